	.target	sm_100a

	.elftype	@"ET_EXEC"


//--------------------- .note.nv.tkinfo           --------------------------
	.section	.note.nv.tkinfo,"",@"SHT_NOTE"
	.sectionflags	@"SHF_NOTE_NV_TKINFO"
	.tkinfo
        /*0018*/ 	.word	0x00000002
        /*0030*/ 	.string	""
        /*0030*/ 	.string	"ptxas"
        /*0030*/ 	.string	"Cuda compilation tools, release 13.0, V13.0.88"
        /*0030*/ 	.string	"Build cuda_13.0.r13.0/compiler.36424714_0"
        /*0030*/ 	.string	"-arch sm_100a -m 64 "



//--------------------- .note.nv.cuinfo           --------------------------
	.section	.note.nv.cuinfo,"",@"SHT_NOTE"
	.sectionflags	@"SHF_NOTE_NV_CUINFO"
        /*0018*/ 	.short	0x0002
        /*001a*/ 	.short	0x0064
        /*001c*/ 	.short	0x0082
	.zero		2


//--------------------- .nv.info                  --------------------------
	.section	.nv.info,"",@"SHT_CUDA_INFO"
	.align	4


	//----- nvinfo : EIATTR_REGCOUNT
	.align		4
        /*0000*/ 	.byte	0x04, 0x2f
        /*0002*/ 	.short	(.L_12 - .L_11)
	.align		4
.L_11:
        /*0004*/ 	.word	index@(_ZN5flash16flash_fwd_kernelI23Flash_fwd_kernel_traitsILi32ELi128ELi128ELi4ELb0ELb0EN7cutlass10bfloat16_tE19Flash_kernel_traitsILi32ELi128ELi128ELi4ES3_EELb0ELb0ELb1ELb1ELb0ELb0ELb1ELb0EEEvNS_16Flash_fwd_paramsE)
        /*0008*/ 	.word	0x000000ff


	//----- nvinfo : EIATTR_FRAME_SIZE
	.align		4
.L_12:
        /*000c*/ 	.byte	0x04, 0x11
        /*000e*/ 	.short	(.L_14 - .L_13)
	.align		4
.L_13:
        /*0010*/ 	.word	index@(_ZN5flash16flash_fwd_kernelI23Flash_fwd_kernel_traitsILi32ELi128ELi128ELi4ELb0ELb0EN7cutlass10bfloat16_tE19Flash_kernel_traitsILi32ELi128ELi128ELi4ES3_EELb0ELb0ELb1ELb1ELb0ELb0ELb1ELb0EEEvNS_16Flash_fwd_paramsE)
        /*0014*/ 	.word	0x00000000


	//----- nvinfo : EIATTR_REGCOUNT
	.align		4
.L_14:
        /*0018*/ 	.byte	0x04, 0x2f
        /*001a*/ 	.short	(.L_16 - .L_15)
	.align		4
.L_15:
        /*001c*/ 	.word	index@(_ZN5flash16flash_fwd_kernelI23Flash_fwd_kernel_traitsILi32ELi128ELi128ELi4ELb0ELb0EN7cutlass10bfloat16_tE19Flash_kernel_traitsILi32ELi128ELi128ELi4ES3_EELb1ELb0ELb1ELb1ELb0ELb0ELb0ELb1EEEvNS_16Flash_fwd_paramsE)
        /*0020*/ 	.word	0x000000ff


	//----- nvinfo : EIATTR_FRAME_SIZE
	.align		4
.L_16:
        /*0024*/ 	.byte	0x04, 0x11
        /*0026*/ 	.short	(.L_18 - .L_17)
	.align		4
.L_17:
        /*0028*/ 	.word	index@(_ZN5flash16flash_fwd_kernelI23Flash_fwd_kernel_traitsILi32ELi128ELi128ELi4ELb0ELb0EN7cutlass10bfloat16_tE19Flash_kernel_traitsILi32ELi128ELi128ELi4ES3_EELb1ELb0ELb1ELb1ELb0ELb0ELb0ELb1EEEvNS_16Flash_fwd_paramsE)
        /*002c*/ 	.word	0x000004d8


	//----- nvinfo : EIATTR_REGCOUNT
	.align		4
.L_18:
        /*0030*/ 	.byte	0x04, 0x2f
        /*0032*/ 	.short	(.L_20 - .L_19)
	.align		4
.L_19:
        /*0034*/ 	.word	index@(_ZN5flash16flash_fwd_kernelI23Flash_fwd_kernel_traitsILi32ELi128ELi128ELi4ELb0ELb0EN7cutlass10bfloat16_tE19Flash_kernel_traitsILi32ELi128ELi128ELi4ES3_EELb0ELb0ELb1ELb0ELb0ELb0ELb1ELb0EEEvNS_16Flash_fwd_paramsE)
        /*0038*/ 	.word	0x000000ff


	//----- nvinfo : EIATTR_FRAME_SIZE
	.align		4
.L_20:
        /*003c*/ 	.byte	0x04, 0x11
        /*003e*/ 	.short	(.L_22 - .L_21)
	.align		4
.L_21:
        /*0040*/ 	.word	index@(_ZN5flash16flash_fwd_kernelI23Flash_fwd_kernel_traitsILi32ELi128ELi128ELi4ELb0ELb0EN7cutlass10bfloat16_tE19Flash_kernel_traitsILi32ELi128ELi128ELi4ES3_EELb0ELb0ELb1ELb0ELb0ELb0ELb1ELb0EEEvNS_16Flash_fwd_paramsE)
        /*0044*/ 	.word	0x00000018


	//----- nvinfo : EIATTR_REGCOUNT
	.align		4
.L_22:
        /*0048*/ 	.byte	0x04, 0x2f
        /*004a*/ 	.short	(.L_24 - .L_23)
	.align		4
.L_23:
        /*004c*/ 	.word	index@(_ZN5flash16flash_fwd_kernelI23Flash_fwd_kernel_traitsILi32ELi128ELi128ELi4ELb0ELb0EN7cutlass10bfloat16_tE19Flash_kernel_traitsILi32ELi128ELi128ELi4ES3_EELb1ELb0ELb1ELb0ELb0ELb0ELb0ELb1EEEvNS_16Flash_fwd_paramsE)
        /*0050*/ 	.word	0x000000ff


	//----- nvinfo : EIATTR_FRAME_SIZE
	.align		4
.L_24:
        /*0054*/ 	.byte	0x04, 0x11
        /*0056*/ 	.short	(.L_26 - .L_25)
	.align		4
.L_25:
        /*0058*/ 	.word	index@(_ZN5flash16flash_fwd_kernelI23Flash_fwd_kernel_traitsILi32ELi128ELi128ELi4ELb0ELb0EN7cutlass10bfloat16_tE19Flash_kernel_traitsILi32ELi128ELi128ELi4ES3_EELb1ELb0ELb1ELb0ELb0ELb0ELb0ELb1EEEvNS_16Flash_fwd_paramsE)
        /*005c*/ 	.word	0x000004d0


	//----- nvinfo : EIATTR_REGCOUNT
	.align		4
.L_26:
        /*0060*/ 	.byte	0x04, 0x2f
        /*0062*/ 	.short	(.L_28 - .L_27)
	.align		4
.L_27:
        /*0064*/ 	.word	index@(_ZN5flash16flash_fwd_kernelI23Flash_fwd_kernel_traitsILi32ELi128ELi128ELi4ELb0ELb0EN7cutlass10bfloat16_tE19Flash_kernel_traitsILi32ELi128ELi128ELi4ES3_EELb1ELb0ELb1ELb1ELb0ELb0ELb0ELb0EEEvNS_16Flash_fwd_paramsE)
        /*0068*/ 	.word	0x000000ff


	//----- nvinfo : EIATTR_FRAME_SIZE
	.align		4
.L_28:
        /*006c*/ 	.byte	0x04, 0x11
        /*006e*/ 	.short	(.L_30 - .L_29)
	.align		4
.L_29:
        /*0070*/ 	.word	index@(_ZN5flash16flash_fwd_kernelI23Flash_fwd_kernel_traitsILi32ELi128ELi128ELi4ELb0ELb0EN7cutlass10bfloat16_tE19Flash_kernel_traitsILi32ELi128ELi128ELi4ES3_EELb1ELb0ELb1ELb1ELb0ELb0ELb0ELb0EEEvNS_16Flash_fwd_paramsE)
        /*0074*/ 	.word	0x00000070


	//----- nvinfo : EIATTR_REGCOUNT
	.align		4
.L_30:
        /*0078*/ 	.byte	0x04, 0x2f
        /*007a*/ 	.short	(.L_32 - .L_31)
	.align		4
.L_31:
        /*007c*/ 	.word	index@(_ZN5flash16flash_fwd_kernelI23Flash_fwd_kernel_traitsILi32ELi128ELi128ELi4ELb0ELb0EN7cutlass10bfloat16_tE19Flash_kernel_traitsILi32ELi128ELi128ELi4ES3_EELb0ELb0ELb1ELb0ELb0ELb1ELb1ELb0EEEvNS_16Flash_fwd_paramsE)
        /*0080*/ 	.word	0x000000ff


	//----- nvinfo : EIATTR_FRAME_SIZE
	.align		4
.L_32:
        /*0084*/ 	.byte	0x04, 0x11
        /*0086*/ 	.short	(.L_34 - .L_33)
	.align		4
.L_33:
        /*0088*/ 	.word	index@(_ZN5flash16flash_fwd_kernelI23Flash_fwd_kernel_traitsILi32ELi128ELi128ELi4ELb0ELb0EN7cutlass10bfloat16_tE19Flash_kernel_traitsILi32ELi128ELi128ELi4ES3_EELb0ELb0ELb1ELb0ELb0ELb1ELb1ELb0EEEvNS_16Flash_fwd_paramsE)
        /*008c*/ 	.word	0x00000008


	//----- nvinfo : EIATTR_REGCOUNT
	.align		4
.L_34:
        /*0090*/ 	.byte	0x04, 0x2f
        /*0092*/ 	.short	(.L_36 - .L_35)
	.align		4
.L_35:
        /*0094*/ 	.word	index@(_ZN5flash16flash_fwd_kernelI23Flash_fwd_kernel_traitsILi32ELi128ELi128ELi4ELb0ELb0EN7cutlass10bfloat16_tE19Flash_kernel_traitsILi32ELi128ELi128ELi4ES3_EELb1ELb0ELb1ELb0ELb0ELb1ELb0ELb0EEEvNS_16Flash_fwd_paramsE)
        /*0098*/ 	.word	0x000000ff


	//----- nvinfo : EIATTR_FRAME_SIZE
	.align		4
.L_36:
        /*009c*/ 	.byte	0x04, 0x11
        /*009e*/ 	.short	(.L_38 - .L_37)
	.align		4
.L_37:
        /*00a0*/ 	.word	index@(_ZN5flash16flash_fwd_kernelI23Flash_fwd_kernel_traitsILi32ELi128ELi128ELi4ELb0ELb0EN7cutlass10bfloat16_tE19Flash_kernel_traitsILi32ELi128ELi128ELi4ES3_EELb1ELb0ELb1ELb0ELb0ELb1ELb0ELb0EEEvNS_16Flash_fwd_paramsE)
        /*00a4*/ 	.word	0x000000b0


	//----- nvinfo : EIATTR_REGCOUNT
	.align		4
.L_38:
        /*00a8*/ 	.byte	0x04, 0x2f
        /*00aa*/ 	.short	(.L_40 - .L_39)
	.align		4
.L_39:
        /*00ac*/ 	.word	index@(_ZN5flash16flash_fwd_kernelI23Flash_fwd_kernel_traitsILi32ELi128ELi128ELi4ELb0ELb0EN7cutlass10bfloat16_tE19Flash_kernel_traitsILi32ELi128ELi128ELi4ES3_EELb0ELb0ELb0ELb1ELb0ELb0ELb1ELb0EEEvNS_16Flash_fwd_paramsE)
        /*00b0*/ 	.word	0x000000ff


	//----- nvinfo : EIATTR_FRAME_SIZE
	.align		4
.L_40:
        /*00b4*/ 	.byte	0x04, 0x11
        /*00b6*/ 	.short	(.L_42 - .L_41)
	.align		4
.L_41:
        /*00b8*/ 	.word	index@(_ZN5flash16flash_fwd_kernelI23Flash_fwd_kernel_traitsILi32ELi128ELi128ELi4ELb0ELb0EN7cutlass10bfloat16_tE19Flash_kernel_traitsILi32ELi128ELi128ELi4ES3_EELb0ELb0ELb0ELb1ELb0ELb0ELb1ELb0EEEvNS_16Flash_fwd_paramsE)
        /*00bc*/ 	.word	0x00000000


	//----- nvinfo : EIATTR_REGCOUNT
	.align		4
.L_42:
        /*00c0*/ 	.byte	0x04, 0x2f
        /*00c2*/ 	.short	(.L_44 - .L_43)
	.align		4
.L_43:
        /*00c4*/ 	.word	index@(_ZN5flash16flash_fwd_kernelI23Flash_fwd_kernel_traitsILi32ELi128ELi128ELi4ELb0ELb0EN7cutlass10bfloat16_tE19Flash_kernel_traitsILi32ELi128ELi128ELi4ES3_EELb1ELb0ELb0ELb1ELb0ELb0ELb0ELb1EEEvNS_16Flash_fwd_paramsE)
        /*00c8*/ 	.word	0x000000ff


	//----- nvinfo : EIATTR_FRAME_SIZE
	.align		4
.L_44:
        /*00cc*/ 	.byte	0x04, 0x11
        /*00ce*/ 	.short	(.L_46 - .L_45)
	.align		4
.L_45:
        /*00d0*/ 	.word	index@(_ZN5flash16flash_fwd_kernelI23Flash_fwd_kernel_traitsILi32ELi128ELi128ELi4ELb0ELb0EN7cutlass10bfloat16_tE19Flash_kernel_traitsILi32ELi128ELi128ELi4ES3_EELb1ELb0ELb0ELb1ELb0ELb0ELb0ELb1EEEvNS_16Flash_fwd_paramsE)
        /*00d4*/ 	.word	0x000003b8


	//----- nvinfo : EIATTR_REGCOUNT
	.align		4
.L_46:
        /*00d8*/ 	.byte	0x04, 0x2f
        /*00da*/ 	.short	(.L_48 - .L_47)
	.align		4
.L_47:
        /*00dc*/ 	.word	index@(_ZN5flash16flash_fwd_kernelI23Flash_fwd_kernel_traitsILi32ELi128ELi128ELi4ELb0ELb0EN7cutlass10bfloat16_tE19Flash_kernel_traitsILi32ELi128ELi128ELi4ES3_EELb0ELb0ELb0ELb0ELb0ELb0ELb1ELb0EEEvNS_16Flash_fwd_paramsE)
        /*00e0*/ 	.word	0x000000ff


	//----- nvinfo : EIATTR_FRAME_SIZE
	.align		4
.L_48:
        /*00e4*/ 	.byte	0x04, 0x11
        /*00e6*/ 	.short	(.L_50 - .L_49)
	.align		4
.L_49:
        /*00e8*/ 	.word	index@(_ZN5flash16flash_fwd_kernelI23Flash_fwd_kernel_traitsILi32ELi128ELi128ELi4ELb0ELb0EN7cutlass10bfloat16_tE19Flash_kernel_traitsILi32ELi128ELi128ELi4ES3_EELb0ELb0ELb0ELb0ELb0ELb0ELb1ELb0EEEvNS_16Flash_fwd_paramsE)
        /*00ec*/ 	.word	0x00000018


	//----- nvinfo : EIATTR_REGCOUNT
	.align		4
.L_50:
        /*00f0*/ 	.byte	0x04, 0x2f
        /*00f2*/ 	.short	(.L_52 - .L_51)
	.align		4
.L_51:
        /*00f4*/ 	.word	index@(_ZN5flash16flash_fwd_kernelI23Flash_fwd_kernel_traitsILi32ELi128ELi128ELi4ELb0ELb0EN7cutlass10bfloat16_tE19Flash_kernel_traitsILi32ELi128ELi128ELi4ES3_EELb1ELb0ELb0ELb0ELb0ELb0ELb0ELb1EEEvNS_16Flash_fwd_paramsE)
        /*00f8*/ 	.word	0x000000ff


	//----- nvinfo : EIATTR_FRAME_SIZE
	.align		4
.L_52:
        /*00fc*/ 	.byte	0x04, 0x11
        /*00fe*/ 	.short	(.L_54 - .L_53)
	.align		4
.L_53:
        /*0100*/ 	.word	index@(_ZN5flash16flash_fwd_kernelI23Flash_fwd_kernel_traitsILi32ELi128ELi128ELi4ELb0ELb0EN7cutlass10bfloat16_tE19Flash_kernel_traitsILi32ELi128ELi128ELi4ES3_EELb1ELb0ELb0ELb0ELb0ELb0ELb0ELb1EEEvNS_16Flash_fwd_paramsE)
        /*0104*/ 	.word	0x000003b0


	//----- nvinfo : EIATTR_REGCOUNT
	.align		4
.L_54:
        /*0108*/ 	.byte	0x04, 0x2f
        /*010a*/ 	.short	(.L_56 - .L_55)
	.align		4
.L_55:
        /*010c*/ 	.word	index@(_ZN5flash16flash_fwd_kernelI23Flash_fwd_kernel_traitsILi32ELi128ELi128ELi4ELb0ELb0EN7cutlass10bfloat16_tE19Flash_kernel_traitsILi32ELi128ELi128ELi4ES3_EELb1ELb0ELb0ELb1ELb0ELb0ELb0ELb0EEEvNS_16Flash_fwd_paramsE)
        /*0110*/ 	.word	0x000000ff


	//----- nvinfo : EIATTR_FRAME_SIZE
	.align		4
.L_56:
        /*0114*/ 	.byte	0x04, 0x11
        /*0116*/ 	.short	(.L_58 - .L_57)
	.align		4
.L_57:
        /*0118*/ 	.word	index@(_ZN5flash16flash_fwd_kernelI23Flash_fwd_kernel_traitsILi32ELi128ELi128ELi4ELb0ELb0EN7cutlass10bfloat16_tE19Flash_kernel_traitsILi32ELi128ELi128ELi4ES3_EELb1ELb0ELb0ELb1ELb0ELb0ELb0ELb0EEEvNS_16Flash_fwd_paramsE)
        /*011c*/ 	.word	0x000000a8


	//----- nvinfo : EIATTR_REGCOUNT
	.align		4
.L_58:
        /*0120*/ 	.byte	0x04, 0x2f
        /*0122*/ 	.short	(.L_60 - .L_59)
	.align		4
.L_59:
        /*0124*/ 	.word	index@(_ZN5flash16flash_fwd_kernelI23Flash_fwd_kernel_traitsILi32ELi128ELi128ELi4ELb0ELb0EN7cutlass10bfloat16_tE19Flash_kernel_traitsILi32ELi128ELi128ELi4ES3_EELb0ELb0ELb0ELb0ELb1ELb1ELb1ELb0EEEvNS_16Flash_fwd_paramsE)
        /*0128*/ 	.word	0x000000ff


	//----- nvinfo : EIATTR_FRAME_SIZE
	.align		4
.L_60:
        /*012c*/ 	.byte	0x04, 0x11
        /*012e*/ 	.short	(.L_62 - .L_61)
	.align		4
.L_61:
        /*0130*/ 	.word	index@(_ZN5flash16flash_fwd_kernelI23Flash_fwd_kernel_traitsILi32ELi128ELi128ELi4ELb0ELb0EN7cutlass10bfloat16_tE19Flash_kernel_traitsILi32ELi128ELi128ELi4ES3_EELb0ELb0ELb0ELb0ELb1ELb1ELb1ELb0EEEvNS_16Flash_fwd_paramsE)
        /*0134*/ 	.word	0x00000010


	//----- nvinfo : EIATTR_REGCOUNT
	.align		4
.L_62:
        /*0138*/ 	.byte	0x04, 0x2f
        /*013a*/ 	.short	(.L_64 - .L_63)
	.align		4
.L_63:
        /*013c*/ 	.word	index@(_ZN5flash16flash_fwd_kernelI23Flash_fwd_kernel_traitsILi32ELi128ELi128ELi4ELb0ELb0EN7cutlass10bfloat16_tE19Flash_kernel_traitsILi32ELi128ELi128ELi4ES3_EELb1ELb0ELb0ELb0ELb1ELb1ELb0ELb0EEEvNS_16Flash_fwd_paramsE)
        /*0140*/ 	.word	0x000000ff


	//----- nvinfo : EIATTR_FRAME_SIZE
	.align		4
.L_64:
        /*0144*/ 	.byte	0x04, 0x11
        /*0146*/ 	.short	(.L_66 - .L_65)
	.align		4
.L_65:
        /*0148*/ 	.word	index@(_ZN5flash16flash_fwd_kernelI23Flash_fwd_kernel_traitsILi32ELi128ELi128ELi4ELb0ELb0EN7cutlass10bfloat16_tE19Flash_kernel_traitsILi32ELi128ELi128ELi4ES3_EELb1ELb0ELb0ELb0ELb1ELb1ELb0ELb0EEEvNS_16Flash_fwd_paramsE)
        /*014c*/ 	.word	0x000000b0


	//----- nvinfo : EIATTR_REGCOUNT
	.align		4
.L_66:
        /*0150*/ 	.byte	0x04, 0x2f
        /*0152*/ 	.short	(.L_68 - .L_67)
	.align		4
.L_67:
        /*0154*/ 	.word	index@(_ZN5flash16flash_fwd_kernelI23Flash_fwd_kernel_traitsILi32ELi128ELi128ELi4ELb0ELb0EN7cutlass10bfloat16_tE19Flash_kernel_traitsILi32ELi128ELi128ELi4ES3_EELb1ELb0ELb1ELb0ELb0ELb0ELb0ELb0EEEvNS_16Flash_fwd_paramsE)
        /*0158*/ 	.word	0x000000ff


	//----- nvinfo : EIATTR_FRAME_SIZE
	.align		4
.L_68:
        /*015c*/ 	.byte	0x04, 0x11
        /*015e*/ 	.short	(.L_70 - .L_69)
	.align		4
.L_69:
        /*0160*/ 	.word	index@(_ZN5flash16flash_fwd_kernelI23Flash_fwd_kernel_traitsILi32ELi128ELi128ELi4ELb0ELb0EN7cutlass10bfloat16_tE19Flash_kernel_traitsILi32ELi128ELi128ELi4ES3_EELb1ELb0ELb1ELb0ELb0ELb0ELb0ELb0EEEvNS_16Flash_fwd_paramsE)
        /*0164*/ 	.word	0x00000088


	//----- nvinfo : EIATTR_REGCOUNT
	.align		4
.L_70:
        /*0168*/ 	.byte	0x04, 0x2f
        /*016a*/ 	.short	(.L_72 - .L_71)
	.align		4
.L_71:
        /*016c*/ 	.word	index@(_ZN5flash16flash_fwd_kernelI23Flash_fwd_kernel_traitsILi32ELi128ELi128ELi4ELb0ELb0EN7cutlass10bfloat16_tE19Flash_kernel_traitsILi32ELi128ELi128ELi4ES3_EELb1ELb0ELb0ELb0ELb0ELb0ELb0ELb0EEEvNS_16Flash_fwd_paramsE)
        /*0170*/ 	.word	0x000000ff


	//----- nvinfo : EIATTR_FRAME_SIZE
	.align		4
.L_72:
        /*0174*/ 	.byte	0x04, 0x11
        /*0176*/ 	.short	(.L_74 - .L_73)
	.align		4
.L_73:
        /*0178*/ 	.word	index@(_ZN5flash16flash_fwd_kernelI23Flash_fwd_kernel_traitsILi32ELi128ELi128ELi4ELb0ELb0EN7cutlass10bfloat16_tE19Flash_kernel_traitsILi32ELi128ELi128ELi4ES3_EELb1ELb0ELb0ELb0ELb0ELb0ELb0ELb0EEEvNS_16Flash_fwd_paramsE)
        /*017c*/ 	.word	0x00000078


	//----- nvinfo : EIATTR_REGCOUNT
	.align		4
.L_74:
        /*0180*/ 	.byte	0x04, 0x2f
        /*0182*/ 	.short	(.L_76 - .L_75)
	.align		4
.L_75:
        /*0184*/ 	.word	index@(_ZN5flash16flash_fwd_kernelI23Flash_fwd_kernel_traitsILi32ELi128ELi128ELi4ELb0ELb0EN7cutlass10bfloat16_tE19Flash_kernel_traitsILi32ELi128ELi128ELi4ES3_EELb0ELb0ELb0ELb0ELb0ELb1ELb1ELb0EEEvNS_16Flash_fwd_paramsE)
        /*0188*/ 	.word	0x000000ff


	//----- nvinfo : EIATTR_FRAME_SIZE
	.align		4
.L_76:
        /*018c*/ 	.byte	0x04, 0x11
        /*018e*/ 	.short	(.L_78 - .L_77)
	.align		4
.L_77:
        /*0190*/ 	.word	index@(_ZN5flash16flash_fwd_kernelI23Flash_fwd_kernel_traitsILi32ELi128ELi128ELi4ELb0ELb0EN7cutlass10bfloat16_tE19Flash_kernel_traitsILi32ELi128ELi128ELi4ES3_EELb0ELb0ELb0ELb0ELb0ELb1ELb1ELb0EEEvNS_16Flash_fwd_paramsE)
        /*0194*/ 	.word	0x00000020


	//----- nvinfo : EIATTR_REGCOUNT
	.align		4
.L_78:
        /*0198*/ 	.byte	0x04, 0x2f
        /*019a*/ 	.short	(.L_80 - .L_79)
	.align		4
.L_79:
        /*019c*/ 	.word	index@(_ZN5flash16flash_fwd_kernelI23Flash_fwd_kernel_traitsILi32ELi128ELi128ELi4ELb0ELb0EN7cutlass10bfloat16_tE19Flash_kernel_traitsILi32ELi128ELi128ELi4ES3_EELb1ELb0ELb0ELb0ELb0ELb1ELb0ELb0EEEvNS_16Flash_fwd_paramsE)
        /*01a0*/ 	.word	0x000000ff


	//----- nvinfo : EIATTR_FRAME_SIZE
	.align		4
.L_80:
        /*01a4*/ 	.byte	0x04, 0x11
        /*01a6*/ 	.short	(.L_82 - .L_81)
	.align		4
.L_81:
        /*01a8*/ 	.word	index@(_ZN5flash16flash_fwd_kernelI23Flash_fwd_kernel_traitsILi32ELi128ELi128ELi4ELb0ELb0EN7cutlass10bfloat16_tE19Flash_kernel_traitsILi32ELi128ELi128ELi4ES3_EELb1ELb0ELb0ELb0ELb0ELb1ELb0ELb0EEEvNS_16Flash_fwd_paramsE)
        /*01ac*/ 	.word	0x00000108


	//----- nvinfo : EIATTR_REGCOUNT
	.align		4
.L_82:
        /*01b0*/ 	.byte	0x04, 0x2f
        /*01b2*/ 	.short	(.L_84 - .L_83)
	.align		4
.L_83:
        /*01b4*/ 	.word	index@(_ZN5flash16flash_fwd_kernelI23Flash_fwd_kernel_traitsILi32ELi128ELi128ELi4ELb0ELb0EN7cutlass10bfloat16_tE19Flash_kernel_traitsILi32ELi128ELi128ELi4ES3_EELb0ELb0ELb1ELb1ELb0ELb0ELb0ELb0EEEvNS_16Flash_fwd_paramsE)
        /*01b8*/ 	.word	0x000000ff


	//----- nvinfo : EIATTR_FRAME_SIZE
	.align		4
.L_84:
        /*01bc*/ 	.byte	0x04, 0x11
        /*01be*/ 	.short	(.L_86 - .L_85)
	.align		4
.L_85:
        /*01c0*/ 	.word	index@(_ZN5flash16flash_fwd_kernelI23Flash_fwd_kernel_traitsILi32ELi128ELi128ELi4ELb0ELb0EN7cutlass10bfloat16_tE19Flash_kernel_traitsILi32ELi128ELi128ELi4ES3_EELb0ELb0ELb1ELb1ELb0ELb0ELb0ELb0EEEvNS_16Flash_fwd_paramsE)
        /*01c4*/ 	.word	0x00000000


	//----- nvinfo : EIATTR_REGCOUNT
	.align		4
.L_86:
        /*01c8*/ 	.byte	0x04, 0x2f
        /*01ca*/ 	.short	(.L_88 - .L_87)
	.align		4
.L_87:
        /*01cc*/ 	.word	index@(_ZN5flash16flash_fwd_kernelI23Flash_fwd_kernel_traitsILi32ELi128ELi128ELi4ELb0ELb0EN7cutlass10bfloat16_tE19Flash_kernel_traitsILi32ELi128ELi128ELi4ES3_EELb0ELb0ELb1ELb0ELb0ELb0ELb0ELb0EEEvNS_16Flash_fwd_paramsE)
        /*01d0*/ 	.word	0x000000ff


	//----- nvinfo : EIATTR_FRAME_SIZE
	.align		4
.L_88:
        /*01d4*/ 	.byte	0x04, 0x11
        /*01d6*/ 	.short	(.L_90 - .L_89)
	.align		4
.L_89:
        /*01d8*/ 	.word	index@(_ZN5flash16flash_fwd_kernelI23Flash_fwd_kernel_traitsILi32ELi128ELi128ELi4ELb0ELb0EN7cutlass10bfloat16_tE19Flash_kernel_traitsILi32ELi128ELi128ELi4ES3_EELb0ELb0ELb1ELb0ELb0ELb0ELb0ELb0EEEvNS_16Flash_fwd_paramsE)
        /*01dc*/ 	.word	0x00000008


	//----- nvinfo : EIATTR_REGCOUNT
	.align		4
.L_90:
        /*01e0*/ 	.byte	0x04, 0x2f
        /*01e2*/ 	.short	(.L_92 - .L_91)
	.align		4
.L_91:
        /*01e4*/ 	.word	index@(_ZN5flash16flash_fwd_kernelI23Flash_fwd_kernel_traitsILi32ELi128ELi128ELi4ELb0ELb0EN7cutlass10bfloat16_tE19Flash_kernel_traitsILi32ELi128ELi128ELi4ES3_EELb0ELb0ELb1ELb0ELb0ELb1ELb0ELb0EEEvNS_16Flash_fwd_paramsE)
        /*01e8*/ 	.word	0x000000ff


	//----- nvinfo : EIATTR_FRAME_SIZE
	.align		4
.L_92:
        /*01ec*/ 	.byte	0x04, 0x11
        /*01ee*/ 	.short	(.L_94 - .L_93)
	.align		4
.L_93:
        /*01f0*/ 	.word	index@(_ZN5flash16flash_fwd_kernelI23Flash_fwd_kernel_traitsILi32ELi128ELi128ELi4ELb0ELb0EN7cutlass10bfloat16_tE19Flash_kernel_traitsILi32ELi128ELi128ELi4ES3_EELb0ELb0ELb1ELb0ELb0ELb1ELb0ELb0EEEvNS_16Flash_fwd_paramsE)
        /*01f4*/ 	.word	0x00000008


	//----- nvinfo : EIATTR_REGCOUNT
	.align		4
.L_94:
        /*01f8*/ 	.byte	0x04, 0x2f
        /*01fa*/ 	.short	(.L_96 - .L_95)
	.align		4
.L_95:
        /*01fc*/ 	.word	index@(_ZN5flash16flash_fwd_kernelI23Flash_fwd_kernel_traitsILi32ELi128ELi128ELi4ELb0ELb0EN7cutlass10bfloat16_tE19Flash_kernel_traitsILi32ELi128ELi128ELi4ES3_EELb0ELb0ELb0ELb1ELb0ELb0ELb0ELb0EEEvNS_16Flash_fwd_paramsE)
        /*0200*/ 	.word	0x000000ff


	//----- nvinfo : EIATTR_FRAME_SIZE
	.align		4
.L_96:
        /*0204*/ 	.byte	0x04, 0x11
        /*0206*/ 	.short	(.L_98 - .L_97)
	.align		4
.L_97:
        /*0208*/ 	.word	index@(_ZN5flash16flash_fwd_kernelI23Flash_fwd_kernel_traitsILi32ELi128ELi128ELi4ELb0ELb0EN7cutlass10bfloat16_tE19Flash_kernel_traitsILi32ELi128ELi128ELi4ES3_EELb0ELb0ELb0ELb1ELb0ELb0ELb0ELb0EEEvNS_16Flash_fwd_paramsE)
        /*020c*/ 	.word	0x00000000


	//----- nvinfo : EIATTR_REGCOUNT
	.align		4
.L_98:
        /*0210*/ 	.byte	0x04, 0x2f
        /*0212*/ 	.short	(.L_100 - .L_99)
	.align		4
.L_99:
        /*0214*/ 	.word	index@(_ZN5flash16flash_fwd_kernelI23Flash_fwd_kernel_traitsILi32ELi128ELi128ELi4ELb0ELb0EN7cutlass10bfloat16_tE19Flash_kernel_traitsILi32ELi128ELi128ELi4ES3_EELb0ELb0ELb0ELb0ELb0ELb0ELb0ELb0EEEvNS_16Flash_fwd_paramsE)
        /*0218*/ 	.word	0x000000ff


	//----- nvinfo : EIATTR_FRAME_SIZE
	.align		4
.L_100:
        /*021c*/ 	.byte	0x04, 0x11
        /*021e*/ 	.short	(.L_102 - .L_101)
	.align		4
.L_101:
        /*0220*/ 	.word	index@(_ZN5flash16flash_fwd_kernelI23Flash_fwd_kernel_traitsILi32ELi128ELi128ELi4ELb0ELb0EN7cutlass10bfloat16_tE19Flash_kernel_traitsILi32ELi128ELi128ELi4ES3_EELb0ELb0ELb0ELb0ELb0ELb0ELb0ELb0EEEvNS_16Flash_fwd_paramsE)
        /*0224*/ 	.word	0x00000000


	//----- nvinfo : EIATTR_REGCOUNT
	.align		4
.L_102:
        /*0228*/ 	.byte	0x04, 0x2f
        /*022a*/ 	.short	(.L_104 - .L_103)
	.align		4
.L_103:
        /*022c*/ 	.word	index@(_ZN5flash16flash_fwd_kernelI23Flash_fwd_kernel_traitsILi32ELi128ELi128ELi4ELb0ELb0EN7cutlass10bfloat16_tE19Flash_kernel_traitsILi32ELi128ELi128ELi4ES3_EELb0ELb0ELb0ELb0ELb1ELb1ELb0ELb0EEEvNS_16Flash_fwd_paramsE)
        /*0230*/ 	.word	0x000000f9


	//----- nvinfo : EIATTR_FRAME_SIZE
	.align		4
.L_104:
        /*0234*/ 	.byte	0x04, 0x11
        /*0236*/ 	.short	(.L_106 - .L_105)
	.align		4
.L_105:
        /*0238*/ 	.word	index@(_ZN5flash16flash_fwd_kernelI23Flash_fwd_kernel_traitsILi32ELi128ELi128ELi4ELb0ELb0EN7cutlass10bfloat16_tE19Flash_kernel_traitsILi32ELi128ELi128ELi4ES3_EELb0ELb0ELb0ELb0ELb1ELb1ELb0ELb0EEEvNS_16Flash_fwd_paramsE)
        /*023c*/ 	.word	0x00000000


	//----- nvinfo : EIATTR_REGCOUNT
	.align		4
.L_106:
        /*0240*/ 	.byte	0x04, 0x2f
        /*0242*/ 	.short	(.L_108 - .L_107)
	.align		4
.L_107:
        /*0244*/ 	.word	index@(_ZN5flash16flash_fwd_kernelI23Flash_fwd_kernel_traitsILi32ELi128ELi128ELi4ELb0ELb0EN7cutlass10bfloat16_tE19Flash_kernel_traitsILi32ELi128ELi128ELi4ES3_EELb0ELb0ELb0ELb0ELb0ELb1ELb0ELb0EEEvNS_16Flash_fwd_paramsE)
        /*0248*/ 	.word	0x000000ff


	//----- nvinfo : EIATTR_FRAME_SIZE
	.align		4
.L_108:
        /*024c*/ 	.byte	0x04, 0x11
        /*024e*/ 	.short	(.L_110 - .L_109)
	.align		4
.L_109:
        /*0250*/ 	.word	index@(_ZN5flash16flash_fwd_kernelI23Flash_fwd_kernel_traitsILi32ELi128ELi128ELi4ELb0ELb0EN7cutlass10bfloat16_tE19Flash_kernel_traitsILi32ELi128ELi128ELi4ES3_EELb0ELb0ELb0ELb0ELb0ELb1ELb0ELb0EEEvNS_16Flash_fwd_paramsE)
        /*0254*/ 	.word	0x00000010


	//----- nvinfo : EIATTR_MIN_STACK_SIZE
	.align		4
.L_110:
        /*0258*/ 	.byte	0x04, 0x12
        /*025a*/ 	.short	(.L_112 - .L_111)
	.align		4
.L_111:
        /*025c*/ 	.word	index@(_ZN5flash16flash_fwd_kernelI23Flash_fwd_kernel_traitsILi32ELi128ELi128ELi4ELb0ELb0EN7cutlass10bfloat16_tE19Flash_kernel_traitsILi32ELi128ELi128ELi4ES3_EELb0ELb0ELb0ELb0ELb0ELb1ELb0ELb0EEEvNS_16Flash_fwd_paramsE)
        /*0260*/ 	.word	0x00000010


	//----- nvinfo : EIATTR_MIN_STACK_SIZE
	.align		4
.L_112:
        /*0264*/ 	.byte	0x04, 0x12
        /*0266*/ 	.short	(.L_114 - .L_113)
	.align		4
.L_113:
        /*0268*/ 	.word	index@(_ZN5flash16flash_fwd_kernelI23Flash_fwd_kernel_traitsILi32ELi128ELi128ELi4ELb0ELb0EN7cutlass10bfloat16_tE19Flash_kernel_traitsILi32ELi128ELi128ELi4ES3_EELb0ELb0ELb0ELb0ELb1ELb1ELb0ELb0EEEvNS_16Flash_fwd_paramsE)
        /*026c*/ 	.word	0x00000000


	//----- nvinfo : EIATTR_MIN_STACK_SIZE
	.align		4
.L_114:
        /*0270*/ 	.byte	0x04, 0x12
        /*0272*/ 	.short	(.L_116 - .L_115)
	.align		4
.L_115:
        /*0274*/ 	.word	index@(_ZN5flash16flash_fwd_kernelI23Flash_fwd_kernel_traitsILi32ELi128ELi128ELi4ELb0ELb0EN7cutlass10bfloat16_tE19Flash_kernel_traitsILi32ELi128ELi128ELi4ES3_EELb0ELb0ELb0ELb0ELb0ELb0ELb0ELb0EEEvNS_16Flash_fwd_paramsE)
        /*0278*/ 	.word	0x00000000


	//----- nvinfo : EIATTR_MIN_STACK_SIZE
	.align		4
.L_116:
        /*027c*/ 	.byte	0x04, 0x12
        /*027e*/ 	.short	(.L_118 - .L_117)
	.align		4
.L_117:
        /*0280*/ 	.word	index@(_ZN5flash16flash_fwd_kernelI23Flash_fwd_kernel_traitsILi32ELi128ELi128ELi4ELb0ELb0EN7cutlass10bfloat16_tE19Flash_kernel_traitsILi32ELi128ELi128ELi4ES3_EELb0ELb0ELb0ELb1ELb0ELb0ELb0ELb0EEEvNS_16Flash_fwd_paramsE)
        /*0284*/ 	.word	0x00000000


	//----- nvinfo : EIATTR_MIN_STACK_SIZE
	.align		4
.L_118:
        /*0288*/ 	.byte	0x04, 0x12
        /*028a*/ 	.short	(.L_120 - .L_119)
	.align		4
.L_119:
        /*028c*/ 	.word	index@(_ZN5flash16flash_fwd_kernelI23Flash_fwd_kernel_traitsILi32ELi128ELi128ELi4ELb0ELb0EN7cutlass10bfloat16_tE19Flash_kernel_traitsILi32ELi128ELi128ELi4ES3_EELb0ELb0ELb1ELb0ELb0ELb1ELb0ELb0EEEvNS_16Flash_fwd_paramsE)
        /*0290*/ 	.word	0x00000008


	//----- nvinfo : EIATTR_MIN_STACK_SIZE
	.align		4
.L_120:
        /*0294*/ 	.byte	0x04, 0x12
        /*0296*/ 	.short	(.L_122 - .L_121)
	.align		4
.L_121:
        /*0298*/ 	.word	index@(_ZN5flash16flash_fwd_kernelI23Flash_fwd_kernel_traitsILi32ELi128ELi128ELi4ELb0ELb0EN7cutlass10bfloat16_tE19Flash_kernel_traitsILi32ELi128ELi128ELi4ES3_EELb0ELb0ELb1ELb0ELb0ELb0ELb0ELb0EEEvNS_16Flash_fwd_paramsE)
        /*029c*/ 	.word	0x00000008


	//----- nvinfo : EIATTR_MIN_STACK_SIZE
	.align		4
.L_122:
        /*02a0*/ 	.byte	0x04, 0x12
        /*02a2*/ 	.short	(.L_124 - .L_123)
	.align		4
.L_123:
        /*02a4*/ 	.word	index@(_ZN5flash16flash_fwd_kernelI23Flash_fwd_kernel_traitsILi32ELi128ELi128ELi4ELb0ELb0EN7cutlass10bfloat16_tE19Flash_kernel_traitsILi32ELi128ELi128ELi4ES3_EELb0ELb0ELb1ELb1ELb0ELb0ELb0ELb0EEEvNS_16Flash_fwd_paramsE)
        /*02a8*/ 	.word	0x00000000


	//----- nvinfo : EIATTR_MIN_STACK_SIZE
	.align		4
.L_124:
        /*02ac*/ 	.byte	0x04, 0x12
        /*02ae*/ 	.short	(.L_126 - .L_125)
	.align		4
.L_125:
        /*02b0*/ 	.word	index@(_ZN5flash16flash_fwd_kernelI23Flash_fwd_kernel_traitsILi32ELi128ELi128ELi4ELb0ELb0EN7cutlass10bfloat16_tE19Flash_kernel_traitsILi32ELi128ELi128ELi4ES3_EELb1ELb0ELb0ELb0ELb0ELb1ELb0ELb0EEEvNS_16Flash_fwd_paramsE)
        /*02b4*/ 	.word	0x00000108


	//----- nvinfo : EIATTR_MIN_STACK_SIZE
	.align		4
.L_126:
        /*02b8*/ 	.byte	0x04, 0x12
        /*02ba*/ 	.short	(.L_128 - .L_127)
	.align		4
.L_127:
        /*02bc*/ 	.word	index@(_ZN5flash16flash_fwd_kernelI23Flash_fwd_kernel_traitsILi32ELi128ELi128ELi4ELb0ELb0EN7cutlass10bfloat16_tE19Flash_kernel_traitsILi32ELi128ELi128ELi4ES3_EELb0ELb0ELb0ELb0ELb0ELb1ELb1ELb0EEEvNS_16Flash_fwd_paramsE)
        /*02c0*/ 	.word	0x00000020


	//----- nvinfo : EIATTR_MIN_STACK_SIZE
	.align		4
.L_128:
        /*02c4*/ 	.byte	0x04, 0x12
        /*02c6*/ 	.short	(.L_130 - .L_129)
	.align		4
.L_129:
        /*02c8*/ 	.word	index@(_ZN5flash16flash_fwd_kernelI23Flash_fwd_kernel_traitsILi32ELi128ELi128ELi4ELb0ELb0EN7cutlass10bfloat16_tE19Flash_kernel_traitsILi32ELi128ELi128ELi4ES3_EELb1ELb0ELb0ELb0ELb0ELb0ELb0ELb0EEEvNS_16Flash_fwd_paramsE)
        /*02cc*/ 	.word	0x00000078


	//----- nvinfo : EIATTR_MIN_STACK_SIZE
	.align		4
.L_130:
        /*02d0*/ 	.byte	0x04, 0x12
        /*02d2*/ 	.short	(.L_132 - .L_131)
	.align		4
.L_131:
        /*02d4*/ 	.word	index@(_ZN5flash16flash_fwd_kernelI23Flash_fwd_kernel_traitsILi32ELi128ELi128ELi4ELb0ELb0EN7cutlass10bfloat16_tE19Flash_kernel_traitsILi32ELi128ELi128ELi4ES3_EELb1ELb0ELb1ELb0ELb0ELb0ELb0ELb0EEEvNS_16Flash_fwd_paramsE)
        /*02d8*/ 	.word	0x00000088


	//----- nvinfo : EIATTR_MIN_STACK_SIZE
	.align		4
.L_132:
        /*02dc*/ 	.byte	0x04, 0x12
        /*02de*/ 	.short	(.L_134 - .L_133)
	.align		4
.L_133:
        /*02e0*/ 	.word	index@(_ZN5flash16flash_fwd_kernelI23Flash_fwd_kernel_traitsILi32ELi128ELi128ELi4ELb0ELb0EN7cutlass10bfloat16_tE19Flash_kernel_traitsILi32ELi128ELi128ELi4ES3_EELb1ELb0ELb0ELb0ELb1ELb1ELb0ELb0EEEvNS_16Flash_fwd_paramsE)
        /*02e4*/ 	.word	0x000000b0


	//----- nvinfo : EIATTR_MIN_STACK_SIZE
	.align		4
.L_134:
        /*02e8*/ 	.byte	0x04, 0x12
        /*02ea*/ 	.short	(.L_136 - .L_135)
	.align		4
.L_135:
        /*02ec*/ 	.word	index@(_ZN5flash16flash_fwd_kernelI23Flash_fwd_kernel_traitsILi32ELi128ELi128ELi4ELb0ELb0EN7cutlass10bfloat16_tE19Flash_kernel_traitsILi32ELi128ELi128ELi4ES3_EELb0ELb0ELb0ELb0ELb1ELb1ELb1ELb0EEEvNS_16Flash_fwd_paramsE)
        /*02f0*/ 	.word	0x00000010


	//----- nvinfo : EIATTR_MIN_STACK_SIZE
	.align		4
.L_136:
        /*02f4*/ 	.byte	0x04, 0x12
        /*02f6*/ 	.short	(.L_138 - .L_137)
	.align		4
.L_137:
        /*02f8*/ 	.word	index@(_ZN5flash16flash_fwd_kernelI23Flash_fwd_kernel_traitsILi32ELi128ELi128ELi4ELb0ELb0EN7cutlass10bfloat16_tE19Flash_kernel_traitsILi32ELi128ELi128ELi4ES3_EELb1ELb0ELb0ELb1ELb0ELb0ELb0ELb0EEEvNS_16Flash_fwd_paramsE)
        /*02fc*/ 	.word	0x000000a8


	//----- nvinfo : EIATTR_MIN_STACK_SIZE
	.align		4
.L_138:
        /*0300*/ 	.byte	0x04, 0x12
        /*0302*/ 	.short	(.L_140 - .L_139)
	.align		4
.L_139:
        /*0304*/ 	.word	index@(_ZN5flash16flash_fwd_kernelI23Flash_fwd_kernel_traitsILi32ELi128ELi128ELi4ELb0ELb0EN7cutlass10bfloat16_tE19Flash_kernel_traitsILi32ELi128ELi128ELi4ES3_EELb1ELb0ELb0ELb0ELb0ELb0ELb0ELb1EEEvNS_16Flash_fwd_paramsE)
        /*0308*/ 	.word	0x000003b0


	//----- nvinfo : EIATTR_MIN_STACK_SIZE
	.align		4
.L_140:
        /*030c*/ 	.byte	0x04, 0x12
        /*030e*/ 	.short	(.L_142 - .L_141)
	.align		4
.L_141:
        /*0310*/ 	.word	index@(_ZN5flash16flash_fwd_kernelI23Flash_fwd_kernel_traitsILi32ELi128ELi128ELi4ELb0ELb0EN7cutlass10bfloat16_tE19Flash_kernel_traitsILi32ELi128ELi128ELi4ES3_EELb0ELb0ELb0ELb0ELb0ELb0ELb1ELb0EEEvNS_16Flash_fwd_paramsE)
        /*0314*/ 	.word	0x00000018


	//----- nvinfo : EIATTR_MIN_STACK_SIZE
	.align		4
.L_142:
        /*0318*/ 	.byte	0x04, 0x12
        /*031a*/ 	.short	(.L_144 - .L_143)
	.align		4
.L_143:
        /*031c*/ 	.word	index@(_ZN5flash16flash_fwd_kernelI23Flash_fwd_kernel_traitsILi32ELi128ELi128ELi4ELb0ELb0EN7cutlass10bfloat16_tE19Flash_kernel_traitsILi32ELi128ELi128ELi4ES3_EELb1ELb0ELb0ELb1ELb0ELb0ELb0ELb1EEEvNS_16Flash_fwd_paramsE)
        /*0320*/ 	.word	0x000003b8


	//----- nvinfo : EIATTR_MIN_STACK_SIZE
	.align		4
.L_144:
        /*0324*/ 	.byte	0x04, 0x12
        /*0326*/ 	.short	(.L_146 - .L_145)
	.align		4
.L_145:
        /*0328*/ 	.word	index@(_ZN5flash16flash_fwd_kernelI23Flash_fwd_kernel_traitsILi32ELi128ELi128ELi4ELb0ELb0EN7cutlass10bfloat16_tE19Flash_kernel_traitsILi32ELi128ELi128ELi4ES3_EELb0ELb0ELb0ELb1ELb0ELb0ELb1ELb0EEEvNS_16Flash_fwd_paramsE)
        /*032c*/ 	.word	0x00000000


	//----- nvinfo : EIATTR_MIN_STACK_SIZE
	.align		4
.L_146:
        /*0330*/ 	.byte	0x04, 0x12
        /*0332*/ 	.short	(.L_148 - .L_147)
	.align		4
.L_147:
        /*0334*/ 	.word	index@(_ZN5flash16flash_fwd_kernelI23Flash_fwd_kernel_traitsILi32ELi128ELi128ELi4ELb0ELb0EN7cutlass10bfloat16_tE19Flash_kernel_traitsILi32ELi128ELi128ELi4ES3_EELb1ELb0ELb1ELb0ELb0ELb1ELb0ELb0EEEvNS_16Flash_fwd_paramsE)
        /*0338*/ 	.word	0x000000b0


	//----- nvinfo : EIATTR_MIN_STACK_SIZE
	.align		4
.L_148:
        /*033c*/ 	.byte	0x04, 0x12
        /*033e*/ 	.short	(.L_150 - .L_149)
	.align		4
.L_149:
        /*0340*/ 	.word	index@(_ZN5flash16flash_fwd_kernelI23Flash_fwd_kernel_traitsILi32ELi128ELi128ELi4ELb0ELb0EN7cutlass10bfloat16_tE19Flash_kernel_traitsILi32ELi128ELi128ELi4ES3_EELb0ELb0ELb1ELb0ELb0ELb1ELb1ELb0EEEvNS_16Flash_fwd_paramsE)
        /*0344*/ 	.word	0x00000008


	//----- nvinfo : EIATTR_MIN_STACK_SIZE
	.align		4
.L_150:
        /*0348*/ 	.byte	0x04, 0x12
        /*034a*/ 	.short	(.L_152 - .L_151)
	.align		4
.L_151:
        /*034c*/ 	.word	index@(_ZN5flash16flash_fwd_kernelI23Flash_fwd_kernel_traitsILi32ELi128ELi128ELi4ELb0ELb0EN7cutlass10bfloat16_tE19Flash_kernel_traitsILi32ELi128ELi128ELi4ES3_EELb1ELb0ELb1ELb1ELb0ELb0ELb0ELb0EEEvNS_16Flash_fwd_paramsE)
        /*0350*/ 	.word	0x00000070


	//----- nvinfo : EIATTR_MIN_STACK_SIZE
	.align		4
.L_152:
        /*0354*/ 	.byte	0x04, 0x12
        /*0356*/ 	.short	(.L_154 - .L_153)
	.align		4
.L_153:
        /*0358*/ 	.word	index@(_ZN5flash16flash_fwd_kernelI23Flash_fwd_kernel_traitsILi32ELi128ELi128ELi4ELb0ELb0EN7cutlass10bfloat16_tE19Flash_kernel_traitsILi32ELi128ELi128ELi4ES3_EELb1ELb0ELb1ELb0ELb0ELb0ELb0ELb1EEEvNS_16Flash_fwd_paramsE)
        /*035c*/ 	.word	0x000004d0


	//----- nvinfo : EIATTR_MIN_STACK_SIZE
	.align		4
.L_154:
        /*0360*/ 	.byte	0x04, 0x12
        /*0362*/ 	.short	(.L_156 - .L_155)
	.align		4
.L_155:
        /*0364*/ 	.word	index@(_ZN5flash16flash_fwd_kernelI23Flash_fwd_kernel_traitsILi32ELi128ELi128ELi4ELb0ELb0EN7cutlass10bfloat16_tE19Flash_kernel_traitsILi32ELi128ELi128ELi4ES3_EELb0ELb0ELb1ELb0ELb0ELb0ELb1ELb0EEEvNS_16Flash_fwd_paramsE)
        /*0368*/ 	.word	0x00000018


	//----- nvinfo : EIATTR_MIN_STACK_SIZE
	.align		4
.L_156:
        /*036c*/ 	.byte	0x04, 0x12
        /*036e*/ 	.short	(.L_158 - .L_157)
	.align		4
.L_157:
        /*0370*/ 	.word	index@(_ZN5flash16flash_fwd_kernelI23Flash_fwd_kernel_traitsILi32ELi128ELi128ELi4ELb0ELb0EN7cutlass10bfloat16_tE19Flash_kernel_traitsILi32ELi128ELi128ELi4ES3_EELb1ELb0ELb1ELb1ELb0ELb0ELb0ELb1EEEvNS_16Flash_fwd_paramsE)
        /*0374*/ 	.word	0x000004d8


	//----- nvinfo : EIATTR_MIN_STACK_SIZE
	.align		4
.L_158:
        /*0378*/ 	.byte	0x04, 0x12
        /*037a*/ 	.short	(.L_160 - .L_159)
	.align		4
.L_159:
        /*037c*/ 	.word	index@(_ZN5flash16flash_fwd_kernelI23Flash_fwd_kernel_traitsILi32ELi128ELi128ELi4ELb0ELb0EN7cutlass10bfloat16_tE19Flash_kernel_traitsILi32ELi128ELi128ELi4ES3_EELb0ELb0ELb1ELb1ELb0ELb0ELb1ELb0EEEvNS_16Flash_fwd_paramsE)
        /*0380*/ 	.word	0x00000000
.L_160:


//--------------------- .nv.compat                --------------------------
	.section	.nv.compat,"",@"SHT_CUDA_COMPAT_INFO"
	.align	4
        /*0000*/ 	.byte	0x02, 0x09, 0x01, 0x00, 0x02, 0x02, 0x01, 0x00, 0x02, 0x05, 0x05, 0x00, 0x03, 0x07, 0x01, 0x01
        /*0010*/ 	.byte	0x02, 0x03, 0x00, 0x00, 0x02, 0x06, 0x01, 0x00, 0x04, 0x0b, 0x08, 0x00, 0x01, 0x00, 0x00, 0x00
        /*0020*/ 	.byte	0x00, 0x00, 0x00, 0x00


//--------------------- .nv.info._ZN5flash16flash_fwd_kernelI23Flash_fwd_kernel_traitsILi32ELi128ELi128ELi4ELb0ELb0EN7cutlass10bfloat16_tE19Flash_kernel_traitsILi32ELi128ELi128ELi4ES3_EELb0ELb0ELb0ELb0ELb0ELb1ELb0ELb0EEEvNS_16Flash_fwd_paramsE --------------------------
	.section	.nv.info._ZN5flash16flash_fwd_kernelI23Flash_fwd_kernel_traitsILi32ELi128ELi128ELi4ELb0ELb0EN7cutlass10bfloat16_tE19Flash_kernel_traitsILi32ELi128ELi128ELi4ES3_EELb0ELb0ELb0ELb0ELb0ELb1ELb0ELb0EEEvNS_16Flash_fwd_paramsE,"",@"SHT_CUDA_INFO"
	.sectionflags	@""
	.align	4


	//----- nvinfo : EIATTR_CUDA_API_VERSION
	.align		4
        /*0000*/ 	.byte	0x04, 0x37
        /*0002*/ 	.short	(.L_162 - .L_161)
.L_161:
        /*0004*/ 	.word	0x00000082


	//----- nvinfo : EIATTR_KPARAM_INFO
	.align		4
.L_162:
        /*0008*/ 	.byte	0x04, 0x17
        /*000a*/ 	.short	(.L_164 - .L_163)
.L_163:
        /*000c*/ 	.word	0x00000000
        /*0010*/ 	.short	0x0000
        /*0012*/ 	.short	0x0000
        /*0014*/ 	.byte	0x00, 0xf0, 0x41, 0x07


	//----- nvinfo : EIATTR_SPARSE_MMA_MASK
	.align		4
.L_164:
        /*0018*/ 	.byte	0x03, 0x50
        /*001a*/ 	.short	0x0000


	//----- nvinfo : EIATTR_MAXREG_COUNT
	.align		4
        /*001c*/ 	.byte	0x03, 0x1b
        /*001e*/ 	.short	0x00ff


	//----- nvinfo : EIATTR_NUM_BARRIERS
	.align		4
        /*0020*/ 	.byte	0x02, 0x4c
        /*0022*/ 	.byte	0x01
	.zero		1


	//----- nvinfo : EIATTR_ANNOTATIONS
	.align		4
        /*0024*/ 	.byte	0x04, 0x55
        /*0026*/ 	.short	(.L_166 - .L_165)


	//   ....[0]....
.L_165:
        /*0028*/ 	.word	0x00000001
        /*002c*/ 	.byte	0xb0, 0x23, 0x00, 0x00, 0x01, 0x00, 0x00, 0x00, 0xc0, 0x23, 0x00, 0x00, 0x01, 0x00, 0x00, 0x00
        /*003c*/ 	.byte	0xf0, 0x32, 0x00, 0x00, 0x01, 0x00, 0x00, 0x00, 0x30, 0x33, 0x00, 0x00, 0x01, 0x00, 0x00, 0x00
        /*004c*/ 	.byte	0x60, 0x33, 0x00, 0x00, 0x01, 0x00, 0x00, 0x00, 0x90, 0x33, 0x00, 0x00


	//----- nvinfo : EIATTR_MERCURY_ISA_VERSION
	.align		4
.L_166:
        /*0058*/ 	.byte	0x03, 0x5f
        /*005a*/ 	.short	0x0101


	//----- nvinfo : EIATTR_COOP_GROUP_MASK_REGIDS
	.align		4
        /*005c*/ 	.byte	0x04, 0x29
        /*005e*/ 	.short	(.L_168 - .L_167)


	//   ....[0]....
.L_167:
        /*0060*/ 	.word	0xffffffff


	//   ....[1]....
        /*0064*/ 	.word	0xffffffff


	//   ....[2]....
        /*0068*/ 	.word	0xffffffff


	//   ....[3]....
        /*006c*/ 	.word	0xffffffff


	//   ....[4]....
        /*0070*/ 	.word	0xffffffff


	//   ....[5]....
        /*0074*/ 	.word	0xffffffff


	//   ....[6]....
        /*0078*/ 	.word	0xffffffff


	//   ....[7]....
        /*007c*/ 	.word	0xffffffff


	//   ....[8]....
        /*0080*/ 	.word	0xffffffff


	//   ....[9]....
        /*0084*/ 	.word	0xffffffff


	//   ....[10]....
        /*0088*/ 	.word	0xffffffff


	//   ....[11]....
        /*008c*/ 	.word	0xffffffff


	//   ....[12]....
        /*0090*/ 	.word	0xffffffff


	//   ....[13]....
        /*0094*/ 	.word	0xffffffff


	//   ....[14]....
        /*0098*/ 	.word	0xffffffff


	//   ....[15]....
        /*009c*/ 	.word	0xffffffff


	//   ....[16]....
        /*00a0*/ 	.word	0xffffffff


	//   ....[17]....
        /*00a4*/ 	.word	0xffffffff


	//   ....[18]....
        /*00a8*/ 	.word	0xffffffff


	//   ....[19]....
        /*00ac*/ 	.word	0xffffffff


	//   ....[20]....
        /*00b0*/ 	.word	0xffffffff


	//   ....[21]....
        /*00b4*/ 	.word	0xffffffff


	//   ....[22]....
        /*00b8*/ 	.word	0xffffffff


	//   ....[23]....
        /*00bc*/ 	.word	0xffffffff


	//----- nvinfo : EIATTR_COOP_GROUP_INSTR_OFFSETS
	.align		4
.L_168:
        /*00c0*/ 	.byte	0x04, 0x28
        /*00c2*/ 	.short	(.L_170 - .L_169)


	//   ....[0]....
.L_169:
        /*00c4*/ 	.word	0x00003450


	//   ....[1]....
        /*00c8*/ 	.word	0x00003510


	//   ....[2]....
        /*00cc*/ 	.word	0x00003660


	//   ....[3]....
        /*00d0*/ 	.word	0x00003680


	//   ....[4]....
        /*00d4*/ 	.word	0x00003f30


	//   ....[5]....
        /*00d8*/ 	.word	0x00003f90


	//   ....[6]....
        /*00dc*/ 	.word	0x00004000


	//   ....[7]....
        /*00e0*/ 	.word	0x00004090


	//   ....[8]....
        /*00e4*/ 	.word	0x000068e0


	//   ....[9]....
        /*00e8*/ 	.word	0x00006910


	//   ....[10]....
        /*00ec*/ 	.word	0x00006970


	//   ....[11]....
        /*00f0*/ 	.word	0x00006980


	//   ....[12]....
        /*00f4*/ 	.word	0x000069d0


	//   ....[13]....
        /*00f8*/ 	.word	0x000069e0


	//   ....[14]....
        /*00fc*/ 	.word	0x000069f0


	//   ....[15]....
        /*0100*/ 	.word	0x00006a00


	//   ....[16]....
        /*0104*/ 	.word	0x00008f60


	//   ....[17]....
        /*0108*/ 	.word	0x00008fa0


	//   ....[18]....
        /*010c*/ 	.word	0x00008fe0


	//   ....[19]....
        /*0110*/ 	.word	0x00009000


	//   ....[20]....
        /*0114*/ 	.word	0x00009050


	//   ....[21]....
        /*0118*/ 	.word	0x00009060


	//   ....[22]....
        /*011c*/ 	.word	0x000090d0


	//   ....[23]....
        /*0120*/ 	.word	0x00009100


	//----- nvinfo : EIATTR_VRC_CTA_INIT_COUNT
	.align		4
.L_170:
        /*0124*/ 	.byte	0x02, 0x4a
	.zero		1
	.zero		1


	//----- nvinfo : EIATTR_EXIT_INSTR_OFFSETS
	.align		4
        /*0128*/ 	.byte	0x04, 0x1c
        /*012a*/ 	.short	(.L_172 - .L_171)


	//   ....[0]....
.L_171:
        /*012c*/ 	.word	0x000003b0


	//   ....[1]....
        /*0130*/ 	.word	0x00000df0


	//   ....[2]....
        /*0134*/ 	.word	0x00000e80


	//   ....[3]....
        /*0138*/ 	.word	0x0000a1b0


	//   ....[4]....
        /*013c*/ 	.word	0x0000a290


	//----- nvinfo : EIATTR_CRS_STACK_SIZE
	.align		4
.L_172:
        /*0140*/ 	.byte	0x04, 0x1e
        /*0142*/ 	.short	(.L_174 - .L_173)
.L_173:
        /*0144*/ 	.word	0x00000000


	//----- nvinfo : EIATTR_CBANK_PARAM_SIZE
	.align		4
.L_174:
        /*0148*/ 	.byte	0x03, 0x19
        /*014a*/ 	.short	0x01d0


	//----- nvinfo : EIATTR_PARAM_CBANK
	.align		4
        /*014c*/ 	.byte	0x04, 0x0a
        /*014e*/ 	.short	(.L_176 - .L_175)
	.align		4
.L_175:
        /*0150*/ 	.word	index@(.nv.constant0._ZN5flash16flash_fwd_kernelI23Flash_fwd_kernel_traitsILi32ELi128ELi128ELi4ELb0ELb0EN7cutlass10bfloat16_tE19Flash_kernel_traitsILi32ELi128ELi128ELi4ES3_EELb0ELb0ELb0ELb0ELb0ELb1ELb0ELb0EEEvNS_16Flash_fwd_paramsE)
        /*0154*/ 	.short	0x0380
        /*0156*/ 	.short	0x01d0


	//----- nvinfo : EIATTR_SW_WAR
	.align		4
.L_176:
        /*0158*/ 	.byte	0x04, 0x36
        /*015a*/ 	.short	(.L_178 - .L_177)
.L_177:
        /*015c*/ 	.word	0x00000008
.L_178:


//--------------------- .nv.info._ZN5flash16flash_fwd_kernelI23Flash_fwd_kernel_traitsILi32ELi128ELi128ELi4ELb0ELb0EN7cutlass10bfloat16_tE19Flash_kernel_traitsILi32ELi128ELi128ELi4ES3_EELb0ELb0ELb0ELb0ELb1ELb1ELb0ELb0EEEvNS_16Flash_fwd_paramsE --------------------------
	.section	.nv.info._ZN5flash16flash_fwd_kernelI23Flash_fwd_kernel_traitsILi32ELi128ELi128ELi4ELb0ELb0EN7cutlass10bfloat16_tE19Flash_kernel_traitsILi32ELi128ELi128ELi4ES3_EELb0ELb0ELb0ELb0ELb1ELb1ELb0ELb0EEEvNS_16Flash_fwd_paramsE,"",@"SHT_CUDA_INFO"
	.sectionflags	@""
	.align	4


	//----- nvinfo : EIATTR_CUDA_API_VERSION
	.align		4
        /*0000*/ 	.byte	0x04, 0x37
        /*0002*/ 	.short	(.L_180 - .L_179)
.L_179:
        /*0004*/ 	.word	0x00000082


	//----- nvinfo : EIATTR_KPARAM_INFO
	.align		4
.L_180:
        /*0008*/ 	.byte	0x04, 0x17
        /*000a*/ 	.short	(.L_182 - .L_181)
.L_181:
        /*000c*/ 	.word	0x00000000
        /*0010*/ 	.short	0x0000
        /*0012*/ 	.short	0x0000
        /*0014*/ 	.byte	0x00, 0xf0, 0x41, 0x07


	//----- nvinfo : EIATTR_SPARSE_MMA_MASK
	.align		4
.L_182:
        /*0018*/ 	.byte	0x03, 0x50
        /*001a*/ 	.short	0x0000


	//----- nvinfo : EIATTR_MAXREG_COUNT
	.align		4
        /*001c*/ 	.byte	0x03, 0x1b
        /*001e*/ 	.short	0x00ff


	//----- nvinfo : EIATTR_NUM_BARRIERS
	.align		4
        /*0020*/ 	.byte	0x02, 0x4c
        /*0022*/ 	.byte	0x01
	.zero		1


	//----- nvinfo : EIATTR_MERCURY_ISA_VERSION
	.align		4
        /*0024*/ 	.byte	0x03, 0x5f
        /*0026*/ 	.short	0x0101


	//----- nvinfo : EIATTR_COOP_GROUP_MASK_REGIDS
	.align		4
        /*0028*/ 	.byte	0x04, 0x29
        /*002a*/ 	.short	(.L_184 - .L_183)


	//   ....[0]....
.L_183:
        /*002c*/ 	.word	0xffffffff


	//   ....[1]....
        /*0030*/ 	.word	0xffffffff


	//   ....[2]....
        /*0034*/ 	.word	0xffffffff


	//   ....[3]....
        /*0038*/ 	.word	0xffffffff


	//   ....[4]....
        /*003c*/ 	.word	0xffffffff


	//   ....[5]....
        /*0040*/ 	.word	0xffffffff


	//   ....[6]....
        /*0044*/ 	.word	0xffffffff


	//   ....[7]....
        /*0048*/ 	.word	0xffffffff


	//   ....[8]....
        /*004c*/ 	.word	0xffffffff


	//   ....[9]....
        /*0050*/ 	.word	0xffffffff


	//   ....[10]....
        /*0054*/ 	.word	0xffffffff


	//   ....[11]....
        /*0058*/ 	.word	0xffffffff


	//   ....[12]....
        /*005c*/ 	.word	0xffffffff


	//   ....[13]....
        /*0060*/ 	.word	0xffffffff


	//   ....[14]....
        /*0064*/ 	.word	0xffffffff


	//   ....[15]....
        /*0068*/ 	.word	0xffffffff


	//   ....[16]....
        /*006c*/ 	.word	0xffffffff


	//   ....[17]....
        /*0070*/ 	.word	0xffffffff


	//   ....[18]....
        /*0074*/ 	.word	0xffffffff


	//   ....[19]....
        /*0078*/ 	.word	0xffffffff


	//   ....[20]....
        /*007c*/ 	.word	0xffffffff


	//   ....[21]....
        /*0080*/ 	.word	0xffffffff


	//   ....[22]....
        /*0084*/ 	.word	0xffffffff


	//   ....[23]....
        /*0088*/ 	.word	0xffffffff


	//----- nvinfo : EIATTR_COOP_GROUP_INSTR_OFFSETS
	.align		4
.L_184:
        /*008c*/ 	.byte	0x04, 0x28
        /*008e*/ 	.short	(.L_186 - .L_185)


	//   ....[0]....
.L_185:
        /*0090*/ 	.word	0x000016b0


	//   ....[1]....
        /*0094*/ 	.word	0x000017b0


	//   ....[2]....
        /*0098*/ 	.word	0x00001b20


	//   ....[3]....
        /*009c*/ 	.word	0x00001b90


	//   ....[4]....
        /*00a0*/ 	.word	0x00001c70


	//   ....[5]....
        /*00a4*/ 	.word	0x00001cd0


	//   ....[6]....
        /*00a8*/ 	.word	0x00001d80


	//   ....[7]....
        /*00ac*/ 	.word	0x00001f10


	//   ....[8]....
        /*00b0*/ 	.word	0x00004970


	//   ....[9]....
        /*00b4*/ 	.word	0x000049c0


	//   ....[10]....
        /*00b8*/ 	.word	0x00004a00


	//   ....[11]....
        /*00bc*/ 	.word	0x00004a20


	//   ....[12]....
        /*00c0*/ 	.word	0x00004a60


	//   ....[13]....
        /*00c4*/ 	.word	0x00004a80


	//   ....[14]....
        /*00c8*/ 	.word	0x00004a90


	//   ....[15]....
        /*00cc*/ 	.word	0x00004aa0


	//   ....[16]....
        /*00d0*/ 	.word	0x00006ff0


	//   ....[17]....
        /*00d4*/ 	.word	0x00007020


	//   ....[18]....
        /*00d8*/ 	.word	0x00007040


	//   ....[19]....
        /*00dc*/ 	.word	0x00007060


	//   ....[20]....
        /*00e0*/ 	.word	0x000070e0


	//   ....[21]....
        /*00e4*/ 	.word	0x00007100


	//   ....[22]....
        /*00e8*/ 	.word	0x00007140


	//   ....[23]....
        /*00ec*/ 	.word	0x00007150


	//----- nvinfo : EIATTR_VRC_CTA_INIT_COUNT
	.align		4
.L_186:
        /*00f0*/ 	.byte	0x02, 0x4a
	.zero		1
	.zero		1


	//----- nvinfo : EIATTR_EXIT_INSTR_OFFSETS
	.align		4
        /*00f4*/ 	.byte	0x04, 0x1c
        /*00f6*/ 	.short	(.L_188 - .L_187)


	//   ....[0]....
.L_187:
        /*00f8*/ 	.word	0x00000140


	//   ....[1]....
        /*00fc*/ 	.word	0x00007f10


	//----- nvinfo : EIATTR_CRS_STACK_SIZE
	.align		4
.L_188:
        /*0100*/ 	.byte	0x04, 0x1e
        /*0102*/ 	.short	(.L_190 - .L_189)
.L_189:
        /*0104*/ 	.word	0x00000000


	//----- nvinfo : EIATTR_CBANK_PARAM_SIZE
	.align		4
.L_190:
        /*0108*/ 	.byte	0x03, 0x19
        /*010a*/ 	.short	0x01d0


	//----- nvinfo : EIATTR_PARAM_CBANK
	.align		4
        /*010c*/ 	.byte	0x04, 0x0a
        /*010e*/ 	.short	(.L_192 - .L_191)
	.align		4
.L_191:
        /*0110*/ 	.word	index@(.nv.constant0._ZN5flash16flash_fwd_kernelI23Flash_fwd_kernel_traitsILi32ELi128ELi128ELi4ELb0ELb0EN7cutlass10bfloat16_tE19Flash_kernel_traitsILi32ELi128ELi128ELi4ES3_EELb0ELb0ELb0ELb0ELb1ELb1ELb0ELb0EEEvNS_16Flash_fwd_paramsE)
        /*0114*/ 	.short	0x0380
        /*0116*/ 	.short	0x01d0


	//----- nvinfo : EIATTR_SW_WAR
	.align		4
.L_192:
        /*0118*/ 	.byte	0x04, 0x36
        /*011a*/ 	.short	(.L_194 - .L_193)
.L_193:
        /*011c*/ 	.word	0x00000008
.L_194:


//--------------------- .nv.info._ZN5flash16flash_fwd_kernelI23Flash_fwd_kernel_traitsILi32ELi128ELi128ELi4ELb0ELb0EN7cutlass10bfloat16_tE19Flash_kernel_traitsILi32ELi128ELi128ELi4ES3_EELb0ELb0ELb0ELb0ELb0ELb0ELb0ELb0EEEvNS_16Flash_fwd_paramsE --------------------------
	.section	.nv.info._ZN5flash16flash_fwd_kernelI23Flash_fwd_kernel_traitsILi32ELi128ELi128ELi4ELb0ELb0EN7cutlass10bfloat16_tE19Flash_kernel_traitsILi32ELi128ELi128ELi4ES3_EELb0ELb0ELb0ELb0ELb0ELb0ELb0ELb0EEEvNS_16Flash_fwd_paramsE,"",@"SHT_CUDA_INFO"
	.sectionflags	@""
	.align	4


	//----- nvinfo : EIATTR_CUDA_API_VERSION
	.align		4
        /*0000*/ 	.byte	0x04, 0x37
        /*0002*/ 	.short	(.L_196 - .L_195)
.L_195:
        /*0004*/ 	.word	0x00000082


	//----- nvinfo : EIATTR_KPARAM_INFO
	.align		4
.L_196:
        /*0008*/ 	.byte	0x04, 0x17
        /*000a*/ 	.short	(.L_198 - .L_197)
.L_197:
        /*000c*/ 	.word	0x00000000
        /*0010*/ 	.short	0x0000
        /*0012*/ 	.short	0x0000
        /*0014*/ 	.byte	0x00, 0xf0, 0x41, 0x07


	//----- nvinfo : EIATTR_SPARSE_MMA_MASK
	.align		4
.L_198:
        /*0018*/ 	.byte	0x03, 0x50
        /*001a*/ 	.short	0x0000


	//----- nvinfo : EIATTR_MAXREG_COUNT
	.align		4
        /*001c*/ 	.byte	0x03, 0x1b
        /*001e*/ 	.short	0x00ff


	//----- nvinfo : EIATTR_NUM_BARRIERS
	.align		4
        /*0020*/ 	.byte	0x02, 0x4c
        /*0022*/ 	.byte	0x01
	.zero		1


	//----- nvinfo : EIATTR_MERCURY_ISA_VERSION
	.align		4
        /*0024*/ 	.byte	0x03, 0x5f
        /*0026*/ 	.short	0x0101


	//----- nvinfo : EIATTR_COOP_GROUP_MASK_REGIDS
	.align		4
        /*0028*/ 	.byte	0x04, 0x29
        /*002a*/ 	.short	(.L_200 - .L_199)


	//   ....[0]....
.L_199:
        /*002c*/ 	.word	0xffffffff


	//   ....[1]....
        /*0030*/ 	.word	0xffffffff


	//   ....[2]....
        /*0034*/ 	.word	0xffffffff


	//   ....[3]....
        /*0038*/ 	.word	0xffffffff


	//   ....[4]....
        /*003c*/ 	.word	0xffffffff


	//   ....[5]....
        /*0040*/ 	.word	0xffffffff


	//   ....[6]....
        /*0044*/ 	.word	0xffffffff


	//   ....[7]....
        /*0048*/ 	.word	0xffffffff


	//   ....[8]....
        /*004c*/ 	.word	0xffffffff


	//   ....[9]....
        /*0050*/ 	.word	0xffffffff


	//   ....[10]....
        /*0054*/ 	.word	0xffffffff


	//   ....[11]....
        /*0058*/ 	.word	0xffffffff


	//   ....[12]....
        /*005c*/ 	.word	0xffffffff


	//   ....[13]....
        /*0060*/ 	.word	0xffffffff


	//   ....[14]....
        /*0064*/ 	.word	0xffffffff


	//   ....[15]....
        /*0068*/ 	.word	0xffffffff


	//   ....[16]....
        /*006c*/ 	.word	0xffffffff


	//   ....[17]....
        /*0070*/ 	.word	0xffffffff


	//   ....[18]....
        /*0074*/ 	.word	0xffffffff


	//   ....[19]....
        /*0078*/ 	.word	0xffffffff


	//   ....[20]....
        /*007c*/ 	.word	0xffffffff


	//   ....[21]....
        /*0080*/ 	.word	0xffffffff


	//   ....[22]....
        /*0084*/ 	.word	0xffffffff


	//   ....[23]....
        /*0088*/ 	.word	0xffffffff


	//----- nvinfo : EIATTR_COOP_GROUP_INSTR_OFFSETS
	.align		4
.L_200:
        /*008c*/ 	.byte	0x04, 0x28
        /*008e*/ 	.short	(.L_202 - .L_201)


	//   ....[0]....
.L_201:
        /*0090*/ 	.word	0x00003db0


	//   ....[1]....
        /*0094*/ 	.word	0x00003dd0


	//   ....[2]....
        /*0098*/ 	.word	0x00003e30


	//   ....[3]....
        /*009c*/ 	.word	0x00003e40


	//   ....[4]....
        /*00a0*/ 	.word	0x00004680


	//   ....[5]....
        /*00a4*/ 	.word	0x000046c0


	//   ....[6]....
        /*00a8*/ 	.word	0x000046d0


	//   ....[7]....
        /*00ac*/ 	.word	0x00004740


	//   ....[8]....
        /*00b0*/ 	.word	0x000072c0


	//   ....[9]....
        /*00b4*/ 	.word	0x000072f0


	//   ....[10]....
        /*00b8*/ 	.word	0x00007340


	//   ....[11]....
        /*00bc*/ 	.word	0x00007360


	//   ....[12]....
        /*00c0*/ 	.word	0x000073b0


	//   ....[13]....
        /*00c4*/ 	.word	0x000073c0


	//   ....[14]....
        /*00c8*/ 	.word	0x000073d0


	//   ....[15]....
        /*00cc*/ 	.word	0x000073e0


	//   ....[16]....
        /*00d0*/ 	.word	0x00009940


	//   ....[17]....
        /*00d4*/ 	.word	0x00009980


	//   ....[18]....
        /*00d8*/ 	.word	0x00009990


	//   ....[19]....
        /*00dc*/ 	.word	0x000099b0


	//   ....[20]....
        /*00e0*/ 	.word	0x00009a10


	//   ....[21]....
        /*00e4*/ 	.word	0x00009a30


	//   ....[22]....
        /*00e8*/ 	.word	0x00009a60


	//   ....[23]....
        /*00ec*/ 	.word	0x00009a70


	//----- nvinfo : EIATTR_VRC_CTA_INIT_COUNT
	.align		4
.L_202:
        /*00f0*/ 	.byte	0x02, 0x4a
	.zero		1
	.zero		1


	//----- nvinfo : EIATTR_EXIT_INSTR_OFFSETS
	.align		4
        /*00f4*/ 	.byte	0x04, 0x1c
        /*00f6*/ 	.short	(.L_204 - .L_203)


	//   ....[0]....
.L_203:
        /*00f8*/ 	.word	0x000003a0


	//   ....[1]....
        /*00fc*/ 	.word	0x00000df0


	//   ....[2]....
        /*0100*/ 	.word	0x00000e80


	//   ....[3]....
        /*0104*/ 	.word	0x0000ab00


	//   ....[4]....
        /*0108*/ 	.word	0x0000abe0


	//----- nvinfo : EIATTR_CRS_STACK_SIZE
	.align		4
.L_204:
        /*010c*/ 	.byte	0x04, 0x1e
        /*010e*/ 	.short	(.L_206 - .L_205)
.L_205:
        /*0110*/ 	.word	0x00000000


	//----- nvinfo : EIATTR_CBANK_PARAM_SIZE
	.align		4
.L_206:
        /*0114*/ 	.byte	0x03, 0x19
        /*0116*/ 	.short	0x01d0


	//----- nvinfo : EIATTR_PARAM_CBANK
	.align		4
        /*0118*/ 	.byte	0x04, 0x0a
        /*011a*/ 	.short	(.L_208 - .L_207)
	.align		4
.L_207:
        /*011c*/ 	.word	index@(.nv.constant0._ZN5flash16flash_fwd_kernelI23Flash_fwd_kernel_traitsILi32ELi128ELi128ELi4ELb0ELb0EN7cutlass10bfloat16_tE19Flash_kernel_traitsILi32ELi128ELi128ELi4ES3_EELb0ELb0ELb0ELb0ELb0ELb0ELb0ELb0EEEvNS_16Flash_fwd_paramsE)
        /*0120*/ 	.short	0x0380
        /*0122*/ 	.short	0x01d0


	//----- nvinfo : EIATTR_SW_WAR
	.align		4
.L_208:
        /*0124*/ 	.byte	0x04, 0x36
        /*0126*/ 	.short	(.L_210 - .L_209)
.L_209:
        /*0128*/ 	.word	0x00000008
.L_210:


//--------------------- .nv.info._ZN5flash16flash_fwd_kernelI23Flash_fwd_kernel_traitsILi32ELi128ELi128ELi4ELb0ELb0EN7cutlass10bfloat16_tE19Flash_kernel_traitsILi32ELi128ELi128ELi4ES3_EELb0ELb0ELb0ELb1ELb0ELb0ELb0ELb0EEEvNS_16Flash_fwd_paramsE --------------------------
	.section	.nv.info._ZN5flash16flash_fwd_kernelI23Flash_fwd_kernel_traitsILi32ELi128ELi128ELi4ELb0ELb0EN7cutlass10bfloat16_tE19Flash_kernel_traitsILi32ELi128ELi128ELi4ES3_EELb0ELb0ELb0ELb1ELb0ELb0ELb0ELb0EEEvNS_16Flash_fwd_paramsE,"",@"SHT_CUDA_INFO"
	.sectionflags	@""
	.align	4


	//----- nvinfo : EIATTR_CUDA_API_VERSION
	.align		4
        /*0000*/ 	.byte	0x04, 0x37
        /*0002*/ 	.short	(.L_212 - .L_211)
.L_211:
        /*0004*/ 	.word	0x00000082


	//----- nvinfo : EIATTR_KPARAM_INFO
	.align		4
.L_212:
        /*0008*/ 	.byte	0x04, 0x17
        /*000a*/ 	.short	(.L_214 - .L_213)
.L_213:
        /*000c*/ 	.word	0x00000000
        /*0010*/ 	.short	0x0000
        /*0012*/ 	.short	0x0000
        /*0014*/ 	.byte	0x00, 0xf0, 0x41, 0x07


	//----- nvinfo : EIATTR_SPARSE_MMA_MASK
	.align		4
.L_214:
        /*0018*/ 	.byte	0x03, 0x50
        /*001a*/ 	.short	0x0000


	//----- nvinfo : EIATTR_MAXREG_COUNT
	.align		4
        /*001c*/ 	.byte	0x03, 0x1b
        /*001e*/ 	.short	0x00ff


	//----- nvinfo : EIATTR_NUM_BARRIERS
	.align		4
        /*0020*/ 	.byte	0x02, 0x4c
        /*0022*/ 	.byte	0x01
	.zero		1


	//----- nvinfo : EIATTR_MERCURY_ISA_VERSION
	.align		4
        /*0024*/ 	.byte	0x03, 0x5f
        /*0026*/ 	.short	0x0101


	//----- nvinfo : EIATTR_COOP_GROUP_MASK_REGIDS
	.align		4
        /*0028*/ 	.byte	0x04, 0x29
        /*002a*/ 	.short	(.L_216 - .L_215)


	//   ....[0]....
.L_215:
        /*002c*/ 	.word	0xffffffff


	//   ....[1]....
        /*0030*/ 	.word	0xffffffff


	//   ....[2]....
        /*0034*/ 	.word	0xffffffff


	//   ....[3]....
        /*0038*/ 	.word	0xffffffff


	//   ....[4]....
        /*003c*/ 	.word	0xffffffff


	//   ....[5]....
        /*0040*/ 	.word	0xffffffff


	//   ....[6]....
        /*0044*/ 	.word	0xffffffff


	//   ....[7]....
        /*0048*/ 	.word	0xffffffff


	//   ....[8]....
        /*004c*/ 	.word	0xffffffff


	//   ....[9]....
        /*0050*/ 	.word	0xffffffff


	//   ....[10]....
        /*0054*/ 	.word	0xffffffff


	//   ....[11]....
        /*0058*/ 	.word	0xffffffff


	//   ....[12]....
        /*005c*/ 	.word	0xffffffff


	//   ....[13]....
        /*0060*/ 	.word	0xffffffff


	//   ....[14]....
        /*0064*/ 	.word	0xffffffff


	//   ....[15]....
        /*0068*/ 	.word	0xffffffff


	//   ....[16]....
        /*006c*/ 	.word	0xffffffff


	//   ....[17]....
        /*0070*/ 	.word	0xffffffff


	//   ....[18]....
        /*0074*/ 	.word	0xffffffff


	//   ....[19]....
        /*0078*/ 	.word	0xffffffff


	//   ....[20]....
        /*007c*/ 	.word	0xffffffff


	//   ....[21]....
        /*0080*/ 	.word	0xffffffff


	//   ....[22]....
        /*0084*/ 	.word	0xffffffff


	//   ....[23]....
        /*0088*/ 	.word	0xffffffff


	//----- nvinfo : EIATTR_COOP_GROUP_INSTR_OFFSETS
	.align		4
.L_216:
        /*008c*/ 	.byte	0x04, 0x28
        /*008e*/ 	.short	(.L_218 - .L_217)


	//   ....[0]....
.L_217:
        /*0090*/ 	.word	0x00006600


	//   ....[1]....
        /*0094*/ 	.word	0x00006620


	//   ....[2]....
        /*0098*/ 	.word	0x00006670


	//   ....[3]....
        /*009c*/ 	.word	0x00006680


	//   ....[4]....
        /*00a0*/ 	.word	0x00006ee0


	//   ....[5]....
        /*00a4*/ 	.word	0x00006f20


	//   ....[6]....
        /*00a8*/ 	.word	0x00006f30


	//   ....[7]....
        /*00ac*/ 	.word	0x00006fa0


	//   ....[8]....
        /*00b0*/ 	.word	0x0000ad00


	//   ....[9]....
        /*00b4*/ 	.word	0x0000ad70


	//   ....[10]....
        /*00b8*/ 	.word	0x0000add0


	//   ....[11]....
        /*00bc*/ 	.word	0x0000adf0


	//   ....[12]....
        /*00c0*/ 	.word	0x0000ae40


	//   ....[13]....
        /*00c4*/ 	.word	0x0000ae50


	//   ....[14]....
        /*00c8*/ 	.word	0x0000ae60


	//   ....[15]....
        /*00cc*/ 	.word	0x0000ae70


	//   ....[16]....
        /*00d0*/ 	.word	0x0000d3c0


	//   ....[17]....
        /*00d4*/ 	.word	0x0000d400


	//   ....[18]....
        /*00d8*/ 	.word	0x0000d410


	//   ....[19]....
        /*00dc*/ 	.word	0x0000d430


	//   ....[20]....
        /*00e0*/ 	.word	0x0000d490


	//   ....[21]....
        /*00e4*/ 	.word	0x0000d4b0


	//   ....[22]....
        /*00e8*/ 	.word	0x0000d4e0


	//   ....[23]....
        /*00ec*/ 	.word	0x0000d4f0


	//----- nvinfo : EIATTR_VRC_CTA_INIT_COUNT
	.align		4
.L_218:
        /*00f0*/ 	.byte	0x02, 0x4a
	.zero		1
	.zero		1


	//----- nvinfo : EIATTR_EXIT_INSTR_OFFSETS
	.align		4
        /*00f4*/ 	.byte	0x04, 0x1c
        /*00f6*/ 	.short	(.L_220 - .L_219)


	//   ....[0]....
.L_219:
        /*00f8*/ 	.word	0x000003a0


	//   ....[1]....
        /*00fc*/ 	.word	0x00000dc0


	//   ....[2]....
        /*0100*/ 	.word	0x00000e50


	//   ....[3]....
        /*0104*/ 	.word	0x0000e570


	//   ....[4]....
        /*0108*/ 	.word	0x0000e650


	//----- nvinfo : EIATTR_CRS_STACK_SIZE
	.align		4
.L_220:
        /*010c*/ 	.byte	0x04, 0x1e
        /*010e*/ 	.short	(.L_222 - .L_221)
.L_221:
        /*0110*/ 	.word	0x00000000


	//----- nvinfo : EIATTR_CBANK_PARAM_SIZE
	.align		4
.L_222:
        /*0114*/ 	.byte	0x03, 0x19
        /*0116*/ 	.short	0x01d0


	//----- nvinfo : EIATTR_PARAM_CBANK
	.align		4
        /*0118*/ 	.byte	0x04, 0x0a
        /*011a*/ 	.short	(.L_224 - .L_223)
	.align		4
.L_223:
        /*011c*/ 	.word	index@(.nv.constant0._ZN5flash16flash_fwd_kernelI23Flash_fwd_kernel_traitsILi32ELi128ELi128ELi4ELb0ELb0EN7cutlass10bfloat16_tE19Flash_kernel_traitsILi32ELi128ELi128ELi4ES3_EELb0ELb0ELb0ELb1ELb0ELb0ELb0ELb0EEEvNS_16Flash_fwd_paramsE)
        /*0120*/ 	.short	0x0380
        /*0122*/ 	.short	0x01d0


	//----- nvinfo : EIATTR_SW_WAR
	.align		4
.L_224:
        /*0124*/ 	.byte	0x04, 0x36
        /*0126*/ 	.short	(.L_226 - .L_225)
.L_225:
        /*0128*/ 	.word	0x00000008
.L_226:


//--------------------- .nv.info._ZN5flash16flash_fwd_kernelI23Flash_fwd_kernel_traitsILi32ELi128ELi128ELi4ELb0ELb0EN7cutlass10bfloat16_tE19Flash_kernel_traitsILi32ELi128ELi128ELi4ES3_EELb0ELb0ELb1ELb0ELb0ELb1ELb0ELb0EEEvNS_16Flash_fwd_paramsE --------------------------
	.section	.nv.info._ZN5flash16flash_fwd_kernelI23Flash_fwd_kernel_traitsILi32ELi128ELi128ELi4ELb0ELb0EN7cutlass10bfloat16_tE19Flash_kernel_traitsILi32ELi128ELi128ELi4ES3_EELb0ELb0ELb1ELb0ELb0ELb1ELb0ELb0EEEvNS_16Flash_fwd_paramsE,"",@"SHT_CUDA_INFO"
	.sectionflags	@""
	.align	4


	//----- nvinfo : EIATTR_CUDA_API_VERSION
	.align		4
        /*0000*/ 	.byte	0x04, 0x37
        /*0002*/ 	.short	(.L_228 - .L_227)
.L_227:
        /*0004*/ 	.word	0x00000082


	//----- nvinfo : EIATTR_KPARAM_INFO
	.align		4
.L_228:
        /*0008*/ 	.byte	0x04, 0x17
        /*000a*/ 	.short	(.L_230 - .L_229)
.L_229:
        /*000c*/ 	.word	0x00000000
        /*0010*/ 	.short	0x0000
        /*0012*/ 	.short	0x0000
        /*0014*/ 	.byte	0x00, 0xf0, 0x41, 0x07


	//----- nvinfo : EIATTR_SPARSE_MMA_MASK
	.align		4
.L_230:
        /*0018*/ 	.byte	0x03, 0x50
        /*001a*/ 	.short	0x0000


	//----- nvinfo : EIATTR_MAXREG_COUNT
	.align		4
        /*001c*/ 	.byte	0x03, 0x1b
        /*001e*/ 	.short	0x00ff


	//----- nvinfo : EIATTR_NUM_BARRIERS
	.align		4
        /*0020*/ 	.byte	0x02, 0x4c
        /*0022*/ 	.byte	0x01
	.zero		1


	//----- nvinfo : EIATTR_ANNOTATIONS
	.align		4
        /*0024*/ 	.byte	0x04, 0x55
        /*0026*/ 	.short	(.L_232 - .L_231)


	//   ....[0]....
.L_231:
        /*0028*/ 	.word	0x00000001
        /*002c*/ 	.byte	0xa0, 0xe2, 0x00, 0x00, 0x01, 0x00, 0x00, 0x00, 0x90, 0xe3, 0x00, 0x00, 0x01, 0x00, 0x00, 0x00
        /*003c*/ 	.byte	0x10, 0xf6, 0x00, 0x00, 0x01, 0x00, 0x00, 0x00, 0x40, 0xf6, 0x00, 0x00


	//----- nvinfo : EIATTR_MERCURY_ISA_VERSION
	.align		4
.L_232:
        /*0048*/ 	.byte	0x03, 0x5f
        /*004a*/ 	.short	0x0101


	//----- nvinfo : EIATTR_COOP_GROUP_MASK_REGIDS
	.align		4
        /*004c*/ 	.byte	0x04, 0x29
        /*004e*/ 	.short	(.L_234 - .L_233)


	//   ....[0]....
.L_233:
        /*0050*/ 	.word	0xffffffff


	//   ....[1]....
        /*0054*/ 	.word	0xffffffff


	//   ....[2]....
        /*0058*/ 	.word	0xffffffff


	//   ....[3]....
        /*005c*/ 	.word	0xffffffff


	//   ....[4]....
        /*0060*/ 	.word	0xffffffff


	//   ....[5]....
        /*0064*/ 	.word	0xffffffff


	//   ....[6]....
        /*0068*/ 	.word	0xffffffff


	//   ....[7]....
        /*006c*/ 	.word	0xffffffff


	//   ....[8]....
        /*0070*/ 	.word	0xffffffff


	//   ....[9]....
        /*0074*/ 	.word	0xffffffff


	//   ....[10]....
        /*0078*/ 	.word	0xffffffff


	//   ....[11]....
        /*007c*/ 	.word	0xffffffff


	//   ....[12]....
        /*0080*/ 	.word	0xffffffff


	//   ....[13]....
        /*0084*/ 	.word	0xffffffff


	//   ....[14]....
        /*0088*/ 	.word	0xffffffff


	//   ....[15]....
        /*008c*/ 	.word	0xffffffff


	//   ....[16]....
        /*0090*/ 	.word	0xffffffff


	//   ....[17]....
        /*0094*/ 	.word	0xffffffff


	//   ....[18]....
        /*0098*/ 	.word	0xffffffff


	//   ....[19]....
        /*009c*/ 	.word	0xffffffff


	//   ....[20]....
        /*00a0*/ 	.word	0xffffffff


	//   ....[21]....
        /*00a4*/ 	.word	0xffffffff


	//   ....[22]....
        /*00a8*/ 	.word	0xffffffff


	//   ....[23]....
        /*00ac*/ 	.word	0xffffffff


	//   ....[24]....
        /*00b0*/ 	.word	0xffffffff


	//   ....[25]....
        /*00b4*/ 	.word	0xffffffff


	//   ....[26]....
        /*00b8*/ 	.word	0xffffffff


	//   ....[27]....
        /*00bc*/ 	.word	0xffffffff


	//   ....[28]....
        /*00c0*/ 	.word	0xffffffff


	//   ....[29]....
        /*00c4*/ 	.word	0xffffffff


	//   ....[30]....
        /*00c8*/ 	.word	0xffffffff


	//   ....[31]....
        /*00cc*/ 	.word	0xffffffff


	//----- nvinfo : EIATTR_COOP_GROUP_INSTR_OFFSETS
	.align		4
.L_234:
        /*00d0*/ 	.byte	0x04, 0x28
        /*00d2*/ 	.short	(.L_236 - .L_235)


	//   ....[0]....
.L_235:
        /*00d4*/ 	.word	0x00003a60


	//   ....[1]....
        /*00d8*/ 	.word	0x00003b70


	//   ....[2]....
        /*00dc*/ 	.word	0x00004b50


	//   ....[3]....
        /*00e0*/ 	.word	0x00004c50


	//   ....[4]....
        /*00e4*/ 	.word	0x000055c0


	//   ....[5]....
        /*00e8*/ 	.word	0x00005800


	//   ....[6]....
        /*00ec*/ 	.word	0x00005820


	//   ....[7]....
        /*00f0*/ 	.word	0x000058a0


	//   ....[8]....
        /*00f4*/ 	.word	0x000088a0


	//   ....[9]....
        /*00f8*/ 	.word	0x00008cc0


	//   ....[10]....
        /*00fc*/ 	.word	0x00009d50


	//   ....[11]....
        /*0100*/ 	.word	0x00009e80


	//   ....[12]....
        /*0104*/ 	.word	0x0000a7c0


	//   ....[13]....
        /*0108*/ 	.word	0x0000aa00


	//   ....[14]....
        /*010c*/ 	.word	0x0000aa80


	//   ....[15]....
        /*0110*/ 	.word	0x0000ab90


	//   ....[16]....
        /*0114*/ 	.word	0x0000f670


	//   ....[17]....
        /*0118*/ 	.word	0x0000f8f0


	//   ....[18]....
        /*011c*/ 	.word	0x0000f970


	//   ....[19]....
        /*0120*/ 	.word	0x0000fa30


	//   ....[20]....
        /*0124*/ 	.word	0x0000faf0


	//   ....[21]....
        /*0128*/ 	.word	0x0000fc80


	//   ....[22]....
        /*012c*/ 	.word	0x0000feb0


	//   ....[23]....
        /*0130*/ 	.word	0x000100b0


	//   ....[24]....
        /*0134*/ 	.word	0x00012170


	//   ....[25]....
        /*0138*/ 	.word	0x000121b0


	//   ....[26]....
        /*013c*/ 	.word	0x000121f0


	//   ....[27]....
        /*0140*/ 	.word	0x00012230


	//   ....[28]....
        /*0144*/ 	.word	0x000122c0


	//   ....[29]....
        /*0148*/ 	.word	0x000122e0


	//   ....[30]....
        /*014c*/ 	.word	0x00012310


	//   ....[31]....
        /*0150*/ 	.word	0x00012320


	//----- nvinfo : EIATTR_VRC_CTA_INIT_COUNT
	.align		4
.L_236:
        /*0154*/ 	.byte	0x02, 0x4a
	.zero		1
	.zero		1


	//----- nvinfo : EIATTR_EXIT_INSTR_OFFSETS
	.align		4
        /*0158*/ 	.byte	0x04, 0x1c
        /*015a*/ 	.short	(.L_238 - .L_237)


	//   ....[0]....
.L_237:
        /*015c*/ 	.word	0x000003d0


	//   ....[1]....
        /*0160*/ 	.word	0x00000f70


	//   ....[2]....
        /*0164*/ 	.word	0x00001000


	//   ....[3]....
        /*0168*/ 	.word	0x00013310


	//   ....[4]....
        /*016c*/ 	.word	0x000133f0


	//----- nvinfo : EIATTR_CRS_STACK_SIZE
	.align		4
.L_238:
        /*0170*/ 	.byte	0x04, 0x1e
        /*0172*/ 	.short	(.L_240 - .L_239)
.L_239:
        /*0174*/ 	.word	0x00000000


	//----- nvinfo : EIATTR_CBANK_PARAM_SIZE
	.align		4
.L_240:
        /*0178*/ 	.byte	0x03, 0x19
        /*017a*/ 	.short	0x01d0


	//----- nvinfo : EIATTR_PARAM_CBANK
	.align		4
        /*017c*/ 	.byte	0x04, 0x0a
        /*017e*/ 	.short	(.L_242 - .L_241)
	.align		4
.L_241:
        /*0180*/ 	.word	index@(.nv.constant0._ZN5flash16flash_fwd_kernelI23Flash_fwd_kernel_traitsILi32ELi128ELi128ELi4ELb0ELb0EN7cutlass10bfloat16_tE19Flash_kernel_traitsILi32ELi128ELi128ELi4ES3_EELb0ELb0ELb1ELb0ELb0ELb1ELb0ELb0EEEvNS_16Flash_fwd_paramsE)
        /*0184*/ 	.short	0x0380
        /*0186*/ 	.short	0x01d0


	//----- nvinfo : EIATTR_SW_WAR
	.align		4
.L_242:
        /*0188*/ 	.byte	0x04, 0x36
        /*018a*/ 	.short	(.L_244 - .L_243)
.L_243:
        /*018c*/ 	.word	0x00000008
.L_244:


//--------------------- .nv.info._ZN5flash16flash_fwd_kernelI23Flash_fwd_kernel_traitsILi32ELi128ELi128ELi4ELb0ELb0EN7cutlass10bfloat16_tE19Flash_kernel_traitsILi32ELi128ELi128ELi4ES3_EELb0ELb0ELb1ELb0ELb0ELb0ELb0ELb0EEEvNS_16Flash_fwd_paramsE --------------------------
	.section	.nv.info._ZN5flash16flash_fwd_kernelI23Flash_fwd_kernel_traitsILi32ELi128ELi128ELi4ELb0ELb0EN7cutlass10bfloat16_tE19Flash_kernel_traitsILi32ELi128ELi128ELi4ES3_EELb0ELb0ELb1ELb0ELb0ELb0ELb0ELb0EEEvNS_16Flash_fwd_paramsE,"",@"SHT_CUDA_INFO"
	.sectionflags	@""
	.align	4


	//----- nvinfo : EIATTR_CUDA_API_VERSION
	.align		4
        /*0000*/ 	.byte	0x04, 0x37
        /*0002*/ 	.short	(.L_246 - .L_245)
.L_245:
        /*0004*/ 	.word	0x00000082


	//----- nvinfo : EIATTR_KPARAM_INFO
	.align		4
.L_246:
        /*0008*/ 	.byte	0x04, 0x17
        /*000a*/ 	.short	(.L_248 - .L_247)
.L_247:
        /*000c*/ 	.word	0x00000000
        /*0010*/ 	.short	0x0000
        /*0012*/ 	.short	0x0000
        /*0014*/ 	.byte	0x00, 0xf0, 0x41, 0x07


	//----- nvinfo : EIATTR_SPARSE_MMA_MASK
	.align		4
.L_248:
        /*0018*/ 	.byte	0x03, 0x50
        /*001a*/ 	.short	0x0000


	//----- nvinfo : EIATTR_MAXREG_COUNT
	.align		4
        /*001c*/ 	.byte	0x03, 0x1b
        /*001e*/ 	.short	0x00ff


	//----- nvinfo : EIATTR_NUM_BARRIERS
	.align		4
        /*0020*/ 	.byte	0x02, 0x4c
        /*0022*/ 	.byte	0x01
	.zero		1


	//----- nvinfo : EIATTR_ANNOTATIONS
	.align		4
        /*0024*/ 	.byte	0x04, 0x55
        /*0026*/ 	.short	(.L_250 - .L_249)


	//   ....[0]....
.L_249:
        /*0028*/ 	.word	0x00000001
        /*002c*/ 	.byte	0x60, 0xd5, 0x00, 0x00, 0x01, 0x00, 0x00, 0x00, 0x40, 0xd7, 0x00, 0x00


	//----- nvinfo : EIATTR_MERCURY_ISA_VERSION
	.align		4
.L_250:
        /*0038*/ 	.byte	0x03, 0x5f
        /*003a*/ 	.short	0x0101


	//----- nvinfo : EIATTR_COOP_GROUP_MASK_REGIDS
	.align		4
        /*003c*/ 	.byte	0x04, 0x29
        /*003e*/ 	.short	(.L_252 - .L_251)


	//   ....[0]....
.L_251:
        /*0040*/ 	.word	0xffffffff


	//   ....[1]....
        /*0044*/ 	.word	0xffffffff


	//   ....[2]....
        /*0048*/ 	.word	0xffffffff


	//   ....[3]....
        /*004c*/ 	.word	0xffffffff


	//   ....[4]....
        /*0050*/ 	.word	0xffffffff


	//   ....[5]....
        /*0054*/ 	.word	0xffffffff


	//   ....[6]....
        /*0058*/ 	.word	0xffffffff


	//   ....[7]....
        /*005c*/ 	.word	0xffffffff


	//   ....[8]....
        /*0060*/ 	.word	0xffffffff


	//   ....[9]....
        /*0064*/ 	.word	0xffffffff


	//   ....[10]....
        /*0068*/ 	.word	0xffffffff


	//   ....[11]....
        /*006c*/ 	.word	0xffffffff


	//   ....[12]....
        /*0070*/ 	.word	0xffffffff


	//   ....[13]....
        /*0074*/ 	.word	0xffffffff


	//   ....[14]....
        /*0078*/ 	.word	0xffffffff


	//   ....[15]....
        /*007c*/ 	.word	0xffffffff


	//   ....[16]....
        /*0080*/ 	.word	0xffffffff


	//   ....[17]....
        /*0084*/ 	.word	0xffffffff


	//   ....[18]....
        /*0088*/ 	.word	0xffffffff


	//   ....[19]....
        /*008c*/ 	.word	0xffffffff


	//   ....[20]....
        /*0090*/ 	.word	0xffffffff


	//   ....[21]....
        /*0094*/ 	.word	0xffffffff


	//   ....[22]....
        /*0098*/ 	.word	0xffffffff


	//   ....[23]....
        /*009c*/ 	.word	0xffffffff


	//   ....[24]....
        /*00a0*/ 	.word	0xffffffff


	//   ....[25]....
        /*00a4*/ 	.word	0xffffffff


	//   ....[26]....
        /*00a8*/ 	.word	0xffffffff


	//   ....[27]....
        /*00ac*/ 	.word	0xffffffff


	//   ....[28]....
        /*00b0*/ 	.word	0xffffffff


	//   ....[29]....
        /*00b4*/ 	.word	0xffffffff


	//   ....[30]....
        /*00b8*/ 	.word	0xffffffff


	//   ....[31]....
        /*00bc*/ 	.word	0xffffffff


	//----- nvinfo : EIATTR_COOP_GROUP_INSTR_OFFSETS
	.align		4
.L_252:
        /*00c0*/ 	.byte	0x04, 0x28
        /*00c2*/ 	.short	(.L_254 - .L_253)


	//   ....[0]....
.L_253:
        /*00c4*/ 	.word	0x00004270


	//   ....[1]....
        /*00c8*/ 	.word	0x00004370


	//   ....[2]....
        /*00cc*/ 	.word	0x00005240


	//   ....[3]....
        /*00d0*/ 	.word	0x00005390


	//   ....[4]....
        /*00d4*/ 	.word	0x00005d90


	//   ....[5]....
        /*00d8*/ 	.word	0x00006000


	//   ....[6]....
        /*00dc*/ 	.word	0x00006010


	//   ....[7]....
        /*00e0*/ 	.word	0x000060f0


	//   ....[8]....
        /*00e4*/ 	.word	0x0000ab20


	//   ....[9]....
        /*00e8*/ 	.word	0x0000ac20


	//   ....[10]....
        /*00ec*/ 	.word	0x0000ac60


	//   ....[11]....
        /*00f0*/ 	.word	0x0000aee0


	//   ....[12]....
        /*00f4*/ 	.word	0x0000af20


	//   ....[13]....
        /*00f8*/ 	.word	0x0000b180


	//   ....[14]....
        /*00fc*/ 	.word	0x0000b1c0


	//   ....[15]....
        /*0100*/ 	.word	0x0000b3a0


	//   ....[16]....
        /*0104*/ 	.word	0x00010570


	//   ....[17]....
        /*0108*/ 	.word	0x000106b0


	//   ....[18]....
        /*010c*/ 	.word	0x000108f0


	//   ....[19]....
        /*0110*/ 	.word	0x00010930


	//   ....[20]....
        /*0114*/ 	.word	0x00010ac0


	//   ....[21]....
        /*0118*/ 	.word	0x00010b20


	//   ....[22]....
        /*011c*/ 	.word	0x00010bc0


	//   ....[23]....
        /*0120*/ 	.word	0x00010e00


	//   ....[24]....
        /*0124*/ 	.word	0x00012fb0


	//   ....[25]....
        /*0128*/ 	.word	0x00012ff0


	//   ....[26]....
        /*012c*/ 	.word	0x00013010


	//   ....[27]....
        /*0130*/ 	.word	0x00013050


	//   ....[28]....
        /*0134*/ 	.word	0x00013090


	//   ....[29]....
        /*0138*/ 	.word	0x000130b0


	//   ....[30]....
        /*013c*/ 	.word	0x000130d0


	//   ....[31]....
        /*0140*/ 	.word	0x000130e0


	//----- nvinfo : EIATTR_VRC_CTA_INIT_COUNT
	.align		4
.L_254:
        /*0144*/ 	.byte	0x02, 0x4a
	.zero		1
	.zero		1


	//----- nvinfo : EIATTR_EXIT_INSTR_OFFSETS
	.align		4
        /*0148*/ 	.byte	0x04, 0x1c
        /*014a*/ 	.short	(.L_256 - .L_255)


	//   ....[0]....
.L_255:
        /*014c*/ 	.word	0x000003e0


	//   ....[1]....
        /*0150*/ 	.word	0x00000f90


	//   ....[2]....
        /*0154*/ 	.word	0x00001020


	//   ....[3]....
        /*0158*/ 	.word	0x00014110


	//   ....[4]....
        /*015c*/ 	.word	0x000141f0


	//----- nvinfo : EIATTR_CRS_STACK_SIZE
	.align		4
.L_256:
        /*0160*/ 	.byte	0x04, 0x1e
        /*0162*/ 	.short	(.L_258 - .L_257)
.L_257:
        /*0164*/ 	.word	0x00000000


	//----- nvinfo : EIATTR_CBANK_PARAM_SIZE
	.align		4
.L_258:
        /*0168*/ 	.byte	0x03, 0x19
        /*016a*/ 	.short	0x01d0


	//----- nvinfo : EIATTR_PARAM_CBANK
	.align		4
        /*016c*/ 	.byte	0x04, 0x0a
        /*016e*/ 	.short	(.L_260 - .L_259)
	.align		4
.L_259:
        /*0170*/ 	.word	index@(.nv.constant0._ZN5flash16flash_fwd_kernelI23Flash_fwd_kernel_traitsILi32ELi128ELi128ELi4ELb0ELb0EN7cutlass10bfloat16_tE19Flash_kernel_traitsILi32ELi128ELi128ELi4ES3_EELb0ELb0ELb1ELb0ELb0ELb0ELb0ELb0EEEvNS_16Flash_fwd_paramsE)
        /*0174*/ 	.short	0x0380
        /*0176*/ 	.short	0x01d0


	//----- nvinfo : EIATTR_SW_WAR
	.align		4
.L_260:
        /*0178*/ 	.byte	0x04, 0x36
        /*017a*/ 	.short	(.L_262 - .L_261)
.L_261:
        /*017c*/ 	.word	0x00000008
.L_262:


//--------------------- .nv.info._ZN5flash16flash_fwd_kernelI23Flash_fwd_kernel_traitsILi32ELi128ELi128ELi4ELb0ELb0EN7cutlass10bfloat16_tE19Flash_kernel_traitsILi32ELi128ELi128ELi4ES3_EELb0ELb0ELb1ELb1ELb0ELb0ELb0ELb0EEEvNS_16Flash_fwd_paramsE --------------------------
	.section	.nv.info._ZN5flash16flash_fwd_kernelI23Flash_fwd_kernel_traitsILi32ELi128ELi128ELi4ELb0ELb0EN7cutlass10bfloat16_tE19Flash_kernel_traitsILi32ELi128ELi128ELi4ES3_EELb0ELb0ELb1ELb1ELb0ELb0ELb0ELb0EEEvNS_16Flash_fwd_paramsE,"",@"SHT_CUDA_INFO"
	.sectionflags	@""
	.align	4


	//----- nvinfo : EIATTR_CUDA_API_VERSION
	.align		4
        /*0000*/ 	.byte	0x04, 0x37
        /*0002*/ 	.short	(.L_264 - .L_263)
.L_263:
        /*0004*/ 	.word	0x00000082


	//----- nvinfo : EIATTR_KPARAM_INFO
	.align		4
.L_264:
        /*0008*/ 	.byte	0x04, 0x17
        /*000a*/ 	.short	(.L_266 - .L_265)
.L_265:
        /*000c*/ 	.word	0x00000000
        /*0010*/ 	.short	0x0000
        /*0012*/ 	.short	0x0000
        /*0014*/ 	.byte	0x00, 0xf0, 0x41, 0x07


	//----- nvinfo : EIATTR_SPARSE_MMA_MASK
	.align		4
.L_266:
        /*0018*/ 	.byte	0x03, 0x50
        /*001a*/ 	.short	0x0000


	//----- nvinfo : EIATTR_MAXREG_COUNT
	.align		4
        /*001c*/ 	.byte	0x03, 0x1b
        /*001e*/ 	.short	0x00ff


	//----- nvinfo : EIATTR_NUM_BARRIERS
	.align		4
        /*0020*/ 	.byte	0x02, 0x4c
        /*0022*/ 	.byte	0x01
	.zero		1


	//----- nvinfo : EIATTR_MERCURY_ISA_VERSION
	.align		4
        /*0024*/ 	.byte	0x03, 0x5f
        /*0026*/ 	.short	0x0101


	//----- nvinfo : EIATTR_COOP_GROUP_MASK_REGIDS
	.align		4
        /*0028*/ 	.byte	0x04, 0x29
        /*002a*/ 	.short	(.L_268 - .L_267)


	//   ....[0]....
.L_267:
        /*002c*/ 	.word	0xffffffff


	//   ....[1]....
        /*0030*/ 	.word	0xffffffff


	//   ....[2]....
        /*0034*/ 	.word	0xffffffff


	//   ....[3]....
        /*0038*/ 	.word	0xffffffff


	//   ....[4]....
        /*003c*/ 	.word	0xffffffff


	//   ....[5]....
        /*0040*/ 	.word	0xffffffff


	//   ....[6]....
        /*0044*/ 	.word	0xffffffff


	//   ....[7]....
        /*0048*/ 	.word	0xffffffff


	//   ....[8]....
        /*004c*/ 	.word	0xffffffff


	//   ....[9]....
        /*0050*/ 	.word	0xffffffff


	//   ....[10]....
        /*0054*/ 	.word	0xffffffff


	//   ....[11]....
        /*0058*/ 	.word	0xffffffff


	//   ....[12]....
        /*005c*/ 	.word	0xffffffff


	//   ....[13]....
        /*0060*/ 	.word	0xffffffff


	//   ....[14]....
        /*0064*/ 	.word	0xffffffff


	//   ....[15]....
        /*0068*/ 	.word	0xffffffff


	//   ....[16]....
        /*006c*/ 	.word	0xffffffff


	//   ....[17]....
        /*0070*/ 	.word	0xffffffff


	//   ....[18]....
        /*0074*/ 	.word	0xffffffff


	//   ....[19]....
        /*0078*/ 	.word	0xffffffff


	//   ....[20]....
        /*007c*/ 	.word	0xffffffff


	//   ....[21]....
        /*0080*/ 	.word	0xffffffff


	//   ....[22]....
        /*0084*/ 	.word	0xffffffff


	//   ....[23]....
        /*0088*/ 	.word	0xffffffff


	//   ....[24]....
        /*008c*/ 	.word	0xffffffff


	//   ....[25]....
        /*0090*/ 	.word	0xffffffff


	//   ....[26]....
        /*0094*/ 	.word	0xffffffff


	//   ....[27]....
        /*0098*/ 	.word	0xffffffff


	//   ....[28]....
        /*009c*/ 	.word	0xffffffff


	//   ....[29]....
        /*00a0*/ 	.word	0xffffffff


	//   ....[30]....
        /*00a4*/ 	.word	0xffffffff


	//   ....[31]....
        /*00a8*/ 	.word	0xffffffff


	//----- nvinfo : EIATTR_COOP_GROUP_INSTR_OFFSETS
	.align		4
.L_268:
        /*00ac*/ 	.byte	0x04, 0x28
        /*00ae*/ 	.short	(.L_270 - .L_269)


	//   ....[0]....
.L_269:
        /*00b0*/ 	.word	0x00007c50


	//   ....[1]....
        /*00b4*/ 	.word	0x00007c80


	//   ....[2]....
        /*00b8*/ 	.word	0x00007ed0


	//   ....[3]....
        /*00bc*/ 	.word	0x00008040


	//   ....[4]....
        /*00c0*/ 	.word	0x00008240


	//   ....[5]....
        /*00c4*/ 	.word	0x000083f0


	//   ....[6]....
        /*00c8*/ 	.word	0x00008450


	//   ....[7]....
        /*00cc*/ 	.word	0x00008580


	//   ....[8]....
        /*00d0*/ 	.word	0x0000f840


	//   ....[9]....
        /*00d4*/ 	.word	0x0000f860


	//   ....[10]....
        /*00d8*/ 	.word	0x0000fc20


	//   ....[11]....
        /*00dc*/ 	.word	0x0000fcf0


	//   ....[12]....
        /*00e0*/ 	.word	0x0000fd20


	//   ....[13]....
        /*00e4*/ 	.word	0x0000fd60


	//   ....[14]....
        /*00e8*/ 	.word	0x00010140


	//   ....[15]....
        /*00ec*/ 	.word	0x00010310


	//   ....[16]....
        /*00f0*/ 	.word	0x00016800


	//   ....[17]....
        /*00f4*/ 	.word	0x00016910


	//   ....[18]....
        /*00f8*/ 	.word	0x00016940


	//   ....[19]....
        /*00fc*/ 	.word	0x00016cc0


	//   ....[20]....
        /*0100*/ 	.word	0x000182d0


	//   ....[21]....
        /*0104*/ 	.word	0x000182e0


	//   ....[22]....
        /*0108*/ 	.word	0x00018350


	//   ....[23]....
        /*010c*/ 	.word	0x00018360


	//   ....[24]....
        /*0110*/ 	.word	0x0001a010


	//   ....[25]....
        /*0114*/ 	.word	0x0001a040


	//   ....[26]....
        /*0118*/ 	.word	0x0001a060


	//   ....[27]....
        /*011c*/ 	.word	0x0001a0a0


	//   ....[28]....
        /*0120*/ 	.word	0x0001a130


	//   ....[29]....
        /*0124*/ 	.word	0x0001a160


	//   ....[30]....
        /*0128*/ 	.word	0x0001a190


	//   ....[31]....
        /*012c*/ 	.word	0x0001a1c0


	//----- nvinfo : EIATTR_VRC_CTA_INIT_COUNT
	.align		4
.L_270:
        /*0130*/ 	.byte	0x02, 0x4a
	.zero		1
	.zero		1


	//----- nvinfo : EIATTR_EXIT_INSTR_OFFSETS
	.align		4
        /*0134*/ 	.byte	0x04, 0x1c
        /*0136*/ 	.short	(.L_272 - .L_271)


	//   ....[0]....
.L_271:
        /*0138*/ 	.word	0x00000490


	//   ....[1]....
        /*013c*/ 	.word	0x00001080


	//   ....[2]....
        /*0140*/ 	.word	0x00001110


	//   ....[3]....
        /*0144*/ 	.word	0x0001b220


	//   ....[4]....
        /*0148*/ 	.word	0x0001b300


	//----- nvinfo : EIATTR_CRS_STACK_SIZE
	.align		4
.L_272:
        /*014c*/ 	.byte	0x04, 0x1e
        /*014e*/ 	.short	(.L_274 - .L_273)
.L_273:
        /*0150*/ 	.word	0x00000000


	//----- nvinfo : EIATTR_CBANK_PARAM_SIZE
	.align		4
.L_274:
        /*0154*/ 	.byte	0x03, 0x19
        /*0156*/ 	.short	0x01d0


	//----- nvinfo : EIATTR_PARAM_CBANK
	.align		4
        /*0158*/ 	.byte	0x04, 0x0a
        /*015a*/ 	.short	(.L_276 - .L_275)
	.align		4
.L_275:
        /*015c*/ 	.word	index@(.nv.constant0._ZN5flash16flash_fwd_kernelI23Flash_fwd_kernel_traitsILi32ELi128ELi128ELi4ELb0ELb0EN7cutlass10bfloat16_tE19Flash_kernel_traitsILi32ELi128ELi128ELi4ES3_EELb0ELb0ELb1ELb1ELb0ELb0ELb0ELb0EEEvNS_16Flash_fwd_paramsE)
        /*0160*/ 	.short	0x0380
        /*0162*/ 	.short	0x01d0


	//----- nvinfo : EIATTR_SW_WAR
	.align		4
.L_276:
        /*0164*/ 	.byte	0x04, 0x36
        /*0166*/ 	.short	(.L_278 - .L_277)
.L_277:
        /*0168*/ 	.word	0x00000008
.L_278:


//--------------------- .nv.info._ZN5flash16flash_fwd_kernelI23Flash_fwd_kernel_traitsILi32ELi128ELi128ELi4ELb0ELb0EN7cutlass10bfloat16_tE19Flash_kernel_traitsILi32ELi128ELi128ELi4ES3_EELb1ELb0ELb0ELb0ELb0ELb1ELb0ELb0EEEvNS_16Flash_fwd_paramsE --------------------------
	.section	.nv.info._ZN5flash16flash_fwd_kernelI23Flash_fwd_kernel_traitsILi32ELi128ELi128ELi4ELb0ELb0EN7cutlass10bfloat16_tE19Flash_kernel_traitsILi32ELi128ELi128ELi4ES3_EELb1ELb0ELb0ELb0ELb0ELb1ELb0ELb0EEEvNS_16Flash_fwd_paramsE,"",@"SHT_CUDA_INFO"
	.sectionflags	@""
	.align	4


	//----- nvinfo : EIATTR_CUDA_API_VERSION
	.align		4
        /*0000*/ 	.byte	0x04, 0x37
        /*0002*/ 	.short	(.L_280 - .L_279)
.L_279:
        /*0004*/ 	.word	0x00000082


	//----- nvinfo : EIATTR_KPARAM_INFO
	.align		4
.L_280:
        /*0008*/ 	.byte	0x04, 0x17
        /*000a*/ 	.short	(.L_282 - .L_281)
.L_281:
        /*000c*/ 	.word	0x00000000
        /*0010*/ 	.short	0x0000
        /*0012*/ 	.short	0x0000
        /*0014*/ 	.byte	0x00, 0xf0, 0x41, 0x07


	//----- nvinfo : EIATTR_SPARSE_MMA_MASK
	.align		4
.L_282:
        /*0018*/ 	.byte	0x03, 0x50
        /*001a*/ 	.short	0x0000


	//----- nvinfo : EIATTR_MAXREG_COUNT
	.align		4
        /*001c*/ 	.byte	0x03, 0x1b
        /*001e*/ 	.short	0x00ff


	//----- nvinfo : EIATTR_NUM_BARRIERS
	.align		4
        /*0020*/ 	.byte	0x02, 0x4c
        /*0022*/ 	.byte	0x01
	.zero		1


	//----- nvinfo : EIATTR_ANNOTATIONS
	.align		4
        /*0024*/ 	.byte	0x04, 0x55
        /*0026*/ 	.short	(.L_284 - .L_283)


	//   ....[0]....
.L_283:
        /*0028*/ 	.word	0x00000001
        /*002c*/ 	.byte	0x40, 0x04, 0x00, 0x00, 0x01, 0x00, 0x00, 0x00, 0x60, 0x05, 0x00, 0x00, 0x01, 0x00, 0x00, 0x00
        /* <DEDUP_REMOVED lines=58> */
        /*03dc*/ 	.byte	0xd0, 0x06, 0x01, 0x00, 0x01, 0x00, 0x00, 0x00, 0xe0, 0x06, 0x01, 0x00


	//----- nvinfo : EIATTR_MERCURY_ISA_VERSION
	.align		4
.L_284:
        /*03e8*/ 	.byte	0x03, 0x5f
        /*03ea*/ 	.short	0x0101


	//----- nvinfo : EIATTR_COOP_GROUP_MASK_REGIDS
	.align		4
        /*03ec*/ 	.byte	0x04, 0x29
        /*03ee*/ 	.short	(.L_286 - .L_285)


	//   ....[0]....
.L_285:
        /*03f0*/ 	.word	0xffffffff


	//   ....[1]....
        /*03f4*/ 	.word	0xffffffff


	//   ....[2]....
        /*03f8*/ 	.word	0xffffffff


	//   ....[3]....
        /*03fc*/ 	.word	0xffffffff


	//   ....[4]....
        /*0400*/ 	.word	0xffffffff


	//   ....[5]....
        /*0404*/ 	.word	0xffffffff


	//   ....[6]....
        /*0408*/ 	.word	0xffffffff


	//   ....[7]....
        /*040c*/ 	.word	0xffffffff


	//   ....[8]....
        /*0410*/ 	.word	0xffffffff


	//   ....[9]....
        /*0414*/ 	.word	0xffffffff


	//   ....[10]....
        /*0418*/ 	.word	0xffffffff


	//   ....[11]....
        /*041c*/ 	.word	0xffffffff


	//   ....[12]....
        /*0420*/ 	.word	0xffffffff


	//   ....[13]....
        /*0424*/ 	.word	0xffffffff


	//   ....[14]....
        /*0428*/ 	.word	0xffffffff


	//   ....[15]....
        /*042c*/ 	.word	0xffffffff


	//   ....[16]....
        /*0430*/ 	.word	0xffffffff


	//   ....[17]....
        /*0434*/ 	.word	0xffffffff


	//   ....[18]....
        /*0438*/ 	.word	0xffffffff


	//   ....[19]....
        /*043c*/ 	.word	0xffffffff


	//   ....[20]....
        /*0440*/ 	.word	0xffffffff


	//   ....[21]....
        /*0444*/ 	.word	0xffffffff


	//   ....[22]....
        /*0448*/ 	.word	0xffffffff


	//   ....[23]....
        /*044c*/ 	.word	0xffffffff


	//----- nvinfo : EIATTR_COOP_GROUP_INSTR_OFFSETS
	.align		4
.L_286:
        /*0450*/ 	.byte	0x04, 0x28
        /*0452*/ 	.short	(.L_288 - .L_287)


	//   ....[0]....
.L_287:
        /*0454*/ 	.word	0x000038b0


	//   ....[1]....
        /*0458*/ 	.word	0x00003a30


	//   ....[2]....
        /*045c*/ 	.word	0x00003c10


	//   ....[3]....
        /*0460*/ 	.word	0x00003c30


	//   ....[4]....
        /*0464*/ 	.word	0x00005300


	//   ....[5]....
        /*0468*/ 	.word	0x00005440


	//   ....[6]....
        /*046c*/ 	.word	0x00005830


	//   ....[7]....
        /*0470*/ 	.word	0x000059d0


	//   ....[8]....
        /*0474*/ 	.word	0x0000a750


	//   ....[9]....
        /*0478*/ 	.word	0x0000a790


	//   ....[10]....
        /*047c*/ 	.word	0x0000a7d0


	//   ....[11]....
        /*0480*/ 	.word	0x0000a950


	//   ....[12]....
        /*0484*/ 	.word	0x0000a980


	//   ....[13]....
        /*0488*/ 	.word	0x0000a9c0


	//   ....[14]....
        /*048c*/ 	.word	0x0000ac70


	//   ....[15]....
        /*0490*/ 	.word	0x0000aeb0


	//   ....[16]....
        /*0494*/ 	.word	0x0000f860


	//   ....[17]....
        /*0498*/ 	.word	0x0000f870


	//   ....[18]....
        /*049c*/ 	.word	0x0000f880


	//   ....[19]....
        /*04a0*/ 	.word	0x0000f8d0


	//   ....[20]....
        /*04a4*/ 	.word	0x0000f8f0


	//   ....[21]....
        /*04a8*/ 	.word	0x0000f9f0


	//   ....[22]....
        /*04ac*/ 	.word	0x0000fa10


	//   ....[23]....
        /*04b0*/ 	.word	0x0000fa20


	//----- nvinfo : EIATTR_VRC_CTA_INIT_COUNT
	.align		4
.L_288:
        /*04b4*/ 	.byte	0x02, 0x4a
	.zero		1
	.zero		1


	//----- nvinfo : EIATTR_EXIT_INSTR_OFFSETS
	.align		4
        /*04b8*/ 	.byte	0x04, 0x1c
        /*04ba*/ 	.short	(.L_290 - .L_289)


	//   ....[0]....
.L_289:
        /*04bc*/ 	.word	0x00000510


	//   ....[1]....
        /*04c0*/ 	.word	0x00000f60


	//   ....[2]....
        /*04c4*/ 	.word	0x00000ff0


	//   ....[3]....
        /*04c8*/ 	.word	0x00010ab0


	//   ....[4]....
        /*04cc*/ 	.word	0x00010b90


	//----- nvinfo : EIATTR_CRS_STACK_SIZE
	.align		4
.L_290:
        /*04d0*/ 	.byte	0x04, 0x1e
        /*04d2*/ 	.short	(.L_292 - .L_291)
.L_291:
        /*04d4*/ 	.word	0x00000000


	//----- nvinfo : EIATTR_CBANK_PARAM_SIZE
	.align		4
.L_292:
        /*04d8*/ 	.byte	0x03, 0x19
        /*04da*/ 	.short	0x01d0


	//----- nvinfo : EIATTR_PARAM_CBANK
	.align		4
        /*04dc*/ 	.byte	0x04, 0x0a
        /*04de*/ 	.short	(.L_294 - .L_293)
	.align		4
.L_293:
        /*04e0*/ 	.word	index@(.nv.constant0._ZN5flash16flash_fwd_kernelI23Flash_fwd_kernel_traitsILi32ELi128ELi128ELi4ELb0ELb0EN7cutlass10bfloat16_tE19Flash_kernel_traitsILi32ELi128ELi128ELi4ES3_EELb1ELb0ELb0ELb0ELb0ELb1ELb0ELb0EEEvNS_16Flash_fwd_paramsE)
        /*04e4*/ 	.short	0x0380
        /*04e6*/ 	.short	0x01d0


	//----- nvinfo : EIATTR_SW_WAR
	.align		4
.L_294:
        /*04e8*/ 	.byte	0x04, 0x36
        /*04ea*/ 	.short	(.L_296 - .L_295)
.L_295:
        /*04ec*/ 	.word	0x00000008
.L_296:


//--------------------- .nv.info._ZN5flash16flash_fwd_kernelI23Flash_fwd_kernel_traitsILi32ELi128ELi128ELi4ELb0ELb0EN7cutlass10bfloat16_tE19Flash_kernel_traitsILi32ELi128ELi128ELi4ES3_EELb0ELb0ELb0ELb0ELb0ELb1ELb1ELb0EEEvNS_16Flash_fwd_paramsE --------------------------
	.section	.nv.info._ZN5flash16flash_fwd_kernelI23Flash_fwd_kernel_traitsILi32ELi128ELi128ELi4ELb0ELb0EN7cutlass10bfloat16_tE19Flash_kernel_traitsILi32ELi128ELi128ELi4ES3_EELb0ELb0ELb0ELb0ELb0ELb1ELb1ELb0EEEvNS_16Flash_fwd_paramsE,"",@"SHT_CUDA_INFO"
	.sectionflags	@""
	.align	4


	//----- nvinfo : EIATTR_CUDA_API_VERSION
	.align		4
        /*0000*/ 	.byte	0x04, 0x37
        /*0002*/ 	.short	(.L_298 - .L_297)
.L_297:
        /*0004*/ 	.word	0x00000082


	//----- nvinfo : EIATTR_KPARAM_INFO
	.align		4
.L_298:
        /*0008*/ 	.byte	0x04, 0x17
        /*000a*/ 	.short	(.L_300 - .L_299)
.L_299:
        /*000c*/ 	.word	0x00000000
        /*0010*/ 	.short	0x0000
        /*0012*/ 	.short	0x0000
        /*0014*/ 	.byte	0x00, 0xf0, 0x41, 0x07


	//----- nvinfo : EIATTR_SPARSE_MMA_MASK
	.align		4
.L_300:
        /*0018*/ 	.byte	0x03, 0x50
        /*001a*/ 	.short	0x0000


	//----- nvinfo : EIATTR_MAXREG_COUNT
	.align		4
        /*001c*/ 	.byte	0x03, 0x1b
        /*001e*/ 	.short	0x00ff


	//----- nvinfo : EIATTR_NUM_BARRIERS
	.align		4
        /*0020*/ 	.byte	0x02, 0x4c
        /*0022*/ 	.byte	0x01
	.zero		1


	//----- nvinfo : EIATTR_ANNOTATIONS
	.align		4
        /*0024*/ 	.byte	0x04, 0x55
        /*0026*/ 	.short	(.L_302 - .L_301)


	//   ....[0]....
.L_301:
        /* <DEDUP_REMOVED lines=8> */
        /*009c*/ 	.byte	0xe0, 0xbe, 0x00, 0x00


	//----- nvinfo : EIATTR_MERCURY_ISA_VERSION
	.align		4
.L_302:
        /*00a0*/ 	.byte	0x03, 0x5f
        /*00a2*/ 	.short	0x0101


	//----- nvinfo : EIATTR_COOP_GROUP_MASK_REGIDS
	.align		4
        /*00a4*/ 	.byte	0x04, 0x29
        /*00a6*/ 	.short	(.L_304 - .L_303)


	//   ....[0]....
.L_303:
        /*00a8*/ 	.word	0xffffffff


	//   ....[1]....
        /*00ac*/ 	.word	0xffffffff


	//   ....[2]....
        /*00b0*/ 	.word	0xffffffff


	//   ....[3]....
        /*00b4*/ 	.word	0xffffffff


	//   ....[4]....
        /*00b8*/ 	.word	0xffffffff


	//   ....[5]....
        /*00bc*/ 	.word	0xffffffff


	//   ....[6]....
        /*00c0*/ 	.word	0xffffffff


	//   ....[7]....
        /*00c4*/ 	.word	0xffffffff


	//   ....[8]....
        /*00c8*/ 	.word	0xffffffff


	//   ....[9]....
        /*00cc*/ 	.word	0xffffffff


	//   ....[10]....
        /*00d0*/ 	.word	0xffffffff


	//   ....[11]....
        /*00d4*/ 	.word	0xffffffff


	//   ....[12]....
        /*00d8*/ 	.word	0xffffffff


	//   ....[13]....
        /*00dc*/ 	.word	0xffffffff


	//   ....[14]....
        /*00e0*/ 	.word	0xffffffff


	//   ....[15]....
        /*00e4*/ 	.word	0xffffffff


	//   ....[16]....
        /*00e8*/ 	.word	0xffffffff


	//   ....[17]....
        /*00ec*/ 	.word	0xffffffff


	//   ....[18]....
        /*00f0*/ 	.word	0xffffffff


	//   ....[19]....
        /*00f4*/ 	.word	0xffffffff


	//   ....[20]....
        /*00f8*/ 	.word	0xffffffff


	//   ....[21]....
        /*00fc*/ 	.word	0xffffffff


	//   ....[22]....
        /*0100*/ 	.word	0xffffffff


	//   ....[23]....
        /*0104*/ 	.word	0xffffffff


	//----- nvinfo : EIATTR_COOP_GROUP_INSTR_OFFSETS
	.align		4
.L_304:
        /*0108*/ 	.byte	0x04, 0x28
        /*010a*/ 	.short	(.L_306 - .L_305)


	//   ....[0]....
.L_305:
        /*010c*/ 	.word	0x000041f0


	//   ....[1]....
        /*0110*/ 	.word	0x00004290


	//   ....[2]....
        /*0114*/ 	.word	0x00004490


	//   ....[3]....
        /*0118*/ 	.word	0x000044b0


	//   ....[4]....
        /*011c*/ 	.word	0x00004ed0


	//   ....[5]....
        /*0120*/ 	.word	0x00004f40


	//   ....[6]....
        /*0124*/ 	.word	0x00004fa0


	//   ....[7]....
        /*0128*/ 	.word	0x000050e0


	//   ....[8]....
        /*012c*/ 	.word	0x000088b0


	//   ....[9]....
        /*0130*/ 	.word	0x00008900


	//   ....[10]....
        /*0134*/ 	.word	0x00008950


	//   ....[11]....
        /*0138*/ 	.word	0x00008960


	//   ....[12]....
        /*013c*/ 	.word	0x000089b0


	//   ....[13]....
        /*0140*/ 	.word	0x000089c0


	//   ....[14]....
        /*0144*/ 	.word	0x000089d0


	//   ....[15]....
        /*0148*/ 	.word	0x000089e0


	//   ....[16]....
        /*014c*/ 	.word	0x0000af70


	//   ....[17]....
        /*0150*/ 	.word	0x0000af80


	//   ....[18]....
        /*0154*/ 	.word	0x0000afa0


	//   ....[19]....
        /*0158*/ 	.word	0x0000b010


	//   ....[20]....
        /*015c*/ 	.word	0x0000b030


	//   ....[21]....
        /*0160*/ 	.word	0x0000b050


	//   ....[22]....
        /*0164*/ 	.word	0x0000b060


	//   ....[23]....
        /*0168*/ 	.word	0x0000b120


	//----- nvinfo : EIATTR_VRC_CTA_INIT_COUNT
	.align		4
.L_306:
        /*016c*/ 	.byte	0x02, 0x4a
	.zero		1
	.zero		1


	//----- nvinfo : EIATTR_EXIT_INSTR_OFFSETS
	.align		4
        /*0170*/ 	.byte	0x04, 0x1c
        /*0172*/ 	.short	(.L_308 - .L_307)


	//   ....[0]....
.L_307:
        /*0174*/ 	.word	0x000003c0


	//   ....[1]....
        /*0178*/ 	.word	0x00000e00


	//   ....[2]....
        /*017c*/ 	.word	0x00000e90


	//   ....[3]....
        /*0180*/ 	.word	0x0000c200


	//   ....[4]....
        /*0184*/ 	.word	0x0000c2e0


	//----- nvinfo : EIATTR_CRS_STACK_SIZE
	.align		4
.L_308:
        /*0188*/ 	.byte	0x04, 0x1e
        /*018a*/ 	.short	(.L_310 - .L_309)
.L_309:
        /*018c*/ 	.word	0x00000000


	//----- nvinfo : EIATTR_CBANK_PARAM_SIZE
	.align		4
.L_310:
        /*0190*/ 	.byte	0x03, 0x19
        /*0192*/ 	.short	0x01d0


	//----- nvinfo : EIATTR_PARAM_CBANK
	.align		4
        /*0194*/ 	.byte	0x04, 0x0a
        /*0196*/ 	.short	(.L_312 - .L_311)
	.align		4
.L_311:
        /*0198*/ 	.word	index@(.nv.constant0._ZN5flash16flash_fwd_kernelI23Flash_fwd_kernel_traitsILi32ELi128ELi128ELi4ELb0ELb0EN7cutlass10bfloat16_tE19Flash_kernel_traitsILi32ELi128ELi128ELi4ES3_EELb0ELb0ELb0ELb0ELb0ELb1ELb1ELb0EEEvNS_16Flash_fwd_paramsE)
        /*019c*/ 	.short	0x0380
        /*019e*/ 	.short	0x01d0


	//----- nvinfo : EIATTR_SW_WAR
	.align		4
.L_312:
        /*01a0*/ 	.byte	0x04, 0x36
        /*01a2*/ 	.short	(.L_314 - .L_313)
.L_313:
        /*01a4*/ 	.word	0x00000008
.L_314:


//--------------------- .nv.info._ZN5flash16flash_fwd_kernelI23Flash_fwd_kernel_traitsILi32ELi128ELi128ELi4ELb0ELb0EN7cutlass10bfloat16_tE19Flash_kernel_traitsILi32ELi128ELi128ELi4ES3_EELb1ELb0ELb0ELb0ELb0ELb0ELb0ELb0EEEvNS_16Flash_fwd_paramsE --------------------------
	.section	.nv.info._ZN5flash16flash_fwd_kernelI23Flash_fwd_kernel_traitsILi32ELi128ELi128ELi4ELb0ELb0EN7cutlass10bfloat16_tE19Flash_kernel_traitsILi32ELi128ELi128ELi4ES3_EELb1ELb0ELb0ELb0ELb0ELb0ELb0ELb0EEEvNS_16Flash_fwd_paramsE,"",@"SHT_CUDA_INFO"
	.sectionflags	@""
	.align	4


	//----- nvinfo : EIATTR_CUDA_API_VERSION
	.align		4
        /*0000*/ 	.byte	0x04, 0x37
        /*0002*/ 	.short	(.L_316 - .L_315)
.L_315:
        /*0004*/ 	.word	0x00000082


	//----- nvinfo : EIATTR_KPARAM_INFO
	.align		4
.L_316:
        /*0008*/ 	.byte	0x04, 0x17
        /*000a*/ 	.short	(.L_318 - .L_317)
.L_317:
        /*000c*/ 	.word	0x00000000
        /*0010*/ 	.short	0x0000
        /*0012*/ 	.short	0x0000
        /*0014*/ 	.byte	0x00, 0xf0, 0x41, 0x07


	//----- nvinfo : EIATTR_SPARSE_MMA_MASK
	.align		4
.L_318:
        /*0018*/ 	.byte	0x03, 0x50
        /*001a*/ 	.short	0x0000


	//----- nvinfo : EIATTR_MAXREG_COUNT
	.align		4
        /*001c*/ 	.byte	0x03, 0x1b
        /*001e*/ 	.short	0x00ff


	//----- nvinfo : EIATTR_NUM_BARRIERS
	.align		4
        /*0020*/ 	.byte	0x02, 0x4c
        /*0022*/ 	.byte	0x01
	.zero		1


	//----- nvinfo : EIATTR_ANNOTATIONS
	.align		4
        /*0024*/ 	.byte	0x04, 0x55
        /*0026*/ 	.short	(.L_320 - .L_319)


	//   ....[0]....
.L_319:
        /* <DEDUP_REMOVED lines=30> */


	//----- nvinfo : EIATTR_MERCURY_ISA_VERSION
	.align		4
.L_320:
        /*01f8*/ 	.byte	0x03, 0x5f
        /*01fa*/ 	.short	0x0101


	//----- nvinfo : EIATTR_COOP_GROUP_MASK_REGIDS
	.align		4
        /*01fc*/ 	.byte	0x04, 0x29
        /*01fe*/ 	.short	(.L_322 - .L_321)


	//   ....[0]....
.L_321:
        /*0200*/ 	.word	0xffffffff


	//   ....[1]....
        /*0204*/ 	.word	0xffffffff


	//   ....[2]....
        /*0208*/ 	.word	0xffffffff


	//   ....[3]....
        /*020c*/ 	.word	0xffffffff


	//   ....[4]....
        /*0210*/ 	.word	0xffffffff


	//   ....[5]....
        /*0214*/ 	.word	0xffffffff


	//   ....[6]....
        /*0218*/ 	.word	0xffffffff


	//   ....[7]....
        /*021c*/ 	.word	0xffffffff


	//   ....[8]....
        /*0220*/ 	.word	0xffffffff


	//   ....[9]....
        /*0224*/ 	.word	0xffffffff


	//   ....[10]....
        /*0228*/ 	.word	0xffffffff


	//   ....[11]....
        /*022c*/ 	.word	0xffffffff


	//   ....[12]....
        /*0230*/ 	.word	0xffffffff


	//   ....[13]....
        /*0234*/ 	.word	0xffffffff


	//   ....[14]....
        /*0238*/ 	.word	0xffffffff


	//   ....[15]....
        /*023c*/ 	.word	0xffffffff


	//   ....[16]....
        /*0240*/ 	.word	0xffffffff


	//   ....[17]....
        /*0244*/ 	.word	0xffffffff


	//   ....[18]....
        /*0248*/ 	.word	0xffffffff


	//   ....[19]....
        /*024c*/ 	.word	0xffffffff


	//   ....[20]....
        /*0250*/ 	.word	0xffffffff


	//   ....[21]....
        /*0254*/ 	.word	0xffffffff


	//   ....[22]....
        /*0258*/ 	.word	0xffffffff


	//   ....[23]....
        /*025c*/ 	.word	0xffffffff


	//----- nvinfo : EIATTR_COOP_GROUP_INSTR_OFFSETS
	.align		4
.L_322:
        /*0260*/ 	.byte	0x04, 0x28
        /*0262*/ 	.short	(.L_324 - .L_323)


	//   ....[0]....
.L_323:
        /*0264*/ 	.word	0x00004110


	//   ....[1]....
        /*0268*/ 	.word	0x00004260


	//   ....[2]....
        /*026c*/ 	.word	0x00004400


	//   ....[3]....
        /*0270*/ 	.word	0x00004600


	//   ....[4]....
        /*0274*/ 	.word	0x00004740


	//   ....[5]....
        /*0278*/ 	.word	0x00004840


	//   ....[6]....
        /*027c*/ 	.word	0x000048c0


	//   ....[7]....
        /*0280*/ 	.word	0x00004960


	//   ....[8]....
        /*0284*/ 	.word	0x0000aa20


	//   ....[9]....
        /*0288*/ 	.word	0x0000ab30


	//   ....[10]....
        /*028c*/ 	.word	0x0000ab60


	//   ....[11]....
        /*0290*/ 	.word	0x0000ace0


	//   ....[12]....
        /*0294*/ 	.word	0x0000ad20


	//   ....[13]....
        /*0298*/ 	.word	0x0000ad60


	//   ....[14]....
        /*029c*/ 	.word	0x0000b2b0


	//   ....[15]....
        /*02a0*/ 	.word	0x0000b480


	//   ....[16]....
        /*02a4*/ 	.word	0x0000fd30


	//   ....[17]....
        /*02a8*/ 	.word	0x0000fd40


	//   ....[18]....
        /*02ac*/ 	.word	0x0000fd50


	//   ....[19]....
        /*02b0*/ 	.word	0x0000fda0


	//   ....[20]....
        /*02b4*/ 	.word	0x0000fdc0


	//   ....[21]....
        /*02b8*/ 	.word	0x0000ff70


	//   ....[22]....
        /*02bc*/ 	.word	0x0000ff90


	//   ....[23]....
        /*02c0*/ 	.word	0x0000ffa0


	//----- nvinfo : EIATTR_VRC_CTA_INIT_COUNT
	.align		4
.L_324:
        /*02c4*/ 	.byte	0x02, 0x4a
	.zero		1
	.zero		1


	//----- nvinfo : EIATTR_EXIT_INSTR_OFFSETS
	.align		4
        /*02c8*/ 	.byte	0x04, 0x1c
        /*02ca*/ 	.short	(.L_326 - .L_325)


	//   ....[0]....
.L_325:
        /*02cc*/ 	.word	0x00000510


	//   ....[1]....
        /*02d0*/ 	.word	0x00000f60


	//   ....[2]....
        /*02d4*/ 	.word	0x00000ff0


	//   ....[3]....
        /*02d8*/ 	.word	0x00010f70


	//   ....[4]....
        /*02dc*/ 	.word	0x00011050


	//----- nvinfo : EIATTR_CRS_STACK_SIZE
	.align		4
.L_326:
        /*02e0*/ 	.byte	0x04, 0x1e
        /*02e2*/ 	.short	(.L_328 - .L_327)
.L_327:
        /*02e4*/ 	.word	0x00000000


	//----- nvinfo : EIATTR_CBANK_PARAM_SIZE
	.align		4
.L_328:
        /*02e8*/ 	.byte	0x03, 0x19
        /*02ea*/ 	.short	0x01d0


	//----- nvinfo : EIATTR_PARAM_CBANK
	.align		4
        /*02ec*/ 	.byte	0x04, 0x0a
        /*02ee*/ 	.short	(.L_330 - .L_329)
	.align		4
.L_329:
        /*02f0*/ 	.word	index@(.nv.constant0._ZN5flash16flash_fwd_kernelI23Flash_fwd_kernel_traitsILi32ELi128ELi128ELi4ELb0ELb0EN7cutlass10bfloat16_tE19Flash_kernel_traitsILi32ELi128ELi128ELi4ES3_EELb1ELb0ELb0ELb0ELb0ELb0ELb0ELb0EEEvNS_16Flash_fwd_paramsE)
        /*02f4*/ 	.short	0x0380
        /*02f6*/ 	.short	0x01d0


	//----- nvinfo : EIATTR_SW_WAR
	.align		4
.L_330:
        /*02f8*/ 	.byte	0x04, 0x36
        /*02fa*/ 	.short	(.L_332 - .L_331)
.L_331:
        /*02fc*/ 	.word	0x00000008
.L_332:


//--------------------- .nv.info._ZN5flash16flash_fwd_kernelI23Flash_fwd_kernel_traitsILi32ELi128ELi128ELi4ELb0ELb0EN7cutlass10bfloat16_tE19Flash_kernel_traitsILi32ELi128ELi128ELi4ES3_EELb1ELb0ELb1ELb0ELb0ELb0ELb0ELb0EEEvNS_16Flash_fwd_paramsE --------------------------
	.section	.nv.info._ZN5flash16flash_fwd_kernelI23Flash_fwd_kernel_traitsILi32ELi128ELi128ELi4ELb0ELb0EN7cutlass10bfloat16_tE19Flash_kernel_traitsILi32ELi128ELi128ELi4ES3_EELb1ELb0ELb1ELb0ELb0ELb0ELb0ELb0EEEvNS_16Flash_fwd_paramsE,"",@"SHT_CUDA_INFO"
	.sectionflags	@""
	.align	4


	//----- nvinfo : EIATTR_CUDA_API_VERSION
	.align		4
        /*0000*/ 	.byte	0x04, 0x37
        /*0002*/ 	.short	(.L_334 - .L_333)
.L_333:
        /*0004*/ 	.word	0x00000082


	//----- nvinfo : EIATTR_KPARAM_INFO
	.align		4
.L_334:
        /*0008*/ 	.byte	0x04, 0x17
        /*000a*/ 	.short	(.L_336 - .L_335)
.L_335:
        /*000c*/ 	.word	0x00000000
        /*0010*/ 	.short	0x0000
        /*0012*/ 	.short	0x0000
        /*0014*/ 	.byte	0x00, 0xf0, 0x41, 0x07


	//----- nvinfo : EIATTR_SPARSE_MMA_MASK
	.align		4
.L_336:
        /*0018*/ 	.byte	0x03, 0x50
        /*001a*/ 	.short	0x0000


	//----- nvinfo : EIATTR_MAXREG_COUNT
	.align		4
        /*001c*/ 	.byte	0x03, 0x1b
        /*001e*/ 	.short	0x00ff


	//----- nvinfo : EIATTR_NUM_BARRIERS
	.align		4
        /*0020*/ 	.byte	0x02, 0x4c
        /*0022*/ 	.byte	0x01
	.zero		1


	//----- nvinfo : EIATTR_ANNOTATIONS
	.align		4
        /*0024*/ 	.byte	0x04, 0x55
        /*0026*/ 	.short	(.L_338 - .L_337)


	//   ....[0]....
.L_337:
        /* <DEDUP_REMOVED lines=47> */


	//----- nvinfo : EIATTR_MERCURY_ISA_VERSION
	.align		4
.L_338:
        /*0300*/ 	.byte	0x03, 0x5f
        /*0302*/ 	.short	0x0101


	//----- nvinfo : EIATTR_COOP_GROUP_MASK_REGIDS
	.align		4
        /*0304*/ 	.byte	0x04, 0x29
        /*0306*/ 	.short	(.L_340 - .L_339)


	//   ....[0]....
.L_339:
        /*0308*/ 	.word	0xffffffff


	//   ....[1]....
        /*030c*/ 	.word	0xffffffff


	//   ....[2]....
        /*0310*/ 	.word	0xffffffff


	//   ....[3]....
        /*0314*/ 	.word	0xffffffff


	//   ....[4]....
        /*0318*/ 	.word	0xffffffff


	//   ....[5]....
        /*031c*/ 	.word	0xffffffff


	//   ....[6]....
        /*0320*/ 	.word	0xffffffff


	//   ....[7]....
        /*0324*/ 	.word	0xffffffff


	//   ....[8]....
        /*0328*/ 	.word	0xffffffff


	//   ....[9]....
        /*032c*/ 	.word	0xffffffff


	//   ....[10]....
        /*0330*/ 	.word	0xffffffff


	//   ....[11]....
        /*0334*/ 	.word	0xffffffff


	//   ....[12]....
        /*0338*/ 	.word	0xffffffff


	//   ....[13]....
        /*033c*/ 	.word	0xffffffff


	//   ....[14]....
        /*0340*/ 	.word	0xffffffff


	//   ....[15]....
        /*0344*/ 	.word	0xffffffff


	//   ....[16]....
        /*0348*/ 	.word	0xffffffff


	//   ....[17]....
        /*034c*/ 	.word	0xffffffff


	//   ....[18]....
        /*0350*/ 	.word	0xffffffff


	//   ....[19]....
        /*0354*/ 	.word	0xffffffff


	//   ....[20]....
        /*0358*/ 	.word	0xffffffff


	//   ....[21]....
        /*035c*/ 	.word	0xffffffff


	//   ....[22]....
        /*0360*/ 	.word	0xffffffff


	//   ....[23]....
        /*0364*/ 	.word	0xffffffff


	//   ....[24]....
        /*0368*/ 	.word	0xffffffff


	//   ....[25]....
        /*036c*/ 	.word	0xffffffff


	//   ....[26]....
        /*0370*/ 	.word	0xffffffff


	//   ....[27]....
        /*0374*/ 	.word	0xffffffff


	//   ....[28]....
        /*0378*/ 	.word	0xffffffff


	//   ....[29]....
        /*037c*/ 	.word	0xffffffff


	//   ....[30]....
        /*0380*/ 	.word	0xffffffff


	//   ....[31]....
        /*0384*/ 	.word	0xffffffff


	//----- nvinfo : EIATTR_COOP_GROUP_INSTR_OFFSETS
	.align		4
.L_340:
        /*0388*/ 	.byte	0x04, 0x28
        /*038a*/ 	.short	(.L_342 - .L_341)


	//   ....[0]....
.L_341:
        /*038c*/ 	.word	0x00005350


	//   ....[1]....
        /*0390*/ 	.word	0x00005490


	//   ....[2]....
        /*0394*/ 	.word	0x00006f50


	//   ....[3]....
        /*0398*/ 	.word	0x00007280


	//   ....[4]....
        /*039c*/ 	.word	0x000074f0


	//   ....[5]....
        /*03a0*/ 	.word	0x00007510


	//   ....[6]....
        /*03a4*/ 	.word	0x00007830


	//   ....[7]....
        /*03a8*/ 	.word	0x00007850


	//   ....[8]....
        /*03ac*/ 	.word	0x0000d470


	//   ....[9]....
        /*03b0*/ 	.word	0x0000d4f0


	//   ....[10]....
        /*03b4*/ 	.word	0x0000d510


	//   ....[11]....
        /*03b8*/ 	.word	0x0000d6d0


	//   ....[12]....
        /*03bc*/ 	.word	0x0000d830


	//   ....[13]....
        /*03c0*/ 	.word	0x0000dd70


	//   ....[14]....
        /*03c4*/ 	.word	0x0000ddc0


	//   ....[15]....
        /*03c8*/ 	.word	0x0000ded0


	//   ....[16]....
        /*03cc*/ 	.word	0x00015850


	//   ....[17]....
        /*03d0*/ 	.word	0x00015940


	//   ....[18]....
        /*03d4*/ 	.word	0x00015980


	//   ....[19]....
        /*03d8*/ 	.word	0x00015a70


	//   ....[20]....
        /*03dc*/ 	.word	0x00015c80


	//   ....[21]....
        /*03e0*/ 	.word	0x00015d20


	//   ....[22]....
        /*03e4*/ 	.word	0x00015e40


	//   ....[23]....
        /*03e8*/ 	.word	0x00015ee0


	//   ....[24]....
        /*03ec*/ 	.word	0x0001a4f0


	//   ....[25]....
        /*03f0*/ 	.word	0x0001a5b0


	//   ....[26]....
        /*03f4*/ 	.word	0x0001a5f0


	//   ....[27]....
        /*03f8*/ 	.word	0x0001a600


	//   ....[28]....
        /*03fc*/ 	.word	0x0001a610


	//   ....[29]....
        /*0400*/ 	.word	0x0001a630


	//   ....[30]....
        /*0404*/ 	.word	0x0001a660


	//   ....[31]....
        /*0408*/ 	.word	0x0001a670


	//----- nvinfo : EIATTR_VRC_CTA_INIT_COUNT
	.align		4
.L_342:
        /*040c*/ 	.byte	0x02, 0x4a
	.zero		1
	.zero		1


	//----- nvinfo : EIATTR_EXIT_INSTR_OFFSETS
	.align		4
        /*0410*/ 	.byte	0x04, 0x1c
        /*0412*/ 	.short	(.L_344 - .L_343)


	//   ....[0]....
.L_343:
        /*0414*/ 	.word	0x00000550


	//   ....[1]....
        /*0418*/ 	.word	0x000010d0


	//   ....[2]....
        /*041c*/ 	.word	0x00001160


	//   ....[3]....
        /*0420*/ 	.word	0x0001b6f0


	//   ....[4]....
        /*0424*/ 	.word	0x0001b7d0


	//----- nvinfo : EIATTR_CRS_STACK_SIZE
	.align		4
.L_344:
        /*0428*/ 	.byte	0x04, 0x1e
        /*042a*/ 	.short	(.L_346 - .L_345)
.L_345:
        /*042c*/ 	.word	0x00000000


	//----- nvinfo : EIATTR_CBANK_PARAM_SIZE
	.align		4
.L_346:
        /*0430*/ 	.byte	0x03, 0x19
        /*0432*/ 	.short	0x01d0


	//----- nvinfo : EIATTR_PARAM_CBANK
	.align		4
        /*0434*/ 	.byte	0x04, 0x0a
        /*0436*/ 	.short	(.L_348 - .L_347)
	.align		4
.L_347:
        /*0438*/ 	.word	index@(.nv.constant0._ZN5flash16flash_fwd_kernelI23Flash_fwd_kernel_traitsILi32ELi128ELi128ELi4ELb0ELb0EN7cutlass10bfloat16_tE19Flash_kernel_traitsILi32ELi128ELi128ELi4ES3_EELb1ELb0ELb1ELb0ELb0ELb0ELb0ELb0EEEvNS_16Flash_fwd_paramsE)
        /*043c*/ 	.short	0x0380
        /*043e*/ 	.short	0x01d0


	//----- nvinfo : EIATTR_SW_WAR
	.align		4
.L_348:
        /*0440*/ 	.byte	0x04, 0x36
        /*0442*/ 	.short	(.L_350 - .L_349)
.L_349:
        /*0444*/ 	.word	0x00000008
.L_350:


//--------------------- .nv.info._ZN5flash16flash_fwd_kernelI23Flash_fwd_kernel_traitsILi32ELi128ELi128ELi4ELb0ELb0EN7cutlass10bfloat16_tE19Flash_kernel_traitsILi32ELi128ELi128ELi4ES3_EELb1ELb0ELb0ELb0ELb1ELb1ELb0ELb0EEEvNS_16Flash_fwd_paramsE --------------------------
	.section	.nv.info._ZN5flash16flash_fwd_kernelI23Flash_fwd_kernel_traitsILi32ELi128ELi128ELi4ELb0ELb0EN7cutlass10bfloat16_tE19Flash_kernel_traitsILi32ELi128ELi128ELi4ES3_EELb1ELb0ELb0ELb0ELb1ELb1ELb0ELb0EEEvNS_16Flash_fwd_paramsE,"",@"SHT_CUDA_INFO"
	.sectionflags	@""
	.align	4


	//----- nvinfo : EIATTR_CUDA_API_VERSION
	.align		4
        /*0000*/ 	.byte	0x04, 0x37
        /*0002*/ 	.short	(.L_352 - .L_351)
.L_351:
        /*0004*/ 	.word	0x00000082


	//----- nvinfo : EIATTR_KPARAM_INFO
	.align		4
.L_352:
        /*0008*/ 	.byte	0x04, 0x17
        /*000a*/ 	.short	(.L_354 - .L_353)
.L_353:
        /*000c*/ 	.word	0x00000000
        /*0010*/ 	.short	0x0000
        /*0012*/ 	.short	0x0000
        /*0014*/ 	.byte	0x00, 0xf0, 0x41, 0x07


	//----- nvinfo : EIATTR_SPARSE_MMA_MASK
	.align		4
.L_354:
        /*0018*/ 	.byte	0x03, 0x50
        /*001a*/ 	.short	0x0000


	//----- nvinfo : EIATTR_MAXREG_COUNT
	.align		4
        /*001c*/ 	.byte	0x03, 0x1b
        /*001e*/ 	.short	0x00ff


	//----- nvinfo : EIATTR_NUM_BARRIERS
	.align		4
        /*0020*/ 	.byte	0x02, 0x4c
        /*0022*/ 	.byte	0x01
	.zero		1


	//----- nvinfo : EIATTR_ANNOTATIONS
	.align		4
        /*0024*/ 	.byte	0x04, 0x55
        /*0026*/ 	.short	(.L_356 - .L_355)


	//   ....[0]....
.L_355:
        /* <DEDUP_REMOVED lines=40> */


	//----- nvinfo : EIATTR_MERCURY_ISA_VERSION
	.align		4
.L_356:
        /*0290*/ 	.byte	0x03, 0x5f
        /*0292*/ 	.short	0x0101


	//----- nvinfo : EIATTR_COOP_GROUP_MASK_REGIDS
	.align		4
        /*0294*/ 	.byte	0x04, 0x29
        /*0296*/ 	.short	(.L_358 - .L_357)


	//   ....[0]....
.L_357:
        /*0298*/ 	.word	0xffffffff


	//   ....[1]....
        /*029c*/ 	.word	0xffffffff


	//   ....[2]....
        /*02a0*/ 	.word	0xffffffff


	//   ....[3]....
        /*02a4*/ 	.word	0xffffffff


	//   ....[4]....
        /*02a8*/ 	.word	0xffffffff


	//   ....[5]....
        /*02ac*/ 	.word	0xffffffff


	//   ....[6]....
        /*02b0*/ 	.word	0xffffffff


	//   ....[7]....
        /*02b4*/ 	.word	0xffffffff


	//   ....[8]....
        /*02b8*/ 	.word	0xffffffff


	//   ....[9]....
        /*02bc*/ 	.word	0xffffffff


	//   ....[10]....
        /*02c0*/ 	.word	0xffffffff


	//   ....[11]....
        /*02c4*/ 	.word	0xffffffff


	//   ....[12]....
        /*02c8*/ 	.word	0xffffffff


	//   ....[13]....
        /*02cc*/ 	.word	0xffffffff


	//   ....[14]....
        /*02d0*/ 	.word	0xffffffff


	//   ....[15]....
        /*02d4*/ 	.word	0xffffffff


	//   ....[16]....
        /*02d8*/ 	.word	0xffffffff


	//   ....[17]....
        /*02dc*/ 	.word	0xffffffff


	//   ....[18]....
        /*02e0*/ 	.word	0xffffffff


	//   ....[19]....
        /*02e4*/ 	.word	0xffffffff


	//   ....[20]....
        /*02e8*/ 	.word	0xffffffff


	//   ....[21]....
        /*02ec*/ 	.word	0xffffffff


	//   ....[22]....
        /*02f0*/ 	.word	0xffffffff


	//   ....[23]....
        /*02f4*/ 	.word	0xffffffff


	//----- nvinfo : EIATTR_COOP_GROUP_INSTR_OFFSETS
	.align		4
.L_358:
        /*02f8*/ 	.byte	0x04, 0x28
        /*02fa*/ 	.short	(.L_360 - .L_359)


	//   ....[0]....
.L_359:
        /*02fc*/ 	.word	0x00001960


	//   ....[1]....
        /*0300*/ 	.word	0x00001b50


	//   ....[2]....
        /*0304*/ 	.word	0x00001cf0


	//   ....[3]....
        /*0308*/ 	.word	0x00001eb0


	//   ....[4]....
        /*030c*/ 	.word	0x00002050


	//   ....[5]....
        /*0310*/ 	.word	0x00002240


	//   ....[6]....
        /*0314*/ 	.word	0x00002390


	//   ....[7]....
        /*0318*/ 	.word	0x000025d0


	//   ....[8]....
        /*031c*/ 	.word	0x000087d0


	//   ....[9]....
        /*0320*/ 	.word	0x00008800


	//   ....[10]....
        /*0324*/ 	.word	0x00008830


	//   ....[11]....
        /*0328*/ 	.word	0x000089f0


	//   ....[12]....
        /*032c*/ 	.word	0x00008a20


	//   ....[13]....
        /*0330*/ 	.word	0x00008a50


	//   ....[14]....
        /*0334*/ 	.word	0x00008dd0


	//   ....[15]....
        /*0338*/ 	.word	0x00008fd0


	//   ....[16]....
        /*033c*/ 	.word	0x0000d9c0


	//   ....[17]....
        /*0340*/ 	.word	0x0000d9d0


	//   ....[18]....
        /*0344*/ 	.word	0x0000d9f0


	//   ....[19]....
        /*0348*/ 	.word	0x0000da50


	//   ....[20]....
        /*034c*/ 	.word	0x0000da70


	//   ....[21]....
        /*0350*/ 	.word	0x0000da80


	//   ....[22]....
        /*0354*/ 	.word	0x0000dc20


	//   ....[23]....
        /*0358*/ 	.word	0x0000dc40


	//----- nvinfo : EIATTR_VRC_CTA_INIT_COUNT
	.align		4
.L_360:
        /*035c*/ 	.byte	0x02, 0x4a
	.zero		1
	.zero		1


	//----- nvinfo : EIATTR_EXIT_INSTR_OFFSETS
	.align		4
        /*0360*/ 	.byte	0x04, 0x1c
        /*0362*/ 	.short	(.L_362 - .L_361)


	//   ....[0]....
.L_361:
        /*0364*/ 	.word	0x000002c0


	//   ....[1]....
        /*0368*/ 	.word	0x0000e950


	//----- nvinfo : EIATTR_CRS_STACK_SIZE
	.align		4
.L_362:
        /*036c*/ 	.byte	0x04, 0x1e
        /*036e*/ 	.short	(.L_364 - .L_363)
.L_363:
        /*0370*/ 	.word	0x00000000


	//----- nvinfo : EIATTR_CBANK_PARAM_SIZE
	.align		4
.L_364:
        /*0374*/ 	.byte	0x03, 0x19
        /*0376*/ 	.short	0x01d0


	//----- nvinfo : EIATTR_PARAM_CBANK
	.align		4
        /*0378*/ 	.byte	0x04, 0x0a
        /*037a*/ 	.short	(.L_366 - .L_365)
	.align		4
.L_365:
        /*037c*/ 	.word	index@(.nv.constant0._ZN5flash16flash_fwd_kernelI23Flash_fwd_kernel_traitsILi32ELi128ELi128ELi4ELb0ELb0EN7cutlass10bfloat16_tE19Flash_kernel_traitsILi32ELi128ELi128ELi4ES3_EELb1ELb0ELb0ELb0ELb1ELb1ELb0ELb0EEEvNS_16Flash_fwd_paramsE)
        /*0380*/ 	.short	0x0380
        /*0382*/ 	.short	0x01d0


	//----- nvinfo : EIATTR_SW_WAR
	.align		4
.L_366:
        /*0384*/ 	.byte	0x04, 0x36
        /*0386*/ 	.short	(.L_368 - .L_367)
.L_367:
        /*0388*/ 	.word	0x00000008
.L_368:


//--------------------- .nv.info._ZN5flash16flash_fwd_kernelI23Flash_fwd_kernel_traitsILi32ELi128ELi128ELi4ELb0ELb0EN7cutlass10bfloat16_tE19Flash_kernel_traitsILi32ELi128ELi128ELi4ES3_EELb0ELb0ELb0ELb0ELb1ELb1ELb1ELb0EEEvNS_16Flash_fwd_paramsE --------------------------
	.section	.nv.info._ZN5flash16flash_fwd_kernelI23Flash_fwd_kernel_traitsILi32ELi128ELi128ELi4ELb0ELb0EN7cutlass10bfloat16_tE19Flash_kernel_traitsILi32ELi128ELi128ELi4ES3_EELb0ELb0ELb0ELb0ELb1ELb1ELb1ELb0EEEvNS_16Flash_fwd_paramsE,"",@"SHT_CUDA_INFO"
	.sectionflags	@""
	.align	4


	//----- nvinfo : EIATTR_CUDA_API_VERSION
	.align		4
        /*0000*/ 	.byte	0x04, 0x37
        /*0002*/ 	.short	(.L_370 - .L_369)
.L_369:
        /*0004*/ 	.word	0x00000082


	//----- nvinfo : EIATTR_KPARAM_INFO
	.align		4
.L_370:
        /*0008*/ 	.byte	0x04, 0x17
        /*000a*/ 	.short	(.L_372 - .L_371)
.L_371:
        /*000c*/ 	.word	0x00000000
        /*0010*/ 	.short	0x0000
        /*0012*/ 	.short	0x0000
        /*0014*/ 	.byte	0x00, 0xf0, 0x41, 0x07


	//----- nvinfo : EIATTR_SPARSE_MMA_MASK
	.align		4
.L_372:
        /*0018*/ 	.byte	0x03, 0x50
        /*001a*/ 	.short	0x0000


	//----- nvinfo : EIATTR_MAXREG_COUNT
	.align		4
        /*001c*/ 	.byte	0x03, 0x1b
        /*001e*/ 	.short	0x00ff


	//----- nvinfo : EIATTR_NUM_BARRIERS
	.align		4
        /*0020*/ 	.byte	0x02, 0x4c
        /*0022*/ 	.byte	0x01
	.zero		1


	//----- nvinfo : EIATTR_ANNOTATIONS
	.align		4
        /*0024*/ 	.byte	0x04, 0x55
        /*0026*/ 	.short	(.L_374 - .L_373)


	//   ....[0]....
.L_373:
        /*0028*/ 	.word	0x00000001
        /*002c*/ 	.byte	0xe0, 0x02, 0x00, 0x00, 0x01, 0x00, 0x00, 0x00, 0x40, 0x04, 0x00, 0x00, 0x01, 0x00, 0x00, 0x00
        /*003c*/ 	.byte	0x00, 0x99, 0x00, 0x00, 0x01, 0x00, 0x00, 0x00, 0x10, 0x9e, 0x00, 0x00


	//----- nvinfo : EIATTR_MERCURY_ISA_VERSION
	.align		4
.L_374:
        /*0048*/ 	.byte	0x03, 0x5f
        /*004a*/ 	.short	0x0101


	//----- nvinfo : EIATTR_COOP_GROUP_MASK_REGIDS
	.align		4
        /*004c*/ 	.byte	0x04, 0x29
        /*004e*/ 	.short	(.L_376 - .L_375)


	//   ....[0]....
.L_375:
        /*0050*/ 	.word	0xffffffff


	//   ....[1]....
        /*0054*/ 	.word	0xffffffff


	//   ....[2]....
        /*0058*/ 	.word	0xffffffff


	//   ....[3]....
        /*005c*/ 	.word	0xffffffff


	//   ....[4]....
        /*0060*/ 	.word	0xffffffff


	//   ....[5]....
        /*0064*/ 	.word	0xffffffff


	//   ....[6]....
        /*0068*/ 	.word	0xffffffff


	//   ....[7]....
        /*006c*/ 	.word	0xffffffff


	//   ....[8]....
        /*0070*/ 	.word	0xffffffff


	//   ....[9]....
        /*0074*/ 	.word	0xffffffff


	//   ....[10]....
        /*0078*/ 	.word	0xffffffff


	//   ....[11]....
        /*007c*/ 	.word	0xffffffff


	//   ....[12]....
        /*0080*/ 	.word	0xffffffff


	//   ....[13]....
        /*0084*/ 	.word	0xffffffff


	//   ....[14]....
        /*0088*/ 	.word	0xffffffff


	//   ....[15]....
        /*008c*/ 	.word	0xffffffff


	//   ....[16]....
        /*0090*/ 	.word	0xffffffff


	//   ....[17]....
        /*0094*/ 	.word	0xffffffff


	//   ....[18]....
        /*0098*/ 	.word	0xffffffff


	//   ....[19]....
        /*009c*/ 	.word	0xffffffff


	//   ....[20]....
        /*00a0*/ 	.word	0xffffffff


	//   ....[21]....
        /*00a4*/ 	.word	0xffffffff


	//   ....[22]....
        /*00a8*/ 	.word	0xffffffff


	//   ....[23]....
        /*00ac*/ 	.word	0xffffffff


	//----- nvinfo : EIATTR_COOP_GROUP_INSTR_OFFSETS
	.align		4
.L_376:
        /*00b0*/ 	.byte	0x04, 0x28
        /*00b2*/ 	.short	(.L_378 - .L_377)


	//   ....[0]....
.L_377:
        /*00b4*/ 	.word	0x000025b0


	//   ....[1]....
        /*00b8*/ 	.word	0x00002650


	//   ....[2]....
        /*00bc*/ 	.word	0x00002a40


	//   ....[3]....
        /*00c0*/ 	.word	0x00002a80


	//   ....[4]....
        /*00c4*/ 	.word	0x00003110


	//   ....[5]....
        /*00c8*/ 	.word	0x00003150


	//   ....[6]....
        /*00cc*/ 	.word	0x00003160


	//   ....[7]....
        /*00d0*/ 	.word	0x000032c0


	//   ....[8]....
        /*00d4*/ 	.word	0x000069d0


	//   ....[9]....
        /*00d8*/ 	.word	0x00006a10


	//   ....[10]....
        /*00dc*/ 	.word	0x00006a70


	//   ....[11]....
        /*00e0*/ 	.word	0x00006a80


	//   ....[12]....
        /*00e4*/ 	.word	0x00006ad0


	//   ....[13]....
        /*00e8*/ 	.word	0x00006ae0


	//   ....[14]....
        /*00ec*/ 	.word	0x00006af0


	//   ....[15]....
        /*00f0*/ 	.word	0x00006b00


	//   ....[16]....
        /*00f4*/ 	.word	0x00009050


	//   ....[17]....
        /*00f8*/ 	.word	0x00009080


	//   ....[18]....
        /*00fc*/ 	.word	0x000090a0


	//   ....[19]....
        /*0100*/ 	.word	0x000090c0


	//   ....[20]....
        /*0104*/ 	.word	0x00009130


	//   ....[21]....
        /*0108*/ 	.word	0x00009150


	//   ....[22]....
        /*010c*/ 	.word	0x00009170


	//   ....[23]....
        /*0110*/ 	.word	0x00009180


	//----- nvinfo : EIATTR_VRC_CTA_INIT_COUNT
	.align		4
.L_378:
        /*0114*/ 	.byte	0x02, 0x4a
	.zero		1
	.zero		1


	//----- nvinfo : EIATTR_EXIT_INSTR_OFFSETS
	.align		4
        /*0118*/ 	.byte	0x04, 0x1c
        /*011a*/ 	.short	(.L_380 - .L_379)


	//   ....[0]....
.L_379:
        /*011c*/ 	.word	0x00000150


	//   ....[1]....
        /*0120*/ 	.word	0x00009fa0


	//----- nvinfo : EIATTR_CRS_STACK_SIZE
	.align		4
.L_380:
        /*0124*/ 	.byte	0x04, 0x1e
        /*0126*/ 	.short	(.L_382 - .L_381)
.L_381:
        /*0128*/ 	.word	0x00000000


	//----- nvinfo : EIATTR_CBANK_PARAM_SIZE
	.align		4
.L_382:
        /*012c*/ 	.byte	0x03, 0x19
        /*012e*/ 	.short	0x01d0


	//----- nvinfo : EIATTR_PARAM_CBANK
	.align		4
        /*0130*/ 	.byte	0x04, 0x0a
        /*0132*/ 	.short	(.L_384 - .L_383)
	.align		4
.L_383:
        /*0134*/ 	.word	index@(.nv.constant0._ZN5flash16flash_fwd_kernelI23Flash_fwd_kernel_traitsILi32ELi128ELi128ELi4ELb0ELb0EN7cutlass10bfloat16_tE19Flash_kernel_traitsILi32ELi128ELi128ELi4ES3_EELb0ELb0ELb0ELb0ELb1ELb1ELb1ELb0EEEvNS_16Flash_fwd_paramsE)
        /*0138*/ 	.short	0x0380
        /*013a*/ 	.short	0x01d0


	//----- nvinfo : EIATTR_SW_WAR
	.align		4
.L_384:
        /*013c*/ 	.byte	0x04, 0x36
        /*013e*/ 	.short	(.L_386 - .L_385)
.L_385:
        /*0140*/ 	.word	0x00000008
.L_386:


//--------------------- .nv.info._ZN5flash16flash_fwd_kernelI23Flash_fwd_kernel_traitsILi32ELi128ELi128ELi4ELb0ELb0EN7cutlass10bfloat16_tE19Flash_kernel_traitsILi32ELi128ELi128ELi4ES3_EELb1ELb0ELb0ELb1ELb0ELb0ELb0ELb0EEEvNS_16Flash_fwd_paramsE --------------------------
	.section	.nv.info._ZN5flash16flash_fwd_kernelI23Flash_fwd_kernel_traitsILi32ELi128ELi128ELi4ELb0ELb0EN7cutlass10bfloat16_tE19Flash_kernel_traitsILi32ELi128ELi128ELi4ES3_EELb1ELb0ELb0ELb1ELb0ELb0ELb0ELb0EEEvNS_16Flash_fwd_paramsE,"",@"SHT_CUDA_INFO"
	.sectionflags	@""
	.align	4


	//----- nvinfo : EIATTR_CUDA_API_VERSION
	.align		4
        /*0000*/ 	.byte	0x04, 0x37
        /*0002*/ 	.short	(.L_388 - .L_387)
.L_387:
        /*0004*/ 	.word	0x00000082


	//----- nvinfo : EIATTR_KPARAM_INFO
	.align		4
.L_388:
        /*0008*/ 	.byte	0x04, 0x17
        /*000a*/ 	.short	(.L_390 - .L_389)
.L_389:
        /*000c*/ 	.word	0x00000000
        /*0010*/ 	.short	0x0000
        /*0012*/ 	.short	0x0000
        /*0014*/ 	.byte	0x00, 0xf0, 0x41, 0x07


	//----- nvinfo : EIATTR_SPARSE_MMA_MASK
	.align		4
.L_390:
        /*0018*/ 	.byte	0x03, 0x50
        /*001a*/ 	.short	0x0000


	//----- nvinfo : EIATTR_MAXREG_COUNT
	.align		4
        /*001c*/ 	.byte	0x03, 0x1b
        /*001e*/ 	.short	0x00ff


	//----- nvinfo : EIATTR_NUM_BARRIERS
	.align		4
        /*0020*/ 	.byte	0x02, 0x4c
        /*0022*/ 	.byte	0x01
	.zero		1


	//----- nvinfo : EIATTR_ANNOTATIONS
	.align		4
        /*0024*/ 	.byte	0x04, 0x55
        /*0026*/ 	.short	(.L_392 - .L_391)


	//   ....[0]....
.L_391:
        /* <DEDUP_REMOVED lines=41> */


	//----- nvinfo : EIATTR_MERCURY_ISA_VERSION
	.align		4
.L_392:
        /*02a0*/ 	.byte	0x03, 0x5f
        /*02a2*/ 	.short	0x0101


	//----- nvinfo : EIATTR_COOP_GROUP_MASK_REGIDS
	.align		4
        /*02a4*/ 	.byte	0x04, 0x29
        /*02a6*/ 	.short	(.L_394 - .L_393)


	//   ....[0]....
.L_393:
        /*02a8*/ 	.word	0xffffffff


	//   ....[1]....
        /*02ac*/ 	.word	0xffffffff


	//   ....[2]....
        /*02b0*/ 	.word	0xffffffff


	//   ....[3]....
        /*02b4*/ 	.word	0xffffffff


	//   ....[4]....
        /*02b8*/ 	.word	0xffffffff


	//   ....[5]....
        /*02bc*/ 	.word	0xffffffff


	//   ....[6]....
        /*02c0*/ 	.word	0xffffffff


	//   ....[7]....
        /*02c4*/ 	.word	0xffffffff


	//   ....[8]....
        /*02c8*/ 	.word	0xffffffff


	//   ....[9]....
        /*02cc*/ 	.word	0xffffffff


	//   ....[10]....
        /*02d0*/ 	.word	0xffffffff


	//   ....[11]....
        /*02d4*/ 	.word	0xffffffff


	//   ....[12]....
        /*02d8*/ 	.word	0xffffffff


	//   ....[13]....
        /*02dc*/ 	.word	0xffffffff


	//   ....[14]....
        /*02e0*/ 	.word	0xffffffff


	//   ....[15]....
        /*02e4*/ 	.word	0xffffffff


	//   ....[16]....
        /*02e8*/ 	.word	0xffffffff


	//   ....[17]....
        /*02ec*/ 	.word	0xffffffff


	//   ....[18]....
        /*02f0*/ 	.word	0xffffffff


	//   ....[19]....
        /*02f4*/ 	.word	0xffffffff


	//   ....[20]....
        /*02f8*/ 	.word	0xffffffff


	//   ....[21]....
        /*02fc*/ 	.word	0xffffffff


	//   ....[22]....
        /*0300*/ 	.word	0xffffffff


	//   ....[23]....
        /*0304*/ 	.word	0xffffffff


	//----- nvinfo : EIATTR_COOP_GROUP_INSTR_OFFSETS
	.align		4
.L_394:
        /*0308*/ 	.byte	0x04, 0x28
        /*030a*/ 	.short	(.L_396 - .L_395)


	//   ....[0]....
.L_395:
        /*030c*/ 	.word	0x000066d0


	//   ....[1]....
        /*0310*/ 	.word	0x00006780


	//   ....[2]....
        /*0314*/ 	.word	0x00006a50


	//   ....[3]....
        /*0318*/ 	.word	0x00006c00


	//   ....[4]....
        /*031c*/ 	.word	0x00006d10


	//   ....[5]....
        /*0320*/ 	.word	0x00006d60


	//   ....[6]....
        /*0324*/ 	.word	0x00006de0


	//   ....[7]....
        /*0328*/ 	.word	0x00006e90


	//   ....[8]....
        /*032c*/ 	.word	0x0000e550


	//   ....[9]....
        /*0330*/ 	.word	0x0000e580


	//   ....[10]....
        /*0334*/ 	.word	0x0000e680


	//   ....[11]....
        /*0338*/ 	.word	0x0000e6b0


	//   ....[12]....
        /*033c*/ 	.word	0x0000e8c0


	//   ....[13]....
        /*0340*/ 	.word	0x0000e980


	//   ....[14]....
        /*0344*/ 	.word	0x0000eb80


	//   ....[15]....
        /*0348*/ 	.word	0x0000ebc0


	//   ....[16]....
        /*034c*/ 	.word	0x00013910


	//   ....[17]....
        /*0350*/ 	.word	0x00013920


	//   ....[18]....
        /*0354*/ 	.word	0x000139c0


	//   ....[19]....
        /*0358*/ 	.word	0x000139d0


	//   ....[20]....
        /*035c*/ 	.word	0x00013b00


	//   ....[21]....
        /*0360*/ 	.word	0x00013b10


	//   ....[22]....
        /*0364*/ 	.word	0x00013b30


	//   ....[23]....
        /*0368*/ 	.word	0x00013b50


	//----- nvinfo : EIATTR_VRC_CTA_INIT_COUNT
	.align		4
.L_396:
        /*036c*/ 	.byte	0x02, 0x4a
	.zero		1
	.zero		1


	//----- nvinfo : EIATTR_EXIT_INSTR_OFFSETS
	.align		4
        /*0370*/ 	.byte	0x04, 0x1c
        /*0372*/ 	.short	(.L_398 - .L_397)


	//   ....[0]....
.L_397:
        /*0374*/ 	.word	0x00000510


	//   ....[1]....
        /*0378*/ 	.word	0x00000f30


	//   ....[2]....
        /*037c*/ 	.word	0x00000fc0


	//   ....[3]....
        /*0380*/ 	.word	0x00014b90


	//   ....[4]....
        /*0384*/ 	.word	0x00014c70


	//----- nvinfo : EIATTR_CRS_STACK_SIZE
	.align		4
.L_398:
        /*0388*/ 	.byte	0x04, 0x1e
        /*038a*/ 	.short	(.L_400 - .L_399)
.L_399:
        /*038c*/ 	.word	0x00000000


	//----- nvinfo : EIATTR_CBANK_PARAM_SIZE
	.align		4
.L_400:
        /*0390*/ 	.byte	0x03, 0x19
        /*0392*/ 	.short	0x01d0


	//----- nvinfo : EIATTR_PARAM_CBANK
	.align		4
        /*0394*/ 	.byte	0x04, 0x0a
        /*0396*/ 	.short	(.L_402 - .L_401)
	.align		4
.L_401:
        /*0398*/ 	.word	index@(.nv.constant0._ZN5flash16flash_fwd_kernelI23Flash_fwd_kernel_traitsILi32ELi128ELi128ELi4ELb0ELb0EN7cutlass10bfloat16_tE19Flash_kernel_traitsILi32ELi128ELi128ELi4ES3_EELb1ELb0ELb0ELb1ELb0ELb0ELb0ELb0EEEvNS_16Flash_fwd_paramsE)
        /*039c*/ 	.short	0x0380
        /*039e*/ 	.short	0x01d0


	//----- nvinfo : EIATTR_SW_WAR
	.align		4
.L_402:
        /*03a0*/ 	.byte	0x04, 0x36
        /*03a2*/ 	.short	(.L_404 - .L_403)
.L_403:
        /*03a4*/ 	.word	0x00000008
.L_404:


//--------------------- .nv.info._ZN5flash16flash_fwd_kernelI23Flash_fwd_kernel_traitsILi32ELi128ELi128ELi4ELb0ELb0EN7cutlass10bfloat16_tE19Flash_kernel_traitsILi32ELi128ELi128ELi4ES3_EELb1ELb0ELb0ELb0ELb0ELb0ELb0ELb1EEEvNS_16Flash_fwd_paramsE --------------------------
	.section	.nv.info._ZN5flash16flash_fwd_kernelI23Flash_fwd_kernel_traitsILi32ELi128ELi128ELi4ELb0ELb0EN7cutlass10bfloat16_tE19Flash_kernel_traitsILi32ELi128ELi128ELi4ES3_EELb1ELb0ELb0ELb0ELb0ELb0ELb0ELb1EEEvNS_16Flash_fwd_paramsE,"",@"SHT_CUDA_INFO"
	.sectionflags	@""
	.align	4


	//----- nvinfo : EIATTR_CUDA_API_VERSION
	.align		4
        /*0000*/ 	.byte	0x04, 0x37
        /*0002*/ 	.short	(.L_406 - .L_405)
.L_405:
        /*0004*/ 	.word	0x00000082


	//----- nvinfo : EIATTR_KPARAM_INFO
	.align		4
.L_406:
        /*0008*/ 	.byte	0x04, 0x17
        /*000a*/ 	.short	(.L_408 - .L_407)
.L_407:
        /*000c*/ 	.word	0x00000000
        /*0010*/ 	.short	0x0000
        /*0012*/ 	.short	0x0000
        /*0014*/ 	.byte	0x00, 0xf0, 0x41, 0x07


	//----- nvinfo : EIATTR_SPARSE_MMA_MASK
	.align		4
.L_408:
        /*0018*/ 	.byte	0x03, 0x50
        /*001a*/ 	.short	0x0000


	//----- nvinfo : EIATTR_MAXREG_COUNT
	.align		4
        /*001c*/ 	.byte	0x03, 0x1b
        /*001e*/ 	.short	0x00ff


	//----- nvinfo : EIATTR_NUM_BARRIERS
	.align		4
        /*0020*/ 	.byte	0x02, 0x4c
        /*0022*/ 	.byte	0x01
	.zero		1


	//----- nvinfo : EIATTR_ANNOTATIONS
	.align		4
        /*0024*/ 	.byte	0x04, 0x55
        /*0026*/ 	.short	(.L_410 - .L_409)


	//   ....[0]....
.L_409:
        /* <DEDUP_REMOVED lines=261> */


	//----- nvinfo : EIATTR_MERCURY_ISA_VERSION
	.align		4
.L_410:
        /*1068*/ 	.byte	0x03, 0x5f
        /*106a*/ 	.short	0x0101


	//----- nvinfo : EIATTR_INT_WARP_WIDE_INSTR_OFFSETS
	.align		4
        /*106c*/ 	.byte	0x04, 0x31
        /*106e*/ 	.short	(.L_412 - .L_411)


	//   ....[0]....
.L_411:
        /*1070*/ 	.word	0x00003e50


	//----- nvinfo : EIATTR_COOP_GROUP_MASK_REGIDS
	.align		4
.L_412:
        /*1074*/ 	.byte	0x04, 0x29
        /*1076*/ 	.short	(.L_414 - .L_413)


	//   ....[0]....
.L_413:
        /*1078*/ 	.word	0xffffffff


	//   ....[1]....
        /*107c*/ 	.word	0xffffffff


	//   ....[2]....
        /*1080*/ 	.word	0xffffffff


	//   ....[3]....
        /*1084*/ 	.word	0xffffffff


	//   ....[4]....
        /*1088*/ 	.word	0xffffffff


	//   ....[5]....
        /*108c*/ 	.word	0xffffffff


	//   ....[6]....
        /*1090*/ 	.word	0xffffffff


	//   ....[7]....
        /*1094*/ 	.word	0xffffffff


	//   ....[8]....
        /*1098*/ 	.word	0xffffffff


	//   ....[9]....
        /*109c*/ 	.word	0xffffffff


	//   ....[10]....
        /*10a0*/ 	.word	0xffffffff


	//   ....[11]....
        /*10a4*/ 	.word	0xffffffff


	//   ....[12]....
        /*10a8*/ 	.word	0xffffffff


	//   ....[13]....
        /*10ac*/ 	.word	0xffffffff


	//   ....[14]....
        /*10b0*/ 	.word	0xffffffff


	//   ....[15]....
        /*10b4*/ 	.word	0xffffffff


	//   ....[16]....
        /*10b8*/ 	.word	0xffffffff


	//   ....[17]....
        /*10bc*/ 	.word	0xffffffff


	//   ....[18]....
        /*10c0*/ 	.word	0xffffffff


	//   ....[19]....
        /*10c4*/ 	.word	0xffffffff


	//   ....[20]....
        /*10c8*/ 	.word	0xffffffff


	//   ....[21]....
        /*10cc*/ 	.word	0xffffffff


	//   ....[22]....
        /*10d0*/ 	.word	0xffffffff


	//   ....[23]....
        /*10d4*/ 	.word	0xffffffff


	//----- nvinfo : EIATTR_COOP_GROUP_INSTR_OFFSETS
	.align		4
.L_414:
        /*10d8*/ 	.byte	0x04, 0x28
        /*10da*/ 	.short	(.L_416 - .L_415)


	//   ....[0]....
.L_415:
        /*10dc*/ 	.word	0x00004500


	//   ....[1]....
        /*10e0*/ 	.word	0x00004630


	//   ....[2]....
        /*10e4*/ 	.word	0x000046e0


	//   ....[3]....
        /*10e8*/ 	.word	0x00004820


	//   ....[4]....
        /*10ec*/ 	.word	0x00004860


	//   ....[5]....
        /*10f0*/ 	.word	0x000049e0


	//   ....[6]....
        /*10f4*/ 	.word	0x00007470


	//   ....[7]....
        /*10f8*/ 	.word	0x00007510


	//   ....[8]....
        /*10fc*/ 	.word	0x0000f550


	//   ....[9]....
        /*1100*/ 	.word	0x0000f580


	//   ....[10]....
        /*1104*/ 	.word	0x0000f630


	//   ....[11]....
        /*1108*/ 	.word	0x0000f650


	//   ....[12]....
        /*110c*/ 	.word	0x0000f660


	//   ....[13]....
        /*1110*/ 	.word	0x0000f670


	//   ....[14]....
        /*1114*/ 	.word	0x0000f6d0


	//   ....[15]....
        /*1118*/ 	.word	0x0000f770


	//   ....[16]....
        /*111c*/ 	.word	0x00019460


	//   ....[17]....
        /*1120*/ 	.word	0x00019470


	//   ....[18]....
        /*1124*/ 	.word	0x00019480


	//   ....[19]....
        /*1128*/ 	.word	0x00019490


	//   ....[20]....
        /*112c*/ 	.word	0x000194c0


	//   ....[21]....
        /*1130*/ 	.word	0x000194d0


	//   ....[22]....
        /*1134*/ 	.word	0x00019520


	//   ....[23]....
        /*1138*/ 	.word	0x00019530


	//----- nvinfo : EIATTR_VRC_CTA_INIT_COUNT
	.align		4
.L_416:
        /*113c*/ 	.byte	0x02, 0x4a
	.zero		1
	.zero		1


	//----- nvinfo : EIATTR_EXIT_INSTR_OFFSETS
	.align		4
        /*1140*/ 	.byte	0x04, 0x1c
        /*1142*/ 	.short	(.L_418 - .L_417)


	//   ....[0]....
.L_417:
        /*1144*/ 	.word	0x000006b0


	//   ....[1]....
        /*1148*/ 	.word	0x00001110


	//   ....[2]....
        /*114c*/ 	.word	0x000011a0


	//   ....[3]....
        /*1150*/ 	.word	0x0001a580


	//   ....[4]....
        /*1154*/ 	.word	0x0001a660


	//----- nvinfo : EIATTR_CRS_STACK_SIZE
	.align		4
.L_418:
        /*1158*/ 	.byte	0x04, 0x1e
        /*115a*/ 	.short	(.L_420 - .L_419)
.L_419:
        /*115c*/ 	.word	0x00000000


	//----- nvinfo : EIATTR_CBANK_PARAM_SIZE
	.align		4
.L_420:
        /*1160*/ 	.byte	0x03, 0x19
        /*1162*/ 	.short	0x01d0


	//----- nvinfo : EIATTR_PARAM_CBANK
	.align		4
        /*1164*/ 	.byte	0x04, 0x0a
        /*1166*/ 	.short	(.L_422 - .L_421)
	.align		4
.L_421:
        /*1168*/ 	.word	index@(.nv.constant0._ZN5flash16flash_fwd_kernelI23Flash_fwd_kernel_traitsILi32ELi128ELi128ELi4ELb0ELb0EN7cutlass10bfloat16_tE19Flash_kernel_traitsILi32ELi128ELi128ELi4ES3_EELb1ELb0ELb0ELb0ELb0ELb0ELb0ELb1EEEvNS_16Flash_fwd_paramsE)
        /*116c*/ 	.short	0x0380
        /*116e*/ 	.short	0x01d0


	//----- nvinfo : EIATTR_SW_WAR
	.align		4
.L_422:
        /*1170*/ 	.byte	0x04, 0x36
        /*1172*/ 	.short	(.L_424 - .L_423)
.L_423:
        /*1174*/ 	.word	0x00000008
.L_424:


//--------------------- .nv.info._ZN5flash16flash_fwd_kernelI23Flash_fwd_kernel_traitsILi32ELi128ELi128ELi4ELb0ELb0EN7cutlass10bfloat16_tE19Flash_kernel_traitsILi32ELi128ELi128ELi4ES3_EELb0ELb0ELb0ELb0ELb0ELb0ELb1ELb0EEEvNS_16Flash_fwd_paramsE --------------------------
	.section	.nv.info._ZN5flash16flash_fwd_kernelI23Flash_fwd_kernel_traitsILi32ELi128ELi128ELi4ELb0ELb0EN7cutlass10bfloat16_tE19Flash_kernel_traitsILi32ELi128ELi128ELi4ES3_EELb0ELb0ELb0ELb0ELb0ELb0ELb1ELb0EEEvNS_16Flash_fwd_paramsE,"",@"SHT_CUDA_INFO"
	.sectionflags	@""
	.align	4


	//----- nvinfo : EIATTR_CUDA_API_VERSION
	.align		4
        /*0000*/ 	.byte	0x04, 0x37
        /*0002*/ 	.short	(.L_426 - .L_425)
.L_425:
        /*0004*/ 	.word	0x00000082


	//----- nvinfo : EIATTR_KPARAM_INFO
	.align		4
.L_426:
        /*0008*/ 	.byte	0x04, 0x17
        /*000a*/ 	.short	(.L_428 - .L_427)
.L_427:
        /*000c*/ 	.word	0x00000000
        /*0010*/ 	.short	0x0000
        /*0012*/ 	.short	0x0000
        /*0014*/ 	.byte	0x00, 0xf0, 0x41, 0x07


	//----- nvinfo : EIATTR_SPARSE_MMA_MASK
	.align		4
.L_428:
        /*0018*/ 	.byte	0x03, 0x50
        /*001a*/ 	.short	0x0000


	//----- nvinfo : EIATTR_MAXREG_COUNT
	.align		4
        /*001c*/ 	.byte	0x03, 0x1b
        /*001e*/ 	.short	0x00ff


	//----- nvinfo : EIATTR_NUM_BARRIERS
	.align		4
        /*0020*/ 	.byte	0x02, 0x4c
        /*0022*/ 	.byte	0x01
	.zero		1


	//----- nvinfo : EIATTR_ANNOTATIONS
	.align		4
        /*0024*/ 	.byte	0x04, 0x55
        /*0026*/ 	.short	(.L_430 - .L_429)


	//   ....[0]....
.L_429:
        /* <DEDUP_REMOVED lines=10> */


	//----- nvinfo : EIATTR_MERCURY_ISA_VERSION
	.align		4
.L_430:
        /*00b0*/ 	.byte	0x03, 0x5f
        /*00b2*/ 	.short	0x0101


	//----- nvinfo : EIATTR_COOP_GROUP_MASK_REGIDS
	.align		4
        /*00b4*/ 	.byte	0x04, 0x29
        /*00b6*/ 	.short	(.L_432 - .L_431)


	//   ....[0]....
.L_431:
        /*00b8*/ 	.word	0xffffffff


	//   ....[1]....
        /*00bc*/ 	.word	0xffffffff


	//   ....[2]....
        /*00c0*/ 	.word	0xffffffff


	//   ....[3]....
        /*00c4*/ 	.word	0xffffffff


	//   ....[4]....
        /*00c8*/ 	.word	0xffffffff


	//   ....[5]....
        /*00cc*/ 	.word	0xffffffff


	//   ....[6]....
        /*00d0*/ 	.word	0xffffffff


	//   ....[7]....
        /*00d4*/ 	.word	0xffffffff


	//   ....[8]....
        /*00d8*/ 	.word	0xffffffff


	//   ....[9]....
        /*00dc*/ 	.word	0xffffffff


	//   ....[10]....
        /*00e0*/ 	.word	0xffffffff


	//   ....[11]....
        /*00e4*/ 	.word	0xffffffff


	//   ....[12]....
        /*00e8*/ 	.word	0xffffffff


	//   ....[13]....
        /*00ec*/ 	.word	0xffffffff


	//   ....[14]....
        /*00f0*/ 	.word	0xffffffff


	//   ....[15]....
        /*00f4*/ 	.word	0xffffffff


	//   ....[16]....
        /*00f8*/ 	.word	0xffffffff


	//   ....[17]....
        /*00fc*/ 	.word	0xffffffff


	//   ....[18]....
        /*0100*/ 	.word	0xffffffff


	//   ....[19]....
        /*0104*/ 	.word	0xffffffff


	//   ....[20]....
        /*0108*/ 	.word	0xffffffff


	//   ....[21]....
        /*010c*/ 	.word	0xffffffff


	//   ....[22]....
        /*0110*/ 	.word	0xffffffff


	//   ....[23]....
        /*0114*/ 	.word	0xffffffff


	//----- nvinfo : EIATTR_COOP_GROUP_INSTR_OFFSETS
	.align		4
.L_432:
        /*0118*/ 	.byte	0x04, 0x28
        /*011a*/ 	.short	(.L_434 - .L_433)


	//   ....[0]....
.L_433:
        /*011c*/ 	.word	0x00004d30


	//   ....[1]....
        /*0120*/ 	.word	0x00004d50


	//   ....[2]....
        /*0124*/ 	.word	0x00005040


	//   ....[3]....
        /*0128*/ 	.word	0x00005090


	//   ....[4]....
        /*012c*/ 	.word	0x00005700


	//   ....[5]....
        /*0130*/ 	.word	0x00005740


	//   ....[6]....
        /*0134*/ 	.word	0x00005750


	//   ....[7]....
        /*0138*/ 	.word	0x000057b0


	//   ....[8]....
        /*013c*/ 	.word	0x00009330


	//   ....[9]....
        /*0140*/ 	.word	0x00009370


	//   ....[10]....
        /*0144*/ 	.word	0x000093d0


	//   ....[11]....
        /*0148*/ 	.word	0x000093e0


	//   ....[12]....
        /*014c*/ 	.word	0x00009440


	//   ....[13]....
        /*0150*/ 	.word	0x00009450


	//   ....[14]....
        /*0154*/ 	.word	0x00009460


	//   ....[15]....
        /*0158*/ 	.word	0x00009470


	//   ....[16]....
        /*015c*/ 	.word	0x0000ba20


	//   ....[17]....
        /*0160*/ 	.word	0x0000ba30


	//   ....[18]....
        /*0164*/ 	.word	0x0000ba60


	//   ....[19]....
        /*0168*/ 	.word	0x0000bb60


	//   ....[20]....
        /*016c*/ 	.word	0x0000bb70


	//   ....[21]....
        /*0170*/ 	.word	0x0000bba0


	//   ....[22]....
        /*0174*/ 	.word	0x0000bbb0


	//   ....[23]....
        /*0178*/ 	.word	0x0000bbc0


	//----- nvinfo : EIATTR_VRC_CTA_INIT_COUNT
	.align		4
.L_434:
        /*017c*/ 	.byte	0x02, 0x4a
	.zero		1
	.zero		1


	//----- nvinfo : EIATTR_EXIT_INSTR_OFFSETS
	.align		4
        /*0180*/ 	.byte	0x04, 0x1c
        /*0182*/ 	.short	(.L_436 - .L_435)


	//   ....[0]....
.L_435:
        /*0184*/ 	.word	0x000003c0


	//   ....[1]....
        /*0188*/ 	.word	0x00000e10


	//   ....[2]....
        /*018c*/ 	.word	0x00000ea0


	//   ....[3]....
        /*0190*/ 	.word	0x0000cc20


	//   ....[4]....
        /*0194*/ 	.word	0x0000cd00


	//----- nvinfo : EIATTR_CRS_STACK_SIZE
	.align		4
.L_436:
        /*0198*/ 	.byte	0x04, 0x1e
        /*019a*/ 	.short	(.L_438 - .L_437)
.L_437:
        /*019c*/ 	.word	0x00000000


	//----- nvinfo : EIATTR_CBANK_PARAM_SIZE
	.align		4
.L_438:
        /*01a0*/ 	.byte	0x03, 0x19
        /*01a2*/ 	.short	0x01d0


	//----- nvinfo : EIATTR_PARAM_CBANK
	.align		4
        /*01a4*/ 	.byte	0x04, 0x0a
        /*01a6*/ 	.short	(.L_440 - .L_439)
	.align		4
.L_439:
        /*01a8*/ 	.word	index@(.nv.constant0._ZN5flash16flash_fwd_kernelI23Flash_fwd_kernel_traitsILi32ELi128ELi128ELi4ELb0ELb0EN7cutlass10bfloat16_tE19Flash_kernel_traitsILi32ELi128ELi128ELi4ES3_EELb0ELb0ELb0ELb0ELb0ELb0ELb1ELb0EEEvNS_16Flash_fwd_paramsE)
        /*01ac*/ 	.short	0x0380
        /*01ae*/ 	.short	0x01d0


	//----- nvinfo : EIATTR_SW_WAR
	.align		4
.L_440:
        /*01b0*/ 	.byte	0x04, 0x36
        /*01b2*/ 	.short	(.L_442 - .L_441)
.L_441:
        /*01b4*/ 	.word	0x00000008
.L_442:


//--------------------- .nv.info._ZN5flash16flash_fwd_kernelI23Flash_fwd_kernel_traitsILi32ELi128ELi128ELi4ELb0ELb0EN7cutlass10bfloat16_tE19Flash_kernel_traitsILi32ELi128ELi128ELi4ES3_EELb1ELb0ELb0ELb1ELb0ELb0ELb0ELb1EEEvNS_16Flash_fwd_paramsE --------------------------
	.section	.nv.info._ZN5flash16flash_fwd_kernelI23Flash_fwd_kernel_traitsILi32ELi128ELi128ELi4ELb0ELb0EN7cutlass10bfloat16_tE19Flash_kernel_traitsILi32ELi128ELi128ELi4ES3_EELb1ELb0ELb0ELb1ELb0ELb0ELb0ELb1EEEvNS_16Flash_fwd_paramsE,"",@"SHT_CUDA_INFO"
	.sectionflags	@""
	.align	4


	//----- nvinfo : EIATTR_CUDA_API_VERSION
	.align		4
        /*0000*/ 	.byte	0x04, 0x37
        /*0002*/ 	.short	(.L_444 - .L_443)
.L_443:
        /*0004*/ 	.word	0x00000082


	//----- nvinfo : EIATTR_KPARAM_INFO
	.align		4
.L_444:
        /*0008*/ 	.byte	0x04, 0x17
        /*000a*/ 	.short	(.L_446 - .L_445)
.L_445:
        /*000c*/ 	.word	0x00000000
        /*0010*/ 	.short	0x0000
        /*0012*/ 	.short	0x0000
        /*0014*/ 	.byte	0x00, 0xf0, 0x41, 0x07


	//----- nvinfo : EIATTR_SPARSE_MMA_MASK
	.align		4
.L_446:
        /*0018*/ 	.byte	0x03, 0x50
        /*001a*/ 	.short	0x0000


	//----- nvinfo : EIATTR_MAXREG_COUNT
	.align		4
        /*001c*/ 	.byte	0x03, 0x1b
        /*001e*/ 	.short	0x00ff


	//----- nvinfo : EIATTR_NUM_BARRIERS
	.align		4
        /*0020*/ 	.byte	0x02, 0x4c
        /*0022*/ 	.byte	0x01
	.zero		1


	//----- nvinfo : EIATTR_ANNOTATIONS
	.align		4
        /*0024*/ 	.byte	0x04, 0x55
        /*0026*/ 	.short	(.L_448 - .L_447)


	//   ....[0]....
.L_447:
        /* <DEDUP_REMOVED lines=269> */


	//----- nvinfo : EIATTR_MERCURY_ISA_VERSION
	.align		4
.L_448:
        /*10e8*/ 	.byte	0x03, 0x5f
        /*10ea*/ 	.short	0x0101


	//----- nvinfo : EIATTR_COOP_GROUP_MASK_REGIDS
	.align		4
        /*10ec*/ 	.byte	0x04, 0x29
        /*10ee*/ 	.short	(.L_450 - .L_449)


	//   ....[0]....
.L_449:
        /*10f0*/ 	.word	0xffffffff


	//   ....[1]....
        /*10f4*/ 	.word	0xffffffff


	//   ....[2]....
        /*10f8*/ 	.word	0xffffffff


	//   ....[3]....
        /*10fc*/ 	.word	0xffffffff


	//   ....[4]....
        /*1100*/ 	.word	0xffffffff


	//   ....[5]....
        /*1104*/ 	.word	0xffffffff


	//   ....[6]....
        /*1108*/ 	.word	0xffffffff


	//   ....[7]....
        /*110c*/ 	.word	0xffffffff


	//   ....[8]....
        /*1110*/ 	.word	0xffffffff


	//   ....[9]....
        /*1114*/ 	.word	0xffffffff


	//   ....[10]....
        /*1118*/ 	.word	0xffffffff


	//   ....[11]....
        /*111c*/ 	.word	0xffffffff


	//   ....[12]....
        /*1120*/ 	.word	0xffffffff


	//   ....[13]....
        /*1124*/ 	.word	0xffffffff


	//   ....[14]....
        /*1128*/ 	.word	0xffffffff


	//   ....[15]....
        /*112c*/ 	.word	0xffffffff


	//   ....[16]....
        /*1130*/ 	.word	0xffffffff


	//   ....[17]....
        /*1134*/ 	.word	0xffffffff


	//   ....[18]....
        /*1138*/ 	.word	0xffffffff


	//   ....[19]....
        /*113c*/ 	.word	0xffffffff


	//   ....[20]....
        /*1140*/ 	.word	0xffffffff


	//   ....[21]....
        /*1144*/ 	.word	0xffffffff


	//   ....[22]....
        /*1148*/ 	.word	0xffffffff


	//   ....[23]....
        /*114c*/ 	.word	0xffffffff


	//----- nvinfo : EIATTR_COOP_GROUP_INSTR_OFFSETS
	.align		4
.L_450:
        /*1150*/ 	.byte	0x04, 0x28
        /*1152*/ 	.short	(.L_452 - .L_451)


	//   ....[0]....
.L_451:
        /*1154*/ 	.word	0x00006e00


	//   ....[1]....
        /*1158*/ 	.word	0x00006ec0


	//   ....[2]....
        /*115c*/ 	.word	0x00007030


	//   ....[3]....
        /*1160*/ 	.word	0x00007100


	//   ....[4]....
        /*1164*/ 	.word	0x00007130


	//   ....[5]....
        /*1168*/ 	.word	0x00007280


	//   ....[6]....
        /*116c*/ 	.word	0x00009ef0


	//   ....[7]....
        /*1170*/ 	.word	0x00009fa0


	//   ....[8]....
        /*1174*/ 	.word	0x00013050


	//   ....[9]....
        /*1178*/ 	.word	0x00013080


	//   ....[10]....
        /*117c*/ 	.word	0x00013180


	//   ....[11]....
        /*1180*/ 	.word	0x000131a0


	//   ....[12]....
        /*1184*/ 	.word	0x000131b0


	//   ....[13]....
        /*1188*/ 	.word	0x000131c0


	//   ....[14]....
        /*118c*/ 	.word	0x00013220


	//   ....[15]....
        /*1190*/ 	.word	0x000132c0


	//   ....[16]....
        /*1194*/ 	.word	0x0001cee0


	//   ....[17]....
        /*1198*/ 	.word	0x0001cef0


	//   ....[18]....
        /*119c*/ 	.word	0x0001cf00


	//   ....[19]....
        /*11a0*/ 	.word	0x0001cf10


	//   ....[20]....
        /*11a4*/ 	.word	0x0001cf40


	//   ....[21]....
        /*11a8*/ 	.word	0x0001cf50


	//   ....[22]....
        /*11ac*/ 	.word	0x0001cfa0


	//   ....[23]....
        /*11b0*/ 	.word	0x0001cfb0


	//----- nvinfo : EIATTR_VRC_CTA_INIT_COUNT
	.align		4
.L_452:
        /*11b4*/ 	.byte	0x02, 0x4a
	.zero		1
	.zero		1


	//----- nvinfo : EIATTR_EXIT_INSTR_OFFSETS
	.align		4
        /*11b8*/ 	.byte	0x04, 0x1c
        /*11ba*/ 	.short	(.L_454 - .L_453)


	//   ....[0]....
.L_453:
        /*11bc*/ 	.word	0x000006b0


	//   ....[1]....
        /*11c0*/ 	.word	0x00001100


	//   ....[2]....
        /*11c4*/ 	.word	0x00001190


	//   ....[3]....
        /*11c8*/ 	.word	0x0001e000


	//   ....[4]....
        /*11cc*/ 	.word	0x0001e0e0


	//----- nvinfo : EIATTR_CRS_STACK_SIZE
	.align		4
.L_454:
        /*11d0*/ 	.byte	0x04, 0x1e
        /*11d2*/ 	.short	(.L_456 - .L_455)
.L_455:
        /*11d4*/ 	.word	0x00000000


	//----- nvinfo : EIATTR_CBANK_PARAM_SIZE
	.align		4
.L_456:
        /*11d8*/ 	.byte	0x03, 0x19
        /*11da*/ 	.short	0x01d0


	//----- nvinfo : EIATTR_PARAM_CBANK
	.align		4
        /*11dc*/ 	.byte	0x04, 0x0a
        /*11de*/ 	.short	(.L_458 - .L_457)
	.align		4
.L_457:
        /*11e0*/ 	.word	index@(.nv.constant0._ZN5flash16flash_fwd_kernelI23Flash_fwd_kernel_traitsILi32ELi128ELi128ELi4ELb0ELb0EN7cutlass10bfloat16_tE19Flash_kernel_traitsILi32ELi128ELi128ELi4ES3_EELb1ELb0ELb0ELb1ELb0ELb0ELb0ELb1EEEvNS_16Flash_fwd_paramsE)
        /*11e4*/ 	.short	0x0380
        /*11e6*/ 	.short	0x01d0


	//----- nvinfo : EIATTR_SW_WAR
	.align		4
.L_458:
        /*11e8*/ 	.byte	0x04, 0x36
        /*11ea*/ 	.short	(.L_460 - .L_459)
.L_459:
        /*11ec*/ 	.word	0x00000008
.L_460:


//--------------------- .nv.info._ZN5flash16flash_fwd_kernelI23Flash_fwd_kernel_traitsILi32ELi128ELi128ELi4ELb0ELb0EN7cutlass10bfloat16_tE19Flash_kernel_traitsILi32ELi128ELi128ELi4ES3_EELb0ELb0ELb0ELb1ELb0ELb0ELb1ELb0EEEvNS_16Flash_fwd_paramsE --------------------------
	.section	.nv.info._ZN5flash16flash_fwd_kernelI23Flash_fwd_kernel_traitsILi32ELi128ELi128ELi4ELb0ELb0EN7cutlass10bfloat16_tE19Flash_kernel_traitsILi32ELi128ELi128ELi4ES3_EELb0ELb0ELb0ELb1ELb0ELb0ELb1ELb0EEEvNS_16Flash_fwd_paramsE,"",@"SHT_CUDA_INFO"
	.sectionflags	@""
	.align	4


	//----- nvinfo : EIATTR_CUDA_API_VERSION
	.align		4
        /*0000*/ 	.byte	0x04, 0x37
        /*0002*/ 	.short	(.L_462 - .L_461)
.L_461:
        /*0004*/ 	.word	0x00000082


	//----- nvinfo : EIATTR_KPARAM_INFO
	.align		4
.L_462:
        /*0008*/ 	.byte	0x04, 0x17
        /*000a*/ 	.short	(.L_464 - .L_463)
.L_463:
        /*000c*/ 	.word	0x00000000
        /*0010*/ 	.short	0x0000
        /*0012*/ 	.short	0x0000
        /*0014*/ 	.byte	0x00, 0xf0, 0x41, 0x07


	//----- nvinfo : EIATTR_SPARSE_MMA_MASK
	.align		4
.L_464:
        /*0018*/ 	.byte	0x03, 0x50
        /*001a*/ 	.short	0x0000


	//----- nvinfo : EIATTR_MAXREG_COUNT
	.align		4
        /*001c*/ 	.byte	0x03, 0x1b
        /*001e*/ 	.short	0x00ff


	//----- nvinfo : EIATTR_NUM_BARRIERS
	.align		4
        /*0020*/ 	.byte	0x02, 0x4c
        /*0022*/ 	.byte	0x01
	.zero		1


	//----- nvinfo : EIATTR_MERCURY_ISA_VERSION
	.align		4
        /*0024*/ 	.byte	0x03, 0x5f
        /*0026*/ 	.short	0x0101


	//----- nvinfo : EIATTR_COOP_GROUP_MASK_REGIDS
	.align		4
        /*0028*/ 	.byte	0x04, 0x29
        /*002a*/ 	.short	(.L_466 - .L_465)


	//   ....[0]....
.L_465:
        /*002c*/ 	.word	0xffffffff


	//   ....[1]....
        /*0030*/ 	.word	0xffffffff


	//   ....[2]....
        /*0034*/ 	.word	0xffffffff


	//   ....[3]....
        /*0038*/ 	.word	0xffffffff


	//   ....[4]....
        /*003c*/ 	.word	0xffffffff


	//   ....[5]....
        /*0040*/ 	.word	0xffffffff


	//   ....[6]....
        /*0044*/ 	.word	0xffffffff


	//   ....[7]....
        /*0048*/ 	.word	0xffffffff


	//   ....[8]....
        /*004c*/ 	.word	0xffffffff


	//   ....[9]....
        /*0050*/ 	.word	0xffffffff


	//   ....[10]....
        /*0054*/ 	.word	0xffffffff


	//   ....[11]....
        /*0058*/ 	.word	0xffffffff


	//   ....[12]....
        /*005c*/ 	.word	0xffffffff


	//   ....[13]....
        /*0060*/ 	.word	0xffffffff


	//   ....[14]....
        /*0064*/ 	.word	0xffffffff


	//   ....[15]....
        /*0068*/ 	.word	0xffffffff


	//   ....[16]....
        /*006c*/ 	.word	0xffffffff


	//   ....[17]....
        /*0070*/ 	.word	0xffffffff


	//   ....[18]....
        /*0074*/ 	.word	0xffffffff


	//   ....[19]....
        /*0078*/ 	.word	0xffffffff


	//   ....[20]....
        /*007c*/ 	.word	0xffffffff


	//   ....[21]....
        /*0080*/ 	.word	0xffffffff


	//   ....[22]....
        /*0084*/ 	.word	0xffffffff


	//   ....[23]....
        /*0088*/ 	.word	0xffffffff


	//----- nvinfo : EIATTR_COOP_GROUP_INSTR_OFFSETS
	.align		4
.L_466:
        /*008c*/ 	.byte	0x04, 0x28
        /*008e*/ 	.short	(.L_468 - .L_467)


	//   ....[0]....
.L_467:
        /*0090*/ 	.word	0x00006e60


	//   ....[1]....
        /*0094*/ 	.word	0x00006eb0


	//   ....[2]....
        /*0098*/ 	.word	0x00006ec0


	//   ....[3]....
        /*009c*/ 	.word	0x00006f10


	//   ....[4]....
        /*00a0*/ 	.word	0x000073f0


	//   ....[5]....
        /*00a4*/ 	.word	0x00007440


	//   ....[6]....
        /*00a8*/ 	.word	0x000075b0


	//   ....[7]....
        /*00ac*/ 	.word	0x00007610


	//   ....[8]....
        /*00b0*/ 	.word	0x0000c4e0


	//   ....[9]....
        /*00b4*/ 	.word	0x0000c520


	//   ....[10]....
        /*00b8*/ 	.word	0x0000c5b0


	//   ....[11]....
        /*00bc*/ 	.word	0x0000c5c0


	//   ....[12]....
        /*00c0*/ 	.word	0x0000c600


	//   ....[13]....
        /*00c4*/ 	.word	0x0000c620


	//   ....[14]....
        /*00c8*/ 	.word	0x0000c630


	//   ....[15]....
        /*00cc*/ 	.word	0x0000c640


	//   ....[16]....
        /*00d0*/ 	.word	0x0000eb90


	//   ....[17]....
        /*00d4*/ 	.word	0x0000ebd0


	//   ....[18]....
        /*00d8*/ 	.word	0x0000ebe0


	//   ....[19]....
        /*00dc*/ 	.word	0x0000ec00


	//   ....[20]....
        /*00e0*/ 	.word	0x0000ec50


	//   ....[21]....
        /*00e4*/ 	.word	0x0000ec70


	//   ....[22]....
        /*00e8*/ 	.word	0x0000ec90


	//   ....[23]....
        /*00ec*/ 	.word	0x0000eca0


	//----- nvinfo : EIATTR_VRC_CTA_INIT_COUNT
	.align		4
.L_468:
        /*00f0*/ 	.byte	0x02, 0x4a
	.zero		1
	.zero		1


	//----- nvinfo : EIATTR_EXIT_INSTR_OFFSETS
	.align		4
        /*00f4*/ 	.byte	0x04, 0x1c
        /*00f6*/ 	.short	(.L_470 - .L_469)


	//   ....[0]....
.L_469:
        /*00f8*/ 	.word	0x000003a0


	//   ....[1]....
        /*00fc*/ 	.word	0x00000dd0


	//   ....[2]....
        /*0100*/ 	.word	0x00000e60


	//   ....[3]....
        /*0104*/ 	.word	0x0000fcb0


	//   ....[4]....
        /*0108*/ 	.word	0x0000fd90


	//----- nvinfo : EIATTR_CRS_STACK_SIZE
	.align		4
.L_470:
        /*010c*/ 	.byte	0x04, 0x1e
        /*010e*/ 	.short	(.L_472 - .L_471)
.L_471:
        /*0110*/ 	.word	0x00000000


	//----- nvinfo : EIATTR_CBANK_PARAM_SIZE
	.align		4
.L_472:
        /*0114*/ 	.byte	0x03, 0x19
        /*0116*/ 	.short	0x01d0


	//----- nvinfo : EIATTR_PARAM_CBANK
	.align		4
        /*0118*/ 	.byte	0x04, 0x0a
        /*011a*/ 	.short	(.L_474 - .L_473)
	.align		4
.L_473:
        /*011c*/ 	.word	index@(.nv.constant0._ZN5flash16flash_fwd_kernelI23Flash_fwd_kernel_traitsILi32ELi128ELi128ELi4ELb0ELb0EN7cutlass10bfloat16_tE19Flash_kernel_traitsILi32ELi128ELi128ELi4ES3_EELb0ELb0ELb0ELb1ELb0ELb0ELb1ELb0EEEvNS_16Flash_fwd_paramsE)
        /*0120*/ 	.short	0x0380
        /*0122*/ 	.short	0x01d0


	//----- nvinfo : EIATTR_SW_WAR
	.align		4
.L_474:
        /*0124*/ 	.byte	0x04, 0x36
        /*0126*/ 	.short	(.L_476 - .L_475)
.L_475:
        /*0128*/ 	.word	0x00000008
.L_476:


//--------------------- .nv.info._ZN5flash16flash_fwd_kernelI23Flash_fwd_kernel_traitsILi32ELi128ELi128ELi4ELb0ELb0EN7cutlass10bfloat16_tE19Flash_kernel_traitsILi32ELi128ELi128ELi4ES3_EELb1ELb0ELb1ELb0ELb0ELb1ELb0ELb0EEEvNS_16Flash_fwd_paramsE --------------------------
	.section	.nv.info._ZN5flash16flash_fwd_kernelI23Flash_fwd_kernel_traitsILi32ELi128ELi128ELi4ELb0ELb0EN7cutlass10bfloat16_tE19Flash_kernel_traitsILi32ELi128ELi128ELi4ES3_EELb1ELb0ELb1ELb0ELb0ELb1ELb0ELb0EEEvNS_16Flash_fwd_paramsE,"",@"SHT_CUDA_INFO"
	.sectionflags	@""
	.align	4


	//----- nvinfo : EIATTR_CUDA_API_VERSION
	.align		4
        /*0000*/ 	.byte	0x04, 0x37
        /*0002*/ 	.short	(.L_478 - .L_477)
.L_477:
        /*0004*/ 	.word	0x00000082


	//----- nvinfo : EIATTR_KPARAM_INFO
	.align		4
.L_478:
        /*0008*/ 	.byte	0x04, 0x17
        /*000a*/ 	.short	(.L_480 - .L_479)
.L_479:
        /*000c*/ 	.word	0x00000000
        /*0010*/ 	.short	0x0000
        /*0012*/ 	.short	0x0000
        /*0014*/ 	.byte	0x00, 0xf0, 0x41, 0x07


	//----- nvinfo : EIATTR_SPARSE_MMA_MASK
	.align		4
.L_480:
        /*0018*/ 	.byte	0x03, 0x50
        /*001a*/ 	.short	0x0000


	//----- nvinfo : EIATTR_MAXREG_COUNT
	.align		4
        /*001c*/ 	.byte	0x03, 0x1b
        /*001e*/ 	.short	0x00ff


	//----- nvinfo : EIATTR_NUM_BARRIERS
	.align		4
        /*0020*/ 	.byte	0x02, 0x4c
        /*0022*/ 	.byte	0x01
	.zero		1


	//----- nvinfo : EIATTR_ANNOTATIONS
	.align		4
        /*0024*/ 	.byte	0x04, 0x55
        /*0026*/ 	.short	(.L_482 - .L_481)


	//   ....[0]....
.L_481:
        /* <DEDUP_REMOVED lines=66> */


	//----- nvinfo : EIATTR_MERCURY_ISA_VERSION
	.align		4
.L_482:
        /*0438*/ 	.byte	0x03, 0x5f
        /*043a*/ 	.short	0x0101


	//----- nvinfo : EIATTR_COOP_GROUP_MASK_REGIDS
	.align		4
        /*043c*/ 	.byte	0x04, 0x29
        /*043e*/ 	.short	(.L_484 - .L_483)


	//   ....[0]....
.L_483:
        /*0440*/ 	.word	0xffffffff


	//   ....[1]....
        /*0444*/ 	.word	0xffffffff


	//   ....[2]....
        /*0448*/ 	.word	0xffffffff


	//   ....[3]....
        /*044c*/ 	.word	0xffffffff


	//   ....[4]....
        /*0450*/ 	.word	0xffffffff


	//   ....[5]....
        /*0454*/ 	.word	0xffffffff


	//   ....[6]....
        /*0458*/ 	.word	0xffffffff


	//   ....[7]....
        /*045c*/ 	.word	0xffffffff


	//   ....[8]....
        /*0460*/ 	.word	0xffffffff


	//   ....[9]....
        /*0464*/ 	.word	0xffffffff


	//   ....[10]....
        /*0468*/ 	.word	0xffffffff


	//   ....[11]....
        /*046c*/ 	.word	0xffffffff


	//   ....[12]....
        /*0470*/ 	.word	0xffffffff


	//   ....[13]....
        /*0474*/ 	.word	0xffffffff


	//   ....[14]....
        /*0478*/ 	.word	0xffffffff


	//   ....[15]....
        /*047c*/ 	.word	0xffffffff


	//   ....[16]....
        /*0480*/ 	.word	0xffffffff


	//   ....[17]....
        /*0484*/ 	.word	0xffffffff


	//   ....[18]....
        /*0488*/ 	.word	0xffffffff


	//   ....[19]....
        /*048c*/ 	.word	0xffffffff


	//   ....[20]....
        /*0490*/ 	.word	0xffffffff


	//   ....[21]....
        /*0494*/ 	.word	0xffffffff


	//   ....[22]....
        /*0498*/ 	.word	0xffffffff


	//   ....[23]....
        /*049c*/ 	.word	0xffffffff


	//   ....[24]....
        /*04a0*/ 	.word	0xffffffff


	//   ....[25]....
        /*04a4*/ 	.word	0xffffffff


	//   ....[26]....
        /*04a8*/ 	.word	0xffffffff


	//   ....[27]....
        /*04ac*/ 	.word	0xffffffff


	//   ....[28]....
        /*04b0*/ 	.word	0xffffffff


	//   ....[29]....
        /*04b4*/ 	.word	0xffffffff


	//   ....[30]....
        /*04b8*/ 	.word	0xffffffff


	//   ....[31]....
        /*04bc*/ 	.word	0xffffffff


	//----- nvinfo : EIATTR_COOP_GROUP_INSTR_OFFSETS
	.align		4
.L_484:
        /*04c0*/ 	.byte	0x04, 0x28
        /*04c2*/ 	.short	(.L_486 - .L_485)


	//   ....[0]....
.L_485:
        /*04c4*/ 	.word	0x00004d90


	//   ....[1]....
        /*04c8*/ 	.word	0x00005190


	//   ....[2]....
        /*04cc*/ 	.word	0x00006ff0


	//   ....[3]....
        /*04d0*/ 	.word	0x000071c0


	//   ....[4]....
        /*04d4*/ 	.word	0x00007200


	//   ....[5]....
        /*04d8*/ 	.word	0x000076c0


	//   ....[6]....
        /*04dc*/ 	.word	0x00007f00


	//   ....[7]....
        /*04e0*/ 	.word	0x000081b0


	//   ....[8]....
        /*04e4*/ 	.word	0x0000db90


	//   ....[9]....
        /*04e8*/ 	.word	0x0000dbf0


	//   ....[10]....
        /*04ec*/ 	.word	0x0000dcc0


	//   ....[11]....
        /*04f0*/ 	.word	0x0000dd60


	//   ....[12]....
        /*04f4*/ 	.word	0x0000e6e0


	//   ....[13]....
        /*04f8*/ 	.word	0x0000e770


	//   ....[14]....
        /*04fc*/ 	.word	0x0000e7e0


	//   ....[15]....
        /*0500*/ 	.word	0x0000e880


	//   ....[16]....
        /*0504*/ 	.word	0x00016f30


	//   ....[17]....
        /*0508*/ 	.word	0x00016f60


	//   ....[18]....
        /*050c*/ 	.word	0x00017170


	//   ....[19]....
        /*0510*/ 	.word	0x00017240


	//   ....[20]....
        /*0514*/ 	.word	0x000172a0


	//   ....[21]....
        /*0518*/ 	.word	0x00017330


	//   ....[22]....
        /*051c*/ 	.word	0x00017520


	//   ....[23]....
        /*0520*/ 	.word	0x00017630


	//   ....[24]....
        /*0524*/ 	.word	0x0001c7c0


	//   ....[25]....
        /*0528*/ 	.word	0x0001c7d0


	//   ....[26]....
        /*052c*/ 	.word	0x0001c7e0


	//   ....[27]....
        /*0530*/ 	.word	0x0001c800


	//   ....[28]....
        /*0534*/ 	.word	0x0001c820


	//   ....[29]....
        /*0538*/ 	.word	0x0001c840


	//   ....[30]....
        /*053c*/ 	.word	0x0001c850


	//   ....[31]....
        /*0540*/ 	.word	0x0001c880


	//----- nvinfo : EIATTR_VRC_CTA_INIT_COUNT
	.align		4
.L_486:
        /*0544*/ 	.byte	0x02, 0x4a
	.zero		1
	.zero		1


	//----- nvinfo : EIATTR_EXIT_INSTR_OFFSETS
	.align		4
        /*0548*/ 	.byte	0x04, 0x1c
        /*054a*/ 	.short	(.L_488 - .L_487)


	//   ....[0]....
.L_487:
        /*054c*/ 	.word	0x00000580


	//   ....[1]....
        /*0550*/ 	.word	0x00001140


	//   ....[2]....
        /*0554*/ 	.word	0x000011d0


	//   ....[3]....
        /*0558*/ 	.word	0x0001d920


	//   ....[4]....
        /*055c*/ 	.word	0x0001da00


	//----- nvinfo : EIATTR_CRS_STACK_SIZE
	.align		4
.L_488:
        /*0560*/ 	.byte	0x04, 0x1e
        /*0562*/ 	.short	(.L_490 - .L_489)
.L_489:
        /*0564*/ 	.word	0x00000000


	//----- nvinfo : EIATTR_CBANK_PARAM_SIZE
	.align		4
.L_490:
        /*0568*/ 	.byte	0x03, 0x19
        /*056a*/ 	.short	0x01d0


	//----- nvinfo : EIATTR_PARAM_CBANK
	.align		4
        /*056c*/ 	.byte	0x04, 0x0a
        /*056e*/ 	.short	(.L_492 - .L_491)
	.align		4
.L_491:
        /*0570*/ 	.word	index@(.nv.constant0._ZN5flash16flash_fwd_kernelI23Flash_fwd_kernel_traitsILi32ELi128ELi128ELi4ELb0ELb0EN7cutlass10bfloat16_tE19Flash_kernel_traitsILi32ELi128ELi128ELi4ES3_EELb1ELb0ELb1ELb0ELb0ELb1ELb0ELb0EEEvNS_16Flash_fwd_paramsE)
        /*0574*/ 	.short	0x0380
        /*0576*/ 	.short	0x01d0


	//----- nvinfo : EIATTR_SW_WAR
	.align		4
.L_492:
        /*0578*/ 	.byte	0x04, 0x36
        /*057a*/ 	.short	(.L_494 - .L_493)
.L_493:
        /*057c*/ 	.word	0x00000008
.L_494:


//--------------------- .nv.info._ZN5flash16flash_fwd_kernelI23Flash_fwd_kernel_traitsILi32ELi128ELi128ELi4ELb0ELb0EN7cutlass10bfloat16_tE19Flash_kernel_traitsILi32ELi128ELi128ELi4ES3_EELb0ELb0ELb1ELb0ELb0ELb1ELb1ELb0EEEvNS_16Flash_fwd_paramsE --------------------------
	.section	.nv.info._ZN5flash16flash_fwd_kernelI23Flash_fwd_kernel_traitsILi32ELi128ELi128ELi4ELb0ELb0EN7cutlass10bfloat16_tE19Flash_kernel_traitsILi32ELi128ELi128ELi4ES3_EELb0ELb0ELb1ELb0ELb0ELb1ELb1ELb0EEEvNS_16Flash_fwd_paramsE,"",@"SHT_CUDA_INFO"
	.sectionflags	@""
	.align	4


	//----- nvinfo : EIATTR_CUDA_API_VERSION
	.align		4
        /*0000*/ 	.byte	0x04, 0x37
        /*0002*/ 	.short	(.L_496 - .L_495)
.L_495:
        /*0004*/ 	.word	0x00000082


	//----- nvinfo : EIATTR_KPARAM_INFO
	.align		4
.L_496:
        /*0008*/ 	.byte	0x04, 0x17
        /*000a*/ 	.short	(.L_498 - .L_497)
.L_497:
        /*000c*/ 	.word	0x00000000
        /*0010*/ 	.short	0x0000
        /*0012*/ 	.short	0x0000
        /*0014*/ 	.byte	0x00, 0xf0, 0x41, 0x07


	//----- nvinfo : EIATTR_SPARSE_MMA_MASK
	.align		4
.L_498:
        /*0018*/ 	.byte	0x03, 0x50
        /*001a*/ 	.short	0x0000


	//----- nvinfo : EIATTR_MAXREG_COUNT
	.align		4
        /*001c*/ 	.byte	0x03, 0x1b
        /*001e*/ 	.short	0x00ff


	//----- nvinfo : EIATTR_NUM_BARRIERS
	.align		4
        /*0020*/ 	.byte	0x02, 0x4c
        /*0022*/ 	.byte	0x01
	.zero		1


	//----- nvinfo : EIATTR_ANNOTATIONS
	.align		4
        /*0024*/ 	.byte	0x04, 0x55
        /*0026*/ 	.short	(.L_500 - .L_499)


	//   ....[0]....
.L_499:
        /*0028*/ 	.word	0x00000001
        /*002c*/ 	.byte	0x00, 0x06, 0x01, 0x00, 0x01, 0x00, 0x00, 0x00, 0x60, 0x16, 0x01, 0x00


	//----- nvinfo : EIATTR_MERCURY_ISA_VERSION
	.align		4
.L_500:
        /*0038*/ 	.byte	0x03, 0x5f
        /*003a*/ 	.short	0x0101


	//----- nvinfo : EIATTR_COOP_GROUP_MASK_REGIDS
	.align		4
        /*003c*/ 	.byte	0x04, 0x29
        /*003e*/ 	.short	(.L_502 - .L_501)


	//   ....[0]....
.L_501:
        /*0040*/ 	.word	0xffffffff


	//   ....[1]....
        /*0044*/ 	.word	0xffffffff


	//   ....[2]....
        /*0048*/ 	.word	0xffffffff


	//   ....[3]....
        /*004c*/ 	.word	0xffffffff


	//   ....[4]....
        /*0050*/ 	.word	0xffffffff


	//   ....[5]....
        /*0054*/ 	.word	0xffffffff


	//   ....[6]....
        /*0058*/ 	.word	0xffffffff


	//   ....[7]....
        /*005c*/ 	.word	0xffffffff


	//   ....[8]....
        /*0060*/ 	.word	0xffffffff


	//   ....[9]....
        /*0064*/ 	.word	0xffffffff


	//   ....[10]....
        /*0068*/ 	.word	0xffffffff


	//   ....[11]....
        /*006c*/ 	.word	0xffffffff


	//   ....[12]....
        /*0070*/ 	.word	0xffffffff


	//   ....[13]....
        /*0074*/ 	.word	0xffffffff


	//   ....[14]....
        /*0078*/ 	.word	0xffffffff


	//   ....[15]....
        /*007c*/ 	.word	0xffffffff


	//   ....[16]....
        /*0080*/ 	.word	0xffffffff


	//   ....[17]....
        /*0084*/ 	.word	0xffffffff


	//   ....[18]....
        /*0088*/ 	.word	0xffffffff


	//   ....[19]....
        /*008c*/ 	.word	0xffffffff


	//   ....[20]....
        /*0090*/ 	.word	0xffffffff


	//   ....[21]....
        /*0094*/ 	.word	0xffffffff


	//   ....[22]....
        /*0098*/ 	.word	0xffffffff


	//   ....[23]....
        /*009c*/ 	.word	0xffffffff


	//   ....[24]....
        /*00a0*/ 	.word	0xffffffff


	//   ....[25]....
        /*00a4*/ 	.word	0xffffffff


	//   ....[26]....
        /*00a8*/ 	.word	0xffffffff


	//   ....[27]....
        /*00ac*/ 	.word	0xffffffff


	//   ....[28]....
        /*00b0*/ 	.word	0xffffffff


	//   ....[29]....
        /*00b4*/ 	.word	0xffffffff


	//   ....[30]....
        /*00b8*/ 	.word	0xffffffff


	//   ....[31]....
        /*00bc*/ 	.word	0xffffffff


	//----- nvinfo : EIATTR_COOP_GROUP_INSTR_OFFSETS
	.align		4
.L_502:
        /*00c0*/ 	.byte	0x04, 0x28
        /*00c2*/ 	.short	(.L_504 - .L_503)


	//   ....[0]....
.L_503:
        /*00c4*/ 	.word	0x00004cf0


	//   ....[1]....
        /*00c8*/ 	.word	0x00004e20


	//   ....[2]....
        /*00cc*/ 	.word	0x00005bb0


	//   ....[3]....
        /*00d0*/ 	.word	0x00005d20


	//   ....[4]....
        /*00d4*/ 	.word	0x000066b0


	//   ....[5]....
        /*00d8*/ 	.word	0x00006910


	//   ....[6]....
        /*00dc*/ 	.word	0x00006950


	//   ....[7]....
        /*00e0*/ 	.word	0x00006ac0


	//   ....[8]....
        /*00e4*/ 	.word	0x0000ade0


	//   ....[9]....
        /*00e8*/ 	.word	0x0000aee0


	//   ....[10]....
        /*00ec*/ 	.word	0x0000bdf0


	//   ....[11]....
        /*00f0*/ 	.word	0x0000bf00


	//   ....[12]....
        /*00f4*/ 	.word	0x0000c850


	//   ....[13]....
        /*00f8*/ 	.word	0x0000c8d0


	//   ....[14]....
        /*00fc*/ 	.word	0x0000ca20


	//   ....[15]....
        /*0100*/ 	.word	0x0000ca80


	//   ....[16]....
        /*0104*/ 	.word	0x00011710


	//   ....[17]....
        /*0108*/ 	.word	0x00011860


	//   ....[18]....
        /*010c*/ 	.word	0x00011940


	//   ....[19]....
        /*0110*/ 	.word	0x00011990


	//   ....[20]....
        /*0114*/ 	.word	0x000131c0


	//   ....[21]....
        /*0118*/ 	.word	0x000132c0


	//   ....[22]....
        /*011c*/ 	.word	0x000132d0


	//   ....[23]....
        /*0120*/ 	.word	0x00013340


	//   ....[24]....
        /*0124*/ 	.word	0x00015070


	//   ....[25]....
        /*0128*/ 	.word	0x000150b0


	//   ....[26]....
        /*012c*/ 	.word	0x000150f0


	//   ....[27]....
        /*0130*/ 	.word	0x00015130


	//   ....[28]....
        /*0134*/ 	.word	0x00015210


	//   ....[29]....
        /*0138*/ 	.word	0x00015230


	//   ....[30]....
        /*013c*/ 	.word	0x00015260


	//   ....[31]....
        /*0140*/ 	.word	0x000152a0


	//----- nvinfo : EIATTR_VRC_CTA_INIT_COUNT
	.align		4
.L_504:
        /*0144*/ 	.byte	0x02, 0x4a
	.zero		1
	.zero		1


	//----- nvinfo : EIATTR_EXIT_INSTR_OFFSETS
	.align		4
        /*0148*/ 	.byte	0x04, 0x1c
        /*014a*/ 	.short	(.L_506 - .L_505)


	//   ....[0]....
.L_505:
        /*014c*/ 	.word	0x00000420


	//   ....[1]....
        /*0150*/ 	.word	0x00000fd0


	//   ....[2]....
        /*0154*/ 	.word	0x00001060


	//   ....[3]....
        /*0158*/ 	.word	0x00016220


	//   ....[4]....
        /*015c*/ 	.word	0x00016300


	//----- nvinfo : EIATTR_CRS_STACK_SIZE
	.align		4
.L_506:
        /*0160*/ 	.byte	0x04, 0x1e
        /*0162*/ 	.short	(.L_508 - .L_507)
.L_507:
        /*0164*/ 	.word	0x00000000


	//----- nvinfo : EIATTR_CBANK_PARAM_SIZE
	.align		4
.L_508:
        /*0168*/ 	.byte	0x03, 0x19
        /*016a*/ 	.short	0x01d0


	//----- nvinfo : EIATTR_PARAM_CBANK
	.align		4
        /*016c*/ 	.byte	0x04, 0x0a
        /*016e*/ 	.short	(.L_510 - .L_509)
	.align		4
.L_509:
        /*0170*/ 	.word	index@(.nv.constant0._ZN5flash16flash_fwd_kernelI23Flash_fwd_kernel_traitsILi32ELi128ELi128ELi4ELb0ELb0EN7cutlass10bfloat16_tE19Flash_kernel_traitsILi32ELi128ELi128ELi4ES3_EELb0ELb0ELb1ELb0ELb0ELb1ELb1ELb0EEEvNS_16Flash_fwd_paramsE)
        /*0174*/ 	.short	0x0380
        /*0176*/ 	.short	0x01d0


	//----- nvinfo : EIATTR_SW_WAR
	.align		4
.L_510:
        /*0178*/ 	.byte	0x04, 0x36
        /*017a*/ 	.short	(.L_512 - .L_511)
.L_511:
        /*017c*/ 	.word	0x00000008
.L_512:


//--------------------- .nv.info._ZN5flash16flash_fwd_kernelI23Flash_fwd_kernel_traitsILi32ELi128ELi128ELi4ELb0ELb0EN7cutlass10bfloat16_tE19Flash_kernel_traitsILi32ELi128ELi128ELi4ES3_EELb1ELb0ELb1ELb1ELb0ELb0ELb0ELb0EEEvNS_16Flash_fwd_paramsE --------------------------
	.section	.nv.info._ZN5flash16flash_fwd_kernelI23Flash_fwd_kernel_traitsILi32ELi128ELi128ELi4ELb0ELb0EN7cutlass10bfloat16_tE19Flash_kernel_traitsILi32ELi128ELi128ELi4ES3_EELb1ELb0ELb1ELb1ELb0ELb0ELb0ELb0EEEvNS_16Flash_fwd_paramsE,"",@"SHT_CUDA_INFO"
	.sectionflags	@""
	.align	4


	//----- nvinfo : EIATTR_CUDA_API_VERSION
	.align		4
        /*0000*/ 	.byte	0x04, 0x37
        /*0002*/ 	.short	(.L_514 - .L_513)
.L_513:
        /*0004*/ 	.word	0x00000082


	//----- nvinfo : EIATTR_KPARAM_INFO
	.align		4
.L_514:
        /*0008*/ 	.byte	0x04, 0x17
        /*000a*/ 	.short	(.L_516 - .L_515)
.L_515:
        /*000c*/ 	.word	0x00000000
        /*0010*/ 	.short	0x0000
        /*0012*/ 	.short	0x0000
        /*0014*/ 	.byte	0x00, 0xf0, 0x41, 0x07


	//----- nvinfo : EIATTR_SPARSE_MMA_MASK
	.align		4
.L_516:
        /*0018*/ 	.byte	0x03, 0x50
        /*001a*/ 	.short	0x0000


	//----- nvinfo : EIATTR_MAXREG_COUNT
	.align		4
        /*001c*/ 	.byte	0x03, 0x1b
        /*001e*/ 	.short	0x00ff


	//----- nvinfo : EIATTR_NUM_BARRIERS
	.align		4
        /*0020*/ 	.byte	0x02, 0x4c
        /*0022*/ 	.byte	0x01
	.zero		1


	//----- nvinfo : EIATTR_ANNOTATIONS
	.align		4
        /*0024*/ 	.byte	0x04, 0x55
        /*0026*/ 	.short	(.L_518 - .L_517)


	//   ....[0]....
.L_517:
        /* <DEDUP_REMOVED lines=37> */


	//----- nvinfo : EIATTR_MERCURY_ISA_VERSION
	.align		4
.L_518:
        /*0260*/ 	.byte	0x03, 0x5f
        /*0262*/ 	.short	0x0101


	//----- nvinfo : EIATTR_COOP_GROUP_MASK_REGIDS
	.align		4
        /*0264*/ 	.byte	0x04, 0x29
        /*0266*/ 	.short	(.L_520 - .L_519)


	//   ....[0]....
.L_519:
        /*0268*/ 	.word	0xffffffff


	//   ....[1]....
        /*026c*/ 	.word	0xffffffff


	//   ....[2]....
        /*0270*/ 	.word	0xffffffff


	//   ....[3]....
        /*0274*/ 	.word	0xffffffff


	//   ....[4]....
        /*0278*/ 	.word	0xffffffff


	//   ....[5]....
        /*027c*/ 	.word	0xffffffff


	//   ....[6]....
        /*0280*/ 	.word	0xffffffff


	//   ....[7]....
        /*0284*/ 	.word	0xffffffff


	//   ....[8]....
        /*0288*/ 	.word	0xffffffff


	//   ....[9]....
        /*028c*/ 	.word	0xffffffff


	//   ....[10]....
        /*0290*/ 	.word	0xffffffff


	//   ....[11]....
        /*0294*/ 	.word	0xffffffff


	//   ....[12]....
        /*0298*/ 	.word	0xffffffff


	//   ....[13]....
        /*029c*/ 	.word	0xffffffff


	//   ....[14]....
        /*02a0*/ 	.word	0xffffffff


	//   ....[15]....
        /*02a4*/ 	.word	0xffffffff


	//   ....[16]....
        /*02a8*/ 	.word	0xffffffff


	//   ....[17]....
        /*02ac*/ 	.word	0xffffffff


	//   ....[18]....
        /*02b0*/ 	.word	0xffffffff


	//   ....[19]....
        /*02b4*/ 	.word	0xffffffff


	//   ....[20]....
        /*02b8*/ 	.word	0xffffffff


	//   ....[21]....
        /*02bc*/ 	.word	0xffffffff


	//   ....[22]....
        /*02c0*/ 	.word	0xffffffff


	//   ....[23]....
        /*02c4*/ 	.word	0xffffffff


	//   ....[24]....
        /*02c8*/ 	.word	0xffffffff


	//   ....[25]....
        /*02cc*/ 	.word	0xffffffff


	//   ....[26]....
        /*02d0*/ 	.word	0xffffffff


	//   ....[27]....
        /*02d4*/ 	.word	0xffffffff


	//   ....[28]....
        /*02d8*/ 	.word	0xffffffff


	//   ....[29]....
        /*02dc*/ 	.word	0xffffffff


	//   ....[30]....
        /*02e0*/ 	.word	0xffffffff


	//   ....[31]....
        /*02e4*/ 	.word	0xffffffff


	//----- nvinfo : EIATTR_COOP_GROUP_INSTR_OFFSETS
	.align		4
.L_520:
        /*02e8*/ 	.byte	0x04, 0x28
        /*02ea*/ 	.short	(.L_522 - .L_521)


	//   ....[0]....
.L_521:
        /*02ec*/ 	.word	0x00008090


	//   ....[1]....
        /*02f0*/ 	.word	0x00008210


	//   ....[2]....
        /*02f4*/ 	.word	0x00008360


	//   ....[3]....
        /*02f8*/ 	.word	0x000084a0


	//   ....[4]....
        /*02fc*/ 	.word	0x000085c0


	//   ....[5]....
        /*0300*/ 	.word	0x00008790


	//   ....[6]....
        /*0304*/ 	.word	0x00008880


	//   ....[7]....
        /*0308*/ 	.word	0x00008a60


	//   ....[8]....
        /*030c*/ 	.word	0x00012200


	//   ....[9]....
        /*0310*/ 	.word	0x000122b0


	//   ....[10]....
        /*0314*/ 	.word	0x00012350


	//   ....[11]....
        /*0318*/ 	.word	0x00012370


	//   ....[12]....
        /*031c*/ 	.word	0x000123a0


	//   ....[13]....
        /*0320*/ 	.word	0x000123b0


	//   ....[14]....
        /*0324*/ 	.word	0x00012400


	//   ....[15]....
        /*0328*/ 	.word	0x00012440


	//   ....[16]....
        /*032c*/ 	.word	0x0001c300


	//   ....[17]....
        /*0330*/ 	.word	0x0001c330


	//   ....[18]....
        /*0334*/ 	.word	0x0001c440


	//   ....[19]....
        /*0338*/ 	.word	0x0001c480


	//   ....[20]....
        /*033c*/ 	.word	0x0001cfb0


	//   ....[21]....
        /*0340*/ 	.word	0x0001d0a0


	//   ....[22]....
        /*0344*/ 	.word	0x0001d200


	//   ....[23]....
        /*0348*/ 	.word	0x0001d390


	//   ....[24]....
        /*034c*/ 	.word	0x00021900


	//   ....[25]....
        /*0350*/ 	.word	0x00021910


	//   ....[26]....
        /*0354*/ 	.word	0x00021920


	//   ....[27]....
        /*0358*/ 	.word	0x00021930


	//   ....[28]....
        /*035c*/ 	.word	0x00021960


	//   ....[29]....
        /*0360*/ 	.word	0x00021980


	//   ....[30]....
        /*0364*/ 	.word	0x000219a0


	//   ....[31]....
        /*0368*/ 	.word	0x000219b0


	//----- nvinfo : EIATTR_VRC_CTA_INIT_COUNT
	.align		4
.L_522:
        /*036c*/ 	.byte	0x02, 0x4a
	.zero		1
	.zero		1


	//----- nvinfo : EIATTR_EXIT_INSTR_OFFSETS
	.align		4
        /*0370*/ 	.byte	0x04, 0x1c
        /*0372*/ 	.short	(.L_524 - .L_523)


	//   ....[0]....
.L_523:
        /*0374*/ 	.word	0x00000640


	//   ....[1]....
        /*0378*/ 	.word	0x00001200


	//   ....[2]....
        /*037c*/ 	.word	0x00001290


	//   ....[3]....
        /*0380*/ 	.word	0x00022a50


	//   ....[4]....
        /*0384*/ 	.word	0x00022b30


	//----- nvinfo : EIATTR_CRS_STACK_SIZE
	.align		4
.L_524:
        /*0388*/ 	.byte	0x04, 0x1e
        /*038a*/ 	.short	(.L_526 - .L_525)
.L_525:
        /*038c*/ 	.word	0x00000000


	//----- nvinfo : EIATTR_CBANK_PARAM_SIZE
	.align		4
.L_526:
        /*0390*/ 	.byte	0x03, 0x19
        /*0392*/ 	.short	0x01d0


	//----- nvinfo : EIATTR_PARAM_CBANK
	.align		4
        /*0394*/ 	.byte	0x04, 0x0a
        /*0396*/ 	.short	(.L_528 - .L_527)
	.align		4
.L_527:
        /*0398*/ 	.word	index@(.nv.constant0._ZN5flash16flash_fwd_kernelI23Flash_fwd_kernel_traitsILi32ELi128ELi128ELi4ELb0ELb0EN7cutlass10bfloat16_tE19Flash_kernel_traitsILi32ELi128ELi128ELi4ES3_EELb1ELb0ELb1ELb1ELb0ELb0ELb0ELb0EEEvNS_16Flash_fwd_paramsE)
        /*039c*/ 	.short	0x0380
        /*039e*/ 	.short	0x01d0


	//----- nvinfo : EIATTR_SW_WAR
	.align		4
.L_528:
        /*03a0*/ 	.byte	0x04, 0x36
        /*03a2*/ 	.short	(.L_530 - .L_529)
.L_529:
        /*03a4*/ 	.word	0x00000008
.L_530:


//--------------------- .nv.info._ZN5flash16flash_fwd_kernelI23Flash_fwd_kernel_traitsILi32ELi128ELi128ELi4ELb0ELb0EN7cutlass10bfloat16_tE19Flash_kernel_traitsILi32ELi128ELi128ELi4ES3_EELb1ELb0ELb1ELb0ELb0ELb0ELb0ELb1EEEvNS_16Flash_fwd_paramsE --------------------------
	.section	.nv.info._ZN5flash16flash_fwd_kernelI23Flash_fwd_kernel_traitsILi32ELi128ELi128ELi4ELb0ELb0EN7cutlass10bfloat16_tE19Flash_kernel_traitsILi32ELi128ELi128ELi4ES3_EELb1ELb0ELb1ELb0ELb0ELb0ELb0ELb1EEEvNS_16Flash_fwd_paramsE,"",@"SHT_CUDA_INFO"
	.sectionflags	@""
	.align	4


	//----- nvinfo : EIATTR_CUDA_API_VERSION
	.align		4
        /*0000*/ 	.byte	0x04, 0x37
        /*0002*/ 	.short	(.L_532 - .L_531)
.L_531:
        /*0004*/ 	.word	0x00000082


	//----- nvinfo : EIATTR_KPARAM_INFO
	.align		4
.L_532:
        /*0008*/ 	.byte	0x04, 0x17
        /*000a*/ 	.short	(.L_534 - .L_533)
.L_533:
        /*000c*/ 	.word	0x00000000
        /*0010*/ 	.short	0x0000
        /*0012*/ 	.short	0x0000
        /*0014*/ 	.byte	0x00, 0xf0, 0x41, 0x07


	//----- nvinfo : EIATTR_SPARSE_MMA_MASK
	.align		4
.L_534:
        /*0018*/ 	.byte	0x03, 0x50
        /*001a*/ 	.short	0x0000


	//----- nvinfo : EIATTR_MAXREG_COUNT
	.align		4
        /*001c*/ 	.byte	0x03, 0x1b
        /*001e*/ 	.short	0x00ff


	//----- nvinfo : EIATTR_NUM_BARRIERS
	.align		4
        /*0020*/ 	.byte	0x02, 0x4c
        /*0022*/ 	.byte	0x01
	.zero		1


	//----- nvinfo : EIATTR_ANNOTATIONS
	.align		4
        /*0024*/ 	.byte	0x04, 0x55
        /*0026*/ 	.short	(.L_536 - .L_535)


	//   ....[0]....
.L_535:
        /* <DEDUP_REMOVED lines=414> */


	//----- nvinfo : EIATTR_MERCURY_ISA_VERSION
	.align		4
.L_536:
        /*19f8*/ 	.byte	0x03, 0x5f
        /*19fa*/ 	.short	0x0101


	//----- nvinfo : EIATTR_INT_WARP_WIDE_INSTR_OFFSETS
	.align		4
        /*19fc*/ 	.byte	0x04, 0x31
        /*19fe*/ 	.short	(.L_538 - .L_537)


	//   ....[0]....
.L_537:
        /*1a00*/ 	.word	0x000034e0


	//----- nvinfo : EIATTR_COOP_GROUP_MASK_REGIDS
	.align		4
.L_538:
        /*1a04*/ 	.byte	0x04, 0x29
        /*1a06*/ 	.short	(.L_540 - .L_539)


	//   ....[0]....
.L_539:
        /*1a08*/ 	.word	0xffffffff


	//   ....[1]....
        /*1a0c*/ 	.word	0xffffffff


	//   ....[2]....
        /*1a10*/ 	.word	0xffffffff


	//   ....[3]....
        /*1a14*/ 	.word	0xffffffff


	//   ....[4]....
        /*1a18*/ 	.word	0xffffffff


	//   ....[5]....
        /*1a1c*/ 	.word	0xffffffff


	//   ....[6]....
        /*1a20*/ 	.word	0xffffffff


	//   ....[7]....
        /*1a24*/ 	.word	0xffffffff


	//   ....[8]....
        /*1a28*/ 	.word	0xffffffff


	//   ....[9]....
        /*1a2c*/ 	.word	0xffffffff


	//   ....[10]....
        /*1a30*/ 	.word	0xffffffff


	//   ....[11]....
        /*1a34*/ 	.word	0xffffffff


	//   ....[12]....
        /*1a38*/ 	.word	0xffffffff


	//   ....[13]....
        /*1a3c*/ 	.word	0xffffffff


	//   ....[14]....
        /*1a40*/ 	.word	0xffffffff


	//   ....[15]....
        /*1a44*/ 	.word	0xffffffff


	//   ....[16]....
        /*1a48*/ 	.word	0xffffffff


	//   ....[17]....
        /*1a4c*/ 	.word	0xffffffff


	//   ....[18]....
        /*1a50*/ 	.word	0xffffffff


	//   ....[19]....
        /*1a54*/ 	.word	0xffffffff


	//   ....[20]....
        /*1a58*/ 	.word	0xffffffff


	//   ....[21]....
        /*1a5c*/ 	.word	0xffffffff


	//   ....[22]....
        /*1a60*/ 	.word	0xffffffff


	//   ....[23]....
        /*1a64*/ 	.word	0xffffffff


	//   ....[24]....
        /*1a68*/ 	.word	0xffffffff


	//   ....[25]....
        /*1a6c*/ 	.word	0xffffffff


	//   ....[26]....
        /*1a70*/ 	.word	0xffffffff


	//   ....[27]....
        /*1a74*/ 	.word	0xffffffff


	//   ....[28]....
        /*1a78*/ 	.word	0xffffffff


	//   ....[29]....
        /*1a7c*/ 	.word	0xffffffff


	//   ....[30]....
        /*1a80*/ 	.word	0xffffffff


	//   ....[31]....
        /*1a84*/ 	.word	0xffffffff


	//----- nvinfo : EIATTR_COOP_GROUP_INSTR_OFFSETS
	.align		4
.L_540:
        /*1a88*/ 	.byte	0x04, 0x28
        /*1a8a*/ 	.short	(.L_542 - .L_541)


	//   ....[0]....
.L_541:
        /*1a8c*/ 	.word	0x00005ed0


	//   ....[1]....
        /*1a90*/ 	.word	0x00005f00


	//   ....[2]....
        /*1a94*/ 	.word	0x00006190


	//   ....[3]....
        /*1a98*/ 	.word	0x000061d0


	//   ....[4]....
        /*1a9c*/ 	.word	0x00006200


	//   ....[5]....
        /*1aa0*/ 	.word	0x00006230


	//   ....[6]....
        /*1aa4*/ 	.word	0x00006360


	//   ....[7]....
        /*1aa8*/ 	.word	0x000063b0


	//   ....[8]....
        /*1aac*/ 	.word	0x00013760


	//   ....[9]....
        /*1ab0*/ 	.word	0x000137b0


	//   ....[10]....
        /*1ab4*/ 	.word	0x00013810


	//   ....[11]....
        /*1ab8*/ 	.word	0x00013840


	//   ....[12]....
        /*1abc*/ 	.word	0x000149d0


	//   ....[13]....
        /*1ac0*/ 	.word	0x00014b50


	//   ....[14]....
        /*1ac4*/ 	.word	0x00014bc0


	//   ....[15]....
        /*1ac8*/ 	.word	0x00014d10


	//   ....[16]....
        /*1acc*/ 	.word	0x00021260


	//   ....[17]....
        /*1ad0*/ 	.word	0x000213d0


	//   ....[18]....
        /*1ad4*/ 	.word	0x00021400


	//   ....[19]....
        /*1ad8*/ 	.word	0x000215a0


	//   ....[20]....
        /*1adc*/ 	.word	0x00021f40


	//   ....[21]....
        /*1ae0*/ 	.word	0x00021f80


	//   ....[22]....
        /*1ae4*/ 	.word	0x000221c0


	//   ....[23]....
        /*1ae8*/ 	.word	0x000221e0


	//   ....[24]....
        /*1aec*/ 	.word	0x0002b630


	//   ....[25]....
        /*1af0*/ 	.word	0x0002b640


	//   ....[26]....
        /*1af4*/ 	.word	0x0002b650


	//   ....[27]....
        /*1af8*/ 	.word	0x0002b660


	//   ....[28]....
        /*1afc*/ 	.word	0x0002b6b0


	//   ....[29]....
        /*1b00*/ 	.word	0x0002b6d0


	//   ....[30]....
        /*1b04*/ 	.word	0x0002b6e0


	//   ....[31]....
        /*1b08*/ 	.word	0x0002b700


	//----- nvinfo : EIATTR_VRC_CTA_INIT_COUNT
	.align		4
.L_542:
        /*1b0c*/ 	.byte	0x02, 0x4a
	.zero		1
	.zero		1


	//----- nvinfo : EIATTR_EXIT_INSTR_OFFSETS
	.align		4
        /*1b10*/ 	.byte	0x04, 0x1c
        /*1b12*/ 	.short	(.L_544 - .L_543)


	//   ....[0]....
.L_543:
        /*1b14*/ 	.word	0x00000660


	//   ....[1]....
        /*1b18*/ 	.word	0x00001230


	//   ....[2]....
        /*1b1c*/ 	.word	0x000012c0


	//   ....[3]....
        /*1b20*/ 	.word	0x0002c720


	//   ....[4]....
        /*1b24*/ 	.word	0x0002c800


	//----- nvinfo : EIATTR_CRS_STACK_SIZE
	.align		4
.L_544:
        /*1b28*/ 	.byte	0x04, 0x1e
        /*1b2a*/ 	.short	(.L_546 - .L_545)
.L_545:
        /*1b2c*/ 	.word	0x00000000


	//----- nvinfo : EIATTR_CBANK_PARAM_SIZE
	.align		4
.L_546:
        /*1b30*/ 	.byte	0x03, 0x19
        /*1b32*/ 	.short	0x01d0


	//----- nvinfo : EIATTR_PARAM_CBANK
	.align		4
        /*1b34*/ 	.byte	0x04, 0x0a
        /*1b36*/ 	.short	(.L_548 - .L_547)
	.align		4
.L_547:
        /*1b38*/ 	.word	index@(.nv.constant0._ZN5flash16flash_fwd_kernelI23Flash_fwd_kernel_traitsILi32ELi128ELi128ELi4ELb0ELb0EN7cutlass10bfloat16_tE19Flash_kernel_traitsILi32ELi128ELi128ELi4ES3_EELb1ELb0ELb1ELb0ELb0ELb0ELb0ELb1EEEvNS_16Flash_fwd_paramsE)
        /*1b3c*/ 	.short	0x0380
        /*1b3e*/ 	.short	0x01d0


	//----- nvinfo : EIATTR_SW_WAR
	.align		4
.L_548:
        /*1b40*/ 	.byte	0x04, 0x36
        /*1b42*/ 	.short	(.L_550 - .L_549)
.L_549:
        /*1b44*/ 	.word	0x00000008
.L_550:


//--------------------- .nv.info._ZN5flash16flash_fwd_kernelI23Flash_fwd_kernel_traitsILi32ELi128ELi128ELi4ELb0ELb0EN7cutlass10bfloat16_tE19Flash_kernel_traitsILi32ELi128ELi128ELi4ES3_EELb0ELb0ELb1ELb0ELb0ELb0ELb1ELb0EEEvNS_16Flash_fwd_paramsE --------------------------
	.section	.nv.info._ZN5flash16flash_fwd_kernelI23Flash_fwd_kernel_traitsILi32ELi128ELi128ELi4ELb0ELb0EN7cutlass10bfloat16_tE19Flash_kernel_traitsILi32ELi128ELi128ELi4ES3_EELb0ELb0ELb1ELb0ELb0ELb0ELb1ELb0EEEvNS_16Flash_fwd_paramsE,"",@"SHT_CUDA_INFO"
	.sectionflags	@""
	.align	4


	//----- nvinfo : EIATTR_CUDA_API_VERSION
	.align		4
        /*0000*/ 	.byte	0x04, 0x37
        /*0002*/ 	.short	(.L_552 - .L_551)
.L_551:
        /*0004*/ 	.word	0x00000082


	//----- nvinfo : EIATTR_KPARAM_INFO
	.align		4
.L_552:
        /*0008*/ 	.byte	0x04, 0x17
        /*000a*/ 	.short	(.L_554 - .L_553)
.L_553:
        /*000c*/ 	.word	0x00000000
        /*0010*/ 	.short	0x0000
        /*0012*/ 	.short	0x0000
        /*0014*/ 	.byte	0x00, 0xf0, 0x41, 0x07


	//----- nvinfo : EIATTR_SPARSE_MMA_MASK
	.align		4
.L_554:
        /*0018*/ 	.byte	0x03, 0x50
        /*001a*/ 	.short	0x0000


	//----- nvinfo : EIATTR_MAXREG_COUNT
	.align		4
        /*001c*/ 	.byte	0x03, 0x1b
        /*001e*/ 	.short	0x00ff


	//----- nvinfo : EIATTR_NUM_BARRIERS
	.align		4
        /*0020*/ 	.byte	0x02, 0x4c
        /*0022*/ 	.byte	0x01
	.zero		1


	//----- nvinfo : EIATTR_ANNOTATIONS
	.align		4
        /*0024*/ 	.byte	0x04, 0x55
        /*0026*/ 	.short	(.L_556 - .L_555)


	//   ....[0]....
.L_555:
        /*0028*/ 	.word	0x00000001
        /*002c*/ 	.byte	0x50, 0x08, 0x01, 0x00, 0x01, 0x00, 0x00, 0x00, 0xc0, 0x09, 0x01, 0x00, 0x01, 0x00, 0x00, 0x00
        /*003c*/ 	.byte	0x00, 0x0c, 0x01, 0x00, 0x01, 0x00, 0x00, 0x00, 0x30, 0x0c, 0x01, 0x00, 0x01, 0x00, 0x00, 0x00
        /*004c*/ 	.byte	0x40, 0x0d, 0x01, 0x00, 0x01, 0x00, 0x00, 0x00, 0xa0, 0x0f, 0x01, 0x00, 0x01, 0x00, 0x00, 0x00
        /*005c*/ 	.byte	0xe0, 0x0f, 0x01, 0x00, 0x01, 0x00, 0x00, 0x00, 0x20, 0x10, 0x01, 0x00, 0x01, 0x00, 0x00, 0x00
        /*006c*/ 	.byte	0x60, 0x10, 0x01, 0x00, 0x01, 0x00, 0x00, 0x00, 0xa0, 0x10, 0x01, 0x00


	//----- nvinfo : EIATTR_MERCURY_ISA_VERSION
	.align		4
.L_556:
        /*0078*/ 	.byte	0x03, 0x5f
        /*007a*/ 	.short	0x0101


	//----- nvinfo : EIATTR_COOP_GROUP_MASK_REGIDS
	.align		4
        /*007c*/ 	.byte	0x04, 0x29
        /*007e*/ 	.short	(.L_558 - .L_557)


	//   ....[0]....
.L_557:
        /*0080*/ 	.word	0xffffffff


	//   ....[1]....
        /*0084*/ 	.word	0xffffffff


	//   ....[2]....
        /*0088*/ 	.word	0xffffffff


	//   ....[3]....
        /*008c*/ 	.word	0xffffffff


	//   ....[4]....
        /*0090*/ 	.word	0xffffffff


	//   ....[5]....
        /*0094*/ 	.word	0xffffffff


	//   ....[6]....
        /*0098*/ 	.word	0xffffffff


	//   ....[7]....
        /*009c*/ 	.word	0xffffffff


	//   ....[8]....
        /*00a0*/ 	.word	0xffffffff


	//   ....[9]....
        /*00a4*/ 	.word	0xffffffff


	//   ....[10]....
        /*00a8*/ 	.word	0xffffffff


	//   ....[11]....
        /*00ac*/ 	.word	0xffffffff


	//   ....[12]....
        /*00b0*/ 	.word	0xffffffff


	//   ....[13]....
        /*00b4*/ 	.word	0xffffffff


	//   ....[14]....
        /*00b8*/ 	.word	0xffffffff


	//   ....[15]....
        /*00bc*/ 	.word	0xffffffff


	//   ....[16]....
        /*00c0*/ 	.word	0xffffffff


	//   ....[17]....
        /*00c4*/ 	.word	0xffffffff


	//   ....[18]....
        /*00c8*/ 	.word	0xffffffff


	//   ....[19]....
        /*00cc*/ 	.word	0xffffffff


	//   ....[20]....
        /*00d0*/ 	.word	0xffffffff


	//   ....[21]....
        /*00d4*/ 	.word	0xffffffff


	//   ....[22]....
        /*00d8*/ 	.word	0xffffffff


	//   ....[23]....
        /*00dc*/ 	.word	0xffffffff


	//   ....[24]....
        /*00e0*/ 	.word	0xffffffff


	//   ....[25]....
        /*00e4*/ 	.word	0xffffffff


	//   ....[26]....
        /*00e8*/ 	.word	0xffffffff


	//   ....[27]....
        /*00ec*/ 	.word	0xffffffff


	//   ....[28]....
        /*00f0*/ 	.word	0xffffffff


	//   ....[29]....
        /*00f4*/ 	.word	0xffffffff


	//   ....[30]....
        /*00f8*/ 	.word	0xffffffff


	//   ....[31]....
        /*00fc*/ 	.word	0xffffffff


	//----- nvinfo : EIATTR_COOP_GROUP_INSTR_OFFSETS
	.align		4
.L_558:
        /*0100*/ 	.byte	0x04, 0x28
        /*0102*/ 	.short	(.L_560 - .L_559)


	//   ....[0]....
.L_559:
        /*0104*/ 	.word	0x00005190


	//   ....[1]....
        /*0108*/ 	.word	0x00005290


	//   ....[2]....
        /*010c*/ 	.word	0x00006260


	//   ....[3]....
        /*0110*/ 	.word	0x00006480


	//   ....[4]....
        /*0114*/ 	.word	0x00006d50


	//   ....[5]....
        /*0118*/ 	.word	0x00006f50


	//   ....[6]....
        /*011c*/ 	.word	0x00006f90


	//   ....[7]....
        /*0120*/ 	.word	0x000070a0


	//   ....[8]....
        /*0124*/ 	.word	0x0000ca40


	//   ....[9]....
        /*0128*/ 	.word	0x0000caa0


	//   ....[10]....
        /*012c*/ 	.word	0x0000cbc0


	//   ....[11]....
        /*0130*/ 	.word	0x0000cd50


	//   ....[12]....
        /*0134*/ 	.word	0x0000cf20


	//   ....[13]....
        /*0138*/ 	.word	0x0000cf80


	//   ....[14]....
        /*013c*/ 	.word	0x0000cf90


	//   ....[15]....
        /*0140*/ 	.word	0x0000d080


	//   ....[16]....
        /*0144*/ 	.word	0x00012670


	//   ....[17]....
        /*0148*/ 	.word	0x00012790


	//   ....[18]....
        /*014c*/ 	.word	0x00012810


	//   ....[19]....
        /*0150*/ 	.word	0x00012940


	//   ....[20]....
        /*0154*/ 	.word	0x00014100


	//   ....[21]....
        /*0158*/ 	.word	0x000141d0


	//   ....[22]....
        /*015c*/ 	.word	0x000141e0


	//   ....[23]....
        /*0160*/ 	.word	0x00014210


	//   ....[24]....
        /*0164*/ 	.word	0x00015fd0


	//   ....[25]....
        /*0168*/ 	.word	0x00016010


	//   ....[26]....
        /*016c*/ 	.word	0x00016050


	//   ....[27]....
        /*0170*/ 	.word	0x00016090


	//   ....[28]....
        /*0174*/ 	.word	0x00016150


	//   ....[29]....
        /*0178*/ 	.word	0x00016170


	//   ....[30]....
        /*017c*/ 	.word	0x000161a0


	//   ....[31]....
        /*0180*/ 	.word	0x000161d0


	//----- nvinfo : EIATTR_VRC_CTA_INIT_COUNT
	.align		4
.L_560:
        /*0184*/ 	.byte	0x02, 0x4a
	.zero		1
	.zero		1


	//----- nvinfo : EIATTR_EXIT_INSTR_OFFSETS
	.align		4
        /*0188*/ 	.byte	0x04, 0x1c
        /*018a*/ 	.short	(.L_562 - .L_561)


	//   ....[0]....
.L_561:
        /*018c*/ 	.word	0x00000350


	//   ....[1]....
        /*0190*/ 	.word	0x00000ef0


	//   ....[2]....
        /*0194*/ 	.word	0x00000f80


	//   ....[3]....
        /*0198*/ 	.word	0x000170d0


	//   ....[4]....
        /*019c*/ 	.word	0x000171b0


	//----- nvinfo : EIATTR_CRS_STACK_SIZE
	.align		4
.L_562:
        /*01a0*/ 	.byte	0x04, 0x1e
        /*01a2*/ 	.short	(.L_564 - .L_563)
.L_563:
        /*01a4*/ 	.word	0x00000000


	//----- nvinfo : EIATTR_CBANK_PARAM_SIZE
	.align		4
.L_564:
        /*01a8*/ 	.byte	0x03, 0x19
        /*01aa*/ 	.short	0x01d0


	//----- nvinfo : EIATTR_PARAM_CBANK
	.align		4
        /*01ac*/ 	.byte	0x04, 0x0a
        /*01ae*/ 	.short	(.L_566 - .L_565)
	.align		4
.L_565:
        /*01b0*/ 	.word	index@(.nv.constant0._ZN5flash16flash_fwd_kernelI23Flash_fwd_kernel_traitsILi32ELi128ELi128ELi4ELb0ELb0EN7cutlass10bfloat16_tE19Flash_kernel_traitsILi32ELi128ELi128ELi4ES3_EELb0ELb0ELb1ELb0ELb0ELb0ELb1ELb0EEEvNS_16Flash_fwd_paramsE)
        /*01b4*/ 	.short	0x0380
        /*01b6*/ 	.short	0x01d0


	//----- nvinfo : EIATTR_SW_WAR
	.align		4
.L_566:
        /*01b8*/ 	.byte	0x04, 0x36
        /*01ba*/ 	.short	(.L_568 - .L_567)
.L_567:
        /*01bc*/ 	.word	0x00000008
.L_568:


//--------------------- .nv.info._ZN5flash16flash_fwd_kernelI23Flash_fwd_kernel_traitsILi32ELi128ELi128ELi4ELb0ELb0EN7cutlass10bfloat16_tE19Flash_kernel_traitsILi32ELi128ELi128ELi4ES3_EELb1ELb0ELb1ELb1ELb0ELb0ELb0ELb1EEEvNS_16Flash_fwd_paramsE --------------------------
	.section	.nv.info._ZN5flash16flash_fwd_kernelI23Flash_fwd_kernel_traitsILi32ELi128ELi128ELi4ELb0ELb0EN7cutlass10bfloat16_tE19Flash_kernel_traitsILi32ELi128ELi128ELi4ES3_EELb1ELb0ELb1ELb1ELb0ELb0ELb0ELb1EEEvNS_16Flash_fwd_paramsE,"",@"SHT_CUDA_INFO"
	.sectionflags	@""
	.align	4


	//----- nvinfo : EIATTR_CUDA_API_VERSION
	.align		4
        /*0000*/ 	.byte	0x04, 0x37
        /*0002*/ 	.short	(.L_570 - .L_569)
.L_569:
        /*0004*/ 	.word	0x00000082


	//----- nvinfo : EIATTR_KPARAM_INFO
	.align		4
.L_570:
        /*0008*/ 	.byte	0x04, 0x17
        /*000a*/ 	.short	(.L_572 - .L_571)
.L_571:
        /*000c*/ 	.word	0x00000000
        /*0010*/ 	.short	0x0000
        /*0012*/ 	.short	0x0000
        /*0014*/ 	.byte	0x00, 0xf0, 0x41, 0x07


	//----- nvinfo : EIATTR_SPARSE_MMA_MASK
	.align		4
.L_572:
        /*0018*/ 	.byte	0x03, 0x50
        /*001a*/ 	.short	0x0000


	//----- nvinfo : EIATTR_MAXREG_COUNT
	.align		4
        /*001c*/ 	.byte	0x03, 0x1b
        /*001e*/ 	.short	0x00ff


	//----- nvinfo : EIATTR_NUM_BARRIERS
	.align		4
        /*0020*/ 	.byte	0x02, 0x4c
        /*0022*/ 	.byte	0x01
	.zero		1


	//----- nvinfo : EIATTR_ANNOTATIONS
	.align		4
        /*0024*/ 	.byte	0x04, 0x55
        /*0026*/ 	.short	(.L_574 - .L_573)


	//   ....[0]....
.L_573:
        /* <DEDUP_REMOVED lines=455> */


	//----- nvinfo : EIATTR_MERCURY_ISA_VERSION
	.align		4
.L_574:
        /*1c80*/ 	.byte	0x03, 0x5f
        /*1c82*/ 	.short	0x0101


	//----- nvinfo : EIATTR_COOP_GROUP_MASK_REGIDS
	.align		4
        /*1c84*/ 	.byte	0x04, 0x29
        /*1c86*/ 	.short	(.L_576 - .L_575)


	//   ....[0]....
.L_575:
        /*1c88*/ 	.word	0xffffffff


	//   ....[1]....
        /*1c8c*/ 	.word	0xffffffff


	//   ....[2]....
        /*1c90*/ 	.word	0xffffffff


	//   ....[3]....
        /*1c94*/ 	.word	0xffffffff


	//   ....[4]....
        /*1c98*/ 	.word	0xffffffff


	//   ....[5]....
        /*1c9c*/ 	.word	0xffffffff


	//   ....[6]....
        /*1ca0*/ 	.word	0xffffffff


	//   ....[7]....
        /*1ca4*/ 	.word	0xffffffff


	//   ....[8]....
        /*1ca8*/ 	.word	0xffffffff


	//   ....[9]....
        /*1cac*/ 	.word	0xffffffff


	//   ....[10]....
        /*1cb0*/ 	.word	0xffffffff


	//   ....[11]....
        /*1cb4*/ 	.word	0xffffffff


	//   ....[12]....
        /*1cb8*/ 	.word	0xffffffff


	//   ....[13]....
        /*1cbc*/ 	.word	0xffffffff


	//   ....[14]....
        /*1cc0*/ 	.word	0xffffffff


	//   ....[15]....
        /*1cc4*/ 	.word	0xffffffff


	//   ....[16]....
        /*1cc8*/ 	.word	0xffffffff


	//   ....[17]....
        /*1ccc*/ 	.word	0xffffffff


	//   ....[18]....
        /*1cd0*/ 	.word	0xffffffff


	//   ....[19]....
        /*1cd4*/ 	.word	0xffffffff


	//   ....[20]....
        /*1cd8*/ 	.word	0xffffffff


	//   ....[21]....
        /*1cdc*/ 	.word	0xffffffff


	//   ....[22]....
        /*1ce0*/ 	.word	0xffffffff


	//   ....[23]....
        /*1ce4*/ 	.word	0xffffffff


	//   ....[24]....
        /*1ce8*/ 	.word	0xffffffff


	//   ....[25]....
        /*1cec*/ 	.word	0xffffffff


	//   ....[26]....
        /*1cf0*/ 	.word	0xffffffff


	//   ....[27]....
        /*1cf4*/ 	.word	0xffffffff


	//   ....[28]....
        /*1cf8*/ 	.word	0xffffffff


	//   ....[29]....
        /*1cfc*/ 	.word	0xffffffff


	//   ....[30]....
        /*1d00*/ 	.word	0xffffffff


	//   ....[31]....
        /*1d04*/ 	.word	0xffffffff


	//----- nvinfo : EIATTR_COOP_GROUP_INSTR_OFFSETS
	.align		4
.L_576:
        /*1d08*/ 	.byte	0x04, 0x28
        /*1d0a*/ 	.short	(.L_578 - .L_577)


	//   ....[0]....
.L_577:
        /*1d0c*/ 	.word	0x000090a0


	//   ....[1]....
        /*1d10*/ 	.word	0x00009360


	//   ....[2]....
        /*1d14*/ 	.word	0x000093d0


	//   ....[3]....
        /*1d18*/ 	.word	0x000094b0


	//   ....[4]....
        /*1d1c*/ 	.word	0x000094f0


	//   ....[5]....
        /*1d20*/ 	.word	0x00009570


	//   ....[6]....
        /*1d24*/ 	.word	0x00009660


	//   ....[7]....
        /*1d28*/ 	.word	0x000096a0


	//   ....[8]....
        /*1d2c*/ 	.word	0x0001a430


	//   ....[9]....
        /*1d30*/ 	.word	0x0001a480


	//   ....[10]....
        /*1d34*/ 	.word	0x0001a4e0


	//   ....[11]....
        /*1d38*/ 	.word	0x0001a510


	//   ....[12]....
        /*1d3c*/ 	.word	0x0001b9d0


	//   ....[13]....
        /*1d40*/ 	.word	0x0001ba10


	//   ....[14]....
        /*1d44*/ 	.word	0x0001baa0


	//   ....[15]....
        /*1d48*/ 	.word	0x0001bda0


	//   ....[16]....
        /*1d4c*/ 	.word	0x0002a2f0


	//   ....[17]....
        /*1d50*/ 	.word	0x0002a470


	//   ....[18]....
        /*1d54*/ 	.word	0x0002a630


	//   ....[19]....
        /*1d58*/ 	.word	0x0002a7d0


	//   ....[20]....
        /*1d5c*/ 	.word	0x0002b7f0


	//   ....[21]....
        /*1d60*/ 	.word	0x0002b8f0


	//   ....[22]....
        /*1d64*/ 	.word	0x0002b940


	//   ....[23]....
        /*1d68*/ 	.word	0x0002b9e0


	//   ....[24]....
        /*1d6c*/ 	.word	0x00034670


	//   ....[25]....
        /*1d70*/ 	.word	0x00034680


	//   ....[26]....
        /*1d74*/ 	.word	0x00034690


	//   ....[27]....
        /*1d78*/ 	.word	0x000346a0


	//   ....[28]....
        /*1d7c*/ 	.word	0x000346d0


	//   ....[29]....
        /*1d80*/ 	.word	0x000346e0


	//   ....[30]....
        /*1d84*/ 	.word	0x00034710


	//   ....[31]....
        /*1d88*/ 	.word	0x00034720


	//----- nvinfo : EIATTR_VRC_CTA_INIT_COUNT
	.align		4
.L_578:
        /*1d8c*/ 	.byte	0x02, 0x4a
	.zero		1
	.zero		1


	//----- nvinfo : EIATTR_EXIT_INSTR_OFFSETS
	.align		4
        /*1d90*/ 	.byte	0x04, 0x1c
        /*1d92*/ 	.short	(.L_580 - .L_579)


	//   ....[0]....
.L_579:
        /*1d94*/ 	.word	0x00000660


	//   ....[1]....
        /*1d98*/ 	.word	0x00001250


	//   ....[2]....
        /*1d9c*/ 	.word	0x000012e0


	//   ....[3]....
        /*1da0*/ 	.word	0x00035780


	//   ....[4]....
        /*1da4*/ 	.word	0x00035860


	//----- nvinfo : EIATTR_CRS_STACK_SIZE
	.align		4
.L_580:
        /*1da8*/ 	.byte	0x04, 0x1e
        /*1daa*/ 	.short	(.L_582 - .L_581)
.L_581:
        /*1dac*/ 	.word	0x00000000


	//----- nvinfo : EIATTR_CBANK_PARAM_SIZE
	.align		4
.L_582:
        /*1db0*/ 	.byte	0x03, 0x19
        /*1db2*/ 	.short	0x01d0


	//----- nvinfo : EIATTR_PARAM_CBANK
	.align		4
        /*1db4*/ 	.byte	0x04, 0x0a
        /*1db6*/ 	.short	(.L_584 - .L_583)
	.align		4
.L_583:
        /*1db8*/ 	.word	index@(.nv.constant0._ZN5flash16flash_fwd_kernelI23Flash_fwd_kernel_traitsILi32ELi128ELi128ELi4ELb0ELb0EN7cutlass10bfloat16_tE19Flash_kernel_traitsILi32ELi128ELi128ELi4ES3_EELb1ELb0ELb1ELb1ELb0ELb0ELb0ELb1EEEvNS_16Flash_fwd_paramsE)
        /*1dbc*/ 	.short	0x0380
        /*1dbe*/ 	.short	0x01d0


	//----- nvinfo : EIATTR_SW_WAR
	.align		4
.L_584:
        /*1dc0*/ 	.byte	0x04, 0x36
        /*1dc2*/ 	.short	(.L_586 - .L_585)
.L_585:
        /*1dc4*/ 	.word	0x00000008
.L_586:


//--------------------- .nv.info._ZN5flash16flash_fwd_kernelI23Flash_fwd_kernel_traitsILi32ELi128ELi128ELi4ELb0ELb0EN7cutlass10bfloat16_tE19Flash_kernel_traitsILi32ELi128ELi128ELi4ES3_EELb0ELb0ELb1ELb1ELb0ELb0ELb1ELb0EEEvNS_16Flash_fwd_paramsE --------------------------
	.section	.nv.info._ZN5flash16flash_fwd_kernelI23Flash_fwd_kernel_traitsILi32ELi128ELi128ELi4ELb0ELb0EN7cutlass10bfloat16_tE19Flash_kernel_traitsILi32ELi128ELi128ELi4ES3_EELb0ELb0ELb1ELb1ELb0ELb0ELb1ELb0EEEvNS_16Flash_fwd_paramsE,"",@"SHT_CUDA_INFO"
	.sectionflags	@""
	.align	4


	//----- nvinfo : EIATTR_CUDA_API_VERSION
	.align		4
        /*0000*/ 	.byte	0x04, 0x37
        /*0002*/ 	.short	(.L_588 - .L_587)
.L_587:
        /*0004*/ 	.word	0x00000082


	//----- nvinfo : EIATTR_KPARAM_INFO
	.align		4
.L_588:
        /*0008*/ 	.byte	0x04, 0x17
        /*000a*/ 	.short	(.L_590 - .L_589)
.L_589:
        /*000c*/ 	.word	0x00000000
        /*0010*/ 	.short	0x0000
        /*0012*/ 	.short	0x0000
        /*0014*/ 	.byte	0x00, 0xf0, 0x41, 0x07


	//----- nvinfo : EIATTR_SPARSE_MMA_MASK
	.align		4
.L_590:
        /*0018*/ 	.byte	0x03, 0x50
        /*001a*/ 	.short	0x0000


	//----- nvinfo : EIATTR_MAXREG_COUNT
	.align		4
        /*001c*/ 	.byte	0x03, 0x1b
        /*001e*/ 	.short	0x00ff


	//----- nvinfo : EIATTR_NUM_BARRIERS
	.align		4
        /*0020*/ 	.byte	0x02, 0x4c
        /*0022*/ 	.byte	0x01
	.zero		1


	//----- nvinfo : EIATTR_MERCURY_ISA_VERSION
	.align		4
        /*0024*/ 	.byte	0x03, 0x5f
        /*0026*/ 	.short	0x0101


	//----- nvinfo : EIATTR_COOP_GROUP_MASK_REGIDS
	.align		4
        /*0028*/ 	.byte	0x04, 0x29
        /*002a*/ 	.short	(.L_592 - .L_591)


	//   ....[0]....
.L_591:
        /*002c*/ 	.word	0xffffffff


	//   ....[1]....
        /*0030*/ 	.word	0xffffffff


	//   ....[2]....
        /*0034*/ 	.word	0xffffffff


	//   ....[3]....
        /*0038*/ 	.word	0xffffffff


	//   ....[4]....
        /*003c*/ 	.word	0xffffffff


	//   ....[5]....
        /*0040*/ 	.word	0xffffffff


	//   ....[6]....
        /*0044*/ 	.word	0xffffffff


	//   ....[7]....
        /*0048*/ 	.word	0xffffffff


	//   ....[8]....
        /*004c*/ 	.word	0xffffffff


	//   ....[9]....
        /*0050*/ 	.word	0xffffffff


	//   ....[10]....
        /*0054*/ 	.word	0xffffffff


	//   ....[11]....
        /*0058*/ 	.word	0xffffffff


	//   ....[12]....
        /*005c*/ 	.word	0xffffffff


	//   ....[13]....
        /*0060*/ 	.word	0xffffffff


	//   ....[14]....
        /*0064*/ 	.word	0xffffffff


	//   ....[15]....
        /*0068*/ 	.word	0xffffffff


	//   ....[16]....
        /*006c*/ 	.word	0xffffffff


	//   ....[17]....
        /*0070*/ 	.word	0xffffffff


	//   ....[18]....
        /*0074*/ 	.word	0xffffffff


	//   ....[19]....
        /*0078*/ 	.word	0xffffffff


	//   ....[20]....
        /*007c*/ 	.word	0xffffffff


	//   ....[21]....
        /*0080*/ 	.word	0xffffffff


	//   ....[22]....
        /*0084*/ 	.word	0xffffffff


	//   ....[23]....
        /*0088*/ 	.word	0xffffffff


	//   ....[24]....
        /*008c*/ 	.word	0xffffffff


	//   ....[25]....
        /*0090*/ 	.word	0xffffffff


	//   ....[26]....
        /*0094*/ 	.word	0xffffffff


	//   ....[27]....
        /*0098*/ 	.word	0xffffffff


	//   ....[28]....
        /*009c*/ 	.word	0xffffffff


	//   ....[29]....
        /*00a0*/ 	.word	0xffffffff


	//   ....[30]....
        /*00a4*/ 	.word	0xffffffff


	//   ....[31]....
        /*00a8*/ 	.word	0xffffffff


	//----- nvinfo : EIATTR_COOP_GROUP_INSTR_OFFSETS
	.align		4
.L_592:
        /*00ac*/ 	.byte	0x04, 0x28
        /*00ae*/ 	.short	(.L_594 - .L_593)


	//   ....[0]....
.L_593:
        /*00b0*/ 	.word	0x00008c90


	//   ....[1]....
        /*00b4*/ 	.word	0x00008cb0


	//   ....[2]....
        /*00b8*/ 	.word	0x00009130


	//   ....[3]....
        /*00bc*/ 	.word	0x00009250


	//   ....[4]....
        /*00c0*/ 	.word	0x000092e0


	//   ....[5]....
        /*00c4*/ 	.word	0x00009360


	//   ....[6]....
        /*00c8*/ 	.word	0x00009530


	//   ....[7]....
        /*00cc*/ 	.word	0x000095b0


	//   ....[8]....
        /*00d0*/ 	.word	0x00011810


	//   ....[9]....
        /*00d4*/ 	.word	0x00011830


	//   ....[10]....
        /*00d8*/ 	.word	0x00011840


	//   ....[11]....
        /*00dc*/ 	.word	0x00011ab0


	//   ....[12]....
        /*00e0*/ 	.word	0x00011d40


	//   ....[13]....
        /*00e4*/ 	.word	0x00011ee0


	//   ....[14]....
        /*00e8*/ 	.word	0x00011f40


	//   ....[15]....
        /*00ec*/ 	.word	0x00012060


	//   ....[16]....
        /*00f0*/ 	.word	0x000194e0


	//   ....[17]....
        /*00f4*/ 	.word	0x00019890


	//   ....[18]....
        /*00f8*/ 	.word	0x00019920


	//   ....[19]....
        /*00fc*/ 	.word	0x00019aa0


	//   ....[20]....
        /*0100*/ 	.word	0x0001b0a0


	//   ....[21]....
        /*0104*/ 	.word	0x0001b0d0


	//   ....[22]....
        /*0108*/ 	.word	0x0001b130


	//   ....[23]....
        /*010c*/ 	.word	0x0001b140


	//   ....[24]....
        /*0110*/ 	.word	0x0001ce30


	//   ....[25]....
        /*0114*/ 	.word	0x0001ce70


	//   ....[26]....
        /*0118*/ 	.word	0x0001cea0


	//   ....[27]....
        /*011c*/ 	.word	0x0001ced0


	//   ....[28]....
        /*0120*/ 	.word	0x0001cf40


	//   ....[29]....
        /*0124*/ 	.word	0x0001cf80


	//   ....[30]....
        /*0128*/ 	.word	0x0001cfc0


	//   ....[31]....
        /*012c*/ 	.word	0x0001cff0


	//----- nvinfo : EIATTR_VRC_CTA_INIT_COUNT
	.align		4
.L_594:
        /*0130*/ 	.byte	0x02, 0x4a
	.zero		1
	.zero		1


	//----- nvinfo : EIATTR_EXIT_INSTR_OFFSETS
	.align		4
        /*0134*/ 	.byte	0x04, 0x1c
        /*0136*/ 	.short	(.L_596 - .L_595)


	//   ....[0]....
.L_595:
        /*0138*/ 	.word	0x00000490


	//   ....[1]....
        /*013c*/ 	.word	0x00001080


	//   ....[2]....
        /*0140*/ 	.word	0x00001110


	//   ....[3]....
        /*0144*/ 	.word	0x0001e040


	//   ....[4]....
        /*0148*/ 	.word	0x0001e120


	//----- nvinfo : EIATTR_CRS_STACK_SIZE
	.align		4
.L_596:
        /*014c*/ 	.byte	0x04, 0x1e
        /*014e*/ 	.short	(.L_598 - .L_597)
.L_597:
        /*0150*/ 	.word	0x00000000


	//----- nvinfo : EIATTR_CBANK_PARAM_SIZE
	.align		4
.L_598:
        /*0154*/ 	.byte	0x03, 0x19
        /*0156*/ 	.short	0x01d0


	//----- nvinfo : EIATTR_PARAM_CBANK
	.align		4
        /*0158*/ 	.byte	0x04, 0x0a
        /*015a*/ 	.short	(.L_600 - .L_599)
	.align		4
.L_599:
        /*015c*/ 	.word	index@(.nv.constant0._ZN5flash16flash_fwd_kernelI23Flash_fwd_kernel_traitsILi32ELi128ELi128ELi4ELb0ELb0EN7cutlass10bfloat16_tE19Flash_kernel_traitsILi32ELi128ELi128ELi4ES3_EELb0ELb0ELb1ELb1ELb0ELb0ELb1ELb0EEEvNS_16Flash_fwd_paramsE)
        /*0160*/ 	.short	0x0380
        /*0162*/ 	.short	0x01d0


	//----- nvinfo : EIATTR_SW_WAR
	.align		4
.L_600:
        /*0164*/ 	.byte	0x04, 0x36
        /*0166*/ 	.short	(.L_602 - .L_601)
.L_601:
        /*0168*/ 	.word	0x00000008
.L_602:


//--------------------- .nv.callgraph             --------------------------
	.section	.nv.callgraph,"",@"SHT_CUDA_CALLGRAPH"
	.align	4
	.sectionentsize	8
	.align		4
        /*0000*/ 	.word	0x00000000
	.align		4
        /*0004*/ 	.word	0xffffffff
	.align		4
        /*0008*/ 	.word	0x00000000
	.align		4
        /*000c*/ 	.word	0xfffffffe
	.align		4
        /*0010*/ 	.word	0x00000000
	.align		4
        /*0014*/ 	.word	0xfffffffd
	.align		4
        /*0018*/ 	.word	0x00000000
	.align		4
        /*001c*/ 	.word	0xfffffffc


//--------------------- .nv.constant4             --------------------------
	.section	.nv.constant4,"a",@progbits
	.align	8
	.align		8
.nv.constant4:
        /*0000*/ 	.dword	_ZN65_INTERNAL_e8fd3175_29_flash_fwd_hdim32_bf16_sm80_cu_a6473388_28604cuda3std3__45__cpo5beginE
	.align		8
        /*0008*/ 	.dword	_ZN65_INTERNAL_e8fd3175_29_flash_fwd_hdim32_bf16_sm80_cu_a6473388_28604cuda3std3__45__cpo3endE
	.align		8
        /*0010*/ 	.dword	_ZN65_INTERNAL_e8fd3175_29_flash_fwd_hdim32_bf16_sm80_cu_a6473388_28604cuda3std3__45__cpo6cbeginE
	.align		8
        /*0018*/ 	.dword	_ZN65_INTERNAL_e8fd3175_29_flash_fwd_hdim32_bf16_sm80_cu_a6473388_28604cuda3std3__45__cpo4cendE
	.align		8
        /*0020*/ 	.dword	_ZN65_INTERNAL_e8fd3175_29_flash_fwd_hdim32_bf16_sm80_cu_a6473388_28604cuda3std3__467_GLOBAL__N__e8fd3175_29_flash_fwd_hdim32_bf16_sm80_cu_a6473388_28606ignoreE
	.align		8
        /*0028*/ 	.dword	_ZN65_INTERNAL_e8fd3175_29_flash_fwd_hdim32_bf16_sm80_cu_a6473388_28604cuda3std3__419piecewise_constructE
	.align		8
        /*0030*/ 	.dword	_ZN65_INTERNAL_e8fd3175_29_flash_fwd_hdim32_bf16_sm80_cu_a6473388_28604cuda3std3__48in_placeE
	.align		8
        /*0038*/ 	.dword	_ZN65_INTERNAL_e8fd3175_29_flash_fwd_hdim32_bf16_sm80_cu_a6473388_28604cuda3std6ranges3__45__cpo4swapE
	.align		8
        /*0040*/ 	.dword	_ZN65_INTERNAL_e8fd3175_29_flash_fwd_hdim32_bf16_sm80_cu_a6473388_28604cuda3std6ranges3__45__cpo9iter_moveE
	.align		8
        /*0048*/ 	.dword	_ZN65_INTERNAL_e8fd3175_29_flash_fwd_hdim32_bf16_sm80_cu_a6473388_28604cute7productE
	.align		8
        /*0050*/ 	.dword	_ZN65_INTERNAL_e8fd3175_29_flash_fwd_hdim32_bf16_sm80_cu_a6473388_28604cute1_E


//--------------------- .text._ZN5flash16flash_fwd_kernelI23Flash_fwd_kernel_traitsILi32ELi128ELi128ELi4ELb0ELb0EN7cutlass10bfloat16_tE19Flash_kernel_traitsILi32ELi128ELi128ELi4ES3_EELb0ELb0ELb0ELb0ELb0ELb1ELb0ELb0EEEvNS_16Flash_fwd_paramsE --------------------------
	.section	.text._ZN5flash16flash_fwd_kernelI23Flash_fwd_kernel_traitsILi32ELi128ELi128ELi4ELb0ELb0EN7cutlass10bfloat16_tE19Flash_kernel_traitsILi32ELi128ELi128ELi4ES3_EELb0ELb0ELb0ELb0ELb0ELb1ELb0ELb0EEEvNS_16Flash_fwd_paramsE,"ax",@progbits
	.align	128
        .global         _ZN5flash16flash_fwd_kernelI23Flash_fwd_kernel_traitsILi32ELi128ELi128ELi4ELb0ELb0EN7cutlass10bfloat16_tE19Flash_kernel_traitsILi32ELi128ELi128ELi4ES3_EELb0ELb0ELb0ELb0ELb0ELb1ELb0ELb0EEEvNS_16Flash_fwd_paramsE
        .type           _ZN5flash16flash_fwd_kernelI23Flash_fwd_kernel_traitsILi32ELi128ELi128ELi4ELb0ELb0EN7cutlass10bfloat16_tE19Flash_kernel_traitsILi32ELi128ELi128ELi4ES3_EELb0ELb0ELb0ELb0ELb0ELb1ELb0ELb0EEEvNS_16Flash_fwd_paramsE,@function
        .size           _ZN5flash16flash_fwd_kernelI23Flash_fwd_kernel_traitsILi32ELi128ELi128ELi4ELb0ELb0EN7cutlass10bfloat16_tE19Flash_kernel_traitsILi32ELi128ELi128ELi4ES3_EELb0ELb0ELb0ELb0ELb0ELb1ELb0ELb0EEEvNS_16Flash_fwd_paramsE,(.L_x_1348 - _ZN5flash16flash_fwd_kernelI23Flash_fwd_kernel_traitsILi32ELi128ELi128ELi4ELb0ELb0EN7cutlass10bfloat16_tE19Flash_kernel_traitsILi32ELi128ELi128ELi4ES3_EELb0ELb0ELb0ELb0ELb0ELb1ELb0ELb0EEEvNS_16Flash_fwd_paramsE)
        .other          _ZN5flash16flash_fwd_kernelI23Flash_fwd_kernel_traitsILi32ELi128ELi128ELi4ELb0ELb0EN7cutlass10bfloat16_tE19Flash_kernel_traitsILi32ELi128ELi128ELi4ES3_EELb0ELb0ELb0ELb0ELb0ELb1ELb0ELb0EEEvNS_16Flash_fwd_paramsE,@"STO_CUDA_ENTRY STV_DEFAULT"
_ZN5flash16flash_fwd_kernelI23Flash_fwd_kernel_traitsILi32ELi128ELi128ELi4ELb0ELb0EN7cutlass10bfloat16_tE19Flash_kernel_traitsILi32ELi128ELi128ELi4ES3_EELb0ELb0ELb0ELb0ELb0ELb1ELb0ELb0EEEvNS_16Flash_fwd_paramsE:
.text._ZN5flash16flash_fwd_kernelI23Flash_fwd_kernel_traitsILi32ELi128ELi128ELi4ELb0ELb0EN7cutlass10bfloat16_tE19Flash_kernel_traitsILi32ELi128ELi128ELi4ES3_EELb0ELb0ELb0ELb0ELb0ELb1ELb0ELb0EEEvNS_16Flash_fwd_paramsE:
[----:B------:R-:W1:Y:S01]  /*0000*/  LDC R1, c[0x0][0x37c] ;  /* 0x0000df00ff017b82 */ /* 0x000e620000000800 */
[----:B------:R-:W2:Y:S01]  /*0010*/  S2R R24, SR_CTAID.Y ;  /* 0x0000000000187919 */ /* 0x000ea20000002600 */
[----:B------:R-:W3:Y:S06]  /*0020*/  LDCU.64 UR8, c[0x0][0x460] ;  /* 0x00008c00ff0877ac */ /* 0x000eec0008000a00 */
[----:B------:R-:W2:Y:S01]  /*0030*/  LDC.64 R2, c[0x0][0x460] ;  /* 0x00011800ff027b82 */ /* 0x000ea20000000a00 */
[----:B------:R-:W-:Y:S01]  /*0040*/  IMAD.MOV.U32 R245, RZ, RZ, -0x1 ;  /* 0xfffffffffff57424 */ /* 0x000fe200078e00ff */
[----:B------:R-:W4:Y:S01]  /*0050*/  LDCU.64 UR6, c[0x0][0x470] ;  /* 0x00008e00ff0677ac */ /* 0x000f220008000a00 */
[----:B-1----:R-:W-:Y:S01]  /*0060*/  VIADD R1, R1, 0xfffffff0 ;  /* 0xfffffff001017836 */ /* 0x002fe20000000000 */
[----:B------:R-:W1:Y:S04]  /*0070*/  LDCU.64 UR4, c[0x0][0x478] ;  /* 0x00008f00ff0477ac */ /* 0x000e680008000a00 */
[----:B------:R-:W2:Y:S01]  /*0080*/  LDC.64 R6, c[0x0][0x468] ;  /* 0x00011a00ff067b82 */ /* 0x000ea20000000a00 */
[----:B------:R-:W2:Y:S01]  /*0090*/  LDCU.64 UR12, c[0x0][0x358] ;  /* 0x00006b00ff0c77ac */ /* 0x000ea20008000a00 */
[----:B---3--:R-:W-:-:S02]  /*00a0*/  ISETP.NE.U32.AND P1, PT, RZ, UR8, PT ;  /* 0x00000008ff007c0c */ /* 0x008fc4000bf25070 */
[----:B------:R-:W-:Y:S02]  /*00b0*/  ISETP.NE.U32.AND P0, PT, RZ, UR8, PT ;  /* 0x00000008ff007c0c */ /* 0x000fe4000bf05070 */
[----:B----4-:R-:W-:Y:S02]  /*00c0*/  ISETP.NE.U32.AND P4, PT, RZ, UR6, PT ;  /* 0x00000006ff007c0c */ /* 0x010fe4000bf85070 */
[----:B------:R-:W-:Y:S02]  /*00d0*/  ISETP.NE.AND.EX P1, PT, RZ, UR9, PT, P1 ;  /* 0x00000009ff007c0c */ /* 0x000fe4000bf25310 */
[----:B-1----:R-:W-:Y:S02]  /*00e0*/  ISETP.NE.U32.AND P2, PT, RZ, UR4, PT ;  /* 0x00000004ff007c0c */ /* 0x002fe4000bf45070 */
[----:B------:R-:W-:Y:S02]  /*00f0*/  ISETP.NE.AND.EX P0, PT, RZ, UR9, PT, P0 ;  /* 0x00000009ff007c0c */ /* 0x000fe4000bf05300 */
[----:B------:R-:W-:Y:S01]  /*0100*/  ISETP.NE.AND.EX P4, PT, RZ, UR7, PT, P4 ;  /* 0x00000007ff007c0c */ /* 0x000fe2000bf85340 */
[----:B--2---:R-:W-:Y:S01]  /*0110*/  IMAD.WIDE.U32 R2, R24, 0x4, R2 ;  /* 0x0000000418027825 */ /* 0x004fe200078e0002 */
[----:B------:R-:W-:-:S03]  /*0120*/  ISETP.NE.AND.EX P2, PT, RZ, UR5, PT, P2 ;  /* 0x00000005ff007c0c */ /* 0x000fc6000bf45320 */
[----:B------:R-:W-:Y:S01]  /*0130*/  IMAD.SHL.U32 R10, R24, 0x4, RZ ;  /* 0x00000004180a7824 */ /* 0x000fe200078e00ff */
[----:B------:R-:W-:Y:S01]  /*0140*/  SHF.R.U32.HI R9, RZ, 0x1e, R24 ;  /* 0x0000001eff097819 */ /* 0x000fe20000011618 */
[----:B------:R-:W2:Y:S04]  /*0150*/  @P1 LDG.E R245, desc[UR12][R2.64] ;  /* 0x0000000c02f51981 */ /* 0x000ea8000c1e1900 */
[----:B------:R1:W2:Y:S01]  /*0160*/  @P0 LDG.E R8, desc[UR12][R2.64+0x4] ;  /* 0x0000040c02080981 */ /* 0x0002a2000c1e1900 */
[----:B------:R-:W-:Y:S01]  /*0170*/  IMAD.MOV.U32 R11, RZ, RZ, RZ ;  /* 0x000000ffff0b7224 */ /* 0x000fe200078e00ff */
[----:B------:R-:W-:-:S04]  /*0180*/  @P4 IADD3 R4, P3, PT, R10, UR6, RZ ;  /* 0x000000060a044c10 */ /* 0x000fc8000ff7e0ff */
[----:B------:R-:W-:-:S05]  /*0190*/  @P4 IADD3.X R5, PT, PT, R9, UR7, RZ, P3, !PT ;  /* 0x0000000709054c10 */ /* 0x000fca0009ffe4ff */
[----:B------:R3:W4:Y:S01]  /*01a0*/  @P4 LDG.E R11, desc[UR12][R4.64] ;  /* 0x0000000c040b4981 */ /* 0x000722000c1e1900 */
[----:B-1----:R-:W-:Y:S01]  /*01b0*/  @P2 IADD3 R2, P1, PT, R10, UR4, RZ ;  /* 0x000000040a022c10 */ /* 0x002fe2000ff3e0ff */
[----:B------:R-:W1:Y:S03]  /*01c0*/  LDCU.U8 UR4, c[0x0][0x532] ;  /* 0x0000a640ff0477ac */ /* 0x000e660008000000 */
[----:B------:R-:W-:-:S05]  /*01d0*/  @P2 IADD3.X R3, PT, PT, R9, UR5, RZ, P1, !PT ;  /* 0x0000000509032c10 */ /* 0x000fca0008ffe4ff */
[----:B------:R3:W4:Y:S01]  /*01e0*/  @P2 LDG.E R0, desc[UR12][R2.64] ;  /* 0x0000000c02002981 */ /* 0x000722000c1e1900 */
[----:B------:R-:W-:Y:S01]  /*01f0*/  ISETP.EQ.U32.AND P3, PT, R6, RZ, PT ;  /* 0x000000ff0600720c */ /* 0x000fe20003f62070 */
[----:B------:R-:W-:Y:S01]  /*0200*/  IMAD.MOV.U32 R12, RZ, RZ, -0x1 ;  /* 0xffffffffff0c7424 */ /* 0x000fe200078e00ff */
[----:B------:R-:W3:Y:S01]  /*0210*/  S2R R252, SR_CTAID.X ;  /* 0x0000000000fc7919 */ /* 0x000ee20000002500 */
[----:B------:R-:W2:Y:S01]  /*0220*/  @!P0 LDC R13, c[0x0][0x434] ;  /* 0x00010d00ff0d8b82 */ /* 0x000ea20000000800 */
[----:B-1----:R-:W-:-:S07]  /*0230*/  ISETP.NE.AND P4, PT, RZ, UR4, PT ;  /* 0x00000004ff007c0c */ /* 0x002fce000bf85270 */
[----:B---3--:R-:W1:Y:S01]  /*0240*/  @!P2 LDC.64 R4, c[0x0][0x488] ;  /* 0x00012200ff04ab82 */ /* 0x008e620000000a00 */
[----:B------:R-:W-:Y:S02]  /*0250*/  ISETP.EQ.OR.EX P3, PT, R7, RZ, !P4, P3 ;  /* 0x000000ff0700720c */ /* 0x000fe40006762730 */
[----:B------:R-:W-:-:S05]  /*0260*/  IADD3 R2, P1, PT, R10, R6, RZ ;  /* 0x000000060a027210 */ /* 0x000fca0007f3e0ff */
[----:B------:R-:W-:Y:S02]  /*0270*/  IMAD.X R3, R9, 0x1, R7, P1 ;  /* 0x0000000109037824 */ /* 0x000fe400008e0607 */
[----:B------:R-:W3:Y:S04]  /*0280*/  @!P2 LDC R9, c[0x0][0x43c] ;  /* 0x00010f00ff09ab82 */ /* 0x000ee80000000800 */
[----:B------:R1:W5:Y:S01]  /*0290*/  @!P3 LDG.E R12, desc[UR12][R2.64] ;  /* 0x0000000c020cb981 */ /* 0x000362000c1e1900 */
[----:B------:R-:W-:-:S04]  /*02a0*/  ISETP.NE.U32.AND P3, PT, R6, RZ, PT ;  /* 0x000000ff0600720c */ /* 0x000fc80003f65070 */
[----:B------:R-:W-:Y:S01]  /*02b0*/  ISETP.NE.AND.EX P3, PT, R7, RZ, PT, P3 ;  /* 0x000000ff0700720c */ /* 0x000fe20003f65330 */
[----:B------:R-:W1:Y:S01]  /*02c0*/  S2R R22, SR_CTAID.Z ;  /* 0x0000000000167919 */ /* 0x000e620000002700 */
[----:B------:R-:W1:Y:S01]  /*02d0*/  S2R R58, SR_TID.X ;  /* 0x00000000003a7919 */ /* 0x000e620000002100 */
[----:B------:R-:W-:Y:S02]  /*02e0*/  IMAD.SHL.U32 R23, R252, 0x80, RZ ;  /* 0x00000080fc177824 */ /* 0x000fe400078e00ff */
[----:B--2---:R-:W-:Y:S01]  /*02f0*/  @P0 IMAD.IADD R13, R8, 0x1, -R245 ;  /* 0x00000001080d0824 */ /* 0x004fe200078e0af5 */
[----:B-1----:R-:W-:-:S04]  /*0300*/  @!P2 ISETP.NE.U32.AND P0, PT, R4, RZ, PT ;  /* 0x000000ff0400a20c */ /* 0x002fc80003f05070 */
[----:B------:R-:W-:Y:S02]  /*0310*/  @!P2 ISETP.NE.AND.EX P0, PT, R5, RZ, PT, P0 ;  /* 0x000000ff0500a20c */ /* 0x000fe40003f05300 */
[----:B------:R-:W-:Y:S02]  /*0320*/  ISETP.GT.AND P1, PT, R13, R23, PT ;  /* 0x000000170d00720c */ /* 0x000fe40003f24270 */
[----:B---3--:R-:W-:Y:S01]  /*0330*/  @!P2 SEL R4, R9, RZ, P0 ;  /* 0x000000ff0904a207 */ /* 0x008fe20000000000 */
[----:B----4-:R-:W-:Y:S02]  /*0340*/  @P2 IMAD.IADD R20, R0, 0x1, -R11 ;  /* 0x0000000100142824 */ /* 0x010fe400078e0a0b */
[----:B------:R-:W1:Y:S01]  /*0350*/  @!P3 LDC R0, c[0x0][0x438] ;  /* 0x00010e00ff00bb82 */ /* 0x000e620000000800 */
[----:B------:R-:W-:Y:S07]  /*0360*/  @!P3 BRA `(.L_x_0) ;  /* 0x00000000000cb947 */ /* 0x000fee0003800000 */
[----:B-1----:R-:W2:Y:S02]  /*0370*/  @P4 LDG.E R0, desc[UR12][R2.64+0x4] ;  /* 0x0000040c02004981 */ /* 0x002ea4000c1e1900 */
[----:B--2--5:R-:W-:-:S06]  /*0380*/  @P4 IADD3 R0, PT, PT, R0, -R12, RZ ;  /* 0x8000000c00004210 */ /* 0x024fcc0007ffe0ff */
[----:B------:R2:W5:Y:S02]  /*0390*/  @!P4 LDG.E R0, desc[UR12][R2.64] ;  /* 0x0000000c0200c981 */ /* 0x000564000c1e1900 */
.L_x_0:
[----:B-1---5:R-:W-:Y:S01]  /*03a0*/  @!P2 IADD3 R20, PT, PT, R4, R0, -R11 ;  /* 0x000000000414a210 */ /* 0x022fe20007ffe80b */
[----:B------:R-:W-:Y:S06]  /*03b0*/  @!P1 EXIT ;  /* 0x000000000000994d */ /* 0x000fec0003800000 */
[C---:B------:R-:W-:Y:S01]  /*03c0*/  ISETP.GT.AND P0, PT, R20.reuse, RZ, PT ;  /* 0x000000ff1400720c */ /* 0x040fe20003f04270 */
[----:B------:R-:W-:-:S05]  /*03d0*/  VIADD R0, R20, 0x7f ;  /* 0x0000007f14007836 */ /* 0x000fca0000000000 */
[----:B--2---:R-:W-:-:S04]  /*03e0*/  SHF.R.S32.HI R2, RZ, 0x1f, R0 ;  /* 0x0000001fff027819 */ /* 0x004fc80000011400 */
[----:B------:R-:W-:-:S03]  /*03f0*/  LEA.HI R214, R2, R0, RZ, 0x7 ;  /* 0x0000000002d67211 */ /* 0x000fc600078f38ff */
[----:B------:R-:W-:Y:S05]  /*0400*/  @P0 BRA `(.L_x_1) ;  /* 0x0000000800a00947 */ /* 0x000fea0003800000 */
[----:B------:R-:W1:Y:S01]  /*0410*/  LDC.U8 R0, c[0x0][0x549] ;  /* 0x00015240ff007b82 */ /* 0x000e620000000000 */
[----:B------:R-:W-:-:S07]  /*0420*/  ISETP.NE.AND P1, PT, R245, -0x1, PT ;  /* 0xfffffffff500780c */ /* 0x000fce0003f25270 */
[----:B------:R-:W2:Y:S08]  /*0430*/  LDC.U8 R14, c[0x0][0x548] ;  /* 0x00015200ff0e7b82 */ /* 0x000eb00000000000 */
[----:B------:R-:W3:Y:S01]  /*0440*/  @!P1 LDC.64 R4, c[0x0][0x400] ;  /* 0x00010000ff049b82 */ /* 0x000ee20000000a00 */
[----:B-1----:R-:W-:-:S07]  /*0450*/  ISETP.NE.AND P0, PT, R0, RZ, PT ;  /* 0x000000ff0000720c */ /* 0x002fce0003f05270 */
[----:B------:R-:W1:Y:S01]  /*0460*/  @P1 LDC.64 R6, c[0x0][0x408] ;  /* 0x00010200ff061b82 */ /* 0x000e620000000a00 */
[----:B--2---:R-:W-:-:S07]  /*0470*/  ISETP.NE.AND P5, PT, R14, RZ, !P0 ;  /* 0x000000ff0e00720c */ /* 0x004fce00047a5270 */
[----:B------:R-:W2:Y:S01]  /*0480*/  LDC R12, c[0x0][0x434] ;  /* 0x00010d00ff0c7b82 */ /* 0x000ea20000000800 */
[----:B---3--:R-:W-:-:S07]  /*0490*/  @!P1 IMAD.WIDE.U32 R2, R24, R4, RZ ;  /* 0x0000000418029225 */ /* 0x008fce00078e00ff */
[----:B------:R-:W3:Y:S01]  /*04a0*/  @P0 LDC.64 R10, c[0x0][0x430] ;  /* 0x00010c00ff0a0b82 */ /* 0x000ee20000000a00 */
[----:B------:R-:W-:Y:S01]  /*04b0*/  @!P1 IMAD R9, R24, R5, R3 ;  /* 0x0000000518099224 */ /* 0x000fe200078e0203 */
[----:B------:R-:W-:-:S06]  /*04c0*/  @!P1 MOV R8, R2 ;  /* 0x0000000200089202 */ /* 0x000fcc0000000f00 */
[----:B------:R-:W4:Y:S01]  /*04d0*/  @P0 LDC R16, c[0x0][0x430] ;  /* 0x00010c00ff100b82 */ /* 0x000f220000000800 */
[----:B-1----:R-:W-:-:S04]  /*04e0*/  @P1 IMAD.WIDE.U32 R2, R245, R6, RZ ;  /* 0x00000006f5021225 */ /* 0x002fc800078e00ff */
[----:B------:R-:W-:Y:S01]  /*04f0*/  @P1 IMAD R9, R245, R7, R3 ;  /* 0x00000007f5091224 */ /* 0x000fe200078e0203 */
[----:B------:R-:W-:Y:S02]  /*0500*/  @P1 MOV R8, R2 ;  /* 0x0000000200081202 */ /* 0x000fe40000000f00 */
[----:B------:R-:W-:Y:S01]  /*0510*/  @P0 MOV R3, 0x1 ;  /* 0x0000000100030802 */ /* 0x000fe20000000f00 */
[----:B---3--:R-:W-:Y:S01]  /*0520*/  @P0 IMAD R0, R10, R11, RZ ;  /* 0x0000000b0a000224 */ /* 0x008fe200078e02ff */
[----:B--2---:R-:W-:Y:S06]  /*0530*/  @P0 BRA `(.L_x_2) ;  /* 0x0000000000280947 */ /* 0x004fec0003800000 */
[----:B------:R-:W-:Y:S01]  /*0540*/  ISETP.NE.AND P0, PT, R14, RZ, PT ;  /* 0x000000ff0e00720c */ /* 0x000fe20003f05270 */
[----:B------:R-:W1:-:S12]  /*0550*/  LDC R4, c[0x0][0x3e0] ;  /* 0x0000f800ff047b82 */ /* 0x000e580000000800 */
[----:B------:R-:W2:Y:S01]  /*0560*/  @P0 LDC R0, c[0x0][0x454] ;  /* 0x00011500ff000b82 */ /* 0x000ea20000000800 */
[----:B----4-:R-:W-:Y:S02]  /*0570*/  @P0 MOV R16, 0x1 ;  /* 0x0000000100100802 */ /* 0x010fe40000000f00 */
[----:B------:R-:W-:-:S05]  /*0580*/  @!P0 MOV R16, 0x1 ;  /* 0x0000000100108802 */ /* 0x000fca0000000f00 */
[----:B------:R-:W1:Y:S08]  /*0590*/  @P0 LDC R3, c[0x0][0x454] ;  /* 0x00011500ff030b82 */ /* 0x000e700000000800 */
[----:B------:R-:W3:Y:S08]  /*05a0*/  @!P0 LDC R2, c[0x0][0x434] ;  /* 0x00010d00ff028b82 */ /* 0x000ef00000000800 */
[----:B------:R-:W4:Y:S01]  /*05b0*/  @!P0 LDC R0, c[0x0][0x434] ;  /* 0x00010d00ff008b82 */ /* 0x000f220000000800 */
[----:B-1----:R-:W-:-:S02]  /*05c0*/  @P0 IMAD R3, R3, R4, RZ ;  /* 0x0000000403030224 */ /* 0x002fc400078e02ff */
[----:B--23--:R-:W-:-:S07]  /*05d0*/  @!P0 IMAD R3, R2, R4, RZ ;  /* 0x0000000402038224 */ /* 0x00cfce00078e02ff */
.L_x_2:
[----:B------:R-:W-:Y:S01]  /*05e0*/  IMAD.SHL.U32 R6, R58, 0x8, RZ ;  /* 0x000000083a067824 */ /* 0x000fe200078e00ff */
[----:B------:R-:W1:Y:S01]  /*05f0*/  LDCU.64 UR4, c[0x0][0x410] ;  /* 0x00008200ff0477ac */ /* 0x000e620008000a00 */
[----:B------:R-:W-:Y:S01]  /*0600*/  IMAD.IADD R2, R13, 0x1, -R23 ;  /* 0x000000010d027824 */ /* 0x000fe200078e0a17 */
[----:B------:R-:W-:Y:S01]  /*0610*/  SHF.R.U32.HI R4, RZ, 0x2, R58 ;  /* 0x00000002ff047819 */ /* 0x000fe2000001163a */
[----:B------:R-:W-:Y:S01]  /*0620*/  IMAD R5, R24, R12, RZ ;  /* 0x0000000c18057224 */ /* 0x000fe200078e02ff */
[----:B------:R-:W-:Y:S01]  /*0630*/  LOP3.LUT R6, R6, 0x18, RZ, 0xc0, !PT ;  /* 0x0000001806067812 */ /* 0x000fe200078ec0ff */
[----:B----4-:R-:W-:Y:S01]  /*0640*/  IMAD R15, R22, R0, RZ ;  /* 0x00000000160f7224 */ /* 0x010fe200078e02ff */
[C---:B------:R-:W-:Y:S01]  /*0650*/  ISETP.GE.AND P3, PT, R4.reuse, R2, PT ;  /* 0x000000020400720c */ /* 0x040fe20003f66270 */
[----:B------:R-:W-:Y:S01]  /*0660*/  VIADD R18, R4, 0x20 ;  /* 0x0000002004127836 */ /* 0x000fe20000000000 */
[----:B------:R-:W-:Y:S01]  /*0670*/  IADD3 R8, P4, PT, R6, R8, RZ ;  /* 0x0000000806087210 */ /* 0x000fe20007f9e0ff */
[C---:B------:R-:W-:Y:S01]  /*0680*/  VIADD R19, R4.reuse, 0x40 ;  /* 0x0000004004137836 */ /* 0x040fe20000000000 */
[----:B------:R-:W-:Y:S01]  /*0690*/  ISETP.NE.AND P0, PT, R245, -0x1, PT ;  /* 0xfffffffff500780c */ /* 0x000fe20003f05270 */
[----:B------:R-:W-:Y:S01]  /*06a0*/  VIADD R20, R4, 0x60 ;  /* 0x0000006004147836 */ /* 0x000fe20000000000 */
[----:B------:R-:W-:Y:S01]  /*06b0*/  LOP3.LUT P6, R14, R58, 0x3, RZ, 0xc0, !PT ;  /* 0x000000033a0e7812 */ /* 0x000fe200078cc0ff */
[----:B------:R-:W-:Y:S01]  /*06c0*/  IMAD.X R9, RZ, RZ, R9, P4 ;  /* 0x000000ffff097224 */ /* 0x000fe200020e0609 */
[----:B------:R-:W-:Y:S01]  /*06d0*/  SEL R5, R5, R245, !P0 ;  /* 0x000000f505057207 */ /* 0x000fe20004000000 */
[----:B------:R-:W-:Y:S01]  /*06e0*/  BSSY.RECONVERGENT B0, `(.L_x_3) ;  /* 0x000001a000007945 */ /* 0x000fe20003800200 */
[----:B------:R-:W-:Y:S01]  /*06f0*/  ISETP.GE.AND P1, PT, R18, R2, PT ;  /* 0x000000021200720c */ /* 0x000fe20003f26270 */
[----:B------:R-:W-:Y:S01]  /*0700*/  @!P5 IMAD R15, R24, R3, R15 ;  /* 0x00000003180fd224 */ /* 0x000fe200078e020f */
[----:B------:R-:W-:Y:S01]  /*0710*/  SHF.R.S32.HI R0, RZ, 0x1f, R5 ;  /* 0x0000001fff007819 */ /* 0x000fe20000011405 */
[----:B-1----:R-:W-:Y:S01]  /*0720*/  IMAD.WIDE.U32 R8, R22, UR4, R8 ;  /* 0x0000000416087c25 */ /* 0x002fe2000f8e0008 */
[----:B------:R-:W-:-:S02]  /*0730*/  SEL R17, R5, RZ, P5 ;  /* 0x000000ff05117207 */ /* 0x000fc40002800000 */
[-C--:B------:R-:W-:Y:S01]  /*0740*/  ISETP.GE.AND P2, PT, R19, R2.reuse, PT ;  /* 0x000000021300720c */ /* 0x080fe20003f46270 */
[----:B------:R-:W-:Y:S01]  /*0750*/  IMAD.MOV.U32 R5, RZ, RZ, RZ ;  /* 0x000000ffff057224 */ /* 0x000fe200078e00ff */
[-C--:B------:R-:W-:Y:S01]  /*0760*/  ISETP.GE.OR P6, PT, R4, R2.reuse, P6 ;  /* 0x000000020400720c */ /* 0x080fe200037c6670 */
[----:B------:R-:W-:Y:S01]  /*0770*/  IMAD R7, R22, UR5, R9 ;  /* 0x0000000516077c24 */ /* 0x000fe2000f8e0209 */
[----:B------:R-:W-:Y:S01]  /*0780*/  ISETP.GE.AND P0, PT, R20, R2, PT ;  /* 0x000000021400720c */ /* 0x000fe20003f06270 */
[----:B------:R-:W-:Y:S01]  /*0790*/  IMAD.WIDE.U32 R2, R252, 0x80, R4 ;  /* 0x00000080fc027825 */ /* 0x000fe200078e0004 */
[----:B------:R-:W-:Y:S02]  /*07a0*/  SEL R21, R0, RZ, P5 ;  /* 0x000000ff00157207 */ /* 0x000fe40002800000 */
[C---:B------:R-:W-:Y:S02]  /*07b0*/  ISETP.NE.OR P5, PT, R14.reuse, RZ, P1 ;  /* 0x000000ff0e00720c */ /* 0x040fe40000fa5670 */
[----:B------:R-:W-:Y:S01]  /*07c0*/  ISETP.NE.OR P4, PT, R14, RZ, P2 ;  /* 0x000000ff0e00720c */ /* 0x000fe20001785670 */
[----:B------:R-:W-:-:S12]  /*07d0*/  @P3 BRA `(.L_x_4) ;  /* 0x0000000000283947 */ /* 0x000fd80003800000 */
[----:B------:R-:W1:Y:S01]  /*07e0*/  LDCU.64 UR4, c[0x0][0x408] ;  /* 0x00008100ff0477ac */ /* 0x000e620008000a00 */
[----:B------:R-:W-:Y:S01]  /*07f0*/  MOV R6, R8 ;  /* 0x0000000800067202 */ /* 0x000fe20000000f00 */
[----:B------:R-:W2:Y:S01]  /*0800*/  LDCU.64 UR6, c[0x0][0x3f0] ;  /* 0x00007e00ff0677ac */ /* 0x000ea20008000a00 */
[----:B-1----:R-:W-:-:S03]  /*0810*/  IMAD R0, R3, UR4, RZ ;  /* 0x0000000403007c24 */ /* 0x002fc6000f8e02ff */
[----:B------:R-:W-:-:S04]  /*0820*/  IMAD.WIDE.U32 R10, R2, UR4, R6 ;  /* 0x00000004020a7c25 */ /* 0x000fc8000f8e0006 */
[----:B------:R-:W-:Y:S01]  /*0830*/  IMAD R0, R2, UR5, R0 ;  /* 0x0000000502007c24 */ /* 0x000fe2000f8e0200 */
[----:B--2---:R-:W-:-:S04]  /*0840*/  LEA R12, P3, R10, UR6, 0x1 ;  /* 0x000000060a0c7c11 */ /* 0x004fc8000f8608ff */
[----:B------:R-:W-:-:S04]  /*0850*/  IADD3 R0, PT, PT, R11, R0, RZ ;  /* 0x000000000b007210 */ /* 0x000fc80007ffe0ff */
[----:B------:R-:W-:-:S05]  /*0860*/  LEA.HI.X R13, R10, UR7, R0, 0x1, P3 ;  /* 0x000000070a0d7c11 */ /* 0x000fca00098f0c00 */
[----:B------:R1:W-:Y:S02]  /*0870*/  STG.E.128 desc[UR12][R12.64], RZ ;  /* 0x000000ff0c007986 */ /* 0x0003e4000c101d0c */
.L_x_4:
[----:B------:R-:W-:Y:S05]  /*0880*/  BSYNC.RECONVERGENT B0 ;  /* 0x0000000000007941 */ /* 0x000fea0003800200 */
.L_x_3:
[----:B------:R-:W-:Y:S01]  /*0890*/  BSSY.RECONVERGENT B0, `(.L_x_5) ;  /* 0x0000011000007945 */ /* 0x000fe20003800200 */
[----:B------:R-:W-:Y:S01]  /*08a0*/  ISETP.NE.OR P3, PT, R14, RZ, P0 ;  /* 0x000000ff0e00720c */ /* 0x000fe20000765670 */
[----:B------:R-:W-:Y:S02]  /*08b0*/  IMAD R14, R23, R16, RZ ;  /* 0x00000010170e7224 */ /* 0x000fe400078e02ff */
[----:B------:R-:W-:Y:S10]  /*08c0*/  @P1 BRA `(.L_x_6) ;  /* 0x0000000000341947 */ /* 0x000ff40003800000 */
[----:B------:R-:W1:Y:S01]  /*08d0*/  LDCU.64 UR6, c[0x0][0x408] ;  /* 0x00008100ff0677ac */ /* 0x000e620008000a00 */
[----:B------:R-:W-:Y:S02]  /*08e0*/  IADD3 R0, P1, PT, R2, 0x20, RZ ;  /* 0x0000002002007810 */ /* 0x000fe40007f3e0ff */
[----:B------:R-:W-:Y:S01]  /*08f0*/  MOV R11, R7 ;  /* 0x00000007000b7202 */ /* 0x000fe20000000f00 */
[----:B------:R-:W2:Y:S02]  /*0900*/  LDCU.64 UR4, c[0x0][0x3f0] ;  /* 0x00007e00ff0477ac */ /* 0x000ea40008000a00 */
[----:B------:R-:W-:-:S04]  /*0910*/  IMAD.X R10, RZ, RZ, R3, P1 ;  /* 0x000000ffff0a7224 */ /* 0x000fc800008e0603 */
[----:B-1----:R-:W-:Y:S02]  /*0920*/  IMAD R12, R10, UR6, RZ ;  /* 0x000000060a0c7c24 */ /* 0x002fe4000f8e02ff */
[----:B------:R-:W-:-:S04]  /*0930*/  IMAD.MOV.U32 R10, RZ, RZ, R8 ;  /* 0x000000ffff0a7224 */ /* 0x000fc800078e0008 */
[----:B------:R-:W-:-:S04]  /*0940*/  IMAD.WIDE.U32 R10, R0, UR6, R10 ;  /* 0x00000006000a7c25 */ /* 0x000fc8000f8e000a */
[----:B------:R-:W-:Y:S01]  /*0950*/  IMAD R0, R0, UR7, R12 ;  /* 0x0000000700007c24 */ /* 0x000fe2000f8e020c */
[----:B--2---:R-:W-:-:S04]  /*0960*/  LEA R12, P1, R10, UR4, 0x1 ;  /* 0x000000040a0c7c11 */ /* 0x004fc8000f8208ff */
[----:B------:R-:W-:-:S04]  /*0970*/  IADD3 R0, PT, PT, R11, R0, RZ ;  /* 0x000000000b007210 */ /* 0x000fc80007ffe0ff */
[----:B------:R-:W-:-:S05]  /*0980*/  LEA.HI.X R13, R10, UR5, R0, 0x1, P1 ;  /* 0x000000050a0d7c11 */ /* 0x000fca00088f0c00 */
[----:B------:R2:W-:Y:S02]  /*0990*/  STG.E.128 desc[UR12][R12.64], RZ ;  /* 0x000000ff0c007986 */ /* 0x0005e4000c101d0c */
.L_x_6:
[----:B------:R-:W-:Y:S05]  /*09a0*/  BSYNC.RECONVERGENT B0 ;  /* 0x0000000000007941 */ /* 0x000fea0003800200 */
.L_x_5:
[----:B------:R-:W-:Y:S04]  /*09b0*/  BSSY.RECONVERGENT B0, `(.L_x_7) ;  /* 0x000000f000007945 */ /* 0x000fe80003800200 */
[----:B------:R-:W-:Y:S05]  /*09c0*/  @P2 BRA `(.L_x_8) ;  /* 0x0000000000342947 */ /* 0x000fea0003800000 */
[----:B------:R-:W1:Y:S01]  /*09d0*/  LDCU.64 UR6, c[0x0][0x408] ;  /* 0x00008100ff0677ac */ /* 0x000e620008000a00 */
[----:B------:R-:W-:Y:S02]  /*09e0*/  IADD3 R0, P1, PT, R2, 0x40, RZ ;  /* 0x0000004002007810 */ /* 0x000fe40007f3e0ff */
[----:B------:R-:W-:Y:S01]  /*09f0*/  MOV R11, R7 ;  /* 0x00000007000b7202 */ /* 0x000fe20000000f00 */
[----:B------:R-:W3:Y:S02]  /*0a00*/  LDCU.64 UR4, c[0x0][0x3f0] ;  /* 0x00007e00ff0477ac */ /* 0x000ee40008000a00 */
[----:B------:R-:W-:-:S04]  /*0a10*/  IMAD.X R10, RZ, RZ, R3, P1 ;  /* 0x000000ffff0a7224 */ /* 0x000fc800008e0603 */
[----:B-12---:R-:W-:Y:S02]  /*0a20*/  IMAD R12, R10, UR6, RZ ;  /* 0x000000060a0c7c24 */ /* 0x006fe4000f8e02ff */
[----:B------:R-:W-:-:S04]  /*0a30*/  IMAD.MOV.U32 R10, RZ, RZ, R8 ;  /* 0x000000ffff0a7224 */ /* 0x000fc800078e0008 */
[----:B------:R-:W-:-:S04]  /*0a40*/  IMAD.WIDE.U32 R10, R0, UR6, R10 ;  /* 0x00000006000a7c25 */ /* 0x000fc8000f8e000a */
[----:B------:R-:W-:Y:S01]  /*0a50*/  IMAD R0, R0, UR7, R12 ;  /* 0x0000000700007c24 */ /* 0x000fe2000f8e020c */
[----:B---3--:R-:W-:-:S04]  /*0a60*/  LEA R12, P1, R10, UR4, 0x1 ;  /* 0x000000040a0c7c11 */ /* 0x008fc8000f8208ff */
[----:B------:R-:W-:-:S04]  /*0a70*/  IADD3 R0, PT, PT, R11, R0, RZ ;  /* 0x000000000b007210 */ /* 0x000fc80007ffe0ff */
[----:B------:R-:W-:-:S05]  /*0a80*/  LEA.HI.X R13, R10, UR5, R0, 0x1, P1 ;  /* 0x000000050a0d7c11 */ /* 0x000fca00088f0c00 */
[----:B------:R3:W-:Y:S02]  /*0a90*/  STG.E.128 desc[UR12][R12.64], RZ ;  /* 0x000000ff0c007986 */ /* 0x0007e4000c101d0c */
.L_x_8:
[----:B------:R-:W-:Y:S05]  /*0aa0*/  BSYNC.RECONVERGENT B0 ;  /* 0x0000000000007941 */ /* 0x000fea0003800200 */
.L_x_7:
[----:B------:R-:W-:Y:S01]  /*0ab0*/  BSSY.RECONVERGENT B0, `(.L_x_9) ;  /* 0x0000011000007945 */ /* 0x000fe20003800200 */
[--C-:B------:R-:W-:Y:S02]  /*0ac0*/  IADD3 R10, P2, P1, R14, R17, R15.reuse ;  /* 0x000000110e0a7210 */ /* 0x100fe4000795e00f */
[----:B------:R-:W-:Y:S02]  /*0ad0*/  SHF.R.S32.HI R14, RZ, 0x1f, R14 ;  /* 0x0000001fff0e7819 */ /* 0x000fe4000001140e */
[----:B------:R-:W-:Y:S01]  /*0ae0*/  SHF.R.S32.HI R15, RZ, 0x1f, R15 ;  /* 0x0000001fff0f7819 */ /* 0x000fe2000001140f */
[----:B------:R-:W-:Y:S05]  /*0af0*/  @P0 BRA `(.L_x_10) ;  /* 0x0000000000300947 */ /* 0x000fea0003800000 */
[----:B------:R-:W4:Y:S01]  /*0b00*/  LDCU.64 UR6, c[0x0][0x408] ;  /* 0x00008100ff0677ac */ /* 0x000f220008000a00 */
[----:B------:R-:W-:Y:S02]  /*0b10*/  IADD3 R0, P0, PT, R2, 0x60, RZ ;  /* 0x0000006002007810 */ /* 0x000fe40007f1e0ff */
[----:B------:R-:W-:Y:S01]  /*0b20*/  MOV R6, R8 ;  /* 0x0000000800067202 */ /* 0x000fe20000000f00 */
[----:B------:R-:W5:Y:S01]  /*0b30*/  LDCU.64 UR4, c[0x0][0x3f0] ;  /* 0x00007e00ff0477ac */ /* 0x000f620008000a00 */
[----:B------:R-:W-:-:S05]  /*0b40*/  IADD3.X R2, PT, PT, RZ, R3, RZ, P0, !PT ;  /* 0x00000003ff027210 */ /* 0x000fca00007fe4ff */
[----:B----4-:R-:W-:Y:S02]  /*0b50*/  IMAD R2, R2, UR6, RZ ;  /* 0x0000000602027c24 */ /* 0x010fe4000f8e02ff */
[----:B------:R-:W-:-:S04]  /*0b60*/  IMAD.WIDE.U32 R6, R0, UR6, R6 ;  /* 0x0000000600067c25 */ /* 0x000fc8000f8e0006 */
[----:B------:R-:W-:Y:S01]  /*0b70*/  IMAD R0, R0, UR7, R2 ;  /* 0x0000000700007c24 */ /* 0x000fe2000f8e0202 */
[----:B-----5:R-:W-:-:S04]  /*0b80*/  LEA R2, P0, R6, UR4, 0x1 ;  /* 0x0000000406027c11 */ /* 0x020fc8000f8008ff */
[----:B------:R-:W-:-:S04]  /*0b90*/  IADD3 R0, PT, PT, R7, R0, RZ ;  /* 0x0000000007007210 */ /* 0x000fc80007ffe0ff */
[----:B------:R-:W-:-:S05]  /*0ba0*/  LEA.HI.X R3, R6, UR5, R0, 0x1, P0 ;  /* 0x0000000506037c11 */ /* 0x000fca00080f0c00 */
[----:B------:R4:W-:Y:S02]  /*0bb0*/  STG.E.128 desc[UR12][R2.64], RZ ;  /* 0x000000ff02007986 */ /* 0x0009e4000c101d0c */
.L_x_10:
[----:B------:R-:W-:Y:S05]  /*0bc0*/  BSYNC.RECONVERGENT B0 ;  /* 0x0000000000007941 */ /* 0x000fea0003800200 */
.L_x_9:
[----:B------:R-:W-:Y:S01]  /*0bd0*/  BSSY.RECONVERGENT B0, `(.L_x_11) ;  /* 0x000000b000007945 */ /* 0x000fe20003800200 */
[----:B------:R-:W-:-:S03]  /*0be0*/  IADD3.X R6, PT, PT, R14, R21, R15, P2, P1 ;  /* 0x000000150e067210 */ /* 0x000fc600017e240f */
[----:B------:R-:W-:Y:S05]  /*0bf0*/  @P6 BRA `(.L_x_12) ;  /* 0x0000000000206947 */ /* 0x000fea0003800000 */
[----:B------:R-:W4:Y:S01]  /*0c00*/  LDCU.64 UR4, c[0x0][0x420] ;  /* 0x00008400ff0477ac */ /* 0x000f220008000a00 */
[----:B------:R-:W-:-:S05]  /*0c10*/  IMAD R4, R4, R16, RZ ;  /* 0x0000001004047224 */ /* 0x000fca00078e02ff */
[----:B------:R-:W-:-:S04]  /*0c20*/  IADD3 R0, P0, PT, R4, R10, RZ ;  /* 0x0000000a04007210 */ /* 0x000fc80007f1e0ff */
[----:B------:R-:W-:Y:S02]  /*0c30*/  LEA.HI.X.SX32 R4, R4, R6, 0x1, P0 ;  /* 0x0000000604047211 */ /* 0x000fe400000f0eff */
[----:B----4-:R-:W-:-:S04]  /*0c40*/  LEA R2, P0, R0, UR4, 0x2 ;  /* 0x0000000400027c11 */ /* 0x010fc8000f8010ff */
[----:B------:R-:W-:Y:S01]  /*0c50*/  LEA.HI.X R3, R0, UR5, R4, 0x2, P0 ;  /* 0x0000000500037c11 */ /* 0x000fe200080f1404 */
[----:B------:R-:W-:-:S05]  /*0c60*/  IMAD.MOV.U32 R0, RZ, RZ, 0x7f800000 ;  /* 0x7f800000ff007424 */ /* 0x000fca00078e00ff */
[----:B------:R4:W-:Y:S03]  /*0c70*/  STG.E desc[UR12][R2.64], R0 ;  /* 0x0000000002007986 */ /* 0x0009e6000c10190c */
.L_x_12:
[----:B------:R-:W-:Y:S05]  /*0c80*/  BSYNC.RECONVERGENT B0 ;  /* 0x0000000000007941 */ /* 0x000fea0003800200 */
.L_x_11:
[----:B------:R-:W-:Y:S04]  /*0c90*/  BSSY.RECONVERGENT B0, `(.L_x_13) ;  /* 0x000000a000007945 */ /* 0x000fe80003800200 */
[----:B------:R-:W-:Y:S05]  /*0ca0*/  @P5 BRA `(.L_x_14) ;  /* 0x0000000000205947 */ /* 0x000fea0003800000 */
[----:B------:R-:W5:Y:S01]  /*0cb0*/  LDCU.64 UR4, c[0x0][0x420] ;  /* 0x00008400ff0477ac */ /* 0x000f620008000a00 */
[----:B----4-:R-:W-:-:S05]  /*0cc0*/  IMAD R0, R18, R16, RZ ;  /* 0x0000001012007224 */ /* 0x010fca00078e02ff */
[----:B------:R-:W-:-:S04]  /*0cd0*/  IADD3 R3, P0, PT, R0, R10, RZ ;  /* 0x0000000a00037210 */ /* 0x000fc80007f1e0ff */
[----:B------:R-:W-:Y:S02]  /*0ce0*/  LEA.HI.X.SX32 R0, R0, R6, 0x1, P0 ;  /* 0x0000000600007211 */ /* 0x000fe400000f0eff */
[----:B-----5:R-:W-:-:S04]  /*0cf0*/  LEA R2, P0, R3, UR4, 0x2 ;  /* 0x0000000403027c11 */ /* 0x020fc8000f8010ff */
[----:B------:R-:W-:Y:S01]  /*0d00*/  LEA.HI.X R3, R3, UR5, R0, 0x2, P0 ;  /* 0x0000000503037c11 */ /* 0x000fe200080f1400 */
[----:B------:R-:W-:-:S05]  /*0d10*/  IMAD.MOV.U32 R0, RZ, RZ, 0x7f800000 ;  /* 0x7f800000ff007424 */ /* 0x000fca00078e00ff */
[----:B------:R4:W-:Y:S03]  /*0d20*/  STG.E desc[UR12][R2.64], R0 ;  /* 0x0000000002007986 */ /* 0x0009e6000c10190c */
.L_x_14:
[----:B------:R-:W-:Y:S05]  /*0d30*/  BSYNC.RECONVERGENT B0 ;  /* 0x0000000000007941 */ /* 0x000fea0003800200 */
.L_x_13:
        /* <DEDUP_REMOVED lines=10> */
.L_x_16:
[----:B------:R-:W-:Y:S05]  /*0de0*/  BSYNC.RECONVERGENT B0 ;  /* 0x0000000000007941 */ /* 0x000fea0003800200 */
.L_x_15:
[----:B------:R-:W-:Y:S05]  /*0df0*/  @P3 EXIT ;  /* 0x000000000000394d */ /* 0x000fea0003800000 */
[----:B------:R-:W5:Y:S01]  /*0e00*/  LDCU.64 UR4, c[0x0][0x420] ;  /* 0x00008400ff0477ac */ /* 0x000f620008000a00 */
[----:B----4-:R-:W-:-:S05]  /*0e10*/  IMAD R0, R20, R16, RZ ;  /* 0x0000001014007224 */ /* 0x010fca00078e02ff */
[----:B------:R-:W-:-:S04]  /*0e20*/  IADD3 R3, P0, PT, R0, R10, RZ ;  /* 0x0000000a00037210 */ /* 0x000fc80007f1e0ff */
[----:B------:R-:W-:Y:S02]  /*0e30*/  LEA.HI.X.SX32 R0, R0, R6, 0x1, P0 ;  /* 0x0000000600007211 */ /* 0x000fe400000f0eff */
[----:B-----5:R-:W-:-:S04]  /*0e40*/  LEA R2, P0, R3, UR4, 0x2 ;  /* 0x0000000403027c11 */ /* 0x020fc8000f8010ff */
[----:B------:R-:W-:Y:S01]  /*0e50*/  LEA.HI.X R3, R3, UR5, R0, 0x2, P0 ;  /* 0x0000000503037c11 */ /* 0x000fe200080f1400 */
[----:B------:R-:W-:-:S05]  /*0e60*/  IMAD.MOV.U32 R0, RZ, RZ, 0x7f800000 ;  /* 0x7f800000ff007424 */ /* 0x000fca00078e00ff */
[----:B------:R-:W-:Y:S01]  /*0e70*/  STG.E desc[UR12][R2.64], R0 ;  /* 0x0000000002007986 */ /* 0x000fe2000c10190c */
[----:B------:R-:W-:Y:S05]  /*0e80*/  EXIT ;  /* 0x000000000000794d */ /* 0x000fea0003800000 */
.L_x_1:
[----:B------:R-:W-:Y:S02]  /*0e90*/  ISETP.NE.AND P0, PT, R245, -0x1, PT ;  /* 0xfffffffff500780c */ /* 0x000fe40003f05270 */
[----:B------:R-:W-:-:S11]  /*0ea0*/  ISETP.NE.AND P2, PT, R12, -0x1, PT ;  /* 0xffffffff0c00780c */ /* 0x000fd60003f45270 */
[----:B------:R-:W1:Y:S08]  /*0eb0*/  @!P0 LDC.64 R6, c[0x0][0x398] ;  /* 0x0000e600ff068b82 */ /* 0x000e700000000a00 */
[----:B------:R-:W2:Y:S01]  /*0ec0*/  @P0 LDC.64 R8, c[0x0][0x3b0] ;  /* 0x0000ec00ff080b82 */ /* 0x000ea20000000a00 */
[----:B-1----:R-:W-:-:S04]  /*0ed0*/  @!P0 IMAD.WIDE.U32 R4, R24, R6, RZ ;  /* 0x0000000618048225 */ /* 0x002fc800078e00ff */
[----:B------:R-:W-:Y:S01]  /*0ee0*/  @!P0 IMAD R14, R24, R7, R5 ;  /* 0x00000007180e8224 */ /* 0x000fe200078e0205 */
[----:B------:R-:W-:Y:S01]  /*0ef0*/  @!P0 MOV R7, R4 ;  /* 0x0000000400078202 */ /* 0x000fe20000000f00 */
[----:B--2---:R-:W-:-:S04]  /*0f00*/  @P0 IMAD.WIDE.U32 R2, R245, R8, RZ ;  /* 0x00000008f5020225 */ /* 0x004fc800078e00ff */
[----:B------:R-:W-:Y:S01]  /*0f10*/  @P0 IMAD R14, R245, R9, R3 ;  /* 0x00000009f50e0224 */ /* 0x000fe200078e0203 */
[----:B------:R-:W-:Y:S01]  /*0f20*/  @P0 MOV R7, R2 ;  /* 0x0000000200070202 */ /* 0x000fe20000000f00 */
[----:B------:R-:W-:Y:S06]  /*0f30*/  @P2 BRA `(.L_x_17) ;  /* 0x0000000000342947 */ /* 0x000fec0003800000 */
[----:B------:R-:W1:Y:S01]  /*0f40*/  LDCU.64 UR4, c[0x0][0x3b8] ;  /* 0x00007700ff0477ac */ /* 0x000e620008000a00 */
[----:B------:R-:W-:Y:S01]  /*0f50*/  SHF.R.S32.HI R0, RZ, 0x1f, R11 ;  /* 0x0000001fff007819 */ /* 0x000fe2000001140b */
[----:B------:R-:W2:Y:S01]  /*0f60*/  LDCU.64 UR6, c[0x0][0x3a0] ;  /* 0x00007400ff0677ac */ /* 0x000ea20008000a00 */
[----:B-1----:R-:W-:Y:S02]  /*0f70*/  MOV R56, UR4 ;  /* 0x0000000400387c02 */ /* 0x002fe40008000f00 */
[----:B------:R-:W-:-:S03]  /*0f80*/  MOV R57, UR5 ;  /* 0x0000000500397c02 */ /* 0x000fc60008000f00 */
[-C--:B------:R-:W-:Y:S02]  /*0f90*/  IMAD R0, R0, R56.reuse, RZ ;  /* 0x0000003800007224 */ /* 0x080fe400078e02ff */
[----:B------:R-:W-:-:S04]  /*0fa0*/  IMAD.WIDE.U32 R2, R11, R56, RZ ;  /* 0x000000380b027225 */ /* 0x000fc800078e00ff */
[----:B------:R-:W-:-:S05]  /*0fb0*/  IMAD R0, R11, R57, R0 ;  /* 0x000000390b007224 */ /* 0x000fca00078e0200 */
[----:B------:R-:W-:-:S03]  /*0fc0*/  IADD3 R3, PT, PT, R3, R0, RZ ;  /* 0x0000000003037210 */ /* 0x000fc60007ffe0ff */
[----:B--2---:R-:W-:-:S04]  /*0fd0*/  IMAD.WIDE.U32 R2, R24, UR6, R2 ;  /* 0x0000000618027c25 */ /* 0x004fc8000f8e0002 */
[----:B------:R-:W-:Y:S01]  /*0fe0*/  IMAD R9, R24, UR7, R3 ;  /* 0x0000000718097c24 */ /* 0x000fe2000f8e0203 */
[----:B------:R-:W-:Y:S01]  /*0ff0*/  MOV R5, R2 ;  /* 0x0000000200057202 */ /* 0x000fe20000000f00 */
[----:B------:R-:W-:Y:S06]  /*1000*/  BRA `(.L_x_18) ;  /* 0x0000000000187947 */ /* 0x000fec0003800000 */
.L_x_17:
[----:B------:R-:W1:Y:S01]  /*1010*/  LDC.64 R56, c[0x0][0x3b8] ;  /* 0x0000ee00ff387b82 */ /* 0x000e620000000a00 */
[----:B------:R-:W-:-:S05]  /*1020*/  IADD3 R2, PT, PT, R11, R12, RZ ;  /* 0x0000000c0b027210 */ /* 0x000fca0007ffe0ff */
[C---:B-1----:R-:W-:Y:S02]  /*1030*/  IMAD R0, R2.reuse, R57, RZ ;  /* 0x0000003902007224 */ /* 0x042fe400078e02ff */
[----:B------:R-:W-:-:S05]  /*1040*/  IMAD.WIDE.U32 R2, R2, R56, RZ ;  /* 0x0000003802027225 */ /* 0x000fca00078e00ff */
[----:B------:R-:W-:Y:S02]  /*1050*/  IADD3 R9, PT, PT, R3, R0, RZ ;  /* 0x0000000003097210 */ /* 0x000fe40007ffe0ff */
[----:B------:R-:W-:-:S07]  /*1060*/  MOV R5, R2 ;  /* 0x0000000200057202 */ /* 0x000fce0000000f00 */
.L_x_18:
[----:B------:R-:W1:Y:S01]  /*1070*/  LDC R6, c[0x0][0x3e8] ;  /* 0x0000fa00ff067b82 */ /* 0x000e620000000800 */
[----:B------:R-:W-:Y:S02]  /*1080*/  IABS R8, R22 ;  /* 0x0000001600087213 */ /* 0x000fe40000000000 */
[----:B-1----:R-:W-:-:S04]  /*1090*/  IABS R4, R6 ;  /* 0x0000000600047213 */ /* 0x002fc80000000000 */
[----:B------:R-:W1:Y:S08]  /*10a0*/  I2F.RP R2, R4 ;  /* 0x0000000400027306 */ /* 0x000e700000209400 */
[----:B-1----:R-:W1:Y:S02]  /*10b0*/  MUFU.RCP R2, R2 ;  /* 0x0000000200027308 */ /* 0x002e640000001000 */
[----:B-1----:R-:W-:-:S06]  /*10c0*/  VIADD R2, R2, 0xffffffe ;  /* 0x0ffffffe02027836 */ /* 0x002fcc0000000000 */
[----:B------:R-:W1:Y:S02]  /*10d0*/  F2I.FTZ.U32.TRUNC.NTZ R3, R2 ;  /* 0x0000000200037305 */ /* 0x000e64000021f000 */
[----:B-1----:R-:W-:Y:S01]  /*10e0*/  IMAD.MOV R0, RZ, RZ, -R3 ;  /* 0x000000ffff007224 */ /* 0x002fe200078e0a03 */
[----:B------:R-:W-:-:S03]  /*10f0*/  MOV R2, RZ ;  /* 0x000000ff00027202 */ /* 0x000fc60000000f00 */
[----:B------:R-:W-:-:S04]  /*1100*/  IMAD R0, R0, R4, RZ ;  /* 0x0000000400007224 */ /* 0x000fc800078e02ff */
[----:B------:R-:W-:-:S04]  /*1110*/  IMAD.HI.U32 R0, R3, R0, R2 ;  /* 0x0000000003007227 */ /* 0x000fc800078e0002 */
[----:B------:R-:W-:-:S04]  /*1120*/  IMAD.MOV.U32 R3, RZ, RZ, R8 ;  /* 0x000000ffff037224 */ /* 0x000fc800078e0008 */
[----:B------:R-:W-:-:S04]  /*1130*/  IMAD.HI.U32 R0, R0, R3, RZ ;  /* 0x0000000300007227 */ /* 0x000fc800078e00ff */
[----:B------:R-:W-:-:S04]  /*1140*/  IMAD.MOV R2, RZ, RZ, -R0 ;  /* 0x000000ffff027224 */ /* 0x000fc800078e0a00 */
[----:B------:R-:W-:-:S05]  /*1150*/  IMAD R2, R4, R2, R3 ;  /* 0x0000000204027224 */ /* 0x000fca00078e0203 */
[----:B------:R-:W-:-:S13]  /*1160*/  ISETP.GT.U32.AND P1, PT, R4, R2, PT ;  /* 0x000000020400720c */ /* 0x000fda0003f24070 */
[-C--:B------:R-:W-:Y:S01]  /*1170*/  @!P1 IADD3 R2, PT, PT, R2, -R4.reuse, RZ ;  /* 0x8000000402029210 */ /* 0x080fe20007ffe0ff */
[----:B------:R-:W-:Y:S01]  /*1180*/  @!P1 VIADD R0, R0, 0x1 ;  /* 0x0000000100009836 */ /* 0x000fe20000000000 */
[----:B------:R-:W-:Y:S02]  /*1190*/  ISETP.NE.AND P1, PT, R6, RZ, PT ;  /* 0x000000ff0600720c */ /* 0x000fe40003f25270 */
[----:B------:R-:W-:Y:S02]  /*11a0*/  ISETP.GE.U32.AND P3, PT, R2, R4, PT ;  /* 0x000000040200720c */ /* 0x000fe40003f66070 */
[----:B------:R-:W-:-:S04]  /*11b0*/  LOP3.LUT R2, R22, R6, RZ, 0x3c, !PT ;  /* 0x0000000616027212 */ /* 0x000fc800078e3cff */
[----:B------:R-:W-:-:S07]  /*11c0*/  ISETP.GE.AND P0, PT, R2, RZ, PT ;  /* 0x000000ff0200720c */ /* 0x000fce0003f06270 */
[----:B------:R-:W-:-:S05]  /*11d0*/  @P3 IADD3 R0, PT, PT, R0, 0x1, RZ ;  /* 0x0000000100003810 */ /* 0x000fca0007ffe0ff */
[----:B------:R-:W-:-:S05]  /*11e0*/  IMAD.MOV.U32 R10, RZ, RZ, R0 ;  /* 0x000000ffff0a7224 */ /* 0x000fca00078e0000 */
[----:B------:R-:W-:Y:S02]  /*11f0*/  @!P0 IADD3 R10, PT, PT, -R10, RZ, RZ ;  /* 0x000000ff0a0a8210 */ /* 0x000fe40007ffe1ff */
[----:B------:R-:W-:Y:S01]  /*1200*/  @!P1 LOP3.LUT R10, RZ, R6, RZ, 0x33, !PT ;  /* 0x00000006ff0a9212 */ /* 0x000fe200078e33ff */
        /* <DEDUP_REMOVED lines=14> */
.L_x_19:
[----:B------:R-:W1:Y:S01]  /*12f0*/  LDC.64 R172, c[0x0][0x3c0] ;  /* 0x0000f000ffac7b82 */ /* 0x000e620000000a00 */
[----:B------:R-:W-:-:S05]  /*1300*/  IADD3 R0, PT, PT, R11, R12, RZ ;  /* 0x0000000c0b007210 */ /* 0x000fca0007ffe0ff */
[C---:B-1----:R-:W-:Y:S02]  /*1310*/  IMAD R4, R0.reuse, R173, RZ ;  /* 0x000000ad00047224 */ /* 0x042fe400078e02ff */
[----:B------:R-:W-:-:S05]  /*1320*/  IMAD.WIDE.U32 R2, R0, R172, RZ ;  /* 0x000000ac00027225 */ /* 0x000fca00078e00ff */
[----:B------:R-:W-:Y:S02]  /*1330*/  IADD3 R6, PT, PT, R3, R4, RZ ;  /* 0x0000000403067210 */ /* 0x000fe40007ffe0ff */
[----:B------:R-:W-:-:S07]  /*1340*/  MOV R8, R2 ;  /* 0x0000000200087202 */ /* 0x000fce0000000f00 */
.L_x_20:
[----:B------:R-:W-:Y:S01]  /*1350*/  IMAD.IADD R246, R13, 0x1, -R23 ;  /* 0x000000010df67824 */ /* 0x000fe200078e0a17 */
[----:B------:R-:W-:Y:S01]  /*1360*/  SHF.R.U32.HI R33, RZ, 0x2, R58 ;  /* 0x00000002ff217819 */ /* 0x000fe2000001163a */
[----:B------:R-:W-:Y:S01]  /*1370*/  IMAD.SHL.U32 R21, R58, 0x8, RZ ;  /* 0x000000083a157824 */ /* 0x000fe200078e00ff */
[----:B------:R-:W1:Y:S01]  /*1380*/  LDCU.64 UR8, c[0x0][0x3c8] ;  /* 0x00007900ff0877ac */ /* 0x000e620008000a00 */
[----:B------:R-:W-:Y:S01]  /*1390*/  SHF.R.S32.HI R0, RZ, 0x1f, R10 ;  /* 0x0000001fff007819 */ /* 0x000fe2000001140a */
[C---:B------:R-:W-:Y:S01]  /*13a0*/  IMAD.SHL.U32 R174, R56.reuse, 0x80, RZ ;  /* 0x0000008038ae7824 */ /* 0x040fe200078e00ff */
[CC--:B------:R-:W-:Y:S01]  /*13b0*/  ISETP.GE.AND P6, PT, R33.reuse, R246.reuse, PT ;  /* 0x000000f62100720c */ /* 0x0c0fe20003fc6270 */
[----:B------:R-:W-:Y:S01]  /*13c0*/  VIADD R31, R33, 0x20 ;  /* 0x00000020211f7836 */ /* 0x000fe20000000000 */
[----:B------:R-:W-:Y:S01]  /*13d0*/  LOP3.LUT R11, R21, 0x18, RZ, 0xc0, !PT ;  /* 0x00000018150b7812 */ /* 0x000fe200078ec0ff */
[----:B------:R-:W2:Y:S01]  /*13e0*/  LDCU.128 UR4, c[0x0][0x3d0] ;  /* 0x00007a00ff0477ac */ /* 0x000ea20008000c00 */
[C---:B------:R-:W-:Y:S01]  /*13f0*/  VIADD R32, R33.reuse, 0x40 ;  /* 0x0000004021207836 */ /* 0x040fe20000000000 */
[C---:B------:R-:W-:Y:S01]  /*1400*/  SHF.L.U64.HI R157, R56.reuse, 0x7, R57 ;  /* 0x00000007389d7819 */ /* 0x040fe20000010239 */
[----:B------:R-:W-:Y:S01]  /*1410*/  VIADD R30, R33, 0x60 ;  /* 0x00000060211e7836 */ /* 0x000fe20000000000 */
[----:B------:R-:W-:Y:S01]  /*1420*/  IADD3 R2, P0, PT, R11, R7, RZ ;  /* 0x000000070b027210 */ /* 0x000fe20007f1e0ff */
[----:B------:R-:W3:Y:S01]  /*1430*/  LDCU.64 UR10, c[0x0][0x388] ;  /* 0x00007100ff0a77ac */ /* 0x000ee20008000a00 */
[----:B------:R-:W-:Y:S01]  /*1440*/  ISETP.GE.AND P4, PT, R31, R246, PT ;  /* 0x000000f61f00720c */ /* 0x000fe20003f86270 */
[----:B------:R-:W-:Y:S01]  /*1450*/  IMAD.SHL.U32 R159, R56, 0x20, RZ ;  /* 0x00000020389f7824 */ /* 0x000fe200078e00ff */
[C---:B------:R-:W-:Y:S01]  /*1460*/  IADD3 R4, P1, PT, R11.reuse, R5, RZ ;  /* 0x000000050b047210 */ /* 0x040fe20007f3e0ff */
[----:B------:R-:W-:Y:S01]  /*1470*/  IMAD.X R3, RZ, RZ, R14, P0 ;  /* 0x000000ffff037224 */ /* 0x000fe200000e060e */
[----:B------:R-:W4:Y:S01]  /*1480*/  @!P6 LDC.64 R12, c[0x0][0x3b0] ;  /* 0x0000ec00ff0ceb82 */ /* 0x000f220000000a00 */
[----:B------:R-:W-:Y:S01]  /*1490*/  IADD3 R8, P0, PT, R11, R8, RZ ;  /* 0x000000080b087210 */ /* 0x000fe20007f1e0ff */
[----:B-1----:R-:W-:Y:S01]  /*14a0*/  IMAD.WIDE.U32 R2, R22, UR8, R2 ;  /* 0x0000000816027c25 */ /* 0x002fe2000f8e0002 */
[----:B------:R-:W-:-:S02]  /*14b0*/  ISETP.GE.AND P5, PT, R32, R246, PT ;  /* 0x000000f62000720c */ /* 0x000fc40003fa6270 */
[----:B------:R-:W-:Y:S01]  /*14c0*/  ISETP.GE.AND P3, PT, R30, R246, PT ;  /* 0x000000f61e00720c */ /* 0x000fe20003f66270 */
[----:B------:R-:W-:Y:S01]  /*14d0*/  IMAD.X R5, RZ, RZ, R9, P1 ;  /* 0x000000ffff057224 */ /* 0x000fe200008e0609 */
[----:B------:R-:W-:Y:S01]  /*14e0*/  SHF.L.U64.HI R156, R56, 0x5, R57 ;  /* 0x00000005389c7819 */ /* 0x000fe20000010239 */
[----:B------:R-:W-:Y:S01]  /*14f0*/  IMAD R3, R22, UR9, R3 ;  /* 0x0000000916037c24 */ /* 0x000fe2000f8e0203 */
[----:B------:R-:W1:Y:S01]  /*1500*/  @!P4 LDC.64 R16, c[0x0][0x3b0] ;  /* 0x0000ec00ff10cb82 */ /* 0x000e620000000a00 */
[C---:B------:R-:W-:Y:S01]  /*1510*/  IMAD.WIDE.U32 R4, R33.reuse, R56, R4 ;  /* 0x0000003821047225 */ /* 0x040fe200078e0004 */
[----:B------:R-:W5:Y:S01]  /*1520*/  LDCU.64 UR8, c[0x0][0x390] ;  /* 0x00007200ff0877ac */ /* 0x000f620008000a00 */
[----:B------:R-:W-:Y:S02]  /*1530*/  SHF.R.U32.HI R158, RZ, 0x1, R58 ;  /* 0x00000001ff9e7819 */ /* 0x000fe4000001163a */
[----:B------:R-:W-:Y:S01]  /*1540*/  IMAD.X R9, RZ, RZ, R6, P0 ;  /* 0x000000ffff097224 */ /* 0x000fe200000e0606 */
[C---:B------:R-:W-:Y:S01]  /*1550*/  LEA R247, P0, R252.reuse, R33, 0x7 ;  /* 0x00000021fcf77211 */ /* 0x040fe200078038ff */
[----:B------:R-:W-:Y:S01]  /*1560*/  IMAD R7, R33, R57, R5 ;  /* 0x0000003921077224 */ /* 0x000fe200078e0205 */
[----:B------:R-:W1:Y:S01]  /*1570*/  @!P6 LDC.64 R22, c[0x0][0x380] ;  /* 0x0000e000ff16eb82 */ /* 0x000e620000000a00 */
[----:B------:R-:W-:Y:S01]  /*1580*/  IMAD.MOV.U32 R6, RZ, RZ, R4 ;  /* 0x000000ffff067224 */ /* 0x000fe200078e0004 */
[----:B------:R-:W-:Y:S01]  /*1590*/  LEA.HI.X R252, R252, RZ, RZ, 0x7, P0 ;  /* 0x000000fffcfc7211 */ /* 0x000fe200000f3cff */
[----:B--2---:R-:W-:-:S02]  /*15a0*/  IMAD R11, R0, UR4, RZ ;  /* 0x00000004000b7c24 */ /* 0x004fc4000f8e02ff */
[----:B------:R-:W-:-:S03]  /*15b0*/  IMAD.WIDE.U32 R6, R10, UR4, R6 ;  /* 0x000000040a067c25 */ /* 0x000fc6000f8e0006 */
[----:B------:R-:W2:Y:S01]  /*15c0*/  S2UR UR4, SR_CgaCtaId ;  /* 0x00000000000479c3 */ /* 0x000ea20000008800 */
[----:B------:R-:W-:Y:S01]  /*15d0*/  IMAD.WIDE.U32 R8, R33, R172, R8 ;  /* 0x000000ac21087225 */ /* 0x000fe200078e0008 */
[----:B---3--:R-:W-:-:S03]  /*15e0*/  LEA R217, P2, R6, UR10, 0x1 ;  /* 0x0000000a06d97c11 */ /* 0x008fc6000f8408ff */
[----:B------:R-:W-:Y:S02]  /*15f0*/  IMAD R0, R0, UR6, RZ ;  /* 0x0000000600007c24 */ /* 0x000fe4000f8e02ff */
[C---:B------:R-:W-:Y:S01]  /*1600*/  IMAD R11, R10.reuse, UR5, R11 ;  /* 0x000000050a0b7c24 */ /* 0x040fe2000f8e020b */
[----:B------:R-:W3:Y:S01]  /*1610*/  @!P4 LDC.64 R24, c[0x0][0x380] ;  /* 0x0000e000ff18cb82 */ /* 0x000ee20000000a00 */
[----:B------:R-:W-:Y:S01]  /*1620*/  IMAD R5, R33, R173, R9 ;  /* 0x000000ad21057224 */ /* 0x000fe200078e0209 */
[----:B------:R-:W-:Y:S01]  /*1630*/  UMOV UR5, 0x400 ;  /* 0x0000040000057882 */ /* 0x000fe20000000000 */
[----:B------:R-:W-:Y:S01]  /*1640*/  IMAD.MOV.U32 R4, RZ, RZ, R8 ;  /* 0x000000ffff047224 */ /* 0x000fe200078e0008 */
[----:B------:R-:W-:Y:S01]  /*1650*/  @!P4 IADD3 R8, P0, PT, R247, 0x20, RZ ;  /* 0x00000020f708c810 */ /* 0x000fe20007f1e0ff */
[----:B------:R-:W-:Y:S02]  /*1660*/  IMAD R9, R10, UR7, R0 ;  /* 0x000000070a097c24 */ /* 0x000fe4000f8e0200 */
[----:B----4-:R-:W-:Y:S01]  /*1670*/  @!P6 IMAD R0, R252, R12, RZ ;  /* 0x0000000cfc00e224 */ /* 0x010fe200078e02ff */
[----:B------:R-:W4:Y:S01]  /*1680*/  @!P3 LDC.64 R14, c[0x0][0x3b0] ;  /* 0x0000ec00ff0ebb82 */ /* 0x000f220000000a00 */
[----:B------:R-:W-:-:S02]  /*1690*/  IMAD.IADD R7, R7, 0x1, R11 ;  /* 0x0000000107077824 */ /* 0x000fc400078e020b */
[----:B------:R-:W-:-:S03]  /*16a0*/  IMAD.WIDE.U32 R4, R10, UR6, R4 ;  /* 0x000000060a047c25 */ /* 0x000fc6000f8e0004 */
[----:B------:R-:W-:Y:S01]  /*16b0*/  LEA.HI.X R216, R6, UR11, R7, 0x1, P2 ;  /* 0x0000000b06d87c11 */ /* 0x000fe200090f0c07 */
[--C-:B------:R-:W-:Y:S01]  /*16c0*/  @!P4 IMAD.MOV.U32 R18, RZ, RZ, R2.reuse ;  /* 0x000000ffff12c224 */ /* 0x100fe200078e0002 */
[----:B-----5:R-:W-:Y:S01]  /*16d0*/  LEA R222, P1, R4, UR8, 0x1 ;  /* 0x0000000804de7c11 */ /* 0x020fe2000f8208ff */
[--C-:B------:R-:W-:Y:S01]  /*16e0*/  @!P4 IMAD.MOV.U32 R19, RZ, RZ, R3.reuse ;  /* 0x000000ffff13c224 */ /* 0x100fe200078e0003 */
[----:B--2---:R-:W-:Y:S01]  /*16f0*/  ULEA UR4, UR4, UR5, 0x18 ;  /* 0x0000000504047291 */ /* 0x004fe2000f8ec0ff */
[--C-:B------:R-:W-:Y:S02]  /*1700*/  @!P5 IMAD.MOV.U32 R26, RZ, RZ, R2.reuse ;  /* 0x000000ffff1ad224 */ /* 0x100fe400078e0002 */
[--C-:B------:R-:W-:Y:S02]  /*1710*/  @!P5 IMAD.MOV.U32 R27, RZ, RZ, R3.reuse ;  /* 0x000000ffff1bd224 */ /* 0x100fe400078e0003 */
[----:B------:R-:W-:Y:S02]  /*1720*/  @!P3 IMAD.MOV.U32 R28, RZ, RZ, R2 ;  /* 0x000000ffff1cb224 */ /* 0x000fe400078e0002 */
[----:B------:R-:W-:-:S02]  /*1730*/  @!P3 IMAD.MOV.U32 R29, RZ, RZ, R3 ;  /* 0x000000ffff1db224 */ /* 0x000fc400078e0003 */
[C---:B------:R-:W-:Y:S02]  /*1740*/  @!P6 IMAD R0, R247.reuse, R13, R0 ;  /* 0x0000000df700e224 */ /* 0x040fe400078e0200 */
[----:B------:R-:W-:Y:S02]  /*1750*/  @!P6 IMAD.WIDE.U32 R2, R247, R12, R2 ;  /* 0x0000000cf702e225 */ /* 0x000fe400078e0002 */
[----:B------:R-:W2:Y:S02]  /*1760*/  @!P5 LDC.64 R12, c[0x0][0x3b0] ;  /* 0x0000ec00ff0cdb82 */ /* 0x000ea40000000a00 */
[----:B------:R-:W-:Y:S02]  /*1770*/  IMAD.IADD R5, R5, 0x1, R9 ;  /* 0x0000000105057824 */ /* 0x000fe400078e0209 */
[----:B------:R-:W-:Y:S01]  /*1780*/  @!P4 IMAD.X R7, RZ, RZ, R252, P0 ;  /* 0x000000ffff07c224 */ /* 0x000fe200000e06fc */
[----:B-1----:R-:W-:Y:S01]  /*1790*/  @!P6 LEA R6, P0, R2, R22, 0x1 ;  /* 0x000000160206e211 */ /* 0x002fe200078008ff */
[----:B------:R-:W-:Y:S01]  /*17a0*/  @!P6 IMAD.IADD R3, R3, 0x1, R0 ;  /* 0x000000010303e824 */ /* 0x000fe200078e0200 */
[----:B------:R-:W-:Y:S01]  /*17b0*/  LEA.HI.X R219, R4, UR9, R5, 0x1, P1 ;  /* 0x0000000904db7c11 */ /* 0x000fe200088f0c05 */
[----:B------:R-:W-:Y:S01]  /*17c0*/  @!P4 IMAD R0, R7, R16, RZ ;  /* 0x000000100700c224 */ /* 0x000fe200078e02ff */
[----:B------:R-:W-:-:S02]  /*17d0*/  LOP3.LUT R4, R21, 0xd8, RZ, 0xc0, !PT ;  /* 0x000000d815047812 */ /* 0x000fc400078ec0ff */
[----:B------:R-:W-:Y:S01]  /*17e0*/  @!P6 LEA.HI.X R7, R2, R23, R3, 0x1, P0 ;  /* 0x000000170207e211 */ /* 0x000fe200000f0c03 */
[C---:B------:R-:W-:Y:S01]  /*17f0*/  @!P4 IMAD R0, R8.reuse, R17, R0 ;  /* 0x000000110800c224 */ /* 0x040fe200078e0200 */
[----:B------:R-:W1:Y:S01]  /*1800*/  @!P3 LDC.64 R22, c[0x0][0x380] ;  /* 0x0000e000ff16bb82 */ /* 0x000e620000000a00 */
[----:B------:R-:W-:Y:S01]  /*1810*/  @!P4 IMAD.WIDE.U32 R2, R8, R16, R18 ;  /* 0x000000100802c225 */ /* 0x000fe200078e0012 */
[----:B------:R-:W-:Y:S02]  /*1820*/  @!P5 IADD3 R8, P1, PT, R247, 0x40, RZ ;  /* 0x00000040f708d810 */ /* 0x000fe40007f3e0ff */
[----:B------:R-:W-:Y:S01]  /*1830*/  LOP3.LUT R4, R4, 0x18, R58, 0x78, !PT ;  /* 0x0000001804047812 */ /* 0x000fe200078e783a */
[----:B------:R-:W-:Y:S01]  /*1840*/  @!P4 IMAD.IADD R0, R3, 0x1, R0 ;  /* 0x000000010300c824 */ /* 0x000fe200078e0200 */
[----:B------:R-:W-:Y:S01]  /*1850*/  @!P3 IADD3 R9, P0, PT, R247, 0x60, RZ ;  /* 0x00000060f709b810 */ /* 0x000fe20007f1e0ff */
[----:B------:R-:W-:Y:S01]  /*1860*/  @!P5 IMAD.X R10, RZ, RZ, R252, P1 ;  /* 0x000000ffff0ad224 */ /* 0x000fe200008e06fc */
[----:B------:R-:W5:Y:S01]  /*1870*/  @!P5 LDC.64 R16, c[0x0][0x380] ;  /* 0x0000e000ff10db82 */ /* 0x000f620000000a00 */
[----:B------:R-:W-:-:S02]  /*1880*/  LOP3.LUT R5, R4, 0x1f20, R21, 0xf8, !PT ;  /* 0x00001f2004057812 */ /* 0x000fc400078ef815 */
[----:B---3--:R-:W-:Y:S02]  /*1890*/  @!P4 LEA R4, P1, R2, R24, 0x1 ;  /* 0x000000180204c211 */ /* 0x008fe400078208ff */
[----:B------:R-:W-:Y:S02]  /*18a0*/  LEA.HI.SX32 R21, R214, 0xffffffff, 0x19 ;  /* 0xffffffffd6157811 */ /* 0x000fe400078fcaff */
[----:B------:R-:W-:Y:S02]  /*18b0*/  LEA R215, R5, UR4, 0x1 ;  /* 0x0000000405d77c11 */ /* 0x000fe4000f8e08ff */
[----:B------:R-:W-:Y:S01]  /*18c0*/  @!P4 LEA.HI.X R5, R2, R25, R0, 0x1, P1 ;  /* 0x000000190205c211 */ /* 0x000fe200008f0c00 */
[----:B------:R-:W-:Y:S01]  /*18d0*/  @!P3 IMAD.X R0, RZ, RZ, R252, P0 ;  /* 0x000000ffff00b224 */ /* 0x000fe200000e06fc */
[----:B------:R-:W-:Y:S01]  /*18e0*/  SHF.R.S32.HI R18, RZ, 0x1f, R21 ;  /* 0x0000001fff127819 */ /* 0x000fe20000011415 */
[----:B------:R-:W-:Y:S01]  /*18f0*/  IMAD R19, R21, -0x80, R20 ;  /* 0xffffff8015137824 */ /* 0x000fe200078e0214 */
[----:B------:R-:W-:Y:S01]  /*1900*/  @!PT LDS RZ, [RZ] ;  /* 0x00000000fffff984 */ /* 0x000fe20000000800 */
[----:B------:R-:W-:Y:S01]  /*1910*/  @!PT LDS RZ, [RZ] ;  /* 0x00000000fffff984 */ /* 0x000fe20000000800 */
[----:B------:R-:W-:Y:S01]  /*1920*/  @!PT LDS RZ, [RZ] ;  /* 0x00000000fffff984 */ /* 0x000fe20000000800 */
[----:B------:R3:W-:Y:S01]  /*1930*/  @!P6 LDGSTS.E.BYPASS.LTC128B.128 [R215], desc[UR12][R6.64] ;  /* 0x0000000006d7efae */ /* 0x0007e2000b981a0c */
[----:B--2---:R-:W-:-:S02]  /*1940*/  @!P5 IMAD R2, R10, R12, RZ ;  /* 0x0000000c0a02d224 */ /* 0x004fc400078e02ff */
[----:B----4-:R-:W-:Y:S01]  /*1950*/  @!P3 IMAD R0, R0, R14, RZ ;  /* 0x0000000e0000b224 */ /* 0x010fe200078e02ff */
[-C--:B------:R-:W-:Y:S01]  /*1960*/  ISETP.GE.AND P6, PT, R33, R19.reuse, PT ;  /* 0x000000132100720c */ /* 0x080fe20003fc6270 */
[----:B------:R2:W-:Y:S01]  /*1970*/  @!P4 LDGSTS.E.BYPASS.LTC128B.128 [R215+0x800], desc[UR12][R4.64] ;  /* 0x0080000004d7cfae */ /* 0x0005e2000b981a0c */
[----:B------:R-:W-:Y:S01]  /*1980*/  ISETP.GE.AND P0, PT, R31, R19, PT ;  /* 0x000000131f00720c */ /* 0x000fe20003f06270 */
[C---:B------:R-:W-:Y:S02]  /*1990*/  @!P5 IMAD R2, R8.reuse, R13, R2 ;  /* 0x0000000d0802d224 */ /* 0x040fe400078e0202 */
[----:B------:R-:W-:Y:S02]  /*19a0*/  @!P3 IMAD R0, R9, R15, R0 ;  /* 0x0000000f0900b224 */ /* 0x000fe400078e0200 */
[----:B---3--:R-:W-:-:S04]  /*19b0*/  @!P5 IMAD.WIDE.U32 R6, R8, R12, R26 ;  /* 0x0000000c0806d225 */ /* 0x008fc800078e001a */
[----:B------:R-:W-:Y:S01]  /*19c0*/  IMAD R8, R157, R21, RZ ;  /* 0x000000159d087224 */ /* 0x000fe200078e02ff */
[----:B-----5:R-:W-:Y:S01]  /*19d0*/  @!P5 LEA R16, P2, R6, R16, 0x1 ;  /* 0x000000100610d211 */ /* 0x020fe200078408ff */
[----:B--2---:R-:W-:-:S04]  /*19e0*/  @!P3 IMAD.WIDE.U32 R4, R9, R14, R28 ;  /* 0x0000000e0904b225 */ /* 0x004fc800078e001c */
[----:B------:R-:W-:Y:S01]  /*19f0*/  @!P5 IMAD.IADD R7, R7, 0x1, R2 ;  /* 0x000000010707d824 */ /* 0x000fe200078e0202 */
[----:B-1----:R-:W-:Y:S01]  /*1a00*/  @!P3 LEA R14, P1, R4, R22, 0x1 ;  /* 0x00000016040eb211 */ /* 0x002fe200078208ff */
[----:B------:R-:W-:Y:S02]  /*1a10*/  @!P3 IMAD.IADD R5, R5, 0x1, R0 ;  /* 0x000000010505b824 */ /* 0x000fe400078e0200 */
[----:B------:R-:W-:Y:S01]  /*1a20*/  IMAD.WIDE.U32 R2, R174, R21, RZ ;  /* 0x00000015ae027225 */ /* 0x000fe200078e00ff */
[----:B------:R-:W-:Y:S02]  /*1a30*/  @!P5 LEA.HI.X R17, R6, R17, R7, 0x1, P2 ;  /* 0x000000110611d211 */ /* 0x000fe400010f0c07 */
[----:B------:R-:W-:Y:S01]  /*1a40*/  @!P3 LEA.HI.X R15, R4, R23, R5, 0x1, P1 ;  /* 0x00000017040fb211 */ /* 0x000fe200008f0c05 */
[----:B------:R-:W-:Y:S01]  /*1a50*/  IMAD R0, R18, R174, R8 ;  /* 0x000000ae12007224 */ /* 0x000fe200078e0208 */
[----:B------:R-:W-:Y:S01]  /*1a60*/  ISETP.GE.AND P2, PT, R32, R19, PT ;  /* 0x000000132000720c */ /* 0x000fe20003f46270 */
[----:B------:R-:W-:Y:S01]  /*1a70*/  IMAD.WIDE.U32 R4, R56, 0x40, RZ ;  /* 0x0000004038047825 */ /* 0x000fe200078e00ff */
[----:B------:R-:W-:Y:S01]  /*1a80*/  @!P6 LEA R10, P1, R2, R217, 0x1 ;  /* 0x000000d9020ae211 */ /* 0x000fe200078208ff */
[----:B------:R1:W-:Y:S01]  /*1a90*/  @!P5 LDGSTS.E.BYPASS.LTC128B.128 [R215+0x1000], desc[UR12][R16.64] ;  /* 0x0100000010d7dfae */ /* 0x0003e2000b981a0c */
[-C--:B------:R-:W-:Y:S01]  /*1aa0*/  ISETP.GE.AND P5, PT, R31, R19.reuse, PT ;  /* 0x000000131f00720c */ /* 0x080fe20003fa6270 */
[----:B------:R-:W-:Y:S01]  /*1ab0*/  IMAD.IADD R3, R3, 0x1, R0 ;  /* 0x0000000103037824 */ /* 0x000fe200078e0200 */
[----:B------:R-:W-:Y:S01]  /*1ac0*/  @!P0 IADD3 R0, P4, PT, R159, R2, RZ ;  /* 0x000000029f008210 */ /* 0x000fe20007f9e0ff */
[----:B------:R-:W-:Y:S01]  /*1ad0*/  @!P3 LDGSTS.E.BYPASS.LTC128B.128 [R215+0x1800], desc[UR12][R14.64] ;  /* 0x018000000ed7bfae */ /* 0x000fe2000b981a0c */
[----:B------:R-:W-:-:S02]  /*1ae0*/  ISETP.GE.AND P3, PT, R30, R19, PT ;  /* 0x000000131e00720c */ /* 0x000fc40003f66270 */
[-CC-:B------:R-:W-:Y:S01]  /*1af0*/  @!P6 LEA.HI.X R11, R2, R216.reuse, R3.reuse, 0x1, P1 ;  /* 0x000000d8020be211 */ /* 0x180fe200008f0c03 */
[----:B------:R-:W-:Y:S01]  /*1b00*/  @!P0 IMAD.X R6, R156, 0x1, R3, P4 ;  /* 0x000000019c068824 */ /* 0x000fe200020e0603 */
[----:B------:R-:W-:Y:S02]  /*1b10*/  ISETP.GE.AND P1, PT, R30, R19, PT ;  /* 0x000000131e00720c */ /* 0x000fe40003f26270 */
[C---:B------:R-:W-:Y:S01]  /*1b20*/  @!P0 LEA R8, P4, R0.reuse, R217, 0x1 ;  /* 0x000000d900088211 */ /* 0x040fe200078808ff */
[----:B------:R2:W-:Y:S03]  /*1b30*/  @!P6 LDGSTS.E.BYPASS.LTC128B.128 [R215+0x2000], desc[UR12][R10.64] ;  /* 0x020000000ad7efae */ /* 0x0005e6000b981a0c */
[----:B------:R-:W-:Y:S01]  /*1b40*/  @!P0 LEA.HI.X R9, R0, R216, R6, 0x1, P4 ;  /* 0x000000d800098211 */ /* 0x000fe200020f0c06 */
[----:B------:R-:W-:Y:S01]  /*1b50*/  IMAD.SHL.U32 R6, R57, 0x40, RZ ;  /* 0x0000004039067824 */ /* 0x000fe200078e00ff */
[----:B------:R-:W-:-:S02]  /*1b60*/  @!P2 IADD3 R0, P4, PT, R2, R4, RZ ;  /* 0x000000040200a210 */ /* 0x000fc40007f9e0ff */
[----:B------:R-:W-:Y:S01]  /*1b70*/  SHF.L.U64.HI R4, R172, 0x7, R173 ;  /* 0x00000007ac047819 */ /* 0x000fe200000102ad */
[----:B------:R3:W-:Y:S01]  /*1b80*/  @!P0 LDGSTS.E.BYPASS.LTC128B.128 [R215+0x2800], desc[UR12][R8.64] ;  /* 0x0280000008d78fae */ /* 0x0007e2000b981a0c */
[----:B------:R-:W-:Y:S01]  /*1b90*/  @!P2 IADD3.X R6, PT, PT, R3, R5, R6, P4, !PT ;  /* 0x000000050306a210 */ /* 0x000fe200027fe406 */
[----:B------:R-:W-:Y:S01]  /*1ba0*/  @!P1 IMAD R5, R57, 0x60, RZ ;  /* 0x0000006039059824 */ /* 0x000fe200078e02ff */
[----:B------:R-:W-:Y:S01]  /*1bb0*/  @!P2 LEA R12, P4, R0, R217, 0x1 ;  /* 0x000000d9000ca211 */ /* 0x000fe200078808ff */
[----:B------:R-:W-:-:S03]  /*1bc0*/  @!P1 IMAD.WIDE.U32 R2, R56, 0x60, R2 ;  /* 0x0000006038029825 */ /* 0x000fc600078e0002 */
[-C--:B------:R-:W-:Y:S01]  /*1bd0*/  @!P2 LEA.HI.X R13, R0, R216.reuse, R6, 0x1, P4 ;  /* 0x000000d8000da211 */ /* 0x080fe200020f0c06 */
[----:B------:R-:W-:Y:S01]  /*1be0*/  @!P1 IMAD.IADD R3, R3, 0x1, R5 ;  /* 0x0000000103039824 */ /* 0x000fe200078e0205 */
[----:B------:R-:W-:Y:S01]  /*1bf0*/  @!P1 LEA R6, P4, R2, R217, 0x1 ;  /* 0x000000d902069211 */ /* 0x000fe200078808ff */
[----:B------:R-:W-:Y:S02]  /*1c00*/  IMAD.SHL.U32 R0, R172, 0x80, RZ ;  /* 0x00000080ac007824 */ /* 0x000fe400078e00ff */
[----:B------:R4:W-:Y:S01]  /*1c10*/  @!P2 LDGSTS.E.BYPASS.LTC128B.128 [R215+0x3000], desc[UR12][R12.64] ;  /* 0x030000000cd7afae */ /* 0x0009e2000b981a0c */
[----:B------:R-:W-:Y:S01]  /*1c20*/  @!P1 LEA.HI.X R7, R2, R216, R3, 0x1, P4 ;  /* 0x000000d802079211 */ /* 0x000fe200020f0c03 */
[----:B------:R-:W-:Y:S01]  /*1c30*/  IMAD R4, R4, R21, RZ ;  /* 0x0000001504047224 */ /* 0x000fe200078e02ff */
[----:B------:R-:W-:Y:S01]  /*1c40*/  ISETP.GE.AND P4, PT, R32, R19, PT ;  /* 0x000000132000720c */ /* 0x000fe20003f86270 */
[----:B-1----:R-:W-:Y:S02]  /*1c50*/  IMAD.SHL.U32 R16, R58, 0x20, RZ ;  /* 0x000000203a107824 */ /* 0x002fe400078e00ff */
[----:B------:R1:W-:Y:S01]  /*1c60*/  @!P1 LDGSTS.E.BYPASS.LTC128B.128 [R215+0x3800], desc[UR12][R6.64] ;  /* 0x0380000006d79fae */ /* 0x0003e2000b981a0c */
[----:B------:R-:W-:-:S02]  /*1c70*/  IMAD R18, R18, R0, R4 ;  /* 0x0000000012127224 */ /* 0x000fc400078e0204 */
[----:B------:R-:W-:Y:S01]  /*1c80*/  IMAD.WIDE.U32 R2, R0, R21, RZ ;  /* 0x0000001500027225 */ /* 0x000fe200078e00ff */
[----:B------:R-:W0:Y:S01]  /*1c90*/  LDGDEPBAR ;  /* 0x00000000000079af */ /* 0x000e220000000000 */
[----:B--2---:R-:W-:Y:S02]  /*1ca0*/  LOP3.LUT R10, R16, 0xc0, RZ, 0xc0, !PT ;  /* 0x000000c0100a7812 */ /* 0x004fe400078ec0ff */
[----:B------:R-:W-:Y:S01]  /*1cb0*/  IMAD.WIDE.U32 R4, R172, 0x40, RZ ;  /* 0x00000040ac047825 */ /* 0x000fe200078e00ff */
[----:B------:R-:W-:-:S03]  /*1cc0*/  LOP3.LUT R208, R16, 0x120, RZ, 0xc0, !PT ;  /* 0x0000012010d07812 */ /* 0x000fc600078ec0ff */
[----:B------:R-:W-:Y:S01]  /*1cd0*/  IMAD.SHL.U32 R0, R173, 0x40, RZ ;  /* 0x00000040ad007824 */ /* 0x000fe200078e00ff */
[----:B------:R-:W-:Y:S01]  /*1ce0*/  @!P4 IADD3 R14, P0, PT, R2, R4, RZ ;  /* 0x00000004020ec210 */ /* 0x000fe20007f1e0ff */
[C---:B---3--:R-:W-:Y:S02]  /*1cf0*/  IMAD.SHL.U32 R8, R58.reuse, 0x4, RZ ;  /* 0x000000043a087824 */ /* 0x048fe400078e00ff */
[----:B------:R-:W-:Y:S02]  /*1d00*/  IMAD.IADD R3, R3, 0x1, R18 ;  /* 0x0000000103037824 */ /* 0x000fe400078e0212 */
[----:B------:R-:W-:Y:S01]  /*1d10*/  IMAD.SHL.U32 R17, R58, 0x10, RZ ;  /* 0x000000103a117824 */ /* 0x000fe200078e00ff */
[----:B------:R-:W-:Y:S02]  /*1d20*/  LOP3.LUT R10, R10, 0x18, R8, 0xf8, !PT ;  /* 0x000000180a0a7812 */ /* 0x000fe400078ef808 */
[----:B------:R-:W-:Y:S01]  /*1d30*/  @!P4 IADD3.X R15, PT, PT, R3, R5, R0, P0, !PT ;  /* 0x00000005030fc210 */ /* 0x000fe200007fe400 */
[----:B------:R-:W-:Y:S01]  /*1d40*/  @!P3 IMAD R0, R173, 0x60, RZ ;  /* 0x00000060ad00b824 */ /* 0x000fe200078e02ff */
[----:B------:R-:W-:Y:S01]  /*1d50*/  @!P6 LEA R8, P1, R2, R222, 0x1 ;  /* 0x000000de0208e211 */ /* 0x000fe200078208ff */
[----:B------:R-:W-:Y:S01]  /*1d60*/  @!P3 IMAD.WIDE.U32 R4, R172, 0x60, R2 ;  /* 0x00000060ac04b825 */ /* 0x000fe200078e0002 */
[----:B----4-:R-:W-:-:S02]  /*1d70*/  LOP3.LUT R13, R17, 0x100, RZ, 0xc0, !PT ;  /* 0x00000100110d7812 */ /* 0x010fc400078ec0ff */
[----:B------:R-:W-:Y:S01]  /*1d80*/  @!P6 LEA.HI.X R9, R2, R219, R3, 0x1, P1 ;  /* 0x000000db0209e211 */ /* 0x000fe200008f0c03 */
[----:B------:R-:W-:-:S04]  /*1d90*/  DEPBAR.LE SB0, 0x0 ;  /* 0x000080000000791a */ /* 0x000fc80000000000 */
[----:B------:R-:W-:Y:S01]  /*1da0*/  BAR.SYNC.DEFER_BLOCKING 0x0 ;  /* 0x0000000000007b1d */ /* 0x000fe20000010000 */
[----:B-1----:R-:W-:Y:S02]  /*1db0*/  @!P5 LEA R7, P0, R172, R2, 0x5 ;  /* 0x00000002ac07d211 */ /* 0x002fe400078028ff */
[----:B------:R-:W-:Y:S02]  /*1dc0*/  LOP3.LUT R13, R13, 0x20, R16, 0xf8, !PT ;  /* 0x000000200d0d7812 */ /* 0x000fe400078ef810 */
[----:B------:R-:W-:Y:S02]  /*1dd0*/  LOP3.LUT R11, R10, 0x8, R58, 0x78, !PT ;  /* 0x000000080a0b7812 */ /* 0x000fe400078e783a */
[----:B------:R-:W-:Y:S01]  /*1de0*/  @!P5 LEA.HI.X R12, R172, R3, R173, 0x5, P0 ;  /* 0x00000003ac0cd211 */ /* 0x000fe200000f2cad */
[----:B------:R-:W-:Y:S01]  /*1df0*/  @!P3 IMAD.IADD R3, R5, 0x1, R0 ;  /* 0x000000010503b824 */ /* 0x000fe200078e0200 */
[----:B------:R-:W-:Y:S01]  /*1e00*/  LOP3.LUT R158, R10, 0x8, R158, 0x78, !PT ;  /* 0x000000080a9e7812 */ /* 0x000fe200078e789e */
[----:B------:R-:W-:Y:S01]  /*1e10*/  IMAD.IADD R0, R11, 0x1, R13 ;  /* 0x000000010b007824 */ /* 0x000fe200078e020d */
[----:B------:R-:W-:-:S02]  /*1e20*/  @!P3 LEA R10, P0, R4, R222, 0x1 ;  /* 0x000000de040ab211 */ /* 0x000fc400078008ff */
[CC--:B------:R-:W-:Y:S02]  /*1e30*/  @!P5 LEA R2, P2, R7.reuse, R222.reuse, 0x1 ;  /* 0x000000de0702d211 */ /* 0x0c0fe400078408ff */
[-C--:B------:R-:W-:Y:S02]  /*1e40*/  @!P3 LEA.HI.X R11, R4, R219.reuse, R3, 0x1, P0 ;  /* 0x000000db040bb211 */ /* 0x080fe400000f0c03 */
[-C--:B------:R-:W-:Y:S02]  /*1e50*/  @!P5 LEA.HI.X R3, R7, R219.reuse, R12, 0x1, P2 ;  /* 0x000000db0703d211 */ /* 0x080fe400010f0c0c */
[----:B------:R-:W-:Y:S02]  /*1e60*/  LOP3.LUT R4, R17, 0x3e00, RZ, 0xc0, !PT ;  /* 0x00003e0011047812 */ /* 0x000fe400078ec0ff */
[----:B------:R-:W-:Y:S02]  /*1e70*/  @!P4 LEA R6, P1, R14, R222, 0x1 ;  /* 0x000000de0e06c211 */ /* 0x000fe400078208ff */
[----:B------:R-:W-:Y:S01]  /*1e80*/  LEA R209, R0, UR4, 0x1 ;  /* 0x0000000400d17c11 */ /* 0x000fe2000f8e08ff */
[----:B------:R-:W-:Y:S01]  /*1e90*/  @!PT LDS RZ, [RZ] ;  /* 0x00000000fffff984 */ /* 0x000fe20000000800 */
[----:B------:R-:W-:Y:S01]  /*1ea0*/  @!PT LDS RZ, [RZ] ;  /* 0x00000000fffff984 */ /* 0x000fe20000000800 */
[----:B------:R-:W-:Y:S01]  /*1eb0*/  @!PT LDS RZ, [RZ] ;  /* 0x00000000fffff984 */ /* 0x000fe20000000800 */
[----:B------:R-:W-:Y:S01]  /*1ec0*/  @!P6 LDGSTS.E.BYPASS.LTC128B.128 [R215+0x4000], desc[UR12][R8.64] ;  /* 0x0400000008d7efae */ /* 0x000fe2000b981a0c */
[----:B------:R-:W-:Y:S01]  /*1ed0*/  @!P4 LEA.HI.X R7, R14, R219, R15, 0x1, P1 ;  /* 0x000000db0e07c211 */ /* 0x000fe200008f0c0f */
[----:B------:R-:W-:Y:S01]  /*1ee0*/  IMAD.MOV.U32 R0, RZ, RZ, 0x20 ;  /* 0x00000020ff007424 */ /* 0x000fe200078e00ff */
[----:B------:R-:W-:Y:S01]  /*1ef0*/  LOP3.LUT P0, RZ, R58, 0x4, RZ, 0xc0, !PT ;  /* 0x000000043aff7812 */ /* 0x000fe2000780c0ff */
[----:B------:R-:W-:Y:S03]  /*1f00*/  @P6 STS.128 [R215+0x4000], RZ ;  /* 0x004000ffd7006388 */ /* 0x000fe60000000c00 */
[----:B------:R-:W-:Y:S01]  /*1f10*/  SEL R0, R0, 0xffffffe0, !P0 ;  /* 0xffffffe000007807 */ /* 0x000fe20004000000 */
[----:B------:R-:W-:Y:S04]  /*1f20*/  @P5 STS.128 [R215+0x4800], RZ ;  /* 0x004800ffd7005388 */ /* 0x000fe80000000c00 */
[----:B------:R-:W-:Y:S01]  /*1f30*/  @!PT LDS RZ, [RZ] ;  /* 0x00000000fffff984 */ /* 0x000fe20000000800 */
[----:B------:R-:W-:Y:S01]  /*1f40*/  @!PT LDS RZ, [RZ] ;  /* 0x00000000fffff984 */ /* 0x000fe20000000800 */
[----:B------:R-:W-:Y:S01]  /*1f50*/  @!PT LDS RZ, [RZ] ;  /* 0x00000000fffff984 */ /* 0x000fe20000000800 */
[----:B------:R1:W-:Y:S01]  /*1f60*/  @!P5 LDGSTS.E.BYPASS.LTC128B.128 [R215+0x4800], desc[UR12][R2.64] ;  /* 0x0480000002d7dfae */ /* 0x0003e2000b981a0c */
[----:B------:R-:W-:-:S03]  /*1f70*/  IMAD.IADD R211, R209, 0x1, R0 ;  /* 0x00000001d1d37824 */ /* 0x000fc600078e0200 */
[----:B------:R-:W-:Y:S04]  /*1f80*/  @P4 STS.128 [R215+0x5000], RZ ;  /* 0x005000ffd7004388 */ /* 0x000fe80000000c00 */
[----:B------:R-:W-:Y:S01]  /*1f90*/  @!PT LDS RZ, [RZ] ;  /* 0x00000000fffff984 */ /* 0x000fe20000000800 */
[----:B------:R-:W-:Y:S01]  /*1fa0*/  @!PT LDS RZ, [RZ] ;  /* 0x00000000fffff984 */ /* 0x000fe20000000800 */
[----:B------:R-:W-:Y:S01]  /*1fb0*/  @!PT LDS RZ, [RZ] ;  /* 0x00000000fffff984 */ /* 0x000fe20000000800 */
[----:B------:R2:W-:Y:S04]  /*1fc0*/  @!P4 LDGSTS.E.BYPASS.LTC128B.128 [R215+0x5000], desc[UR12][R6.64] ;  /* 0x0500000006d7cfae */ /* 0x0005e8000b981a0c */
[----:B------:R-:W-:Y:S04]  /*1fd0*/  @P3 STS.128 [R215+0x5800], RZ ;  /* 0x005800ffd7003388 */ /* 0x000fe80000000c00 */
[----:B------:R-:W-:Y:S01]  /*1fe0*/  @!PT LDS RZ, [RZ] ;  /* 0x00000000fffff984 */ /* 0x000fe20000000800 */
[----:B------:R-:W-:Y:S01]  /*1ff0*/  @!PT LDS RZ, [RZ] ;  /* 0x00000000fffff984 */ /* 0x000fe20000000800 */
[----:B------:R-:W-:Y:S01]  /*2000*/  @!PT LDS RZ, [RZ] ;  /* 0x00000000fffff984 */ /* 0x000fe20000000800 */
[----:B------:R3:W-:Y:S04]  /*2010*/  @!P3 LDGSTS.E.BYPASS.LTC128B.128 [R215+0x5800], desc[UR12][R10.64] ;  /* 0x058000000ad7bfae */ /* 0x0007e8000b981a0c */
[----:B------:R-:W-:Y:S04]  /*2020*/  LDSM.16.M88.4 R12, [R209+0x2000] ;  /* 0x00200000d10c783b */ /* 0x000fe80000000200 */
[----:B------:R-:W-:Y:S01]  /*2030*/  LDSM.16.M88.4 R24, [R209+0x3c00] ;  /* 0x003c0000d118783b */ /* 0x000fe20000000200 */
[----:B-1----:R-:W-:-:S03]  /*2040*/  IADD3 R2, PT, PT, R158, R208, R4 ;  /* 0x000000d09e027210 */ /* 0x002fc60007ffe004 */
[----:B------:R-:W-:Y:S01]  /*2050*/  LDSM.16.M88.4 R48, [R209+0x2400] ;  /* 0x00240000d130783b */ /* 0x000fe20000000200 */
[----:B------:R-:W-:-:S03]  /*2060*/  LEA R212, R2, UR4, 0x1 ;  /* 0x0000000402d47c11 */ /* 0x000fc6000f8e08ff */
[----:B------:R-:W-:Y:S01]  /*2070*/  LDSM.16.M88.4 R44, [R209+0x2800] ;  /* 0x00280000d12c783b */ /* 0x000fe20000000200 */
[----:B------:R-:W-:-:S03]  /*2080*/  IMAD.SHL.U32 R2, R58, 0x2, RZ ;  /* 0x000000023a027824 */ /* 0x000fc600078e00ff */
[----:B--2---:R-:W1:Y:S01]  /*2090*/  LDSM.16.M88.4 R4, [R212+0x1000] ;  /* 0x00100000d404783b */ /* 0x004e620000000200 */
[----:B------:R-:W-:Y:S01]  /*20a0*/  IMAD.IADD R213, R212, 0x1, R0 ;  /* 0x00000001d4d57824 */ /* 0x000fe200078e0200 */
[----:B------:R-:W-:Y:S02]  /*20b0*/  LOP3.LUT R2, R2, 0x6, RZ, 0xc0, !PT ;  /* 0x0000000602027812 */ /* 0x000fe400078ec0ff */
[----:B------:R-:W-:Y:S03]  /*20c0*/  LDSM.16.M88.4 R40, [R209+0x2c00] ;  /* 0x002c0000d128783b */ /* 0x000fe60000000200 */
[----:B------:R-:W-:Y:S01]  /*20d0*/  IMAD R2, R21, 0x80, R2 ;  /* 0x0000008015027824 */ /* 0x000fe200078e0202 */
[----:B---3--:R-:W2:Y:S03]  /*20e0*/  LDSM.16.M88.4 R8, [R212] ;  /* 0x00000000d408783b */ /* 0x008ea60000000200 */
[C---:B------:R-:W-:Y:S01]  /*20f0*/  VIADD R3, R2.reuse, 0x1 ;  /* 0x0000000102037836 */ /* 0x040fe20000000000 */
[----:B------:R-:W3:Y:S01]  /*2100*/  LDSM.16.M88.4 R36, [R209+0x3000] ;  /* 0x00300000d124783b */ /* 0x000ee20000000200 */
[----:B------:R-:W-:-:S03]  /*2110*/  ISETP.GE.AND P4, PT, R2, R20, PT ;  /* 0x000000140200720c */ /* 0x000fc60003f86270 */
[----:B------:R-:W4:Y:S01]  /*2120*/  LDSM.16.M88.4 R32, [R209+0x3400] ;  /* 0x00340000d120783b */ /* 0x000f220000000200 */
[-C--:B------:R-:W-:Y:S01]  /*2130*/  ISETP.GE.AND P3, PT, R3, R20.reuse, PT ;  /* 0x000000140300720c */ /* 0x080fe20003f66270 */
[C---:B------:R-:W-:Y:S02]  /*2140*/  VIADD R3, R2.reuse, 0x8 ;  /* 0x0000000802037836 */ /* 0x040fe40000000000 */
[----:B------:R-:W5:Y:S03]  /*2150*/  LDSM.16.M88.4 R28, [R209+0x3800] ;  /* 0x00380000d11c783b */ /* 0x000f660000000200 */
[----:B------:R-:W-:Y:S01]  /*2160*/  ISETP.GE.AND P2, PT, R3, R20, PT ;  /* 0x000000140300720c */ /* 0x000fe20003f46270 */
[----:B------:R-:W-:Y:S01]  /*2170*/  LDSM.16.M88.4 R164, [R211+0x3c00] ;  /* 0x003c0000d3a4783b */ /* 0x000fe20000000200 */
[----:B------:R-:W-:-:S03]  /*2180*/  VIADD R3, R2, 0x18 ;  /* 0x0000001802037836 */ /* 0x000fc60000000000 */
[----:B------:R-:W-:Y:S02]  /*2190*/  LDSM.16.M88.4 R16, [R213] ;  /* 0x00000000d510783b */ /* 0x000fe40000000200 */
[----:B------:R-:W-:Y:S01]  /*21a0*/  ISETP.GE.AND P5, PT, R3, R20, PT ;  /* 0x000000140300720c */ /* 0x000fe20003fa6270 */
[----:B------:R-:W-:Y:S01]  /*21b0*/  VIADD R3, R2, 0x19 ;  /* 0x0000001902037836 */ /* 0x000fe20000000000 */
[----:B------:R-:W-:Y:S04]  /*21c0*/  LDSM.16.M88.4 R52, [R211+0x2000] ;  /* 0x00200000d334783b */ /* 0x000fe80000000200 */
[----:B------:R-:W-:Y:S01]  /*21d0*/  LDSM.16.M88.4 R60, [R211+0x2400] ;  /* 0x00240000d33c783b */ /* 0x000fe20000000200 */
[-C--:B-1----:R-:W-:Y:S03]  /*21e0*/  HMMA.16816.F32.BF16 R72, R4, R12.reuse, RZ ;  /* 0x0000000c0448723c */ /* 0x082fe600000418ff */
[----:B------:R-:W-:Y:S04]  /*21f0*/  LDSM.16.M88.4 R132, [R211+0x3400] ;  /* 0x00340000d384783b */ /* 0x000fe80000000200 */
[----:B------:R-:W-:Y:S01]  /*2200*/  LDSM.16.M88.4 R160, [R211+0x3800] ;  /* 0x00380000d3a0783b */ /* 0x000fe20000000200 */
[----:B--2---:R-:W-:Y:S03]  /*2210*/  HMMA.16816.F32.BF16 R64, R8, R12, RZ ;  /* 0x0000000c0840723c */ /* 0x004fe600000418ff */
[----:B------:R-:W-:Y:S04]  /*2220*/  LDSM.16.M88.4 R68, [R211+0x2800] ;  /* 0x00280000d344783b */ /* 0x000fe80000000200 */
[----:B------:R-:W-:Y:S01]  /*2230*/  LDSM.16.M88.4 R84, [R211+0x2c00] ;  /* 0x002c0000d354783b */ /* 0x000fe20000000200 */
[-C--:B------:R-:W-:Y:S03]  /*2240*/  HMMA.16816.F32.BF16 R76, R4, R14.reuse, RZ ;  /* 0x0000000e044c723c */ /* 0x080fe600000418ff */
[----:B------:R-:W-:Y:S04]  /*2250*/  LDSM.16.M88.4 R96, [R211+0x3000] ;  /* 0x00300000d360783b */ /* 0x000fe80000000200 */
[----:B------:R-:W0:Y:S01]  /*2260*/  LDGDEPBAR ;  /* 0x00000000000079af */ /* 0x000e220000000000 */
[----:B------:R-:W-:Y:S03]  /*2270*/  HMMA.16816.F32.BF16 R80, R8, R14, RZ ;  /* 0x0000000e0850723c */ /* 0x000fe600000418ff */
[----:B------:R-:W1:Y:S05]  /*2280*/  LDSM.16.M88.4 R12, [R213+0x1000] ;  /* 0x00100000d50c783b */ /* 0x000e6a0000000200 */
[C---:B------:R-:W-:Y:S08]  /*2290*/  HMMA.16816.F32.BF16 R100, R4.reuse, R24, RZ ;  /* 0x000000180464723c */ /* 0x040ff000000418ff */
[----:B------:R-:W-:Y:S01]  /*22a0*/  HMMA.16816.F32.BF16 R88, R4, R48, RZ ;  /* 0x000000300458723c */ /* 0x000fe200000418ff */
[----:B------:R-:W-:-:S07]  /*22b0*/  DEPBAR.LE SB0, 0x0 ;  /* 0x000080000000791a */ /* 0x000fce0000000000 */
[C---:B------:R-:W-:Y:S08]  /*22c0*/  HMMA.16816.F32.BF16 R92, R4.reuse, R44, RZ ;  /* 0x0000002c045c723c */ /* 0x040ff000000418ff */
[C---:B------:R-:W-:Y:S08]  /*22d0*/  HMMA.16816.F32.BF16 R116, R4.reuse, R40, RZ ;  /* 0x000000280474723c */ /* 0x040ff000000418ff */
[C---:B---3--:R-:W-:Y:S08]  /*22e0*/  HMMA.16816.F32.BF16 R112, R4.reuse, R36, RZ ;  /* 0x000000240470723c */ /* 0x048ff000000418ff */
[C---:B----4-:R-:W-:Y:S08]  /*22f0*/  HMMA.16816.F32.BF16 R108, R4.reuse, R32, RZ ;  /* 0x00000020046c723c */ /* 0x050ff000000418ff */
[C---:B-----5:R-:W-:Y:S08]  /*2300*/  HMMA.16816.F32.BF16 R104, R4.reuse, R28, RZ ;  /* 0x0000001c0468723c */ /* 0x060ff000000418ff */
[C---:B------:R-:W-:Y:S08]  /*2310*/  HMMA.16816.F32.BF16 R120, R4.reuse, R50, RZ ;  /* 0x000000320478723c */ /* 0x040ff000000418ff */
[C---:B------:R-:W-:Y:S08]  /*2320*/  HMMA.16816.F32.BF16 R124, R4.reuse, R46, RZ ;  /* 0x0000002e047c723c */ /* 0x040ff000000418ff */
[C---:B------:R-:W-:Y:S08]  /*2330*/  HMMA.16816.F32.BF16 R128, R4.reuse, R42, RZ ;  /* 0x0000002a0480723c */ /* 0x040ff000000418ff */
[C---:B------:R-:W-:Y:S08]  /*2340*/  HMMA.16816.F32.BF16 R136, R4.reuse, R38, RZ ;  /* 0x000000260488723c */ /* 0x040ff000000418ff */
[C---:B------:R-:W-:Y:S08]  /*2350*/  HMMA.16816.F32.BF16 R140, R4.reuse, R34, RZ ;  /* 0x00000022048c723c */ /* 0x040ff000000418ff */
[C---:B------:R-:W-:Y:S08]  /*2360*/  HMMA.16816.F32.BF16 R152, R4.reuse, R30, RZ ;  /* 0x0000001e0498723c */ /* 0x040ff000000418ff */
[----:B------:R-:W-:Y:S08]  /*2370*/  HMMA.16816.F32.BF16 R144, R4, R26, RZ ;  /* 0x0000001a0490723c */ /* 0x000ff000000418ff */
[----:B-1----:R-:W-:Y:S08]  /*2380*/  HMMA.16816.F32.BF16 R4, R12, R164, R100 ;  /* 0x000000a40c04723c */ /* 0x002ff00000041864 */
[C---:B------:R-:W-:Y:S08]  /*2390*/  HMMA.16816.F32.BF16 R148, R8.reuse, R48, RZ ;  /* 0x000000300894723c */ /* 0x040ff000000418ff */
[C---:B------:R-:W-:Y:S03]  /*23a0*/  HMMA.16816.F32.BF16 R48, R8.reuse, R50, RZ ;  /* 0x000000320830723c */ /* 0x040fe600000418ff */
[----:B------:R1:W-:Y:S04]  /*23b0*/  STL.64 [R1], R4 ;  /* 0x0000000401007387 */ /* 0x0003e80000100a00 */
[----:B------:R2:W-:Y:S01]  /*23c0*/  STL.64 [R1+0x8], R6 ;  /* 0x0000080601007387 */ /* 0x0005e20000100a00 */
[C---:B------:R-:W-:Y:S08]  /*23d0*/  HMMA.16816.F32.BF16 R168, R8.reuse, R44, RZ ;  /* 0x0000002c08a8723c */ /* 0x040ff000000418ff */
[C---:B------:R-:W-:Y:S08]  /*23e0*/  HMMA.16816.F32.BF16 R176, R8.reuse, R46, RZ ;  /* 0x0000002e08b0723c */ /* 0x040ff000000418ff */
[----:B------:R-:W-:Y:S01]  /*23f0*/  HMMA.16816.F32.BF16 R180, R8, R40, RZ ;  /* 0x0000002808b4723c */ /* 0x000fe200000418ff */
[----:B-1----:R-:W-:-:S07]  /*2400*/  VIADD R5, R2, 0x10 ;  /* 0x0000001002057836 */ /* 0x002fce0000000000 */
[C---:B------:R-:W-:Y:S01]  /*2410*/  HMMA.16816.F32.BF16 R188, R8.reuse, R42, RZ ;  /* 0x0000002a08bc723c */ /* 0x040fe200000418ff */
[C---:B------:R-:W-:Y:S02]  /*2420*/  VIADD R4, R2.reuse, 0x11 ;  /* 0x0000001102047836 */ /* 0x040fe40000000000 */
[----:B--2---:R-:W-:Y:S01]  /*2430*/  VIADD R6, R2, 0x9 ;  /* 0x0000000902067836 */ /* 0x004fe20000000000 */
[-C--:B------:R-:W-:Y:S02]  /*2440*/  ISETP.GE.AND P0, PT, R5, R20.reuse, PT ;  /* 0x000000140500720c */ /* 0x080fe40003f06270 */
[-C--:B------:R-:W-:Y:S02]  /*2450*/  ISETP.GE.AND P6, PT, R4, R20.reuse, PT ;  /* 0x000000140400720c */ /* 0x080fe40003fc6270 */
[----:B------:R-:W-:Y:S01]  /*2460*/  HMMA.16816.F32.BF16 R192, R8, R36, RZ ;  /* 0x0000002408c0723c */ /* 0x000fe200000418ff */
[----:B------:R-:W-:-:S07]  /*2470*/  ISETP.GE.AND P1, PT, R6, R20, PT ;  /* 0x000000140600720c */ /* 0x000fce0003f26270 */
[C---:B------:R-:W-:Y:S08]  /*2480*/  HMMA.16816.F32.BF16 R196, R8.reuse, R38, RZ ;  /* 0x0000002608c4723c */ /* 0x040ff000000418ff */
[C---:B------:R-:W-:Y:S08]  /*2490*/  HMMA.16816.F32.BF16 R204, R8.reuse, R32, RZ ;  /* 0x0000002008cc723c */ /* 0x040ff000000418ff */
[C---:B------:R-:W-:Y:S08]  /*24a0*/  HMMA.16816.F32.BF16 R224, R8.reuse, R34, RZ ;  /* 0x0000002208e0723c */ /* 0x040ff000000418ff */
[C---:B------:R-:W-:Y:S08]  /*24b0*/  HMMA.16816.F32.BF16 R228, R8.reuse, R28, RZ ;  /* 0x0000001c08e4723c */ /* 0x040ff000000418ff */
[C---:B------:R-:W-:Y:S08]  /*24c0*/  HMMA.16816.F32.BF16 R236, R8.reuse, R30, RZ ;  /* 0x0000001e08ec723c */ /* 0x040ff000000418ff */
[C---:B------:R-:W-:Y:S08]  /*24d0*/  HMMA.16816.F32.BF16 R232, R8.reuse, R24, RZ ;  /* 0x0000001808e8723c */ /* 0x040ff000000418ff */
[----:B------:R-:W-:Y:S08]  /*24e0*/  HMMA.16816.F32.BF16 R240, R8, R26, RZ ;  /* 0x0000001a08f0723c */ /* 0x000ff000000418ff */
[-C--:B------:R-:W-:Y:S08]  /*24f0*/  HMMA.16816.F32.BF16 R24, R16, R52.reuse, R64 ;  /* 0x000000341018723c */ /* 0x080ff00000041840 */
[C---:B------:R-:W-:Y:S08]  /*2500*/  HMMA.16816.F32.BF16 R8, R12.reuse, R52, R72 ;  /* 0x000000340c08723c */ /* 0x040ff00000041848 */
[----:B------:R-:W-:Y:S03]  /*2510*/  HMMA.16816.F32.BF16 R28, R12, R54, R76 ;  /* 0x000000360c1c723c */ /* 0x000fe6000004184c */
[----:B------:R-:W-:-:S02]  /*2520*/  FSEL R73, R24, -INF , !P4 ;  /* 0xff80000018497808 */ /* 0x000fc40006000000 */
[----:B------:R-:W-:-:S03]  /*2530*/  FSEL R72, R25, -INF , !P3 ;  /* 0xff80000019487808 */ /* 0x000fc60005800000 */
[----:B------:R-:W-:Y:S03]  /*2540*/  HMMA.16816.F32.BF16 R52, R16, R54, R80 ;  /* 0x000000361034723c */ /* 0x000fe60000041850 */
[----:B------:R-:W-:Y:S02]  /*2550*/  FSEL R103, R8, -INF , !P4 ;  /* 0xff80000008677808 */ /* 0x000fe40006000000 */
[----:B------:R-:W-:-:S03]  /*2560*/  FSEL R101, R9, -INF , !P3 ;  /* 0xff80000009657808 */ /* 0x000fc60005800000 */
[----:B------:R-:W-:Y:S01]  /*2570*/  HMMA.16816.F32.BF16 R32, R12, R60, R88 ;  /* 0x0000003c0c20723c */ /* 0x000fe20000041858 */
[----:B------:R-:W-:Y:S02]  /*2580*/  FSEL R91, R26, -INF , !P4 ;  /* 0xff8000001a5b7808 */ /* 0x000fe40006000000 */
[----:B------:R-:W-:-:S05]  /*2590*/  FSEL R90, R27, -INF , !P3 ;  /* 0xff8000001b5a7808 */ /* 0x000fca0005800000 */
[C---:B------:R-:W-:Y:S01]  /*25a0*/  HMMA.16816.F32.BF16 R184, R12.reuse, R132, R108 ;  /* 0x000000840cb8723c */ /* 0x040fe2000004186c */
[----:B------:R-:W-:Y:S02]  /*25b0*/  FSEL R108, R10, -INF , !P4 ;  /* 0xff8000000a6c7808 */ /* 0x000fe40006000000 */
[-C--:B------:R-:W-:Y:S01]  /*25c0*/  ISETP.GE.AND P4, PT, R3, R20.reuse, PT ;  /* 0x000000140300720c */ /* 0x080fe20003f86270 */
[----:B------:R-:W-:Y:S01]  /*25d0*/  VIADD R3, R2, 0x20 ;  /* 0x0000002002037836 */ /* 0x000fe20000000000 */
[----:B------:R-:W-:Y:S02]  /*25e0*/  FSEL R83, R54, -INF , !P2 ;  /* 0xff80000036537808 */ /* 0x000fe40005000000 */
[----:B------:R-:W-:Y:S01]  /*25f0*/  FSEL R58, R52, -INF , !P2 ;  /* 0xff800000343a7808 */ /* 0x000fe20005000000 */
[----:B------:R-:W-:Y:S01]  /*2600*/  HMMA.16816.F32.BF16 R200, R12, R160, R104 ;  /* 0x000000a00cc8723c */ /* 0x000fe20000041868 */
[----:B------:R-:W-:Y:S02]  /*2610*/  FSEL R106, R11, -INF , !P3 ;  /* 0xff8000000b6a7808 */ /* 0x000fe40005800000 */
[----:B------:R-:W-:Y:S01]  /*2620*/  ISETP.GE.AND P3, PT, R3, R20, PT ;  /* 0x000000140300720c */ /* 0x000fe20003f66270 */
[----:B------:R-:W-:Y:S01]  /*2630*/  VIADD R3, R2, 0x21 ;  /* 0x0000002102037836 */ /* 0x000fe20000000000 */
[----:B------:R-:W-:-:S02]  /*2640*/  FSEL R105, R30, -INF , !P2 ;  /* 0xff8000001e697808 */ /* 0x000fc40005000000 */
[----:B------:R-:W-:Y:S01]  /*2650*/  FSEL R89, R55, -INF , !P1 ;  /* 0xff80000037597808 */ /* 0x000fe20004800000 */
[----:B------:R-:W-:Y:S01]  /*2660*/  HMMA.16816.F32.BF16 R4, R16, R60, R148 ;  /* 0x0000003c1004723c */ /* 0x000fe20000041894 */
[----:B------:R-:W-:Y:S02]  /*2670*/  FSEL R104, R31, -INF , !P1 ;  /* 0xff8000001f687808 */ /* 0x000fe40004800000 */
[----:B------:R-:W-:Y:S02]  /*2680*/  FSEL R55, R53, -INF , !P1 ;  /* 0xff80000035377808 */ /* 0x000fe40004800000 */
[----:B------:R-:W-:Y:S02]  /*2690*/  FSEL R109, R34, -INF , !P0 ;  /* 0xff800000226d7808 */ /* 0x000fe40004000000 */
[----:B------:R-:W-:Y:S01]  /*26a0*/  FSEL R102, R32, -INF , !P0 ;  /* 0xff80000020667808 */ /* 0x000fe20004000000 */
[----:B------:R-:W-:Y:S01]  /*26b0*/  HMMA.16816.F32.BF16 R40, R12, R68, R92 ;  /* 0x000000440c28723c */ /* 0x000fe2000004185c */
[----:B------:R-:W-:-:S02]  /*26c0*/  FSEL R94, R28, -INF , !P2 ;  /* 0xff8000001c5e7808 */ /* 0x000fc40005000000 */
[-C--:B------:R-:W-:Y:S01]  /*26d0*/  ISETP.GE.AND P2, PT, R3, R20.reuse, PT ;  /* 0x000000140300720c */ /* 0x080fe20003f46270 */
[C---:B------:R-:W-:Y:S01]  /*26e0*/  VIADD R3, R2.reuse, 0x28 ;  /* 0x0000002802037836 */ /* 0x040fe20000000000 */
[----:B------:R-:W-:Y:S02]  /*26f0*/  FSEL R93, R29, -INF , !P1 ;  /* 0xff8000001d5d7808 */ /* 0x000fe40004800000 */
[----:B------:R-:W-:Y:S01]  /*2700*/  FSEL R107, R35, -INF , !P6 ;  /* 0xff800000236b7808 */ /* 0x000fe20007000000 */
[----:B------:R-:W-:Y:S01]  /*2710*/  HMMA.16816.F32.BF16 R248, R12, R162, R152 ;  /* 0x000000a20cf8723c */ /* 0x000fe20000041898 */
[----:B------:R-:W-:Y:S01]  /*2720*/  ISETP.GE.AND P1, PT, R3, R20, PT ;  /* 0x000000140300720c */ /* 0x000fe20003f26270 */
[----:B------:R-:W-:Y:S01]  /*2730*/  VIADD R3, R2, 0x29 ;  /* 0x0000002902037836 */ /* 0x000fe20000000000 */
[----:B------:R-:W-:Y:S02]  /*2740*/  FSEL R88, R6, -INF , !P0 ;  /* 0xff80000006587808 */ /* 0x000fe40004000000 */
[----:B------:R-:W-:-:S02]  /*2750*/  FSEL R54, R4, -INF , !P0 ;  /* 0xff80000004367808 */ /* 0x000fc40004000000 */
[-C--:B------:R-:W-:Y:S01]  /*2760*/  ISETP.GE.AND P0, PT, R3, R20.reuse, PT ;  /* 0x000000140300720c */ /* 0x080fe20003f06270 */
[C---:B------:R-:W-:Y:S01]  /*2770*/  HMMA.16816.F32.BF16 R116, R12.reuse, R84, R116 ;  /* 0x000000540c74723c */ /* 0x040fe20000041874 */
[C---:B------:R-:W-:Y:S01]  /*2780*/  VIADD R3, R2.reuse, 0x30 ;  /* 0x0000003002037836 */ /* 0x040fe20000000000 */
[----:B------:R-:W-:Y:S02]  /*2790*/  FSEL R100, R33, -INF , !P6 ;  /* 0xff80000021647808 */ /* 0x000fe40007000000 */
[----:B------:R-:W-:Y:S02]  /*27a0*/  FSEL R82, R7, -INF , !P6 ;  /* 0xff80000007527808 */ /* 0x000fe40007000000 */
[----:B------:R-:W-:Y:S02]  /*27b0*/  FSEL R53, R5, -INF , !P6 ;  /* 0xff80000005357808 */ /* 0x000fe40007000000 */
[----:B------:R-:W-:Y:S01]  /*27c0*/  HMMA.16816.F32.BF16 R112, R12, R96, R112 ;  /* 0x000000600c70723c */ /* 0x000fe20000041870 */
[----:B------:R-:W-:Y:S01]  /*27d0*/  ISETP.GE.AND P6, PT, R3, R20, PT ;  /* 0x000000140300720c */ /* 0x000fe20003fc6270 */
[----:B------:R-:W-:Y:S01]  /*27e0*/  VIADD R3, R2, 0x31 ;  /* 0x0000003102037836 */ /* 0x000fe20000000000 */
[----:B------:R-:W-:-:S05]  /*27f0*/  FSEL R111, R41, -INF , !P2 ;  /* 0xff800000296f7808 */ /* 0x000fca0005000000 */
[C---:B------:R-:W-:Y:S01]  /*2800*/  HMMA.16816.F32.BF16 R36, R12.reuse, R62, R120 ;  /* 0x0000003e0c24723c */ /* 0x040fe20000041878 */
[----:B------:R-:W-:Y:S02]  /*2810*/  FSEL R123, R42, -INF , !P3 ;  /* 0xff8000002a7b7808 */ /* 0x000fe40005800000 */
[----:B------:R-:W-:Y:S02]  /*2820*/  FSEL R120, R40, -INF , !P3 ;  /* 0xff80000028787808 */ /* 0x000fe40005800000 */
[----:B------:R-:W-:Y:S02]  /*2830*/  FSEL R122, R43, -INF , !P2 ;  /* 0xff8000002b7a7808 */ /* 0x000fe40005000000 */
[----:B------:R-:W-:Y:S01]  /*2840*/  FSEL R118, R118, -INF , !P6 ;  /* 0xff80000076767808 */ /* 0x000fe20007000000 */
[----:B------:R-:W-:Y:S01]  /*2850*/  HMMA.16816.F32.BF16 R44, R12, R70, R124 ;  /* 0x000000460c2c723c */ /* 0x000fe2000004187c */
[----:B------:R-:W-:-:S07]  /*2860*/  FSEL R116, R116, -INF , !P6 ;  /* 0xff80000074747808 */ /* 0x000fce0007000000 */
[C---:B------:R-:W-:Y:S03]  /*2870*/  HMMA.16816.F32.BF16 R64, R12.reuse, R86, R128 ;  /* 0x000000560c40723c */ /* 0x040fe60000041880 */
[----:B------:R-:W-:Y:S02]  /*2880*/  FSEL R121, R38, -INF , !P5 ;  /* 0xff80000026797808 */ /* 0x000fe40006800000 */
[----:B------:R-:W-:Y:S02]  /*2890*/  FSEL R95, R36, -INF , !P5 ;  /* 0xff800000245f7808 */ /* 0x000fe40006800000 */
[----:B------:R-:W-:Y:S01]  /*28a0*/  FSEL R110, R39, -INF , !P4 ;  /* 0xff800000276e7808 */ /* 0x000fe20006000000 */
[----:B------:R-:W-:Y:S01]  /*28b0*/  HMMA.16816.F32.BF16 R76, R12, R98, R136 ;  /* 0x000000620c4c723c */ /* 0x000fe20000041888 */
[----:B------:R-:W-:Y:S02]  /*28c0*/  FSEL R92, R37, -INF , !P4 ;  /* 0xff800000255c7808 */ /* 0x000fe40006000000 */
[----:B------:R-:W-:-:S02]  /*28d0*/  FSEL R125, R46, -INF , !P1 ;  /* 0xff8000002e7d7808 */ /* 0x000fc40004800000 */
[----:B------:R-:W-:-:S03]  /*28e0*/  FSEL R124, R47, -INF , !P0 ;  /* 0xff8000002f7c7808 */ /* 0x000fc60004000000 */
[C---:B------:R-:W-:Y:S08]  /*28f0*/  HMMA.16816.F32.BF16 R140, R12.reuse, R134, R140 ;  /* 0x000000860c8c723c */ /* 0x040ff0000004188c */
[----:B------:R-:W-:Y:S08]  /*2900*/  HMMA.16816.F32.BF16 R152, R12, R166, R144 ;  /* 0x000000a60c98723c */ /* 0x000ff00000041890 */
[C---:B------:R-:W-:Y:S08]  /*2910*/  HMMA.16816.F32.BF16 R12, R16.reuse, R62, R48 ;  /* 0x0000003e100c723c */ /* 0x040ff00000041830 */
[C---:B------:R-:W-:Y:S08]  /*2920*/  HMMA.16816.F32.BF16 R24, R16.reuse, R68, R168 ;  /* 0x000000441018723c */ /* 0x040ff000000418a8 */
[----:B------:R-:W-:Y:S03]  /*2930*/  HMMA.16816.F32.BF16 R8, R16, R70, R176 ;  /* 0x000000461008723c */ /* 0x000fe600000418b0 */
[----:B------:R-:W-:-:S02]  /*2940*/  FSEL R81, R14, -INF , !P5 ;  /* 0xff8000000e517808 */ /* 0x000fc40006800000 */
[----:B------:R-:W-:Y:S02]  /*2950*/  FSEL R52, R12, -INF , !P5 ;  /* 0xff8000000c347808 */ /* 0x000fe40006800000 */
[-C--:B------:R-:W-:Y:S01]  /*2960*/  ISETP.GE.AND P5, PT, R3, R20.reuse, PT ;  /* 0x000000140300720c */ /* 0x080fe20003fa6270 */
[C---:B------:R-:W-:Y:S01]  /*2970*/  VIADD R3, R2.reuse, 0x38 ;  /* 0x0000003802037836 */ /* 0x040fe20000000000 */
[----:B------:R-:W-:Y:S01]  /*2980*/  FSEL R75, R15, -INF , !P4 ;  /* 0xff8000000f4b7808 */ /* 0x000fe20006000000 */
[----:B------:R-:W-:Y:S01]  /*2990*/  HMMA.16816.F32.BF16 R4, R16, R84, R180 ;  /* 0x000000541004723c */ /* 0x000fe200000418b4 */
[----:B------:R-:W-:Y:S02]  /*29a0*/  FSEL R51, R13, -INF , !P4 ;  /* 0xff8000000d337808 */ /* 0x000fe40006000000 */
[----:B------:R-:W-:Y:S01]  /*29b0*/  ISETP.GE.AND P4, PT, R3, R20, PT ;  /* 0x000000140300720c */ /* 0x000fe20003f86270 */
[----:B------:R-:W-:Y:S01]  /*29c0*/  VIADD R3, R2, 0x39 ;  /* 0x0000003902037836 */ /* 0x000fe20000000000 */
[----:B------:R-:W-:-:S02]  /*29d0*/  FSEL R80, R26, -INF , !P3 ;  /* 0xff8000001a507808 */ /* 0x000fc40005800000 */
[----:B------:R-:W-:Y:S01]  /*29e0*/  FSEL R50, R24, -INF , !P3 ;  /* 0xff80000018327808 */ /* 0x000fe20005800000 */
[C---:B------:R-:W-:Y:S01]  /*29f0*/  HMMA.16816.F32.BF16 R12, R16.reuse, R96, R192 ;  /* 0x00000060100c723c */ /* 0x040fe200000418c0 */
[-C--:B------:R-:W-:Y:S01]  /*2a00*/  ISETP.GE.AND P3, PT, R3, R20.reuse, PT ;  /* 0x000000140300720c */ /* 0x080fe20003f66270 */
[C---:B------:R-:W-:Y:S01]  /*2a10*/  VIADD R3, R2.reuse, 0x40 ;  /* 0x0000004002037836 */ /* 0x040fe20000000000 */
[----:B------:R-:W-:Y:S02]  /*2a20*/  FSEL R74, R27, -INF , !P2 ;  /* 0xff8000001b4a7808 */ /* 0x000fe40005000000 */
[----:B------:R-:W-:Y:S02]  /*2a30*/  FSEL R49, R25, -INF , !P2 ;  /* 0xff80000019317808 */ /* 0x000fe40005000000 */
[----:B------:R-:W-:Y:S01]  /*2a40*/  ISETP.GE.AND P2, PT, R3, R20, PT ;  /* 0x000000140300720c */ /* 0x000fe20003f46270 */
[----:B------:R-:W-:Y:S01]  /*2a50*/  VIADD R3, R2, 0x41 ;  /* 0x0000004102037836 */ /* 0x000fe20000000000 */
[----:B------:R-:W-:Y:S01]  /*2a60*/  FSEL R85, R44, -INF , !P1 ;  /* 0xff8000002c557808 */ /* 0x000fe20004800000 */
[----:B------:R-:W-:Y:S01]  /*2a70*/  HMMA.16816.F32.BF16 R24, R16, R86, R188 ;  /* 0x000000561018723c */ /* 0x000fe200000418bc */
[----:B------:R-:W-:-:S02]  /*2a80*/  FSEL R71, R10, -INF , !P1 ;  /* 0xff8000000a477808 */ /* 0x000fc40004800000 */
[----:B------:R-:W-:Y:S02]  /*2a90*/  FSEL R48, R8, -INF , !P1 ;  /* 0xff80000008307808 */ /* 0x000fe40004800000 */
[-C--:B------:R-:W-:Y:S01]  /*2aa0*/  ISETP.GE.AND P1, PT, R3, R20.reuse, PT ;  /* 0x000000140300720c */ /* 0x080fe20003f26270 */
[C---:B------:R-:W-:Y:S01]  /*2ab0*/  VIADD R3, R2.reuse, 0x48 ;  /* 0x0000004802037836 */ /* 0x040fe20000000000 */
[----:B------:R-:W-:Y:S01]  /*2ac0*/  FSEL R84, R45, -INF , !P0 ;  /* 0xff8000002d547808 */ /* 0x000fe20004000000 */
[C---:B------:R-:W-:Y:S01]  /*2ad0*/  HMMA.16816.F32.BF16 R36, R16.reuse, R164, R232 ;  /* 0x000000a41024723c */ /* 0x040fe200000418e8 */
[----:B------:R-:W-:Y:S02]  /*2ae0*/  FSEL R70, R11, -INF , !P0 ;  /* 0xff8000000b467808 */ /* 0x000fe40004000000 */
[----:B------:R-:W-:Y:S02]  /*2af0*/  FSEL R46, R9, -INF , !P0 ;  /* 0xff800000092e7808 */ /* 0x000fe40004000000 */
[----:B------:R-:W-:Y:S01]  /*2b00*/  ISETP.GE.AND P0, PT, R3, R20, PT ;  /* 0x000000140300720c */ /* 0x000fe20003f06270 */
[----:B------:R-:W-:Y:S01]  /*2b10*/  VIADD R3, R2, 0x49 ;  /* 0x0000004902037836 */ /* 0x000fe20000000000 */
[----:B------:R-:W-:Y:S01]  /*2b20*/  FSEL R69, R6, -INF , !P6 ;  /* 0xff80000006457808 */ /* 0x000fe20007000000 */
[----:B------:R-:W-:Y:S01]  /*2b30*/  HMMA.16816.F32.BF16 R8, R16, R132, R204 ;  /* 0x000000841008723c */ /* 0x000fe200000418cc */
[----:B------:R-:W-:-:S02]  /*2b40*/  FSEL R45, R4, -INF , !P6 ;  /* 0xff800000042d7808 */ /* 0x000fc40007000000 */
[-C--:B------:R-:W-:Y:S01]  /*2b50*/  ISETP.GE.AND P6, PT, R3, R20.reuse, PT ;  /* 0x000000140300720c */ /* 0x080fe20003fc6270 */
[C---:B------:R-:W-:Y:S01]  /*2b60*/  VIADD R3, R2.reuse, 0x50 ;  /* 0x0000005002037836 */ /* 0x040fe20000000000 */
[----:B------:R-:W-:Y:S02]  /*2b70*/  FSEL R119, R119, -INF , !P5 ;  /* 0xff80000077777808 */ /* 0x000fe40006800000 */
        /* <DEDUP_REMOVED lines=10> */
[----:B------:R-:W-:Y:S02]  /*2c20*/  FSEL R43, R24, -INF , !P4 ;  /* 0xff800000182b7808 */ /* 0x000fe40006000000 */
[----:B------:R-:W-:Y:S01]  /*2c30*/  ISETP.GE.AND P4, PT, R3, R20, PT ;  /* 0x000000140300720c */ /* 0x000fe20003f86270 */
[----:B------:R-:W-:Y:S01]  /*2c40*/  VIADD R3, R2, 0x58 ;  /* 0x0000005802037836 */ /* 0x000fe20000000000 */
[----:B------:R-:W-:Y:S02]  /*2c50*/  FSEL R117, R67, -INF , !P3 ;  /* 0xff80000043757808 */ /* 0x000fe40005800000 */
[----:B------:R-:W-:Y:S02]  /*2c60*/  FSEL R86, R65, -INF , !P3 ;  /* 0xff80000041567808 */ /* 0x000fe40005800000 */
[----:B------:R-:W-:-:S02]  /*2c70*/  FSEL R64, R27, -INF , !P3 ;  /* 0xff8000001b407808 */ /* 0x000fc40005800000 */
[----:B------:R-:W-:Y:S02]  /*2c80*/  FSEL R42, R25, -INF , !P3 ;  /* 0xff800000192a7808 */ /* 0x000fe40005800000 */
[----:B------:R-:W-:Y:S01]  /*2c90*/  ISETP.GE.AND P3, PT, R3, R20, PT ;  /* 0x000000140300720c */ /* 0x000fe20003f66270 */
[----:B------:R-:W-:Y:S01]  /*2ca0*/  VIADD R3, R2, 0x59 ;  /* 0x0000005902037836 */ /* 0x000fe20000000000 */
[----:B------:R-:W-:Y:S01]  /*2cb0*/  FSEL R130, R114, -INF , !P2 ;  /* 0xff80000072827808 */ /* 0x000fe20005000000 */
[----:B------:R-:W-:Y:S01]  /*2cc0*/  HMMA.16816.F32.BF16 R24, R16, R134, R224 ;  /* 0x000000861018723c */ /* 0x000fe200000418e0 */
[----:B------:R-:W-:Y:S02]  /*2cd0*/  FSEL R63, R14, -INF , !P2 ;  /* 0xff8000000e3f7808 */ /* 0x000fe40005000000 */
[----:B------:R-:W-:Y:S02]  /*2ce0*/  FSEL R114, R112, -INF , !P2 ;  /* 0xff80000070727808 */ /* 0x000fe40005000000 */
[----:B------:R-:W-:-:S02]  /*2cf0*/  FSEL R41, R12, -INF , !P2 ;  /* 0xff8000000c297808 */ /* 0x000fc40005000000 */
[-C--:B------:R-:W-:Y:S01]  /*2d00*/  ISETP.GE.AND P2, PT, R3, R20.reuse, PT ;  /* 0x000000140300720c */ /* 0x080fe20003f46270 */
[C---:B------:R-:W-:Y:S01]  /*2d10*/  VIADD R3, R2.reuse, 0x60 ;  /* 0x0000006002037836 */ /* 0x040fe20000000000 */
[----:B------:R-:W-:Y:S02]  /*2d20*/  FSEL R127, R115, -INF , !P1 ;  /* 0xff800000737f7808 */ /* 0x000fe40004800000 */
[----:B------:R-:W-:Y:S02]  /*2d30*/  FSEL R113, R113, -INF , !P1 ;  /* 0xff80000071717808 */ /* 0x000fe40004800000 */
        /* <DEDUP_REMOVED lines=8> */
[----:B------:R-:W-:Y:S01]  /*2dc0*/  FSEL R35, R4, -INF , !P0 ;  /* 0xff80000004237808 */ /* 0x000fe20004000000 */
[C---:B------:R-:W-:Y:S01]  /*2dd0*/  VIADD R4, R2.reuse, 0x70 ;  /* 0x0000007002047836 */ /* 0x040fe20000000000 */
[----:B------:R-:W-:Y:S01]  /*2de0*/  ISETP.GE.AND P0, PT, R3, R20, PT ;  /* 0x000000140300720c */ /* 0x000fe20003f06270 */
[----:B------:R-:W-:Y:S01]  /*2df0*/  VIADD R3, R2, 0x68 ;  /* 0x0000006802037836 */ /* 0x000fe20000000000 */
[----:B------:R-:W-:Y:S01]  /*2e00*/  FSEL R131, R79, -INF , !P6 ;  /* 0xff8000004f837808 */ /* 0x000fe20007000000 */
[----:B------:R-:W-:Y:S01]  /*2e10*/  HMMA.16816.F32.BF16 R16, R16, R166, R240 ;  /* 0x000000a61010723c */ /* 0x000fe200000418f0 */
[----:B------:R-:W-:Y:S02]  /*2e20*/  FSEL R99, R77, -INF , !P6 ;  /* 0xff8000004d637808 */ /* 0x000fe40007000000 */
[----:B------:R-:W-:-:S02]  /*2e30*/  FSEL R59, R7, -INF , !P6 ;  /* 0xff800000073b7808 */ /* 0x000fc40007000000 */
[----:B------:R-:W-:Y:S02]  /*2e40*/  FSEL R34, R5, -INF , !P6 ;  /* 0xff80000005227808 */ /* 0x000fe40007000000 */
[-C--:B------:R-:W-:Y:S01]  /*2e50*/  ISETP.GE.AND P6, PT, R3, R20.reuse, PT ;  /* 0x000000140300720c */ /* 0x080fe20003fc6270 */
[----:B------:R-:W-:Y:S01]  /*2e60*/  VIADD R3, R2, 0x69 ;  /* 0x0000006902037836 */ /* 0x000fe20000000000 */
[----:B------:R-:W-:Y:S02]  /*2e70*/  FSEL R78, R14, -INF , !P1 ;  /* 0xff8000000e4e7808 */ /* 0x000fe40004800000 */
[----:B------:R-:W-:Y:S02]  /*2e80*/  P2R R21, PR, RZ, 0x40 ;  /* 0x00000040ff157803 */ /* 0x000fe40000000000 */
[----:B------:R-:W-:Y:S02]  /*2e90*/  ISETP.GE.AND P6, PT, R3, R20, PT ;  /* 0x000000140300720c */ /* 0x000fe40003fc6270 */
[----:B------:R-:W-:-:S02]  /*2ea0*/  FMNMX3.FTZ R3, R73, R72, R58, !PT ;  /* 0x0000004849037276 */ /* 0x000fc4000781003a */
[----:B------:R-:W-:Y:S02]  /*2eb0*/  FSEL R150, R202, -INF , !P1 ;  /* 0xff800000ca967808 */ /* 0x000fe40004800000 */
[----:B------:R-:W-:Y:S02]  /*2ec0*/  FMNMX3.FTZ R3, R3, R55, R54, !PT ;  /* 0x0000003703037276 */ /* 0x000fe40007810036 */
[----:B------:R-:W-:Y:S02]  /*2ed0*/  FSEL R135, R200, -INF , !P1 ;  /* 0xff800000c8877808 */ /* 0x000fe40004800000 */
[----:B------:R-:W-:Y:S02]  /*2ee0*/  FMNMX3.FTZ R3, R3, R53, R52, !PT ;  /* 0x0000003503037276 */ /* 0x000fe40007810034 */
[----:B------:R-:W-:Y:S02]  /*2ef0*/  FSEL R14, R12, -INF , !P1 ;  /* 0xff8000000c0e7808 */ /* 0x000fe40004800000 */
[----:B------:R-:W-:-:S02]  /*2f00*/  FMNMX3.FTZ R3, R3, R51, R50, !PT ;  /* 0x0000003303037276 */ /* 0x000fc40007810032 */
[----:B------:R-:W-:Y:S02]  /*2f10*/  ISETP.GE.U32.AND P1, PT, R20, 0x81, PT ;  /* 0x000000811400780c */ /* 0x000fe40003f26070 */
[----:B------:R-:W-:Y:S02]  /*2f20*/  FMNMX3.FTZ R3, R3, R49, R48, !PT ;  /* 0x0000003103037276 */ /* 0x000fe40007810030 */
[----:B------:R-:W-:Y:S02]  /*2f30*/  FSEL R60, R10, -INF , !P5 ;  /* 0xff8000000a3c7808 */ /* 0x000fe40006800000 */
[----:B------:R-:W-:Y:S02]  /*2f40*/  FMNMX3.FTZ R3, R3, R46, R45, !PT ;  /* 0x0000002e03037276 */ /* 0x000fe4000781002d */
[----:B------:R-:W-:Y:S02]  /*2f50*/  FSEL R145, R186, -INF , !P5 ;  /* 0xff800000ba917808 */ /* 0x000fe40006800000 */
[----:B------:R-:W-:-:S02]  /*2f60*/  FMNMX3.FTZ R3, R3, R44, R43, !PT ;  /* 0x0000002c03037276 */ /* 0x000fc4000781002b */
[----:B------:R-:W-:Y:S02]  /*2f70*/  FSEL R129, R184, -INF , !P5 ;  /* 0xff800000b8817808 */ /* 0x000fe40006800000 */
[----:B------:R-:W-:Y:S02]  /*2f80*/  FSEL R33, R8, -INF , !P5 ;  /* 0xff80000008217808 */ /* 0x000fe40006800000 */
[----:B------:R-:W-:Y:S01]  /*2f90*/  ISETP.GE.AND P5, PT, R4, R20, PT ;  /* 0x000000140400720c */ /* 0x000fe20003fa6270 */
[----:B------:R-:W-:Y:S01]  /*2fa0*/  VIADD R4, R2, 0x71 ;  /* 0x0000007102047836 */ /* 0x000fe20000000000 */
[----:B------:R-:W-:Y:S02]  /*2fb0*/  FMNMX3.FTZ R3, R3, R42, R41, !PT ;  /* 0x0000002a03037276 */ /* 0x000fe40007810029 */
[----:B------:R-:W-:Y:S02]  /*2fc0*/  FSEL R144, R187, -INF , !P4 ;  /* 0xff800000bb907808 */ /* 0x000fe40006000000 */
[----:B------:R-:W-:-:S02]  /*2fd0*/  FMNMX3.FTZ R3, R3, R40, R35, !PT ;  /* 0x0000002803037276 */ /* 0x000fc40007810023 */
[----:B------:R-:W-:Y:S02]  /*2fe0*/  FSEL R132, R185, -INF , !P4 ;  /* 0xff800000b9847808 */ /* 0x000fe40006000000 */
[----:B------:R-:W-:Y:S02]  /*2ff0*/  FSEL R47, R11, -INF , !P4 ;  /* 0xff8000000b2f7808 */ /* 0x000fe40006000000 */
[----:B------:R-:W-:Y:S02]  /*3000*/  FSEL R32, R9, -INF , !P4 ;  /* 0xff80000009207808 */ /* 0x000fe40006000000 */
[----:B------:R-:W-:Y:S01]  /*3010*/  ISETP.GE.AND P4, PT, R4, R20, PT ;  /* 0x000000140400720c */ /* 0x000fe20003f86270 */
[----:B------:R-:W-:Y:S01]  /*3020*/  VIADD R4, R2, 0x78 ;  /* 0x0000007802047836 */ /* 0x000fe20000000000 */
[----:B------:R-:W-:Y:S02]  /*3030*/  FSEL R23, R24, -INF , !P3 ;  /* 0xff80000018177808 */ /* 0x000fe40005800000 */
[----:B------:R-:W-:-:S02]  /*3040*/  FMNMX3.FTZ R3, R3, R34, R33, !PT ;  /* 0x0000002203037276 */ /* 0x000fc40007810021 */
[----:B------:R-:W-:Y:S02]  /*3050*/  FSEL R149, R142, -INF , !P3 ;  /* 0xff8000008e957808 */ /* 0x000fe40005800000 */
[----:B------:R-:W-:Y:S02]  /*3060*/  FSEL R128, R140, -INF , !P3 ;  /* 0xff8000008c807808 */ /* 0x000fe40005800000 */
[----:B------:R-:W-:Y:S02]  /*3070*/  FSEL R76, R26, -INF , !P3 ;  /* 0xff8000001a4c7808 */ /* 0x000fe40005800000 */
[----:B------:R-:W-:Y:S02]  /*3080*/  FSEL R148, R143, -INF , !P2 ;  /* 0xff8000008f947808 */ /* 0x000fe40005000000 */
[----:B------:R-:W-:Y:S02]  /*3090*/  FSEL R115, R141, -INF , !P2 ;  /* 0xff8000008d737808 */ /* 0x000fe40005000000 */
[----:B------:R-:W-:-:S02]  /*30a0*/  FSEL R77, R27, -INF , !P2 ;  /* 0xff8000001b4d7808 */ /* 0x000fc40005000000 */
[----:B------:R-:W-:Y:S01]  /*30b0*/  FSEL R22, R25, -INF , !P2 ;  /* 0xff80000019167808 */ /* 0x000fe20005000000 */
[----:B------:R-:W-:Y:S01]  /*30c0*/  BAR.SYNC.DEFER_BLOCKING 0x0 ;  /* 0x0000000000007b1d */ /* 0x000fe20000010000 */
[----:B------:R-:W-:Y:S02]  /*30d0*/  ISETP.GE.AND P3, PT, R4, R20, PT ;  /* 0x000000140400720c */ /* 0x000fe40003f66270 */
[----:B------:R-:W-:Y:S02]  /*30e0*/  FSEL R151, R203, -INF , !P0 ;  /* 0xff800000cb977808 */ /* 0x000fe40004000000 */
[----:B------:R-:W-:Y:S02]  /*30f0*/  FSEL R139, R201, -INF , !P0 ;  /* 0xff800000c98b7808 */ /* 0x000fe40004000000 */
[----:B------:R-:W-:Y:S02]  /*3100*/  FSEL R98, R15, -INF , !P0 ;  /* 0xff8000000f627808 */ /* 0x000fe40004000000 */
[----:B------:R-:W-:-:S02]  /*3110*/  FSEL R13, R13, -INF , !P0 ;  /* 0xff8000000d0d7808 */ /* 0x000fc40004000000 */
[----:B------:R-:W-:Y:S01]  /*3120*/  FMNMX3.FTZ R12, R3, R32, R23, !PT ;  /* 0x00000020030c7276 */ /* 0x000fe20007810017 */
[----:B------:R-:W-:Y:S06]  /*3130*/  @!P1 BRA `(.L_x_21) ;  /* 0x0000000000689947 */ /* 0x000fec0003800000 */
[----:B------:R-:W-:-:S05]  /*3140*/  LEA.HI.SX32 R3, R214, 0xfffffffe, 0x19 ;  /* 0xfffffffed6037811 */ /* 0x000fca00078fcaff */
[-C--:B------:R-:W-:Y:S02]  /*3150*/  IMAD R6, R157, R3.reuse, RZ ;  /* 0x000000039d067224 */ /* 0x080fe400078e02ff */
[----:B------:R-:W-:-:S04]  /*3160*/  IMAD.WIDE.U32 R4, R174, R3, RZ ;  /* 0x00000003ae047225 */ /* 0x000fc800078e00ff */
[----:B------:R-:W-:Y:S01]  /*3170*/  IMAD.IADD R5, R5, 0x1, R6 ;  /* 0x0000000105057824 */ /* 0x000fe200078e0206 */
[----:B------:R-:W-:-:S04]  /*3180*/  LEA R10, P0, R4, R217, 0x1 ;  /* 0x000000d9040a7211 */ /* 0x000fc800078008ff */
[----:B------:R-:W-:Y:S02]  /*3190*/  LEA.HI.X R11, R4, R216, R5, 0x1, P0 ;  /* 0x000000d8040b7211 */ /* 0x000fe400000f0c05 */
[----:B------:R-:W-:-:S03]  /*31a0*/  IADD3 R3, P0, PT, R159, R4, RZ ;  /* 0x000000049f037210 */ /* 0x000fc60007f1e0ff */
[----:B------:R-:W-:Y:S01]  /*31b0*/  @!PT LDS RZ, [RZ] ;  /* 0x00000000fffff984 */ /* 0x000fe20000000800 */
[----:B------:R-:W-:Y:S01]  /*31c0*/  @!PT LDS RZ, [RZ] ;  /* 0x00000000fffff984 */ /* 0x000fe20000000800 */
[----:B------:R-:W-:Y:S01]  /*31d0*/  @!PT LDS RZ, [RZ] ;  /* 0x00000000fffff984 */ /* 0x000fe20000000800 */
[----:B------:R1:W-:Y:S02]  /*31e0*/  LDGSTS.E.BYPASS.LTC128B.128 [R215+0x2000], desc[UR12][R10.64] ;  /* 0x020000000ad77fae */ /* 0x0003e4000b981a0c */
[----:B------:R-:W-:Y:S01]  /*31f0*/  IMAD.X R4, R156, 0x1, R5, P0 ;  /* 0x000000019c047824 */ /* 0x000fe200000e0605 */
[----:B------:R-:W-:-:S05]  /*3200*/  IADD3 R5, P0, PT, R159, R3, RZ ;  /* 0x000000039f057210 */ /* 0x000fca0007f1e0ff */
[----:B------:R-:W-:Y:S01]  /*3210*/  IMAD.X R7, R156, 0x1, R4, P0 ;  /* 0x000000019c077824 */ /* 0x000fe200000e0604 */
[----:B------:R-:W-:-:S04]  /*3220*/  LEA R8, P0, R3, R217, 0x1 ;  /* 0x000000d903087211 */ /* 0x000fc800078008ff */
[----:B------:R-:W-:Y:S02]  /*3230*/  LEA.HI.X R9, R3, R216, R4, 0x1, P0 ;  /* 0x000000d803097211 */ /* 0x000fe400000f0c04 */
[----:B------:R-:W-:-:S03]  /*3240*/  LEA R6, P0, R5, R217, 0x1 ;  /* 0x000000d905067211 */ /* 0x000fc600078008ff */
[----:B------:R1:W-:Y:S01]  /*3250*/  LDGSTS.E.BYPASS.LTC128B.128 [R215+0x2800], desc[UR12][R8.64] ;  /* 0x0280000008d77fae */ /* 0x0003e2000b981a0c */
[----:B------:R-:W-:Y:S02]  /*3260*/  LEA.HI.X R7, R5, R216, R7, 0x1, P0 ;  /* 0x000000d805077211 */ /* 0x000fe400000f0c07 */
[----:B------:R-:W-:-:S03]  /*3270*/  LEA R3, P0, R56, R3, 0x6 ;  /* 0x0000000338037211 */ /* 0x000fc600078030ff */
[----:B------:R1:W-:Y:S01]  /*3280*/  LDGSTS.E.BYPASS.LTC128B.128 [R215+0x3000], desc[UR12][R6.64] ;  /* 0x0300000006d77fae */ /* 0x0003e2000b981a0c */
[----:B------:R-:W-:Y:S02]  /*3290*/  LEA.HI.X R5, R56, R4, R57, 0x6, P0 ;  /* 0x0000000438057211 */ /* 0x000fe400000f3439 */
[----:B------:R-:W-:-:S04]  /*32a0*/  LEA R4, P0, R3, R217, 0x1 ;  /* 0x000000d903047211 */ /* 0x000fc800078008ff */
[----:B------:R-:W-:-:S05]  /*32b0*/  LEA.HI.X R5, R3, R216, R5, 0x1, P0 ;  /* 0x000000d803057211 */ /* 0x000fca00000f0c05 */
[----:B------:R1:W-:Y:S04]  /*32c0*/  LDGSTS.E.BYPASS.LTC128B.128 [R215+0x3800], desc[UR12][R4.64] ;  /* 0x0380000004d77fae */ /* 0x0003e8000b981a0c */
[----:B------:R-:W0:Y:S02]  /*32d0*/  LDGDEPBAR ;  /* 0x00000000000079af */ /* 0x000e240000000000 */
.L_x_21:
[----:B-1----:R-:W-:Y:S01]  /*32e0*/  P2R R11, PR, RZ, 0x2 ;  /* 0x00000002ff0b7803 */ /* 0x002fe20000000000 */
[----:B------:R-:W2:Y:S01]  /*32f0*/  LDL.LU R57, [R1+0x4] ;  /* 0x0000040001397983 */ /* 0x000ea20000300800 */
[----:B------:R-:W-:Y:S01]  /*3300*/  ISETP.NE.AND P1, PT, R21, RZ, PT ;  /* 0x000000ff1500720c */ /* 0x000fe20003f25270 */
[----:B------:R-:W1:Y:S01]  /*3310*/  LDCU UR5, c[0x0][0x45c] ;  /* 0x00008b80ff0577ac */ /* 0x000e620008000800 */
[----:B------:R-:W-:Y:S01]  /*3320*/  FMNMX3.FTZ R3, R12, R22, R14, !PT ;  /* 0x000000160c037276 */ /* 0x000fe2000781000e */
[----:B------:R-:W3:Y:S01]  /*3330*/  LDL.LU R56, [R1+0x8] ;  /* 0x0000080001387983 */ /* 0x000ee20000300800 */
[----:B------:R-:W-:Y:S02]  /*3340*/  FSEL R10, R28, -INF , !P1 ;  /* 0xff8000001c0a7808 */ /* 0x000fe40004800000 */
[----:B------:R-:W-:Y:S01]  /*3350*/  IADD3 R4, PT, PT, R2, 0x79, RZ ;  /* 0x0000007902047810 */ /* 0x000fe20007ffe0ff */
[----:B------:R-:W4:Y:S01]  /*3360*/  LDL.LU R27, [R1+0xc] ;  /* 0x00000c00011b7983 */ /* 0x000f220000300800 */
[----:B------:R-:W-:-:S02]  /*3370*/  FSEL R9, R36, -INF , !P5 ;  /* 0xff80000024097808 */ /* 0x000fc40006800000 */
[----:B------:R-:W-:Y:S01]  /*3380*/  FSEL R8, R29, -INF , !P6 ;  /* 0xff8000001d087808 */ /* 0x000fe20007000000 */
[----:B------:R-:W5:Y:S01]  /*3390*/  LDL.LU R65, [R1] ;  /* 0x0000000001417983 */ /* 0x000f620000300800 */
[----:B------:R-:W-:Y:S02]  /*33a0*/  FMNMX3.FTZ R2, R3, R13, R10, !PT ;  /* 0x0000000d03027276 */ /* 0x000fe4000781000a */
[----:B------:R-:W-:Y:S02]  /*33b0*/  ISETP.GE.AND P2, PT, R4, R20, PT ;  /* 0x000000140400720c */ /* 0x000fe40003f46270 */
[----:B------:R-:W-:Y:S02]  /*33c0*/  FSEL R5, R37, -INF , !P4 ;  /* 0xff80000025057808 */ /* 0x000fe40006000000 */
[----:B------:R-:W-:Y:S02]  /*33d0*/  FSEL R7, R16, -INF , !P3 ;  /* 0xff80000010077808 */ /* 0x000fe40005800000 */
[----:B------:R-:W-:-:S02]  /*33e0*/  FMNMX3.FTZ R2, R2, R8, R9, !PT ;  /* 0x0000000802027276 */ /* 0x000fc40007810009 */
[----:B------:R-:W-:Y:S02]  /*33f0*/  FSEL R6, R17, -INF , !P2 ;  /* 0xff80000011067808 */ /* 0x000fe40005000000 */
[----:B------:R-:W-:Y:S02]  /*3400*/  FMNMX3.FTZ R2, R2, R5, R7, !PT ;  /* 0x0000000502027276 */ /* 0x000fe40007810007 */
[----:B------:R-:W-:Y:S02]  /*3410*/  FSEL R97, R30, -INF , !P1 ;  /* 0xff8000001e617808 */ /* 0x000fe40004800000 */
[----:B------:R-:W-:Y:S02]  /*3420*/  FMNMX.FTZ R2, R6, R2, !PT ;  /* 0x0000000206027209 */ /* 0x000fe40007810000 */
[----:B------:R-:W-:Y:S02]  /*3430*/  FSEL R134, R31, -INF , !P6 ;  /* 0xff8000001f867808 */ /* 0x000fe40007000000 */
[----:B------:R-:W-:Y:S01]  /*3440*/  FSEL R157, R38, -INF , !P5 ;  /* 0xff800000269d7808 */ /* 0x000fe20006800000 */
[----:B------:R-:W1:Y:S01]  /*3450*/  SHFL.BFLY PT, R3, R2, 0x2, 0x1f ;  /* 0x0c401f0002037f89 */ /* 0x000e6200000e0000 */
[----:B------:R-:W-:-:S02]  /*3460*/  FSEL R156, R39, -INF , !P4 ;  /* 0xff800000279c7808 */ /* 0x000fc40006000000 */
[----:B------:R-:W-:Y:S02]  /*3470*/  FSEL R159, R18, -INF , !P3 ;  /* 0xff800000129f7808 */ /* 0x000fe40005800000 */
[----:B------:R-:W-:Y:S02]  /*3480*/  FSEL R168, R19, -INF , !P2 ;  /* 0xff80000013a87808 */ /* 0x000fe40005000000 */
[----:B------:R-:W-:Y:S02]  /*3490*/  FSEL R20, R249, -INF , !P6 ;  /* 0xff800000f9147808 */ /* 0x000fe40007000000 */
[----:B------:R-:W-:Y:S02]  /*34a0*/  FSEL R79, R155, -INF , !P2 ;  /* 0xff8000009b4f7808 */ /* 0x000fe40005000000 */
[----:B------:R-:W-:-:S04]  /*34b0*/  IADD3 R208, PT, PT, R208, R158, RZ ;  /* 0x0000009ed0d07210 */ /* 0x000fc80007ffe0ff */
[----:B------:R-:W-:-:S04]  /*34c0*/  LEA R208, R208, UR4, 0x1 ;  /* 0x00000004d0d07c11 */ /* 0x000fc8000f8e08ff */
[----:B------:R-:W-:Y:S01]  /*34d0*/  IADD3 R210, PT, PT, R0, R208, RZ ;  /* 0x000000d000d27210 */ /* 0x000fe20007ffe0ff */
[----:B------:R-:W-:Y:S01]  /*34e0*/  LDSM.16.MT88.4 R16, [R208+0x4000] ;  /* 0x00400000d010783b */ /* 0x000fe20000004200 */
[----:B-1----:R-:W-:-:S03]  /*34f0*/  FMNMX.FTZ R2, R2, R3, !PT ;  /* 0x0000000302027209 */ /* 0x002fc60007810000 */
[----:B------:R-:W-:Y:S04]  /*3500*/  LDSM.16.MT88.4 R28, [R210+0x4400] ;  /* 0x00440000d21c783b */ /* 0x000fe80000004200 */
[----:B------:R-:W1:Y:S02]  /*3510*/  SHFL.BFLY PT, R3, R2, 0x1, 0x1f ;  /* 0x0c201f0002037f89 */ /* 0x000e6400000e0000 */
[----:B-1----:R-:W-:Y:S02]  /*3520*/  FMNMX.FTZ R138, R2, R3, !PT ;  /* 0x00000003028a7209 */ /* 0x002fe40007810000 */
[----:B------:R-:W-:Y:S02]  /*3530*/  FMNMX3.FTZ R3, R91, R90, R83, !PT ;  /* 0x0000005a5b037276 */ /* 0x000fe40007810053 */
[C---:B------:R-:W-:Y:S01]  /*3540*/  FSETP.NEU.FTZ.AND P0, PT, R138.reuse, -INF , PT ;  /* 0xff8000008a00780b */ /* 0x040fe20003f1d000 */
[----:B------:R-:W-:Y:S01]  /*3550*/  FMUL.FTZ R2, R138, UR5 ;  /* 0x000000058a027c20 */ /* 0x000fe20008410000 */
[----:B------:R-:W-:-:S04]  /*3560*/  FMNMX3.FTZ R3, R3, R89, R88, !PT ;  /* 0x0000005903037276 */ /* 0x000fc80007810058 */
[----:B------:R-:W-:Y:S02]  /*3570*/  FMNMX3.FTZ R3, R3, R82, R81, !PT ;  /* 0x0000005203037276 */ /* 0x000fe40007810051 */
[----:B------:R-:W-:Y:S02]  /*3580*/  FSEL R2, R2, RZ, P0 ;  /* 0x000000ff02027208 */ /* 0x000fe40000000000 */
[----:B------:R-:W-:-:S04]  /*3590*/  FMNMX3.FTZ R3, R3, R75, R80, !PT ;  /* 0x0000004b03037276 */ /* 0x000fc80007810050 */
        /* <DEDUP_REMOVED lines=11> */
[----:B------:R-:W-:-:S05]  /*3650*/  FMNMX.FTZ R3, R168, R3, !PT ;  /* 0x00000003a8037209 */ /* 0x000fca0007810000 */
[----:B------:R-:W1:Y:S02]  /*3660*/  SHFL.BFLY PT, R4, R3, 0x2, 0x1f ;  /* 0x0c401f0003047f89 */ /* 0x000e6400000e0000 */
[----:B-1----:R-:W-:-:S05]  /*3670*/  FMNMX.FTZ R3, R3, R4, !PT ;  /* 0x0000000403037209 */ /* 0x002fca0007810000 */
[----:B------:R-:W1:Y:S02]  /*3680*/  SHFL.BFLY PT, R4, R3, 0x1, 0x1f ;  /* 0x0c201f0003047f89 */ /* 0x000e6400000e0000 */
[----:B-1----:R-:W-:-:S04]  /*3690*/  FMNMX.FTZ R137, R3, R4, !PT ;  /* 0x0000000403897209 */ /* 0x002fc80007810000 */
[C---:B------:R-:W-:Y:S01]  /*36a0*/  FSETP.NEU.FTZ.AND P0, PT, R137.reuse, -INF , PT ;  /* 0xff8000008900780b */ /* 0x040fe20003f1d000 */
[----:B------:R-:W-:-:S05]  /*36b0*/  FMUL.FTZ R3, R137, UR5 ;  /* 0x0000000589037c20 */ /* 0x000fca0008410000 */
[----:B------:R-:W-:Y:S01]  /*36c0*/  FSEL R4, R3, RZ, P0 ;  /* 0x000000ff03047208 */ /* 0x000fe20000000000 */
[----:B------:R-:W-:Y:S01]  /*36d0*/  FFMA.FTZ R3, R73, UR5, -R2 ;  /* 0x0000000549037c23 */ /* 0x000fe20008010802 */
[----:B------:R-:W-:-:S03]  /*36e0*/  FSEL R73, R152, -INF , !P3 ;  /* 0xff80000098497808 */ /* 0x000fc60005800000 */
[----:B------:R1:W-:Y:S02]  /*36f0*/  MUFU.EX2 R226, R3 ;  /* 0x0000000300e27308 */ /* 0x0003e40000000800 */
[----:B-1----:R-:W-:-:S06]  /*3700*/  FFMA.FTZ R3, R72, UR5, -R2 ;  /* 0x0000000548037c23 */ /* 0x002fcc0008010802 */
[----:B------:R1:W1:Y:S02]  /*3710*/  MUFU.EX2 R224, R3 ;  /* 0x0000000300e07308 */ /* 0x0002640000000800 */
[----:B-1----:R-:W-:Y:S01]  /*3720*/  FFMA.FTZ R3, R58, UR5, -R2 ;  /* 0x000000053a037c23 */ /* 0x002fe20008010802 */
[----:B------:R-:W-:-:S05]  /*3730*/  F2FP.BF16.F32.PACK_AB R12, R224, R226 ;  /* 0x000000e2e00c723e */ /* 0x000fca00000010ff */
[----:B------:R1:W-:Y:S02]  /*3740*/  MUFU.EX2 R225, R3 ;  /* 0x0000000300e17308 */ /* 0x0003e40000000800 */
[----:B-1----:R-:W-:-:S06]  /*3750*/  FFMA.FTZ R3, R55, UR5, -R2 ;  /* 0x0000000537037c23 */ /* 0x002fcc0008010802 */
[----:B------:R1:W-:Y:S02]  /*3760*/  MUFU.EX2 R227, R3 ;  /* 0x0000000300e37308 */ /* 0x0003e40000000800 */
[----:B-1----:R-:W-:-:S06]  /*3770*/  FFMA.FTZ R3, R54, UR5, -R2 ;  /* 0x0000000536037c23 */ /* 0x002fcc0008010802 */
[----:B------:R1:W-:Y:S01]  /*3780*/  MUFU.EX2 R228, R3 ;  /* 0x0000000300e47308 */ /* 0x0003e20000000800 */
[----:B-----5:R-:W-:Y:S01]  /*3790*/  FSEL R72, R65, -INF , !P5 ;  /* 0xff80000041487808 */ /* 0x020fe20006800000 */
[----:B-1----:R-:W-:-:S06]  /*37a0*/  FFMA.FTZ R3, R53, UR5, -R2 ;  /* 0x0000000535037c23 */ /* 0x002fcc0008010802 */
[----:B------:R1:W-:Y:S02]  /*37b0*/  MUFU.EX2 R229, R3 ;  /* 0x0000000300e57308 */ /* 0x0003e40000000800 */
        /* <DEDUP_REMOVED lines=30> */
[--C-:B-1----:R-:W-:Y:S02]  /*39a0*/  FFMA.FTZ R3, R32, UR5, -R2.reuse ;  /* 0x0000000520037c23 */ /* 0x102fe40008010802 */
[----:B------:R-:W-:Y:S04]  /*39b0*/  LDSM.16.MT88.4 R32, [R208+0x4400] ;  /* 0x00440000d020783b */ /* 0x000fe80000004200 */
[----:B------:R1:W-:Y:S02]  /*39c0*/  MUFU.EX2 R140, R3 ;  /* 0x00000003008c7308 */ /* 0x0003e40000000800 */
[----:B-1----:R-:W-:Y:S01]  /*39d0*/  FFMA.FTZ R3, R23, UR5, -R2 ;  /* 0x0000000517037c23 */ /* 0x002fe20008010802 */
[----:B------:R-:W-:-:S05]  /*39e0*/  FSEL R23, R251, -INF , !P6 ;  /* 0xff800000fb177808 */ /* 0x000fca0007000000 */
[----:B------:R1:W5:Y:S02]  /*39f0*/  MUFU.EX2 R15, R3 ;  /* 0x00000003000f7308 */ /* 0x0003640000000800 */
[----:B-1----:R-:W-:Y:S01]  /*3a00*/  FFMA.FTZ R3, R22, UR5, -R2 ;  /* 0x0000000516037c23 */ /* 0x002fe20008010802 */
[----:B------:R-:W-:Y:S02]  /*3a10*/  FSEL R22, R250, -INF , !P1 ;  /* 0xff800000fa167808 */ /* 0x000fe40004800000 */
[----:B-----5:R-:W-:-:S03]  /*3a20*/  MOV R251, R15 ;  /* 0x0000000f00fb7202 */ /* 0x020fc60000000f00 */
[----:B------:R1:W5:Y:S02]  /*3a30*/  MUFU.EX2 R24, R3 ;  /* 0x0000000300187308 */ /* 0x0003640000000800 */
[----:B-1----:R-:W-:Y:S01]  /*3a40*/  FFMA.FTZ R3, R14, UR5, -R2 ;  /* 0x000000050e037c23 */ /* 0x002fe20008010802 */
[----:B-----5:R-:W-:Y:S02]  /*3a50*/  MOV R250, R24 ;  /* 0x0000001800fa7202 */ /* 0x020fe40000000f00 */
[----:B------:R-:W-:-:S03]  /*3a60*/  F2FP.BF16.F32.PACK_AB R14, R227, R225 ;  /* 0x000000e1e30e723e */ /* 0x000fc600000010ff */
[----:B------:R1:W5:Y:S02]  /*3a70*/  MUFU.EX2 R25, R3 ;  /* 0x0000000300197308 */ /* 0x0003640000000800 */
[----:B-1----:R-:W-:Y:S01]  /*3a80*/  FFMA.FTZ R3, R13, UR5, -R2 ;  /* 0x000000050d037c23 */ /* 0x002fe20008010802 */
[----:B-----5:R-:W-:-:S05]  /*3a90*/  MOV R249, R25 ;  /* 0x0000001900f97202 */ /* 0x020fca0000000f00 */
[----:B------:R1:W5:Y:S02]  /*3aa0*/  MUFU.EX2 R26, R3 ;  /* 0x00000003001a7308 */ /* 0x0003640000000800 */
        /* <DEDUP_REMOVED lines=8> */
[--C-:B-1----:R-:W-:Y:S01]  /*3b30*/  FFMA.FTZ R3, R7, UR5, -R2.reuse ;  /* 0x0000000507037c23 */ /* 0x102fe20008010802 */
[----:B------:R-:W-:Y:S01]  /*3b40*/  FFMA.FTZ R2, R6, UR5, -R2 ;  /* 0x0000000506027c23 */ /* 0x000fe20008010802 */
[----:B------:R-:W-:-:S04]  /*3b50*/  FSEL R7, R248, -INF , !P1 ;  /* 0xff800000f8077808 */ /* 0x000fc80004800000 */
[----:B------:R1:W-:Y:S01]  /*3b60*/  MUFU.EX2 R178, R3 ;  /* 0x0000000300b27308 */ /* 0x0003e20000000800 */
[----:B-----5:R-:W-:Y:S02]  /*3b70*/  MOV R248, R26 ;  /* 0x0000001a00f87202 */ /* 0x020fe40000000f00 */
[----:B------:R-:W-:-:S05]  /*3b80*/  ISETP.NE.AND P1, PT, R11, RZ, PT ;  /* 0x000000ff0b00720c */ /* 0x000fca0003f25270 */
[----:B------:R5:W-:Y:S01]  /*3b90*/  MUFU.EX2 R179, R2 ;  /* 0x0000000200b37308 */ /* 0x000be20000000800 */
[----:B-1----:R-:W-:-:S07]  /*3ba0*/  FFMA.FTZ R3, R89, UR5, -R4 ;  /* 0x0000000559037c23 */ /* 0x002fce0008010804 */
[----:B------:R1:W-:Y:S01]  /*3bb0*/  MUFU.EX2 R198, R3 ;  /* 0x0000000300c67308 */ /* 0x0003e20000000800 */
[----:B-----5:R-:W-:-:S07]  /*3bc0*/  FFMA.FTZ R2, R91, UR5, -R4 ;  /* 0x000000055b027c23 */ /* 0x020fce0008010804 */
[----:B------:R5:W-:Y:S01]  /*3bd0*/  MUFU.EX2 R188, R2 ;  /* 0x0000000200bc7308 */ /* 0x000be20000000800 */
[----:B-1----:R-:W-:-:S07]  /*3be0*/  FFMA.FTZ R3, R88, UR5, -R4 ;  /* 0x0000000558037c23 */ /* 0x002fce0008010804 */
[----:B------:R1:W-:Y:S01]  /*3bf0*/  MUFU.EX2 R206, R3 ;  /* 0x0000000300ce7308 */ /* 0x0003e20000000800 */
[----:B-----5:R-:W-:-:S07]  /*3c00*/  FFMA.FTZ R2, R90, UR5, -R4 ;  /* 0x000000055a027c23 */ /* 0x020fce0008010804 */
[----:B------:R5:W2:Y:S01]  /*3c10*/  MUFU.EX2 R171, R2 ;  /* 0x0000000200ab7308 */ /* 0x000aa20000000800 */
[----:B-1----:R-:W-:-:S07]  /*3c20*/  FFMA.FTZ R3, R82, UR5, -R4 ;  /* 0x0000000552037c23 */ /* 0x002fce0008010804 */
[----:B------:R1:W-:Y:S01]  /*3c30*/  MUFU.EX2 R205, R3 ;  /* 0x0000000300cd7308 */ /* 0x0003e20000000800 */
[----:B-----5:R-:W-:Y:S01]  /*3c40*/  FFMA.FTZ R2, R83, UR5, -R4 ;  /* 0x0000000553027c23 */ /* 0x020fe20008010804 */
[----:B--2---:R-:W-:-:S06]  /*3c50*/  F2FP.BF16.F32.PACK_AB R13, R171, R188 ;  /* 0x000000bcab0d723e */ /* 0x004fcc00000010ff */
[----:B------:R2:W5:Y:S01]  /*3c60*/  MUFU.EX2 R194, R2 ;  /* 0x0000000200c27308 */ /* 0x0005620000000800 */
[----:B-1----:R-:W-:Y:S02]  /*3c70*/  FMNMX3.FTZ R3, R108, R106, R105, !PT ;  /* 0x0000006a6c037276 */ /* 0x002fe40007810069 */
[----:B--2---:R-:W-:Y:S02]  /*3c80*/  FMNMX3.FTZ R2, R103, R101, R94, !PT ;  /* 0x0000006567027276 */ /* 0x004fe4000781005e */
[----:B-----5:R-:W-:Y:S02]  /*3c90*/  F2FP.BF16.F32.PACK_AB R15, R198, R194 ;  /* 0x000000c2c60f723e */ /* 0x020fe400000010ff */
[----:B------:R-:W-:-:S04]  /*3ca0*/  FMNMX3.FTZ R2, R2, R93, R102, !PT ;  /* 0x0000005d02027276 */ /* 0x000fc80007810066 */
[----:B------:R-:W-:-:S04]  /*3cb0*/  FMNMX3.FTZ R2, R2, R100, R95, !PT ;  /* 0x0000006402027276 */ /* 0x000fc8000781005f */
[----:B------:R-:W-:-:S04]  /*3cc0*/  FMNMX3.FTZ R2, R2, R92, R120, !PT ;  /* 0x0000005c02027276 */ /* 0x000fc80007810078 */
[----:B------:R-:W-:-:S04]  /*3cd0*/  FMNMX3.FTZ R2, R2, R111, R85, !PT ;  /* 0x0000006f02027276 */ /* 0x000fc80007810055 */
[----:B------:R-:W-:-:S04]  /*3ce0*/  FMNMX3.FTZ R2, R2, R84, R116, !PT ;  /* 0x0000005402027276 */ /* 0x000fc80007810074 */
[----:B------:R-:W-:Y:S01]  /*3cf0*/  FMNMX3.FTZ R5, R2, R96, R87, !PT ;  /* 0x0000006002057276 */ /* 0x000fe20007810057 */
[----:B------:R-:W-:-:S03]  /*3d00*/  FFMA.FTZ R2, R81, UR5, -R4 ;  /* 0x0000000551027c23 */ /* 0x000fc60008010804 */
[----:B------:R-:W-:Y:S01]  /*3d10*/  FMNMX3.FTZ R5, R5, R86, R114, !PT ;  /* 0x0000005605057276 */ /* 0x000fe20007810072 */
[----:B------:R1:W-:Y:S02]  /*3d20*/  MUFU.EX2 R218, R2 ;  /* 0x0000000200da7308 */ /* 0x0003e40000000800 */
[----:B-1----:R-:W-:Y:S02]  /*3d30*/  FMNMX3.FTZ R2, R3, R104, R109, !PT ;  /* 0x0000006803027276 */ /* 0x002fe4000781006d */
[----:B------:R-:W-:Y:S01]  /*3d40*/  FMNMX3.FTZ R3, R5, R113, R112, !PT ;  /* 0x0000007105037276 */ /* 0x000fe20007810070 */
[----:B------:R-:W-:Y:S01]  /*3d50*/  FFMA.FTZ R5, R75, UR5, -R4 ;  /* 0x000000054b057c23 */ /* 0x000fe20008010804 */
[----:B------:R-:W-:Y:S02]  /*3d60*/  FMNMX3.FTZ R2, R2, R107, R121, !PT ;  /* 0x0000006b02027276 */ /* 0x000fe40007810079 */
[----:B------:R-:W-:Y:S01]  /*3d70*/  FMNMX3.FTZ R3, R3, R99, R129, !PT ;  /* 0x0000006303037276 */ /* 0x000fe20007810081 */
[----:B------:R1:W-:Y:S01]  /*3d80*/  MUFU.EX2 R207, R5 ;  /* 0x0000000500cf7308 */ /* 0x0003e20000000800 */
[----:B------:R-:W-:-:S02]  /*3d90*/  FMNMX3.FTZ R2, R2, R110, R123, !PT ;  /* 0x0000006e02027276 */ /* 0x000fc4000781007b */
[----:B------:R-:W-:Y:S02]  /*3da0*/  FMNMX3.FTZ R3, R3, R132, R128, !PT ;  /* 0x0000008403037276 */ /* 0x000fe40007810080 */
[----:B------:R-:W-:Y:S02]  /*3db0*/  FMNMX3.FTZ R2, R2, R122, R125, !PT ;  /* 0x0000007a02027276 */ /* 0x000fe4000781007d */
[----:B------:R-:W-:Y:S02]  /*3dc0*/  FMNMX3.FTZ R3, R3, R115, R135, !PT ;  /* 0x0000007303037276 */ /* 0x000fe40007810087 */
[----:B------:R-:W-:Y:S02]  /*3dd0*/  FMNMX3.FTZ R2, R2, R124, R118, !PT ;  /* 0x0000007c02027276 */ /* 0x000fe40007810076 */
[----:B------:R-:W-:Y:S02]  /*3de0*/  FMNMX3.FTZ R3, R3, R139, R7, !PT ;  /* 0x0000008b03037276 */ /* 0x000fe40007810007 */
[----:B------:R-:W-:-:S02]  /*3df0*/  FMNMX3.FTZ R2, R2, R119, R126, !PT ;  /* 0x0000007702027276 */ /* 0x000fc4000781007e */
[----:B------:R-:W-:Y:S01]  /*3e00*/  FSEL R75, R57, -INF , !P4 ;  /* 0xff800000394b7808 */ /* 0x000fe20006000000 */
[----:B-1----:R-:W-:Y:S01]  /*3e10*/  FFMA.FTZ R5, R80, UR5, -R4 ;  /* 0x0000000550057c23 */ /* 0x002fe20008010804 */
[----:B------:R-:W-:Y:S02]  /*3e20*/  FMNMX3.FTZ R3, R3, R20, R72, !PT ;  /* 0x0000001403037276 */ /* 0x000fe40007810048 */
[----:B------:R-:W-:Y:S01]  /*3e30*/  FMNMX3.FTZ R2, R2, R117, R130, !PT ;  /* 0x0000007502027276 */ /* 0x000fe20007810082 */
[----:B------:R1:W-:Y:S03]  /*3e40*/  MUFU.EX2 R204, R5 ;  /* 0x0000000500cc7308 */ /* 0x0003e60000000800 */
[----:B------:R-:W-:-:S04]  /*3e50*/  FMNMX3.FTZ R2, R2, R127, R133, !PT ;  /* 0x0000007f02027276 */ /* 0x000fc80007810085 */
[----:B------:R-:W-:-:S04]  /*3e60*/  FMNMX3.FTZ R2, R2, R131, R145, !PT ;  /* 0x0000008302027276 */ /* 0x000fc80007810091 */
[----:B------:R-:W-:-:S04]  /*3e70*/  FMNMX3.FTZ R2, R2, R144, R149, !PT ;  /* 0x0000009002027276 */ /* 0x000fc80007810095 */
[----:B------:R-:W-:Y:S01]  /*3e80*/  FMNMX3.FTZ R2, R2, R148, R150, !PT ;  /* 0x0000009402027276 */ /* 0x000fe20007810096 */
[----:B-1----:R-:W-:Y:S01]  /*3e90*/  FFMA.FTZ R5, R74, UR5, -R4 ;  /* 0x000000054a057c23 */ /* 0x002fe20008010804 */
[----:B------:R-:W-:Y:S02]  /*3ea0*/  FSEL R74, R153, -INF , !P2 ;  /* 0xff800000994a7808 */ /* 0x000fe40005000000 */
[----:B------:R-:W-:Y:S01]  /*3eb0*/  FMNMX3.FTZ R2, R2, R151, R22, !PT ;  /* 0x0000009702027276 */ /* 0x000fe20007810016 */
[----:B------:R1:W-:Y:S02]  /*3ec0*/  MUFU.EX2 R203, R5 ;  /* 0x0000000500cb7308 */ /* 0x0003e40000000800 */
[----:B-1----:R-:W-:Y:S01]  /*3ed0*/  FMNMX3.FTZ R5, R3, R75, R73, !PT ;  /* 0x0000004b03057276 */ /* 0x002fe20007810049 */
[----:B------:R-:W-:Y:S01]  /*3ee0*/  FFMA.FTZ R3, R71, UR5, -R4 ;  /* 0x0000000547037c23 */ /* 0x000fe20008010804 */
[----:B------:R-:W-:Y:S02]  /*3ef0*/  FSEL R71, R154, -INF , !P3 ;  /* 0xff8000009a477808 */ /* 0x000fe40005800000 */
[----:B------:R-:W-:-:S02]  /*3f00*/  FMNMX.FTZ R5, R74, R5, !PT ;  /* 0x000000054a057209 */ /* 0x000fc40007810000 */
[----:B------:R1:W-:Y:S01]  /*3f10*/  MUFU.EX2 R201, R3 ;  /* 0x0000000300c97308 */ /* 0x0003e20000000800 */
[----:B------:R-:W-:Y:S04]  /*3f20*/  LDSM.16.MT88.4 R152, [R208+0x5c00] ;  /* 0x005c0000d098783b */ /* 0x000fe80000004200 */
[----:B------:R-:W2:Y:S01]  /*3f30*/  SHFL.BFLY PT, R136, R5, 0x2, 0x1f ;  /* 0x0c401f0005887f89 */ /* 0x000ea200000e0000 */
[----:B-1----:R-:W-:Y:S01]  /*3f40*/  FFMA.FTZ R3, R70, UR5, -R4 ;  /* 0x0000000546037c23 */ /* 0x002fe20008010804 */
[----:B---3--:R-:W-:-:S03]  /*3f50*/  FSEL R70, R56, -INF , !P5 ;  /* 0xff80000038467808 */ /* 0x008fc60006800000 */
[----:B------:R1:W-:Y:S01]  /*3f60*/  MUFU.EX2 R197, R3 ;  /* 0x0000000300c57308 */ /* 0x0003e20000000800 */
[----:B------:R-:W-:Y:S02]  /*3f70*/  FMNMX3.FTZ R2, R2, R23, R70, !PT ;  /* 0x0000001702027276 */ /* 0x000fe40007810046 */
[----:B--2---:R-:W-:-:S05]  /*3f80*/  FMNMX.FTZ R136, R5, R136, !PT ;  /* 0x0000008805887209 */ /* 0x004fca0007810000 */
[----:B------:R-:W2:Y:S01]  /*3f90*/  SHFL.BFLY PT, R6, R136, 0x1, 0x1f ;  /* 0x0c201f0088067f89 */ /* 0x000ea200000e0000 */
[----:B-1----:R-:W-:Y:S01]  /*3fa0*/  FFMA.FTZ R3, R69, UR5, -R4 ;  /* 0x0000000545037c23 */ /* 0x002fe20008010804 */
[----:B----4-:R-:W-:Y:S02]  /*3fb0*/  FSEL R69, R27, -INF , !P4 ;  /* 0xff8000001b457808 */ /* 0x010fe40006000000 */
[----:B------:R-:W-:Y:S01]  /*3fc0*/  LDSM.16.MT88.4 R24, [R210+0x4000] ;  /* 0x00400000d218783b */ /* 0x000fe20000004200 */
[----:B------:R1:W-:Y:S01]  /*3fd0*/  MUFU.EX2 R192, R3 ;  /* 0x0000000300c07308 */ /* 0x0003e20000000800 */
[----:B------:R-:W-:-:S04]  /*3fe0*/  FMNMX3.FTZ R2, R2, R69, R71, !PT ;  /* 0x0000004502027276 */ /* 0x000fc80007810047 */
[----:B------:R-:W-:-:S05]  /*3ff0*/  FMNMX.FTZ R2, R79, R2, !PT ;  /* 0x000000024f027209 */ /* 0x000fca0007810000 */
[----:B------:R-:W3:Y:S01]  /*4000*/  SHFL.BFLY PT, R5, R2, 0x2, 0x1f ;  /* 0x0c401f0002057f89 */ /* 0x000ee200000e0000 */
[----:B--2---:R-:W-:Y:S01]  /*4010*/  FMNMX.FTZ R136, R136, R6, !PT ;  /* 0x0000000688887209 */ /* 0x004fe20007810000 */
[----:B-1----:R-:W-:-:S03]  /*4020*/  FFMA.FTZ R3, R68, UR5, -R4 ;  /* 0x0000000544037c23 */ /* 0x002fc60008010804 */
[----:B------:R-:W-:Y:S01]  /*4030*/  FSETP.NEU.FTZ.AND P0, PT, R136, -INF , PT ;  /* 0xff8000008800780b */ /* 0x000fe20003f1d000 */
[----:B------:R1:W-:Y:S01]  /*4040*/  MUFU.EX2 R190, R3 ;  /* 0x0000000300be7308 */ /* 0x0003e20000000800 */
[----:B---3--:R-:W-:Y:S01]  /*4050*/  FMNMX.FTZ R5, R2, R5, !PT ;  /* 0x0000000502057209 */ /* 0x008fe20007810000 */
[--C-:B------:R-:W-:Y:S02]  /*4060*/  FFMA.FTZ R2, R59, UR5, -R4.reuse ;  /* 0x000000053b027c23 */ /* 0x100fe40008010804 */
[C---:B------:R-:W-:Y:S01]  /*4070*/  HMMA.16816.F32.BF16 R56, R12.reuse, R16, RZ ;  /* 0x000000100c38723c */ /* 0x040fe200000418ff */
[--C-:B-1----:R-:W-:Y:S01]  /*4080*/  FFMA.FTZ R3, R66, UR5, -R4.reuse ;  /* 0x0000000542037c23 */ /* 0x102fe20008010804 */
[----:B------:R-:W1:Y:S02]  /*4090*/  SHFL.BFLY PT, R6, R5, 0x1, 0x1f ;  /* 0x0c201f0005067f89 */ /* 0x000e6400000e0000 */
[----:B------:R2:W-:Y:S04]  /*40a0*/  MUFU.EX2 R195, R2 ;  /* 0x0000000200c37308 */ /* 0x0005e80000000800 */
[----:B------:R-:W-:Y:S04]  /*40b0*/  HMMA.16816.F32.BF16 R52, R12, R24, RZ ;  /* 0x000000180c34723c */ /* 0x000fe800000418ff */
[----:B------:R3:W-:Y:S01]  /*40c0*/  MUFU.EX2 R189, R3 ;  /* 0x0000000300bd7308 */ /* 0x0007e20000000800 */
[----:B--2---:R-:W-:-:S07]  /*40d0*/  FFMA.FTZ R2, R60, UR5, -R4 ;  /* 0x000000053c027c23 */ /* 0x004fce0008010804 */
[----:B------:R2:W-:Y:S01]  /*40e0*/  MUFU.EX2 R199, R2 ;  /* 0x0000000200c77308 */ /* 0x0005e20000000800 */
[----:B-1----:R-:W-:Y:S01]  /*40f0*/  FMNMX.FTZ R21, R5, R6, !PT ;  /* 0x0000000605157209 */ /* 0x002fe20007810000 */
[--C-:B---3--:R-:W-:Y:S02]  /*4100*/  FFMA.FTZ R3, R64, UR5, -R4.reuse ;  /* 0x0000000540037c23 */ /* 0x108fe40008010804 */
[----:B------:R-:W-:Y:S04]  /*4110*/  HMMA.16816.F32.BF16 R64, R12, R18, RZ ;  /* 0x000000120c40723c */ /* 0x000fe800000418ff */
[----:B------:R1:W-:Y:S01]  /*4120*/  MUFU.EX2 R191, R3 ;  /* 0x0000000300bf7308 */ /* 0x0003e20000000800 */
[----:B--2---:R-:W-:-:S07]  /*4130*/  FFMA.FTZ R2, R47, UR5, -R4 ;  /* 0x000000052f027c23 */ /* 0x004fce0008010804 */
[----:B------:R-:W-:Y:S01]  /*4140*/  MUFU.EX2 R202, R2 ;  /* 0x0000000200ca7308 */ /* 0x000fe20000000800 */
[----:B-1----:R-:W-:-:S07]  /*4150*/  FFMA.FTZ R3, R63, UR5, -R4 ;  /* 0x000000053f037c23 */ /* 0x002fce0008010804 */
[----:B------:R1:W-:Y:S02]  /*4160*/  MUFU.EX2 R193, R3 ;  /* 0x0000000300c17308 */ /* 0x0003e40000000800 */
[----:B-1----:R-:W-:-:S06]  /*4170*/  FFMA.FTZ R3, R62, UR5, -R4 ;  /* 0x000000053e037c23 */ /* 0x002fcc0008010804 */
[----:B------:R1:W-:Y:S02]  /*4180*/  MUFU.EX2 R196, R3 ;  /* 0x0000000300c47308 */ /* 0x0003e40000000800 */
[----:B-1----:R-:W-:-:S06]  /*4190*/  FFMA.FTZ R3, R61, UR5, -R4 ;  /* 0x000000053d037c23 */ /* 0x002fcc0008010804 */
[----:B------:R1:W-:Y:S02]  /*41a0*/  MUFU.EX2 R200, R3 ;  /* 0x0000000300c87308 */ /* 0x0003e40000000800 */
[----:B-1----:R-:W-:-:S05]  /*41b0*/  FMUL.FTZ R3, R136, UR5 ;  /* 0x0000000588037c20 */ /* 0x002fca0008410000 */
[----:B------:R-:W-:Y:S02]  /*41c0*/  FSEL R3, R3, RZ, P0 ;  /* 0x000000ff03037208 */ /* 0x000fe40000000000 */
[----:B------:R-:W-:-:S03]  /*41d0*/  FSETP.NEU.FTZ.AND P0, PT, R21, -INF , PT ;  /* 0xff8000001500780b */ /* 0x000fc60003f1d000 */
[--C-:B------:R-:W-:Y:S01]  /*41e0*/  FFMA.FTZ R2, R103, UR5, -R3.reuse ;  /* 0x0000000567027c23 */ /* 0x100fe20008010803 */
[----:B------:R-:W-:-:S03]  /*41f0*/  FFMA.FTZ R5, R93, UR5, -R3 ;  /* 0x000000055d057c23 */ /* 0x000fc60008010803 */
[----:B------:R1:W-:Y:S08]  /*4200*/  MUFU.EX2 R170, R2 ;  /* 0x0000000200aa7308 */ /* 0x0003f00000000800 */
[----:B------:R-:W-:Y:S01]  /*4210*/  MUFU.EX2 R184, R5 ;  /* 0x0000000500b87308 */ /* 0x000fe20000000800 */
[----:B-1----:R-:W-:-:S07]  /*4220*/  FFMA.FTZ R2, R101, UR5, -R3 ;  /* 0x0000000565027c23 */ /* 0x002fce0008010803 */
[----:B------:R1:W2:Y:S02]  /*4230*/  MUFU.EX2 R169, R2 ;  /* 0x0000000200a97308 */ /* 0x0002a40000000800 */
[----:B-1----:R-:W-:Y:S01]  /*4240*/  FFMA.FTZ R2, R94, UR5, -R3 ;  /* 0x000000055e027c23 */ /* 0x002fe20008010803 */
[----:B--2---:R-:W-:-:S05]  /*4250*/  F2FP.BF16.F32.PACK_AB R8, R169, R170 ;  /* 0x000000aaa908723e */ /* 0x004fca00000010ff */
[----:B------:R1:W2:Y:S02]  /*4260*/  MUFU.EX2 R183, R2 ;  /* 0x0000000200b77308 */ /* 0x0002a40000000800 */
[----:B-1----:R-:W-:Y:S01]  /*4270*/  FMUL.FTZ R2, R21, UR5 ;  /* 0x0000000515027c20 */ /* 0x002fe20008410000 */
[----:B--2---:R-:W-:-:S04]  /*4280*/  F2FP.BF16.F32.PACK_AB R10, R184, R183 ;  /* 0x000000b7b80a723e */ /* 0x004fc800000010ff */
[----:B------:R-:W-:-:S05]  /*4290*/  FSEL R2, R2, RZ, P0 ;  /* 0x000000ff02027208 */ /* 0x000fca0000000000 */
[--C-:B------:R-:W-:Y:S01]  /*42a0*/  FFMA.FTZ R5, R108, UR5, -R2.reuse ;  /* 0x000000056c057c23 */ /* 0x100fe20008010802 */
[----:B------:R-:W-:-:S03]  /*42b0*/  FFMA.FTZ R0, R106, UR5, -R2 ;  /* 0x000000056a007c23 */ /* 0x000fc60008010802 */
[----:B------:R-:W-:Y:S08]  /*42c0*/  MUFU.EX2 R6, R5 ;  /* 0x0000000500067308 */ /* 0x000ff00000000800 */
[----:B------:R1:W2:Y:S02]  /*42d0*/  MUFU.EX2 R5, R0 ;  /* 0x0000000000057308 */ /* 0x0002a40000000800 */
[----:B-1----:R-:W-:Y:S01]  /*42e0*/  FFMA.FTZ R0, R105, UR5, -R2 ;  /* 0x0000000569007c23 */ /* 0x002fe20008010802 */
[----:B--2---:R-:W-:-:S05]  /*42f0*/  F2FP.BF16.F32.PACK_AB R9, R5, R6 ;  /* 0x000000060509723e */ /* 0x004fca00000010ff */
[----:B------:R1:W-:Y:S02]  /*4300*/  MUFU.EX2 R158, R0 ;  /* 0x00000000009e7308 */ /* 0x0003e40000000800 */
[----:B-1----:R-:W-:-:S06]  /*4310*/  FFMA.FTZ R0, R104, UR5, -R2 ;  /* 0x0000000568007c23 */ /* 0x002fcc0008010802 */
[----:B------:R1:W2:Y:S02]  /*4320*/  MUFU.EX2 R181, R0 ;  /* 0x0000000000b57308 */ /* 0x0002a40000000800 */
[----:B-1----:R-:W-:Y:S01]  /*4330*/  FFMA.FTZ R0, R102, UR5, -R3 ;  /* 0x0000000566007c23 */ /* 0x002fe20008010803 */
[----:B--2---:R-:W-:-:S05]  /*4340*/  F2FP.BF16.F32.PACK_AB R11, R181, R158 ;  /* 0x0000009eb50b723e */ /* 0x004fca00000010ff */
[----:B------:R1:W-:Y:S02]  /*4350*/  MUFU.EX2 R182, R0 ;  /* 0x0000000000b67308 */ /* 0x0003e40000000800 */
[C---:B------:R-:W-:Y:S08]  /*4360*/  HMMA.16816.F32.BF16 R40, R8.reuse, R24, RZ ;  /* 0x000000180828723c */ /* 0x040ff000000418ff */
[----:B------:R-:W-:Y:S01]  /*4370*/  HMMA.16816.F32.BF16 R36, R8, R26, RZ ;  /* 0x0000001a0824723c */ /* 0x000fe200000418ff */
[----:B-1----:R-:W-:-:S07]  /*4380*/  FFMA.FTZ R0, R100, UR5, -R3 ;  /* 0x0000000564007c23 */ /* 0x002fce0008010803 */
[C---:B------:R-:W-:Y:S01]  /*4390*/  HMMA.16816.F32.BF16 R48, R8.reuse, R16, RZ ;  /* 0x000000100830723c */ /* 0x040fe200000418ff */
[----:B------:R1:W2:Y:S07]  /*43a0*/  MUFU.EX2 R185, R0 ;  /* 0x0000000000b97308 */ /* 0x0002ae0000000800 */
[----:B------:R-:W-:Y:S01]  /*43b0*/  HMMA.16816.F32.BF16 R44, R8, R18, RZ ;  /* 0x00000012082c723c */ /* 0x000fe200000418ff */
[----:B------:R-:W-:Y:S07]  /*43c0*/  LDSM.16.MT88.4 R16, [R210+0x4800] ;  /* 0x00480000d210783b */ /* 0x000fee0000004200 */
[----:B------:R-:W-:Y:S01]  /*43d0*/  HMMA.16816.F32.BF16 R24, R12, R26, RZ ;  /* 0x0000001a0c18723c */ /* 0x000fe200000418ff */
[----:B------:R-:W3:Y:S01]  /*43e0*/  LDSM.16.MT88.4 R12, [R208+0x4800] ;  /* 0x00480000d00c783b */ /* 0x000ee20000004200 */
[----:B-1----:R-:W-:Y:S01]  /*43f0*/  FFMA.FTZ R0, R95, UR5, -R3 ;  /* 0x000000055f007c23 */ /* 0x002fe20008010803 */
[----:B--2---:R-:W-:-:S03]  /*4400*/  F2FP.BF16.F32.PACK_AB R8, R185, R182 ;  /* 0x000000b6b908723e */ /* 0x004fc600000010ff */
[----:B------:R1:W-:Y:S02]  /*4410*/  MUFU.EX2 R186, R0 ;  /* 0x0000000000ba7308 */ /* 0x0003e40000000800 */
[----:B-1----:R-:W-:-:S06]  /*4420*/  FFMA.FTZ R0, R92, UR5, -R3 ;  /* 0x000000055c007c23 */ /* 0x002fcc0008010803 */
        /* <DEDUP_REMOVED lines=14> */
[C---:B------:R-:W-:Y:S08]  /*4510*/  HMMA.16816.F32.BF16 R60, R8.reuse, R28, R40 ;  /* 0x0000001c083c723c */ /* 0x040ff00000041828 */
[----:B------:R-:W-:Y:S01]  /*4520*/  HMMA.16816.F32.BF16 R44, R8, R34, R44 ;  /* 0x00000022082c723c */ /* 0x000fe2000004182c */
[----:B-1----:R-:W-:Y:S01]  /*4530*/  FFMA.FTZ R0, R120, UR5, -R3 ;  /* 0x0000000578007c23 */ /* 0x002fe20008010803 */
[----:B------:R-:W-:-:S06]  /*4540*/  MOV R120, R140 ;  /* 0x0000008c00787202 */ /* 0x000fcc0000000f00 */
[C---:B------:R-:W-:Y:S01]  /*4550*/  HMMA.16816.F32.BF16 R140, R8.reuse, R32, R48 ;  /* 0x00000020088c723c */ /* 0x040fe20000041830 */
[----:B------:R1:W-:Y:S07]  /*4560*/  MUFU.EX2 R106, R0 ;  /* 0x00000000006a7308 */ /* 0x0003ee0000000800 */
[----:B------:R-:W-:Y:S01]  /*4570*/  HMMA.16816.F32.BF16 R36, R8, R30, R36 ;  /* 0x0000001e0824723c */ /* 0x000fe20000041824 */
[----:B------:R-:W-:Y:S02]  /*4580*/  F2FP.BF16.F32.PACK_AB R8, R229, R228 ;  /* 0x000000e4e508723e */ /* 0x000fe400000010ff */
[----:B------:R-:W-:-:S02]  /*4590*/  F2FP.BF16.F32.PACK_AB R9, R205, R206 ;  /* 0x000000cecd09723e */ /* 0x000fc400000010ff */
[----:B------:R-:W-:Y:S02]  /*45a0*/  F2FP.BF16.F32.PACK_AB R10, R231, R230 ;  /* 0x000000e6e70a723e */ /* 0x000fe400000010ff */
[----:B------:R-:W-:Y:S01]  /*45b0*/  F2FP.BF16.F32.PACK_AB R11, R207, R218 ;  /* 0x000000dacf0b723e */ /* 0x000fe200000010ff */
[----:B-1----:R-:W-:-:S04]  /*45c0*/  FFMA.FTZ R0, R111, UR5, -R3 ;  /* 0x000000056f007c23 */ /* 0x002fc80008010803 */
[----:B------:R1:W2:Y:S02]  /*45d0*/  MUFU.EX2 R107, R0 ;  /* 0x00000000006b7308 */ /* 0x0002a40000000800 */
[C---:B------:R-:W-:Y:S08]  /*45e0*/  HMMA.16816.F32.BF16 R56, R8.reuse, R32, R56 ;  /* 0x000000200838723c */ /* 0x040ff00000041838 */
[----:B------:R-:W-:Y:S01]  /*45f0*/  HMMA.16816.F32.BF16 R52, R8, R28, R52 ;  /* 0x0000001c0834723c */ /* 0x000fe20000041834 */
[----:B-1----:R-:W-:-:S07]  /*4600*/  FFMA.FTZ R0, R85, UR5, -R3 ;  /* 0x0000000555007c23 */ /* 0x002fce0008010803 */
[C---:B------:R-:W-:Y:S01]  /*4610*/  HMMA.16816.F32.BF16 R48, R8.reuse, R34, R64 ;  /* 0x000000220830723c */ /* 0x040fe20000041840 */
[----:B------:R1:W-:Y:S07]  /*4620*/  MUFU.EX2 R105, R0 ;  /* 0x0000000000697308 */ /* 0x0003ee0000000800 */
[----:B------:R-:W-:Y:S01]  /*4630*/  HMMA.16816.F32.BF16 R40, R8, R30, R24 ;  /* 0x0000001e0828723c */ /* 0x000fe20000041818 */
[----:B------:R-:W4:Y:S01]  /*4640*/  LDSM.16.MT88.4 R24, [R208+0x4c00] ;  /* 0x004c0000d018783b */ /* 0x000f220000004200 */
[----:B--2---:R-:W-:-:S03]  /*4650*/  F2FP.BF16.F32.PACK_AB R8, R107, R106 ;  /* 0x0000006a6b08723e */ /* 0x004fc600000010ff */
[----:B------:R-:W2:Y:S01]  /*4660*/  LDSM.16.MT88.4 R28, [R210+0x4c00] ;  /* 0x004c0000d21c783b */ /* 0x000ea20000004200 */
[----:B-1----:R-:W-:-:S04]  /*4670*/  FFMA.FTZ R0, R84, UR5, -R3 ;  /* 0x0000000554007c23 */ /* 0x002fc80008010803 */
[----:B------:R1:W5:Y:S02]  /*4680*/  MUFU.EX2 R104, R0 ;  /* 0x0000000000687308 */ /* 0x0003640000000800 */
[----:B-1----:R-:W-:Y:S01]  /*4690*/  FFMA.FTZ R0, R123, UR5, -R2 ;  /* 0x000000057b007c23 */ /* 0x002fe20008010802 */
[----:B-----5:R-:W-:-:S05]  /*46a0*/  F2FP.BF16.F32.PACK_AB R10, R104, R105 ;  /* 0x00000069680a723e */ /* 0x020fca00000010ff */
[----:B------:R1:W-:Y:S02]  /*46b0*/  MUFU.EX2 R101, R0 ;  /* 0x0000000000657308 */ /* 0x0003e40000000800 */
[----:B-1----:R-:W-:-:S06]  /*46c0*/  FFMA.FTZ R0, R122, UR5, -R2 ;  /* 0x000000057a007c23 */ /* 0x002fcc0008010802 */
        /* <DEDUP_REMOVED lines=9> */
[C---:B---3--:R-:W-:Y:S08]  /*4760*/  HMMA.16816.F32.BF16 R140, R8.reuse, R12, R140 ;  /* 0x0000000c088c723c */ /* 0x048ff0000004188c */
[----:B------:R-:W-:Y:S01]  /*4770*/  HMMA.16816.F32.BF16 R60, R8, R16, R60 ;  /* 0x00000010083c723c */ /* 0x000fe2000004183c */
[----:B-1----:R-:W-:-:S07]  /*4780*/  FFMA.FTZ R0, R116, UR5, -R3 ;  /* 0x0000000574007c23 */ /* 0x002fce0008010803 */
        /* <DEDUP_REMOVED lines=8> */
[----:B------:R1:W3:Y:S02]  /*4810*/  MUFU.EX2 R94, R0 ;  /* 0x00000000005e7308 */ /* 0x0002e40000000800 */
[C---:B------:R-:W-:Y:S08]  /*4820*/  HMMA.16816.F32.BF16 R56, R8.reuse, R12, R56 ;  /* 0x0000000c0838723c */ /* 0x040ff00000041838 */
[----:B------:R-:W-:Y:S01]  /*4830*/  HMMA.16816.F32.BF16 R48, R8, R14, R48 ;  /* 0x0000000e0830723c */ /* 0x000fe20000041830 */
[----:B------:R-:W5:Y:S01]  /*4840*/  LDSM.16.MT88.4 R12, [R208+0x5000] ;  /* 0x00500000d00c783b */ /* 0x000f620000004200 */
[----:B-1----:R-:W-:-:S06]  /*4850*/  FFMA.FTZ R0, R87, UR5, -R3 ;  /* 0x0000000557007c23 */ /* 0x002fcc0008010803 */
[C---:B------:R-:W-:Y:S01]  /*4860*/  HMMA.16816.F32.BF16 R36, R8.reuse, R16, R52 ;  /* 0x000000100824723c */ /* 0x040fe20000041834 */
[----:B------:R1:W-:Y:S07]  /*4870*/  MUFU.EX2 R93, R0 ;  /* 0x00000000005d7308 */ /* 0x0003ee0000000800 */
[----:B------:R-:W-:Y:S01]  /*4880*/  HMMA.16816.F32.BF16 R40, R8, R18, R40 ;  /* 0x000000120828723c */ /* 0x000fe20000041828 */
[----:B------:R-:W5:Y:S01]  /*4890*/  LDSM.16.MT88.4 R16, [R210+0x5000] ;  /* 0x00500000d210783b */ /* 0x000f620000004200 */
[----:B---3--:R-:W-:Y:S01]  /*48a0*/  F2FP.BF16.F32.PACK_AB R8, R94, R95 ;  /* 0x0000005f5e08723e */ /* 0x008fe200000010ff */
[----:B-1----:R-:W-:-:S04]  /*48b0*/  FFMA.FTZ R0, R86, UR5, -R3 ;  /* 0x0000000556007c23 */ /* 0x002fc80008010803 */
[----:B------:R1:W3:Y:S02]  /*48c0*/  MUFU.EX2 R92, R0 ;  /* 0x00000000005c7308 */ /* 0x0002e40000000800 */
[----:B-1----:R-:W-:Y:S01]  /*48d0*/  FFMA.FTZ R0, R118, UR5, -R2 ;  /* 0x0000000576007c23 */ /* 0x002fe20008010802 */
[----:B---3--:R-:W-:-:S05]  /*48e0*/  F2FP.BF16.F32.PACK_AB R10, R92, R93 ;  /* 0x0000005d5c0a723e */ /* 0x008fca00000010ff */
[----:B------:R1:W-:Y:S02]  /*48f0*/  MUFU.EX2 R89, R0 ;  /* 0x0000000000597308 */ /* 0x0003e40000000800 */
[----:B-1----:R-:W-:-:S06]  /*4900*/  FFMA.FTZ R0, R119, UR5, -R2 ;  /* 0x0000000577007c23 */ /* 0x002fcc0008010802 */
        /* <DEDUP_REMOVED lines=9> */
[C---:B----4-:R-:W-:Y:S08]  /*49a0*/  HMMA.16816.F32.BF16 R140, R8.reuse, R24, R140 ;  /* 0x00000018088c723c */ /* 0x050ff0000004188c */
[----:B------:R-:W-:Y:S01]  /*49b0*/  HMMA.16816.F32.BF16 R44, R8, R26, R44 ;  /* 0x0000001a082c723c */ /* 0x000fe2000004182c */
[----:B-1----:R-:W-:-:S07]  /*49c0*/  FFMA.FTZ R0, R114, UR5, -R3 ;  /* 0x0000000572007c23 */ /* 0x002fce0008010803 */
[C---:B--2---:R-:W-:Y:S01]  /*49d0*/  HMMA.16816.F32.BF16 R160, R8.reuse, R28, R60 ;  /* 0x0000001c08a0723c */ /* 0x044fe2000004183c */
        /* <DEDUP_REMOVED lines=10> */
[----:B------:R-:W3:Y:S01]  /*4a80*/  LDSM.16.MT88.4 R24, [R208+0x5400] ;  /* 0x00540000d018783b */ /* 0x000ee20000004200 */
[----:B-1----:R-:W-:-:S06]  /*4a90*/  FFMA.FTZ R0, R112, UR5, -R3 ;  /* 0x0000000570007c23 */ /* 0x002fcc0008010803 */
[C---:B------:R-:W-:Y:S01]  /*4aa0*/  HMMA.16816.F32.BF16 R48, R8.reuse, R28, R36 ;  /* 0x0000001c0830723c */ /* 0x040fe20000041824 */
[----:B------:R1:W-:Y:S07]  /*4ab0*/  MUFU.EX2 R84, R0 ;  /* 0x0000000000547308 */ /* 0x0003ee0000000800 */
[----:B------:R-:W-:Y:S01]  /*4ac0*/  HMMA.16816.F32.BF16 R40, R8, R30, R40 ;  /* 0x0000001e0828723c */ /* 0x000fe20000041828 */
[----:B--2---:R-:W-:Y:S01]  /*4ad0*/  F2FP.BF16.F32.PACK_AB R8, R85, R86 ;  /* 0x000000565508723e */ /* 0x004fe200000010ff */
[----:B------:R-:W2:Y:S01]  /*4ae0*/  LDSM.16.MT88.4 R28, [R210+0x5400] ;  /* 0x00540000d21c783b */ /* 0x000ea20000004200 */
[----:B-1----:R-:W-:-:S04]  /*4af0*/  FFMA.FTZ R0, R99, UR5, -R3 ;  /* 0x0000000563007c23 */ /* 0x002fc80008010803 */
[----:B------:R1:W4:Y:S02]  /*4b00*/  MUFU.EX2 R83, R0 ;  /* 0x0000000000537308 */ /* 0x0003240000000800 */
[----:B-1----:R-:W-:Y:S01]  /*4b10*/  FFMA.FTZ R0, R130, UR5, -R2 ;  /* 0x0000000582007c23 */ /* 0x002fe20008010802 */
[----:B----4-:R-:W-:-:S05]  /*4b20*/  F2FP.BF16.F32.PACK_AB R10, R83, R84 ;  /* 0x00000054530a723e */ /* 0x010fca00000010ff */
[----:B------:R1:W-:Y:S02]  /*4b30*/  MUFU.EX2 R80, R0 ;  /* 0x0000000000507308 */ /* 0x0003e40000000800 */
[----:B-1----:R-:W-:-:S06]  /*4b40*/  FFMA.FTZ R0, R127, UR5, -R2 ;  /* 0x000000057f007c23 */ /* 0x002fcc0008010802 */
        /* <DEDUP_REMOVED lines=9> */
[C---:B-----5:R-:W-:Y:S08]  /*4be0*/  HMMA.16816.F32.BF16 R140, R8.reuse, R12, R140 ;  /* 0x0000000c088c723c */ /* 0x060ff0000004188c */
        /* <DEDUP_REMOVED lines=10> */
[----:B------:R1:W4:Y:S02]  /*4c90*/  MUFU.EX2 R68, R0 ;  /* 0x0000000000447308 */ /* 0x0003240000000800 */
[C---:B------:R-:W-:Y:S08]  /*4ca0*/  HMMA.16816.F32.BF16 R32, R8.reuse, R18, R40 ;  /* 0x000000120820723c */ /* 0x040ff00000041828 */
[----:B------:R-:W-:Y:S01]  /*4cb0*/  HMMA.16816.F32.BF16 R48, R8, R16, R48 ;  /* 0x000000100830723c */ /* 0x000fe20000041830 */
[----:B------:R-:W-:Y:S01]  /*4cc0*/  LDSM.16.MT88.4 R16, [R210+0x5800] ;  /* 0x00580000d210783b */ /* 0x000fe20000004200 */
[----:B-1----:R-:W-:-:S06]  /*4cd0*/  FFMA.FTZ R0, R128, UR5, -R3 ;  /* 0x0000000580007c23 */ /* 0x002fcc0008010803 */
[----:B------:R-:W-:Y:S01]  /*4ce0*/  HMMA.16816.F32.BF16 R52, R8, R14, R52 ;  /* 0x0000000e0834723c */ /* 0x000fe20000041834 */
[----:B------:R1:W-:Y:S02]  /*4cf0*/  MUFU.EX2 R67, R0 ;  /* 0x0000000000437308 */ /* 0x0003e40000000800 */
[----:B-1----:R-:W-:-:S06]  /*4d00*/  FFMA.FTZ R0, R115, UR5, -R3 ;  /* 0x0000000573007c23 */ /* 0x002fcc0008010803 */
[----:B------:R1:W5:Y:S02]  /*4d10*/  MUFU.EX2 R66, R0 ;  /* 0x0000000000427308 */ /* 0x0003640000000800 */
[----:B-1----:R-:W-:-:S06]  /*4d20*/  FFMA.FTZ R0, R145, UR5, -R2 ;  /* 0x0000000591007c23 */ /* 0x002fcc0008010802 */
[----:B------:R1:W-:Y:S02]  /*4d30*/  MUFU.EX2 R64, R0 ;  /* 0x0000000000407308 */ /* 0x0003e40000000800 */
[--C-:B-1----:R-:W-:Y:S02]  /*4d40*/  FFMA.FTZ R0, R144, UR5, -R2.reuse ;  /* 0x0000000590007c23 */ /* 0x102fe40008010802 */
[----:B------:R-:W-:Y:S01]  /*4d50*/  HMMA.16816.F32.BF16 R144, R8, R12, R56 ;  /* 0x0000000c0890723c */ /* 0x000fe20000041838 */
[----:B------:R-:W1:Y:S03]  /*4d60*/  LDSM.16.MT88.4 R12, [R208+0x5800] ;  /* 0x00580000d00c783b */ /* 0x000e660000004200 */
[----:B------:R3:W2:Y:S01]  /*4d70*/  MUFU.EX2 R65, R0 ;  /* 0x0000000000417308 */ /* 0x0006a20000000800 */
[----:B----4-:R-:W-:Y:S02]  /*4d80*/  F2FP.BF16.F32.PACK_AB R8, R68, R76 ;  /* 0x0000004c4408723e */ /* 0x010fe400000010ff */
[----:B-----5:R-:W-:Y:S01]  /*4d90*/  F2FP.BF16.F32.PACK_AB R10, R66, R67 ;  /* 0x00000043420a723e */ /* 0x020fe200000010ff */
[----:B---3--:R-:W-:Y:S01]  /*4da0*/  FFMA.FTZ R0, R149, UR5, -R2 ;  /* 0x0000000595007c23 */ /* 0x008fe20008010802 */
[----:B--2---:R-:W-:-:S03]  /*4db0*/  F2FP.BF16.F32.PACK_AB R9, R65, R64 ;  /* 0x000000404109723e */ /* 0x004fc600000010ff */
[----:B------:R2:W-:Y:S02]  /*4dc0*/  MUFU.EX2 R63, R0 ;  /* 0x00000000003f7308 */ /* 0x0005e40000000800 */
[----:B--2---:R-:W-:-:S06]  /*4dd0*/  FFMA.FTZ R0, R148, UR5, -R2 ;  /* 0x0000000594007c23 */ /* 0x004fcc0008010802 */
[----:B------:R2:W3:Y:S02]  /*4de0*/  MUFU.EX2 R61, R0 ;  /* 0x00000000003d7308 */ /* 0x0004e40000000800 */
[----:B--2---:R-:W-:Y:S01]  /*4df0*/  FFMA.FTZ R0, R97, UR5, -R4 ;  /* 0x0000000561007c23 */ /* 0x004fe20008010804 */
[----:B---3--:R-:W-:-:S05]  /*4e00*/  F2FP.BF16.F32.PACK_AB R11, R61, R63 ;  /* 0x0000003f3d0b723e */ /* 0x008fca00000010ff */
[----:B------:R2:W-:Y:S02]  /*4e10*/  MUFU.EX2 R62, R0 ;  /* 0x00000000003e7308 */ /* 0x0005e40000000800 */
[C---:B------:R-:W-:Y:S08]  /*4e20*/  HMMA.16816.F32.BF16 R140, R8.reuse, R24, R140 ;  /* 0x00000018088c723c */ /* 0x040ff0000004188c */
[----:B------:R-:W-:Y:S01]  /*4e30*/  HMMA.16816.F32.BF16 R44, R8, R26, R44 ;  /* 0x0000001a082c723c */ /* 0x000fe2000004182c */
[----:B--2---:R-:W-:-:S07]  /*4e40*/  FFMA.FTZ R0, R135, UR5, -R3 ;  /* 0x0000000587007c23 */ /* 0x004fce0008010803 */
[C---:B------:R-:W-:Y:S01]  /*4e50*/  HMMA.16816.F32.BF16 R160, R8.reuse, R28, R160 ;  /* 0x0000001c08a0723c */ /* 0x040fe200000418a0 */
[----:B------:R2:W-:Y:S07]  /*4e60*/  MUFU.EX2 R60, R0 ;  /* 0x00000000003c7308 */ /* 0x0005ee0000000800 */
[----:B------:R-:W-:Y:S01]  /*4e70*/  HMMA.16816.F32.BF16 R36, R8, R30, R36 ;  /* 0x0000001e0824723c */ /* 0x000fe20000041824 */
[----:B------:R-:W-:Y:S02]  /*4e80*/  F2FP.BF16.F32.PACK_AB R8, R120, R244 ;  /* 0x000000f47808723e */ /* 0x000fe400000010ff */
[----:B------:R-:W-:-:S02]  /*4e90*/  F2FP.BF16.F32.PACK_AB R9, R202, R199 ;  /* 0x000000c7ca09723e */ /* 0x000fc400000010ff */
[----:B------:R-:W-:Y:S02]  /*4ea0*/  F2FP.BF16.F32.PACK_AB R10, R250, R251 ;  /* 0x000000fbfa0a723e */ /* 0x000fe400000010ff */
[----:B------:R-:W-:Y:S01]  /*4eb0*/  F2FP.BF16.F32.PACK_AB R11, R111, R121 ;  /* 0x000000796f0b723e */ /* 0x000fe200000010ff */
[----:B--2---:R-:W-:-:S04]  /*4ec0*/  FFMA.FTZ R0, R139, UR5, -R3 ;  /* 0x000000058b007c23 */ /* 0x004fc80008010803 */
[----:B------:R2:W3:Y:S02]  /*4ed0*/  MUFU.EX2 R59, R0 ;  /* 0x00000000003b7308 */ /* 0x0004e40000000800 */
[C---:B------:R-:W-:Y:S08]  /*4ee0*/  HMMA.16816.F32.BF16 R48, R8.reuse, R28, R48 ;  /* 0x0000001c0830723c */ /* 0x040ff00000041830 */
[----:B------:R-:W-:Y:S01]  /*4ef0*/  HMMA.16816.F32.BF16 R28, R8, R30, R32 ;  /* 0x0000001e081c723c */ /* 0x000fe20000041820 */
[----:B--2---:R-:W-:-:S07]  /*4f00*/  FFMA.FTZ R0, R7, UR5, -R3 ;  /* 0x0000000507007c23 */ /* 0x004fce0008010803 */
[----:B------:R-:W-:Y:S01]  /*4f10*/  HMMA.16816.F32.BF16 R144, R8, R24, R144 ;  /* 0x000000180890723c */ /* 0x000fe20000041890 */
[----:B------:R-:W-:Y:S01]  /*4f20*/  FADD.FTZ R7, R6, R5 ;  /* 0x0000000506077221 */ /* 0x000fe20000010000 */
[----:B------:R2:W-:Y:S03]  /*4f30*/  MUFU.EX2 R58, R0 ;  /* 0x00000000003a7308 */ /* 0x0005e60000000800 */
[----:B------:R-:W-:-:S03]  /*4f40*/  FADD.FTZ R7, R158, R7 ;  /* 0x000000079e077221 */ /* 0x000fc60000010000 */
[----:B------:R-:W-:Y:S01]  /*4f50*/  HMMA.16816.F32.BF16 R24, R8, R26, R52 ;  /* 0x0000001a0818723c */ /* 0x000fe20000041834 */
[----:B---3--:R-:W-:Y:S01]  /*4f60*/  F2FP.BF16.F32.PACK_AB R8, R59, R60 ;  /* 0x0000003c3b08723e */ /* 0x008fe200000010ff */
[----:B--2---:R-:W-:-:S04]  /*4f70*/  FFMA.FTZ R0, R20, UR5, -R3 ;  /* 0x0000000514007c23 */ /* 0x004fc80008010803 */
[----:B------:R2:W3:Y:S02]  /*4f80*/  MUFU.EX2 R42, R0 ;  /* 0x00000000002a7308 */ /* 0x0004e40000000800 */
[----:B--2---:R-:W-:Y:S01]  /*4f90*/  FFMA.FTZ R0, R150, UR5, -R2 ;  /* 0x0000000596007c23 */ /* 0x004fe20008010802 */
[----:B---3--:R-:W-:-:S05]  /*4fa0*/  F2FP.BF16.F32.PACK_AB R10, R42, R58 ;  /* 0x0000003a2a0a723e */ /* 0x008fca00000010ff */
[----:B------:R2:W-:Y:S02]  /*4fb0*/  MUFU.EX2 R56, R0 ;  /* 0x0000000000387308 */ /* 0x0005e40000000800 */
[----:B--2---:R-:W-:-:S06]  /*4fc0*/  FFMA.FTZ R0, R151, UR5, -R2 ;  /* 0x0000000597007c23 */ /* 0x004fcc0008010802 */
        /* <DEDUP_REMOVED lines=8> */
[----:B------:R2:W3:Y:S02]  /*5050*/  MUFU.EX2 R40, R0 ;  /* 0x0000000000287308 */ /* 0x0004e40000000800 */
[C---:B-1----:R-:W-:Y:S08]  /*5060*/  HMMA.16816.F32.BF16 R140, R8.reuse, R12, R140 ;  /* 0x0000000c088c723c */ /* 0x042ff0000004188c */
        /* <DEDUP_REMOVED lines=8> */
[----:B---3--:R-:W-:Y:S01]  /*50f0*/  F2FP.BF16.F32.PACK_AB R11, R40, R62 ;  /* 0x0000003e280b723e */ /* 0x008fe200000010ff */
[----:B-1----:R-:W-:-:S04]  /*5100*/  FFMA.FTZ R0, R75, UR5, -R3 ;  /* 0x000000054b007c23 */ /* 0x002fc80008010803 */
[----:B------:R1:W2:Y:S02]  /*5110*/  MUFU.EX2 R33, R0 ;  /* 0x0000000000217308 */ /* 0x0002a40000000800 */
[C---:B------:R-:W-:Y:S08]  /*5120*/  HMMA.16816.F32.BF16 R48, R8.reuse, R16, R48 ;  /* 0x000000100830723c */ /* 0x040ff00000041830 */
[----:B------:R-:W-:Y:S01]  /*5130*/  HMMA.16816.F32.BF16 R144, R8, R12, R144 ;  /* 0x0000000c0890723c */ /* 0x000fe20000041890 */
[----:B-1----:R-:W-:-:S07]  /*5140*/  FFMA.FTZ R0, R73, UR5, -R3 ;  /* 0x0000000549007c23 */ /* 0x002fce0008010803 */
[----:B------:R-:W-:Y:S01]  /*5150*/  HMMA.16816.F32.BF16 R24, R8, R14, R24 ;  /* 0x0000000e0818723c */ /* 0x000fe20000041818 */
[----:B------:R-:W-:Y:S01]  /*5160*/  FFMA.FTZ R3, R74, UR5, -R3 ;  /* 0x000000054a037c23 */ /* 0x000fe20008010803 */
[----:B------:R-:W1:Y:S01]  /*5170*/  LDSM.16.MT88.4 R12, [R210+0x5c00] ;  /* 0x005c0000d20c783b */ /* 0x000e620000004200 */
[----:B------:R3:W-:Y:S01]  /*5180*/  MUFU.EX2 R32, R0 ;  /* 0x0000000000207308 */ /* 0x0007e20000000800 */
[----:B--2---:R-:W-:-:S04]  /*5190*/  F2FP.BF16.F32.PACK_AB R164, R33, R34 ;  /* 0x0000002221a4723e */ /* 0x004fc800000010ff */
[----:B------:R-:W-:Y:S03]  /*51a0*/  HMMA.16816.F32.BF16 R28, R8, R18, R28 ;  /* 0x00000012081c723c */ /* 0x000fe6000004181c */
[----:B------:R-:W2:Y:S01]  /*51b0*/  MUFU.EX2 R223, R3 ;  /* 0x0000000300df7308 */ /* 0x000ea20000000800 */
[----:B---3--:R-:W-:-:S07]  /*51c0*/  FFMA.FTZ R0, R70, UR5, -R2 ;  /* 0x0000000546007c23 */ /* 0x008fce0008010802 */
[----:B------:R3:W-:Y:S01]  /*51d0*/  MUFU.EX2 R22, R0 ;  /* 0x0000000000167308 */ /* 0x0007e20000000800 */
[----:B--2---:R-:W-:Y:S01]  /*51e0*/  F2FP.BF16.F32.PACK_AB R166, R223, R32 ;  /* 0x00000020dfa6723e */ /* 0x004fe200000010ff */
[----:B---3--:R-:W-:-:S06]  /*51f0*/  FFMA.FTZ R0, R69, UR5, -R2 ;  /* 0x0000000545007c23 */ /* 0x008fcc0008010802 */
[----:B------:R2:W3:Y:S02]  /*5200*/  MUFU.EX2 R23, R0 ;  /* 0x0000000000177308 */ /* 0x0004e40000000800 */
[--C-:B--2---:R-:W-:Y:S01]  /*5210*/  FFMA.FTZ R0, R71, UR5, -R2.reuse ;  /* 0x0000000547007c23 */ /* 0x104fe20008010802 */
[----:B------:R-:W-:Y:S01]  /*5220*/  FFMA.FTZ R2, R79, UR5, -R2 ;  /* 0x000000054f027c23 */ /* 0x000fe20008010802 */
[----:B---3--:R-:W-:-:S04]  /*5230*/  F2FP.BF16.F32.PACK_AB R165, R23, R22 ;  /* 0x0000001617a5723e */ /* 0x008fc800000010ff */
[----:B------:R2:W-:Y:S08]  /*5240*/  MUFU.EX2 R20, R0 ;  /* 0x0000000000147308 */ /* 0x0005f00000000800 */
[----:B------:R3:W4:Y:S01]  /*5250*/  MUFU.EX2 R220, R2 ;  /* 0x0000000200dc7308 */ /* 0x0007220000000800 */
[----:B--2---:R-:W-:-:S07]  /*5260*/  FFMA.FTZ R0, R157, UR5, -R4 ;  /* 0x000000059d007c23 */ /* 0x004fce0008010804 */
[----:B------:R2:W-:Y:S01]  /*5270*/  MUFU.EX2 R16, R0 ;  /* 0x0000000000107308 */ /* 0x0005e20000000800 */
[----:B---3--:R-:W-:Y:S01]  /*5280*/  FADD.FTZ R2, R188, R171 ;  /* 0x000000abbc027221 */ /* 0x008fe20000010000 */
[----:B----4-:R-:W-:-:S03]  /*5290*/  F2FP.BF16.F32.PACK_AB R167, R220, R20 ;  /* 0x00000014dca7723e */ /* 0x010fc600000010ff */
[----:B------:R-:W-:-:S04]  /*52a0*/  FADD.FTZ R2, R194, R2 ;  /* 0x00000002c2027221 */ /* 0x000fc80000010000 */
[----:B------:R-:W-:Y:S01]  /*52b0*/  FADD.FTZ R5, R198, R2 ;  /* 0x00000002c6057221 */ /* 0x000fe20000010000 */
[----:B------:R-:W-:Y:S01]  /*52c0*/  HMMA.16816.F32.BF16 R140, R164, R152, R140 ;  /* 0x00000098a48c723c */ /* 0x000fe2000004188c */
[----:B--2---:R-:W-:-:S04]  /*52d0*/  FFMA.FTZ R0, R156, UR5, -R4 ;  /* 0x000000059c007c23 */ /* 0x004fc80008010804 */
[----:B------:R2:W3:Y:S03]  /*52e0*/  MUFU.EX2 R9, R0 ;  /* 0x0000000000097308 */ /* 0x0004e60000000800 */
[C---:B------:R-:W-:Y:S08]  /*52f0*/  HMMA.16816.F32.BF16 R148, R164.reuse, R154, R148 ;  /* 0x0000009aa494723c */ /* 0x040ff00000041894 */
[----:B-1----:R-:W-:Y:S01]  /*5300*/  HMMA.16816.F32.BF16 R160, R164, R12, R160 ;  /* 0x0000000ca4a0723c */ /* 0x002fe200000418a0 */
[----:B--2---:R-:W-:-:S07]  /*5310*/  FFMA.FTZ R0, R159, UR5, -R4 ;  /* 0x000000059f007c23 */ /* 0x004fce0008010804 */
[----:B------:R-:W-:Y:S01]  /*5320*/  HMMA.16816.F32.BF16 R164, R164, R14, R36 ;  /* 0x0000000ea4a4723c */ /* 0x000fe20000041824 */
[----:B------:R1:W-:Y:S02]  /*5330*/  MUFU.EX2 R8, R0 ;  /* 0x0000000000087308 */ /* 0x0003e40000000800 */
[----:B-1----:R-:W-:Y:S01]  /*5340*/  FFMA.FTZ R0, R168, UR5, -R4 ;  /* 0x00000005a8007c23 */ /* 0x002fe20008010804 */
[----:B------:R-:W-:Y:S01]  /*5350*/  FADD.FTZ R4, R170, R169 ;  /* 0x000000a9aa047221 */ /* 0x000fe20000010000 */
[----:B------:R-:W-:-:S04]  /*5360*/  F2FP.BF16.F32.PACK_AB R168, R177, R176 ;  /* 0x000000b0b1a8723e */ /* 0x000fc800000010ff */
[----:B------:R1:W2:Y:S01]  /*5370*/  MUFU.EX2 R221, R0 ;  /* 0x0000000000dd7308 */ /* 0x0002a20000000800 */
[----:B---3--:R-:W-:Y:S02]  /*5380*/  F2FP.BF16.F32.PACK_AB R169, R9, R16 ;  /* 0x0000001009a9723e */ /* 0x008fe400000010ff */
[----:B------:R-:W-:Y:S01]  /*5390*/  F2FP.BF16.F32.PACK_AB R170, R179, R178 ;  /* 0x000000b2b3aa723e */ /* 0x000fe200000010ff */
[----:B-1----:R-:W-:Y:S01]  /*53a0*/  FADD.FTZ R0, R226, R224 ;  /* 0x000000e0e2007221 */ /* 0x002fe20000010000 */
[----:B--2---:R-:W-:-:S03]  /*53b0*/  F2FP.BF16.F32.PACK_AB R171, R221, R8 ;  /* 0x00000008ddab723e */ /* 0x004fc600000010ff */
[----:B------:R-:W-:Y:S01]  /*53c0*/  FADD.FTZ R3, R225, R0 ;  /* 0x00000000e1037221 */ /* 0x000fe20000010000 */
[----:B------:R-:W-:-:S03]  /*53d0*/  FADD.FTZ R0, R183, R4 ;  /* 0x00000004b7007221 */ /* 0x000fc60000010000 */
[----:B------:R-:W-:Y:S01]  /*53e0*/  FADD.FTZ R6, R227, R3 ;  /* 0x00000003e3067221 */ /* 0x000fe20000010000 */
        /* <DEDUP_REMOVED lines=14> */
[C---:B------:R-:W-:Y:S01]  /*54d0*/  HMMA.16816.F32.BF16 R144, R168.reuse, R152, R144 ;  /* 0x00000098a890723c */ /* 0x040fe20000041890 */
        /* <DEDUP_REMOVED lines=74> */
[----:B------:R-:W1:Y:S01]  /*5980*/  S2R R248, SR_TID.X ;  /* 0x0000000000f87919 */ /* 0x000e620000002100 */
        /* <DEDUP_REMOVED lines=26> */
[----:B------:R-:W-:Y:S01]  /*5b30*/  HMMA.16816.F32.BF16 R156, R168, R12, R48 ;  /* 0x0000000ca89c723c */ /* 0x000fe20000041830 */
[----:B------:R-:W-:Y:S01]  /*5b40*/  FADD.FTZ R220, R220, R0 ;  /* 0x00000000dcdc7221 */ /* 0x000fe20000010000 */
[----:B-1----:R-:W-:-:S06]  /*5b50*/  SHF.L.U32 R248, R248, 0x3, RZ ;  /* 0x00000003f8f87819 */ /* 0x002fcc00000006ff */
[----:B------:R-:W-:Y:S01]  /*5b60*/  HMMA.16816.F32.BF16 R168, R168, R14, R28 ;  /* 0x0000000ea8a8723c */ /* 0x000fe2000004181c */
[----:B------:R-:W-:Y:S01]  /*5b70*/  LOP3.LUT R248, R248, 0x20, RZ, 0xc0, !PT ;  /* 0x00000020f8f87812 */ /* 0x000fe200078ec0ff */
[----:B------:R-:W-:-:S03]  /*5b80*/  NOP ;  /* 0x0000000000007918 */ /* 0x000fc60000000000 */
[----:B------:R-:W-:-:S15]  /*5b90*/  @!P1 BRA `(.L_x_22) ;  /* 0x0000003000f09947 */ /* 0x000fde0003800000 */
[C-C-:B------:R-:W-:Y:S01]  /*5ba0*/  SHF.L.U64.HI R241, R172.reuse, 0x5, R173.reuse ;  /* 0x00000005acf17819 */ /* 0x140fe200000102ad */
[C---:B------:R-:W-:Y:S01]  /*5bb0*/  IMAD.SHL.U32 R242, R172.reuse, 0x20, RZ ;  /* 0x00000020acf27824 */ /* 0x040fe200078e00ff */
[C---:B------:R-:W-:Y:S01]  /*5bc0*/  SHF.L.U64.HI R243, R172.reuse, 0x6, R173 ;  /* 0x00000006acf37819 */ /* 0x040fe200000102ad */
[----:B------:R-:W-:Y:S01]  /*5bd0*/  IMAD.SHL.U32 R244, R172, 0x40, RZ ;  /* 0x00000040acf47824 */ /* 0x000fe200078e00ff */
[----:B------:R-:W-:Y:S01]  /*5be0*/  LEA.HI.SX32 R214, R214, 0xfffffffe, 0x19 ;  /* 0xfffffffed6d67811 */ /* 0x000fe200078fcaff */
[----:B------:R-:W-:Y:S01]  /*5bf0*/  IMAD.MOV.U32 R134, RZ, RZ, R136 ;  /* 0x000000ffff867224 */ /* 0x000fe200078e0088 */
[----:B------:R-:W-:Y:S01]  /*5c00*/  MOV R135, R21 ;  /* 0x0000001500877202 */ /* 0x000fe20000000f00 */
[----:B------:R-:W-:Y:S01]  /*5c10*/  IMAD.MOV.U32 R3, RZ, RZ, R138 ;  /* 0x000000ffff037224 */ /* 0x000fe200078e008a */
[----:B------:R-:W-:Y:S01]  /*5c20*/  MOV R133, R137 ;  /* 0x0000008900857202 */ /* 0x000fe20000000f00 */
[----:B------:R-:W1:Y:S01]  /*5c30*/  LDCU UR4, c[0x0][0x45c] ;  /* 0x00008b80ff0477ac */ /* 0x000e620008000800 */
[----:B------:R-:W2:Y:S01]  /*5c40*/  LDCU.64 UR6, c[0x0][0x3c0] ;  /* 0x00007800ff0677ac */ /* 0x000ea20008000a00 */
[----:B------:R-:W-:Y:S05]  /*5c50*/  BRA `(.L_x_23) ;  /* 0x0000000000747947 */ /* 0x000fea0003800000 */
.L_x_25:
[----:B------:R-:W1:Y:S01]  /*5c60*/  LDC.64 R138, c[0x0][0x3b8] ;  /* 0x0000ee00ff8a7b82 */ /* 0x000e620000000a00 */
[----:B------:R-:W-:Y:S01]  /*5c70*/  VIADD R0, R214, 0xffffffff ;  /* 0xffffffffd6007836 */ /* 0x000fe20000000000 */
[----:B-1----:R-:W-:Y:S03]  /*5c80*/  SHF.L.U64.HI R173, R138, 0x5, R139 ;  /* 0x000000058aad7819 */ /* 0x002fe6000001028b */
[----:B------:R-:W-:Y:S04]  /*5c90*/  IMAD.WIDE.U32 R136, R0, R138, RZ ;  /* 0x0000008a00887225 */ /* 0x000fe800078e00ff */
[----:B------:R-:W-:Y:S01]  /*5ca0*/  IMAD.SHL.U32 R132, R138, 0x20, RZ ;  /* 0x000000208a847824 */ /* 0x000fe200078e00ff */
[----:B------:R-:W-:Y:S01]  /*5cb0*/  LEA R174, P2, R136, R217, 0x8 ;  /* 0x000000d988ae7211 */ /* 0x000fe200078440ff */
[----:B------:R-:W-:Y:S03]  /*5cc0*/  IMAD R137, R0, R139, R137 ;  /* 0x0000008b00897224 */ /* 0x000fe600078e0289 */
[C---:B------:R-:W-:Y:S02]  /*5cd0*/  LEA R0, P0, R136.reuse, R132, 0x7 ;  /* 0x0000008488007211 */ /* 0x040fe400078038ff */
[C-C-:B------:R-:W-:Y:S02]  /*5ce0*/  LEA.HI.X R175, R136.reuse, R216, R137.reuse, 0x8, P2 ;  /* 0x000000d888af7211 */ /* 0x140fe400010f4489 */
[----:B------:R-:W-:Y:S02]  /*5cf0*/  LEA.HI.X R2, R136, R173, R137, 0x7, P0 ;  /* 0x000000ad88027211 */ /* 0x000fe400000f3c89 */
[-C--:B------:R-:W-:Y:S01]  /*5d00*/  IADD3 R132, P0, PT, R132, R0.reuse, RZ ;  /* 0x0000000084847210 */ /* 0x080fe20007f1e0ff */
[----:B------:R-:W-:Y:S01]  /*5d10*/  @!PT LDS RZ, [RZ] ;  /* 0x00000000fffff984 */ /* 0x000fe20000000800 */
[----:B------:R-:W-:Y:S01]  /*5d20*/  @!PT LDS RZ, [RZ] ;  /* 0x00000000fffff984 */ /* 0x000fe20000000800 */
[----:B------:R-:W-:Y:S01]  /*5d30*/  @!PT LDS RZ, [RZ] ;  /* 0x00000000fffff984 */ /* 0x000fe20000000800 */
[----:B------:R1:W-:Y:S01]  /*5d40*/  LDGSTS.E.BYPASS.LTC128B.128 [R215+0x2000], desc[UR12][R174.64] ;  /* 0x02000000aed77fae */ /* 0x0003e2000b981a0c */
[----:B------:R-:W-:Y:S02]  /*5d50*/  LEA R176, P1, R138, R0, 0x6 ;  /* 0x000000008ab07211 */ /* 0x000fe400078230ff */
[-C--:B------:R-:W-:Y:S01]  /*5d60*/  LEA R172, P2, R0, R217.reuse, 0x1 ;  /* 0x000000d900ac7211 */ /* 0x080fe200078408ff */
[--C-:B------:R-:W-:Y:S01]  /*5d70*/  IMAD.X R137, R173, 0x1, R2.reuse, P0 ;  /* 0x00000001ad897824 */ /* 0x100fe200000e0602 */
[----:B------:R-:W-:Y:S02]  /*5d80*/  LEA.HI.X R178, R138, R2, R139, 0x6, P1 ;  /* 0x000000028ab27211 */ /* 0x000fe400008f348b */
[-C--:B------:R-:W-:Y:S02]  /*5d90*/  LEA R138, P1, R132, R217.reuse, 0x1 ;  /* 0x000000d9848a7211 */ /* 0x080fe400078208ff */
[-C--:B------:R-:W-:Y:S02]  /*5da0*/  LEA.HI.X R173, R0, R216.reuse, R2, 0x1, P2 ;  /* 0x000000d800ad7211 */ /* 0x080fe400010f0c02 */
[----:B------:R-:W-:Y:S02]  /*5db0*/  LEA R136, P0, R176, R217, 0x1 ;  /* 0x000000d9b0887211 */ /* 0x000fe400078008ff */
[-C--:B------:R-:W-:Y:S01]  /*5dc0*/  LEA.HI.X R139, R132, R216.reuse, R137, 0x1, P1 ;  /* 0x000000d8848b7211 */ /* 0x080fe200008f0c89 */
[----:B------:R1:W-:Y:S01]  /*5dd0*/  LDGSTS.E.BYPASS.LTC128B.128 [R215+0x2800], desc[UR12][R172.64] ;  /* 0x02800000acd77fae */ /* 0x0003e2000b981a0c */
[----:B------:R-:W-:Y:S03]  /*5de0*/  LEA.HI.X R137, R176, R216, R178, 0x1, P0 ;  /* 0x000000d8b0897211 */ /* 0x000fe600000f0cb2 */
[----:B------:R1:W-:Y:S04]  /*5df0*/  LDGSTS.E.BYPASS.LTC128B.128 [R215+0x3000], desc[UR12][R138.64] ;  /* 0x030000008ad77fae */ /* 0x0003e8000b981a0c */
[----:B------:R1:W-:Y:S04]  /*5e00*/  LDGSTS.E.BYPASS.LTC128B.128 [R215+0x3800], desc[UR12][R136.64] ;  /* 0x0380000088d77fae */ /* 0x0003e8000b981a0c */
[----:B------:R-:W0:Y:S01]  /*5e10*/  LDGDEPBAR ;  /* 0x00000000000079af */ /* 0x000e220000000000 */
[----:B------:R-:W-:Y:S05]  /*5e20*/  BRA `(.L_x_24) ;  /* 0x0000000800a87947 */ /* 0x000fea0003800000 */
.L_x_23:
[----:B------:R-:W-:Y:S04]  /*5e30*/  DEPBAR.LE SB0, 0x0 ;  /* 0x000080000000791a */ /* 0x000fe80000000000 */
[----:B------:R-:W-:Y:S01]  /*5e40*/  BAR.SYNC.DEFER_BLOCKING 0x0 ;  /* 0x0000000000007b1d */ /* 0x000fe20000010000 */
[C---:B--2---:R-:W-:Y:S04]  /*5e50*/  IMAD.WIDE.U32 R14, R214.reuse, UR6, RZ ;  /* 0x00000006d60e7c25 */ /* 0x044fe8000f8e00ff */
[----:B------:R-:W-:Y:S01]  /*5e60*/  IMAD R5, R214, UR7, R15 ;  /* 0x00000007d6057c24 */ /* 0x000fe2000f8e020f */
[C---:B------:R-:W-:Y:S02]  /*5e70*/  LEA R10, P3, R14.reuse, R222, 0x8 ;  /* 0x000000de0e0a7211 */ /* 0x040fe400078640ff */
[C---:B------:R-:W-:Y:S02]  /*5e80*/  LEA R0, P0, R14.reuse, R242, 0x7 ;  /* 0x000000f20e007211 */ /* 0x040fe400078038ff */
[--C-:B------:R-:W-:Y:S02]  /*5e90*/  LEA.HI.X R11, R14, R219, R5.reuse, 0x8, P3 ;  /* 0x000000db0e0b7211 */ /* 0x100fe400018f4405 */
[----:B------:R-:W-:Y:S02]  /*5ea0*/  LEA R8, P2, R0, R222, 0x1 ;  /* 0x000000de00087211 */ /* 0x000fe400078408ff */
[----:B------:R-:W-:Y:S02]  /*5eb0*/  LEA.HI.X R2, R14, R241, R5, 0x7, P0 ;  /* 0x000000f10e027211 */ /* 0x000fe400000f3c05 */
[C---:B------:R-:W-:Y:S02]  /*5ec0*/  IADD3 R7, P1, PT, R0.reuse, R242, RZ ;  /* 0x000000f200077210 */ /* 0x040fe40007f3e0ff */
[CC--:B------:R-:W-:Y:S02]  /*5ed0*/  LEA.HI.X R9, R0.reuse, R219.reuse, R2, 0x1, P2 ;  /* 0x000000db00097211 */ /* 0x0c0fe400010f0c02 */
[----:B------:R-:W-:Y:S01]  /*5ee0*/  IADD3 R12, P0, PT, R0, R244, RZ ;  /* 0x000000f4000c7210 */ /* 0x000fe20007f1e0ff */
[C---:B------:R-:W-:Y:S01]  /*5ef0*/  IMAD.X R13, R2.reuse, 0x1, R241, P1 ;  /* 0x00000001020d7824 */ /* 0x040fe200008e06f1 */
[CC--:B------:R-:W-:Y:S01]  /*5f00*/  LEA R6, P1, R7.reuse, R222.reuse, 0x1 ;  /* 0x000000de07067211 */ /* 0x0c0fe200078208ff */
[----:B------:R-:W-:Y:S01]  /*5f10*/  @!PT LDS RZ, [RZ] ;  /* 0x00000000fffff984 */ /* 0x000fe20000000800 */
[----:B------:R-:W-:Y:S01]  /*5f20*/  @!PT LDS RZ, [RZ] ;  /* 0x00000000fffff984 */ /* 0x000fe20000000800 */
[----:B------:R-:W-:Y:S01]  /*5f30*/  @!PT LDS RZ, [RZ] ;  /* 0x00000000fffff984 */ /* 0x000fe20000000800 */
[----:B------:R-:W-:Y:S02]  /*5f40*/  LDGSTS.E.BYPASS.LTC128B.128 [R215+0x4000], desc[UR12][R10.64] ;  /* 0x040000000ad77fae */ /* 0x000fe4000b981a0c */
[----:B------:R-:W-:Y:S01]  /*5f50*/  IMAD.X R15, R2, 0x1, R243, P0 ;  /* 0x00000001020f7824 */ /* 0x000fe200000e06f3 */
[-C--:B------:R-:W-:Y:S02]  /*5f60*/  LEA.HI.X R7, R7, R219.reuse, R13, 0x1, P1 ;  /* 0x000000db07077211 */ /* 0x080fe400008f0c0d */
[C---:B------:R-:W-:Y:S03]  /*5f70*/  LEA R4, P0, R12.reuse, R222, 0x1 ;  /* 0x000000de0c047211 */ /* 0x040fe600078008ff */
[----:B------:R-:W-:Y:S01]  /*5f80*/  LDGSTS.E.BYPASS.LTC128B.128 [R215+0x4800], desc[UR12][R8.64] ;  /* 0x0480000008d77fae */ /* 0x000fe2000b981a0c */
[----:B------:R-:W-:Y:S02]  /*5f90*/  LEA.HI.X R5, R12, R219, R15, 0x1, P0 ;  /* 0x000000db0c057211 */ /* 0x000fe400000f0c0f */
[----:B------:R-:W-:Y:S05]  /*5fa0*/  ISETP.NE.AND P0, PT, R214, RZ, PT ;  /* 0x000000ffd600720c */ /* 0x000fea0003f05270 */
[----:B------:R-:W-:Y:S08]  /*5fb0*/  LDGSTS.E.BYPASS.LTC128B.128 [R215+0x5000], desc[UR12][R6.64] ;  /* 0x0500000006d77fae */ /* 0x000ff0000b981a0c */
[----:B------:R2:W-:Y:S08]  /*5fc0*/  LDGSTS.E.BYPASS.LTC128B.128 [R215+0x5800], desc[UR12][R4.64] ;  /* 0x0580000004d77fae */ /* 0x0005f0000b981a0c */
[----:B------:R-:W-:Y:S08]  /*5fd0*/  LDSM.16.M88.4 R128, [R212] ;  /* 0x00000000d480783b */ /* 0x000ff00000000200 */
[----:B------:R-:W2:Y:S08]  /*5fe0*/  LDSM.16.M88.4 R16, [R209+0x2000] ;  /* 0x00200000d110783b */ /* 0x000eb00000000200 */
[----:B------:R-:W3:Y:S08]  /*5ff0*/  LDSM.16.M88.4 R124, [R212+0x1000] ;  /* 0x00100000d47c783b */ /* 0x000ef00000000200 */
[----:B------:R-:W4:Y:S08]  /*6000*/  LDSM.16.M88.4 R32, [R209+0x2400] ;  /* 0x00240000d120783b */ /* 0x000f300000000200 */
[----:B------:R-:W0:Y:S08]  /*6010*/  LDGDEPBAR ;  /* 0x00000000000079af */ /* 0x000e300000000000 */
[----:B------:R-:W5:Y:S08]  /*6020*/  LDSM.16.M88.4 R48, [R209+0x2800] ;  /* 0x00280000d130783b */ /* 0x000f700000000200 */
[----:B------:R-:W1:Y:S01]  /*6030*/  LDSM.16.M88.4 R64, [R209+0x2c00] ;  /* 0x002c0000d140783b */ /* 0x000e620000000200 */
[-C--:B--2---:R-:W-:Y:S07]  /*6040*/  HMMA.16816.F32.BF16 R4, R128, R16.reuse, RZ ;  /* 0x000000108004723c */ /* 0x084fee00000418ff */
[----:B------:R-:W2:Y:S01]  /*6050*/  LDSM.16.M88.4 R80, [R209+0x3000] ;  /* 0x00300000d150783b */ /* 0x000ea20000000200 */
[C---:B---3--:R-:W-:Y:S07]  /*6060*/  HMMA.16816.F32.BF16 R8, R124.reuse, R16, RZ ;  /* 0x000000107c08723c */ /* 0x048fee00000418ff */
[----:B------:R-:W3:Y:S01]  /*6070*/  LDSM.16.M88.4 R96, [R209+0x3400] ;  /* 0x00340000d160783b */ /* 0x000ee20000000200 */
[-C--:B------:R-:W-:Y:S07]  /*6080*/  HMMA.16816.F32.BF16 R12, R124, R18.reuse, RZ ;  /* 0x000000127c0c723c */ /* 0x080fee00000418ff */
[----:B------:R-:W3:Y:S01]  /*6090*/  LDSM.16.M88.4 R112, [R209+0x3800] ;  /* 0x00380000d170783b */ /* 0x000ee20000000200 */
[C---:B------:R-:W-:Y:S07]  /*60a0*/  HMMA.16816.F32.BF16 R16, R128.reuse, R18, RZ ;  /* 0x000000128010723c */ /* 0x040fee00000418ff */
[----:B------:R-:W3:Y:S01]  /*60b0*/  LDSM.16.M88.4 R136, [R209+0x3c00] ;  /* 0x003c0000d188783b */ /* 0x000ee20000000200 */
[-C--:B----4-:R-:W-:Y:S07]  /*60c0*/  HMMA.16816.F32.BF16 R20, R128, R32.reuse, RZ ;  /* 0x000000208014723c */ /* 0x090fee00000418ff */
[----:B------:R-:W-:Y:S01]  /*60d0*/  LDSM.16.M88.4 R172, [R213] ;  /* 0x00000000d5ac783b */ /* 0x000fe20000000200 */
[C---:B------:R-:W-:Y:S07]  /*60e0*/  HMMA.16816.F32.BF16 R24, R124.reuse, R32, RZ ;  /* 0x000000207c18723c */ /* 0x040fee00000418ff */
[----:B------:R-:W4:Y:S01]  /*60f0*/  LDSM.16.M88.4 R176, [R211+0x2000] ;  /* 0x00200000d3b0783b */ /* 0x000f220000000200 */
[-C--:B------:R-:W-:Y:S07]  /*6100*/  HMMA.16816.F32.BF16 R28, R124, R34.reuse, RZ ;  /* 0x000000227c1c723c */ /* 0x080fee00000418ff */
[----:B------:R-:W4:Y:S01]  /*6110*/  LDSM.16.M88.4 R180, [R213+0x1000] ;  /* 0x00100000d5b4783b */ /* 0x000f220000000200 */
[C---:B------:R-:W-:Y:S07]  /*6120*/  HMMA.16816.F32.BF16 R32, R128.reuse, R34, RZ ;  /* 0x000000228020723c */ /* 0x040fee00000418ff */
[----:B------:R-:W4:Y:S01]  /*6130*/  LDSM.16.M88.4 R184, [R211+0x2400] ;  /* 0x00240000d3b8783b */ /* 0x000f220000000200 */
[-C--:B-----5:R-:W-:Y:S07]  /*6140*/  HMMA.16816.F32.BF16 R36, R128, R48.reuse, RZ ;  /* 0x000000308024723c */ /* 0x0a0fee00000418ff */
[----:B------:R-:W5:Y:S01]  /*6150*/  LDSM.16.M88.4 R188, [R211+0x2800] ;  /* 0x00280000d3bc783b */ /* 0x000f620000000200 */
[C---:B------:R-:W-:Y:S07]  /*6160*/  HMMA.16816.F32.BF16 R40, R124.reuse, R48, RZ ;  /* 0x000000307c28723c */ /* 0x040fee00000418ff */
[----:B------:R-:W5:Y:S01]  /*6170*/  LDSM.16.M88.4 R192, [R211+0x2c00] ;  /* 0x002c0000d3c0783b */ /* 0x000f620000000200 */
[-C--:B------:R-:W-:Y:S07]  /*6180*/  HMMA.16816.F32.BF16 R44, R124, R50.reuse, RZ ;  /* 0x000000327c2c723c */ /* 0x080fee00000418ff */
[----:B------:R-:W5:Y:S01]  /*6190*/  LDSM.16.M88.4 R196, [R211+0x3000] ;  /* 0x00300000d3c4783b */ /* 0x000f620000000200 */
[C---:B------:R-:W-:Y:S07]  /*61a0*/  HMMA.16816.F32.BF16 R48, R128.reuse, R50, RZ ;  /* 0x000000328030723c */ /* 0x040fee00000418ff */
[----:B------:R-:W5:Y:S01]  /*61b0*/  LDSM.16.M88.4 R200, [R211+0x3400] ;  /* 0x00340000d3c8783b */ /* 0x000f620000000200 */
[-C--:B-1----:R-:W-:Y:S07]  /*61c0*/  HMMA.16816.F32.BF16 R52, R128, R64.reuse, RZ ;  /* 0x000000408034723c */ /* 0x082fee00000418ff */
[----:B------:R-:W1:Y:S01]  /*61d0*/  LDSM.16.M88.4 R204, [R211+0x3800] ;  /* 0x00380000d3cc783b */ /* 0x000e620000000200 */
[C---:B------:R-:W-:Y:S08]  /*61e0*/  HMMA.16816.F32.BF16 R56, R124.reuse, R64, RZ ;  /* 0x000000407c38723c */ /* 0x040ff000000418ff */
[-C--:B------:R-:W-:Y:S08]  /*61f0*/  HMMA.16816.F32.BF16 R60, R124, R66.reuse, RZ ;  /* 0x000000427c3c723c */ /* 0x080ff000000418ff */
[C---:B------:R-:W-:Y:S08]  /*6200*/  HMMA.16816.F32.BF16 R64, R128.reuse, R66, RZ ;  /* 0x000000428040723c */ /* 0x040ff000000418ff */
[-C--:B--2---:R-:W-:Y:S08]  /*6210*/  HMMA.16816.F32.BF16 R68, R128, R80.reuse, RZ ;  /* 0x000000508044723c */ /* 0x084ff000000418ff */
[C---:B------:R-:W-:Y:S08]  /*6220*/  HMMA.16816.F32.BF16 R72, R124.reuse, R80, RZ ;  /* 0x000000507c48723c */ /* 0x040ff000000418ff */
[-C--:B------:R-:W-:Y:S08]  /*6230*/  HMMA.16816.F32.BF16 R76, R124, R82.reuse, RZ ;  /* 0x000000527c4c723c */ /* 0x080ff000000418ff */
[C---:B------:R-:W-:Y:S08]  /*6240*/  HMMA.16816.F32.BF16 R80, R128.reuse, R82, RZ ;  /* 0x000000528050723c */ /* 0x040ff000000418ff */
[-C--:B---3--:R-:W-:Y:S08]  /*6250*/  HMMA.16816.F32.BF16 R84, R128, R96.reuse, RZ ;  /* 0x000000608054723c */ /* 0x088ff000000418ff */
[C---:B------:R-:W-:Y:S08]  /*6260*/  HMMA.16816.F32.BF16 R88, R124.reuse, R96, RZ ;  /* 0x000000607c58723c */ /* 0x040ff000000418ff */
[-C--:B------:R-:W-:Y:S08]  /*6270*/  HMMA.16816.F32.BF16 R92, R124, R98.reuse, RZ ;  /* 0x000000627c5c723c */ /* 0x080ff000000418ff */
        /* <DEDUP_REMOVED lines=8> */
[----:B------:R-:W-:Y:S01]  /*6300*/  HMMA.16816.F32.BF16 R128, R128, R138, RZ ;  /* 0x0000008a8080723c */ /* 0x000fe200000418ff */
[----:B------:R-:W2:Y:S01]  /*6310*/  LDSM.16.M88.4 R136, [R211+0x3c00] ;  /* 0x003c0000d388783b */ /* 0x000ea20000000200 */
[----:B------:R-:W-:Y:S06]  /*6320*/  DEPBAR.LE SB0, 0x0 ;  /* 0x000080000000791a */ /* 0x000fec0000000000 */
[-C--:B----4-:R-:W-:Y:S01]  /*6330*/  HMMA.16816.F32.BF16 R4, R172, R176.reuse, R4 ;  /* 0x000000b0ac04723c */ /* 0x090fe20000041804 */
[----:B------:R-:W-:Y:S07]  /*6340*/  BAR.SYNC.DEFER_BLOCKING 0x0 ;  /* 0x0000000000007b1d */ /* 0x000fee0000010000 */
[C---:B------:R-:W-:Y:S08]  /*6350*/  HMMA.16816.F32.BF16 R8, R180.reuse, R176, R8 ;  /* 0x000000b0b408723c */ /* 0x040ff00000041808 */
[-C--:B------:R-:W-:Y:S03]  /*6360*/  HMMA.16816.F32.BF16 R12, R180, R178.reuse, R12 ;  /* 0x000000b2b40c723c */ /* 0x080fe6000004180c */
[----:B------:R-:W-:Y:S02]  /*6370*/  FMNMX3.FTZ R0, R3, R4, R5, !PT ;  /* 0x0000000403007276 */ /* 0x000fe40007810005 */
[----:B------:R-:W-:Y:S03]  /*6380*/  FMNMX3.FTZ R2, R133, R6, R7, !PT ;  /* 0x0000000685027276 */ /* 0x000fe60007810007 */
[C---:B------:R-:W-:Y:S08]  /*6390*/  HMMA.16816.F32.BF16 R16, R172.reuse, R178, R16 ;  /* 0x000000b2ac10723c */ /* 0x040ff00000041810 */
[-C--:B------:R-:W-:Y:S08]  /*63a0*/  HMMA.16816.F32.BF16 R20, R172, R184.reuse, R20 ;  /* 0x000000b8ac14723c */ /* 0x080ff00000041814 */
[C---:B------:R-:W-:Y:S04]  /*63b0*/  HMMA.16816.F32.BF16 R24, R180.reuse, R184, R24 ;  /* 0x000000b8b418723c */ /* 0x040fe80000041818 */
[----:B------:R-:W-:Y:S02]  /*63c0*/  FMNMX3.FTZ R132, R0, R16, R17, !PT ;  /* 0x0000001000847276 */ /* 0x000fe40007810011 */
[----:B------:R-:W-:Y:S02]  /*63d0*/  FMNMX3.FTZ R0, R2, R18, R19, !PT ;  /* 0x0000001202007276 */ /* 0x000fe40007810013 */
[-C--:B------:R-:W-:Y:S03]  /*63e0*/  HMMA.16816.F32.BF16 R28, R180, R186.reuse, R28 ;  /* 0x000000bab41c723c */ /* 0x080fe6000004181c */
[----:B------:R-:W-:Y:S02]  /*63f0*/  FMNMX3.FTZ R2, R132, R20, R21, !PT ;  /* 0x0000001484027276 */ /* 0x000fe40007810015 */
[----:B------:R-:W-:Y:S03]  /*6400*/  FMNMX3.FTZ R132, R134, R8, R9, !PT ;  /* 0x0000000886847276 */ /* 0x000fe60007810009 */
[C---:B------:R-:W-:Y:S08]  /*6410*/  HMMA.16816.F32.BF16 R32, R172.reuse, R186, R32 ;  /* 0x000000baac20723c */ /* 0x040ff00000041820 */
[-C--:B-----5:R-:W-:Y:S08]  /*6420*/  HMMA.16816.F32.BF16 R36, R172, R188.reuse, R36 ;  /* 0x000000bcac24723c */ /* 0x0a0ff00000041824 */
[C---:B------:R-:W-:Y:S08]  /*6430*/  HMMA.16816.F32.BF16 R40, R180.reuse, R188, R40 ;  /* 0x000000bcb428723c */ /* 0x040ff00000041828 */
[-C--:B------:R-:W-:Y:S08]  /*6440*/  HMMA.16816.F32.BF16 R44, R180, R190.reuse, R44 ;  /* 0x000000beb42c723c */ /* 0x080ff0000004182c */
        /* <DEDUP_REMOVED lines=13> */
[-C--:B-1----:R-:W-:Y:S08]  /*6520*/  HMMA.16816.F32.BF16 R100, R172, R204.reuse, R100 ;  /* 0x000000ccac64723c */ /* 0x082ff00000041864 */
[C---:B------:R-:W-:Y:S08]  /*6530*/  HMMA.16816.F32.BF16 R104, R180.reuse, R204, R104 ;  /* 0x000000ccb468723c */ /* 0x040ff00000041868 */
[-C--:B------:R-:W-:Y:S08]  /*6540*/  HMMA.16816.F32.BF16 R108, R180, R206.reuse, R108 ;  /* 0x000000ceb46c723c */ /* 0x080ff0000004186c */
[C---:B------:R-:W-:Y:S08]  /*6550*/  HMMA.16816.F32.BF16 R112, R172.reuse, R206, R112 ;  /* 0x000000ceac70723c */ /* 0x040ff00000041870 */
[-C--:B--2---:R-:W-:Y:S08]  /*6560*/  HMMA.16816.F32.BF16 R116, R172, R136.reuse, R116 ;  /* 0x00000088ac74723c */ /* 0x084ff00000041874 */
[C---:B------:R-:W-:Y:S04]  /*6570*/  HMMA.16816.F32.BF16 R120, R180.reuse, R136, R120 ;  /* 0x00000088b478723c */ /* 0x040fe80000041878 */
[----:B------:R-:W-:Y:S02]  /*6580*/  FMNMX3.FTZ R136, R0, R22, R23, !PT ;  /* 0x0000001600887276 */ /* 0x000fe40007810017 */
[----:B------:R-:W-:Y:S02]  /*6590*/  FMNMX3.FTZ R137, R2, R32, R33, !PT ;  /* 0x0000002002897276 */ /* 0x000fe40007810021 */
[----:B------:R-:W-:Y:S01]  /*65a0*/  FMNMX3.FTZ R0, R135, R10, R11, !PT ;  /* 0x0000000a87007276 */ /* 0x000fe2000781000b */
[-C--:B------:R-:W-:Y:S03]  /*65b0*/  HMMA.16816.F32.BF16 R124, R180, R138.reuse, R124 ;  /* 0x0000008ab47c723c */ /* 0x080fe6000004187c */
[----:B------:R-:W-:Y:S02]  /*65c0*/  FMNMX3.FTZ R2, R132, R12, R13, !PT ;  /* 0x0000000c84027276 */ /* 0x000fe4000781000d */
[----:B------:R-:W-:Y:S02]  /*65d0*/  FMNMX3.FTZ R132, R136, R34, R35, !PT ;  /* 0x0000002288847276 */ /* 0x000fe40007810023 */
[----:B------:R-:W-:Y:S01]  /*65e0*/  FMNMX3.FTZ R137, R137, R36, R37, !PT ;  /* 0x0000002489897276 */ /* 0x000fe20007810025 */
[----:B------:R-:W-:Y:S04]  /*65f0*/  HMMA.16816.F32.BF16 R128, R172, R138, R128 ;  /* 0x0000008aac80723c */ /* 0x000fe80000041880 */
[----:B------:R-:W-:Y:S02]  /*6600*/  FMNMX3.FTZ R0, R0, R14, R15, !PT ;  /* 0x0000000e00007276 */ /* 0x000fe4000781000f */
        /* <DEDUP_REMOVED lines=42> */
[----:B------:R-:W-:Y:S01]  /*68b0*/  FMNMX3.FTZ R177, R177, R128, R129, !PT ;  /* 0x00000080b1b17276 */ /* 0x000fe20007810081 */
[----:B------:R-:W-:Y:S06]  /*68c0*/  @P0 BRA `(.L_x_25) ;  /* 0xfffffff000e40947 */ /* 0x000fec000383ffff */
.L_x_24:
[----:B-1----:R-:W-:Y:S01]  /*68d0*/  FMNMX3.FTZ R136, R180, R130, R131, !PT ;  /* 0x00000082b4887276 */ /* 0x002fe20007810083 */
[----:B------:R-:W-:Y:S01]  /*68e0*/  SHFL.BFLY PT, R138, R177, 0x2, 0x1f ;  /* 0x0c401f00b18a7f89 */ /* 0x000fe200000e0000 */
[----:B------:R-:W-:Y:S02]  /*68f0*/  FMNMX3.FTZ R0, R181, R106, R107, !PT ;  /* 0x0000006ab5007276 */ /* 0x000fe4000781006b */
[----:B------:R-:W-:Y:S05]  /*6900*/  FMNMX3.FTZ R2, R179, R108, R109, !PT ;  /* 0x0000006cb3027276 */ /* 0x000fea000781006d */
[----:B------:R-:W-:Y:S01]  /*6910*/  SHFL.BFLY PT, R172, R136, 0x2, 0x1f ;  /* 0x0c401f0088ac7f89 */ /* 0x000fe200000e0000 */
[----:B------:R-:W-:Y:S02]  /*6920*/  FMNMX3.FTZ R0, R0, R110, R111, !PT ;  /* 0x0000006e00007276 */ /* 0x000fe4000781006f */
[----:B------:R-:W-:Y:S02]  /*6930*/  FMNMX3.FTZ R2, R2, R120, R121, !PT ;  /* 0x0000007802027276 */ /* 0x000fe40007810079 */
[----:B------:R-:W-:Y:S02]  /*6940*/  FMNMX3.FTZ R0, R0, R122, R123, !PT ;  /* 0x0000007a00007276 */ /* 0x000fe4000781007b */
[----:B------:R-:W-:Y:S02]  /*6950*/  FMNMX3.FTZ R132, R2, R124, R125, !PT ;  /* 0x0000007c02847276 */ /* 0x000fe4000781007d */
[----:B------:R-:W-:Y:S03]  /*6960*/  FMNMX3.FTZ R0, R0, R126, R127, !PT ;  /* 0x0000007e00007276 */ /* 0x000fe6000781007f */
[----:B------:R-:W-:Y:S08]  /*6970*/  SHFL.BFLY PT, R137, R132, 0x2, 0x1f ;  /* 0x0c401f0084897f89 */ /* 0x000ff000000e0000 */
[----:B------:R-:W1:Y:S02]  /*6980*/  SHFL.BFLY PT, R2, R0, 0x2, 0x1f ;  /* 0x0c401f0000027f89 */ /* 0x000e6400000e0000 */
[----:B-1----:R-:W-:Y:S02]  /*6990*/  FMNMX.FTZ R2, R0, R2, !PT ;  /* 0x0000000200027209 */ /* 0x002fe40007810000 */
[----:B------:R-:W-:Y:S02]  /*69a0*/  FMNMX.FTZ R174, R136, R172, !PT ;  /* 0x000000ac88ae7209 */ /* 0x000fe40007810000 */
[----:B------:R-:W-:Y:S02]  /*69b0*/  FMNMX.FTZ R138, R177, R138, !PT ;  /* 0x0000008ab18a7209 */ /* 0x000fe40007810000 */
[----:B------:R-:W-:Y:S01]  /*69c0*/  FMNMX.FTZ R136, R132, R137, !PT ;  /* 0x0000008984887209 */ /* 0x000fe20007810000 */
[----:B------:R-:W1:Y:S08]  /*69d0*/  SHFL.BFLY PT, R172, R174, 0x1, 0x1f ;  /* 0x0c201f00aeac7f89 */ /* 0x000e7000000e0000 */
[----:B------:R-:W2:Y:S08]  /*69e0*/  SHFL.BFLY PT, R139, R138, 0x1, 0x1f ;  /* 0x0c201f008a8b7f89 */ /* 0x000eb000000e0000 */
[----:B------:R-:W-:Y:S08]  /*69f0*/  SHFL.BFLY PT, R132, R2, 0x1, 0x1f ;  /* 0x0c201f0002847f89 */ /* 0x000ff000000e0000 */
[----:B------:R-:W3:Y:S01]  /*6a00*/  SHFL.BFLY PT, R173, R136, 0x1, 0x1f ;  /* 0x0c201f0088ad7f89 */ /* 0x000ee200000e0000 */
[----:B-1----:R-:W-:Y:S02]  /*6a10*/  FMNMX.FTZ R137, R174, R172, !PT ;  /* 0x000000acae897209 */ /* 0x002fe40007810000 */
[----:B--2---:R-:W-:Y:S04]  /*6a20*/  FMNMX.FTZ R138, R138, R139, !PT ;  /* 0x0000008b8a8a7209 */ /* 0x004fe80007810000 */
[C---:B------:R-:W-:Y:S01]  /*6a30*/  FSETP.NEU.FTZ.AND P0, PT, R138.reuse, -INF , PT ;  /* 0xff8000008a00780b */ /* 0x040fe20003f1d000 */
[----:B------:R-:W-:Y:S01]  /*6a40*/  FADD.FTZ R0, -R138, R3 ;  /* 0x000000038a007221 */ /* 0x000fe20000010100 */
[----:B---3--:R-:W-:Y:S03]  /*6a50*/  FMNMX.FTZ R136, R136, R173, !PT ;  /* 0x000000ad88887209 */ /* 0x008fe60007810000 */
[----:B------:R-:W-:Y:S01]  /*6a60*/  FMUL.FTZ R3, R0, UR4 ;  /* 0x0000000400037c20 */ /* 0x000fe20008410000 */
[C---:B------:R-:W-:Y:S03]  /*6a70*/  FADD.FTZ R0, -R137.reuse, R133 ;  /* 0x0000008589007221 */ /* 0x040fe60000010100 */
[----:B------:R1:W2:Y:S01]  /*6a80*/  MUFU.EX2 R133, R3 ;  /* 0x0000000300857308 */ /* 0x0002a20000000800 */
[----:B------:R-:W-:Y:S01]  /*6a90*/  FMUL.FTZ R139, R136, UR4 ;  /* 0x00000004888b7c20 */ /* 0x000fe20008410000 */
[----:B-1----:R-:W-:Y:S01]  /*6aa0*/  FMUL.FTZ R3, R0, UR4 ;  /* 0x0000000400037c20 */ /* 0x002fe20008410000 */
[----:B------:R-:W-:Y:S07]  /*6ab0*/  FADD.FTZ R0, -R136, R134 ;  /* 0x0000008688007221 */ /* 0x000fee0000010100 */
[----:B------:R1:W3:Y:S02]  /*6ac0*/  MUFU.EX2 R134, R3 ;  /* 0x0000000300867308 */ /* 0x0002e40000000800 */
[----:B-1----:R-:W-:Y:S01]  /*6ad0*/  FMNMX.FTZ R3, R2, R132, !PT ;  /* 0x0000008402037209 */ /* 0x002fe20007810000 */
[----:B------:R-:W-:Y:S01]  /*6ae0*/  FMUL.FTZ R132, R137, UR4 ;  /* 0x0000000489847c20 */ /* 0x000fe20008410000 */
[----:B------:R-:W-:Y:S03]  /*6af0*/  FMUL.FTZ R2, R0, UR4 ;  /* 0x0000000400027c20 */ /* 0x000fe60008410000 */
[C---:B------:R-:W-:Y:S01]  /*6b00*/  FMUL.FTZ R172, R3.reuse, UR4 ;  /* 0x0000000403ac7c20 */ /* 0x040fe20008410000 */
[----:B------:R-:W-:Y:S01]  /*6b10*/  FADD.FTZ R0, -R3, R135 ;  /* 0x0000008703007221 */ /* 0x000fe20000010100 */
[----:B------:R-:W-:Y:S01]  /*6b20*/  FMUL.FTZ R135, R138, UR4 ;  /* 0x000000048a877c20 */ /* 0x000fe20008410000 */
[----:B------:R-:W-:Y:S02]  /*6b30*/  MUFU.EX2 R2, R2 ;  /* 0x0000000200027308 */ /* 0x000fe40000000800 */
[----:B------:R-:W-:Y:S02]  /*6b40*/  FMUL.FTZ R0, R0, UR4 ;  /* 0x0000000400007c20 */ /* 0x000fe40008410000 */
[----:B------:R-:W-:Y:S02]  /*6b50*/  FSEL R135, R135, RZ, P0 ;  /* 0x000000ff87877208 */ /* 0x000fe40000000000 */
[----:B------:R-:W-:Y:S04]  /*6b60*/  FSETP.NEU.FTZ.AND P0, PT, R137, -INF , PT ;  /* 0xff8000008900780b */ /* 0x000fe80003f1d000 */
[----:B------:R-:W-:Y:S01]  /*6b70*/  MUFU.EX2 R0, R0 ;  /* 0x0000000000007308 */ /* 0x000fe20000000800 */
[--C-:B------:R-:W-:Y:S01]  /*6b80*/  FFMA.FTZ R20, R20, UR4, -R135.reuse ;  /* 0x0000000414147c23 */ /* 0x100fe20008010887 */
[--C-:B------:R-:W-:Y:S01]  /*6b90*/  FFMA.FTZ R21, R21, UR4, -R135.reuse ;  /* 0x0000000415157c23 */ /* 0x100fe20008010887 */
[--C-:B------:R-:W-:Y:S01]  /*6ba0*/  FFMA.FTZ R48, R48, UR4, -R135.reuse ;  /* 0x0000000430307c23 */ /* 0x100fe20008010887 */
[--C-:B------:R-:W-:Y:S01]  /*6bb0*/  FFMA.FTZ R49, R49, UR4, -R135.reuse ;  /* 0x0000000431317c23 */ /* 0x100fe20008010887 */
[--C-:B------:R-:W-:Y:S01]  /*6bc0*/  FFMA.FTZ R52, R52, UR4, -R135.reuse ;  /* 0x0000000434347c23 */ /* 0x100fe20008010887 */
[--C-:B------:R-:W-:Y:S01]  /*6bd0*/  FFMA.FTZ R53, R53, UR4, -R135.reuse ;  /* 0x0000000435357c23 */ /* 0x100fe20008010887 */
[----:B------:R-:W-:Y:S03]  /*6be0*/  FSEL R132, R132, RZ, P0 ;  /* 0x000000ff84847208 */ /* 0x000fe60000000000 */
[----:B------:R-:W-:Y:S01]  /*6bf0*/  MUFU.EX2 R187, R20 ;  /* 0x0000001400bb7308 */ /* 0x000fe20000000800 */
[--C-:B------:R-:W-:Y:S01]  /*6c00*/  FFMA.FTZ R16, R16, UR4, -R135.reuse ;  /* 0x0000000410107c23 */ /* 0x100fe20008010887 */
[--C-:B------:R-:W-:Y:S01]  /*6c10*/  FFMA.FTZ R17, R17, UR4, -R135.reuse ;  /* 0x0000000411117c23 */ /* 0x100fe20008010887 */
[----:B------:R-:W-:Y:S01]  /*6c20*/  FSETP.NEU.FTZ.AND P0, PT, R136, -INF , PT ;  /* 0xff8000008800780b */ /* 0x000fe20003f1d000 */
[--C-:B------:R-:W-:Y:S01]  /*6c30*/  FFMA.FTZ R22, R22, UR4, -R132.reuse ;  /* 0x0000000416167c23 */ /* 0x100fe20008010884 */
[--C-:B------:R-:W-:Y:S01]  /*6c40*/  FFMA.FTZ R23, R23, UR4, -R132.reuse ;  /* 0x0000000417177c23 */ /* 0x100fe20008010884 */
[--C-:B------:R-:W-:Y:S01]  /*6c50*/  FFMA.FTZ R50, R50, UR4, -R132.reuse ;  /* 0x0000000432327c23 */ /* 0x100fe20008010884 */
[--C-:B------:R-:W-:Y:S03]  /*6c60*/  FFMA.FTZ R51, R51, UR4, -R132.reuse ;  /* 0x0000000433337c23 */ /* 0x100fe60008010884 */
[----:B------:R-:W-:Y:S01]  /*6c70*/  MUFU.EX2 R199, R21 ;  /* 0x0000001500c77308 */ /* 0x000fe20000000800 */
[--C-:B------:R-:W-:Y:S01]  /*6c80*/  FFMA.FTZ R54, R54, UR4, -R132.reuse ;  /* 0x0000000436367c23 */ /* 0x100fe20008010884 */
[--C-:B------:R-:W-:Y:S01]  /*6c90*/  FFMA.FTZ R55, R55, UR4, -R132.reuse ;  /* 0x0000000437377c23 */ /* 0x100fe20008010884 */
[----:B------:R-:W-:Y:S01]  /*6ca0*/  FSEL R139, R139, RZ, P0 ;  /* 0x000000ff8b8b7208 */ /* 0x000fe20000000000 */
[--C-:B------:R-:W-:Y:S01]  /*6cb0*/  FFMA.FTZ R18, R18, UR4, -R132.reuse ;  /* 0x0000000412127c23 */ /* 0x100fe20008010884 */
[----:B------:R-:W-:Y:S01]  /*6cc0*/  FFMA.FTZ R19, R19, UR4, -R132 ;  /* 0x0000000413137c23 */ /* 0x000fe20008010884 */
[----:B------:R-:W-:Y:S01]  /*6cd0*/  FSETP.NEU.FTZ.AND P0, PT, R3, -INF , PT ;  /* 0xff8000000300780b */ /* 0x000fe20003f1d000 */
[----:B------:R-:W-:Y:S03]  /*6ce0*/  FFMA.FTZ R100, R100, UR4, -R135 ;  /* 0x0000000464647c23 */ /* 0x000fe60008010887 */
[----:B------:R-:W-:Y:S01]  /*6cf0*/  MUFU.EX2 R185, R22 ;  /* 0x0000001600b97308 */ /* 0x000fe20000000800 */
[--C-:B------:R-:W-:Y:S01]  /*6d00*/  FFMA.FTZ R40, R40, UR4, -R139.reuse ;  /* 0x0000000428287c23 */ /* 0x100fe2000801088b */
[--C-:B------:R-:W-:Y:S01]  /*6d10*/  FFMA.FTZ R41, R41, UR4, -R139.reuse ;  /* 0x0000000429297c23 */ /* 0x100fe2000801088b */
[--C-:B------:R-:W-:Y:S01]  /*6d20*/  FFMA.FTZ R44, R44, UR4, -R139.reuse ;  /* 0x000000042c2c7c23 */ /* 0x100fe2000801088b */
[--C-:B------:R-:W-:Y:S01]  /*6d30*/  FFMA.FTZ R45, R45, UR4, -R139.reuse ;  /* 0x000000042d2d7c23 */ /* 0x100fe2000801088b */
[----:B------:R-:W-:Y:S01]  /*6d40*/  FSEL R172, R172, RZ, P0 ;  /* 0x000000ffacac7208 */ /* 0x000fe20000000000 */
[--C-:B------:R-:W-:Y:S01]  /*6d50*/  FFMA.FTZ R25, R25, UR4, -R139.reuse ;  /* 0x0000000419197c23 */ /* 0x100fe2000801088b */
[----:B------:R-:W-:Y:S03]  /*6d60*/  FFMA.FTZ R28, R28, UR4, -R139 ;  /* 0x000000041c1c7c23 */ /* 0x000fe6000801088b */
[----:B------:R1:W-:Y:S01]  /*6d70*/  MUFU.EX2 R194, R23 ;  /* 0x0000001700c27308 */ /* 0x0003e20000000800 */
[--C-:B------:R-:W-:Y:S01]  /*6d80*/  FFMA.FTZ R101, R101, UR4, -R135.reuse ;  /* 0x0000000465657c23 */ /* 0x100fe20008010887 */
[--C-:B------:R-:W-:Y:S01]  /*6d90*/  FFMA.FTZ R42, R42, UR4, -R172.reuse ;  /* 0x000000042a2a7c23 */ /* 0x100fe200080108ac */
[--C-:B------:R-:W-:Y:S01]  /*6da0*/  FFMA.FTZ R43, R43, UR4, -R172.reuse ;  /* 0x000000042b2b7c23 */ /* 0x100fe200080108ac */
[--C-:B------:R-:W-:Y:S01]  /*6db0*/  FFMA.FTZ R46, R46, UR4, -R172.reuse ;  /* 0x000000042e2e7c23 */ /* 0x100fe200080108ac */
[--C-:B------:R-:W-:Y:S01]  /*6dc0*/  FFMA.FTZ R47, R47, UR4, -R172.reuse ;  /* 0x000000042f2f7c23 */ /* 0x100fe200080108ac */
[--C-:B------:R-:W-:Y:S01]  /*6dd0*/  FFMA.FTZ R27, R27, UR4, -R172.reuse ;  /* 0x000000041b1b7c23 */ /* 0x100fe200080108ac */
[----:B------:R-:W-:Y:S03]  /*6de0*/  FFMA.FTZ R30, R30, UR4, -R172 ;  /* 0x000000041e1e7c23 */ /* 0x000fe600080108ac */
[----:B------:R-:W-:Y:S01]  /*6df0*/  MUFU.EX2 R191, R40 ;  /* 0x0000002800bf7308 */ /* 0x000fe20000000800 */
[--C-:B------:R-:W-:Y:S01]  /*6e00*/  FFMA.FTZ R102, R102, UR4, -R132.reuse ;  /* 0x0000000466667c23 */ /* 0x100fe20008010884 */
[--C-:B------:R-:W-:Y:S01]  /*6e10*/  FFMA.FTZ R103, R103, UR4, -R132.reuse ;  /* 0x0000000467677c23 */ /* 0x100fe20008010884 */
[--C-:B------:R-:W-:Y:S01]  /*6e20*/  FFMA.FTZ R112, R112, UR4, -R135.reuse ;  /* 0x0000000470707c23 */ /* 0x100fe20008010887 */
[--C-:B------:R-:W-:Y:S01]  /*6e30*/  FFMA.FTZ R113, R113, UR4, -R135.reuse ;  /* 0x0000000471717c23 */ /* 0x100fe20008010887 */
[--C-:B------:R-:W-:Y:S01]  /*6e40*/  FFMA.FTZ R114, R114, UR4, -R132.reuse ;  /* 0x0000000472727c23 */ /* 0x100fe20008010884 */
[--C-:B------:R-:W-:Y:S01]  /*6e50*/  FFMA.FTZ R115, R115, UR4, -R132.reuse ;  /* 0x0000000473737c23 */ /* 0x100fe20008010884 */
[--C-:B------:R-:W-:Y:S03]  /*6e60*/  FFMA.FTZ R4, R4, UR4, -R135.reuse ;  /* 0x0000000404047c23 */ /* 0x100fe60008010887 */
[----:B------:R-:W-:Y:S01]  /*6e70*/  MUFU.EX2 R203, R41 ;  /* 0x0000002900cb7308 */ /* 0x000fe20000000800 */
[----:B-1----:R-:W1:Y:S01]  /*6e80*/  LDSM.16.MT88.4 R20, [R208+0x4000] ;  /* 0x00400000d014783b */ /* 0x002e620000004200 */
[--C-:B------:R-:W-:Y:S01]  /*6e90*/  FFMA.FTZ R5, R5, UR4, -R135.reuse ;  /* 0x0000000405057c23 */ /* 0x100fe20008010887 */
[--C-:B------:R-:W-:Y:S01]  /*6ea0*/  FFMA.FTZ R6, R6, UR4, -R132.reuse ;  /* 0x0000000406067c23 */ /* 0x100fe20008010884 */
[--C-:B------:R-:W-:Y:S01]  /*6eb0*/  FFMA.FTZ R7, R7, UR4, -R132.reuse ;  /* 0x0000000407077c23 */ /* 0x100fe20008010884 */
[--C-:B------:R-:W-:Y:S01]  /*6ec0*/  FFMA.FTZ R36, R36, UR4, -R135.reuse ;  /* 0x0000000424247c23 */ /* 0x100fe20008010887 */
[----:B------:R-:W-:Y:S01]  /*6ed0*/  FFMA.FTZ R37, R37, UR4, -R135 ;  /* 0x0000000425257c23 */ /* 0x000fe20008010887 */
[--C-:B------:R-:W-:Y:S03]  /*6ee0*/  FFMA.FTZ R38, R38, UR4, -R132.reuse ;  /* 0x0000000426267c23 */ /* 0x100fe60008010884 */
[----:B------:R-:W-:Y:S01]  /*6ef0*/  MUFU.EX2 R186, R42 ;  /* 0x0000002a00ba7308 */ /* 0x000fe20000000800 */
[----:B------:R-:W-:Y:S01]  /*6f00*/  FFMA.FTZ R39, R39, UR4, -R132 ;  /* 0x0000000427277c23 */ /* 0x000fe20008010884 */
[--C-:B------:R-:W-:Y:S01]  /*6f10*/  FFMA.FTZ R8, R8, UR4, -R139.reuse ;  /* 0x0000000408087c23 */ /* 0x100fe2000801088b */
[--C-:B------:R-:W-:Y:S01]  /*6f20*/  FFMA.FTZ R9, R9, UR4, -R139.reuse ;  /* 0x0000000409097c23 */ /* 0x100fe2000801088b */
[--C-:B------:R-:W-:Y:S01]  /*6f30*/  FFMA.FTZ R10, R10, UR4, -R172.reuse ;  /* 0x000000040a0a7c23 */ /* 0x100fe200080108ac */
[--C-:B------:R-:W-:Y:S01]  /*6f40*/  FFMA.FTZ R11, R11, UR4, -R172.reuse ;  /* 0x000000040b0b7c23 */ /* 0x100fe200080108ac */
[--C-:B------:R-:W-:Y:S01]  /*6f50*/  FFMA.FTZ R12, R12, UR4, -R139.reuse ;  /* 0x000000040c0c7c23 */ /* 0x100fe2000801088b */
[----:B------:R-:W-:Y:S03]  /*6f60*/  FFMA.FTZ R13, R13, UR4, -R139 ;  /* 0x000000040d0d7c23 */ /* 0x000fe6000801088b */
[----:B------:R4:W-:Y:S01]  /*6f70*/  MUFU.EX2 R195, R43 ;  /* 0x0000002b00c37308 */ /* 0x0009e20000000800 */
[--C-:B------:R-:W-:Y:S01]  /*6f80*/  FFMA.FTZ R14, R14, UR4, -R172.reuse ;  /* 0x000000040e0e7c23 */ /* 0x100fe200080108ac */
[----:B------:R-:W-:Y:S01]  /*6f90*/  FFMA.FTZ R15, R15, UR4, -R172 ;  /* 0x000000040f0f7c23 */ /* 0x000fe200080108ac */
[--C-:B------:R-:W-:Y:S01]  /*6fa0*/  FFMA.FTZ R32, R32, UR4, -R135.reuse ;  /* 0x0000000420207c23 */ /* 0x100fe20008010887 */
[----:B------:R-:W-:Y:S01]  /*6fb0*/  FFMA.FTZ R33, R33, UR4, -R135 ;  /* 0x0000000421217c23 */ /* 0x000fe20008010887 */
[--C-:B------:R-:W-:Y:S01]  /*6fc0*/  FFMA.FTZ R34, R34, UR4, -R132.reuse ;  /* 0x0000000422227c23 */ /* 0x100fe20008010884 */
[----:B------:R-:W-:Y:S01]  /*6fd0*/  FFMA.FTZ R35, R35, UR4, -R132 ;  /* 0x0000000423237c23 */ /* 0x000fe20008010884 */
[--C-:B------:R-:W-:Y:S03]  /*6fe0*/  FFMA.FTZ R24, R24, UR4, -R139.reuse ;  /* 0x0000000418187c23 */ /* 0x100fe6000801088b */
[----:B------:R2:W-:Y:S01]  /*6ff0*/  MUFU.EX2 R188, R4 ;  /* 0x0000000400bc7308 */ /* 0x0005e20000000800 */
[--C-:B------:R-:W-:Y:S01]  /*7000*/  FFMA.FTZ R26, R26, UR4, -R172.reuse ;  /* 0x000000041a1a7c23 */ /* 0x100fe200080108ac */
[----:B------:R-:W-:Y:S01]  /*7010*/  FFMA.FTZ R29, R29, UR4, -R139 ;  /* 0x000000041d1d7c23 */ /* 0x000fe2000801088b */
[----:B------:R-:W-:Y:S01]  /*7020*/  FFMA.FTZ R31, R31, UR4, -R172 ;  /* 0x000000041f1f7c23 */ /* 0x000fe200080108ac */
[--C-:B------:R-:W-:Y:S01]  /*7030*/  FFMA.FTZ R64, R64, UR4, -R135.reuse ;  /* 0x0000000440407c23 */ /* 0x100fe20008010887 */
[----:B------:R-:W-:Y:S01]  /*7040*/  FFMA.FTZ R65, R65, UR4, -R135 ;  /* 0x0000000441417c23 */ /* 0x000fe20008010887 */
[--C-:B------:R-:W-:Y:S01]  /*7050*/  FFMA.FTZ R66, R66, UR4, -R132.reuse ;  /* 0x0000000442427c23 */ /* 0x100fe20008010884 */
[----:B------:R-:W-:Y:S03]  /*7060*/  FFMA.FTZ R67, R67, UR4, -R132 ;  /* 0x0000000443437c23 */ /* 0x000fe60008010884 */
[----:B------:R5:W1:Y:S01]  /*7070*/  MUFU.EX2 R197, R5 ;  /* 0x0000000500c57308 */ /* 0x000a620000000800 */
[----:B----4-:R-:W4:Y:S01]  /*7080*/  LDSM.16.MT88.4 R40, [R210+0x4000] ;  /* 0x00400000d228783b */ /* 0x010f220000004200 */
[--C-:B------:R-:W-:Y:S01]  /*7090*/  FFMA.FTZ R56, R56, UR4, -R139.reuse ;  /* 0x0000000438387c23 */ /* 0x100fe2000801088b */
[--C-:B------:R-:W-:Y:S01]  /*70a0*/  FFMA.FTZ R57, R57, UR4, -R139.reuse ;  /* 0x0000000439397c23 */ /* 0x100fe2000801088b */
[--C-:B------:R-:W-:Y:S01]  /*70b0*/  FFMA.FTZ R58, R58, UR4, -R172.reuse ;  /* 0x000000043a3a7c23 */ /* 0x100fe200080108ac */
[--C-:B------:R-:W-:Y:S01]  /*70c0*/  FFMA.FTZ R59, R59, UR4, -R172.reuse ;  /* 0x000000043b3b7c23 */ /* 0x100fe200080108ac */
[--C-:B------:R-:W-:Y:S01]  /*70d0*/  FFMA.FTZ R60, R60, UR4, -R139.reuse ;  /* 0x000000043c3c7c23 */ /* 0x100fe2000801088b */
[----:B------:R-:W-:Y:S03]  /*70e0*/  FFMA.FTZ R61, R61, UR4, -R139 ;  /* 0x000000043d3d7c23 */ /* 0x000fe6000801088b */
[----:B------:R3:W-:Y:S01]  /*70f0*/  MUFU.EX2 R190, R6 ;  /* 0x0000000600be7308 */ /* 0x0007e20000000800 */
[----:B--2---:R-:W-:Y:S01]  /*7100*/  FMUL.FTZ R4, R133, R144 ;  /* 0x0000009085047220 */ /* 0x004fe20000410000 */
[--C-:B------:R-:W-:Y:S01]  /*7110*/  FFMA.FTZ R62, R62, UR4, -R172.reuse ;  /* 0x000000043e3e7c23 */ /* 0x100fe200080108ac */
[----:B------:R-:W-:Y:S01]  /*7120*/  FFMA.FTZ R63, R63, UR4, -R172 ;  /* 0x000000043f3f7c23 */ /* 0x000fe200080108ac */
[--C-:B------:R-:W-:Y:S01]  /*7130*/  FFMA.FTZ R68, R68, UR4, -R135.reuse ;  /* 0x0000000444447c23 */ /* 0x100fe20008010887 */
[--C-:B------:R-:W-:Y:S01]  /*7140*/  FFMA.FTZ R69, R69, UR4, -R135.reuse ;  /* 0x0000000445457c23 */ /* 0x100fe20008010887 */
[--C-:B------:R-:W-:Y:S01]  /*7150*/  FFMA.FTZ R70, R70, UR4, -R132.reuse ;  /* 0x0000000446467c23 */ /* 0x100fe20008010884 */
[--C-:B------:R-:W-:Y:S03]  /*7160*/  FFMA.FTZ R71, R71, UR4, -R132.reuse ;  /* 0x0000000447477c23 */ /* 0x100fe60008010884 */
[----:B------:R2:W4:Y:S01]  /*7170*/  MUFU.EX2 R192, R7 ;  /* 0x0000000700c07308 */ /* 0x0005220000000800 */
[----:B-----5:R-:W-:Y:S01]  /*7180*/  FMUL.FTZ R5, R133, R145 ;  /* 0x0000009185057220 */ /* 0x020fe20000410000 */
[--C-:B------:R-:W-:Y:S01]  /*7190*/  FFMA.FTZ R80, R80, UR4, -R135.reuse ;  /* 0x0000000450507c23 */ /* 0x100fe20008010887 */
[----:B------:R-:W-:Y:S01]  /*71a0*/  FFMA.FTZ R81, R81, UR4, -R135 ;  /* 0x0000000451517c23 */ /* 0x000fe20008010887 */
[--C-:B------:R-:W-:Y:S01]  /*71b0*/  FFMA.FTZ R82, R82, UR4, -R132.reuse ;  /* 0x0000000452527c23 */ /* 0x100fe20008010884 */
[----:B------:R-:W-:Y:S01]  /*71c0*/  FFMA.FTZ R83, R83, UR4, -R132 ;  /* 0x0000000453537c23 */ /* 0x000fe20008010884 */
[--C-:B------:R-:W-:Y:S01]  /*71d0*/  FFMA.FTZ R72, R72, UR4, -R139.reuse ;  /* 0x0000000448487c23 */ /* 0x100fe2000801088b */
[--C-:B------:R-:W-:Y:S03]  /*71e0*/  FFMA.FTZ R73, R73, UR4, -R139.reuse ;  /* 0x0000000449497c23 */ /* 0x100fe6000801088b */
[----:B------:R5:W-:Y:S01]  /*71f0*/  MUFU.EX2 R205, R16 ;  /* 0x0000001000cd7308 */ /* 0x000be20000000800 */
[----:B---3--:R-:W-:Y:S01]  /*7200*/  FMUL.FTZ R6, R134, R146 ;  /* 0x0000009286067220 */ /* 0x008fe20000410000 */
[--C-:B------:R-:W-:Y:S01]  /*7210*/  FFMA.FTZ R74, R74, UR4, -R172.reuse ;  /* 0x000000044a4a7c23 */ /* 0x100fe200080108ac */
[--C-:B------:R-:W-:Y:S01]  /*7220*/  FFMA.FTZ R75, R75, UR4, -R172.reuse ;  /* 0x000000044b4b7c23 */ /* 0x100fe200080108ac */
[--C-:B------:R-:W-:Y:S01]  /*7230*/  FFMA.FTZ R76, R76, UR4, -R139.reuse ;  /* 0x000000044c4c7c23 */ /* 0x100fe2000801088b */
[----:B------:R-:W-:Y:S01]  /*7240*/  FFMA.FTZ R77, R77, UR4, -R139 ;  /* 0x000000044d4d7c23 */ /* 0x000fe2000801088b */
[--C-:B------:R-:W-:Y:S01]  /*7250*/  FFMA.FTZ R78, R78, UR4, -R172.reuse ;  /* 0x000000044e4e7c23 */ /* 0x100fe200080108ac */
[----:B------:R-:W-:Y:S03]  /*7260*/  FFMA.FTZ R79, R79, UR4, -R172 ;  /* 0x000000044f4f7c23 */ /* 0x000fe600080108ac */
[----:B------:R3:W4:Y:S01]  /*7270*/  MUFU.EX2 R236, R17 ;  /* 0x0000001100ec7308 */ /* 0x0007220000000800 */
[----:B--2---:R-:W-:Y:S01]  /*7280*/  FMUL.FTZ R7, R134, R147 ;  /* 0x0000009386077220 */ /* 0x004fe20000410000 */
[--C-:B------:R-:W-:Y:S01]  /*7290*/  FFMA.FTZ R84, R84, UR4, -R135.reuse ;  /* 0x0000000454547c23 */ /* 0x100fe20008010887 */
[--C-:B------:R-:W-:Y:S01]  /*72a0*/  FFMA.FTZ R85, R85, UR4, -R135.reuse ;  /* 0x0000000455557c23 */ /* 0x100fe20008010887 */
[--C-:B------:R-:W-:Y:S01]  /*72b0*/  FFMA.FTZ R86, R86, UR4, -R132.reuse ;  /* 0x0000000456567c23 */ /* 0x100fe20008010884 */
[--C-:B------:R-:W-:Y:S01]  /*72c0*/  FFMA.FTZ R87, R87, UR4, -R132.reuse ;  /* 0x0000000457577c23 */ /* 0x100fe20008010884 */
[--C-:B------:R-:W-:Y:S01]  /*72d0*/  FFMA.FTZ R96, R96, UR4, -R135.reuse ;  /* 0x0000000460607c23 */ /* 0x100fe20008010887 */
[----:B------:R-:W-:Y:S03]  /*72e0*/  FFMA.FTZ R97, R97, UR4, -R135 ;  /* 0x0000000461617c23 */ /* 0x000fe60008010887 */
[----:B------:R2:W-:Y:S01]  /*72f0*/  MUFU.EX2 R196, R18 ;  /* 0x0000001200c47308 */ /* 0x0005e20000000800 */
[----:B-----5:R-:W-:Y:S01]  /*7300*/  FMUL.FTZ R16, R133, R152 ;  /* 0x0000009885107220 */ /* 0x020fe20000410000 */
[--C-:B------:R-:W-:Y:S01]  /*7310*/  FFMA.FTZ R98, R98, UR4, -R132.reuse ;  /* 0x0000000462627c23 */ /* 0x100fe20008010884 */
[----:B------:R-:W-:Y:S01]  /*7320*/  FFMA.FTZ R99, R99, UR4, -R132 ;  /* 0x0000000463637c23 */ /* 0x000fe20008010884 */
[--C-:B------:R-:W-:Y:S01]  /*7330*/  FFMA.FTZ R88, R88, UR4, -R139.reuse ;  /* 0x0000000458587c23 */ /* 0x100fe2000801088b */
[--C-:B------:R-:W-:Y:S01]  /*7340*/  FFMA.FTZ R89, R89, UR4, -R139.reuse ;  /* 0x0000000459597c23 */ /* 0x100fe2000801088b */
[--C-:B------:R-:W-:Y:S01]  /*7350*/  FFMA.FTZ R90, R90, UR4, -R172.reuse ;  /* 0x000000045a5a7c23 */ /* 0x100fe200080108ac */
[--C-:B------:R-:W-:Y:S03]  /*7360*/  FFMA.FTZ R91, R91, UR4, -R172.reuse ;  /* 0x000000045b5b7c23 */ /* 0x100fe600080108ac */
[----:B------:R5:W4:Y:S01]  /*7370*/  MUFU.EX2 R230, R19 ;  /* 0x0000001300e67308 */ /* 0x000b220000000800 */
[----:B---3--:R-:W-:Y:S01]  /*7380*/  FMUL.FTZ R17, R133, R153 ;  /* 0x0000009985117220 */ /* 0x008fe20000410000 */
[--C-:B------:R-:W-:Y:S01]  /*7390*/  FFMA.FTZ R92, R92, UR4, -R139.reuse ;  /* 0x000000045c5c7c23 */ /* 0x100fe2000801088b */
[--C-:B------:R-:W-:Y:S01]  /*73a0*/  FFMA.FTZ R93, R93, UR4, -R139.reuse ;  /* 0x000000045d5d7c23 */ /* 0x100fe2000801088b */
[--C-:B------:R-:W-:Y:S01]  /*73b0*/  FFMA.FTZ R94, R94, UR4, -R172.reuse ;  /* 0x000000045e5e7c23 */ /* 0x100fe200080108ac */
[--C-:B------:R-:W-:Y:S01]  /*73c0*/  FFMA.FTZ R95, R95, UR4, -R172.reuse ;  /* 0x000000045f5f7c23 */ /* 0x100fe200080108ac */
[--C-:B------:R-:W-:Y:S01]  /*73d0*/  FFMA.FTZ R104, R104, UR4, -R139.reuse ;  /* 0x0000000468687c23 */ /* 0x100fe2000801088b */
[--C-:B------:R-:W-:Y:S03]  /*73e0*/  FFMA.FTZ R105, R105, UR4, -R139.reuse ;  /* 0x0000000469697c23 */ /* 0x100fe6000801088b */
[----:B------:R1:W-:Y:S01]  /*73f0*/  MUFU.EX2 R231, R36 ;  /* 0x0000002400e77308 */ /* 0x0003e20000000800 */
[----:B--2---:R-:W-:Y:S01]  /*7400*/  FMUL.FTZ R18, R134, R154 ;  /* 0x0000009a86127220 */ /* 0x004fe20000410000 */
[--C-:B------:R-:W-:Y:S01]  /*7410*/  FFMA.FTZ R106, R106, UR4, -R172.reuse ;  /* 0x000000046a6a7c23 */ /* 0x100fe200080108ac */
[--C-:B------:R-:W-:Y:S01]  /*7420*/  FFMA.FTZ R107, R107, UR4, -R172.reuse ;  /* 0x000000046b6b7c23 */ /* 0x100fe200080108ac */
[--C-:B------:R-:W-:Y:S01]  /*7430*/  FFMA.FTZ R108, R108, UR4, -R139.reuse ;  /* 0x000000046c6c7c23 */ /* 0x100fe2000801088b */
[----:B------:R-:W-:Y:S01]  /*7440*/  FFMA.FTZ R109, R109, UR4, -R139 ;  /* 0x000000046d6d7c23 */ /* 0x000fe2000801088b */
[--C-:B------:R-:W-:Y:S01]  /*7450*/  FFMA.FTZ R110, R110, UR4, -R172.reuse ;  /* 0x000000046e6e7c23 */ /* 0x100fe200080108ac */
[----:B------:R-:W-:Y:S03]  /*7460*/  FFMA.FTZ R111, R111, UR4, -R172 ;  /* 0x000000046f6f7c23 */ /* 0x000fe600080108ac */
[----:B------:R4:W-:Y:S01]  /*7470*/  MUFU.EX2 R234, R37 ;  /* 0x0000002500ea7308 */ /* 0x0009e20000000800 */
[----:B-----5:R-:W-:Y:S01]  /*7480*/  FMUL.FTZ R19, R134, R155 ;  /* 0x0000009b86137220 */ /* 0x020fe20000410000 */
[--C-:B------:R-:W-:Y:S01]  /*7490*/  FFMA.FTZ R116, R116, UR4, -R135.reuse ;  /* 0x0000000474747c23 */ /* 0x100fe20008010887 */
[----:B------:R-:W-:Y:S01]  /*74a0*/  LDSM.16.MT88.4 R152, [R208+0x5c00] ;  /* 0x005c0000d098783b */ /* 0x000fe20000004200 */
[----:B------:R-:W-:Y:S01]  /*74b0*/  ISETP.GT.AND P0, PT, R214, RZ, PT ;  /* 0x000000ffd600720c */ /* 0x000fe20003f04270 */
[--C-:B------:R-:W-:Y:S01]  /*74c0*/  FFMA.FTZ R117, R117, UR4, -R135.reuse ;  /* 0x0000000475757c23 */ /* 0x100fe20008010887 */
[--C-:B------:R-:W-:Y:S01]  /*74d0*/  FFMA.FTZ R128, R128, UR4, -R135.reuse ;  /* 0x0000000480807c23 */ /* 0x100fe20008010887 */
[--C-:B------:R-:W-:Y:S03]  /*74e0*/  FFMA.FTZ R118, R118, UR4, -R132.reuse ;  /* 0x0000000476767c23 */ /* 0x100fe60008010884 */
[----:B------:R2:W-:Y:S01]  /*74f0*/  MUFU.EX2 R228, R38 ;  /* 0x0000002600e47308 */ /* 0x0005e20000000800 */
[----:B-1----:R-:W-:Y:S01]  /*7500*/  F2FP.BF16.F32.PACK_AB R36, R197, R188 ;  /* 0x000000bcc524723e */ /* 0x002fe200000010ff */
[--C-:B------:R-:W-:Y:S01]  /*7510*/  FFMA.FTZ R119, R119, UR4, -R132.reuse ;  /* 0x0000000477777c23 */ /* 0x100fe20008010884 */
[--C-:B------:R-:W-:Y:S01]  /*7520*/  FFMA.FTZ R130, R130, UR4, -R132.reuse ;  /* 0x0000000482827c23 */ /* 0x100fe20008010884 */
[----:B------:R-:W-:Y:S01]  /*7530*/  FFMA.FTZ R135, R129, UR4, -R135 ;  /* 0x0000000481877c23 */ /* 0x000fe20008010887 */
[----:B------:R-:W-:Y:S01]  /*7540*/  FFMA.FTZ R132, R131, UR4, -R132 ;  /* 0x0000000483847c23 */ /* 0x000fe20008010884 */
[--C-:B------:R-:W-:Y:S01]  /*7550*/  FFMA.FTZ R120, R120, UR4, -R139.reuse ;  /* 0x0000000478787c23 */ /* 0x100fe2000801088b */
[--C-:B------:R-:W-:Y:S03]  /*7560*/  FFMA.FTZ R121, R121, UR4, -R139.reuse ;  /* 0x0000000479797c23 */ /* 0x100fe6000801088b */
[----:B------:R1:W-:Y:S01]  /*7570*/  MUFU.EX2 R235, R39 ;  /* 0x0000002700eb7308 */ /* 0x0003e20000000800 */
[----:B----4-:R-:W-:Y:S01]  /*7580*/  F2FP.BF16.F32.PACK_AB R37, R192, R190 ;  /* 0x000000bec025723e */ /* 0x010fe200000010ff */
[--C-:B------:R-:W-:Y:S01]  /*7590*/  FFMA.FTZ R124, R124, UR4, -R139.reuse ;  /* 0x000000047c7c7c23 */ /* 0x100fe2000801088b */
[--C-:B------:R-:W-:Y:S01]  /*75a0*/  FFMA.FTZ R122, R122, UR4, -R172.reuse ;  /* 0x000000047a7a7c23 */ /* 0x100fe200080108ac */
[--C-:B------:R-:W-:Y:S01]  /*75b0*/  FFMA.FTZ R123, R123, UR4, -R172.reuse ;  /* 0x000000047b7b7c23 */ /* 0x100fe200080108ac */
[--C-:B------:R-:W-:Y:S01]  /*75c0*/  FFMA.FTZ R126, R126, UR4, -R172.reuse ;  /* 0x000000047e7e7c23 */ /* 0x100fe200080108ac */
[----:B------:R-:W-:Y:S01]  /*75d0*/  FFMA.FTZ R139, R125, UR4, -R139 ;  /* 0x000000047d8b7c23 */ /* 0x000fe2000801088b */
[----:B------:R-:W-:Y:S03]  /*75e0*/  FFMA.FTZ R172, R127, UR4, -R172 ;  /* 0x000000047fac7c23 */ /* 0x000fe600080108ac */
[----:B------:R3:W-:Y:S01]  /*75f0*/  MUFU.EX2 R175, R8 ;  /* 0x0000000800af7308 */ /* 0x0007e20000000800 */
[----:B--2---:R-:W-:Y:S09]  /*7600*/  F2FP.BF16.F32.PACK_AB R38, R236, R205 ;  /* 0x000000cdec26723e */ /* 0x004ff200000010ff */
[----:B------:R2:W4:Y:S01]  /*7610*/  MUFU.EX2 R177, R9 ;  /* 0x0000000900b17308 */ /* 0x0005220000000800 */
[----:B-1----:R-:W-:Y:S09]  /*7620*/  F2FP.BF16.F32.PACK_AB R39, R230, R196 ;  /* 0x000000c4e627723e */ /* 0x002ff200000010ff */
[----:B------:R1:W-:Y:S01]  /*7630*/  MUFU.EX2 R173, R10 ;  /* 0x0000000a00ad7308 */ /* 0x0003e20000000800 */
[-C--:B------:R-:W-:Y:S05]  /*7640*/  HMMA.16816.F32.BF16 R4, R36, R20.reuse, R4 ;  /* 0x000000142404723c */ /* 0x080fea0000041804 */
[C---:B---3--:R-:W-:Y:S04]  /*7650*/  FMUL.FTZ R8, R2.reuse, R140 ;  /* 0x0000008c02087220 */ /* 0x048fe80000410000 */
[----:B------:R3:W5:Y:S01]  /*7660*/  MUFU.EX2 R179, R11 ;  /* 0x0000000b00b37308 */ /* 0x0007620000000800 */
[----:B--2---:R-:W-:Y:S09]  /*7670*/  FMUL.FTZ R9, R2, R141 ;  /* 0x0000008d02097220 */ /* 0x004ff20000410000 */
[----:B------:R2:W-:Y:S01]  /*7680*/  MUFU.EX2 R184, R12 ;  /* 0x0000000c00b87308 */ /* 0x0005e20000000800 */
[C---:B-1----:R-:W-:Y:S09]  /*7690*/  FMUL.FTZ R10, R0.reuse, R142 ;  /* 0x0000008e000a7220 */ /* 0x042ff20000410000 */
[----:B------:R1:W5:Y:S01]  /*76a0*/  MUFU.EX2 R193, R13 ;  /* 0x0000000d00c17308 */ /* 0x0003620000000800 */
[----:B---3--:R-:W-:Y:S09]  /*76b0*/  FMUL.FTZ R11, R0, R143 ;  /* 0x0000008f000b7220 */ /* 0x008ff20000410000 */
[----:B------:R3:W-:Y:S01]  /*76c0*/  MUFU.EX2 R182, R14 ;  /* 0x0000000e00b67308 */ /* 0x0007e20000000800 */
[C---:B--2---:R-:W-:Y:S09]  /*76d0*/  FMUL.FTZ R12, R2.reuse, R148 ;  /* 0x00000094020c7220 */ /* 0x044ff20000410000 */
[----:B------:R2:W5:Y:S01]  /*76e0*/  MUFU.EX2 R189, R15 ;  /* 0x0000000f00bd7308 */ /* 0x0005620000000800 */
[----:B-1----:R-:W-:Y:S09]  /*76f0*/  FMUL.FTZ R13, R2, R149 ;  /* 0x00000095020d7220 */ /* 0x002ff20000410000 */
[----:B------:R4:W-:Y:S01]  /*7700*/  MUFU.EX2 R206, R32 ;  /* 0x0000002000ce7308 */ /* 0x0009e20000000800 */
[C---:B---3--:R-:W-:Y:S09]  /*7710*/  FMUL.FTZ R14, R0.reuse, R150 ;  /* 0x00000096000e7220 */ /* 0x048ff20000410000 */
[----:B------:R5:W-:Y:S01]  /*7720*/  MUFU.EX2 R227, R33 ;  /* 0x0000002100e37308 */ /* 0x000be20000000800 */
[----:B--2---:R-:W-:Y:S09]  /*7730*/  FMUL.FTZ R15, R0, R151 ;  /* 0x00000097000f7220 */ /* 0x004ff20000410000 */
[----:B------:R1:W-:Y:S01]  /*7740*/  MUFU.EX2 R198, R34 ;  /* 0x0000002200c67308 */ /* 0x0003e20000000800 */
[----:B----4-:R-:W-:Y:S09]  /*7750*/  F2FP.BF16.F32.PACK_AB R32, R177, R175 ;  /* 0x000000afb120723e */ /* 0x010ff200000010ff */
[----:B------:R2:W-:Y:S01]  /*7760*/  MUFU.EX2 R204, R35 ;  /* 0x0000002300cc7308 */ /* 0x0005e20000000800 */
[----:B-----5:R-:W-:Y:S09]  /*7770*/  F2FP.BF16.F32.PACK_AB R33, R179, R173 ;  /* 0x000000adb321723e */ /* 0x020ff200000010ff */
[----:B------:R-:W-:Y:S01]  /*7780*/  MUFU.EX2 R201, R44 ;  /* 0x0000002c00c97308 */ /* 0x000fe20000000800 */
[----:B-1----:R-:W-:Y:S09]  /*7790*/  F2FP.BF16.F32.PACK_AB R34, R193, R184 ;  /* 0x000000b8c122723e */ /* 0x002ff200000010ff */
[----:B------:R-:W-:Y:S01]  /*77a0*/  MUFU.EX2 R229, R45 ;  /* 0x0000002d00e57308 */ /* 0x000fe20000000800 */
[----:B--2---:R-:W-:Y:S09]  /*77b0*/  F2FP.BF16.F32.PACK_AB R35, R189, R182 ;  /* 0x000000b6bd23723e */ /* 0x004ff200000010ff */
[----:B------:R-:W-:Y:S01]  /*77c0*/  MUFU.EX2 R202, R46 ;  /* 0x0000002e00ca7308 */ /* 0x000fe20000000800 */
[C---:B------:R-:W-:Y:S04]  /*77d0*/  HMMA.16816.F32.BF16 R8, R32.reuse, R20, R8 ;  /* 0x000000142008723c */ /* 0x040fe80000041808 */
[C---:B------:R-:W-:Y:S01]  /*77e0*/  FMUL.FTZ R20, R133.reuse, R156 ;  /* 0x0000009c85147220 */ /* 0x040fe20000410000 */
[----:B------:R-:W-:Y:S04]  /*77f0*/  FMUL.FTZ R21, R133, R157 ;  /* 0x0000009d85157220 */ /* 0x000fe80000410000 */
[----:B------:R1:W-:Y:S01]  /*7800*/  MUFU.EX2 R225, R47 ;  /* 0x0000002f00e17308 */ /* 0x0003e20000000800 */
[-C--:B------:R-:W-:Y:S09]  /*7810*/  HMMA.16816.F32.BF16 R12, R32, R22.reuse, R12 ;  /* 0x00000016200c723c */ /* 0x080ff2000004180c */
[----:B------:R2:W-:Y:S01]  /*7820*/  MUFU.EX2 R178, R24 ;  /* 0x0000001800b27308 */ /* 0x0005e20000000800 */
[C---:B------:R-:W-:Y:S04]  /*7830*/  HMMA.16816.F32.BF16 R16, R36.reuse, R22, R16 ;  /* 0x000000162410723c */ /* 0x040fe80000041810 */
[C---:B------:R-:W-:Y:S01]  /*7840*/  FMUL.FTZ R22, R134.reuse, R158 ;  /* 0x0000009e86167220 */ /* 0x040fe20000410000 */
[----:B------:R-:W-:Y:S04]  /*7850*/  FMUL.FTZ R23, R134, R159 ;  /* 0x0000009f86177220 */ /* 0x000fe80000410000 */
[----:B------:R3:W4:Y:S01]  /*7860*/  MUFU.EX2 R181, R25 ;  /* 0x0000001900b57308 */ /* 0x0007220000000800 */
[----:B-1----:R-:W1:Y:S02]  /*7870*/  LDSM.16.MT88.4 R44, [R208+0x4400] ;  /* 0x00440000d02c783b */ /* 0x002e640000004200 */
[-C--:B------:R-:W-:Y:S07]  /*7880*/  HMMA.16816.F32.BF16 R20, R36, R40.reuse, R20 ;  /* 0x000000282414723c */ /* 0x080fee0000041814 */
[----:B------:R5:W-:Y:S01]  /*7890*/  MUFU.EX2 R174, R26 ;  /* 0x0000001a00ae7308 */ /* 0x000be20000000800 */
[C---:B--2---:R-:W-:Y:S09]  /*78a0*/  FMUL.FTZ R24, R2.reuse, R160 ;  /* 0x000000a002187220 */ /* 0x044ff20000410000 */
[----:B------:R2:W4:Y:S01]  /*78b0*/  MUFU.EX2 R176, R27 ;  /* 0x0000001b00b07308 */ /* 0x0005220000000800 */
[----:B---3--:R-:W-:Y:S09]  /*78c0*/  FMUL.FTZ R25, R2, R161 ;  /* 0x000000a102197220 */ /* 0x008ff20000410000 */
[----:B------:R3:W-:Y:S01]  /*78d0*/  MUFU.EX2 R183, R28 ;  /* 0x0000001c00b77308 */ /* 0x0007e20000000800 */
[C---:B-----5:R-:W-:Y:S09]  /*78e0*/  FMUL.FTZ R26, R0.reuse, R162 ;  /* 0x000000a2001a7220 */ /* 0x060ff20000410000 */
[----:B------:R5:W1:Y:S01]  /*78f0*/  MUFU.EX2 R207, R29 ;  /* 0x0000001d00cf7308 */ /* 0x000a620000000800 */
[----:B--2---:R-:W-:Y:S09]  /*7900*/  FMUL.FTZ R27, R0, R163 ;  /* 0x000000a3001b7220 */ /* 0x004ff20000410000 */
[----:B------:R2:W-:Y:S01]  /*7910*/  MUFU.EX2 R180, R30 ;  /* 0x0000001e00b47308 */ /* 0x0005e20000000800 */
[C---:B------:R-:W-:Y:S04]  /*7920*/  HMMA.16816.F32.BF16 R24, R32.reuse, R40, R24 ;  /* 0x000000282018723c */ /* 0x040fe80000041818 */
[----:B----4-:R-:W-:Y:S01]  /*7930*/  F2FP.BF16.F32.PACK_AB R40, R181, R178 ;  /* 0x000000b2b528723e */ /* 0x010fe200000010ff */
[----:B---3--:R-:W-:Y:S01]  /*7940*/  FMUL.FTZ R28, R2, R164 ;  /* 0x000000a4021c7220 */ /* 0x008fe20000410000 */
[----:B------:R-:W-:Y:S03]  /*7950*/  F2FP.BF16.F32.PACK_AB R41, R176, R174 ;  /* 0x000000aeb029723e */ /* 0x000fe600000010ff */
[----:B------:R3:W4:Y:S01]  /*7960*/  MUFU.EX2 R200, R31 ;  /* 0x0000001f00c87308 */ /* 0x0007220000000800 */
[C---:B-----5:R-:W-:Y:S01]  /*7970*/  FMUL.FTZ R29, R2.reuse, R165 ;  /* 0x000000a5021d7220 */ /* 0x060fe20000410000 */
[----:B------:R-:W-:Y:S08]  /*7980*/  FFMA.FTZ R2, R2, R223, R175 ;  /* 0x000000df02027223 */ /* 0x000ff000000100af */
[----:B------:R-:W-:Y:S01]  /*7990*/  MUFU.EX2 R238, R48 ;  /* 0x0000003000ee7308 */ /* 0x000fe20000000800 */
[C---:B--2---:R-:W-:Y:S09]  /*79a0*/  FMUL.FTZ R30, R0.reuse, R166 ;  /* 0x000000a6001e7220 */ /* 0x044ff20000410000 */
[----:B------:R-:W2:Y:S01]  /*79b0*/  MUFU.EX2 R240, R49 ;  /* 0x0000003100f07308 */ /* 0x000ea20000000800 */
[C---:B---3--:R-:W-:Y:S01]  /*79c0*/  FMUL.FTZ R31, R0.reuse, R167 ;  /* 0x000000a7001f7220 */ /* 0x048fe20000410000 */
[----:B------:R-:W-:Y:S04]  /*79d0*/  FFMA.FTZ R0, R0, R220, R173 ;  /* 0x000000dc00007223 */ /* 0x000fe800000100ad */
[----:B------:R-:W-:Y:S04]  /*79e0*/  FADD.FTZ R0, R179, R0 ;  /* 0x00000000b3007221 */ /* 0x000fe80000010000 */
[----:B------:R-:W-:Y:S01]  /*79f0*/  MUFU.EX2 R233, R50 ;  /* 0x0000003200e97308 */ /* 0x000fe20000000800 */
[-C--:B------:R-:W-:Y:S03]  /*7a00*/  HMMA.16816.F32.BF16 R28, R32, R42.reuse, R28 ;  /* 0x0000002a201c723c */ /* 0x080fe6000004181c */
[C---:B------:R-:W-:Y:S01]  /*7a10*/  FMUL.FTZ R32, R133.reuse, R168 ;  /* 0x000000a885207220 */ /* 0x040fe20000410000 */
[C---:B------:R-:W-:Y:S01]  /*7a20*/  FMUL.FTZ R33, R133.reuse, R169 ;  /* 0x000000a985217220 */ /* 0x040fe20000410000 */
[C---:B------:R-:W-:Y:S01]  /*7a30*/  FMUL.FTZ R34, R134.reuse, R170 ;  /* 0x000000aa86227220 */ /* 0x040fe20000410000 */
[C---:B------:R-:W-:Y:S03]  /*7a40*/  FMUL.FTZ R35, R134.reuse, R171 ;  /* 0x000000ab86237220 */ /* 0x040fe60000410000 */
[----:B------:R3:W5:Y:S01]  /*7a50*/  MUFU.EX2 R239, R51 ;  /* 0x0000003300ef7308 */ /* 0x0007620000000800 */
[----:B------:R-:W-:Y:S01]  /*7a60*/  FFMA.FTZ R133, R133, R218, R188 ;  /* 0x000000da85857223 */ /* 0x000fe200000100bc */
[----:B------:R-:W-:Y:S03]  /*7a70*/  FFMA.FTZ R134, R134, R221, R190 ;  /* 0x000000dd86867223 */ /* 0x000fe600000100be */
[----:B------:R-:W-:Y:S01]  /*7a80*/  FADD.FTZ R133, R197, R133 ;  /* 0x00000085c5857221 */ /* 0x000fe20000010000 */
[----:B------:R-:W-:Y:S04]  /*7a90*/  HMMA.16816.F32.BF16 R32, R36, R42, R32 ;  /* 0x0000002a2420723c */ /* 0x000fe80000041820 */
[----:B------:R-:W-:Y:S01]  /*7aa0*/  MUFU.EX2 R224, R52 ;  /* 0x0000003400e07308 */ /* 0x000fe20000000800 */
[----:B------:R-:W-:Y:S02]  /*7ab0*/  F2FP.BF16.F32.PACK_AB R36, R199, R187 ;  /* 0x000000bbc724723e */ /* 0x000fe400000010ff */
[----:B------:R-:W-:Y:S02]  /*7ac0*/  F2FP.BF16.F32.PACK_AB R37, R194, R185 ;  /* 0x000000b9c225723e */ /* 0x000fe400000010ff */
[----:B------:R-:W-:Y:S05]  /*7ad0*/  F2FP.BF16.F32.PACK_AB R38, R227, R206 ;  /* 0x000000cee326723e */ /* 0x000fea00000010ff */
[----:B------:R-:W-:Y:S01]  /*7ae0*/  MUFU.EX2 R237, R53 ;  /* 0x0000003500ed7308 */ /* 0x000fe20000000800 */
[----:B---3--:R-:W3:Y:S01]  /*7af0*/  LDSM.16.MT88.4 R48, [R210+0x4400] ;  /* 0x00440000d230783b */ /* 0x008ee20000004200 */
[----:B------:R-:W-:Y:S02]  /*7b00*/  F2FP.BF16.F32.PACK_AB R39, R204, R198 ;  /* 0x000000c6cc27723e */ /* 0x000fe400000010ff */
[----:B-1----:R-:W-:Y:S02]  /*7b10*/  F2FP.BF16.F32.PACK_AB R42, R207, R183 ;  /* 0x000000b7cf2a723e */ /* 0x002fe400000010ff */
[----:B----4-:R-:W-:Y:S04]  /*7b20*/  F2FP.BF16.F32.PACK_AB R43, R200, R180 ;  /* 0x000000b4c82b723e */ /* 0x010fe800000010ff */
[----:B------:R-:W-:Y:S01]  /*7b30*/  MUFU.EX2 R226, R54 ;  /* 0x0000003600e27308 */ /* 0x000fe20000000800 */
[-C--:B------:R-:W-:Y:S09]  /*7b40*/  HMMA.16816.F32.BF16 R4, R36, R44.reuse, R4 ;  /* 0x0000002c2404723c */ /* 0x080ff20000041804 */
[----:B------:R1:W-:Y:S01]  /*7b50*/  MUFU.EX2 R232, R55 ;  /* 0x0000003700e87308 */ /* 0x0003e20000000800 */
[C---:B------:R-:W-:Y:S09]  /*7b60*/  HMMA.16816.F32.BF16 R8, R40.reuse, R44, R8 ;  /* 0x0000002c2808723c */ /* 0x040ff20000041808 */
[----:B------:R-:W-:Y:S01]  /*7b70*/  MUFU.EX2 R64, R64 ;  /* 0x0000004000407308 */ /* 0x000fe20000000800 */
[-C--:B------:R-:W-:Y:S09]  /*7b80*/  HMMA.16816.F32.BF16 R12, R40, R46.reuse, R12 ;  /* 0x0000002e280c723c */ /* 0x080ff2000004180c */
[----:B------:R-:W-:Y:S01]  /*7b90*/  MUFU.EX2 R65, R65 ;  /* 0x0000004100417308 */ /* 0x000fe20000000800 */
[----:B-1----:R-:W1:Y:S01]  /*7ba0*/  LDSM.16.MT88.4 R52, [R208+0x4800] ;  /* 0x00480000d034783b */ /* 0x002e620000004200 */
[C---:B------:R-:W-:Y:S08]  /*7bb0*/  HMMA.16816.F32.BF16 R16, R36.reuse, R46, R16 ;  /* 0x0000002e2410723c */ /* 0x040ff00000041810 */
[----:B------:R-:W-:Y:S01]  /*7bc0*/  MUFU.EX2 R66, R66 ;  /* 0x0000004200427308 */ /* 0x000fe20000000800 */
[----:B------:R-:W4:Y:S01]  /*7bd0*/  LDSM.16.MT88.4 R44, [R210+0x4800] ;  /* 0x00480000d22c783b */ /* 0x000f220000004200 */
[-C--:B---3--:R-:W-:Y:S08]  /*7be0*/  HMMA.16816.F32.BF16 R20, R36, R48.reuse, R20 ;  /* 0x000000302414723c */ /* 0x088ff00000041814 */
[----:B------:R-:W-:Y:S01]  /*7bf0*/  MUFU.EX2 R67, R67 ;  /* 0x0000004300437308 */ /* 0x000fe20000000800 */
[C---:B------:R-:W-:Y:S09]  /*7c00*/  HMMA.16816.F32.BF16 R24, R40.reuse, R48, R24 ;  /* 0x000000302818723c */ /* 0x040ff20000041818 */
[----:B------:R-:W-:Y:S01]  /*7c10*/  MUFU.EX2 R56, R56 ;  /* 0x0000003800387308 */ /* 0x000fe20000000800 */
[-C--:B------:R-:W-:Y:S03]  /*7c20*/  HMMA.16816.F32.BF16 R28, R40, R50.reuse, R28 ;  /* 0x00000032281c723c */ /* 0x080fe6000004181c */
[----:B------:R-:W-:Y:S02]  /*7c30*/  F2FP.BF16.F32.PACK_AB R40, R203, R191 ;  /* 0x000000bfcb28723e */ /* 0x000fe400000010ff */
[----:B------:R-:W-:Y:S04]  /*7c40*/  F2FP.BF16.F32.PACK_AB R41, R195, R186 ;  /* 0x000000bac329723e */ /* 0x000fe800000010ff */
[----:B------:R-:W3:Y:S01]  /*7c50*/  MUFU.EX2 R57, R57 ;  /* 0x0000003900397308 */ /* 0x000ee20000000800 */
[----:B------:R-:W-:Y:S01]  /*7c60*/  F2FP.BF16.F32.PACK_AB R42, R229, R201 ;  /* 0x000000c9e52a723e */ /* 0x000fe200000010ff */
[----:B------:R-:W-:Y:S01]  /*7c70*/  HMMA.16816.F32.BF16 R32, R36, R50, R32 ;  /* 0x000000322420723c */ /* 0x000fe20000041820 */
[----:B------:R-:W3:Y:S03]  /*7c80*/  LDSM.16.MT88.4 R48, [R208+0x4c00] ;  /* 0x004c0000d030783b */ /* 0x000ee60000004200 */
[----:B------:R-:W-:Y:S04]  /*7c90*/  F2FP.BF16.F32.PACK_AB R36, R234, R231 ;  /* 0x000000e7ea24723e */ /* 0x000fe800000010ff */
[----:B------:R-:W-:Y:S01]  /*7ca0*/  MUFU.EX2 R58, R58 ;  /* 0x0000003a003a7308 */ /* 0x000fe20000000800 */
[----:B------:R-:W-:Y:S02]  /*7cb0*/  F2FP.BF16.F32.PACK_AB R37, R235, R228 ;  /* 0x000000e4eb25723e */ /* 0x000fe400000010ff */
[----:B--2---:R-:W-:Y:S02]  /*7cc0*/  F2FP.BF16.F32.PACK_AB R38, R240, R238 ;  /* 0x000000eef026723e */ /* 0x004fe400000010ff */
[----:B-----5:R-:W-:Y:S02]  /*7cd0*/  F2FP.BF16.F32.PACK_AB R39, R239, R233 ;  /* 0x000000e9ef27723e */ /* 0x020fe400000010ff */
[----:B------:R-:W-:Y:S03]  /*7ce0*/  F2FP.BF16.F32.PACK_AB R43, R225, R202 ;  /* 0x000000cae12b723e */ /* 0x000fe600000010ff */
[----:B------:R-:W2:Y:S02]  /*7cf0*/  MUFU.EX2 R59, R59 ;  /* 0x0000003b003b7308 */ /* 0x000ea40000000800 */
[-C--:B-1----:R-:W-:Y:S08]  /*7d00*/  HMMA.16816.F32.BF16 R4, R36, R52.reuse, R4 ;  /* 0x000000342404723c */ /* 0x082ff00000041804 */
[----:B------:R-:W-:Y:S01]  /*7d10*/  MUFU.EX2 R60, R60 ;  /* 0x0000003c003c7308 */ /* 0x000fe20000000800 */
[C---:B------:R-:W-:Y:S09]  /*7d20*/  HMMA.16816.F32.BF16 R8, R40.reuse, R52, R8 ;  /* 0x000000342808723c */ /* 0x040ff20000041808 */
[----:B------:R-:W1:Y:S01]  /*7d30*/  MUFU.EX2 R61, R61 ;  /* 0x0000003d003d7308 */ /* 0x000e620000000800 */
[-C--:B------:R-:W-:Y:S09]  /*7d40*/  HMMA.16816.F32.BF16 R12, R40, R54.reuse, R12 ;  /* 0x00000036280c723c */ /* 0x080ff2000004180c */
[----:B------:R-:W-:Y:S01]  /*7d50*/  MUFU.EX2 R62, R62 ;  /* 0x0000003e003e7308 */ /* 0x000fe20000000800 */
[C---:B------:R-:W-:Y:S01]  /*7d60*/  HMMA.16816.F32.BF16 R16, R36.reuse, R54, R16 ;  /* 0x000000362410723c */ /* 0x040fe20000041810 */
[----:B------:R-:W5:Y:S08]  /*7d70*/  LDSM.16.MT88.4 R52, [R210+0x4c00] ;  /* 0x004c0000d234783b */ /* 0x000f700000004200 */
[----:B------:R-:W5:Y:S01]  /*7d80*/  MUFU.EX2 R63, R63 ;  /* 0x0000003f003f7308 */ /* 0x000f620000000800 */
[-C--:B----4-:R-:W-:Y:S09]  /*7d90*/  HMMA.16816.F32.BF16 R20, R36, R44.reuse, R20 ;  /* 0x0000002c2414723c */ /* 0x090ff20000041814 */
[----:B------:R-:W-:Y:S01]  /*7da0*/  MUFU.EX2 R68, R68 ;  /* 0x0000004400447308 */ /* 0x000fe20000000800 */
[C---:B------:R-:W-:Y:S09]  /*7db0*/  HMMA.16816.F32.BF16 R24, R40.reuse, R44, R24 ;  /* 0x0000002c2818723c */ /* 0x040ff20000041818 */
[----:B------:R-:W-:Y:S01]  /*7dc0*/  MUFU.EX2 R69, R69 ;  /* 0x0000004500457308 */ /* 0x000fe20000000800 */
[-C--:B------:R-:W-:Y:S03]  /*7dd0*/  HMMA.16816.F32.BF16 R28, R40, R46.reuse, R28 ;  /* 0x0000002e281c723c */ /* 0x080fe6000004181c */
[----:B---3--:R-:W-:Y:S06]  /*7de0*/  F2FP.BF16.F32.PACK_AB R40, R57, R56 ;  /* 0x000000383928723e */ /* 0x008fec00000010ff */
[----:B------:R-:W-:Y:S01]  /*7df0*/  MUFU.EX2 R70, R70 ;  /* 0x0000004600467308 */ /* 0x000fe20000000800 */
[----:B--2---:R-:W-:Y:S02]  /*7e00*/  F2FP.BF16.F32.PACK_AB R41, R59, R58 ;  /* 0x0000003a3b29723e */ /* 0x004fe400000010ff */
[----:B-1----:R-:W-:Y:S01]  /*7e10*/  F2FP.BF16.F32.PACK_AB R42, R61, R60 ;  /* 0x0000003c3d2a723e */ /* 0x002fe200000010ff */
[----:B------:R-:W-:Y:S01]  /*7e20*/  HMMA.16816.F32.BF16 R32, R36, R46, R32 ;  /* 0x0000002e2420723c */ /* 0x000fe20000041820 */
[----:B------:R-:W1:Y:S05]  /*7e30*/  LDSM.16.MT88.4 R44, [R208+0x5000] ;  /* 0x00500000d02c783b */ /* 0x000e6a0000004200 */
[----:B------:R-:W-:Y:S01]  /*7e40*/  MUFU.EX2 R71, R71 ;  /* 0x0000004700477308 */ /* 0x000fe20000000800 */
[----:B------:R-:W-:Y:S02]  /*7e50*/  F2FP.BF16.F32.PACK_AB R36, R237, R224 ;  /* 0x000000e0ed24723e */ /* 0x000fe400000010ff */
[----:B------:R-:W-:Y:S02]  /*7e60*/  F2FP.BF16.F32.PACK_AB R37, R232, R226 ;  /* 0x000000e2e825723e */ /* 0x000fe400000010ff */
[----:B------:R-:W-:Y:S02]  /*7e70*/  F2FP.BF16.F32.PACK_AB R38, R65, R64 ;  /* 0x000000404126723e */ /* 0x000fe400000010ff */
[----:B------:R-:W-:Y:S03]  /*7e80*/  F2FP.BF16.F32.PACK_AB R39, R67, R66 ;  /* 0x000000424327723e */ /* 0x000fe600000010ff */
[----:B------:R-:W-:Y:S01]  /*7e90*/  MUFU.EX2 R80, R80 ;  /* 0x0000005000507308 */ /* 0x000fe20000000800 */
[----:B-----5:R-:W-:Y:S03]  /*7ea0*/  F2FP.BF16.F32.PACK_AB R43, R63, R62 ;  /* 0x0000003e3f2b723e */ /* 0x020fe600000010ff */
[-C--:B------:R-:W-:Y:S06]  /*7eb0*/  HMMA.16816.F32.BF16 R4, R36, R48.reuse, R4 ;  /* 0x000000302404723c */ /* 0x080fec0000041804 */
[----:B------:R-:W-:Y:S02]  /*7ec0*/  MUFU.EX2 R81, R81 ;  /* 0x0000005100517308 */ /* 0x000fe40000000800 */
[C---:B------:R-:W-:Y:S08]  /*7ed0*/  HMMA.16816.F32.BF16 R8, R40.reuse, R48, R8 ;  /* 0x000000302808723c */ /* 0x040ff00000041808 */
[----:B------:R-:W-:Y:S01]  /*7ee0*/  MUFU.EX2 R82, R82 ;  /* 0x0000005200527308 */ /* 0x000fe20000000800 */
[-C--:B------:R-:W-:Y:S09]  /*7ef0*/  HMMA.16816.F32.BF16 R12, R40, R50.reuse, R12 ;  /* 0x00000032280c723c */ /* 0x080ff2000004180c */
[----:B------:R-:W-:Y:S01]  /*7f00*/  MUFU.EX2 R83, R83 ;  /* 0x0000005300537308 */ /* 0x000fe20000000800 */
[C---:B------:R-:W-:Y:S01]  /*7f10*/  HMMA.16816.F32.BF16 R16, R36.reuse, R50, R16 ;  /* 0x000000322410723c */ /* 0x040fe20000041810 */
[----:B------:R-:W2:Y:S08]  /*7f20*/  LDSM.16.MT88.4 R48, [R210+0x5000] ;  /* 0x00500000d230783b */ /* 0x000eb00000004200 */
[----:B------:R-:W-:Y:S01]  /*7f30*/  MUFU.EX2 R72, R72 ;  /* 0x0000004800487308 */ /* 0x000fe20000000800 */
[-C--:B------:R-:W-:Y:S09]  /*7f40*/  HMMA.16816.F32.BF16 R20, R36, R52.reuse, R20 ;  /* 0x000000342414723c */ /* 0x080ff20000041814 */
[----:B------:R-:W3:Y:S01]  /*7f50*/  MUFU.EX2 R73, R73 ;  /* 0x0000004900497308 */ /* 0x000ee20000000800 */
[C---:B------:R-:W-:Y:S09]  /*7f60*/  HMMA.16816.F32.BF16 R24, R40.reuse, R52, R24 ;  /* 0x000000342818723c */ /* 0x040ff20000041818 */
[----:B------:R-:W-:Y:S01]  /*7f70*/  MUFU.EX2 R74, R74 ;  /* 0x0000004a004a7308 */ /* 0x000fe20000000800 */
[----:B------:R-:W-:Y:S01]  /*7f80*/  FADD.FTZ R52, R182, R0 ;  /* 0x00000000b6347221 */ /* 0x000fe20000010000 */
[----:B------:R-:W-:Y:S01]  /*7f90*/  FADD.FTZ R53, R192, R134 ;  /* 0x00000086c0357221 */ /* 0x000fe20000010000 */
[----:B------:R-:W-:Y:S01]  /*7fa0*/  MOV R134, R136 ;  /* 0x0000008800867202 */ /* 0x000fe20000000f00 */
[-C--:B------:R-:W-:Y:S06]  /*7fb0*/  HMMA.16816.F32.BF16 R28, R40, R54.reuse, R28 ;  /* 0x00000036281c723c */ /* 0x080fec000004181c */
[----:B------:R-:W4:Y:S01]  /*7fc0*/  MUFU.EX2 R75, R75 ;  /* 0x0000004b004b7308 */ /* 0x000f220000000800 */
[----:B---3--:R-:W-:Y:S01]  /*7fd0*/  F2FP.BF16.F32.PACK_AB R40, R73, R72 ;  /* 0x000000484928723e */ /* 0x008fe200000010ff */
[----:B------:R-:W-:Y:S01]  /*7fe0*/  FADD.FTZ R53, R196, R53 ;  /* 0x00000035c4357221 */ /* 0x000fe20000010000 */
[----:B------:R-:W-:Y:S07]  /*7ff0*/  HMMA.16816.F32.BF16 R32, R36, R54, R32 ;  /* 0x000000362420723c */ /* 0x000fee0000041820 */
[----:B------:R-:W-:Y:S01]  /*8000*/  MUFU.EX2 R76, R76 ;  /* 0x0000004c004c7308 */ /* 0x000fe20000000800 */
[----:B------:R-:W-:Y:S01]  /*8010*/  F2FP.BF16.F32.PACK_AB R36, R69, R68 ;  /* 0x000000444524723e */ /* 0x000fe200000010ff */
[----:B------:R-:W-:Y:S01]  /*8020*/  FADD.FTZ R0, R230, R53 ;  /* 0x00000035e6007221 */ /* 0x000fe20000010000 */
[----:B------:R-:W-:Y:S01]  /*8030*/  F2FP.BF16.F32.PACK_AB R37, R71, R70 ;  /* 0x000000464725723e */ /* 0x000fe200000010ff */
[----:B------:R-:W-:Y:S01]  /*8040*/  FADD.FTZ R53, R189, R52 ;  /* 0x00000034bd357221 */ /* 0x000fe20000010000 */
[----:B------:R-:W-:Y:S01]  /*8050*/  F2FP.BF16.F32.PACK_AB R38, R81, R80 ;  /* 0x000000505126723e */ /* 0x000fe200000010ff */
[----:B------:R-:W-:Y:S04]  /*8060*/  FADD.FTZ R52, R185, R0 ;  /* 0x00000000b9347221 */ /* 0x000fe80000010000 */
[----:B------:R-:W3:Y:S01]  /*8070*/  MUFU.EX2 R77, R77 ;  /* 0x0000004d004d7308 */ /* 0x000ee20000000800 */
[----:B------:R-:W-:Y:S01]  /*8080*/  F2FP.BF16.F32.PACK_AB R39, R83, R82 ;  /* 0x000000525327723e */ /* 0x000fe200000010ff */
[----:B------:R-:W-:Y:S01]  /*8090*/  FADD.FTZ R0, R174, R53 ;  /* 0x00000035ae007221 */ /* 0x000fe20000010000 */
[----:B----4-:R-:W-:Y:S01]  /*80a0*/  F2FP.BF16.F32.PACK_AB R41, R75, R74 ;  /* 0x0000004a4b29723e */ /* 0x010fe200000010ff */
[----:B------:R-:W-:Y:S01]  /*80b0*/  FADD.FTZ R52, R194, R52 ;  /* 0x00000034c2347221 */ /* 0x000fe20000010000 */
[----:B------:R-:W-:Y:S01]  /*80c0*/  FADD.FTZ R55, R177, R2 ;  /* 0x00000002b1377221 */ /* 0x000fe20000010000 */
[----:B------:R-:W-:Y:S01]  /*80d0*/  FADD.FTZ R2, R205, R133 ;  /* 0x00000085cd027221 */ /* 0x000fe20000010000 */
[----:B------:R-:W-:Y:S03]  /*80e0*/  MOV R133, R137 ;  /* 0x0000008900857202 */ /* 0x000fe60000000f00 */
[----:B------:R-:W-:Y:S01]  /*80f0*/  MUFU.EX2 R78, R78 ;  /* 0x0000004e004e7308 */ /* 0x000fe20000000800 */
[-C--:B-1----:R-:W-:Y:S03]  /*8100*/  HMMA.16816.F32.BF16 R4, R36, R44.reuse, R4 ;  /* 0x0000002c2404723c */ /* 0x082fe60000041804 */
[----:B------:R-:W-:Y:S01]  /*8110*/  FADD.FTZ R2, R236, R2 ;  /* 0x00000002ec027221 */ /* 0x000fe20000010000 */
[----:B------:R-:W-:Y:S05]  /*8120*/  FADD.FTZ R55, R184, R55 ;  /* 0x00000037b8377221 */ /* 0x000fea0000010000 */
[----:B------:R-:W1:Y:S01]  /*8130*/  MUFU.EX2 R79, R79 ;  /* 0x0000004f004f7308 */ /* 0x000e620000000800 */
[----:B---3--:R-:W-:Y:S01]  /*8140*/  F2FP.BF16.F32.PACK_AB R42, R77, R76 ;  /* 0x0000004c4d2a723e */ /* 0x008fe200000010ff */
[----:B------:R-:W-:Y:S01]  /*8150*/  FADD.FTZ R55, R193, R55 ;  /* 0x00000037c1377221 */ /* 0x000fe20000010000 */
[----:B------:R-:W-:Y:S03]  /*8160*/  FADD.FTZ R54, R187, R2 ;  /* 0x00000002bb367221 */ /* 0x000fe60000010000 */
[----:B------:R-:W-:Y:S01]  /*8170*/  FADD.FTZ R2, R178, R55 ;  /* 0x00000037b2027221 */ /* 0x000fe20000010000 */
[----:B------:R-:W-:Y:S03]  /*8180*/  FADD.FTZ R53, R199, R54 ;  /* 0x00000036c7357221 */ /* 0x000fe60000010000 */
[----:B------:R-:W-:Y:S10]  /*8190*/  MUFU.EX2 R84, R84 ;  /* 0x0000005400547308 */ /* 0x000ff40000000800 */
[----:B------:R-:W3:Y:S01]  /*81a0*/  MUFU.EX2 R85, R85 ;  /* 0x0000005500557308 */ /* 0x000ee20000000800 */
[----:B-1----:R-:W-:Y:S09]  /*81b0*/  F2FP.BF16.F32.PACK_AB R43, R79, R78 ;  /* 0x0000004e4f2b723e */ /* 0x002ff200000010ff */
[----:B------:R-:W-:Y:S01]  /*81c0*/  MUFU.EX2 R86, R86 ;  /* 0x0000005600567308 */ /* 0x000fe20000000800 */
[C---:B------:R-:W-:Y:S09]  /*81d0*/  HMMA.16816.F32.BF16 R8, R40.reuse, R44, R8 ;  /* 0x0000002c2808723c */ /* 0x040ff20000041808 */
[----:B------:R-:W1:Y:S01]  /*81e0*/  MUFU.EX2 R87, R87 ;  /* 0x0000005700577308 */ /* 0x000e620000000800 */
[-C--:B------:R-:W-:Y:S09]  /*81f0*/  HMMA.16816.F32.BF16 R12, R40, R46.reuse, R12 ;  /* 0x0000002e280c723c */ /* 0x080ff2000004180c */
[----:B------:R-:W-:Y:S01]  /*8200*/  MUFU.EX2 R96, R96 ;  /* 0x0000006000607308 */ /* 0x000fe20000000800 */
[C---:B------:R-:W-:Y:S01]  /*8210*/  HMMA.16816.F32.BF16 R16, R36.reuse, R46, R16 ;  /* 0x0000002e2410723c */ /* 0x040fe20000041810 */
[----:B------:R-:W4:Y:S08]  /*8220*/  LDSM.16.MT88.4 R44, [R208+0x5400] ;  /* 0x00540000d02c783b */ /* 0x000f300000004200 */
[----:B------:R-:W5:Y:S01]  /*8230*/  MUFU.EX2 R97, R97 ;  /* 0x0000006100617308 */ /* 0x000f620000000800 */
[-C--:B--2---:R-:W-:Y:S09]  /*8240*/  HMMA.16816.F32.BF16 R20, R36, R48.reuse, R20 ;  /* 0x000000302414723c */ /* 0x084ff20000041814 */
[----:B------:R-:W-:Y:S01]  /*8250*/  MUFU.EX2 R98, R98 ;  /* 0x0000006200627308 */ /* 0x000fe20000000800 */
[C---:B------:R-:W-:Y:S09]  /*8260*/  HMMA.16816.F32.BF16 R24, R40.reuse, R48, R24 ;  /* 0x000000302818723c */ /* 0x040ff20000041818 */
[----:B------:R-:W2:Y:S01]  /*8270*/  MUFU.EX2 R99, R99 ;  /* 0x0000006300637308 */ /* 0x000ea20000000800 */
[-C--:B------:R-:W-:Y:S09]  /*8280*/  HMMA.16816.F32.BF16 R28, R40, R50.reuse, R28 ;  /* 0x00000032281c723c */ /* 0x080ff2000004181c */
[----:B------:R-:W-:Y:S01]  /*8290*/  MUFU.EX2 R88, R88 ;  /* 0x0000005800587308 */ /* 0x000fe20000000800 */
[----:B------:R-:W-:Y:S01]  /*82a0*/  HMMA.16816.F32.BF16 R32, R36, R50, R32 ;  /* 0x000000322420723c */ /* 0x000fe20000041820 */
[----:B------:R-:W4:Y:S03]  /*82b0*/  LDSM.16.MT88.4 R48, [R210+0x5400] ;  /* 0x00540000d230783b */ /* 0x000f260000004200 */
[----:B---3--:R-:W-:Y:S02]  /*82c0*/  F2FP.BF16.F32.PACK_AB R36, R85, R84 ;  /* 0x000000545524723e */ /* 0x008fe400000010ff */
[----:B-1----:R-:W-:Y:S03]  /*82d0*/  F2FP.BF16.F32.PACK_AB R37, R87, R86 ;  /* 0x000000565725723e */ /* 0x002fe600000010ff */
[----:B------:R-:W1:Y:S01]  /*82e0*/  MUFU.EX2 R89, R89 ;  /* 0x0000005900597308 */ /* 0x000e620000000800 */
[----:B-----5:R-:W-:Y:S02]  /*82f0*/  F2FP.BF16.F32.PACK_AB R38, R97, R96 ;  /* 0x000000606126723e */ /* 0x020fe400000010ff */
[----:B--2---:R-:W-:Y:S07]  /*8300*/  F2FP.BF16.F32.PACK_AB R39, R99, R98 ;  /* 0x000000626327723e */ /* 0x004fee00000010ff */
[----:B------:R-:W-:Y:S01]  /*8310*/  MUFU.EX2 R90, R90 ;  /* 0x0000005a005a7308 */ /* 0x000fe20000000800 */
[-C--:B----4-:R-:W-:Y:S09]  /*8320*/  HMMA.16816.F32.BF16 R4, R36, R44.reuse, R4 ;  /* 0x0000002c2404723c */ /* 0x090ff20000041804 */
[----:B------:R-:W2:Y:S01]  /*8330*/  MUFU.EX2 R91, R91 ;  /* 0x0000005b005b7308 */ /* 0x000ea20000000800 */
[----:B-1----:R-:W-:Y:S09]  /*8340*/  F2FP.BF16.F32.PACK_AB R40, R89, R88 ;  /* 0x000000585928723e */ /* 0x002ff200000010ff */
[----:B------:R-:W-:Y:S10]  /*8350*/  MUFU.EX2 R92, R92 ;  /* 0x0000005c005c7308 */ /* 0x000ff40000000800 */
[----:B------:R-:W1:Y:S01]  /*8360*/  MUFU.EX2 R93, R93 ;  /* 0x0000005d005d7308 */ /* 0x000e620000000800 */
[----:B--2---:R-:W-:Y:S09]  /*8370*/  F2FP.BF16.F32.PACK_AB R41, R91, R90 ;  /* 0x0000005a5b29723e */ /* 0x004ff200000010ff */
[----:B------:R-:W-:Y:S10]  /*8380*/  MUFU.EX2 R94, R94 ;  /* 0x0000005e005e7308 */ /* 0x000ff40000000800 */
[----:B------:R-:W2:Y:S01]  /*8390*/  MUFU.EX2 R95, R95 ;  /* 0x0000005f005f7308 */ /* 0x000ea20000000800 */
[----:B-1----:R-:W-:Y:S09]  /*83a0*/  F2FP.BF16.F32.PACK_AB R42, R93, R92 ;  /* 0x0000005c5d2a723e */ /* 0x002ff200000010ff */
[----:B------:R-:W-:Y:S10]  /*83b0*/  MUFU.EX2 R100, R100 ;  /* 0x0000006400647308 */ /* 0x000ff40000000800 */
[----:B------:R-:W1:Y:S01]  /*83c0*/  MUFU.EX2 R101, R101 ;  /* 0x0000006500657308 */ /* 0x000e620000000800 */
[----:B--2---:R-:W-:Y:S09]  /*83d0*/  F2FP.BF16.F32.PACK_AB R43, R95, R94 ;  /* 0x0000005e5f2b723e */ /* 0x004ff200000010ff */
[----:B------:R-:W-:Y:S01]  /*83e0*/  MUFU.EX2 R102, R102 ;  /* 0x0000006600667308 */ /* 0x000fe20000000800 */
[C---:B------:R-:W-:Y:S09]  /*83f0*/  HMMA.16816.F32.BF16 R8, R40.reuse, R44, R8 ;  /* 0x0000002c2808723c */ /* 0x040ff20000041808 */
[----:B------:R-:W2:Y:S01]  /*8400*/  MUFU.EX2 R103, R103 ;  /* 0x0000006700677308 */ /* 0x000ea20000000800 */
[-C--:B------:R-:W-:Y:S09]  /*8410*/  HMMA.16816.F32.BF16 R12, R40, R46.reuse, R12 ;  /* 0x0000002e280c723c */ /* 0x080ff2000004180c */
[----:B------:R-:W-:Y:S01]  /*8420*/  MUFU.EX2 R112, R112 ;  /* 0x0000007000707308 */ /* 0x000fe20000000800 */
[C---:B------:R-:W-:Y:S01]  /*8430*/  HMMA.16816.F32.BF16 R16, R36.reuse, R46, R16 ;  /* 0x0000002e2410723c */ /* 0x040fe20000041810 */
[----:B------:R-:W3:Y:S08]  /*8440*/  LDSM.16.MT88.4 R44, [R208+0x5800] ;  /* 0x00580000d02c783b */ /* 0x000ef00000004200 */
[----:B------:R-:W4:Y:S01]  /*8450*/  MUFU.EX2 R113, R113 ;  /* 0x0000007100717308 */ /* 0x000f220000000800 */
[-C--:B------:R-:W-:Y:S09]  /*8460*/  HMMA.16816.F32.BF16 R20, R36, R48.reuse, R20 ;  /* 0x000000302414723c */ /* 0x080ff20000041814 */
[----:B------:R-:W-:Y:S01]  /*8470*/  MUFU.EX2 R114, R114 ;  /* 0x0000007200727308 */ /* 0x000fe20000000800 */
[C---:B------:R-:W-:Y:S04]  /*8480*/  HMMA.16816.F32.BF16 R24, R40.reuse, R48, R24 ;  /* 0x000000302818723c */ /* 0x040fe80000041818 */
[----:B------:R-:W-:Y:S01]  /*8490*/  FADD.FTZ R49, R181, R2 ;  /* 0x00000002b5317221 */ /* 0x000fe20000010000 */
[----:B------:R-:W-:Y:S01]  /*84a0*/  FADD.FTZ R48, R176, R0 ;  /* 0x00000000b0307221 */ /* 0x000fe20000010000 */
[----:B------:R-:W-:Y:S03]  /*84b0*/  FADD.FTZ R0, R198, R52 ;  /* 0x00000034c6007221 */ /* 0x000fe60000010000 */
[----:B------:R-:W5:Y:S01]  /*84c0*/  MUFU.EX2 R115, R115 ;  /* 0x0000007300737308 */ /* 0x000f620000000800 */
[-C--:B------:R-:W-:Y:S03]  /*84d0*/  HMMA.16816.F32.BF16 R28, R40, R50.reuse, R28 ;  /* 0x00000032281c723c */ /* 0x080fe6000004181c */
[----:B------:R-:W-:Y:S01]  /*84e0*/  FADD.FTZ R52, R183, R49 ;  /* 0x00000031b7347221 */ /* 0x000fe20000010000 */
[----:B------:R-:W-:Y:S01]  /*84f0*/  FADD.FTZ R40, R180, R48 ;  /* 0x00000030b4287221 */ /* 0x000fe20000010000 */
[----:B------:R-:W-:Y:S01]  /*8500*/  FADD.FTZ R2, R206, R53 ;  /* 0x00000035ce027221 */ /* 0x000fe20000010000 */
[----:B------:R-:W-:Y:S03]  /*8510*/  FADD.FTZ R54, R204, R0 ;  /* 0x00000000cc367221 */ /* 0x000fe60000010000 */
[----:B------:R-:W-:Y:S01]  /*8520*/  MUFU.EX2 R104, R104 ;  /* 0x0000006800687308 */ /* 0x000fe20000000800 */
[----:B------:R-:W-:Y:S01]  /*8530*/  HMMA.16816.F32.BF16 R32, R36, R50, R32 ;  /* 0x000000322420723c */ /* 0x000fe20000041820 */
[----:B------:R-:W3:Y:S03]  /*8540*/  LDSM.16.MT88.4 R48, [R210+0x5800] ;  /* 0x00580000d230783b */ /* 0x000ee60000004200 */
[----:B-1----:R-:W-:Y:S01]  /*8550*/  F2FP.BF16.F32.PACK_AB R36, R101, R100 ;  /* 0x000000646524723e */ /* 0x002fe200000010ff */
[----:B------:R-:W-:Y:S01]  /*8560*/  FADD.FTZ R53, R227, R2 ;  /* 0x00000002e3357221 */ /* 0x000fe20000010000 */
[----:B--2---:R-:W-:Y:S03]  /*8570*/  F2FP.BF16.F32.PACK_AB R37, R103, R102 ;  /* 0x000000666725723e */ /* 0x004fe600000010ff */
[----:B------:R-:W1:Y:S01]  /*8580*/  MUFU.EX2 R105, R105 ;  /* 0x0000006900697308 */ /* 0x000e620000000800 */
[----:B----4-:R-:W-:Y:S01]  /*8590*/  F2FP.BF16.F32.PACK_AB R38, R113, R112 ;  /* 0x000000707126723e */ /* 0x010fe200000010ff */
[----:B------:R-:W-:Y:S01]  /*85a0*/  FADD.FTZ R2, R200, R40 ;  /* 0x00000028c8027221 */ /* 0x000fe20000010000 */
[----:B-----5:R-:W-:Y:S01]  /*85b0*/  F2FP.BF16.F32.PACK_AB R39, R115, R114 ;  /* 0x000000727327723e */ /* 0x020fe200000010ff */
[----:B------:R-:W-:Y:S01]  /*85c0*/  FADD.FTZ R52, R207, R52 ;  /* 0x00000034cf347221 */ /* 0x000fe20000010000 */
[----:B------:R-:W-:Y:S01]  /*85d0*/  FADD.FTZ R0, R231, R53 ;  /* 0x00000035e7007221 */ /* 0x000fe20000010000 */
[----:B------:R-:W-:Y:S04]  /*85e0*/  FADD.FTZ R54, R228, R54 ;  /* 0x00000036e4367221 */ /* 0x000fe80000010000 */
[----:B------:R-:W-:Y:S01]  /*85f0*/  MUFU.EX2 R106, R106 ;  /* 0x0000006a006a7308 */ /* 0x000fe20000000800 */
[----:B------:R-:W-:Y:S01]  /*8600*/  FADD.FTZ R53, R191, R52 ;  /* 0x00000034bf357221 */ /* 0x000fe20000010000 */
[-C--:B---3--:R-:W-:Y:S03]  /*8610*/  HMMA.16816.F32.BF16 R4, R36, R44.reuse, R4 ;  /* 0x0000002c2404723c */ /* 0x088fe60000041804 */
[----:B------:R-:W-:Y:S01]  /*8620*/  FADD.FTZ R52, R186, R2 ;  /* 0x00000002ba347221 */ /* 0x000fe20000010000 */
[----:B------:R-:W-:Y:S01]  /*8630*/  FADD.FTZ R55, R234, R0 ;  /* 0x00000000ea377221 */ /* 0x000fe20000010000 */
[----:B------:R-:W-:Y:S03]  /*8640*/  FADD.FTZ R2, R235, R54 ;  /* 0x00000036eb027221 */ /* 0x000fe60000010000 */
[----:B------:R-:W2:Y:S01]  /*8650*/  MUFU.EX2 R107, R107 ;  /* 0x0000006b006b7308 */ /* 0x000ea20000000800 */
[----:B-1----:R-:W-:Y:S01]  /*8660*/  F2FP.BF16.F32.PACK_AB R40, R105, R104 ;  /* 0x000000686928723e */ /* 0x002fe200000010ff */
[----:B------:R-:W-:Y:S01]  /*8670*/  FADD.FTZ R0, R203, R53 ;  /* 0x00000035cb007221 */ /* 0x000fe20000010000 */
[----:B------:R-:W-:Y:S07]  /*8680*/  FADD.FTZ R53, R238, R55 ;  /* 0x00000037ee357221 */ /* 0x000fee0000010000 */
        /* <DEDUP_REMOVED lines=8> */
[----:B--2---:R-:W-:Y:S07]  /*8710*/  F2FP.BF16.F32.PACK_AB R43, R111, R110 ;  /* 0x0000006e6f2b723e */ /* 0x004fee00000010ff */
[C---:B------:R-:W-:Y:S02]  /*8720*/  HMMA.16816.F32.BF16 R8, R40.reuse, R44, R8 ;  /* 0x0000002c2808723c */ /* 0x040fe40000041808 */
[----:B------:R-:W-:Y:S02]  /*8730*/  MUFU.EX2 R118, R118 ;  /* 0x0000007600767308 */ /* 0x000fe40000000800 */
[----:B------:R-:W-:Y:S01]  /*8740*/  FADD.FTZ R44, R195, R52 ;  /* 0x00000034c32c7221 */ /* 0x000fe20000010000 */
[----:B------:R-:W-:Y:S01]  /*8750*/  FADD.FTZ R52, R233, R2 ;  /* 0x00000002e9347221 */ /* 0x000fe20000010000 */
[----:B------:R-:W-:Y:S01]  /*8760*/  FADD.FTZ R45, R201, R0 ;  /* 0x00000000c92d7221 */ /* 0x000fe20000010000 */
[----:B------:R-:W-:Y:S01]  /*8770*/  FADD.FTZ R2, R240, R53 ;  /* 0x00000035f0027221 */ /* 0x000fe20000010000 */
[-C--:B------:R-:W-:Y:S04]  /*8780*/  HMMA.16816.F32.BF16 R12, R40, R46.reuse, R12 ;  /* 0x0000002e280c723c */ /* 0x080fe8000004180c */
[----:B------:R-:W2:Y:S01]  /*8790*/  MUFU.EX2 R119, R119 ;  /* 0x0000007700777308 */ /* 0x000ea20000000800 */
[----:B-1----:R-:W-:Y:S01]  /*87a0*/  F2FP.BF16.F32.PACK_AB R168, R117, R116 ;  /* 0x0000007475a8723e */ /* 0x002fe200000010ff */
[----:B------:R-:W-:Y:S01]  /*87b0*/  FADD.FTZ R0, R202, R44 ;  /* 0x0000002cca007221 */ /* 0x000fe20000010000 */
[----:B------:R-:W-:Y:S01]  /*87c0*/  FADD.FTZ R52, R239, R52 ;  /* 0x00000034ef347221 */ /* 0x000fe20000010000 */
[----:B------:R-:W-:Y:S01]  /*87d0*/  FADD.FTZ R44, R229, R45 ;  /* 0x0000002de52c7221 */ /* 0x000fe20000010000 */
[----:B------:R-:W-:Y:S01]  /*87e0*/  FADD.FTZ R53, R224, R2 ;  /* 0x00000002e0357221 */ /* 0x000fe20000010000 */
[C---:B------:R-:W-:Y:S04]  /*87f0*/  HMMA.16816.F32.BF16 R16, R36.reuse, R46, R16 ;  /* 0x0000002e2410723c */ /* 0x040fe80000041810 */
[----:B------:R-:W-:Y:S01]  /*8800*/  MUFU.EX2 R128, R128 ;  /* 0x0000008000807308 */ /* 0x000fe20000000800 */
[----:B------:R-:W-:Y:S01]  /*8810*/  FADD.FTZ R45, R225, R0 ;  /* 0x00000000e12d7221 */ /* 0x000fe20000010000 */
[----:B------:R-:W-:Y:S01]  /*8820*/  FADD.FTZ R0, R226, R52 ;  /* 0x00000034e2007221 */ /* 0x000fe20000010000 */
[----:B------:R-:W-:Y:S01]  /*8830*/  FADD.FTZ R2, R56, R44 ;  /* 0x0000002c38027221 */ /* 0x000fe20000010000 */
[----:B------:R-:W-:Y:S01]  /*8840*/  FADD.FTZ R47, R237, R53 ;  /* 0x00000035ed2f7221 */ /* 0x000fe20000010000 */
[-C--:B------:R-:W-:Y:S05]  /*8850*/  HMMA.16816.F32.BF16 R20, R36, R48.reuse, R20 ;  /* 0x000000302414723c */ /* 0x080fea0000041814 */
[----:B------:R-:W1:Y:S01]  /*8860*/  MUFU.EX2 R135, R135 ;  /* 0x0000008700877308 */ /* 0x000e620000000800 */
[----:B--2---:R-:W-:Y:S01]  /*8870*/  F2FP.BF16.F32.PACK_AB R169, R119, R118 ;  /* 0x0000007677a9723e */ /* 0x004fe200000010ff */
        /* <DEDUP_REMOVED lines=11> */
[----:B------:R-:W2:Y:S01]  /*8930*/  MUFU.EX2 R132, R132 ;  /* 0x0000008400847308 */ /* 0x000ea20000000800 */
[----:B-1----:R-:W-:Y:S01]  /*8940*/  F2FP.BF16.F32.PACK_AB R170, R135, R128 ;  /* 0x0000008087aa723e */ /* 0x002fe200000010ff */
[----:B------:R-:W-:Y:S01]  /*8950*/  FADD.FTZ R45, R62, R0 ;  /* 0x000000003e2d7221 */ /* 0x000fe20000010000 */
[----:B------:R-:W-:Y:S01]  /*8960*/  FADD.FTZ R0, R67, R44 ;  /* 0x0000002c43007221 */ /* 0x000fe20000010000 */
[----:B------:R-:W-:Y:S01]  /*8970*/  FADD.FTZ R46, R61, R46 ;  /* 0x0000002e3d2e7221 */ /* 0x000fe20000010000 */
[----:B------:R-:W-:Y:S01]  /*8980*/  FADD.FTZ R47, R68, R2 ;  /* 0x00000002442f7221 */ /* 0x000fe20000010000 */
[----:B------:R-:W-:Y:S04]  /*8990*/  HMMA.16816.F32.BF16 R32, R36, R50, R32 ;  /* 0x000000322420723c */ /* 0x000fe80000041820 */
[----:B------:R-:W-:Y:S01]  /*89a0*/  MUFU.EX2 R120, R120 ;  /* 0x0000007800787308 */ /* 0x000fe20000000800 */
[----:B------:R-:W1:Y:S01]  /*89b0*/  LDSM.16.MT88.4 R36, [R210+0x5c00] ;  /* 0x005c0000d224783b */ /* 0x000e620000004200 */
[----:B------:R-:W-:Y:S01]  /*89c0*/  FADD.FTZ R45, R63, R45 ;  /* 0x0000002d3f2d7221 */ /* 0x000fe20000010000 */
[----:B------:R-:W-:Y:S01]  /*89d0*/  FADD.FTZ R44, R70, R0 ;  /* 0x00000000462c7221 */ /* 0x000fe20000010000 */
[----:B------:R-:W-:Y:S01]  /*89e0*/  FADD.FTZ R2, R72, R46 ;  /* 0x0000002e48027221 */ /* 0x000fe20000010000 */
[----:B------:R-:W-:Y:S01]  /*89f0*/  FADD.FTZ R47, R69, R47 ;  /* 0x0000002f452f7221 */ /* 0x000fe20000010000 */
[----:B------:R-:W-:Y:S04]  /*8a00*/  FADD.FTZ R0, R74, R45 ;  /* 0x0000002d4a007221 */ /* 0x000fe80000010000 */
[----:B------:R-:W3:Y:S01]  /*8a10*/  MUFU.EX2 R121, R121 ;  /* 0x0000007900797308 */ /* 0x000ee20000000800 */
[----:B--2---:R-:W-:Y:S01]  /*8a20*/  F2FP.BF16.F32.PACK_AB R171, R132, R130 ;  /* 0x0000008284ab723e */ /* 0x004fe200000010ff */
[----:B------:R-:W-:Y:S01]  /*8a30*/  FADD.FTZ R41, R71, R44 ;  /* 0x0000002c47297221 */ /* 0x000fe20000010000 */
[----:B------:R-:W-:Y:S01]  /*8a40*/  FADD.FTZ R40, R73, R2 ;  /* 0x0000000249287221 */ /* 0x000fe20000010000 */
[----:B------:R-:W-:Y:S01]  /*8a50*/  FADD.FTZ R0, R75, R0 ;  /* 0x000000004b007221 */ /* 0x000fe20000010000 */
[----:B------:R-:W-:Y:S01]  /*8a60*/  FADD.FTZ R2, R80, R47 ;  /* 0x0000002f50027221 */ /* 0x000fe20000010000 */
[----:B------:R-:W-:Y:S01]  /*8a70*/  FADD.FTZ R41, R82, R41 ;  /* 0x0000002952297221 */ /* 0x000fe20000010000 */
[----:B------:R-:W-:Y:S01]  /*8a80*/  FADD.FTZ R40, R76, R40 ;  /* 0x000000284c287221 */ /* 0x000fe20000010000 */
[-C--:B------:R-:W-:Y:S02]  /*8a90*/  HMMA.16816.F32.BF16 R144, R168, R152.reuse, R4 ;  /* 0x00000098a890723c */ /* 0x080fe40000041804 */
[----:B------:R-:W-:Y:S03]  /*8aa0*/  MUFU.EX2 R122, R122 ;  /* 0x0000007a007a7308 */ /* 0x000fe60000000800 */
[----:B------:R-:W-:Y:S01]  /*8ab0*/  FADD.FTZ R0, R78, R0 ;  /* 0x000000004e007221 */ /* 0x000fe20000010000 */
[----:B------:R-:W-:Y:S01]  /*8ac0*/  FADD.FTZ R2, R81, R2 ;  /* 0x0000000251027221 */ /* 0x000fe20000010000 */
[----:B------:R-:W-:Y:S01]  /*8ad0*/  FADD.FTZ R4, R83, R41 ;  /* 0x0000002953047221 */ /* 0x000fe20000010000 */
[----:B------:R-:W-:Y:S04]  /*8ae0*/  FADD.FTZ R40, R77, R40 ;  /* 0x000000284d287221 */ /* 0x000fe80000010000 */
[----:B------:R-:W2:Y:S01]  /*8af0*/  MUFU.EX2 R123, R123 ;  /* 0x0000007b007b7308 */ /* 0x000ea20000000800 */
[----:B---3--:R-:W-:Y:S01]  /*8b00*/  F2FP.BF16.F32.PACK_AB R164, R121, R120 ;  /* 0x0000007879a4723e */ /* 0x008fe200000010ff */
[----:B------:R-:W-:Y:S01]  /*8b10*/  FADD.FTZ R0, R79, R0 ;  /* 0x000000004f007221 */ /* 0x000fe20000010000 */
[----:B------:R-:W-:Y:S01]  /*8b20*/  FADD.FTZ R5, R84, R2 ;  /* 0x0000000254057221 */ /* 0x000fe20000010000 */
[----:B------:R-:W-:Y:S01]  /*8b30*/  FADD.FTZ R4, R86, R4 ;  /* 0x0000000456047221 */ /* 0x000fe20000010000 */
[----:B------:R-:W-:Y:S01]  /*8b40*/  FADD.FTZ R2, R88, R40 ;  /* 0x0000002858027221 */ /* 0x000fe20000010000 */
[----:B------:R-:W-:Y:S04]  /*8b50*/  FADD.FTZ R0, R90, R0 ;  /* 0x000000005a007221 */ /* 0x000fe80000010000 */
[----:B------:R-:W-:Y:S01]  /*8b60*/  MUFU.EX2 R124, R124 ;  /* 0x0000007c007c7308 */ /* 0x000fe20000000800 */
[----:B------:R-:W-:Y:S01]  /*8b70*/  FADD.FTZ R7, R87, R4 ;  /* 0x0000000457077221 */ /* 0x000fe20000010000 */
[----:B------:R-:W-:Y:S03]  /*8b80*/  FADD.FTZ R6, R89, R2 ;  /* 0x0000000259067221 */ /* 0x000fe60000010000 */
[----:B------:R-:W-:Y:S05]  /*8b90*/  FADD.FTZ R2, R98, R7 ;  /* 0x0000000762027221 */ /* 0x000fea0000010000 */
[----:B------:R-:W3:Y:S01]  /*8ba0*/  MUFU.EX2 R139, R139 ;  /* 0x0000008b008b7308 */ /* 0x000ee20000000800 */
[----:B--2---:R-:W-:Y:S01]  /*8bb0*/  F2FP.BF16.F32.PACK_AB R165, R123, R122 ;  /* 0x0000007a7ba5723e */ /* 0x004fe200000010ff */
[----:B------:R-:W-:Y:S04]  /*8bc0*/  FADD.FTZ R2, R99, R2 ;  /* 0x0000000263027221 */ /* 0x000fe80000010000 */
[----:B------:R-:W-:Y:S04]  /*8bd0*/  FADD.FTZ R2, R102, R2 ;  /* 0x0000000266027221 */ /* 0x000fe80000010000 */
[----:B------:R-:W-:Y:S10]  /*8be0*/  MUFU.EX2 R126, R126 ;  /* 0x0000007e007e7308 */ /* 0x000ff40000000800 */
[----:B------:R-:W2:Y:S01]  /*8bf0*/  MUFU.EX2 R172, R172 ;  /* 0x000000ac00ac7308 */ /* 0x000ea20000000800 */
[----:B---3--:R-:W-:Y:S02]  /*8c00*/  F2FP.BF16.F32.PACK_AB R166, R139, R124 ;  /* 0x0000007c8ba6723e */ /* 0x008fe400000010ff */
[----:B--2---:R-:W-:Y:S07]  /*8c10*/  F2FP.BF16.F32.PACK_AB R167, R172, R126 ;  /* 0x0000007eaca7723e */ /* 0x004fee00000010ff */
[C---:B------:R-:W-:Y:S04]  /*8c20*/  HMMA.16816.F32.BF16 R140, R164.reuse, R152, R8 ;  /* 0x00000098a48c723c */ /* 0x040fe80000041808 */
[----:B------:R-:W-:Y:S01]  /*8c30*/  FADD.FTZ R8, R85, R5 ;  /* 0x0000000555087221 */ /* 0x000fe20000010000 */
[----:B------:R-:W-:Y:S01]  /*8c40*/  FADD.FTZ R5, R91, R0 ;  /* 0x000000005b057221 */ /* 0x000fe20000010000 */
[----:B------:R-:W-:Y:S02]  /*8c50*/  FADD.FTZ R0, R92, R6 ;  /* 0x000000065c007221 */ /* 0x000fe40000010000 */
[-C--:B------:R-:W-:Y:S03]  /*8c60*/  HMMA.16816.F32.BF16 R148, R164, R154.reuse, R12 ;  /* 0x0000009aa494723c */ /* 0x080fe6000004180c */
[----:B------:R-:W-:Y:S01]  /*8c70*/  FADD.FTZ R4, R96, R8 ;  /* 0x0000000860047221 */ /* 0x000fe20000010000 */
[----:B------:R-:W-:Y:S01]  /*8c80*/  FADD.FTZ R5, R94, R5 ;  /* 0x000000055e057221 */ /* 0x000fe20000010000 */
[----:B------:R-:W-:Y:S02]  /*8c90*/  FADD.FTZ R6, R93, R0 ;  /* 0x000000005d067221 */ /* 0x000fe40000010000 */
[----:B------:R-:W-:Y:S01]  /*8ca0*/  FADD.FTZ R4, R97, R4 ;  /* 0x0000000461047221 */ /* 0x000fe20000010000 */
[C---:B------:R-:W-:Y:S04]  /*8cb0*/  HMMA.16816.F32.BF16 R152, R168.reuse, R154, R16 ;  /* 0x0000009aa898723c */ /* 0x040fe80000041810 */
[----:B------:R-:W-:Y:S01]  /*8cc0*/  FADD.FTZ R0, R95, R5 ;  /* 0x000000055f007221 */ /* 0x000fe20000010000 */
[----:B------:R-:W-:Y:S01]  /*8cd0*/  FADD.FTZ R4, R100, R4 ;  /* 0x0000000464047221 */ /* 0x000fe20000010000 */
[----:B------:R-:W-:Y:S01]  /*8ce0*/  FADD.FTZ R5, R104, R6 ;  /* 0x0000000668057221 */ /* 0x000fe20000010000 */
[----:B------:R-:W-:Y:S01]  /*8cf0*/  FADD.FTZ R6, R103, R2 ;  /* 0x0000000267067221 */ /* 0x000fe20000010000 */
[-C--:B-1----:R-:W-:Y:S03]  /*8d00*/  HMMA.16816.F32.BF16 R156, R168, R36.reuse, R20 ;  /* 0x00000024a89c723c */ /* 0x082fe60000041814 */
[----:B------:R-:W-:Y:S01]  /*8d10*/  FADD.FTZ R0, R106, R0 ;  /* 0x000000006a007221 */ /* 0x000fe20000010000 */
[----:B------:R-:W-:Y:S01]  /*8d20*/  FADD.FTZ R4, R101, R4 ;  /* 0x0000000465047221 */ /* 0x000fe20000010000 */
[----:B------:R-:W-:Y:S01]  /*8d30*/  FADD.FTZ R2, R105, R5 ;  /* 0x0000000569027221 */ /* 0x000fe20000010000 */
[----:B------:R-:W-:Y:S01]  /*8d40*/  FADD.FTZ R5, R114, R6 ;  /* 0x0000000672057221 */ /* 0x000fe20000010000 */
[----:B------:R-:W-:Y:S01]  /*8d50*/  FADD.FTZ R0, R107, R0 ;  /* 0x000000006b007221 */ /* 0x000fe20000010000 */
[C---:B------:R-:W-:Y:S04]  /*8d60*/  HMMA.16816.F32.BF16 R160, R164.reuse, R36, R24 ;  /* 0x00000024a4a0723c */ /* 0x040fe80000041818 */
[----:B------:R-:W-:Y:S01]  /*8d70*/  FADD.FTZ R4, R112, R4 ;  /* 0x0000000470047221 */ /* 0x000fe20000010000 */
[----:B------:R-:W-:Y:S01]  /*8d80*/  FADD.FTZ R2, R108, R2 ;  /* 0x000000026c027221 */ /* 0x000fe20000010000 */
[----:B------:R-:W-:Y:S01]  /*8d90*/  FADD.FTZ R0, R110, R0 ;  /* 0x000000006e007221 */ /* 0x000fe20000010000 */
[-C--:B------:R-:W-:Y:S01]  /*8da0*/  MOV R21, R3.reuse ;  /* 0x0000000300157202 */ /* 0x080fe20000000f00 */
[-C--:B------:R-:W-:Y:S03]  /*8db0*/  HMMA.16816.F32.BF16 R164, R164, R38.reuse, R28 ;  /* 0x00000026a4a4723c */ /* 0x080fe6000004181c */
[----:B------:R-:W-:Y:S01]  /*8dc0*/  FADD.FTZ R8, R113, R4 ;  /* 0x0000000471087221 */ /* 0x000fe20000010000 */
[----:B------:R-:W-:Y:S01]  /*8dd0*/  FADD.FTZ R4, R115, R5 ;  /* 0x0000000573047221 */ /* 0x000fe20000010000 */
[----:B------:R-:W-:Y:S01]  /*8de0*/  FADD.FTZ R2, R109, R2 ;  /* 0x000000026d027221 */ /* 0x000fe20000010000 */
[----:B------:R-:W-:Y:S01]  /*8df0*/  FADD.FTZ R0, R111, R0 ;  /* 0x000000006f007221 */ /* 0x000fe20000010000 */
[----:B------:R-:W-:Y:S01]  /*8e00*/  FADD.FTZ R8, R116, R8 ;  /* 0x0000000874087221 */ /* 0x000fe20000010000 */
[----:B------:R-:W-:Y:S04]  /*8e10*/  HMMA.16816.F32.BF16 R168, R168, R38, R32 ;  /* 0x00000026a8a8723c */ /* 0x000fe80000041820 */
        /* <DEDUP_REMOVED lines=10> */
[----:B------:R-:W-:Y:S01]  /*8ec0*/  IADD3 R0, PT, PT, R214, -0x1, RZ ;  /* 0xffffffffd6007810 */ /* 0x000fe20007ffe0ff */
[----:B------:R-:W-:Y:S01]  /*8ed0*/  FADD.FTZ R2, R126, R5 ;  /* 0x000000057e027221 */ /* 0x000fe20000010000 */
[----:B------:R-:W-:Y:S01]  /*8ee0*/  FADD.FTZ R218, R135, R7 ;  /* 0x0000000787da7221 */ /* 0x000fe20000010000 */
[----:B------:R-:W-:Y:S01]  /*8ef0*/  MOV R135, R3 ;  /* 0x0000000300877202 */ /* 0x000fe20000000f00 */
[----:B------:R-:W-:Y:S01]  /*8f00*/  FADD.FTZ R221, R132, R6 ;  /* 0x0000000684dd7221 */ /* 0x000fe20000010000 */
[----:B------:R-:W-:Y:S01]  /*8f10*/  MOV R214, R0 ;  /* 0x0000000000d67202 */ /* 0x000fe20000000f00 */
[----:B------:R-:W-:Y:S01]  /*8f20*/  FADD.FTZ R223, R139, R4 ;  /* 0x000000048bdf7221 */ /* 0x000fe20000010000 */
[----:B------:R-:W-:Y:S01]  /*8f30*/  MOV R3, R138 ;  /* 0x0000008a00037202 */ /* 0x000fe20000000f00 */
[----:B------:R-:W-:Y:S01]  /*8f40*/  FADD.FTZ R220, R172, R2 ;  /* 0x00000002acdc7221 */ /* 0x000fe20000010000 */
[----:B------:R-:W-:Y:S06]  /*8f50*/  @P0 BRA `(.L_x_23) ;  /* 0xffffffcc00b40947 */ /* 0x000fec000383ffff */
.L_x_22:
[----:B------:R-:W1:Y:S01]  /*8f60*/  SHFL.BFLY PT, R3, R221, 0x2, 0x1f ;  /* 0x0c401f00dd037f89 */ /* 0x000e6200000e0000 */
[----:B------:R-:W2:Y:S01]  /*8f70*/  LDC R37, c[0x0][0x434] ;  /* 0x00010d00ff257b82 */ /* 0x000ea20000000800 */
[----:B------:R-:W-:Y:S01]  /*8f80*/  UMOV UR4, 0x400 ;  /* 0x0000040000047882 */ /* 0x000fe20000000000 */
[----:B------:R-:W-:Y:S01]  /*8f90*/  MOV R30, 0x7f800000 ;  /* 0x7f800000001e7802 */ /* 0x000fe20000000f00 */
[----:B------:R-:W3:Y:S01]  /*8fa0*/  SHFL.BFLY PT, R2, R223, 0x2, 0x1f ;  /* 0x0c401f00df027f89 */ /* 0x000ee200000e0000 */
[----:B------:R-:W4:Y:S04]  /*8fb0*/  S2R R8, SR_TID.X ;  /* 0x0000000000087919 */ /* 0x000f280000002100 */
[----:B------:R-:W2:Y:S01]  /*8fc0*/  LDC R22, c[0x0][0x434] ;  /* 0x00010d00ff167b82 */ /* 0x000ea20000000800 */
[----:B------:R-:W5:Y:S01]  /*8fd0*/  S2R R36, SR_TID.X ;  /* 0x0000000000247919 */ /* 0x000f620000002100 */
[----:B------:R-:W4:Y:S06]  /*8fe0*/  SHFL.BFLY PT, R4, R218, 0x2, 0x1f ;  /* 0x0c401f00da047f89 */ /* 0x000f2c00000e0000 */
[----:B------:R-:W5:Y:S01]  /*8ff0*/  S2UR UR5, SR_CgaCtaId ;  /* 0x00000000000579c3 */ /* 0x000f620000008800 */
[----:B------:R-:W5:Y:S01]  /*9000*/  SHFL.BFLY PT, R0, R220, 0x2, 0x1f ;  /* 0x0c401f00dc007f89 */ /* 0x000f6200000e0000 */
[----:B-1----:R-:W-:Y:S01]  /*9010*/  FADD.FTZ R3, R3, R221 ;  /* 0x000000dd03037221 */ /* 0x002fe20000010000 */
[----:B------:R-:W1:Y:S05]  /*9020*/  S2R R11, SR_TID.X ;  /* 0x00000000000b7919 */ /* 0x000e6a0000002100 */
[----:B------:R-:W2:Y:S01]  /*9030*/  LDC.U8 R31, c[0x0][0x548] ;  /* 0x00015200ff1f7b82 */ /* 0x000ea20000000000 */
[----:B---3--:R-:W-:Y:S01]  /*9040*/  FADD.FTZ R2, R2, R223 ;  /* 0x000000df02027221 */ /* 0x008fe20000010000 */
[----:B------:R-:W3:Y:S04]  /*9050*/  SHFL.BFLY PT, R23, R3, 0x1, 0x1f ;  /* 0x0c201f0003177f89 */ /* 0x000ee800000e0000 */
[----:B------:R-:W1:Y:S01]  /*9060*/  SHFL.BFLY PT, R6, R2, 0x1, 0x1f ;  /* 0x0c201f0002067f89 */ /* 0x000e6200000e0000 */
[----:B----4-:R-:W-:Y:S01]  /*9070*/  SHF.R.U32.HI R8, RZ, 0x2, R8 ;  /* 0x00000002ff087819 */ /* 0x010fe20000011608 */
[----:B------:R-:W-:Y:S01]  /*9080*/  FADD.FTZ R4, R4, R218 ;  /* 0x000000da04047221 */ /* 0x000fe20000010000 */
[----:B-----5:R-:W-:Y:S01]  /*9090*/  ULEA UR5, UR5, UR4, 0x18 ;  /* 0x0000000405057291 */ /* 0x020fe2000f8ec0ff */
[----:B------:R-:W4:Y:S01]  /*90a0*/  S2UR UR4, SR_CTAID.Z ;  /* 0x00000000000479c3 */ /* 0x000f220000002700 */
[----:B------:R-:W-:Y:S01]  /*90b0*/  IADD3 R9, PT, PT, R8, 0x20, RZ ;  /* 0x0000002008097810 */ /* 0x000fe20007ffe0ff */
[----:B------:R-:W-:Y:S01]  /*90c0*/  FADD.FTZ R0, R0, R220 ;  /* 0x000000dc00007221 */ /* 0x000fe20000010000 */
[----:B------:R-:W5:Y:S01]  /*90d0*/  SHFL.BFLY PT, R7, R4, 0x1, 0x1f ;  /* 0x0c201f0004077f89 */ /* 0x000f6200000e0000 */
[----:B------:R-:W-:-:S02]  /*90e0*/  SHF.L.U32 R10, R36, 0x3, RZ ;  /* 0x00000003240a7819 */ /* 0x000fc400000006ff */
[----:B------:R-:W-:Y:S01]  /*90f0*/  ISETP.GE.AND P2, PT, R9, R246, PT ;  /* 0x000000f60900720c */ /* 0x000fe20003f46270 */
[----:B------:R-:W4:Y:S01]  /*9100*/  SHFL.BFLY PT, R5, R0, 0x1, 0x1f ;  /* 0x0c201f0000057f89 */ /* 0x000f2200000e0000 */
[C---:B------:R-:W-:Y:S01]  /*9110*/  SHF.L.U32 R9, R36.reuse, 0x4, RZ ;  /* 0x0000000424097819 */ /* 0x040fe200000006ff */
[----:B---3--:R-:W-:Y:S01]  /*9120*/  FADD.FTZ R23, R3, R23 ;  /* 0x0000001703177221 */ /* 0x008fe20000010000 */
[C---:B------:R-:W-:Y:S02]  /*9130*/  SHF.L.U32 R3, R36.reuse, 0x1, RZ ;  /* 0x0000000124037819 */ /* 0x040fe400000006ff */
[----:B------:R-:W-:Y:S01]  /*9140*/  SHF.L.U32 R25, R36, 0x2, RZ ;  /* 0x0000000224197819 */ /* 0x000fe200000006ff */
[----:B-1----:R-:W-:Y:S01]  /*9150*/  FADD.FTZ R29, R2, R6 ;  /* 0x00000006021d7221 */ /* 0x002fe20000010000 */
[----:B------:R-:W-:Y:S02]  /*9160*/  LOP3.LUT R3, R3, 0x6, RZ, 0xc0, !PT ;  /* 0x0000000603037812 */ /* 0x000fe400078ec0ff */
[----:B------:R-:W-:Y:S01]  /*9170*/  FSETP.NE.FTZ.AND P3, PT, R23, RZ, PT ;  /* 0x000000ff1700720b */ /* 0x000fe20003f75000 */
[----:B------:R-:W1:Y:S01]  /*9180*/  MUFU.RCP R6, R29 ;  /* 0x0000001d00067308 */ /* 0x000e620000001000 */
[----:B------:R-:W-:-:S02]  /*9190*/  LOP3.LUT R2, R3, 0x3e00, R9, 0xf8, !PT ;  /* 0x00003e0003027812 */ /* 0x000fc400078ef809 */
[----:B------:R-:W3:Y:S01]  /*91a0*/  LDC.U8 R9, c[0x0][0x549] ;  /* 0x00015240ff097b82 */ /* 0x000ee20000000000 */
[----:B------:R-:W-:Y:S02]  /*91b0*/  LOP3.LUT R3, R10, 0xc0, RZ, 0xc0, !PT ;  /* 0x000000c00a037812 */ /* 0x000fe400078ec0ff */
[----:B------:R-:W-:Y:S02]  /*91c0*/  SHF.R.U32.HI R11, RZ, 0x2, R11 ;  /* 0x00000002ff0b7819 */ /* 0x000fe4000001160b */
[----:B------:R-:W-:Y:S01]  /*91d0*/  LOP3.LUT R3, R3, 0x18, R36, 0xf8, !PT ;  /* 0x0000001803037812 */ /* 0x000fe200078ef824 */
[----:B-----5:R-:W-:Y:S01]  /*91e0*/  FADD.FTZ R4, R4, R7 ;  /* 0x0000000704047221 */ /* 0x020fe20000010000 */
[----:B------:R-:W-:Y:S01]  /*91f0*/  FSETP.NE.FTZ.AND P0, PT, R29, RZ, PT ;  /* 0x000000ff1d00720b */ /* 0x000fe20003f15000 */
[----:B------:R-:W5:Y:S01]  /*9200*/  MUFU.RCP R7, R23 ;  /* 0x0000001700077308 */ /* 0x000f620000001000 */
[----:B------:R-:W-:Y:S01]  /*9210*/  IADD3 R24, PT, PT, R3, R2, R248 ;  /* 0x0000000203187210 */ /* 0x000fe20007ffe0f8 */
[----:B----4-:R-:W-:Y:S01]  /*9220*/  FADD.FTZ R28, R0, R5 ;  /* 0x00000005001c7221 */ /* 0x010fe20000010000 */
[----:B------:R-:W-:-:S02]  /*9230*/  FSETP.NE.FTZ.AND P5, PT, R4, RZ, PT ;  /* 0x000000ff0400720b */ /* 0x000fc40003fb5000 */
[----:B------:R-:W-:Y:S02]  /*9240*/  IADD3 R11, PT, PT, R11, 0x40, RZ ;  /* 0x000000400b0b7810 */ /* 0x000fe40007ffe0ff */
[----:B------:R-:W-:Y:S01]  /*9250*/  FSETP.NE.FTZ.AND P6, PT, R28, RZ, PT ;  /* 0x000000ff1c00720b */ /* 0x000fe20003fd5000 */
[----:B------:R-:W4:Y:S01]  /*9260*/  MUFU.RCP R8, R4 ;  /* 0x0000000400087308 */ /* 0x000f220000001000 */
[----:B-1----:R-:W-:Y:S02]  /*9270*/  FSEL R2, R6, 1, P0 ;  /* 0x3f80000006027808 */ /* 0x002fe40000000000 */
[----:B------:R-:W-:Y:S02]  /*9280*/  ISETP.GE.AND P1, PT, R11, R246, PT ;  /* 0x000000f60b00720c */ /* 0x000fe40003f26270 */
[----:B------:R-:W-:Y:S01]  /*9290*/  LOP3.LUT R32, R25, 0x20, RZ, 0xc0, !PT ;  /* 0x0000002019207812 */ /* 0x000fe200078ec0ff */
[C---:B------:R-:W-:Y:S01]  /*92a0*/  FMUL.FTZ R140, R2.reuse, R140 ;  /* 0x0000008c028c7220 */ /* 0x040fe20000410000 */
[C---:B------:R-:W-:Y:S01]  /*92b0*/  FMUL.FTZ R148, R2.reuse, R148 ;  /* 0x0000009402947220 */ /* 0x040fe20000410000 */
[----:B---3--:R-:W-:Y:S01]  /*92c0*/  ISETP.NE.AND P4, PT, R9, RZ, PT ;  /* 0x000000ff0900720c */ /* 0x008fe20003f85270 */
[----:B------:R-:W1:Y:S01]  /*92d0*/  MUFU.RCP R5, R28 ;  /* 0x0000001c00057308 */ /* 0x000e620000001000 */
[----:B-----5:R-:W-:Y:S01]  /*92e0*/  FSEL R3, R7, 1, P3 ;  /* 0x3f80000007037808 */ /* 0x020fe20001800000 */
[----:B------:R-:W3:Y:S01]  /*92f0*/  @P5 LDC R9, c[0x0][0x458] ;  /* 0x00011600ff095b82 */ /* 0x000ee20000000800 */
[C---:B------:R-:W-:Y:S01]  /*9300*/  FMUL.FTZ R11, R2.reuse, R149 ;  /* 0x00000095020b7220 */ /* 0x040fe20000410000 */
[C---:B------:R-:W-:Y:S01]  /*9310*/  FMUL.FTZ R160, R2.reuse, R160 ;  /* 0x000000a002a07220 */ /* 0x040fe20000410000 */
[----:B------:R-:W-:Y:S01]  /*9320*/  FMUL.FTZ R16, R2, R161 ;  /* 0x000000a102107220 */ /* 0x000fe20000410000 */
[C---:B------:R-:W-:Y:S01]  /*9330*/  FMUL.FTZ R146, R3.reuse, R146 ;  /* 0x0000009203927220 */ /* 0x040fe20000410000 */
[C---:B------:R-:W-:Y:S01]  /*9340*/  FMUL.FTZ R147, R3.reuse, R147 ;  /* 0x0000009303937220 */ /* 0x040fe20000410000 */
[C---:B------:R-:W-:Y:S01]  /*9350*/  FMUL.FTZ R154, R3.reuse, R154 ;  /* 0x0000009a039a7220 */ /* 0x040fe20000410000 */
[C---:B------:R-:W-:Y:S01]  /*9360*/  FMUL.FTZ R155, R3.reuse, R155 ;  /* 0x0000009b039b7220 */ /* 0x040fe20000410000 */
[C---:B------:R-:W-:Y:S01]  /*9370*/  FMUL.FTZ R158, R3.reuse, R158 ;  /* 0x0000009e039e7220 */ /* 0x040fe20000410000 */
[C---:B------:R-:W-:Y:S01]  /*9380*/  FMUL.FTZ R17, R3.reuse, R159 ;  /* 0x0000009f03117220 */ /* 0x040fe20000410000 */
[----:B------:R-:W2:Y:S01]  /*9390*/  @P4 LDC R10, c[0x0][0x430] ;  /* 0x00010c00ff0a4b82 */ /* 0x000ea20000000800 */
[C---:B------:R-:W-:Y:S01]  /*93a0*/  FMUL.FTZ R170, R3.reuse, R170 ;  /* 0x000000aa03aa7220 */ /* 0x040fe20000410000 */
[----:B------:R-:W-:Y:S01]  /*93b0*/  FMUL.FTZ R13, R3, R171 ;  /* 0x000000ab030d7220 */ /* 0x000fe20000410000 */
[----:B----4-:R-:W-:Y:S01]  /*93c0*/  FSEL R0, R8, 1, P5 ;  /* 0x3f80000008007808 */ /* 0x010fe20002800000 */
[----:B------:R-:W4:Y:S01]  /*93d0*/  @P5 MUFU.LG2 R3, R4 ;  /* 0x0000000400035308 */ /* 0x000f220000000c00 */
[C---:B------:R-:W-:Y:S01]  /*93e0*/  FMUL.FTZ R164, R2.reuse, R164 ;  /* 0x000000a402a47220 */ /* 0x040fe20000410000 */
[----:B------:R-:W-:Y:S01]  /*93f0*/  FMUL.FTZ R165, R2, R165 ;  /* 0x000000a502a57220 */ /* 0x000fe20000410000 */
[----:B------:R-:W-:Y:S01]  /*9400*/  F2FP.BF16.F32.PACK_AB R6, R147, R146 ;  /* 0x000000929306723e */ /* 0x000fe200000010ff */
[C---:B------:R-:W-:Y:S01]  /*9410*/  FMUL.FTZ R144, R0.reuse, R144 ;  /* 0x0000009000907220 */ /* 0x040fe20000410000 */
[C---:B------:R-:W-:Y:S01]  /*9420*/  FMUL.FTZ R7, R0.reuse, R145 ;  /* 0x0000009100077220 */ /* 0x040fe20000410000 */
[C---:B------:R-:W-:Y:S01]  /*9430*/  FMUL.FTZ R152, R0.reuse, R152 ;  /* 0x0000009800987220 */ /* 0x040fe20000410000 */
[C---:B------:R-:W-:Y:S01]  /*9440*/  FMUL.FTZ R153, R0.reuse, R153 ;  /* 0x0000009900997220 */ /* 0x040fe20000410000 */
[C---:B------:R-:W-:Y:S01]  /*9450*/  FMUL.FTZ R156, R0.reuse, R156 ;  /* 0x0000009c009c7220 */ /* 0x040fe20000410000 */
[C---:B------:R-:W-:Y:S01]  /*9460*/  FMUL.FTZ R18, R0.reuse, R157 ;  /* 0x0000009d00127220 */ /* 0x040fe20000410000 */
[C---:B------:R-:W-:Y:S01]  /*9470*/  FMUL.FTZ R168, R0.reuse, R168 ;  /* 0x000000a800a87220 */ /* 0x040fe20000410000 */
[----:B------:R-:W-:Y:S01]  /*9480*/  FMUL.FTZ R14, R0, R169 ;  /* 0x000000a9000e7220 */ /* 0x000fe20000410000 */
[----:B-1----:R-:W-:Y:S01]  /*9490*/  FSEL R0, R5, 1, P6 ;  /* 0x3f80000005007808 */ /* 0x002fe20003000000 */
[----:B------:R-:W-:Y:S01]  /*94a0*/  FMUL.FTZ R5, R2, R141 ;  /* 0x0000008d02057220 */ /* 0x000fe20000410000 */
[----:B------:R-:W-:-:S02]  /*94b0*/  F2FP.BF16.F32.PACK_AB R7, R7, R144 ;  /* 0x000000900707723e */ /* 0x000fc400000010ff */
[----:B------:R-:W-:Y:S01]  /*94c0*/  F2FP.BF16.F32.PACK_AB R2, R155, R154 ;  /* 0x0000009a9b02723e */ /* 0x000fe200000010ff */
[C---:B------:R-:W-:Y:S01]  /*94d0*/  FMUL.FTZ R142, R0.reuse, R142 ;  /* 0x0000008e008e7220 */ /* 0x040fe20000410000 */
[C---:B------:R-:W-:Y:S01]  /*94e0*/  FMUL.FTZ R12, R0.reuse, R143 ;  /* 0x0000008f000c7220 */ /* 0x040fe20000410000 */
[----:B------:R-:W-:Y:S01]  /*94f0*/  FMUL.FTZ R150, R0, R150 ;  /* 0x0000009600967220 */ /* 0x000fe20000410000 */
[----:B--2---:R-:W-:Y:S02]  /*9500*/  @P4 IMAD R22, R10, R37, RZ ;  /* 0x000000250a164224 */ /* 0x004fe400078e02ff */
[C---:B------:R-:W-:Y:S01]  /*9510*/  FMUL.FTZ R19, R0.reuse, R151 ;  /* 0x0000009700137220 */ /* 0x040fe20000410000 */
[----:B------:R-:W1:Y:S01]  /*9520*/  @P4 LDC R10, c[0x0][0x430] ;  /* 0x00010c00ff0a4b82 */ /* 0x000e620000000800 */
[C---:B------:R-:W-:Y:S01]  /*9530*/  FMUL.FTZ R162, R0.reuse, R162 ;  /* 0x000000a200a27220 */ /* 0x040fe20000410000 */
[C---:B------:R-:W-:Y:S01]  /*9540*/  FMUL.FTZ R15, R0.reuse, R163 ;  /* 0x000000a3000f7220 */ /* 0x040fe20000410000 */
[C---:B------:R-:W-:Y:S01]  /*9550*/  FMUL.FTZ R166, R0.reuse, R166 ;  /* 0x000000a600a67220 */ /* 0x040fe20000410000 */
[----:B------:R-:W-:Y:S01]  /*9560*/  FMUL.FTZ R8, R0, R167 ;  /* 0x000000a700087220 */ /* 0x000fe20000410000 */
[----:B----4-:R-:W-:Y:S01]  /*9570*/  @P5 FMUL.FTZ R0, R3, 0.69314718246459960938 ;  /* 0x3f31721803005820 */ /* 0x010fe20000410000 */
[----:B------:R-:W-:-:S02]  /*9580*/  F2FP.BF16.F32.PACK_AB R5, R5, R140 ;  /* 0x0000008c0505723e */ /* 0x000fc400000010ff */
[----:B------:R-:W-:Y:S01]  /*9590*/  F2FP.BF16.F32.PACK_AB R12, R12, R142 ;  /* 0x0000008e0c0c723e */ /* 0x000fe200000010ff */
[----:B---3--:R-:W-:Y:S01]  /*95a0*/  @P5 FFMA.FTZ R30, R138, R9, R0 ;  /* 0x000000098a1e5223 */ /* 0x008fe20000010000 */
[----:B------:R-:W-:Y:S02]  /*95b0*/  LEA R0, R24, UR5, 0x1 ;  /* 0x0000000518007c11 */ /* 0x000fe4000f8e08ff */
[----:B------:R-:W-:Y:S02]  /*95c0*/  F2FP.BF16.F32.PACK_AB R4, R153, R152 ;  /* 0x000000989904723e */ /* 0x000fe400000010ff */
[----:B------:R-:W-:Y:S02]  /*95d0*/  F2FP.BF16.F32.PACK_AB R11, R11, R148 ;  /* 0x000000940b0b723e */ /* 0x000fe400000010ff */
[----:B------:R-:W-:Y:S02]  /*95e0*/  F2FP.BF16.F32.PACK_AB R19, R19, R150 ;  /* 0x000000961313723e */ /* 0x000fe400000010ff */
[----:B------:R-:W-:-:S02]  /*95f0*/  F2FP.BF16.F32.PACK_AB R18, R18, R156 ;  /* 0x0000009c1212723e */ /* 0x000fc400000010ff */
[----:B------:R-:W-:Y:S02]  /*9600*/  F2FP.BF16.F32.PACK_AB R17, R17, R158 ;  /* 0x0000009e1111723e */ /* 0x000fe400000010ff */
[----:B------:R-:W-:Y:S02]  /*9610*/  F2FP.BF16.F32.PACK_AB R16, R16, R160 ;  /* 0x000000a01010723e */ /* 0x000fe400000010ff */
[----:B------:R-:W-:Y:S02]  /*9620*/  F2FP.BF16.F32.PACK_AB R15, R15, R162 ;  /* 0x000000a20f0f723e */ /* 0x000fe400000010ff */
[----:B------:R-:W-:Y:S02]  /*9630*/  F2FP.BF16.F32.PACK_AB R14, R14, R168 ;  /* 0x000000a80e0e723e */ /* 0x000fe400000010ff */
[----:B------:R-:W-:Y:S02]  /*9640*/  F2FP.BF16.F32.PACK_AB R13, R13, R170 ;  /* 0x000000aa0d0d723e */ /* 0x000fe400000010ff */
[----:B------:R-:W-:Y:S01]  /*9650*/  @P4 MOV R20, 0x1 ;  /* 0x0000000100144802 */ /* 0x000fe20000000f00 */
[----:B------:R-:W-:Y:S06]  /*9660*/  @P4 BRA `(.L_x_26) ;  /* 0x0000000000204947 */ /* 0x000fec0003800000 */
[----:B------:R-:W-:Y:S01]  /*9670*/  ISETP.NE.AND P5, PT, R31, RZ, PT ;  /* 0x000000ff1f00720c */ /* 0x000fe20003fa5270 */
[----:B------:R-:W2:-:S12]  /*9680*/  LDC R3, c[0x0][0x3e0] ;  /* 0x0000f800ff037b82 */ /* 0x000e980000000800 */
[----:B------:R-:W2:Y:S01]  /*9690*/  @P5 LDC R20, c[0x0][0x454] ;  /* 0x00011500ff145b82 */ /* 0x000ea20000000800 */
[----:B-1----:R-:W-:Y:S02]  /*96a0*/  @P5 MOV R10, 0x1 ;  /* 0x00000001000a5802 */ /* 0x002fe40000000f00 */
[----:B------:R-:W-:-:S05]  /*96b0*/  @!P5 MOV R10, 0x1 ;  /* 0x00000001000ad802 */ /* 0x000fca0000000f00 */
[----:B------:R-:W3:Y:S01]  /*96c0*/  @P5 LDC R22, c[0x0][0x454] ;  /* 0x00011500ff165b82 */ /* 0x000ee20000000800 */
[-C--:B--2---:R-:W-:Y:S02]  /*96d0*/  @P5 IMAD R20, R20, R3.reuse, RZ ;  /* 0x0000000314145224 */ /* 0x084fe400078e02ff */
[----:B------:R-:W-:-:S07]  /*96e0*/  @!P5 IMAD R20, R37, R3, RZ ;  /* 0x000000032514d224 */ /* 0x000fce00078e02ff */
.L_x_26:
[----:B------:R-:W2:Y:S01]  /*96f0*/  S2R R38, SR_TID.X ;  /* 0x0000000000267919 */ /* 0x000ea20000002100 */
[----:B------:R-:W-:Y:S01]  /*9700*/  IMAD.IADD R3, R0, 0x1, -R32 ;  /* 0x0000000100037824 */ /* 0x000fe200078e0a20 */
[----:B------:R-:W-:Y:S01]  /*9710*/  LOP3.LUT R25, R25, 0x40, RZ, 0xc0, !PT ;  /* 0x0000004019197812 */ /* 0x000fe200078ec0ff */
[----:B------:R-:W-:Y:S01]  /*9720*/  BSSY.RECONVERGENT B0, `(.L_x_27) ;  /* 0x0000077000007945 */ /* 0x000fe20003800200 */
[----:B------:R4:W-:Y:S01]  /*9730*/  STS [R0], R7 ;  /* 0x0000000700007388 */ /* 0x0009e20000000800 */
[----:B------:R-:W-:Y:S02]  /*9740*/  ISETP.NE.AND P5, PT, R245, -0x1, PT ;  /* 0xfffffffff500780c */ /* 0x000fe40003fa5270 */
[----:B------:R-:W-:Y:S01]  /*9750*/  F2FP.BF16.F32.PACK_AB R9, R165, R164 ;  /* 0x000000a4a509723e */ /* 0x000fe200000010ff */
[----:B------:R-:W-:Y:S01]  /*9760*/  STS [R0+0x200], R6 ;  /* 0x0002000600007388 */ /* 0x000fe20000000800 */
[----:B------:R-:W-:Y:S02]  /*9770*/  F2FP.BF16.F32.PACK_AB R8, R8, R166 ;  /* 0x000000a60808723e */ /* 0x000fe400000010ff */
[----:B------:R-:W-:Y:S01]  /*9780*/  ISETP.NE.AND P4, PT, R31, RZ, !P4 ;  /* 0x000000ff1f00720c */ /* 0x000fe20006785270 */
[----:B------:R5:W-:Y:S04]  /*9790*/  STS [R3+0x10], R4 ;  /* 0x0000100403007388 */ /* 0x000be80000000800 */
[----:B------:R3:W-:Y:S02]  /*97a0*/  STS [R3+0x210], R2 ;  /* 0x0002100203007388 */ /* 0x0007e40000000800 */
[----:B------:R-:W1:Y:S02]  /*97b0*/  @P5 LDC.64 R26, c[0x0][0x408] ;  /* 0x00010200ff1a5b82 */ /* 0x000e640000000a00 */
[----:B------:R-:W-:Y:S04]  /*97c0*/  STS [R0+0x1000], R5 ;  /* 0x0010000500007388 */ /* 0x000fe80000000800 */
[----:B------:R3:W-:Y:S04]  /*97d0*/  STS [R0+0x1200], R12 ;  /* 0x0012000c00007388 */ /* 0x0007e80000000800 */
[----:B------:R1:W-:Y:S01]  /*97e0*/  STS [R3+0x1010], R11 ;  /* 0x0010100b03007388 */ /* 0x0003e20000000800 */
[----:B----4-:R4:W-:Y:S03]  /*97f0*/  @P3 MUFU.LG2 R7, R23 ;  /* 0x0000001700073308 */ /* 0x0109e60000000c00 */
[----:B------:R-:W-:Y:S01]  /*9800*/  STS [R3+0x1210], R19 ;  /* 0x0012101303007388 */ /* 0x000fe20000000800 */
[----:B--2---:R-:W-:Y:S01]  /*9810*/  SHF.R.U32.HI R38, RZ, 0x2, R38 ;  /* 0x00000002ff267819 */ /* 0x004fe20000011626 */
[----:B------:R-:W2:Y:S03]  /*9820*/  S2R R40, SR_CTAID.Y ;  /* 0x0000000000287919 */ /* 0x000ea60000002600 */
[----:B-----5:R5:W2:Y:S01]  /*9830*/  @P0 MUFU.LG2 R4, R29 ;  /* 0x0000001d00040308 */ /* 0x020aa20000000c00 */
[----:B------:R-:W-:Y:S01]  /*9840*/  IADD3 R38, PT, PT, R38, 0x60, RZ ;  /* 0x0000006026267810 */ /* 0x000fe20007ffe0ff */
[----:B---3--:R-:W-:-:S02]  /*9850*/  IMAD.IADD R2, R0, 0x1, -R25 ;  /* 0x0000000100027824 */ /* 0x008fc400078e0a19 */
[----:B------:R-:W3:Y:S04]  /*9860*/  @!P5 LDC.64 R24, c[0x0][0x400] ;  /* 0x00010000ff18db82 */ /* 0x000ee80000000a00 */
[----:B------:R-:W3:Y:S01]  /*9870*/  @P6 MUFU.LG2 R6, R28 ;  /* 0x0000001c00066308 */ /* 0x000ee20000000c00 */
[----:B------:R2:W-:Y:S01]  /*9880*/  STS [R2+0x20], R18 ;  /* 0x0000201202007388 */ /* 0x0005e20000000800 */
[----:B----4-:R-:W-:Y:S01]  /*9890*/  IMAD.MOV.U32 R23, RZ, RZ, 0x7f800000 ;  /* 0x7f800000ff177424 */ /* 0x010fe200078e00ff */
[----:B------:R-:W-:Y:S02]  /*98a0*/  IADD3 R0, PT, PT, -R32, R2, RZ ;  /* 0x0000000220007210 */ /* 0x000fe40007ffe1ff */
[----:B------:R-:W-:Y:S01]  /*98b0*/  STS [R2+0x220], R17 ;  /* 0x0002201102007388 */ /* 0x000fe20000000800 */
[----:B------:R-:W4:Y:S03]  /*98c0*/  @P3 LDC R5, c[0x0][0x458] ;  /* 0x00011600ff053b82 */ /* 0x000f260000000800 */
[----:B------:R-:W-:Y:S01]  /*98d0*/  STS [R0+0x30], R14 ;  /* 0x0000300e00007388 */ /* 0x000fe20000000800 */
[----:B-----5:R-:W-:-:S03]  /*98e0*/  IMAD.MOV.U32 R29, RZ, RZ, 0x7f800000 ;  /* 0x7f800000ff1d7424 */ /* 0x020fc600078e00ff */
[----:B------:R-:W-:Y:S01]  /*98f0*/  STS [R0+0x230], R13 ;  /* 0x0002300d00007388 */ /* 0x000fe20000000800 */
[----:B-1----:R-:W1:Y:S03]  /*9900*/  @P0 LDC R11, c[0x0][0x458] ;  /* 0x00011600ff0b0b82 */ /* 0x002e660000000800 */
[----:B------:R5:W-:Y:S04]  /*9910*/  STS [R2+0x1020], R16 ;  /* 0x0010201002007388 */ /* 0x000be80000000800 */
[----:B------:R3:W-:Y:S04]  /*9920*/  STS [R2+0x1220], R15 ;  /* 0x0012200f02007388 */ /* 0x0007e80000000800 */
[----:B------:R-:W-:Y:S01]  /*9930*/  STS [R0+0x1030], R9 ;  /* 0x0010300900007388 */ /* 0x000fe20000000800 */
[----:B--2---:R-:W2:Y:S03]  /*9940*/  LDC.64 R18, c[0x0][0x410] ;  /* 0x00010400ff127b82 */ /* 0x004ea60000000a00 */
[----:B------:R4:W-:Y:S05]  /*9950*/  STS [R0+0x1230], R8 ;  /* 0x0012300800007388 */ /* 0x0009ea0000000800 */
[----:B------:R-:W-:Y:S01]  /*9960*/  BAR.SYNC.DEFER_BLOCKING 0x0 ;  /* 0x0000000000007b1d */ /* 0x000fe20000010000 */
[----:B-----5:R-:W-:-:S02]  /*9970*/  IMAD.MOV.U32 R16, RZ, RZ, 0x7f800000 ;  /* 0x7f800000ff107424 */ /* 0x020fc400078e00ff */
[----:B---3--:R-:W-:-:S04]  /*9980*/  @P0 FMUL.FTZ R2, R4, 0.69314718246459960938 ;  /* 0x3f31721804020820 */ /* 0x008fc80000410000 */
[----:B-1----:R-:W-:Y:S01]  /*9990*/  @P0 FFMA.FTZ R23, R136, R11, R2 ;  /* 0x0000000b88170223 */ /* 0x002fe20000010002 */
[----:B------:R-:W-:Y:S01]  /*99a0*/  ISETP.GE.AND P0, PT, R38, R246, PT ;  /* 0x000000f62600720c */ /* 0x000fe20003f06270 */
[----:B------:R-:W-:Y:S01]  /*99b0*/  @P5 IMAD.WIDE.U32 R2, R245, R26, RZ ;  /* 0x0000001af5025225 */ /* 0x000fe200078e00ff */
[----:B------:R-:W1:Y:S03]  /*99c0*/  S2R R38, SR_TID.X ;  /* 0x0000000000267919 */ /* 0x000e660000002100 */
[----:B----4-:R-:W-:Y:S01]  /*99d0*/  @P3 FMUL.FTZ R0, R7, 0.69314718246459960938 ;  /* 0x3f31721807003820 */ /* 0x010fe20000410000 */
[----:B------:R-:W3:Y:S01]  /*99e0*/  @P6 LDC R8, c[0x0][0x458] ;  /* 0x00011600ff086b82 */ /* 0x000ee20000000800 */
[----:B------:R4:W1:Y:S02]  /*99f0*/  LDS.128 R32, [R215+0x1800] ;  /* 0x00180000d7207984 */ /* 0x0008640000000c00 */
[----:B------:R-:W-:Y:S01]  /*9a00*/  @P3 FFMA.FTZ R29, R137, R5, R0 ;  /* 0x00000005891d3223 */ /* 0x000fe20000010000 */
[----:B------:R-:W-:Y:S01]  /*9a10*/  @!P5 IMAD.WIDE.U32 R4, R40, R24, RZ ;  /* 0x000000182804d225 */ /* 0x000fe200078e00ff */
[----:B------:R-:W-:-:S02]  /*9a20*/  @P5 MOV R4, R2 ;  /* 0x0000000200045202 */ /* 0x000fc40000000f00 */
[C---:B------:R-:W-:Y:S01]  /*9a30*/  ISETP.NE.AND P3, PT, R245.reuse, -0x1, PT ;  /* 0xfffffffff500780c */ /* 0x040fe20003f65270 */
[----:B------:R-:W-:Y:S02]  /*9a40*/  @!P5 IMAD R7, R40, R25, R5 ;  /* 0x000000192807d224 */ /* 0x000fe400078e0205 */
[----:B------:R-:W-:Y:S02]  /*9a50*/  @P5 IMAD R7, R245, R27, R3 ;  /* 0x0000001bf5075224 */ /* 0x000fe400078e0203 */
[----:B------:R-:W-:Y:S01]  /*9a60*/  @P6 FMUL.FTZ R3, R6, 0.69314718246459960938 ;  /* 0x3f31721806036820 */ /* 0x000fe20000410000 */
[----:B------:R-:W-:-:S04]  /*9a70*/  IMAD R0, R22, UR4, RZ ;  /* 0x0000000416007c24 */ /* 0x000fc8000f8e02ff */
[----:B------:R-:W-:-:S03]  /*9a80*/  @!P4 IMAD R0, R40, R20, R0 ;  /* 0x000000142800c224 */ /* 0x000fc600078e0200 */
[----:B------:R-:W-:Y:S02]  /*9a90*/  @!P3 IMAD R245, R40, R37, RZ ;  /* 0x0000002528f5b224 */ /* 0x000fe400078e02ff */
[----:B---3--:R-:W-:Y:S01]  /*9aa0*/  @P6 FFMA.FTZ R16, R21, R8, R3 ;  /* 0x0000000815106223 */ /* 0x008fe20000010003 */
[----:B------:R-:W-:Y:S02]  /*9ab0*/  LOP3.LUT P6, RZ, R36, 0x3, RZ, 0xc0, !PT ;  /* 0x0000000324ff7812 */ /* 0x000fe400078cc0ff */
[----:B------:R-:W-:Y:S02]  /*9ac0*/  SHF.R.S32.HI R5, RZ, 0x1f, R245 ;  /* 0x0000001fff057819 */ /* 0x000fe400000114f5 */
[----:B------:R-:W-:Y:S01]  /*9ad0*/  SEL R6, R245, RZ, P4 ;  /* 0x000000fff5067207 */ /* 0x000fe20002000000 */
[----:B-1----:R-:W-:-:S05]  /*9ae0*/  IMAD.SHL.U32 R38, R38, 0x8, RZ ;  /* 0x0000000826267824 */ /* 0x002fca00078e00ff */
[----:B------:R-:W-:Y:S02]  /*9af0*/  LOP3.LUT R39, R38, 0x18, RZ, 0xc0, !PT ;  /* 0x0000001826277812 */ /* 0x000fe400078ec0ff */
[----:B------:R-:W1:Y:S02]  /*9b00*/  S2R R38, SR_TID.X ;  /* 0x0000000000267919 */ /* 0x000e640000002100 */
[----:B------:R-:W-:Y:S02]  /*9b10*/  IADD3 R2, P5, PT, R39, R4, RZ ;  /* 0x0000000427027210 */ /* 0x000fe40007fbe0ff */
[----:B------:R-:W3:Y:S02]  /*9b20*/  S2R R39, SR_CTAID.X ;  /* 0x0000000000277919 */ /* 0x000ee40000002500 */
[----:B------:R-:W-:Y:S02]  /*9b30*/  IADD3.X R3, PT, PT, RZ, R7, RZ, P5, !PT ;  /* 0x00000007ff037210 */ /* 0x000fe40002ffe4ff */
[----:B------:R-:W-:Y:S01]  /*9b40*/  SEL R7, R5, RZ, P4 ;  /* 0x000000ff05077207 */ /* 0x000fe20002000000 */
[----:B--2---:R-:W-:Y:S01]  /*9b50*/  IMAD.WIDE.U32 R12, R18, UR4, R2 ;  /* 0x00000004120c7c25 */ /* 0x004fe2000f8e0002 */
[----:B-1----:R-:W-:-:S03]  /*9b60*/  SHF.R.U32.HI R38, RZ, 0x2, R38 ;  /* 0x00000002ff267819 */ /* 0x002fc60000011626 */
[----:B---3--:R-:W-:Y:S01]  /*9b70*/  IMAD.SHL.U32 R39, R39, 0x80, RZ ;  /* 0x0000008027277824 */ /* 0x008fe200078e00ff */
[----:B------:R-:W-:-:S03]  /*9b80*/  ISETP.GE.AND P3, PT, R38, R246, PT ;  /* 0x000000f62600720c */ /* 0x000fc60003f66270 */
[----:B------:R-:W-:-:S05]  /*9b90*/  IMAD R4, R39, R10, RZ ;  /* 0x0000000a27047224 */ /* 0x000fca00078e02ff */
[----:B------:R-:W-:Y:S02]  /*9ba0*/  IADD3 R5, P5, P4, R4, R6, R0 ;  /* 0x0000000604057210 */ /* 0x000fe40007cbe000 */
[----:B------:R-:W-:Y:S02]  /*9bb0*/  SHF.R.S32.HI R4, RZ, 0x1f, R4 ;  /* 0x0000001fff047819 */ /* 0x000fe40000011404 */
[----:B------:R-:W-:-:S04]  /*9bc0*/  SHF.R.S32.HI R0, RZ, 0x1f, R0 ;  /* 0x0000001fff007819 */ /* 0x000fc80000011400 */
[----:B------:R-:W-:Y:S01]  /*9bd0*/  IADD3.X R4, PT, PT, R4, R7, R0, P5, P4 ;  /* 0x0000000704047210 */ /* 0x000fe20002fe8400 */
[----:B----4-:R-:W-:Y:S06]  /*9be0*/  @P6 BRA `(.L_x_28) ;  /* 0x0000000000a86947 */ /* 0x010fec0003800000 */
[----:B------:R-:W-:Y:S02]  /*9bf0*/  SHF.R.U32.HI R0, RZ, 0x1, R36 ;  /* 0x00000001ff007819 */ /* 0x000fe40000011624 */
[----:B------:R-:W-:Y:S02]  /*9c00*/  P2R R18, PR, RZ, 0x2 ;  /* 0x00000002ff127803 */ /* 0x000fe40000000000 */
[----:B------:R-:W-:Y:S02]  /*9c10*/  LOP3.LUT R0, R0, 0x30, RZ, 0xc0, !PT ;  /* 0x0000003000007812 */ /* 0x000fe400078ec0ff */
[----:B------:R-:W-:Y:S02]  /*9c20*/  P2R R17, PR, RZ, 0x1 ;  /* 0x00000001ff117803 */ /* 0x000fe40000000000 */
[----:B------:R-:W-:-:S04]  /*9c30*/  LOP3.LUT R0, R0, 0x7, R38, 0xf8, !PT ;  /* 0x0000000700007812 */ /* 0x000fc800078ef826 */
[C---:B------:R-:W-:Y:S01]  /*9c40*/  ISETP.GE.AND P1, PT, R0.reuse, R246, PT ;  /* 0x000000f60000720c */ /* 0x040fe20003f26270 */
[----:B------:R-:W-:-:S05]  /*9c50*/  VIADD R2, R0, 0x8 ;  /* 0x0000000800027836 */ /* 0x000fca0000000000 */
[----:B------:R-:W-:-:S07]  /*9c60*/  ISETP.GE.AND P0, PT, R2, R246, PT ;  /* 0x000000f60200720c */ /* 0x000fce0003f06270 */
[----:B------:R-:W-:-:S05]  /*9c70*/  @!P1 IMAD R3, R0, R10, RZ ;  /* 0x0000000a00039224 */ /* 0x000fca00078e02ff */
[----:B------:R-:W-:Y:S01]  /*9c80*/  @!P1 IADD3 R6, P4, PT, R3, R5, RZ ;  /* 0x0000000503069210 */ /* 0x000fe20007f9e0ff */
[----:B------:R-:W-:-:S03]  /*9c90*/  @!P0 IMAD R2, R2, R10, RZ ;  /* 0x0000000a02028224 */ /* 0x000fc600078e02ff */
[----:B------:R-:W-:Y:S02]  /*9ca0*/  @!P1 LEA.HI.X.SX32 R9, R3, R4, 0x1, P4 ;  /* 0x0000000403099211 */ /* 0x000fe400020f0eff */
[C---:B------:R-:W-:Y:S01]  /*9cb0*/  LOP3.LUT R3, R0.reuse, 0x40, RZ, 0xfc, !PT ;  /* 0x0000004000037812 */ /* 0x040fe200078efcff */
[----:B------:R-:W-:Y:S01]  /*9cc0*/  VIADD R0, R0, 0x48 ;  /* 0x0000004800007836 */ /* 0x000fe20000000000 */
[C---:B------:R-:W-:Y:S02]  /*9cd0*/  @!P0 IADD3 R7, P4, PT, R2.reuse, R5, RZ ;  /* 0x0000000502078210 */ /* 0x040fe40007f9e0ff */
[----:B------:R-:W-:Y:S02]  /*9ce0*/  ISETP.GE.AND P6, PT, R3, R246, PT ;  /* 0x000000f60300720c */ /* 0x000fe40003fc6270 */
[----:B------:R-:W-:Y:S02]  /*9cf0*/  @!P0 LEA.HI.X.SX32 R14, R2, R4, 0x1, P4 ;  /* 0x00000004020e8211 */ /* 0x000fe400020f0eff */
[----:B------:R-:W-:-:S09]  /*9d00*/  ISETP.GE.AND P5, PT, R0, R246, PT ;  /* 0x000000f60000720c */ /* 0x000fd20003fa6270 */
[----:B------:R-:W-:-:S04]  /*9d10*/  @!P6 IMAD R2, R3, R10, RZ ;  /* 0x0000000a0302e224 */ /* 0x000fc800078e02ff */
[----:B------:R-:W-:Y:S01]  /*9d20*/  @!P5 IMAD R0, R0, R10, RZ ;  /* 0x0000000a0000d224 */ /* 0x000fe200078e02ff */
[----:B------:R-:W-:-:S04]  /*9d30*/  @!P6 IADD3 R11, P4, PT, R2, R5, RZ ;  /* 0x00000005020be210 */ /* 0x000fc80007f9e0ff */
[----:B------:R-:W-:Y:S02]  /*9d40*/  @!P6 LEA.HI.X.SX32 R15, R2, R4, 0x1, P4 ;  /* 0x00000004020fe211 */ /* 0x000fe400020f0eff */
[----:B------:R-:W1:Y:S01]  /*9d50*/  @!P1 LDC.64 R2, c[0x0][0x420] ;  /* 0x00010800ff029b82 */ /* 0x000e620000000a00 */
[----:B------:R-:W-:-:S04]  /*9d60*/  @!P5 IADD3 R10, P4, PT, R0, R5, RZ ;  /* 0x00000005000ad210 */ /* 0x000fc80007f9e0ff */
[----:B------:R-:W-:Y:S02]  /*9d70*/  @!P5 LEA.HI.X.SX32 R0, R0, R4, 0x1, P4 ;  /* 0x000000040000d211 */ /* 0x000fe400020f0eff */
[----:B-1----:R-:W-:-:S04]  /*9d80*/  @!P1 LEA R8, P4, R6, R2, 0x2 ;  /* 0x0000000206089211 */ /* 0x002fc800078810ff */
[----:B------:R-:W-:Y:S02]  /*9d90*/  @!P1 LEA.HI.X R9, R6, R3, R9, 0x2, P4 ;  /* 0x0000000306099211 */ /* 0x000fe400020f1409 */
[----:B------:R-:W1:Y:S03]  /*9da0*/  @!P0 LDC.64 R2, c[0x0][0x420] ;  /* 0x00010800ff028b82 */ /* 0x000e660000000a00 */
[----:B------:R2:W-:Y:S01]  /*9db0*/  @!P1 STG.E desc[UR12][R8.64], R30 ;  /* 0x0000001e08009986 */ /* 0x0005e2000c10190c */
[----:B------:R-:W-:Y:S02]  /*9dc0*/  ISETP.NE.AND P1, PT, R18, RZ, PT ;  /* 0x000000ff1200720c */ /* 0x000fe40003f25270 */
        /* <DEDUP_REMOVED lines=9> */
[----:B-1----:R-:W-:-:S04]  /*9e60*/  @!P5 LEA R2, P4, R10, R2, 0x2 ;  /* 0x000000020a02d211 */ /* 0x002fc800078810ff */
[----:B------:R-:W-:-:S05]  /*9e70*/  @!P5 LEA.HI.X R3, R10, R3, R0, 0x2, P4 ;  /* 0x000000030a03d211 */ /* 0x000fca00020f1400 */
[----:B------:R2:W-:Y:S04]  /*9e80*/  @!P5 STG.E desc[UR12][R2.64], R16 ;  /* 0x000000100200d986 */ /* 0x0005e8000c10190c */
.L_x_28:
[----:B------:R-:W-:Y:S05]  /*9e90*/  BSYNC.RECONVERGENT B0 ;  /* 0x0000000000007941 */ /* 0x000fea0003800200 */
.L_x_27:
[----:B--2---:R1:W2:Y:S01]  /*9ea0*/  LDS.128 R8, [R215] ;  /* 0x00000000d7087984 */ /* 0x0042a20000000c00 */
[----:B------:R-:W-:Y:S01]  /*9eb0*/  BSSY.RECONVERGENT B0, `(.L_x_29) ;  /* 0x000000d000007945 */ /* 0x000fe20003800200 */
[----:B------:R-:W-:-:S03]  /*9ec0*/  IMAD R7, R19, UR4, R13 ;  /* 0x0000000413077c24 */ /* 0x000fc6000f8e020d */
[----:B------:R-:W-:Y:S05]  /*9ed0*/  @P3 BRA `(.L_x_30) ;  /* 0x0000000000283947 */ /* 0x000fea0003800000 */
[----:B------:R-:W3:Y:S01]  /*9ee0*/  LDCU.64 UR6, c[0x0][0x408] ;  /* 0x00008100ff0677ac */ /* 0x000ee20008000a00 */
[----:B------:R-:W-:Y:S01]  /*9ef0*/  MOV R6, R12 ;  /* 0x0000000c00067202 */ /* 0x000fe20000000f00 */
[----:B------:R-:W4:Y:S01]  /*9f00*/  LDCU.64 UR4, c[0x0][0x3f0] ;  /* 0x00007e00ff0477ac */ /* 0x000f220008000a00 */
[----:B---3--:R-:W-:-:S03]  /*9f10*/  IMAD R0, R252, UR6, RZ ;  /* 0x00000006fc007c24 */ /* 0x008fc6000f8e02ff */
[----:B------:R-:W-:-:S04]  /*9f20*/  IMAD.WIDE.U32 R4, R247, UR6, R6 ;  /* 0x00000006f7047c25 */ /* 0x000fc8000f8e0006 */
[----:B------:R-:W-:Y:S01]  /*9f30*/  IMAD R0, R247, UR7, R0 ;  /* 0x00000007f7007c24 */ /* 0x000fe2000f8e0200 */
[----:B----4-:R-:W-:-:S04]  /*9f40*/  LEA R2, P3, R4, UR4, 0x1 ;  /* 0x0000000404027c11 */ /* 0x010fc8000f8608ff */
[----:B------:R-:W-:-:S04]  /*9f50*/  IADD3 R0, PT, PT, R5, R0, RZ ;  /* 0x0000000005007210 */ /* 0x000fc80007ffe0ff */
[----:B------:R-:W-:-:S05]  /*9f60*/  LEA.HI.X R3, R4, UR5, R0, 0x1, P3 ;  /* 0x0000000504037c11 */ /* 0x000fca00098f0c00 */
[----:B--2---:R3:W-:Y:S02]  /*9f70*/  STG.E.128 desc[UR12][R2.64], R8 ;  /* 0x0000000802007986 */ /* 0x0047e4000c101d0c */
.L_x_30:
[----:B------:R-:W-:Y:S05]  /*9f80*/  BSYNC.RECONVERGENT B0 ;  /* 0x0000000000007941 */ /* 0x000fea0003800200 */
.L_x_29:
[----:B--23--:R2:W3:Y:S01]  /*9f90*/  LDS.128 R8, [R215+0x800] ;  /* 0x00080000d7087984 */ /* 0x00c4e20000000c00 */
[----:B------:R-:W-:Y:S04]  /*9fa0*/  BSSY.RECONVERGENT B0, `(.L_x_31) ;  /* 0x000000f000007945 */ /* 0x000fe80003800200 */
[----:B------:R-:W-:Y:S05]  /*9fb0*/  @P2 BRA `(.L_x_32) ;  /* 0x0000000000342947 */ /* 0x000fea0003800000 */
[----:B------:R-:W4:Y:S01]  /*9fc0*/  LDCU.64 UR6, c[0x0][0x408] ;  /* 0x00008100ff0677ac */ /* 0x000f220008000a00 */
[----:B------:R-:W-:Y:S01]  /*9fd0*/  IADD3 R4, P2, PT, R247, 0x20, RZ ;  /* 0x00000020f7047810 */ /* 0x000fe20007f5e0ff */
[----:B------:R-:W-:Y:S01]  /*9fe0*/  IMAD.MOV.U32 R2, RZ, RZ, R12 ;  /* 0x000000ffff027224 */ /* 0x000fe200078e000c */
[----:B------:R-:W-:Y:S01]  /*9ff0*/  MOV R3, R7 ;  /* 0x0000000700037202 */ /* 0x000fe20000000f00 */
[----:B------:R-:W5:Y:S02]  /*a000*/  LDCU.64 UR4, c[0x0][0x3f0] ;  /* 0x00007e00ff0477ac */ /* 0x000f640008000a00 */
[----:B------:R-:W-:-:S04]  /*a010*/  IMAD.X R0, RZ, RZ, R252, P2 ;  /* 0x000000ffff007224 */ /* 0x000fc800010e06fc */
[----:B----4-:R-:W-:Y:S02]  /*a020*/  IMAD R0, R0, UR6, RZ ;  /* 0x0000000600007c24 */ /* 0x010fe4000f8e02ff */
[----:B------:R-:W-:-:S04]  /*a030*/  IMAD.WIDE.U32 R2, R4, UR6, R2 ;  /* 0x0000000604027c25 */ /* 0x000fc8000f8e0002 */
[----:B------:R-:W-:Y:S01]  /*a040*/  IMAD R0, R4, UR7, R0 ;  /* 0x0000000704007c24 */ /* 0x000fe2000f8e0200 */
[----:B-----5:R-:W-:-:S04]  /*a050*/  LEA R4, P2, R2, UR4, 0x1 ;  /* 0x0000000402047c11 */ /* 0x020fc8000f8408ff */
[----:B------:R-:W-:-:S04]  /*a060*/  IADD3 R0, PT, PT, R3, R0, RZ ;  /* 0x0000000003007210 */ /* 0x000fc80007ffe0ff */
[----:B------:R-:W-:-:S05]  /*a070*/  LEA.HI.X R5, R2, UR5, R0, 0x1, P2 ;  /* 0x0000000502057c11 */ /* 0x000fca00090f0c00 */
[----:B---3--:R4:W-:Y:S02]  /*a080*/  STG.E.128 desc[UR12][R4.64], R8 ;  /* 0x0000000804007986 */ /* 0x0089e4000c101d0c */
.L_x_32:
[----:B------:R-:W-:Y:S05]  /*a090*/  BSYNC.RECONVERGENT B0 ;  /* 0x0000000000007941 */ /* 0x000fea0003800200 */
.L_x_31:
[----:B---34-:R3:W4:Y:S01]  /*a0a0*/  LDS.128 R8, [R215+0x1000] ;  /* 0x00100000d7087984 */ /* 0x0187220000000c00 */
[----:B------:R-:W-:Y:S04]  /*a0b0*/  BSSY.RECONVERGENT B0, `(.L_x_33) ;  /* 0x000000f000007945 */ /* 0x000fe80003800200 */
[----:B------:R-:W-:Y:S05]  /*a0c0*/  @P1 BRA `(.L_x_34) ;  /* 0x0000000000341947 */ /* 0x000fea0003800000 */
[----:B------:R-:W5:Y:S01]  /*a0d0*/  LDCU.64 UR6, c[0x0][0x408] ;  /* 0x00008100ff0677ac */ /* 0x000f620008000a00 */
[----:B------:R-:W-:Y:S01]  /*a0e0*/  IADD3 R4, P1, PT, R247, 0x40, RZ ;  /* 0x00000040f7047810 */ /* 0x000fe20007f3e0ff */
[----:B------:R-:W-:Y:S01]  /*a0f0*/  IMAD.MOV.U32 R2, RZ, RZ, R12 ;  /* 0x000000ffff027224 */ /* 0x000fe200078e000c */
[----:B------:R-:W-:Y:S01]  /*a100*/  MOV R3, R7 ;  /* 0x0000000700037202 */ /* 0x000fe20000000f00 */
[----:B------:R-:W1:Y:S02]  /*a110*/  LDCU.64 UR4, c[0x0][0x3f0] ;  /* 0x00007e00ff0477ac */ /* 0x000e640008000a00 */
[----:B------:R-:W-:-:S04]  /*a120*/  IMAD.X R0, RZ, RZ, R252, P1 ;  /* 0x000000ffff007224 */ /* 0x000fc800008e06fc */
[----:B-----5:R-:W-:Y:S02]  /*a130*/  IMAD R0, R0, UR6, RZ ;  /* 0x0000000600007c24 */ /* 0x020fe4000f8e02ff */
[----:B------:R-:W-:-:S04]  /*a140*/  IMAD.WIDE.U32 R2, R4, UR6, R2 ;  /* 0x0000000604027c25 */ /* 0x000fc8000f8e0002 */
[----:B------:R-:W-:Y:S01]  /*a150*/  IMAD R0, R4, UR7, R0 ;  /* 0x0000000704007c24 */ /* 0x000fe2000f8e0200 */
[----:B-1----:R-:W-:-:S04]  /*a160*/  LEA R4, P1, R2, UR4, 0x1 ;  /* 0x0000000402047c11 */ /* 0x002fc8000f8208ff */
[----:B------:R-:W-:-:S04]  /*a170*/  IADD3 R0, PT, PT, R3, R0, RZ ;  /* 0x0000000003007210 */ /* 0x000fc80007ffe0ff */
[----:B------:R-:W-:-:S05]  /*a180*/  LEA.HI.X R5, R2, UR5, R0, 0x1, P1 ;  /* 0x0000000502057c11 */ /* 0x000fca00088f0c00 */
[----:B----4-:R1:W-:Y:S02]  /*a190*/  STG.E.128 desc[UR12][R4.64], R8 ;  /* 0x0000000804007986 */ /* 0x0103e4000c101d0c */
.L_x_34:
[----:B------:R-:W-:Y:S05]  /*a1a0*/  BSYNC.RECONVERGENT B0 ;  /* 0x0000000000007941 */ /* 0x000fea0003800200 */
.L_x_33:
[----:B------:R-:W-:Y:S05]  /*a1b0*/  @P0 EXIT ;  /* 0x000000000000094d */ /* 0x000fea0003800000 */
[----:B------:R-:W5:Y:S01]  /*a1c0*/  LDCU.64 UR6, c[0x0][0x408] ;  /* 0x00008100ff0677ac */ /* 0x000f620008000a00 */
[----:B-1----:R-:W-:Y:S01]  /*a1d0*/  IADD3 R4, P0, PT, R247, 0x60, RZ ;  /* 0x00000060f7047810 */ /* 0x002fe20007f1e0ff */
        /* <DEDUP_REMOVED lines=10> */
[----:B------:R-:W-:Y:S01]  /*a280*/  STG.E.128 desc[UR12][R2.64], R32 ;  /* 0x0000002002007986 */ /* 0x000fe2000c101d0c */
[----:B------:R-:W-:Y:S05]  /*a290*/  EXIT ;  /* 0x000000000000794d */ /* 0x000fea0003800000 */
.L_x_35:
[----:B------:R-:W-:-:S00]  /*a2a0*/  BRA `(.L_x_35) ;  /* 0xfffffffc00fc7947 */ /* 0x000fc0000383ffff */
[----:B------:R-:W-:-:S00]  /*a2b0*/  NOP ;  /* 0x0000000000007918 */ /* 0x000fc00000000000 */
        /* <DEDUP_REMOVED lines=12> */
.L_x_1348:


//--------------------- .text._ZN5flash16flash_fwd_kernelI23Flash_fwd_kernel_traitsILi32ELi128ELi128ELi4ELb0ELb0EN7cutlass10bfloat16_tE19Flash_kernel_traitsILi32ELi128ELi128ELi4ES3_EELb0ELb0ELb0ELb0ELb1ELb1ELb0ELb0EEEvNS_16Flash_fwd_paramsE --------------------------
	.section	.text._ZN5flash16flash_fwd_kernelI23Flash_fwd_kernel_traitsILi32ELi128ELi128ELi4ELb0ELb0EN7cutlass10bfloat16_tE19Flash_kernel_traitsILi32ELi128ELi128ELi4ES3_EELb0ELb0ELb0ELb0ELb1ELb1ELb0ELb0EEEvNS_16Flash_fwd_paramsE,"ax",@progbits
	.align	128
        .global         _ZN5flash16flash_fwd_kernelI23Flash_fwd_kernel_traitsILi32ELi128ELi128ELi4ELb0ELb0EN7cutlass10bfloat16_tE19Flash_kernel_traitsILi32ELi128ELi128ELi4ES3_EELb0ELb0ELb0ELb0ELb1ELb1ELb0ELb0EEEvNS_16Flash_fwd_paramsE
        .type           _ZN5flash16flash_fwd_kernelI23Flash_fwd_kernel_traitsILi32ELi128ELi128ELi4ELb0ELb0EN7cutlass10bfloat16_tE19Flash_kernel_traitsILi32ELi128ELi128ELi4ES3_EELb0ELb0ELb0ELb0ELb1ELb1ELb0ELb0EEEvNS_16Flash_fwd_paramsE,@function
        .size           _ZN5flash16flash_fwd_kernelI23Flash_fwd_kernel_traitsILi32ELi128ELi128ELi4ELb0ELb0EN7cutlass10bfloat16_tE19Flash_kernel_traitsILi32ELi128ELi128ELi4ES3_EELb0ELb0ELb0ELb0ELb1ELb1ELb0ELb0EEEvNS_16Flash_fwd_paramsE,(.L_x_1349 - _ZN5flash16flash_fwd_kernelI23Flash_fwd_kernel_traitsILi32ELi128ELi128ELi4ELb0ELb0EN7cutlass10bfloat16_tE19Flash_kernel_traitsILi32ELi128ELi128ELi4ES3_EELb0ELb0ELb0ELb0ELb1ELb1ELb0ELb0EEEvNS_16Flash_fwd_paramsE)
        .other          _ZN5flash16flash_fwd_kernelI23Flash_fwd_kernel_traitsILi32ELi128ELi128ELi4ELb0ELb0EN7cutlass10bfloat16_tE19Flash_kernel_traitsILi32ELi128ELi128ELi4ES3_EELb0ELb0ELb0ELb0ELb1ELb1ELb0ELb0EEEvNS_16Flash_fwd_paramsE,@"STO_CUDA_ENTRY STV_DEFAULT"
_ZN5flash16flash_fwd_kernelI23Flash_fwd_kernel_traitsILi32ELi128ELi128ELi4ELb0ELb0EN7cutlass10bfloat16_tE19Flash_kernel_traitsILi32ELi128ELi128ELi4ES3_EELb0ELb0ELb0ELb0ELb1ELb1ELb0ELb0EEEvNS_16Flash_fwd_paramsE:
.text._ZN5flash16flash_fwd_kernelI23Flash_fwd_kernel_traitsILi32ELi128ELi128ELi4ELb0ELb0EN7cutlass10bfloat16_tE19Flash_kernel_traitsILi32ELi128ELi128ELi4ES3_EELb0ELb0ELb0ELb0ELb1ELb1ELb0ELb0EEEvNS_16Flash_fwd_paramsE:
[----:B------:R-:W-:Y:S08]  /*0000*/  LDC R1, c[0x0][0x37c] ;  /* 0x0000df00ff017b82 */ /* 0x000ff00000000800 */
[----:B------:R-:W1:Y:S01]  /*0010*/  LDC.64 R2, c[0x0][0x470] ;  /* 0x00011c00ff027b82 */ /* 0x000e620000000a00 */
[----:B------:R-:W2:Y:S01]  /*0020*/  S2R R17, SR_CTAID.Y ;  /* 0x0000000000117919 */ /* 0x000ea20000002600 */
[----:B------:R-:W3:Y:S01]  /*0030*/  LDCU.64 UR6, c[0x0][0x358] ;  /* 0x00006b00ff0677ac */ /* 0x000ee20008000a00 */
[----:B------:R-:W-:Y:S01]  /*0040*/  IMAD.MOV.U32 R11, RZ, RZ, RZ ;  /* 0x000000ffff0b7224 */ /* 0x000fe200078e00ff */
[----:B------:R-:W4:Y:S01]  /*0050*/  S2R R235, SR_CTAID.X ;  /* 0x0000000000eb7919 */ /* 0x000f220000002500 */
[----:B------:R-:W3:Y:S01]  /*0060*/  LDCU UR4, c[0x0][0x434] ;  /* 0x00008680ff0477ac */ /* 0x000ee20008000800 */
[----:B-1----:R-:W-:-:S04]  /*0070*/  ISETP.NE.U32.AND P0, PT, R2, RZ, PT ;  /* 0x000000ff0200720c */ /* 0x002fc80003f05070 */
[----:B------:R-:W-:Y:S02]  /*0080*/  ISETP.NE.AND.EX P0, PT, R3, RZ, PT, P0 ;  /* 0x000000ff0300720c */ /* 0x000fe40003f05300 */
[----:B------:R-:W1:Y:S11]  /*0090*/  LDC.64 R2, c[0x0][0x478] ;  /* 0x00011e00ff027b82 */ /* 0x000e760000000a00 */
[----:B------:R-:W2:Y:S01]  /*00a0*/  @P0 LDC.64 R4, c[0x0][0x470] ;  /* 0x00011c00ff040b82 */ /* 0x000ea20000000a00 */
[----:B-1----:R-:W-:-:S04]  /*00b0*/  ISETP.NE.U32.AND P4, PT, R2, RZ, PT ;  /* 0x000000ff0200720c */ /* 0x002fc80003f85070 */
[----:B------:R-:W-:Y:S01]  /*00c0*/  ISETP.NE.AND.EX P4, PT, R3, RZ, PT, P4 ;  /* 0x000000ff0300720c */ /* 0x000fe20003f85340 */
[----:B----4-:R-:W-:Y:S02]  /*00d0*/  IMAD.SHL.U32 R231, R235, 0x80, RZ ;  /* 0x00000080ebe77824 */ /* 0x010fe400078e00ff */
[----:B--2---:R-:W-:-:S05]  /*00e0*/  @P0 IMAD.WIDE.U32 R4, R17, 0x4, R4 ;  /* 0x0000000411040825 */ /* 0x004fca00078e0004 */
[----:B---3--:R1:W5:Y:S05]  /*00f0*/  @P0 LDG.E R11, desc[UR6][R4.64] ;  /* 0x00000006040b0981 */ /* 0x00836a000c1e1900 */
[----:B------:R-:W2:Y:S02]  /*0100*/  @P4 LDC.64 R2, c[0x0][0x478] ;  /* 0x00011e00ff024b82 */ /* 0x000ea40000000a00 */
[----:B--2---:R-:W-:-:S05]  /*0110*/  @P4 IMAD.WIDE.U32 R2, R17, 0x4, R2 ;  /* 0x0000000411024825 */ /* 0x004fca00078e0002 */
[----:B------:R1:W5:Y:S01]  /*0120*/  @P4 LDG.E R14, desc[UR6][R2.64] ;  /* 0x00000006020e4981 */ /* 0x000362000c1e1900 */
[----:B------:R-:W-:-:S13]  /*0130*/  ISETP.GE.AND P0, PT, R231, UR4, PT ;  /* 0x00000004e7007c0c */ /* 0x000fda000bf06270 */
[----:B------:R-:W-:Y:S05]  /*0140*/  @P0 EXIT ;  /* 0x000000000000094d */ /* 0x000fea0003800000 */
[----:B------:R-:W2:Y:S01]  /*0150*/  LDC R6, c[0x0][0x3e8] ;  /* 0x0000fa00ff067b82 */ /* 0x000ea20000000800 */
[----:B-1----:R-:W1:Y:S01]  /*0160*/  S2R R2, SR_TID.X ;  /* 0x0000000000027919 */ /* 0x002e620000002100 */
[----:B------:R-:W3:Y:S01]  /*0170*/  LDCU.128 UR16, c[0x0][0x390] ;  /* 0x00007200ff1077ac */ /* 0x000ee20008000c00 */
[----:B------:R-:W-:Y:S01]  /*0180*/  IMAD.MOV.U32 R233, RZ, RZ, RZ ;  /* 0x000000ffffe97224 */ /* 0x000fe200078e00ff */
[----:B------:R-:W4:Y:S01]  /*0190*/  S2R R15, SR_CTAID.Z ;  /* 0x00000000000f7919 */ /* 0x000f220000002700 */
[----:B------:R-:W3:Y:S01]  /*01a0*/  LDCU.128 UR12, c[0x0][0x3b0] ;  /* 0x00007600ff0c77ac */ /* 0x000ee20008000c00 */
[----:B------:R-:W-:Y:S01]  /*01b0*/  IMAD.MOV.U32 R19, RZ, RZ, RZ ;  /* 0x000000ffff137224 */ /* 0x000fe200078e00ff */
[----:B------:R-:W4:Y:S01]  /*01c0*/  LDCU.128 UR20, c[0x0][0x3c0] ;  /* 0x00007800ff1477ac */ /* 0x000f220008000c00 */
[----:B------:R-:W4:Y:S01]  /*01d0*/  LDCU.128 UR8, c[0x0][0x380] ;  /* 0x00007000ff0877ac */ /* 0x000f220008000c00 */
[----:B------:R-:W4:Y:S01]  /*01e0*/  LDCU.128 UR24, c[0x0][0x3a0] ;  /* 0x00007400ff1877ac */ /* 0x000f220008000c00 */
[----:B--2---:R-:W-:Y:S01]  /*01f0*/  IABS R0, R6 ;  /* 0x0000000600007213 */ /* 0x004fe20000000000 */
[----:B---3--:R-:W-:-:S02]  /*0200*/  USHF.L.U64.HI UR5, UR12, 0x5, UR13 ;  /* 0x000000050c057899 */ /* 0x008fc4000801020d */
[----:B------:R-:W-:Y:S01]  /*0210*/  USHF.L.U64.HI UR4, UR12, 0x6, UR13 ;  /* 0x000000060c047899 */ /* 0x000fe2000801020d */
[----:B------:R-:W2:Y:S03]  /*0220*/  I2F.RP R28, R0 ;  /* 0x00000000001c7306 */ /* 0x000ea60000209400 */
[----:B------:R-:W-:Y:S02]  /*0230*/  IMAD.U32 R23, RZ, RZ, UR5 ;  /* 0x00000005ff177e24 */ /* 0x000fe4000f8e00ff */
[C---:B-1----:R-:W-:Y:S01]  /*0240*/  IMAD.SHL.U32 R181, R2.reuse, 0x8, RZ ;  /* 0x0000000802b57824 */ /* 0x042fe200078e00ff */
[----:B------:R-:W-:Y:S01]  /*0250*/  SHF.R.U32.HI R18, RZ, 0x2, R2 ;  /* 0x00000002ff127819 */ /* 0x000fe20000011602 */
[----:B------:R-:W-:Y:S02]  /*0260*/  IMAD.U32 R9, RZ, RZ, UR4 ;  /* 0x00000004ff097e24 */ /* 0x000fe4000f8e00ff */
[----:B------:R-:W-:Y:S01]  /*0270*/  IMAD.SHL.U32 R7, R2, 0x20, RZ ;  /* 0x0000002002077824 */ /* 0x000fe200078e00ff */
[----:B------:R-:W-:Y:S01]  /*0280*/  LOP3.LUT R232, R181, 0x18, RZ, 0xc0, !PT ;  /* 0x00000018b5e87812 */ /* 0x000fe200078ec0ff */
[----:B------:R-:W-:Y:S01]  /*0290*/  IMAD.WIDE.U32 R234, R235, 0x80, R18 ;  /* 0x00000080ebea7825 */ /* 0x000fe200078e0012 */
[----:B----4-:R-:W-:Y:S01]  /*02a0*/  IABS R16, R15 ;  /* 0x0000000f00107213 */ /* 0x010fe20000000000 */
[----:B------:R-:W1:Y:S01]  /*02b0*/  S2UR UR4, SR_CgaCtaId ;  /* 0x00000000000479c3 */ /* 0x000e620000008800 */
[----:B------:R-:W-:Y:S01]  /*02c0*/  LOP3.LUT R4, R7, 0xc0, RZ, 0xc0, !PT ;  /* 0x000000c007047812 */ /* 0x000fe200078ec0ff */
[----:B--2---:R-:W2:Y:S01]  /*02d0*/  MUFU.RCP R28, R28 ;  /* 0x0000001c001c7308 */ /* 0x004ea20000001000 */
[----:B------:R-:W-:Y:S01]  /*02e0*/  IMAD.WIDE.U32 R26, R17, UR18, R232 ;  /* 0x00000012111a7c25 */ /* 0x000fe2000f8e00e8 */
[----:B------:R-:W-:Y:S01]  /*02f0*/  USHF.L.U32 UR18, UR12, 0x5, URZ ;  /* 0x000000050c127899 */ /* 0x000fe200080006ff */
[----:B------:R-:W-:-:S02]  /*0300*/  LOP3.LUT R225, R7, 0x120, RZ, 0xc0, !PT ;  /* 0x0000012007e17812 */ /* 0x000fc400078ec0ff */
[----:B------:R-:W-:Y:S01]  /*0310*/  IMAD R27, R17, UR19, R27 ;  /* 0x00000013111b7c24 */ /* 0x000fe2000f8e021b */
[----:B------:R-:W-:Y:S01]  /*0320*/  USHF.L.U32 UR19, UR12, 0x6, URZ ;  /* 0x000000060c137899 */ /* 0x000fe200080006ff */
[----:B------:R-:W-:Y:S02]  /*0330*/  IMAD R5, R235, UR12, RZ ;  /* 0x0000000ceb057c24 */ /* 0x000fe4000f8e02ff */
[----:B------:R-:W-:Y:S02]  /*0340*/  IMAD.U32 R22, RZ, RZ, UR18 ;  /* 0x00000012ff167e24 */ /* 0x000fe4000f8e00ff */
[C---:B------:R-:W-:Y:S01]  /*0350*/  IMAD R20, R234.reuse, UR13, R5 ;  /* 0x0000000dea147c24 */ /* 0x040fe2000f8e0205 */
[----:B------:R-:W-:Y:S01]  /*0360*/  USHF.L.U64.HI UR13, UR14, 0x6, UR15 ;  /* 0x000000060e0d7899 */ /* 0x000fe2000801020f */
[----:B------:R-:W-:Y:S01]  /*0370*/  IMAD.U32 R8, RZ, RZ, UR19 ;  /* 0x00000013ff087e24 */ /* 0x000fe2000f8e00ff */
[----:B------:R-:W-:Y:S01]  /*0380*/  USHF.L.U64.HI UR19, UR20, 0x5, UR21 ;  /* 0x0000000514137899 */ /* 0x000fe20008010215 */
[----:B------:R-:W-:-:S04]  /*0390*/  IMAD.WIDE.U32 R22, R234, UR12, R22 ;  /* 0x0000000cea167c25 */ /* 0x000fc8000f8e0016 */
[----:B--2---:R-:W-:Y:S02]  /*03a0*/  VIADD R28, R28, 0xffffffe ;  /* 0x0ffffffe1c1c7836 */ /* 0x004fe40000000000 */
[----:B------:R-:W-:Y:S02]  /*03b0*/  IMAD.WIDE.U32 R8, R234, UR12, R8 ;  /* 0x0000000cea087c25 */ /* 0x000fe4000f8e0008 */
[----:B------:R-:W2:Y:S02]  /*03c0*/  F2I.FTZ.U32.TRUNC.NTZ R29, R28 ;  /* 0x0000001c001d7305 */ /* 0x000ea4000021f000 */
[----:B------:R-:W-:Y:S01]  /*03d0*/  IMAD.WIDE.U32 R26, R15, UR22, R26 ;  /* 0x000000160f1a7c25 */ /* 0x000fe2000f8e001a */
[----:B------:R-:W-:-:S03]  /*03e0*/  USHF.L.U32 UR22, UR20, 0x5, URZ ;  /* 0x0000000514167899 */ /* 0x000fc600080006ff */
[----:B------:R-:W-:Y:S01]  /*03f0*/  IMAD.SHL.U32 R3, R2, 0x4, RZ ;  /* 0x0000000402037824 */ /* 0x000fe200078e00ff */
[----:B------:R-:W-:Y:S01]  /*0400*/  IADD3 R13, P2, PT, R26, R8, RZ ;  /* 0x000000081a0d7210 */ /* 0x000fe20007f5e0ff */
[----:B------:R-:W-:Y:S01]  /*0410*/  IMAD.IADD R21, R20, 0x1, R9 ;  /* 0x0000000114157824 */ /* 0x000fe200078e0209 */
[----:B------:R-:W-:Y:S01]  /*0420*/  IADD3 R9, P3, PT, R26, R22, RZ ;  /* 0x000000161a097210 */ /* 0x000fe20007f7e0ff */
[----:B------:R-:W-:Y:S01]  /*0430*/  IMAD R27, R15, UR23, R27 ;  /* 0x000000170f1b7c24 */ /* 0x000fe2000f8e021b */
[----:B------:R-:W-:Y:S01]  /*0440*/  LOP3.LUT R3, R4, 0x18, R3, 0xf8, !PT ;  /* 0x0000001804037812 */ /* 0x000fe200078ef803 */
[----:B-----5:R-:W-:Y:S01]  /*0450*/  IMAD.WIDE.U32 R32, R11, UR14, R232 ;  /* 0x0000000e0b207c25 */ /* 0x020fe2000f8e00e8 */
[----:B------:R-:W-:Y:S01]  /*0460*/  IADD3 R19, P1, P0, R26, UR18, R8 ;  /* 0x000000121a137c10 */ /* 0x000fe2000f83e008 */
[----:B------:R-:W-:Y:S01]  /*0470*/  USHF.L.U32 UR18, UR20, 0x7, URZ ;  /* 0x0000000714127899 */ /* 0x000fe200080006ff */
[----:B------:R-:W-:Y:S01]  /*0480*/  IADD3.X R4, PT, PT, R27, R20, R23, P3, !PT ;  /* 0x000000141b047210 */ /* 0x000fe20001ffe417 */
[----:B--2---:R-:W-:Y:S01]  /*0490*/  IMAD.MOV R5, RZ, RZ, -R29 ;  /* 0x000000ffff057224 */ /* 0x004fe200078e0a1d */
[----:B------:R-:W-:Y:S01]  /*04a0*/  LEA R24, P3, R9, UR8, 0x1 ;  /* 0x0000000809187c11 */ /* 0x000fe2000f8608ff */
[----:B------:R-:W-:Y:S01]  /*04b0*/  IMAD.X R8, R21, 0x1, R27, P2 ;  /* 0x0000000115087824 */ /* 0x000fe200010e061b */
[----:B------:R-:W-:Y:S01]  /*04c0*/  LEA R22, P2, R13, UR8, 0x1 ;  /* 0x000000080d167c11 */ /* 0x000fe2000f8408ff */
[----:B------:R-:W-:Y:S01]  /*04d0*/  IMAD R5, R5, R0, RZ ;  /* 0x0000000005057224 */ /* 0x000fe200078e02ff */
[----:B------:R-:W-:Y:S01]  /*04e0*/  IADD3.X R10, PT, PT, R27, UR5, R21, P1, P0 ;  /* 0x000000051b0a7c10 */ /* 0x000fe20008fe0415 */
[----:B------:R-:W-:Y:S01]  /*04f0*/  IMAD.MOV.U32 R28, RZ, RZ, RZ ;  /* 0x000000ffff1c7224 */ /* 0x000fe200078e00ff */
[----:B------:R-:W-:Y:S01]  /*0500*/  LEA.HI.X R25, R9, UR9, R4, 0x1, P3 ;  /* 0x0000000909197c11 */ /* 0x000fe200098f0c04 */
[----:B------:R-:W-:Y:S01]  /*0510*/  IMAD.WIDE.U32 R30, R11, UR20, R232 ;  /* 0x000000140b1e7c25 */ /* 0x000fe2000f8e00e8 */
[----:B------:R-:W-:Y:S01]  /*0520*/  LEA R12, P0, R19, UR8, 0x1 ;  /* 0x00000008130c7c11 */ /* 0x000fe2000f8008ff */
[----:B------:R-:W-:Y:S01]  /*0530*/  UMOV UR5, 0x400 ;  /* 0x0000040000057882 */ /* 0x000fe20000000000 */
[----:B------:R-:W-:Y:S01]  /*0540*/  SHF.R.S32.HI R4, RZ, 0x1f, R11 ;  /* 0x0000001fff047819 */ /* 0x000fe2000001140b */
[----:B------:R-:W-:Y:S01]  /*0550*/  IMAD.HI.U32 R21, R29, R5, R28 ;  /* 0x000000051d157227 */ /* 0x000fe200078e001c */
[----:B------:R-:W-:Y:S01]  /*0560*/  LEA.HI.X R23, R13, UR9, R8, 0x1, P2 ;  /* 0x000000090d177c11 */ /* 0x000fe200090f0c08 */
[----:B-1----:R-:W-:Y:S01]  /*0570*/  ULEA UR4, UR4, UR5, 0x18 ;  /* 0x0000000504047291 */ /* 0x002fe2000f8ec0ff */
[----:B------:R-:W-:Y:S01]  /*0580*/  LEA.HI.X R13, R19, UR9, R10, 0x1, P0 ;  /* 0x00000009130d7c11 */ /* 0x000fe200080f0c0a */
[C---:B------:R-:W-:Y:S01]  /*0590*/  IMAD R10, R4.reuse, UR14, RZ ;  /* 0x0000000e040a7c24 */ /* 0x040fe2000f8e02ff */
[----:B------:R-:W-:Y:S01]  /*05a0*/  LOP3.LUT R19, R181, 0xd8, RZ, 0xc0, !PT ;  /* 0x000000d8b5137812 */ /* 0x000fe200078ec0ff */
[----:B------:R-:W-:Y:S01]  /*05b0*/  IMAD R4, R4, UR20, RZ ;  /* 0x0000001404047c24 */ /* 0x000fe2000f8e02ff */
[----:B------:R-:W1:Y:S01]  /*05c0*/  @!P4 LDC.64 R8, c[0x0][0x488] ;  /* 0x00012200ff08cb82 */ /* 0x000e620000000a00 */
[----:B------:R-:W-:Y:S01]  /*05d0*/  IMAD R5, R11, UR15, R10 ;  /* 0x0000000f0b057c24 */ /* 0x000fe2000f8e020a */
[----:B------:R-:W-:Y:S01]  /*05e0*/  LOP3.LUT R230, R19, 0x18, R2, 0x78, !PT ;  /* 0x0000001813e67812 */ /* 0x000fe200078e7802 */
[----:B------:R-:W-:Y:S01]  /*05f0*/  IMAD.HI.U32 R10, R21, R16, RZ ;  /* 0x00000010150a7227 */ /* 0x000fe200078e00ff */
[----:B------:R-:W-:Y:S01]  /*0600*/  LOP3.LUT R15, R15, R6, RZ, 0x3c, !PT ;  /* 0x000000060f0f7212 */ /* 0x000fe200078e3cff */
[----:B------:R-:W-:Y:S01]  /*0610*/  USHF.L.U64.HI UR5, UR14, 0x7, UR15 ;  /* 0x000000070e057899 */ /* 0x000fe2000801020f */
[----:B------:R-:W-:Y:S01]  /*0620*/  LOP3.LUT R230, R230, 0x1f20, R181, 0xf8, !PT ;  /* 0x00001f20e6e67812 */ /* 0x000fe200078ef8b5 */
[----:B------:R-:W-:Y:S01]  /*0630*/  IMAD R4, R11, UR21, R4 ;  /* 0x000000150b047c24 */ /* 0x000fe2000f8e0204 */
[----:B------:R-:W-:Y:S01]  /*0640*/  USHF.L.U64.HI UR23, UR20, 0x6, UR21 ;  /* 0x0000000614177899 */ /* 0x000fe20008010215 */
[----:B------:R-:W-:Y:S01]  /*0650*/  IMAD.MOV R19, RZ, RZ, -R10 ;  /* 0x000000ffff137224 */ /* 0x000fe200078e0a0a */
[----:B------:R-:W-:Y:S01]  /*0660*/  LEA R230, R230, UR4, 0x1 ;  /* 0x00000004e6e67c11 */ /* 0x000fe2000f8e08ff */
[----:B------:R-:W-:-:S02]  /*0670*/  IMAD.IADD R33, R33, 0x1, R5 ;  /* 0x0000000121217824 */ /* 0x000fc400078e0205 */
[----:B------:R-:W-:Y:S02]  /*0680*/  IMAD.IADD R31, R31, 0x1, R4 ;  /* 0x000000011f1f7824 */ /* 0x000fe400078e0204 */
[----:B------:R-:W-:Y:S01]  /*0690*/  IMAD R19, R0, R19, R16 ;  /* 0x0000001300137224 */ /* 0x000fe200078e0210 */
[----:B------:R-:W2:Y:S01]  /*06a0*/  @!P4 LDC.64 R4, c[0x0][0x438] ;  /* 0x00010e00ff04cb82 */ /* 0x000ea20000000a00 */
[----:B------:R-:W-:Y:S01]  /*06b0*/  IMAD.WIDE.U32 R26, R234, UR12, R26 ;  /* 0x0000000cea1a7c25 */ /* 0x000fe2000f8e001a */
[----:B------:R-:W-:Y:S02]  /*06c0*/  USHF.L.U32 UR12, UR14, 0x5, URZ ;  /* 0x000000050e0c7899 */ /* 0x000fe400080006ff */
[----:B------:R-:W-:Y:S01]  /*06d0*/  ISETP.GT.U32.AND P1, PT, R0, R19, PT ;  /* 0x000000130000720c */ /* 0x000fe20003f24070 */
[----:B------:R-:W-:Y:S01]  /*06e0*/  IMAD.IADD R20, R27, 0x1, R20 ;  /* 0x000000011b147824 */ /* 0x000fe200078e0214 */
[----:B------:R-:W-:Y:S01]  /*06f0*/  LEA R28, P0, R26, UR8, 0x1 ;  /* 0x000000081a1c7c11 */ /* 0x000fe2000f8008ff */
[C---:B------:R-:W-:Y:S01]  /*0700*/  IMAD.WIDE.U32 R30, R17.reuse, UR26, R30 ;  /* 0x0000001a111e7c25 */ /* 0x040fe2000f8e001e */
[----:B-1----:R-:W-:Y:S01]  /*0710*/  @!P4 ISETP.NE.U32.AND P2, PT, R8, RZ, PT ;  /* 0x000000ff0800c20c */ /* 0x002fe20003f45070 */
[----:B------:R-:W-:Y:S01]  /*0720*/  USHF.L.U32 UR8, UR14, 0x7, URZ ;  /* 0x000000070e087899 */ /* 0x000fe200080006ff */
[----:B------:R-:W-:Y:S01]  /*0730*/  LEA.HI.X R29, R26, UR9, R20, 0x1, P0 ;  /* 0x000000091a1d7c11 */ /* 0x000fe200080f0c14 */
[----:B------:R-:W-:Y:S01]  /*0740*/  IMAD.WIDE.U32 R20, R17, UR24, R32 ;  /* 0x0000001811147c25 */ /* 0x000fe2000f8e0020 */
[----:B------:R-:W-:Y:S01]  /*0750*/  @!P4 ISETP.NE.AND.EX P2, PT, R9, RZ, PT, P2 ;  /* 0x000000ff0900c20c */ /* 0x000fe20003f45320 */
[----:B------:R-:W-:Y:S01]  /*0760*/  USHF.L.U64.HI UR9, UR14, 0x5, UR15 ;  /* 0x000000050e097899 */ /* 0x000fe2000801020f */
[----:B------:R-:W-:Y:S01]  /*0770*/  ISETP.GE.AND P0, PT, R15, RZ, PT ;  /* 0x000000ff0f00720c */ /* 0x000fe20003f06270 */
[----:B------:R-:W-:Y:S01]  /*0780*/  IMAD R21, R17, UR25, R21 ;  /* 0x0000001911157c24 */ /* 0x000fe2000f8e0215 */
[----:B------:R-:W-:Y:S01]  /*0790*/  @!PT LDS RZ, [RZ] ;  /* 0x00000000fffff984 */ /* 0x000fe20000000800 */
[----:B------:R-:W-:Y:S01]  /*07a0*/  @!PT LDS RZ, [RZ] ;  /* 0x00000000fffff984 */ /* 0x000fe20000000800 */
[----:B------:R-:W-:Y:S01]  /*07b0*/  @!PT LDS RZ, [RZ] ;  /* 0x00000000fffff984 */ /* 0x000fe20000000800 */
[----:B------:R-:W-:Y:S01]  /*07c0*/  LDGSTS.E.BYPASS.LTC128B.128 [R230], desc[UR6][R28.64] ;  /* 0x000000001ce67fae */ /* 0x000fe2000b981a06 */
[----:B------:R-:W-:-:S02]  /*07d0*/  @!P1 IMAD.IADD R19, R19, 0x1, -R0 ;  /* 0x0000000113139824 */ /* 0x000fc400078e0a00 */
[----:B------:R-:W-:Y:S01]  /*07e0*/  @!P1 VIADD R10, R10, 0x1 ;  /* 0x000000010a0a9836 */ /* 0x000fe20000000000 */
[----:B------:R-:W-:Y:S01]  /*07f0*/  ISETP.NE.AND P1, PT, R6, RZ, PT ;  /* 0x000000ff0600720c */ /* 0x000fe20003f25270 */
[----:B------:R-:W-:Y:S01]  /*0800*/  IMAD R17, R17, UR27, R31 ;  /* 0x0000001b11117c24 */ /* 0x000fe2000f8e021f */
[----:B------:R-:W-:Y:S01]  /*0810*/  ISETP.GE.U32.AND P3, PT, R19, R0, PT ;  /* 0x000000001300720c */ /* 0x000fe20003f66070 */
[----:B------:R-:W-:Y:S01]  /*0820*/  @P4 IMAD.IADD R0, R14, 0x1, -R11 ;  /* 0x000000010e004824 */ /* 0x000fe200078e0a0b */
[----:B--2---:R-:W-:Y:S01]  /*0830*/  @!P4 SEL R5, R5, RZ, P2 ;  /* 0x000000ff0505c207 */ /* 0x004fe20001000000 */
[----:B------:R-:W1:Y:S01]  /*0840*/  LDCU.128 UR24, c[0x0][0x3d0] ;  /* 0x00007a00ff1877ac */ /* 0x000e620008000c00 */
[C---:B------:R-:W-:Y:S01]  /*0850*/  IMAD.WIDE.U32 R8, R18.reuse, UR14, R20 ;  /* 0x0000000e12087c25 */ /* 0x040fe2000f8e0014 */
[----:B------:R2:W-:Y:S01]  /*0860*/  LDGSTS.E.BYPASS.LTC128B.128 [R230+0x800], desc[UR6][R24.64] ;  /* 0x0080000018e67fae */ /* 0x0005e2000b981a06 */
[----:B------:R-:W-:Y:S01]  /*0870*/  @!P4 IADD3 R0, PT, PT, R5, R4, -R11 ;  /* 0x000000040500c210 */ /* 0x000fe20007ffe80b */
[----:B------:R-:W-:Y:S01]  /*0880*/  USHF.L.U32 UR14, UR14, 0x6, URZ ;  /* 0x000000060e0e7899 */ /* 0x000fe200080006ff */
[----:B------:R-:W-:Y:S01]  /*0890*/  IMAD R9, R18, UR15, R9 ;  /* 0x0000000f12097c24 */ /* 0x000fe2000f8e0209 */
[----:B------:R3:W-:Y:S01]  /*08a0*/  LDGSTS.E.BYPASS.LTC128B.128 [R230+0x1000], desc[UR6][R22.64] ;  /* 0x0100000016e67fae */ /* 0x0007e2000b981a06 */
[----:B------:R-:W-:Y:S01]  /*08b0*/  IMAD.MOV.U32 R16, RZ, RZ, R30 ;  /* 0x000000ffff107224 */ /* 0x000fe200078e001e */
[----:B------:R-:W-:Y:S01]  /*08c0*/  USHF.L.U64.HI UR15, UR20, 0x7, UR21 ;  /* 0x00000007140f7899 */ /* 0x000fe20008010215 */
[----:B------:R-:W-:Y:S01]  /*08d0*/  VIADD R5, R0, 0x7f ;  /* 0x0000007f00057836 */ /* 0x000fe20000000000 */
[----:B------:R4:W-:Y:S01]  /*08e0*/  LDGSTS.E.BYPASS.LTC128B.128 [R230+0x1800], desc[UR6][R12.64] ;  /* 0x018000000ce67fae */ /* 0x0009e2000b981a06 */
[----:B------:R-:W-:-:S02]  /*08f0*/  @P3 VIADD R10, R10, 0x1 ;  /* 0x000000010a0a3836 */ /* 0x000fc40000000000 */
[----:B------:R-:W-:Y:S01]  /*0900*/  IMAD.SHL.U32 R224, R2, 0x10, RZ ;  /* 0x0000001002e07824 */ /* 0x000fe200078e00ff */
[----:B------:R-:W-:Y:S01]  /*0910*/  SHF.R.S32.HI R180, RZ, 0x1f, R5 ;  /* 0x0000001fffb47819 */ /* 0x000fe20000011405 */
[----:B------:R-:W-:Y:S01]  /*0920*/  @!P0 IMAD.MOV R10, RZ, RZ, -R10 ;  /* 0x000000ffff0a8224 */ /* 0x000fe200078e0a0a */
[----:B------:R-:W-:Y:S02]  /*0930*/  @!P1 LOP3.LUT R10, RZ, R6, RZ, 0x33, !PT ;  /* 0x00000006ff0a9212 */ /* 0x000fe400078e33ff */
[----:B------:R-:W-:Y:S02]  /*0940*/  LEA.HI R180, R180, R5, RZ, 0x7 ;  /* 0x00000005b4b47211 */ /* 0x000fe400078f38ff */
[----:B------:R-:W-:Y:S01]  /*0950*/  SHF.R.S32.HI R4, RZ, 0x1f, R10 ;  /* 0x0000001fff047819 */ /* 0x000fe2000001140a */
[----:B-1----:R-:W-:Y:S01]  /*0960*/  IMAD.WIDE.U32 R14, R10, UR24, R8 ;  /* 0x000000180a0e7c25 */ /* 0x002fe2000f8e0008 */
[----:B------:R-:W-:Y:S02]  /*0970*/  LEA.HI.SX32 R20, R180, 0xffffffff, 0x19 ;  /* 0xffffffffb4147811 */ /* 0x000fe400078fcaff */
[----:B------:R-:W-:Y:S01]  /*0980*/  LOP3.LUT R225, R225, 0x3e00, R224, 0xf8, !PT ;  /* 0x00003e00e1e17812 */ /* 0x000fe200078ef8e0 */
[----:B------:R-:W-:Y:S01]  /*0990*/  IMAD R5, R4, UR24, RZ ;  /* 0x0000001804057c24 */ /* 0x000fe2000f8e02ff */
[----:B------:R-:W-:Y:S01]  /*09a0*/  SHF.R.S32.HI R11, RZ, 0x1f, R20 ;  /* 0x0000001fff0b7819 */ /* 0x000fe20000011414 */
[----:B------:R-:W-:Y:S01]  /*09b0*/  IMAD R6, R20, UR5, RZ ;  /* 0x0000000514067c24 */ /* 0x000fe2000f8e02ff */
[----:B------:R-:W-:Y:S01]  /*09c0*/  LEA R229, P1, R14, UR10, 0x1 ;  /* 0x0000000a0ee57c11 */ /* 0x000fe2000f8208ff */
[----:B------:R-:W-:Y:S01]  /*09d0*/  IMAD R228, R10, UR25, R5 ;  /* 0x000000190ae47c24 */ /* 0x000fe2000f8e0205 */
[----:B------:R-:W-:Y:S01]  /*09e0*/  LOP3.LUT R224, R224, 0x100, RZ, 0xc0, !PT ;  /* 0x00000100e0e07812 */ /* 0x000fe200078ec0ff */
[----:B--2---:R-:W-:-:S03]  /*09f0*/  IMAD.WIDE.U32 R24, R20, UR8, RZ ;  /* 0x0000000814187c25 */ /* 0x004fc6000f8e00ff */
[----:B------:R-:W-:Y:S01]  /*0a00*/  LOP3.LUT R224, R224, 0x20, R7, 0xf8, !PT ;  /* 0x00000020e0e07812 */ /* 0x000fe200078ef807 */
[----:B------:R-:W-:Y:S01]  /*0a10*/  IMAD R9, R11, UR8, R6 ;  /* 0x000000080b097c24 */ /* 0x000fe2000f8e0206 */
[----:B------:R-:W-:Y:S01]  /*0a20*/  IADD3 R6, P0, PT, R24, UR12, RZ ;  /* 0x0000000c18067c10 */ /* 0x000fe2000ff1e0ff */
[----:B---3--:R-:W-:Y:S01]  /*0a30*/  IMAD.WIDE.U32 R22, R18, UR20, R16 ;  /* 0x0000001412167c25 */ /* 0x008fe2000f8e0010 */
[----:B------:R-:W-:-:S03]  /*0a40*/  USHF.L.U32 UR20, UR20, 0x6, URZ ;  /* 0x0000000614147899 */ /* 0x000fc600080006ff */
[----:B------:R-:W-:Y:S02]  /*0a50*/  IMAD.IADD R228, R15, 0x1, R228 ;  /* 0x000000010fe47824 */ /* 0x000fe400078e02e4 */
[----:B------:R-:W-:Y:S02]  /*0a60*/  IMAD.IADD R9, R25, 0x1, R9 ;  /* 0x0000000119097824 */ /* 0x000fe400078e0209 */
[----:B------:R-:W-:Y:S01]  /*0a70*/  IMAD R23, R18, UR21, R23 ;  /* 0x0000001512177c24 */ /* 0x000fe2000f8e0217 */
[----:B------:R-:W-:Y:S01]  /*0a80*/  LEA.HI.X R228, R14, UR11, R228, 0x1, P1 ;  /* 0x0000000b0ee47c11 */ /* 0x000fe200088f0ce4 */
[----:B------:R-:W-:Y:S01]  /*0a90*/  IMAD R16, R20, UR15, RZ ;  /* 0x0000000f14107c24 */ /* 0x000fe2000f8e02ff */
[----:B------:R-:W-:Y:S01]  /*0aa0*/  LEA R18, P2, R24, R229, 0x1 ;  /* 0x000000e518127211 */ /* 0x000fe200078408ff */
[----:B----4-:R-:W-:Y:S01]  /*0ab0*/  IMAD.WIDE.U32 R12, R10, UR26, R22 ;  /* 0x0000001a0a0c7c25 */ /* 0x010fe2000f8e0016 */
[C---:B------:R-:W-:Y:S02]  /*0ac0*/  IADD3 R8, P1, PT, R6.reuse, UR12, RZ ;  /* 0x0000000c06087c10 */ /* 0x040fe4000ff3e0ff */
[----:B------:R-:W-:Y:S01]  /*0ad0*/  IADD3.X R5, PT, PT, R9, UR9, RZ, P0, !PT ;  /* 0x0000000909057c10 */ /* 0x000fe200087fe4ff */
[----:B------:R-:W-:Y:S01]  /*0ae0*/  IMAD R11, R11, UR18, R16 ;  /* 0x000000120b0b7c24 */ /* 0x000fe2000f8e0210 */
[----:B------:R-:W-:Y:S01]  /*0af0*/  IADD3 R14, P0, PT, R6, UR14, RZ ;  /* 0x0000000e060e7c10 */ /* 0x000fe2000ff1e0ff */
[----:B------:R-:W-:Y:S01]  /*0b00*/  IMAD R17, R4, UR26, RZ ;  /* 0x0000001a04117c24 */ /* 0x000fe2000f8e02ff */
[----:B------:R-:W-:Y:S01]  /*0b10*/  LEA.HI.X R19, R24, R228, R9, 0x1, P2 ;  /* 0x000000e418137211 */ /* 0x000fe200010f0c09 */
[----:B------:R-:W-:Y:S01]  /*0b20*/  IMAD.WIDE.U32 R20, R20, UR18, RZ ;  /* 0x0000001214147c25 */ /* 0x000fe2000f8e00ff */
[----:B------:R-:W-:-:S02]  /*0b30*/  IADD3.X R9, PT, PT, R5, UR9, RZ, P1, !PT ;  /* 0x0000000905097c10 */ /* 0x000fc40008ffe4ff */
[-C--:B------:R-:W-:Y:S01]  /*0b40*/  LEA R24, P2, R6, R229.reuse, 0x1 ;  /* 0x000000e506187211 */ /* 0x080fe200078408ff */
[----:B------:R-:W-:Y:S01]  /*0b50*/  IMAD R226, R10, UR27, R17 ;  /* 0x0000001b0ae27c24 */ /* 0x000fe2000f8e0211 */
[----:B------:R-:W-:Y:S01]  /*0b60*/  IADD3.X R15, PT, PT, R5, UR13, RZ, P0, !PT ;  /* 0x0000000d050f7c10 */ /* 0x000fe200087fe4ff */
[----:B------:R1:W-:Y:S01]  /*0b70*/  LDGSTS.E.BYPASS.LTC128B.128 [R230+0x2000], desc[UR6][R18.64] ;  /* 0x0200000012e67fae */ /* 0x0003e2000b981a06 */
[-C--:B------:R-:W-:Y:S01]  /*0b80*/  LEA R22, P1, R8, R229.reuse, 0x1 ;  /* 0x000000e508167211 */ /* 0x080fe200078208ff */
[----:B------:R-:W-:Y:S01]  /*0b90*/  IMAD.IADD R226, R13, 0x1, R226 ;  /* 0x000000010de27824 */ /* 0x000fe200078e02e2 */
[----:B------:R-:W-:Y:S02]  /*0ba0*/  LEA R16, P0, R14, R229, 0x1 ;  /* 0x000000e50e107211 */ /* 0x000fe400078008ff */
[-C--:B------:R-:W-:Y:S02]  /*0bb0*/  LEA.HI.X R25, R6, R228.reuse, R5, 0x1, P2 ;  /* 0x000000e406197211 */ /* 0x080fe400010f0c05 */
[----:B------:R-:W-:-:S02]  /*0bc0*/  LEA.HI.X R23, R8, R228, R9, 0x1, P1 ;  /* 0x000000e408177211 */ /* 0x000fc400008f0c09 */
[----:B------:R-:W-:Y:S01]  /*0bd0*/  LEA.HI.X R17, R14, R228, R15, 0x1, P0 ;  /* 0x000000e40e117211 */ /* 0x000fe200000f0c0f */
[----:B------:R-:W-:Y:S01]  /*0be0*/  LDGSTS.E.BYPASS.LTC128B.128 [R230+0x2800], desc[UR6][R24.64] ;  /* 0x0280000018e67fae */ /* 0x000fe2000b981a06 */
[--C-:B------:R-:W-:Y:S02]  /*0bf0*/  SHF.R.U32.HI R4, RZ, 0x1, R2.reuse ;  /* 0x00000001ff047819 */ /* 0x100fe40000011602 */
[C---:B------:R-:W-:Y:S01]  /*0c00*/  LOP3.LUT R9, R3.reuse, 0x8, R2, 0x78, !PT ;  /* 0x0000000803097812 */ /* 0x040fe200078e7802 */
[----:B------:R-:W-:Y:S01]  /*0c10*/  LDGSTS.E.BYPASS.LTC128B.128 [R230+0x3000], desc[UR6][R22.64] ;  /* 0x0300000016e67fae */ /* 0x000fe2000b981a06 */
[----:B------:R-:W-:Y:S01]  /*0c20*/  LOP3.LUT R4, R3, 0x8, R4, 0x78, !PT ;  /* 0x0000000803047812 */ /* 0x000fe200078e7804 */
[----:B------:R-:W-:Y:S01]  /*0c30*/  IMAD.IADD R3, R21, 0x1, R11 ;  /* 0x0000000115037824 */ /* 0x000fe200078e020b */
[----:B------:R-:W-:Y:S01]  /*0c40*/  IADD3 R5, P0, PT, R20, UR22, RZ ;  /* 0x0000001614057c10 */ /* 0x000fe2000ff1e0ff */
[----:B------:R2:W-:Y:S01]  /*0c50*/  LDGSTS.E.BYPASS.LTC128B.128 [R230+0x3800], desc[UR6][R16.64] ;  /* 0x0380000010e67fae */ /* 0x0005e2000b981a06 */
[----:B------:R-:W-:-:S02]  /*0c60*/  LEA R227, P2, R12, UR16, 0x1 ;  /* 0x000000100ce37c11 */ /* 0x000fc4000f8408ff */
[----:B------:R-:W-:Y:S01]  /*0c70*/  IADD3 R8, P1, PT, R5, UR22, RZ ;  /* 0x0000001605087c10 */ /* 0x000fe2000ff3e0ff */
[----:B------:R-:W0:Y:S01]  /*0c80*/  LDGDEPBAR ;  /* 0x00000000000079af */ /* 0x000e220000000000 */
[----:B------:R-:W-:Y:S02]  /*0c90*/  IADD3.X R6, PT, PT, R3, UR19, RZ, P0, !PT ;  /* 0x0000001303067c10 */ /* 0x000fe400087fe4ff */
[----:B------:R-:W-:Y:S02]  /*0ca0*/  IADD3 R10, P0, PT, R5, UR20, RZ ;  /* 0x00000014050a7c10 */ /* 0x000fe4000ff1e0ff */
[----:B------:R-:W-:Y:S02]  /*0cb0*/  LOP3.LUT R224, R224, R9, RZ, 0xfc, !PT ;  /* 0x00000009e0e07212 */ /* 0x000fe400078efcff */
[----:B------:R-:W-:Y:S02]  /*0cc0*/  LEA.HI.X R226, R12, UR17, R226, 0x1, P2 ;  /* 0x000000110ce27c11 */ /* 0x000fe400090f0ce2 */
[----:B-1----:R-:W-:-:S02]  /*0cd0*/  LEA R18, P3, R20, R227, 0x1 ;  /* 0x000000e314127211 */ /* 0x002fc400078608ff */
[C---:B------:R-:W-:Y:S02]  /*0ce0*/  IADD3.X R9, PT, PT, R6.reuse, UR19, RZ, P1, !PT ;  /* 0x0000001306097c10 */ /* 0x040fe40008ffe4ff */
[----:B------:R-:W-:Y:S02]  /*0cf0*/  IADD3.X R11, PT, PT, R6, UR23, RZ, P0, !PT ;  /* 0x00000017060b7c10 */ /* 0x000fe400087fe4ff */
[-C--:B------:R-:W-:Y:S02]  /*0d00*/  LEA R14, P1, R8, R227.reuse, 0x1 ;  /* 0x000000e3080e7211 */ /* 0x080fe400078208ff */
[----:B------:R-:W-:Y:S02]  /*0d10*/  LEA R12, P0, R10, R227, 0x1 ;  /* 0x000000e30a0c7211 */ /* 0x000fe400078008ff */
[----:B------:R-:W-:Y:S02]  /*0d20*/  LEA.HI.X R19, R20, R226, R3, 0x1, P3 ;  /* 0x000000e214137211 */ /* 0x000fe400018f0c03 */
[----:B------:R-:W-:-:S02]  /*0d30*/  LOP3.LUT R225, R225, R4, RZ, 0xfc, !PT ;  /* 0x00000004e1e17212 */ /* 0x000fc400078efcff */
[----:B--2---:R-:W-:Y:S01]  /*0d40*/  LEA R16, P2, R5, R227, 0x1 ;  /* 0x000000e305107211 */ /* 0x004fe200078408ff */
[----:B------:R-:W-:-:S04]  /*0d50*/  DEPBAR.LE SB0, 0x0 ;  /* 0x000080000000791a */ /* 0x000fc80000000000 */
[----:B------:R-:W-:Y:S01]  /*0d60*/  BAR.SYNC.DEFER_BLOCKING 0x0 ;  /* 0x0000000000007b1d */ /* 0x000fe20000010000 */
[-C--:B------:R-:W-:Y:S01]  /*0d70*/  LEA.HI.X R17, R5, R226.reuse, R6, 0x1, P2 ;  /* 0x000000e205117211 */ /* 0x080fe200010f0c06 */
[----:B------:R-:W-:Y:S01]  /*0d80*/  IMAD.MOV.U32 R5, RZ, RZ, 0x20 ;  /* 0x00000020ff057424 */ /* 0x000fe200078e00ff */
[-C--:B------:R-:W-:Y:S02]  /*0d90*/  LEA.HI.X R15, R8, R226.reuse, R9, 0x1, P1 ;  /* 0x000000e2080f7211 */ /* 0x080fe400008f0c09 */
[----:B------:R-:W-:Y:S02]  /*0da0*/  LEA.HI.X R13, R10, R226, R11, 0x1, P0 ;  /* 0x000000e20a0d7211 */ /* 0x000fe400000f0c0b */
[----:B------:R-:W-:Y:S02]  /*0db0*/  LEA R225, R225, UR4, 0x1 ;  /* 0x00000004e1e17c11 */ /* 0x000fe4000f8e08ff */
[----:B------:R-:W-:Y:S02]  /*0dc0*/  LEA R224, R224, UR4, 0x1 ;  /* 0x00000004e0e07c11 */ /* 0x000fe4000f8e08ff */
[----:B------:R-:W-:-:S02]  /*0dd0*/  LOP3.LUT P0, RZ, R2, 0x4, RZ, 0xc0, !PT ;  /* 0x0000000402ff7812 */ /* 0x000fc4000780c0ff */
[----:B------:R-:W-:Y:S02]  /*0de0*/  ISETP.GE.AND P3, PT, R0, 0x81, PT ;  /* 0x000000810000780c */ /* 0x000fe40003f66270 */
[----:B------:R-:W-:-:S05]  /*0df0*/  SEL R5, R5, 0xffffffe0, !P0 ;  /* 0xffffffe005057807 */ /* 0x000fca0004000000 */
[C---:B------:R-:W-:Y:S02]  /*0e00*/  IMAD.IADD R223, R5.reuse, 0x1, R225 ;  /* 0x0000000105df7824 */ /* 0x040fe400078e02e1 */
[----:B------:R-:W-:Y:S01]  /*0e10*/  IMAD.IADD R221, R5, 0x1, R224 ;  /* 0x0000000105dd7824 */ /* 0x000fe200078e02e0 */
[----:B------:R-:W-:Y:S01]  /*0e20*/  @!PT LDS RZ, [RZ] ;  /* 0x00000000fffff984 */ /* 0x000fe20000000800 */
[----:B------:R-:W-:Y:S01]  /*0e30*/  @!PT LDS RZ, [RZ] ;  /* 0x00000000fffff984 */ /* 0x000fe20000000800 */
[----:B------:R-:W-:Y:S01]  /*0e40*/  @!PT LDS RZ, [RZ] ;  /* 0x00000000fffff984 */ /* 0x000fe20000000800 */
[----:B------:R-:W-:Y:S04]  /*0e50*/  LDGSTS.E.BYPASS.LTC128B.128 [R230+0x4000], desc[UR6][R18.64] ;  /* 0x0400000012e67fae */ /* 0x000fe8000b981a06 */
[----:B------:R1:W-:Y:S04]  /*0e60*/  LDGSTS.E.BYPASS.LTC128B.128 [R230+0x4800], desc[UR6][R16.64] ;  /* 0x0480000010e67fae */ /* 0x0003e8000b981a06 */
[----:B------:R-:W-:Y:S04]  /*0e70*/  LDGSTS.E.BYPASS.LTC128B.128 [R230+0x5000], desc[UR6][R14.64] ;  /* 0x050000000ee67fae */ /* 0x000fe8000b981a06 */
[----:B------:R2:W-:Y:S04]  /*0e80*/  LDGSTS.E.BYPASS.LTC128B.128 [R230+0x5800], desc[UR6][R12.64] ;  /* 0x058000000ce67fae */ /* 0x0005e8000b981a06 */
[----:B------:R-:W-:Y:S04]  /*0e90*/  LDSM.16.M88.4 R8, [R225] ;  /* 0x00000000e108783b */ /* 0x000fe80000000200 */
[----:B------:R-:W3:Y:S04]  /*0ea0*/  LDSM.16.M88.4 R64, [R224+0x2000] ;  /* 0x00200000e040783b */ /* 0x000ee80000000200 */
[----:B------:R-:W4:Y:S04]  /*0eb0*/  LDSM.16.M88.4 R72, [R225+0x1000] ;  /* 0x00100000e148783b */ /* 0x000f280000000200 */
[----:B------:R-:W2:Y:S04]  /*0ec0*/  LDSM.16.M88.4 R56, [R224+0x2400] ;  /* 0x00240000e038783b */ /* 0x000ea80000000200 */
[----:B------:R-:W2:Y:S04]  /*0ed0*/  LDSM.16.M88.4 R48, [R224+0x2800] ;  /* 0x00280000e030783b */ /* 0x000ea80000000200 */
[----:B------:R-:W2:Y:S04]  /*0ee0*/  LDSM.16.M88.4 R40, [R224+0x2c00] ;  /* 0x002c0000e028783b */ /* 0x000ea80000000200 */
[----:B------:R-:W-:Y:S04]  /*0ef0*/  LDSM.16.M88.4 R172, [R223] ;  /* 0x00000000dfac783b */ /* 0x000fe80000000200 */
[----:B------:R-:W2:Y:S04]  /*0f00*/  LDSM.16.M88.4 R164, [R221+0x2000] ;  /* 0x00200000dda4783b */ /* 0x000ea80000000200 */
[----:B------:R-:W2:Y:S04]  /*0f10*/  LDSM.16.M88.4 R160, [R221+0x2400] ;  /* 0x00240000dda0783b */ /* 0x000ea80000000200 */
[----:B------:R-:W2:Y:S04]  /*0f20*/  LDSM.16.M88.4 R32, [R224+0x3000] ;  /* 0x00300000e020783b */ /* 0x000ea80000000200 */
[----:B------:R-:W2:Y:S04]  /*0f30*/  LDSM.16.M88.4 R156, [R221+0x2800] ;  /* 0x00280000dd9c783b */ /* 0x000ea80000000200 */
[----:B------:R-:W2:Y:S01]  /*0f40*/  LDSM.16.M88.4 R24, [R224+0x3400] ;  /* 0x00340000e018783b */ /* 0x000ea20000000200 */
[-C--:B---3--:R-:W-:Y:S03]  /*0f50*/  HMMA.16816.F32.BF16 R68, R8, R64.reuse, RZ ;  /* 0x000000400844723c */ /* 0x088fe600000418ff */
[----:B------:R-:W3:Y:S04]  /*0f60*/  LDSM.16.M88.4 R152, [R221+0x2c00] ;  /* 0x002c0000dd98783b */ /* 0x000ee80000000200 */
[----:B-1----:R-:W1:Y:S01]  /*0f70*/  LDSM.16.M88.4 R16, [R224+0x3800] ;  /* 0x00380000e010783b */ /* 0x002e620000000200 */
[C---:B----4-:R-:W-:Y:S03]  /*0f80*/  HMMA.16816.F32.BF16 R132, R72.reuse, R64, RZ ;  /* 0x000000404884723c */ /* 0x050fe600000418ff */
[----:B------:R-:W4:Y:S04]  /*0f90*/  LDSM.16.M88.4 R148, [R221+0x3000] ;  /* 0x00300000dd94783b */ /* 0x000f280000000200 */
[----:B------:R-:W4:Y:S01]  /*0fa0*/  LDSM.16.M88.4 R176, [R224+0x3c00] ;  /* 0x003c0000e0b0783b */ /* 0x000f220000000200 */
[-C--:B------:R-:W-:Y:S03]  /*0fb0*/  HMMA.16816.F32.BF16 R128, R72, R66.reuse, RZ ;  /* 0x000000424880723c */ /* 0x080fe600000418ff */
[----:B------:R-:W4:Y:S04]  /*0fc0*/  LDSM.16.M88.4 R144, [R221+0x3400] ;  /* 0x00340000dd90783b */ /* 0x000f280000000200 */
[----:B------:R-:W4:Y:S01]  /*0fd0*/  LDSM.16.M88.4 R140, [R221+0x3800] ;  /* 0x00380000dd8c783b */ /* 0x000f220000000200 */
[C---:B------:R-:W-:Y:S03]  /*0fe0*/  HMMA.16816.F32.BF16 R64, R8.reuse, R66, RZ ;  /* 0x000000420840723c */ /* 0x040fe600000418ff */
[----:B------:R-:W4:Y:S04]  /*0ff0*/  LDSM.16.M88.4 R136, [R221+0x3c00] ;  /* 0x003c0000dd88783b */ /* 0x000f280000000200 */
[----:B------:R-:W4:Y:S01]  /*1000*/  LDSM.16.M88.4 R168, [R223+0x1000] ;  /* 0x00100000dfa8783b */ /* 0x000f220000000200 */
[-C--:B--2---:R-:W-:Y:S03]  /*1010*/  HMMA.16816.F32.BF16 R60, R8, R56.reuse, RZ ;  /* 0x00000038083c723c */ /* 0x084fe600000418ff */
[----:B------:R-:W0:Y:S05]  /*1020*/  LDGDEPBAR ;  /* 0x00000000000079af */ /* 0x000e2a0000000000 */
[C---:B------:R-:W-:Y:S08]  /*1030*/  HMMA.16816.F32.BF16 R124, R72.reuse, R56, RZ ;  /* 0x00000038487c723c */ /* 0x040ff000000418ff */
[-C--:B------:R-:W-:Y:S08]  /*1040*/  HMMA.16816.F32.BF16 R120, R72, R58.reuse, RZ ;  /* 0x0000003a4878723c */ /* 0x080ff000000418ff */
[----:B------:R-:W-:Y:S01]  /*1050*/  HMMA.16816.F32.BF16 R56, R8, R58, RZ ;  /* 0x0000003a0838723c */ /* 0x000fe200000418ff */
[----:B------:R-:W-:-:S07]  /*1060*/  DEPBAR.LE SB0, 0x0 ;  /* 0x000080000000791a */ /* 0x000fce0000000000 */
[-C--:B------:R-:W-:Y:S08]  /*1070*/  HMMA.16816.F32.BF16 R52, R8, R48.reuse, RZ ;  /* 0x000000300834723c */ /* 0x080ff000000418ff */
[C---:B------:R-:W-:Y:S08]  /*1080*/  HMMA.16816.F32.BF16 R116, R72.reuse, R48, RZ ;  /* 0x000000304874723c */ /* 0x040ff000000418ff */
[-C--:B------:R-:W-:Y:S08]  /*1090*/  HMMA.16816.F32.BF16 R112, R72, R50.reuse, RZ ;  /* 0x000000324870723c */ /* 0x080ff000000418ff */
[C---:B------:R-:W-:Y:S08]  /*10a0*/  HMMA.16816.F32.BF16 R48, R8.reuse, R50, RZ ;  /* 0x000000320830723c */ /* 0x040ff000000418ff */
[----:B------:R-:W-:Y:S08]  /*10b0*/  HMMA.16816.F32.BF16 R44, R8, R40, RZ ;  /* 0x00000028082c723c */ /* 0x000ff000000418ff */
[C---:B------:R-:W-:Y:S08]  /*10c0*/  HMMA.16816.F32.BF16 R68, R172.reuse, R164, R68 ;  /* 0x000000a4ac44723c */ /* 0x040ff00000041844 */
[----:B------:R-:W-:Y:S08]  /*10d0*/  HMMA.16816.F32.BF16 R64, R172, R166, R64 ;  /* 0x000000a6ac40723c */ /* 0x000ff00000041840 */
[C---:B------:R-:W-:Y:S08]  /*10e0*/  HMMA.16816.F32.BF16 R108, R72.reuse, R40, RZ ;  /* 0x00000028486c723c */ /* 0x040ff000000418ff */
[----:B------:R-:W-:Y:S03]  /*10f0*/  HMMA.16816.F32.BF16 R104, R72, R42, RZ ;  /* 0x0000002a4868723c */ /* 0x000fe600000418ff */
[----:B------:R-:W-:-:S05]  /*1100*/  FMNMX3.FTZ R2, R68, R69, R64, !PT ;  /* 0x0000004544027276 */ /* 0x000fca0007810040 */
[----:B------:R-:W-:Y:S08]  /*1110*/  HMMA.16816.F32.BF16 R40, R8, R42, RZ ;  /* 0x0000002a0828723c */ /* 0x000ff000000418ff */
[----:B------:R-:W-:Y:S08]  /*1120*/  HMMA.16816.F32.BF16 R60, R172, R160, R60 ;  /* 0x000000a0ac3c723c */ /* 0x000ff0000004183c */
[----:B------:R-:W-:Y:S08]  /*1130*/  HMMA.16816.F32.BF16 R36, R8, R32, RZ ;  /* 0x000000200824723c */ /* 0x000ff000000418ff */
[----:B------:R-:W-:Y:S03]  /*1140*/  HMMA.16816.F32.BF16 R56, R172, R162, R56 ;  /* 0x000000a2ac38723c */ /* 0x000fe60000041838 */
[----:B------:R-:W-:-:S05]  /*1150*/  FMNMX3.FTZ R2, R2, R65, R60, !PT ;  /* 0x0000004102027276 */ /* 0x000fca000781003c */
        /* <DEDUP_REMOVED lines=12> */
[----:B---3--:R-:W-:Y:S08]  /*1220*/  HMMA.16816.F32.BF16 R44, R172, R152, R44 ;  /* 0x00000098ac2c723c */ /* 0x008ff0000004182c */
[----:B-1----:R-:W-:Y:S08]  /*1230*/  HMMA.16816.F32.BF16 R20, R8, R16, RZ ;  /* 0x000000100814723c */ /* 0x002ff000000418ff */
[----:B------:R-:W-:Y:S03]  /*1240*/  HMMA.16816.F32.BF16 R40, R172, R154, R40 ;  /* 0x0000009aac28723c */ /* 0x000fe60000041828 */
[----:B------:R-:W-:-:S05]  /*1250*/  FMNMX3.FTZ R2, R2, R49, R44, !PT ;  /* 0x0000003102027276 */ /* 0x000fca000781002c */
[C---:B------:R-:W-:Y:S08]  /*1260*/  HMMA.16816.F32.BF16 R84, R72.reuse, R16, RZ ;  /* 0x000000104854723c */ /* 0x040ff000000418ff */
[----:B------:R-:W-:Y:S03]  /*1270*/  HMMA.16816.F32.BF16 R80, R72, R18, RZ ;  /* 0x000000124850723c */ /* 0x000fe600000418ff */
[----:B------:R-:W-:-:S05]  /*1280*/  FMNMX3.FTZ R2, R2, R45, R40, !PT ;  /* 0x0000002d02027276 */ /* 0x000fca0007810028 */
[----:B------:R-:W-:Y:S08]  /*1290*/  HMMA.16816.F32.BF16 R16, R8, R18, RZ ;  /* 0x000000120810723c */ /* 0x000ff000000418ff */
[----:B----4-:R-:W-:Y:S08]  /*12a0*/  HMMA.16816.F32.BF16 R36, R172, R148, R36 ;  /* 0x00000094ac24723c */ /* 0x010ff00000041824 */
[----:B------:R-:W-:Y:S08]  /*12b0*/  HMMA.16816.F32.BF16 R12, R8, R176, RZ ;  /* 0x000000b0080c723c */ /* 0x000ff000000418ff */
[----:B------:R-:W-:Y:S03]  /*12c0*/  HMMA.16816.F32.BF16 R32, R172, R150, R32 ;  /* 0x00000096ac20723c */ /* 0x000fe60000041820 */
[----:B------:R-:W-:-:S05]  /*12d0*/  FMNMX3.FTZ R2, R2, R41, R36, !PT ;  /* 0x0000002902027276 */ /* 0x000fca0007810024 */
[----:B------:R-:W-:Y:S08]  /*12e0*/  HMMA.16816.F32.BF16 R8, R8, R178, RZ ;  /* 0x000000b20808723c */ /* 0x000ff000000418ff */
[----:B------:R-:W-:Y:S03]  /*12f0*/  HMMA.16816.F32.BF16 R28, R172, R144, R28 ;  /* 0x00000090ac1c723c */ /* 0x000fe6000004181c */
[----:B------:R-:W-:-:S05]  /*1300*/  FMNMX3.FTZ R2, R2, R37, R32, !PT ;  /* 0x0000002502027276 */ /* 0x000fca0007810020 */
[C---:B------:R-:W-:Y:S08]  /*1310*/  HMMA.16816.F32.BF16 R24, R172.reuse, R146, R24 ;  /* 0x00000092ac18723c */ /* 0x040ff00000041818 */
[----:B------:R-:W-:Y:S03]  /*1320*/  HMMA.16816.F32.BF16 R20, R172, R140, R20 ;  /* 0x0000008cac14723c */ /* 0x000fe60000041814 */
[----:B------:R-:W-:-:S05]  /*1330*/  FMNMX3.FTZ R2, R2, R33, R28, !PT ;  /* 0x0000002102027276 */ /* 0x000fca000781001c */
[----:B------:R-:W-:Y:S03]  /*1340*/  HMMA.16816.F32.BF16 R16, R172, R142, R16 ;  /* 0x0000008eac10723c */ /* 0x000fe60000041810 */
[----:B------:R-:W-:-:S05]  /*1350*/  FMNMX3.FTZ R2, R2, R29, R24, !PT ;  /* 0x0000001d02027276 */ /* 0x000fca0007810018 */
[----:B------:R-:W-:Y:S03]  /*1360*/  HMMA.16816.F32.BF16 R12, R172, R136, R12 ;  /* 0x00000088ac0c723c */ /* 0x000fe6000004180c */
[----:B------:R-:W-:-:S05]  /*1370*/  FMNMX3.FTZ R2, R2, R25, R20, !PT ;  /* 0x0000001902027276 */ /* 0x000fca0007810014 */
[----:B------:R-:W-:Y:S03]  /*1380*/  HMMA.16816.F32.BF16 R76, R72, R176, RZ ;  /* 0x000000b0484c723c */ /* 0x000fe600000418ff */
[----:B------:R-:W-:-:S05]  /*1390*/  FMNMX3.FTZ R2, R2, R21, R16, !PT ;  /* 0x0000001502027276 */ /* 0x000fca0007810010 */
[----:B------:R-:W-:Y:S03]  /*13a0*/  HMMA.16816.F32.BF16 R72, R72, R178, RZ ;  /* 0x000000b24848723c */ /* 0x000fe600000418ff */
[----:B------:R-:W-:-:S05]  /*13b0*/  FMNMX3.FTZ R2, R2, R17, R12, !PT ;  /* 0x0000001102027276 */ /* 0x000fca000781000c */
[----:B------:R-:W-:Y:S08]  /*13c0*/  HMMA.16816.F32.BF16 R8, R172, R138, R8 ;  /* 0x0000008aac08723c */ /* 0x000ff00000041808 */
[C---:B------:R-:W-:Y:S08]  /*13d0*/  HMMA.16816.F32.BF16 R132, R168.reuse, R164, R132 ;  /* 0x000000a4a884723c */ /* 0x040ff00000041884 */
[----:B------:R-:W-:Y:S03]  /*13e0*/  HMMA.16816.F32.BF16 R124, R168, R160, R124 ;  /* 0x000000a0a87c723c */ /* 0x000fe6000004187c */
[----:B------:R-:W-:-:S05]  /*13f0*/  FMNMX3.FTZ R2, R2, R13, R8, !PT ;  /* 0x0000000d02027276 */ /* 0x000fca0007810008 */
[C---:B------:R-:W-:Y:S08]  /*1400*/  HMMA.16816.F32.BF16 R116, R168.reuse, R156, R116 ;  /* 0x0000009ca874723c */ /* 0x040ff00000041874 */
        /* <DEDUP_REMOVED lines=12> */
[----:B------:R-:W-:Y:S01]  /*14d0*/  HMMA.16816.F32.BF16 R72, R168, R138, R72 ;  /* 0x0000008aa848723c */ /* 0x000fe20000041848 */
[----:B------:R-:W-:Y:S01]  /*14e0*/  FMNMX.FTZ R138, R9, R2, !PT ;  /* 0x00000002098a7209 */ /* 0x000fe20007810000 */
[----:B------:R-:W-:Y:S06]  /*14f0*/  BAR.SYNC.DEFER_BLOCKING 0x0 ;  /* 0x0000000000007b1d */ /* 0x000fec0000010000 */
[----:B------:R-:W-:-:S12]  /*1500*/  @!P3 BRA `(.L_x_36) ;  /* 0x000000000068b947 */ /* 0x000fd80003800000 */
[----:B------:R-:W-:-:S05]  /*1510*/  LEA.HI.SX32 R136, R180, 0xfffffffe, 0x19 ;  /* 0xfffffffeb4887811 */ /* 0x000fca00078fcaff */
[C---:B------:R-:W-:Y:S02]  /*1520*/  IMAD R3, R136.reuse, UR5, RZ ;  /* 0x0000000588037c24 */ /* 0x040fe4000f8e02ff */
[----:B------:R-:W-:-:S04]  /*1530*/  IMAD.WIDE.U32 R136, R136, UR8, RZ ;  /* 0x0000000888887c25 */ /* 0x000fc8000f8e00ff */
[----:B------:R-:W-:Y:S01]  /*1540*/  IMAD.IADD R137, R137, 0x1, R3 ;  /* 0x0000000189897824 */ /* 0x000fe200078e0203 */
[C---:B------:R-:W-:Y:S02]  /*1550*/  IADD3 R0, P0, PT, R136.reuse, UR12, RZ ;  /* 0x0000000c88007c10 */ /* 0x040fe4000ff1e0ff */
[----:B------:R-:W-:Y:S02]  /*1560*/  LEA R144, P2, R136, R229, 0x1 ;  /* 0x000000e588907211 */ /* 0x000fe400078408ff */
[----:B------:R-:W-:Y:S02]  /*1570*/  IADD3.X R3, PT, PT, R137, UR9, RZ, P0, !PT ;  /* 0x0000000989037c10 */ /* 0x000fe400087fe4ff */
[C---:B------:R-:W-:Y:S02]  /*1580*/  IADD3 R2, P1, PT, R0.reuse, UR12, RZ ;  /* 0x0000000c00027c10 */ /* 0x040fe4000ff3e0ff */
[----:B------:R-:W-:Y:S02]  /*1590*/  IADD3 R6, P0, PT, R0, UR14, RZ ;  /* 0x0000000e00067c10 */ /* 0x000fe4000ff1e0ff */
[----:B------:R-:W-:-:S02]  /*15a0*/  LEA.HI.X R145, R136, R228, R137, 0x1, P2 ;  /* 0x000000e488917211 */ /* 0x000fc400010f0c89 */
[-C--:B------:R-:W-:Y:S02]  /*15b0*/  LEA R142, P2, R0, R229.reuse, 0x1 ;  /* 0x000000e5008e7211 */ /* 0x080fe400078408ff */
[C---:B------:R-:W-:Y:S01]  /*15c0*/  IADD3.X R137, PT, PT, R3.reuse, UR9, RZ, P1, !PT ;  /* 0x0000000903897c10 */ /* 0x040fe20008ffe4ff */
[----:B------:R-:W-:Y:S01]  /*15d0*/  @!PT LDS RZ, [RZ] ;  /* 0x00000000fffff984 */ /* 0x000fe20000000800 */
[----:B------:R-:W-:Y:S01]  /*15e0*/  @!PT LDS RZ, [RZ] ;  /* 0x00000000fffff984 */ /* 0x000fe20000000800 */
[----:B------:R-:W-:Y:S01]  /*15f0*/  @!PT LDS RZ, [RZ] ;  /* 0x00000000fffff984 */ /* 0x000fe20000000800 */
[----:B------:R1:W-:Y:S01]  /*1600*/  LDGSTS.E.BYPASS.LTC128B.128 [R230+0x2000], desc[UR6][R144.64] ;  /* 0x0200000090e67fae */ /* 0x0003e2000b981a06 */
[----:B------:R-:W-:Y:S02]  /*1610*/  IADD3.X R139, PT, PT, R3, UR13, RZ, P0, !PT ;  /* 0x0000000d038b7c10 */ /* 0x000fe400087fe4ff */
[-C--:B------:R-:W-:Y:S02]  /*1620*/  LEA R140, P1, R2, R229.reuse, 0x1 ;  /* 0x000000e5028c7211 */ /* 0x080fe400078208ff */
[----:B------:R-:W-:Y:S02]  /*1630*/  LEA R136, P0, R6, R229, 0x1 ;  /* 0x000000e506887211 */ /* 0x000fe400078008ff */
[----:B------:R-:W-:-:S02]  /*1640*/  LEA.HI.X R143, R0, R228, R3, 0x1, P2 ;  /* 0x000000e4008f7211 */ /* 0x000fc400010f0c03 */
[-C--:B------:R-:W-:Y:S02]  /*1650*/  LEA.HI.X R141, R2, R228.reuse, R137, 0x1, P1 ;  /* 0x000000e4028d7211 */ /* 0x080fe400008f0c89 */
[----:B------:R-:W-:Y:S01]  /*1660*/  LEA.HI.X R137, R6, R228, R139, 0x1, P0 ;  /* 0x000000e406897211 */ /* 0x000fe200000f0c8b */
[----:B------:R1:W-:Y:S04]  /*1670*/  LDGSTS.E.BYPASS.LTC128B.128 [R230+0x2800], desc[UR6][R142.64] ;  /* 0x028000008ee67fae */ /* 0x0003e8000b981a06 */
[----:B------:R1:W-:Y:S04]  /*1680*/  LDGSTS.E.BYPASS.LTC128B.128 [R230+0x3000], desc[UR6][R140.64] ;  /* 0x030000008ce67fae */ /* 0x0003e8000b981a06 */
[----:B------:R1:W-:Y:S04]  /*1690*/  LDGSTS.E.BYPASS.LTC128B.128 [R230+0x3800], desc[UR6][R136.64] ;  /* 0x0380000088e67fae */ /* 0x0003e8000b981a06 */
[----:B------:R-:W0:Y:S02]  /*16a0*/  LDGDEPBAR ;  /* 0x00000000000079af */ /* 0x000e240000000000 */
.L_x_36:
[----:B------:R-:W2:Y:S01]  /*16b0*/  SHFL.BFLY PT, R3, R138, 0x2, 0x1f ;  /* 0x0c401f008a037f89 */ /* 0x000ea200000e0000 */
[----:B------:R-:W3:Y:S01]  /*16c0*/  LDCU UR10, c[0x0][0x45c] ;  /* 0x00008b80ff0a77ac */ /* 0x000ee20008000800 */
[----:B------:R-:W-:Y:S02]  /*16d0*/  FMNMX3.FTZ R6, R132, R133, R128, !PT ;  /* 0x0000008584067276 */ /* 0x000fe40007810080 */
[----:B------:R-:W-:Y:S02]  /*16e0*/  FMNMX3.FTZ R2, R70, R71, R66, !PT ;  /* 0x0000004746027276 */ /* 0x000fe40007810042 */
[----:B------:R-:W-:Y:S02]  /*16f0*/  FMNMX3.FTZ R6, R6, R129, R124, !PT ;  /* 0x0000008106067276 */ /* 0x000fe4000781007c */
[----:B------:R-:W-:Y:S02]  /*1700*/  FMNMX3.FTZ R2, R2, R67, R62, !PT ;  /* 0x0000004302027276 */ /* 0x000fe4000781003e */
[----:B------:R-:W-:-:S02]  /*1710*/  FMNMX3.FTZ R6, R6, R125, R120, !PT ;  /* 0x0000007d06067276 */ /* 0x000fc40007810078 */
[----:B------:R-:W-:Y:S02]  /*1720*/  FMNMX3.FTZ R2, R2, R63, R58, !PT ;  /* 0x0000003f02027276 */ /* 0x000fe4000781003a */
[----:B------:R-:W-:Y:S02]  /*1730*/  FMNMX3.FTZ R6, R6, R121, R116, !PT ;  /* 0x0000007906067276 */ /* 0x000fe40007810074 */
[----:B------:R-:W-:Y:S02]  /*1740*/  FMNMX3.FTZ R2, R2, R59, R54, !PT ;  /* 0x0000003b02027276 */ /* 0x000fe40007810036 */
[----:B------:R-:W-:Y:S02]  /*1750*/  FMNMX3.FTZ R6, R6, R117, R112, !PT ;  /* 0x0000007506067276 */ /* 0x000fe40007810070 */
[----:B------:R-:W-:Y:S02]  /*1760*/  FMNMX3.FTZ R2, R2, R55, R50, !PT ;  /* 0x0000003702027276 */ /* 0x000fe40007810032 */
[----:B------:R-:W-:-:S02]  /*1770*/  FMNMX3.FTZ R6, R6, R113, R108, !PT ;  /* 0x0000007106067276 */ /* 0x000fc4000781006c */
[----:B--2---:R-:W-:Y:S02]  /*1780*/  FMNMX.FTZ R3, R138, R3, !PT ;  /* 0x000000038a037209 */ /* 0x004fe40007810000 */
[----:B------:R-:W-:Y:S02]  /*1790*/  FMNMX3.FTZ R6, R6, R109, R104, !PT ;  /* 0x0000006d06067276 */ /* 0x000fe40007810068 */
[----:B------:R-:W-:Y:S01]  /*17a0*/  FMNMX3.FTZ R2, R2, R51, R46, !PT ;  /* 0x0000003302027276 */ /* 0x000fe2000781002e */
[----:B------:R-:W2:Y:S01]  /*17b0*/  SHFL.BFLY PT, R164, R3, 0x1, 0x1f ;  /* 0x0c201f0003a47f89 */ /* 0x000ea200000e0000 */
        /* <DEDUP_REMOVED lines=12> */
[----:B--2---:R-:W-:Y:S02]  /*1880*/  FMNMX.FTZ R164, R3, R164, !PT ;  /* 0x000000a403a47209 */ /* 0x004fe40007810000 */
[----:B------:R-:W-:Y:S02]  /*1890*/  FMNMX3.FTZ R6, R6, R81, R76, !PT ;  /* 0x0000005106067276 */ /* 0x000fe4000781004c */
[C---:B------:R-:W-:Y:S01]  /*18a0*/  FSETP.NEU.FTZ.AND P0, PT, R164.reuse, -INF , PT ;  /* 0xff800000a400780b */ /* 0x040fe20003f1d000 */
[----:B---3--:R-:W-:Y:S01]  /*18b0*/  FMUL.FTZ R0, R164, UR10 ;  /* 0x0000000aa4007c20 */ /* 0x008fe20008410000 */
[----:B------:R-:W-:-:S02]  /*18c0*/  FMNMX3.FTZ R6, R6, R77, R72, !PT ;  /* 0x0000004d06067276 */ /* 0x000fc40007810048 */
[----:B------:R-:W-:Y:S02]  /*18d0*/  FMNMX3.FTZ R2, R2, R23, R18, !PT ;  /* 0x0000001702027276 */ /* 0x000fe40007810012 */
[----:B------:R-:W-:Y:S02]  /*18e0*/  FSEL R0, R0, RZ, P0 ;  /* 0x000000ff00007208 */ /* 0x000fe40000000000 */
[----:B------:R-:W-:Y:S02]  /*18f0*/  FMNMX.FTZ R6, R73, R6, !PT ;  /* 0x0000000649067209 */ /* 0x000fe40007810000 */
[----:B------:R-:W-:Y:S01]  /*1900*/  FMNMX3.FTZ R2, R2, R19, R14, !PT ;  /* 0x0000001302027276 */ /* 0x000fe2000781000e */
[--C-:B-1----:R-:W-:Y:S01]  /*1910*/  FFMA.FTZ R136, R68, UR10, -R0.reuse ;  /* 0x0000000a44887c23 */ /* 0x102fe20008010800 */
[--C-:B------:R-:W-:Y:S01]  /*1920*/  FFMA.FTZ R137, R69, UR10, -R0.reuse ;  /* 0x0000000a45897c23 */ /* 0x100fe20008010800 */
        /* <DEDUP_REMOVED lines=29> */
[----:B------:R-:W-:Y:S01]  /*1b00*/  FFMA.FTZ R9, R9, UR10, -R0 ;  /* 0x0000000a09097c23 */ /* 0x000fe20008010800 */
[----:B------:R-:W-:Y:S01]  /*1b10*/  FMNMX3.FTZ R0, R134, R135, R130, !PT ;  /* 0x0000008786007276 */ /* 0x000fe20007810082 */
[----:B------:R-:W1:Y:S01]  /*1b20*/  SHFL.BFLY PT, R21, R6, 0x2, 0x1f ;  /* 0x0c401f0006157f89 */ /* 0x000e6200000e0000 */
[----:B------:R-:W-:Y:S01]  /*1b30*/  FMNMX3.FTZ R2, R2, R15, R10, !PT ;  /* 0x0000000f02027276 */ /* 0x000fe2000781000a */
[----:B------:R-:W-:Y:S01]  /*1b40*/  MUFU.EX2 R136, R136 ;  /* 0x0000008800887308 */ /* 0x000fe20000000800 */
[----:B------:R-:W-:-:S02]  /*1b50*/  FMNMX3.FTZ R0, R0, R131, R126, !PT ;  /* 0x0000008300007276 */ /* 0x000fc4000781007e */
[----:B------:R-:W-:Y:S02]  /*1b60*/  FMNMX.FTZ R3, R11, R2, !PT ;  /* 0x000000020b037209 */ /* 0x000fe40007810000 */
[----:B------:R-:W-:Y:S02]  /*1b70*/  FMNMX3.FTZ R0, R0, R127, R122, !PT ;  /* 0x0000007f00007276 */ /* 0x000fe4000781007a */
[----:B------:R-:W-:Y:S01]  /*1b80*/  LOP3.LUT R4, R4, 0x120, R7, 0xf8, !PT ;  /* 0x0000012004047812 */ /* 0x000fe200078ef807 */
[----:B------:R-:W2:Y:S01]  /*1b90*/  SHFL.BFLY PT, R2, R3, 0x2, 0x1f ;  /* 0x0c401f0003027f89 */ /* 0x000ea200000e0000 */
[----:B------:R-:W-:Y:S01]  /*1ba0*/  FMNMX3.FTZ R0, R0, R123, R118, !PT ;  /* 0x0000007b00007276 */ /* 0x000fe20007810076 */
[----:B------:R-:W3:Y:S01]  /*1bb0*/  MUFU.EX2 R137, R137 ;  /* 0x0000008900897308 */ /* 0x000ee20000000800 */
[----:B------:R-:W-:Y:S02]  /*1bc0*/  LEA R222, R4, UR4, 0x1 ;  /* 0x0000000404de7c11 */ /* 0x000fe4000f8e08ff */
[----:B------:R-:W-:-:S02]  /*1bd0*/  FMNMX3.FTZ R0, R0, R119, R114, !PT ;  /* 0x0000007700007276 */ /* 0x000fc40007810072 */
[----:B------:R-:W-:Y:S02]  /*1be0*/  IADD3 R220, PT, PT, R5, R222, RZ ;  /* 0x000000de05dc7210 */ /* 0x000fe40007ffe0ff */
[----:B------:R-:W-:Y:S01]  /*1bf0*/  FMNMX3.FTZ R0, R0, R115, R110, !PT ;  /* 0x0000007300007276 */ /* 0x000fe2000781006e */
[----:B------:R-:W-:Y:S01]  /*1c00*/  MUFU.EX2 R139, R139 ;  /* 0x0000008b008b7308 */ /* 0x000fe20000000800 */
[----:B------:R-:W-:Y:S02]  /*1c10*/  LOP3.LUT R237, R181, 0x20, RZ, 0xc0, !PT ;  /* 0x00000020b5ed7812 */ /* 0x000fe400078ec0ff */
[----:B------:R-:W-:Y:S02]  /*1c20*/  FMNMX3.FTZ R0, R0, R111, R106, !PT ;  /* 0x0000006f00007276 */ /* 0x000fe4000781006a */
[----:B-1----:R-:W-:Y:S02]  /*1c30*/  FMNMX.FTZ R6, R6, R21, !PT ;  /* 0x0000001506067209 */ /* 0x002fe40007810000 */
[----:B------:R-:W-:Y:S01]  /*1c40*/  FMNMX3.FTZ R0, R0, R107, R102, !PT ;  /* 0x0000006b00007276 */ /* 0x000fe20007810066 */
[----:B------:R-:W1:Y:S01]  /*1c50*/  MUFU.EX2 R148, R148 ;  /* 0x0000009400947308 */ /* 0x000e620000000800 */
[----:B---3--:R-:W-:Y:S01]  /*1c60*/  F2FP.BF16.F32.PACK_AB R56, R137, R136 ;  /* 0x000000888938723e */ /* 0x008fe200000010ff */
[----:B------:R-:W-:Y:S01]  /*1c70*/  SHFL.BFLY PT, R25, R6, 0x1, 0x1f ;  /* 0x0c201f0006197f89 */ /* 0x000fe200000e0000 */
[----:B------:R-:W-:Y:S01]  /*1c80*/  FMNMX3.FTZ R0, R0, R103, R98, !PT ;  /* 0x0000006700007276 */ /* 0x000fe20007810062 */
[----:B------:R-:W-:Y:S01]  /*1c90*/  FADD.FTZ R136, R136, R137 ;  /* 0x0000008988887221 */ /* 0x000fe20000010000 */
[----:B--2---:R-:W-:-:S02]  /*1ca0*/  FMNMX.FTZ R2, R3, R2, !PT ;  /* 0x0000000203027209 */ /* 0x004fc40007810000 */
[----:B------:R-:W-:Y:S01]  /*1cb0*/  FMNMX3.FTZ R0, R0, R99, R94, !PT ;  /* 0x0000006300007276 */ /* 0x000fe2000781005e */
[----:B------:R-:W-:Y:S02]  /*1cc0*/  MUFU.EX2 R146, R146 ;  /* 0x0000009200927308 */ /* 0x000fe40000000800 */
[----:B------:R-:W2:Y:S01]  /*1cd0*/  SHFL.BFLY PT, R3, R2, 0x1, 0x1f ;  /* 0x0c201f0002037f89 */ /* 0x000ea200000e0000 */
[----:B------:R-:W-:-:S04]  /*1ce0*/  FMNMX3.FTZ R0, R0, R95, R90, !PT ;  /* 0x0000005f00007276 */ /* 0x000fc8000781005a */
[----:B------:R-:W-:Y:S01]  /*1cf0*/  FMNMX3.FTZ R0, R0, R91, R86, !PT ;  /* 0x0000005b00007276 */ /* 0x000fe20007810056 */
[----:B------:R-:W-:Y:S03]  /*1d00*/  MUFU.EX2 R147, R147 ;  /* 0x0000009300937308 */ /* 0x000fe60000000800 */
[----:B------:R-:W-:-:S04]  /*1d10*/  FMNMX3.FTZ R0, R0, R87, R82, !PT ;  /* 0x0000005700007276 */ /* 0x000fc80007810052 */
[----:B------:R-:W-:Y:S01]  /*1d20*/  FMNMX3.FTZ R0, R0, R83, R78, !PT ;  /* 0x0000005300007276 */ /* 0x000fe2000781004e */
[----:B------:R-:W-:Y:S03]  /*1d30*/  MUFU.EX2 R144, R144 ;  /* 0x0000009000907308 */ /* 0x000fe60000000800 */
[----:B------:R-:W-:-:S04]  /*1d40*/  FMNMX3.FTZ R0, R0, R79, R74, !PT ;  /* 0x0000004f00007276 */ /* 0x000fc8000781004a */
[----:B------:R-:W-:Y:S01]  /*1d50*/  FMNMX.FTZ R0, R75, R0, !PT ;  /* 0x000000004b007209 */ /* 0x000fe20007810000 */
[----:B------:R-:W-:Y:S01]  /*1d60*/  MUFU.EX2 R145, R145 ;  /* 0x0000009100917308 */ /* 0x000fe20000000800 */
[----:B--2---:R-:W-:-:S03]  /*1d70*/  FMNMX.FTZ R3, R2, R3, !PT ;  /* 0x0000000302037209 */ /* 0x004fc60007810000 */
[----:B------:R-:W2:Y:S01]  /*1d80*/  SHFL.BFLY PT, R21, R0, 0x2, 0x1f ;  /* 0x0c401f0000157f89 */ /* 0x000ea200000e0000 */
[----:B------:R-:W-:Y:S01]  /*1d90*/  FMNMX.FTZ R2, R6, R25, !PT ;  /* 0x0000001906027209 */ /* 0x000fe20007810000 */
[C---:B------:R-:W-:Y:S01]  /*1da0*/  FMUL.FTZ R140, R3.reuse, UR10 ;  /* 0x0000000a038c7c20 */ /* 0x040fe20008410000 */
[----:B------:R-:W-:Y:S01]  /*1db0*/  FSETP.NEU.FTZ.AND P0, PT, R3, -INF , PT ;  /* 0xff8000000300780b */ /* 0x000fe20003f1d000 */
[----:B------:R-:W-:Y:S02]  /*1dc0*/  LDSM.16.MT88.4 R4, [R220+0x4000] ;  /* 0x00400000dc04783b */ /* 0x000fe40000004200 */
[----:B------:R-:W-:Y:S01]  /*1dd0*/  FMUL.FTZ R141, R2, UR10 ;  /* 0x0000000a028d7c20 */ /* 0x000fe20008410000 */
[----:B------:R-:W-:Y:S01]  /*1de0*/  MUFU.EX2 R170, R170 ;  /* 0x000000aa00aa7308 */ /* 0x000fe20000000800 */
[----:B------:R-:W-:Y:S02]  /*1df0*/  FSEL R140, R140, RZ, P0 ;  /* 0x000000ff8c8c7208 */ /* 0x000fe40000000000 */
[----:B------:R-:W-:-:S03]  /*1e00*/  FSETP.NEU.FTZ.AND P0, PT, R2, -INF , PT ;  /* 0xff8000000200780b */ /* 0x000fc60003f1d000 */
[--C-:B------:R-:W-:Y:S01]  /*1e10*/  FFMA.FTZ R199, R30, UR10, -R140.reuse ;  /* 0x0000000a1ec77c23 */ /* 0x100fe2000801088c */
[----:B------:R-:W-:Y:S01]  /*1e20*/  FSEL R141, R141, RZ, P0 ;  /* 0x000000ff8d8d7208 */ /* 0x000fe20000000000 */
[--C-:B------:R-:W-:Y:S01]  /*1e30*/  FFMA.FTZ R200, R31, UR10, -R140.reuse ;  /* 0x0000000a1fc87c23 */ /* 0x100fe2000801088c */
[--C-:B------:R-:W-:Y:S01]  /*1e40*/  FFMA.FTZ R190, R54, UR10, -R140.reuse ;  /* 0x0000000a36be7c23 */ /* 0x100fe2000801088c */
[----:B------:R-:W-:Y:S01]  /*1e50*/  LDSM.16.MT88.4 R28, [R222+0x4000] ;  /* 0x00400000de1c783b */ /* 0x000fe20000004200 */
[--C-:B------:R-:W-:Y:S01]  /*1e60*/  FFMA.FTZ R185, R55, UR10, -R140.reuse ;  /* 0x0000000a37b97c23 */ /* 0x100fe2000801088c */
[--C-:B------:R-:W-:Y:S01]  /*1e70*/  FFMA.FTZ R162, R132, UR10, -R141.reuse ;  /* 0x0000000a84a27c23 */ /* 0x100fe2000801088d */
[--C-:B------:R-:W-:Y:S01]  /*1e80*/  FFMA.FTZ R201, R133, UR10, -R141.reuse ;  /* 0x0000000a85c97c23 */ /* 0x100fe2000801088d */
[--C-:B------:R-:W-:Y:S01]  /*1e90*/  FFMA.FTZ R128, R128, UR10, -R141.reuse ;  /* 0x0000000a80807c23 */ /* 0x100fe2000801088d */
[--C-:B------:R-:W-:Y:S01]  /*1ea0*/  FFMA.FTZ R129, R129, UR10, -R141.reuse ;  /* 0x0000000a81817c23 */ /* 0x100fe2000801088d */
[--C-:B------:R-:W-:Y:S01]  /*1eb0*/  FFMA.FTZ R186, R50, UR10, -R140.reuse ;  /* 0x0000000a32ba7c23 */ /* 0x100fe2000801088c */
[----:B--2---:R-:W-:Y:S01]  /*1ec0*/  FMNMX.FTZ R0, R0, R21, !PT ;  /* 0x0000001500007209 */ /* 0x004fe20007810000 */
[----:B------:R-:W-:Y:S01]  /*1ed0*/  MUFU.EX2 R162, R162 ;  /* 0x000000a200a27308 */ /* 0x000fe20000000800 */
[--C-:B------:R-:W-:Y:S01]  /*1ee0*/  FFMA.FTZ R187, R51, UR10, -R140.reuse ;  /* 0x0000000a33bb7c23 */ /* 0x100fe2000801088c */
[--C-:B------:R-:W-:Y:S01]  /*1ef0*/  FFMA.FTZ R138, R70, UR10, -R140.reuse ;  /* 0x0000000a468a7c23 */ /* 0x100fe2000801088c */
[--C-:B------:R-:W-:Y:S01]  /*1f00*/  FFMA.FTZ R161, R71, UR10, -R140.reuse ;  /* 0x0000000a47a17c23 */ /* 0x100fe2000801088c */
[----:B------:R-:W2:Y:S01]  /*1f10*/  SHFL.BFLY PT, R21, R0, 0x1, 0x1f ;  /* 0x0c201f0000157f89 */ /* 0x000ea200000e0000 */
[--C-:B------:R-:W-:Y:S01]  /*1f20*/  FFMA.FTZ R151, R66, UR10, -R140.reuse ;  /* 0x0000000a42977c23 */ /* 0x100fe2000801088c */
[--C-:B------:R-:W-:Y:S01]  /*1f30*/  FFMA.FTZ R160, R67, UR10, -R140.reuse ;  /* 0x0000000a43a07c23 */ /* 0x100fe2000801088c */
[--C-:B------:R-:W-:Y:S01]  /*1f40*/  FFMA.FTZ R191, R42, UR10, -R140.reuse ;  /* 0x0000000a2abf7c23 */ /* 0x100fe2000801088c */
[----:B------:R-:W3:Y:S01]  /*1f50*/  MUFU.EX2 R201, R201 ;  /* 0x000000c900c97308 */ /* 0x000ee20000000800 */
[----:B------:R-:W4:Y:S01]  /*1f60*/  LDSM.16.MT88.4 R52, [R222+0x4400] ;  /* 0x00440000de34783b */ /* 0x000f220000004200 */
[--C-:B------:R-:W-:Y:S01]  /*1f70*/  FFMA.FTZ R194, R43, UR10, -R140.reuse ;  /* 0x0000000a2bc27c23 */ /* 0x100fe2000801088c */
[--C-:B------:R-:W-:Y:S01]  /*1f80*/  FFMA.FTZ R189, R46, UR10, -R140.reuse ;  /* 0x0000000a2ebd7c23 */ /* 0x100fe2000801088c */
[--C-:B------:R-:W-:Y:S01]  /*1f90*/  FFMA.FTZ R192, R47, UR10, -R140.reuse ;  /* 0x0000000a2fc07c23 */ /* 0x100fe2000801088c */
[----:B------:R-:W5:Y:S01]  /*1fa0*/  LDSM.16.MT88.4 R48, [R220+0x4400] ;  /* 0x00440000dc30783b */ /* 0x000f620000004200 */
[--C-:B------:R-:W-:Y:S01]  /*1fb0*/  FFMA.FTZ R195, R38, UR10, -R140.reuse ;  /* 0x0000000a26c37c23 */ /* 0x100fe2000801088c */
[--C-:B------:R-:W-:Y:S01]  /*1fc0*/  FFMA.FTZ R196, R39, UR10, -R140.reuse ;  /* 0x0000000a27c47c23 */ /* 0x100fe2000801088c */
[----:B------:R-:W-:Y:S01]  /*1fd0*/  MUFU.EX2 R128, R128 ;  /* 0x0000008000807308 */ /* 0x000fe20000000800 */
[--C-:B------:R-:W-:Y:S01]  /*1fe0*/  FFMA.FTZ R197, R34, UR10, -R140.reuse ;  /* 0x0000000a22c57c23 */ /* 0x100fe2000801088c */
[--C-:B------:R-:W-:Y:S01]  /*1ff0*/  FFMA.FTZ R198, R35, UR10, -R140.reuse ;  /* 0x0000000a23c67c23 */ /* 0x100fe2000801088c */
[--C-:B------:R-:W-:Y:S01]  /*2000*/  FFMA.FTZ R193, R58, UR10, -R140.reuse ;  /* 0x0000000a3ac17c23 */ /* 0x100fe2000801088c */
[--C-:B------:R-:W-:Y:S01]  /*2010*/  FFMA.FTZ R188, R59, UR10, -R140.reuse ;  /* 0x0000000a3bbc7c23 */ /* 0x100fe2000801088c */
[----:B-1----:R-:W-:Y:S01]  /*2020*/  F2FP.BF16.F32.PACK_AB R58, R148, R139 ;  /* 0x0000008b943a723e */ /* 0x002fe200000010ff */
[--C-:B------:R-:W-:Y:S01]  /*2030*/  FFMA.FTZ R149, R62, UR10, -R140.reuse ;  /* 0x0000000a3e957c23 */ /* 0x100fe2000801088c */
[--C-:B------:R-:W-:Y:S01]  /*2040*/  FFMA.FTZ R150, R63, UR10, -R140.reuse ;  /* 0x0000000a3f967c23 */ /* 0x100fe2000801088c */
[----:B------:R-:W1:Y:S01]  /*2050*/  MUFU.EX2 R129, R129 ;  /* 0x0000008100817308 */ /* 0x000e620000000800 */
[----:B---3--:R-:W-:Y:S01]  /*2060*/  F2FP.BF16.F32.PACK_AB R40, R201, R162 ;  /* 0x000000a2c928723e */ /* 0x008fe200000010ff */
[----:B------:R-:W3:Y:S01]  /*2070*/  LDSM.16.MT88.4 R68, [R222+0x4800] ;  /* 0x00480000de44783b */ /* 0x000ee20000004200 */
[--C-:B------:R-:W-:Y:S01]  /*2080*/  FFMA.FTZ R206, R117, UR10, -R141.reuse ;  /* 0x0000000a75ce7c23 */ /* 0x100fe2000801088d */
[----:B--2---:R-:W-:Y:S01]  /*2090*/  FMNMX.FTZ R0, R0, R21, !PT ;  /* 0x0000001500007209 */ /* 0x004fe20007810000 */
[--C-:B------:R-:W-:Y:S01]  /*20a0*/  FFMA.FTZ R112, R112, UR10, -R141.reuse ;  /* 0x0000000a70707c23 */ /* 0x100fe2000801088d */
[--C-:B------:R-:W-:Y:S01]  /*20b0*/  FFMA.FTZ R113, R113, UR10, -R141.reuse ;  /* 0x0000000a71717c23 */ /* 0x100fe2000801088d */
[--C-:B------:R-:W-:Y:S01]  /*20c0*/  FFMA.FTZ R108, R108, UR10, -R141.reuse ;  /* 0x0000000a6c6c7c23 */ /* 0x100fe2000801088d */
[C---:B------:R-:W-:Y:S01]  /*20d0*/  FSETP.NEU.FTZ.AND P0, PT, R0.reuse, -INF , PT ;  /* 0xff8000000000780b */ /* 0x040fe20003f1d000 */
[----:B------:R-:W-:Y:S01]  /*20e0*/  FMUL.FTZ R132, R0, UR10 ;  /* 0x0000000a00847c20 */ /* 0x000fe20008410000 */
[----:B------:R-:W-:Y:S01]  /*20f0*/  MUFU.EX2 R138, R138 ;  /* 0x0000008a008a7308 */ /* 0x000fe20000000800 */
[--C-:B------:R-:W-:Y:S01]  /*2100*/  FFMA.FTZ R109, R109, UR10, -R141.reuse ;  /* 0x0000000a6d6d7c23 */ /* 0x100fe2000801088d */
[--C-:B------:R-:W-:Y:S01]  /*2110*/  FFMA.FTZ R104, R104, UR10, -R141.reuse ;  /* 0x0000000a68687c23 */ /* 0x100fe2000801088d */
[--C-:B------:R-:W-:Y:S01]  /*2120*/  FFMA.FTZ R105, R105, UR10, -R141.reuse ;  /* 0x0000000a69697c23 */ /* 0x100fe2000801088d */
[----:B------:R-:W-:Y:S01]  /*2130*/  FSEL R132, R132, RZ, P0 ;  /* 0x000000ff84847208 */ /* 0x000fe20000000000 */
[----:B------:R-:W-:Y:S01]  /*2140*/  FFMA.FTZ R207, R27, UR10, -R140 ;  /* 0x0000000a1bcf7c23 */ /* 0x000fe2000801088c */
[--C-:B------:R-:W-:Y:S01]  /*2150*/  FFMA.FTZ R100, R100, UR10, -R141.reuse ;  /* 0x0000000a64647c23 */ /* 0x100fe2000801088d */
[----:B-1----:R-:W-:Y:S01]  /*2160*/  F2FP.BF16.F32.PACK_AB R42, R129, R128 ;  /* 0x00000080812a723e */ /* 0x002fe200000010ff */
[----:B------:R-:W1:Y:S01]  /*2170*/  MUFU.EX2 R161, R161 ;  /* 0x000000a100a17308 */ /* 0x000e620000000800 */
[--C-:B------:R-:W-:Y:S01]  /*2180*/  FFMA.FTZ R163, R130, UR10, -R132.reuse ;  /* 0x0000000a82a37c23 */ /* 0x100fe20008010884 */
[--C-:B------:R-:W-:Y:S01]  /*2190*/  FFMA.FTZ R202, R134, UR10, -R132.reuse ;  /* 0x0000000a86ca7c23 */ /* 0x100fe20008010884 */
[--C-:B------:R-:W-:Y:S01]  /*21a0*/  FFMA.FTZ R203, R135, UR10, -R132.reuse ;  /* 0x0000000a87cb7c23 */ /* 0x100fe20008010884 */
[--C-:B------:R-:W-:Y:S01]  /*21b0*/  FFMA.FTZ R130, R131, UR10, -R132.reuse ;  /* 0x0000000a83827c23 */ /* 0x100fe20008010884 */
[--C-:B------:R-:W-:Y:S01]  /*21c0*/  FFMA.FTZ R131, R124, UR10, -R141.reuse ;  /* 0x0000000a7c837c23 */ /* 0x100fe2000801088d */
[--C-:B------:R-:W-:Y:S01]  /*21d0*/  FFMA.FTZ R124, R125, UR10, -R141.reuse ;  /* 0x0000000a7d7c7c23 */ /* 0x100fe2000801088d */
[--C-:B------:R-:W-:Y:S01]  /*21e0*/  FFMA.FTZ R125, R120, UR10, -R141.reuse ;  /* 0x0000000a787d7c23 */ /* 0x100fe2000801088d */
[----:B------:R-:W-:Y:S01]  /*21f0*/  MUFU.EX2 R202, R202 ;  /* 0x000000ca00ca7308 */ /* 0x000fe20000000800 */
[--C-:B------:R-:W-:Y:S01]  /*2200*/  FFMA.FTZ R120, R121, UR10, -R141.reuse ;  /* 0x0000000a79787c23 */ /* 0x100fe2000801088d */
[--C-:B------:R-:W-:Y:S01]  /*2210*/  FFMA.FTZ R126, R126, UR10, -R132.reuse ;  /* 0x0000000a7e7e7c23 */ /* 0x100fe20008010884 */
[--C-:B------:R-:W-:Y:S01]  /*2220*/  FFMA.FTZ R121, R127, UR10, -R132.reuse ;  /* 0x0000000a7f797c23 */ /* 0x100fe20008010884 */
[--C-:B------:R-:W-:Y:S01]  /*2230*/  FFMA.FTZ R204, R122, UR10, -R132.reuse ;  /* 0x0000000a7acc7c23 */ /* 0x100fe20008010884 */
[--C-:B------:R-:W-:Y:S01]  /*2240*/  FFMA.FTZ R123, R123, UR10, -R132.reuse ;  /* 0x0000000a7b7b7c23 */ /* 0x100fe20008010884 */
[--C-:B------:R-:W-:Y:S01]  /*2250*/  FFMA.FTZ R127, R116, UR10, -R141.reuse ;  /* 0x0000000a747f7c23 */ /* 0x100fe2000801088d */
[--C-:B------:R-:W-:Y:S01]  /*2260*/  FFMA.FTZ R208, R118, UR10, -R132.reuse ;  /* 0x0000000a76d07c23 */ /* 0x100fe20008010884 */
[----:B------:R-:W2:Y:S01]  /*2270*/  MUFU.EX2 R203, R203 ;  /* 0x000000cb00cb7308 */ /* 0x000ea20000000800 */
[----:B-1----:R-:W-:Y:S01]  /*2280*/  F2FP.BF16.F32.PACK_AB R57, R161, R138 ;  /* 0x0000008aa139723e */ /* 0x002fe200000010ff */
[--C-:B------:R-:W-:Y:S01]  /*2290*/  FFMA.FTZ R205, R119, UR10, -R132.reuse ;  /* 0x0000000a77cd7c23 */ /* 0x100fe20008010884 */
[--C-:B------:R-:W-:Y:S01]  /*22a0*/  FFMA.FTZ R114, R114, UR10, -R132.reuse ;  /* 0x0000000a72727c23 */ /* 0x100fe20008010884 */
[--C-:B------:R-:W-:Y:S01]  /*22b0*/  FFMA.FTZ R115, R115, UR10, -R132.reuse ;  /* 0x0000000a73737c23 */ /* 0x100fe20008010884 */
[----:B------:R-:W-:Y:S01]  /*22c0*/  F2FP.BF16.F32.PACK_AB R116, R147, R146 ;  /* 0x000000929374723e */ /* 0x000fe200000010ff */
[--C-:B------:R-:W-:Y:S01]  /*22d0*/  FFMA.FTZ R110, R110, UR10, -R132.reuse ;  /* 0x0000000a6e6e7c23 */ /* 0x100fe20008010884 */
[----:B------:R-:W-:Y:S01]  /*22e0*/  F2FP.BF16.F32.PACK_AB R118, R145, R144 ;  /* 0x000000909176723e */ /* 0x000fe200000010ff */
[----:B------:R-:W-:Y:S01]  /*22f0*/  MUFU.EX2 R163, R163 ;  /* 0x000000a300a37308 */ /* 0x000fe20000000800 */
[--C-:B------:R-:W-:Y:S01]  /*2300*/  FFMA.FTZ R111, R111, UR10, -R132.reuse ;  /* 0x0000000a6f6f7c23 */ /* 0x100fe20008010884 */
[--C-:B------:R-:W-:Y:S01]  /*2310*/  FFMA.FTZ R106, R106, UR10, -R132.reuse ;  /* 0x0000000a6a6a7c23 */ /* 0x100fe20008010884 */
[----:B------:R-:W-:Y:S01]  /*2320*/  FFMA.FTZ R107, R107, UR10, -R132 ;  /* 0x0000000a6b6b7c23 */ /* 0x000fe20008010884 */
[----:B------:R-:W-:Y:S01]  /*2330*/  FFMA.FTZ R122, R26, UR10, -R140 ;  /* 0x0000000a1a7a7c23 */ /* 0x000fe2000801088c */
[--C-:B------:R-:W-:Y:S01]  /*2340*/  FFMA.FTZ R101, R101, UR10, -R141.reuse ;  /* 0x0000000a65657c23 */ /* 0x100fe2000801088d */
[--C-:B------:R-:W-:Y:S01]  /*2350*/  FFMA.FTZ R96, R96, UR10, -R141.reuse ;  /* 0x0000000a60607c23 */ /* 0x100fe2000801088d */
[--C-:B------:R-:W-:Y:S01]  /*2360*/  FFMA.FTZ R97, R97, UR10, -R141.reuse ;  /* 0x0000000a61617c23 */ /* 0x100fe2000801088d */
[----:B------:R-:W1:Y:S01]  /*2370*/  MUFU.EX2 R130, R130 ;  /* 0x0000008200827308 */ /* 0x000e620000000800 */
[----:B--2---:R-:W-:Y:S01]  /*2380*/  F2FP.BF16.F32.PACK_AB R41, R203, R202 ;  /* 0x000000cacb29723e */ /* 0x004fe200000010ff */
        /* <DEDUP_REMOVED lines=16> */
[----:B------:R-:W-:Y:S01]  /*2490*/  FFMA.FTZ R83, R83, UR10, -R132 ;  /* 0x0000000a53537c23 */ /* 0x000fe20008010884 */
[--C-:B------:R-:W-:Y:S01]  /*24a0*/  FFMA.FTZ R18, R18, UR10, -R140.reuse ;  /* 0x0000000a12127c23 */ /* 0x100fe2000801088c */
[----:B------:R-:W-:Y:S01]  /*24b0*/  FFMA.FTZ R19, R19, UR10, -R140 ;  /* 0x0000000a13137c23 */ /* 0x000fe2000801088c */
[--C-:B------:R-:W-:Y:S01]  /*24c0*/  FFMA.FTZ R239, R73, UR10, -R141.reuse ;  /* 0x0000000a49ef7c23 */ /* 0x100fe2000801088d */
[--C-:B------:R-:W-:Y:S01]  /*24d0*/  FFMA.FTZ R73, R74, UR10, -R132.reuse ;  /* 0x0000000a4a497c23 */ /* 0x100fe20008010884 */
[----:B------:R-:W-:Y:S01]  /*24e0*/  FFMA.FTZ R238, R75, UR10, -R132 ;  /* 0x0000000a4bee7c23 */ /* 0x000fe20008010884 */
[----:B------:R-:W-:Y:S01]  /*24f0*/  MUFU.EX2 R131, R131 ;  /* 0x0000008300837308 */ /* 0x000fe20000000800 */
[C---:B------:R-:W-:Y:S01]  /*2500*/  HMMA.16816.F32.BF16 R32, R40.reuse, R28, RZ ;  /* 0x0000001c2820723c */ /* 0x040fe200000418ff */
[----:B------:R-:W-:Y:S01]  /*2510*/  FFMA.FTZ R76, R76, UR10, -R141 ;  /* 0x0000000a4c4c7c23 */ /* 0x000fe2000801088d */
[--C-:B------:R-:W-:Y:S01]  /*2520*/  FFMA.FTZ R14, R14, UR10, -R140.reuse ;  /* 0x0000000a0e0e7c23 */ /* 0x100fe2000801088c */
[--C-:B------:R-:W-:Y:S01]  /*2530*/  FFMA.FTZ R15, R15, UR10, -R140.reuse ;  /* 0x0000000a0f0f7c23 */ /* 0x100fe2000801088c */
[--C-:B------:R-:W-:Y:S01]  /*2540*/  FFMA.FTZ R10, R10, UR10, -R140.reuse ;  /* 0x0000000a0a0a7c23 */ /* 0x100fe2000801088c */
[----:B------:R-:W-:Y:S01]  /*2550*/  FFMA.FTZ R11, R11, UR10, -R140 ;  /* 0x0000000a0b0b7c23 */ /* 0x000fe2000801088c */
[----:B------:R-:W-:Y:S01]  /*2560*/  FADD.FTZ R201, R162, R201 ;  /* 0x000000c9a2c97221 */ /* 0x000fe20000010000 */
[----:B------:R-:W1:Y:S01]  /*2570*/  MUFU.EX2 R124, R124 ;  /* 0x0000007c007c7308 */ /* 0x000e620000000800 */
[----:B------:R-:W-:Y:S01]  /*2580*/  HMMA.16816.F32.BF16 R36, R40, R4, RZ ;  /* 0x000000042824723c */ /* 0x000fe200000418ff */
[----:B--2---:R-:W-:Y:S01]  /*2590*/  F2FP.BF16.F32.PACK_AB R59, R160, R151 ;  /* 0x00000097a03b723e */ /* 0x004fe200000010ff */
[----:B------:R-:W-:Y:S01]  /*25a0*/  FADD.FTZ R202, R202, R203 ;  /* 0x000000cbcaca7221 */ /* 0x000fe20000010000 */
[----:B------:R-:W-:-:S04]  /*25b0*/  FADD.FTZ R128, R128, R201 ;  /* 0x000000c980807221 */ /* 0x000fc80000010000 */
[----:B------:R-:W-:Y:S01]  /*25c0*/  MUFU.EX2 R125, R125 ;  /* 0x0000007d007d7308 */ /* 0x000fe20000000800 */
[----:B------:R-:W-:Y:S01]  /*25d0*/  HMMA.16816.F32.BF16 R44, R40, R30, RZ ;  /* 0x0000001e282c723c */ /* 0x000fe200000418ff */
[----:B------:R-:W-:-:S06]  /*25e0*/  FADD.FTZ R128, R129, R128 ;  /* 0x0000008081807221 */ /* 0x000fcc0000010000 */
[----:B------:R-:W-:Y:S01]  /*25f0*/  MUFU.EX2 R120, R120 ;  /* 0x0000007800787308 */ /* 0x000fe20000000800 */
[----:B------:R-:W-:Y:S07]  /*2600*/  HMMA.16816.F32.BF16 R40, R40, R6, RZ ;  /* 0x000000062828723c */ /* 0x000fee00000418ff */
[----:B------:R-:W-:Y:S01]  /*2610*/  MUFU.EX2 R126, R126 ;  /* 0x0000007e007e7308 */ /* 0x000fe20000000800 */
[C---:B------:R-:W-:Y:S07]  /*2620*/  HMMA.16816.F32.BF16 R60, R56.reuse, R28, RZ ;  /* 0x0000001c383c723c */ /* 0x040fee00000418ff */
[----:B------:R-:W2:Y:S01]  /*2630*/  MUFU.EX2 R121, R121 ;  /* 0x0000007900797308 */ /* 0x000ea20000000800 */
[C---:B------:R-:W-:Y:S07]  /*2640*/  HMMA.16816.F32.BF16 R28, R56.reuse, R30, RZ ;  /* 0x0000001e381c723c */ /* 0x040fee00000418ff */
[----:B------:R-:W-:Y:S01]  /*2650*/  MUFU.EX2 R204, R204 ;  /* 0x000000cc00cc7308 */ /* 0x000fe20000000800 */
[----:B------:R-:W-:Y:S01]  /*2660*/  HMMA.16816.F32.BF16 R64, R56, R4, RZ ;  /* 0x000000043840723c */ /* 0x000fe200000418ff */
[----:B-1----:R-:W-:Y:S01]  /*2670*/  F2FP.BF16.F32.PACK_AB R4, R124, R131 ;  /* 0x000000837c04723e */ /* 0x002fe200000010ff */
[----:B------:R-:W-:-:S04]  /*2680*/  FADD.FTZ R131, R131, R128 ;  /* 0x0000008083837221 */ /* 0x000fc80000010000 */
[----:B------:R-:W-:Y:S01]  /*2690*/  FADD.FTZ R124, R124, R131 ;  /* 0x000000837c7c7221 */ /* 0x000fe20000010000 */
[----:B------:R-:W1:Y:S01]  /*26a0*/  MUFU.EX2 R123, R123 ;  /* 0x0000007b007b7308 */ /* 0x000e620000000800 */
[----:B------:R-:W-:Y:S01]  /*26b0*/  HMMA.16816.F32.BF16 R56, R56, R6, RZ ;  /* 0x000000063838723c */ /* 0x000fe200000418ff */
[----:B--2---:R-:W-:Y:S02]  /*26c0*/  F2FP.BF16.F32.PACK_AB R5, R121, R126 ;  /* 0x0000007e7905723e */ /* 0x004fe400000010ff */
[----:B------:R-:W-:Y:S01]  /*26d0*/  F2FP.BF16.F32.PACK_AB R6, R120, R125 ;  /* 0x0000007d7806723e */ /* 0x000fe200000010ff */
[----:B------:R-:W-:-:S03]  /*26e0*/  FADD.FTZ R125, R125, R124 ;  /* 0x0000007c7d7d7221 */ /* 0x000fc60000010000 */
[----:B------:R-:W-:Y:S01]  /*26f0*/  MUFU.EX2 R149, R149 ;  /* 0x0000009500957308 */ /* 0x000fe20000000800 */
[----:B------:R-:W-:-:S07]  /*2700*/  FADD.FTZ R120, R120, R125 ;  /* 0x0000007d78787221 */ /* 0x000fce0000010000 */
[----:B------:R-:W2:Y:S01]  /*2710*/  MUFU.EX2 R150, R150 ;  /* 0x0000009600967308 */ /* 0x000ea20000000800 */
[----:B-1----:R-:W-:-:S07]  /*2720*/  F2FP.BF16.F32.PACK_AB R7, R123, R204 ;  /* 0x000000cc7b07723e */ /* 0x002fce00000010ff */
[----:B------:R-:W-:Y:S01]  /*2730*/  MUFU.EX2 R193, R193 ;  /* 0x000000c100c17308 */ /* 0x000fe20000000800 */
[C---:B----4-:R-:W-:Y:S07]  /*2740*/  HMMA.16816.F32.BF16 R32, R4.reuse, R52, R32 ;  /* 0x000000340420723c */ /* 0x050fee0000041820 */
[----:B------:R-:W1:Y:S01]  /*2750*/  MUFU.EX2 R188, R188 ;  /* 0x000000bc00bc7308 */ /* 0x000e620000000800 */
[----:B-----5:R-:W-:Y:S01]  /*2760*/  HMMA.16816.F32.BF16 R36, R4, R48, R36 ;  /* 0x000000300424723c */ /* 0x020fe20000041824 */
[----:B--2---:R-:W-:-:S06]  /*2770*/  F2FP.BF16.F32.PACK_AB R117, R150, R149 ;  /* 0x000000959675723e */ /* 0x004fcc00000010ff */
[----:B------:R-:W-:Y:S01]  /*2780*/  MUFU.EX2 R127, R127 ;  /* 0x0000007f007f7308 */ /* 0x000fe20000000800 */
[C---:B------:R-:W-:Y:S07]  /*2790*/  HMMA.16816.F32.BF16 R44, R4.reuse, R54, R44 ;  /* 0x00000036042c723c */ /* 0x040fee000004182c */
[----:B------:R-:W2:Y:S01]  /*27a0*/  MUFU.EX2 R206, R206 ;  /* 0x000000ce00ce7308 */ /* 0x000ea20000000800 */
[----:B------:R-:W-:Y:S01]  /*27b0*/  HMMA.16816.F32.BF16 R40, R4, R50, R40 ;  /* 0x000000320428723c */ /* 0x000fe20000041828 */
[----:B------:R-:W4:Y:S01]  /*27c0*/  LDSM.16.MT88.4 R4, [R220+0x4800] ;  /* 0x00480000dc04783b */ /* 0x000f220000004200 */
[----:B-1----:R-:W-:-:S05]  /*27d0*/  F2FP.BF16.F32.PACK_AB R119, R188, R193 ;  /* 0x000000c1bc77723e */ /* 0x002fca00000010ff */
[----:B------:R-:W-:Y:S02]  /*27e0*/  MUFU.EX2 R112, R112 ;  /* 0x0000007000707308 */ /* 0x000fe40000000800 */
[C---:B------:R-:W-:Y:S06]  /*27f0*/  HMMA.16816.F32.BF16 R60, R116.reuse, R52, R60 ;  /* 0x00000034743c723c */ /* 0x040fec000004183c */
[----:B------:R-:W1:Y:S01]  /*2800*/  MUFU.EX2 R113, R113 ;  /* 0x0000007100717308 */ /* 0x000e620000000800 */
[----:B--2---:R-:W-:Y:S01]  /*2810*/  F2FP.BF16.F32.PACK_AB R24, R206, R127 ;  /* 0x0000007fce18723e */ /* 0x004fe200000010ff */
[----:B------:R-:W-:Y:S01]  /*2820*/  HMMA.16816.F32.BF16 R64, R116, R48, R64 ;  /* 0x000000307440723c */ /* 0x000fe20000041840 */
[----:B------:R-:W-:-:S04]  /*2830*/  FADD.FTZ R127, R127, R120 ;  /* 0x000000787f7f7221 */ /* 0x000fc80000010000 */
[----:B------:R-:W-:Y:S01]  /*2840*/  FADD.FTZ R127, R206, R127 ;  /* 0x0000007fce7f7221 */ /* 0x000fe20000010000 */
[----:B------:R-:W-:Y:S02]  /*2850*/  MUFU.EX2 R208, R208 ;  /* 0x000000d000d07308 */ /* 0x000fe40000000800 */
[C---:B------:R-:W-:Y:S01]  /*2860*/  HMMA.16816.F32.BF16 R28, R116.reuse, R54, R28 ;  /* 0x00000036741c723c */ /* 0x040fe2000004181c */
[----:B------:R-:W-:Y:S05]  /*2870*/  LDSM.16.MT88.4 R52, [R220+0x4c00] ;  /* 0x004c0000dc34783b */ /* 0x000fea0000004200 */
[----:B------:R-:W2:Y:S01]  /*2880*/  MUFU.EX2 R205, R205 ;  /* 0x000000cd00cd7308 */ /* 0x000ea20000000800 */
[----:B-1----:R-:W-:Y:S01]  /*2890*/  F2FP.BF16.F32.PACK_AB R26, R113, R112 ;  /* 0x00000070711a723e */ /* 0x002fe200000010ff */
[----:B------:R-:W-:Y:S01]  /*28a0*/  HMMA.16816.F32.BF16 R56, R116, R50, R56 ;  /* 0x000000327438723c */ /* 0x000fe20000041838 */
[----:B------:R-:W1:Y:S01]  /*28b0*/  LDSM.16.MT88.4 R48, [R222+0x4c00] ;  /* 0x004c0000de30783b */ /* 0x000e620000004200 */
[--C-:B------:R-:W-:Y:S01]  /*28c0*/  FFMA.FTZ R116, R22, UR10, -R140.reuse ;  /* 0x0000000a16747c23 */ /* 0x100fe2000801088c */
[----:B------:R-:W-:Y:S01]  /*28d0*/  FFMA.FTZ R117, R23, UR10, -R140 ;  /* 0x0000000a17757c23 */ /* 0x000fe2000801088c */
[----:B------:R-:W-:-:S02]  /*28e0*/  FADD.FTZ R112, R112, R127 ;  /* 0x0000007f70707221 */ /* 0x000fc40000010000 */
[----:B------:R-:W-:Y:S02]  /*28f0*/  MUFU.EX2 R114, R114 ;  /* 0x0000007200727308 */ /* 0x000fe40000000800 */
[----:B------:R-:W-:-:S06]  /*2900*/  FADD.FTZ R113, R113, R112 ;  /* 0x0000007071717221 */ /* 0x000fcc0000010000 */
[----:B------:R-:W5:Y:S01]  /*2910*/  MUFU.EX2 R115, R115 ;  /* 0x0000007300737308 */ /* 0x000f620000000800 */
[----:B--2---:R-:W-:-:S07]  /*2920*/  F2FP.BF16.F32.PACK_AB R25, R205, R208 ;  /* 0x000000d0cd19723e */ /* 0x004fce00000010ff */
[----:B------:R-:W2:Y:S08]  /*2930*/  MUFU.EX2 R165, R165 ;  /* 0x000000a500a57308 */ /* 0x000eb00000000800 */
[----:B------:R-:W-:Y:S01]  /*2940*/  MUFU.EX2 R166, R166 ;  /* 0x000000a600a67308 */ /* 0x000fe20000000800 */
[----:B-----5:R-:W-:-:S07]  /*2950*/  F2FP.BF16.F32.PACK_AB R27, R115, R114 ;  /* 0x00000072731b723e */ /* 0x020fce00000010ff */
[----:B------:R-:W5:Y:S01]  /*2960*/  MUFU.EX2 R167, R167 ;  /* 0x000000a700a77308 */ /* 0x000f620000000800 */
[C---:B---3--:R-:W-:Y:S07]  /*2970*/  HMMA.16816.F32.BF16 R32, R24.reuse, R68, R32 ;  /* 0x000000441820723c */ /* 0x048fee0000041820 */
[----:B------:R-:W-:Y:S01]  /*2980*/  MUFU.EX2 R190, R190 ;  /* 0x000000be00be7308 */ /* 0x000fe20000000800 */
[C---:B----4-:R-:W-:Y:S07]  /*2990*/  HMMA.16816.F32.BF16 R36, R24.reuse, R4, R36 ;  /* 0x000000041824723c */ /* 0x050fee0000041824 */
[----:B------:R-:W3:Y:S01]  /*29a0*/  MUFU.EX2 R185, R185 ;  /* 0x000000b900b97308 */ /* 0x000ee20000000800 */
[C---:B------:R-:W-:Y:S07]  /*29b0*/  HMMA.16816.F32.BF16 R44, R24.reuse, R70, R44 ;  /* 0x00000046182c723c */ /* 0x040fee000004182c */
[----:B------:R-:W-:Y:S01]  /*29c0*/  MUFU.EX2 R186, R186 ;  /* 0x000000ba00ba7308 */ /* 0x000fe20000000800 */
[----:B------:R-:W-:Y:S01]  /*29d0*/  HMMA.16816.F32.BF16 R40, R24, R6, R40 ;  /* 0x000000061828723c */ /* 0x000fe20000041828 */
[----:B--2---:R-:W-:-:S02]  /*29e0*/  F2FP.BF16.F32.PACK_AB R24, R165, R170 ;  /* 0x000000aaa518723e */ /* 0x004fc400000010ff */
[----:B-----5:R-:W-:-:S04]  /*29f0*/  F2FP.BF16.F32.PACK_AB R26, R167, R166 ;  /* 0x000000a6a71a723e */ /* 0x020fc800000010ff */
[----:B------:R-:W2:Y:S01]  /*2a00*/  MUFU.EX2 R187, R187 ;  /* 0x000000bb00bb7308 */ /* 0x000ea20000000800 */
[----:B---3--:R-:W-:-:S07]  /*2a10*/  F2FP.BF16.F32.PACK_AB R25, R185, R190 ;  /* 0x000000beb919723e */ /* 0x008fce00000010ff */
[----:B------:R-:W-:Y:S08]  /*2a20*/  MUFU.EX2 R108, R108 ;  /* 0x0000006c006c7308 */ /* 0x000ff00000000800 */
[----:B------:R-:W3:Y:S01]  /*2a30*/  MUFU.EX2 R109, R109 ;  /* 0x0000006d006d7308 */ /* 0x000ee20000000800 */
[----:B--2---:R-:W-:-:S07]  /*2a40*/  F2FP.BF16.F32.PACK_AB R27, R187, R186 ;  /* 0x000000babb1b723e */ /* 0x004fce00000010ff */
[----:B------:R-:W-:Y:S01]  /*2a50*/  MUFU.EX2 R104, R104 ;  /* 0x0000006800687308 */ /* 0x000fe20000000800 */
[C---:B------:R-:W-:Y:S07]  /*2a60*/  HMMA.16816.F32.BF16 R64, R24.reuse, R4, R64 ;  /* 0x000000041840723c */ /* 0x040fee0000041840 */
[----:B------:R-:W2:Y:S01]  /*2a70*/  MUFU.EX2 R105, R105 ;  /* 0x0000006900697308 */ /* 0x000ea20000000800 */
[----:B------:R-:W-:Y:S01]  /*2a80*/  HMMA.16816.F32.BF16 R56, R24, R6, R56 ;  /* 0x000000061838723c */ /* 0x000fe20000041838 */
[----:B---3--:R-:W-:Y:S01]  /*2a90*/  F2FP.BF16.F32.PACK_AB R4, R109, R108 ;  /* 0x0000006c6d04723e */ /* 0x008fe200000010ff */
[----:B------:R-:W-:-:S04]  /*2aa0*/  FADD.FTZ R108, R108, R113 ;  /* 0x000000716c6c7221 */ /* 0x000fc80000010000 */
[----:B------:R-:W-:Y:S01]  /*2ab0*/  FADD.FTZ R109, R109, R108 ;  /* 0x0000006c6d6d7221 */ /* 0x000fe20000010000 */
[----:B------:R-:W-:Y:S01]  /*2ac0*/  MUFU.EX2 R110, R110 ;  /* 0x0000006e006e7308 */ /* 0x000fe20000000800 */
[C---:B------:R-:W-:Y:S07]  /*2ad0*/  HMMA.16816.F32.BF16 R60, R24.reuse, R68, R60 ;  /* 0x00000044183c723c */ /* 0x040fee000004183c */
[----:B------:R-:W3:Y:S01]  /*2ae0*/  MUFU.EX2 R111, R111 ;  /* 0x0000006f006f7308 */ /* 0x000ee20000000800 */
[----:B--2---:R-:W-:Y:S01]  /*2af0*/  F2FP.BF16.F32.PACK_AB R6, R105, R104 ;  /* 0x000000686906723e */ /* 0x004fe200000010ff */
[----:B------:R-:W-:Y:S01]  /*2b00*/  HMMA.16816.F32.BF16 R28, R24, R70, R28 ;  /* 0x00000046181c723c */ /* 0x000fe2000004181c */
[----:B------:R-:W-:Y:S01]  /*2b10*/  LDSM.16.MT88.4 R68, [R220+0x5000] ;  /* 0x00500000dc44783b */ /* 0x000fe20000004200 */
[----:B------:R-:W-:-:S04]  /*2b20*/  FADD.FTZ R104, R104, R109 ;  /* 0x0000006d68687221 */ /* 0x000fc80000010000 */
[----:B------:R-:W-:Y:S01]  /*2b30*/  MUFU.EX2 R106, R106 ;  /* 0x0000006a006a7308 */ /* 0x000fe20000000800 */
[----:B------:R-:W-:-:S07]  /*2b40*/  FADD.FTZ R105, R105, R104 ;  /* 0x0000006869697221 */ /* 0x000fce0000010000 */
[----:B------:R-:W2:Y:S01]  /*2b50*/  MUFU.EX2 R107, R107 ;  /* 0x0000006b006b7308 */ /* 0x000ea20000000800 */
[----:B---3--:R-:W-:-:S07]  /*2b60*/  F2FP.BF16.F32.PACK_AB R5, R111, R110 ;  /* 0x0000006e6f05723e */ /* 0x008fce00000010ff */
[----:B------:R-:W-:Y:S08]  /*2b70*/  MUFU.EX2 R168, R168 ;  /* 0x000000a800a87308 */ /* 0x000ff00000000800 */
[----:B------:R-:W3:Y:S01]  /*2b80*/  MUFU.EX2 R169, R169 ;  /* 0x000000a900a97308 */ /* 0x000ee20000000800 */
[----:B--2---:R-:W-:-:S07]  /*2b90*/  F2FP.BF16.F32.PACK_AB R7, R107, R106 ;  /* 0x0000006a6b07723e */ /* 0x004fce00000010ff */
[C---:B-1----:R-:W-:Y:S01]  /*2ba0*/  HMMA.16816.F32.BF16 R32, R4.reuse, R48, R32 ;  /* 0x000000300420723c */ /* 0x042fe20000041820 */
[----:B------:R-:W-:Y:S07]  /*2bb0*/  MUFU.EX2 R171, R171 ;  /* 0x000000ab00ab7308 */ /* 0x000fee0000000800 */
[----:B------:R-:W-:Y:S01]  /*2bc0*/  HMMA.16816.F32.BF16 R44, R4, R50, R44 ;  /* 0x00000032042c723c */ /* 0x000fe2000004182c */
[----:B------:R-:W1:Y:S01]  /*2bd0*/  MUFU.EX2 R172, R172 ;  /* 0x000000ac00ac7308 */ /* 0x000e620000000800 */
[----:B---3--:R-:W-:-:S06]  /*2be0*/  F2FP.BF16.F32.PACK_AB R24, R169, R168 ;  /* 0x000000a8a918723e */ /* 0x008fcc00000010ff */
[C---:B------:R-:W-:Y:S01]  /*2bf0*/  HMMA.16816.F32.BF16 R36, R4.reuse, R52, R36 ;  /* 0x000000340424723c */ /* 0x040fe20000041824 */
[----:B------:R-:W-:Y:S07]  /*2c00*/  MUFU.EX2 R189, R189 ;  /* 0x000000bd00bd7308 */ /* 0x000fee0000000800 */
[----:B------:R-:W-:Y:S01]  /*2c10*/  HMMA.16816.F32.BF16 R40, R4, R54, R40 ;  /* 0x000000360428723c */ /* 0x000fe20000041828 */
[----:B------:R-:W2:Y:S01]  /*2c20*/  LDSM.16.MT88.4 R4, [R222+0x5000] ;  /* 0x00500000de04783b */ /* 0x000ea20000004200 */
[----:B------:R-:W3:Y:S01]  /*2c30*/  MUFU.EX2 R192, R192 ;  /* 0x000000c000c07308 */ /* 0x000ee20000000800 */
[----:B-1----:R-:W-:-:S07]  /*2c40*/  F2FP.BF16.F32.PACK_AB R26, R172, R171 ;  /* 0x000000abac1a723e */ /* 0x002fce00000010ff */
[----:B------:R-:W-:Y:S08]  /*2c50*/  MUFU.EX2 R191, R191 ;  /* 0x000000bf00bf7308 */ /* 0x000ff00000000800 */
[----:B------:R-:W1:Y:S01]  /*2c60*/  MUFU.EX2 R194, R194 ;  /* 0x000000c200c27308 */ /* 0x000e620000000800 */
[----:B---3--:R-:W-:-:S07]  /*2c70*/  F2FP.BF16.F32.PACK_AB R25, R192, R189 ;  /* 0x000000bdc019723e */ /* 0x008fce00000010ff */
[----:B------:R-:W-:Y:S08]  /*2c80*/  MUFU.EX2 R100, R100 ;  /* 0x0000006400647308 */ /* 0x000ff00000000800 */
[----:B------:R-:W3:Y:S01]  /*2c90*/  MUFU.EX2 R101, R101 ;  /* 0x0000006500657308 */ /* 0x000ee20000000800 */
[----:B-1----:R-:W-:-:S07]  /*2ca0*/  F2FP.BF16.F32.PACK_AB R27, R194, R191 ;  /* 0x000000bfc21b723e */ /* 0x002fce00000010ff */
[----:B------:R-:W-:Y:S01]  /*2cb0*/  MUFU.EX2 R96, R96 ;  /* 0x0000006000607308 */ /* 0x000fe20000000800 */
[C---:B------:R-:W-:Y:S07]  /*2cc0*/  HMMA.16816.F32.BF16 R60, R24.reuse, R48, R60 ;  /* 0x00000030183c723c */ /* 0x040fee000004183c */
[----:B------:R-:W1:Y:S01]  /*2cd0*/  MUFU.EX2 R97, R97 ;  /* 0x0000006100617308 */ /* 0x000e620000000800 */
[----:B------:R-:W-:Y:S01]  /*2ce0*/  HMMA.16816.F32.BF16 R28, R24, R50, R28 ;  /* 0x00000032181c723c */ /* 0x000fe2000004181c */
[----:B---3--:R-:W-:Y:S01]  /*2cf0*/  F2FP.BF16.F32.PACK_AB R20, R101, R100 ;  /* 0x000000646514723e */ /* 0x008fe200000010ff */
[----:B------:R-:W-:-:S04]  /*2d00*/  FADD.FTZ R100, R100, R105 ;  /* 0x0000006964647221 */ /* 0x000fc80000010000 */
[----:B------:R-:W-:Y:S01]  /*2d10*/  FADD.FTZ R101, R101, R100 ;  /* 0x0000006465657221 */ /* 0x000fe20000010000 */
[----:B------:R-:W-:Y:S01]  /*2d20*/  MUFU.EX2 R102, R102 ;  /* 0x0000006600667308 */ /* 0x000fe20000000800 */
[C---:B------:R-:W-:Y:S07]  /*2d30*/  HMMA.16816.F32.BF16 R64, R24.reuse, R52, R64 ;  /* 0x000000341840723c */ /* 0x040fee0000041840 */
[----:B------:R-:W3:Y:S01]  /*2d40*/  MUFU.EX2 R103, R103 ;  /* 0x0000006700677308 */ /* 0x000ee20000000800 */
[----:B-1----:R-:W-:Y:S01]  /*2d50*/  F2FP.BF16.F32.PACK_AB R22, R97, R96 ;  /* 0x000000606116723e */ /* 0x002fe200000010ff */
[----:B------:R-:W-:Y:S01]  /*2d60*/  HMMA.16816.F32.BF16 R56, R24, R54, R56 ;  /* 0x000000361838723c */ /* 0x000fe20000041838 */
[----:B------:R-:W1:Y:S01]  /*2d70*/  LDSM.16.MT88.4 R24, [R222+0x5400] ;  /* 0x00540000de18783b */ /* 0x000e620000004200 */
[----:B------:R-:W-:-:S03]  /*2d80*/  FADD.FTZ R96, R96, R101 ;  /* 0x0000006560607221 */ /* 0x000fc60000010000 */
[----:B------:R-:W-:Y:S01]  /*2d90*/  LDSM.16.MT88.4 R52, [R220+0x5800] ;  /* 0x00580000dc34783b */ /* 0x000fe20000004200 */
[----:B------:R-:W-:Y:S01]  /*2da0*/  MUFU.EX2 R98, R98 ;  /* 0x0000006200627308 */ /* 0x000fe20000000800 */
[----:B------:R-:W-:-:S07]  /*2db0*/  FADD.FTZ R97, R97, R96 ;  /* 0x0000006061617221 */ /* 0x000fce0000010000 */
[----:B------:R-:W4:Y:S01]  /*2dc0*/  MUFU.EX2 R99, R99 ;  /* 0x0000006300637308 */ /* 0x000f220000000800 */
[----:B---3--:R-:W-:-:S07]  /*2dd0*/  F2FP.BF16.F32.PACK_AB R21, R103, R102 ;  /* 0x000000666715723e */ /* 0x008fce00000010ff */
[----:B------:R-:W-:Y:S08]  /*2de0*/  MUFU.EX2 R173, R173 ;  /* 0x000000ad00ad7308 */ /* 0x000ff00000000800 */
[----:B------:R-:W3:Y:S01]  /*2df0*/  MUFU.EX2 R174, R174 ;  /* 0x000000ae00ae7308 */ /* 0x000ee20000000800 */
[----:B----4-:R-:W-:-:S07]  /*2e00*/  F2FP.BF16.F32.PACK_AB R23, R99, R98 ;  /* 0x000000626317723e */ /* 0x010fce00000010ff */
[----:B------:R-:W-:Y:S01]  /*2e10*/  MUFU.EX2 R175, R175 ;  /* 0x000000af00af7308 */ /* 0x000fe20000000800 */
[C---:B--2---:R-:W-:Y:S07]  /*2e20*/  HMMA.16816.F32.BF16 R32, R20.reuse, R4, R32 ;  /* 0x000000041420723c */ /* 0x044fee0000041820 */
[----:B------:R-:W2:Y:S01]  /*2e30*/  MUFU.EX2 R176, R176 ;  /* 0x000000b000b07308 */ /* 0x000ea20000000800 */
[C---:B------:R-:W-:Y:S07]  /*2e40*/  HMMA.16816.F32.BF16 R44, R20.reuse, R6, R44 ;  /* 0x00000006142c723c */ /* 0x040fee000004182c */
[----:B------:R-:W-:Y:S01]  /*2e50*/  MUFU.EX2 R195, R195 ;  /* 0x000000c300c37308 */ /* 0x000fe20000000800 */
[C---:B------:R-:W-:Y:S07]  /*2e60*/  HMMA.16816.F32.BF16 R36, R20.reuse, R68, R36 ;  /* 0x000000441424723c */ /* 0x040fee0000041824 */
[----:B------:R-:W4:Y:S01]  /*2e70*/  MUFU.EX2 R196, R196 ;  /* 0x000000c400c47308 */ /* 0x000f220000000800 */
[----:B------:R-:W-:Y:S01]  /*2e80*/  HMMA.16816.F32.BF16 R40, R20, R70, R40 ;  /* 0x000000461428723c */ /* 0x000fe20000041828 */
[----:B---3--:R-:W-:-:S02]  /*2e90*/  F2FP.BF16.F32.PACK_AB R20, R174, R173 ;  /* 0x000000adae14723e */ /* 0x008fc400000010ff */
[----:B--2---:R-:W-:-:S04]  /*2ea0*/  F2FP.BF16.F32.PACK_AB R22, R176, R175 ;  /* 0x000000afb016723e */ /* 0x004fc800000010ff */
[----:B------:R-:W-:Y:S08]  /*2eb0*/  MUFU.EX2 R197, R197 ;  /* 0x000000c500c57308 */ /* 0x000ff00000000800 */
[----:B------:R-:W2:Y:S01]  /*2ec0*/  MUFU.EX2 R198, R198 ;  /* 0x000000c600c67308 */ /* 0x000ea20000000800 */
[----:B----4-:R-:W-:-:S07]  /*2ed0*/  F2FP.BF16.F32.PACK_AB R21, R196, R195 ;  /* 0x000000c3c415723e */ /* 0x010fce00000010ff */
[----:B------:R-:W-:Y:S08]  /*2ee0*/  MUFU.EX2 R92, R92 ;  /* 0x0000005c005c7308 */ /* 0x000ff00000000800 */
[----:B------:R-:W3:Y:S01]  /*2ef0*/  MUFU.EX2 R93, R93 ;  /* 0x0000005d005d7308 */ /* 0x000ee20000000800 */
[----:B--2---:R-:W-:-:S07]  /*2f00*/  F2FP.BF16.F32.PACK_AB R23, R198, R197 ;  /* 0x000000c5c617723e */ /* 0x004fce00000010ff */
[C---:B------:R-:W-:Y:S01]  /*2f10*/  HMMA.16816.F32.BF16 R60, R20.reuse, R4, R60 ;  /* 0x00000004143c723c */ /* 0x040fe2000004183c */
[----:B------:R-:W-:Y:S07]  /*2f20*/  MUFU.EX2 R88, R88 ;  /* 0x0000005800587308 */ /* 0x000fee0000000800 */
[C---:B------:R-:W-:Y:S01]  /*2f30*/  HMMA.16816.F32.BF16 R28, R20.reuse, R6, R28 ;  /* 0x00000006141c723c */ /* 0x040fe2000004181c */
[----:B------:R-:W2:Y:S01]  /*2f40*/  LDSM.16.MT88.4 R4, [R220+0x5400] ;  /* 0x00540000dc04783b */ /* 0x000ea20000004200 */
[----:B------:R-:W4:Y:S06]  /*2f50*/  MUFU.EX2 R89, R89 ;  /* 0x0000005900597308 */ /* 0x000f2c0000000800 */
[----:B------:R-:W-:Y:S01]  /*2f60*/  HMMA.16816.F32.BF16 R64, R20, R68, R64 ;  /* 0x000000441440723c */ /* 0x000fe20000041840 */
[--C-:B------:R-:W-:Y:S01]  /*2f70*/  FFMA.FTZ R68, R84, UR10, -R141.reuse ;  /* 0x0000000a54447c23 */ /* 0x100fe2000801088d */
[----:B------:R-:W-:Y:S01]  /*2f80*/  MUFU.EX2 R94, R94 ;  /* 0x0000005e005e7308 */ /* 0x000fe20000000800 */
[----:B------:R-:W-:-:S05]  /*2f90*/  FFMA.FTZ R69, R85, UR10, -R141 ;  /* 0x0000000a55457c23 */ /* 0x000fca000801088d */
[----:B------:R-:W-:Y:S01]  /*2fa0*/  HMMA.16816.F32.BF16 R56, R20, R70, R56 ;  /* 0x000000461438723c */ /* 0x000fe20000041838 */
[----:B---3--:R-:W-:Y:S01]  /*2fb0*/  F2FP.BF16.F32.PACK_AB R20, R93, R92 ;  /* 0x0000005c5d14723e */ /* 0x008fe200000010ff */
[----:B------:R-:W3:Y:S01]  /*2fc0*/  MUFU.EX2 R95, R95 ;  /* 0x0000005f005f7308 */ /* 0x000ee20000000800 */
[----:B----4-:R-:W-:Y:S01]  /*2fd0*/  F2FP.BF16.F32.PACK_AB R22, R89, R88 ;  /* 0x000000585916723e */ /* 0x010fe200000010ff */
[--C-:B------:R-:W-:Y:S01]  /*2fe0*/  FFMA.FTZ R70, R80, UR10, -R141.reuse ;  /* 0x0000000a50467c23 */ /* 0x100fe2000801088d */
[----:B------:R-:W-:Y:S01]  /*2ff0*/  FFMA.FTZ R71, R81, UR10, -R141 ;  /* 0x0000000a51477c23 */ /* 0x000fe2000801088d */
[--C-:B------:R-:W-:Y:S01]  /*3000*/  FFMA.FTZ R80, R86, UR10, -R132.reuse ;  /* 0x0000000a56507c23 */ /* 0x100fe20008010884 */
[----:B------:R-:W-:Y:S01]  /*3010*/  FFMA.FTZ R81, R87, UR10, -R132 ;  /* 0x0000000a57517c23 */ /* 0x000fe20008010884 */
[----:B------:R-:W-:Y:S02]  /*3020*/  FADD.FTZ R92, R92, R97 ;  /* 0x000000615c5c7221 */ /* 0x000fe40000010000 */
[----:B------:R-:W-:Y:S02]  /*3030*/  MUFU.EX2 R90, R90 ;  /* 0x0000005a005a7308 */ /* 0x000fe40000000800 */
[----:B------:R-:W-:-:S04]  /*3040*/  FADD.FTZ R93, R93, R92 ;  /* 0x0000005c5d5d7221 */ /* 0x000fc80000010000 */
[----:B------:R-:W-:Y:S02]  /*3050*/  FADD.FTZ R88, R88, R93 ;  /* 0x0000005d58587221 */ /* 0x000fe40000010000 */
[----:B------:R-:W4:Y:S01]  /*3060*/  MUFU.EX2 R91, R91 ;  /* 0x0000005b005b7308 */ /* 0x000f220000000800 */
[----:B---3--:R-:W-:Y:S01]  /*3070*/  F2FP.BF16.F32.PACK_AB R21, R95, R94 ;  /* 0x0000005e5f15723e */ /* 0x008fe200000010ff */
[----:B------:R-:W-:-:S06]  /*3080*/  FADD.FTZ R89, R89, R88 ;  /* 0x0000005859597221 */ /* 0x000fcc0000010000 */
[----:B------:R-:W-:Y:S08]  /*3090*/  MUFU.EX2 R177, R177 ;  /* 0x000000b100b17308 */ /* 0x000ff00000000800 */
[----:B------:R-:W3:Y:S01]  /*30a0*/  MUFU.EX2 R178, R178 ;  /* 0x000000b200b27308 */ /* 0x000ee20000000800 */
[----:B----4-:R-:W-:-:S07]  /*30b0*/  F2FP.BF16.F32.PACK_AB R23, R91, R90 ;  /* 0x0000005a5b17723e */ /* 0x010fce00000010ff */
[C---:B-1----:R-:W-:Y:S01]  /*30c0*/  HMMA.16816.F32.BF16 R32, R20.reuse, R24, R32 ;  /* 0x000000181420723c */ /* 0x042fe20000041820 */
[----:B------:R-:W-:Y:S07]  /*30d0*/  MUFU.EX2 R179, R179 ;  /* 0x000000b300b37308 */ /* 0x000fee0000000800 */
[----:B------:R-:W-:Y:S01]  /*30e0*/  HMMA.16816.F32.BF16 R44, R20, R26, R44 ;  /* 0x0000001a142c723c */ /* 0x000fe2000004182c */
[----:B------:R-:W1:Y:S01]  /*30f0*/  MUFU.EX2 R182, R182 ;  /* 0x000000b600b67308 */ /* 0x000e620000000800 */
[----:B---3--:R-:W-:-:S06]  /*3100*/  F2FP.BF16.F32.PACK_AB R48, R178, R177 ;  /* 0x000000b1b230723e */ /* 0x008fcc00000010ff */
[C---:B--2---:R-:W-:Y:S01]  /*3110*/  HMMA.16816.F32.BF16 R36, R20.reuse, R4, R36 ;  /* 0x000000041424723c */ /* 0x044fe20000041824 */
        /* <DEDUP_REMOVED lines=23> */
[--C-:B------:R-:W-:Y:S01]  /*3290*/  FFMA.FTZ R50, R72, UR10, -R141.reuse ;  /* 0x0000000a48327c23 */ /* 0x100fe2000801088d */
[--C-:B------:R-:W-:Y:S01]  /*32a0*/  FFMA.FTZ R51, R78, UR10, -R132.reuse ;  /* 0x0000000a4e337c23 */ /* 0x100fe20008010884 */
[----:B------:R-:W-:Y:S01]  /*32b0*/  FFMA.FTZ R72, R79, UR10, -R132 ;  /* 0x0000000a4f487c23 */ /* 0x000fe20008010884 */
[----:B------:R-:W-:Y:S01]  /*32c0*/  FFMA.FTZ R49, R77, UR10, -R141 ;  /* 0x0000000a4d317c23 */ /* 0x000fe2000801088d */
[----:B------:R-:W-:Y:S01]  /*32d0*/  LDSM.16.MT88.4 R132, [R220+0x5c00] ;  /* 0x005c0000dc84783b */ /* 0x000fe20000004200 */
[----:B------:R-:W-:Y:S01]  /*32e0*/  MUFU.EX2 R82, R82 ;  /* 0x0000005200527308 */ /* 0x000fe20000000800 */
[----:B------:R-:W-:-:S04]  /*32f0*/  FADD.FTZ R70, R70, R69 ;  /* 0x0000004546467221 */ /* 0x000fc80000010000 */
[----:B------:R-:W-:-:S03]  /*3300*/  FADD.FTZ R71, R71, R70 ;  /* 0x0000004647477221 */ /* 0x000fc60000010000 */
[----:B------:R-:W1:Y:S01]  /*3310*/  MUFU.EX2 R83, R83 ;  /* 0x0000005300537308 */ /* 0x000e620000000800 */
[----:B---3--:R-:W-:-:S07]  /*3320*/  F2FP.BF16.F32.PACK_AB R5, R81, R80 ;  /* 0x000000505105723e */ /* 0x008fce00000010ff */
[----:B------:R-:W-:Y:S08]  /*3330*/  MUFU.EX2 R183, R183 ;  /* 0x000000b700b77308 */ /* 0x000ff00000000800 */
[----:B------:R-:W3:Y:S01]  /*3340*/  MUFU.EX2 R184, R184 ;  /* 0x000000b800b87308 */ /* 0x000ee20000000800 */
[----:B-1----:R-:W-:-:S07]  /*3350*/  F2FP.BF16.F32.PACK_AB R7, R83, R82 ;  /* 0x000000525307723e */ /* 0x002fce00000010ff */
[C---:B--2---:R-:W-:Y:S01]  /*3360*/  HMMA.16816.F32.BF16 R32, R4.reuse, R20, R32 ;  /* 0x000000140420723c */ /* 0x044fe20000041820 */
        /* <DEDUP_REMOVED lines=26> */
[----:B------:R-:W-:Y:S01]  /*3510*/  HMMA.16816.F32.BF16 R56, R24, R54, R56 ;  /* 0x000000361838723c */ /* 0x000fe20000041838 */
[----:B-1----:R-:W-:Y:S01]  /*3520*/  F2FP.BF16.F32.PACK_AB R22, R239, R50 ;  /* 0x00000032ef16723e */ /* 0x002fe200000010ff */
[----:B------:R-:W-:Y:S01]  /*3530*/  FADD.FTZ R24, R138, R161 ;  /* 0x000000a18a187221 */ /* 0x000fe20000010000 */
[----:B------:R-:W-:Y:S01]  /*3540*/  FADD.FTZ R25, R139, R136 ;  /* 0x000000888b197221 */ /* 0x000fe20000010000 */
[----:B------:R-:W-:Y:S01]  /*3550*/  FADD.FTZ R27, R163, R202 ;  /* 0x000000caa31b7221 */ /* 0x000fe20000010000 */
[----:B------:R-:W-:Y:S01]  /*3560*/  FADD.FTZ R50, R50, R49 ;  /* 0x0000003132327221 */ /* 0x000fe20000010000 */
[----:B------:R-:W-:Y:S01]  /*3570*/  FADD.FTZ R151, R151, R24 ;  /* 0x0000001897977221 */ /* 0x000fe20000010000 */
[----:B------:R-:W-:Y:S01]  /*3580*/  MUFU.EX2 R73, R73 ;  /* 0x0000004900497308 */ /* 0x000fe20000000800 */
[----:B------:R-:W-:Y:S01]  /*3590*/  FADD.FTZ R25, R148, R25 ;  /* 0x0000001994197221 */ /* 0x000fe20000010000 */
[----:B------:R-:W-:Y:S01]  /*35a0*/  FADD.FTZ R27, R130, R27 ;  /* 0x0000001b821b7221 */ /* 0x000fe20000010000 */
[----:B------:R-:W-:Y:S01]  /*35b0*/  FADD.FTZ R24, R160, R151 ;  /* 0x00000097a0187221 */ /* 0x000fe20000010000 */
[----:B------:R-:W-:Y:S01]  /*35c0*/  FADD.FTZ R239, R239, R50 ;  /* 0x00000032efef7221 */ /* 0x000fe20000010000 */
[----:B------:R-:W-:Y:S01]  /*35d0*/  FADD.FTZ R146, R146, R25 ;  /* 0x0000001992927221 */ /* 0x000fe20000010000 */
[----:B------:R-:W-:Y:S01]  /*35e0*/  FADD.FTZ R126, R126, R27 ;  /* 0x0000001b7e7e7221 */ /* 0x000fe20000010000 */
[----:B------:R-:W-:Y:S01]  /*35f0*/  FADD.FTZ R149, R149, R24 ;  /* 0x0000001895957221 */ /* 0x000fe20000010000 */
[----:B------:R-:W1:Y:S01]  /*3600*/  MUFU.EX2 R238, R238 ;  /* 0x000000ee00ee7308 */ /* 0x000e620000000800 */
[----:B---3--:R-:W-:Y:S01]  /*3610*/  F2FP.BF16.F32.PACK_AB R21, R72, R51 ;  /* 0x000000334815723e */ /* 0x008fe200000010ff */
[----:B------:R-:W-:Y:S01]  /*3620*/  FADD.FTZ R147, R147, R146 ;  /* 0x0000009293937221 */ /* 0x000fe20000010000 */
[----:B------:R-:W-:-:S03]  /*3630*/  FADD.FTZ R121, R121, R126 ;  /* 0x0000007e79797221 */ /* 0x000fc60000010000 */
[----:B------:R-:W-:Y:S01]  /*3640*/  FADD.FTZ R144, R144, R147 ;  /* 0x0000009390907221 */ /* 0x000fe20000010000 */
[----:B------:R-:W-:Y:S01]  /*3650*/  FADD.FTZ R204, R204, R121 ;  /* 0x00000079cccc7221 */ /* 0x000fe20000010000 */
[----:B------:R-:W-:Y:S03]  /*3660*/  MUFU.EX2 R12, R12 ;  /* 0x0000000c000c7308 */ /* 0x000fe60000000800 */
[----:B------:R-:W-:-:S04]  /*3670*/  FADD.FTZ R123, R123, R204 ;  /* 0x000000cc7b7b7221 */ /* 0x000fc80000010000 */
[----:B------:R-:W-:Y:S01]  /*3680*/  FADD.FTZ R208, R208, R123 ;  /* 0x0000007bd0d07221 */ /* 0x000fe20000010000 */
[----:B------:R-:W3:Y:S01]  /*3690*/  MUFU.EX2 R13, R13 ;  /* 0x0000000d000d7308 */ /* 0x000ee20000000800 */
[----:B-1----:R-:W-:Y:S02]  /*36a0*/  F2FP.BF16.F32.PACK_AB R23, R238, R73 ;  /* 0x00000049ee17723e */ /* 0x002fe400000010ff */
[----:B------:R-:W-:-:S04]  /*36b0*/  FADD.FTZ R205, R205, R208 ;  /* 0x000000d0cdcd7221 */ /* 0x000fc80000010000 */
[----:B------:R-:W-:Y:S01]  /*36c0*/  FADD.FTZ R114, R114, R205 ;  /* 0x000000cd72727221 */ /* 0x000fe20000010000 */
[----:B------:R-:W-:Y:S01]  /*36d0*/  MUFU.EX2 R8, R8 ;  /* 0x0000000800087308 */ /* 0x000fe20000000800 */
[----:B--2---:R-:W-:Y:S02]  /*36e0*/  HMMA.16816.F32.BF16 R156, R20, R4, R32 ;  /* 0x00000004149c723c */ /* 0x004fe40000041820 */
[----:B------:R-:W-:-:S04]  /*36f0*/  FADD.FTZ R115, R115, R114 ;  /* 0x0000007273737221 */ /* 0x000fc80000010000 */
[----:B------:R-:W-:Y:S01]  /*3700*/  FADD.FTZ R110, R110, R115 ;  /* 0x000000736e6e7221 */ /* 0x000fe20000010000 */
[----:B------:R-:W1:Y:S01]  /*3710*/  MUFU.EX2 R9, R9 ;  /* 0x0000000900097308 */ /* 0x000e620000000800 */
[----:B------:R-:W-:Y:S02]  /*3720*/  HMMA.16816.F32.BF16 R152, R20, R6, R44 ;  /* 0x000000061498723c */ /* 0x000fe4000004182c */
[----:B------:R-:W-:-:S04]  /*3730*/  FADD.FTZ R111, R111, R110 ;  /* 0x0000006e6f6f7221 */ /* 0x000fc80000010000 */
[----:B------:R-:W-:Y:S01]  /*3740*/  FADD.FTZ R106, R106, R111 ;  /* 0x0000006f6a6a7221 */ /* 0x000fe20000010000 */
[----:B------:R-:W-:Y:S01]  /*3750*/  MUFU.EX2 R14, R14 ;  /* 0x0000000e000e7308 */ /* 0x000fe20000000800 */
[----:B------:R-:W-:Y:S02]  /*3760*/  HMMA.16816.F32.BF16 R140, R20, R132, R36 ;  /* 0x00000084148c723c */ /* 0x000fe40000041824 */
[----:B------:R-:W-:-:S04]  /*3770*/  FADD.FTZ R107, R107, R106 ;  /* 0x0000006a6b6b7221 */ /* 0x000fc80000010000 */
[----:B------:R-:W-:Y:S01]  /*3780*/  FADD.FTZ R102, R102, R107 ;  /* 0x0000006b66667221 */ /* 0x000fe20000010000 */
[----:B------:R-:W2:Y:S01]  /*3790*/  MUFU.EX2 R15, R15 ;  /* 0x0000000f000f7308 */ /* 0x000ea20000000800 */
[----:B------:R-:W-:Y:S01]  /*37a0*/  HMMA.16816.F32.BF16 R136, R20, R134, R40 ;  /* 0x000000861488723c */ /* 0x000fe20000041828 */
[----:B---3--:R-:W-:Y:S01]  /*37b0*/  F2FP.BF16.F32.PACK_AB R20, R13, R12 ;  /* 0x0000000c0d14723e */ /* 0x008fe200000010ff */
[----:B------:R-:W-:Y:S01]  /*37c0*/  FADD.FTZ R103, R103, R102 ;  /* 0x0000006667677221 */ /* 0x000fe20000010000 */
[----:B-1----:R-:W-:-:S03]  /*37d0*/  F2FP.BF16.F32.PACK_AB R22, R9, R8 ;  /* 0x000000080916723e */ /* 0x002fc600000010ff */
[----:B------:R-:W-:Y:S01]  /*37e0*/  FADD.FTZ R98, R98, R103 ;  /* 0x0000006762627221 */ /* 0x000fe20000010000 */
[----:B------:R-:W-:Y:S03]  /*37f0*/  MUFU.EX2 R10, R10 ;  /* 0x0000000a000a7308 */ /* 0x000fe60000000800 */
[----:B------:R-:W-:-:S04]  /*3800*/  FADD.FTZ R99, R99, R98 ;  /* 0x0000006263637221 */ /* 0x000fc80000010000 */
[----:B------:R-:W-:Y:S01]  /*3810*/  FADD.FTZ R94, R94, R99 ;  /* 0x000000635e5e7221 */ /* 0x000fe20000010000 */
[----:B------:R-:W1:Y:S01]  /*3820*/  MUFU.EX2 R11, R11 ;  /* 0x0000000b000b7308 */ /* 0x000e620000000800 */
[----:B--2---:R-:W-:Y:S02]  /*3830*/  F2FP.BF16.F32.PACK_AB R21, R15, R14 ;  /* 0x0000000e0f15723e */ /* 0x004fe400000010ff */
[----:B------:R-:W-:-:S04]  /*3840*/  FADD.FTZ R95, R95, R94 ;  /* 0x0000005e5f5f7221 */ /* 0x000fc80000010000 */
[----:B------:R-:W-:-:S04]  /*3850*/  FADD.FTZ R90, R90, R95 ;  /* 0x0000005f5a5a7221 */ /* 0x000fc80000010000 */
[----:B------:R-:W-:-:S04]  /*3860*/  FADD.FTZ R91, R91, R90 ;  /* 0x0000005a5b5b7221 */ /* 0x000fc80000010000 */
[----:B------:R-:W-:Y:S01]  /*3870*/  FADD.FTZ R80, R80, R91 ;  /* 0x0000005b50507221 */ /* 0x000fe20000010000 */
[----:B-1----:R-:W-:-:S03]  /*3880*/  F2FP.BF16.F32.PACK_AB R23, R11, R10 ;  /* 0x0000000a0b17723e */ /* 0x002fc600000010ff */
[----:B------:R-:W-:-:S04]  /*3890*/  FADD.FTZ R81, R81, R80 ;  /* 0x0000005051517221 */ /* 0x000fc80000010000 */
[----:B------:R-:W-:Y:S01]  /*38a0*/  FADD.FTZ R82, R82, R81 ;  /* 0x0000005152527221 */ /* 0x000fe20000010000 */
[C---:B------:R-:W-:Y:S01]  /*38b0*/  HMMA.16816.F32.BF16 R160, R20.reuse, R4, R60 ;  /* 0x0000000414a0723c */ /* 0x040fe2000004183c */
[----:B------:R-:W-:Y:S01]  /*38c0*/  FADD.FTZ R4, R150, R149 ;  /* 0x0000009596047221 */ /* 0x000fe20000010000 */
[----:B------:R-:W-:Y:S01]  /*38d0*/  FADD.FTZ R5, R145, R144 ;  /* 0x0000009091057221 */ /* 0x000fe20000010000 */
[----:B------:R-:W-:Y:S02]  /*38e0*/  FADD.FTZ R82, R83, R82 ;  /* 0x0000005253527221 */ /* 0x000fe40000010000 */
[----:B------:R-:W-:Y:S01]  /*38f0*/  FADD.FTZ R193, R193, R4 ;  /* 0x00000004c1c17221 */ /* 0x000fe20000010000 */
[----:B------:R-:W-:Y:S01]  /*3900*/  FADD.FTZ R170, R170, R5 ;  /* 0x00000005aaaa7221 */ /* 0x000fe20000010000 */
[----:B------:R-:W-:Y:S01]  /*3910*/  FADD.FTZ R51, R51, R82 ;  /* 0x0000005233337221 */ /* 0x000fe20000010000 */
[----:B------:R-:W-:Y:S01]  /*3920*/  HMMA.16816.F32.BF16 R144, R20, R132, R64 ;  /* 0x000000841490723c */ /* 0x000fe20000041840 */
[----:B------:R-:W-:Y:S01]  /*3930*/  FADD.FTZ R193, R188, R193 ;  /* 0x000000c1bcc17221 */ /* 0x000fe20000010000 */
[----:B------:R-:W-:Y:S01]  /*3940*/  FADD.FTZ R165, R165, R170 ;  /* 0x000000aaa5a57221 */ /* 0x000fe20000010000 */
[----:B------:R-:W-:-:S02]  /*3950*/  FADD.FTZ R72, R72, R51 ;  /* 0x0000003348487221 */ /* 0x000fc40000010000 */
[----:B------:R-:W-:Y:S01]  /*3960*/  FADD.FTZ R190, R190, R193 ;  /* 0x000000c1bebe7221 */ /* 0x000fe20000010000 */
[----:B------:R-:W-:Y:S01]  /*3970*/  FADD.FTZ R166, R166, R165 ;  /* 0x000000a5a6a67221 */ /* 0x000fe20000010000 */
[----:B------:R-:W-:Y:S01]  /*3980*/  FADD.FTZ R73, R73, R72 ;  /* 0x0000004849497221 */ /* 0x000fe20000010000 */
[C---:B------:R-:W-:Y:S01]  /*3990*/  HMMA.16816.F32.BF16 R148, R20.reuse, R6, R28 ;  /* 0x000000061494723c */ /* 0x040fe2000004181c */
[----:B------:R-:W-:Y:S01]  /*39a0*/  FADD.FTZ R185, R185, R190 ;  /* 0x000000beb9b97221 */ /* 0x000fe20000010000 */
[----:B------:R-:W-:Y:S01]  /*39b0*/  FADD.FTZ R167, R167, R166 ;  /* 0x000000a6a7a77221 */ /* 0x000fe20000010000 */
[----:B------:R-:W-:Y:S02]  /*39c0*/  FADD.FTZ R238, R238, R73 ;  /* 0x00000049eeee7221 */ /* 0x000fe40000010000 */
[----:B------:R-:W-:Y:S01]  /*39d0*/  FADD.FTZ R186, R186, R185 ;  /* 0x000000b9baba7221 */ /* 0x000fe20000010000 */
[----:B------:R-:W-:Y:S02]  /*39e0*/  FADD.FTZ R168, R168, R167 ;  /* 0x000000a7a8a87221 */ /* 0x000fe40000010000 */
[----:B------:R-:W-:Y:S01]  /*39f0*/  HMMA.16816.F32.BF16 R132, R20, R134, R56 ;  /* 0x000000861484723c */ /* 0x000fe20000041838 */
[----:B------:R-:W-:Y:S01]  /*3a00*/  FADD.FTZ R186, R187, R186 ;  /* 0x000000babbba7221 */ /* 0x000fe20000010000 */
[----:B------:R-:W-:-:S03]  /*3a10*/  FADD.FTZ R168, R169, R168 ;  /* 0x000000a8a9a87221 */ /* 0x000fc60000010000 */
        /* <DEDUP_REMOVED lines=36> */
[----:B------:R-:W-:-:S04]  /*3c60*/  FADD.FTZ R10, R10, R15 ;  /* 0x0000000f0a0a7221 */ /* 0x000fc80000010000 */
[----:B------:R-:W-:Y:S01]  /*3c70*/  FADD.FTZ R240, R11, R10 ;  /* 0x0000000a0bf07221 */ /* 0x000fe20000010000 */
[----:B------:R-:W-:Y:S06]  /*3c80*/  @!P3 BRA `(.L_x_37) ;  /* 0x0000003000d8b947 */ /* 0x000fec0003800000 */
[----:B------:R-:W-:Y:S01]  /*3c90*/  LEA.HI.SX32 R236, R180, 0xfffffffe, 0x19 ;  /* 0xfffffffeb4ec7811 */ /* 0x000fe200078fcaff */
[----:B------:R-:W-:Y:S01]  /*3ca0*/  IMAD.MOV.U32 R165, RZ, RZ, R0 ;  /* 0x000000ffffa57224 */ /* 0x000fe200078e0000 */
[----:B------:R-:W-:Y:S01]  /*3cb0*/  MOV R166, R3 ;  /* 0x0000000300a67202 */ /* 0x000fe20000000f00 */
[----:B------:R-:W-:Y:S01]  /*3cc0*/  IMAD.MOV.U32 R167, RZ, RZ, R2 ;  /* 0x000000ffffa77224 */ /* 0x000fe200078e0002 */
[----:B------:R-:W-:Y:S01]  /*3cd0*/  MOV R169, R164 ;  /* 0x000000a400a97202 */ /* 0x000fe20000000f00 */
[----:B------:R-:W1:Y:S01]  /*3ce0*/  LDCU UR4, c[0x0][0x45c] ;  /* 0x00008b80ff0477ac */ /* 0x000e620008000800 */
[----:B------:R-:W-:Y:S05]  /*3cf0*/  BRA `(.L_x_38) ;  /* 0x00000000006c7947 */ /* 0x000fea0003800000 */
.L_x_40:
[----:B------:R-:W-:Y:S04]  /*3d00*/  VIADD R172, R236, 0xffffffff ;  /* 0xffffffffecac7836 */ /* 0x000fe80000000000 */
[C---:B------:R-:W-:Y:S02]  /*3d10*/  IMAD R171, R172.reuse, UR5, RZ ;  /* 0x00000005acab7c24 */ /* 0x040fe4000f8e02ff */
[----:B------:R-:W-:Y:S04]  /*3d20*/  IMAD.WIDE.U32 R172, R172, UR8, RZ ;  /* 0x00000008acac7c25 */ /* 0x000fe8000f8e00ff */
[----:B------:R-:W-:Y:S01]  /*3d30*/  IMAD.IADD R171, R173, 0x1, R171 ;  /* 0x00000001adab7824 */ /* 0x000fe200078e02ab */
[C---:B------:R-:W-:Y:S02]  /*3d40*/  IADD3 R0, P1, PT, R172.reuse, UR12, RZ ;  /* 0x0000000cac007c10 */ /* 0x040fe4000ff3e0ff */
[-C--:B------:R-:W-:Y:S02]  /*3d50*/  LEA R180, P0, R172, R229.reuse, 0x1 ;  /* 0x000000e5acb47211 */ /* 0x080fe400078008ff */
[----:B------:R-:W-:Y:S02]  /*3d60*/  IADD3.X R3, PT, PT, R171, UR9, RZ, P1, !PT ;  /* 0x00000009ab037c10 */ /* 0x000fe40008ffe4ff */
[----:B------:R-:W-:Y:S02]  /*3d70*/  IADD3 R164, P1, PT, R0, UR12, RZ ;  /* 0x0000000c00a47c10 */ /* 0x000fe4000ff3e0ff */
[-C--:B------:R-:W-:Y:S02]  /*3d80*/  LEA.HI.X R181, R172, R228.reuse, R171, 0x1, P0 ;  /* 0x000000e4acb57211 */ /* 0x080fe400000f0cab */
[CC--:B------:R-:W-:Y:S02]  /*3d90*/  LEA R178, P2, R0.reuse, R229.reuse, 0x1 ;  /* 0x000000e500b27211 */ /* 0x0c0fe400078408ff */
[----:B------:R-:W-:Y:S01]  /*3da0*/  IADD3 R168, P0, PT, R0, UR14, RZ ;  /* 0x0000000e00a87c10 */ /* 0x000fe2000ff1e0ff */
[----:B------:R-:W-:Y:S01]  /*3db0*/  @!PT LDS RZ, [RZ] ;  /* 0x00000000fffff984 */ /* 0x000fe20000000800 */
[----:B------:R-:W-:Y:S01]  /*3dc0*/  @!PT LDS RZ, [RZ] ;  /* 0x00000000fffff984 */ /* 0x000fe20000000800 */
[----:B------:R-:W-:Y:S01]  /*3dd0*/  @!PT LDS RZ, [RZ] ;  /* 0x00000000fffff984 */ /* 0x000fe20000000800 */
[----:B------:R1:W-:Y:S01]  /*3de0*/  LDGSTS.E.BYPASS.LTC128B.128 [R230+0x2000], desc[UR6][R180.64] ;  /* 0x02000000b4e67fae */ /* 0x0003e2000b981a06 */
[C---:B------:R-:W-:Y:S02]  /*3df0*/  IADD3.X R171, PT, PT, R3.reuse, UR9, RZ, P1, !PT ;  /* 0x0000000903ab7c10 */ /* 0x040fe40008ffe4ff */
[-C--:B------:R-:W-:Y:S02]  /*3e00*/  LEA R176, P1, R164, R229.reuse, 0x1 ;  /* 0x000000e5a4b07211 */ /* 0x080fe400078208ff */
[-C--:B------:R-:W-:Y:S02]  /*3e10*/  LEA.HI.X R179, R0, R228.reuse, R3, 0x1, P2 ;  /* 0x000000e400b37211 */ /* 0x080fe400010f0c03 */
[----:B------:R-:W-:Y:S02]  /*3e20*/  IADD3.X R173, PT, PT, R3, UR13, RZ, P0, !PT ;  /* 0x0000000d03ad7c10 */ /* 0x000fe400087fe4ff */
[----:B------:R-:W-:Y:S01]  /*3e30*/  LEA R174, P0, R168, R229, 0x1 ;  /* 0x000000e5a8ae7211 */ /* 0x000fe200078008ff */
[----:B------:R1:W-:Y:S01]  /*3e40*/  LDGSTS.E.BYPASS.LTC128B.128 [R230+0x2800], desc[UR6][R178.64] ;  /* 0x02800000b2e67fae */ /* 0x0003e2000b981a06 */
[-C--:B------:R-:W-:Y:S02]  /*3e50*/  LEA.HI.X R177, R164, R228.reuse, R171, 0x1, P1 ;  /* 0x000000e4a4b17211 */ /* 0x080fe400008f0cab */
[----:B------:R-:W-:Y:S03]  /*3e60*/  LEA.HI.X R175, R168, R228, R173, 0x1, P0 ;  /* 0x000000e4a8af7211 */ /* 0x000fe600000f0cad */
[----:B------:R1:W-:Y:S04]  /*3e70*/  LDGSTS.E.BYPASS.LTC128B.128 [R230+0x3000], desc[UR6][R176.64] ;  /* 0x03000000b0e67fae */ /* 0x0003e8000b981a06 */
[----:B------:R1:W-:Y:S04]  /*3e80*/  LDGSTS.E.BYPASS.LTC128B.128 [R230+0x3800], desc[UR6][R174.64] ;  /* 0x03800000aee67fae */ /* 0x0003e8000b981a06 */
[----:B------:R-:W0:Y:S01]  /*3e90*/  LDGDEPBAR ;  /* 0x00000000000079af */ /* 0x000e220000000000 */
[----:B------:R-:W-:Y:S05]  /*3ea0*/  BRA `(.L_x_39) ;  /* 0x0000000800b07947 */ /* 0x000fea0003800000 */
.L_x_38:
[----:B------:R-:W-:Y:S04]  /*3eb0*/  DEPBAR.LE SB0, 0x0 ;  /* 0x000080000000791a */ /* 0x000fe80000000000 */
[----:B------:R-:W-:Y:S01]  /*3ec0*/  BAR.SYNC.DEFER_BLOCKING 0x0 ;  /* 0x0000000000007b1d */ /* 0x000fe20000010000 */
[C---:B------:R-:W-:Y:S04]  /*3ed0*/  IMAD.WIDE.U32 R128, R236.reuse, UR18, RZ ;  /* 0x00000012ec807c25 */ /* 0x040fe8000f8e00ff */
[----:B------:R-:W-:Y:S01]  /*3ee0*/  IMAD R3, R236, UR15, RZ ;  /* 0x0000000fec037c24 */ /* 0x000fe2000f8e02ff */
[CC--:B------:R-:W-:Y:S02]  /*3ef0*/  LEA R242, P3, R128.reuse, R227.reuse, 0x1 ;  /* 0x000000e380f27211 */ /* 0x0c0fe400078608ff */
[----:B------:R-:W-:Y:S01]  /*3f00*/  IADD3 R0, P0, PT, R128, UR22, RZ ;  /* 0x0000001680007c10 */ /* 0x000fe2000ff1e0ff */
[----:B------:R-:W-:Y:S03]  /*3f10*/  IMAD.IADD R3, R129, 0x1, R3 ;  /* 0x0000000181037824 */ /* 0x000fe600078e0203 */
[-C--:B------:R-:W-:Y:S02]  /*3f20*/  LEA R170, P2, R0, R227.reuse, 0x1 ;  /* 0x000000e300aa7211 */ /* 0x080fe400078408ff */
[-C--:B------:R-:W-:Y:S02]  /*3f30*/  LEA.HI.X R243, R128, R226.reuse, R3, 0x1, P3 ;  /* 0x000000e280f37211 */ /* 0x080fe400018f0c03 */
[----:B------:R-:W-:Y:S02]  /*3f40*/  IADD3.X R125, PT, PT, R3, UR19, RZ, P0, !PT ;  /* 0x00000013037d7c10 */ /* 0x000fe400087fe4ff */
[C---:B------:R-:W-:Y:S02]  /*3f50*/  IADD3 R2, P1, PT, R0.reuse, UR22, RZ ;  /* 0x0000001600027c10 */ /* 0x040fe4000ff3e0ff */
[-C--:B------:R-:W-:Y:S02]  /*3f60*/  LEA.HI.X R171, R0, R226.reuse, R125, 0x1, P2 ;  /* 0x000000e200ab7211 */ /* 0x080fe400010f0c7d */
[C---:B------:R-:W-:Y:S01]  /*3f70*/  IADD3.X R127, PT, PT, R125.reuse, UR19, RZ, P1, !PT ;  /* 0x000000137d7f7c10 */ /* 0x040fe20008ffe4ff */
[----:B------:R-:W-:Y:S01]  /*3f80*/  @!PT LDS RZ, [RZ] ;  /* 0x00000000fffff984 */ /* 0x000fe20000000800 */
[----:B------:R-:W-:Y:S01]  /*3f90*/  @!PT LDS RZ, [RZ] ;  /* 0x00000000fffff984 */ /* 0x000fe20000000800 */
[----:B------:R-:W-:Y:S01]  /*3fa0*/  @!PT LDS RZ, [RZ] ;  /* 0x00000000fffff984 */ /* 0x000fe20000000800 */
[----:B------:R-:W-:Y:S01]  /*3fb0*/  LDGSTS.E.BYPASS.LTC128B.128 [R230+0x4000], desc[UR6][R242.64] ;  /* 0x04000000f2e67fae */ /* 0x000fe2000b981a06 */
[-C--:B------:R-:W-:Y:S02]  /*3fc0*/  LEA R130, P1, R2, R227.reuse, 0x1 ;  /* 0x000000e302827211 */ /* 0x080fe400078208ff */
[----:B------:R-:W-:Y:S02]  /*3fd0*/  IADD3 R124, P0, PT, R0, UR20, RZ ;  /* 0x00000014007c7c10 */ /* 0x000fe4000ff1e0ff */
[-C--:B------:R-:W-:Y:S02]  /*3fe0*/  LEA.HI.X R131, R2, R226.reuse, R127, 0x1, P1 ;  /* 0x000000e202837211 */ /* 0x080fe400008f0c7f */
[----:B------:R-:W-:Y:S01]  /*3ff0*/  IADD3.X R129, PT, PT, R125, UR23, RZ, P0, !PT ;  /* 0x000000177d817c10 */ /* 0x000fe200087fe4ff */
[----:B------:R-:W-:Y:S01]  /*4000*/  LDGSTS.E.BYPASS.LTC128B.128 [R230+0x4800], desc[UR6][R170.64] ;  /* 0x04800000aae67fae */ /* 0x000fe2000b981a06 */
[C---:B------:R-:W-:Y:S04]  /*4010*/  LEA R126, P0, R124.reuse, R227, 0x1 ;  /* 0x000000e37c7e7211 */ /* 0x040fe800078008ff */
[----:B------:R-:W-:Y:S02]  /*4020*/  LEA.HI.X R127, R124, R226, R129, 0x1, P0 ;  /* 0x000000e27c7f7211 */ /* 0x000fe400000f0c81 */
[----:B------:R-:W-:Y:S01]  /*4030*/  ISETP.NE.AND P0, PT, R236, RZ, PT ;  /* 0x000000ffec00720c */ /* 0x000fe20003f05270 */
[----:B------:R-:W-:Y:S08]  /*4040*/  LDGSTS.E.BYPASS.LTC128B.128 [R230+0x5000], desc[UR6][R130.64] ;  /* 0x0500000082e67fae */ /* 0x000ff0000b981a06 */
[----:B------:R2:W-:Y:S08]  /*4050*/  LDGSTS.E.BYPASS.LTC128B.128 [R230+0x5800], desc[UR6][R126.64] ;  /* 0x058000007ee67fae */ /* 0x0005f0000b981a06 */
[----:B------:R-:W-:Y:S08]  /*4060*/  LDSM.16.M88.4 R172, [R225] ;  /* 0x00000000e1ac783b */ /* 0x000ff00000000200 */
[----:B------:R-:W3:Y:S08]  /*4070*/  LDSM.16.M88.4 R176, [R224+0x2000] ;  /* 0x00200000e0b0783b */ /* 0x000ef00000000200 */
[----:B------:R-:W4:Y:S08]  /*4080*/  LDSM.16.M88.4 R180, [R225+0x1000] ;  /* 0x00100000e1b4783b */ /* 0x000f300000000200 */
[----:B------:R-:W5:Y:S08]  /*4090*/  LDSM.16.M88.4 R184, [R224+0x2400] ;  /* 0x00240000e0b8783b */ /* 0x000f700000000200 */
[----:B------:R-:W0:Y:S08]  /*40a0*/  LDGDEPBAR ;  /* 0x00000000000079af */ /* 0x000e300000000000 */
[----:B------:R-:W1:Y:S08]  /*40b0*/  LDSM.16.M88.4 R188, [R224+0x2800] ;  /* 0x00280000e0bc783b */ /* 0x000e700000000200 */
[----:B------:R-:W2:Y:S01]  /*40c0*/  LDSM.16.M88.4 R192, [R224+0x2c00] ;  /* 0x002c0000e0c0783b */ /* 0x000ea20000000200 */
[-C--:B---3--:R-:W-:Y:S07]  /*40d0*/  HMMA.16816.F32.BF16 R4, R172, R176.reuse, RZ ;  /* 0x000000b0ac04723c */ /* 0x088fee00000418ff */
[----:B------:R-:W3:Y:S01]  /*40e0*/  LDSM.16.M88.4 R196, [R224+0x3000] ;  /* 0x00300000e0c4783b */ /* 0x000ee20000000200 */
[C---:B----4-:R-:W-:Y:S07]  /*40f0*/  HMMA.16816.F32.BF16 R8, R180.reuse, R176, RZ ;  /* 0x000000b0b408723c */ /* 0x050fee00000418ff */
[----:B------:R-:W4:Y:S01]  /*4100*/  LDSM.16.M88.4 R200, [R224+0x3400] ;  /* 0x00340000e0c8783b */ /* 0x000f220000000200 */
[-C--:B------:R-:W-:Y:S07]  /*4110*/  HMMA.16816.F32.BF16 R12, R180, R178.reuse, RZ ;  /* 0x000000b2b40c723c */ /* 0x080fee00000418ff */
[----:B------:R-:W-:Y:S01]  /*4120*/  LDSM.16.M88.4 R204, [R221+0x2c00] ;  /* 0x002c0000ddcc783b */ /* 0x000fe20000000200 */
[C---:B------:R-:W-:Y:S07]  /*4130*/  HMMA.16816.F32.BF16 R16, R172.reuse, R178, RZ ;  /* 0x000000b2ac10723c */ /* 0x040fee00000418ff */
[----:B------:R-:W4:Y:S01]  /*4140*/  LDSM.16.M88.4 R176, [R224+0x3800] ;  /* 0x00380000e0b0783b */ /* 0x000f220000000200 */
[-C--:B-----5:R-:W-:Y:S07]  /*4150*/  HMMA.16816.F32.BF16 R20, R172, R184.reuse, RZ ;  /* 0x000000b8ac14723c */ /* 0x0a0fee00000418ff */
[----:B------:R-:W-:Y:S01]  /*4160*/  LDSM.16.M88.4 R208, [R221+0x3000] ;  /* 0x00300000ddd0783b */ /* 0x000fe20000000200 */
[C---:B------:R-:W-:Y:S07]  /*4170*/  HMMA.16816.F32.BF16 R24, R180.reuse, R184, RZ ;  /* 0x000000b8b418723c */ /* 0x040fee00000418ff */
[----:B------:R-:W-:Y:S01]  /*4180*/  LDSM.16.M88.4 R212, [R221+0x3400] ;  /* 0x00340000ddd4783b */ /* 0x000fe20000000200 */
[-C--:B------:R-:W-:Y:S07]  /*4190*/  HMMA.16816.F32.BF16 R28, R180, R186.reuse, RZ ;  /* 0x000000bab41c723c */ /* 0x080fee00000418ff */
[----:B------:R-:W-:Y:S01]  /*41a0*/  LDSM.16.M88.4 R216, [R221+0x3800] ;  /* 0x00380000ddd8783b */ /* 0x000fe20000000200 */
[C---:B------:R-:W-:Y:S07]  /*41b0*/  HMMA.16816.F32.BF16 R32, R172.reuse, R186, RZ ;  /* 0x000000baac20723c */ /* 0x040fee00000418ff */
[----:B------:R-:W5:Y:S01]  /*41c0*/  LDSM.16.M88.4 R184, [R224+0x3c00] ;  /* 0x003c0000e0b8783b */ /* 0x000f620000000200 */
[-C--:B-1----:R-:W-:Y:S08]  /*41d0*/  HMMA.16816.F32.BF16 R36, R172, R188.reuse, RZ ;  /* 0x000000bcac24723c */ /* 0x082ff000000418ff */
[C---:B------:R-:W-:Y:S08]  /*41e0*/  HMMA.16816.F32.BF16 R40, R180.reuse, R188, RZ ;  /* 0x000000bcb428723c */ /* 0x040ff000000418ff */
[-C--:B------:R-:W-:Y:S08]  /*41f0*/  HMMA.16816.F32.BF16 R44, R180, R190.reuse, RZ ;  /* 0x000000beb42c723c */ /* 0x080ff000000418ff */
[C---:B------:R-:W-:Y:S01]  /*4200*/  HMMA.16816.F32.BF16 R48, R172.reuse, R190, RZ ;  /* 0x000000beac30723c */ /* 0x040fe200000418ff */
[----:B------:R-:W-:Y:S07]  /*4210*/  LDSM.16.M88.4 R188, [R223] ;  /* 0x00000000dfbc783b */ /* 0x000fee0000000200 */
[-C--:B--2---:R-:W-:Y:S08]  /*4220*/  HMMA.16816.F32.BF16 R52, R172, R192.reuse, RZ ;  /* 0x000000c0ac34723c */ /* 0x084ff000000418ff */
[C---:B------:R-:W-:Y:S08]  /*4230*/  HMMA.16816.F32.BF16 R56, R180.reuse, R192, RZ ;  /* 0x000000c0b438723c */ /* 0x040ff000000418ff */
[-C--:B------:R-:W-:Y:S08]  /*4240*/  HMMA.16816.F32.BF16 R60, R180, R194.reuse, RZ ;  /* 0x000000c2b43c723c */ /* 0x080ff000000418ff */
[C---:B------:R-:W-:Y:S01]  /*4250*/  HMMA.16816.F32.BF16 R64, R172.reuse, R194, RZ ;  /* 0x000000c2ac40723c */ /* 0x040fe200000418ff */
[----:B------:R-:W1:Y:S07]  /*4260*/  LDSM.16.M88.4 R192, [R221+0x2000] ;  /* 0x00200000ddc0783b */ /* 0x000e6e0000000200 */
[-C--:B---3--:R-:W-:Y:S08]  /*4270*/  HMMA.16816.F32.BF16 R68, R172, R196.reuse, RZ ;  /* 0x000000c4ac44723c */ /* 0x088ff000000418ff */
[C---:B------:R-:W-:Y:S08]  /*4280*/  HMMA.16816.F32.BF16 R72, R180.reuse, R196, RZ ;  /* 0x000000c4b448723c */ /* 0x040ff000000418ff */
[-C--:B------:R-:W-:Y:S08]  /*4290*/  HMMA.16816.F32.BF16 R76, R180, R198.reuse, RZ ;  /* 0x000000c6b44c723c */ /* 0x080ff000000418ff */
[C---:B------:R-:W-:Y:S01]  /*42a0*/  HMMA.16816.F32.BF16 R80, R172.reuse, R198, RZ ;  /* 0x000000c6ac50723c */ /* 0x040fe200000418ff */
[----:B------:R-:W2:Y:S07]  /*42b0*/  LDSM.16.M88.4 R196, [R223+0x1000] ;  /* 0x00100000dfc4783b */ /* 0x000eae0000000200 */
[-C--:B----4-:R-:W-:Y:S08]  /*42c0*/  HMMA.16816.F32.BF16 R84, R172, R200.reuse, RZ ;  /* 0x000000c8ac54723c */ /* 0x090ff000000418ff */
[C---:B------:R-:W-:Y:S08]  /*42d0*/  HMMA.16816.F32.BF16 R88, R180.reuse, R200, RZ ;  /* 0x000000c8b458723c */ /* 0x040ff000000418ff */
[-C--:B------:R-:W-:Y:S08]  /*42e0*/  HMMA.16816.F32.BF16 R92, R180, R202.reuse, RZ ;  /* 0x000000cab45c723c */ /* 0x080ff000000418ff */
[C---:B------:R-:W-:Y:S01]  /*42f0*/  HMMA.16816.F32.BF16 R96, R172.reuse, R202, RZ ;  /* 0x000000caac60723c */ /* 0x040fe200000418ff */
[----:B------:R-:W3:Y:S07]  /*4300*/  LDSM.16.M88.4 R200, [R221+0x2400] ;  /* 0x00240000ddc8783b */ /* 0x000eee0000000200 */
[-C--:B------:R-:W-:Y:S08]  /*4310*/  HMMA.16816.F32.BF16 R100, R172, R176.reuse, RZ ;  /* 0x000000b0ac64723c */ /* 0x080ff000000418ff */
[C---:B------:R-:W-:Y:S08]  /*4320*/  HMMA.16816.F32.BF16 R104, R180.reuse, R176, RZ ;  /* 0x000000b0b468723c */ /* 0x040ff000000418ff */
[-C--:B------:R-:W-:Y:S08]  /*4330*/  HMMA.16816.F32.BF16 R108, R180, R178.reuse, RZ ;  /* 0x000000b2b46c723c */ /* 0x080ff000000418ff */
[C---:B------:R-:W-:Y:S01]  /*4340*/  HMMA.16816.F32.BF16 R112, R172.reuse, R178, RZ ;  /* 0x000000b2ac70723c */ /* 0x040fe200000418ff */
[----:B------:R-:W4:Y:S07]  /*4350*/  LDSM.16.M88.4 R176, [R221+0x2800] ;  /* 0x00280000ddb0783b */ /* 0x000f2e0000000200 */
[-C--:B-----5:R-:W-:Y:S08]  /*4360*/  HMMA.16816.F32.BF16 R116, R172, R184.reuse, RZ ;  /* 0x000000b8ac74723c */ /* 0x0a0ff000000418ff */
[C---:B------:R-:W-:Y:S08]  /*4370*/  HMMA.16816.F32.BF16 R120, R180.reuse, R184, RZ ;  /* 0x000000b8b478723c */ /* 0x040ff000000418ff */
[-C--:B------:R-:W-:Y:S08]  /*4380*/  HMMA.16816.F32.BF16 R124, R180, R186.reuse, RZ ;  /* 0x000000bab47c723c */ /* 0x080ff000000418ff */
[----:B------:R-:W-:Y:S01]  /*4390*/  HMMA.16816.F32.BF16 R128, R172, R186, RZ ;  /* 0x000000baac80723c */ /* 0x000fe200000418ff */
[----:B------:R-:W5:Y:S01]  /*43a0*/  LDSM.16.M88.4 R172, [R221+0x3c00] ;  /* 0x003c0000ddac783b */ /* 0x000f620000000200 */
[----:B------:R-:W-:Y:S06]  /*43b0*/  DEPBAR.LE SB0, 0x0 ;  /* 0x000080000000791a */ /* 0x000fec0000000000 */
[-C--:B-1----:R-:W-:Y:S01]  /*43c0*/  HMMA.16816.F32.BF16 R4, R188, R192.reuse, R4 ;  /* 0x000000c0bc04723c */ /* 0x082fe20000041804 */
[----:B------:R-:W-:Y:S07]  /*43d0*/  BAR.SYNC.DEFER_BLOCKING 0x0 ;  /* 0x0000000000007b1d */ /* 0x000fee0000010000 */
[C---:B--2---:R-:W-:Y:S08]  /*43e0*/  HMMA.16816.F32.BF16 R8, R196.reuse, R192, R8 ;  /* 0x000000c0c408723c */ /* 0x044ff00000041808 */
[-C--:B------:R-:W-:Y:S03]  /*43f0*/  HMMA.16816.F32.BF16 R12, R196, R194.reuse, R12 ;  /* 0x000000c2c40c723c */ /* 0x080fe6000004180c */
[----:B------:R-:W-:Y:S02]  /*4400*/  FMNMX3.FTZ R2, R169, R4, R5, !PT ;  /* 0x00000004a9027276 */ /* 0x000fe40007810005 */
[----:B------:R-:W-:Y:S03]  /*4410*/  FMNMX3.FTZ R0, R166, R6, R7, !PT ;  /* 0x00000006a6007276 */ /* 0x000fe60007810007 */
[C---:B------:R-:W-:Y:S04]  /*4420*/  HMMA.16816.F32.BF16 R16, R188.reuse, R194, R16 ;  /* 0x000000c2bc10723c */ /* 0x040fe80000041810 */
[----:B------:R-:W-:Y:S02]  /*4430*/  FMNMX3.FTZ R242, R167, R8, R9, !PT ;  /* 0x00000008a7f27276 */ /* 0x000fe40007810009 */
[----:B------:R-:W-:Y:S02]  /*4440*/  FMNMX3.FTZ R170, R165, R10, R11, !PT ;  /* 0x0000000aa5aa7276 */ /* 0x000fe4000781000b */
[-C--:B---3--:R-:W-:Y:S03]  /*4450*/  HMMA.16816.F32.BF16 R20, R188, R200.reuse, R20 ;  /* 0x000000c8bc14723c */ /* 0x088fe60000041814 */
[----:B------:R-:W-:Y:S02]  /*4460*/  FMNMX3.FTZ R242, R242, R12, R13, !PT ;  /* 0x0000000cf2f27276 */ /* 0x000fe4000781000d */
[----:B------:R-:W-:Y:S03]  /*4470*/  FMNMX3.FTZ R170, R170, R14, R15, !PT ;  /* 0x0000000eaaaa7276 */ /* 0x000fe6000781000f */
[C---:B------:R-:W-:Y:S04]  /*4480*/  HMMA.16816.F32.BF16 R24, R196.reuse, R200, R24 ;  /* 0x000000c8c418723c */ /* 0x040fe80000041818 */
[----:B------:R-:W-:Y:S02]  /*4490*/  FMNMX3.FTZ R2, R2, R16, R17, !PT ;  /* 0x0000001002027276 */ /* 0x000fe40007810011 */
[----:B------:R-:W-:Y:S02]  /*44a0*/  FMNMX3.FTZ R0, R0, R18, R19, !PT ;  /* 0x0000001200007276 */ /* 0x000fe40007810013 */
[-C--:B------:R-:W-:Y:S03]  /*44b0*/  HMMA.16816.F32.BF16 R28, R196, R202.reuse, R28 ;  /* 0x000000cac41c723c */ /* 0x080fe6000004181c */
[----:B------:R-:W-:Y:S02]  /*44c0*/  FMNMX3.FTZ R2, R2, R20, R21, !PT ;  /* 0x0000001402027276 */ /* 0x000fe40007810015 */
[----:B------:R-:W-:Y:S03]  /*44d0*/  FMNMX3.FTZ R243, R0, R22, R23, !PT ;  /* 0x0000001600f37276 */ /* 0x000fe60007810017 */
[C---:B------:R-:W-:Y:S04]  /*44e0*/  HMMA.16816.F32.BF16 R32, R188.reuse, R202, R32 ;  /* 0x000000cabc20723c */ /* 0x040fe80000041820 */
[----:B------:R-:W-:Y:S02]  /*44f0*/  FMNMX3.FTZ R242, R242, R24, R25, !PT ;  /* 0x00000018f2f27276 */ /* 0x000fe40007810019 */
[----:B------:R-:W-:Y:S02]  /*4500*/  FMNMX3.FTZ R170, R170, R26, R27, !PT ;  /* 0x0000001aaaaa7276 */ /* 0x000fe4000781001b */
[-C--:B----4-:R-:W-:Y:S03]  /*4510*/  HMMA.16816.F32.BF16 R36, R188, R176.reuse, R36 ;  /* 0x000000b0bc24723c */ /* 0x090fe60000041824 */
        /* <DEDUP_REMOVED lines=57> */
[----:B------:R-:W-:Y:S04]  /*48b0*/  FMNMX3.FTZ R242, R242, R104, R105, !PT ;  /* 0x00000068f2f27276 */ /* 0x000fe80007810069 */
[-C--:B-----5:R-:W-:Y:S08]  /*48c0*/  HMMA.16816.F32.BF16 R116, R188, R172.reuse, R116 ;  /* 0x000000acbc74723c */ /* 0x0a0ff00000041874 */
[C---:B------:R-:W-:Y:S04]  /*48d0*/  HMMA.16816.F32.BF16 R120, R196.reuse, R172, R120 ;  /* 0x000000acc478723c */ /* 0x040fe80000041878 */
[----:B------:R-:W-:Y:S02]  /*48e0*/  FMNMX3.FTZ R2, R2, R112, R113, !PT ;  /* 0x0000007002027276 */ /* 0x000fe40007810071 */
[----:B------:R-:W-:Y:S02]  /*48f0*/  FMNMX3.FTZ R243, R243, R114, R115, !PT ;  /* 0x00000072f3f37276 */ /* 0x000fe40007810073 */
[-C--:B------:R-:W-:Y:S03]  /*4900*/  HMMA.16816.F32.BF16 R124, R196, R174.reuse, R124 ;  /* 0x000000aec47c723c */ /* 0x080fe6000004187c */
[----:B------:R-:W-:Y:S02]  /*4910*/  FMNMX3.FTZ R2, R2, R116, R117, !PT ;  /* 0x0000007402027276 */ /* 0x000fe40007810075 */
[----:B------:R-:W-:Y:S03]  /*4920*/  FMNMX3.FTZ R243, R243, R118, R119, !PT ;  /* 0x00000076f3f37276 */ /* 0x000fe60007810077 */
[----:B------:R-:W-:Y:S11]  /*4930*/  HMMA.16816.F32.BF16 R128, R188, R174, R128 ;  /* 0x000000aebc80723c */ /* 0x000ff60000041880 */
[----:B------:R-:W-:Y:S08]  /*4940*/  @!UPT UIADD3 URZ, UPT, UPT, URZ, URZ, URZ ;  /* 0x000000fffffff290 */ /* 0x000ff0000fffe0ff */
[----:B------:R-:W-:Y:S01]  /*4950*/  FMNMX3.FTZ R2, R2, R128, R129, !PT ;  /* 0x0000008002027276 */ /* 0x000fe20007810081 */
[----:B------:R-:W-:Y:S06]  /*4960*/  @P0 BRA `(.L_x_40) ;  /* 0xfffffff000e40947 */ /* 0x000fec000383ffff */
.L_x_39:
[----:B-1----:R-:W-:Y:S01]  /*4970*/  SHFL.BFLY PT, R177, R2, 0x2, 0x1f ;  /* 0x0c401f0002b17f89 */ /* 0x002fe200000e0000 */
[----:B------:R-:W-:Y:S02]  /*4980*/  FMNMX3.FTZ R243, R243, R130, R131, !PT ;  /* 0x00000082f3f37276 */ /* 0x000fe40007810083 */
[----:B------:R-:W-:Y:S02]  /*4990*/  FMNMX3.FTZ R164, R242, R108, R109, !PT ;  /* 0x0000006cf2a47276 */ /* 0x000fe4000781006d */
[----:B------:R-:W-:Y:S02]  /*49a0*/  FMNMX3.FTZ R0, R170, R106, R107, !PT ;  /* 0x0000006aaa007276 */ /* 0x000fe4000781006b */
[----:B------:R-:W-:Y:S01]  /*49b0*/  FMNMX3.FTZ R164, R164, R120, R121, !PT ;  /* 0x00000078a4a47276 */ /* 0x000fe20007810079 */
[----:B------:R-:W-:Y:S01]  /*49c0*/  SHFL.BFLY PT, R170, R243, 0x2, 0x1f ;  /* 0x0c401f00f3aa7f89 */ /* 0x000fe200000e0000 */
[----:B------:R-:W-:Y:S02]  /*49d0*/  FMNMX3.FTZ R0, R0, R110, R111, !PT ;  /* 0x0000006e00007276 */ /* 0x000fe4000781006f */
[----:B------:R-:W-:Y:S02]  /*49e0*/  FMNMX3.FTZ R168, R164, R124, R125, !PT ;  /* 0x0000007ca4a87276 */ /* 0x000fe4000781007d */
[----:B------:R-:W-:Y:S03]  /*49f0*/  FMNMX3.FTZ R0, R0, R122, R123, !PT ;  /* 0x0000007a00007276 */ /* 0x000fe6000781007b */
[----:B------:R-:W-:Y:S01]  /*4a00*/  SHFL.BFLY PT, R179, R168, 0x2, 0x1f ;  /* 0x0c401f00a8b37f89 */ /* 0x000fe200000e0000 */
[----:B------:R-:W-:Y:S07]  /*4a10*/  FMNMX3.FTZ R3, R0, R126, R127, !PT ;  /* 0x0000007e00037276 */ /* 0x000fee000781007f */
[----:B------:R-:W1:Y:S02]  /*4a20*/  SHFL.BFLY PT, R0, R3, 0x2, 0x1f ;  /* 0x0c401f0003007f89 */ /* 0x000e6400000e0000 */
[----:B-1----:R-:W-:Y:S02]  /*4a30*/  FMNMX.FTZ R171, R3, R0, !PT ;  /* 0x0000000003ab7209 */ /* 0x002fe40007810000 */
[----:B------:R-:W-:Y:S02]  /*4a40*/  FMNMX.FTZ R177, R2, R177, !PT ;  /* 0x000000b102b17209 */ /* 0x000fe40007810000 */
[----:B------:R-:W-:Y:S02]  /*4a50*/  FMNMX.FTZ R175, R243, R170, !PT ;  /* 0x000000aaf3af7209 */ /* 0x000fe40007810000 */
[----:B------:R-:W1:Y:S01]  /*4a60*/  SHFL.BFLY PT, R0, R171, 0x1, 0x1f ;  /* 0x0c201f00ab007f89 */ /* 0x000e6200000e0000 */
[----:B------:R-:W-:Y:S07]  /*4a70*/  FMNMX.FTZ R173, R168, R179, !PT ;  /* 0x000000b3a8ad7209 */ /* 0x000fee0007810000 */
[----:B------:R-:W2:Y:S08]  /*4a80*/  SHFL.BFLY PT, R164, R177, 0x1, 0x1f ;  /* 0x0c201f00b1a47f89 */ /* 0x000eb000000e0000 */
[----:B------:R-:W3:Y:S08]  /*4a90*/  SHFL.BFLY PT, R172, R175, 0x1, 0x1f ;  /* 0x0c201f00afac7f89 */ /* 0x000ef000000e0000 */
[----:B------:R-:W4:Y:S01]  /*4aa0*/  SHFL.BFLY PT, R170, R173, 0x1, 0x1f ;  /* 0x0c201f00adaa7f89 */ /* 0x000f2200000e0000 */
[----:B-1----:R-:W-:Y:S02]  /*4ab0*/  FMNMX.FTZ R0, R171, R0, !PT ;  /* 0x00000000ab007209 */ /* 0x002fe40007810000 */
[----:B--2---:R-:W-:Y:S03]  /*4ac0*/  FMNMX.FTZ R164, R177, R164, !PT ;  /* 0x000000a4b1a47209 */ /* 0x004fe60007810000 */
[C---:B------:R-:W-:Y:S01]  /*4ad0*/  FMUL.FTZ R245, R0.reuse, UR4 ;  /* 0x0000000400f57c20 */ /* 0x040fe20008410000 */
[----:B------:R-:W-:Y:S01]  /*4ae0*/  FADD.FTZ R165, -R0, R165 ;  /* 0x000000a500a57221 */ /* 0x000fe20000010100 */
[----:B---3--:R-:W-:Y:S01]  /*4af0*/  FMNMX.FTZ R3, R175, R172, !PT ;  /* 0x000000acaf037209 */ /* 0x008fe20007810000 */
[C---:B------:R-:W-:Y:S01]  /*4b00*/  FMUL.FTZ R210, R164.reuse, UR4 ;  /* 0x00000004a4d27c20 */ /* 0x040fe20008410000 */
[C---:B------:R-:W-:Y:S01]  /*4b10*/  FSETP.NEU.FTZ.AND P0, PT, R164.reuse, -INF , PT ;  /* 0xff800000a400780b */ /* 0x040fe20003f1d000 */
[----:B------:R-:W-:Y:S01]  /*4b20*/  FADD.FTZ R2, -R164, R169 ;  /* 0x000000a9a4027221 */ /* 0x000fe20000010100 */
[----:B------:R-:W-:Y:S01]  /*4b30*/  FMUL.FTZ R171, R165, UR4 ;  /* 0x00000004a5ab7c20 */ /* 0x000fe20008410000 */
[C---:B------:R-:W-:Y:S01]  /*4b40*/  FMUL.FTZ R216, R3.reuse, UR4 ;  /* 0x0000000403d87c20 */ /* 0x040fe20008410000 */
[----:B------:R-:W-:Y:S01]  /*4b50*/  FSEL R210, R210, RZ, P0 ;  /* 0x000000ffd2d27208 */ /* 0x000fe20000000000 */
[----:B------:R-:W-:Y:S01]  /*4b60*/  FMUL.FTZ R168, R2, UR4 ;  /* 0x0000000402a87c20 */ /* 0x000fe20008410000 */
[----:B------:R-:W-:Y:S01]  /*4b70*/  MUFU.EX2 R165, R171 ;  /* 0x000000ab00a57308 */ /* 0x000fe20000000800 */
[C---:B------:R-:W-:Y:S01]  /*4b80*/  FSETP.NEU.FTZ.AND P0, PT, R3.reuse, -INF , PT ;  /* 0xff8000000300780b */ /* 0x040fe20003f1d000 */
[----:B------:R-:W-:Y:S01]  /*4b90*/  FADD.FTZ R166, -R3, R166 ;  /* 0x000000a603a67221 */ /* 0x000fe20000010100 */
[--C-:B------:R-:W-:Y:S01]  /*4ba0*/  FFMA.FTZ R207, R20, UR4, -R210.reuse ;  /* 0x0000000414cf7c23 */ /* 0x100fe200080108d2 */
[--C-:B------:R-:W-:Y:S01]  /*4bb0*/  FFMA.FTZ R196, R21, UR4, -R210.reuse ;  /* 0x0000000415c47c23 */ /* 0x100fe200080108d2 */
[--C-:B------:R-:W-:Y:S01]  /*4bc0*/  FFMA.FTZ R172, R48, UR4, -R210.reuse ;  /* 0x0000000430ac7c23 */ /* 0x100fe200080108d2 */
[----:B------:R-:W-:Y:S01]  /*4bd0*/  FSEL R216, R216, RZ, P0 ;  /* 0x000000ffd8d87208 */ /* 0x000fe20000000000 */
[--C-:B------:R-:W-:Y:S03]  /*4be0*/  FFMA.FTZ R194, R16, UR4, -R210.reuse ;  /* 0x0000000410c27c23 */ /* 0x100fe600080108d2 */
[----:B------:R-:W1:Y:S01]  /*4bf0*/  MUFU.EX2 R168, R168 ;  /* 0x000000a800a87308 */ /* 0x000e620000000800 */
[----:B------:R-:W-:Y:S01]  /*4c00*/  FFMA.FTZ R175, R17, UR4, -R210 ;  /* 0x0000000411af7c23 */ /* 0x000fe200080108d2 */
[----:B------:R-:W-:Y:S01]  /*4c10*/  FMUL.FTZ R169, R166, UR4 ;  /* 0x00000004a6a97c20 */ /* 0x000fe20008410000 */
[--C-:B------:R-:W-:Y:S01]  /*4c20*/  FFMA.FTZ R208, R22, UR4, -R216.reuse ;  /* 0x0000000416d07c23 */ /* 0x100fe200080108d8 */
[--C-:B------:R-:W-:Y:S01]  /*4c30*/  FFMA.FTZ R203, R23, UR4, -R216.reuse ;  /* 0x0000000417cb7c23 */ /* 0x100fe200080108d8 */
[--C-:B------:R-:W-:Y:S01]  /*4c40*/  FFMA.FTZ R177, R50, UR4, -R216.reuse ;  /* 0x0000000432b17c23 */ /* 0x100fe200080108d8 */
[----:B------:R-:W2:Y:S01]  /*4c50*/  LDSM.16.MT88.4 R20, [R222+0x4000] ;  /* 0x00400000de14783b */ /* 0x000ea20000004200 */
[--C-:B------:R-:W-:Y:S03]  /*4c60*/  FFMA.FTZ R201, R18, UR4, -R216.reuse ;  /* 0x0000000412c97c23 */ /* 0x100fe600080108d8 */
[----:B------:R-:W-:Y:S01]  /*4c70*/  MUFU.EX2 R194, R194 ;  /* 0x000000c200c27308 */ /* 0x000fe20000000800 */
[----:B------:R-:W-:Y:S01]  /*4c80*/  FFMA.FTZ R180, R19, UR4, -R216 ;  /* 0x0000000413b47c23 */ /* 0x000fe200080108d8 */
[----:B----4-:R-:W-:Y:S01]  /*4c90*/  FMNMX.FTZ R2, R173, R170, !PT ;  /* 0x000000aaad027209 */ /* 0x010fe20007810000 */
[--C-:B------:R-:W-:Y:S01]  /*4ca0*/  FFMA.FTZ R209, R4, UR4, -R210.reuse ;  /* 0x0000000404d17c23 */ /* 0x100fe200080108d2 */
[----:B------:R-:W-:Y:S01]  /*4cb0*/  FFMA.FTZ R197, R5, UR4, -R210 ;  /* 0x0000000405c57c23 */ /* 0x000fe200080108d2 */
[--C-:B------:R-:W-:Y:S01]  /*4cc0*/  FFMA.FTZ R200, R6, UR4, -R216.reuse ;  /* 0x0000000406c87c23 */ /* 0x100fe200080108d8 */
[C---:B------:R-:W-:Y:S01]  /*4cd0*/  FSETP.NEU.FTZ.AND P0, PT, R2.reuse, -INF , PT ;  /* 0xff8000000200780b */ /* 0x040fe20003f1d000 */
[----:B------:R-:W-:Y:S03]  /*4ce0*/  FMUL.FTZ R243, R2, UR4 ;  /* 0x0000000402f37c20 */ /* 0x000fe60008410000 */
[----:B------:R-:W-:Y:S01]  /*4cf0*/  MUFU.EX2 R175, R175 ;  /* 0x000000af00af7308 */ /* 0x000fe20000000800 */
[C---:B-1----:R-:W-:Y:S01]  /*4d00*/  FMUL.FTZ R16, R168.reuse, R148 ;  /* 0x00000094a8107220 */ /* 0x042fe20000410000 */
[----:B------:R-:W-:Y:S01]  /*4d10*/  FMUL.FTZ R17, R168, R149 ;  /* 0x00000095a8117220 */ /* 0x000fe20000410000 */
[----:B------:R-:W-:Y:S01]  /*4d20*/  FADD.FTZ R166, -R2, R167 ;  /* 0x000000a702a67221 */ /* 0x000fe20000010100 */
[----:B------:R-:W-:Y:S01]  /*4d30*/  FSEL R243, R243, RZ, P0 ;  /* 0x000000fff3f37208 */ /* 0x000fe20000000000 */
[----:B------:R-:W-:Y:S01]  /*4d40*/  FMUL.FTZ R4, R168, R160 ;  /* 0x000000a0a8047220 */ /* 0x000fe20000410000 */
[----:B------:R-:W-:Y:S01]  /*4d50*/  FSETP.NEU.FTZ.AND P0, PT, R0, -INF , PT ;  /* 0xff8000000000780b */ /* 0x000fe20003f1d000 */
[----:B------:R-:W-:Y:S03]  /*4d60*/  FMUL.FTZ R170, R166, UR4 ;  /* 0x00000004a6aa7c20 */ /* 0x000fe60008410000 */
[----:B------:R-:W1:Y:S01]  /*4d70*/  MUFU.EX2 R167, R169 ;  /* 0x000000a900a77308 */ /* 0x000e620000000800 */
[--C-:B------:R-:W-:Y:S01]  /*4d80*/  FFMA.FTZ R189, R40, UR4, -R243.reuse ;  /* 0x0000000428bd7c23 */ /* 0x100fe200080108f3 */
[--C-:B------:R-:W-:Y:S01]  /*4d90*/  FFMA.FTZ R182, R41, UR4, -R243.reuse ;  /* 0x0000000429b67c23 */ /* 0x100fe200080108f3 */
[--C-:B------:R-:W-:Y:S01]  /*4da0*/  FFMA.FTZ R190, R44, UR4, -R243.reuse ;  /* 0x000000042cbe7c23 */ /* 0x100fe200080108f3 */
[--C-:B------:R-:W-:Y:S01]  /*4db0*/  FFMA.FTZ R181, R45, UR4, -R243.reuse ;  /* 0x000000042db57c23 */ /* 0x100fe200080108f3 */
[----:B------:R-:W-:Y:S01]  /*4dc0*/  FSEL R245, R245, RZ, P0 ;  /* 0x000000fff5f57208 */ /* 0x000fe20000000000 */
[----:B------:R-:W-:Y:S01]  /*4dd0*/  FMUL.FTZ R5, R168, R161 ;  /* 0x000000a1a8057220 */ /* 0x000fe20000410000 */
[----:B------:R-:W-:Y:S03]  /*4de0*/  FFMA.FTZ R205, R7, UR4, -R216 ;  /* 0x0000000407cd7c23 */ /* 0x000fe600080108d8 */
[----:B------:R-:W-:Y:S01]  /*4df0*/  MUFU.EX2 R209, R209 ;  /* 0x000000d100d17308 */ /* 0x000fe20000000800 */
[----:B------:R-:W-:Y:S01]  /*4e00*/  FFMA.FTZ R215, R8, UR4, -R243 ;  /* 0x0000000408d77c23 */ /* 0x000fe200080108f3 */
[--C-:B------:R-:W-:Y:S01]  /*4e10*/  FFMA.FTZ R198, R42, UR4, -R245.reuse ;  /* 0x000000042ac67c23 */ /* 0x100fe200080108f5 */
[--C-:B------:R-:W-:Y:S01]  /*4e20*/  FFMA.FTZ R187, R43, UR4, -R245.reuse ;  /* 0x000000042bbb7c23 */ /* 0x100fe200080108f5 */
[--C-:B------:R-:W-:Y:S01]  /*4e30*/  FFMA.FTZ R184, R46, UR4, -R245.reuse ;  /* 0x000000042eb87c23 */ /* 0x100fe200080108f5 */
[----:B------:R-:W3:Y:S01]  /*4e40*/  LDSM.16.MT88.4 R40, [R220+0x4000] ;  /* 0x00400000dc28783b */ /* 0x000ee20000004200 */
[----:B------:R-:W-:Y:S01]  /*4e50*/  FFMA.FTZ R185, R47, UR4, -R245 ;  /* 0x000000042fb97c23 */ /* 0x000fe200080108f5 */
[----:B------:R-:W-:Y:S03]  /*4e60*/  FFMA.FTZ R242, R9, UR4, -R243 ;  /* 0x0000000409f27c23 */ /* 0x000fe600080108f3 */
[----:B------:R-:W4:Y:S01]  /*4e70*/  MUFU.EX2 R197, R197 ;  /* 0x000000c500c57308 */ /* 0x000f220000000800 */
[C---:B-1----:R-:W-:Y:S01]  /*4e80*/  FMUL.FTZ R18, R167.reuse, R150 ;  /* 0x00000096a7127220 */ /* 0x042fe20000410000 */
[----:B------:R-:W-:Y:S01]  /*4e90*/  FMUL.FTZ R19, R167, R151 ;  /* 0x00000097a7137220 */ /* 0x000fe20000410000 */
[--C-:B------:R-:W-:Y:S01]  /*4ea0*/  FFMA.FTZ R169, R49, UR4, -R210.reuse ;  /* 0x0000000431a97c23 */ /* 0x100fe200080108d2 */
[C---:B------:R-:W-:Y:S01]  /*4eb0*/  FMUL.FTZ R6, R167.reuse, R162 ;  /* 0x000000a2a7067220 */ /* 0x040fe20000410000 */
[----:B------:R-:W1:Y:S01]  /*4ec0*/  LDSM.16.MT88.4 R44, [R222+0x4400] ;  /* 0x00440000de2c783b */ /* 0x000e620000004200 */
[----:B------:R-:W-:Y:S01]  /*4ed0*/  FMUL.FTZ R7, R167, R163 ;  /* 0x000000a3a7077220 */ /* 0x000fe20000410000 */
[--C-:B------:R-:W-:Y:S03]  /*4ee0*/  FFMA.FTZ R244, R10, UR4, -R245.reuse ;  /* 0x000000040af47c23 */ /* 0x100fe600080108f5 */
[----:B------:R-:W-:Y:S01]  /*4ef0*/  MUFU.EX2 R200, R200 ;  /* 0x000000c800c87308 */ /* 0x000fe20000000800 */
[----:B------:R-:W-:Y:S01]  /*4f00*/  FMUL.FTZ R10, R165, R158 ;  /* 0x0000009ea50a7220 */ /* 0x000fe20000410000 */
[----:B------:R-:W-:Y:S01]  /*4f10*/  FFMA.FTZ R212, R11, UR4, -R245 ;  /* 0x000000040bd47c23 */ /* 0x000fe200080108f5 */
[----:B------:R-:W-:Y:S01]  /*4f20*/  FMUL.FTZ R11, R165, R159 ;  /* 0x0000009fa50b7220 */ /* 0x000fe20000410000 */
[--C-:B------:R-:W-:Y:S01]  /*4f30*/  FFMA.FTZ R206, R12, UR4, -R243.reuse ;  /* 0x000000040cce7c23 */ /* 0x100fe200080108f3 */
[----:B------:R-:W-:Y:S01]  /*4f40*/  LDSM.16.MT88.4 R148, [R222+0x5c00] ;  /* 0x005c0000de94783b */ /* 0x000fe20000004200 */
[----:B------:R-:W-:Y:S01]  /*4f50*/  FFMA.FTZ R193, R13, UR4, -R243 ;  /* 0x000000040dc17c23 */ /* 0x000fe200080108f3 */
[--C-:B------:R-:W-:Y:S03]  /*4f60*/  FFMA.FTZ R211, R14, UR4, -R245.reuse ;  /* 0x000000040ed37c23 */ /* 0x100fe600080108f5 */
[----:B------:R-:W5:Y:S01]  /*4f70*/  MUFU.EX2 R205, R205 ;  /* 0x000000cd00cd7308 */ /* 0x000f620000000800 */
[----:B------:R-:W-:Y:S01]  /*4f80*/  FMUL.FTZ R14, R165, R154 ;  /* 0x0000009aa50e7220 */ /* 0x000fe20000410000 */
[----:B------:R-:W-:Y:S01]  /*4f90*/  FFMA.FTZ R202, R15, UR4, -R245 ;  /* 0x000000040fca7c23 */ /* 0x000fe200080108f5 */
[----:B------:R-:W-:Y:S01]  /*4fa0*/  FMUL.FTZ R15, R165, R155 ;  /* 0x0000009ba50f7220 */ /* 0x000fe20000410000 */
[--C-:B------:R-:W-:Y:S01]  /*4fb0*/  FFMA.FTZ R173, R36, UR4, -R210.reuse ;  /* 0x0000000424ad7c23 */ /* 0x100fe200080108d2 */
[----:B----4-:R-:W-:Y:S01]  /*4fc0*/  F2FP.BF16.F32.PACK_AB R36, R197, R209 ;  /* 0x000000d1c524723e */ /* 0x010fe200000010ff */
[----:B------:R-:W-:Y:S01]  /*4fd0*/  FFMA.FTZ R176, R37, UR4, -R210 ;  /* 0x0000000425b07c23 */ /* 0x000fe200080108d2 */
[--C-:B------:R-:W-:Y:S03]  /*4fe0*/  FFMA.FTZ R178, R38, UR4, -R216.reuse ;  /* 0x0000000426b27c23 */ /* 0x100fe600080108d8 */
[----:B------:R-:W-:Y:S01]  /*4ff0*/  MUFU.EX2 R201, R201 ;  /* 0x000000c900c97308 */ /* 0x000fe20000000800 */
[----:B------:R-:W-:Y:S01]  /*5000*/  F2FP.BF16.F32.PACK_AB R38, R175, R194 ;  /* 0x000000c2af26723e */ /* 0x000fe200000010ff */
[----:B------:R-:W-:Y:S01]  /*5010*/  FFMA.FTZ R171, R39, UR4, -R216 ;  /* 0x0000000427ab7c23 */ /* 0x000fe200080108d8 */
[--C-:B------:R-:W-:Y:S01]  /*5020*/  FFMA.FTZ R192, R32, UR4, -R210.reuse ;  /* 0x0000000420c07c23 */ /* 0x100fe200080108d2 */
[----:B------:R-:W-:Y:S01]  /*5030*/  FFMA.FTZ R195, R33, UR4, -R210 ;  /* 0x0000000421c37c23 */ /* 0x000fe200080108d2 */
[--C-:B------:R-:W-:Y:S01]  /*5040*/  FFMA.FTZ R199, R34, UR4, -R216.reuse ;  /* 0x0000000422c77c23 */ /* 0x100fe200080108d8 */
[----:B------:R-:W-:Y:S01]  /*5050*/  FFMA.FTZ R204, R35, UR4, -R216 ;  /* 0x0000000423cc7c23 */ /* 0x000fe200080108d8 */
[--C-:B------:R-:W-:Y:S03]  /*5060*/  FFMA.FTZ R213, R24, UR4, -R243.reuse ;  /* 0x0000000418d57c23 */ /* 0x100fe600080108f3 */
[----:B------:R-:W4:Y:S01]  /*5070*/  MUFU.EX2 R180, R180 ;  /* 0x000000b400b47308 */ /* 0x000f220000000800 */
[----:B-----5:R-:W-:Y:S01]  /*5080*/  F2FP.BF16.F32.PACK_AB R37, R205, R200 ;  /* 0x000000c8cd25723e */ /* 0x020fe200000010ff */
[----:B------:R-:W-:Y:S01]  /*5090*/  FFMA.FTZ R218, R25, UR4, -R243 ;  /* 0x0000000419da7c23 */ /* 0x000fe200080108f3 */
[--C-:B------:R-:W-:Y:S01]  /*50a0*/  FFMA.FTZ R219, R26, UR4, -R245.reuse ;  /* 0x000000041adb7c23 */ /* 0x100fe200080108f5 */
[----:B------:R-:W-:Y:S01]  /*50b0*/  FMUL.FTZ R26, R165, R142 ;  /* 0x0000008ea51a7220 */ /* 0x000fe20000410000 */
[----:B------:R-:W-:Y:S01]  /*50c0*/  FFMA.FTZ R246, R27, UR4, -R245 ;  /* 0x000000041bf67c23 */ /* 0x000fe200080108f5 */
[----:B------:R-:W-:Y:S01]  /*50d0*/  FMUL.FTZ R27, R165, R143 ;  /* 0x0000008fa51b7220 */ /* 0x000fe20000410000 */
[--C-:B------:R-:W-:Y:S03]  /*50e0*/  FFMA.FTZ R214, R28, UR4, -R243.reuse ;  /* 0x000000041cd67c23 */ /* 0x100fe600080108f3 */
[----:B------:R5:W3:Y:S01]  /*50f0*/  MUFU.EX2 R166, R170 ;  /* 0x000000aa00a67308 */ /* 0x000ae20000000800 */
[----:B------:R-:W-:Y:S01]  /*5100*/  FFMA.FTZ R183, R29, UR4, -R243 ;  /* 0x000000041db77c23 */ /* 0x000fe200080108f3 */
[--C-:B------:R-:W-:Y:S01]  /*5110*/  FFMA.FTZ R217, R30, UR4, -R245.reuse ;  /* 0x000000041ed97c23 */ /* 0x100fe200080108f5 */
[----:B------:R-:W-:Y:S01]  /*5120*/  FMUL.FTZ R30, R165, R138 ;  /* 0x0000008aa51e7220 */ /* 0x000fe20000410000 */
[--C-:B------:R-:W-:Y:S01]  /*5130*/  FFMA.FTZ R188, R31, UR4, -R245.reuse ;  /* 0x000000041fbc7c23 */ /* 0x100fe200080108f5 */
[----:B------:R-:W-:Y:S01]  /*5140*/  FMUL.FTZ R31, R165, R139 ;  /* 0x0000008ba51f7220 */ /* 0x000fe20000410000 */
[--C-:B------:R-:W-:Y:S01]  /*5150*/  FFMA.FTZ R191, R52, UR4, -R210.reuse ;  /* 0x0000000434bf7c23 */ /* 0x100fe200080108d2 */
[----:B------:R-:W-:Y:S03]  /*5160*/  FFMA.FTZ R174, R53, UR4, -R210 ;  /* 0x0000000435ae7c23 */ /* 0x000fe600080108d2 */
[----:B------:R-:W-:Y:S01]  /*5170*/  MUFU.EX2 R215, R215 ;  /* 0x000000d700d77308 */ /* 0x000fe20000000800 */
[----:B----4-:R-:W-:Y:S01]  /*5180*/  F2FP.BF16.F32.PACK_AB R39, R180, R201 ;  /* 0x000000c9b427723e */ /* 0x010fe200000010ff */
[--C-:B------:R-:W-:Y:S01]  /*5190*/  FFMA.FTZ R186, R54, UR4, -R216.reuse ;  /* 0x0000000436ba7c23 */ /* 0x100fe200080108d8 */
[----:B------:R-:W-:Y:S01]  /*51a0*/  FFMA.FTZ R179, R55, UR4, -R216 ;  /* 0x0000000437b37c23 */ /* 0x000fe200080108d8 */
[--C-:B------:R-:W-:Y:S01]  /*51b0*/  FFMA.FTZ R55, R64, UR4, -R210.reuse ;  /* 0x0000000440377c23 */ /* 0x100fe200080108d2 */
[----:B------:R-:W-:Y:S01]  /*51c0*/  FFMA.FTZ R52, R65, UR4, -R210 ;  /* 0x0000000441347c23 */ /* 0x000fe200080108d2 */
[--C-:B------:R-:W-:Y:S01]  /*51d0*/  FFMA.FTZ R54, R66, UR4, -R216.reuse ;  /* 0x0000000442367c23 */ /* 0x100fe200080108d8 */
[--C-:B------:R-:W-:Y:S03]  /*51e0*/  FFMA.FTZ R53, R67, UR4, -R216.reuse ;  /* 0x0000000443357c23 */ /* 0x100fe600080108d8 */
[----:B------:R-:W4:Y:S01]  /*51f0*/  MUFU.EX2 R242, R242 ;  /* 0x000000f200f27308 */ /* 0x000f220000000800 */
[----:B-----5:R-:W-:Y:S01]  /*5200*/  FFMA.FTZ R170, R51, UR4, -R216 ;  /* 0x0000000433aa7c23 */ /* 0x020fe200080108d8 */
[-C--:B--2---:R-:W-:Y:S01]  /*5210*/  HMMA.16816.F32.BF16 R4, R36, R20.reuse, R4 ;  /* 0x000000142404723c */ /* 0x084fe20000041804 */
[----:B------:R-:W2:Y:S04]  /*5220*/  LDSM.16.MT88.4 R48, [R220+0x4400] ;  /* 0x00440000dc30783b */ /* 0x000ea80000004200 */
[C---:B---3--:R-:W-:Y:S03]  /*5230*/  FMUL.FTZ R8, R166.reuse, R156 ;  /* 0x0000009ca6087220 */ /* 0x048fe60000410000 */
[----:B------:R-:W-:Y:S01]  /*5240*/  MUFU.EX2 R244, R244 ;  /* 0x000000f400f47308 */ /* 0x000fe20000000800 */
[C---:B------:R-:W-:Y:S01]  /*5250*/  FMUL.FTZ R9, R166.reuse, R157 ;  /* 0x0000009da6097220 */ /* 0x040fe20000410000 */
[C---:B------:R-:W-:Y:S01]  /*5260*/  FMUL.FTZ R12, R166.reuse, R152 ;  /* 0x00000098a60c7220 */ /* 0x040fe20000410000 */
[C---:B------:R-:W-:Y:S01]  /*5270*/  FMUL.FTZ R13, R166.reuse, R153 ;  /* 0x00000099a60d7220 */ /* 0x040fe20000410000 */
[C---:B------:R-:W-:Y:S01]  /*5280*/  FMUL.FTZ R24, R166.reuse, R140 ;  /* 0x0000008ca6187220 */ /* 0x040fe20000410000 */
[C---:B------:R-:W-:Y:S01]  /*5290*/  FMUL.FTZ R25, R166.reuse, R141 ;  /* 0x0000008da6197220 */ /* 0x040fe20000410000 */
[C---:B------:R-:W-:Y:S01]  /*52a0*/  FMUL.FTZ R28, R166.reuse, R136 ;  /* 0x00000088a61c7220 */ /* 0x040fe20000410000 */
[----:B------:R-:W-:Y:S03]  /*52b0*/  FMUL.FTZ R29, R166, R137 ;  /* 0x00000089a61d7220 */ /* 0x000fe60000410000 */
[----:B------:R-:W3:Y:S01]  /*52c0*/  MUFU.EX2 R212, R212 ;  /* 0x000000d400d47308 */ /* 0x000ee20000000800 */
[----:B----4-:R-:W-:Y:S01]  /*52d0*/  F2FP.BF16.F32.PACK_AB R32, R242, R215 ;  /* 0x000000d7f220723e */ /* 0x010fe200000010ff */
[----:B------:R-:W-:Y:S01]  /*52e0*/  FFMA.FTZ R65, R58, UR4, -R245 ;  /* 0x000000043a417c23 */ /* 0x000fe200080108f5 */
[----:B------:R-:W-:Y:S01]  /*52f0*/  FFMA.FTZ R64, R56, UR4, -R243 ;  /* 0x0000000438407c23 */ /* 0x000fe200080108f3 */
[----:B------:R-:W-:Y:S01]  /*5300*/  FFMA.FTZ R58, R59, UR4, -R245 ;  /* 0x000000043b3a7c23 */ /* 0x000fe200080108f5 */
[--C-:B------:R-:W-:Y:S01]  /*5310*/  FFMA.FTZ R59, R60, UR4, -R243.reuse ;  /* 0x000000043c3b7c23 */ /* 0x100fe200080108f3 */
[--C-:B------:R-:W-:Y:S01]  /*5320*/  FFMA.FTZ R56, R61, UR4, -R243.reuse ;  /* 0x000000043d387c23 */ /* 0x100fe200080108f3 */
[----:B------:R-:W-:Y:S03]  /*5330*/  FFMA.FTZ R57, R57, UR4, -R243 ;  /* 0x0000000439397c23 */ /* 0x000fe600080108f3 */
[----:B------:R-:W-:Y:S01]  /*5340*/  MUFU.EX2 R206, R206 ;  /* 0x000000ce00ce7308 */ /* 0x000fe20000000800 */
[--C-:B------:R-:W-:Y:S01]  /*5350*/  FFMA.FTZ R60, R62, UR4, -R245.reuse ;  /* 0x000000043e3c7c23 */ /* 0x100fe200080108f5 */
[--C-:B------:R-:W-:Y:S01]  /*5360*/  FFMA.FTZ R61, R63, UR4, -R245.reuse ;  /* 0x000000043f3d7c23 */ /* 0x100fe200080108f5 */
[--C-:B------:R-:W-:Y:S01]  /*5370*/  FFMA.FTZ R62, R68, UR4, -R210.reuse ;  /* 0x00000004443e7c23 */ /* 0x100fe200080108d2 */
[----:B------:R-:W-:Y:S01]  /*5380*/  FFMA.FTZ R63, R69, UR4, -R210 ;  /* 0x00000004453f7c23 */ /* 0x000fe200080108d2 */
[--C-:B------:R-:W-:Y:S01]  /*5390*/  FFMA.FTZ R68, R70, UR4, -R216.reuse ;  /* 0x0000000446447c23 */ /* 0x100fe200080108d8 */
[----:B------:R-:W-:Y:S01]  /*53a0*/  FFMA.FTZ R69, R71, UR4, -R216 ;  /* 0x0000000447457c23 */ /* 0x000fe200080108d8 */
[--C-:B------:R-:W-:Y:S03]  /*53b0*/  FFMA.FTZ R66, R80, UR4, -R210.reuse ;  /* 0x0000000450427c23 */ /* 0x100fe600080108d2 */
[----:B------:R-:W4:Y:S01]  /*53c0*/  MUFU.EX2 R193, R193 ;  /* 0x000000c100c17308 */ /* 0x000f220000000800 */
[----:B---3--:R-:W-:Y:S01]  /*53d0*/  F2FP.BF16.F32.PACK_AB R33, R212, R244 ;  /* 0x000000f4d421723e */ /* 0x008fe200000010ff */
[----:B------:R-:W-:Y:S01]  /*53e0*/  FFMA.FTZ R67, R81, UR4, -R210 ;  /* 0x0000000451437c23 */ /* 0x000fe200080108d2 */
[--C-:B------:R-:W-:Y:S01]  /*53f0*/  FFMA.FTZ R71, R82, UR4, -R216.reuse ;  /* 0x0000000452477c23 */ /* 0x100fe200080108d8 */
[----:B------:R-:W-:Y:S01]  /*5400*/  FFMA.FTZ R70, R83, UR4, -R216 ;  /* 0x0000000453467c23 */ /* 0x000fe200080108d8 */
[----:B------:R-:W-:Y:S01]  /*5410*/  FFMA.FTZ R81, R75, UR4, -R245 ;  /* 0x000000044b517c23 */ /* 0x000fe200080108f5 */
[----:B------:R-:W-:Y:S01]  /*5420*/  FFMA.FTZ R75, R77, UR4, -R243 ;  /* 0x000000044d4b7c23 */ /* 0x000fe200080108f3 */
[----:B------:R-:W-:Y:S03]  /*5430*/  FFMA.FTZ R77, R78, UR4, -R245 ;  /* 0x000000044e4d7c23 */ /* 0x000fe600080108f5 */
[----:B------:R-:W-:Y:S01]  /*5440*/  MUFU.EX2 R211, R211 ;  /* 0x000000d300d37308 */ /* 0x000fe20000000800 */
[--C-:B------:R-:W-:Y:S01]  /*5450*/  FFMA.FTZ R72, R72, UR4, -R243.reuse ;  /* 0x0000000448487c23 */ /* 0x100fe200080108f3 */
[----:B------:R-:W-:Y:S01]  /*5460*/  FFMA.FTZ R73, R73, UR4, -R243 ;  /* 0x0000000449497c23 */ /* 0x000fe200080108f3 */
[----:B------:R-:W-:Y:S01]  /*5470*/  FFMA.FTZ R74, R74, UR4, -R245 ;  /* 0x000000044a4a7c23 */ /* 0x000fe200080108f5 */
[----:B------:R-:W-:Y:S01]  /*5480*/  FFMA.FTZ R76, R76, UR4, -R243 ;  /* 0x000000044c4c7c23 */ /* 0x000fe200080108f3 */
[----:B------:R-:W-:Y:S01]  /*5490*/  FFMA.FTZ R78, R79, UR4, -R245 ;  /* 0x000000044f4e7c23 */ /* 0x000fe200080108f5 */
[--C-:B------:R-:W-:Y:S01]  /*54a0*/  FFMA.FTZ R80, R85, UR4, -R210.reuse ;  /* 0x0000000455507c23 */ /* 0x100fe200080108d2 */
[----:B------:R-:W-:Y:S03]  /*54b0*/  FFMA.FTZ R79, R84, UR4, -R210 ;  /* 0x00000004544f7c23 */ /* 0x000fe600080108d2 */
[----:B------:R-:W3:Y:S01]  /*54c0*/  MUFU.EX2 R202, R202 ;  /* 0x000000ca00ca7308 */ /* 0x000ee20000000800 */
[----:B----4-:R-:W-:Y:S01]  /*54d0*/  F2FP.BF16.F32.PACK_AB R34, R193, R206 ;  /* 0x000000cec122723e */ /* 0x010fe200000010ff */
[--C-:B------:R-:W-:Y:S01]  /*54e0*/  FFMA.FTZ R82, R86, UR4, -R216.reuse ;  /* 0x0000000456527c23 */ /* 0x100fe200080108d8 */
[----:B------:R-:W-:Y:S01]  /*54f0*/  FFMA.FTZ R85, R87, UR4, -R216 ;  /* 0x0000000457557c23 */ /* 0x000fe200080108d8 */
[--C-:B------:R-:W-:Y:S01]  /*5500*/  FFMA.FTZ R83, R96, UR4, -R210.reuse ;  /* 0x0000000460537c23 */ /* 0x100fe200080108d2 */
[--C-:B------:R-:W-:Y:S01]  /*5510*/  FFMA.FTZ R96, R100, UR4, -R210.reuse ;  /* 0x0000000464607c23 */ /* 0x100fe200080108d2 */
[--C-:B------:R-:W-:Y:S01]  /*5520*/  FFMA.FTZ R100, R112, UR4, -R210.reuse ;  /* 0x0000000470647c23 */ /* 0x100fe200080108d2 */
[--C-:B------:R-:W-:Y:S03]  /*5530*/  FFMA.FTZ R84, R97, UR4, -R210.reuse ;  /* 0x0000000461547c23 */ /* 0x100fe600080108d2 */
[----:B------:R-:W-:Y:S01]  /*5540*/  MUFU.EX2 R207, R207 ;  /* 0x000000cf00cf7308 */ /* 0x000fe20000000800 */
[--C-:B------:R-:W-:Y:S01]  /*5550*/  FFMA.FTZ R97, R101, UR4, -R210.reuse ;  /* 0x0000000465617c23 */ /* 0x100fe200080108d2 */
[----:B------:R-:W-:Y:S01]  /*5560*/  FFMA.FTZ R101, R113, UR4, -R210 ;  /* 0x0000000471657c23 */ /* 0x000fe200080108d2 */
[--C-:B------:R-:W-:Y:S01]  /*5570*/  FFMA.FTZ R86, R98, UR4, -R216.reuse ;  /* 0x0000000462567c23 */ /* 0x100fe200080108d8 */
[--C-:B------:R-:W-:Y:S01]  /*5580*/  FFMA.FTZ R98, R102, UR4, -R216.reuse ;  /* 0x0000000466627c23 */ /* 0x100fe200080108d8 */
[--C-:B------:R-:W-:Y:S01]  /*5590*/  FFMA.FTZ R102, R114, UR4, -R216.reuse ;  /* 0x0000000472667c23 */ /* 0x100fe200080108d8 */
[--C-:B------:R-:W-:Y:S01]  /*55a0*/  FFMA.FTZ R87, R99, UR4, -R216.reuse ;  /* 0x0000000463577c23 */ /* 0x100fe200080108d8 */
[--C-:B------:R-:W-:Y:S03]  /*55b0*/  FFMA.FTZ R99, R103, UR4, -R216.reuse ;  /* 0x0000000467637c23 */ /* 0x100fe600080108d8 */
[----:B------:R-:W4:Y:S01]  /*55c0*/  MUFU.EX2 R196, R196 ;  /* 0x000000c400c47308 */ /* 0x000f220000000800 */
[----:B---3--:R-:W-:Y:S01]  /*55d0*/  F2FP.BF16.F32.PACK_AB R35, R202, R211 ;  /* 0x000000d3ca23723e */ /* 0x008fe200000010ff */
[----:B------:R-:W-:Y:S01]  /*55e0*/  FFMA.FTZ R103, R115, UR4, -R216 ;  /* 0x0000000473677c23 */ /* 0x000fe200080108d8 */
[--C-:B------:R-:W-:Y:S01]  /*55f0*/  FFMA.FTZ R88, R88, UR4, -R243.reuse ;  /* 0x0000000458587c23 */ /* 0x100fe200080108f3 */
[----:B------:R-:W-:Y:S01]  /*5600*/  FFMA.FTZ R89, R89, UR4, -R243 ;  /* 0x0000000459597c23 */ /* 0x000fe200080108f3 */
[--C-:B------:R-:W-:Y:S01]  /*5610*/  FFMA.FTZ R90, R90, UR4, -R245.reuse ;  /* 0x000000045a5a7c23 */ /* 0x100fe200080108f5 */
[----:B------:R-:W-:Y:S01]  /*5620*/  FFMA.FTZ R91, R91, UR4, -R245 ;  /* 0x000000045b5b7c23 */ /* 0x000fe200080108f5 */
[--C-:B------:R-:W-:Y:S03]  /*5630*/  FFMA.FTZ R92, R92, UR4, -R243.reuse ;  /* 0x000000045c5c7c23 */ /* 0x100fe600080108f3 */
[----:B------:R-:W-:Y:S01]  /*5640*/  MUFU.EX2 R208, R208 ;  /* 0x000000d000d07308 */ /* 0x000fe20000000800 */
[C---:B------:R-:W-:Y:S04]  /*5650*/  HMMA.16816.F32.BF16 R8, R32.reuse, R20, R8 ;  /* 0x000000142008723c */ /* 0x040fe80000041808 */
[C---:B------:R-:W-:Y:S01]  /*5660*/  FMUL.FTZ R20, R168.reuse, R144 ;  /* 0x00000090a8147220 */ /* 0x040fe20000410000 */
[----:B------:R-:W-:Y:S01]  /*5670*/  FMUL.FTZ R21, R168, R145 ;  /* 0x00000091a8157220 */ /* 0x000fe20000410000 */
[----:B------:R-:W-:Y:S03]  /*5680*/  FFMA.FTZ R93, R93, UR4, -R243 ;  /* 0x000000045d5d7c23 */ /* 0x000fe600080108f3 */
[----:B------:R-:W3:Y:S01]  /*5690*/  MUFU.EX2 R203, R203 ;  /* 0x000000cb00cb7308 */ /* 0x000ee20000000800 */
[-C--:B------:R-:W-:Y:S03]  /*56a0*/  HMMA.16816.F32.BF16 R12, R32, R22.reuse, R12 ;  /* 0x00000016200c723c */ /* 0x080fe6000004180c */
[--C-:B------:R-:W-:Y:S01]  /*56b0*/  FFMA.FTZ R94, R94, UR4, -R245.reuse ;  /* 0x000000045e5e7c23 */ /* 0x100fe200080108f5 */
[----:B------:R-:W-:Y:S01]  /*56c0*/  FFMA.FTZ R95, R95, UR4, -R245 ;  /* 0x000000045f5f7c23 */ /* 0x000fe200080108f5 */
[--C-:B------:R-:W-:Y:S01]  /*56d0*/  FFMA.FTZ R104, R104, UR4, -R243.reuse ;  /* 0x0000000468687c23 */ /* 0x100fe200080108f3 */
[----:B------:R-:W-:Y:S03]  /*56e0*/  FFMA.FTZ R105, R105, UR4, -R243 ;  /* 0x0000000469697c23 */ /* 0x000fe600080108f3 */
[----:B------:R-:W-:Y:S01]  /*56f0*/  MUFU.EX2 R192, R192 ;  /* 0x000000c000c07308 */ /* 0x000fe20000000800 */
[C---:B------:R-:W-:Y:S04]  /*5700*/  HMMA.16816.F32.BF16 R16, R36.reuse, R22, R16 ;  /* 0x000000162410723c */ /* 0x040fe80000041810 */
[C---:B------:R-:W-:Y:S01]  /*5710*/  FMUL.FTZ R22, R167.reuse, R146 ;  /* 0x00000092a7167220 */ /* 0x040fe20000410000 */
[----:B------:R-:W-:Y:S01]  /*5720*/  FMUL.FTZ R23, R167, R147 ;  /* 0x00000093a7177220 */ /* 0x000fe20000410000 */
[--C-:B------:R-:W-:Y:S03]  /*5730*/  FFMA.FTZ R106, R106, UR4, -R245.reuse ;  /* 0x000000046a6a7c23 */ /* 0x100fe600080108f5 */
[----:B------:R-:W5:Y:S01]  /*5740*/  MUFU.EX2 R195, R195 ;  /* 0x000000c300c37308 */ /* 0x000f620000000800 */
[----:B------:R-:W-:Y:S01]  /*5750*/  FFMA.FTZ R107, R107, UR4, -R245 ;  /* 0x000000046b6b7c23 */ /* 0x000fe200080108f5 */
[--C-:B------:R-:W-:Y:S01]  /*5760*/  FFMA.FTZ R108, R108, UR4, -R243.reuse ;  /* 0x000000046c6c7c23 */ /* 0x100fe200080108f3 */
[----:B------:R-:W-:Y:S01]  /*5770*/  FFMA.FTZ R109, R109, UR4, -R243 ;  /* 0x000000046d6d7c23 */ /* 0x000fe200080108f3 */
[----:B------:R-:W-:Y:S01]  /*5780*/  FFMA.FTZ R209, R168, R241, R209 ;  /* 0x000000f1a8d17223 */ /* 0x000fe200000100d1 */
[-C--:B------:R-:W-:Y:S05]  /*5790*/  HMMA.16816.F32.BF16 R20, R36, R40.reuse, R20 ;  /* 0x000000282414723c */ /* 0x080fea0000041814 */
[----:B------:R-:W-:Y:S01]  /*57a0*/  MUFU.EX2 R199, R199 ;  /* 0x000000c700c77308 */ /* 0x000fe20000000800 */
[----:B------:R-:W-:Y:S01]  /*57b0*/  ISETP.GT.AND P0, PT, R236, RZ, PT ;  /* 0x000000ffec00720c */ /* 0x000fe20003f04270 */
[----:B------:R-:W-:Y:S01]  /*57c0*/  FFMA.FTZ R200, R167, R240, R200 ;  /* 0x000000f0a7c87223 */ /* 0x000fe200000100c8 */
[----:B------:R-:W-:Y:S01]  /*57d0*/  FFMA.FTZ R215, R166, R239, R215 ;  /* 0x000000efa6d77223 */ /* 0x000fe200000100d7 */
[----:B------:R-:W-:Y:S01]  /*57e0*/  FFMA.FTZ R244, R165, R238, R244 ;  /* 0x000000eea5f47223 */ /* 0x000fe200000100f4 */
[C---:B------:R-:W-:Y:S05]  /*57f0*/  HMMA.16816.F32.BF16 R24, R32.reuse, R40, R24 ;  /* 0x000000282018723c */ /* 0x040fea0000041818 */
[----:B------:R-:W1:Y:S01]  /*5800*/  MUFU.EX2 R204, R204 ;  /* 0x000000cc00cc7308 */ /* 0x000e620000000800 */
[----:B------:R-:W-:Y:S01]  /*5810*/  FADD.FTZ R209, R197, R209 ;  /* 0x000000d1c5d17221 */ /* 0x000fe20000010000 */
[----:B------:R-:W-:Y:S01]  /*5820*/  FADD.FTZ R200, R205, R200 ;  /* 0x000000c8cdc87221 */ /* 0x000fe20000010000 */
[----:B------:R-:W-:Y:S01]  /*5830*/  FADD.FTZ R215, R242, R215 ;  /* 0x000000d7f2d77221 */ /* 0x000fe20000010000 */
[----:B------:R-:W-:Y:S01]  /*5840*/  FADD.FTZ R244, R212, R244 ;  /* 0x000000f4d4f47221 */ /* 0x000fe20000010000 */
[-C--:B------:R-:W-:Y:S05]  /*5850*/  HMMA.16816.F32.BF16 R28, R32, R42.reuse, R28 ;  /* 0x0000002a201c723c */ /* 0x080fea000004181c */
[----:B------:R-:W-:Y:S01]  /*5860*/  MUFU.EX2 R213, R213 ;  /* 0x000000d500d57308 */ /* 0x000fe20000000800 */
[C---:B------:R-:W-:Y:S01]  /*5870*/  FMUL.FTZ R32, R168.reuse, R132 ;  /* 0x00000084a8207220 */ /* 0x040fe20000410000 */
[----:B------:R-:W-:Y:S01]  /*5880*/  FMUL.FTZ R33, R168, R133 ;  /* 0x00000085a8217220 */ /* 0x000fe20000410000 */
[C---:B------:R-:W-:Y:S01]  /*5890*/  FMUL.FTZ R34, R167.reuse, R134 ;  /* 0x00000086a7227220 */ /* 0x040fe20000410000 */
[----:B------:R-:W-:Y:S01]  /*58a0*/  FMUL.FTZ R35, R167, R135 ;  /* 0x00000087a7237220 */ /* 0x000fe20000410000 */
[----:B------:R-:W-:Y:S01]  /*58b0*/  FADD.FTZ R194, R194, R209 ;  /* 0x000000d1c2c27221 */ /* 0x000fe20000010000 */
[----:B------:R-:W-:Y:S01]  /*58c0*/  FADD.FTZ R201, R201, R200 ;  /* 0x000000c8c9c97221 */ /* 0x000fe20000010000 */
[----:B------:R-:W-:Y:S03]  /*58d0*/  FADD.FTZ R206, R206, R215 ;  /* 0x000000d7cece7221 */ /* 0x000fe60000010000 */
[----:B------:R-:W2:Y:S01]  /*58e0*/  MUFU.EX2 R218, R218 ;  /* 0x000000da00da7308 */ /* 0x000ea20000000800 */
[----:B------:R-:W-:Y:S01]  /*58f0*/  FADD.FTZ R211, R211, R244 ;  /* 0x000000f4d3d37221 */ /* 0x000fe20000010000 */
[----:B------:R-:W-:Y:S01]  /*5900*/  FADD.FTZ R194, R175, R194 ;  /* 0x000000c2afc27221 */ /* 0x000fe20000010000 */
[----:B------:R-:W-:Y:S04]  /*5910*/  HMMA.16816.F32.BF16 R32, R36, R42, R32 ;  /* 0x0000002a2420723c */ /* 0x000fe80000041820 */
[----:B----4-:R-:W-:Y:S03]  /*5920*/  F2FP.BF16.F32.PACK_AB R36, R196, R207 ;  /* 0x000000cfc424723e */ /* 0x010fe600000010ff */
[----:B------:R-:W-:Y:S01]  /*5930*/  MUFU.EX2 R219, R219 ;  /* 0x000000db00db7308 */ /* 0x000fe20000000800 */
[----:B---3--:R-:W-:Y:S01]  /*5940*/  F2FP.BF16.F32.PACK_AB R37, R203, R208 ;  /* 0x000000d0cb25723e */ /* 0x008fe200000010ff */
[----:B------:R-:W-:Y:S01]  /*5950*/  FADD.FTZ R201, R180, R201 ;  /* 0x000000c9b4c97221 */ /* 0x000fe20000010000 */
[----:B-----5:R-:W-:Y:S01]  /*5960*/  F2FP.BF16.F32.PACK_AB R38, R195, R192 ;  /* 0x000000c0c326723e */ /* 0x020fe200000010ff */
[----:B------:R-:W-:Y:S01]  /*5970*/  FADD.FTZ R206, R193, R206 ;  /* 0x000000cec1ce7221 */ /* 0x000fe20000010000 */
[----:B-1----:R-:W-:Y:S01]  /*5980*/  F2FP.BF16.F32.PACK_AB R39, R204, R199 ;  /* 0x000000c7cc27723e */ /* 0x002fe200000010ff */
[----:B------:R-:W-:Y:S01]  /*5990*/  FADD.FTZ R202, R202, R211 ;  /* 0x000000d3caca7221 */ /* 0x000fe20000010000 */
[----:B------:R-:W-:Y:S03]  /*59a0*/  IADD3 R236, PT, PT, R236, -0x1, RZ ;  /* 0xffffffffecec7810 */ /* 0x000fe60007ffe0ff */
[----:B------:R-:W1:Y:S01]  /*59b0*/  MUFU.EX2 R246, R246 ;  /* 0x000000f600f67308 */ /* 0x000e620000000800 */
[----:B--2---:R-:W-:Y:S01]  /*59c0*/  F2FP.BF16.F32.PACK_AB R40, R218, R213 ;  /* 0x000000d5da28723e */ /* 0x004fe200000010ff */
[----:B------:R-:W-:Y:S01]  /*59d0*/  FADD.FTZ R207, R207, R194 ;  /* 0x000000c2cfcf7221 */ /* 0x000fe20000010000 */
[----:B------:R-:W-:Y:S01]  /*59e0*/  MOV R165, R0 ;  /* 0x0000000000a57202 */ /* 0x000fe20000000f00 */
[-C--:B------:R-:W-:Y:S03]  /*59f0*/  HMMA.16816.F32.BF16 R4, R36, R44.reuse, R4 ;  /* 0x0000002c2404723c */ /* 0x080fe60000041804 */
[----:B------:R-:W-:Y:S03]  /*5a00*/  FADD.FTZ R208, R208, R201 ;  /* 0x000000c9d0d07221 */ /* 0x000fe60000010000 */
[----:B------:R-:W-:Y:S01]  /*5a10*/  MUFU.EX2 R214, R214 ;  /* 0x000000d600d67308 */ /* 0x000fe20000000800 */
[----:B------:R-:W-:Y:S01]  /*5a20*/  FADD.FTZ R213, R213, R206 ;  /* 0x000000ced5d57221 */ /* 0x000fe20000010000 */
[--C-:B------:R-:W-:Y:S01]  /*5a30*/  FFMA.FTZ R113, R117, UR4, -R210.reuse ;  /* 0x0000000475717c23 */ /* 0x100fe200080108d2 */
[----:B------:R-:W-:Y:S01]  /*5a40*/  FFMA.FTZ R112, R116, UR4, -R210 ;  /* 0x0000000474707c23 */ /* 0x000fe200080108d2 */
[--C-:B------:R-:W-:Y:S01]  /*5a50*/  FFMA.FTZ R114, R118, UR4, -R216.reuse ;  /* 0x0000000476727c23 */ /* 0x100fe200080108d8 */
[--C-:B------:R-:W-:Y:S01]  /*5a60*/  FFMA.FTZ R115, R119, UR4, -R216.reuse ;  /* 0x0000000477737c23 */ /* 0x100fe200080108d8 */
[----:B------:R-:W-:Y:S01]  /*5a70*/  FFMA.FTZ R117, R130, UR4, -R216 ;  /* 0x0000000482757c23 */ /* 0x000fe200080108d8 */
[----:B------:R-:W-:Y:S03]  /*5a80*/  FFMA.FTZ R116, R128, UR4, -R210 ;  /* 0x0000000480747c23 */ /* 0x000fe600080108d2 */
[----:B------:R-:W2:Y:S01]  /*5a90*/  MUFU.EX2 R183, R183 ;  /* 0x000000b700b77308 */ /* 0x000ea20000000800 */
[----:B-1----:R-:W-:Y:S01]  /*5aa0*/  F2FP.BF16.F32.PACK_AB R41, R246, R219 ;  /* 0x000000dbf629723e */ /* 0x002fe200000010ff */
[----:B------:R-:W-:Y:S01]  /*5ab0*/  FADD.FTZ R219, R219, R202 ;  /* 0x000000cadbdb7221 */ /* 0x000fe20000010000 */
[----:B------:R-:W-:Y:S01]  /*5ac0*/  MOV R167, R2 ;  /* 0x0000000200a77202 */ /* 0x000fe20000000f00 */
[----:B------:R-:W-:Y:S01]  /*5ad0*/  FFMA.FTZ R216, R131, UR4, -R216 ;  /* 0x0000000483d87c23 */ /* 0x000fe200080108d8 */
[----:B------:R-:W-:Y:S01]  /*5ae0*/  FADD.FTZ R207, R196, R207 ;  /* 0x000000cfc4cf7221 */ /* 0x000fe20000010000 */
[----:B------:R-:W-:Y:S01]  /*5af0*/  FADD.FTZ R208, R203, R208 ;  /* 0x000000d0cbd07221 */ /* 0x000fe20000010000 */
[----:B------:R-:W-:Y:S03]  /*5b00*/  FADD.FTZ R213, R218, R213 ;  /* 0x000000d5dad57221 */ /* 0x000fe60000010000 */
[----:B------:R-:W-:Y:S01]  /*5b10*/  MUFU.EX2 R217, R217 ;  /* 0x000000d900d97308 */ /* 0x000fe20000000800 */
[----:B------:R-:W-:Y:S01]  /*5b20*/  FADD.FTZ R246, R246, R219 ;  /* 0x000000dbf6f67221 */ /* 0x000fe20000010000 */
[----:B------:R-:W-:Y:S01]  /*5b30*/  FFMA.FTZ R210, R129, UR4, -R210 ;  /* 0x0000000481d27c23 */ /* 0x000fe200080108d2 */
[----:B------:R-:W-:Y:S01]  /*5b40*/  FADD.FTZ R118, R192, R207 ;  /* 0x000000cfc0767221 */ /* 0x000fe20000010000 */
[----:B------:R-:W-:Y:S01]  /*5b50*/  FADD.FTZ R119, R199, R208 ;  /* 0x000000d0c7777221 */ /* 0x000fe20000010000 */
[--C-:B------:R-:W-:Y:S01]  /*5b60*/  FFMA.FTZ R120, R120, UR4, -R243.reuse ;  /* 0x0000000478787c23 */ /* 0x100fe200080108f3 */
[--C-:B------:R-:W-:Y:S01]  /*5b70*/  FFMA.FTZ R121, R121, UR4, -R243.reuse ;  /* 0x0000000479797c23 */ /* 0x100fe200080108f3 */
[----:B------:R-:W-:Y:S03]  /*5b80*/  FFMA.FTZ R124, R124, UR4, -R243 ;  /* 0x000000047c7c7c23 */ /* 0x000fe600080108f3 */
[----:B------:R-:W1:Y:S01]  /*5b90*/  MUFU.EX2 R188, R188 ;  /* 0x000000bc00bc7308 */ /* 0x000e620000000800 */
[----:B--2---:R-:W-:Y:S01]  /*5ba0*/  F2FP.BF16.F32.PACK_AB R42, R183, R214 ;  /* 0x000000d6b72a723e */ /* 0x004fe200000010ff */
[----:B------:R-:W-:Y:S01]  /*5bb0*/  FADD.FTZ R214, R214, R213 ;  /* 0x000000d5d6d67221 */ /* 0x000fe20000010000 */
[----:B------:R-:W-:Y:S01]  /*5bc0*/  MOV R166, R3 ;  /* 0x0000000300a67202 */ /* 0x000fe20000000f00 */
[--C-:B------:R-:W-:Y:S01]  /*5bd0*/  FFMA.FTZ R122, R122, UR4, -R245.reuse ;  /* 0x000000047a7a7c23 */ /* 0x100fe200080108f5 */
[--C-:B------:R-:W-:Y:S01]  /*5be0*/  FFMA.FTZ R123, R123, UR4, -R245.reuse ;  /* 0x000000047b7b7c23 */ /* 0x100fe200080108f5 */
[----:B------:R-:W-:Y:S01]  /*5bf0*/  FFMA.FTZ R126, R126, UR4, -R245 ;  /* 0x000000047e7e7c23 */ /* 0x000fe200080108f5 */
[----:B------:R-:W-:Y:S03]  /*5c00*/  FFMA.FTZ R243, R125, UR4, -R243 ;  /* 0x000000047df37c23 */ /* 0x000fe600080108f3 */
[----:B------:R-:W-:Y:S01]  /*5c10*/  MUFU.EX2 R173, R173 ;  /* 0x000000ad00ad7308 */ /* 0x000fe20000000800 */
[----:B------:R-:W-:Y:S01]  /*5c20*/  FADD.FTZ R118, R195, R118 ;  /* 0x00000076c3767221 */ /* 0x000fe20000010000 */
[----:B------:R-:W-:Y:S01]  /*5c30*/  FADD.FTZ R119, R204, R119 ;  /* 0x00000077cc777221 */ /* 0x000fe20000010000 */
[----:B------:R-:W-:Y:S07]  /*5c40*/  FADD.FTZ R214, R183, R214 ;  /* 0x000000d6b7d67221 */ /* 0x000fee0000010000 */
[----:B------:R-:W2:Y:S01]  /*5c50*/  MUFU.EX2 R176, R176 ;  /* 0x000000b000b07308 */ /* 0x000ea20000000800 */
[C---:B-1----:R-:W-:Y:S01]  /*5c60*/  F2FP.BF16.F32.PACK_AB R43, R188.reuse, R217 ;  /* 0x000000d9bc2b723e */ /* 0x042fe200000010ff */
[----:B------:R-:W-:Y:S04]  /*5c70*/  FADD.FTZ R217, R217, R246 ;  /* 0x000000f6d9d97221 */ /* 0x000fe80000010000 */
[----:B------:R-:W-:Y:S04]  /*5c80*/  FADD.FTZ R217, R188, R217 ;  /* 0x000000d9bcd97221 */ /* 0x000fe80000010000 */
[----:B------:R-:W-:Y:S01]  /*5c90*/  MUFU.EX2 R178, R178 ;  /* 0x000000b200b27308 */ /* 0x000fe20000000800 */
[C---:B------:R-:W-:Y:S09]  /*5ca0*/  HMMA.16816.F32.BF16 R8, R40.reuse, R44, R8 ;  /* 0x0000002c2808723c */ /* 0x040ff20000041808 */
[----:B------:R-:W1:Y:S01]  /*5cb0*/  MUFU.EX2 R171, R171 ;  /* 0x000000ab00ab7308 */ /* 0x000e620000000800 */
[-C--:B------:R-:W-:Y:S09]  /*5cc0*/  HMMA.16816.F32.BF16 R12, R40, R46.reuse, R12 ;  /* 0x0000002e280c723c */ /* 0x080ff2000004180c */
[----:B------:R-:W-:Y:S01]  /*5cd0*/  MUFU.EX2 R172, R172 ;  /* 0x000000ac00ac7308 */ /* 0x000fe20000000800 */
[C---:B------:R-:W-:Y:S01]  /*5ce0*/  HMMA.16816.F32.BF16 R16, R36.reuse, R46, R16 ;  /* 0x0000002e2410723c */ /* 0x040fe20000041810 */
[----:B------:R-:W3:Y:S08]  /*5cf0*/  LDSM.16.MT88.4 R44, [R222+0x4800] ;  /* 0x00480000de2c783b */ /* 0x000ef00000004200 */
[----:B------:R-:W4:Y:S01]  /*5d00*/  MUFU.EX2 R169, R169 ;  /* 0x000000a900a97308 */ /* 0x000f220000000800 */
[-C--:B------:R-:W-:Y:S09]  /*5d10*/  HMMA.16816.F32.BF16 R20, R36, R48.reuse, R20 ;  /* 0x000000302414723c */ /* 0x080ff20000041814 */
[----:B------:R-:W-:Y:S01]  /*5d20*/  MUFU.EX2 R177, R177 ;  /* 0x000000b100b17308 */ /* 0x000fe20000000800 */
[C---:B------:R-:W-:Y:S09]  /*5d30*/  HMMA.16816.F32.BF16 R24, R40.reuse, R48, R24 ;  /* 0x000000302818723c */ /* 0x040ff20000041818 */
[----:B------:R-:W5:Y:S01]  /*5d40*/  MUFU.EX2 R170, R170 ;  /* 0x000000aa00aa7308 */ /* 0x000f620000000800 */
[-C--:B------:R-:W-:Y:S09]  /*5d50*/  HMMA.16816.F32.BF16 R28, R40, R50.reuse, R28 ;  /* 0x00000032281c723c */ /* 0x080ff2000004181c */
[----:B------:R-:W-:Y:S01]  /*5d60*/  MUFU.EX2 R189, R189 ;  /* 0x000000bd00bd7308 */ /* 0x000fe20000000800 */
[----:B------:R-:W-:Y:S01]  /*5d70*/  HMMA.16816.F32.BF16 R32, R36, R50, R32 ;  /* 0x000000322420723c */ /* 0x000fe20000041820 */
[----:B------:R-:W3:Y:S03]  /*5d80*/  LDSM.16.MT88.4 R48, [R220+0x4800] ;  /* 0x00480000dc30783b */ /* 0x000ee60000004200 */
[----:B--2---:R-:W-:Y:S01]  /*5d90*/  F2FP.BF16.F32.PACK_AB R36, R176, R173 ;  /* 0x000000adb024723e */ /* 0x004fe200000010ff */
[----:B------:R-:W-:Y:S01]  /*5da0*/  FADD.FTZ R173, R173, R118 ;  /* 0x00000076adad7221 */ /* 0x000fe20000010000 */
[----:B-1----:R-:W-:Y:S03]  /*5db0*/  F2FP.BF16.F32.PACK_AB R37, R171, R178 ;  /* 0x000000b2ab25723e */ /* 0x002fe600000010ff */
[----:B------:R-:W1:Y:S01]  /*5dc0*/  MUFU.EX2 R182, R182 ;  /* 0x000000b600b67308 */ /* 0x000e620000000800 */
[----:B----4-:R-:W-:Y:S01]  /*5dd0*/  F2FP.BF16.F32.PACK_AB R38, R169, R172 ;  /* 0x000000aca926723e */ /* 0x010fe200000010ff */
[----:B------:R-:W-:Y:S01]  /*5de0*/  FADD.FTZ R178, R178, R119 ;  /* 0x00000077b2b27221 */ /* 0x000fe20000010000 */
[----:B-----5:R-:W-:Y:S01]  /*5df0*/  F2FP.BF16.F32.PACK_AB R39, R170, R177 ;  /* 0x000000b1aa27723e */ /* 0x020fe200000010ff */
[----:B------:R-:W-:Y:S02]  /*5e00*/  FADD.FTZ R173, R176, R173 ;  /* 0x000000adb0ad7221 */ /* 0x000fe40000010000 */
[----:B------:R-:W-:Y:S04]  /*5e10*/  FADD.FTZ R178, R171, R178 ;  /* 0x000000b2abb27221 */ /* 0x000fe80000010000 */
[----:B------:R-:W-:Y:S01]  /*5e20*/  MUFU.EX2 R198, R198 ;  /* 0x000000c600c67308 */ /* 0x000fe20000000800 */
[----:B------:R-:W-:Y:S01]  /*5e30*/  FADD.FTZ R172, R172, R173 ;  /* 0x000000adacac7221 */ /* 0x000fe20000010000 */
[-C--:B---3--:R-:W-:Y:S03]  /*5e40*/  HMMA.16816.F32.BF16 R4, R36, R44.reuse, R4 ;  /* 0x0000002c2404723c */ /* 0x088fe60000041804 */
[----:B------:R-:W-:Y:S01]  /*5e50*/  FADD.FTZ R177, R177, R178 ;  /* 0x000000b2b1b17221 */ /* 0x000fe20000010000 */
[----:B------:R-:W-:Y:S01]  /*5e60*/  FADD.FTZ R172, R169, R172 ;  /* 0x000000aca9ac7221 */ /* 0x000fe20000010000 */
[----:B------:R-:W-:Y:S03]  /*5e70*/  MOV R169, R164 ;  /* 0x000000a400a97202 */ /* 0x000fe60000000f00 */
[----:B------:R-:W2:Y:S01]  /*5e80*/  MUFU.EX2 R187, R187 ;  /* 0x000000bb00bb7308 */ /* 0x000ea20000000800 */
[----:B-1----:R-:W-:Y:S01]  /*5e90*/  F2FP.BF16.F32.PACK_AB R40, R182, R189 ;  /* 0x000000bdb628723e */ /* 0x002fe200000010ff */
[----:B------:R-:W-:Y:S01]  /*5ea0*/  FADD.FTZ R189, R189, R214 ;  /* 0x000000d6bdbd7221 */ /* 0x000fe20000010000 */
[----:B------:R-:W-:Y:S03]  /*5eb0*/  FADD.FTZ R177, R170, R177 ;  /* 0x000000b1aab17221 */ /* 0x000fe60000010000 */
[----:B------:R-:W-:Y:S04]  /*5ec0*/  FADD.FTZ R189, R182, R189 ;  /* 0x000000bdb6bd7221 */ /* 0x000fe80000010000 */
[----:B------:R-:W-:Y:S10]  /*5ed0*/  MUFU.EX2 R190, R190 ;  /* 0x000000be00be7308 */ /* 0x000ff40000000800 */
[----:B------:R-:W1:Y:S01]  /*5ee0*/  MUFU.EX2 R181, R181 ;  /* 0x000000b500b57308 */ /* 0x000e620000000800 */
[C---:B--2---:R-:W-:Y:S01]  /*5ef0*/  F2FP.BF16.F32.PACK_AB R41, R187.reuse, R198 ;  /* 0x000000c6bb29723e */ /* 0x044fe200000010ff */
[----:B------:R-:W-:Y:S04]  /*5f00*/  FADD.FTZ R198, R198, R217 ;  /* 0x000000d9c6c67221 */ /* 0x000fe80000010000 */
[----:B------:R-:W-:Y:S04]  /*5f10*/  FADD.FTZ R187, R187, R198 ;  /* 0x000000c6bbbb7221 */ /* 0x000fe80000010000 */
[----:B------:R-:W-:Y:S10]  /*5f20*/  MUFU.EX2 R184, R184 ;  /* 0x000000b800b87308 */ /* 0x000ff40000000800 */
[----:B------:R-:W2:Y:S01]  /*5f30*/  MUFU.EX2 R185, R185 ;  /* 0x000000b900b97308 */ /* 0x000ea20000000800 */
[C---:B-1----:R-:W-:Y:S01]  /*5f40*/  F2FP.BF16.F32.PACK_AB R42, R181.reuse, R190 ;  /* 0x000000beb52a723e */ /* 0x042fe200000010ff */
[----:B------:R-:W-:Y:S04]  /*5f50*/  FADD.FTZ R190, R190, R189 ;  /* 0x000000bdbebe7221 */ /* 0x000fe80000010000 */
[----:B------:R-:W-:Y:S04]  /*5f60*/  FADD.FTZ R181, R181, R190 ;  /* 0x000000beb5b57221 */ /* 0x000fe80000010000 */
        /* <DEDUP_REMOVED lines=32> */
[----:B------:R-:W-:Y:S04]  /*6170*/  FADD.FTZ R55, R52, R55 ;  /* 0x0000003734377221 */ /* 0x000fe80000010000 */
[----:B------:R-:W2:Y:S01]  /*6180*/  MUFU.EX2 R58, R58 ;  /* 0x0000003a003a7308 */ /* 0x000ea20000000800 */
[----:B-1----:R-:W-:Y:S01]  /*6190*/  F2FP.BF16.F32.PACK_AB R40, R57, R64 ;  /* 0x000000403928723e */ /* 0x002fe200000010ff */
[----:B------:R-:W-:Y:S01]  /*61a0*/  FADD.FTZ R64, R64, R181 ;  /* 0x000000b540407221 */ /* 0x000fe20000010000 */
[----:B------:R-:W-:Y:S03]  /*61b0*/  FADD.FTZ R53, R53, R54 ;  /* 0x0000003635357221 */ /* 0x000fe60000010000 */
[----:B------:R-:W-:Y:S04]  /*61c0*/  FADD.FTZ R64, R57, R64 ;  /* 0x0000004039407221 */ /* 0x000fe80000010000 */
[----:B------:R-:W-:Y:S10]  /*61d0*/  MUFU.EX2 R59, R59 ;  /* 0x0000003b003b7308 */ /* 0x000ff40000000800 */
[----:B------:R-:W1:Y:S01]  /*61e0*/  MUFU.EX2 R56, R56 ;  /* 0x0000003800387308 */ /* 0x000e620000000800 */
[----:B--2---:R-:W-:Y:S09]  /*61f0*/  F2FP.BF16.F32.PACK_AB R41, R58, R65 ;  /* 0x000000413a29723e */ /* 0x004ff200000010ff */
        /* <DEDUP_REMOVED lines=39> */
[C---:B-1----:R-:W-:Y:S01]  /*6470*/  F2FP.BF16.F32.PACK_AB R40, R73.reuse, R72 ;  /* 0x000000484928723e */ /* 0x042fe200000010ff */
        /* <DEDUP_REMOVED lines=26> */
[-C--:B------:R-:W-:Y:S03]  /*6620*/  HMMA.16816.F32.BF16 R28, R40, R50.reuse, R28 ;  /* 0x00000032281c723c */ /* 0x080fe6000004181c */
[--C-:B------:R-:W-:Y:S01]  /*6630*/  FFMA.FTZ R42, R110, UR4, -R245.reuse ;  /* 0x000000046e2a7c23 */ /* 0x100fe200080108f5 */
[--C-:B------:R-:W-:Y:S01]  /*6640*/  FFMA.FTZ R110, R111, UR4, -R245.reuse ;  /* 0x000000046f6e7c23 */ /* 0x100fe200080108f5 */
[----:B------:R-:W-:Y:S04]  /*6650*/  FFMA.FTZ R245, R127, UR4, -R245 ;  /* 0x000000047ff57c23 */ /* 0x000fe800080108f5 */
        /* <DEDUP_REMOVED lines=23> */
[----:B------:R-:W-:Y:S01]  /*67d0*/  MUFU.EX2 R93, R93 ;  /* 0x0000005d005d7308 */ /* 0x000fe20000000800 */
[----:B--2---:R-:W-:Y:S09]  /*67e0*/  F2FP.BF16.F32.PACK_AB R41, R91, R90 ;  /* 0x0000005a5b29723e */ /* 0x004ff200000010ff */
[----:B------:R-:W-:Y:S10]  /*67f0*/  MUFU.EX2 R94, R94 ;  /* 0x0000005e005e7308 */ /* 0x000ff40000000800 */
[----:B------:R-:W1:Y:S10]  /*6800*/  MUFU.EX2 R95, R95 ;  /* 0x0000005f005f7308 */ /* 0x000e740000000800 */
[----:B------:R2:W-:Y:S10]  /*6810*/  MUFU.EX2 R111, R42 ;  /* 0x0000002a006f7308 */ /* 0x0005f40000000800 */
[----:B------:R-:W-:Y:S01]  /*6820*/  MUFU.EX2 R96, R96 ;  /* 0x0000006000607308 */ /* 0x000fe20000000800 */
[----:B-1----:R-:W-:Y:S09]  /*6830*/  F2FP.BF16.F32.PACK_AB R43, R95, R94 ;  /* 0x0000005e5f2b723e */ /* 0x002ff200000010ff */
[----:B------:R-:W1:Y:S01]  /*6840*/  MUFU.EX2 R97, R97 ;  /* 0x0000006100617308 */ /* 0x000e620000000800 */
[C---:B--2---:R-:W-:Y:S01]  /*6850*/  F2FP.BF16.F32.PACK_AB R42, R93.reuse, R92 ;  /* 0x0000005c5d2a723e */ /* 0x044fe200000010ff */
[----:B------:R-:W-:Y:S04]  /*6860*/  FADD.FTZ R92, R92, R89 ;  /* 0x000000595c5c7221 */ /* 0x000fe80000010000 */
[----:B------:R-:W-:Y:S04]  /*6870*/  FADD.FTZ R93, R93, R92 ;  /* 0x0000005c5d5d7221 */ /* 0x000fe80000010000 */
        /* <DEDUP_REMOVED lines=38> */
[----:B------:R-:W2:Y:S10]  /*6ae0*/  MUFU.EX2 R110, R110 ;  /* 0x0000006e006e7308 */ /* 0x000eb40000000800 */
[----:B------:R-:W-:Y:S01]  /*6af0*/  MUFU.EX2 R112, R112 ;  /* 0x0000007000707308 */ /* 0x000fe20000000800 */
[C---:B-1----:R-:W-:Y:S01]  /*6b00*/  F2FP.BF16.F32.PACK_AB R42, R109.reuse, R108 ;  /* 0x0000006c6d2a723e */ /* 0x042fe200000010ff */
[----:B------:R-:W-:Y:S04]  /*6b10*/  FADD.FTZ R108, R108, R105 ;  /* 0x000000696c6c7221 */ /* 0x000fe80000010000 */
[----:B------:R-:W-:Y:S04]  /*6b20*/  FADD.FTZ R109, R109, R108 ;  /* 0x0000006c6d6d7221 */ /* 0x000fe80000010000 */
[----:B------:R-:W1:Y:S01]  /*6b30*/  MUFU.EX2 R113, R113 ;  /* 0x0000007100717308 */ /* 0x000e620000000800 */
[----:B--2---:R-:W-:Y:S07]  /*6b40*/  F2FP.BF16.F32.PACK_AB R43, R110, R111 ;  /* 0x0000006f6e2b723e */ /* 0x004fee00000010ff */
[C---:B------:R-:W-:Y:S02]  /*6b50*/  HMMA.16816.F32.BF16 R8, R40.reuse, R44, R8 ;  /* 0x0000002c2808723c */ /* 0x040fe40000041808 */
[----:B------:R-:W-:Y:S02]  /*6b60*/  MUFU.EX2 R114, R114 ;  /* 0x0000007200727308 */ /* 0x000fe40000000800 */
[----:B------:R-:W-:Y:S04]  /*6b70*/  FADD.FTZ R44, R184, R187 ;  /* 0x000000bbb82c7221 */ /* 0x000fe80000010000 */
[-C--:B------:R-:W-:Y:S04]  /*6b80*/  HMMA.16816.F32.BF16 R12, R40, R46.reuse, R12 ;  /* 0x0000002e280c723c */ /* 0x080fe8000004180c */
[----:B------:R-:W2:Y:S01]  /*6b90*/  MUFU.EX2 R115, R115 ;  /* 0x0000007300737308 */ /* 0x000ea20000000800 */
[----:B-1----:R-:W-:Y:S01]  /*6ba0*/  F2FP.BF16.F32.PACK_AB R132, R113, R112 ;  /* 0x000000707184723e */ /* 0x002fe200000010ff */
[----:B------:R-:W-:Y:S01]  /*6bb0*/  FADD.FTZ R44, R185, R44 ;  /* 0x0000002cb92c7221 */ /* 0x000fe20000010000 */
[----:B------:R-:W-:Y:S01]  /*6bc0*/  FADD.FTZ R112, R112, R101 ;  /* 0x0000006570707221 */ /* 0x000fe20000010000 */
[C---:B------:R-:W-:Y:S06]  /*6bd0*/  HMMA.16816.F32.BF16 R16, R36.reuse, R46, R16 ;  /* 0x0000002e2410723c */ /* 0x040fec0000041810 */
[----:B------:R-:W-:Y:S01]  /*6be0*/  MUFU.EX2 R116, R116 ;  /* 0x0000007400747308 */ /* 0x000fe20000000800 */
[----:B------:R-:W-:Y:S01]  /*6bf0*/  FADD.FTZ R65, R65, R44 ;  /* 0x0000002c41417221 */ /* 0x000fe20000010000 */
[----:B------:R-:W-:Y:S01]  /*6c00*/  FADD.FTZ R113, R113, R112 ;  /* 0x0000007071717221 */ /* 0x000fe20000010000 */
[-C--:B------:R-:W-:Y:S07]  /*6c10*/  HMMA.16816.F32.BF16 R20, R36, R48.reuse, R20 ;  /* 0x000000302414723c */ /* 0x080fee0000041814 */
[----:B------:R-:W1:Y:S01]  /*6c20*/  MUFU.EX2 R241, R210 ;  /* 0x000000d200f17308 */ /* 0x000e620000000800 */
[C---:B--2---:R-:W-:Y:S01]  /*6c30*/  F2FP.BF16.F32.PACK_AB R133, R115.reuse, R114 ;  /* 0x000000727385723e */ /* 0x044fe200000010ff */
[----:B------:R-:W-:Y:S01]  /*6c40*/  FADD.FTZ R65, R58, R65 ;  /* 0x000000413a417221 */ /* 0x000fe20000010000 */
[----:B------:R-:W-:Y:S01]  /*6c50*/  FADD.FTZ R114, R114, R103 ;  /* 0x0000006772727221 */ /* 0x000fe20000010000 */
[C---:B------:R-:W-:Y:S06]  /*6c60*/  HMMA.16816.F32.BF16 R24, R40.reuse, R48, R24 ;  /* 0x000000302818723c */ /* 0x040fec0000041818 */
[----:B------:R-:W-:Y:S01]  /*6c70*/  MUFU.EX2 R117, R117 ;  /* 0x0000007500757308 */ /* 0x000fe20000000800 */
[----:B------:R-:W-:Y:S01]  /*6c80*/  FADD.FTZ R60, R60, R65 ;  /* 0x000000413c3c7221 */ /* 0x000fe20000010000 */
[----:B------:R-:W-:Y:S01]  /*6c90*/  FADD.FTZ R114, R115, R114 ;  /* 0x0000007273727221 */ /* 0x000fe20000010000 */
[-C--:B------:R-:W-:Y:S07]  /*6ca0*/  HMMA.16816.F32.BF16 R28, R40, R50.reuse, R28 ;  /* 0x00000032281c723c */ /* 0x080fee000004181c */
[----:B------:R-:W2:Y:S01]  /*6cb0*/  MUFU.EX2 R216, R216 ;  /* 0x000000d800d87308 */ /* 0x000ea20000000800 */
[----:B-1----:R-:W-:Y:S01]  /*6cc0*/  F2FP.BF16.F32.PACK_AB R134, R241, R116 ;  /* 0x00000074f186723e */ /* 0x002fe200000010ff */
[----:B------:R-:W-:Y:S01]  /*6cd0*/  FADD.FTZ R61, R61, R60 ;  /* 0x0000003c3d3d7221 */ /* 0x000fe20000010000 */
[----:B------:R-:W-:Y:S01]  /*6ce0*/  FADD.FTZ R116, R116, R113 ;  /* 0x0000007174747221 */ /* 0x000fe20000010000 */
[----:B------:R-:W-:Y:S06]  /*6cf0*/  HMMA.16816.F32.BF16 R32, R36, R50, R32 ;  /* 0x000000322420723c */ /* 0x000fec0000041820 */
[----:B------:R-:W-:Y:S01]  /*6d00*/  MUFU.EX2 R120, R120 ;  /* 0x0000007800787308 */ /* 0x000fe20000000800 */
[----:B------:R-:W1:Y:S01]  /*6d10*/  LDSM.16.MT88.4 R36, [R220+0x5c00] ;  /* 0x005c0000dc24783b */ /* 0x000e620000004200 */
[----:B------:R-:W-:Y:S01]  /*6d20*/  FADD.FTZ R40, R74, R61 ;  /* 0x0000003d4a287221 */ /* 0x000fe20000010000 */
[----:B------:R-:W-:Y:S03]  /*6d30*/  FADD.FTZ R241, R241, R116 ;  /* 0x00000074f1f17221 */ /* 0x000fe60000010000 */
[----:B------:R-:W-:Y:S04]  /*6d40*/  FADD.FTZ R40, R81, R40 ;  /* 0x0000002851287221 */ /* 0x000fe80000010000 */
[----:B------:R-:W3:Y:S01]  /*6d50*/  MUFU.EX2 R121, R121 ;  /* 0x0000007900797308 */ /* 0x000ee20000000800 */
[C---:B--2---:R-:W-:Y:S01]  /*6d60*/  F2FP.BF16.F32.PACK_AB R135, R216.reuse, R117 ;  /* 0x00000075d887723e */ /* 0x044fe200000010ff */
[----:B------:R-:W-:Y:S01]  /*6d70*/  FADD.FTZ R117, R117, R114 ;  /* 0x0000007275757221 */ /* 0x000fe20000010000 */
[----:B------:R-:W-:Y:S03]  /*6d80*/  FADD.FTZ R77, R77, R40 ;  /* 0x000000284d4d7221 */ /* 0x000fe60000010000 */
[----:B------:R-:W-:Y:S01]  /*6d90*/  FADD.FTZ R240, R216, R117 ;  /* 0x00000075d8f07221 */ /* 0x000fe20000010000 */
[----:B------:R-:W-:Y:S01]  /*6da0*/  FADD.FTZ R77, R78, R77 ;  /* 0x0000004d4e4d7221 */ /* 0x000fe20000010000 */
[-C--:B------:R-:W-:Y:S02]  /*6db0*/  HMMA.16816.F32.BF16 R160, R132, R148.reuse, R4 ;  /* 0x0000009484a0723c */ /* 0x080fe40000041804 */
[----:B------:R-:W-:Y:S03]  /*6dc0*/  MUFU.EX2 R122, R122 ;  /* 0x0000007a007a7308 */ /* 0x000fe60000000800 */
[----:B------:R-:W-:Y:S07]  /*6dd0*/  FADD.FTZ R90, R90, R77 ;  /* 0x0000004d5a5a7221 */ /* 0x000fee0000010000 */
[----:B------:R-:W2:Y:S01]  /*6de0*/  MUFU.EX2 R123, R123 ;  /* 0x0000007b007b7308 */ /* 0x000ea20000000800 */
[----:B---3--:R-:W-:Y:S01]  /*6df0*/  F2FP.BF16.F32.PACK_AB R136, R121, R120 ;  /* 0x000000787988723e */ /* 0x008fe200000010ff */
[----:B------:R-:W-:Y:S01]  /*6e00*/  FADD.FTZ R91, R91, R90 ;  /* 0x0000005a5b5b7221 */ /* 0x000fe20000010000 */
[----:B------:R-:W-:Y:S03]  /*6e10*/  FADD.FTZ R120, R120, R109 ;  /* 0x0000006d78787221 */ /* 0x000fe60000010000 */
[----:B------:R-:W-:Y:S01]  /*6e20*/  FADD.FTZ R94, R94, R91 ;  /* 0x0000005b5e5e7221 */ /* 0x000fe20000010000 */
[----:B------:R-:W-:Y:S03]  /*6e30*/  FADD.FTZ R121, R121, R120 ;  /* 0x0000007879797221 */ /* 0x000fe60000010000 */
[----:B------:R-:W-:Y:S01]  /*6e40*/  MUFU.EX2 R124, R124 ;  /* 0x0000007c007c7308 */ /* 0x000fe20000000800 */
[----:B------:R-:W-:Y:S04]  /*6e50*/  FADD.FTZ R95, R95, R94 ;  /* 0x0000005e5f5f7221 */ /* 0x000fe80000010000 */
[----:B------:R-:W-:Y:S05]  /*6e60*/  FADD.FTZ R106, R106, R95 ;  /* 0x0000005f6a6a7221 */ /* 0x000fea0000010000 */
[----:B------:R-:W3:Y:S01]  /*6e70*/  MUFU.EX2 R243, R243 ;  /* 0x000000f300f37308 */ /* 0x000ee20000000800 */
[----:B--2---:R-:W-:Y:S01]  /*6e80*/  F2FP.BF16.F32.PACK_AB R137, R123, R122 ;  /* 0x0000007a7b89723e */ /* 0x004fe200000010ff */
[----:B------:R-:W-:Y:S04]  /*6e90*/  FADD.FTZ R106, R107, R106 ;  /* 0x0000006a6b6a7221 */ /* 0x000fe80000010000 */
[----:B------:R-:W-:Y:S04]  /*6ea0*/  FADD.FTZ R111, R111, R106 ;  /* 0x0000006a6f6f7221 */ /* 0x000fe80000010000 */
[----:B------:R-:W-:Y:S01]  /*6eb0*/  MUFU.EX2 R126, R126 ;  /* 0x0000007e007e7308 */ /* 0x000fe20000000800 */
[----:B------:R-:W-:Y:S04]  /*6ec0*/  FADD.FTZ R111, R110, R111 ;  /* 0x0000006f6e6f7221 */ /* 0x000fe80000010000 */
[----:B------:R-:W-:Y:S05]  /*6ed0*/  FADD.FTZ R122, R122, R111 ;  /* 0x0000006f7a7a7221 */ /* 0x000fea0000010000 */
[----:B------:R-:W2:Y:S01]  /*6ee0*/  MUFU.EX2 R245, R245 ;  /* 0x000000f500f57308 */ /* 0x000ea20000000800 */
[----:B---3--:R-:W-:Y:S01]  /*6ef0*/  F2FP.BF16.F32.PACK_AB R138, R243, R124 ;  /* 0x0000007cf38a723e */ /* 0x008fe200000010ff */
[----:B------:R-:W-:Y:S01]  /*6f00*/  FADD.FTZ R123, R123, R122 ;  /* 0x0000007a7b7b7221 */ /* 0x000fe20000010000 */
[----:B------:R-:W-:Y:S04]  /*6f10*/  FADD.FTZ R124, R124, R121 ;  /* 0x000000797c7c7221 */ /* 0x000fe80000010000 */
[----:B------:R-:W-:Y:S01]  /*6f20*/  FADD.FTZ R239, R243, R124 ;  /* 0x0000007cf3ef7221 */ /* 0x000fe20000010000 */
[C---:B--2---:R-:W-:Y:S01]  /*6f30*/  F2FP.BF16.F32.PACK_AB R139, R245.reuse, R126 ;  /* 0x0000007ef58b723e */ /* 0x044fe200000010ff */
[----:B------:R-:W-:Y:S04]  /*6f40*/  FADD.FTZ R126, R126, R123 ;  /* 0x0000007b7e7e7221 */ /* 0x000fe80000010000 */
[----:B------:R-:W-:Y:S02]  /*6f50*/  FADD.FTZ R238, R245, R126 ;  /* 0x0000007ef5ee7221 */ /* 0x000fe40000010000 */
[C---:B------:R-:W-:Y:S08]  /*6f60*/  HMMA.16816.F32.BF16 R156, R136.reuse, R148, R8 ;  /* 0x00000094889c723c */ /* 0x040ff00000041808 */
[-C--:B------:R-:W-:Y:S08]  /*6f70*/  HMMA.16816.F32.BF16 R152, R136, R150.reuse, R12 ;  /* 0x000000968898723c */ /* 0x080ff0000004180c */
[C---:B------:R-:W-:Y:S08]  /*6f80*/  HMMA.16816.F32.BF16 R148, R132.reuse, R150, R16 ;  /* 0x000000968494723c */ /* 0x040ff00000041810 */
[-C--:B-1----:R-:W-:Y:S08]  /*6f90*/  HMMA.16816.F32.BF16 R144, R132, R36.reuse, R20 ;  /* 0x000000248490723c */ /* 0x082ff00000041814 */
[C---:B------:R-:W-:Y:S08]  /*6fa0*/  HMMA.16816.F32.BF16 R140, R136.reuse, R36, R24 ;  /* 0x00000024888c723c */ /* 0x040ff00000041818 */
[-C--:B------:R-:W-:Y:S08]  /*6fb0*/  HMMA.16816.F32.BF16 R136, R136, R38.reuse, R28 ;  /* 0x000000268888723c */ /* 0x080ff0000004181c */
[----:B------:R-:W-:Y:S01]  /*6fc0*/  HMMA.16816.F32.BF16 R132, R132, R38, R32 ;  /* 0x000000268484723c */ /* 0x000fe20000041820 */
[----:B------:R-:W-:Y:S08]  /*6fd0*/  @!UPT UIADD3 URZ, UPT, UPT, URZ, URZ, URZ ;  /* 0x000000fffffff290 */ /* 0x000ff0000fffe0ff */
[----:B------:R-:W-:Y:S11]  /*6fe0*/  @P0 BRA `(.L_x_38) ;  /* 0xffffffcc00b00947 */ /* 0x000ff6000383ffff */
.L_x_37:
[----:B------:R-:W1:Y:S01]  /*6ff0*/  SHFL.BFLY PT, R10, R241, 0x2, 0x1f ;  /* 0x0c401f00f10a7f89 */ /* 0x000e6200000e0000 */
[----:B------:R-:W2:Y:S01]  /*7000*/  S2UR UR4, SR_CgaCtaId ;  /* 0x00000000000479c3 */ /* 0x000ea20000008800 */
[----:B------:R-:W3:Y:S02]  /*7010*/  LDCU.U8 UR8, c[0x0][0x549] ;  /* 0x0000a920ff0877ac */ /* 0x000ee40008000000 */
[----:B------:R-:W4:Y:S01]  /*7020*/  SHFL.BFLY PT, R5, R240, 0x2, 0x1f ;  /* 0x0c401f00f0057f89 */ /* 0x000f2200000e0000 */
[----:B------:R-:W-:-:S03]  /*7030*/  UMOV UR5, 0x400 ;  /* 0x0000040000057882 */ /* 0x000fc60000000000 */
[----:B------:R-:W5:Y:S01]  /*7040*/  SHFL.BFLY PT, R12, R239, 0x2, 0x1f ;  /* 0x0c401f00ef0c7f89 */ /* 0x000f6200000e0000 */
[----:B------:R-:W5:Y:S03]  /*7050*/  LDC R20, c[0x0][0x434] ;  /* 0x00010d00ff147b82 */ /* 0x000f660000000800 */
[----:B------:R-:W5:Y:S01]  /*7060*/  SHFL.BFLY PT, R15, R238, 0x2, 0x1f ;  /* 0x0c401f00ee0f7f89 */ /* 0x000f6200000e0000 */
[----:B------:R-:W5:Y:S04]  /*7070*/  S2R R4, SR_TID.X ;  /* 0x0000000000047919 */ /* 0x000f680000002100 */
[----:B------:R-:W5:Y:S01]  /*7080*/  S2UR UR9, SR_CTAID.Y ;  /* 0x00000000000979c3 */ /* 0x000f620000002600 */
[----:B---3--:R-:W-:Y:S01]  /*7090*/  ISETP.NE.AND P1, PT, RZ, UR8, PT ;  /* 0x00000008ff007c0c */ /* 0x008fe2000bf25270 */
[----:B-1----:R-:W-:Y:S01]  /*70a0*/  FADD.FTZ R10, R10, R241 ;  /* 0x000000f10a0a7221 */ /* 0x002fe20000010000 */
[----:B--2---:R-:W-:-:S05]  /*70b0*/  ULEA UR4, UR4, UR5, 0x18 ;  /* 0x0000000504047291 */ /* 0x004fca000f8ec0ff */
[----:B------:R-:W1:Y:S01]  /*70c0*/  S2UR UR8, SR_CTAID.Z ;  /* 0x00000000000879c3 */ /* 0x000e620000002700 */
[----:B----4-:R-:W-:Y:S01]  /*70d0*/  FADD.FTZ R5, R5, R240 ;  /* 0x000000f005057221 */ /* 0x010fe20000010000 */
[----:B------:R-:W2:Y:S01]  /*70e0*/  SHFL.BFLY PT, R9, R10, 0x1, 0x1f ;  /* 0x0c201f000a097f89 */ /* 0x000ea200000e0000 */
[----:B-----5:R-:W-:-:S03]  /*70f0*/  FADD.FTZ R12, R12, R239 ;  /* 0x000000ef0c0c7221 */ /* 0x020fc60000010000 */
[----:B------:R-:W3:Y:S02]  /*7100*/  SHFL.BFLY PT, R8, R5, 0x1, 0x1f ;  /* 0x0c201f0005087f89 */ /* 0x000ee400000e0000 */
[----:B------:R-:W4:Y:S01]  /*7110*/  @P1 LDC R22, c[0x0][0x430] ;  /* 0x00010c00ff161b82 */ /* 0x000f220000000800 */
[----:B------:R-:W-:Y:S01]  /*7120*/  @P1 MOV R29, 0x1 ;  /* 0x00000001001d1802 */ /* 0x000fe20000000f00 */
[----:B------:R-:W-:Y:S01]  /*7130*/  FADD.FTZ R15, R15, R238 ;  /* 0x000000ee0f0f7221 */ /* 0x000fe20000010000 */
[----:B------:R-:W5:Y:S04]  /*7140*/  SHFL.BFLY PT, R7, R12, 0x1, 0x1f ;  /* 0x0c201f000c077f89 */ /* 0x000f6800000e0000 */
[----:B------:R-:W1:Y:S01]  /*7150*/  SHFL.BFLY PT, R6, R15, 0x1, 0x1f ;  /* 0x0c201f000f067f89 */ /* 0x000e6200000e0000 */
[----:B------:R-:W-:-:S04]  /*7160*/  SHF.L.U32 R11, R4, 0x3, RZ ;  /* 0x00000003040b7819 */ /* 0x000fc800000006ff */
[----:B------:R-:W-:Y:S01]  /*7170*/  LOP3.LUT R11, R11, 0xc0, RZ, 0xc0, !PT ;  /* 0x000000c00b0b7812 */ /* 0x000fe200078ec0ff */
[----:B--2---:R-:W-:Y:S01]  /*7180*/  FADD.FTZ R9, R10, R9 ;  /* 0x000000090a097221 */ /* 0x004fe20000010000 */
[C---:B------:R-:W-:Y:S02]  /*7190*/  SHF.L.U32 R10, R4.reuse, 0x1, RZ ;  /* 0x00000001040a7819 */ /* 0x040fe400000006ff */
[----:B------:R-:W-:Y:S01]  /*71a0*/  LOP3.LUT R11, R11, 0x18, R4, 0xf8, !PT ;  /* 0x000000180b0b7812 */ /* 0x000fe200078ef804 */
[----:B---3--:R-:W-:Y:S01]  /*71b0*/  FADD.FTZ R8, R5, R8 ;  /* 0x0000000805087221 */ /* 0x008fe20000010000 */
[----:B------:R-:W-:Y:S01]  /*71c0*/  SHF.L.U32 R5, R4, 0x4, RZ ;  /* 0x0000000404057819 */ /* 0x000fe200000006ff */
[----:B------:R-:W2:Y:S01]  /*71d0*/  MUFU.RCP R14, R9 ;  /* 0x00000009000e7308 */ /* 0x000ea20000001000 */
[----:B------:R-:W-:Y:S01]  /*71e0*/  LOP3.LUT R10, R10, 0x6, RZ, 0xc0, !PT ;  /* 0x000000060a0a7812 */ /* 0x000fe200078ec0ff */
[----:B-----5:R-:W-:Y:S01]  /*71f0*/  FADD.FTZ R7, R12, R7 ;  /* 0x000000070c077221 */ /* 0x020fe20000010000 */
[----:B------:R-:W-:-:S02]  /*7200*/  FSETP.NE.FTZ.AND P5, PT, R9, RZ, PT ;  /* 0x000000ff0900720b */ /* 0x000fc40003fb5000 */
[----:B------:R-:W-:Y:S01]  /*7210*/  LOP3.LUT R10, R10, 0x3e00, R5, 0xf8, !PT ;  /* 0x00003e000a0a7812 */ /* 0x000fe200078ef805 */
[----:B-1----:R-:W-:Y:S01]  /*7220*/  FADD.FTZ R6, R15, R6 ;  /* 0x000000060f067221 */ /* 0x002fe20000010000 */
[----:B------:R-:W-:Y:S01]  /*7230*/  FSETP.NE.FTZ.AND P4, PT, R8, RZ, PT ;  /* 0x000000ff0800720b */ /* 0x000fe20003f95000 */
[----:B------:R-:W1:Y:S01]  /*7240*/  MUFU.RCP R13, R8 ;  /* 0x00000008000d7308 */ /* 0x000e620000001000 */
[----:B------:R-:W-:Y:S02]  /*7250*/  FSETP.NE.FTZ.AND P3, PT, R7, RZ, PT ;  /* 0x000000ff0700720b */ /* 0x000fe40003f75000 */
[----:B------:R-:W-:Y:S02]  /*7260*/  FSETP.NE.FTZ.AND P2, PT, R6, RZ, PT ;  /* 0x000000ff0600720b */ /* 0x000fe40003f55000 */
[----:B------:R-:W-:Y:S02]  /*7270*/  IADD3 R10, PT, PT, R11, R10, R237 ;  /* 0x0000000a0b0a7210 */ /* 0x000fe40007ffe0ed */
[----:B------:R-:W-:Y:S01]  /*7280*/  SHF.L.U32 R11, R4, 0x2, RZ ;  /* 0x00000002040b7819 */ /* 0x000fe200000006ff */
[----:B------:R-:W3:Y:S01]  /*7290*/  MUFU.RCP R12, R7 ;  /* 0x00000007000c7308 */ /* 0x000ee20000001000 */
[----:B--2---:R-:W-:Y:S01]  /*72a0*/  FSEL R14, R14, 1, P5 ;  /* 0x3f8000000e0e7808 */ /* 0x004fe20002800000 */
[----:B------:R-:W2:Y:S01]  /*72b0*/  @P5 LDC R27, c[0x0][0x458] ;  /* 0x00011600ff1b5b82 */ /* 0x000ea20000000800 */
[----:B------:R-:W-:Y:S01]  /*72c0*/  LEA R15, R10, UR4, 0x1 ;  /* 0x000000040a0f7c11 */ /* 0x000fe2000f8e08ff */
[----:B------:R-:W2:Y:S01]  /*72d0*/  LDCU.U8 UR4, c[0x0][0x548] ;  /* 0x0000a900ff0477ac */ /* 0x000ea20008000000 */
[----:B------:R-:W-:Y:S01]  /*72e0*/  LOP3.LUT R10, R11, 0x40, RZ, 0xc0, !PT ;  /* 0x000000400b0a7812 */ /* 0x000fe200078ec0ff */
[C---:B------:R-:W-:Y:S01]  /*72f0*/  FMUL.FTZ R160, R14.reuse, R160 ;  /* 0x000000a00ea07220 */ /* 0x040fe20000410000 */
[C---:B------:R-:W-:Y:S01]  /*7300*/  FMUL.FTZ R161, R14.reuse, R161 ;  /* 0x000000a10ea17220 */ /* 0x040fe20000410000 */
[----:B------:R-:W5:Y:S01]  /*7310*/  MUFU.RCP R5, R6 ;  /* 0x0000000600057308 */ /* 0x000f620000001000 */
[----:B-1----:R-:W-:Y:S01]  /*7320*/  FSEL R13, R13, 1, P4 ;  /* 0x3f8000000d0d7808 */ /* 0x002fe20002000000 */
[C---:B------:R-:W-:Y:S01]  /*7330*/  FMUL.FTZ R148, R14.reuse, R148 ;  /* 0x000000940e947220 */ /* 0x040fe20000410000 */
[C---:B------:R-:W-:Y:S01]  /*7340*/  FMUL.FTZ R149, R14.reuse, R149 ;  /* 0x000000950e957220 */ /* 0x040fe20000410000 */
[C---:B------:R-:W-:Y:S01]  /*7350*/  FMUL.FTZ R144, R14.reuse, R144 ;  /* 0x000000900e907220 */ /* 0x040fe20000410000 */
[----:B------:R-:W-:Y:S01]  /*7360*/  FMUL.FTZ R145, R14, R145 ;  /* 0x000000910e917220 */ /* 0x000fe20000410000 */
[C---:B------:R-:W-:Y:S01]  /*7370*/  FMUL.FTZ R162, R13.reuse, R162 ;  /* 0x000000a20da27220 */ /* 0x040fe20000410000 */
[C---:B------:R-:W-:Y:S01]  /*7380*/  FMUL.FTZ R163, R13.reuse, R163 ;  /* 0x000000a30da37220 */ /* 0x040fe20000410000 */
[C---:B------:R-:W-:Y:S01]  /*7390*/  FMUL.FTZ R150, R13.reuse, R150 ;  /* 0x000000960d967220 */ /* 0x040fe20000410000 */
[----:B---3--:R-:W-:Y:S01]  /*73a0*/  FSEL R12, R12, 1, P3 ;  /* 0x3f8000000c0c7808 */ /* 0x008fe20001800000 */
[C---:B------:R-:W-:Y:S01]  /*73b0*/  FMUL.FTZ R151, R13.reuse, R151 ;  /* 0x000000970d977220 */ /* 0x040fe20000410000 */
[C---:B------:R-:W-:Y:S01]  /*73c0*/  FMUL.FTZ R146, R13.reuse, R146 ;  /* 0x000000920d927220 */ /* 0x040fe20000410000 */
[C---:B------:R-:W-:Y:S01]  /*73d0*/  FMUL.FTZ R147, R13.reuse, R147 ;  /* 0x000000930d937220 */ /* 0x040fe20000410000 */
[----:B------:R-:W-:Y:S01]  /*73e0*/  FMUL.FTZ R134, R13, R134 ;  /* 0x000000860d867220 */ /* 0x000fe20000410000 */
[C---:B------:R-:W-:Y:S01]  /*73f0*/  FMUL.FTZ R156, R12.reuse, R156 ;  /* 0x0000009c0c9c7220 */ /* 0x040fe20000410000 */
[C---:B------:R-:W-:Y:S01]  /*7400*/  FMUL.FTZ R157, R12.reuse, R157 ;  /* 0x0000009d0c9d7220 */ /* 0x040fe20000410000 */
[C---:B------:R-:W-:Y:S01]  /*7410*/  FMUL.FTZ R152, R12.reuse, R152 ;  /* 0x000000980c987220 */ /* 0x040fe20000410000 */
[----:B-----5:R-:W-:Y:S01]  /*7420*/  FSEL R5, R5, 1, P2 ;  /* 0x3f80000005057808 */ /* 0x020fe20001000000 */
[C---:B------:R-:W-:Y:S01]  /*7430*/  FMUL.FTZ R153, R12.reuse, R153 ;  /* 0x000000990c997220 */ /* 0x040fe20000410000 */
[C---:B------:R-:W-:Y:S01]  /*7440*/  FMUL.FTZ R140, R12.reuse, R140 ;  /* 0x0000008c0c8c7220 */ /* 0x040fe20000410000 */
[C---:B------:R-:W-:Y:S01]  /*7450*/  FMUL.FTZ R141, R12.reuse, R141 ;  /* 0x0000008d0c8d7220 */ /* 0x040fe20000410000 */
[C---:B------:R-:W-:Y:S01]  /*7460*/  FMUL.FTZ R136, R12.reuse, R136 ;  /* 0x000000880c887220 */ /* 0x040fe20000410000 */
[----:B------:R-:W-:Y:S01]  /*7470*/  FMUL.FTZ R137, R12, R137 ;  /* 0x000000890c897220 */ /* 0x000fe20000410000 */
[C---:B------:R-:W-:Y:S01]  /*7480*/  FMUL.FTZ R158, R5.reuse, R158 ;  /* 0x0000009e059e7220 */ /* 0x040fe20000410000 */
[----:B------:R-:W-:Y:S01]  /*7490*/  FMUL.FTZ R159, R5, R159 ;  /* 0x0000009f059f7220 */ /* 0x000fe20000410000 */
[----:B------:R-:W-:Y:S01]  /*74a0*/  LOP3.LUT R12, R11, 0x20, RZ, 0xc0, !PT ;  /* 0x000000200b0c7812 */ /* 0x000fe200078ec0ff */
[C---:B------:R-:W-:Y:S01]  /*74b0*/  FMUL.FTZ R154, R5.reuse, R154 ;  /* 0x0000009a059a7220 */ /* 0x040fe20000410000 */
[----:B------:R-:W-:Y:S01]  /*74c0*/  FMUL.FTZ R155, R5, R155 ;  /* 0x0000009b059b7220 */ /* 0x000fe20000410000 */
[C---:B------:R-:W-:Y:S01]  /*74d0*/  FMUL.FTZ R132, R14.reuse, R132 ;  /* 0x000000840e847220 */ /* 0x040fe20000410000 */
[----:B------:R-:W-:Y:S01]  /*74e0*/  FMUL.FTZ R133, R14, R133 ;  /* 0x000000850e857220 */ /* 0x000fe20000410000 */
[----:B------:R-:W-:Y:S01]  /*74f0*/  FMUL.FTZ R13, R13, R135 ;  /* 0x000000870d0d7220 */ /* 0x000fe20000410000 */
[----:B------:R-:W-:Y:S01]  /*7500*/  F2FP.BF16.F32.PACK_AB R160, R161, R160 ;  /* 0x000000a0a1a0723e */ /* 0x000fe200000010ff */
[----:B------:R-:W-:Y:S01]  /*7510*/  FMUL.FTZ R142, R5, R142 ;  /* 0x0000008e058e7220 */ /* 0x000fe20000410000 */
[----:B------:R-:W-:Y:S01]  /*7520*/  F2FP.BF16.F32.PACK_AB R162, R163, R162 ;  /* 0x000000a2a3a2723e */ /* 0x000fe200000010ff */
[C---:B------:R-:W-:Y:S01]  /*7530*/  FMUL.FTZ R143, R5.reuse, R143 ;  /* 0x0000008f058f7220 */ /* 0x040fe20000410000 */
[----:B------:R-:W-:Y:S01]  /*7540*/  FMUL.FTZ R138, R5, R138 ;  /* 0x0000008a058a7220 */ /* 0x000fe20000410000 */
[----:B------:R-:W-:Y:S01]  /*7550*/  F2FP.BF16.F32.PACK_AB R148, R149, R148 ;  /* 0x000000949594723e */ /* 0x000fe200000010ff */
[----:B------:R-:W-:Y:S01]  /*7560*/  FMUL.FTZ R5, R5, R139 ;  /* 0x0000008b05057220 */ /* 0x000fe20000410000 */
[----:B------:R-:W-:Y:S01]  /*7570*/  F2FP.BF16.F32.PACK_AB R150, R151, R150 ;  /* 0x000000969796723e */ /* 0x000fe200000010ff */
[----:B------:R1:W-:Y:S01]  /*7580*/  STS [R15], R160 ;  /* 0x000000a00f007388 */ /* 0x0003e20000000800 */
[C---:B------:R-:W-:Y:S01]  /*7590*/  IADD3 R17, PT, PT, R15.reuse, -R12, RZ ;  /* 0x8000000c0f117210 */ /* 0x040fe20007ffe0ff */
[----:B------:R-:W3:Y:S01]  /*75a0*/  @P4 LDC R26, c[0x0][0x458] ;  /* 0x00011600ff1a4b82 */ /* 0x000ee20000000800 */
[----:B------:R-:W-:Y:S01]  /*75b0*/  IADD3 R19, PT, PT, R15, -R10, RZ ;  /* 0x8000000a0f137210 */ /* 0x000fe20007ffe0ff */
[----:B------:R1:W-:Y:S01]  /*75c0*/  STS [R15+0x200], R162 ;  /* 0x000200a20f007388 */ /* 0x0003e20000000800 */
[----:B------:R-:W-:Y:S01]  /*75d0*/  F2FP.BF16.F32.PACK_AB R156, R157, R156 ;  /* 0x0000009c9d9c723e */ /* 0x000fe200000010ff */
[----:B------:R-:W1:Y:S01]  /*75e0*/  @P5 MUFU.LG2 R9, R9 ;  /* 0x0000000900095308 */ /* 0x000e620000000c00 */
[----:B------:R-:W-:Y:S01]  /*75f0*/  F2FP.BF16.F32.PACK_AB R158, R159, R158 ;  /* 0x0000009e9f9e723e */ /* 0x000fe200000010ff */
[----:B------:R1:W-:Y:S01]  /*7600*/  STS [R17+0x10], R148 ;  /* 0x0000109411007388 */ /* 0x0003e20000000800 */
[----:B------:R-:W-:Y:S01]  /*7610*/  F2FP.BF16.F32.PACK_AB R152, R153, R152 ;  /* 0x000000989998723e */ /* 0x000fe200000010ff */
[----:B------:R-:W1:Y:S01]  /*7620*/  LDC.64 R10, c[0x0][0x400] ;  /* 0x00010000ff0a7b82 */ /* 0x000e620000000a00 */
[----:B------:R-:W-:Y:S01]  /*7630*/  F2FP.BF16.F32.PACK_AB R154, R155, R154 ;  /* 0x0000009a9b9a723e */ /* 0x000fe200000010ff */
[----:B------:R1:W-:Y:S01]  /*7640*/  STS [R17+0x210], R150 ;  /* 0x0002109611007388 */ /* 0x0003e20000000800 */
[----:B------:R-:W-:Y:S01]  /*7650*/  F2FP.BF16.F32.PACK_AB R144, R145, R144 ;  /* 0x000000909190723e */ /* 0x000fe200000010ff */
[----:B------:R-:W1:Y:S01]  /*7660*/  @P4 MUFU.LG2 R8, R8 ;  /* 0x0000000800084308 */ /* 0x000e620000000c00 */
[----:B------:R-:W-:Y:S01]  /*7670*/  F2FP.BF16.F32.PACK_AB R146, R147, R146 ;  /* 0x000000929392723e */ /* 0x000fe200000010ff */
[----:B------:R1:W-:Y:S01]  /*7680*/  STS [R15+0x1000], R156 ;  /* 0x0010009c0f007388 */ /* 0x0003e20000000800 */
[----:B------:R-:W-:-:S02]  /*7690*/  F2FP.BF16.F32.PACK_AB R132, R133, R132 ;  /* 0x000000848584723e */ /* 0x000fc400000010ff */
[----:B------:R-:W-:Y:S01]  /*76a0*/  F2FP.BF16.F32.PACK_AB R134, R13, R134 ;  /* 0x000000860d86723e */ /* 0x000fe200000010ff */
[----:B------:R1:W-:Y:S01]  /*76b0*/  STS [R15+0x1200], R158 ;  /* 0x0012009e0f007388 */ /* 0x0003e20000000800 */
[----:B------:R-:W-:Y:S02]  /*76c0*/  IADD3 R21, PT, PT, -R12, R19, RZ ;  /* 0x000000130c157210 */ /* 0x000fe40007ffe1ff */
[----:B------:R-:W-:Y:S01]  /*76d0*/  F2FP.BF16.F32.PACK_AB R140, R141, R140 ;  /* 0x0000008c8d8c723e */ /* 0x000fe200000010ff */
[----:B------:R1:W-:Y:S01]  /*76e0*/  STS [R17+0x1010], R152 ;  /* 0x0010109811007388 */ /* 0x0003e20000000800 */
[----:B------:R-:W-:Y:S01]  /*76f0*/  F2FP.BF16.F32.PACK_AB R142, R143, R142 ;  /* 0x0000008e8f8e723e */ /* 0x000fe200000010ff */
[----:B------:R-:W5:Y:S01]  /*7700*/  @P1 LDC.64 R12, c[0x0][0x430] ;  /* 0x00010c00ff0c1b82 */ /* 0x000f620000000a00 */
[----:B------:R-:W-:Y:S01]  /*7710*/  F2FP.BF16.F32.PACK_AB R136, R137, R136 ;  /* 0x000000888988723e */ /* 0x000fe200000010ff */
[----:B------:R1:W-:Y:S01]  /*7720*/  STS [R17+0x1210], R154 ;  /* 0x0012109a11007388 */ /* 0x0003e20000000800 */
[----:B------:R-:W-:-:S02]  /*7730*/  F2FP.BF16.F32.PACK_AB R138, R5, R138 ;  /* 0x0000008a058a723e */ /* 0x000fc400000010ff */
[----:B------:R1:W1:Y:S01]  /*7740*/  @P3 MUFU.LG2 R5, R7 ;  /* 0x0000000700053308 */ /* 0x0002620000000c00 */
[----:B------:R1:W-:Y:S04]  /*7750*/  STS [R19+0x20], R144 ;  /* 0x0000209013007388 */ /* 0x0003e80000000800 */
[----:B------:R1:W-:Y:S04]  /*7760*/  STS [R19+0x220], R146 ;  /* 0x0002209213007388 */ /* 0x0003e80000000800 */
[----:B------:R1:W-:Y:S04]  /*7770*/  STS [R21+0x30], R132 ;  /* 0x0000308415007388 */ /* 0x0003e80000000800 */
[----:B------:R1:W-:Y:S04]  /*7780*/  STS [R21+0x230], R134 ;  /* 0x0002308615007388 */ /* 0x0003e80000000800 */
[----:B------:R1:W-:Y:S01]  /*7790*/  STS [R19+0x1020], R140 ;  /* 0x0010208c13007388 */ /* 0x0003e20000000800 */
[----:B-----5:R-:W-:-:S03]  /*77a0*/  @P1 IMAD R30, R13, R12, RZ ;  /* 0x0000000c0d1e1224 */ /* 0x020fc600078e02ff */
[----:B------:R1:W-:Y:S04]  /*77b0*/  STS [R19+0x1220], R142 ;  /* 0x0012208e13007388 */ /* 0x0003e80000000800 */
[----:B------:R1:W-:Y:S04]  /*77c0*/  STS [R21+0x1030], R136 ;  /* 0x0010308815007388 */ /* 0x0003e80000000800 */
[----:B------:R1:W-:Y:S01]  /*77d0*/  STS [R21+0x1230], R138 ;  /* 0x0012308a15007388 */ /* 0x0003e20000000800 */
[----:B--234-:R-:W-:Y:S05]  /*77e0*/  @P1 BRA `(.L_x_41) ;  /* 0x0000000000281947 */ /* 0x01cfea0003800000 */
[----:B------:R-:W-:Y:S01]  /*77f0*/  ISETP.NE.AND P0, PT, RZ, UR4, PT ;  /* 0x00000004ff007c0c */ /* 0x000fe2000bf05270 */
[----:B------:R-:W2:-:S12]  /*7800*/  LDC R12, c[0x0][0x3e0] ;  /* 0x0000f800ff0c7b82 */ /* 0x000e980000000800 */
[----:B------:R-:W3:Y:S01]  /*7810*/  @P0 LDC R30, c[0x0][0x454] ;  /* 0x00011500ff1e0b82 */ /* 0x000ee20000000800 */
[----:B------:R-:W-:Y:S02]  /*7820*/  @P0 MOV R22, 0x1 ;  /* 0x0000000100160802 */ /* 0x000fe40000000f00 */
[----:B------:R-:W-:-:S05]  /*7830*/  @!P0 MOV R22, 0x1 ;  /* 0x0000000100168802 */ /* 0x000fca0000000f00 */
[----:B------:R-:W2:Y:S08]  /*7840*/  @P0 LDC R29, c[0x0][0x454] ;  /* 0x00011500ff1d0b82 */ /* 0x000eb00000000800 */
[----:B-1----:R-:W1:Y:S08]  /*7850*/  @!P0 LDC R7, c[0x0][0x434] ;  /* 0x00010d00ff078b82 */ /* 0x002e700000000800 */
[----:B------:R-:W4:Y:S01]  /*7860*/  @!P0 LDC R30, c[0x0][0x434] ;  /* 0x00010d00ff1e8b82 */ /* 0x000f220000000800 */
[----:B--2---:R-:W-:-:S02]  /*7870*/  @P0 IMAD R29, R29, R12, RZ ;  /* 0x0000000c1d1d0224 */ /* 0x004fc400078e02ff */
[----:B-1-3--:R-:W-:-:S07]  /*7880*/  @!P0 IMAD R29, R7, R12, RZ ;  /* 0x0000000c071d8224 */ /* 0x00afce00078e02ff */
.L_x_41:
[----:B------:R-:W-:Y:S01]  /*7890*/  BAR.SYNC.DEFER_BLOCKING 0x0 ;  /* 0x0000000000007b1d */ /* 0x000fe20000010000 */
[----:B------:R-:W-:Y:S01]  /*78a0*/  ISETP.NE.AND P1, PT, RZ, UR4, !P1 ;  /* 0x00000004ff007c0c */ /* 0x000fe2000cf25270 */
[----:B-1----:R-:W-:Y:S01]  /*78b0*/  @P5 FMUL.FTZ R9, R9, 0.69314718246459960938 ;  /* 0x3f31721809095820 */ /* 0x002fe20000410000 */
[----:B------:R-:W-:Y:S01]  /*78c0*/  @P4 FMUL.FTZ R8, R8, 0.69314718246459960938 ;  /* 0x3f31721808084820 */ /* 0x000fe20000410000 */
[----:B------:R-:W-:Y:S01]  /*78d0*/  MOV R24, 0x7f800000 ;  /* 0x7f80000000187802 */ /* 0x000fe20000000f00 */
[----:B----4-:R-:W-:-:S03]  /*78e0*/  IMAD R30, R30, UR8, RZ ;  /* 0x000000081e1e7c24 */ /* 0x010fc6000f8e02ff */
[----:B------:R-:W1:Y:S01]  /*78f0*/  @P2 LDC R21, c[0x0][0x458] ;  /* 0x00011600ff152b82 */ /* 0x000e620000000800 */
[----:B------:R-:W2:Y:S01]  /*7900*/  @P2 MUFU.LG2 R25, R6 ;  /* 0x0000000600192308 */ /* 0x000ea20000000c00 */
[----:B------:R-:W-:Y:S01]  /*7910*/  MOV R23, 0x7f800000 ;  /* 0x7f80000000177802 */ /* 0x000fe20000000f00 */
[----:B------:R-:W-:Y:S01]  /*7920*/  @P5 FFMA.FTZ R24, R164, R27, R9 ;  /* 0x0000001ba4185223 */ /* 0x000fe20000010009 */
[----:B------:R-:W-:Y:S01]  /*7930*/  @P4 FFMA.FTZ R23, R3, R26, R8 ;  /* 0x0000001a03174223 */ /* 0x000fe20000010008 */
[----:B------:R-:W-:Y:S01]  /*7940*/  MOV R28, R232 ;  /* 0x000000e8001c7202 */ /* 0x000fe20000000f00 */
[----:B------:R-:W-:Y:S01]  /*7950*/  IMAD R3, R20, UR9, RZ ;  /* 0x0000000914037c24 */ /* 0x000fe2000f8e02ff */
[----:B------:R-:W-:Y:S01]  /*7960*/  LOP3.LUT P5, RZ, R4, 0x3, RZ, 0xc0, !PT ;  /* 0x0000000304ff7812 */ /* 0x000fe200078ac0ff */
[----:B------:R-:W3:Y:S01]  /*7970*/  @P3 LDC R31, c[0x0][0x458] ;  /* 0x00011600ff1f3b82 */ /* 0x000ee20000000800 */
[----:B------:R-:W-:Y:S01]  /*7980*/  @!P1 IMAD R30, R29, UR9, R30 ;  /* 0x000000091d1e9c24 */ /* 0x000fe2000f8e021e */
[----:B------:R-:W-:Y:S01]  /*7990*/  MOV R29, RZ ;  /* 0x000000ff001d7202 */ /* 0x000fe20000000f00 */
[----:B------:R-:W-:-:S02]  /*79a0*/  IMAD R33, R231, R22, RZ ;  /* 0x00000016e7217224 */ /* 0x000fc400078e02ff */
[----:B------:R-:W-:Y:S01]  /*79b0*/  @P3 FMUL.FTZ R5, R5, 0.69314718246459960938 ;  /* 0x3f31721805053820 */ /* 0x000fe20000410000 */
[----:B------:R-:W-:Y:S01]  /*79c0*/  BSSY.RECONVERGENT B0, `(.L_x_42) ;  /* 0x000003c000007945 */ /* 0x000fe20003800200 */
[----:B------:R-:W-:Y:S01]  /*79d0*/  MOV R26, 0x7f800000 ;  /* 0x7f800000001a7802 */ /* 0x000fe20000000f00 */
[----:B------:R-:W-:Y:S01]  /*79e0*/  IMAD.WIDE.U32 R28, R10, UR9, R28 ;  /* 0x000000090a1c7c25 */ /* 0x000fe2000f8e001c */
[----:B------:R-:W4:Y:S01]  /*79f0*/  LDC.64 R8, c[0x0][0x410] ;  /* 0x00010400ff087b82 */ /* 0x000f220000000a00 */
[----:B------:R-:W-:Y:S01]  /*7a00*/  SEL R10, R3, RZ, P1 ;  /* 0x000000ff030a7207 */ /* 0x000fe20000800000 */
[----:B------:R1:W4:Y:S01]  /*7a10*/  LDS.128 R16, [R230] ;  /* 0x00000000e6107984 */ /* 0x0003220000000c00 */
[----:B------:R-:W-:Y:S01]  /*7a20*/  SHF.R.S32.HI R3, RZ, 0x1f, R3 ;  /* 0x0000001fff037819 */ /* 0x000fe20000011403 */
[----:B--2---:R-:W-:Y:S01]  /*7a30*/  @P2 FMUL.FTZ R35, R25, 0.69314718246459960938 ;  /* 0x3f31721819232820 */ /* 0x004fe20000410000 */
[--C-:B------:R-:W-:Y:S01]  /*7a40*/  IADD3 R25, P4, P0, R33, R10, R30.reuse ;  /* 0x0000000a21197210 */ /* 0x100fe2000789e01e */
[----:B------:R2:W2:Y:S01]  /*7a50*/  LDS.128 R12, [R230+0x800] ;  /* 0x00080000e60c7984 */ /* 0x0004a20000000c00 */
[----:B------:R-:W-:Y:S01]  /*7a60*/  SHF.R.S32.HI R10, RZ, 0x1f, R33 ;  /* 0x0000001fff0a7819 */ /* 0x000fe20000011421 */
[----:B------:R-:W2:Y:S01]  /*7a70*/  LDC.64 R6, c[0x0][0x408] ;  /* 0x00010200ff067b82 */ /* 0x000ea20000000a00 */
[----:B------:R-:W-:Y:S01]  /*7a80*/  SEL R3, R3, RZ, P1 ;  /* 0x000000ff03037207 */ /* 0x000fe20000800000 */
[----:B-1----:R-:W-:Y:S01]  /*7a90*/  @P2 FFMA.FTZ R26, R0, R21, R35 ;  /* 0x00000015001a2223 */ /* 0x002fe20000010023 */
[----:B------:R-:W-:Y:S01]  /*7aa0*/  SHF.R.S32.HI R30, RZ, 0x1f, R30 ;  /* 0x0000001fff1e7819 */ /* 0x000fe2000001141e */
[----:B------:R-:W-:Y:S01]  /*7ab0*/  IMAD R37, R11, UR9, R29 ;  /* 0x000000090b257c24 */ /* 0x000fe2000f8e021d */
[----:B------:R-:W-:-:S02]  /*7ac0*/  MOV R27, 0x7f800000 ;  /* 0x7f800000001b7802 */ /* 0x000fc40000000f00 */
[----:B------:R-:W-:Y:S01]  /*7ad0*/  IADD3.X R0, PT, PT, R10, R3, R30, P4, P0 ;  /* 0x000000030a007210 */ /* 0x000fe200027e041e */
[----:B---3--:R-:W-:Y:S01]  /*7ae0*/  @P3 FFMA.FTZ R27, R2, R31, R5 ;  /* 0x0000001f021b3223 */ /* 0x008fe20000010005 */
[----:B------:R-:W-:Y:S06]  /*7af0*/  @P5 BRA `(.L_x_43) ;  /* 0x0000000000a05947 */ /* 0x000fec0003800000 */
[--C-:B------:R-:W-:Y:S01]  /*7b00*/  SHF.R.U32.HI R2, RZ, 0x1, R4.reuse ;  /* 0x00000001ff027819 */ /* 0x100fe20000011604 */
[----:B------:R-:W-:Y:S01]  /*7b10*/  IMAD.IADD R20, R20, 0x1, -R231 ;  /* 0x0000000114147824 */ /* 0x000fe200078e0ae7 */
[----:B------:R-:W-:Y:S02]  /*7b20*/  SHF.R.U32.HI R33, RZ, 0x2, R4 ;  /* 0x00000002ff217819 */ /* 0x000fe40000011604 */
[----:B------:R-:W-:-:S04]  /*7b30*/  LOP3.LUT R2, R2, 0x30, RZ, 0xc0, !PT ;  /* 0x0000003002027812 */ /* 0x000fc800078ec0ff */
[----:B------:R-:W-:-:S04]  /*7b40*/  LOP3.LUT R33, R2, 0x7, R33, 0xf8, !PT ;  /* 0x0000000702217812 */ /* 0x000fc800078ef821 */
[C---:B------:R-:W-:Y:S01]  /*7b50*/  LOP3.LUT R31, R33.reuse, 0x40, RZ, 0xfc, !PT ;  /* 0x00000040211f7812 */ /* 0x040fe200078efcff */
[C---:B------:R-:W-:Y:S01]  /*7b60*/  VIADD R39, R33.reuse, 0x8 ;  /* 0x0000000821277836 */ /* 0x040fe20000000000 */
[CC--:B------:R-:W-:Y:S01]  /*7b70*/  ISETP.GE.AND P6, PT, R33.reuse, R20.reuse, PT ;  /* 0x000000142100720c */ /* 0x0c0fe20003fc6270 */
[----:B------:R-:W-:Y:S01]  /*7b80*/  VIADD R35, R33, 0x48 ;  /* 0x0000004821237836 */ /* 0x000fe20000000000 */
[-C--:B------:R-:W-:Y:S02]  /*7b90*/  ISETP.GE.AND P4, PT, R31, R20.reuse, PT ;  /* 0x000000141f00720c */ /* 0x080fe40003f86270 */
[-C--:B------:R-:W-:Y:S02]  /*7ba0*/  ISETP.GE.AND P5, PT, R39, R20.reuse, PT ;  /* 0x000000142700720c */ /* 0x080fe40003fa6270 */
[----:B------:R-:W-:-:S07]  /*7bb0*/  ISETP.GE.AND P3, PT, R35, R20, PT ;  /* 0x000000142300720c */ /* 0x000fce0003f66270 */
[----:B------:R-:W1:Y:S01]  /*7bc0*/  @!P6 LDC.64 R20, c[0x0][0x420] ;  /* 0x00010800ff14eb82 */ /* 0x000e620000000a00 */
[-C--:B------:R-:W-:Y:S02]  /*7bd0*/  @!P6 IMAD R34, R33, R22.reuse, RZ ;  /* 0x000000162122e224 */ /* 0x080fe400078e02ff */
[-C--:B------:R-:W-:Y:S02]  /*7be0*/  @!P4 IMAD R31, R31, R22.reuse, RZ ;  /* 0x000000161f1fc224 */ /* 0x080fe400078e02ff */
[-C--:B------:R-:W-:Y:S01]  /*7bf0*/  @!P5 IMAD R32, R39, R22.reuse, RZ ;  /* 0x000000162720d224 */ /* 0x080fe200078e02ff */
[C---:B------:R-:W-:Y:S01]  /*7c00*/  @!P6 IADD3 R30, P0, PT, R34.reuse, R25, RZ ;  /* 0x00000019221ee210 */ /* 0x040fe20007f1e0ff */
[----:B------:R-:W-:Y:S01]  /*7c10*/  @!P3 IMAD R35, R35, R22, RZ ;  /* 0x000000162323b224 */ /* 0x000fe200078e02ff */
[----:B------:R-:W3:Y:S02]  /*7c20*/  @!P5 LDC.64 R10, c[0x0][0x420] ;  /* 0x00010800ff0adb82 */ /* 0x000ee40000000a00 */
[----:B------:R-:W-:-:S02]  /*7c30*/  @!P6 LEA.HI.X.SX32 R22, R34, R0, 0x1, P0 ;  /* 0x000000002216e211 */ /* 0x000fc400000f0eff */
[CC--:B------:R-:W-:Y:S02]  /*7c40*/  @!P4 IADD3 R34, P1, PT, R31.reuse, R25.reuse, RZ ;  /* 0x000000191f22c210 */ /* 0x0c0fe40007f3e0ff */
[CC--:B------:R-:W-:Y:S02]  /*7c50*/  @!P5 IADD3 R33, P2, PT, R32.reuse, R25.reuse, RZ ;  /* 0x000000192021d210 */ /* 0x0c0fe40007f5e0ff */
[----:B------:R-:W5:Y:S01]  /*7c60*/  @!P4 LDC.64 R4, c[0x0][0x420] ;  /* 0x00010800ff04cb82 */ /* 0x000f620000000a00 */
[-C--:B------:R-:W-:Y:S02]  /*7c70*/  @!P4 LEA.HI.X.SX32 R31, R31, R0.reuse, 0x1, P1 ;  /* 0x000000001f1fc211 */ /* 0x080fe400008f0eff */
[----:B------:R-:W-:Y:S02]  /*7c80*/  @!P5 LEA.HI.X.SX32 R32, R32, R0, 0x1, P2 ;  /* 0x000000002020d211 */ /* 0x000fe400010f0eff */
[----:B------:R-:W-:-:S03]  /*7c90*/  @!P3 IADD3 R25, P0, PT, R35, R25, RZ ;  /* 0x000000192319b210 */ /* 0x000fc60007f1e0ff */
[----:B------:R-:W4:Y:S01]  /*7ca0*/  @!P3 LDC.64 R2, c[0x0][0x420] ;  /* 0x00010800ff02bb82 */ /* 0x000f220000000a00 */
[C---:B-1----:R-:W-:Y:S02]  /*7cb0*/  @!P6 LEA R20, P2, R30.reuse, R20, 0x2 ;  /* 0x000000141e14e211 */ /* 0x042fe400078410ff */
[----:B------:R-:W-:Y:S02]  /*7cc0*/  @!P3 LEA.HI.X.SX32 R0, R35, R0, 0x1, P0 ;  /* 0x000000002300b211 */ /* 0x000fe400000f0eff */
[----:B------:R-:W-:Y:S02]  /*7cd0*/  @!P6 LEA.HI.X R21, R30, R21, R22, 0x2, P2 ;  /* 0x000000151e15e211 */ /* 0x000fe400010f1416 */
[----:B---3--:R-:W-:-:S03]  /*7ce0*/  @!P5 LEA R10, P1, R33, R10, 0x2 ;  /* 0x0000000a210ad211 */ /* 0x008fc600078210ff */
[----:B------:R1:W-:Y:S01]  /*7cf0*/  @!P6 STG.E desc[UR6][R20.64], R24 ;  /* 0x000000181400e986 */ /* 0x0003e2000c101906 */
[----:B------:R-:W-:Y:S02]  /*7d00*/  @!P5 LEA.HI.X R11, R33, R11, R32, 0x2, P1 ;  /* 0x0000000b210bd211 */ /* 0x000fe400008f1420 */
[----:B-----5:R-:W-:-:S03]  /*7d10*/  @!P4 LEA R4, P1, R34, R4, 0x2 ;  /* 0x000000042204c211 */ /* 0x020fc600078210ff */
[----:B------:R1:W-:Y:S01]  /*7d20*/  @!P5 STG.E desc[UR6][R10.64], R23 ;  /* 0x000000170a00d986 */ /* 0x0003e2000c101906 */
[----:B------:R-:W-:Y:S02]  /*7d30*/  @!P4 LEA.HI.X R5, R34, R5, R31, 0x2, P1 ;  /* 0x000000052205c211 */ /* 0x000fe400008f141f */
[----:B----4-:R-:W-:-:S03]  /*7d40*/  @!P3 LEA R2, P0, R25, R2, 0x2 ;  /* 0x000000021902b211 */ /* 0x010fc600078010ff */
[----:B------:R1:W-:Y:S01]  /*7d50*/  @!P4 STG.E desc[UR6][R4.64], R27 ;  /* 0x0000001b0400c986 */ /* 0x0003e2000c101906 */
[----:B------:R-:W-:-:S05]  /*7d60*/  @!P3 LEA.HI.X R3, R25, R3, R0, 0x2, P0 ;  /* 0x000000031903b211 */ /* 0x000fca00000f1400 */
[----:B------:R1:W-:Y:S04]  /*7d70*/  @!P3 STG.E desc[UR6][R2.64], R26 ;  /* 0x0000001a0200b986 */ /* 0x0003e8000c101906 */
.L_x_43:
[----:B------:R-:W-:Y:S05]  /*7d80*/  BSYNC.RECONVERGENT B0 ;  /* 0x0000000000007941 */ /* 0x000fea0003800200 */
.L_x_42:
[----:B-1----:R-:W1:Y:S01]  /*7d90*/  LDS.128 R20, [R230+0x1000] ;  /* 0x00100000e6147984 */ /* 0x002e620000000c00 */
[----:B------:R-:W3:Y:S01]  /*7da0*/  LDCU.64 UR4, c[0x0][0x3f0] ;  /* 0x00007e00ff0477ac */ /* 0x000ee20008000a00 */
[----:B------:R-:W-:Y:S02]  /*7db0*/  IMAD.MOV.U32 R36, RZ, RZ, R28 ;  /* 0x000000ffff247224 */ /* 0x000fe400078e001c */
[----:B------:R-:W5:Y:S01]  /*7dc0*/  LDS.128 R24, [R230+0x1800] ;  /* 0x00180000e6187984 */ /* 0x000f620000000c00 */
[----:B--2---:R-:W-:Y:S02]  /*7dd0*/  IMAD R0, R235, R6, RZ ;  /* 0x00000006eb007224 */ /* 0x004fe400078e02ff */
[----:B----4-:R-:W-:-:S04]  /*7de0*/  IMAD.WIDE.U32 R2, R8, UR8, R36 ;  /* 0x0000000808027c25 */ /* 0x010fc8000f8e0024 */
[----:B------:R-:W-:Y:S02]  /*7df0*/  IMAD R3, R9, UR8, R3 ;  /* 0x0000000809037c24 */ /* 0x000fe4000f8e0203 */
[C---:B------:R-:W-:Y:S02]  /*7e00*/  IMAD R0, R234.reuse, R7, R0 ;  /* 0x00000007ea007224 */ /* 0x040fe400078e0200 */
[----:B------:R-:W-:-:S04]  /*7e10*/  IMAD.WIDE.U32 R234, R234, R6, R2 ;  /* 0x00000006eaea7225 */ /* 0x000fc800078e0002 */
[----:B------:R-:W-:Y:S01]  /*7e20*/  IMAD.SHL.U32 R2, R6, 0x40, RZ ;  /* 0x0000004006027824 */ /* 0x000fe200078e00ff */
[----:B------:R-:W-:Y:S02]  /*7e30*/  IADD3 R0, PT, PT, R235, R0, RZ ;  /* 0x00000000eb007210 */ /* 0x000fe40007ffe0ff */
[----:B---3--:R-:W-:-:S04]  /*7e40*/  LEA R4, P0, R234, UR4, 0x1 ;  /* 0x00000004ea047c11 */ /* 0x008fc8000f8008ff */
[----:B------:R-:W-:Y:S02]  /*7e50*/  LEA.HI.X R5, R234, UR5, R0, 0x1, P0 ;  /* 0x00000005ea057c11 */ /* 0x000fe400080f0c00 */
[CC--:B------:R-:W-:Y:S02]  /*7e60*/  LEA R8, P0, R6.reuse, R4.reuse, 0x7 ;  /* 0x0000000406087211 */ /* 0x0c0fe400078038ff */
[--C-:B------:R-:W-:Y:S01]  /*7e70*/  SHF.L.U64.HI R0, R6, 0x6, R7.reuse ;  /* 0x0000000606007819 */ /* 0x100fe20000010207 */
[----:B------:R-:W-:Y:S01]  /*7e80*/  STG.E.128 desc[UR6][R4.64], R16 ;  /* 0x0000001004007986 */ /* 0x000fe2000c101d06 */
[----:B------:R-:W-:Y:S02]  /*7e90*/  IADD3 R10, P1, PT, R2, R4, RZ ;  /* 0x00000004020a7210 */ /* 0x000fe40007f3e0ff */
[----:B------:R-:W-:Y:S02]  /*7ea0*/  LEA.HI.X R9, R6, R5, R7, 0x7, P0 ;  /* 0x0000000506097211 */ /* 0x000fe400000f3c07 */
[----:B------:R-:W-:-:S02]  /*7eb0*/  IADD3 R2, P0, PT, R8, R2, RZ ;  /* 0x0000000208027210 */ /* 0x000fc40007f1e0ff */
[----:B------:R-:W-:-:S03]  /*7ec0*/  IADD3.X R11, PT, PT, R0, R5, RZ, P1, !PT ;  /* 0x00000005000b7210 */ /* 0x000fc60000ffe4ff */
[----:B------:R-:W-:Y:S02]  /*7ed0*/  IMAD.X R3, R9, 0x1, R0, P0 ;  /* 0x0000000109037824 */ /* 0x000fe400000e0600 */
[----:B------:R-:W-:Y:S04]  /*7ee0*/  STG.E.128 desc[UR6][R10.64], R12 ;  /* 0x0000000c0a007986 */ /* 0x000fe8000c101d06 */
[----:B-1----:R-:W-:Y:S04]  /*7ef0*/  STG.E.128 desc[UR6][R8.64], R20 ;  /* 0x0000001408007986 */ /* 0x002fe8000c101d06 */
[----:B-----5:R-:W-:Y:S01]  /*7f00*/  STG.E.128 desc[UR6][R2.64], R24 ;  /* 0x0000001802007986 */ /* 0x020fe2000c101d06 */
[----:B------:R-:W-:Y:S05]  /*7f10*/  EXIT ;  /* 0x000000000000794d */ /* 0x000fea0003800000 */
.L_x_44:
        /* <DEDUP_REMOVED lines=14> */
.L_x_1349:


//--------------------- .text._ZN5flash16flash_fwd_kernelI23Flash_fwd_kernel_traitsILi32ELi128ELi128ELi4ELb0ELb0EN7cutlass10bfloat16_tE19Flash_kernel_traitsILi32ELi128ELi128ELi4ES3_EELb0ELb0ELb0ELb0ELb0ELb0ELb0ELb0EEEvNS_16Flash_fwd_paramsE --------------------------
	.section	.text._ZN5flash16flash_fwd_kernelI23Flash_fwd_kernel_traitsILi32ELi128ELi128ELi4ELb0ELb0EN7cutlass10bfloat16_tE19Flash_kernel_traitsILi32ELi128ELi128ELi4ES3_EELb0ELb0ELb0ELb0ELb0ELb0ELb0ELb0EEEvNS_16Flash_fwd_paramsE,"ax",@progbits
	.align	128
        .global         _ZN5flash16flash_fwd_kernelI23Flash_fwd_kernel_traitsILi32ELi128ELi128ELi4ELb0ELb0EN7cutlass10bfloat16_tE19Flash_kernel_traitsILi32ELi128ELi128ELi4ES3_EELb0ELb0ELb0ELb0ELb0ELb0ELb0ELb0EEEvNS_16Flash_fwd_paramsE
        .type           _ZN5flash16flash_fwd_kernelI23Flash_fwd_kernel_traitsILi32ELi128ELi128ELi4ELb0ELb0EN7cutlass10bfloat16_tE19Flash_kernel_traitsILi32ELi128ELi128ELi4ES3_EELb0ELb0ELb0ELb0ELb0ELb0ELb0ELb0EEEvNS_16Flash_fwd_paramsE,@function
        .size           _ZN5flash16flash_fwd_kernelI23Flash_fwd_kernel_traitsILi32ELi128ELi128ELi4ELb0ELb0EN7cutlass10bfloat16_tE19Flash_kernel_traitsILi32ELi128ELi128ELi4ES3_EELb0ELb0ELb0ELb0ELb0ELb0ELb0ELb0EEEvNS_16Flash_fwd_paramsE,(.L_x_1350 - _ZN5flash16flash_fwd_kernelI23Flash_fwd_kernel_traitsILi32ELi128ELi128ELi4ELb0ELb0EN7cutlass10bfloat16_tE19Flash_kernel_traitsILi32ELi128ELi128ELi4ES3_EELb0ELb0ELb0ELb0ELb0ELb0ELb0ELb0EEEvNS_16Flash_fwd_paramsE)
        .other          _ZN5flash16flash_fwd_kernelI23Flash_fwd_kernel_traitsILi32ELi128ELi128ELi4ELb0ELb0EN7cutlass10bfloat16_tE19Flash_kernel_traitsILi32ELi128ELi128ELi4ES3_EELb0ELb0ELb0ELb0ELb0ELb0ELb0ELb0EEEvNS_16Flash_fwd_paramsE,@"STO_CUDA_ENTRY STV_DEFAULT"
_ZN5flash16flash_fwd_kernelI23Flash_fwd_kernel_traitsILi32ELi128ELi128ELi4ELb0ELb0EN7cutlass10bfloat16_tE19Flash_kernel_traitsILi32ELi128ELi128ELi4ES3_EELb0ELb0ELb0ELb0ELb0ELb0ELb0ELb0EEEvNS_16Flash_fwd_paramsE:
.text._ZN5flash16flash_fwd_kernelI23Flash_fwd_kernel_traitsILi32ELi128ELi128ELi4ELb0ELb0EN7cutlass10bfloat16_tE19Flash_kernel_traitsILi32ELi128ELi128ELi4ES3_EELb0ELb0ELb0ELb0ELb0ELb0ELb0ELb0EEEvNS_16Flash_fwd_paramsE:
[----:B------:R-:W-:Y:S01]  /*0000*/  LDC R1, c[0x0][0x37c] ;  /* 0x0000df00ff017b82 */ /* 0x000fe20000000800 */
[----:B------:R-:W1:Y:S01]  /*0010*/  S2R R26, SR_CTAID.Y ;  /* 0x00000000001a7919 */ /* 0x000e620000002600 */
[----:B------:R-:W2:Y:S06]  /*0020*/  LDCU.64 UR8, c[0x0][0x460] ;  /* 0x00008c00ff0877ac */ /* 0x000eac0008000a00 */
[----:B------:R-:W1:Y:S01]  /*0030*/  LDC.64 R2, c[0x0][0x460] ;  /* 0x00011800ff027b82 */ /* 0x000e620000000a00 */
[----:B------:R-:W-:Y:S01]  /*0040*/  IMAD.MOV.U32 R244, RZ, RZ, -0x1 ;  /* 0xfffffffffff47424 */ /* 0x000fe200078e00ff */
[----:B------:R-:W3:Y:S01]  /*0050*/  LDCU.64 UR6, c[0x0][0x470] ;  /* 0x00008e00ff0677ac */ /* 0x000ee20008000a00 */
[----:B------:R-:W4:Y:S05]  /*0060*/  LDCU.64 UR4, c[0x0][0x478] ;  /* 0x00008f00ff0477ac */ /* 0x000f2a0008000a00 */
[----:B------:R-:W1:Y:S01]  /*0070*/  LDC.64 R6, c[0x0][0x468] ;  /* 0x00011a00ff067b82 */ /* 0x000e620000000a00 */
[----:B------:R-:W1:Y:S01]  /*0080*/  LDCU.64 UR14, c[0x0][0x358] ;  /* 0x00006b00ff0e77ac */ /* 0x000e620008000a00 */
[----:B--2---:R-:W-:-:S02]  /*0090*/  ISETP.NE.U32.AND P1, PT, RZ, UR8, PT ;  /* 0x00000008ff007c0c */ /* 0x004fc4000bf25070 */
[----:B------:R-:W-:Y:S02]  /*00a0*/  ISETP.NE.U32.AND P0, PT, RZ, UR8, PT ;  /* 0x00000008ff007c0c */ /* 0x000fe4000bf05070 */
[----:B---3--:R-:W-:Y:S02]  /*00b0*/  ISETP.NE.U32.AND P4, PT, RZ, UR6, PT ;  /* 0x00000006ff007c0c */ /* 0x008fe4000bf85070 */
[----:B------:R-:W-:Y:S02]  /*00c0*/  ISETP.NE.AND.EX P1, PT, RZ, UR9, PT, P1 ;  /* 0x00000009ff007c0c */ /* 0x000fe4000bf25310 */
[----:B----4-:R-:W-:Y:S02]  /*00d0*/  ISETP.NE.U32.AND P2, PT, RZ, UR4, PT ;  /* 0x00000004ff007c0c */ /* 0x010fe4000bf45070 */
[----:B------:R-:W-:Y:S02]  /*00e0*/  ISETP.NE.AND.EX P0, PT, RZ, UR9, PT, P0 ;  /* 0x00000009ff007c0c */ /* 0x000fe4000bf05300 */
[----:B------:R-:W-:Y:S01]  /*00f0*/  ISETP.NE.AND.EX P4, PT, RZ, UR7, PT, P4 ;  /* 0x00000007ff007c0c */ /* 0x000fe2000bf85340 */
[----:B-1----:R-:W-:Y:S01]  /*0100*/  IMAD.WIDE.U32 R2, R26, 0x4, R2 ;  /* 0x000000041a027825 */ /* 0x002fe200078e0002 */
        /* <DEDUP_REMOVED lines=14> */
[----:B------:R-:W3:Y:S01]  /*01f0*/  S2R R247, SR_CTAID.X ;  /* 0x0000000000f77919 */ /* 0x000ee20000002500 */
[----:B------:R-:W2:Y:S01]  /*0200*/  @!P0 LDC R12, c[0x0][0x434] ;  /* 0x00010d00ff0c8b82 */ /* 0x000ea20000000800 */
[----:B-1----:R-:W-:-:S07]  /*0210*/  ISETP.NE.AND P4, PT, RZ, UR4, PT ;  /* 0x00000004ff007c0c */ /* 0x002fce000bf85270 */
[----:B---3--:R-:W1:Y:S01]  /*0220*/  @!P2 LDC.64 R4, c[0x0][0x488] ;  /* 0x00012200ff04ab82 */ /* 0x008e620000000a00 */
[----:B------:R-:W-:Y:S02]  /*0230*/  ISETP.EQ.OR.EX P3, PT, R7, RZ, !P4, P3 ;  /* 0x000000ff0700720c */ /* 0x000fe40006762730 */
[----:B------:R-:W-:Y:S01]  /*0240*/  IADD3 R2, P1, PT, R11, R6, RZ ;  /* 0x000000060b027210 */ /* 0x000fe20007f3e0ff */
[----:B------:R-:W-:-:S04]  /*0250*/  IMAD.MOV.U32 R11, RZ, RZ, -0x1 ;  /* 0xffffffffff0b7424 */ /* 0x000fc800078e00ff */
[----:B------:R-:W-:Y:S02]  /*0260*/  IMAD.X R3, R9, 0x1, R7, P1 ;  /* 0x0000000109037824 */ /* 0x000fe400008e0607 */
[----:B------:R-:W3:Y:S04]  /*0270*/  @!P2 LDC R9, c[0x0][0x43c] ;  /* 0x00010f00ff09ab82 */ /* 0x000ee80000000800 */
[----:B------:R1:W5:Y:S01]  /*0280*/  @!P3 LDG.E R11, desc[UR14][R2.64] ;  /* 0x0000000e020bb981 */ /* 0x000362000c1e1900 */
[----:B------:R-:W-:-:S04]  /*0290*/  ISETP.NE.U32.AND P3, PT, R6, RZ, PT ;  /* 0x000000ff0600720c */ /* 0x000fc80003f65070 */
[----:B------:R-:W-:Y:S01]  /*02a0*/  ISETP.NE.AND.EX P3, PT, R7, RZ, PT, P3 ;  /* 0x000000ff0700720c */ /* 0x000fe20003f65330 */
[----:B------:R-:W1:Y:S01]  /*02b0*/  S2R R148, SR_TID.X ;  /* 0x0000000000947919 */ /* 0x000e620000002100 */
[----:B------:R-:W1:Y:S01]  /*02c0*/  S2R R24, SR_CTAID.Z ;  /* 0x0000000000187919 */ /* 0x000e620000002700 */
        /* <DEDUP_REMOVED lines=12> */
.L_x_45:
        /* <DEDUP_REMOVED lines=10> */
[----:B------:R-:W3:Y:S01]  /*0430*/  LDC R7, c[0x0][0x434] ;  /* 0x00010d00ff077b82 */ /* 0x000ee20000000800 */
[----:B-1----:R-:W-:-:S07]  /*0440*/  ISETP.NE.AND P0, PT, R0, RZ, PT ;  /* 0x000000ff0000720c */ /* 0x002fce0003f05270 */
[----:B------:R-:W1:Y:S01]  /*0450*/  @!P1 LDC.64 R8, c[0x0][0x400] ;  /* 0x00010000ff089b82 */ /* 0x000e620000000a00 */
[----:B--2---:R-:W-:-:S07]  /*0460*/  ISETP.NE.AND P2, PT, R4, RZ, !P0 ;  /* 0x000000ff0400720c */ /* 0x004fce0004745270 */
[----:B------:R-:W2:Y:S01]  /*0470*/  @P1 LDC.64 R10, c[0x0][0x408] ;  /* 0x00010200ff0a1b82 */ /* 0x000ea20000000a00 */
[----:B------:R-:W-:-:S07]  /*0480*/  @P0 IMAD.MOV.U32 R0, RZ, RZ, 0x1 ;  /* 0x00000001ff000424 */ /* 0x000fce00078e00ff */
[----:B------:R-:W4:Y:S08]  /*0490*/  @P0 LDC.64 R2, c[0x0][0x430] ;  /* 0x00010c00ff020b82 */ /* 0x000f300000000a00 */
[----:B------:R-:W1:Y:S01]  /*04a0*/  @P0 LDC R16, c[0x0][0x430] ;  /* 0x00010c00ff100b82 */ /* 0x000e620000000800 */
[----:B----4-:R-:W-:Y:S01]  /*04b0*/  @P0 IMAD R6, R2, R3, RZ ;  /* 0x0000000302060224 */ /* 0x010fe200078e02ff */
[----:B--23--:R-:W-:Y:S06]  /*04c0*/  @P0 BRA `(.L_x_47) ;  /* 0x0000000000280947 */ /* 0x00cfec0003800000 */
[----:B------:R-:W-:Y:S01]  /*04d0*/  ISETP.NE.AND P0, PT, R4, RZ, PT ;  /* 0x000000ff0400720c */ /* 0x000fe20003f05270 */
[----:B------:R-:W2:-:S12]  /*04e0*/  LDC R3, c[0x0][0x3e0] ;  /* 0x0000f800ff037b82 */ /* 0x000e980000000800 */
[----:B------:R-:W3:Y:S01]  /*04f0*/  @P0 LDC R6, c[0x0][0x454] ;  /* 0x00011500ff060b82 */ /* 0x000ee20000000800 */
[----:B-1----:R-:W-:Y:S02]  /*0500*/  @P0 MOV R16, 0x1 ;  /* 0x0000000100100802 */ /* 0x002fe40000000f00 */
[----:B------:R-:W-:-:S05]  /*0510*/  @!P0 MOV R16, 0x1 ;  /* 0x0000000100108802 */ /* 0x000fca0000000f00 */
[----:B------:R-:W2:Y:S08]  /*0520*/  @P0 LDC R0, c[0x0][0x454] ;  /* 0x00011500ff000b82 */ /* 0x000eb00000000800 */
[----:B------:R-:W1:Y:S08]  /*0530*/  @!P0 LDC R2, c[0x0][0x434] ;  /* 0x00010d00ff028b82 */ /* 0x000e700000000800 */
[----:B------:R-:W4:Y:S01]  /*0540*/  @!P0 LDC R6, c[0x0][0x434] ;  /* 0x00010d00ff068b82 */ /* 0x000f220000000800 */
[----:B--2---:R-:W-:-:S02]  /*0550*/  @P0 IMAD R0, R0, R3, RZ ;  /* 0x0000000300000224 */ /* 0x004fc400078e02ff */
[----:B-1-3--:R-:W-:-:S07]  /*0560*/  @!P0 IMAD R0, R2, R3, RZ ;  /* 0x0000000302008224 */ /* 0x00afce00078e02ff */
.L_x_47:
[----:B------:R-:W2:Y:S01]  /*0570*/  LDCU UR4, c[0x0][0x440] ;  /* 0x00008800ff0477ac */ /* 0x000ea20008000800 */
[----:B-1----:R-:W-:Y:S01]  /*0580*/  @!P1 IMAD.WIDE.U32 R4, R26, R8, RZ ;  /* 0x000000081a049225 */ /* 0x002fe200078e00ff */
[----:B------:R-:W-:Y:S01]  /*0590*/  ISETP.NE.AND P4, PT, R244, -0x1, PT ;  /* 0xfffffffff400780c */ /* 0x000fe20003f85270 */
[----:B------:R-:W-:Y:S02]  /*05a0*/  BSSY.RECONVERGENT B0, `(.L_x_48) ;  /* 0x000002d000007945 */ /* 0x000fe40003800200 */
[----:B------:R-:W-:Y:S02]  /*05b0*/  @!P1 IMAD R9, R26, R9, R5 ;  /* 0x000000091a099224 */ /* 0x000fe400078e0205 */
[----:B------:R-:W-:-:S04]  /*05c0*/  @P1 IMAD.WIDE.U32 R2, R244, R10, RZ ;  /* 0x0000000af4021225 */ /* 0x000fc800078e00ff */
[----:B------:R-:W-:Y:S02]  /*05d0*/  IMAD.SHL.U32 R5, R148, 0x8, RZ ;  /* 0x0000000894057824 */ /* 0x000fe400078e00ff */
[----:B------:R-:W-:Y:S02]  /*05e0*/  @P1 IMAD R9, R244, R11, R3 ;  /* 0x0000000bf4091224 */ /* 0x000fe400078e0203 */
[----:B------:R-:W-:Y:S01]  /*05f0*/  @P1 IMAD.MOV.U32 R4, RZ, RZ, R2 ;  /* 0x000000ffff041224 */ /* 0x000fe200078e0002 */
[----:B------:R-:W-:Y:S01]  /*0600*/  LOP3.LUT R3, R5, 0x18, RZ, 0xc0, !PT ;  /* 0x0000001805037812 */ /* 0x000fe200078ec0ff */
[----:B------:R-:W-:Y:S01]  /*0610*/  IMAD R2, R26, R7, RZ ;  /* 0x000000071a027224 */ /* 0x000fe200078e02ff */
[----:B------:R-:W-:Y:S01]  /*0620*/  MOV R5, RZ ;  /* 0x000000ff00057202 */ /* 0x000fe20000000f00 */
[----:B----4-:R-:W-:Y:S01]  /*0630*/  IMAD R14, R24, R6, RZ ;  /* 0x00000006180e7224 */ /* 0x010fe200078e02ff */
[C---:B--2---:R-:W-:Y:S01]  /*0640*/  ISETP.GE.AND P0, PT, R3.reuse, UR4, PT ;  /* 0x0000000403007c0c */ /* 0x044fe2000bf06270 */
[----:B------:R-:W1:Y:S01]  /*0650*/  LDCU.64 UR4, c[0x0][0x410] ;  /* 0x00008200ff0477ac */ /* 0x000e620008000a00 */
[----:B------:R-:W-:Y:S01]  /*0660*/  SEL R2, R2, R244, !P4 ;  /* 0x000000f402027207 */ /* 0x000fe20006000000 */
[----:B------:R-:W-:Y:S01]  /*0670*/  @!P2 IMAD R14, R26, R0, R14 ;  /* 0x000000001a0ea224 */ /* 0x000fe200078e020e */
[C---:B------:R-:W-:Y:S01]  /*0680*/  ISETP.NE.AND P3, PT, R3.reuse, RZ, PT ;  /* 0x000000ff0300720c */ /* 0x040fe20003f65270 */
[----:B------:R-:W-:Y:S01]  /*0690*/  IMAD.IADD R0, R12, 0x1, -R25 ;  /* 0x000000010c007824 */ /* 0x000fe200078e0a19 */
[----:B------:R-:W-:-:S02]  /*06a0*/  IADD3 R8, P1, PT, R3, R4, RZ ;  /* 0x0000000403087210 */ /* 0x000fc40007f3e0ff */
[----:B------:R-:W-:Y:S02]  /*06b0*/  SHF.R.S32.HI R3, RZ, 0x1f, R2 ;  /* 0x0000001fff037819 */ /* 0x000fe40000011402 */
[----:B------:R-:W-:Y:S01]  /*06c0*/  SHF.R.U32.HI R4, RZ, 0x2, R148 ;  /* 0x00000002ff047819 */ /* 0x000fe20000011694 */
[----:B------:R-:W-:Y:S01]  /*06d0*/  IMAD.X R9, RZ, RZ, R9, P1 ;  /* 0x000000ffff097224 */ /* 0x000fe200008e0609 */
[----:B------:R-:W-:Y:S02]  /*06e0*/  SEL R20, R2, RZ, P2 ;  /* 0x000000ff02147207 */ /* 0x000fe40001000000 */
[----:B------:R-:W-:Y:S01]  /*06f0*/  SEL R21, R3, RZ, P2 ;  /* 0x000000ff03157207 */ /* 0x000fe20001000000 */
[C---:B------:R-:W-:Y:S01]  /*0700*/  VIADD R17, R4.reuse, 0x20 ;  /* 0x0000002004117836 */ /* 0x040fe20000000000 */
[CC--:B------:R-:W-:Y:S01]  /*0710*/  ISETP.GE.OR P2, PT, R4.reuse, R0.reuse, P0 ;  /* 0x000000000400720c */ /* 0x0c0fe20000746670 */
[C---:B------:R-:W-:Y:S01]  /*0720*/  VIADD R19, R4.reuse, 0x60 ;  /* 0x0000006004137836 */ /* 0x040fe20000000000 */
[----:B------:R-:W-:Y:S01]  /*0730*/  IADD3 R18, PT, PT, R4, 0x40, RZ ;  /* 0x0000004004127810 */ /* 0x000fe20007ffe0ff */
[----:B-1----:R-:W-:Y:S01]  /*0740*/  IMAD.WIDE.U32 R8, R24, UR4, R8 ;  /* 0x0000000418087c25 */ /* 0x002fe2000f8e0008 */
[----:B------:R-:W-:-:S02]  /*0750*/  ISETP.GE.OR P6, PT, R4, R0, P3 ;  /* 0x000000000400720c */ /* 0x000fc40001fc6670 */
[-C--:B------:R-:W-:Y:S01]  /*0760*/  ISETP.GE.OR P5, PT, R17, R0.reuse, P3 ;  /* 0x000000001100720c */ /* 0x080fe20001fa6670 */
[----:B------:R-:W-:Y:S01]  /*0770*/  IMAD R7, R24, UR5, R9 ;  /* 0x0000000518077c24 */ /* 0x000fe2000f8e0209 */
[-C--:B------:R-:W-:Y:S01]  /*0780*/  ISETP.GE.OR P4, PT, R18, R0.reuse, P3 ;  /* 0x000000001200720c */ /* 0x080fe20001f86670 */
[----:B------:R-:W-:Y:S01]  /*0790*/  IMAD.WIDE.U32 R2, R247, 0x80, R4 ;  /* 0x00000080f7027825 */ /* 0x000fe200078e0004 */
[-C--:B------:R-:W-:Y:S02]  /*07a0*/  ISETP.GE.OR P3, PT, R19, R0.reuse, P3 ;  /* 0x000000001300720c */ /* 0x080fe40001f66670 */
[----:B------:R-:W-:Y:S01]  /*07b0*/  ISETP.GE.OR P1, PT, R17, R0, P0 ;  /* 0x000000001100720c */ /* 0x000fe20000726670 */
        /* <DEDUP_REMOVED lines=11> */
.L_x_49:
[----:B------:R-:W-:Y:S05]  /*0870*/  BSYNC.RECONVERGENT B0 ;  /* 0x0000000000007941 */ /* 0x000fea0003800200 */
.L_x_48:
[----:B------:R-:W-:Y:S01]  /*0880*/  BSSY.RECONVERGENT B0, `(.L_x_50) ;  /* 0x0000012000007945 */ /* 0x000fe20003800200 */
[----:B------:R-:W-:Y:S01]  /*0890*/  ISETP.GE.OR P2, PT, R18, R0, P0 ;  /* 0x000000001200720c */ /* 0x000fe20000746670 */
[----:B------:R-:W-:Y:S01]  /*08a0*/  IMAD R15, R25, R16, RZ ;  /* 0x00000010190f7224 */ /* 0x000fe200078e02ff */
[----:B------:R-:W-:Y:S01]  /*08b0*/  ISETP.GE.OR P0, PT, R19, R0, P0 ;  /* 0x000000001300720c */ /* 0x000fe20000706670 */
[----:B------:R-:W-:-:S12]  /*08c0*/  @P1 BRA `(.L_x_51) ;  /* 0x0000000000341947 */ /* 0x000fd80003800000 */
        /* <DEDUP_REMOVED lines=13> */
.L_x_51:
[----:B------:R-:W-:Y:S05]  /*09a0*/  BSYNC.RECONVERGENT B0 ;  /* 0x0000000000007941 */ /* 0x000fea0003800200 */
.L_x_50:
        /* <DEDUP_REMOVED lines=15> */
.L_x_53:
[----:B------:R-:W-:Y:S05]  /*0aa0*/  BSYNC.RECONVERGENT B0 ;  /* 0x0000000000007941 */ /* 0x000fea0003800200 */
.L_x_52:
        /* <DEDUP_REMOVED lines=17> */
.L_x_55:
[----:B------:R-:W-:Y:S05]  /*0bc0*/  BSYNC.RECONVERGENT B0 ;  /* 0x0000000000007941 */ /* 0x000fea0003800200 */
.L_x_54:
        /* <DEDUP_REMOVED lines=11> */
.L_x_57:
[----:B------:R-:W-:Y:S05]  /*0c80*/  BSYNC.RECONVERGENT B0 ;  /* 0x0000000000007941 */ /* 0x000fea0003800200 */
.L_x_56:
        /* <DEDUP_REMOVED lines=10> */
.L_x_59:
[----:B------:R-:W-:Y:S05]  /*0d30*/  BSYNC.RECONVERGENT B0 ;  /* 0x0000000000007941 */ /* 0x000fea0003800200 */
.L_x_58:
        /* <DEDUP_REMOVED lines=10> */
.L_x_61:
[----:B------:R-:W-:Y:S05]  /*0de0*/  BSYNC.RECONVERGENT B0 ;  /* 0x0000000000007941 */ /* 0x000fea0003800200 */
.L_x_60:
        /* <DEDUP_REMOVED lines=10> */
.L_x_46:
        /* <DEDUP_REMOVED lines=24> */
.L_x_62:
[----:B------:R-:W1:Y:S01]  /*1010*/  LDC.64 R22, c[0x0][0x3b8] ;  /* 0x0000ee00ff167b82 */ /* 0x000e620000000a00 */
[----:B------:R-:W-:-:S05]  /*1020*/  IADD3 R2, PT, PT, R10, R11, RZ ;  /* 0x0000000b0a027210 */ /* 0x000fca0007ffe0ff */
[C---:B-1----:R-:W-:Y:S02]  /*1030*/  IMAD R0, R2.reuse, R23, RZ ;  /* 0x0000001702007224 */ /* 0x042fe400078e02ff */
[----:B------:R-:W-:-:S05]  /*1040*/  IMAD.WIDE.U32 R2, R2, R22, RZ ;  /* 0x0000001602027225 */ /* 0x000fca00078e00ff */
[----:B------:R-:W-:Y:S02]  /*1050*/  IADD3 R6, PT, PT, R3, R0, RZ ;  /* 0x0000000003067210 */ /* 0x000fe40007ffe0ff */
[----:B------:R-:W-:-:S07]  /*1060*/  MOV R5, R2 ;  /* 0x0000000200057202 */ /* 0x000fce0000000f00 */
.L_x_63:
        /* <DEDUP_REMOVED lines=38> */
[----:B------:R-:W-:Y:S06]  /*12d0*/  BRA `(.L_x_65) ;  /* 0x0000000000147947 */ /* 0x000fec0003800000 */
.L_x_64:
[----:B------:R-:W1:Y:S01]  /*12e0*/  LDC.64 R14, c[0x0][0x3c0] ;  /* 0x0000f000ff0e7b82 */ /* 0x000e620000000a00 */
[----:B------:R-:W-:-:S05]  /*12f0*/  IADD3 R0, PT, PT, R10, R11, RZ ;  /* 0x0000000b0a007210 */ /* 0x000fca0007ffe0ff */
[C---:B-1----:R-:W-:Y:S02]  /*1300*/  IMAD R4, R0.reuse, R15, RZ ;  /* 0x0000000f00047224 */ /* 0x042fe400078e02ff */
[----:B------:R-:W-:-:S05]  /*1310*/  IMAD.WIDE.U32 R2, R0, R14, RZ ;  /* 0x0000000e00027225 */ /* 0x000fca00078e00ff */
[----:B------:R-:W-:-:S07]  /*1320*/  IADD3 R0, PT, PT, R3, R4, RZ ;  /* 0x0000000403007210 */ /* 0x000fce0007ffe0ff */
.L_x_65:
[C---:B------:R-:W-:Y:S01]  /*1330*/  IMAD.SHL.U32 R11, R148.reuse, 0x8, RZ ;  /* 0x00000008940b7824 */ /* 0x040fe200078e00ff */
[----:B------:R-:W1:Y:S01]  /*1340*/  LDCU.128 UR4, c[0x0][0x3d0] ;  /* 0x00007a00ff0477ac */ /* 0x000e620008000c00 */
[----:B------:R-:W-:Y:S01]  /*1350*/  IMAD.SHL.U32 R18, R148, 0x20, RZ ;  /* 0x0000002094127824 */ /* 0x000fe200078e00ff */
[----:B------:R-:W2:Y:S01]  /*1360*/  S2UR UR16, SR_CgaCtaId ;  /* 0x00000000001079c3 */ /* 0x000ea20000008800 */
[----:B------:R-:W-:Y:S01]  /*1370*/  SHF.R.U32.HI R26, RZ, 0x2, R148 ;  /* 0x00000002ff1a7819 */ /* 0x000fe20000011694 */
[----:B------:R-:W3:Y:S01]  /*1380*/  LDCU.64 UR12, c[0x0][0x388] ;  /* 0x00007100ff0c77ac */ /* 0x000ee20008000a00 */
[----:B------:R-:W-:Y:S01]  /*1390*/  LOP3.LUT R216, R11, 0x18, RZ, 0xc0, !PT ;  /* 0x000000180bd87812 */ /* 0x000fe200078ec0ff */
[----:B------:R-:W-:Y:S01]  /*13a0*/  IMAD.IADD R245, R12, 0x1, -R25 ;  /* 0x000000010cf57824 */ /* 0x000fe200078e0a19 */
[----:B------:R-:W-:Y:S01]  /*13b0*/  LOP3.LUT R17, R18, 0xc0, RZ, 0xc0, !PT ;  /* 0x000000c012117812 */ /* 0x000fe200078ec0ff */
[----:B------:R-:W4:Y:S01]  /*13c0*/  LDCU.64 UR10, c[0x0][0x390] ;  /* 0x00007200ff0a77ac */ /* 0x000f220008000a00 */
[C---:B------:R-:W-:Y:S01]  /*13d0*/  IADD3 R4, P1, PT, R216.reuse, R5, RZ ;  /* 0x00000005d8047210 */ /* 0x040fe20007f3e0ff */
[----:B------:R-:W-:Y:S01]  /*13e0*/  BSSY.RECONVERGENT B0, `(.L_x_66) ;  /* 0x0000038000007945 */ /* 0x000fe20003800200 */
[----:B------:R-:W-:Y:S01]  /*13f0*/  IADD3 R2, P0, PT, R216, R2, RZ ;  /* 0x00000002d8027210 */ /* 0x000fe20007f1e0ff */
[----:B------:R-:W5:Y:S01]  /*1400*/  LDCU.64 UR8, c[0x0][0x3c8] ;  /* 0x00007900ff0877ac */ /* 0x000f620008000a00 */
[----:B------:R-:W-:Y:S01]  /*1410*/  ISETP.GE.AND P3, PT, R26, R245, PT ;  /* 0x000000f51a00720c */ /* 0x000fe20003f66270 */
[----:B------:R-:W-:Y:S01]  /*1420*/  IMAD.X R5, RZ, RZ, R6, P1 ;  /* 0x000000ffff057224 */ /* 0x000fe200008e0606 */
[----:B------:R-:W-:Y:S01]  /*1430*/  SHF.L.U32 R6, R148, 0x2, RZ ;  /* 0x0000000294067819 */ /* 0x000fe200000006ff */
[----:B------:R-:W-:Y:S01]  /*1440*/  IMAD.X R3, RZ, RZ, R0, P0 ;  /* 0x000000ffff037224 */ /* 0x000fe200000e0600 */
[----:B------:R-:W-:Y:S01]  /*1450*/  SHF.R.S32.HI R0, RZ, 0x1f, R8 ;  /* 0x0000001fff007819 */ /* 0x000fe20000011408 */
[----:B------:R-:W-:Y:S01]  /*1460*/  IMAD.WIDE.U32 R4, R26, R22, R4 ;  /* 0x000000161a047225 */ /* 0x000fe200078e0004 */
[----:B------:R-:W-:-:S02]  /*1470*/  LOP3.LUT R17, R17, 0x18, R6, 0xf8, !PT ;  /* 0x0000001811117812 */ /* 0x000fc400078ef806 */
[----:B------:R-:W-:Y:S01]  /*1480*/  LOP3.LUT R214, R11, 0xd8, RZ, 0xc0, !PT ;  /* 0x000000d80bd67812 */ /* 0x000fe200078ec0ff */
[----:B-1----:R-:W-:Y:S02]  /*1490*/  IMAD R6, R0, UR4, RZ ;  /* 0x0000000400067c24 */ /* 0x002fe4000f8e02ff */
[----:B------:R-:W-:Y:S01]  /*14a0*/  IMAD R5, R26, R23, R5 ;  /* 0x000000171a057224 */ /* 0x000fe200078e0205 */
[----:B------:R-:W-:Y:S01]  /*14b0*/  LOP3.LUT R214, R214, 0x18, R148, 0x78, !PT ;  /* 0x00000018d6d67812 */ /* 0x000fe200078e7894 */
[----:B------:R-:W-:-:S03]  /*14c0*/  IMAD.WIDE.U32 R2, R26, R14, R2 ;  /* 0x0000000e1a027225 */ /* 0x000fc600078e0002 */
[----:B------:R-:W-:Y:S01]  /*14d0*/  LOP3.LUT R214, R214, 0x1f20, R11, 0xf8, !PT ;  /* 0x00001f20d6d67812 */ /* 0x000fe200078ef80b */
[C---:B------:R-:W-:Y:S02]  /*14e0*/  IMAD R10, R8.reuse, UR5, R6 ;  /* 0x00000005080a7c24 */ /* 0x040fe4000f8e0206 */
[----:B------:R-:W-:Y:S01]  /*14f0*/  IMAD.WIDE.U32 R6, R8, UR4, R4 ;  /* 0x0000000408067c25 */ /* 0x000fe2000f8e0004 */
[----:B------:R-:W-:Y:S01]  /*1500*/  IADD3 R4, P0, PT, R216, R13, RZ ;  /* 0x0000000dd8047210 */ /* 0x000fe20007f1e0ff */
[----:B------:R-:W-:Y:S02]  /*1510*/  UMOV UR4, 0x400 ;  /* 0x0000040000047882 */ /* 0x000fe40000000000 */
[----:B------:R-:W-:Y:S01]  /*1520*/  IMAD R3, R26, R15, R3 ;  /* 0x0000000f1a037224 */ /* 0x000fe200078e0203 */
[----:B---3--:R-:W-:Y:S01]  /*1530*/  LEA R220, P2, R6, UR12, 0x1 ;  /* 0x0000000c06dc7c11 */ /* 0x008fe2000f8408ff */
[----:B------:R-:W-:Y:S01]  /*1540*/  IMAD R0, R0, UR6, RZ ;  /* 0x0000000600007c24 */ /* 0x000fe2000f8e02ff */
[----:B--2---:R-:W-:Y:S01]  /*1550*/  ULEA UR4, UR16, UR4, 0x18 ;  /* 0x0000000410047291 */ /* 0x004fe2000f8ec0ff */
[----:B------:R-:W-:-:S04]  /*1560*/  IMAD.WIDE.U32 R2, R8, UR6, R2 ;  /* 0x0000000608027c25 */ /* 0x000fc8000f8e0002 */
[----:B------:R-:W-:Y:S01]  /*1570*/  IMAD R9, R8, UR7, R0 ;  /* 0x0000000708097c24 */ /* 0x000fe2000f8e0200 */
[----:B------:R-:W-:Y:S01]  /*1580*/  IADD3 R0, PT, PT, R7, R10, RZ ;  /* 0x0000000a07007210 */ /* 0x000fe20007ffe0ff */
[----:B------:R-:W-:Y:S01]  /*1590*/  IMAD.X R5, RZ, RZ, R16, P0 ;  /* 0x000000ffff057224 */ /* 0x000fe200000e0610 */
[----:B----4-:R-:W-:Y:S01]  /*15a0*/  LEA R222, P1, R2, UR10, 0x1 ;  /* 0x0000000a02de7c11 */ /* 0x010fe2000f8208ff */
[----:B------:R-:W-:Y:S01]  /*15b0*/  IMAD.IADD R3, R3, 0x1, R9 ;  /* 0x0000000103037824 */ /* 0x000fe200078e0209 */
[C---:B------:R-:W-:Y:S01]  /*15c0*/  LEA R246, P0, R247.reuse, R26, 0x7 ;  /* 0x0000001af7f67211 */ /* 0x040fe200078038ff */
[----:B-----5:R-:W-:Y:S01]  /*15d0*/  IMAD.WIDE.U32 R8, R24, UR8, R4 ;  /* 0x0000000818087c25 */ /* 0x020fe2000f8e0004 */
[----:B------:R-:W-:Y:S02]  /*15e0*/  LEA.HI.X R217, R6, UR13, R0, 0x1, P2 ;  /* 0x0000000d06d97c11 */ /* 0x000fe400090f0c00 */
[----:B------:R-:W-:Y:S01]  /*15f0*/  LEA.HI.X R221, R2, UR11, R3, 0x1, P1 ;  /* 0x0000000b02dd7c11 */ /* 0x000fe200088f0c03 */
[----:B------:R-:W-:Y:S01]  /*1600*/  IMAD R7, R24, UR9, R9 ;  /* 0x0000000918077c24 */ /* 0x000fe2000f8e0209 */
[----:B------:R-:W-:-:S02]  /*1610*/  LEA.HI.X R247, R247, RZ, RZ, 0x7, P0 ;  /* 0x000000fff7f77211 */ /* 0x000fc400000f3cff */
[----:B------:R-:W-:Y:S01]  /*1620*/  LEA R214, R214, UR4, 0x1 ;  /* 0x00000004d6d67c11 */ /* 0x000fe2000f8e08ff */
[----:B------:R-:W-:Y:S06]  /*1630*/  @P3 BRA `(.L_x_67) ;  /* 0x0000000000483947 */ /* 0x000fec0003800000 */
[----:B------:R-:W1:Y:S02]  /*1640*/  LDCU UR5, c[0x0][0x440] ;  /* 0x00008800ff0577ac */ /* 0x000e640008000800 */
[----:B-1----:R-:W-:-:S13]  /*1650*/  ISETP.GE.AND P0, PT, R216, UR5, PT ;  /* 0x00000005d8007c0c */ /* 0x002fda000bf06270 */
[----:B------:R-:W-:Y:S05]  /*1660*/  @P0 BRA `(.L_x_68) ;  /* 0x0000000000380947 */ /* 0x000fea0003800000 */
        /* <DEDUP_REMOVED lines=9> */
[----:B------:R-:W-:Y:S01]  /*1700*/  @!PT LDS RZ, [RZ] ;  /* 0x00000000fffff984 */ /* 0x000fe20000000800 */
[----:B------:R-:W-:Y:S01]  /*1710*/  @!PT LDS RZ, [RZ] ;  /* 0x00000000fffff984 */ /* 0x000fe20000000800 */
[----:B------:R-:W-:Y:S01]  /*1720*/  @!PT LDS RZ, [RZ] ;  /* 0x00000000fffff984 */ /* 0x000fe20000000800 */
[----:B------:R2:W-:Y:S01]  /*1730*/  LDGSTS.E.BYPASS.LTC128B.128 [R214], desc[UR14][R2.64] ;  /* 0x0000000002d67fae */ /* 0x0005e2000b981a0e */
[----:B------:R-:W-:Y:S05]  /*1740*/  BRA `(.L_x_67) ;  /* 0x0000000000047947 */ /* 0x000fea0003800000 */
.L_x_68:
[----:B------:R1:W-:Y:S02]  /*1750*/  STS.128 [R214], RZ ;  /* 0x000000ffd6007388 */ /* 0x0003e40000000c00 */
.L_x_67:
[----:B------:R-:W-:Y:S05]  /*1760*/  BSYNC.RECONVERGENT B0 ;  /* 0x0000000000007941 */ /* 0x000fea0003800200 */
.L_x_66:
[C---:B------:R-:W-:Y:S01]  /*1770*/  VIADD R25, R26.reuse, 0x20 ;  /* 0x000000201a197836 */ /* 0x040fe20000000000 */
[----:B------:R-:W-:Y:S01]  /*1780*/  LEA.HI.SX32 R21, R215, 0xffffffff, 0x19 ;  /* 0xffffffffd7157811 */ /* 0x000fe200078fcaff */
[----:B------:R-:W-:Y:S01]  /*1790*/  VIADD R24, R26, 0x40 ;  /* 0x000000401a187836 */ /* 0x000fe20000000000 */
[C---:B------:R-:W-:Y:S01]  /*17a0*/  SHF.L.U64.HI R143, R22.reuse, 0x7, R23 ;  /* 0x00000007168f7819 */ /* 0x040fe20000010217 */
[----:B------:R-:W-:Y:S01]  /*17b0*/  IMAD.SHL.U32 R140, R22, 0x80, RZ ;  /* 0x00000080168c7824 */ /* 0x000fe200078e00ff */
[----:B------:R-:W-:Y:S01]  /*17c0*/  ISETP.GE.AND P0, PT, R25, R245, PT ;  /* 0x000000f51900720c */ /* 0x000fe20003f06270 */
[----:B------:R-:W-:Y:S01]  /*17d0*/  IMAD R12, R21, -0x80, R20 ;  /* 0xffffff80150c7824 */ /* 0x000fe200078e0214 */
[----:B------:R-:W-:Y:S01]  /*17e0*/  SHF.R.S32.HI R13, RZ, 0x1f, R21 ;  /* 0x0000001fff0d7819 */ /* 0x000fe20000011415 */
[----:B------:R-:W-:Y:S01]  /*17f0*/  IMAD R0, R143, R21, RZ ;  /* 0x000000158f007224 */ /* 0x000fe200078e02ff */
[----:B------:R-:W-:Y:S01]  /*1800*/  IADD3 R19, PT, PT, R26, 0x60, RZ ;  /* 0x000000601a137810 */ /* 0x000fe20007ffe0ff */
[----:B------:R-:W-:Y:S01]  /*1810*/  BSSY.RECONVERGENT B0, `(.L_x_69) ;  /* 0x000001b000007945 */ /* 0x000fe20003800200 */
[----:B------:R-:W-:Y:S01]  /*1820*/  ISETP.GE.AND P2, PT, R24, R245, PT ;  /* 0x000000f51800720c */ /* 0x000fe20003f46270 */
[----:B------:R-:W-:Y:S01]  /*1830*/  IMAD.WIDE.U32 R10, R140, R21, RZ ;  /* 0x000000158c0a7225 */ /* 0x000fe200078e00ff */
[----:B------:R-:W-:-:S02]  /*1840*/  ISETP.GE.AND P1, PT, R19, R245, PT ;  /* 0x000000f51300720c */ /* 0x000fc40003f26270 */
[----:B------:R-:W-:Y:S01]  /*1850*/  ISETP.GE.AND P3, PT, R26, R12, PT ;  /* 0x0000000c1a00720c */ /* 0x000fe20003f66270 */
[----:B------:R-:W-:Y:S02]  /*1860*/  IMAD R16, R13, R140, R0 ;  /* 0x0000008c0d107224 */ /* 0x000fe400078e0200 */
[----:B------:R-:W-:Y:S10]  /*1870*/  @P0 BRA `(.L_x_70) ;  /* 0x0000000000500947 */ /* 0x000ff40003800000 */
[----:B------:R-:W3:Y:S02]  /*1880*/  LDCU UR5, c[0x0][0x440] ;  /* 0x00008800ff0577ac */ /* 0x000ee40008000800 */
[----:B---3--:R-:W-:-:S13]  /*1890*/  ISETP.GE.AND P0, PT, R216, UR5, PT ;  /* 0x00000005d8007c0c */ /* 0x008fda000bf06270 */
[----:B------:R3:W-:Y:S01]  /*18a0*/  @P0 STS.128 [R214+0x800], RZ ;  /* 0x000800ffd6000388 */ /* 0x0007e20000000c00 */
[----:B------:R-:W-:Y:S05]  /*18b0*/  @P0 BRA `(.L_x_70) ;  /* 0x0000000000400947 */ /* 0x000fea0003800000 */
[----:B------:R-:W4:Y:S01]  /*18c0*/  LDCU.64 UR8, c[0x0][0x3b0] ;  /* 0x00007600ff0877ac */ /* 0x000f220008000a00 */
[----:B------:R-:W-:Y:S02]  /*18d0*/  IADD3 R0, P0, PT, R246, 0x20, RZ ;  /* 0x00000020f6007810 */ /* 0x000fe40007f1e0ff */
[----:B--2---:R-:W-:Y:S01]  /*18e0*/  MOV R3, R7 ;  /* 0x0000000700037202 */ /* 0x004fe20000000f00 */
[----:B------:R-:W2:Y:S02]  /*18f0*/  LDCU.64 UR6, c[0x0][0x380] ;  /* 0x00007000ff0677ac */ /* 0x000ea40008000a00 */
[----:B------:R-:W-:-:S04]  /*1900*/  IMAD.X R2, RZ, RZ, R247, P0 ;  /* 0x000000ffff027224 */ /* 0x000fc800000e06f7 */
[----:B----4-:R-:W-:Y:S02]  /*1910*/  IMAD R4, R2, UR8, RZ ;  /* 0x0000000802047c24 */ /* 0x010fe4000f8e02ff */
[----:B------:R-:W-:-:S04]  /*1920*/  IMAD.MOV.U32 R2, RZ, RZ, R8 ;  /* 0x000000ffff027224 */ /* 0x000fc800078e0008 */
        /* <DEDUP_REMOVED lines=8> */
[----:B------:R4:W-:Y:S02]  /*19b0*/  LDGSTS.E.BYPASS.LTC128B.128 [R214+0x800], desc[UR14][R4.64] ;  /* 0x0080000004d67fae */ /* 0x0009e4000b981a0e */
.L_x_70:
[----:B------:R-:W-:Y:S05]  /*19c0*/  BSYNC.RECONVERGENT B0 ;  /* 0x0000000000007941 */ /* 0x000fea0003800200 */
.L_x_69:
[----:B------:R-:W-:Y:S04]  /*19d0*/  BSSY.RECONVERGENT B0, `(.L_x_71) ;  /* 0x0000016000007945 */ /* 0x000fe80003800200 */
[----:B------:R-:W-:Y:S05]  /*19e0*/  @P2 BRA `(.L_x_72) ;  /* 0x0000000000502947 */ /* 0x000fea0003800000 */
[----:B------:R-:W5:Y:S02]  /*19f0*/  LDCU UR5, c[0x0][0x440] ;  /* 0x00008800ff0577ac */ /* 0x000f640008000800 */
[----:B-----5:R-:W-:-:S13]  /*1a00*/  ISETP.GE.AND P0, PT, R216, UR5, PT ;  /* 0x00000005d8007c0c */ /* 0x020fda000bf06270 */
        /* <DEDUP_REMOVED lines=18> */
.L_x_72:
[----:B------:R-:W-:Y:S05]  /*1b30*/  BSYNC.RECONVERGENT B0 ;  /* 0x0000000000007941 */ /* 0x000fea0003800200 */
.L_x_71:
[----:B------:R-:W-:Y:S04]  /*1b40*/  BSSY.RECONVERGENT B0, `(.L_x_73) ;  /* 0x0000016000007945 */ /* 0x000fe80003800200 */
[----:B------:R-:W-:Y:S05]  /*1b50*/  @P1 BRA `(.L_x_74) ;  /* 0x0000000000501947 */ /* 0x000fea0003800000 */
[----:B------:R-:W5:Y:S02]  /*1b60*/  LDCU UR5, c[0x0][0x440] ;  /* 0x00008800ff0577ac */ /* 0x000f640008000800 */
[----:B-----5:R-:W-:-:S13]  /*1b70*/  ISETP.GE.AND P0, PT, R216, UR5, PT ;  /* 0x00000005d8007c0c */ /* 0x020fda000bf06270 */
[----:B------:R1:W-:Y:S01]  /*1b80*/  @P0 STS.128 [R214+0x1800], RZ ;  /* 0x001800ffd6000388 */ /* 0x0003e20000000c00 */
[----:B------:R-:W-:Y:S05]  /*1b90*/  @P0 BRA `(.L_x_74) ;  /* 0x0000000000400947 */ /* 0x000fea0003800000 */
[----:B------:R-:W5:Y:S01]  /*1ba0*/  LDCU.64 UR8, c[0x0][0x3b0] ;  /* 0x00007600ff0877ac */ /* 0x000f620008000a00 */
[----:B------:R-:W-:Y:S02]  /*1bb0*/  IADD3 R0, P0, PT, R246, 0x60, RZ ;  /* 0x00000060f6007810 */ /* 0x000fe40007f1e0ff */
[----:B--2---:R-:W-:Y:S01]  /*1bc0*/  MOV R3, R7 ;  /* 0x0000000700037202 */ /* 0x004fe20000000f00 */
[----:B------:R-:W2:Y:S02]  /*1bd0*/  LDCU.64 UR6, c[0x0][0x380] ;  /* 0x00007000ff0677ac */ /* 0x000ea40008000a00 */
[----:B------:R-:W-:-:S04]  /*1be0*/  IMAD.X R2, RZ, RZ, R247, P0 ;  /* 0x000000ffff027224 */ /* 0x000fc800000e06f7 */
[----:B-----5:R-:W-:Y:S02]  /*1bf0*/  IMAD R6, R2, UR8, RZ ;  /* 0x0000000802067c24 */ /* 0x020fe4000f8e02ff */
[----:B------:R-:W-:-:S04]  /*1c00*/  IMAD.MOV.U32 R2, RZ, RZ, R8 ;  /* 0x000000ffff027224 */ /* 0x000fc800078e0008 */
[----:B----4-:R-:W-:-:S04]  /*1c10*/  IMAD.WIDE.U32 R4, R0, UR8, R2 ;  /* 0x0000000800047c25 */ /* 0x010fc8000f8e0002 */
        /* <DEDUP_REMOVED lines=8> */
.L_x_74:
[----:B------:R-:W-:Y:S05]  /*1ca0*/  BSYNC.RECONVERGENT B0 ;  /* 0x0000000000007941 */ /* 0x000fea0003800200 */
.L_x_73:
[----:B------:R-:W-:Y:S01]  /*1cb0*/  BSSY.RECONVERGENT B0, `(.L_x_75) ;  /* 0x000000e000007945 */ /* 0x000fe20003800200 */
[----:B--2---:R-:W-:-:S03]  /*1cc0*/  IADD3 R3, PT, PT, R11, R16, RZ ;  /* 0x000000100b037210 */ /* 0x004fc60007ffe0ff */
[----:B------:R-:W-:Y:S05]  /*1cd0*/  @P3 BRA `(.L_x_76) ;  /* 0x00000000002c3947 */ /* 0x000fea0003800000 */
[----:B------:R-:W2:Y:S02]  /*1ce0*/  LDCU UR5, c[0x0][0x440] ;  /* 0x00008800ff0577ac */ /* 0x000ea40008000800 */
[----:B--2---:R-:W-:-:S13]  /*1cf0*/  ISETP.GE.AND P0, PT, R216, UR5, PT ;  /* 0x00000005d8007c0c */ /* 0x004fda000bf06270 */
[----:B------:R-:W-:Y:S05]  /*1d00*/  @P0 BRA `(.L_x_77) ;  /* 0x00000000001c0947 */ /* 0x000fea0003800000 */
[----:B----4-:R-:W-:-:S04]  /*1d10*/  LEA R4, P0, R10, R220, 0x1 ;  /* 0x000000dc0a047211 */ /* 0x010fc800078008ff */
[----:B------:R-:W-:-:S05]  /*1d20*/  LEA.HI.X R5, R10, R217, R3, 0x1, P0 ;  /* 0x000000d90a057211 */ /* 0x000fca00000f0c03 */
[----:B------:R-:W-:Y:S01]  /*1d30*/  @!PT LDS RZ, [RZ] ;  /* 0x00000000fffff984 */ /* 0x000fe20000000800 */
[----:B------:R-:W-:Y:S01]  /*1d40*/  @!PT LDS RZ, [RZ] ;  /* 0x00000000fffff984 */ /* 0x000fe20000000800 */
[----:B------:R-:W-:Y:S01]  /*1d50*/  @!PT LDS RZ, [RZ] ;  /* 0x00000000fffff984 */ /* 0x000fe20000000800 */
[----:B------:R2:W-:Y:S01]  /*1d60*/  LDGSTS.E.BYPASS.LTC128B.128 [R214+0x2000], desc[UR14][R4.64] ;  /* 0x0200000004d67fae */ /* 0x0005e2000b981a0e */
[----:B------:R-:W-:Y:S05]  /*1d70*/  BRA `(.L_x_76) ;  /* 0x0000000000047947 */ /* 0x000fea0003800000 */
.L_x_77:
[----:B------:R2:W-:Y:S02]  /*1d80*/  STS.128 [R214+0x2000], RZ ;  /* 0x002000ffd6007388 */ /* 0x0005e40000000c00 */
.L_x_76:
[----:B------:R-:W-:Y:S05]  /*1d90*/  BSYNC.RECONVERGENT B0 ;  /* 0x0000000000007941 */ /* 0x000fea0003800200 */
.L_x_75:
[-C--:B------:R-:W-:Y:S01]  /*1da0*/  ISETP.GE.AND P0, PT, R25, R12.reuse, PT ;  /* 0x0000000c1900720c */ /* 0x080fe20003f06270 */
[----:B------:R-:W-:Y:S01]  /*1db0*/  BSSY.RECONVERGENT B0, `(.L_x_78) ;  /* 0x0000012000007945 */ /* 0x000fe20003800200 */
[-C--:B------:R-:W-:Y:S01]  /*1dc0*/  ISETP.GE.AND P2, PT, R24, R12.reuse, PT ;  /* 0x0000000c1800720c */ /* 0x080fe20003f46270 */
[C---:B------:R-:W-:Y:S01]  /*1dd0*/  IMAD.SHL.U32 R141, R22.reuse, 0x20, RZ ;  /* 0x00000020168d7824 */ /* 0x040fe200078e00ff */
[----:B------:R-:W-:Y:S02]  /*1de0*/  ISETP.GE.AND P1, PT, R19, R12, PT ;  /* 0x0000000c1300720c */ /* 0x000fe40003f26270 */
[----:B------:R-:W-:-:S07]  /*1df0*/  SHF.L.U64.HI R142, R22, 0x5, R23 ;  /* 0x00000005168e7819 */ /* 0x000fce0000010217 */
[----:B------:R-:W-:Y:S05]  /*1e00*/  @P0 BRA `(.L_x_79) ;  /* 0x0000000000300947 */ /* 0x000fea0003800000 */
[----:B------:R-:W5:Y:S02]  /*1e10*/  LDCU UR5, c[0x0][0x440] ;  /* 0x00008800ff0577ac */ /* 0x000f640008000800 */
[----:B-----5:R-:W-:-:S13]  /*1e20*/  ISETP.GE.AND P0, PT, R216, UR5, PT ;  /* 0x00000005d8007c0c */ /* 0x020fda000bf06270 */
[----:B------:R1:W-:Y:S01]  /*1e30*/  @P0 STS.128 [R214+0x2800], RZ ;  /* 0x002800ffd6000388 */ /* 0x0003e20000000c00 */
[----:B------:R-:W-:Y:S05]  /*1e40*/  @P0 BRA `(.L_x_79) ;  /* 0x0000000000200947 */ /* 0x000fea0003800000 */
[----:B------:R-:W-:-:S05]  /*1e50*/  IADD3 R0, P0, PT, R141, R10, RZ ;  /* 0x0000000a8d007210 */ /* 0x000fca0007f1e0ff */
[----:B--2-4-:R-:W-:Y:S01]  /*1e60*/  IMAD.X R5, R142, 0x1, R3, P0 ;  /* 0x000000018e057824 */ /* 0x014fe200000e0603 */
[----:B------:R-:W-:-:S04]  /*1e70*/  LEA R4, P0, R0, R220, 0x1 ;  /* 0x000000dc00047211 */ /* 0x000fc800078008ff */
[----:B------:R-:W-:-:S05]  /*1e80*/  LEA.HI.X R5, R0, R217, R5, 0x1, P0 ;  /* 0x000000d900057211 */ /* 0x000fca00000f0c05 */
[----:B------:R-:W-:Y:S01]  /*1e90*/  @!PT LDS RZ, [RZ] ;  /* 0x00000000fffff984 */ /* 0x000fe20000000800 */
[----:B------:R-:W-:Y:S01]  /*1ea0*/  @!PT LDS RZ, [RZ] ;  /* 0x00000000fffff984 */ /* 0x000fe20000000800 */
[----:B------:R-:W-:Y:S01]  /*1eb0*/  @!PT LDS RZ, [RZ] ;  /* 0x00000000fffff984 */ /* 0x000fe20000000800 */
[----:B------:R2:W-:Y:S04]  /*1ec0*/  LDGSTS.E.BYPASS.LTC128B.128 [R214+0x2800], desc[UR14][R4.64] ;  /* 0x0280000004d67fae */ /* 0x0005e8000b981a0e */
.L_x_79:
[----:B------:R-:W-:Y:S05]  /*1ed0*/  BSYNC.RECONVERGENT B0 ;  /* 0x0000000000007941 */ /* 0x000fea0003800200 */
.L_x_78:
[----:B------:R-:W-:Y:S04]  /*1ee0*/  BSSY.RECONVERGENT B0, `(.L_x_80) ;  /* 0x000000e000007945 */ /* 0x000fe80003800200 */
[----:B------:R-:W-:Y:S05]  /*1ef0*/  @P2 BRA `(.L_x_81) ;  /* 0x0000000000302947 */ /* 0x000fea0003800000 */
[----:B------:R-:W5:Y:S02]  /*1f00*/  LDCU UR5, c[0x0][0x440] ;  /* 0x00008800ff0577ac */ /* 0x000f640008000800 */
[----:B-----5:R-:W-:-:S13]  /*1f10*/  ISETP.GE.AND P0, PT, R216, UR5, PT ;  /* 0x00000005d8007c0c */ /* 0x020fda000bf06270 */
[----:B------:R1:W-:Y:S01]  /*1f20*/  @P0 STS.128 [R214+0x3000], RZ ;  /* 0x003000ffd6000388 */ /* 0x0003e20000000c00 */
[----:B------:R-:W-:Y:S05]  /*1f30*/  @P0 BRA `(.L_x_81) ;  /* 0x0000000000200947 */ /* 0x000fea0003800000 */
[----:B------:R-:W-:-:S04]  /*1f40*/  LEA R0, P0, R22, R10, 0x6 ;  /* 0x0000000a16007211 */ /* 0x000fc800078030ff */
[----:B--2-4-:R-:W-:Y:S02]  /*1f50*/  LEA.HI.X R5, R22, R3, R23, 0x6, P0 ;  /* 0x0000000316057211 */ /* 0x014fe400000f3417 */
[----:B------:R-:W-:-:S04]  /*1f60*/  LEA R4, P0, R0, R220, 0x1 ;  /* 0x000000dc00047211 */ /* 0x000fc800078008ff */
[----:B------:R-:W-:-:S05]  /*1f70*/  LEA.HI.X R5, R0, R217, R5, 0x1, P0 ;  /* 0x000000d900057211 */ /* 0x000fca00000f0c05 */
[----:B------:R-:W-:Y:S01]  /*1f80*/  @!PT LDS RZ, [RZ] ;  /* 0x00000000fffff984 */ /* 0x000fe20000000800 */
[----:B------:R-:W-:Y:S01]  /*1f90*/  @!PT LDS RZ, [RZ] ;  /* 0x00000000fffff984 */ /* 0x000fe20000000800 */
[----:B------:R-:W-:Y:S01]  /*1fa0*/  @!PT LDS RZ, [RZ] ;  /* 0x00000000fffff984 */ /* 0x000fe20000000800 */
[----:B------:R2:W-:Y:S04]  /*1fb0*/  LDGSTS.E.BYPASS.LTC128B.128 [R214+0x3000], desc[UR14][R4.64] ;  /* 0x0300000004d67fae */ /* 0x0005e8000b981a0e */
.L_x_81:
[----:B------:R-:W-:Y:S05]  /*1fc0*/  BSYNC.RECONVERGENT B0 ;  /* 0x0000000000007941 */ /* 0x000fea0003800200 */
.L_x_80:
[----:B------:R-:W-:Y:S04]  /*1fd0*/  BSSY.RECONVERGENT B0, `(.L_x_82) ;  /* 0x0000010000007945 */ /* 0x000fe80003800200 */
[----:B------:R-:W-:Y:S05]  /*1fe0*/  @P1 BRA `(.L_x_83) ;  /* 0x0000000000381947 */ /* 0x000fea0003800000 */
[----:B------:R-:W5:Y:S02]  /*1ff0*/  LDCU UR5, c[0x0][0x440] ;  /* 0x00008800ff0577ac */ /* 0x000f640008000800 */
[----:B-----5:R-:W-:-:S13]  /*2000*/  ISETP.GE.AND P0, PT, R216, UR5, PT ;  /* 0x00000005d8007c0c */ /* 0x020fda000bf06270 */
[----:B------:R1:W-:Y:S01]  /*2010*/  @P0 STS.128 [R214+0x3800], RZ ;  /* 0x003800ffd6000388 */ /* 0x0003e20000000c00 */
[----:B------:R-:W-:Y:S05]  /*2020*/  @P0 BRA `(.L_x_83) ;  /* 0x0000000000280947 */ /* 0x000fea0003800000 */
[----:B------:R-:W-:Y:S01]  /*2030*/  MOV R2, R10 ;  /* 0x0000000a00027202 */ /* 0x000fe20000000f00 */
[----:B------:R-:W-:-:S04]  /*2040*/  IMAD R0, R23, 0x60, RZ ;  /* 0x0000006017007824 */ /* 0x000fc800078e02ff */
[----:B------:R-:W-:-:S05]  /*2050*/  IMAD.WIDE.U32 R2, R22, 0x60, R2 ;  /* 0x0000006016027825 */ /* 0x000fca00078e0002 */
[----:B------:R-:W-:Y:S02]  /*2060*/  IADD3 R0, PT, PT, R3, R0, RZ ;  /* 0x0000000003007210 */ /* 0x000fe40007ffe0ff */
[----:B--2-4-:R-:W-:-:S04]  /*2070*/  LEA R4, P0, R2, R220, 0x1 ;  /* 0x000000dc02047211 */ /* 0x014fc800078008ff */
[----:B------:R-:W-:-:S05]  /*2080*/  LEA.HI.X R5, R2, R217, R0, 0x1, P0 ;  /* 0x000000d902057211 */ /* 0x000fca00000f0c00 */
[----:B------:R-:W-:Y:S01]  /*2090*/  @!PT LDS RZ, [RZ] ;  /* 0x00000000fffff984 */ /* 0x000fe20000000800 */
[----:B------:R-:W-:Y:S01]  /*20a0*/  @!PT LDS RZ, [RZ] ;  /* 0x00000000fffff984 */ /* 0x000fe20000000800 */
[----:B------:R-:W-:Y:S01]  /*20b0*/  @!PT LDS RZ, [RZ] ;  /* 0x00000000fffff984 */ /* 0x000fe20000000800 */
[----:B------:R2:W-:Y:S04]  /*20c0*/  LDGSTS.E.BYPASS.LTC128B.128 [R214+0x3800], desc[UR14][R4.64] ;  /* 0x0380000004d67fae */ /* 0x0005e8000b981a0e */
.L_x_83:
[----:B------:R-:W-:Y:S05]  /*20d0*/  BSYNC.RECONVERGENT B0 ;  /* 0x0000000000007941 */ /* 0x000fea0003800200 */
.L_x_82:
[----:B------:R-:W0:Y:S01]  /*20e0*/  LDGDEPBAR ;  /* 0x00000000000079af */ /* 0x000e220000000000 */
[C---:B------:R-:W-:Y:S01]  /*20f0*/  SHF.L.U64.HI R2, R14.reuse, 0x7, R15 ;  /* 0x000000070e027819 */ /* 0x040fe2000001020f */
[----:B------:R-:W-:Y:S01]  /*2100*/  BSSY.RECONVERGENT B0, `(.L_x_84) ;  /* 0x0000016000007945 */ /* 0x000fe20003800200 */
[----:B------:R-:W-:-:S03]  /*2110*/  SHF.L.U32 R0, R14, 0x7, RZ ;  /* 0x000000070e007819 */ /* 0x000fc600000006ff */
[-C--:B------:R-:W-:Y:S02]  /*2120*/  IMAD R2, R2, R21.reuse, RZ ;  /* 0x0000001502027224 */ /* 0x080fe400078e02ff */
[----:B------:R-:W-:-:S04]  /*2130*/  IMAD.WIDE.U32 R8, R0, R21, RZ ;  /* 0x0000001500087225 */ /* 0x000fc800078e00ff */
[----:B------:R-:W-:-:S05]  /*2140*/  IMAD R0, R13, R0, R2 ;  /* 0x000000000d007224 */ /* 0x000fca00078e0202 */
[----:B--2-4-:R-:W-:Y:S01]  /*2150*/  IADD3 R5, PT, PT, R9, R0, RZ ;  /* 0x0000000009057210 */ /* 0x014fe20007ffe0ff */
[----:B------:R-:W-:-:S04]  /*2160*/  DEPBAR.LE SB0, 0x0 ;  /* 0x000080000000791a */ /* 0x000fc80000000000 */
[----:B------:R-:W-:Y:S06]  /*2170*/  BAR.SYNC.DEFER_BLOCKING 0x0 ;  /* 0x0000000000007b1d */ /* 0x000fec0000010000 */
[----:B------:R-:W-:Y:S05]  /*2180*/  @P3 BRA `(.L_x_85) ;  /* 0x0000000000303947 */ /* 0x000fea0003800000 */
[----:B------:R-:W2:Y:S02]  /*2190*/  LDCU UR5, c[0x0][0x440] ;  /* 0x00008800ff0577ac */ /* 0x000ea40008000800 */
[----:B--2---:R-:W-:-:S13]  /*21a0*/  ISETP.GE.AND P0, PT, R216, UR5, PT ;  /* 0x00000005d8007c0c */ /* 0x004fda000bf06270 */
[----:B------:R-:W-:Y:S05]  /*21b0*/  @P0 BRA `(.L_x_86) ;  /* 0x00000000001c0947 */ /* 0x000fea0003800000 */
[----:B------:R-:W-:-:S04]  /*21c0*/  LEA R2, P0, R8, R222, 0x1 ;  /* 0x000000de08027211 */ /* 0x000fc800078008ff */
[----:B------:R-:W-:-:S05]  /*21d0*/  LEA.HI.X R3, R8, R221, R5, 0x1, P0 ;  /* 0x000000dd08037211 */ /* 0x000fca00000f0c05 */
[----:B------:R-:W-:Y:S01]  /*21e0*/  @!PT LDS RZ, [RZ] ;  /* 0x00000000fffff984 */ /* 0x000fe20000000800 */
[----:B------:R-:W-:Y:S01]  /*21f0*/  @!PT LDS RZ, [RZ] ;  /* 0x00000000fffff984 */ /* 0x000fe20000000800 */
[----:B------:R-:W-:Y:S01]  /*2200*/  @!PT LDS RZ, [RZ] ;  /* 0x00000000fffff984 */ /* 0x000fe20000000800 */
[----:B------:R2:W-:Y:S01]  /*2210*/  LDGSTS.E.BYPASS.LTC128B.128 [R214+0x4000], desc[UR14][R2.64] ;  /* 0x0400000002d67fae */ /* 0x0005e2000b981a0e */
[----:B------:R-:W-:Y:S05]  /*2220*/  BRA `(.L_x_87) ;  /* 0x00000000000c7947 */ /* 0x000fea0003800000 */
.L_x_86:
[----:B------:R4:W-:Y:S01]  /*2230*/  STS.128 [R214+0x4000], RZ ;  /* 0x004000ffd6007388 */ /* 0x0009e20000000c00 */
[----:B------:R-:W-:Y:S05]  /*2240*/  BRA `(.L_x_87) ;  /* 0x0000000000047947 */ /* 0x000fea0003800000 */
.L_x_85:
[----:B------:R2:W-:Y:S02]  /*2250*/  STS.128 [R214+0x4000], RZ ;  /* 0x004000ffd6007388 */ /* 0x0005e40000000c00 */
.L_x_87:
[----:B------:R-:W-:Y:S05]  /*2260*/  BSYNC.RECONVERGENT B0 ;  /* 0x0000000000007941 */ /* 0x000fea0003800200 */
.L_x_84:
[----:B------:R-:W-:Y:S01]  /*2270*/  ISETP.GE.AND P0, PT, R25, R12, PT ;  /* 0x0000000c1900720c */ /* 0x000fe20003f06270 */
[----:B--2---:R-:W-:Y:S01]  /*2280*/  IMAD.SHL.U32 R2, R148, 0x10, RZ ;  /* 0x0000001094027824 */ /* 0x004fe200078e00ff */
[----:B------:R-:W-:Y:S01]  /*2290*/  SHF.R.U32.HI R208, RZ, 0x1, R148 ;  /* 0x00000001ffd07819 */ /* 0x000fe20000011694 */
[----:B------:R-:W-:Y:S01]  /*22a0*/  BSSY.RECONVERGENT B0, `(.L_x_88) ;  /* 0x000001b000007945 */ /* 0x000fe20003800200 */
[----:B------:R-:W-:Y:S02]  /*22b0*/  LOP3.LUT R210, R18, 0x120, RZ, 0xc0, !PT ;  /* 0x0000012012d27812 */ /* 0x000fe400078ec0ff */
[----:B------:R-:W-:Y:S02]  /*22c0*/  LOP3.LUT R0, R2, 0x100, RZ, 0xc0, !PT ;  /* 0x0000010002007812 */ /* 0x000fe400078ec0ff */
[----:B------:R-:W-:Y:S02]  /*22d0*/  LOP3.LUT R208, R17, 0x8, R208, 0x78, !PT ;  /* 0x0000000811d07812 */ /* 0x000fe400078e78d0 */
[----:B------:R-:W-:-:S02]  /*22e0*/  LOP3.LUT R0, R0, 0x20, R18, 0xf8, !PT ;  /* 0x0000002000007812 */ /* 0x000fc400078ef812 */
[----:B------:R-:W-:Y:S01]  /*22f0*/  LOP3.LUT R3, R17, 0x8, R148, 0x78, !PT ;  /* 0x0000000811037812 */ /* 0x000fe200078e7894 */
[----:B------:R2:W-:Y:S01]  /*2300*/  @P0 STS.128 [R214+0x4800], RZ ;  /* 0x004800ffd6000388 */ /* 0x0005e20000000c00 */
[----:B------:R-:W-:Y:S02]  /*2310*/  LOP3.LUT R2, R210, 0x3e00, R2, 0xf8, !PT ;  /* 0x00003e00d2027812 */ /* 0x000fe400078ef802 */
[-C--:B------:R-:W-:Y:S01]  /*2320*/  ISETP.GE.AND P2, PT, R24, R12.reuse, PT ;  /* 0x0000000c1800720c */ /* 0x080fe20003f46270 */
[----:B------:R-:W-:Y:S01]  /*2330*/  IMAD.IADD R0, R3, 0x1, R0 ;  /* 0x0000000103007824 */ /* 0x000fe200078e0200 */
[----:B------:R-:W-:Y:S01]  /*2340*/  ISETP.GE.AND P1, PT, R19, R12, PT ;  /* 0x0000000c1300720c */ /* 0x000fe20003f26270 */
[----:B------:R-:W-:Y:S01]  /*2350*/  IMAD.IADD R2, R2, 0x1, R208 ;  /* 0x0000000102027824 */ /* 0x000fe200078e02d0 */
[----:B------:R-:W-:Y:S11]  /*2360*/  @P0 BRA `(.L_x_89) ;  /* 0x0000000000380947 */ /* 0x000ff60003800000 */
[----:B------:R-:W5:Y:S02]  /*2370*/  LDCU UR5, c[0x0][0x440] ;  /* 0x00008800ff0577ac */ /* 0x000f640008000800 */
[----:B-----5:R-:W-:-:S13]  /*2380*/  ISETP.GE.AND P0, PT, R216, UR5, PT ;  /* 0x00000005d8007c0c */ /* 0x020fda000bf06270 */
[----:B------:R1:W-:Y:S01]  /*2390*/  @P0 STS.128 [R214+0x4800], RZ ;  /* 0x004800ffd6000388 */ /* 0x0003e20000000c00 */
[----:B------:R-:W-:Y:S05]  /*23a0*/  @P0 BRA `(.L_x_89) ;  /* 0x0000000000280947 */ /* 0x000fea0003800000 */
[----:B------:R-:W-:-:S04]  /*23b0*/  IMAD.WIDE.U32 R6, R14, 0x20, RZ ;  /* 0x000000200e067825 */ /* 0x000fc800078e00ff */
[----:B------:R-:W-:Y:S01]  /*23c0*/  IMAD.SHL.U32 R10, R15, 0x20, RZ ;  /* 0x000000200f0a7824 */ /* 0x000fe200078e00ff */
[----:B------:R-:W-:-:S04]  /*23d0*/  IADD3 R3, P0, PT, R8, R6, RZ ;  /* 0x0000000608037210 */ /* 0x000fc80007f1e0ff */
[----:B------:R-:W-:Y:S02]  /*23e0*/  IADD3.X R10, PT, PT, R5, R7, R10, P0, !PT ;  /* 0x00000007050a7210 */ /* 0x000fe400007fe40a */
[----:B------:R-:W-:-:S04]  /*23f0*/  LEA R6, P0, R3, R222, 0x1 ;  /* 0x000000de03067211 */ /* 0x000fc800078008ff */
[----:B------:R-:W-:-:S05]  /*2400*/  LEA.HI.X R7, R3, R221, R10, 0x1, P0 ;  /* 0x000000dd03077211 */ /* 0x000fca00000f0c0a */
[----:B------:R-:W-:Y:S01]  /*2410*/  @!PT LDS RZ, [RZ] ;  /* 0x00000000fffff984 */ /* 0x000fe20000000800 */
[----:B------:R-:W-:Y:S01]  /*2420*/  @!PT LDS RZ, [RZ] ;  /* 0x00000000fffff984 */ /* 0x000fe20000000800 */
[----:B------:R-:W-:Y:S01]  /*2430*/  @!PT LDS RZ, [RZ] ;  /* 0x00000000fffff984 */ /* 0x000fe20000000800 */
[----:B------:R1:W-:Y:S04]  /*2440*/  LDGSTS.E.BYPASS.LTC128B.128 [R214+0x4800], desc[UR14][R6.64] ;  /* 0x0480000006d67fae */ /* 0x0003e8000b981a0e */
.L_x_89:
[----:B------:R-:W-:Y:S05]  /*2450*/  BSYNC.RECONVERGENT B0 ;  /* 0x0000000000007941 */ /* 0x000fea0003800200 */
.L_x_88:
[----:B------:R1:W-:Y:S01]  /*2460*/  @P2 STS.128 [R214+0x5000], RZ ;  /* 0x005000ffd6002388 */ /* 0x0003e20000000c00 */
[----:B------:R-:W-:Y:S01]  /*2470*/  BSSY.RECONVERGENT B0, `(.L_x_90) ;  /* 0x0000010000007945 */ /* 0x000fe20003800200 */
[----:B------:R-:W-:Y:S02]  /*2480*/  LEA R212, R2, UR4, 0x1 ;  /* 0x0000000402d47c11 */ /* 0x000fe4000f8e08ff */
[----:B------:R-:W-:Y:S01]  /*2490*/  LEA R209, R0, UR4, 0x1 ;  /* 0x0000000400d17c11 */ /* 0x000fe2000f8e08ff */
[----:B------:R-:W-:Y:S05]  /*24a0*/  @P2 BRA `(.L_x_91) ;  /* 0x0000000000302947 */ /* 0x000fea0003800000 */
[----:B------:R-:W5:Y:S02]  /*24b0*/  LDCU UR5, c[0x0][0x440] ;  /* 0x00008800ff0577ac */ /* 0x000f640008000800 */
[----:B-----5:R-:W-:-:S13]  /*24c0*/  ISETP.GE.AND P0, PT, R216, UR5, PT ;  /* 0x00000005d8007c0c */ /* 0x020fda000bf06270 */
[----:B------:R1:W-:Y:S01]  /*24d0*/  @P0 STS.128 [R214+0x5000], RZ ;  /* 0x005000ffd6000388 */ /* 0x0003e20000000c00 */
[----:B------:R-:W-:Y:S05]  /*24e0*/  @P0 BRA `(.L_x_91) ;  /* 0x0000000000200947 */ /* 0x000fea0003800000 */
[----:B------:R-:W-:-:S04]  /*24f0*/  LEA R0, P0, R14, R8, 0x6 ;  /* 0x000000080e007211 */ /* 0x000fc800078030ff */
[----:B------:R-:W-:Y:S02]  /*2500*/  LEA.HI.X R3, R14, R5, R15, 0x6, P0 ;  /* 0x000000050e037211 */ /* 0x000fe400000f340f */
[----:B------:R-:W-:-:S04]  /*2510*/  LEA R2, P0, R0, R222, 0x1 ;  /* 0x000000de00027211 */ /* 0x000fc800078008ff */
[----:B------:R-:W-:-:S05]  /*2520*/  LEA.HI.X R3, R0, R221, R3, 0x1, P0 ;  /* 0x000000dd00037211 */ /* 0x000fca00000f0c03 */
[----:B------:R-:W-:Y:S01]  /*2530*/  @!PT LDS RZ, [RZ] ;  /* 0x00000000fffff984 */ /* 0x000fe20000000800 */
[----:B------:R-:W-:Y:S01]  /*2540*/  @!PT LDS RZ, [RZ] ;  /* 0x00000000fffff984 */ /* 0x000fe20000000800 */
[----:B------:R-:W-:Y:S01]  /*2550*/  @!PT LDS RZ, [RZ] ;  /* 0x00000000fffff984 */ /* 0x000fe20000000800 */
[----:B------:R1:W-:Y:S04]  /*2560*/  LDGSTS.E.BYPASS.LTC128B.128 [R214+0x5000], desc[UR14][R2.64] ;  /* 0x0500000002d67fae */ /* 0x0003e8000b981a0e */
.L_x_91:
[----:B------:R-:W-:Y:S05]  /*2570*/  BSYNC.RECONVERGENT B0 ;  /* 0x0000000000007941 */ /* 0x000fea0003800200 */
.L_x_90:
[----:B------:R1:W-:Y:S01]  /*2580*/  @P1 STS.128 [R214+0x5800], RZ ;  /* 0x005800ffd6001388 */ /* 0x0003e20000000c00 */
        /* <DEDUP_REMOVED lines=8> */
[----:B-1----:R-:W-:-:S05]  /*2610*/  IMAD.WIDE.U32 R2, R14, 0x60, R4 ;  /* 0x000000600e027825 */ /* 0x002fca00078e0004 */
[----:B------:R-:W-:Y:S02]  /*2620*/  IADD3 R0, PT, PT, R3, R0, RZ ;  /* 0x0000000003007210 */ /* 0x000fe40007ffe0ff */
[----:B------:R-:W-:-:S04]  /*2630*/  LEA R4, P0, R2, R222, 0x1 ;  /* 0x000000de02047211 */ /* 0x000fc800078008ff */
[----:B------:R-:W-:-:S05]  /*2640*/  LEA.HI.X R5, R2, R221, R0, 0x1, P0 ;  /* 0x000000dd02057211 */ /* 0x000fca00000f0c00 */
[----:B------:R-:W-:Y:S01]  /*2650*/  @!PT LDS RZ, [RZ] ;  /* 0x00000000fffff984 */ /* 0x000fe20000000800 */
[----:B------:R-:W-:Y:S01]  /*2660*/  @!PT LDS RZ, [RZ] ;  /* 0x00000000fffff984 */ /* 0x000fe20000000800 */
[----:B------:R-:W-:Y:S01]  /*2670*/  @!PT LDS RZ, [RZ] ;  /* 0x00000000fffff984 */ /* 0x000fe20000000800 */
[----:B------:R1:W-:Y:S04]  /*2680*/  LDGSTS.E.BYPASS.LTC128B.128 [R214+0x5800], desc[UR14][R4.64] ;  /* 0x0580000004d67fae */ /* 0x0003e8000b981a0e */
.L_x_93:
[----:B------:R-:W-:Y:S05]  /*2690*/  BSYNC.RECONVERGENT B0 ;  /* 0x0000000000007941 */ /* 0x000fea0003800200 */
.L_x_92:
[----:B------:R-:W-:Y:S01]  /*26a0*/  LDSM.16.M88.4 R8, [R212] ;  /* 0x00000000d408783b */ /* 0x000fe20000000200 */
[----:B------:R-:W-:Y:S01]  /*26b0*/  IMAD.MOV.U32 R0, RZ, RZ, 0x20 ;  /* 0x00000020ff007424 */ /* 0x000fe200078e00ff */
[C---:B------:R-:W-:Y:S01]  /*26c0*/  LOP3.LUT P0, RZ, R148.reuse, 0x4, RZ, 0xc0, !PT ;  /* 0x0000000494ff7812 */ /* 0x040fe2000780c0ff */
[----:B-1----:R-:W-:Y:S01]  /*26d0*/  IMAD.SHL.U32 R2, R148, 0x2, RZ ;  /* 0x0000000294027824 */ /* 0x002fe200078e00ff */
[----:B------:R-:W1:Y:S02]  /*26e0*/  LDSM.16.M88.4 R12, [R209+0x2000] ;  /* 0x00200000d10c783b */ /* 0x000e640000000200 */
[----:B------:R-:W-:Y:S02]  /*26f0*/  SEL R0, R0, 0xffffffe0, !P0 ;  /* 0xffffffe000007807 */ /* 0x000fe40004000000 */
[----:B------:R-:W5:Y:S01]  /*2700*/  LDSM.16.M88.4 R4, [R212+0x1000] ;  /* 0x00100000d404783b */ /* 0x000f620000000200 */
[----:B------:R-:W-:Y:S02]  /*2710*/  LOP3.LUT R2, R2, 0x6, RZ, 0xc0, !PT ;  /* 0x0000000602027812 */ /* 0x000fe400078ec0ff */
[--C-:B------:R-:W-:Y:S01]  /*2720*/  IMAD.IADD R213, R212, 0x1, R0.reuse ;  /* 0x00000001d4d57824 */ /* 0x100fe200078e0200 */
[----:B------:R-:W2:Y:S01]  /*2730*/  LDSM.16.M88.4 R32, [R209+0x2800] ;  /* 0x00280000d120783b */ /* 0x000ea20000000200 */
[----:B------:R-:W-:-:S02]  /*2740*/  IMAD.IADD R211, R209, 0x1, R0 ;  /* 0x00000001d1d37824 */ /* 0x000fc400078e0200 */
[----:B------:R-:W-:Y:S01]  /*2750*/  IMAD R2, R21, 0x80, R2 ;  /* 0x0000008015027824 */ /* 0x000fe200078e0202 */
[----:B------:R-:W3:Y:S03]  /*2760*/  LDSM.16.M88.4 R28, [R209+0x2c00] ;  /* 0x002c0000d11c783b */ /* 0x000ee60000000200 */
[C---:B------:R-:W-:Y:S01]  /*2770*/  VIADD R3, R2.reuse, 0x8 ;  /* 0x0000000802037836 */ /* 0x040fe20000000000 */
[----:B------:R-:W4:Y:S01]  /*2780*/  LDSM.16.M88.4 R24, [R209+0x3000] ;  /* 0x00300000d118783b */ /* 0x000f220000000200 */
[----:B------:R-:W-:-:S03]  /*2790*/  ISETP.GE.AND P5, PT, R2, R20, PT ;  /* 0x000000140200720c */ /* 0x000fc60003fa6270 */
[----:B------:R-:W4:Y:S01]  /*27a0*/  LDSM.16.M88.4 R36, [R209+0x2400] ;  /* 0x00240000d124783b */ /* 0x000f220000000200 */
[-C--:B------:R-:W-:Y:S01]  /*27b0*/  ISETP.GE.AND P6, PT, R3, R20.reuse, PT ;  /* 0x000000140300720c */ /* 0x080fe20003fc6270 */
[C---:B------:R-:W-:Y:S02]  /*27c0*/  VIADD R3, R2.reuse, 0x18 ;  /* 0x0000001802037836 */ /* 0x040fe40000000000 */
[----:B------:R-:W4:Y:S03]  /*27d0*/  LDSM.16.M88.4 R44, [R209+0x3400] ;  /* 0x00340000d12c783b */ /* 0x000f260000000200 */
[----:B------:R-:W-:Y:S01]  /*27e0*/  ISETP.GE.AND P3, PT, R3, R20, PT ;  /* 0x000000140300720c */ /* 0x000fe20003f66270 */
[----:B------:R-:W4:Y:S01]  /*27f0*/  LDSM.16.M88.4 R52, [R209+0x3800] ;  /* 0x00380000d134783b */ /* 0x000f220000000200 */
[----:B------:R-:W-:-:S03]  /*2800*/  VIADD R3, R2, 0x19 ;  /* 0x0000001902037836 */ /* 0x000fc60000000000 */
[----:B------:R-:W4:Y:S04]  /*2810*/  LDSM.16.M88.4 R48, [R209+0x3c00] ;  /* 0x003c0000d130783b */ /* 0x000f280000000200 */
[----:B------:R-:W-:Y:S01]  /*2820*/  LDSM.16.M88.4 R16, [R213] ;  /* 0x00000000d510783b */ /* 0x000fe20000000200 */
[-C--:B-1----:R-:W-:Y:S03]  /*2830*/  HMMA.16816.F32.BF16 R84, R8, R12.reuse, RZ ;  /* 0x0000000c0854723c */ /* 0x082fe600000418ff */
[----:B------:R-:W1:Y:S04]  /*2840*/  LDSM.16.M88.4 R40, [R211+0x2000] ;  /* 0x00200000d328783b */ /* 0x000e680000000200 */
[----:B------:R-:W-:Y:S01]  /*2850*/  LDSM.16.M88.4 R68, [R211+0x3000] ;  /* 0x00300000d344783b */ /* 0x000fe20000000200 */
[C---:B-----5:R-:W-:Y:S03]  /*2860*/  HMMA.16816.F32.BF16 R88, R4.reuse, R12, RZ ;  /* 0x0000000c0458723c */ /* 0x060fe600000418ff */
[----:B------:R-:W-:Y:S04]  /*2870*/  LDSM.16.M88.4 R72, [R211+0x3400] ;  /* 0x00340000d348783b */ /* 0x000fe80000000200 */
[----:B------:R-:W-:Y:S01]  /*2880*/  LDSM.16.M88.4 R56, [R211+0x2400] ;  /* 0x00240000d338783b */ /* 0x000fe20000000200 */
[-C--:B------:R-:W-:Y:S03]  /*2890*/  HMMA.16816.F32.BF16 R112, R4, R14.reuse, RZ ;  /* 0x0000000e0470723c */ /* 0x080fe600000418ff */
[----:B------:R-:W-:Y:S04]  /*28a0*/  LDSM.16.M88.4 R60, [R211+0x2800] ;  /* 0x00280000d33c783b */ /* 0x000fe80000000200 */
[----:B------:R-:W-:Y:S01]  /*28b0*/  LDSM.16.M88.4 R64, [R211+0x2c00] ;  /* 0x002c0000d340783b */ /* 0x000fe20000000200 */
[----:B------:R-:W-:Y:S03]  /*28c0*/  HMMA.16816.F32.BF16 R116, R8, R14, RZ ;  /* 0x0000000e0874723c */ /* 0x000fe600000418ff */
[----:B------:R-:W5:Y:S04]  /*28d0*/  LDSM.16.M88.4 R12, [R213+0x1000] ;  /* 0x00100000d50c783b */ /* 0x000f680000000200 */
[----:B------:R-:W0:Y:S01]  /*28e0*/  LDGDEPBAR ;  /* 0x00000000000079af */ /* 0x000e220000000000 */
[C---:B--2---:R-:W-:Y:S08]  /*28f0*/  HMMA.16816.F32.BF16 R96, R4.reuse, R32, RZ ;  /* 0x000000200460723c */ /* 0x044ff000000418ff */
[----:B------:R-:W-:Y:S08]  /*2900*/  HMMA.16816.F32.BF16 R136, R4, R34, RZ ;  /* 0x000000220488723c */ /* 0x000ff000000418ff */
[C---:B------:R-:W-:Y:S08]  /*2910*/  HMMA.16816.F32.BF16 R76, R8.reuse, R32, RZ ;  /* 0x00000020084c723c */ /* 0x040ff000000418ff */
[----:B------:R-:W-:Y:S08]  /*2920*/  HMMA.16816.F32.BF16 R132, R8, R34, RZ ;  /* 0x000000220884723c */ /* 0x000ff000000418ff */
[C---:B---3--:R-:W-:Y:S08]  /*2930*/  HMMA.16816.F32.BF16 R108, R4.reuse, R28, RZ ;  /* 0x0000001c046c723c */ /* 0x048ff000000418ff */
[----:B------:R-:W-:Y:S08]  /*2940*/  HMMA.16816.F32.BF16 R164, R4, R30, RZ ;  /* 0x0000001e04a4723c */ /* 0x000ff000000418ff */
[C---:B------:R-:W-:Y:S08]  /*2950*/  HMMA.16816.F32.BF16 R32, R8.reuse, R28, RZ ;  /* 0x0000001c0820723c */ /* 0x040ff000000418ff */
[C---:B------:R-:W-:Y:S08]  /*2960*/  HMMA.16816.F32.BF16 R160, R8.reuse, R30, RZ ;  /* 0x0000001e08a0723c */ /* 0x040ff000000418ff */
[----:B----4-:R-:W-:Y:S08]  /*2970*/  HMMA.16816.F32.BF16 R28, R8, R24, RZ ;  /* 0x00000018081c723c */ /* 0x010ff000000418ff */
[C---:B------:R-:W-:Y:S08]  /*2980*/  HMMA.16816.F32.BF16 R92, R4.reuse, R36, RZ ;  /* 0x00000024045c723c */ /* 0x040ff000000418ff */
        /* <DEDUP_REMOVED lines=8> */
[----:B------:R-:W-:Y:S08]  /*2a10*/  HMMA.16816.F32.BF16 R204, R4, R50, RZ ;  /* 0x0000003204cc723c */ /* 0x000ff000000418ff */
[C---:B------:R-:W-:Y:S08]  /*2a20*/  HMMA.16816.F32.BF16 R4, R8.reuse, R44, RZ ;  /* 0x0000002c0804723c */ /* 0x040ff000000418ff */
[C---:B------:R-:W-:Y:S08]  /*2a30*/  HMMA.16816.F32.BF16 R80, R8.reuse, R36, RZ ;  /* 0x000000240850723c */ /* 0x040ff000000418ff */
[C---:B------:R-:W-:Y:S08]  /*2a40*/  HMMA.16816.F32.BF16 R120, R8.reuse, R38, RZ ;  /* 0x000000260878723c */ /* 0x040ff000000418ff */
[----:B------:R-:W-:Y:S08]  /*2a50*/  HMMA.16816.F32.BF16 R176, R8, R46, RZ ;  /* 0x0000002e08b0723c */ /* 0x000ff000000418ff */
[-C--:B-1----:R-:W-:Y:S08]  /*2a60*/  HMMA.16816.F32.BF16 R44, R16, R40.reuse, R84 ;  /* 0x00000028102c723c */ /* 0x082ff00000041854 */
[----:B-----5:R-:W-:Y:S08]  /*2a70*/  HMMA.16816.F32.BF16 R36, R12, R40, R88 ;  /* 0x000000280c24723c */ /* 0x020ff00000041858 */
[----:B------:R-:W-:Y:S08]  /*2a80*/  HMMA.16816.F32.BF16 R144, R16, R68, R28 ;  /* 0x000000441090723c */ /* 0x000ff0000004181c */
[----:B------:R-:W-:Y:S03]  /*2a90*/  HMMA.16816.F32.BF16 R28, R12, R42, R112 ;  /* 0x0000002a0c1c723c */ /* 0x000fe60000041870 */
[----:B------:R-:W-:-:S05]  /*2aa0*/  FSEL R115, R36, -INF , !P5 ;  /* 0xff80000024737808 */ /* 0x000fca0006800000 */
[----:B------:R-:W-:Y:S01]  /*2ab0*/  HMMA.16816.F32.BF16 R40, R16, R42, R116 ;  /* 0x0000002a1028723c */ /* 0x000fe20000041874 */
[----:B------:R-:W-:-:S07]  /*2ac0*/  FSEL R118, R38, -INF , !P5 ;  /* 0xff80000026767808 */ /* 0x000fce0006800000 */
[-C--:B------:R-:W-:Y:S01]  /*2ad0*/  HMMA.16816.F32.BF16 R152, R16, R72.reuse, R4 ;  /* 0x000000481098723c */ /* 0x080fe20000041804 */
[C---:B------:R-:W-:Y:S02]  /*2ae0*/  VIADD R4, R2.reuse, 0x1 ;  /* 0x0000000102047836 */ /* 0x040fe40000000000 */
[----:B------:R-:W-:Y:S01]  /*2af0*/  VIADD R6, R2, 0x9 ;  /* 0x0000000902067836 */ /* 0x000fe20000000000 */
[----:B------:R-:W-:Y:S01]  /*2b00*/  FSEL R117, R30, -INF , !P6 ;  /* 0xff8000001e757808 */ /* 0x000fe20007000000 */
[----:B------:R-:W-:Y:S01]  /*2b10*/  VIADD R5, R2, 0x10 ;  /* 0x0000001002057836 */ /* 0x000fe20000000000 */
[----:B------:R-:W-:Y:S01]  /*2b20*/  ISETP.GE.AND P4, PT, R4, R20, PT ;  /* 0x000000140400720c */ /* 0x000fe20003f86270 */
[----:B------:R-:W-:Y:S01]  /*2b30*/  VIADD R4, R2, 0x11 ;  /* 0x0000001102047836 */ /* 0x000fe20000000000 */
[----:B------:R-:W-:Y:S01]  /*2b40*/  HMMA.16816.F32.BF16 R148, R12, R72, R100 ;  /* 0x000000480c94723c */ /* 0x000fe20000041864 */
[----:B------:R-:W-:Y:S02]  /*2b50*/  FSEL R100, R46, -INF , !P5 ;  /* 0xff8000002e647808 */ /* 0x000fe40006800000 */
[----:B------:R-:W-:-:S02]  /*2b60*/  FSEL R73, R44, -INF , !P5 ;  /* 0xff8000002c497808 */ /* 0x000fc40006800000 */
[-C--:B------:R-:W-:Y:S01]  /*2b70*/  ISETP.GE.AND P5, PT, R3, R20.reuse, PT ;  /* 0x000000140300720c */ /* 0x080fe20003fa6270 */
[----:B------:R-:W-:Y:S01]  /*2b80*/  VIADD R3, R2, 0x20 ;  /* 0x0000002002037836 */ /* 0x000fe20000000000 */
[----:B------:R-:W-:Y:S01]  /*2b90*/  FSEL R114, R37, -INF , !P4 ;  /* 0xff80000025727808 */ /* 0x000fe20006000000 */
[C---:B------:R-:W-:Y:S01]  /*2ba0*/  HMMA.16816.F32.BF16 R168, R8.reuse, R26, RZ ;  /* 0x0000001a08a8723c */ /* 0x040fe200000418ff */
[----:B------:R-:W-:Y:S02]  /*2bb0*/  FSEL R72, R45, -INF , !P4 ;  /* 0xff8000002d487808 */ /* 0x000fe40006000000 */
[----:B------:R-:W-:Y:S02]  /*2bc0*/  FSEL R101, R28, -INF , !P6 ;  /* 0xff8000001c657808 */ /* 0x000fe40007000000 */
[-C--:B------:R-:W-:Y:S02]  /*2bd0*/  ISETP.GE.AND P2, PT, R6, R20.reuse, PT ;  /* 0x000000140600720c */ /* 0x080fe40003f46270 */
[-C--:B------:R-:W-:Y:S01]  /*2be0*/  ISETP.GE.AND P0, PT, R5, R20.reuse, PT ;  /* 0x000000140500720c */ /* 0x080fe20003f06270 */
[----:B------:R-:W-:Y:S01]  /*2bf0*/  HMMA.16816.F32.BF16 R128, R8, R52, RZ ;  /* 0x000000340880723c */ /* 0x000fe200000418ff */
[----:B------:R-:W-:-:S02]  /*2c00*/  ISETP.GE.AND P1, PT, R4, R20, PT ;  /* 0x000000140400720c */ /* 0x000fc40003f26270 */
[----:B------:R-:W-:-:S05]  /*2c10*/  FSEL R113, R29, -INF , !P2 ;  /* 0xff8000001d717808 */ /* 0x000fca0005000000 */
[C---:B------:R-:W-:Y:S08]  /*2c20*/  HMMA.16816.F32.BF16 R192, R8.reuse, R54, RZ ;  /* 0x0000003608c0723c */ /* 0x040ff000000418ff */
[C---:B------:R-:W-:Y:S08]  /*2c30*/  HMMA.16816.F32.BF16 R180, R8.reuse, R48, RZ ;  /* 0x0000003008b4723c */ /* 0x040ff000000418ff */
[----:B------:R-:W-:Y:S01]  /*2c40*/  HMMA.16816.F32.BF16 R196, R8, R50, RZ ;  /* 0x0000003208c4723c */ /* 0x000fe200000418ff */
[----:B------:R-:W1:Y:S07]  /*2c50*/  LDSM.16.M88.4 R8, [R211+0x3800] ;  /* 0x00380000d308783b */ /* 0x000e6e0000000200 */
[-C--:B------:R-:W-:Y:S08]  /*2c60*/  HMMA.16816.F32.BF16 R80, R16, R56.reuse, R80 ;  /* 0x000000381050723c */ /* 0x080ff00000041850 */
[C---:B------:R-:W-:Y:S08]  /*2c70*/  HMMA.16816.F32.BF16 R52, R12.reuse, R56, R92 ;  /* 0x000000380c34723c */ /* 0x040ff0000004185c */
[----:B------:R-:W-:Y:S01]  /*2c80*/  HMMA.16816.F32.BF16 R48, R12, R60, R96 ;  /* 0x0000003c0c30723c */ /* 0x000fe20000041860 */
[----:B------:R-:W-:-:S02]  /*2c90*/  FSEL R99, R47, -INF , !P4 ;  /* 0xff8000002f637808 */ /* 0x000fc40006000000 */
[----:B------:R-:W-:Y:S02]  /*2ca0*/  FSEL R96, R42, -INF , !P6 ;  /* 0xff8000002a607808 */ /* 0x000fe40007000000 */
        /* <DEDUP_REMOVED lines=10> */
[----:B------:R-:W-:Y:S01]  /*2d50*/  ISETP.GE.AND P6, PT, R3, R20, PT ;  /* 0x000000140300720c */ /* 0x000fe20003fc6270 */
[----:B------:R-:W-:Y:S01]  /*2d60*/  VIADD R3, R2, 0x28 ;  /* 0x0000002802037836 */ /* 0x000fe20000000000 */
[----:B------:R-:W-:Y:S02]  /*2d70*/  FSEL R69, R41, -INF , !P2 ;  /* 0xff80000029457808 */ /* 0x000fe40005000000 */
[----:B------:R-:W-:Y:S01]  /*2d80*/  FSEL R112, R53, -INF , !P1 ;  /* 0xff80000035707808 */ /* 0x000fe20004800000 */
[----:B------:R-:W-:Y:S01]  /*2d90*/  HMMA.16816.F32.BF16 R4, R16, R58, R120 ;  /* 0x0000003a1004723c */ /* 0x000fe20000041878 */
[----:B------:R-:W-:-:S02]  /*2da0*/  FSEL R120, R31, -INF , !P2 ;  /* 0xff8000001f787808 */ /* 0x000fc40005000000 */
[----:B------:R-:W-:Y:S01]  /*2db0*/  ISETP.GE.AND P2, PT, R3, R20, PT ;  /* 0x000000140300720c */ /* 0x000fe20003f46270 */
[----:B------:R-:W-:Y:S01]  /*2dc0*/  VIADD R3, R2, 0x29 ;  /* 0x0000002902037836 */ /* 0x000fe20000000000 */
[----:B------:R-:W-:Y:S02]  /*2dd0*/  FSEL R123, R54, -INF , !P0 ;  /* 0xff800000367b7808 */ /* 0x000fe40004000000 */
[----:B------:R-:W-:Y:S01]  /*2de0*/  FSEL R91, R83, -INF , !P1 ;  /* 0xff800000535b7808 */ /* 0x000fe20004800000 */
[----:B------:R-:W-:Y:S01]  /*2df0*/  HMMA.16816.F32.BF16 R92, R16, R64, R32 ;  /* 0x00000040105c723c */ /* 0x000fe20000041820 */
[----:B------:R-:W-:Y:S02]  /*2e00*/  FSEL R127, R26, -INF , !P3 ;  /* 0xff8000001a7f7808 */ /* 0x000fe40005800000 */
[----:B------:R-:W-:Y:S02]  /*2e10*/  FSEL R103, R24, -INF , !P3 ;  /* 0xff80000018677808 */ /* 0x000fe40005800000 */
[----:B------:R-:W-:-:S02]  /*2e20*/  FSEL R126, R27, -INF , !P5 ;  /* 0xff8000001b7e7808 */ /* 0x000fc40006800000 */
[----:B------:R-:W-:Y:S01]  /*2e30*/  FSEL R102, R25, -INF , !P5 ;  /* 0xff80000019667808 */ /* 0x000fe20006800000 */
[----:B------:R-:W-:Y:S01]  /*2e40*/  HMMA.16816.F32.BF16 R108, R12, R64, R108 ;  /* 0x000000400c6c723c */ /* 0x000fe2000004186c */
[----:B------:R-:W-:Y:S02]  /*2e50*/  FSEL R65, R80, -INF , !P0 ;  /* 0xff80000050417808 */ /* 0x000fe40004000000 */
[-C--:B------:R-:W-:Y:S01]  /*2e60*/  ISETP.GE.AND P0, PT, R3, R20.reuse, PT ;  /* 0x000000140300720c */ /* 0x080fe20003f06270 */
[----:B------:R-:W-:Y:S01]  /*2e70*/  VIADD R3, R2, 0x30 ;  /* 0x0000003002037836 */ /* 0x000fe20000000000 */
[----:B------:R-:W-:Y:S02]  /*2e80*/  FSEL R64, R81, -INF , !P1 ;  /* 0xff80000051407808 */ /* 0x000fe40004800000 */
[----:B------:R-:W-:Y:S01]  /*2e90*/  FSEL R90, R6, -INF , !P3 ;  /* 0xff800000065a7808 */ /* 0x000fe20005800000 */
[----:B------:R-:W-:Y:S01]  /*2ea0*/  HMMA.16816.F32.BF16 R76, R16, R60, R76 ;  /* 0x0000003c104c723c */ /* 0x000fe2000004184c */
[----:B------:R-:W-:Y:S01]  /*2eb0*/  ISETP.GE.AND P1, PT, R3, R20, PT ;  /* 0x000000140300720c */ /* 0x000fe20003f26270 */
[----:B------:R-:W-:Y:S01]  /*2ec0*/  VIADD R3, R2, 0x31 ;  /* 0x0000003102037836 */ /* 0x000fe20000000000 */
[----:B------:R-:W-:-:S02]  /*2ed0*/  FSEL R59, R4, -INF , !P3 ;  /* 0xff800000043b7808 */ /* 0x000fc40005800000 */
[----:B------:R-:W-:Y:S02]  /*2ee0*/  FSEL R89, R7, -INF , !P5 ;  /* 0xff80000007597808 */ /* 0x000fe40006800000 */
[-C--:B------:R-:W-:Y:S01]  /*2ef0*/  ISETP.GE.AND P3, PT, R3, R20.reuse, PT ;  /* 0x000000140300720c */ /* 0x080fe20003f66270 */
[----:B------:R-:W-:Y:S01]  /*2f00*/  VIADD R3, R2, 0x38 ;  /* 0x0000003802037836 */ /* 0x000fe20000000000 */
[-C--:B------:R-:W-:Y:S01]  /*2f10*/  HMMA.16816.F32.BF16 R36, R12, R62.reuse, R136 ;  /* 0x0000003e0c24723c */ /* 0x080fe20000041888 */
[----:B------:R-:W-:Y:S02]  /*2f20*/  FSEL R58, R5, -INF , !P5 ;  /* 0xff800000053a7808 */ /* 0x000fe40006800000 */
[----:B------:R-:W-:Y:S01]  /*2f30*/  FSEL R122, R48, -INF , !P4 ;  /* 0xff800000307a7808 */ /* 0x000fe20006000000 */
[----:B------:R-:W2:Y:S01]  /*2f40*/  LDSM.16.M88.4 R4, [R211+0x3c00] ;  /* 0x003c0000d304783b */ /* 0x000ea20000000200 */
[----:B------:R-:W-:Y:S01]  /*2f50*/  ISETP.GE.AND P5, PT, R3, R20, PT ;  /* 0x000000140300720c */ /* 0x000fe20003fa6270 */
[----:B------:R-:W-:Y:S01]  /*2f60*/  VIADD R3, R2, 0x39 ;  /* 0x0000003902037836 */ /* 0x000fe20000000000 */
[----:B------:R-:W-:Y:S01]  /*2f70*/  FSEL R85, R94, -INF , !P1 ;  /* 0xff8000005e557808 */ /* 0x000fe20004800000 */
[----:B------:R-:W-:Y:S01]  /*2f80*/  HMMA.16816.F32.BF16 R28, R16, R62, R132 ;  /* 0x0000003e101c723c */ /* 0x000fe20000041884 */
[----:B------:R-:W-:Y:S01]  /*2f90*/  FSEL R110, R110, -INF , !P1 ;  /* 0xff8000006e6e7808 */ /* 0x000fe20004800000 */
[----:B------:R-:W-:-:S04]  /*2fa0*/  DEPBAR.LE SB0, 0x0 ;  /* 0x000080000000791a */ /* 0x000fc80000000000 */
[----:B------:R-:W-:Y:S02]  /*2fb0*/  FSEL R88, R78, -INF , !P4 ;  /* 0xff8000004e587808 */ /* 0x000fe40006000000 */
[----:B-1----:R-:W-:Y:S01]  /*2fc0*/  HMMA.16816.F32.BF16 R80, R16, R8, R128 ;  /* 0x000000081050723c */ /* 0x002fe20000041880 */
        /* <DEDUP_REMOVED lines=11> */
[----:B------:R-:W-:Y:S01]  /*3080*/  FSEL R132, R38, -INF , !P2 ;  /* 0xff80000026847808 */ /* 0x000fe20005000000 */
[----:B------:R-:W-:Y:S01]  /*3090*/  HMMA.16816.F32.BF16 R32, R16, R66, R160 ;  /* 0x000000421020723c */ /* 0x000fe200000418a0 */
        /* <DEDUP_REMOVED lines=11> */
[----:B------:R-:W-:Y:S01]  /*3150*/  VIADD R3, R2, 0x49 ;  /* 0x0000004902037836 */ /* 0x000fe20000000000 */
[----:B------:R-:W-:Y:S01]  /*3160*/  FSEL R94, R108, -INF , !P1 ;  /* 0xff8000006c5e7808 */ /* 0x000fe20004800000 */
[C---:B------:R-:W-:Y:S01]  /*3170*/  HMMA.16816.F32.BF16 R28, R12.reuse, R70, R172 ;  /* 0x000000460c1c723c */ /* 0x040fe200000418ac */
[----:B------:R-:W-:Y:S02]  /*3180*/  FSEL R53, R92, -INF , !P1 ;  /* 0xff8000005c357808 */ /* 0x000fe40004800000 */
[----:B------:R-:W-:Y:S01]  /*3190*/  ISETP.GE.AND P1, PT, R3, R20, PT ;  /* 0x000000140300720c */ /* 0x000fe20003f26270 */
[----:B------:R-:W-:Y:S01]  /*31a0*/  VIADD R3, R2, 0x50 ;  /* 0x0000005002037836 */ /* 0x000fe20000000000 */
[----:B------:R-:W-:Y:S02]  /*31b0*/  FSEL R111, R111, -INF , !P3 ;  /* 0xff8000006f6f7808 */ /* 0x000fe40005800000 */
[----:B------:R-:W-:Y:S01]  /*31c0*/  FSEL R109, R109, -INF , !P3 ;  /* 0xff8000006d6d7808 */ /* 0x000fe20005800000 */
[----:B------:R-:W-:Y:S01]  /*31d0*/  HMMA.16816.F32.BF16 R36, R12, R74, R184 ;  /* 0x0000004a0c24723c */ /* 0x000fe200000418b8 */
        /* <DEDUP_REMOVED lines=13> */
[----:B------:R-:W-:Y:S01]  /*32b0*/  FSEL R77, R35, -INF , !P4 ;  /* 0xff800000234d7808 */ /* 0x000fe20006000000 */
[----:B--2---:R-:W-:Y:S01]  /*32c0*/  HMMA.16816.F32.BF16 R40, R16, R4, R180 ;  /* 0x000000041028723c */ /* 0x004fe200000418b4 */
        /* <DEDUP_REMOVED lines=8> */
[----:B------:R-:W-:Y:S01]  /*3350*/  ISETP.GE.AND P6, PT, R3, R20, PT ;  /* 0x000000140300720c */ /* 0x000fe20003fc6270 */
[----:B------:R-:W-:Y:S01]  /*3360*/  VIADD R3, R2, 0x60 ;  /* 0x0000006002037836 */ /* 0x000fe20000000000 */
[----:B------:R-:W-:Y:S02]  /*3370*/  FSEL R135, R107, -INF , !P2 ;  /* 0xff8000006b877808 */ /* 0x000fe40005000000 */
        /* <DEDUP_REMOVED lines=11> */
[----:B------:R-:W-:Y:S02]  /*3430*/  FSEL R144, R31, -INF , !P1 ;  /* 0xff8000001f907808 */ /* 0x000fe40004800000 */
[----:B------:R-:W-:Y:S02]  /*3440*/  FSEL R95, R29, -INF , !P1 ;  /* 0xff8000001d5f7808 */ /* 0x000fe40004800000 */
[----:B------:R-:W-:Y:S01]  /*3450*/  FSEL R67, R27, -INF , !P1 ;  /* 0xff8000001b437808 */ /* 0x000fe20004800000 */
[----:B------:R-:W-:Y:S01]  /*3460*/  HMMA.16816.F32.BF16 R28, R12, R10, R200 ;  /* 0x0000000a0c1c723c */ /* 0x000fe200000418c8 */
[----:B------:R-:W-:-:S02]  /*3470*/  FSEL R46, R25, -INF , !P1 ;  /* 0xff800000192e7808 */ /* 0x000fc40004800000 */
[-C--:B------:R-:W-:Y:S01]  /*3480*/  ISETP.GE.AND P1, PT, R3, R20.reuse, PT ;  /* 0x000000140300720c */ /* 0x080fe20003f26270 */
[----:B------:R-:W-:Y:S01]  /*3490*/  VIADD R3, R2, 0x71 ;  /* 0x0000007102037836 */ /* 0x000fe20000000000 */
        /* <DEDUP_REMOVED lines=13> */
[----:B------:R-:W-:Y:S01]  /*3570*/  HMMA.16816.F32.BF16 R8, R16, R10, R192 ;  /* 0x0000000a1008723c */ /* 0x000fe200000418c0 */
[----:B------:R-:W-:Y:S01]  /*3580*/  FSEL R145, R36, -INF , !P4 ;  /* 0xff80000024917808 */ /* 0x000fe20006000000 */
[----:B------:R-:W-:Y:S01]  /*3590*/  VIADD R3, R2, 0x69 ;  /* 0x0000006902037836 */ /* 0x000fe20000000000 */
[----:B------:R-:W-:Y:S02]  /*35a0*/  FSEL R36, R32, -INF , !P4 ;  /* 0xff80000020247808 */ /* 0x000fe40006000000 */
[----:B------:R-:W-:-:S02]  /*35b0*/  FSEL R159, R63, -INF , !P0 ;  /* 0xff8000003f9f7808 */ /* 0x000fc40004000000 */
[----:B------:R-:W-:Y:S01]  /*35c0*/  FSEL R155, R61, -INF , !P0 ;  /* 0xff8000003d9b7808 */ /* 0x000fe20004000000 */
[----:B------:R-:W-:Y:S01]  /*35d0*/  HMMA.16816.F32.BF16 R16, R16, R6, R196 ;  /* 0x000000061010723c */ /* 0x000fe200000418c4 */
[----:B------:R-:W-:Y:S02]  /*35e0*/  FSEL R83, R83, -INF , !P0 ;  /* 0xff80000053537808 */ /* 0x000fe40004000000 */
[----:B------:R-:W-:Y:S02]  /*35f0*/  FSEL R32, R81, -INF , !P0 ;  /* 0xff80000051207808 */ /* 0x000fe40004000000 */
[----:B------:R-:W-:Y:S02]  /*3600*/  ISETP.GE.U32.AND P0, PT, R20, 0x81, PT ;  /* 0x000000811400780c */ /* 0x000fe40003f06070 */
[----:B------:R-:W-:Y:S02]  /*3610*/  FSEL R153, R38, -INF , !P4 ;  /* 0xff80000026997808 */ /* 0x000fe40006000000 */
[----:B------:R-:W-:-:S02]  /*3620*/  FSEL R75, R34, -INF , !P4 ;  /* 0xff800000224b7808 */ /* 0x000fc40006000000 */
[----:B------:R-:W-:Y:S01]  /*3630*/  ISETP.GE.AND P4, PT, R3, R20, PT ;  /* 0x000000140300720c */ /* 0x000fe20003f86270 */
[----:B------:R-:W-:Y:S01]  /*3640*/  VIADD R3, R2, 0x78 ;  /* 0x0000007802037836 */ /* 0x000fe20000000000 */
[----:B------:R-:W-:Y:S01]  /*3650*/  FSEL R82, R82, -INF , !P2 ;  /* 0xff80000052527808 */ /* 0x000fe20005000000 */
[----:B------:R-:W-:Y:S01]  /*3660*/  VIADD R2, R2, 0x79 ;  /* 0x0000007902027836 */ /* 0x000fe20000000000 */
[----:B------:R-:W-:Y:S02]  /*3670*/  FSEL R164, R62, -INF , !P2 ;  /* 0xff8000003ea47808 */ /* 0x000fe40005000000 */
[----:B------:R-:W-:Y:S02]  /*3680*/  FSEL R154, R60, -INF , !P2 ;  /* 0xff8000003c9a7808 */ /* 0x000fe40005000000 */
[----:B------:R-:W-:Y:S02]  /*3690*/  FSEL R34, R80, -INF , !P2 ;  /* 0xff80000050227808 */ /* 0x000fe40005000000 */
[----:B------:R-:W-:-:S02]  /*36a0*/  FSEL R176, R42, -INF , !P1 ;  /* 0xff8000002ab07808 */ /* 0x000fc40004800000 */
[----:B------:R-:W-:Y:S02]  /*36b0*/  FSEL R172, R26, -INF , !P1 ;  /* 0xff8000001aac7808 */ /* 0x000fe40004800000 */
[----:B------:R-:W-:Y:S02]  /*36c0*/  FSEL R168, R24, -INF , !P1 ;  /* 0xff80000018a87808 */ /* 0x000fe40004800000 */
[----:B------:R-:W-:Y:S02]  /*36d0*/  FSEL R21, R40, -INF , !P1 ;  /* 0xff80000028157808 */ /* 0x000fe40004800000 */
[-C--:B------:R-:W-:Y:S02]  /*36e0*/  ISETP.GE.AND P2, PT, R3, R20.reuse, PT ;  /* 0x000000140300720c */ /* 0x080fe40003f46270 */
[----:B------:R-:W-:Y:S02]  /*36f0*/  ISETP.GE.AND P1, PT, R2, R20, PT ;  /* 0x000000140200720c */ /* 0x000fe40003f26270 */
[----:B------:R-:W-:-:S02]  /*3700*/  FSEL R169, R14, -INF , !P2 ;  /* 0xff8000000ea97808 */ /* 0x000fc40005000000 */
[----:B------:R-:W-:Y:S02]  /*3710*/  FSEL R170, R15, -INF , !P1 ;  /* 0xff8000000faa7808 */ /* 0x000fe40004800000 */
[----:B------:R-:W-:Y:S02]  /*3720*/  FSEL R171, R27, -INF , !P3 ;  /* 0xff8000001bab7808 */ /* 0x000fe40005800000 */
[----:B------:R-:W-:Y:S02]  /*3730*/  FSEL R167, R25, -INF , !P3 ;  /* 0xff80000019a77808 */ /* 0x000fe40005800000 */
[----:B------:R-:W-:Y:S02]  /*3740*/  FSEL R175, R43, -INF , !P3 ;  /* 0xff8000002baf7808 */ /* 0x000fe40005800000 */
[----:B------:R-:W-:Y:S02]  /*3750*/  FSEL R41, R41, -INF , !P3 ;  /* 0xff80000029297808 */ /* 0x000fe40005800000 */
        /* <DEDUP_REMOVED lines=17> */
[----:B------:R-:W-:Y:S01]  /*3870*/  FSEL R17, R17, -INF , !P1 ;  /* 0xff80000011117808 */ /* 0x000fe20004800000 */
[----:B------:R-:W-:Y:S06]  /*3880*/  BAR.SYNC.DEFER_BLOCKING 0x0 ;  /* 0x0000000000007b1d */ /* 0x000fec0000010000 */
[----:B------:R-:W-:Y:S05]  /*3890*/  @!P0 BRA `(.L_x_94) ;  /* 0x0000000000bc8947 */ /* 0x000fea0003800000 */
[----:B------:R-:W1:Y:S01]  /*38a0*/  LDCU UR5, c[0x0][0x440] ;  /* 0x00008800ff0577ac */ /* 0x000e620008000800 */
[----:B------:R-:W-:Y:S01]  /*38b0*/  LEA.HI.SX32 R2, R215, 0xfffffffe, 0x19 ;  /* 0xfffffffed7027811 */ /* 0x000fe200078fcaff */
[----:B------:R-:W-:Y:S04]  /*38c0*/  BSSY.RECONVERGENT B0, `(.L_x_95) ;  /* 0x000002b000007945 */ /* 0x000fe80003800200 */
[-C--:B------:R-:W-:Y:S02]  /*38d0*/  IMAD R4, R143, R2.reuse, RZ ;  /* 0x000000028f047224 */ /* 0x080fe400078e02ff */
[----:B------:R-:W-:-:S04]  /*38e0*/  IMAD.WIDE.U32 R2, R140, R2, RZ ;  /* 0x000000028c027225 */ /* 0x000fc800078e00ff */
[----:B------:R-:W-:Y:S01]  /*38f0*/  IMAD.IADD R5, R3, 0x1, R4 ;  /* 0x0000000103057824 */ /* 0x000fe200078e0204 */
[C---:B-1----:R-:W-:Y:S02]  /*3900*/  ISETP.GE.AND P1, PT, R216.reuse, UR5, PT ;  /* 0x00000005d8007c0c */ /* 0x042fe4000bf26270 */
[----:B------:R-:W-:-:S11]  /*3910*/  ISETP.GE.AND P2, PT, R216, UR5, PT ;  /* 0x00000005d8007c0c */ /* 0x000fd6000bf46270 */
[-C--:B------:R-:W-:Y:S02]  /*3920*/  @!P1 IADD3 R7, P4, PT, R141, R2.reuse, RZ ;  /* 0x000000028d079210 */ /* 0x080fe40007f9e0ff */
[----:B------:R-:W-:Y:S02]  /*3930*/  @!P1 LEA R12, P3, R22, R2, 0x6 ;  /* 0x00000002160c9211 */ /* 0x000fe400078630ff */
[-C--:B------:R-:W-:Y:S01]  /*3940*/  @!P2 LEA R10, P5, R2, R220.reuse, 0x1 ;  /* 0x000000dc020aa211 */ /* 0x080fe200078a08ff */
[----:B------:R-:W-:Y:S01]  /*3950*/  @!P1 IMAD.X R9, R142, 0x1, R5, P4 ;  /* 0x000000018e099824 */ /* 0x000fe200020e0605 */
[-C--:B------:R-:W-:Y:S02]  /*3960*/  @!P1 LEA R8, P4, R7, R220.reuse, 0x1 ;  /* 0x000000dc07089211 */ /* 0x080fe400078808ff */
[----:B------:R-:W-:Y:S02]  /*3970*/  @!P1 LEA.HI.X R13, R22, R5, R23, 0x6, P3 ;  /* 0x00000005160d9211 */ /* 0x000fe400018f3417 */
[----:B------:R-:W-:-:S02]  /*3980*/  @!P1 LEA R6, P3, R12, R220, 0x1 ;  /* 0x000000dc0c069211 */ /* 0x000fc400078608ff */
[-C--:B------:R-:W-:Y:S02]  /*3990*/  @!P2 LEA.HI.X R11, R2, R217.reuse, R5, 0x1, P5 ;  /* 0x000000d9020ba211 */ /* 0x080fe400028f0c05 */
[-C--:B------:R-:W-:Y:S02]  /*39a0*/  @!P1 LEA.HI.X R9, R7, R217.reuse, R9, 0x1, P4 ;  /* 0x000000d907099211 */ /* 0x080fe400020f0c09 */
[----:B------:R-:W-:Y:S01]  /*39b0*/  @!P1 LEA.HI.X R7, R12, R217, R13, 0x1, P3 ;  /* 0x000000d90c079211 */ /* 0x000fe200018f0c0d */
[----:B------:R-:W-:Y:S01]  /*39c0*/  @!PT LDS RZ, [RZ] ;  /* 0x00000000fffff984 */ /* 0x000fe20000000800 */
[----:B------:R-:W-:Y:S01]  /*39d0*/  @!PT LDS RZ, [RZ] ;  /* 0x00000000fffff984 */ /* 0x000fe20000000800 */
[----:B------:R-:W-:Y:S01]  /*39e0*/  @!PT LDS RZ, [RZ] ;  /* 0x00000000fffff984 */ /* 0x000fe20000000800 */
[----:B------:R1:W-:Y:S04]  /*39f0*/  @!P2 LDGSTS.E.BYPASS.LTC128B.128 [R214+0x2000], desc[UR14][R10.64] ;  /* 0x020000000ad6afae */ /* 0x0003e8000b981a0e */
[----:B------:R1:W-:Y:S04]  /*3a00*/  @P2 STS.128 [R214+0x2000], RZ ;  /* 0x002000ffd6002388 */ /* 0x0003e80000000c00 */
[----:B------:R1:W-:Y:S04]  /*3a10*/  @P1 STS.128 [R214+0x2800], RZ ;  /* 0x002800ffd6001388 */ /* 0x0003e80000000c00 */
[----:B------:R-:W-:Y:S01]  /*3a20*/  @!PT LDS RZ, [RZ] ;  /* 0x00000000fffff984 */ /* 0x000fe20000000800 */
[----:B------:R-:W-:Y:S01]  /*3a30*/  @!PT LDS RZ, [RZ] ;  /* 0x00000000fffff984 */ /* 0x000fe20000000800 */
[----:B------:R-:W-:Y:S01]  /*3a40*/  @!PT LDS RZ, [RZ] ;  /* 0x00000000fffff984 */ /* 0x000fe20000000800 */
[----:B------:R1:W-:Y:S04]  /*3a50*/  @!P1 LDGSTS.E.BYPASS.LTC128B.128 [R214+0x2800], desc[UR14][R8.64] ;  /* 0x0280000008d69fae */ /* 0x0003e8000b981a0e */
[----:B------:R1:W-:Y:S04]  /*3a60*/  @P1 STS.128 [R214+0x3000], RZ ;  /* 0x003000ffd6001388 */ /* 0x0003e80000000c00 */
[----:B------:R-:W-:Y:S01]  /*3a70*/  @!PT LDS RZ, [RZ] ;  /* 0x00000000fffff984 */ /* 0x000fe20000000800 */
[----:B------:R-:W-:Y:S01]  /*3a80*/  @!PT LDS RZ, [RZ] ;  /* 0x00000000fffff984 */ /* 0x000fe20000000800 */
[----:B------:R-:W-:Y:S01]  /*3a90*/  @!PT LDS RZ, [RZ] ;  /* 0x00000000fffff984 */ /* 0x000fe20000000800 */
[----:B------:R1:W-:Y:S04]  /*3aa0*/  @!P1 LDGSTS.E.BYPASS.LTC128B.128 [R214+0x3000], desc[UR14][R6.64] ;  /* 0x0300000006d69fae */ /* 0x0003e8000b981a0e */
[----:B------:R1:W-:Y:S01]  /*3ab0*/  @P1 STS.128 [R214+0x3800], RZ ;  /* 0x003800ffd6001388 */ /* 0x0003e20000000c00 */
[----:B------:R-:W-:Y:S05]  /*3ac0*/  @P1 BRA `(.L_x_96) ;  /* 0x0000000000281947 */ /* 0x000fea0003800000 */
[----:B------:R-:W-:Y:S01]  /*3ad0*/  MOV R4, R2 ;  /* 0x0000000200047202 */ /* 0x000fe20000000f00 */
[----:B------:R-:W-:-:S04]  /*3ae0*/  IMAD R2, R23, 0x60, RZ ;  /* 0x0000006017027824 */ /* 0x000fc800078e02ff */
[----:B------:R-:W-:-:S05]  /*3af0*/  IMAD.WIDE.U32 R4, R22, 0x60, R4 ;  /* 0x0000006016047825 */ /* 0x000fca00078e0004 */
[----:B------:R-:W-:Y:S02]  /*3b00*/  IADD3 R3, PT, PT, R2, R5, RZ ;  /* 0x0000000502037210 */ /* 0x000fe40007ffe0ff */
[----:B------:R-:W-:-:S04]  /*3b10*/  LEA R2, P1, R4, R220, 0x1 ;  /* 0x000000dc04027211 */ /* 0x000fc800078208ff */
[----:B------:R-:W-:-:S05]  /*3b20*/  LEA.HI.X R3, R4, R217, R3, 0x1, P1 ;  /* 0x000000d904037211 */ /* 0x000fca00008f0c03 */
[----:B------:R-:W-:Y:S01]  /*3b30*/  @!PT LDS RZ, [RZ] ;  /* 0x00000000fffff984 */ /* 0x000fe20000000800 */
[----:B------:R-:W-:Y:S01]  /*3b40*/  @!PT LDS RZ, [RZ] ;  /* 0x00000000fffff984 */ /* 0x000fe20000000800 */
[----:B------:R-:W-:Y:S01]  /*3b50*/  @!PT LDS RZ, [RZ] ;  /* 0x00000000fffff984 */ /* 0x000fe20000000800 */
[----:B------:R2:W-:Y:S04]  /*3b60*/  LDGSTS.E.BYPASS.LTC128B.128 [R214+0x3800], desc[UR14][R2.64] ;  /* 0x0380000002d67fae */ /* 0x0005e8000b981a0e */
.L_x_96:
[----:B------:R-:W-:Y:S05]  /*3b70*/  BSYNC.RECONVERGENT B0 ;  /* 0x0000000000007941 */ /* 0x000fea0003800200 */
.L_x_95:
[----:B------:R-:W0:Y:S02]  /*3b80*/  LDGDEPBAR ;  /* 0x00000000000079af */ /* 0x000e240000000000 */
.L_x_94:
[----:B------:R-:W-:Y:S01]  /*3b90*/  FMNMX3.FTZ R138, R73, R72, R68, !PT ;  /* 0x00000048498a7276 */ /* 0x000fe20007810044 */
        /* <DEDUP_REMOVED lines=30> */
[----:B------:R-:W-:Y:S02]  /*3d80*/  FMNMX.FTZ R138, R17, R138, !PT ;  /* 0x0000008a118a7209 */ /* 0x000fe40007810000 */
[----:B------:R-:W-:Y:S02]  /*3d90*/  FMNMX.FTZ R137, R174, R137, !PT ;  /* 0x00000089ae897209 */ /* 0x000fe40007810000 */
[----:B------:R-:W-:Y:S01]  /*3da0*/  IADD3 R208, PT, PT, R210, R208, RZ ;  /* 0x000000d0d2d07210 */ /* 0x000fe20007ffe0ff */
[----:B--2---:R-:W2:Y:S03]  /*3db0*/  SHFL.BFLY PT, R2, R138, 0x2, 0x1f ;  /* 0x0c401f008a027f89 */ /* 0x004ea600000e0000 */
[----:B------:R-:W-:Y:S01]  /*3dc0*/  LEA R208, R208, UR4, 0x1 ;  /* 0x00000004d0d07c11 */ /* 0x000fe2000f8e08ff */
[----:B------:R-:W4:Y:S03]  /*3dd0*/  SHFL.BFLY PT, R4, R137, 0x2, 0x1f ;  /* 0x0c401f0089047f89 */ /* 0x000f2600000e0000 */
[----:B------:R-:W-:-:S05]  /*3de0*/  IADD3 R210, PT, PT, R0, R208, RZ ;  /* 0x000000d000d27210 */ /* 0x000fca0007ffe0ff */
[----:B------:R-:W-:Y:S04]  /*3df0*/  LDSM.16.MT88.4 R24, [R210+0x4000] ;  /* 0x00400000d218783b */ /* 0x000fe80000004200 */
[----:B------:R-:W-:Y:S01]  /*3e00*/  LDSM.16.MT88.4 R28, [R210+0x4400] ;  /* 0x00440000d21c783b */ /* 0x000fe20000004200 */
[----:B--2---:R-:W-:Y:S02]  /*3e10*/  FMNMX.FTZ R138, R138, R2, !PT ;  /* 0x000000028a8a7209 */ /* 0x004fe40007810000 */
[----:B----4-:R-:W-:-:S03]  /*3e20*/  FMNMX.FTZ R137, R137, R4, !PT ;  /* 0x0000000489897209 */ /* 0x010fc60007810000 */
[----:B------:R-:W2:Y:S04]  /*3e30*/  SHFL.BFLY PT, R2, R138, 0x1, 0x1f ;  /* 0x0c201f008a027f89 */ /* 0x000ea800000e0000 */
[----:B------:R-:W4:Y:S01]  /*3e40*/  SHFL.BFLY PT, R4, R137, 0x1, 0x1f ;  /* 0x0c201f0089047f89 */ /* 0x000f2200000e0000 */
[----:B--2---:R-:W-:-:S04]  /*3e50*/  FMNMX.FTZ R138, R138, R2, !PT ;  /* 0x000000028a8a7209 */ /* 0x004fc80007810000 */
[C---:B------:R-:W-:Y:S01]  /*3e60*/  FSETP.NEU.FTZ.AND P1, PT, R138.reuse, -INF , PT ;  /* 0xff8000008a00780b */ /* 0x040fe20003f3d000 */
[----:B---3--:R-:W-:Y:S01]  /*3e70*/  FMUL.FTZ R2, R138, UR5 ;  /* 0x000000058a027c20 */ /* 0x008fe20008410000 */
[----:B----4-:R-:W-:-:S04]  /*3e80*/  FMNMX.FTZ R137, R137, R4, !PT ;  /* 0x0000000489897209 */ /* 0x010fc80007810000 */
[----:B------:R-:W-:Y:S01]  /*3e90*/  FSEL R2, R2, RZ, P1 ;  /* 0x000000ff02027208 */ /* 0x000fe20000800000 */
[C---:B------:R-:W-:Y:S01]  /*3ea0*/  FMUL.FTZ R4, R137.reuse, UR5 ;  /* 0x0000000589047c20 */ /* 0x040fe20008410000 */
[----:B------:R-:W-:-:S03]  /*3eb0*/  FSETP.NEU.FTZ.AND P1, PT, R137, -INF , PT ;  /* 0xff8000008900780b */ /* 0x000fc60003f3d000 */
[----:B------:R-:W-:Y:S01]  /*3ec0*/  FFMA.FTZ R3, R73, UR5, -R2 ;  /* 0x0000000549037c23 */ /* 0x000fe20008010802 */
[----:B------:R-:W-:-:S03]  /*3ed0*/  FSEL R4, R4, RZ, P1 ;  /* 0x000000ff04047208 */ /* 0x000fc60000800000 */
[----:B------:R2:W-:Y:S02]  /*3ee0*/  MUFU.EX2 R204, R3 ;  /* 0x0000000300cc7308 */ /* 0x0005e40000000800 */
[----:B--2---:R-:W-:-:S06]  /*3ef0*/  FFMA.FTZ R3, R72, UR5, -R2 ;  /* 0x0000000548037c23 */ /* 0x004fcc0008010802 */
[----:B------:R2:W-:Y:S02]  /*3f00*/  MUFU.EX2 R202, R3 ;  /* 0x0000000300ca7308 */ /* 0x0005e40000000800 */
[----:B--2---:R-:W-:-:S06]  /*3f10*/  FFMA.FTZ R3, R68, UR5, -R2 ;  /* 0x0000000544037c23 */ /* 0x004fcc0008010802 */
[----:B------:R2:W-:Y:S02]  /*3f20*/  MUFU.EX2 R203, R3 ;  /* 0x0000000300cb7308 */ /* 0x0005e40000000800 */
[----:B--2---:R-:W-:-:S06]  /*3f30*/  FFMA.FTZ R3, R69, UR5, -R2 ;  /* 0x0000000545037c23 */ /* 0x004fcc0008010802 */
[----:B------:R2:W3:Y:S02]  /*3f40*/  MUFU.EX2 R205, R3 ;  /* 0x0000000300cd7308 */ /* 0x0004e40000000800 */
[----:B--2---:R-:W-:-:S06]  /*3f50*/  FFMA.FTZ R3, R65, UR5, -R2 ;  /* 0x0000000541037c23 */ /* 0x004fcc0008010802 */
[----:B------:R2:W-:Y:S02]  /*3f60*/  MUFU.EX2 R206, R3 ;  /* 0x0000000300ce7308 */ /* 0x0005e40000000800 */
        /* <DEDUP_REMOVED lines=40> */
[--C-:B--2---:R-:W-:Y:S02]  /*41f0*/  FFMA.FTZ R3, R32, UR5, -R2.reuse ;  /* 0x0000000520037c23 */ /* 0x104fe40008010802 */
[----:B------:R-:W-:Y:S04]  /*4200*/  LDSM.16.MT88.4 R32, [R208+0x4400] ;  /* 0x00440000d020783b */ /* 0x000fe80000004200 */
[----:B------:R2:W-:Y:S02]  /*4210*/  MUFU.EX2 R243, R3 ;  /* 0x0000000300f37308 */ /* 0x0005e40000000800 */
[----:B--2---:R-:W-:-:S06]  /*4220*/  FFMA.FTZ R3, R15, UR5, -R2 ;  /* 0x000000050f037c23 */ /* 0x004fcc0008010802 */
[----:B------:R2:W-:Y:S02]  /*4230*/  MUFU.EX2 R248, R3 ;  /* 0x0000000300f87308 */ /* 0x0005e40000000800 */
[----:B--2---:R-:W-:Y:S01]  /*4240*/  FFMA.FTZ R3, R14, UR5, -R2 ;  /* 0x000000050e037c23 */ /* 0x004fe20008010802 */
[----:B---3--:R-:W-:-:S05]  /*4250*/  F2FP.BF16.F32.PACK_AB R14, R205, R203 ;  /* 0x000000cbcd0e723e */ /* 0x008fca00000010ff */
[----:B------:R2:W-:Y:S02]  /*4260*/  MUFU.EX2 R249, R3 ;  /* 0x0000000300f97308 */ /* 0x0005e40000000800 */
[--C-:B--2---:R-:W-:Y:S02]  /*4270*/  FFMA.FTZ R3, R21, UR5, -R2.reuse ;  /* 0x0000000515037c23 */ /* 0x104fe40008010802 */
[----:B------:R-:W-:Y:S04]  /*4280*/  LDSM.16.MT88.4 R20, [R208+0x4000] ;  /* 0x00400000d014783b */ /* 0x000fe80000004200 */
[----:B------:R2:W-:Y:S02]  /*4290*/  MUFU.EX2 R251, R3 ;  /* 0x0000000300fb7308 */ /* 0x0005e40000000800 */
[----:B--2---:R-:W-:-:S06]  /*42a0*/  FFMA.FTZ R3, R41, UR5, -R2 ;  /* 0x0000000529037c23 */ /* 0x004fcc0008010802 */
[----:B------:R2:W-:Y:S02]  /*42b0*/  MUFU.EX2 R250, R3 ;  /* 0x0000000300fa7308 */ /* 0x0005e40000000800 */
[--C-:B--2---:R-:W-:Y:S01]  /*42c0*/  FFMA.FTZ R3, R16, UR5, -R2.reuse ;  /* 0x0000000510037c23 */ /* 0x104fe20008010802 */
[----:B------:R-:W-:-:S05]  /*42d0*/  FFMA.FTZ R2, R17, UR5, -R2 ;  /* 0x0000000511027c23 */ /* 0x000fca0008010802 */
[----:B------:R2:W-:Y:S08]  /*42e0*/  MUFU.EX2 R12, R3 ;  /* 0x00000003000c7308 */ /* 0x0005f00000000800 */
[----:B------:R3:W-:Y:S01]  /*42f0*/  MUFU.EX2 R252, R2 ;  /* 0x0000000200fc7308 */ /* 0x0007e20000000800 */
[----:B--2---:R-:W-:-:S07]  /*4300*/  FFMA.FTZ R3, R98, UR5, -R4 ;  /* 0x0000000562037c23 */ /* 0x004fce0008010804 */
[----:B------:R2:W-:Y:S01]  /*4310*/  MUFU.EX2 R183, R3 ;  /* 0x0000000300b77308 */ /* 0x0005e20000000800 */
[----:B---3--:R-:W-:-:S07]  /*4320*/  FFMA.FTZ R2, R100, UR5, -R4 ;  /* 0x0000000564027c23 */ /* 0x008fce0008010804 */
[----:B------:R3:W-:Y:S01]  /*4330*/  MUFU.EX2 R181, R2 ;  /* 0x0000000200b57308 */ /* 0x0007e20000000800 */
[----:B--2---:R-:W-:-:S07]  /*4340*/  FFMA.FTZ R3, R97, UR5, -R4 ;  /* 0x0000000561037c23 */ /* 0x004fce0008010804 */
[----:B------:R2:W-:Y:S01]  /*4350*/  MUFU.EX2 R185, R3 ;  /* 0x0000000300b97308 */ /* 0x0005e20000000800 */
[----:B---3--:R-:W-:-:S07]  /*4360*/  FFMA.FTZ R2, R99, UR5, -R4 ;  /* 0x0000000563027c23 */ /* 0x008fce0008010804 */
[----:B------:R3:W4:Y:S01]  /*4370*/  MUFU.EX2 R180, R2 ;  /* 0x0000000200b47308 */ /* 0x0007220000000800 */
[----:B--2---:R-:W-:-:S07]  /*4380*/  FFMA.FTZ R3, R91, UR5, -R4 ;  /* 0x000000055b037c23 */ /* 0x004fce0008010804 */
[----:B------:R2:W-:Y:S01]  /*4390*/  MUFU.EX2 R184, R3 ;  /* 0x0000000300b87308 */ /* 0x0005e20000000800 */
[----:B---3--:R-:W-:Y:S01]  /*43a0*/  FFMA.FTZ R2, R96, UR5, -R4 ;  /* 0x0000000560027c23 */ /* 0x008fe20008010804 */
[----:B----4-:R-:W-:-:S06]  /*43b0*/  F2FP.BF16.F32.PACK_AB R13, R180, R181 ;  /* 0x000000b5b40d723e */ /* 0x010fcc00000010ff */
[----:B------:R3:W4:Y:S01]  /*43c0*/  MUFU.EX2 R182, R2 ;  /* 0x0000000200b67308 */ /* 0x0007220000000800 */
[----:B--2---:R-:W-:Y:S02]  /*43d0*/  FMNMX3.FTZ R3, R118, R124, R117, !PT ;  /* 0x0000007c76037276 */ /* 0x004fe40007810075 */
[----:B---3--:R-:W-:Y:S02]  /*43e0*/  FMNMX3.FTZ R2, R115, R114, R101, !PT ;  /* 0x0000007273027276 */ /* 0x008fe40007810065 */
[----:B----4-:R-:W-:Y:S02]  /*43f0*/  F2FP.BF16.F32.PACK_AB R15, R183, R182 ;  /* 0x000000b6b70f723e */ /* 0x010fe400000010ff */
        /* <DEDUP_REMOVED lines=9> */
[----:B--2---:R-:W-:Y:S02]  /*4490*/  FMNMX3.FTZ R2, R3, R120, R123, !PT ;  /* 0x0000007803027276 */ /* 0x004fe4000781007b */
        /* <DEDUP_REMOVED lines=12> */
[----:B------:R-:W-:Y:S01]  /*4560*/  FMNMX3.FTZ R3, R3, R151, R168, !PT ;  /* 0x0000009703037276 */ /* 0x000fe200078100a8 */
[----:B--2---:R-:W-:Y:S01]  /*4570*/  FFMA.FTZ R5, R88, UR5, -R4 ;  /* 0x0000000558057c23 */ /* 0x004fe20008010804 */
[----:B------:R-:W-:-:S03]  /*4580*/  FMNMX3.FTZ R2, R2, R133, R146, !PT ;  /* 0x0000008502027276 */ /* 0x000fc60007810092 */
[----:B------:R2:W-:Y:S01]  /*4590*/  MUFU.EX2 R191, R5 ;  /* 0x0000000500bf7308 */ /* 0x0005e20000000800 */
[----:B------:R-:W-:-:S04]  /*45a0*/  FMNMX3.FTZ R2, R2, R135, R134, !PT ;  /* 0x0000008702027276 */ /* 0x000fc80007810086 */
[----:B------:R-:W-:-:S04]  /*45b0*/  FMNMX3.FTZ R2, R2, R144, R150, !PT ;  /* 0x0000009002027276 */ /* 0x000fc80007810096 */
[----:B------:R-:W-:-:S04]  /*45c0*/  FMNMX3.FTZ R2, R2, R152, R153, !PT ;  /* 0x0000009802027276 */ /* 0x000fc80007810099 */
[----:B------:R-:W-:Y:S01]  /*45d0*/  FMNMX3.FTZ R2, R2, R148, R164, !PT ;  /* 0x0000009402027276 */ /* 0x000fe200078100a4 */
[----:B--2---:R-:W-:-:S03]  /*45e0*/  FFMA.FTZ R5, R87, UR5, -R4 ;  /* 0x0000000557057c23 */ /* 0x004fc60008010804 */
[----:B------:R-:W-:Y:S01]  /*45f0*/  FMNMX3.FTZ R2, R2, R159, R156, !PT ;  /* 0x0000009f02027276 */ /* 0x000fe2000781009c */
[----:B------:R2:W-:Y:S03]  /*4600*/  MUFU.EX2 R194, R5 ;  /* 0x0000000500c27308 */ /* 0x0005e60000000800 */
[----:B------:R-:W-:-:S04]  /*4610*/  FMNMX3.FTZ R2, R2, R158, R172, !PT ;  /* 0x0000009e02027276 */ /* 0x000fc800078100ac */
[----:B------:R-:W-:-:S04]  /*4620*/  FMNMX3.FTZ R2, R2, R171, R169, !PT ;  /* 0x000000ab02027276 */ /* 0x000fc800078100a9 */
[----:B------:R-:W-:Y:S02]  /*4630*/  FMNMX.FTZ R2, R170, R2, !PT ;  /* 0x00000002aa027209 */ /* 0x000fe40007810000 */
[----:B--2---:R-:W-:Y:S01]  /*4640*/  FMNMX3.FTZ R5, R3, R167, R165, !PT ;  /* 0x000000a703057276 */ /* 0x004fe200078100a5 */
[----:B------:R-:W-:-:S03]  /*4650*/  FFMA.FTZ R3, R86, UR5, -R4 ;  /* 0x0000000556037c23 */ /* 0x000fc60008010804 */
[----:B------:R-:W-:Y:S01]  /*4660*/  FMNMX.FTZ R5, R166, R5, !PT ;  /* 0x00000005a6057209 */ /* 0x000fe20007810000 */
[----:B------:R2:W-:Y:S04]  /*4670*/  MUFU.EX2 R190, R3 ;  /* 0x0000000300be7308 */ /* 0x0005e80000000800 */
[----:B------:R-:W3:Y:S01]  /*4680*/  SHFL.BFLY PT, R136, R5, 0x2, 0x1f ;  /* 0x0c401f0005887f89 */ /* 0x000ee200000e0000 */
[----:B--2---:R-:W-:-:S04]  /*4690*/  FFMA.FTZ R3, R84, UR5, -R4 ;  /* 0x0000000554037c23 */ /* 0x004fc80008010804 */
[----:B------:R2:W-:Y:S01]  /*46a0*/  MUFU.EX2 R189, R3 ;  /* 0x0000000300bd7308 */ /* 0x0005e20000000800 */
[----:B---3--:R-:W-:Y:S02]  /*46b0*/  FMNMX.FTZ R136, R5, R136, !PT ;  /* 0x0000008805887209 */ /* 0x008fe40007810000 */
[----:B------:R-:W3:Y:S04]  /*46c0*/  SHFL.BFLY PT, R5, R2, 0x2, 0x1f ;  /* 0x0c401f0002057f89 */ /* 0x000ee800000e0000 */
[----:B-1----:R-:W1:Y:S01]  /*46d0*/  SHFL.BFLY PT, R6, R136, 0x1, 0x1f ;  /* 0x0c201f0088067f89 */ /* 0x002e6200000e0000 */
[----:B--2---:R-:W-:-:S04]  /*46e0*/  FFMA.FTZ R3, R85, UR5, -R4 ;  /* 0x0000000555037c23 */ /* 0x004fc80008010804 */
[----:B------:R2:W-:Y:S01]  /*46f0*/  MUFU.EX2 R188, R3 ;  /* 0x0000000300bc7308 */ /* 0x0005e20000000800 */
[----:B---3--:R-:W-:Y:S01]  /*4700*/  FMNMX.FTZ R2, R2, R5, !PT ;  /* 0x0000000502027209 */ /* 0x008fe20007810000 */
[--C-:B------:R-:W-:Y:S01]  /*4710*/  FFMA.FTZ R5, R66, UR5, -R4.reuse ;  /* 0x0000000542057c23 */ /* 0x100fe20008010804 */
[----:B-1----:R-:W-:Y:S01]  /*4720*/  FMNMX.FTZ R136, R136, R6, !PT ;  /* 0x0000000688887209 */ /* 0x002fe20007810000 */
[----:B--2---:R-:W-:Y:S02]  /*4730*/  FFMA.FTZ R3, R79, UR5, -R4 ;  /* 0x000000054f037c23 */ /* 0x004fe40008010804 */
[----:B------:R-:W1:Y:S02]  /*4740*/  SHFL.BFLY PT, R6, R2, 0x1, 0x1f ;  /* 0x0c201f0002067f89 */ /* 0x000e6400000e0000 */
[----:B------:R2:W-:Y:S01]  /*4750*/  MUFU.EX2 R199, R5 ;  /* 0x0000000500c77308 */ /* 0x0005e20000000800 */
[----:B------:R-:W-:-:S07]  /*4760*/  FSETP.NEU.FTZ.AND P1, PT, R136, -INF , PT ;  /* 0xff8000008800780b */ /* 0x000fce0003f3d000 */
[----:B------:R3:W-:Y:S01]  /*4770*/  MUFU.EX2 R187, R3 ;  /* 0x0000000300bb7308 */ /* 0x0007e20000000800 */
[----:B--2---:R-:W-:-:S07]  /*4780*/  FFMA.FTZ R5, R70, UR5, -R4 ;  /* 0x0000000546057c23 */ /* 0x004fce0008010804 */
[----:B------:R-:W-:Y:S01]  /*4790*/  MUFU.EX2 R201, R5 ;  /* 0x0000000500c97308 */ /* 0x000fe20000000800 */
[----:B-1----:R-:W-:Y:S01]  /*47a0*/  FMNMX.FTZ R19, R2, R6, !PT ;  /* 0x0000000602137209 */ /* 0x002fe20007810000 */
[----:B---3--:R-:W-:-:S06]  /*47b0*/  FFMA.FTZ R3, R78, UR5, -R4 ;  /* 0x000000054e037c23 */ /* 0x008fcc0008010804 */
        /* <DEDUP_REMOVED lines=17> */
[----:B------:R2:W-:Y:S01]  /*48d0*/  MUFU.EX2 R115, R5 ;  /* 0x0000000500737308 */ /* 0x0005e20000000800 */
[----:B-1----:R-:W-:-:S05]  /*48e0*/  FMUL.FTZ R2, R19, UR5 ;  /* 0x0000000513027c20 */ /* 0x002fca0008410000 */
[----:B------:R-:W-:Y:S01]  /*48f0*/  FSEL R2, R2, RZ, P1 ;  /* 0x000000ff02027208 */ /* 0x000fe20000800000 */
[----:B--2---:R-:W-:-:S04]  /*4900*/  FFMA.FTZ R5, R114, UR5, -R3 ;  /* 0x0000000572057c23 */ /* 0x004fc80008010803 */
[----:B------:R-:W-:Y:S01]  /*4910*/  FFMA.FTZ R0, R124, UR5, -R2 ;  /* 0x000000057c007c23 */ /* 0x000fe20008010802 */
[----:B------:R1:W2:Y:S08]  /*4920*/  MUFU.EX2 R114, R5 ;  /* 0x0000000500727308 */ /* 0x0002b00000000800 */
[----:B------:R3:W-:Y:S01]  /*4930*/  MUFU.EX2 R7, R0 ;  /* 0x0000000000077308 */ /* 0x0007e20000000800 */
[----:B-1----:R-:W-:Y:S01]  /*4940*/  FFMA.FTZ R5, R113, UR5, -R3 ;  /* 0x0000000571057c23 */ /* 0x002fe20008010803 */
[----:B--2---:R-:W-:-:S06]  /*4950*/  F2FP.BF16.F32.PACK_AB R8, R114, R115 ;  /* 0x000000737208723e */ /* 0x004fcc00000010ff */
[----:B------:R1:W2:Y:S01]  /*4960*/  MUFU.EX2 R178, R5 ;  /* 0x0000000500b27308 */ /* 0x0002a20000000800 */
[----:B---3--:R-:W-:-:S07]  /*4970*/  FFMA.FTZ R0, R117, UR5, -R2 ;  /* 0x0000000575007c23 */ /* 0x008fce0008010802 */
[----:B------:R3:W-:Y:S01]  /*4980*/  MUFU.EX2 R6, R0 ;  /* 0x0000000000067308 */ /* 0x0007e20000000800 */
[----:B-1----:R-:W-:Y:S01]  /*4990*/  FFMA.FTZ R5, R118, UR5, -R2 ;  /* 0x0000000576057c23 */ /* 0x002fe20008010802 */
[----:B--2---:R-:W-:-:S06]  /*49a0*/  F2FP.BF16.F32.PACK_AB R10, R178, R177 ;  /* 0x000000b1b20a723e */ /* 0x004fcc00000010ff */
[----:B------:R-:W1:Y:S01]  /*49b0*/  MUFU.EX2 R5, R5 ;  /* 0x0000000500057308 */ /* 0x000e620000000800 */
[----:B---3--:R-:W-:-:S07]  /*49c0*/  FFMA.FTZ R0, R120, UR5, -R2 ;  /* 0x0000000578007c23 */ /* 0x008fce0008010802 */
[----:B------:R2:W3:Y:S01]  /*49d0*/  MUFU.EX2 R117, R0 ;  /* 0x0000000000757308 */ /* 0x0004e20000000800 */
[----:B-1----:R-:W-:Y:S01]  /*49e0*/  F2FP.BF16.F32.PACK_AB R9, R7, R5 ;  /* 0x000000050709723e */ /* 0x002fe200000010ff */
[----:B------:R-:W-:-:S04]  /*49f0*/  FADD.FTZ R7, R5, R7 ;  /* 0x0000000705077221 */ /* 0x000fc80000010000 */
[----:B------:R-:W-:Y:S01]  /*4a00*/  FADD.FTZ R7, R6, R7 ;  /* 0x0000000706077221 */ /* 0x000fe20000010000 */
[----:B--2---:R-:W-:Y:S01]  /*4a10*/  FFMA.FTZ R0, R116, UR5, -R3 ;  /* 0x0000000574007c23 */ /* 0x004fe20008010803 */
[----:B---3--:R-:W-:-:S03]  /*4a20*/  F2FP.BF16.F32.PACK_AB R11, R117, R6 ;  /* 0x00000006750b723e */ /* 0x008fc600000010ff */
[----:B------:R1:W-:Y:S04]  /*4a30*/  MUFU.EX2 R118, R0 ;  /* 0x0000000000767308 */ /* 0x0003e80000000800 */
[C---:B------:R-:W-:Y:S08]  /*4a40*/  HMMA.16816.F32.BF16 R40, R8.reuse, R24, RZ ;  /* 0x000000180828723c */ /* 0x040ff000000418ff */
[----:B------:R-:W-:Y:S01]  /*4a50*/  HMMA.16816.F32.BF16 R36, R8, R26, RZ ;  /* 0x0000001a0824723c */ /* 0x000fe200000418ff */
[----:B-1----:R-:W-:-:S07]  /*4a60*/  FFMA.FTZ R0, R112, UR5, -R3 ;  /* 0x0000000570007c23 */ /* 0x002fce0008010803 */
[C---:B------:R-:W-:Y:S01]  /*4a70*/  HMMA.16816.F32.BF16 R48, R8.reuse, R20, RZ ;  /* 0x000000140830723c */ /* 0x040fe200000418ff */
[----:B------:R1:W2:Y:S07]  /*4a80*/  MUFU.EX2 R120, R0 ;  /* 0x0000000000787308 */ /* 0x0002ae0000000800 */
[----:B------:R-:W-:Y:S01]  /*4a90*/  HMMA.16816.F32.BF16 R44, R8, R22, RZ ;  /* 0x00000016082c723c */ /* 0x000fe200000418ff */
[----:B-1----:R-:W-:Y:S01]  /*4aa0*/  FFMA.FTZ R0, R103, UR5, -R3 ;  /* 0x0000000567007c23 */ /* 0x002fe20008010803 */
[----:B--2---:R-:W-:-:S03]  /*4ab0*/  F2FP.BF16.F32.PACK_AB R8, R120, R118 ;  /* 0x000000767808723e */ /* 0x004fc600000010ff */
[----:B------:R1:W-:Y:S02]  /*4ac0*/  MUFU.EX2 R124, R0 ;  /* 0x00000000007c7308 */ /* 0x0003e40000000800 */
[----:B-1----:R-:W-:-:S06]  /*4ad0*/  FFMA.FTZ R0, R102, UR5, -R3 ;  /* 0x0000000566007c23 */ /* 0x002fcc0008010803 */
[----:B------:R1:W2:Y:S02]  /*4ae0*/  MUFU.EX2 R179, R0 ;  /* 0x0000000000b37308 */ /* 0x0002a40000000800 */
[----:B-1----:R-:W-:Y:S01]  /*4af0*/  FFMA.FTZ R0, R123, UR5, -R2 ;  /* 0x000000057b007c23 */ /* 0x002fe20008010802 */
[----:B------:R-:W-:Y:S02]  /*4b00*/  MOV R123, R12 ;  /* 0x0000000c007b7202 */ /* 0x000fe40000000f00 */
[----:B------:R-:W-:-:S03]  /*4b10*/  F2FP.BF16.F32.PACK_AB R12, R202, R204 ;  /* 0x000000ccca0c723e */ /* 0x000fc600000010ff */
[----:B------:R1:W-:Y:S01]  /*4b20*/  MUFU.EX2 R102, R0 ;  /* 0x0000000000667308 */ /* 0x0003e20000000800 */
[----:B--2---:R-:W-:-:S03]  /*4b30*/  F2FP.BF16.F32.PACK_AB R10, R179, R124 ;  /* 0x0000007cb30a723e */ /* 0x004fc600000010ff */
[C---:B------:R-:W-:Y:S08]  /*4b40*/  HMMA.16816.F32.BF16 R52, R12.reuse, R24, RZ ;  /* 0x000000180c34723c */ /* 0x040ff000000418ff */
[----:B------:R-:W-:Y:S01]  /*4b50*/  HMMA.16816.F32.BF16 R56, R12, R20, RZ ;  /* 0x000000140c38723c */ /* 0x000fe200000418ff */
[----:B-1----:R-:W-:-:S04]  /*4b60*/  FFMA.FTZ R0, R119, UR5, -R2 ;  /* 0x0000000577007c23 */ /* 0x002fc80008010802 */
[----:B------:R1:W2:Y:S03]  /*4b70*/  MUFU.EX2 R113, R0 ;  /* 0x0000000000717308 */ /* 0x0002a60000000800 */
[C---:B------:R-:W-:Y:S01]  /*4b80*/  HMMA.16816.F32.BF16 R64, R12.reuse, R22, RZ ;  /* 0x000000160c40723c */ /* 0x040fe200000418ff */
        /* <DEDUP_REMOVED lines=135> */
[C---:B------:R-:W-:Y:S01]  /*5400*/  HMMA.16816.F32.BF16 R52, R8.reuse, R14, R52 ;  /* 0x0000000e0834723c */ /* 0x040fe20000041834 */
[----:B------:R1:W-:Y:S07]  /*5410*/  MUFU.EX2 R67, R0 ;  /* 0x0000000000437308 */ /* 0x0003ee0000000800 */
[----:B------:R-:W-:Y:S01]  /*5420*/  HMMA.16816.F32.BF16 R144, R8, R12, R56 ;  /* 0x0000000c0890723c */ /* 0x000fe20000041838 */
[----:B----4-:R-:W-:Y:S01]  /*5430*/  F2FP.BF16.F32.PACK_AB R8, R68, R69 ;  /* 0x000000454408723e */ /* 0x010fe200000010ff */
[----:B------:R-:W4:Y:S01]  /*5440*/  LDSM.16.MT88.4 R12, [R208+0x5800] ;  /* 0x00580000d00c783b */ /* 0x000f220000004200 */
        /* <DEDUP_REMOVED lines=25> */
[--C-:B-1----:R-:W-:Y:S02]  /*55e0*/  FFMA.FTZ R0, R155, UR5, -R3.reuse ;  /* 0x000000059b007c23 */ /* 0x102fe40008010803 */
[----:B------:R-:W1:Y:S02]  /*55f0*/  LDSM.16.MT88.4 R152, [R208+0x5c00] ;  /* 0x005c0000d098783b */ /* 0x000e640000004200 */
[----:B------:R2:W3:Y:S02]  /*5600*/  MUFU.EX2 R59, R0 ;  /* 0x00000000003b7308 */ /* 0x0004e40000000800 */
[C---:B------:R-:W-:Y:S08]  /*5610*/  HMMA.16816.F32.BF16 R48, R8.reuse, R28, R48 ;  /* 0x0000001c0830723c */ /* 0x040ff00000041830 */
[----:B------:R-:W-:Y:S01]  /*5620*/  HMMA.16816.F32.BF16 R28, R8, R30, R32 ;  /* 0x0000001e081c723c */ /* 0x000fe20000041820 */
[----:B--2---:R-:W-:-:S07]  /*5630*/  FFMA.FTZ R0, R149, UR5, -R3 ;  /* 0x0000000595007c23 */ /* 0x004fce0008010803 */
[C---:B------:R-:W-:Y:S01]  /*5640*/  HMMA.16816.F32.BF16 R144, R8.reuse, R24, R144 ;  /* 0x000000180890723c */ /* 0x040fe20000041890 */
[----:B------:R2:W-:Y:S07]  /*5650*/  MUFU.EX2 R58, R0 ;  /* 0x00000000003a7308 */ /* 0x0005ee0000000800 */
        /* <DEDUP_REMOVED lines=17> */
[C---:B----4-:R-:W-:Y:S08]  /*5770*/  HMMA.16816.F32.BF16 R140, R8.reuse, R12, R140 ;  /* 0x0000000c088c723c */ /* 0x050ff0000004188c */
[----:B------:R-:W-:Y:S01]  /*5780*/  HMMA.16816.F32.BF16 R148, R8, R14, R44 ;  /* 0x0000000e0894723c */ /* 0x000fe2000004182c */
[----:B--2---:R-:W-:Y:S01]  /*5790*/  FFMA.FTZ R0, R168, UR5, -R3 ;  /* 0x00000005a8007c23 */ /* 0x004fe20008010803 */
[----:B------:R-:W-:-:S06]  /*57a0*/  F2FP.BF16.F32.PACK_AB R168, R250, R251 ;  /* 0x000000fbfaa8723e */ /* 0x000fcc00000010ff */
[C---:B------:R-:W-:Y:S01]  /*57b0*/  HMMA.16816.F32.BF16 R160, R8.reuse, R20, R160 ;  /* 0x0000001408a0723c */ /* 0x040fe200000418a0 */
[----:B------:R2:W-:Y:S07]  /*57c0*/  MUFU.EX2 R35, R0 ;  /* 0x0000000000237308 */ /* 0x0005ee0000000800 */
[----:B------:R-:W-:Y:S01]  /*57d0*/  HMMA.16816.F32.BF16 R36, R8, R22, R36 ;  /* 0x000000160824723c */ /* 0x000fe20000041824 */
[----:B------:R-:W-:Y:S02]  /*57e0*/  F2FP.BF16.F32.PACK_AB R8, R243, R241 ;  /* 0x000000f1f308723e */ /* 0x000fe400000010ff */
[----:B------:R-:W-:-:S02]  /*57f0*/  F2FP.BF16.F32.PACK_AB R9, R74, R82 ;  /* 0x000000524a09723e */ /* 0x000fc400000010ff */
[----:B------:R-:W-:Y:S02]  /*5800*/  F2FP.BF16.F32.PACK_AB R10, R249, R248 ;  /* 0x000000f8f90a723e */ /* 0x000fe400000010ff */
[----:B---3--:R-:W-:Y:S01]  /*5810*/  F2FP.BF16.F32.PACK_AB R11, R40, R62 ;  /* 0x0000003e280b723e */ /* 0x008fe200000010ff */
[----:B--2---:R-:W-:-:S04]  /*5820*/  FFMA.FTZ R0, R167, UR5, -R3 ;  /* 0x00000005a7007c23 */ /* 0x004fc80008010803 */
[----:B------:R2:W3:Y:S02]  /*5830*/  MUFU.EX2 R34, R0 ;  /* 0x0000000000227308 */ /* 0x0004e40000000800 */
[C---:B------:R-:W-:Y:S08]  /*5840*/  HMMA.16816.F32.BF16 R144, R8.reuse, R12, R144 ;  /* 0x0000000c0890723c */ /* 0x040ff00000041890 */
[----:B------:R-:W-:Y:S01]  /*5850*/  HMMA.16816.F32.BF16 R24, R8, R14, R24 ;  /* 0x0000000e0818723c */ /* 0x000fe20000041818 */
[----:B------:R-:W4:Y:S01]  /*5860*/  LDSM.16.MT88.4 R12, [R210+0x5c00] ;  /* 0x005c0000d20c783b */ /* 0x000f220000004200 */
[----:B--2---:R-:W-:-:S06]  /*5870*/  FFMA.FTZ R0, R165, UR5, -R3 ;  /* 0x00000005a5007c23 */ /* 0x004fcc0008010803 */
[C---:B------:R-:W-:Y:S01]  /*5880*/  HMMA.16816.F32.BF16 R48, R8.reuse, R20, R48 ;  /* 0x000000140830723c */ /* 0x040fe20000041830 */
[----:B------:R-:W-:Y:S01]  /*5890*/  FFMA.FTZ R3, R166, UR5, -R3 ;  /* 0x00000005a6037c23 */ /* 0x000fe20008010803 */
[----:B---3--:R-:W-:Y:S01]  /*58a0*/  F2FP.BF16.F32.PACK_AB R164, R34, R35 ;  /* 0x0000002322a4723e */ /* 0x008fe200000010ff */
[----:B------:R2:W-:Y:S05]  /*58b0*/  MUFU.EX2 R33, R0 ;  /* 0x0000000000217308 */ /* 0x0005ea0000000800 */
[----:B------:R-:W-:Y:S03]  /*58c0*/  HMMA.16816.F32.BF16 R28, R8, R22, R28 ;  /* 0x00000016081c723c */ /* 0x000fe6000004181c */
[----:B------:R-:W3:Y:S01]  /*58d0*/  MUFU.EX2 R225, R3 ;  /* 0x0000000300e17308 */ /* 0x000ee20000000800 */
[----:B--2---:R-:W-:-:S07]  /*58e0*/  FFMA.FTZ R0, R172, UR5, -R2 ;  /* 0x00000005ac007c23 */ /* 0x004fce0008010802 */
[----:B------:R2:W-:Y:S01]  /*58f0*/  MUFU.EX2 R18, R0 ;  /* 0x0000000000127308 */ /* 0x0005e20000000800 */
[----:B---3--:R-:W-:Y:S01]  /*5900*/  F2FP.BF16.F32.PACK_AB R166, R225, R33 ;  /* 0x00000021e1a6723e */ /* 0x008fe200000010ff */
[----:B--2---:R-:W-:-:S06]  /*5910*/  FFMA.FTZ R0, R171, UR5, -R2 ;  /* 0x00000005ab007c23 */ /* 0x004fcc0008010802 */
[----:B------:R2:W3:Y:S02]  /*5920*/  MUFU.EX2 R32, R0 ;  /* 0x0000000000207308 */ /* 0x0004e40000000800 */
[--C-:B--2---:R-:W-:Y:S01]  /*5930*/  FFMA.FTZ R0, R169, UR5, -R2.reuse ;  /* 0x00000005a9007c23 */ /* 0x104fe20008010802 */
[----:B------:R-:W-:Y:S01]  /*5940*/  FFMA.FTZ R2, R170, UR5, -R2 ;  /* 0x00000005aa027c23 */ /* 0x000fe20008010802 */
[----:B---3--:R-:W-:-:S04]  /*5950*/  F2FP.BF16.F32.PACK_AB R165, R32, R18 ;  /* 0x0000001220a5723e */ /* 0x008fc800000010ff */
[----:B------:R2:W-:Y:S01]  /*5960*/  MUFU.EX2 R17, R0 ;  /* 0x0000000000117308 */ /* 0x0005e20000000800 */
[----:B------:R-:W-:-:S07]  /*5970*/  F2FP.BF16.F32.PACK_AB R170, R252, R123 ;  /* 0x0000007bfcaa723e */ /* 0x000fce00000010ff */
[----:B------:R3:W5:Y:S01]  /*5980*/  MUFU.EX2 R224, R2 ;  /* 0x0000000200e07308 */ /* 0x0007620000000800 */
[----:B--2---:R-:W-:-:S07]  /*5990*/  FFMA.FTZ R0, R176, UR5, -R4 ;  /* 0x00000005b0007c23 */ /* 0x004fce0008010804 */
[----:B------:R2:W-:Y:S01]  /*59a0*/  MUFU.EX2 R16, R0 ;  /* 0x0000000000107308 */ /* 0x0005e20000000800 */
[----:B---3--:R-:W-:Y:S01]  /*59b0*/  FADD.FTZ R2, R181, R180 ;  /* 0x000000b4b5027221 */ /* 0x008fe20000010000 */
[----:B-----5:R-:W-:-:S03]  /*59c0*/  F2FP.BF16.F32.PACK_AB R167, R224, R17 ;  /* 0x00000011e0a7723e */ /* 0x020fc600000010ff */
[----:B------:R-:W-:-:S04]  /*59d0*/  FADD.FTZ R2, R182, R2 ;  /* 0x00000002b6027221 */ /* 0x000fc80000010000 */
[----:B-1----:R-:W-:Y:S01]  /*59e0*/  HMMA.16816.F32.BF16 R140, R164, R152, R140 ;  /* 0x00000098a48c723c */ /* 0x002fe2000004188c */
[----:B--2---:R-:W-:-:S07]  /*59f0*/  FFMA.FTZ R0, R175, UR5, -R4 ;  /* 0x00000005af007c23 */ /* 0x004fce0008010804 */
[C---:B------:R-:W-:Y:S01]  /*5a00*/  HMMA.16816.F32.BF16 R148, R164.reuse, R154, R148 ;  /* 0x0000009aa494723c */ /* 0x040fe20000041894 */
[----:B------:R1:W2:Y:S07]  /*5a10*/  MUFU.EX2 R9, R0 ;  /* 0x0000000000097308 */ /* 0x0002ae0000000800 */
[C---:B----4-:R-:W-:Y:S08]  /*5a20*/  HMMA.16816.F32.BF16 R160, R164.reuse, R12, R160 ;  /* 0x0000000ca4a0723c */ /* 0x050ff000000418a0 */
[----:B------:R-:W-:Y:S01]  /*5a30*/  HMMA.16816.F32.BF16 R164, R164, R14, R36 ;  /* 0x0000000ea4a4723c */ /* 0x000fe20000041824 */
[----:B-1----:R-:W-:Y:S01]  /*5a40*/  FFMA.FTZ R0, R173, UR5, -R4 ;  /* 0x00000005ad007c23 */ /* 0x002fe20008010804 */
[----:B--2---:R-:W-:-:S03]  /*5a50*/  F2FP.BF16.F32.PACK_AB R169, R9, R16 ;  /* 0x0000001009a9723e */ /* 0x004fc600000010ff */
[----:B------:R1:W-:Y:S02]  /*5a60*/  MUFU.EX2 R8, R0 ;  /* 0x0000000000087308 */ /* 0x0003e40000000800 */
[----:B-1----:R-:W-:Y:S01]  /*5a70*/  FFMA.FTZ R0, R174, UR5, -R4 ;  /* 0x00000005ae007c23 */ /* 0x002fe20008010804 */
[----:B------:R-:W-:-:S05]  /*5a80*/  FADD.FTZ R4, R115, R114 ;  /* 0x0000007273047221 */ /* 0x000fca0000010000 */
[----:B------:R1:W2:Y:S02]  /*5a90*/  MUFU.EX2 R226, R0 ;  /* 0x0000000000e27308 */ /* 0x0002a40000000800 */
[----:B-1----:R-:W-:Y:S01]  /*5aa0*/  FADD.FTZ R0, R204, R202 ;  /* 0x000000cacc007221 */ /* 0x002fe20000010000 */
[----:B--2---:R-:W-:-:S03]  /*5ab0*/  F2FP.BF16.F32.PACK_AB R171, R226, R8 ;  /* 0x00000008e2ab723e */ /* 0x004fc600000010ff */
[----:B------:R-:W-:Y:S01]  /*5ac0*/  FADD.FTZ R3, R203, R0 ;  /* 0x00000000cb037221 */ /* 0x000fe20000010000 */
[----:B------:R-:W-:Y:S01]  /*5ad0*/  FADD.FTZ R0, R177, R4 ;  /* 0x00000004b1007221 */ /* 0x000fe20000010000 */
[----:B------:R-:W-:Y:S02]  /*5ae0*/  FADD.FTZ R4, R183, R2 ;  /* 0x00000002b7047221 */ /* 0x000fe40000010000 */
        /* <DEDUP_REMOVED lines=117> */
[----:B------:R-:W-:-:S07]  /*6240*/  FADD.FTZ R224, R224, R0 ;  /* 0x00000000e0e07221 */ /* 0x000fce0000010000 */
[----:B------:R-:W-:Y:S01]  /*6250*/  HMMA.16816.F32.BF16 R168, R168, R14, R28 ;  /* 0x0000000ea8a8723c */ /* 0x000fe2000004181c */
[----:B------:R-:W-:-:S04]  /*6260*/  NOP ;  /* 0x0000000000007918 */ /* 0x000fc80000000000 */
[----:B------:R-:W-:-:S15]  /*6270*/  @!P0 BRA `(.L_x_97) ;  /* 0x0000003400b08947 */ /* 0x000fde0003800000 */
[----:B------:R-:W1:Y:S01]  /*6280*/  LDC.64 R218, c[0x0][0x3c0] ;  /* 0x0000f000ffda7b82 */ /* 0x000e620000000a00 */
[----:B------:R-:W2:Y:S01]  /*6290*/  LDCU UR6, c[0x0][0x440] ;  /* 0x00008800ff0677ac */ /* 0x000ea20008000800 */
[----:B------:R-:W-:Y:S01]  /*62a0*/  LEA.HI.SX32 R215, R215, 0xfffffffe, 0x19 ;  /* 0xfffffffed7d77811 */ /* 0x000fe200078fcaff */
[----:B------:R-:W-:Y:S01]  /*62b0*/  IMAD.MOV.U32 R135, RZ, RZ, R19 ;  /* 0x000000ffff877224 */ /* 0x000fe200078e0013 */
[----:B------:R-:W-:Y:S01]  /*62c0*/  MOV R133, R137 ;  /* 0x0000008900857202 */ /* 0x000fe20000000f00 */
[----:B------:R-:W-:Y:S01]  /*62d0*/  IMAD.MOV.U32 R134, RZ, RZ, R136 ;  /* 0x000000ffff867224 */ /* 0x000fe200078e0088 */
[----:B------:R-:W3:Y:S01]  /*62e0*/  LDCU UR5, c[0x0][0x440] ;  /* 0x00008800ff0577ac */ /* 0x000ee20008000800 */
[----:B------:R-:W-:Y:S01]  /*62f0*/  IMAD.MOV.U32 R3, RZ, RZ, R138 ;  /* 0x000000ffff037224 */ /* 0x000fe200078e008a */
[----:B------:R-:W4:Y:S01]  /*6300*/  LDCU UR4, c[0x0][0x45c] ;  /* 0x00008b80ff0477ac */ /* 0x000f220008000800 */
[----:B--2---:R-:W-:Y:S01]  /*6310*/  ISETP.GE.AND P1, PT, R216, UR6, PT ;  /* 0x00000006d8007c0c */ /* 0x004fe2000bf26270 */
[----:B------:R-:W-:-:S12]  /*6320*/  BRA `(.L_x_98) ;  /* 0x0000000000f47947 */ /* 0x000fd80003800000 */
.L_x_100:
[C---:B------:R-:W-:Y:S01]  /*6330*/  @!P0 VIADD R0, R215.reuse, 0xffffffff ;  /* 0xffffffffd7008836 */ /* 0x040fe20000000000 */
[----:B------:R-:W1:Y:S01]  /*6340*/  @!P0 LDC.64 R174, c[0x0][0x3b8] ;  /* 0x0000ee00ffae8b82 */ /* 0x000e620000000a00 */
[C---:B------:R-:W-:Y:S01]  /*6350*/  @!P0 VIADD R2, R215.reuse, 0xffffffff ;  /* 0xffffffffd7028836 */ /* 0x040fe20000000000 */
[----:B------:R-:W-:Y:S06]  /*6360*/  ISETP.GE.AND P1, PT, R216, UR5, PT ;  /* 0x00000005d8007c0c */ /* 0x000fec000bf26270 */
[----:B------:R-:W2:Y:S07]  /*6370*/  @!P0 LDC.64 R178, c[0x0][0x3b8] ;  /* 0x0000ee00ffb28b82 */ /* 0x000eae0000000a00 */
[----:B------:R-:W-:Y:S01]  /*6380*/  @!P1 VIADD R132, R215, 0xffffffff ;  /* 0xffffffffd7849836 */ /* 0x000fe20000000000 */
[----:B------:R-:W3:Y:S08]  /*6390*/  @!P0 LDC.64 R176, c[0x0][0x3b8] ;  /* 0x0000ee00ffb08b82 */ /* 0x000ef00000000a00 */
[----:B------:R-:W4:Y:S02]  /*63a0*/  @!P1 LDC.64 R182, c[0x0][0x3b8] ;  /* 0x0000ee00ffb69b82 */ /* 0x000f240000000a00 */
[----:B----4-:R-:W-:Y:S04]  /*63b0*/  @!P1 IMAD.WIDE.U32 R172, R132, R182, RZ ;  /* 0x000000b684ac9225 */ /* 0x010fe800078e00ff */
[C---:B-1----:R-:W-:Y:S04]  /*63c0*/  @!P0 IMAD.WIDE.U32 R136, R0.reuse, R174, RZ ;  /* 0x000000ae00888225 */ /* 0x042fe800078e00ff */
[----:B------:R-:W-:Y:S01]  /*63d0*/  @!P0 IMAD R137, R0, R175, R137 ;  /* 0x000000af00898224 */ /* 0x000fe200078e0289 */
[----:B------:R-:W-:Y:S01]  /*63e0*/  @!P0 SHF.L.U32 R180, R136, 0x7, RZ ;  /* 0x0000000788b48819 */ /* 0x000fe200000006ff */
[----:B---3--:R-:W-:Y:S03]  /*63f0*/  @!P0 IMAD.WIDE.U32 R138, R2, R176, RZ ;  /* 0x000000b0028a8225 */ /* 0x008fe600078e00ff */
[----:B------:R-:W-:Y:S01]  /*6400*/  @!P0 SHF.L.U64.HI R184, R136, 0x7, R137 ;  /* 0x0000000788b88819 */ /* 0x000fe20000010289 */
[----:B--2---:R-:W-:Y:S01]  /*6410*/  @!P0 IMAD.WIDE.U32 R136, R0, R178, RZ ;  /* 0x000000b200888225 */ /* 0x004fe200078e00ff */
[----:B------:R-:W-:Y:S03]  /*6420*/  @!P0 LEA R180, P2, R174, R180, 0x5 ;  /* 0x000000b4aeb48211 */ /* 0x000fe600078428ff */
[----:B------:R-:W-:Y:S01]  /*6430*/  @!P0 IMAD R137, R0, R179, R137 ;  /* 0x000000b300898224 */ /* 0x000fe200078e0289 */
[----:B------:R-:W-:Y:S01]  /*6440*/  @!P0 LEA.HI.X R184, R174, R184, R175, 0x5, P2 ;  /* 0x000000b8aeb88211 */ /* 0x000fe200010f2caf */
[----:B------:R-:W-:Y:S02]  /*6450*/  @!P0 IMAD R139, R2, R177, R139 ;  /* 0x000000b1028b8224 */ /* 0x000fe400078e028b */
[----:B------:R-:W-:Y:S01]  /*6460*/  @!P0 IMAD.SHL.U32 R0, R138, 0x80, RZ ;  /* 0x000000808a008824 */ /* 0x000fe200078e00ff */
[----:B------:R-:W-:Y:S01]  /*6470*/  @!P0 SHF.L.U64.HI R175, R136, 0x7, R137 ;  /* 0x0000000788af8819 */ /* 0x000fe20000010289 */
[----:B------:R-:W-:Y:S01]  /*6480*/  @!P1 IMAD R173, R132, R183, R173 ;  /* 0x000000b784ad9224 */ /* 0x000fe200078e02ad */
[----:B------:R-:W-:Y:S01]  /*6490*/  @!P0 SHF.L.U64.HI R139, R138, 0x7, R139 ;  /* 0x000000078a8b8819 */ /* 0x000fe2000001028b */
[----:B------:R-:W-:Y:S01]  /*64a0*/  @!P0 IMAD R2, R179, 0x60, RZ ;  /* 0x00000060b3028824 */ /* 0x000fe200078e02ff */
[----:B------:R-:W-:Y:S01]  /*64b0*/  @!P1 LEA R179, P4, R172, R220, 0x8 ;  /* 0x000000dcacb39211 */ /* 0x000fe200078840ff */
[----:B------:R-:W-:Y:S01]  /*64c0*/  @!P0 IMAD.SHL.U32 R174, R136, 0x80, RZ ;  /* 0x0000008088ae8824 */ /* 0x000fe200078e00ff */
[----:B------:R-:W-:Y:S02]  /*64d0*/  @!P0 LEA R0, P2, R176, R0, 0x6 ;  /* 0x00000000b0008211 */ /* 0x000fe400078430ff */
[----:B------:R-:W-:Y:S01]  /*64e0*/  @!P1 LEA.HI.X R132, R172, R217, R173, 0x8, P4 ;  /* 0x000000d9ac849211 */ /* 0x000fe200020f44ad */
[----:B------:R-:W-:Y:S01]  /*64f0*/  @!P0 IMAD.WIDE.U32 R136, R178, 0x60, R174 ;  /* 0x00000060b2888825 */ /* 0x000fe200078e00ae */
[----:B------:R-:W-:Y:S02]  /*6500*/  @!P0 LEA.HI.X R176, R176, R139, R177, 0x6, P2 ;  /* 0x0000008bb0b08211 */ /* 0x000fe400010f34b1 */
[C---:B------:R-:W-:Y:S02]  /*6510*/  @!P0 LEA R172, P2, R0.reuse, R220, 0x1 ;  /* 0x000000dc00ac8211 */ /* 0x040fe400078408ff */
[----:B------:R-:W-:Y:S02]  /*6520*/  @!P1 MOV R177, R132 ;  /* 0x0000008400b19202 */ /* 0x000fe40000000f00 */
[----:B------:R-:W-:Y:S01]  /*6530*/  @!P0 LEA.HI.X R173, R0, R217, R176, 0x1, P2 ;  /* 0x000000d900ad8211 */ /* 0x000fe200010f0cb0 */
[----:B------:R-:W-:Y:S01]  /*6540*/  @!P1 IMAD.MOV.U32 R176, RZ, RZ, R179 ;  /* 0x000000ffffb09224 */ /* 0x000fe200078e00b3 */
[-C--:B------:R-:W-:Y:S02]  /*6550*/  @!P0 LEA R174, P3, R180, R220.reuse, 0x1 ;  /* 0x000000dcb4ae8211 */ /* 0x080fe400078608ff */
[----:B------:R-:W-:Y:S02]  /*6560*/  @!P0 IADD3 R2, PT, PT, R2, R137, RZ ;  /* 0x0000008902028210 */ /* 0x000fe40007ffe0ff */
[----:B------:R-:W-:Y:S01]  /*6570*/  @!PT LDS RZ, [RZ] ;  /* 0x00000000fffff984 */ /* 0x000fe20000000800 */
[----:B------:R-:W-:Y:S01]  /*6580*/  @!PT LDS RZ, [RZ] ;  /* 0x00000000fffff984 */ /* 0x000fe20000000800 */
[----:B------:R-:W-:Y:S01]  /*6590*/  @!PT LDS RZ, [RZ] ;  /* 0x00000000fffff984 */ /* 0x000fe20000000800 */
[----:B------:R1:W-:Y:S01]  /*65a0*/  @!P1 LDGSTS.E.BYPASS.LTC128B.128 [R214+0x2000], desc[UR14][R176.64] ;  /* 0x02000000b0d69fae */ /* 0x0003e2000b981a0e */
[-C--:B------:R-:W-:Y:S02]  /*65b0*/  @!P0 LEA.HI.X R175, R180, R217.reuse, R184, 0x1, P3 ;  /* 0x000000d9b4af8211 */ /* 0x080fe400018f0cb8 */
[C---:B------:R-:W-:Y:S02]  /*65c0*/  @!P0 LEA R138, P3, R136.reuse, R220, 0x1 ;  /* 0x000000dc888a8211 */ /* 0x040fe400078608ff */
[----:B------:R1:W-:Y:S02]  /*65d0*/  @P1 STS.128 [R214+0x2000], RZ ;  /* 0x002000ffd6001388 */ /* 0x0003e40000000c00 */
[----:B------:R-:W-:Y:S03]  /*65e0*/  @!P0 LEA.HI.X R139, R136, R217, R2, 0x1, P3 ;  /* 0x000000d9888b8211 */ /* 0x000fe600018f0c02 */
[----:B------:R1:W-:Y:S05]  /*65f0*/  @P0 STS.128 [R214+0x2800], RZ ;  /* 0x002800ffd6000388 */ /* 0x0003ea0000000c00 */
[----:B------:R-:W-:Y:S01]  /*6600*/  @!PT LDS RZ, [RZ] ;  /* 0x00000000fffff984 */ /* 0x000fe20000000800 */
[----:B------:R-:W-:Y:S01]  /*6610*/  @!PT LDS RZ, [RZ] ;  /* 0x00000000fffff984 */ /* 0x000fe20000000800 */
[----:B------:R-:W-:Y:S01]  /*6620*/  @!PT LDS RZ, [RZ] ;  /* 0x00000000fffff984 */ /* 0x000fe20000000800 */
[----:B------:R1:W-:Y:S05]  /*6630*/  @!P0 LDGSTS.E.BYPASS.LTC128B.128 [R214+0x2800], desc[UR14][R174.64] ;  /* 0x02800000aed68fae */ /* 0x0003ea000b981a0e */
        /* <DEDUP_REMOVED lines=10> */
[----:B------:R-:W0:Y:S01]  /*66e0*/  LDGDEPBAR ;  /* 0x00000000000079af */ /* 0x000e220000000000 */
[----:B------:R-:W-:Y:S05]  /*66f0*/  BRA `(.L_x_99) ;  /* 0x0000000800ec7947 */ /* 0x000fea0003800000 */
.L_x_98:
[----:B------:R-:W-:Y:S04]  /*6700*/  DEPBAR.LE SB0, 0x0 ;  /* 0x000080000000791a */ /* 0x000fe80000000000 */
[----:B------:R-:W-:Y:S01]  /*6710*/  BAR.SYNC.DEFER_BLOCKING 0x0 ;  /* 0x0000000000007b1d */ /* 0x000fe20000010000 */
[C---:B-1----:R-:W-:Y:S01]  /*6720*/  IMAD.WIDE.U32 R6, R215.reuse, R218, RZ ;  /* 0x000000dad7067225 */ /* 0x042fe200078e00ff */
[----:B---3--:R-:W-:Y:S03]  /*6730*/  ISETP.GE.AND P0, PT, R216, UR5, PT ;  /* 0x00000005d8007c0c */ /* 0x008fe6000bf06270 */
[----:B------:R-:W-:Y:S02]  /*6740*/  IMAD.SHL.U32 R4, R6, 0x80, RZ ;  /* 0x0000008006047824 */ /* 0x000fe400078e00ff */
[----:B------:R-:W-:Y:S03]  /*6750*/  IMAD R7, R215, R219, R7 ;  /* 0x000000dbd7077224 */ /* 0x000fe600078e0207 */
[----:B------:R-:W-:Y:S02]  /*6760*/  @!P1 LEA R12, P4, R4, R222, 0x1 ;  /* 0x000000de040c9211 */ /* 0x000fe400078808ff */
[----:B------:R-:W-:Y:S03]  /*6770*/  SHF.L.U64.HI R5, R6, 0x7, R7 ;  /* 0x0000000706057819 */ /* 0x000fe60000010207 */
[----:B------:R-:W-:Y:S02]  /*6780*/  @!P0 LEA R0, P3, R218, R4, 0x5 ;  /* 0x00000004da008211 */ /* 0x000fe400078628ff */
[----:B------:R-:W-:Y:S02]  /*6790*/  @!P1 LEA.HI.X R13, R4, R221, R5, 0x1, P4 ;  /* 0x000000dd040d9211 */ /* 0x000fe400020f0c05 */
[--C-:B------:R-:W-:Y:S02]  /*67a0*/  @!P0 LEA.HI.X R6, R218, R5, R219.reuse, 0x5, P3 ;  /* 0x00000005da068211 */ /* 0x100fe400018f2cdb */
[----:B------:R-:W-:Y:S02]  /*67b0*/  @!P0 LEA R10, P3, R0, R222, 0x1 ;  /* 0x000000de000a8211 */ /* 0x000fe400078608ff */
[----:B------:R-:W-:Y:S01]  /*67c0*/  @!P0 LEA R2, P2, R218, R4, 0x6 ;  /* 0x00000004da028211 */ /* 0x000fe200078430ff */
[----:B------:R-:W-:Y:S01]  /*67d0*/  @!PT LDS RZ, [RZ] ;  /* 0x00000000fffff984 */ /* 0x000fe20000000800 */
[----:B------:R-:W-:Y:S01]  /*67e0*/  @!PT LDS RZ, [RZ] ;  /* 0x00000000fffff984 */ /* 0x000fe20000000800 */
[----:B------:R-:W-:Y:S01]  /*67f0*/  @!PT LDS RZ, [RZ] ;  /* 0x00000000fffff984 */ /* 0x000fe20000000800 */
[----:B------:R-:W-:Y:S01]  /*6800*/  @!P1 LDGSTS.E.BYPASS.LTC128B.128 [R214+0x4000], desc[UR14][R12.64] ;  /* 0x040000000cd69fae */ /* 0x000fe2000b981a0e */
[----:B------:R-:W-:Y:S01]  /*6810*/  @!P0 LEA.HI.X R11, R0, R221, R6, 0x1, P3 ;  /* 0x000000dd000b8211 */ /* 0x000fe200018f0c06 */
[----:B------:R-:W-:Y:S01]  /*6820*/  @!P0 IMAD R0, R219, 0x60, RZ ;  /* 0x00000060db008824 */ /* 0x000fe200078e02ff */
[C---:B------:R-:W-:Y:S01]  /*6830*/  @!P0 LEA.HI.X R7, R218.reuse, R5, R219, 0x6, P2 ;  /* 0x00000005da078211 */ /* 0x040fe200010f34db */
[----:B------:R-:W-:Y:S01]  /*6840*/  @!P0 IMAD.WIDE.U32 R4, R218, 0x60, R4 ;  /* 0x00000060da048825 */ /* 0x000fe200078e0004 */
[CC--:B------:R-:W-:Y:S03]  /*6850*/  @!P0 LEA R8, P2, R2.reuse, R222.reuse, 0x1 ;  /* 0x000000de02088211 */ /* 0x0c0fe600078408ff */
[----:B------:R-:W-:Y:S01]  /*6860*/  @P1 STS.128 [R214+0x4000], RZ ;  /* 0x004000ffd6001388 */ /* 0x000fe20000000c00 */
[-C--:B------:R-:W-:Y:S01]  /*6870*/  @!P0 LEA.HI.X R9, R2, R221.reuse, R7, 0x1, P2 ;  /* 0x000000dd02098211 */ /* 0x080fe200010f0c07 */
[----:B------:R-:W-:Y:S01]  /*6880*/  @!P0 IMAD.IADD R0, R0, 0x1, R5 ;  /* 0x0000000100008824 */ /* 0x000fe200078e0205 */
[C---:B------:R-:W-:Y:S04]  /*6890*/  @!P0 LEA R6, P2, R4.reuse, R222, 0x1 ;  /* 0x000000de04068211 */ /* 0x040fe800078408ff */
[----:B------:R-:W-:Y:S01]  /*68a0*/  @!P0 LEA.HI.X R7, R4, R221, R0, 0x1, P2 ;  /* 0x000000dd04078211 */ /* 0x000fe200010f0c00 */
[----:B------:R-:W-:Y:S01]  /*68b0*/  @P0 STS.128 [R214+0x4800], RZ ;  /* 0x004800ffd6000388 */ /* 0x000fe20000000c00 */
[----:B------:R-:W-:Y:S07]  /*68c0*/  ISETP.NE.AND P2, PT, R215, RZ, PT ;  /* 0x000000ffd700720c */ /* 0x000fee0003f45270 */
[----:B------:R-:W-:Y:S01]  /*68d0*/  @!PT LDS RZ, [RZ] ;  /* 0x00000000fffff984 */ /* 0x000fe20000000800 */
[----:B------:R-:W-:Y:S01]  /*68e0*/  @!PT LDS RZ, [RZ] ;  /* 0x00000000fffff984 */ /* 0x000fe20000000800 */
[----:B------:R-:W-:Y:S01]  /*68f0*/  @!PT LDS RZ, [RZ] ;  /* 0x00000000fffff984 */ /* 0x000fe20000000800 */
[----:B------:R-:W-:Y:S08]  /*6900*/  @!P0 LDGSTS.E.BYPASS.LTC128B.128 [R214+0x4800], desc[UR14][R10.64] ;  /* 0x048000000ad68fae */ /* 0x000ff0000b981a0e */
[----:B------:R-:W-:Y:S08]  /*6910*/  @P0 STS.128 [R214+0x5000], RZ ;  /* 0x005000ffd6000388 */ /* 0x000ff00000000c00 */
        /* <DEDUP_REMOVED lines=8> */
[----:B------:R1:W-:Y:S08]  /*69a0*/  @!P0 LDGSTS.E.BYPASS.LTC128B.128 [R214+0x5800], desc[UR14][R6.64] ;  /* 0x0580000006d68fae */ /* 0x0003f0000b981a0e */
[----:B------:R-:W-:Y:S08]  /*69b0*/  LDSM.16.M88.4 R128, [R212] ;  /* 0x00000000d480783b */ /* 0x000ff00000000200 */
[----:B------:R-:W1:Y:S08]  /*69c0*/  LDSM.16.M88.4 R16, [R209+0x2000] ;  /* 0x00200000d110783b */ /* 0x000e700000000200 */
[----:B------:R-:W2:Y:S08]  /*69d0*/  LDSM.16.M88.4 R124, [R212+0x1000] ;  /* 0x00100000d47c783b */ /* 0x000eb00000000200 */
[----:B------:R-:W3:Y:S08]  /*69e0*/  LDSM.16.M88.4 R32, [R209+0x2400] ;  /* 0x00240000d120783b */ /* 0x000ef00000000200 */
[----:B------:R-:W0:Y:S08]  /*69f0*/  LDGDEPBAR ;  /* 0x00000000000079af */ /* 0x000e300000000000 */
[----:B------:R-:W5:Y:S08]  /*6a00*/  LDSM.16.M88.4 R48, [R209+0x2800] ;  /* 0x00280000d130783b */ /* 0x000f700000000200 */
[----:B------:R-:W4:Y:S01]  /*6a10*/  LDSM.16.M88.4 R64, [R209+0x2c00] ;  /* 0x002c0000d140783b */ /* 0x000f220000000200 */
[-C--:B-1----:R-:W-:Y:S07]  /*6a20*/  HMMA.16816.F32.BF16 R4, R128, R16.reuse, RZ ;  /* 0x000000108004723c */ /* 0x082fee00000418ff */
[----:B------:R-:W1:Y:S01]  /*6a30*/  LDSM.16.M88.4 R80, [R209+0x3000] ;  /* 0x00300000d150783b */ /* 0x000e620000000200 */
[C---:B--2---:R-:W-:Y:S07]  /*6a40*/  HMMA.16816.F32.BF16 R8, R124.reuse, R16, RZ ;  /* 0x000000107c08723c */ /* 0x044fee00000418ff */
[----:B------:R-:W2:Y:S01]  /*6a50*/  LDSM.16.M88.4 R96, [R209+0x3400] ;  /* 0x00340000d160783b */ /* 0x000ea20000000200 */
[-C--:B------:R-:W-:Y:S07]  /*6a60*/  HMMA.16816.F32.BF16 R12, R124, R18.reuse, RZ ;  /* 0x000000127c0c723c */ /* 0x080fee00000418ff */
[----:B------:R-:W2:Y:S01]  /*6a70*/  LDSM.16.M88.4 R112, [R209+0x3800] ;  /* 0x00380000d170783b */ /* 0x000ea20000000200 */
[C---:B------:R-:W-:Y:S07]  /*6a80*/  HMMA.16816.F32.BF16 R16, R128.reuse, R18, RZ ;  /* 0x000000128010723c */ /* 0x040fee00000418ff */
[----:B------:R-:W2:Y:S01]  /*6a90*/  LDSM.16.M88.4 R136, [R209+0x3c00] ;  /* 0x003c0000d188783b */ /* 0x000ea20000000200 */
[-C--:B---3--:R-:W-:Y:S07]  /*6aa0*/  HMMA.16816.F32.BF16 R20, R128, R32.reuse, RZ ;  /* 0x000000208014723c */ /* 0x088fee00000418ff */
[----:B------:R-:W-:Y:S01]  /*6ab0*/  LDSM.16.M88.4 R172, [R213] ;  /* 0x00000000d5ac783b */ /* 0x000fe20000000200 */
[C---:B------:R-:W-:Y:S07]  /*6ac0*/  HMMA.16816.F32.BF16 R24, R124.reuse, R32, RZ ;  /* 0x000000207c18723c */ /* 0x040fee00000418ff */
[----:B------:R-:W3:Y:S01]  /*6ad0*/  LDSM.16.M88.4 R176, [R211+0x2000] ;  /* 0x00200000d3b0783b */ /* 0x000ee20000000200 */
[-C--:B------:R-:W-:Y:S07]  /*6ae0*/  HMMA.16816.F32.BF16 R28, R124, R34.reuse, RZ ;  /* 0x000000227c1c723c */ /* 0x080fee00000418ff */
[----:B------:R-:W3:Y:S01]  /*6af0*/  LDSM.16.M88.4 R180, [R213+0x1000] ;  /* 0x00100000d5b4783b */ /* 0x000ee20000000200 */
[C---:B------:R-:W-:Y:S07]  /*6b00*/  HMMA.16816.F32.BF16 R32, R128.reuse, R34, RZ ;  /* 0x000000228020723c */ /* 0x040fee00000418ff */
[----:B------:R-:W3:Y:S01]  /*6b10*/  LDSM.16.M88.4 R184, [R211+0x2400] ;  /* 0x00240000d3b8783b */ /* 0x000ee20000000200 */
        /* <DEDUP_REMOVED lines=8> */
[-C--:B----4-:R-:W-:Y:S07]  /*6ba0*/  HMMA.16816.F32.BF16 R52, R128, R64.reuse, RZ ;  /* 0x000000408034723c */ /* 0x090fee00000418ff */
[----:B------:R-:W4:Y:S01]  /*6bb0*/  LDSM.16.M88.4 R204, [R211+0x3800] ;  /* 0x00380000d3cc783b */ /* 0x000f220000000200 */
[C---:B------:R-:W-:Y:S08]  /*6bc0*/  HMMA.16816.F32.BF16 R56, R124.reuse, R64, RZ ;  /* 0x000000407c38723c */ /* 0x040ff000000418ff */
[-C--:B------:R-:W-:Y:S08]  /*6bd0*/  HMMA.16816.F32.BF16 R60, R124, R66.reuse, RZ ;  /* 0x000000427c3c723c */ /* 0x080ff000000418ff */
[C---:B------:R-:W-:Y:S08]  /*6be0*/  HMMA.16816.F32.BF16 R64, R128.reuse, R66, RZ ;  /* 0x000000428040723c */ /* 0x040ff000000418ff */
[-C--:B-1----:R-:W-:Y:S08]  /*6bf0*/  HMMA.16816.F32.BF16 R68, R128, R80.reuse, RZ ;  /* 0x000000508044723c */ /* 0x082ff000000418ff */
[C---:B------:R-:W-:Y:S08]  /*6c00*/  HMMA.16816.F32.BF16 R72, R124.reuse, R80, RZ ;  /* 0x000000507c48723c */ /* 0x040ff000000418ff */
[-C--:B------:R-:W-:Y:S08]  /*6c10*/  HMMA.16816.F32.BF16 R76, R124, R82.reuse, RZ ;  /* 0x000000527c4c723c */ /* 0x080ff000000418ff */
[C---:B------:R-:W-:Y:S08]  /*6c20*/  HMMA.16816.F32.BF16 R80, R128.reuse, R82, RZ ;  /* 0x000000528050723c */ /* 0x040ff000000418ff */
[-C--:B--2---:R-:W-:Y:S08]  /*6c30*/  HMMA.16816.F32.BF16 R84, R128, R96.reuse, RZ ;  /* 0x000000608054723c */ /* 0x084ff000000418ff */
        /* <DEDUP_REMOVED lines=11> */
[----:B------:R-:W1:Y:S01]  /*6cf0*/  LDSM.16.M88.4 R136, [R211+0x3c00] ;  /* 0x003c0000d388783b */ /* 0x000e620000000200 */
[----:B------:R-:W-:Y:S06]  /*6d00*/  DEPBAR.LE SB0, 0x0 ;  /* 0x000080000000791a */ /* 0x000fec0000000000 */
[-C--:B---3--:R-:W-:Y:S01]  /*6d10*/  HMMA.16816.F32.BF16 R4, R172, R176.reuse, R4 ;  /* 0x000000b0ac04723c */ /* 0x088fe20000041804 */
        /* <DEDUP_REMOVED lines=30> */
[-C--:B----4-:R-:W-:Y:S08]  /*6f00*/  HMMA.16816.F32.BF16 R100, R172, R204.reuse, R100 ;  /* 0x000000ccac64723c */ /* 0x090ff00000041864 */
[C---:B------:R-:W-:Y:S08]  /*6f10*/  HMMA.16816.F32.BF16 R104, R180.reuse, R204, R104 ;  /* 0x000000ccb468723c */ /* 0x040ff00000041868 */
[-C--:B------:R-:W-:Y:S08]  /*6f20*/  HMMA.16816.F32.BF16 R108, R180, R206.reuse, R108 ;  /* 0x000000ceb46c723c */ /* 0x080ff0000004186c */
[C---:B------:R-:W-:Y:S08]  /*6f30*/  HMMA.16816.F32.BF16 R112, R172.reuse, R206, R112 ;  /* 0x000000ceac70723c */ /* 0x040ff00000041870 */
[-C--:B-1----:R-:W-:Y:S08]  /*6f40*/  HMMA.16816.F32.BF16 R116, R172, R136.reuse, R116 ;  /* 0x00000088ac74723c */ /* 0x082ff00000041874 */
        /* <DEDUP_REMOVED lines=54> */
.L_x_99:
[----:B------:R-:W-:Y:S01]  /*72b0*/  FMNMX3.FTZ R136, R186, R130, R131, !PT ;  /* 0x00000082ba887276 */ /* 0x000fe20007810083 */
[----:B-1----:R-:W-:Y:S01]  /*72c0*/  SHFL.BFLY PT, R138, R181, 0x2, 0x1f ;  /* 0x0c401f00b58a7f89 */ /* 0x002fe200000e0000 */
[----:B------:R-:W-:Y:S02]  /*72d0*/  FMNMX3.FTZ R2, R185, R108, R109, !PT ;  /* 0x0000006cb9027276 */ /* 0x000fe4000781006d */
[----:B------:R-:W-:Y:S05]  /*72e0*/  FMNMX3.FTZ R0, R187, R106, R107, !PT ;  /* 0x0000006abb007276 */ /* 0x000fea000781006b */
[----:B------:R-:W-:Y:S01]  /*72f0*/  SHFL.BFLY PT, R172, R136, 0x2, 0x1f ;  /* 0x0c401f0088ac7f89 */ /* 0x000fe200000e0000 */
[----:B------:R-:W-:Y:S02]  /*7300*/  FMNMX3.FTZ R2, R2, R120, R121, !PT ;  /* 0x0000007802027276 */ /* 0x000fe40007810079 */
        /* <DEDUP_REMOVED lines=14> */
[----:B-1----:R-:W-:Y:S04]  /*73f0*/  FMNMX.FTZ R138, R138, R139, !PT ;  /* 0x0000008b8a8a7209 */ /* 0x002fe80007810000 */
[C---:B------:R-:W-:Y:S01]  /*7400*/  FSETP.NEU.FTZ.AND P0, PT, R138.reuse, -INF , PT ;  /* 0xff8000008a00780b */ /* 0x040fe20003f1d000 */
[----:B------:R-:W-:Y:S01]  /*7410*/  FADD.FTZ R0, -R138, R3 ;  /* 0x000000038a007221 */ /* 0x000fe20000010100 */
[----:B--2---:R-:W-:Y:S03]  /*7420*/  FMNMX.FTZ R137, R174, R172, !PT ;  /* 0x000000acae897209 */ /* 0x004fe60007810000 */
[----:B------:R-:W-:Y:S02]  /*7430*/  FMUL.FTZ R3, R0, UR4 ;  /* 0x0000000400037c20 */ /* 0x000fe40008410000 */
[----:B------:R-:W-:Y:S01]  /*7440*/  FADD.FTZ R0, -R137, R133 ;  /* 0x0000008589007221 */ /* 0x000fe20000010100 */
[----:B---3--:R-:W-:Y:S01]  /*7450*/  FMNMX.FTZ R136, R136, R173, !PT ;  /* 0x000000ad88887209 */ /* 0x008fe20007810000 */
[----:B------:R1:W2:Y:S04]  /*7460*/  MUFU.EX2 R133, R3 ;  /* 0x0000000300857308 */ /* 0x0002a80000000800 */
[----:B------:R-:W-:Y:S01]  /*7470*/  FMUL.FTZ R172, R136, UR4 ;  /* 0x0000000488ac7c20 */ /* 0x000fe20008410000 */
[----:B-1----:R-:W-:Y:S01]  /*7480*/  FMUL.FTZ R3, R0, UR4 ;  /* 0x0000000400037c20 */ /* 0x002fe20008410000 */
[----:B------:R-:W-:Y:S04]  /*7490*/  FADD.FTZ R0, -R136, R134 ;  /* 0x0000008688007221 */ /* 0x000fe80000010100 */
[----:B------:R1:W3:Y:S02]  /*74a0*/  MUFU.EX2 R134, R3 ;  /* 0x0000000300867308 */ /* 0x0002e40000000800 */
[----:B-1----:R-:W-:Y:S01]  /*74b0*/  FMNMX.FTZ R3, R2, R132, !PT ;  /* 0x0000008402037209 */ /* 0x002fe20007810000 */
[----:B------:R-:W-:Y:S01]  /*74c0*/  FMUL.FTZ R132, R138, UR4 ;  /* 0x000000048a847c20 */ /* 0x000fe20008410000 */
[----:B------:R-:W-:Y:S03]  /*74d0*/  FMUL.FTZ R2, R0, UR4 ;  /* 0x0000000400027c20 */ /* 0x000fe60008410000 */
[C---:B------:R-:W-:Y:S01]  /*74e0*/  FMUL.FTZ R139, R3.reuse, UR4 ;  /* 0x00000004038b7c20 */ /* 0x040fe20008410000 */
[----:B------:R-:W-:Y:S01]  /*74f0*/  FSEL R132, R132, RZ, P0 ;  /* 0x000000ff84847208 */ /* 0x000fe20000000000 */
[----:B------:R-:W-:Y:S01]  /*7500*/  FADD.FTZ R0, -R3, R135 ;  /* 0x0000008703007221 */ /* 0x000fe20000010100 */
[----:B------:R-:W-:Y:S01]  /*7510*/  MUFU.EX2 R2, R2 ;  /* 0x0000000200027308 */ /* 0x000fe20000000800 */
[C---:B------:R-:W-:Y:S01]  /*7520*/  FMUL.FTZ R135, R137.reuse, UR4 ;  /* 0x0000000489877c20 */ /* 0x040fe20008410000 */
[----:B------:R-:W-:Y:S01]  /*7530*/  FSETP.NEU.FTZ.AND P0, PT, R137, -INF , PT ;  /* 0xff8000008900780b */ /* 0x000fe20003f1d000 */
[--C-:B------:R-:W-:Y:S01]  /*7540*/  FFMA.FTZ R20, R20, UR4, -R132.reuse ;  /* 0x0000000414147c23 */ /* 0x100fe20008010884 */
[--C-:B------:R-:W-:Y:S01]  /*7550*/  FFMA.FTZ R21, R21, UR4, -R132.reuse ;  /* 0x0000000415157c23 */ /* 0x100fe20008010884 */
[--C-:B------:R-:W-:Y:S01]  /*7560*/  FFMA.FTZ R48, R48, UR4, -R132.reuse ;  /* 0x0000000430307c23 */ /* 0x100fe20008010884 */
[--C-:B------:R-:W-:Y:S01]  /*7570*/  FFMA.FTZ R49, R49, UR4, -R132.reuse ;  /* 0x0000000431317c23 */ /* 0x100fe20008010884 */
[--C-:B------:R-:W-:Y:S03]  /*7580*/  FFMA.FTZ R52, R52, UR4, -R132.reuse ;  /* 0x0000000434347c23 */ /* 0x100fe60008010884 */
[----:B------:R-:W-:Y:S01]  /*7590*/  MUFU.EX2 R187, R20 ;  /* 0x0000001400bb7308 */ /* 0x000fe20000000800 */
[--C-:B------:R-:W-:Y:S01]  /*75a0*/  FFMA.FTZ R53, R53, UR4, -R132.reuse ;  /* 0x0000000435357c23 */ /* 0x100fe20008010884 */
[----:B------:R-:W-:Y:S01]  /*75b0*/  FSEL R135, R135, RZ, P0 ;  /* 0x000000ff87877208 */ /* 0x000fe20000000000 */
[--C-:B------:R-:W-:Y:S01]  /*75c0*/  FFMA.FTZ R16, R16, UR4, -R132.reuse ;  /* 0x0000000410107c23 */ /* 0x100fe20008010884 */
[--C-:B------:R-:W-:Y:S01]  /*75d0*/  FFMA.FTZ R17, R17, UR4, -R132.reuse ;  /* 0x0000000411117c23 */ /* 0x100fe20008010884 */
[----:B------:R-:W-:Y:S01]  /*75e0*/  FSETP.NEU.FTZ.AND P0, PT, R136, -INF , PT ;  /* 0xff8000008800780b */ /* 0x000fe20003f1d000 */
[----:B------:R-:W-:Y:S01]  /*75f0*/  FFMA.FTZ R100, R100, UR4, -R132 ;  /* 0x0000000464647c23 */ /* 0x000fe20008010884 */
[--C-:B------:R-:W-:Y:S03]  /*7600*/  FFMA.FTZ R22, R22, UR4, -R135.reuse ;  /* 0x0000000416167c23 */ /* 0x100fe60008010887 */
[----:B------:R-:W-:Y:S01]  /*7610*/  MUFU.EX2 R199, R21 ;  /* 0x0000001500c77308 */ /* 0x000fe20000000800 */
[--C-:B------:R-:W-:Y:S01]  /*7620*/  FFMA.FTZ R23, R23, UR4, -R135.reuse ;  /* 0x0000000417177c23 */ /* 0x100fe20008010887 */
[--C-:B------:R-:W-:Y:S01]  /*7630*/  FFMA.FTZ R50, R50, UR4, -R135.reuse ;  /* 0x0000000432327c23 */ /* 0x100fe20008010887 */
[--C-:B------:R-:W-:Y:S01]  /*7640*/  FFMA.FTZ R51, R51, UR4, -R135.reuse ;  /* 0x0000000433337c23 */ /* 0x100fe20008010887 */
[--C-:B------:R-:W-:Y:S01]  /*7650*/  FFMA.FTZ R54, R54, UR4, -R135.reuse ;  /* 0x0000000436367c23 */ /* 0x100fe20008010887 */
[--C-:B------:R-:W-:Y:S01]  /*7660*/  FFMA.FTZ R55, R55, UR4, -R135.reuse ;  /* 0x0000000437377c23 */ /* 0x100fe20008010887 */
[----:B------:R-:W-:Y:S01]  /*7670*/  FSEL R172, R172, RZ, P0 ;  /* 0x000000ffacac7208 */ /* 0x000fe20000000000 */
[--C-:B------:R-:W-:Y:S03]  /*7680*/  FFMA.FTZ R18, R18, UR4, -R135.reuse ;  /* 0x0000000412127c23 */ /* 0x100fe60008010887 */
[----:B------:R-:W-:Y:S01]  /*7690*/  MUFU.EX2 R185, R22 ;  /* 0x0000001600b97308 */ /* 0x000fe20000000800 */
[----:B------:R-:W-:Y:S01]  /*76a0*/  FFMA.FTZ R19, R19, UR4, -R135 ;  /* 0x0000000413137c23 */ /* 0x000fe20008010887 */
[----:B------:R-:W-:Y:S01]  /*76b0*/  FSETP.NEU.FTZ.AND P0, PT, R3, -INF , PT ;  /* 0xff8000000300780b */ /* 0x000fe20003f1d000 */
[--C-:B------:R-:W-:Y:S01]  /*76c0*/  FFMA.FTZ R40, R40, UR4, -R172.reuse ;  /* 0x0000000428287c23 */ /* 0x100fe200080108ac */
[--C-:B------:R-:W-:Y:S01]  /*76d0*/  FFMA.FTZ R41, R41, UR4, -R172.reuse ;  /* 0x0000000429297c23 */ /* 0x100fe200080108ac */
[--C-:B------:R-:W-:Y:S01]  /*76e0*/  FFMA.FTZ R44, R44, UR4, -R172.reuse ;  /* 0x000000042c2c7c23 */ /* 0x100fe200080108ac */
[--C-:B------:R-:W-:Y:S01]  /*76f0*/  FFMA.FTZ R45, R45, UR4, -R172.reuse ;  /* 0x000000042d2d7c23 */ /* 0x100fe200080108ac */
[----:B------:R-:W-:Y:S03]  /*7700*/  FSEL R139, R139, RZ, P0 ;  /* 0x000000ff8b8b7208 */ /* 0x000fe60000000000 */
[----:B------:R1:W-:Y:S01]  /*7710*/  MUFU.EX2 R194, R23 ;  /* 0x0000001700c27308 */ /* 0x0003e20000000800 */
[--C-:B------:R-:W-:Y:S01]  /*7720*/  FFMA.FTZ R25, R25, UR4, -R172.reuse ;  /* 0x0000000419197c23 */ /* 0x100fe200080108ac */
[----:B------:R-:W-:Y:S01]  /*7730*/  FFMA.FTZ R28, R28, UR4, -R172 ;  /* 0x000000041c1c7c23 */ /* 0x000fe200080108ac */
[--C-:B------:R-:W-:Y:S01]  /*7740*/  FFMA.FTZ R101, R101, UR4, -R132.reuse ;  /* 0x0000000465657c23 */ /* 0x100fe20008010884 */
        /* <DEDUP_REMOVED lines=18> */
[--C-:B------:R-:W-:Y:S01]  /*7870*/  FFMA.FTZ R7, R7, UR4, -R135.reuse ;  /* 0x0000000407077c23 */ /* 0x100fe20008010887 */
[--C-:B------:R-:W-:Y:S03]  /*7880*/  FFMA.FTZ R36, R36, UR4, -R132.reuse ;  /* 0x0000000424247c23 */ /* 0x100fe60008010884 */
[----:B------:R-:W-:Y:S01]  /*7890*/  MUFU.EX2 R186, R42 ;  /* 0x0000002a00ba7308 */ /* 0x000fe20000000800 */
[----:B------:R-:W-:Y:S01]  /*78a0*/  FFMA.FTZ R37, R37, UR4, -R132 ;  /* 0x0000000425257c23 */ /* 0x000fe20008010884 */
[--C-:B------:R-:W-:Y:S01]  /*78b0*/  FFMA.FTZ R38, R38, UR4, -R135.reuse ;  /* 0x0000000426267c23 */ /* 0x100fe20008010887 */
[----:B------:R-:W-:Y:S01]  /*78c0*/  FFMA.FTZ R39, R39, UR4, -R135 ;  /* 0x0000000427277c23 */ /* 0x000fe20008010887 */
[--C-:B------:R-:W-:Y:S01]  /*78d0*/  FFMA.FTZ R8, R8, UR4, -R172.reuse ;  /* 0x0000000408087c23 */ /* 0x100fe200080108ac */
[--C-:B------:R-:W-:Y:S01]  /*78e0*/  FFMA.FTZ R9, R9, UR4, -R172.reuse ;  /* 0x0000000409097c23 */ /* 0x100fe200080108ac */
[--C-:B------:R-:W-:Y:S01]  /*78f0*/  FFMA.FTZ R10, R10, UR4, -R139.reuse ;  /* 0x000000040a0a7c23 */ /* 0x100fe2000801088b */
[--C-:B------:R-:W-:Y:S03]  /*7900*/  FFMA.FTZ R11, R11, UR4, -R139.reuse ;  /* 0x000000040b0b7c23 */ /* 0x100fe6000801088b */
        /* <DEDUP_REMOVED lines=9> */
[----:B------:R-:W-:Y:S01]  /*79a0*/  FFMA.FTZ R35, R35, UR4, -R135 ;  /* 0x0000000423237c23 */ /* 0x000fe20008010887 */
[--C-:B------:R-:W-:Y:S01]  /*79b0*/  FFMA.FTZ R24, R24, UR4, -R172.reuse ;  /* 0x0000000418187c23 */ /* 0x100fe200080108ac */
[--C-:B------:R-:W-:Y:S01]  /*79c0*/  FFMA.FTZ R26, R26, UR4, -R139.reuse ;  /* 0x000000041a1a7c23 */ /* 0x100fe2000801088b */
[----:B------:R-:W-:Y:S01]  /*79d0*/  FFMA.FTZ R29, R29, UR4, -R172 ;  /* 0x000000041d1d7c23 */ /* 0x000fe200080108ac */
[----:B------:R-:W-:Y:S01]  /*79e0*/  FFMA.FTZ R31, R31, UR4, -R139 ;  /* 0x000000041f1f7c23 */ /* 0x000fe2000801088b */
[--C-:B------:R-:W-:Y:S01]  /*79f0*/  FFMA.FTZ R64, R64, UR4, -R132.reuse ;  /* 0x0000000440407c23 */ /* 0x100fe20008010884 */
[----:B------:R-:W-:Y:S03]  /*7a00*/  FFMA.FTZ R65, R65, UR4, -R132 ;  /* 0x0000000441417c23 */ /* 0x000fe60008010884 */
[----:B------:R5:W1:Y:S01]  /*7a10*/  MUFU.EX2 R197, R5 ;  /* 0x0000000500c57308 */ /* 0x000a620000000800 */
[----:B----4-:R-:W4:Y:S01]  /*7a20*/  LDSM.16.MT88.4 R40, [R210+0x4000] ;  /* 0x00400000d228783b */ /* 0x010f220000004200 */
[--C-:B------:R-:W-:Y:S01]  /*7a30*/  FFMA.FTZ R66, R66, UR4, -R135.reuse ;  /* 0x0000000442427c23 */ /* 0x100fe20008010887 */
[----:B------:R-:W-:Y:S01]  /*7a40*/  FFMA.FTZ R67, R67, UR4, -R135 ;  /* 0x0000000443437c23 */ /* 0x000fe20008010887 */
[--C-:B------:R-:W-:Y:S01]  /*7a50*/  FFMA.FTZ R56, R56, UR4, -R172.reuse ;  /* 0x0000000438387c23 */ /* 0x100fe200080108ac */
[--C-:B------:R-:W-:Y:S01]  /*7a60*/  FFMA.FTZ R57, R57, UR4, -R172.reuse ;  /* 0x0000000439397c23 */ /* 0x100fe200080108ac */
[--C-:B------:R-:W-:Y:S01]  /*7a70*/  FFMA.FTZ R58, R58, UR4, -R139.reuse ;  /* 0x000000043a3a7c23 */ /* 0x100fe2000801088b */
[--C-:B------:R-:W-:Y:S03]  /*7a80*/  FFMA.FTZ R59, R59, UR4, -R139.reuse ;  /* 0x000000043b3b7c23 */ /* 0x100fe6000801088b */
[----:B------:R3:W-:Y:S01]  /*7a90*/  MUFU.EX2 R190, R6 ;  /* 0x0000000600be7308 */ /* 0x0007e20000000800 */
[----:B--2---:R-:W-:Y:S01]  /*7aa0*/  FMUL.FTZ R4, R133, R144 ;  /* 0x0000009085047220 */ /* 0x004fe20000410000 */
[--C-:B------:R-:W-:Y:S01]  /*7ab0*/  FFMA.FTZ R60, R60, UR4, -R172.reuse ;  /* 0x000000043c3c7c23 */ /* 0x100fe200080108ac */
[----:B------:R-:W-:Y:S01]  /*7ac0*/  FFMA.FTZ R61, R61, UR4, -R172 ;  /* 0x000000043d3d7c23 */ /* 0x000fe200080108ac */
[--C-:B------:R-:W-:Y:S01]  /*7ad0*/  FFMA.FTZ R62, R62, UR4, -R139.reuse ;  /* 0x000000043e3e7c23 */ /* 0x100fe2000801088b */
[----:B------:R-:W-:Y:S01]  /*7ae0*/  FFMA.FTZ R63, R63, UR4, -R139 ;  /* 0x000000043f3f7c23 */ /* 0x000fe2000801088b */
[--C-:B------:R-:W-:Y:S01]  /*7af0*/  FFMA.FTZ R68, R68, UR4, -R132.reuse ;  /* 0x0000000444447c23 */ /* 0x100fe20008010884 */
[--C-:B------:R-:W-:Y:S03]  /*7b00*/  FFMA.FTZ R69, R69, UR4, -R132.reuse ;  /* 0x0000000445457c23 */ /* 0x100fe60008010884 */
[----:B------:R2:W4:Y:S01]  /*7b10*/  MUFU.EX2 R192, R7 ;  /* 0x0000000700c07308 */ /* 0x0005220000000800 */
[----:B-----5:R-:W-:Y:S01]  /*7b20*/  FMUL.FTZ R5, R133, R145 ;  /* 0x0000009185057220 */ /* 0x020fe20000410000 */
[--C-:B------:R-:W-:Y:S01]  /*7b30*/  FFMA.FTZ R70, R70, UR4, -R135.reuse ;  /* 0x0000000446467c23 */ /* 0x100fe20008010887 */
[--C-:B------:R-:W-:Y:S01]  /*7b40*/  FFMA.FTZ R71, R71, UR4, -R135.reuse ;  /* 0x0000000447477c23 */ /* 0x100fe20008010887 */
[--C-:B------:R-:W-:Y:S01]  /*7b50*/  FFMA.FTZ R80, R80, UR4, -R132.reuse ;  /* 0x0000000450507c23 */ /* 0x100fe20008010884 */
[----:B------:R-:W-:Y:S01]  /*7b60*/  FFMA.FTZ R81, R81, UR4, -R132 ;  /* 0x0000000451517c23 */ /* 0x000fe20008010884 */
[--C-:B------:R-:W-:Y:S01]  /*7b70*/  FFMA.FTZ R82, R82, UR4, -R135.reuse ;  /* 0x0000000452527c23 */ /* 0x100fe20008010887 */
[----:B------:R-:W-:Y:S03]  /*7b80*/  FFMA.FTZ R83, R83, UR4, -R135 ;  /* 0x0000000453537c23 */ /* 0x000fe60008010887 */
[----:B------:R5:W-:Y:S01]  /*7b90*/  MUFU.EX2 R205, R16 ;  /* 0x0000001000cd7308 */ /* 0x000be20000000800 */
[----:B---3--:R-:W-:Y:S01]  /*7ba0*/  FMUL.FTZ R6, R134, R146 ;  /* 0x0000009286067220 */ /* 0x008fe20000410000 */
[--C-:B------:R-:W-:Y:S01]  /*7bb0*/  FFMA.FTZ R72, R72, UR4, -R172.reuse ;  /* 0x0000000448487c23 */ /* 0x100fe200080108ac */
[--C-:B------:R-:W-:Y:S01]  /*7bc0*/  FFMA.FTZ R73, R73, UR4, -R172.reuse ;  /* 0x0000000449497c23 */ /* 0x100fe200080108ac */
[--C-:B------:R-:W-:Y:S01]  /*7bd0*/  FFMA.FTZ R74, R74, UR4, -R139.reuse ;  /* 0x000000044a4a7c23 */ /* 0x100fe2000801088b */
[--C-:B------:R-:W-:Y:S01]  /*7be0*/  FFMA.FTZ R75, R75, UR4, -R139.reuse ;  /* 0x000000044b4b7c23 */ /* 0x100fe2000801088b */
[--C-:B------:R-:W-:Y:S01]  /*7bf0*/  FFMA.FTZ R76, R76, UR4, -R172.reuse ;  /* 0x000000044c4c7c23 */ /* 0x100fe200080108ac */
[----:B------:R-:W-:Y:S03]  /*7c00*/  FFMA.FTZ R77, R77, UR4, -R172 ;  /* 0x000000044d4d7c23 */ /* 0x000fe600080108ac */
[----:B------:R3:W4:Y:S01]  /*7c10*/  MUFU.EX2 R239, R17 ;  /* 0x0000001100ef7308 */ /* 0x0007220000000800 */
[----:B--2---:R-:W-:Y:S01]  /*7c20*/  FMUL.FTZ R7, R134, R147 ;  /* 0x0000009386077220 */ /* 0x004fe20000410000 */
[--C-:B------:R-:W-:Y:S01]  /*7c30*/  FFMA.FTZ R78, R78, UR4, -R139.reuse ;  /* 0x000000044e4e7c23 */ /* 0x100fe2000801088b */
[----:B------:R-:W-:Y:S01]  /*7c40*/  FFMA.FTZ R79, R79, UR4, -R139 ;  /* 0x000000044f4f7c23 */ /* 0x000fe2000801088b */
[--C-:B------:R-:W-:Y:S01]  /*7c50*/  FFMA.FTZ R84, R84, UR4, -R132.reuse ;  /* 0x0000000454547c23 */ /* 0x100fe20008010884 */
[--C-:B------:R-:W-:Y:S01]  /*7c60*/  FFMA.FTZ R85, R85, UR4, -R132.reuse ;  /* 0x0000000455557c23 */ /* 0x100fe20008010884 */
[--C-:B------:R-:W-:Y:S01]  /*7c70*/  FFMA.FTZ R86, R86, UR4, -R135.reuse ;  /* 0x0000000456567c23 */ /* 0x100fe20008010887 */
[--C-:B------:R-:W-:Y:S03]  /*7c80*/  FFMA.FTZ R87, R87, UR4, -R135.reuse ;  /* 0x0000000457577c23 */ /* 0x100fe60008010887 */
[----:B------:R2:W-:Y:S01]  /*7c90*/  MUFU.EX2 R196, R18 ;  /* 0x0000001200c47308 */ /* 0x0005e20000000800 */
[----:B-----5:R-:W-:Y:S01]  /*7ca0*/  FMUL.FTZ R16, R133, R152 ;  /* 0x0000009885107220 */ /* 0x020fe20000410000 */
[--C-:B------:R-:W-:Y:S01]  /*7cb0*/  FFMA.FTZ R96, R96, UR4, -R132.reuse ;  /* 0x0000000460607c23 */ /* 0x100fe20008010884 */
[----:B------:R-:W-:Y:S01]  /*7cc0*/  FFMA.FTZ R97, R97, UR4, -R132 ;  /* 0x0000000461617c23 */ /* 0x000fe20008010884 */
[--C-:B------:R-:W-:Y:S01]  /*7cd0*/  FFMA.FTZ R98, R98, UR4, -R135.reuse ;  /* 0x0000000462627c23 */ /* 0x100fe20008010887 */
[----:B------:R-:W-:Y:S01]  /*7ce0*/  FFMA.FTZ R99, R99, UR4, -R135 ;  /* 0x0000000463637c23 */ /* 0x000fe20008010887 */
        /* <DEDUP_REMOVED lines=12> */
[----:B------:R-:W-:Y:S01]  /*7db0*/  FMUL.FTZ R0, R0, UR4 ;  /* 0x0000000400007c20 */ /* 0x000fe20008410000 */
[--C-:B------:R-:W-:Y:S01]  /*7dc0*/  FFMA.FTZ R104, R104, UR4, -R172.reuse ;  /* 0x0000000468687c23 */ /* 0x100fe200080108ac */
[--C-:B------:R-:W-:Y:S01]  /*7dd0*/  FFMA.FTZ R105, R105, UR4, -R172.reuse ;  /* 0x0000000469697c23 */ /* 0x100fe200080108ac */
[--C-:B------:R-:W-:Y:S01]  /*7de0*/  FFMA.FTZ R106, R106, UR4, -R139.reuse ;  /* 0x000000046a6a7c23 */ /* 0x100fe2000801088b */
[--C-:B------:R-:W-:Y:S01]  /*7df0*/  FFMA.FTZ R107, R107, UR4, -R139.reuse ;  /* 0x000000046b6b7c23 */ /* 0x100fe2000801088b */
[--C-:B------:R-:W-:Y:S03]  /*7e00*/  FFMA.FTZ R108, R108, UR4, -R172.reuse ;  /* 0x000000046c6c7c23 */ /* 0x100fe600080108ac */
[----:B------:R4:W-:Y:S01]  /*7e10*/  MUFU.EX2 R237, R37 ;  /* 0x0000002500ed7308 */ /* 0x0009e20000000800 */
[----:B-----5:R-:W-:Y:S01]  /*7e20*/  FMUL.FTZ R19, R134, R155 ;  /* 0x0000009b86137220 */ /* 0x020fe20000410000 */
[----:B------:R-:W-:Y:S01]  /*7e30*/  FFMA.FTZ R109, R109, UR4, -R172 ;  /* 0x000000046d6d7c23 */ /* 0x000fe200080108ac */
[----:B------:R-:W-:Y:S01]  /*7e40*/  LDSM.16.MT88.4 R152, [R208+0x5c00] ;  /* 0x005c0000d098783b */ /* 0x000fe20000004200 */
[--C-:B------:R-:W-:Y:S01]  /*7e50*/  FFMA.FTZ R110, R110, UR4, -R139.reuse ;  /* 0x000000046e6e7c23 */ /* 0x100fe2000801088b */
[----:B------:R-:W-:Y:S01]  /*7e60*/  FFMA.FTZ R111, R111, UR4, -R139 ;  /* 0x000000046f6f7c23 */ /* 0x000fe2000801088b */
[--C-:B------:R-:W-:Y:S01]  /*7e70*/  FFMA.FTZ R116, R116, UR4, -R132.reuse ;  /* 0x0000000474747c23 */ /* 0x100fe20008010884 */
[----:B------:R-:W-:Y:S03]  /*7e80*/  ISETP.GT.AND P0, PT, R215, RZ, PT ;  /* 0x000000ffd700720c */ /* 0x000fe60003f04270 */
[----:B------:R2:W-:Y:S01]  /*7e90*/  MUFU.EX2 R231, R38 ;  /* 0x0000002600e77308 */ /* 0x0005e20000000800 */
[----:B-1----:R-:W-:Y:S01]  /*7ea0*/  F2FP.BF16.F32.PACK_AB R36, R197, R188 ;  /* 0x000000bcc524723e */ /* 0x002fe200000010ff */
[--C-:B------:R-:W-:Y:S01]  /*7eb0*/  FFMA.FTZ R117, R117, UR4, -R132.reuse ;  /* 0x0000000475757c23 */ /* 0x100fe20008010884 */
[--C-:B------:R-:W-:Y:S01]  /*7ec0*/  FFMA.FTZ R128, R128, UR4, -R132.reuse ;  /* 0x0000000480807c23 */ /* 0x100fe20008010884 */
[--C-:B------:R-:W-:Y:S01]  /*7ed0*/  FFMA.FTZ R118, R118, UR4, -R135.reuse ;  /* 0x0000000476767c23 */ /* 0x100fe20008010887 */
[--C-:B------:R-:W-:Y:S01]  /*7ee0*/  FFMA.FTZ R119, R119, UR4, -R135.reuse ;  /* 0x0000000477777c23 */ /* 0x100fe20008010887 */
[--C-:B------:R-:W-:Y:S01]  /*7ef0*/  FFMA.FTZ R130, R130, UR4, -R135.reuse ;  /* 0x0000000482827c23 */ /* 0x100fe20008010887 */
[----:B------:R-:W-:Y:S03]  /*7f00*/  FFMA.FTZ R132, R129, UR4, -R132 ;  /* 0x0000000481847c23 */ /* 0x000fe60008010884 */
[----:B------:R1:W-:Y:S01]  /*7f10*/  MUFU.EX2 R238, R39 ;  /* 0x0000002700ee7308 */ /* 0x0003e20000000800 */
[----:B----4-:R-:W-:Y:S01]  /*7f20*/  F2FP.BF16.F32.PACK_AB R37, R192, R190 ;  /* 0x000000bec025723e */ /* 0x010fe200000010ff */
[----:B------:R-:W-:Y:S01]  /*7f30*/  FFMA.FTZ R135, R131, UR4, -R135 ;  /* 0x0000000483877c23 */ /* 0x000fe20008010887 */
[--C-:B------:R-:W-:Y:S01]  /*7f40*/  FFMA.FTZ R120, R120, UR4, -R172.reuse ;  /* 0x0000000478787c23 */ /* 0x100fe200080108ac */
[--C-:B------:R-:W-:Y:S01]  /*7f50*/  FFMA.FTZ R121, R121, UR4, -R172.reuse ;  /* 0x0000000479797c23 */ /* 0x100fe200080108ac */
[--C-:B------:R-:W-:Y:S01]  /*7f60*/  FFMA.FTZ R124, R124, UR4, -R172.reuse ;  /* 0x000000047c7c7c23 */ /* 0x100fe200080108ac */
[--C-:B------:R-:W-:Y:S01]  /*7f70*/  FFMA.FTZ R122, R122, UR4, -R139.reuse ;  /* 0x000000047a7a7c23 */ /* 0x100fe2000801088b */
[--C-:B------:R-:W-:Y:S03]  /*7f80*/  FFMA.FTZ R123, R123, UR4, -R139.reuse ;  /* 0x000000047b7b7c23 */ /* 0x100fe6000801088b */
[----:B------:R-:W3:Y:S01]  /*7f90*/  MUFU.EX2 R0, R0 ;  /* 0x0000000000007308 */ /* 0x000ee20000000800 */
[----:B--2---:R-:W-:Y:S01]  /*7fa0*/  F2FP.BF16.F32.PACK_AB R38, R239, R205 ;  /* 0x000000cdef26723e */ /* 0x004fe200000010ff */
[--C-:B------:R-:W-:Y:S01]  /*7fb0*/  FFMA.FTZ R126, R126, UR4, -R139.reuse ;  /* 0x000000047e7e7c23 */ /* 0x100fe2000801088b */
[----:B------:R-:W-:Y:S01]  /*7fc0*/  FFMA.FTZ R172, R125, UR4, -R172 ;  /* 0x000000047dac7c23 */ /* 0x000fe200080108ac */
[----:B------:R-:W-:Y:S06]  /*7fd0*/  FFMA.FTZ R139, R127, UR4, -R139 ;  /* 0x000000047f8b7c23 */ /* 0x000fec000801088b */
[----:B------:R2:W-:Y:S01]  /*7fe0*/  MUFU.EX2 R175, R8 ;  /* 0x0000000800af7308 */ /* 0x0005e20000000800 */
[----:B-1----:R-:W-:Y:S09]  /*7ff0*/  F2FP.BF16.F32.PACK_AB R39, R233, R196 ;  /* 0x000000c4e927723e */ /* 0x002ff200000010ff */
[----:B------:R1:W4:Y:S01]  /*8000*/  MUFU.EX2 R177, R9 ;  /* 0x0000000900b17308 */ /* 0x0003220000000800 */
[-C--:B------:R-:W-:Y:S09]  /*8010*/  HMMA.16816.F32.BF16 R4, R36, R20.reuse, R4 ;  /* 0x000000142404723c */ /* 0x080ff20000041804 */
[----:B------:R3:W-:Y:S01]  /*8020*/  MUFU.EX2 R173, R10 ;  /* 0x0000000a00ad7308 */ /* 0x0007e20000000800 */
[C---:B--2---:R-:W-:Y:S09]  /*8030*/  FMUL.FTZ R8, R2.reuse, R140 ;  /* 0x0000008c02087220 */ /* 0x044ff20000410000 */
[----:B------:R2:W5:Y:S01]  /*8040*/  MUFU.EX2 R179, R11 ;  /* 0x0000000b00b37308 */ /* 0x0005620000000800 */
[----:B-1----:R-:W-:Y:S09]  /*8050*/  FMUL.FTZ R9, R2, R141 ;  /* 0x0000008d02097220 */ /* 0x002ff20000410000 */
[----:B------:R1:W-:Y:S01]  /*8060*/  MUFU.EX2 R184, R12 ;  /* 0x0000000c00b87308 */ /* 0x0003e20000000800 */
[C---:B---3--:R-:W-:Y:S09]  /*8070*/  FMUL.FTZ R10, R0.reuse, R142 ;  /* 0x0000008e000a7220 */ /* 0x048ff20000410000 */
        /* <DEDUP_REMOVED lines=8> */
[----:B------:R5:W-:Y:S01]  /*8100*/  MUFU.EX2 R230, R33 ;  /* 0x0000002100e67308 */ /* 0x000be20000000800 */
[----:B-1----:R-:W-:Y:S09]  /*8110*/  FMUL.FTZ R15, R0, R151 ;  /* 0x00000097000f7220 */ /* 0x002ff20000410000 */
        /* <DEDUP_REMOVED lines=70> */
[----:B-1----:R-:W-:Y:S01]  /*8580*/  LDSM.16.MT88.4 R52, [R210+0x5000] ;  /* 0x00500000d234783b */ /* 0x002fe20000004200 */
[C---:B------:R-:W-:Y:S08]  /*8590*/  HMMA.16816.F32.BF16 R16, R36.reuse, R46, R16 ;  /* 0x0000002e2410723c */ /* 0x040ff00000041810 */
[----:B------:R-:W-:Y:S01]  /*85a0*/  MUFU.EX2 R66, R66 ;  /* 0x0000004200427308 */ /* 0x000fe20000000800 */
[----:B------:R-:W1:Y:S01]  /*85b0*/  LDSM.16.MT88.4 R44, [R208+0x4800] ;  /* 0x00480000d02c783b */ /* 0x000e620000004200 */
        /* <DEDUP_REMOVED lines=10> */
[----:B------:R-:W4:Y:S03]  /*8660*/  LDSM.16.MT88.4 R48, [R210+0x4800] ;  /* 0x00480000d230783b */ /* 0x000f260000004200 */
        /* <DEDUP_REMOVED lines=43> */
[-C--:B-1----:R-:W-:Y:S09]  /*8920*/  HMMA.16816.F32.BF16 R20, R36, R48.reuse, R20 ;  /* 0x000000302414723c */ /* 0x082ff20000041814 */
[----:B------:R-:W1:Y:S01]  /*8930*/  MUFU.EX2 R73, R73 ;  /* 0x0000004900497308 */ /* 0x000e620000000800 */
[C---:B------:R-:W-:Y:S09]  /*8940*/  HMMA.16816.F32.BF16 R24, R40.reuse, R48, R24 ;  /* 0x000000302818723c */ /* 0x040ff20000041818 */
[----:B------:R-:W-:Y:S01]  /*8950*/  MUFU.EX2 R74, R74 ;  /* 0x0000004a004a7308 */ /* 0x000fe20000000800 */
[-C--:B------:R-:W-:Y:S09]  /*8960*/  HMMA.16816.F32.BF16 R28, R40, R50.reuse, R28 ;  /* 0x00000032281c723c */ /* 0x080ff2000004181c */
[----:B------:R-:W3:Y:S01]  /*8970*/  MUFU.EX2 R75, R75 ;  /* 0x0000004b004b7308 */ /* 0x000ee20000000800 */
[----:B-1----:R-:W-:Y:S01]  /*8980*/  F2FP.BF16.F32.PACK_AB R40, R73, R72 ;  /* 0x000000484928723e */ /* 0x002fe200000010ff */
[----:B------:R-:W-:Y:S01]  /*8990*/  HMMA.16816.F32.BF16 R32, R36, R50, R32 ;  /* 0x000000322420723c */ /* 0x000fe20000041820 */
[----:B------:R-:W-:Y:S07]  /*89a0*/  LDSM.16.MT88.4 R48, [R210+0x5400] ;  /* 0x00540000d230783b */ /* 0x000fee0000004200 */
[----:B------:R-:W-:Y:S01]  /*89b0*/  MUFU.EX2 R76, R76 ;  /* 0x0000004c004c7308 */ /* 0x000fe20000000800 */
[----:B------:R-:W-:Y:S02]  /*89c0*/  F2FP.BF16.F32.PACK_AB R36, R69, R68 ;  /* 0x000000444524723e */ /* 0x000fe400000010ff */
[----:B------:R-:W-:Y:S02]  /*89d0*/  F2FP.BF16.F32.PACK_AB R37, R71, R70 ;  /* 0x000000464725723e */ /* 0x000fe400000010ff */
[----:B------:R-:W-:Y:S05]  /*89e0*/  F2FP.BF16.F32.PACK_AB R38, R81, R80 ;  /* 0x000000505126723e */ /* 0x000fea00000010ff */
[----:B------:R-:W1:Y:S01]  /*89f0*/  MUFU.EX2 R77, R77 ;  /* 0x0000004d004d7308 */ /* 0x000e620000000800 */
[----:B------:R-:W-:Y:S02]  /*8a00*/  F2FP.BF16.F32.PACK_AB R39, R83, R82 ;  /* 0x000000525327723e */ /* 0x000fe400000010ff */
[----:B---3--:R-:W-:Y:S07]  /*8a10*/  F2FP.BF16.F32.PACK_AB R41, R75, R74 ;  /* 0x0000004a4b29723e */ /* 0x008fee00000010ff */
[----:B------:R-:W-:Y:S01]  /*8a20*/  MUFU.EX2 R78, R78 ;  /* 0x0000004e004e7308 */ /* 0x000fe20000000800 */
[-C--:B--2---:R-:W-:Y:S09]  /*8a30*/  HMMA.16816.F32.BF16 R4, R36, R44.reuse, R4 ;  /* 0x0000002c2404723c */ /* 0x084ff20000041804 */
        /* <DEDUP_REMOVED lines=18> */
[----:B------:R-:W-:Y:S03]  /*8b60*/  MOV R134, R136 ;  /* 0x0000008800867202 */ /* 0x000fe60000000f00 */
[----:B------:R-:W5:Y:S01]  /*8b70*/  MUFU.EX2 R99, R99 ;  /* 0x0000006300637308 */ /* 0x000f620000000800 */
[-C--:B------:R-:W-:Y:S03]  /*8b80*/  HMMA.16816.F32.BF16 R28, R40, R54.reuse, R28 ;  /* 0x00000036281c723c */ /* 0x080fe6000004181c */
[----:B------:R-:W-:Y:S06]  /*8b90*/  FADD.FTZ R53, R196, R53 ;  /* 0x00000035c4357221 */ /* 0x000fec0000010000 */
[----:B------:R-:W-:Y:S01]  /*8ba0*/  MUFU.EX2 R88, R88 ;  /* 0x0000005800587308 */ /* 0x000fe20000000800 */
[----:B------:R-:W-:Y:S04]  /*8bb0*/  HMMA.16816.F32.BF16 R32, R36, R54, R32 ;  /* 0x000000362420723c */ /* 0x000fe80000041820 */
        /* <DEDUP_REMOVED lines=9> */
[----:B------:R-:W-:Y:S01]  /*8c50*/  FADD.FTZ R0, R174, R53 ;  /* 0x00000035ae007221 */ /* 0x000fe20000010000 */
[----:B------:R-:W-:Y:S03]  /*8c60*/  FADD.FTZ R2, R205, R133 ;  /* 0x00000085cd027221 */ /* 0x000fe60000010000 */
        /* <DEDUP_REMOVED lines=10> */
[----:B------:R-:W-:Y:S01]  /*8d10*/  FADD.FTZ R2, R178, R55 ;  /* 0x00000037b2027221 */ /* 0x000fe20000010000 */
[----:B------:R-:W-:Y:S03]  /*8d20*/  FADD.FTZ R53, R199, R54 ;  /* 0x00000036c7357221 */ /* 0x000fe60000010000 */
        /* <DEDUP_REMOVED lines=193> */
.L_x_97:
[----:B------:R-:W1:Y:S01]  /*9940*/  SHFL.BFLY PT, R4, R223, 0x2, 0x1f ;  /* 0x0c401f00df047f89 */ /* 0x000e6200000e0000 */
[----:B------:R-:W2:Y:S01]  /*9950*/  S2UR UR4, SR_CgaCtaId ;  /* 0x00000000000479c3 */ /* 0x000ea20000008800 */
[----:B------:R-:W-:Y:S01]  /*9960*/  UMOV UR5, 0x400 ;  /* 0x0000040000057882 */ /* 0x000fe20000000000 */
[----:B------:R-:W-:Y:S01]  /*9970*/  ISETP.NE.AND P2, PT, R244, -0x1, PT ;  /* 0xfffffffff400780c */ /* 0x000fe20003f45270 */
[----:B------:R-:W3:Y:S04]  /*9980*/  SHFL.BFLY PT, R3, R226, 0x2, 0x1f ;  /* 0x0c401f00e2037f89 */ /* 0x000ee800000e0000 */
[----:B------:R-:W4:Y:S01]  /*9990*/  SHFL.BFLY PT, R2, R225, 0x2, 0x1f ;  /* 0x0c401f00e1027f89 */ /* 0x000f2200000e0000 */
[----:B------:R-:W5:Y:S03]  /*99a0*/  LDC.U8 R27, c[0x0][0x549] ;  /* 0x00015240ff1b7b82 */ /* 0x000f660000000000 */
[----:B------:R-:W5:Y:S01]  /*99b0*/  SHFL.BFLY PT, R0, R224, 0x2, 0x1f ;  /* 0x0c401f00e0007f89 */ /* 0x000f6200000e0000 */
[----:B------:R-:W5:Y:S01]  /*99c0*/  S2R R36, SR_TID.X ;  /* 0x0000000000247919 */ /* 0x000f620000002100 */
[----:B------:R-:W5:Y:S01]  /*99d0*/  S2R R37, SR_CTAID.Y ;  /* 0x0000000000257919 */ /* 0x000f620000002600 */
[----:B-1----:R-:W-:Y:S01]  /*99e0*/  FADD.FTZ R4, R4, R223 ;  /* 0x000000df04047221 */ /* 0x002fe20000010000 */
[----:B--2---:R-:W-:Y:S01]  /*99f0*/  ULEA UR4, UR4, UR5, 0x18 ;  /* 0x0000000504047291 */ /* 0x004fe2000f8ec0ff */
[----:B---3--:R-:W-:-:S03]  /*9a00*/  FADD.FTZ R3, R3, R226 ;  /* 0x000000e203037221 */ /* 0x008fc60000010000 */
[----:B------:R-:W1:Y:S01]  /*9a10*/  SHFL.BFLY PT, R20, R4, 0x1, 0x1f ;  /* 0x0c201f0004147f89 */ /* 0x000e6200000e0000 */
[----:B----4-:R-:W-:-:S03]  /*9a20*/  FADD.FTZ R2, R2, R225 ;  /* 0x000000e102027221 */ /* 0x010fc60000010000 */
[----:B------:R-:W2:Y:S01]  /*9a30*/  SHFL.BFLY PT, R21, R3, 0x1, 0x1f ;  /* 0x0c201f0003157f89 */ /* 0x000ea200000e0000 */
[----:B-----5:R-:W-:Y:S01]  /*9a40*/  ISETP.NE.AND P1, PT, R27, RZ, PT ;  /* 0x000000ff1b00720c */ /* 0x020fe20003f25270 */
[----:B------:R-:W-:Y:S02]  /*9a50*/  FADD.FTZ R0, R0, R224 ;  /* 0x000000e000007221 */ /* 0x000fe40000010000 */
[----:B------:R-:W3:Y:S04]  /*9a60*/  SHFL.BFLY PT, R5, R2, 0x1, 0x1f ;  /* 0x0c201f0002057f89 */ /* 0x000ee800000e0000 */
[----:B------:R-:W4:Y:S01]  /*9a70*/  SHFL.BFLY PT, R6, R0, 0x1, 0x1f ;  /* 0x0c201f0000067f89 */ /* 0x000f2200000e0000 */
[C---:B------:R-:W-:Y:S02]  /*9a80*/  SHF.L.U32 R7, R36.reuse, 0x1, RZ ;  /* 0x0000000124077819 */ /* 0x040fe400000006ff */
[----:B------:R-:W-:-:S02]  /*9a90*/  SHF.L.U32 R8, R36, 0x4, RZ ;  /* 0x0000000424087819 */ /* 0x000fc400000006ff */
[----:B------:R-:W-:Y:S01]  /*9aa0*/  SHF.R.U32.HI R31, RZ, 0x2, R36 ;  /* 0x00000002ff1f7819 */ /* 0x000fe20000011624 */
[----:B-1----:R-:W-:Y:S01]  /*9ab0*/  FADD.FTZ R20, R4, R20 ;  /* 0x0000001404147221 */ /* 0x002fe20000010000 */
[----:B------:R-:W-:-:S03]  /*9ac0*/  SHF.L.U32 R26, R36, 0x2, RZ ;  /* 0x00000002241a7819 */ /* 0x000fc600000006ff */
[----:B------:R-:W1:Y:S01]  /*9ad0*/  MUFU.RCP R4, R20 ;  /* 0x0000001400047308 */ /* 0x000e620000001000 */
[----:B--2---:R-:W-:Y:S01]  /*9ae0*/  FADD.FTZ R21, R3, R21 ;  /* 0x0000001503157221 */ /* 0x004fe20000010000 */
[----:B------:R-:W-:Y:S01]  /*9af0*/  LOP3.LUT R3, R7, 0x6, RZ, 0xc0, !PT ;  /* 0x0000000607037812 */ /* 0x000fe200078ec0ff */
[----:B---3--:R-:W-:Y:S01]  /*9b00*/  FADD.FTZ R22, R2, R5 ;  /* 0x0000000502167221 */ /* 0x008fe20000010000 */
[----:B------:R-:W-:Y:S02]  /*9b10*/  SHF.L.U32 R2, R31, 0x5, RZ ;  /* 0x000000051f027819 */ /* 0x000fe400000006ff */
[----:B------:R-:W-:Y:S01]  /*9b20*/  LOP3.LUT R3, R3, 0x3e00, R8, 0xf8, !PT ;  /* 0x00003e0003037812 */ /* 0x000fe200078ef808 */
[----:B----4-:R-:W-:Y:S01]  /*9b30*/  FADD.FTZ R23, R0, R6 ;  /* 0x0000000600177221 */ /* 0x010fe20000010000 */
[----:B------:R-:W-:Y:S01]  /*9b40*/  SHF.L.U32 R8, R36, 0x3, RZ ;  /* 0x0000000324087819 */ /* 0x000fe200000006ff */
[----:B------:R-:W2:Y:S01]  /*9b50*/  MUFU.RCP R7, R21 ;  /* 0x0000001500077308 */ /* 0x000ea20000001000 */
[----:B------:R-:W-:-:S02]  /*9b60*/  FSETP.NE.FTZ.AND P6, PT, R20, RZ, PT ;  /* 0x000000ff1400720b */ /* 0x000fc40003fd5000 */
[----:B------:R-:W-:Y:S02]  /*9b70*/  LOP3.LUT R0, R8, 0xc0, RZ, 0xc0, !PT ;  /* 0x000000c008007812 */ /* 0x000fe400078ec0ff */
[----:B------:R-:W-:Y:S02]  /*9b80*/  LOP3.LUT R2, R3, 0x20, R2, 0xf8, !PT ;  /* 0x0000002003027812 */ /* 0x000fe400078ef802 */
[----:B------:R-:W-:Y:S01]  /*9b90*/  LOP3.LUT R3, R0, 0x18, R36, 0xf8, !PT ;  /* 0x0000001800037812 */ /* 0x000fe200078ef824 */
[----:B------:R-:W3:Y:S01]  /*9ba0*/  MUFU.RCP R5, R22 ;  /* 0x0000001600057308 */ /* 0x000ee20000001000 */
[----:B-1----:R-:W-:Y:S02]  /*9bb0*/  FSEL R0, R4, 1, P6 ;  /* 0x3f80000004007808 */ /* 0x002fe40003000000 */
[----:B------:R-:W-:Y:S02]  /*9bc0*/  FSETP.NE.FTZ.AND P5, PT, R21, RZ, PT ;  /* 0x000000ff1500720b */ /* 0x000fe40003fb5000 */
[----:B------:R-:W-:Y:S01]  /*9bd0*/  FSETP.NE.FTZ.AND P3, PT, R23, RZ, PT ;  /* 0x000000ff1700720b */ /* 0x000fe20003f75000 */
[----:B------:R-:W-:Y:S01]  /*9be0*/  FMUL.FTZ R144, R0, R144 ;  /* 0x0000009000907220 */ /* 0x000fe20000410000 */
[----:B------:R-:W-:Y:S01]  /*9bf0*/  LOP3.LUT R24, R2, R3, RZ, 0xfc, !PT ;  /* 0x0000000302187212 */ /* 0x000fe200078efcff */
[----:B------:R-:W1:Y:S01]  /*9c00*/  MUFU.RCP R4, R23 ;  /* 0x0000001700047308 */ /* 0x000e620000001000 */
[----:B------:R-:W-:Y:S01]  /*9c10*/  FSETP.NE.FTZ.AND P4, PT, R22, RZ, PT ;  /* 0x000000ff1600720b */ /* 0x000fe20003f95000 */
[C---:B------:R-:W-:Y:S01]  /*9c20*/  FMUL.FTZ R152, R0.reuse, R152 ;  /* 0x0000009800987220 */ /* 0x040fe20000410000 */
[----:B--2---:R-:W-:Y:S01]  /*9c30*/  FSEL R3, R7, 1, P5 ;  /* 0x3f80000007037808 */ /* 0x004fe20002800000 */
[C---:B------:R-:W-:Y:S01]  /*9c40*/  FMUL.FTZ R7, R0.reuse, R145 ;  /* 0x0000009100077220 */ /* 0x040fe20000410000 */
[C---:B------:R-:W-:Y:S01]  /*9c50*/  FMUL.FTZ R153, R0.reuse, R153 ;  /* 0x0000009900997220 */ /* 0x040fe20000410000 */
[C---:B------:R-:W-:Y:S01]  /*9c60*/  FMUL.FTZ R156, R0.reuse, R156 ;  /* 0x0000009c009c7220 */ /* 0x040fe20000410000 */
[C---:B------:R-:W-:Y:S01]  /*9c70*/  FMUL.FTZ R12, R0.reuse, R157 ;  /* 0x0000009d000c7220 */ /* 0x040fe20000410000 */
[C---:B------:R-:W-:Y:S01]  /*9c80*/  FMUL.FTZ R168, R0.reuse, R168 ;  /* 0x000000a800a87220 */ /* 0x040fe20000410000 */
[----:B------:R-:W-:Y:S01]  /*9c90*/  FMUL.FTZ R10, R0, R169 ;  /* 0x000000a9000a7220 */ /* 0x000fe20000410000 */
[----:B---3--:R-:W-:Y:S01]  /*9ca0*/  FSEL R2, R5, 1, P4 ;  /* 0x3f80000005027808 */ /* 0x008fe20002000000 */
        /* <DEDUP_REMOVED lines=8> */
[----:B------:R-:W-:Y:S01]  /*9d30*/  LOP3.LUT R25, R26, 0x20, RZ, 0xc0, !PT ;  /* 0x000000201a197812 */ /* 0x000fe200078ec0ff */
[----:B------:R-:W-:Y:S01]  /*9d40*/  FMUL.FTZ R14, R2, R149 ;  /* 0x00000095020e7220 */ /* 0x000fe20000410000 */
[C---:B------:R-:W-:Y:S01]  /*9d50*/  FMUL.FTZ R158, R3.reuse, R158 ;  /* 0x0000009e039e7220 */ /* 0x040fe20000410000 */
        /* <DEDUP_REMOVED lines=8> */
[----:B------:R-:W-:Y:S01]  /*9de0*/  LEA R0, R24, UR4, 0x1 ;  /* 0x0000000418007c11 */ /* 0x000fe2000f8e08ff */
[C---:B------:R-:W-:Y:S01]  /*9df0*/  FMUL.FTZ R11, R3.reuse, R159 ;  /* 0x0000009f030b7220 */ /* 0x040fe20000410000 */
[C---:B------:R-:W-:Y:S01]  /*9e00*/  FMUL.FTZ R170, R3.reuse, R170 ;  /* 0x000000aa03aa7220 */ /* 0x040fe20000410000 */
[----:B------:R-:W-:Y:S01]  /*9e10*/  FMUL.FTZ R9, R3, R171 ;  /* 0x000000ab03097220 */ /* 0x000fe20000410000 */
[C---:B------:R-:W-:Y:S01]  /*9e20*/  FMUL.FTZ R160, R2.reuse, R160 ;  /* 0x000000a002a07220 */ /* 0x040fe20000410000 */
[C---:B------:R-:W-:Y:S01]  /*9e30*/  FMUL.FTZ R18, R2.reuse, R161 ;  /* 0x000000a102127220 */ /* 0x040fe20000410000 */
[C---:B------:R-:W-:Y:S01]  /*9e40*/  FMUL.FTZ R164, R2.reuse, R164 ;  /* 0x000000a402a47220 */ /* 0x040fe20000410000 */
[----:B------:R-:W-:Y:S01]  /*9e50*/  FMUL.FTZ R16, R2, R165 ;  /* 0x000000a502107220 */ /* 0x000fe20000410000 */
[----:B------:R-:W-:-:S02]  /*9e60*/  F2FP.BF16.F32.PACK_AB R7, R7, R144 ;  /* 0x000000900707723e */ /* 0x000fc400000010ff */
[----:B------:R-:W-:Y:S02]  /*9e70*/  F2FP.BF16.F32.PACK_AB R6, R6, R146 ;  /* 0x000000920606723e */ /* 0x000fe400000010ff */
[----:B------:R-:W-:Y:S01]  /*9e80*/  F2FP.BF16.F32.PACK_AB R4, R153, R152 ;  /* 0x000000989904723e */ /* 0x000fe200000010ff */
[----:B------:R1:W-:Y:S01]  /*9e90*/  STS [R0], R7 ;  /* 0x0000000700007388 */ /* 0x0003e20000000800 */
[----:B------:R-:W-:Y:S02]  /*9ea0*/  F2FP.BF16.F32.PACK_AB R2, R155, R154 ;  /* 0x0000009a9b02723e */ /* 0x000fe400000010ff */
[----:B------:R-:W-:Y:S01]  /*9eb0*/  IADD3 R3, PT, PT, R0, -R25, RZ ;  /* 0x8000001900037210 */ /* 0x000fe20007ffe0ff */
[----:B------:R2:W-:Y:S01]  /*9ec0*/  STS [R0+0x200], R6 ;  /* 0x0002000600007388 */ /* 0x0005e20000000800 */
[----:B------:R-:W-:Y:S02]  /*9ed0*/  F2FP.BF16.F32.PACK_AB R5, R5, R140 ;  /* 0x0000008c0505723e */ /* 0x000fe400000010ff */
[----:B------:R-:W-:Y:S01]  /*9ee0*/  F2FP.BF16.F32.PACK_AB R8, R8, R142 ;  /* 0x0000008e0808723e */ /* 0x000fe200000010ff */
[----:B------:R3:W-:Y:S01]  /*9ef0*/  STS [R3+0x10], R4 ;  /* 0x0000100403007388 */ /* 0x0007e20000000800 */
[----:B------:R-:W-:-:S02]  /*9f00*/  F2FP.BF16.F32.PACK_AB R14, R14, R148 ;  /* 0x000000940e0e723e */ /* 0x000fc400000010ff */
[----:B------:R-:W-:Y:S01]  /*9f10*/  F2FP.BF16.F32.PACK_AB R13, R13, R150 ;  /* 0x000000960d0d723e */ /* 0x000fe200000010ff */
[----:B------:R4:W-:Y:S01]  /*9f20*/  STS [R3+0x210], R2 ;  /* 0x0002100203007388 */ /* 0x0009e20000000800 */
[----:B------:R-:W-:Y:S02]  /*9f30*/  F2FP.BF16.F32.PACK_AB R12, R12, R156 ;  /* 0x0000009c0c0c723e */ /* 0x000fe400000010ff */
[----:B------:R-:W-:Y:S01]  /*9f40*/  F2FP.BF16.F32.PACK_AB R11, R11, R158 ;  /* 0x0000009e0b0b723e */ /* 0x000fe200000010ff */
[----:B------:R-:W-:Y:S01]  /*9f50*/  STS [R0+0x1000], R5 ;  /* 0x0010000500007388 */ /* 0x000fe20000000800 */
[----:B------:R-:W-:Y:S02]  /*9f60*/  F2FP.BF16.F32.PACK_AB R10, R10, R168 ;  /* 0x000000a80a0a723e */ /* 0x000fe400000010ff */
[----:B------:R-:W-:Y:S01]  /*9f70*/  F2FP.BF16.F32.PACK_AB R9, R9, R170 ;  /* 0x000000aa0909723e */ /* 0x000fe200000010ff */
[----:B------:R5:W-:Y:S01]  /*9f80*/  STS [R0+0x1200], R8 ;  /* 0x0012000800007388 */ /* 0x000be20000000800 */
[----:B------:R-:W-:-:S02]  /*9f90*/  F2FP.BF16.F32.PACK_AB R18, R18, R160 ;  /* 0x000000a01212723e */ /* 0x000fc400000010ff */
[----:B------:R-:W-:Y:S01]  /*9fa0*/  F2FP.BF16.F32.PACK_AB R17, R17, R162 ;  /* 0x000000a21111723e */ /* 0x000fe200000010ff */
[----:B------:R5:W-:Y:S01]  /*9fb0*/  STS [R3+0x1010], R14 ;  /* 0x0010100e03007388 */ /* 0x000be20000000800 */
[----:B------:R-:W-:Y:S01]  /*9fc0*/  F2FP.BF16.F32.PACK_AB R16, R16, R164 ;  /* 0x000000a41010723e */ /* 0x000fe200000010ff */
[----:B-1----:R-:W1:Y:S01]  /*9fd0*/  @P5 LDC R7, c[0x0][0x458] ;  /* 0x00011600ff075b82 */ /* 0x002e620000000800 */
[----:B------:R-:W-:Y:S01]  /*9fe0*/  F2FP.BF16.F32.PACK_AB R15, R15, R166 ;  /* 0x000000a60f0f723e */ /* 0x000fe200000010ff */
[----:B------:R5:W-:Y:S01]  /*9ff0*/  STS [R3+0x1210], R13 ;  /* 0x0012100d03007388 */ /* 0x000be20000000800 */
[----:B--2---:R-:W-:-:S05]  /*a000*/  LOP3.LUT R6, R26, 0x40, RZ, 0xc0, !PT ;  /* 0x000000401a067812 */ /* 0x004fca00078ec0ff */
[----:B---3--:R-:W2:Y:S01]  /*a010*/  @P1 LDC R4, c[0x0][0x430] ;  /* 0x00010c00ff041b82 */ /* 0x008ea20000000800 */
[----:B----4-:R-:W-:Y:S02]  /*a020*/  IADD3 R2, PT, PT, R0, -R6, RZ ;  /* 0x8000000600027210 */ /* 0x010fe40007ffe0ff */
[----:B------:R3:W4:Y:S03]  /*a030*/  @P6 MUFU.LG2 R6, R20 ;  /* 0x0000001400066308 */ /* 0x0007260000000c00 */
[----:B------:R3:W-:Y:S01]  /*a040*/  STS [R2+0x20], R12 ;  /* 0x0000200c02007388 */ /* 0x0007e20000000800 */
[----:B-----5:R-:W-:-:S03]  /*a050*/  IADD3 R0, PT, PT, -R25, R2, RZ ;  /* 0x0000000219007210 */ /* 0x020fc60007ffe1ff */
[----:B------:R-:W-:Y:S01]  /*a060*/  STS [R2+0x220], R11 ;  /* 0x0002200b02007388 */ /* 0x000fe20000000800 */
[----:B------:R1:W1:Y:S01]  /*a070*/  @P5 MUFU.LG2 R5, R21 ;  /* 0x0000001500055308 */ /* 0x0002620000000c00 */
[----:B------:R-:W2:Y:S02]  /*a080*/  LDC R14, c[0x0][0x434] ;  /* 0x00010d00ff0e7b82 */ /* 0x000ea40000000800 */
[----:B------:R5:W-:Y:S04]  /*a090*/  STS [R0+0x30], R10 ;  /* 0x0000300a00007388 */ /* 0x000be80000000800 */
[----:B------:R4:W-:Y:S02]  /*a0a0*/  STS [R0+0x230], R9 ;  /* 0x0002300900007388 */ /* 0x0009e40000000800 */
[----:B------:R-:W2:Y:S02]  /*a0b0*/  LDC R3, c[0x0][0x434] ;  /* 0x00010d00ff037b82 */ /* 0x000ea40000000800 */
[----:B------:R-:W-:Y:S04]  /*a0c0*/  STS [R2+0x1020], R18 ;  /* 0x0010201202007388 */ /* 0x000fe80000000800 */
[----:B------:R1:W-:Y:S02]  /*a0d0*/  STS [R2+0x1220], R17 ;  /* 0x0012201102007388 */ /* 0x0003e40000000800 */
[----:B------:R-:W1:Y:S02]  /*a0e0*/  LDC.U8 R13, c[0x0][0x548] ;  /* 0x00015200ff0d7b82 */ /* 0x000e640000000000 */
[----:B------:R-:W-:Y:S01]  /*a0f0*/  STS [R0+0x1030], R16 ;  /* 0x0010301000007388 */ /* 0x000fe20000000800 */
[----:B---3--:R3:W1:Y:S03]  /*a100*/  @P4 MUFU.LG2 R12, R22 ;  /* 0x00000016000c4308 */ /* 0x0086660000000c00 */
[----:B------:R3:W-:Y:S02]  /*a110*/  STS [R0+0x1230], R15 ;  /* 0x0012300f00007388 */ /* 0x0007e40000000800 */
[----:B-----5:R-:W5:Y:S01]  /*a120*/  @!P2 LDC.64 R10, c[0x0][0x400] ;  /* 0x00010000ff0aab82 */ /* 0x020f620000000a00 */
[----:B--2---:R-:W-:-:S07]  /*a130*/  @P1 IMAD R3, R4, R14, RZ ;  /* 0x0000000e04031224 */ /* 0x004fce00078e02ff */
[----:B----4-:R-:W2:Y:S01]  /*a140*/  @P2 LDC.64 R8, c[0x0][0x408] ;  /* 0x00010200ff082b82 */ /* 0x010ea20000000a00 */
[----:B-1----:R-:W-:-:S07]  /*a150*/  @P1 MOV R2, 0x1 ;  /* 0x0000000100021802 */ /* 0x002fce0000000f00 */
[----:B------:R-:W1:Y:S08]  /*a160*/  @P1 LDC R4, c[0x0][0x430] ;  /* 0x00010c00ff041b82 */ /* 0x000e700000000800 */
[----:B---3--:R-:W3:Y:S01]  /*a170*/  @P6 LDC R0, c[0x0][0x458] ;  /* 0x00011600ff006b82 */ /* 0x008ee20000000800 */
[----:B-----5:R-:W-:Y:S01]  /*a180*/  @!P2 IMAD.WIDE.U32 R26, R37, R10, RZ ;  /* 0x0000000a251aa225 */ /* 0x020fe200078e00ff */
[----:B------:R-:W-:Y:S06]  /*a190*/  @P1 BRA `(.L_x_101) ;  /* 0x0000000000201947 */ /* 0x000fec0003800000 */
[----:B------:R-:W-:Y:S01]  /*a1a0*/  ISETP.NE.AND P0, PT, R13, RZ, PT ;  /* 0x000000ff0d00720c */ /* 0x000fe20003f05270 */
[----:B------:R-:W4:-:S12]  /*a1b0*/  LDC R10, c[0x0][0x3e0] ;  /* 0x0000f800ff0a7b82 */ /* 0x000f180000000800 */
[----:B------:R-:W4:Y:S01]  /*a1c0*/  @P0 LDC R2, c[0x0][0x454] ;  /* 0x00011500ff020b82 */ /* 0x000f220000000800 */
[----:B-1----:R-:W-:Y:S02]  /*a1d0*/  @P0 MOV R4, 0x1 ;  /* 0x0000000100040802 */ /* 0x002fe40000000f00 */
[----:B------:R-:W-:-:S05]  /*a1e0*/  @!P0 MOV R4, 0x1 ;  /* 0x0000000100048802 */ /* 0x000fca0000000f00 */
[----:B------:R-:W1:Y:S01]  /*a1f0*/  @P0 LDC R3, c[0x0][0x454] ;  /* 0x00011500ff030b82 */ /* 0x000e620000000800 */
[-C--:B----4-:R-:W-:Y:S02]  /*a200*/  @P0 IMAD R2, R2, R10.reuse, RZ ;  /* 0x0000000a02020224 */ /* 0x090fe400078e02ff */
[----:B------:R-:W-:-:S07]  /*a210*/  @!P0 IMAD R2, R14, R10, RZ ;  /* 0x0000000a0e028224 */ /* 0x000fce00078e02ff */
.L_x_101:
[----:B------:R-:W-:Y:S01]  /*a220*/  BAR.SYNC.DEFER_BLOCKING 0x0 ;  /* 0x0000000000007b1d */ /* 0x000fe20000010000 */
[C---:B------:R-:W-:Y:S01]  /*a230*/  ISETP.NE.AND P0, PT, R244.reuse, -0x1, PT ;  /* 0xfffffffff400780c */ /* 0x040fe20003f05270 */
[----:B------:R-:W-:Y:S01]  /*a240*/  @!P2 IMAD R29, R37, R11, R27 ;  /* 0x0000000b251da224 */ /* 0x000fe200078e021b */
[----:B------:R-:W-:Y:S01]  /*a250*/  ISETP.NE.AND P1, PT, R13, RZ, !P1 ;  /* 0x000000ff0d00720c */ /* 0x000fe20004f25270 */
[----:B--2---:R-:W-:-:S04]  /*a260*/  @P2 IMAD.WIDE.U32 R24, R244, R8, RZ ;  /* 0x00000008f4182225 */ /* 0x004fc800078e00ff */
[----:B------:R-:W-:Y:S01]  /*a270*/  @P6 FMUL.FTZ R6, R6, 0.69314718246459960938 ;  /* 0x3f31721806066820 */ /* 0x000fe20000410000 */
[----:B------:R-:W2:Y:S01]  /*a280*/  @P4 LDC R13, c[0x0][0x458] ;  /* 0x00011600ff0d4b82 */ /* 0x000ea20000000800 */
[----:B------:R-:W4:Y:S01]  /*a290*/  @P3 MUFU.LG2 R10, R23 ;  /* 0x00000017000a3308 */ /* 0x000f220000000c00 */
[----:B------:R-:W1:Y:S01]  /*a2a0*/  S2R R30, SR_CTAID.Z ;  /* 0x00000000001e7919 */ /* 0x000e620000002700 */
[----:B------:R-:W-:Y:S01]  /*a2b0*/  MOV R28, 0x7f800000 ;  /* 0x7f800000001c7802 */ /* 0x000fe20000000f00 */
[----:B------:R-:W-:Y:S02]  /*a2c0*/  @P2 IMAD R29, R244, R9, R25 ;  /* 0x00000009f41d2224 */ /* 0x000fe400078e0219 */
[----:B---3--:R-:W-:Y:S01]  /*a2d0*/  @P6 FFMA.FTZ R28, R138, R0, R6 ;  /* 0x000000008a1c6223 */ /* 0x008fe20000010006 */
[----:B------:R-:W3:Y:S01]  /*a2e0*/  S2R R15, SR_CTAID.X ;  /* 0x00000000000f7919 */ /* 0x000ee20000002500 */
[----:B------:R-:W-:Y:S01]  /*a2f0*/  @P5 FMUL.FTZ R5, R5, 0.69314718246459960938 ;  /* 0x3f31721805055820 */ /* 0x000fe20000410000 */
[----:B------:R-:W5:Y:S01]  /*a300*/  @P3 LDC R11, c[0x0][0x458] ;  /* 0x00011600ff0b3b82 */ /* 0x000f620000000800 */
[----:B------:R-:W-:Y:S01]  /*a310*/  @!P0 IMAD R244, R37, R14, RZ ;  /* 0x0000000e25f48224 */ /* 0x000fe200078e02ff */
[----:B------:R-:W-:Y:S01]  /*a320*/  LOP3.LUT P0, RZ, R36, 0x3, RZ, 0xc0, !PT ;  /* 0x0000000324ff7812 */ /* 0x000fe2000780c0ff */
[----:B------:R-:W-:Y:S01]  /*a330*/  BSSY.RECONVERGENT B0, `(.L_x_102) ;  /* 0x000003c000007945 */ /* 0x000fe20003800200 */
[----:B------:R-:W-:Y:S01]  /*a340*/  MOV R21, 0x7f800000 ;  /* 0x7f80000000157802 */ /* 0x000fe20000000f00 */
[----:B------:R-:W-:Y:S01]  /*a350*/  @P5 FFMA.FTZ R21, R137, R7, R5 ;  /* 0x0000000789155223 */ /* 0x000fe20000010005 */
[----:B------:R-:W-:Y:S01]  /*a360*/  SEL R5, R244, RZ, P1 ;  /* 0x000000fff4057207 */ /* 0x000fe20000800000 */
[----:B------:R-:W-:Y:S01]  /*a370*/  @P4 FMUL.FTZ R7, R12, 0.69314718246459960938 ;  /* 0x3f3172180c074820 */ /* 0x000fe20000410000 */
[----:B------:R-:W-:Y:S01]  /*a380*/  MOV R20, 0x7f800000 ;  /* 0x7f80000000147802 */ /* 0x000fe20000000f00 */
[----:B------:R1:W1:Y:S01]  /*a390*/  LDS.128 R32, [R214+0x1800] ;  /* 0x00180000d6207984 */ /* 0x0002620000000c00 */
[----:B----4-:R-:W-:Y:S01]  /*a3a0*/  @P3 FMUL.FTZ R6, R10, 0.69314718246459960938 ;  /* 0x3f3172180a063820 */ /* 0x010fe20000410000 */
[----:B------:R-:W-:Y:S01]  /*a3b0*/  MOV R18, 0x7f800000 ;  /* 0x7f80000000127802 */ /* 0x000fe20000000f00 */
[----:B--2---:R-:W-:-:S02]  /*a3c0*/  @P4 FFMA.FTZ R20, R136, R13, R7 ;  /* 0x0000000d88144223 */ /* 0x004fc40000010007 */
[----:B-----5:R-:W-:Y:S01]  /*a3d0*/  @P3 FFMA.FTZ R18, R19, R11, R6 ;  /* 0x0000000b13123223 */ /* 0x020fe20000010006 */
[----:B-1----:R-:W-:Y:S01]  /*a3e0*/  IMAD R0, R30, R3, RZ ;  /* 0x000000031e007224 */ /* 0x002fe200078e02ff */
[----:B------:R-:W-:Y:S02]  /*a3f0*/  SHF.R.S32.HI R3, RZ, 0x1f, R244 ;  /* 0x0000001fff037819 */ /* 0x000fe400000114f4 */
[----:B---3--:R-:W-:Y:S01]  /*a400*/  SHF.L.U32 R15, R15, 0x7, RZ ;  /* 0x000000070f0f7819 */ /* 0x008fe200000006ff */
[----:B------:R-:W-:Y:S01]  /*a410*/  @!P1 IMAD R0, R37, R2, R0 ;  /* 0x0000000225009224 */ /* 0x000fe200078e0200 */
[----:B------:R-:W-:-:S03]  /*a420*/  SEL R3, R3, RZ, P1 ;  /* 0x000000ff03037207 */ /* 0x000fc60000800000 */
[----:B------:R-:W-:-:S05]  /*a430*/  IMAD R2, R15, R4, RZ ;  /* 0x000000040f027224 */ /* 0x000fca00078e02ff */
[----:B------:R-:W-:Y:S02]  /*a440*/  IADD3 R8, P5, P1, R2, R5, R0 ;  /* 0x0000000502087210 */ /* 0x000fe400079be000 */
[----:B------:R-:W-:Y:S02]  /*a450*/  SHF.R.S32.HI R2, RZ, 0x1f, R2 ;  /* 0x0000001fff027819 */ /* 0x000fe40000011402 */
[----:B------:R-:W-:-:S04]  /*a460*/  SHF.R.S32.HI R0, RZ, 0x1f, R0 ;  /* 0x0000001fff007819 */ /* 0x000fc80000011400 */
[----:B------:R-:W-:Y:S01]  /*a470*/  IADD3.X R5, PT, PT, R2, R3, R0, P5, P1 ;  /* 0x0000000302057210 */ /* 0x000fe20002fe2400 */
[----:B------:R-:W-:Y:S06]  /*a480*/  @P0 BRA `(.L_x_103) ;  /* 0x0000000000980947 */ /* 0x000fec0003800000 */
[----:B------:R-:W-:-:S04]  /*a490*/  SHF.R.U32.HI R0, RZ, 0x1, R36 ;  /* 0x00000001ff007819 */ /* 0x000fc80000011624 */
[----:B------:R-:W-:-:S04]  /*a4a0*/  LOP3.LUT R0, R0, 0x30, RZ, 0xc0, !PT ;  /* 0x0000003000007812 */ /* 0x000fc800078ec0ff */
[----:B------:R-:W-:-:S04]  /*a4b0*/  LOP3.LUT R0, R0, 0x7, R31, 0xf8, !PT ;  /* 0x0000000700007812 */ /* 0x000fc800078ef81f */
[C---:B------:R-:W-:Y:S01]  /*a4c0*/  ISETP.GE.AND P6, PT, R0.reuse, R245, PT ;  /* 0x000000f50000720c */ /* 0x040fe20003fc6270 */
[C---:B------:R-:W-:Y:S01]  /*a4d0*/  VIADD R2, R0.reuse, 0x8 ;  /* 0x0000000800027836 */ /* 0x040fe20000000000 */
[C---:B------:R-:W-:Y:S01]  /*a4e0*/  LOP3.LUT R6, R0.reuse, 0x40, RZ, 0xfc, !PT ;  /* 0x0000004000067812 */ /* 0x040fe200078efcff */
[----:B------:R-:W-:-:S03]  /*a4f0*/  VIADD R12, R0, 0x48 ;  /* 0x00000048000c7836 */ /* 0x000fc60000000000 */
[-C--:B------:R-:W-:Y:S02]  /*a500*/  ISETP.GE.AND P5, PT, R2, R245.reuse, PT ;  /* 0x000000f50200720c */ /* 0x080fe40003fa6270 */
[-C--:B------:R-:W-:Y:S02]  /*a510*/  ISETP.GE.AND P4, PT, R6, R245.reuse, PT ;  /* 0x000000f50600720c */ /* 0x080fe40003f86270 */
[----:B------:R-:W-:-:S03]  /*a520*/  ISETP.GE.AND P3, PT, R12, R245, PT ;  /* 0x000000f50c00720c */ /* 0x000fc60003f66270 */
[----:B------:R-:W1:Y:S01]  /*a530*/  @!P6 LDC.64 R10, c[0x0][0x420] ;  /* 0x00010800ff0aeb82 */ /* 0x000e620000000a00 */
[----:B------:R-:W-:-:S05]  /*a540*/  @!P6 IMAD R3, R0, R4, RZ ;  /* 0x000000040003e224 */ /* 0x000fca00078e02ff */
[C---:B------:R-:W-:Y:S01]  /*a550*/  @!P6 IADD3 R0, P0, PT, R3.reuse, R8, RZ ;  /* 0x000000080300e210 */ /* 0x040fe20007f1e0ff */
[-C--:B------:R-:W-:Y:S01]  /*a560*/  @!P5 IMAD R2, R2, R4.reuse, RZ ;  /* 0x000000040202d224 */ /* 0x080fe200078e02ff */
[----:B------:R-:W2:Y:S01]  /*a570*/  @!P5 LDC.64 R14, c[0x0][0x420] ;  /* 0x00010800ff0edb82 */ /* 0x000ea20000000a00 */
[-C--:B------:R-:W-:Y:S01]  /*a580*/  @!P4 IMAD R9, R6, R4.reuse, RZ ;  /* 0x000000040609c224 */ /* 0x080fe200078e02ff */
[----:B------:R-:W-:Y:S01]  /*a590*/  @!P6 LEA.HI.X.SX32 R3, R3, R5, 0x1, P0 ;  /* 0x000000050303e211 */ /* 0x000fe200000f0eff */
[----:B------:R-:W-:Y:S01]  /*a5a0*/  @!P3 IMAD R12, R12, R4, RZ ;  /* 0x000000040c0cb224 */ /* 0x000fe200078e02ff */
[----:B------:R-:W-:-:S04]  /*a5b0*/  @!P5 IADD3 R7, P0, PT, R2, R8, RZ ;  /* 0x000000080207d210 */ /* 0x000fc80007f1e0ff */
[----:B------:R-:W3:Y:S01]  /*a5c0*/  @!P4 LDC.64 R16, c[0x0][0x420] ;  /* 0x00010800ff10cb82 */ /* 0x000ee20000000a00 */
[----:B------:R-:W-:-:S07]  /*a5d0*/  @!P5 LEA.HI.X.SX32 R2, R2, R5, 0x1, P0 ;  /* 0x000000050202d211 */ /* 0x000fce00000f0eff */
[----:B------:R-:W4:Y:S01]  /*a5e0*/  @!P3 LDC.64 R22, c[0x0][0x420] ;  /* 0x00010800ff16bb82 */ /* 0x000f220000000a00 */
[----:B-1----:R-:W-:-:S04]  /*a5f0*/  @!P6 LEA R10, P1, R0, R10, 0x2 ;  /* 0x0000000a000ae211 */ /* 0x002fc800078210ff */
[----:B------:R-:W-:Y:S02]  /*a600*/  @!P6 LEA.HI.X R11, R0, R11, R3, 0x2, P1 ;  /* 0x0000000b000be211 */ /* 0x000fe400008f1403 */
[----:B------:R-:W-:Y:S02]  /*a610*/  @!P4 IADD3 R0, P1, PT, R9, R8, RZ ;  /* 0x000000080900c210 */ /* 0x000fe40007f3e0ff */
[C---:B--2---:R-:W-:Y:S01]  /*a620*/  @!P5 LEA R6, P0, R7.reuse, R14, 0x2 ;  /* 0x0000000e0706d211 */ /* 0x044fe200078010ff */
[----:B------:R1:W-:Y:S03]  /*a630*/  @!P6 STG.E desc[UR14][R10.64], R28 ;  /* 0x0000001c0a00e986 */ /* 0x0003e6000c10190e */
[----:B------:R-:W-:Y:S02]  /*a640*/  @!P5 LEA.HI.X R7, R7, R15, R2, 0x2, P0 ;  /* 0x0000000f0707d211 */ /* 0x000fe400000f1402 */
[----:B------:R-:W-:-:S02]  /*a650*/  @!P3 IADD3 R3, P0, PT, R12, R8, RZ ;  /* 0x000000080c03b210 */ /* 0x000fc40007f1e0ff */
[-C--:B------:R-:W-:Y:S01]  /*a660*/  @!P4 LEA.HI.X.SX32 R2, R9, R5.reuse, 0x1, P1 ;  /* 0x000000050902c211 */ /* 0x080fe200008f0eff */
[----:B------:R1:W-:Y:S01]  /*a670*/  @!P5 STG.E desc[UR14][R6.64], R21 ;  /* 0x000000150600d986 */ /* 0x0003e2000c10190e */
[----:B---3--:R-:W-:Y:S02]  /*a680*/  @!P4 LEA R4, P1, R0, R16, 0x2 ;  /* 0x000000100004c211 */ /* 0x008fe400078210ff */
[----:B------:R-:W-:Y:S02]  /*a690*/  @!P3 LEA.HI.X.SX32 R8, R12, R5, 0x1, P0 ;  /* 0x000000050c08b211 */ /* 0x000fe400000f0eff */
[----:B------:R-:W-:Y:S02]  /*a6a0*/  @!P4 LEA.HI.X R5, R0, R17, R2, 0x2, P1 ;  /* 0x000000110005c211 */ /* 0x000fe400008f1402 */
[----:B----4-:R-:W-:-:S03]  /*a6b0*/  @!P3 LEA R2, P0, R3, R22, 0x2 ;  /* 0x000000160302b211 */ /* 0x010fc600078010ff */
[----:B------:R1:W-:Y:S01]  /*a6c0*/  @!P4 STG.E desc[UR14][R4.64], R20 ;  /* 0x000000140400c986 */ /* 0x0003e2000c10190e */
[----:B------:R-:W-:-:S05]  /*a6d0*/  @!P3 LEA.HI.X R3, R3, R23, R8, 0x2, P0 ;  /* 0x000000170303b211 */ /* 0x000fca00000f1408 */
[----:B------:R1:W-:Y:S04]  /*a6e0*/  @!P3 STG.E desc[UR14][R2.64], R18 ;  /* 0x000000120200b986 */ /* 0x0003e8000c10190e */
.L_x_103:
[----:B------:R-:W-:Y:S05]  /*a6f0*/  BSYNC.RECONVERGENT B0 ;  /* 0x0000000000007941 */ /* 0x000fea0003800200 */
.L_x_102:
[----:B------:R-:W2:Y:S01]  /*a700*/  LDCU UR6, c[0x0][0x440] ;  /* 0x00008800ff0677ac */ /* 0x000ea20008000800 */
[----:B------:R3:W4:Y:S01]  /*a710*/  LDS.128 R12, [R214] ;  /* 0x00000000d60c7984 */ /* 0x0007220000000c00 */
[----:B-1----:R-:W-:Y:S01]  /*a720*/  @!P2 IMAD.MOV.U32 R2, RZ, RZ, R26 ;  /* 0x000000ffff02a224 */ /* 0x002fe200078e001a */
[C---:B------:R-:W-:Y:S01]  /*a730*/  IADD3 R5, PT, PT, R31.reuse, 0x20, RZ ;  /* 0x000000201f057810 */ /* 0x040fe20007ffe0ff */
[----:B------:R-:W1:Y:S01]  /*a740*/  LDCU.64 UR4, c[0x0][0x410] ;  /* 0x00008200ff0477ac */ /* 0x000e620008000a00 */
[----:B------:R-:W-:Y:S01]  /*a750*/  @P2 IMAD.MOV.U32 R2, RZ, RZ, R24 ;  /* 0x000000ffff022224 */ /* 0x000fe200078e0018 */
[C---:B------:R-:W-:Y:S01]  /*a760*/  IADD3 R0, PT, PT, R31.reuse, 0x60, RZ ;  /* 0x000000601f007810 */ /* 0x040fe20007ffe0ff */
[----:B------:R-:W-:Y:S01]  /*a770*/  VIADD R4, R31, 0x40 ;  /* 0x000000401f047836 */ /* 0x000fe20000000000 */
[----:B------:R-:W-:Y:S02]  /*a780*/  BSSY.RECONVERGENT B0, `(.L_x_104) ;  /* 0x0000015000007945 */ /* 0x000fe40003800200 */
[----:B------:R-:W-:-:S05]  /*a790*/  IADD3 R2, P1, PT, R216, R2, RZ ;  /* 0x00000002d8027210 */ /* 0x000fca0007f3e0ff */
[----:B------:R-:W-:Y:S01]  /*a7a0*/  IMAD.X R3, RZ, RZ, R29, P1 ;  /* 0x000000ffff037224 */ /* 0x000fe200008e061d */
[----:B--2---:R-:W-:-:S04]  /*a7b0*/  ISETP.GE.AND P0, PT, R216, UR6, PT ;  /* 0x00000006d8007c0c */ /* 0x004fc8000bf06270 */
[-C--:B------:R-:W-:Y:S01]  /*a7c0*/  ISETP.GE.OR P3, PT, R31, R245.reuse, P0 ;  /* 0x000000f51f00720c */ /* 0x080fe20000766670 */
[----:B-1----:R-:W-:Y:S01]  /*a7d0*/  IMAD.WIDE.U32 R8, R30, UR4, R2 ;  /* 0x000000041e087c25 */ /* 0x002fe2000f8e0002 */
[-C--:B------:R-:W-:Y:S02]  /*a7e0*/  ISETP.GE.OR P2, PT, R5, R245.reuse, P0 ;  /* 0x000000f50500720c */ /* 0x080fe40000746670 */
[-C--:B------:R-:W-:Y:S01]  /*a7f0*/  ISETP.GE.OR P1, PT, R4, R245.reuse, P0 ;  /* 0x000000f50400720c */ /* 0x080fe20000726670 */
[----:B------:R-:W-:Y:S01]  /*a800*/  IMAD R7, R30, UR5, R9 ;  /* 0x000000051e077c24 */ /* 0x000fe2000f8e0209 */
[----:B------:R-:W-:-:S07]  /*a810*/  ISETP.GE.OR P0, PT, R0, R245, P0 ;  /* 0x000000f50000720c */ /* 0x000fce0000706670 */
[----:B---3--:R-:W-:Y:S06]  /*a820*/  @P3 BRA `(.L_x_105) ;  /* 0x0000000000283947 */ /* 0x008fec0003800000 */
        /* <DEDUP_REMOVED lines=9> */
[----:B----4-:R1:W-:Y:S02]  /*a8c0*/  STG.E.128 desc[UR14][R2.64], R12 ;  /* 0x0000000c02007986 */ /* 0x0103e4000c101d0e */
.L_x_105:
[----:B------:R-:W-:Y:S05]  /*a8d0*/  BSYNC.RECONVERGENT B0 ;  /* 0x0000000000007941 */ /* 0x000fea0003800200 */
.L_x_104:
[----:B-1--4-:R1:W2:Y:S01]  /*a8e0*/  LDS.128 R12, [R214+0x800] ;  /* 0x00080000d60c7984 */ /* 0x0122a20000000c00 */
[----:B------:R-:W-:Y:S04]  /*a8f0*/  BSSY.RECONVERGENT B0, `(.L_x_106) ;  /* 0x000000f000007945 */ /* 0x000fe80003800200 */
[----:B------:R-:W-:Y:S05]  /*a900*/  @P2 BRA `(.L_x_107) ;  /* 0x0000000000342947 */ /* 0x000fea0003800000 */
[----:B------:R-:W3:Y:S01]  /*a910*/  LDCU.64 UR6, c[0x0][0x408] ;  /* 0x00008100ff0677ac */ /* 0x000ee20008000a00 */
[----:B------:R-:W-:Y:S02]  /*a920*/  IADD3 R0, P2, PT, R246, 0x20, RZ ;  /* 0x00000020f6007810 */ /* 0x000fe40007f5e0ff */
[----:B------:R-:W-:Y:S01]  /*a930*/  MOV R3, R7 ;  /* 0x0000000700037202 */ /* 0x000fe20000000f00 */
[----:B------:R-:W4:Y:S02]  /*a940*/  LDCU.64 UR4, c[0x0][0x3f0] ;  /* 0x00007e00ff0477ac */ /* 0x000f240008000a00 */
[----:B------:R-:W-:-:S04]  /*a950*/  IMAD.X R2, RZ, RZ, R247, P2 ;  /* 0x000000ffff027224 */ /* 0x000fc800010e06f7 */
[----:B---3--:R-:W-:Y:S02]  /*a960*/  IMAD R4, R2, UR6, RZ ;  /* 0x0000000602047c24 */ /* 0x008fe4000f8e02ff */
[----:B------:R-:W-:-:S04]  /*a970*/  IMAD.MOV.U32 R2, RZ, RZ, R8 ;  /* 0x000000ffff027224 */ /* 0x000fc800078e0008 */
[----:B------:R-:W-:-:S04]  /*a980*/  IMAD.WIDE.U32 R2, R0, UR6, R2 ;  /* 0x0000000600027c25 */ /* 0x000fc8000f8e0002 */
[----:B------:R-:W-:Y:S01]  /*a990*/  IMAD R0, R0, UR7, R4 ;  /* 0x0000000700007c24 */ /* 0x000fe2000f8e0204 */
[----:B----4-:R-:W-:-:S04]  /*a9a0*/  LEA R4, P2, R2, UR4, 0x1 ;  /* 0x0000000402047c11 */ /* 0x010fc8000f8408ff */
[----:B------:R-:W-:-:S04]  /*a9b0*/  IADD3 R0, PT, PT, R3, R0, RZ ;  /* 0x0000000003007210 */ /* 0x000fc80007ffe0ff */
[----:B------:R-:W-:-:S05]  /*a9c0*/  LEA.HI.X R5, R2, UR5, R0, 0x1, P2 ;  /* 0x0000000502057c11 */ /* 0x000fca00090f0c00 */
[----:B--2---:R3:W-:Y:S02]  /*a9d0*/  STG.E.128 desc[UR14][R4.64], R12 ;  /* 0x0000000c04007986 */ /* 0x0047e4000c101d0e */
.L_x_107:
[----:B------:R-:W-:Y:S05]  /*a9e0*/  BSYNC.RECONVERGENT B0 ;  /* 0x0000000000007941 */ /* 0x000fea0003800200 */
.L_x_106:
[----:B--23--:R2:W3:Y:S01]  /*a9f0*/  LDS.128 R12, [R214+0x1000] ;  /* 0x00100000d60c7984 */ /* 0x00c4e20000000c00 */
[----:B------:R-:W-:Y:S04]  /*aa00*/  BSSY.RECONVERGENT B0, `(.L_x_108) ;  /* 0x000000f000007945 */ /* 0x000fe80003800200 */
[----:B------:R-:W-:Y:S05]  /*aa10*/  @P1 BRA `(.L_x_109) ;  /* 0x0000000000341947 */ /* 0x000fea0003800000 */
[----:B------:R-:W4:Y:S01]  /*aa20*/  LDCU.64 UR6, c[0x0][0x408] ;  /* 0x00008100ff0677ac */ /* 0x000f220008000a00 */
[----:B------:R-:W-:Y:S02]  /*aa30*/  IADD3 R0, P1, PT, R246, 0x40, RZ ;  /* 0x00000040f6007810 */ /* 0x000fe40007f3e0ff */
[----:B------:R-:W-:Y:S01]  /*aa40*/  MOV R3, R7 ;  /* 0x0000000700037202 */ /* 0x000fe20000000f00 */
[----:B------:R-:W5:Y:S02]  /*aa50*/  LDCU.64 UR4, c[0x0][0x3f0] ;  /* 0x00007e00ff0477ac */ /* 0x000f640008000a00 */
[----:B------:R-:W-:-:S04]  /*aa60*/  IMAD.X R2, RZ, RZ, R247, P1 ;  /* 0x000000ffff027224 */ /* 0x000fc800008e06f7 */
[----:B----4-:R-:W-:Y:S02]  /*aa70*/  IMAD R4, R2, UR6, RZ ;  /* 0x0000000602047c24 */ /* 0x010fe4000f8e02ff */
[----:B------:R-:W-:-:S04]  /*aa80*/  IMAD.MOV.U32 R2, RZ, RZ, R8 ;  /* 0x000000ffff027224 */ /* 0x000fc800078e0008 */
[----:B------:R-:W-:-:S04]  /*aa90*/  IMAD.WIDE.U32 R2, R0, UR6, R2 ;  /* 0x0000000600027c25 */ /* 0x000fc8000f8e0002 */
[----:B------:R-:W-:Y:S01]  /*aaa0*/  IMAD R0, R0, UR7, R4 ;  /* 0x0000000700007c24 */ /* 0x000fe2000f8e0204 */
[----:B-----5:R-:W-:-:S04]  /*aab0*/  LEA R4, P1, R2, UR4, 0x1 ;  /* 0x0000000402047c11 */ /* 0x020fc8000f8208ff */
[----:B------:R-:W-:-:S04]  /*aac0*/  IADD3 R0, PT, PT, R3, R0, RZ ;  /* 0x0000000003007210 */ /* 0x000fc80007ffe0ff */
[----:B------:R-:W-:-:S05]  /*aad0*/  LEA.HI.X R5, R2, UR5, R0, 0x1, P1 ;  /* 0x0000000502057c11 */ /* 0x000fca00088f0c00 */
[----:B---3--:R4:W-:Y:S02]  /*aae0*/  STG.E.128 desc[UR14][R4.64], R12 ;  /* 0x0000000c04007986 */ /* 0x0089e4000c101d0e */
.L_x_109:
[----:B------:R-:W-:Y:S05]  /*aaf0*/  BSYNC.RECONVERGENT B0 ;  /* 0x0000000000007941 */ /* 0x000fea0003800200 */
.L_x_108:
[----:B------:R-:W-:Y:S05]  /*ab00*/  @P0 EXIT ;  /* 0x000000000000094d */ /* 0x000fea0003800000 */
[----:B------:R-:W5:Y:S01]  /*ab10*/  LDCU.64 UR6, c[0x0][0x408] ;  /* 0x00008100ff0677ac */ /* 0x000f620008000a00 */
[----:B------:R-:W-:Y:S01]  /*ab20*/  IADD3 R6, P0, PT, R246, 0x60, RZ ;  /* 0x00000060f6067810 */ /* 0x000fe20007f1e0ff */
[----:B------:R-:W-:Y:S01]  /*ab30*/  IMAD.MOV.U32 R2, RZ, RZ, R8 ;  /* 0x000000ffff027224 */ /* 0x000fe200078e0008 */
[----:B------:R-:W-:Y:S01]  /*ab40*/  MOV R3, R7 ;  /* 0x0000000700037202 */ /* 0x000fe20000000f00 */
[----:B------:R-:W1:Y:S02]  /*ab50*/  LDCU.64 UR4, c[0x0][0x3f0] ;  /* 0x00007e00ff0477ac */ /* 0x000e640008000a00 */
[----:B------:R-:W-:-:S04]  /*ab60*/  IMAD.X R0, RZ, RZ, R247, P0 ;  /* 0x000000ffff007224 */ /* 0x000fc800000e06f7 */
[----:B-----5:R-:W-:Y:S02]  /*ab70*/  IMAD R0, R0, UR6, RZ ;  /* 0x0000000600007c24 */ /* 0x020fe4000f8e02ff */
[----:B----4-:R-:W-:-:S04]  /*ab80*/  IMAD.WIDE.U32 R4, R6, UR6, R2 ;  /* 0x0000000606047c25 */ /* 0x010fc8000f8e0002 */
[----:B------:R-:W-:Y:S01]  /*ab90*/  IMAD R0, R6, UR7, R0 ;  /* 0x0000000706007c24 */ /* 0x000fe2000f8e0200 */
[----:B-1----:R-:W-:-:S04]  /*aba0*/  LEA R2, P0, R4, UR4, 0x1 ;  /* 0x0000000404027c11 */ /* 0x002fc8000f8008ff */
[----:B------:R-:W-:-:S04]  /*abb0*/  IADD3 R0, PT, PT, R5, R0, RZ ;  /* 0x0000000005007210 */ /* 0x000fc80007ffe0ff */
[----:B------:R-:W-:-:S05]  /*abc0*/  LEA.HI.X R3, R4, UR5, R0, 0x1, P0 ;  /* 0x0000000504037c11 */ /* 0x000fca00080f0c00 */
[----:B------:R-:W-:Y:S01]  /*abd0*/  STG.E.128 desc[UR14][R2.64], R32 ;  /* 0x0000002002007986 */ /* 0x000fe2000c101d0e */
[----:B------:R-:W-:Y:S05]  /*abe0*/  EXIT ;  /* 0x000000000000794d */ /* 0x000fea0003800000 */
.L_x_110:
        /* <DEDUP_REMOVED lines=9> */
.L_x_1350:


//--------------------- .text._ZN5flash16flash_fwd_kernelI23Flash_fwd_kernel_traitsILi32ELi128ELi128ELi4ELb0ELb0EN7cutlass10bfloat16_tE19Flash_kernel_traitsILi32ELi128ELi128ELi4ES3_EELb0ELb0ELb0ELb1ELb0ELb0ELb0ELb0EEEvNS_16Flash_fwd_paramsE --------------------------
	.section	.text._ZN5flash16flash_fwd_kernelI23Flash_fwd_kernel_traitsILi32ELi128ELi128ELi4ELb0ELb0EN7cutlass10bfloat16_tE19Flash_kernel_traitsILi32ELi128ELi128ELi4ES3_EELb0ELb0ELb0ELb1ELb0ELb0ELb0ELb0EEEvNS_16Flash_fwd_paramsE,"ax",@progbits
	.align	128
        .global         _ZN5flash16flash_fwd_kernelI23Flash_fwd_kernel_traitsILi32ELi128ELi128ELi4ELb0ELb0EN7cutlass10bfloat16_tE19Flash_kernel_traitsILi32ELi128ELi128ELi4ES3_EELb0ELb0ELb0ELb1ELb0ELb0ELb0ELb0EEEvNS_16Flash_fwd_paramsE
        .type           _ZN5flash16flash_fwd_kernelI23Flash_fwd_kernel_traitsILi32ELi128ELi128ELi4ELb0ELb0EN7cutlass10bfloat16_tE19Flash_kernel_traitsILi32ELi128ELi128ELi4ES3_EELb0ELb0ELb0ELb1ELb0ELb0ELb0ELb0EEEvNS_16Flash_fwd_paramsE,@function
        .size           _ZN5flash16flash_fwd_kernelI23Flash_fwd_kernel_traitsILi32ELi128ELi128ELi4ELb0ELb0EN7cutlass10bfloat16_tE19Flash_kernel_traitsILi32ELi128ELi128ELi4ES3_EELb0ELb0ELb0ELb1ELb0ELb0ELb0ELb0EEEvNS_16Flash_fwd_paramsE,(.L_x_1351 - _ZN5flash16flash_fwd_kernelI23Flash_fwd_kernel_traitsILi32ELi128ELi128ELi4ELb0ELb0EN7cutlass10bfloat16_tE19Flash_kernel_traitsILi32ELi128ELi128ELi4ES3_EELb0ELb0ELb0ELb1ELb0ELb0ELb0ELb0EEEvNS_16Flash_fwd_paramsE)
        .other          _ZN5flash16flash_fwd_kernelI23Flash_fwd_kernel_traitsILi32ELi128ELi128ELi4ELb0ELb0EN7cutlass10bfloat16_tE19Flash_kernel_traitsILi32ELi128ELi128ELi4ES3_EELb0ELb0ELb0ELb1ELb0ELb0ELb0ELb0EEEvNS_16Flash_fwd_paramsE,@"STO_CUDA_ENTRY STV_DEFAULT"
_ZN5flash16flash_fwd_kernelI23Flash_fwd_kernel_traitsILi32ELi128ELi128ELi4ELb0ELb0EN7cutlass10bfloat16_tE19Flash_kernel_traitsILi32ELi128ELi128ELi4ES3_EELb0ELb0ELb0ELb1ELb0ELb0ELb0ELb0EEEvNS_16Flash_fwd_paramsE:
.text._ZN5flash16flash_fwd_kernelI23Flash_fwd_kernel_traitsILi32ELi128ELi128ELi4ELb0ELb0EN7cutlass10bfloat16_tE19Flash_kernel_traitsILi32ELi128ELi128ELi4ES3_EELb0ELb0ELb0ELb1ELb0ELb0ELb0ELb0EEEvNS_16Flash_fwd_paramsE:
        /* <DEDUP_REMOVED lines=17> */
[----:B------:R-:W-:-:S02]  /*0110*/  ISETP.NE.AND.EX P2, PT, RZ, UR5, PT, P2 ;  /* 0x00000005ff007c0c */ /* 0x000fc4000bf45320 */
[----:B------:R-:W-:Y:S01]  /*0120*/  SHF.R.U32.HI R9, RZ, 0x1e, R22 ;  /* 0x0000001eff097819 */ /* 0x000fe20000011616 */
[----:B------:R-:W-:Y:S02]  /*0130*/  IMAD.SHL.U32 R10, R22, 0x4, RZ ;  /* 0x00000004160a7824 */ /* 0x000fe400078e00ff */
[----:B------:R-:W2:Y:S04]  /*0140*/  @P1 LDG.E R247, desc[UR14][R2.64] ;  /* 0x0000000e02f71981 */ /* 0x000ea8000c1e1900 */
[----:B------:R1:W2:Y:S02]  /*0150*/  @P0 LDG.E R8, desc[UR14][R2.64+0x4] ;  /* 0x0000040e02080981 */ /* 0x0002a4000c1e1900 */
[----:B------:R-:W-:Y:S01]  /*0160*/  @P4 IADD3 R4, P3, PT, R10, UR6, RZ ;  /* 0x000000060a044c10 */ /* 0x000fe2000ff7e0ff */
[----:B------:R-:W-:-:S03]  /*0170*/  IMAD.MOV.U32 R11, RZ, RZ, RZ ;  /* 0x000000ffff0b7224 */ /* 0x000fc600078e00ff */
[----:B------:R-:W-:-:S05]  /*0180*/  @P4 IADD3.X R5, PT, PT, R9, UR7, RZ, P3, !PT ;  /* 0x0000000709054c10 */ /* 0x000fca0009ffe4ff */
[----:B------:R3:W4:Y:S01]  /*0190*/  @P4 LDG.E R11, desc[UR14][R4.64] ;  /* 0x0000000e040b4981 */ /* 0x000722000c1e1900 */
[----:B-1----:R-:W-:-:S04]  /*01a0*/  @P2 IADD3 R2, P1, PT, R10, UR4, RZ ;  /* 0x000000040a022c10 */ /* 0x002fc8000ff3e0ff */
[----:B------:R-:W-:-:S05]  /*01b0*/  @P2 IADD3.X R3, PT, PT, R9, UR5, RZ, P1, !PT ;  /* 0x0000000509032c10 */ /* 0x000fca0008ffe4ff */
[----:B------:R1:W4:Y:S01]  /*01c0*/  @P2 LDG.E R0, desc[UR14][R2.64] ;  /* 0x0000000e02002981 */ /* 0x000322000c1e1900 */
[----:B------:R-:W1:Y:S01]  /*01d0*/  LDCU.U8 UR4, c[0x0][0x532] ;  /* 0x0000a640ff0477ac */ /* 0x000e620008000000 */
[----:B------:R-:W-:Y:S01]  /*01e0*/  ISETP.EQ.U32.AND P3, PT, R6, RZ, PT ;  /* 0x000000ff0600720c */ /* 0x000fe20003f62070 */
[----:B------:R-:W-:Y:S01]  /*01f0*/  IMAD.MOV.U32 R12, RZ, RZ, -0x1 ;  /* 0xffffffffff0c7424 */ /* 0x000fe200078e00ff */
[----:B------:R-:W1:Y:S01]  /*0200*/  S2R R252, SR_CTAID.X ;  /* 0x0000000000fc7919 */ /* 0x000e620000002500 */
[----:B------:R-:W2:Y:S08]  /*0210*/  @!P0 LDC R180, c[0x0][0x434] ;  /* 0x00010d00ffb48b82 */ /* 0x000eb00000000800 */
[----:B---3--:R-:W3:Y:S01]  /*0220*/  @!P2 LDC.64 R4, c[0x0][0x488] ;  /* 0x00012200ff04ab82 */ /* 0x008ee20000000a00 */
[----:B-1----:R-:W-:-:S04]  /*0230*/  ISETP.NE.AND P4, PT, RZ, UR4, PT ;  /* 0x00000004ff007c0c */ /* 0x002fc8000bf85270 */
[----:B------:R-:W-:Y:S02]  /*0240*/  ISETP.EQ.OR.EX P3, PT, R7, RZ, !P4, P3 ;  /* 0x000000ff0700720c */ /* 0x000fe40006762730 */
[----:B------:R-:W-:-:S05]  /*0250*/  IADD3 R2, P1, PT, R10, R6, RZ ;  /* 0x000000060a027210 */ /* 0x000fca0007f3e0ff */
[----:B------:R-:W-:Y:S02]  /*0260*/  IMAD.X R3, R9, 0x1, R7, P1 ;  /* 0x0000000109037824 */ /* 0x000fe400008e0607 */
[----:B------:R-:W1:Y:S04]  /*0270*/  @!P2 LDC R9, c[0x0][0x43c] ;  /* 0x00010f00ff09ab82 */ /* 0x000e680000000800 */
[----:B------:R1:W5:Y:S01]  /*0280*/  @!P3 LDG.E R12, desc[UR14][R2.64] ;  /* 0x0000000e020cb981 */ /* 0x000362000c1e1900 */
[----:B------:R-:W-:-:S04]  /*0290*/  ISETP.NE.U32.AND P3, PT, R6, RZ, PT ;  /* 0x000000ff0600720c */ /* 0x000fc80003f65070 */
[----:B------:R-:W-:Y:S01]  /*02a0*/  ISETP.NE.AND.EX P3, PT, R7, RZ, PT, P3 ;  /* 0x000000ff0700720c */ /* 0x000fe20003f65330 */
[----:B------:R-:W1:Y:S01]  /*02b0*/  S2R R221, SR_TID.X ;  /* 0x0000000000dd7919 */ /* 0x000e620000002100 */
[----:B------:R-:W1:Y:S01]  /*02c0*/  S2R R248, SR_CTAID.Z ;  /* 0x0000000000f87919 */ /* 0x000e620000002700 */
[----:B------:R-:W-:Y:S02]  /*02d0*/  IMAD.SHL.U32 R182, R252, 0x80, RZ ;  /* 0x00000080fcb67824 */ /* 0x000fe400078e00ff */
[----:B--2---:R-:W-:Y:S01]  /*02e0*/  @P0 IMAD.IADD R180, R8, 0x1, -R247 ;  /* 0x0000000108b40824 */ /* 0x004fe200078e0af7 */
[----:B---3--:R-:W-:-:S04]  /*02f0*/  @!P2 ISETP.NE.U32.AND P0, PT, R4, RZ, PT ;  /* 0x000000ff0400a20c */ /* 0x008fc80003f05070 */
[----:B------:R-:W-:Y:S02]  /*0300*/  @!P2 ISETP.NE.AND.EX P0, PT, R5, RZ, PT, P0 ;  /* 0x000000ff0500a20c */ /* 0x000fe40003f05300 */
[----:B------:R-:W-:Y:S02]  /*0310*/  ISETP.GT.AND P1, PT, R180, R182, PT ;  /* 0x000000b6b400720c */ /* 0x000fe40003f24270 */
[----:B-1----:R-:W-:Y:S01]  /*0320*/  @!P2 SEL R4, R9, RZ, P0 ;  /* 0x000000ff0904a207 */ /* 0x002fe20000000000 */
[----:B----4-:R-:W-:Y:S02]  /*0330*/  @P2 IMAD.IADD R57, R0, 0x1, -R11 ;  /* 0x0000000100392824 */ /* 0x010fe400078e0a0b */
[----:B------:R-:W1:Y:S01]  /*0340*/  @!P3 LDC R0, c[0x0][0x438] ;  /* 0x00010e00ff00bb82 */ /* 0x000e620000000800 */
[----:B------:R-:W-:Y:S07]  /*0350*/  @!P3 BRA `(.L_x_111) ;  /* 0x00000000000cb947 */ /* 0x000fee0003800000 */
[----:B-1----:R-:W2:Y:S02]  /*0360*/  @P4 LDG.E R0, desc[UR14][R2.64+0x4] ;  /* 0x0000040e02004981 */ /* 0x002ea4000c1e1900 */
[----:B--2--5:R-:W-:-:S06]  /*0370*/  @P4 IADD3 R0, PT, PT, R0, -R12, RZ ;  /* 0x8000000c00004210 */ /* 0x024fcc0007ffe0ff */
[----:B------:R2:W5:Y:S02]  /*0380*/  @!P4 LDG.E R0, desc[UR14][R2.64] ;  /* 0x0000000e0200c981 */ /* 0x000564000c1e1900 */
.L_x_111:
[----:B-1---5:R-:W-:Y:S01]  /*0390*/  @!P2 IADD3 R57, PT, PT, R4, R0, -R11 ;  /* 0x000000000439a210 */ /* 0x022fe20007ffe80b */
[----:B------:R-:W-:Y:S06]  /*03a0*/  @!P1 EXIT ;  /* 0x000000000000994d */ /* 0x000fec0003800000 */
[----:B------:R-:W-:-:S13]  /*03b0*/  ISETP.GT.AND P0, PT, R57, RZ, PT ;  /* 0x000000ff3900720c */ /* 0x000fda0003f04270 */
[----:B------:R-:W-:Y:S05]  /*03c0*/  @P0 BRA `(.L_x_112) ;  /* 0x0000000800a40947 */ /* 0x000fea0003800000 */
[----:B------:R-:W1:Y:S01]  /*03d0*/  LDC.U8 R0, c[0x0][0x549] ;  /* 0x00015240ff007b82 */ /* 0x000e620000000000 */
[----:B------:R-:W-:-:S07]  /*03e0*/  ISETP.NE.AND P1, PT, R247, -0x1, PT ;  /* 0xfffffffff700780c */ /* 0x000fce0003f25270 */
[----:B------:R-:W3:Y:S08]  /*03f0*/  LDC.U8 R4, c[0x0][0x548] ;  /* 0x00015200ff047b82 */ /* 0x000ef00000000000 */
[----:B------:R-:W4:Y:S01]  /*0400*/  LDC R7, c[0x0][0x434] ;  /* 0x00010d00ff077b82 */ /* 0x000f220000000800 */
[----:B-1----:R-:W-:-:S07]  /*0410*/  ISETP.NE.AND P0, PT, R0, RZ, PT ;  /* 0x000000ff0000720c */ /* 0x002fce0003f05270 */
[----:B------:R-:W1:Y:S01]  /*0420*/  @!P1 LDC.64 R8, c[0x0][0x400] ;  /* 0x00010000ff089b82 */ /* 0x000e620000000a00 */
[----:B---3--:R-:W-:-:S07]  /*0430*/  ISETP.NE.AND P2, PT, R4, RZ, !P0 ;  /* 0x000000ff0400720c */ /* 0x008fce0004745270 */
[----:B------:R-:W3:Y:S01]  /*0440*/  @P1 LDC.64 R10, c[0x0][0x408] ;  /* 0x00010200ff0a1b82 */ /* 0x000ee20000000a00 */
[----:B------:R-:W-:-:S07]  /*0450*/  @P0 IMAD.MOV.U32 R0, RZ, RZ, 0x1 ;  /* 0x00000001ff000424 */ /* 0x000fce00078e00ff */
[----:B--2---:R-:W2:Y:S08]  /*0460*/  @P0 LDC.64 R2, c[0x0][0x430] ;  /* 0x00010c00ff020b82 */ /* 0x004eb00000000a00 */
[----:B------:R-:W1:Y:S01]  /*0470*/  @P0 LDC R16, c[0x0][0x430] ;  /* 0x00010c00ff100b82 */ /* 0x000e620000000800 */
[----:B--2---:R-:W-:Y:S01]  /*0480*/  @P0 IMAD R6, R2, R3, RZ ;  /* 0x0000000302060224 */ /* 0x004fe200078e02ff */
[----:B---34-:R-:W-:Y:S06]  /*0490*/  @P0 BRA `(.L_x_113) ;  /* 0x0000000000280947 */ /* 0x018fec0003800000 */
        /* <DEDUP_REMOVED lines=10> */
.L_x_113:
[----:B------:R-:W2:Y:S01]  /*0540*/  LDCU UR4, c[0x0][0x440] ;  /* 0x00008800ff0477ac */ /* 0x000ea20008000800 */
[C---:B-1----:R-:W-:Y:S01]  /*0550*/  @!P1 IMAD.WIDE.U32 R4, R22.reuse, R8, RZ ;  /* 0x0000000816049225 */ /* 0x042fe200078e00ff */
[C---:B------:R-:W-:Y:S01]  /*0560*/  ISETP.NE.AND P4, PT, R247.reuse, -0x1, PT ;  /* 0xfffffffff700780c */ /* 0x040fe20003f85270 */
        /* <DEDUP_REMOVED lines=45> */
.L_x_115:
[----:B------:R-:W-:Y:S05]  /*0840*/  BSYNC.RECONVERGENT B0 ;  /* 0x0000000000007941 */ /* 0x000fea0003800200 */
.L_x_114:
        /* <DEDUP_REMOVED lines=18> */
.L_x_117:
[----:B------:R-:W-:Y:S05]  /*0970*/  BSYNC.RECONVERGENT B0 ;  /* 0x0000000000007941 */ /* 0x000fea0003800200 */
.L_x_116:
        /* <DEDUP_REMOVED lines=15> */
.L_x_119:
[----:B------:R-:W-:Y:S05]  /*0a70*/  BSYNC.RECONVERGENT B0 ;  /* 0x0000000000007941 */ /* 0x000fea0003800200 */
.L_x_118:
        /* <DEDUP_REMOVED lines=17> */
.L_x_121:
[----:B------:R-:W-:Y:S05]  /*0b90*/  BSYNC.RECONVERGENT B0 ;  /* 0x0000000000007941 */ /* 0x000fea0003800200 */
.L_x_120:
        /* <DEDUP_REMOVED lines=11> */
.L_x_123:
[----:B------:R-:W-:Y:S05]  /*0c50*/  BSYNC.RECONVERGENT B0 ;  /* 0x0000000000007941 */ /* 0x000fea0003800200 */
.L_x_122:
        /* <DEDUP_REMOVED lines=10> */
.L_x_125:
[----:B------:R-:W-:Y:S05]  /*0d00*/  BSYNC.RECONVERGENT B0 ;  /* 0x0000000000007941 */ /* 0x000fea0003800200 */
.L_x_124:
        /* <DEDUP_REMOVED lines=10> */
.L_x_127:
[----:B------:R-:W-:Y:S05]  /*0db0*/  BSYNC.RECONVERGENT B0 ;  /* 0x0000000000007941 */ /* 0x000fea0003800200 */
.L_x_126:
        /* <DEDUP_REMOVED lines=10> */
.L_x_112:
        /* <DEDUP_REMOVED lines=24> */
.L_x_128:
[----:B------:R-:W1:Y:S01]  /*0fe0*/  LDC.64 R58, c[0x0][0x3b8] ;  /* 0x0000ee00ff3a7b82 */ /* 0x000e620000000a00 */
[----:B------:R-:W-:-:S05]  /*0ff0*/  IADD3 R2, PT, PT, R11, R12, RZ ;  /* 0x0000000c0b027210 */ /* 0x000fca0007ffe0ff */
[C---:B-1----:R-:W-:Y:S02]  /*1000*/  IMAD R0, R2.reuse, R59, RZ ;  /* 0x0000003b02007224 */ /* 0x042fe400078e02ff */
[----:B------:R-:W-:-:S05]  /*1010*/  IMAD.WIDE.U32 R2, R2, R58, RZ ;  /* 0x0000003a02027225 */ /* 0x000fca00078e00ff */
[----:B------:R-:W-:Y:S02]  /*1020*/  IADD3 R7, PT, PT, R3, R0, RZ ;  /* 0x0000000003077210 */ /* 0x000fe40007ffe0ff */
[----:B------:R-:W-:-:S07]  /*1030*/  MOV R6, R2 ;  /* 0x0000000200067202 */ /* 0x000fce0000000f00 */
.L_x_129:
        /* <DEDUP_REMOVED lines=40> */
.L_x_130:
[----:B------:R-:W1:Y:S01]  /*12c0*/  LDC.64 R14, c[0x0][0x3c0] ;  /* 0x0000f000ff0e7b82 */ /* 0x000e620000000a00 */
[----:B------:R-:W-:-:S05]  /*12d0*/  IADD3 R0, PT, PT, R11, R12, RZ ;  /* 0x0000000c0b007210 */ /* 0x000fca0007ffe0ff */
[C---:B-1----:R-:W-:Y:S02]  /*12e0*/  IMAD R4, R0.reuse, R15, RZ ;  /* 0x0000000f00047224 */ /* 0x042fe400078e02ff */
[----:B------:R-:W-:-:S05]  /*12f0*/  IMAD.WIDE.U32 R2, R0, R14, RZ ;  /* 0x0000000e00027225 */ /* 0x000fca00078e00ff */
[----:B------:R-:W-:Y:S02]  /*1300*/  IADD3 R5, PT, PT, R3, R4, RZ ;  /* 0x0000000403057210 */ /* 0x000fe40007ffe0ff */
[----:B------:R-:W-:-:S07]  /*1310*/  MOV R0, R2 ;  /* 0x0000000200007202 */ /* 0x000fce0000000f00 */
.L_x_131:
[C---:B------:R-:W-:Y:S01]  /*1320*/  IMAD.SHL.U32 R200, R221.reuse, 0x8, RZ ;  /* 0x00000008ddc87824 */ /* 0x040fe200078e00ff */
[----:B------:R-:W1:Y:S01]  /*1330*/  LDCU.128 UR4, c[0x0][0x3d0] ;  /* 0x00007a00ff0477ac */ /* 0x000e620008000c00 */
[C---:B------:R-:W-:Y:S01]  /*1340*/  IMAD.SHL.U32 R18, R221.reuse, 0x20, RZ ;  /* 0x00000020dd127824 */ /* 0x040fe200078e00ff */
[--C-:B------:R-:W-:Y:S01]  /*1350*/  SHF.R.U32.HI R220, RZ, 0x2, R221.reuse ;  /* 0x00000002ffdc7819 */ /* 0x100fe200000116dd */
[----:B------:R-:W2:Y:S01]  /*1360*/  S2UR UR16, SR_CgaCtaId ;  /* 0x00000000001079c3 */ /* 0x000ea20000008800 */
[C---:B------:R-:W-:Y:S01]  /*1370*/  LOP3.LUT R213, R200.reuse, 0x18, RZ, 0xc0, !PT ;  /* 0x00000018c8d57812 */ /* 0x040fe200078ec0ff */
[----:B------:R-:W3:Y:S01]  /*1380*/  LDCU.64 UR12, c[0x0][0x388] ;  /* 0x00007100ff0c77ac */ /* 0x000ee20008000a00 */
[----:B------:R-:W-:Y:S01]  /*1390*/  LOP3.LUT R4, R200, 0xd8, RZ, 0xc0, !PT ;  /* 0x000000d8c8047812 */ /* 0x000fe200078ec0ff */
[----:B------:R-:W-:Y:S01]  /*13a0*/  IMAD.SHL.U32 R8, R221, 0x4, RZ ;  /* 0x00000004dd087824 */ /* 0x000fe200078e00ff */
[C---:B------:R-:W-:Y:S01]  /*13b0*/  IADD3 R2, P0, PT, R213.reuse, R6, RZ ;  /* 0x00000006d5027210 */ /* 0x040fe20007f1e0ff */
[----:B------:R-:W4:Y:S01]  /*13c0*/  LDCU.64 UR10, c[0x0][0x390] ;  /* 0x00007200ff0a77ac */ /* 0x000f220008000a00 */
[----:B------:R-:W-:Y:S01]  /*13d0*/  LOP3.LUT R17, R18, 0xc0, RZ, 0xc0, !PT ;  /* 0x000000c012117812 */ /* 0x000fe200078ec0ff */
[----:B------:R-:W-:Y:S01]  /*13e0*/  IMAD.IADD R250, R180, 0x1, -R182 ;  /* 0x00000001b4fa7824 */ /* 0x000fe200078e0ab6 */
[----:B------:R-:W-:Y:S01]  /*13f0*/  LOP3.LUT R4, R4, 0x18, R221, 0x78, !PT ;  /* 0x0000001804047812 */ /* 0x000fe200078e78dd */
[----:B------:R-:W-:Y:S01]  /*1400*/  IMAD.X R3, RZ, RZ, R7, P0 ;  /* 0x000000ffff037224 */ /* 0x000fe200000e0607 */
[----:B------:R-:W-:Y:S01]  /*1410*/  IADD3 R6, P0, PT, R213, R0, RZ ;  /* 0x00000000d5067210 */ /* 0x000fe20007f1e0ff */
[----:B------:R-:W5:Y:S01]  /*1420*/  LDCU.64 UR8, c[0x0][0x3c8] ;  /* 0x00007900ff0877ac */ /* 0x000f620008000a00 */
[----:B------:R-:W-:Y:S01]  /*1430*/  SHF.R.S32.HI R0, RZ, 0x1f, R10 ;  /* 0x0000001fff007819 */ /* 0x000fe2000001140a */
[----:B------:R-:W-:Y:S01]  /*1440*/  IMAD.WIDE.U32 R2, R220, R58, R2 ;  /* 0x0000003adc027225 */ /* 0x000fe200078e0002 */
[----:B------:R-:W-:Y:S01]  /*1450*/  LOP3.LUT R17, R17, 0x18, R8, 0xf8, !PT ;  /* 0x0000001811117812 */ /* 0x000fe200078ef808 */
[----:B------:R-:W-:Y:S01]  /*1460*/  BSSY.RECONVERGENT B0, `(.L_x_132) ;  /* 0x0000033000007945 */ /* 0x000fe20003800200 */
[----:B------:R-:W-:Y:S01]  /*1470*/  LOP3.LUT R200, R4, 0x1f20, R200, 0xf8, !PT ;  /* 0x00001f2004c87812 */ /* 0x000fe200078ef8c8 */
[----:B------:R-:W-:Y:S01]  /*1480*/  IMAD.X R7, RZ, RZ, R5, P0 ;  /* 0x000000ffff077224 */ /* 0x000fe200000e0605 */
[----:B------:R-:W-:Y:S01]  /*1490*/  MOV R4, R2 ;  /* 0x0000000200047202 */ /* 0x000fe20000000f00 */
[C---:B------:R-:W-:Y:S01]  /*14a0*/  IMAD R5, R220.reuse, R59, R3 ;  /* 0x0000003bdc057224 */ /* 0x040fe200078e0203 */
[C---:B------:R-:W-:Y:S01]  /*14b0*/  ISETP.GE.AND P2, PT, R220.reuse, R250, PT ;  /* 0x000000fadc00720c */ /* 0x040fe20003f46270 */
[----:B------:R-:W-:Y:S01]  /*14c0*/  IMAD.WIDE.U32 R8, R220, R14, R6 ;  /* 0x0000000edc087225 */ /* 0x000fe200078e0006 */
[----:B------:R-:W-:-:S03]  /*14d0*/  SHF.R.U32.HI R181, RZ, 0x1, R221 ;  /* 0x00000001ffb57819 */ /* 0x000fc600000116dd */
[----:B-1----:R-:W-:Y:S01]  /*14e0*/  IMAD R2, R0, UR4, RZ ;  /* 0x0000000400027c24 */ /* 0x002fe2000f8e02ff */
[----:B------:R-:W-:Y:S01]  /*14f0*/  LOP3.LUT R214, R17, 0x8, R181, 0x78, !PT ;  /* 0x0000000811d67812 */ /* 0x000fe200078e78b5 */
[----:B------:R-:W-:Y:S02]  /*1500*/  IMAD R3, R220, R15, R9 ;  /* 0x0000000fdc037224 */ /* 0x000fe400078e0209 */
[----:B------:R-:W-:Y:S02]  /*1510*/  IMAD R0, R0, UR6, RZ ;  /* 0x0000000600007c24 */ /* 0x000fe4000f8e02ff */
[C---:B------:R-:W-:Y:S02]  /*1520*/  IMAD R9, R10.reuse, UR5, R2 ;  /* 0x000000050a097c24 */ /* 0x040fe4000f8e0202 */
[----:B------:R-:W-:Y:S01]  /*1530*/  IMAD.WIDE.U32 R6, R10, UR4, R4 ;  /* 0x000000040a067c25 */ /* 0x000fe2000f8e0004 */
[----:B------:R-:W-:Y:S01]  /*1540*/  IADD3 R4, P0, PT, R213, R13, RZ ;  /* 0x0000000dd5047210 */ /* 0x000fe20007f1e0ff */
[----:B------:R-:W-:-:S02]  /*1550*/  UMOV UR4, 0x400 ;  /* 0x0000040000047882 */ /* 0x000fc40000000000 */
[----:B------:R-:W-:Y:S01]  /*1560*/  IMAD.MOV.U32 R2, RZ, RZ, R8 ;  /* 0x000000ffff027224 */ /* 0x000fe200078e0008 */
[----:B---3--:R-:W-:Y:S01]  /*1570*/  LEA R238, P1, R6, UR12, 0x1 ;  /* 0x0000000c06ee7c11 */ /* 0x008fe2000f8208ff */
[C---:B------:R-:W-:Y:S01]  /*1580*/  IMAD R8, R10.reuse, UR7, R0 ;  /* 0x000000070a087c24 */ /* 0x040fe2000f8e0200 */
[----:B------:R-:W-:Y:S01]  /*1590*/  IADD3.X R5, PT, PT, RZ, R16, RZ, P0, !PT ;  /* 0x00000010ff057210 */ /* 0x000fe200007fe4ff */
[----:B------:R-:W-:Y:S01]  /*15a0*/  IMAD.IADD R0, R7, 0x1, R9 ;  /* 0x0000000107007824 */ /* 0x000fe200078e0209 */
[----:B--2---:R-:W-:Y:S01]  /*15b0*/  ULEA UR4, UR16, UR4, 0x18 ;  /* 0x0000000410047291 */ /* 0x004fe2000f8ec0ff */
[----:B------:R-:W-:Y:S01]  /*15c0*/  IMAD.WIDE.U32 R2, R10, UR6, R2 ;  /* 0x000000060a027c25 */ /* 0x000fe2000f8e0002 */
[----:B------:R-:W-:Y:S02]  /*15d0*/  LEA R251, P0, R252, R220, 0x7 ;  /* 0x000000dcfcfb7211 */ /* 0x000fe400078038ff */
[----:B------:R-:W-:Y:S01]  /*15e0*/  LEA.HI.X R237, R6, UR13, R0, 0x1, P1 ;  /* 0x0000000d06ed7c11 */ /* 0x000fe200088f0c00 */
[----:B------:R-:W-:Y:S01]  /*15f0*/  IMAD.IADD R0, R3, 0x1, R8 ;  /* 0x0000000103007824 */ /* 0x000fe200078e0208 */
[----:B----4-:R-:W-:Y:S01]  /*1600*/  LEA R244, P1, R2, UR10, 0x1 ;  /* 0x0000000a02f47c11 */ /* 0x010fe2000f8208ff */
[----:B-----5:R-:W-:Y:S01]  /*1610*/  IMAD.WIDE.U32 R10, R248, UR8, R4 ;  /* 0x00000008f80a7c25 */ /* 0x020fe2000f8e0004 */
[----:B------:R-:W-:-:S02]  /*1620*/  LEA.HI.X R252, R252, RZ, RZ, 0x7, P0 ;  /* 0x000000fffcfc7211 */ /* 0x000fc400000f3cff */
[----:B------:R-:W-:Y:S01]  /*1630*/  LEA.HI.X R243, R2, UR11, R0, 0x1, P1 ;  /* 0x0000000b02f37c11 */ /* 0x000fe200088f0c00 */
[----:B------:R-:W-:Y:S01]  /*1640*/  IMAD R7, R248, UR9, R11 ;  /* 0x00000009f8077c24 */ /* 0x000fe2000f8e020b */
        /* <DEDUP_REMOVED lines=19> */
.L_x_134:
[----:B------:R1:W-:Y:S02]  /*1780*/  STS.128 [R200], RZ ;  /* 0x000000ffc8007388 */ /* 0x0003e40000000c00 */
.L_x_133:
[----:B------:R-:W-:Y:S05]  /*1790*/  BSYNC.RECONVERGENT B0 ;  /* 0x0000000000007941 */ /* 0x000fea0003800200 */
.L_x_132:
[----:B------:R-:W-:Y:S01]  /*17a0*/  VIADD R0, R57, 0x7f ;  /* 0x0000007f39007836 */ /* 0x000fe20000000000 */
[----:B------:R-:W-:Y:S01]  /*17b0*/  BSSY.RECONVERGENT B0, `(.L_x_135) ;  /* 0x0000027000007945 */ /* 0x000fe20003800200 */
[C---:B------:R-:W-:Y:S02]  /*17c0*/  VIADD R21, R220.reuse, 0x20 ;  /* 0x00000020dc157836 */ /* 0x040fe40000000000 */
[C---:B------:R-:W-:Y:S01]  /*17d0*/  VIADD R20, R220.reuse, 0x40 ;  /* 0x00000040dc147836 */ /* 0x040fe20000000000 */
[----:B--2---:R-:W-:Y:S01]  /*17e0*/  SHF.R.S32.HI R2, RZ, 0x1f, R0 ;  /* 0x0000001fff027819 */ /* 0x004fe20000011400 */
[----:B------:R-:W-:Y:S01]  /*17f0*/  VIADD R19, R220, 0x60 ;  /* 0x00000060dc137836 */ /* 0x000fe20000000000 */
[----:B------:R-:W-:Y:S02]  /*1800*/  ISETP.GE.AND P0, PT, R21, R250, PT ;  /* 0x000000fa1500720c */ /* 0x000fe40003f06270 */
[----:B------:R-:W-:Y:S01]  /*1810*/  LEA.HI R199, R2, R0, RZ, 0x7 ;  /* 0x0000000002c77211 */ /* 0x000fe200078f38ff */
[C---:B------:R-:W-:Y:S01]  /*1820*/  IMAD.SHL.U32 R2, R58.reuse, 0x80, RZ ;  /* 0x000000803a027824 */ /* 0x040fe200078e00ff */
[----:B------:R-:W-:-:S02]  /*1830*/  SHF.L.U64.HI R0, R58, 0x7, R59 ;  /* 0x000000073a007819 */ /* 0x000fc4000001023b */
[----:B------:R-:W-:Y:S02]  /*1840*/  LEA.HI.SX32 R56, R199, 0xffffffff, 0x19 ;  /* 0xffffffffc7387811 */ /* 0x000fe400078fcaff */
[-C--:B------:R-:W-:Y:S02]  /*1850*/  ISETP.GE.AND P2, PT, R20, R250.reuse, PT ;  /* 0x000000fa1400720c */ /* 0x080fe40003f46270 */
[----:B------:R-:W-:Y:S01]  /*1860*/  SHF.R.S32.HI R16, RZ, 0x1f, R56 ;  /* 0x0000001fff107819 */ /* 0x000fe20000011438 */
[----:B------:R-:W-:Y:S01]  /*1870*/  IMAD R12, R56, -0x80, R57 ;  /* 0xffffff80380c7824 */ /* 0x000fe200078e0239 */
[----:B------:R-:W-:Y:S01]  /*1880*/  ISETP.GE.AND P1, PT, R19, R250, PT ;  /* 0x000000fa1300720c */ /* 0x000fe20003f26270 */
[-C--:B------:R-:W-:Y:S02]  /*1890*/  IMAD R0, R0, R56.reuse, RZ ;  /* 0x0000003800007224 */ /* 0x080fe400078e02ff */
[----:B------:R-:W-:Y:S01]  /*18a0*/  IMAD.WIDE.U32 R8, R2, R56, RZ ;  /* 0x0000003802087225 */ /* 0x000fe200078e00ff */
[----:B------:R-:W-:-:S03]  /*18b0*/  ISETP.GE.AND P3, PT, R220, R12, PT ;  /* 0x0000000cdc00720c */ /* 0x000fc60003f66270 */
[----:B------:R-:W-:Y:S01]  /*18c0*/  IMAD R13, R16, R2, R0 ;  /* 0x00000002100d7224 */ /* 0x000fe200078e0200 */
[----:B------:R-:W-:Y:S09]  /*18d0*/  @P0 BRA `(.L_x_136) ;  /* 0x0000000000500947 */ /* 0x000ff20003800000 */
[----:B------:R-:W2:Y:S02]  /*18e0*/  LDCU UR5, c[0x0][0x440] ;  /* 0x00008800ff0577ac */ /* 0x000ea40008000800 */
[----:B--2---:R-:W-:-:S13]  /*18f0*/  ISETP.GE.AND P0, PT, R213, UR5, PT ;  /* 0x00000005d5007c0c */ /* 0x004fda000bf06270 */
[----:B------:R2:W-:Y:S01]  /*1900*/  @P0 STS.128 [R200+0x800], RZ ;  /* 0x000800ffc8000388 */ /* 0x0005e20000000c00 */
[----:B------:R-:W-:Y:S05]  /*1910*/  @P0 BRA `(.L_x_136) ;  /* 0x0000000000400947 */ /* 0x000fea0003800000 */
[----:B------:R-:W3:Y:S01]  /*1920*/  LDCU.64 UR8, c[0x0][0x3b0] ;  /* 0x00007600ff0877ac */ /* 0x000ee20008000a00 */
[----:B------:R-:W-:Y:S01]  /*1930*/  IADD3 R4, P0, PT, R251, 0x20, RZ ;  /* 0x00000020fb047810 */ /* 0x000fe20007f1e0ff */
[----:B------:R-:W-:Y:S01]  /*1940*/  IMAD.MOV.U32 R2, RZ, RZ, R10 ;  /* 0x000000ffff027224 */ /* 0x000fe200078e000a */
[----:B------:R-:W-:Y:S01]  /*1950*/  MOV R3, R7 ;  /* 0x0000000700037202 */ /* 0x000fe20000000f00 */
[----:B------:R-:W4:Y:S02]  /*1960*/  LDCU.64 UR6, c[0x0][0x380] ;  /* 0x00007000ff0677ac */ /* 0x000f240008000a00 */
[----:B------:R-:W-:-:S04]  /*1970*/  IMAD.X R0, RZ, RZ, R252, P0 ;  /* 0x000000ffff007224 */ /* 0x000fc800000e06fc */
[----:B---3--:R-:W-:Y:S02]  /*1980*/  IMAD R0, R0, UR8, RZ ;  /* 0x0000000800007c24 */ /* 0x008fe4000f8e02ff */
[----:B------:R-:W-:-:S04]  /*1990*/  IMAD.WIDE.U32 R2, R4, UR8, R2 ;  /* 0x0000000804027c25 */ /* 0x000fc8000f8e0002 */
[----:B------:R-:W-:Y:S01]  /*19a0*/  IMAD R0, R4, UR9, R0 ;  /* 0x0000000904007c24 */ /* 0x000fe2000f8e0200 */
[----:B----4-:R-:W-:-:S04]  /*19b0*/  LEA R4, P0, R2, UR6, 0x1 ;  /* 0x0000000602047c11 */ /* 0x010fc8000f8008ff */
[----:B------:R-:W-:-:S04]  /*19c0*/  IADD3 R0, PT, PT, R3, R0, RZ ;  /* 0x0000000003007210 */ /* 0x000fc80007ffe0ff */
[----:B------:R-:W-:-:S05]  /*19d0*/  LEA.HI.X R5, R2, UR7, R0, 0x1, P0 ;  /* 0x0000000702057c11 */ /* 0x000fca00080f0c00 */
[----:B------:R-:W-:Y:S01]  /*19e0*/  @!PT LDS RZ, [RZ] ;  /* 0x00000000fffff984 */ /* 0x000fe20000000800 */
[----:B------:R-:W-:Y:S01]  /*19f0*/  @!PT LDS RZ, [RZ] ;  /* 0x00000000fffff984 */ /* 0x000fe20000000800 */
[----:B------:R-:W-:Y:S01]  /*1a00*/  @!PT LDS RZ, [RZ] ;  /* 0x00000000fffff984 */ /* 0x000fe20000000800 */
[----:B------:R3:W-:Y:S02]  /*1a10*/  LDGSTS.E.BYPASS.LTC128B.128 [R200+0x800], desc[UR14][R4.64] ;  /* 0x0080000004c87fae */ /* 0x0007e4000b981a0e */
.L_x_136:
[----:B------:R-:W-:Y:S05]  /*1a20*/  BSYNC.RECONVERGENT B0 ;  /* 0x0000000000007941 */ /* 0x000fea0003800200 */
.L_x_135:
[----:B------:R-:W-:Y:S04]  /*1a30*/  BSSY.RECONVERGENT B0, `(.L_x_137) ;  /* 0x0000016000007945 */ /* 0x000fe80003800200 */
[----:B------:R-:W-:Y:S05]  /*1a40*/  @P2 BRA `(.L_x_138) ;  /* 0x0000000000502947 */ /* 0x000fea0003800000 */
[----:B------:R-:W4:Y:S02]  /*1a50*/  LDCU UR5, c[0x0][0x440] ;  /* 0x00008800ff0577ac */ /* 0x000f240008000800 */
[----:B----4-:R-:W-:-:S13]  /*1a60*/  ISETP.GE.AND P0, PT, R213, UR5, PT ;  /* 0x00000005d5007c0c */ /* 0x010fda000bf06270 */
[----:B------:R4:W-:Y:S01]  /*1a70*/  @P0 STS.128 [R200+0x1000], RZ ;  /* 0x001000ffc8000388 */ /* 0x0009e20000000c00 */
[----:B------:R-:W-:Y:S05]  /*1a80*/  @P0 BRA `(.L_x_138) ;  /* 0x0000000000400947 */ /* 0x000fea0003800000 */
[----:B------:R-:W5:Y:S01]  /*1a90*/  LDCU.64 UR8, c[0x0][0x3b0] ;  /* 0x00007600ff0877ac */ /* 0x000f620008000a00 */
[----:B---3--:R-:W-:Y:S01]  /*1aa0*/  IADD3 R4, P0, PT, R251, 0x40, RZ ;  /* 0x00000040fb047810 */ /* 0x008fe20007f1e0ff */
[----:B------:R-:W-:Y:S01]  /*1ab0*/  IMAD.MOV.U32 R2, RZ, RZ, R10 ;  /* 0x000000ffff027224 */ /* 0x000fe200078e000a */
[----:B------:R-:W-:Y:S01]  /*1ac0*/  MOV R3, R7 ;  /* 0x0000000700037202 */ /* 0x000fe20000000f00 */
[----:B------:R-:W3:Y:S02]  /*1ad0*/  LDCU.64 UR6, c[0x0][0x380] ;  /* 0x00007000ff0677ac */ /* 0x000ee40008000a00 */
[----:B------:R-:W-:-:S04]  /*1ae0*/  IMAD.X R0, RZ, RZ, R252, P0 ;  /* 0x000000ffff007224 */ /* 0x000fc800000e06fc */
[----:B-----5:R-:W-:Y:S02]  /*1af0*/  IMAD R0, R0, UR8, RZ ;  /* 0x0000000800007c24 */ /* 0x020fe4000f8e02ff */
[----:B------:R-:W-:-:S04]  /*1b00*/  IMAD.WIDE.U32 R2, R4, UR8, R2 ;  /* 0x0000000804027c25 */ /* 0x000fc8000f8e0002 */
[----:B------:R-:W-:Y:S01]  /*1b10*/  IMAD R0, R4, UR9, R0 ;  /* 0x0000000904007c24 */ /* 0x000fe2000f8e0200 */
[----:B---3--:R-:W-:-:S04]  /*1b20*/  LEA R4, P0, R2, UR6, 0x1 ;  /* 0x0000000602047c11 */ /* 0x008fc8000f8008ff */
[----:B------:R-:W-:-:S04]  /*1b30*/  IADD3 R0, PT, PT, R3, R0, RZ ;  /* 0x0000000003007210 */ /* 0x000fc80007ffe0ff */
[----:B------:R-:W-:-:S05]  /*1b40*/  LEA.HI.X R5, R2, UR7, R0, 0x1, P0 ;  /* 0x0000000702057c11 */ /* 0x000fca00080f0c00 */
[----:B------:R-:W-:Y:S01]  /*1b50*/  @!PT LDS RZ, [RZ] ;  /* 0x00000000fffff984 */ /* 0x000fe20000000800 */
[----:B------:R-:W-:Y:S01]  /*1b60*/  @!PT LDS RZ, [RZ] ;  /* 0x00000000fffff984 */ /* 0x000fe20000000800 */
[----:B------:R-:W-:Y:S01]  /*1b70*/  @!PT LDS RZ, [RZ] ;  /* 0x00000000fffff984 */ /* 0x000fe20000000800 */
[----:B------:R3:W-:Y:S02]  /*1b80*/  LDGSTS.E.BYPASS.LTC128B.128 [R200+0x1000], desc[UR14][R4.64] ;  /* 0x0100000004c87fae */ /* 0x0007e4000b981a0e */
.L_x_138:
[----:B------:R-:W-:Y:S05]  /*1b90*/  BSYNC.RECONVERGENT B0 ;  /* 0x0000000000007941 */ /* 0x000fea0003800200 */
.L_x_137:
[----:B------:R-:W-:Y:S04]  /*1ba0*/  BSSY.RECONVERGENT B0, `(.L_x_139) ;  /* 0x0000016000007945 */ /* 0x000fe80003800200 */
[----:B------:R-:W-:Y:S05]  /*1bb0*/  @P1 BRA `(.L_x_140) ;  /* 0x0000000000501947 */ /* 0x000fea0003800000 */
[----:B------:R-:W5:Y:S02]  /*1bc0*/  LDCU UR5, c[0x0][0x440] ;  /* 0x00008800ff0577ac */ /* 0x000f640008000800 */
[----:B-----5:R-:W-:-:S13]  /*1bd0*/  ISETP.GE.AND P0, PT, R213, UR5, PT ;  /* 0x00000005d5007c0c */ /* 0x020fda000bf06270 */
        /* <DEDUP_REMOVED lines=18> */
.L_x_140:
[----:B------:R-:W-:Y:S05]  /*1d00*/  BSYNC.RECONVERGENT B0 ;  /* 0x0000000000007941 */ /* 0x000fea0003800200 */
.L_x_139:
[----:B------:R-:W-:Y:S01]  /*1d10*/  BSSY.RECONVERGENT B0, `(.L_x_141) ;  /* 0x000000e000007945 */ /* 0x000fe20003800200 */
[----:B---3--:R-:W-:-:S03]  /*1d20*/  IADD3 R3, PT, PT, R9, R13, RZ ;  /* 0x0000000d09037210 */ /* 0x008fc60007ffe0ff */
[----:B------:R-:W-:Y:S05]  /*1d30*/  @P3 BRA `(.L_x_142) ;  /* 0x00000000002c3947 */ /* 0x000fea0003800000 */
[----:B------:R-:W3:Y:S02]  /*1d40*/  LDCU UR5, c[0x0][0x440] ;  /* 0x00008800ff0577ac */ /* 0x000ee40008000800 */
[----:B---3--:R-:W-:-:S13]  /*1d50*/  ISETP.GE.AND P0, PT, R213, UR5, PT ;  /* 0x00000005d5007c0c */ /* 0x008fda000bf06270 */
        /* <DEDUP_REMOVED lines=8> */
.L_x_143:
[----:B------:R3:W-:Y:S02]  /*1de0*/  STS.128 [R200+0x2000], RZ ;  /* 0x002000ffc8007388 */ /* 0x0007e40000000c00 */
.L_x_142:
[----:B------:R-:W-:Y:S05]  /*1df0*/  BSYNC.RECONVERGENT B0 ;  /* 0x0000000000007941 */ /* 0x000fea0003800200 */
.L_x_141:
        /* <DEDUP_REMOVED lines=12> */
[----:B---3--:R-:W-:Y:S01]  /*1ec0*/  IMAD.X R5, R194, 0x1, R3, P0 ;  /* 0x00000001c2057824 */ /* 0x008fe200000e0603 */
[----:B------:R-:W-:-:S04]  /*1ed0*/  LEA R4, P0, R0, R238, 0x1 ;  /* 0x000000ee00047211 */ /* 0x000fc800078008ff */
[----:B------:R-:W-:-:S05]  /*1ee0*/  LEA.HI.X R5, R0, R237, R5, 0x1, P0 ;  /* 0x000000ed00057211 */ /* 0x000fca00000f0c05 */
[----:B------:R-:W-:Y:S01]  /*1ef0*/  @!PT LDS RZ, [RZ] ;  /* 0x00000000fffff984 */ /* 0x000fe20000000800 */
[----:B------:R-:W-:Y:S01]  /*1f00*/  @!PT LDS RZ, [RZ] ;  /* 0x00000000fffff984 */ /* 0x000fe20000000800 */
[----:B------:R-:W-:Y:S01]  /*1f10*/  @!PT LDS RZ, [RZ] ;  /* 0x00000000fffff984 */ /* 0x000fe20000000800 */
[----:B------:R3:W-:Y:S04]  /*1f20*/  LDGSTS.E.BYPASS.LTC128B.128 [R200+0x2800], desc[UR14][R4.64] ;  /* 0x0280000004c87fae */ /* 0x0007e8000b981a0e */
.L_x_145:
[----:B------:R-:W-:Y:S05]  /*1f30*/  BSYNC.RECONVERGENT B0 ;  /* 0x0000000000007941 */ /* 0x000fea0003800200 */
.L_x_144:
[----:B------:R-:W-:Y:S04]  /*1f40*/  BSSY.RECONVERGENT B0, `(.L_x_146) ;  /* 0x000000e000007945 */ /* 0x000fe80003800200 */
[----:B------:R-:W-:Y:S05]  /*1f50*/  @P2 BRA `(.L_x_147) ;  /* 0x0000000000302947 */ /* 0x000fea0003800000 */
[----:B------:R-:W5:Y:S02]  /*1f60*/  LDCU UR5, c[0x0][0x440] ;  /* 0x00008800ff0577ac */ /* 0x000f640008000800 */
[----:B-----5:R-:W-:-:S13]  /*1f70*/  ISETP.GE.AND P0, PT, R213, UR5, PT ;  /* 0x00000005d5007c0c */ /* 0x020fda000bf06270 */
[----:B------:R1:W-:Y:S01]  /*1f80*/  @P0 STS.128 [R200+0x3000], RZ ;  /* 0x003000ffc8000388 */ /* 0x0003e20000000c00 */
[----:B------:R-:W-:Y:S05]  /*1f90*/  @P0 BRA `(.L_x_147) ;  /* 0x0000000000200947 */ /* 0x000fea0003800000 */
[----:B------:R-:W-:-:S04]  /*1fa0*/  LEA R0, P0, R58, R8, 0x6 ;  /* 0x000000083a007211 */ /* 0x000fc800078030ff */
[----:B---3--:R-:W-:Y:S02]  /*1fb0*/  LEA.HI.X R5, R58, R3, R59, 0x6, P0 ;  /* 0x000000033a057211 */ /* 0x008fe400000f343b */
[----:B------:R-:W-:-:S04]  /*1fc0*/  LEA R4, P0, R0, R238, 0x1 ;  /* 0x000000ee00047211 */ /* 0x000fc800078008ff */
[----:B------:R-:W-:-:S05]  /*1fd0*/  LEA.HI.X R5, R0, R237, R5, 0x1, P0 ;  /* 0x000000ed00057211 */ /* 0x000fca00000f0c05 */
[----:B------:R-:W-:Y:S01]  /*1fe0*/  @!PT LDS RZ, [RZ] ;  /* 0x00000000fffff984 */ /* 0x000fe20000000800 */
[----:B------:R-:W-:Y:S01]  /*1ff0*/  @!PT LDS RZ, [RZ] ;  /* 0x00000000fffff984 */ /* 0x000fe20000000800 */
[----:B------:R-:W-:Y:S01]  /*2000*/  @!PT LDS RZ, [RZ] ;  /* 0x00000000fffff984 */ /* 0x000fe20000000800 */
[----:B------:R3:W-:Y:S04]  /*2010*/  LDGSTS.E.BYPASS.LTC128B.128 [R200+0x3000], desc[UR14][R4.64] ;  /* 0x0300000004c87fae */ /* 0x0007e8000b981a0e */
.L_x_147:
[----:B------:R-:W-:Y:S05]  /*2020*/  BSYNC.RECONVERGENT B0 ;  /* 0x0000000000007941 */ /* 0x000fea0003800200 */
.L_x_146:
        /* <DEDUP_REMOVED lines=10> */
[----:B---3--:R-:W-:-:S04]  /*20d0*/  LEA R4, P0, R2, R238, 0x1 ;  /* 0x000000ee02047211 */ /* 0x008fc800078008ff */
[----:B------:R-:W-:-:S05]  /*20e0*/  LEA.HI.X R5, R2, R237, R0, 0x1, P0 ;  /* 0x000000ed02057211 */ /* 0x000fca00000f0c00 */
[----:B------:R-:W-:Y:S01]  /*20f0*/  @!PT LDS RZ, [RZ] ;  /* 0x00000000fffff984 */ /* 0x000fe20000000800 */
[----:B------:R-:W-:Y:S01]  /*2100*/  @!PT LDS RZ, [RZ] ;  /* 0x00000000fffff984 */ /* 0x000fe20000000800 */
[----:B------:R-:W-:Y:S01]  /*2110*/  @!PT LDS RZ, [RZ] ;  /* 0x00000000fffff984 */ /* 0x000fe20000000800 */
[----:B------:R3:W-:Y:S04]  /*2120*/  LDGSTS.E.BYPASS.LTC128B.128 [R200+0x3800], desc[UR14][R4.64] ;  /* 0x0380000004c87fae */ /* 0x0007e8000b981a0e */
.L_x_149:
[----:B------:R-:W-:Y:S05]  /*2130*/  BSYNC.RECONVERGENT B0 ;  /* 0x0000000000007941 */ /* 0x000fea0003800200 */
.L_x_148:
[----:B------:R-:W5:Y:S01]  /*2140*/  LDCU.64 UR6, c[0x0][0x538] ;  /* 0x0000a700ff0677ac */ /* 0x000f620008000a00 */
[----:B------:R-:W0:Y:S01]  /*2150*/  LDGDEPBAR ;  /* 0x00000000000079af */ /* 0x000e220000000000 */
[----:B-----5:R-:W-:-:S04]  /*2160*/  ISETP.NE.U32.AND P1, PT, RZ, UR6, PT ;  /* 0x00000006ff007c0c */ /* 0x020fc8000bf25070 */
[----:B------:R-:W-:Y:S01]  /*2170*/  ISETP.NE.AND.EX P1, PT, RZ, UR7, PT, P1 ;  /* 0x00000007ff007c0c */ /* 0x000fe2000bf25310 */
[----:B------:R-:W-:Y:S01]  /*2180*/  BSSY.RECONVERGENT B0, `(.L_x_150) ;  /* 0x0000022000007945 */ /* 0x000fe20003800200 */
[----:B------:R-:W-:-:S11]  /*2190*/  DEPBAR.LE SB0, 0x0 ;  /* 0x000080000000791a */ /* 0x000fd60000000000 */
[----:B---3--:R-:W3:Y:S01]  /*21a0*/  @P1 LDC.64 R4, c[0x0][0x540] ;  /* 0x00015000ff041b82 */ /* 0x008ee20000000a00 */
[----:B------:R-:W-:-:S07]  /*21b0*/  @P1 MOV R249, RZ ;  /* 0x000000ff00f91202 */ /* 0x000fce0000000f00 */
[----:B------:R-:W5:Y:S01]  /*21c0*/  @P1 LDC R0, c[0x0][0x458] ;  /* 0x00011600ff001b82 */ /* 0x000f620000000800 */
[----:B---3--:R-:W-:-:S04]  /*21d0*/  @P1 IMAD.WIDE.U32 R2, R22, R4, R248 ;  /* 0x0000000416021225 */ /* 0x008fc800078e00f8 */
[----:B------:R-:W-:Y:S01]  /*21e0*/  @P1 IMAD R5, R22, R5, R3 ;  /* 0x0000000516051224 */ /* 0x000fe200078e0203 */
[----:B------:R-:W-:-:S04]  /*21f0*/  @P1 LEA R4, P0, R2, UR6, 0x2 ;  /* 0x0000000602041c11 */ /* 0x000fc8000f8010ff */
[----:B------:R-:W-:-:S05]  /*2200*/  @P1 LEA.HI.X R5, R2, UR7, R5, 0x2, P0 ;  /* 0x0000000702051c11 */ /* 0x000fca00080f1405 */
[----:B------:R3:W2:Y:S01]  /*2210*/  @P1 LDG.E R6, desc[UR14][R4.64] ;  /* 0x0000000e04061981 */ /* 0x0006a2000c1e1900 */
[----:B-----5:R5:W2:Y:S01]  /*2220*/  @P1 MUFU.RCP R2, R0 ;  /* 0x0000000000021308 */ /* 0x020aa20000001000 */
[----:B------:R-:W-:Y:S02]  /*2230*/  MOV R3, RZ ;  /* 0x000000ff00037202 */ /* 0x000fe40000000f00 */
[----:B-----5:R-:W-:-:S05]  /*2240*/  SHF.L.U64.HI R0, R14, 0x7, R15 ;  /* 0x000000070e007819 */ /* 0x020fca000001020f */
[----:B------:R-:W-:Y:S01]  /*2250*/  IMAD R0, R0, R56, RZ ;  /* 0x0000003800007224 */ /* 0x000fe200078e02ff */
[----:B---3--:R-:W-:-:S05]  /*2260*/  SHF.L.U32 R4, R14, 0x7, RZ ;  /* 0x000000070e047819 */ /* 0x008fca00000006ff */
[----:B------:R-:W-:Y:S02]  /*2270*/  IMAD R0, R16, R4, R0 ;  /* 0x0000000410007224 */ /* 0x000fe400078e0200 */
[----:B------:R-:W-:-:S05]  /*2280*/  IMAD.WIDE.U32 R4, R4, R56, RZ ;  /* 0x0000003804047225 */ /* 0x000fca00078e00ff */
[----:B------:R-:W-:Y:S01]  /*2290*/  IADD3 R7, PT, PT, R5, R0, RZ ;  /* 0x0000000005077210 */ /* 0x000fe20007ffe0ff */
[----:B------:R-:W-:Y:S01]  /*22a0*/  BAR.SYNC.DEFER_BLOCKING 0x0 ;  /* 0x0000000000007b1d */ /* 0x000fe20000010000 */
[----:B--2---:R-:W-:-:S05]  /*22b0*/  @P1 FMUL.FTZ R3, R6, R2 ;  /* 0x0000000206031220 */ /* 0x004fca0000410000 */
        /* <DEDUP_REMOVED lines=11> */
.L_x_152:
[----:B------:R3:W-:Y:S01]  /*2370*/  STS.128 [R200+0x4000], RZ ;  /* 0x004000ffc8007388 */ /* 0x0007e20000000c00 */
[----:B------:R-:W-:Y:S05]  /*2380*/  BRA `(.L_x_153) ;  /* 0x0000000000047947 */ /* 0x000fea0003800000 */
.L_x_151:
[----:B------:R2:W-:Y:S02]  /*2390*/  STS.128 [R200+0x4000], RZ ;  /* 0x004000ffc8007388 */ /* 0x0005e40000000c00 */
.L_x_153:
[----:B------:R-:W-:Y:S05]  /*23a0*/  BSYNC.RECONVERGENT B0 ;  /* 0x0000000000007941 */ /* 0x000fea0003800200 */
.L_x_150:
[----:B------:R-:W-:Y:S01]  /*23b0*/  ISETP.GE.AND P0, PT, R21, R12, PT ;  /* 0x0000000c1500720c */ /* 0x000fe20003f06270 */
[----:B------:R-:W-:Y:S01]  /*23c0*/  IMAD.SHL.U32 R2, R221, 0x10, RZ ;  /* 0x00000010dd027824 */ /* 0x000fe200078e00ff */
[----:B------:R-:W-:Y:S01]  /*23d0*/  LOP3.LUT R240, R18, 0x120, RZ, 0xc0, !PT ;  /* 0x0000012012f07812 */ /* 0x000fe200078ec0ff */
[----:B------:R-:W-:Y:S01]  /*23e0*/  BSSY.RECONVERGENT B0, `(.L_x_154) ;  /* 0x0000019000007945 */ /* 0x000fe20003800200 */
[----:B--2---:R-:W-:Y:S02]  /*23f0*/  LOP3.LUT R8, R17, 0x8, R221, 0x78, !PT ;  /* 0x0000000811087812 */ /* 0x004fe400078e78dd */
[----:B------:R-:W-:Y:S02]  /*2400*/  LOP3.LUT R0, R2, 0x100, RZ, 0xc0, !PT ;  /* 0x0000010002007812 */ /* 0x000fe400078ec0ff */
[----:B------:R-:W-:Y:S02]  /*2410*/  LOP3.LUT R2, R240, 0x3e00, R2, 0xf8, !PT ;  /* 0x00003e00f0027812 */ /* 0x000fe400078ef802 */
[----:B------:R-:W-:-:S02]  /*2420*/  LOP3.LUT R0, R0, 0x20, R18, 0xf8, !PT ;  /* 0x0000002000007812 */ /* 0x000fc400078ef812 */
[-C--:B------:R-:W-:Y:S01]  /*2430*/  ISETP.GE.AND P2, PT, R20, R12.reuse, PT ;  /* 0x0000000c1400720c */ /* 0x080fe20003f46270 */
[----:B------:R2:W-:Y:S01]  /*2440*/  @P0 STS.128 [R200+0x4800], RZ ;  /* 0x004800ffc8000388 */ /* 0x0005e20000000c00 */
[----:B------:R-:W-:Y:S01]  /*2450*/  ISETP.GE.AND P1, PT, R19, R12, PT ;  /* 0x0000000c1300720c */ /* 0x000fe20003f26270 */
[----:B------:R-:W-:Y:S02]  /*2460*/  IMAD.IADD R0, R8, 0x1, R0 ;  /* 0x0000000108007824 */ /* 0x000fe400078e0200 */
[----:B------:R-:W-:Y:S01]  /*2470*/  IMAD.IADD R2, R214, 0x1, R2 ;  /* 0x00000001d6027824 */ /* 0x000fe200078e0202 */
[----:B------:R-:W-:Y:S09]  /*2480*/  @P0 BRA `(.L_x_155) ;  /* 0x0000000000380947 */ /* 0x000ff20003800000 */
        /* <DEDUP_REMOVED lines=14> */
.L_x_155:
[----:B------:R-:W-:Y:S05]  /*2570*/  BSYNC.RECONVERGENT B0 ;  /* 0x0000000000007941 */ /* 0x000fea0003800200 */
.L_x_154:
        /* <DEDUP_REMOVED lines=11> */
[----:B-1----:R-:W-:-:S04]  /*2630*/  LEA R8, P0, R0, R244, 0x1 ;  /* 0x000000f400087211 */ /* 0x002fc800078008ff */
[----:B------:R-:W-:-:S05]  /*2640*/  LEA.HI.X R9, R0, R243, R2, 0x1, P0 ;  /* 0x000000f300097211 */ /* 0x000fca00000f0c02 */
[----:B------:R-:W-:Y:S01]  /*2650*/  @!PT LDS RZ, [RZ] ;  /* 0x00000000fffff984 */ /* 0x000fe20000000800 */
[----:B------:R-:W-:Y:S01]  /*2660*/  @!PT LDS RZ, [RZ] ;  /* 0x00000000fffff984 */ /* 0x000fe20000000800 */
[----:B------:R-:W-:Y:S01]  /*2670*/  @!PT LDS RZ, [RZ] ;  /* 0x00000000fffff984 */ /* 0x000fe20000000800 */
[----:B------:R1:W-:Y:S04]  /*2680*/  LDGSTS.E.BYPASS.LTC128B.128 [R200+0x5000], desc[UR14][R8.64] ;  /* 0x0500000008c87fae */ /* 0x0003e8000b981a0e */
.L_x_157:
[----:B------:R-:W-:Y:S05]  /*2690*/  BSYNC.RECONVERGENT B0 ;  /* 0x0000000000007941 */ /* 0x000fea0003800200 */
.L_x_156:
        /* <DEDUP_REMOVED lines=17> */
.L_x_159:
[----:B------:R-:W-:Y:S05]  /*27b0*/  BSYNC.RECONVERGENT B0 ;  /* 0x0000000000007941 */ /* 0x000fea0003800200 */
.L_x_158:
[----:B------:R-:W-:Y:S01]  /*27c0*/  LDSM.16.M88.4 R12, [R196] ;  /* 0x00000000c40c783b */ /* 0x000fe20000000200 */
[----:B------:R-:W-:Y:S01]  /*27d0*/  IMAD.MOV.U32 R0, RZ, RZ, 0x20 ;  /* 0x00000020ff007424 */ /* 0x000fe200078e00ff */
[C---:B------:R-:W-:Y:S01]  /*27e0*/  LOP3.LUT P0, RZ, R221.reuse, 0x4, RZ, 0xc0, !PT ;  /* 0x00000004ddff7812 */ /* 0x040fe2000780c0ff */
[----:B------:R-:W-:Y:S01]  /*27f0*/  IMAD.SHL.U32 R2, R221, 0x2, RZ ;  /* 0x00000002dd027824 */ /* 0x000fe200078e00ff */
[----:B-1----:R-:W1:Y:S01]  /*2800*/  LDSM.16.M88.4 R4, [R193+0x2000] ;  /* 0x00200000c104783b */ /* 0x002e620000000200 */
[----:B------:R-:W-:Y:S02]  /*2810*/  LOP3.LUT R181, R181, 0x1f0, RZ, 0xc0, !PT ;  /* 0x000001f0b5b57812 */ /* 0x000fe400078ec0ff */
[----:B------:R-:W-:Y:S01]  /*2820*/  SEL R0, R0, 0xffffffe0, !P0 ;  /* 0xffffffe000007807 */ /* 0x000fe20004000000 */
[----:B------:R-:W5:Y:S01]  /*2830*/  LDSM.16.M88.4 R8, [R196+0x1000] ;  /* 0x00100000c408783b */ /* 0x000f620000000200 */
[----:B------:R-:W-:Y:S02]  /*2840*/  LOP3.LUT R245, R220, 0x7, RZ, 0xc0, !PT ;  /* 0x00000007dcf57812 */ /* 0x000fe400078ec0ff */
[----:B------:R-:W-:Y:S01]  /*2850*/  LOP3.LUT R2, R2, 0x6, RZ, 0xc0, !PT ;  /* 0x0000000602027812 */ /* 0x000fe200078ec0ff */
[----:B------:R-:W2:Y:S01]  /*2860*/  LDSM.16.M88.4 R68, [R193+0x3c00] ;  /* 0x003c0000c144783b */ /* 0x000ea20000000200 */
[----:B------:R-:W-:Y:S01]  /*2870*/  IMAD.IADD R195, R193, 0x1, R0 ;  /* 0x00000001c1c37824 */ /* 0x000fe200078e0200 */
[----:B------:R-:W-:Y:S01]  /*2880*/  IADD3 R245, PT, PT, R245, R181, R182 ;  /* 0x000000b5f5f57210 */ /* 0x000fe20007ffe0b6 */
[----:B------:R-:W-:Y:S01]  /*2890*/  IMAD.IADD R197, R196, 0x1, R0 ;  /* 0x00000001c4c57824 */ /* 0x000fe200078e0200 */
[----:B------:R-:W3:Y:S04]  /*28a0*/  LDSM.16.M88.4 R52, [R193+0x2400] ;  /* 0x00240000c134783b */ /* 0x000ee80000000200 */
[----:B------:R-:W4:Y:S04]  /*28b0*/  LDSM.16.M88.4 R48, [R193+0x2800] ;  /* 0x00280000c130783b */ /* 0x000f280000000200 */
[----:B------:R-:W4:Y:S04]  /*28c0*/  LDSM.16.M88.4 R44, [R193+0x2c00] ;  /* 0x002c0000c12c783b */ /* 0x000f280000000200 */
[----:B------:R-:W4:Y:S04]  /*28d0*/  LDSM.16.M88.4 R40, [R193+0x3000] ;  /* 0x00300000c128783b */ /* 0x000f280000000200 */
[----:B------:R-:W4:Y:S04]  /*28e0*/  LDSM.16.M88.4 R36, [R193+0x3400] ;  /* 0x00340000c124783b */ /* 0x000f280000000200 */
[----:B------:R-:W4:Y:S04]  /*28f0*/  LDSM.16.M88.4 R32, [R193+0x3800] ;  /* 0x00380000c120783b */ /* 0x000f280000000200 */
[----:B------:R-:W-:Y:S01]  /*2900*/  LDSM.16.M88.4 R176, [R195+0x3c00] ;  /* 0x003c0000c3b0783b */ /* 0x000fe20000000200 */
[-C--:B-1----:R-:W-:Y:S03]  /*2910*/  HMMA.16816.F32.BF16 R172, R12, R4.reuse, RZ ;  /* 0x000000040cac723c */ /* 0x082fe600000418ff */
[----:B------:R-:W-:Y:S04]  /*2920*/  LDSM.16.M88.4 R76, [R197] ;  /* 0x00000000c54c783b */ /* 0x000fe80000000200 */
        /* <DEDUP_REMOVED lines=8> */
[----:B------:R-:W1:Y:S04]  /*29b0*/  LDSM.16.M88.4 R4, [R197+0x1000] ;  /* 0x00100000c504783b */ /* 0x000e680000000200 */
[----:B------:R-:W5:Y:S01]  /*29c0*/  LDSM.16.M88.4 R64, [R195+0x3400] ;  /* 0x00340000c340783b */ /* 0x000f620000000200 */
[C---:B--2---:R-:W-:Y:S03]  /*29d0*/  HMMA.16816.F32.BF16 R104, R8.reuse, R68, RZ ;  /* 0x000000440868723c */ /* 0x044fe600000418ff */
[----:B------:R-:W2:Y:S04]  /*29e0*/  LDSM.16.M88.4 R72, [R195+0x3800] ;  /* 0x00380000c348783b */ /* 0x000ea80000000200 */
[----:B------:R-:W0:Y:S01]  /*29f0*/  LDGDEPBAR ;  /* 0x00000000000079af */ /* 0x000e220000000000 */
[C---:B---3--:R-:W-:Y:S08]  /*2a00*/  HMMA.16816.F32.BF16 R156, R8.reuse, R52, RZ ;  /* 0x00000034089c723c */ /* 0x048ff000000418ff */
[C---:B----4-:R-:W-:Y:S08]  /*2a10*/  HMMA.16816.F32.BF16 R144, R8.reuse, R48, RZ ;  /* 0x000000300890723c */ /* 0x050ff000000418ff */
[----:B------:R-:W-:Y:S01]  /*2a20*/  HMMA.16816.F32.BF16 R152, R8, R54, RZ ;  /* 0x000000360898723c */ /* 0x000fe200000418ff */
[----:B------:R-:W-:-:S07]  /*2a30*/  DEPBAR.LE SB0, 0x0 ;  /* 0x000080000000791a */ /* 0x000fce0000000000 */
[----:B------:R-:W-:Y:S08]  /*2a40*/  HMMA.16816.F32.BF16 R140, R8, R50, RZ ;  /* 0x00000032088c723c */ /* 0x000ff000000418ff */
        /* <DEDUP_REMOVED lines=13> */
[----:B------:R-:W-:Y:S08]  /*2b20*/  HMMA.16816.F32.BF16 R116, R8, R38, RZ ;  /* 0x000000260874723c */ /* 0x000ff000000418ff */
[C---:B------:R-:W-:Y:S08]  /*2b30*/  HMMA.16816.F32.BF16 R40, R12.reuse, R36, RZ ;  /* 0x000000240c28723c */ /* 0x040ff000000418ff */
[----:B------:R-:W-:Y:S08]  /*2b40*/  HMMA.16816.F32.BF16 R44, R12, R38, RZ ;  /* 0x000000260c2c723c */ /* 0x000ff000000418ff */
        /* <DEDUP_REMOVED lines=8> */
[----:B------:R-:W-:Y:S01]  /*2bd0*/  HMMA.16816.F32.BF16 R224, R76, R176, R8 ;  /* 0x000000b04ce0723c */ /* 0x000fe20000041808 */
[----:B------:R-:W-:-:S02]  /*2be0*/  IMAD R10, R56, 0x80, R2 ;  /* 0x00000080380a7824 */ /* 0x000fc400078e0202 */
[----:B------:R-:W-:Y:S02]  /*2bf0*/  IMAD.MOV.U32 R246, RZ, RZ, R184 ;  /* 0x000000fffff67224 */ /* 0x000fe400078e00b8 */
[C---:B------:R-:W-:Y:S01]  /*2c00*/  VIADD R11, R10.reuse, 0x1 ;  /* 0x000000010a0b7836 */ /* 0x040fe20000000000 */
[-C--:B------:R-:W-:Y:S01]  /*2c10*/  ISETP.GE.AND P4, PT, R10, R57.reuse, PT ;  /* 0x000000390a00720c */ /* 0x080fe20003f86270 */
[----:B------:R-:W-:Y:S01]  /*2c20*/  IMAD.MOV.U32 R242, RZ, RZ, R185 ;  /* 0x000000fffff27224 */ /* 0x000fe200078e00b9 */
[----:B------:R-:W-:Y:S01]  /*2c30*/  HMMA.16816.F32.BF16 R188, R4, R16, R136 ;  /* 0x0000001004bc723c */ /* 0x000fe20000041888 */
[----:B------:R-:W-:Y:S01]  /*2c40*/  IMAD.MOV.U32 R241, RZ, RZ, R186 ;  /* 0x000000fffff17224 */ /* 0x000fe200078e00ba */
[----:B------:R-:W-:Y:S01]  /*2c50*/  ISETP.GE.AND P3, PT, R11, R57, PT ;  /* 0x000000390b00720c */ /* 0x000fe20003f66270 */
[----:B------:R-:W-:Y:S02]  /*2c60*/  IMAD.MOV.U32 R239, RZ, RZ, R12 ;  /* 0x000000ffffef7224 */ /* 0x000fe400078e000c */
[----:B------:R-:W-:-:S02]  /*2c70*/  IMAD.MOV.U32 R236, RZ, RZ, R14 ;  /* 0x000000ffffec7224 */ /* 0x000fc400078e000e */
[----:B------:R-:W-:Y:S01]  /*2c80*/  IMAD.MOV.U32 R215, RZ, RZ, R13 ;  /* 0x000000ffffd77224 */ /* 0x000fe200078e000d */
[----:B------:R-:W-:Y:S01]  /*2c90*/  HMMA.16816.F32.BF16 R164, R4, R28, R164 ;  /* 0x0000001c04a4723c */ /* 0x000fe200000418a4 */
[----:B------:R-:W-:Y:S02]  /*2ca0*/  IMAD.MOV.U32 R212, RZ, RZ, R15 ;  /* 0x000000ffffd47224 */ /* 0x000fe400078e000f */
[----:B------:R-:W-:Y:S02]  /*2cb0*/  IMAD.MOV.U32 R183, RZ, RZ, R187 ;  /* 0x000000ffffb77224 */ /* 0x000fe400078e00bb */
[----:B------:R-:W-:-:S03]  /*2cc0*/  VIADD R56, R10, 0x59 ;  /* 0x000000590a387836 */ /* 0x000fc60000000000 */
[C---:B------:R-:W-:Y:S08]  /*2cd0*/  HMMA.16816.F32.BF16 R12, R4.reuse, R178, R100 ;  /* 0x000000b2040c723c */ /* 0x040ff00000041864 */
[C---:B------:R-:W-:Y:S08]  /*2ce0*/  HMMA.16816.F32.BF16 R136, R4.reuse, R60, R128 ;  /* 0x0000003c0488723c */ /* 0x040ff00000041880 */
[----:B------:R-:W-:Y:S03]  /*2cf0*/  HMMA.16816.F32.BF16 R160, R4, R30, R160 ;  /* 0x0000001e04a0723c */ /* 0x000fe600000418a0 */
[----:B------:R-:W-:-:S02]  /*2d00*/  IMAD.MOV.U32 R203, RZ, RZ, R12 ;  /* 0x000000ffffcb7224 */ /* 0x000fc400078e000c */
[----:B------:R-:W-:Y:S02]  /*2d10*/  VIADD R12, R10, 0x9 ;  /* 0x000000090a0c7836 */ /* 0x000fe40000000000 */
[----:B------:R-:W-:Y:S01]  /*2d20*/  IMAD.MOV.U32 R198, RZ, RZ, R15 ;  /* 0x000000ffffc67224 */ /* 0x000fe200078e000f */
[----:B------:R-:W-:Y:S01]  /*2d30*/  HMMA.16816.F32.BF16 R204, R4, R18, R132 ;  /* 0x0000001204cc723c */ /* 0x000fe20000041884 */
[----:B------:R-:W-:Y:S01]  /*2d40*/  IMAD.MOV.U32 R201, RZ, RZ, R14 ;  /* 0x000000ffffc97224 */ /* 0x000fe200078e000e */
[----:B------:R-:W-:Y:S01]  /*2d50*/  ISETP.GE.AND P1, PT, R12, R57, PT ;  /* 0x000000390c00720c */ /* 0x000fe20003f26270 */
[----:B------:R-:W-:-:S05]  /*2d60*/  IMAD.MOV.U32 R202, RZ, RZ, R13 ;  /* 0x000000ffffca7224 */ /* 0x000fca00078e000d */
[C---:B------:R-:W-:Y:S08]  /*2d70*/  HMMA.16816.F32.BF16 R68, R76.reuse, R28, R172 ;  /* 0x0000001c4c44723c */ /* 0x040ff000000418ac */
[----:B------:R-:W-:Y:S01]  /*2d80*/  HMMA.16816.F32.BF16 R84, R76, R18, R84 ;  /* 0x000000124c54723c */ /* 0x000fe20000041854 */
[----:B------:R-:W-:-:S05]  /*2d90*/  IADD3 R18, PT, PT, R57, R245, -R180 ;  /* 0x000000f539127210 */ /* 0x000fca0007ffe8b4 */
[C---:B------:R-:W-:Y:S02]  /*2da0*/  IMAD.IADD R2, R18.reuse, 0x1, -R10 ;  /* 0x0000000112027824 */ /* 0x040fe400078e0a0a */
[----:B------:R-:W-:Y:S01]  /*2db0*/  HMMA.16816.F32.BF16 R128, R4, R62, R124 ;  /* 0x0000003e0480723c */ /* 0x000fe2000004187c */
[C---:B------:R-:W-:Y:S02]  /*2dc0*/  VIADD R15, R18.reuse, 0x8 ;  /* 0x00000008120f7836 */ /* 0x040fe40000000000 */
[----:B------:R-:W-:Y:S01]  /*2dd0*/  IABS R2, R2 ;  /* 0x0000000200027213 */ /* 0x000fe20000000000 */
[C---:B------:R-:W-:Y:S02]  /*2de0*/  VIADD R14, R18.reuse, 0x40 ;  /* 0x00000040120e7836 */ /* 0x040fe40000000000 */
[----:B------:R-:W-:Y:S01]  /*2df0*/  VIADD R13, R18, 0x48 ;  /* 0x00000048120d7836 */ /* 0x000fe20000000000 */
[----:B------:R-:W-:Y:S01]  /*2e00*/  I2FP.F32.S32 R2, R2 ;  /* 0x0000000200027245 */ /* 0x000fe20000201400 */
[----:B------:R-:W-:Y:S04]  /*2e10*/  HMMA.16816.F32.BF16 R28, R76, R30, R168 ;  /* 0x0000001e4c1c723c */ /* 0x000fe800000418a8 */
[----:B------:R-:W-:-:S04]  /*2e20*/  FFMA.FTZ R125, R2, -R3, R136 ;  /* 0x80000003027d7223 */ /* 0x000fc80000010088 */
[----:B------:R-:W-:Y:S03]  /*2e30*/  HMMA.16816.F32.BF16 R156, R4, R24, R156 ;  /* 0x00000018049c723c */ /* 0x000fe6000004189c */
[----:B------:R-:W-:-:S05]  /*2e40*/  FFMA.FTZ R133, R2, -R3, R130 ;  /* 0x8000000302857223 */ /* 0x000fca0000010082 */
[C---:B------:R-:W-:Y:S08]  /*2e50*/  HMMA.16816.F32.BF16 R144, R4.reuse, R20, R144 ;  /* 0x000000140490723c */ /* 0x040ff00000041890 */
[C---:B-----5:R-:W-:Y:S08]  /*2e60*/  HMMA.16816.F32.BF16 R208, R4.reuse, R64, R120 ;  /* 0x0000004004d0723c */ /* 0x060ff00000041878 */
[C---:B--2---:R-:W-:Y:S08]  /*2e70*/  HMMA.16816.F32.BF16 R228, R4.reuse, R72, R112 ;  /* 0x0000004804e4723c */ /* 0x044ff00000041870 */
[C---:B------:R-:W-:Y:S08]  /*2e80*/  HMMA.16816.F32.BF16 R152, R4.reuse, R26, R152 ;  /* 0x0000001a0498723c */ /* 0x040ff00000041898 */
[C---:B------:R-:W-:Y:S08]  /*2e90*/  HMMA.16816.F32.BF16 R140, R4.reuse, R22, R140 ;  /* 0x00000016048c723c */ /* 0x040ff0000004188c */
[C---:B------:R-:W-:Y:S08]  /*2ea0*/  HMMA.16816.F32.BF16 R216, R4.reuse, R66, R116 ;  /* 0x0000004204d8723c */ /* 0x040ff00000041874 */
[----:B------:R-:W-:Y:S01]  /*2eb0*/  HMMA.16816.F32.BF16 R232, R4, R74, R108 ;  /* 0x0000004a04e8723c */ /* 0x000fe2000004186c */
[----:B------:R-:W-:-:S05]  /*2ec0*/  IMAD.IADD R4, R18, 0x1, -R11 ;  /* 0x0000000112047824 */ /* 0x000fca00078e0a0b */
[----:B------:R-:W-:Y:S02]  /*2ed0*/  IABS R4, R4 ;  /* 0x0000000400047213 */ /* 0x000fe40000000000 */
[----:B------:R-:W-:Y:S01]  /*2ee0*/  HMMA.16816.F32.BF16 R80, R76, R16, R80 ;  /* 0x000000104c50723c */ /* 0x000fe20000041850 */
[----:B------:R-:W-:Y:S01]  /*2ef0*/  VIADD R16, R10, 0x8 ;  /* 0x000000080a107836 */ /* 0x000fe20000000000 */
[----:B------:R-:W-:-:S04]  /*2f00*/  I2FP.F32.S32 R4, R4 ;  /* 0x0000000400047245 */ /* 0x000fc80000201400 */
[----:B------:R-:W-:Y:S02]  /*2f10*/  ISETP.GE.AND P2, PT, R16, R57, PT ;  /* 0x000000391000720c */ /* 0x000fe40003f46270 */
[----:B------:R-:W-:Y:S01]  /*2f20*/  HMMA.16816.F32.BF16 R88, R76, R20, R88 ;  /* 0x000000144c58723c */ /* 0x000fe20000041858 */
[----:B------:R-:W-:-:S04]  /*2f30*/  VIADD R21, R10, 0x10 ;  /* 0x000000100a157836 */ /* 0x000fc80000000000 */
[----:B------:R-:W-:Y:S01]  /*2f40*/  IMAD.IADD R6, R18, 0x1, -R21 ;  /* 0x0000000112067824 */ /* 0x000fe200078e0a15 */
[----:B------:R-:W-:Y:S02]  /*2f50*/  ISETP.GE.AND P0, PT, R21, R57, PT ;  /* 0x000000391500720c */ /* 0x000fe40003f06270 */
[----:B------:R-:W-:Y:S01]  /*2f60*/  HMMA.16816.F32.BF16 R148, R76, R26, R148 ;  /* 0x0000001a4c94723c */ /* 0x000fe20000041894 */
[----:B------:R-:W-:-:S04]  /*2f70*/  VIADD R26, R10, 0x11 ;  /* 0x000000110a1a7836 */ /* 0x000fc80000000000 */
[----:B------:R-:W-:Y:S01]  /*2f80*/  IMAD.IADD R7, R18, 0x1, -R26 ;  /* 0x0000000112077824 */ /* 0x000fe200078e0a1a */
[----:B------:R-:W-:Y:S02]  /*2f90*/  ISETP.GE.AND P6, PT, R26, R57, PT ;  /* 0x000000391a00720c */ /* 0x000fe40003fc6270 */
[C---:B------:R-:W-:Y:S01]  /*2fa0*/  HMMA.16816.F32.BF16 R108, R76.reuse, R60, R52 ;  /* 0x0000003c4c6c723c */ /* 0x040fe20000041834 */
[-C--:B------:R-:W-:Y:S01]  /*2fb0*/  FFMA.FTZ R55, R2, -R3.reuse, R68 ;  /* 0x8000000302377223 */ /* 0x080fe20000010044 */
[C---:B------:R-:W-:Y:S02]  /*2fc0*/  VIADD R52, R10.reuse, 0x40 ;  /* 0x000000400a347836 */ /* 0x040fe40000000000 */
[C---:B------:R-:W-:Y:S02]  /*2fd0*/  VIADD R54, R10.reuse, 0x48 ;  /* 0x000000480a367836 */ /* 0x040fe40000000000 */
[----:B------:R-:W-:Y:S01]  /*2fe0*/  VIADD R53, R10, 0x51 ;  /* 0x000000510a357836 */ /* 0x000fe20000000000 */
[----:B------:R-:W-:Y:S01]  /*2ff0*/  FSEL R106, R55, -INF , !P4 ;  /* 0xff800000376a7808 */ /* 0x000fe20006000000 */
[----:B------:R-:W-:Y:S01]  /*3000*/  HMMA.16816.F32.BF16 R184, R76, R72, R36 ;  /* 0x000000484cb8723c */ /* 0x000fe20000041824 */
[----:B------:R-:W-:Y:S01]  /*3010*/  FFMA.FTZ R38, R4, -R3, R69 ;  /* 0x8000000304267223 */ /* 0x000fe20000010045 */
[----:B------:R-:W-:-:S04]  /*3020*/  IMAD.IADD R4, R18, 0x1, -R16 ;  /* 0x0000000112047824 */ /* 0x000fc800078e0a10 */
[----:B------:R-:W-:Y:S02]  /*3030*/  FSEL R105, R38, -INF , !P3 ;  /* 0xff80000026697808 */ /* 0x000fe40005800000 */
[C---:B------:R-:W-:Y:S01]  /*3040*/  HMMA.16816.F32.BF16 R100, R76.reuse, R62, R48 ;  /* 0x0000003e4c64723c */ /* 0x040fe20000041830 */
[----:B------:R-:W-:Y:S01]  /*3050*/  FFMA.FTZ R63, R2, -R3, R30 ;  /* 0x80000003023f7223 */ /* 0x000fe2000001001e */
[----:B------:R-:W-:Y:S01]  /*3060*/  IMAD.IADD R2, R18, 0x1, -R12 ;  /* 0x0000000112027824 */ /* 0x000fe200078e0a0c */
[----:B------:R-:W-:Y:S01]  /*3070*/  IABS R8, R4 ;  /* 0x0000000400087213 */ /* 0x000fe20000000000 */
[C---:B------:R-:W-:Y:S01]  /*3080*/  VIADD R48, R10.reuse, 0x41 ;  /* 0x000000410a307836 */ /* 0x040fe20000000000 */
[----:B------:R-:W-:Y:S01]  /*3090*/  IABS R4, R6 ;  /* 0x0000000600047213 */ /* 0x000fe20000000000 */
[C---:B------:R-:W-:Y:S01]  /*30a0*/  VIADD R49, R10.reuse, 0x49 ;  /* 0x000000490a317836 */ /* 0x040fe20000000000 */
[----:B------:R-:W-:Y:S01]  /*30b0*/  IABS R5, R2 ;  /* 0x0000000200057213 */ /* 0x000fe20000000000 */
[----:B------:R-:W-:Y:S01]  /*30c0*/  HMMA.16816.F32.BF16 R220, R76, R74, R32 ;  /* 0x0000004a4cdc723c */ /* 0x000fe20000041820 */
[C---:B------:R-:W-:Y:S01]  /*30d0*/  VIADD R32, R10.reuse, 0x18 ;  /* 0x000000180a207836 */ /* 0x040fe20000000000 */
[----:B------:R-:W-:Y:S01]  /*30e0*/  IABS R2, R7 ;  /* 0x0000000700027213 */ /* 0x000fe20000000000 */
[----:B------:R-:W-:-:S02]  /*30f0*/  VIADD R34, R10, 0x20 ;  /* 0x000000200a227836 */ /* 0x000fc40000000000 */
[----:B------:R-:W-:Y:S01]  /*3100*/  IMAD.IADD R9, R18, 0x1, -R32 ;  /* 0x0000000112097824 */ /* 0x000fe200078e0a20 */
[----:B------:R-:W-:Y:S01]  /*3110*/  ISETP.GE.AND P5, PT, R32, R57, PT ;  /* 0x000000392000720c */ /* 0x000fe20003fa6270 */
[----:B------:R-:W-:Y:S01]  /*3120*/  IMAD.MOV.U32 R7, RZ, RZ, R5 ;  /* 0x000000ffff077224 */ /* 0x000fe200078e0005 */
[C---:B------:R-:W-:Y:S01]  /*3130*/  HMMA.16816.F32.BF16 R96, R76.reuse, R24, R96 ;  /* 0x000000184c60723c */ /* 0x040fe20000041860 */
[----:B------:R-:W-:Y:S01]  /*3140*/  IMAD.MOV.U32 R5, RZ, RZ, R4 ;  /* 0x000000ffff057224 */ /* 0x000fe200078e0004 */
[----:B------:R-:W-:Y:S01]  /*3150*/  IABS R6, R9 ;  /* 0x0000000900067213 */ /* 0x000fe20000000000 */
[----:B------:R-:W-:Y:S01]  /*3160*/  IMAD.MOV.U32 R4, RZ, RZ, R2 ;  /* 0x000000ffff047224 */ /* 0x000fe200078e0002 */
[----:B------:R-:W-:Y:S01]  /*3170*/  I2FP.F32.S32 R7, R7 ;  /* 0x0000000700077245 */ /* 0x000fe20000201400 */
[C---:B------:R-:W-:Y:S01]  /*3180*/  VIADD R35, R10.reuse, 0x21 ;  /* 0x000000210a237836 */ /* 0x040fe20000000000 */
[----:B------:R-:W-:Y:S01]  /*3190*/  I2FP.F32.S32 R5, R5 ;  /* 0x0000000500057245 */ /* 0x000fe20000201400 */
[----:B------:R-:W-:Y:S01]  /*31a0*/  IMAD.MOV.U32 R2, RZ, RZ, R6 ;  /* 0x000000ffff027224 */ /* 0x000fe200078e0006 */
[----:B------:R-:W-:Y:S01]  /*31b0*/  I2FP.F32.S32 R6, R8 ;  /* 0x0000000800067245 */ /* 0x000fe20000201400 */
[----:B------:R-:W-:Y:S01]  /*31c0*/  HMMA.16816.F32.BF16 R116, R76, R64, R40 ;  /* 0x000000404c74723c */ /* 0x000fe20000041828 */
[----:B------:R-:W-:Y:S01]  /*31d0*/  I2FP.F32.S32 R4, R4 ;  /* 0x0000000400047245 */ /* 0x000fe20000201400 */
[----:B------:R-:W-:Y:S01]  /*31e0*/  VIADD R42, R10, 0x28 ;  /* 0x000000280a2a7836 */ /* 0x000fe20000000000 */
[----:B------:R-:W-:Y:S01]  /*31f0*/  I2FP.F32.S32 R2, R2 ;  /* 0x0000000200027245 */ /* 0x000fe20000201400 */
[----:B------:R-:W-:Y:S01]  /*3200*/  FFMA.FTZ R61, R6, -R3, R28 ;  /* 0x80000003063d7223 */ /* 0x000fe2000001001c */
[----:B------:R-:W-:-:S02]  /*3210*/  VIADD R28, R10, 0x19 ;  /* 0x000000190a1c7836 */ /* 0x000fc40000000000 */
[-C--:B------:R-:W-:Y:S01]  /*3220*/  FFMA.FTZ R60, R7, -R3.reuse, R29 ;  /* 0x80000003073c7223 */ /* 0x080fe2000001001d */
[----:B------:R-:W-:Y:S01]  /*3230*/  VIADD R43, R10, 0x29 ;  /* 0x000000290a2b7836 */ /* 0x000fe20000000000 */
[C---:B------:R-:W-:Y:S01]  /*3240*/  HMMA.16816.F32.BF16 R112, R76.reuse, R66, R44 ;  /* 0x000000424c70723c */ /* 0x040fe2000004182c */
[-C--:B------:R-:W-:Y:S01]  /*3250*/  FFMA.FTZ R65, R2, -R3.reuse, R148 ;  /* 0x8000000302417223 */ /* 0x080fe20000010094 */
[-C--:B------:R-:W-:Y:S01]  /*3260*/  FFMA.FTZ R66, R4, -R3.reuse, R97 ;  /* 0x8000000304427223 */ /* 0x080fe20000010061 */
[C---:B------:R-:W-:Y:S02]  /*3270*/  IMAD.IADD R4, R18.reuse, 0x1, -R28 ;  /* 0x0000000112047824 */ /* 0x040fe400078e0a1c */
[----:B------:R-:W-:Y:S01]  /*3280*/  FFMA.FTZ R64, R5, -R3, R96 ;  /* 0x8000000305407223 */ /* 0x000fe20000010060 */
[C---:B------:R-:W-:Y:S02]  /*3290*/  IMAD.IADD R2, R18.reuse, 0x1, -R34 ;  /* 0x0000000112027824 */ /* 0x040fe400078e0a22 */
[C---:B------:R-:W-:Y:S01]  /*32a0*/  IMAD.IADD R6, R18.reuse, 0x1, -R35 ;  /* 0x0000000112067824 */ /* 0x040fe200078e0a23 */
[----:B------:R-:W-:Y:S01]  /*32b0*/  HMMA.16816.F32.BF16 R92, R76, R22, R92 ;  /* 0x000000164c5c723c */ /* 0x000fe2000004185c */
[C---:B------:R-:W-:Y:S01]  /*32c0*/  IMAD.IADD R7, R18.reuse, 0x1, -R42 ;  /* 0x0000000112077824 */ /* 0x040fe200078e0a2a */
[----:B------:R-:W-:Y:S01]  /*32d0*/  IABS R8, R4 ;  /* 0x0000000400087213 */ /* 0x000fe20000000000 */
[----:B------:R-:W-:Y:S01]  /*32e0*/  IMAD.IADD R9, R18, 0x1, -R43 ;  /* 0x0000000112097824 */ /* 0x000fe200078e0a2b */
[----:B------:R-:W-:Y:S01]  /*32f0*/  IABS R5, R2 ;  /* 0x0000000200057213 */ /* 0x000fe20000000000 */
[C---:B------:R-:W-:Y:S01]  /*3300*/  VIADD R44, R10.reuse, 0x30 ;  /* 0x000000300a2c7836 */ /* 0x040fe20000000000 */
[----:B------:R-:W-:Y:S01]  /*3310*/  IABS R4, R6 ;  /* 0x0000000600047213 */ /* 0x000fe20000000000 */
[----:B------:R-:W-:Y:S01]  /*3320*/  VIADD R45, R10, 0x31 ;  /* 0x000000310a2d7836 */ /* 0x000fe20000000000 */
[----:B------:R-:W-:Y:S01]  /*3330*/  IABS R2, R7 ;  /* 0x0000000700027213 */ /* 0x000fe20000000000 */
[----:B------:R-:W-:Y:S01]  /*3340*/  IMAD.MOV.U32 R7, RZ, RZ, R5 ;  /* 0x000000ffff077224 */ /* 0x000fe200078e0005 */
[----:B------:R-:W-:Y:S01]  /*3350*/  IABS R6, R9 ;  /* 0x0000000900067213 */ /* 0x000fe20000000000 */
[----:B------:R-:W-:Y:S01]  /*3360*/  IMAD.MOV.U32 R5, RZ, RZ, R4 ;  /* 0x000000ffff057224 */ /* 0x000fe200078e0004 */
[----:B------:R-:W-:Y:S01]  /*3370*/  FSEL R96, R64, -INF , !P0 ;  /* 0xff80000040607808 */ /* 0x000fe20004000000 */
[----:B------:R-:W-:Y:S01]  /*3380*/  IMAD.MOV.U32 R4, RZ, RZ, R2 ;  /* 0x000000ffff047224 */ /* 0x000fe200078e0002 */
[----:B------:R-:W-:Y:S01]  /*3390*/  I2FP.F32.S32 R7, R7 ;  /* 0x0000000700077245 */ /* 0x000fe20000201400 */
[----:B------:R-:W-:Y:S01]  /*33a0*/  IMAD.MOV.U32 R2, RZ, RZ, R6 ;  /* 0x000000ffff027224 */ /* 0x000fe200078e0006 */
[----:B------:R-:W-:Y:S01]  /*33b0*/  I2FP.F32.S32 R6, R8 ;  /* 0x0000000800067245 */ /* 0x000fe20000201400 */
[C---:B------:R-:W-:Y:S01]  /*33c0*/  VIADD R46, R10.reuse, 0x38 ;  /* 0x000000380a2e7836 */ /* 0x040fe20000000000 */
[----:B------:R-:W-:Y:S01]  /*33d0*/  I2FP.F32.S32 R4, R4 ;  /* 0x0000000400047245 */ /* 0x000fe20000201400 */
[----:B------:R-:W-:Y:S01]  /*33e0*/  VIADD R47, R10, 0x39 ;  /* 0x000000390a2f7836 */ /* 0x000fe20000000000 */
[----:B------:R-:W-:Y:S01]  /*33f0*/  I2FP.F32.S32 R2, R2 ;  /* 0x0000000200027245 */ /* 0x000fe20000201400 */
[----:B------:R-:W-:Y:S01]  /*3400*/  FFMA.FTZ R67, R6, -R3, R149 ;  /* 0x8000000306437223 */ /* 0x000fe20000010095 */
[----:B------:R-:W-:Y:S01]  /*3410*/  I2FP.F32.S32 R5, R5 ;  /* 0x0000000500057245 */ /* 0x000fe20000201400 */
[----:B------:R-:W-:Y:S01]  /*3420*/  FFMA.FTZ R72, R4, -R3, R92 ;  /* 0x8000000304487223 */ /* 0x000fe2000001005c */
[----:B------:R-:W-:-:S02]  /*3430*/  IMAD.IADD R4, R18, 0x1, -R44 ;  /* 0x0000000112047824 */ /* 0x000fc400078e0a2c */
[-C--:B------:R-:W-:Y:S01]  /*3440*/  FFMA.FTZ R74, R2, -R3.reuse, R93 ;  /* 0x80000003024a7223 */ /* 0x080fe2000001005d */
[C---:B------:R-:W-:Y:S02]  /*3450*/  IMAD.IADD R2, R18.reuse, 0x1, -R45 ;  /* 0x0000000112027824 */ /* 0x040fe400078e0a2d */
[-C--:B------:R-:W-:Y:S01]  /*3460*/  FFMA.FTZ R68, R7, -R3.reuse, R88 ;  /* 0x8000000307447223 */ /* 0x080fe20000010058 */
[C---:B------:R-:W-:Y:S02]  /*3470*/  IMAD.IADD R6, R18.reuse, 0x1, -R46 ;  /* 0x0000000112067824 */ /* 0x040fe400078e0a2e */
[----:B------:R-:W-:Y:S01]  /*3480*/  FFMA.FTZ R69, R5, -R3, R89 ;  /* 0x8000000305457223 */ /* 0x000fe20000010059 */
        /* <DEDUP_REMOVED lines=16> */
[----:B------:R-:W-:Y:S01]  /*3590*/  IMAD.IADD R9, R18, 0x1, -R53 ;  /* 0x0000000112097824 */ /* 0x000fe200078e0a35 */
[----:B------:R-:W-:Y:S01]  /*35a0*/  I2FP.F32.S32 R4, R4 ;  /* 0x0000000400047245 */ /* 0x000fe20000201400 */
[-C--:B------:R-:W-:Y:S01]  /*35b0*/  FFMA.FTZ R75, R7, -R3.reuse, R81 ;  /* 0x80000003074b7223 */ /* 0x080fe20000010051 */
[----:B------:R-:W-:Y:S01]  /*35c0*/  I2FP.F32.S32 R2, R2 ;  /* 0x0000000200027245 */ /* 0x000fe20000201400 */
[----:B------:R-:W-:Y:S01]  /*35d0*/  FFMA.FTZ R73, R6, -R3, R80 ;  /* 0x8000000306497223 */ /* 0x000fe20000010050 */
[----:B------:R-:W-:Y:S01]  /*35e0*/  I2FP.F32.S32 R5, R5 ;  /* 0x0000000500057245 */ /* 0x000fe20000201400 */
[----:B------:R-:W-:Y:S01]  /*35f0*/  FFMA.FTZ R121, R4, -R3, R85 ;  /* 0x8000000304797223 */ /* 0x000fe20000010055 */
[----:B------:R-:W-:-:S02]  /*3600*/  IMAD.IADD R4, R18, 0x1, -R48 ;  /* 0x0000000112047824 */ /* 0x000fc400078e0a30 */
[-C--:B------:R-:W-:Y:S01]  /*3610*/  FFMA.FTZ R108, R2, -R3.reuse, R108 ;  /* 0x80000003026c7223 */ /* 0x080fe2000001006c */
[C---:B------:R-:W-:Y:S02]  /*3620*/  IMAD.IADD R2, R18.reuse, 0x1, -R54 ;  /* 0x0000000112027824 */ /* 0x040fe400078e0a36 */
[----:B------:R-:W-:Y:S01]  /*3630*/  FFMA.FTZ R80, R5, -R3, R84 ;  /* 0x8000000305507223 */ /* 0x000fe20000010054 */
[C---:B------:R-:W-:Y:S01]  /*3640*/  IMAD.IADD R6, R18.reuse, 0x1, -R49 ;  /* 0x0000000112067824 */ /* 0x040fe200078e0a31 */
[----:B------:R-:W-:Y:S01]  /*3650*/  IABS R8, R4 ;  /* 0x0000000400087213 */ /* 0x000fe20000000000 */
[----:B------:R-:W-:Y:S01]  /*3660*/  IMAD.IADD R7, R18, 0x1, -R50 ;  /* 0x0000000112077824 */ /* 0x000fe200078e0a32 */
[----:B------:R-:W-:Y:S01]  /*3670*/  IABS R5, R2 ;  /* 0x0000000200057213 */ /* 0x000fe20000000000 */
[----:B------:R-:W-:Y:S01]  /*3680*/  VIADD R51, R10, 0x58 ;  /* 0x000000580a337836 */ /* 0x000fe20000000000 */
[----:B------:R-:W-:Y:S02]  /*3690*/  IABS R4, R6 ;  /* 0x0000000600047213 */ /* 0x000fe40000000000 */
        /* <DEDUP_REMOVED lines=14> */
[----:B------:R-:W-:-:S02]  /*3780*/  IMAD.IADD R6, R15, 0x1, -R10 ;  /* 0x000000010f067824 */ /* 0x000fc400078e0a0a */
[-C--:B------:R-:W-:Y:S01]  /*3790*/  FFMA.FTZ R132, R4, -R3.reuse, R116 ;  /* 0x8000000304847223 */ /* 0x080fe20000010074 */
[----:B------:R-:W-:Y:S02]  /*37a0*/  IMAD.IADD R4, R18, 0x1, -R56 ;  /* 0x0000000112047824 */ /* 0x000fe400078e0a38 */
[----:B------:R-:W-:Y:S01]  /*37b0*/  FFMA.FTZ R168, R2, -R3, R117 ;  /* 0x8000000302a87223 */ /* 0x000fe20000010075 */
[C---:B------:R-:W-:Y:S01]  /*37c0*/  IMAD.IADD R2, R18.reuse, 0x1, -R62 ;  /* 0x0000000112027824 */ /* 0x040fe200078e0a3e */
[----:B------:R-:W-:Y:S02]  /*37d0*/  I2FP.F32.S32 R5, R5 ;  /* 0x0000000500057245 */ /* 0x000fe40000201400 */
[----:B------:R-:W-:Y:S02]  /*37e0*/  IABS R7, R4 ;  /* 0x0000000400077213 */ /* 0x000fe40000000000 */
[----:B------:R-:W-:Y:S01]  /*37f0*/  IABS R4, R2 ;  /* 0x0000000200047213 */ /* 0x000fe20000000000 */
[----:B------:R-:W-:Y:S01]  /*3800*/  FFMA.FTZ R130, R5, -R3, R101 ;  /* 0x8000000305827223 */ /* 0x000fe20000010065 */
[----:B------:R-:W-:Y:S01]  /*3810*/  IABS R2, R6 ;  /* 0x0000000600027213 */ /* 0x000fe20000000000 */
[----:B------:R-:W-:Y:S01]  /*3820*/  IMAD.IADD R5, R18, 0x1, -R51 ;  /* 0x0000000112057824 */ /* 0x000fe200078e0a33 */
[----:B------:R-:W-:Y:S01]  /*3830*/  IABS R6, R8 ;  /* 0x0000000800067213 */ /* 0x000fe20000000000 */
[----:B------:R-:W-:Y:S01]  /*3840*/  IMAD.MOV.U32 R8, RZ, RZ, R7 ;  /* 0x000000ffff087224 */ /* 0x000fe200078e0007 */
[----:B------:R-:W-:Y:S01]  /*3850*/  FSEL R100, R60, -INF , !P1 ;  /* 0xff8000003c647808 */ /* 0x000fe20004800000 */
[----:B------:R-:W-:Y:S01]  /*3860*/  IMAD.MOV.U32 R7, RZ, RZ, R4 ;  /* 0x000000ffff077224 */ /* 0x000fe200078e0004 */
[----:B------:R-:W-:Y:S01]  /*3870*/  IABS R5, R5 ;  /* 0x0000000500057213 */ /* 0x000fe20000000000 */
[----:B------:R-:W-:-:S02]  /*3880*/  IMAD.MOV.U32 R4, RZ, RZ, R2 ;  /* 0x000000ffff047224 */ /* 0x000fc400078e0002 */
[----:B------:R-:W-:Y:S01]  /*3890*/  IMAD.MOV.U32 R2, RZ, RZ, R6 ;  /* 0x000000ffff027224 */ /* 0x000fe200078e0006 */
[----:B------:R-:W-:Y:S01]  /*38a0*/  I2FP.F32.S32 R6, R8 ;  /* 0x0000000800067245 */ /* 0x000fe20000201400 */
[----:B------:R-:W-:Y:S01]  /*38b0*/  IMAD.IADD R8, R13, 0x1, -R11 ;  /* 0x000000010d087824 */ /* 0x000fe200078e0a0b */
[----:B------:R-:W-:Y:S02]  /*38c0*/  I2FP.F32.S32 R4, R4 ;  /* 0x0000000400047245 */ /* 0x000fe40000201400 */
[----:B------:R-:W-:Y:S01]  /*38d0*/  I2FP.F32.S32 R2, R2 ;  /* 0x0000000200027245 */ /* 0x000fe20000201400 */
[----:B------:R-:W-:Y:S01]  /*38e0*/  FFMA.FTZ R113, R6, -R3, R113 ;  /* 0x8000000306717223 */ /* 0x000fe20000010071 */
[----:B------:R-:W-:Y:S01]  /*38f0*/  I2FP.F32.S32 R9, R5 ;  /* 0x0000000500097245 */ /* 0x000fe20000201400 */
[----:B------:R-:W-:Y:S01]  /*3900*/  FFMA.FTZ R27, R4, -R3, R70 ;  /* 0x80000003041b7223 */ /* 0x000fe20000010046 */
[----:B------:R-:W-:Y:S01]  /*3910*/  I2FP.F32.S32 R5, R7 ;  /* 0x0000000700057245 */ /* 0x000fe20000201400 */
[----:B------:R-:W-:Y:S01]  /*3920*/  FFMA.FTZ R25, R2, -R3, R164 ;  /* 0x8000000302197223 */ /* 0x000fe200000100a4 */
[----:B------:R-:W-:-:S02]  /*3930*/  IMAD.IADD R4, R15, 0x1, -R11 ;  /* 0x000000010f047824 */ /* 0x000fc400078e0a0b */
[-C--:B------:R-:W-:Y:S01]  /*3940*/  FFMA.FTZ R116, R9, -R3.reuse, R112 ;  /* 0x8000000309747223 */ /* 0x080fe20000010070 */
[----:B------:R-:W-:Y:S02]  /*3950*/  IMAD.IADD R2, R13, 0x1, -R10 ;  /* 0x000000010d027824 */ /* 0x000fe400078e0a0a */
[----:B------:R-:W-:Y:S01]  /*3960*/  FFMA.FTZ R169, R5, -R3, R184 ;  /* 0x8000000305a97223 */ /* 0x000fe200000100b8 */
[C---:B------:R-:W-:Y:S01]  /*3970*/  IMAD.IADD R6, R14.reuse, 0x1, -R11 ;  /* 0x000000010e067824 */ /* 0x040fe200078e0a0b */
[----:B------:R-:W-:Y:S01]  /*3980*/  IABS R5, R4 ;  /* 0x0000000400057213 */ /* 0x000fe20000000000 */
[----:B------:R-:W-:Y:S01]  /*3990*/  IMAD.IADD R9, R14, 0x1, -R16 ;  /* 0x000000010e097824 */ /* 0x000fe200078e0a10 */
[----:B------:R-:W-:Y:S02]  /*39a0*/  IABS R7, R2 ;  /* 0x0000000200077213 */ /* 0x000fe40000000000 */
[----:B------:R-:W-:Y:S01]  /*39b0*/  IABS R4, R6 ;  /* 0x0000000600047213 */ /* 0x000fe20000000000 */
[----:B------:R-:W-:Y:S01]  /*39c0*/  IMAD.MOV.U32 R6, RZ, RZ, R5 ;  /* 0x000000ffff067224 */ /* 0x000fe200078e0005 */
[----:B------:R-:W-:-:S02]  /*39d0*/  IABS R2, R8 ;  /* 0x0000000800027213 */ /* 0x000fc40000000000 */
[----:B------:R-:W-:Y:S01]  /*39e0*/  IABS R8, R9 ;  /* 0x0000000900087213 */ /* 0x000fe20000000000 */
[----:B------:R-:W-:Y:S01]  /*39f0*/  IMAD.MOV.U32 R5, RZ, RZ, R4 ;  /* 0x000000ffff057224 */ /* 0x000fe200078e0004 */
[----:B------:R-:W-:Y:S02]  /*3a00*/  FSEL R127, R27, -INF , !P4 ;  /* 0xff8000001b7f7808 */ /* 0x000fe40006000000 */
[----:B------:R-:W-:Y:S01]  /*3a10*/  FSEL R181, R25, -INF , !P4 ;  /* 0xff80000019b57808 */ /* 0x000fe20006000000 */
[----:B------:R-:W-:Y:S01]  /*3a20*/  IMAD.MOV.U32 R4, RZ, RZ, R8 ;  /* 0x000000ffff047224 */ /* 0x000fe200078e0008 */
[----:B------:R-:W-:Y:S02]  /*3a30*/  I2FP.F32.S32 R8, R7 ;  /* 0x0000000700087245 */ /* 0x000fe40000201400 */
[----:B------:R-:W-:Y:S02]  /*3a40*/  I2FP.F32.S32 R7, R6 ;  /* 0x0000000600077245 */ /* 0x000fe40000201400 */
[----:B------:R-:W-:Y:S01]  /*3a50*/  I2FP.F32.S32 R6, R5 ;  /* 0x0000000500067245 */ /* 0x000fe20000201400 */
[-C--:B------:R-:W-:Y:S01]  /*3a60*/  FFMA.FTZ R20, R8, -R3.reuse, R166 ;  /* 0x8000000308147223 */ /* 0x080fe200000100a6 */
[----:B------:R-:W-:Y:S01]  /*3a70*/  I2FP.F32.S32 R5, R2 ;  /* 0x0000000200057245 */ /* 0x000fe20000201400 */
[----:B------:R-:W-:Y:S01]  /*3a80*/  FFMA.FTZ R23, R7, -R3, R71 ;  /* 0x8000000307177223 */ /* 0x000fe20000010047 */
[----:B------:R-:W-:Y:S01]  /*3a90*/  I2FP.F32.S32 R2, R4 ;  /* 0x0000000400027245 */ /* 0x000fe20000201400 */
[----:B------:R-:W-:-:S02]  /*3aa0*/  IMAD.IADD R4, R15, 0x1, -R12 ;  /* 0x000000010f047824 */ /* 0x000fc400078e0a0c */
[-C--:B------:R-:W-:Y:S01]  /*3ab0*/  FFMA.FTZ R17, R6, -R3.reuse, R165 ;  /* 0x8000000306117223 */ /* 0x080fe200000100a5 */
[-C--:B------:R-:W-:Y:S01]  /*3ac0*/  FFMA.FTZ R11, R5, -R3.reuse, R167 ;  /* 0x80000003050b7223 */ /* 0x080fe200000100a7 */
[----:B------:R-:W-:Y:S02]  /*3ad0*/  IMAD.IADD R5, R14, 0x1, -R12 ;  /* 0x000000010e057824 */ /* 0x000fe400078e0a0c */
[----:B------:R-:W-:Y:S01]  /*3ae0*/  FFMA.FTZ R30, R2, -R3, R160 ;  /* 0x80000003021e7223 */ /* 0x000fe200000100a0 */
[C---:B------:R-:W-:Y:S01]  /*3af0*/  IMAD.IADD R2, R13.reuse, 0x1, -R16 ;  /* 0x000000010d027824 */ /* 0x040fe200078e0a10 */
[----:B------:R-:W-:Y:S01]  /*3b00*/  IABS R4, R4 ;  /* 0x0000000400047213 */ /* 0x000fe20000000000 */
[----:B------:R-:W-:Y:S01]  /*3b10*/  IMAD.IADD R7, R13, 0x1, -R12 ;  /* 0x000000010d077824 */ /* 0x000fe200078e0a0c */
[----:B------:R-:W-:Y:S01]  /*3b20*/  FSEL R182, R20, -INF , !P4 ;  /* 0xff80000014b67808 */ /* 0x000fe20006000000 */
[----:B------:R-:W-:Y:S01]  /*3b30*/  IMAD.IADD R8, R15, 0x1, -R21 ;  /* 0x000000010f087824 */ /* 0x000fe200078e0a15 */
[----:B------:R-:W-:-:S02]  /*3b40*/  IABS R6, R2 ;  /* 0x0000000200067213 */ /* 0x000fc40000000000 */
[----:B------:R-:W-:Y:S02]  /*3b50*/  IABS R2, R5 ;  /* 0x0000000500027213 */ /* 0x000fe40000000000 */
[----:B------:R-:W-:Y:S02]  /*3b60*/  IABS R5, R7 ;  /* 0x0000000700057213 */ /* 0x000fe40000000000 */
[----:B------:R-:W-:Y:S01]  /*3b70*/  IABS R7, R8 ;  /* 0x0000000800077213 */ /* 0x000fe20000000000 */
[----:B------:R-:W-:Y:S01]  /*3b80*/  IMAD.MOV.U32 R8, RZ, RZ, R6 ;  /* 0x000000ffff087224 */ /* 0x000fe200078e0006 */
[----:B------:R-:W-:Y:S01]  /*3b90*/  BAR.SYNC.DEFER_BLOCKING 0x0 ;  /* 0x0000000000007b1d */ /* 0x000fe20000010000 */
[----:B------:R-:W-:Y:S01]  /*3ba0*/  IMAD.MOV.U32 R6, RZ, RZ, R4 ;  /* 0x000000ffff067224 */ /* 0x000fe200078e0004 */
[----:B------:R-:W-:Y:S01]  /*3bb0*/  ISETP.GE.AND P4, PT, R28, R57, PT ;  /* 0x000000391c00720c */ /* 0x000fe20003f86270 */
[----:B------:R-:W-:Y:S01]  /*3bc0*/  IMAD.MOV.U32 R4, RZ, RZ, R2 ;  /* 0x000000ffff047224 */ /* 0x000fe200078e0002 */
[----:B------:R-:W-:Y:S01]  /*3bd0*/  I2FP.F32.S32 R8, R8 ;  /* 0x0000000800087245 */ /* 0x000fe20000201400 */
[----:B------:R-:W-:Y:S01]  /*3be0*/  IMAD.MOV.U32 R2, RZ, RZ, R5 ;  /* 0x000000ffff027224 */ /* 0x000fe200078e0005 */
[----:B------:R-:W-:Y:S01]  /*3bf0*/  FSEL R184, R11, -INF , !P3 ;  /* 0xff8000000bb87808 */ /* 0x000fe20005800000 */
[----:B------:R-:W-:Y:S01]  /*3c00*/  IMAD.MOV.U32 R5, RZ, RZ, R7 ;  /* 0x000000ffff057224 */ /* 0x000fe200078e0007 */
[----:B------:R-:W-:Y:S01]  /*3c10*/  I2FP.F32.S32 R7, R6 ;  /* 0x0000000600077245 */ /* 0x000fe20000201400 */
[----:B------:R-:W-:Y:S01]  /*3c20*/  FFMA.FTZ R19, R8, -R3, R162 ;  /* 0x8000000308137223 */ /* 0x000fe200000100a2 */
[----:B------:R-:W-:Y:S01]  /*3c30*/  I2FP.F32.S32 R6, R4 ;  /* 0x0000000400067245 */ /* 0x000fe20000201400 */
[--C-:B------:R-:W-:Y:S01]  /*3c40*/  IMAD.IADD R8, R13, 0x1, -R26.reuse ;  /* 0x000000010d087824 */ /* 0x100fe200078e0a1a */
        /* <DEDUP_REMOVED lines=8> */
[----:B------:R-:W-:Y:S01]  /*3cd0*/  IMAD.IADD R2, R13, 0x1, -R21 ;  /* 0x000000010d027824 */ /* 0x000fe200078e0a15 */
[----:B------:R-:W-:Y:S01]  /*3ce0*/  FSEL R176, R17, -INF , !P3 ;  /* 0xff80000011b07808 */ /* 0x000fe20005800000 */
[----:B------:R-:W-:Y:S01]  /*3cf0*/  IMAD.IADD R5, R15, 0x1, -R26 ;  /* 0x000000010f057824 */ /* 0x000fe200078e0a1a */
[----:B------:R-:W-:Y:S02]  /*3d00*/  IABS R7, R4 ;  /* 0x0000000400077213 */ /* 0x000fe40000000000 */
[----:B------:R-:W-:Y:S02]  /*3d10*/  IABS R2, R2 ;  /* 0x0000000200027213 */ /* 0x000fe40000000000 */
[----:B------:R-:W-:-:S02]  /*3d20*/  IABS R4, R6 ;  /* 0x0000000600047213 */ /* 0x000fc40000000000 */
[----:B------:R-:W-:Y:S01]  /*3d30*/  IABS R6, R8 ;  /* 0x0000000800067213 */ /* 0x000fe20000000000 */
[----:B------:R-:W-:Y:S01]  /*3d40*/  IMAD.MOV.U32 R8, RZ, RZ, R7 ;  /* 0x000000ffff087224 */ /* 0x000fe200078e0007 */
[----:B------:R-:W-:Y:S01]  /*3d50*/  IABS R5, R5 ;  /* 0x0000000500057213 */ /* 0x000fe20000000000 */
[----:B------:R-:W-:Y:S01]  /*3d60*/  IMAD.MOV.U32 R7, RZ, RZ, R2 ;  /* 0x000000ffff077224 */ /* 0x000fe200078e0002 */
[----:B------:R-:W-:Y:S01]  /*3d70*/  I2FP.F32.S32 R4, R4 ;  /* 0x0000000400047245 */ /* 0x000fe20000201400 */
[----:B------:R-:W-:Y:S01]  /*3d80*/  IMAD.MOV.U32 R2, RZ, RZ, R6 ;  /* 0x000000ffff027224 */ /* 0x000fe200078e0006 */
[----:B------:R-:W-:Y:S02]  /*3d90*/  I2FP.F32.S32 R5, R5 ;  /* 0x0000000500057245 */ /* 0x000fe40000201400 */
[----:B------:R-:W-:Y:S01]  /*3da0*/  I2FP.F32.S32 R7, R7 ;  /* 0x0000000700077245 */ /* 0x000fe20000201400 */
[-C--:B------:R-:W-:Y:S01]  /*3db0*/  FFMA.FTZ R37, R4, -R3.reuse, R157 ;  /* 0x8000000304257223 */ /* 0x080fe2000001009d */
[----:B------:R-:W-:Y:S01]  /*3dc0*/  I2FP.F32.S32 R2, R2 ;  /* 0x0000000200027245 */ /* 0x000fe20000201400 */
[----:B------:R-:W-:Y:S01]  /*3dd0*/  IMAD.IADD R4, R13, 0x1, -R32 ;  /* 0x000000010d047824 */ /* 0x000fe200078e0a20 */
[----:B------:R-:W-:Y:S01]  /*3de0*/  I2FP.F32.S32 R6, R8 ;  /* 0x0000000800067245 */ /* 0x000fe20000201400 */
[-C--:B------:R-:W-:Y:S01]  /*3df0*/  FFMA.FTZ R39, R5, -R3.reuse, R99 ;  /* 0x8000000305277223 */ /* 0x080fe20000010063 */
[-C--:B------:R-:W-:Y:S01]  /*3e00*/  FFMA.FTZ R12, R7, -R3.reuse, R158 ;  /* 0x80000003070c7223 */ /* 0x080fe2000001009e */
[----:B------:R-:W-:Y:S01]  /*3e10*/  FFMA.FTZ R36, R2, -R3, R159 ;  /* 0x8000000302247223 */ /* 0x000fe2000001009f */
[--C-:B------:R-:W-:Y:S01]  /*3e20*/  IMAD.IADD R2, R15, 0x1, -R32.reuse ;  /* 0x000000010f027824 */ /* 0x100fe200078e0a20 */
[----:B------:R-:W-:Y:S01]  /*3e30*/  IABS R9, R4 ;  /* 0x0000000400097213 */ /* 0x000fe20000000000 */
[----:B------:R-:W-:-:S02]  /*3e40*/  IMAD.IADD R5, R14, 0x1, -R32 ;  /* 0x000000010e057824 */ /* 0x000fc400078e0a20 */
[----:B------:R-:W-:Y:S01]  /*3e50*/  FFMA.FTZ R21, R6, -R3, R156 ;  /* 0x8000000306157223 */ /* 0x000fe2000001009c */
[--C-:B------:R-:W-:Y:S01]  /*3e60*/  IMAD.IADD R8, R15, 0x1, -R28.reuse ;  /* 0x000000010f087824 */ /* 0x100fe200078e0a1c */
[----:B------:R-:W-:Y:S01]  /*3e70*/  IABS R2, R2 ;  /* 0x0000000200027213 */ /* 0x000fe20000000000 */
[----:B------:R-:W-:Y:S01]  /*3e80*/  IMAD.IADD R7, R14, 0x1, -R28 ;  /* 0x000000010e077824 */ /* 0x000fe200078e0a1c */
[----:B------:R-:W-:Y:S02]  /*3e90*/  IABS R6, R5 ;  /* 0x0000000500067213 */ /* 0x000fe40000000000 */
[----:B------:R-:W-:Y:S01]  /*3ea0*/  FSEL R117, R24, -INF , !P1 ;  /* 0xff80000018757808 */ /* 0x000fe20004800000 */
[----:B------:R-:W-:Y:S01]  /*3eb0*/  IMAD.MOV.U32 R4, RZ, RZ, R2 ;  /* 0x000000ffff047224 */ /* 0x000fe200078e0002 */
[----:B------:R-:W-:Y:S02]  /*3ec0*/  IABS R2, R8 ;  /* 0x0000000800027213 */ /* 0x000fe40000000000 */
[----:B------:R-:W-:Y:S01]  /*3ed0*/  IABS R5, R7 ;  /* 0x0000000700057213 */ /* 0x000fe20000000000 */
[----:B------:R-:W-:Y:S01]  /*3ee0*/  IMAD.MOV.U32 R7, RZ, RZ, R6 ;  /* 0x000000ffff077224 */ /* 0x000fe200078e0006 */
[----:B------:R-:W-:Y:S01]  /*3ef0*/  I2FP.F32.S32 R8, R4 ;  /* 0x0000000400087245 */ /* 0x000fe20000201400 */
        /* <DEDUP_REMOVED lines=13> */
[C---:B------:R-:W-:Y:S02]  /*3fd0*/  IMAD.IADD R2, R13.reuse, 0x1, -R28 ;  /* 0x000000010d027824 */ /* 0x040fe400078e0a1c */
[-C--:B------:R-:W-:Y:S01]  /*3fe0*/  FFMA.FTZ R32, R8, -R3.reuse, R150 ;  /* 0x8000000308207223 */ /* 0x080fe20000010096 */
[----:B------:R-:W-:Y:S02]  /*3ff0*/  IMAD.IADD R7, R13, 0x1, -R34 ;  /* 0x000000010d077824 */ /* 0x000fe400078e0a22 */
[----:B------:R-:W-:Y:S01]  /*4000*/  FFMA.FTZ R9, R6, -R3, R154 ;  /* 0x8000000306097223 */ /* 0x000fe2000001009a */
[----:B------:R-:W-:Y:S01]  /*4010*/  IMAD.IADD R8, R15, 0x1, -R35 ;  /* 0x000000010f087824 */ /* 0x000fe200078e0a23 */
[----:B------:R-:W-:Y:S02]  /*4020*/  IABS R6, R2 ;  /* 0x0000000200067213 */ /* 0x000fe40000000000 */
[----:B------:R-:W-:-:S02]  /*4030*/  IABS R4, R4 ;  /* 0x0000000400047213 */ /* 0x000fc40000000000 */
[----:B------:R-:W-:Y:S02]  /*4040*/  IABS R2, R5 ;  /* 0x0000000500027213 */ /* 0x000fe40000000000 */
[----:B------:R-:W-:Y:S02]  /*4050*/  IABS R5, R7 ;  /* 0x0000000700057213 */ /* 0x000fe40000000000 */
[----:B------:R-:W-:Y:S01]  /*4060*/  IABS R7, R8 ;  /* 0x0000000800077213 */ /* 0x000fe20000000000 */
[----:B------:R-:W-:Y:S01]  /*4070*/  IMAD.MOV.U32 R8, RZ, RZ, R6 ;  /* 0x000000ffff087224 */ /* 0x000fe200078e0006 */
[----:B------:R-:W-:Y:S01]  /*4080*/  FSEL R126, R23, -INF , !P3 ;  /* 0xff800000177e7808 */ /* 0x000fe20005800000 */
        /* <DEDUP_REMOVED lines=17> */
[--C-:B------:R-:W-:Y:S02]  /*41a0*/  IMAD.IADD R4, R14, 0x1, -R35.reuse ;  /* 0x000000010e047824 */ /* 0x100fe400078e0a23 */
        /* <DEDUP_REMOVED lines=15> */
[----:B------:R-:W-:Y:S01]  /*42a0*/  FFMA.FTZ R26, R4, -R3, R140 ;  /* 0x80000003041a7223 */ /* 0x000fe2000001008c */
[----:B------:R-:W-:Y:S01]  /*42b0*/  I2FP.F32.S32 R2, R2 ;  /* 0x0000000200027245 */ /* 0x000fe20000201400 */
[----:B------:R-:W-:Y:S01]  /*42c0*/  IMAD.IADD R4, R15, 0x1, -R43 ;  /* 0x000000010f047824 */ /* 0x000fe200078e0a2b */
[----:B------:R-:W-:Y:S01]  /*42d0*/  I2FP.F32.S32 R7, R7 ;  /* 0x0000000700077245 */ /* 0x000fe20000201400 */
[-C--:B------:R-:W-:Y:S01]  /*42e0*/  FFMA.FTZ R30, R5, -R3.reuse, R94 ;  /* 0x80000003051e7223 */ /* 0x080fe2000001005e */
[-C--:B------:R-:W-:Y:S01]  /*42f0*/  FFMA.FTZ R27, R6, -R3.reuse, R145 ;  /* 0x80000003061b7223 */ /* 0x080fe20000010091 */
[----:B------:R-:W-:Y:S01]  /*4300*/  FFMA.FTZ R24, R2, -R3, R142 ;  /* 0x8000000302187223 */ /* 0x000fe2000001008e */
[----:B------:R-:W-:-:S02]  /*4310*/  IMAD.IADD R2, R14, 0x1, -R43 ;  /* 0x000000010e027824 */ /* 0x000fc400078e0a2b */
[----:B------:R-:W-:Y:S01]  /*4320*/  FFMA.FTZ R25, R7, -R3, R147 ;  /* 0x8000000307197223 */ /* 0x000fe20000010093 */
[----:B------:R-:W-:Y:S01]  /*4330*/  IMAD.IADD R5, R13, 0x1, -R43 ;  /* 0x000000010d057824 */ /* 0x000fe200078e0a2b */
[----:B------:R-:W-:Y:S01]  /*4340*/  IABS R7, R4 ;  /* 0x0000000400077213 */ /* 0x000fe20000000000 */
[--C-:B------:R-:W-:Y:S01]  /*4350*/  IMAD.IADD R6, R15, 0x1, -R44.reuse ;  /* 0x000000010f067824 */ /* 0x100fe200078e0a2c */
[----:B------:R-:W-:Y:S01]  /*4360*/  IABS R4, R2 ;  /* 0x0000000200047213 */ /* 0x000fe20000000000 */
[----:B------:R-:W-:Y:S01]  /*4370*/  IMAD.IADD R8, R14, 0x1, -R44 ;  /* 0x000000010e087824 */ /* 0x000fe200078e0a2c */
[----:B------:R-:W-:Y:S02]  /*4380*/  IABS R2, R5 ;  /* 0x0000000500027213 */ /* 0x000fe40000000000 */
[----:B------:R-:W-:Y:S02]  /*4390*/  IABS R5, R6 ;  /* 0x0000000600057213 */ /* 0x000fe40000000000 */
[----:B------:R-:W-:Y:S01]  /*43a0*/  IABS R6, R8 ;  /* 0x0000000800067213 */ /* 0x000fe20000000000 */
[----:B------:R-:W-:Y:S01]  /*43b0*/  IMAD.MOV.U32 R8, RZ, RZ, R7 ;  /* 0x000000ffff087224 */ /* 0x000fe200078e0007 */
[----:B------:R-:W-:Y:S01]  /*43c0*/  FSEL R172, R19, -INF , !P2 ;  /* 0xff80000013ac7808 */ /* 0x000fe20005000000 */
[----:B------:R-:W-:Y:S01]  /*43d0*/  IMAD.MOV.U32 R7, RZ, RZ, R4 ;  /* 0x000000ffff077224 */ /* 0x000fe200078e0004 */
[----:B------:R-:W-:Y:S01]  /*43e0*/  FSEL R167, R22, -INF , !P1 ;  /* 0xff80000016a77808 */ /* 0x000fe20004800000 */
[----:B------:R-:W-:Y:S01]  /*43f0*/  IMAD.MOV.U32 R4, RZ, RZ, R5 ;  /* 0x000000ffff047224 */ /* 0x000fe200078e0005 */
[----:B------:R-:W-:Y:S01]  /*4400*/  I2FP.F32.S32 R8, R8 ;  /* 0x0000000800087245 */ /* 0x000fe20000201400 */
[----:B------:R-:W-:Y:S01]  /*4410*/  IMAD.MOV.U32 R5, RZ, RZ, R6 ;  /* 0x000000ffff057224 */ /* 0x000fe200078e0006 */
[----:B------:R-:W-:-:S02]  /*4420*/  I2FP.F32.S32 R6, R2 ;  /* 0x0000000200067245 */ /* 0x000fc40000201400 */
[----:B------:R-:W-:Y:S02]  /*4430*/  I2FP.F32.S32 R4, R4 ;  /* 0x0000000400047245 */ /* 0x000fe40000201400 */
[----:B------:R-:W-:Y:S01]  /*4440*/  I2FP.F32.S32 R2, R5 ;  /* 0x0000000500027245 */ /* 0x000fe20000201400 */
[--C-:B------:R-:W-:Y:S01]  /*4450*/  IMAD.IADD R5, R14, 0x1, -R45.reuse ;  /* 0x000000010e057824 */ /* 0x100fe200078e0a2d */
[----:B------:R-:W-:Y:S01]  /*4460*/  I2FP.F32.S32 R7, R7 ;  /* 0x0000000700077245 */ /* 0x000fe20000201400 */
[-C--:B------:R-:W-:Y:S01]  /*4470*/  FFMA.FTZ R34, R4, -R3.reuse, R82 ;  /* 0x8000000304227223 */ /* 0x080fe20000010052 */
[----:B------:R-:W-:Y:S02]  /*4480*/  IMAD.IADD R4, R15, 0x1, -R45 ;  /* 0x000000010f047824 */ /* 0x000fe400078e0a2d */
[----:B------:R-:W-:Y:S01]  /*4490*/  FFMA.FTZ R20, R2, -R3, R188 ;  /* 0x8000000302147223 */ /* 0x000fe200000100bc */
[----:B------:R-:W-:Y:S01]  /*44a0*/  IMAD.IADD R2, R13, 0x1, -R44 ;  /* 0x000000010d027824 */ /* 0x000fe200078e0a2c */
[----:B------:R-:W-:Y:S01]  /*44b0*/  ISETP.GE.AND P2, PT, R35, R57, PT ;  /* 0x000000392300720c */ /* 0x000fe20003f46270 */
[-C--:B------:R-:W-:Y:S01]  /*44c0*/  FFMA.FTZ R22, R7, -R3.reuse, R141 ;  /* 0x8000000307167223 */ /* 0x080fe2000001008d */
[----:B------:R-:W-:Y:S01]  /*44d0*/  FSEL R177, R16, -INF , !P1 ;  /* 0xff80000010b17808 */ /* 0x000fe20004800000 */
[----:B------:R-:W-:Y:S01]  /*44e0*/  FFMA.FTZ R35, R8, -R3, R95 ;  /* 0x8000000308237223 */ /* 0x000fe2000001005f */
[----:B------:R-:W-:-:S02]  /*44f0*/  IMAD.IADD R7, R13, 0x1, -R45 ;  /* 0x000000010d077824 */ /* 0x000fc400078e0a2d */
[----:B------:R-:W-:Y:S01]  /*4500*/  FFMA.FTZ R16, R6, -R3, R143 ;  /* 0x8000000306107223 */ /* 0x000fe2000001008f */
[----:B------:R-:W-:Y:S01]  /*4510*/  IMAD.IADD R8, R15, 0x1, -R46 ;  /* 0x000000010f087824 */ /* 0x000fe200078e0a2e */
[----:B------:R-:W-:Y:S01]  /*4520*/  IABS R6, R2 ;  /* 0x0000000200067213 */ /* 0x000fe20000000000 */
[----:B------:R-:W-:Y:S01]  /*4530*/  IMAD.MOV.U32 R188, RZ, RZ, R246 ;  /* 0x000000ffffbc7224 */ /* 0x000fe200078e00f6 */
[----:B------:R-:W-:Y:S02]  /*4540*/  IABS R4, R4 ;  /* 0x0000000400047213 */ /* 0x000fe40000000000 */
        /* <DEDUP_REMOVED lines=10> */
[----:B------:R-:W-:Y:S01]  /*45f0*/  FSEL R143, R36, -INF , !P6 ;  /* 0xff800000248f7808 */ /* 0x000fe20007000000 */
[----:B------:R-:W-:Y:S01]  /*4600*/  IMAD.MOV.U32 R5, RZ, RZ, R7 ;  /* 0x000000ffff057224 */ /* 0x000fe200078e0007 */
[----:B------:R-:W-:-:S02]  /*4610*/  I2FP.F32.S32 R7, R6 ;  /* 0x0000000600077245 */ /* 0x000fc40000201400 */
[----:B------:R-:W-:Y:S02]  /*4620*/  I2FP.F32.S32 R6, R4 ;  /* 0x0000000400067245 */ /* 0x000fe40000201400 */
[----:B------:R-:W-:Y:S01]  /*4630*/  I2FP.F32.S32 R4, R5 ;  /* 0x0000000500047245 */ /* 0x000fe20000201400 */
[-C--:B------:R-:W-:Y:S01]  /*4640*/  FFMA.FTZ R23, R7, -R3.reuse, R83 ;  /* 0x8000000307177223 */ /* 0x080fe20000010053 */
[----:B------:R-:W-:Y:S01]  /*4650*/  I2FP.F32.S32 R2, R2 ;  /* 0x0000000200027245 */ /* 0x000fe20000201400 */
[----:B------:R-:W-:Y:S01]  /*4660*/  FFMA.FTZ R19, R6, -R3, R189 ;  /* 0x8000000306137223 */ /* 0x000fe200000100bd */
[----:B------:R-:W-:Y:S01]  /*4670*/  ISETP.GE.AND P6, PT, R44, R57, PT ;  /* 0x000000392c00720c */ /* 0x000fe20003fc6270 */
[-C--:B------:R-:W-:Y:S01]  /*4680*/  FFMA.FTZ R44, R4, -R3.reuse, R86 ;  /* 0x80000003042c7223 */ /* 0x080fe20000010056 */
[----:B------:R-:W-:Y:S01]  /*4690*/  FSEL R175, R12, -INF , !P0 ;  /* 0xff8000000caf7808 */ /* 0x000fe20004000000 */
[----:B------:R-:W-:Y:S01]  /*46a0*/  FFMA.FTZ R12, R2, -R3, R191 ;  /* 0x80000003020c7223 */ /* 0x000fe200000100bf */
[----:B------:R-:W-:Y:S01]  /*46b0*/  FSEL R162, R9, -INF , !P5 ;  /* 0xff80000009a27808 */ /* 0x000fe20006800000 */
[----:B------:R-:W-:-:S02]  /*46c0*/  IMAD.IADD R4, R14, 0x1, -R46 ;  /* 0x000000010e047824 */ /* 0x000fc400078e0a2e */
[-C--:B------:R-:W-:Y:S01]  /*46d0*/  FFMA.FTZ R9, R8, -R3.reuse, R190 ;  /* 0x8000000308097223 */ /* 0x080fe200000100be */
[----:B------:R-:W-:Y:S01]  /*46e0*/  IMAD.IADD R2, R13, 0x1, -R46 ;  /* 0x000000010d027824 */ /* 0x000fe200078e0a2e */
[----:B------:R-:W-:Y:S01]  /*46f0*/  FSEL R142, R17, -INF , !P4 ;  /* 0xff800000118e7808 */ /* 0x000fe20006000000 */
[--C-:B------:R-:W-:Y:S01]  /*4700*/  IMAD.IADD R6, R14, 0x1, -R47.reuse ;  /* 0x000000010e067824 */ /* 0x100fe200078e0a2f */
[----:B------:R-:W-:Y:S01]  /*4710*/  IABS R7, R4 ;  /* 0x0000000400077213 */ /* 0x000fe20000000000 */
[--C-:B------:R-:W-:Y:S01]  /*4720*/  IMAD.IADD R8, R13, 0x1, -R47.reuse ;  /* 0x000000010d087824 */ /* 0x100fe200078e0a2f */
[----:B------:R-:W-:Y:S01]  /*4730*/  IABS R2, R2 ;  /* 0x0000000200027213 */ /* 0x000fe20000000000 */
[----:B------:R-:W-:Y:S01]  /*4740*/  IMAD.IADD R5, R15, 0x1, -R47 ;  /* 0x000000010f057824 */ /* 0x000fe200078e0a2f */
[----:B------:R-:W-:Y:S01]  /*4750*/  IABS R4, R6 ;  /* 0x0000000600047213 */ /* 0x000fe20000000000 */
[----:B------:R-:W-:Y:S01]  /*4760*/  IMAD.MOV.U32 R189, RZ, RZ, R242 ;  /* 0x000000ffffbd7224 */ /* 0x000fe200078e00f2 */
[----:B------:R-:W-:Y:S01]  /*4770*/  IABS R6, R8 ;  /* 0x0000000800067213 */ /* 0x000fe20000000000 */
[----:B------:R-:W-:Y:S01]  /*4780*/  IMAD.MOV.U32 R8, RZ, RZ, R7 ;  /* 0x000000ffff087224 */ /* 0x000fe200078e0007 */
[----:B------:R-:W-:Y:S01]  /*4790*/  I2FP.F32.S32 R4, R4 ;  /* 0x0000000400047245 */ /* 0x000fe20000201400 */
[----:B------:R-:W-:Y:S01]  /*47a0*/  IMAD.MOV.U32 R7, RZ, RZ, R2 ;  /* 0x000000ffff077224 */ /* 0x000fe200078e0002 */
[----:B------:R-:W-:Y:S01]  /*47b0*/  FSEL R140, R29, -INF , !P5 ;  /* 0xff8000001d8c7808 */ /* 0x000fe20006800000 */
[----:B------:R-:W-:Y:S01]  /*47c0*/  IMAD.MOV.U32 R2, RZ, RZ, R6 ;  /* 0x000000ffff027224 */ /* 0x000fe200078e0006 */
[----:B------:R-:W-:Y:S01]  /*47d0*/  I2FP.F32.S32 R6, R8 ;  /* 0x0000000800067245 */ /* 0x000fe20000201400 */
[-C--:B------:R-:W-:Y:S01]  /*47e0*/  FFMA.FTZ R17, R4, -R3.reuse, R205 ;  /* 0x8000000304117223 */ /* 0x080fe200000100cd */
[----:B------:R-:W-:Y:S01]  /*47f0*/  FSEL R173, R11, -INF , !P3 ;  /* 0xff8000000bad7808 */ /* 0x000fe20005800000 */
[----:B------:R-:W-:Y:S01]  /*4800*/  IMAD.IADD R4, R15, 0x1, -R52 ;  /* 0x000000010f047824 */ /* 0x000fe200078e0a34 */
[----:B------:R-:W-:Y:S01]  /*4810*/  I2FP.F32.S32 R2, R2 ;  /* 0x0000000200027245 */ /* 0x000fe20000201400 */
[----:B------:R-:W-:Y:S01]  /*4820*/  FFMA.FTZ R29, R6, -R3, R204 ;  /* 0x80000003061d7223 */ /* 0x000fe200000100cc */
[----:B------:R-:W-:Y:S01]  /*4830*/  I2FP.F32.S32 R7, R7 ;  /* 0x0000000700077245 */ /* 0x000fe20000201400 */
[----:B------:R-:W-:Y:S01]  /*4840*/  IMAD.IADD R6, R14, 0x1, -R48 ;  /* 0x000000010e067824 */ /* 0x000fe200078e0a30 */
[----:B------:R-:W-:Y:S01]  /*4850*/  FSEL R160, R21, -INF , !P0 ;  /* 0xff80000015a07808 */ /* 0x000fe20004000000 */
[----:B------:R-:W-:Y:S01]  /*4860*/  FFMA.FTZ R11, R2, -R3, R207 ;  /* 0x80000003020b7223 */ /* 0x000fe200000100cf */
[----:B------:R-:W-:-:S02]  /*4870*/  IMAD.IADD R2, R13, 0x1, -R52 ;  /* 0x000000010d027824 */ /* 0x000fc400078e0a34 */
[----:B------:R-:W-:Y:S01]  /*4880*/  FFMA.FTZ R21, R7, -R3, R206 ;  /* 0x8000000307157223 */ /* 0x000fe200000100ce */
[----:B------:R-:W-:Y:S01]  /*4890*/  IMAD.IADD R8, R13, 0x1, -R48 ;  /* 0x000000010d087824 */ /* 0x000fe200078e0a30 */
[----:B------:R-:W-:Y:S01]  /*48a0*/  IABS R7, R4 ;  /* 0x0000000400077213 */ /* 0x000fe20000000000 */
[----:B------:R-:W-:Y:S01]  /*48b0*/  IMAD.MOV.U32 R190, RZ, RZ, R241 ;  /* 0x000000ffffbe7224 */ /* 0x000fe200078e00f1 */
[----:B------:R-:W-:Y:S01]  /*48c0*/  IABS R2, R2 ;  /* 0x0000000200027213 */ /* 0x000fe20000000000 */
[----:B------:R-:W-:Y:S01]  /*48d0*/  IMAD.MOV.U32 R191, RZ, RZ, R183 ;  /* 0x000000ffffbf7224 */ /* 0x000fe200078e00b7 */
[----:B------:R-:W-:Y:S02]  /*48e0*/  IABS R4, R6 ;  /* 0x0000000600047213 */ /* 0x000fe40000000000 */
        /* <DEDUP_REMOVED lines=8> */
[----:B------:R-:W-:Y:S01]  /*4970*/  FFMA.FTZ R28, R5, -R3, R87 ;  /* 0x80000003051c7223 */ /* 0x000fe20000010057 */
[----:B------:R-:W-:Y:S01]  /*4980*/  ISETP.GE.AND P1, PT, R42, R57, PT ;  /* 0x000000392a00720c */ /* 0x000fe20003f26270 */
[----:B------:R-:W-:Y:S01]  /*4990*/  IMAD.IADD R5, R15, 0x1, -R48 ;  /* 0x000000010f057824 */ /* 0x000fe200078e0a30 */
[----:B------:R-:W-:Y:S01]  /*49a0*/  I2FP.F32.S32 R2, R2 ;  /* 0x0000000200027245 */ /* 0x000fe20000201400 */
[----:B------:R-:W-:Y:S01]  /*49b0*/  HMMA.16816.F32.BF16 R76, R76, R178, R188 ;  /* 0x000000b24c4c723c */ /* 0x000fe200000418bc */
[----:B------:R-:W-:Y:S01]  /*49c0*/  I2FP.F32.S32 R6, R8 ;  /* 0x0000000800067245 */ /* 0x000fe20000201400 */
[----:B------:R-:W-:Y:S01]  /*49d0*/  IMAD.IADD R8, R13, 0x1, -R49 ;  /* 0x000000010d087824 */ /* 0x000fe200078e0a31 */
[----:B------:R-:W-:Y:S01]  /*49e0*/  FSEL R98, R31, -INF , !P3 ;  /* 0xff8000001f627808 */ /* 0x000fe20005800000 */
[-C--:B------:R-:W-:Y:S01]  /*49f0*/  FFMA.FTZ R31, R4, -R3.reuse, R137 ;  /* 0x80000003041f7223 */ /* 0x080fe20000010089 */
[----:B------:R-:W-:Y:S01]  /*4a00*/  FSEL R161, R24, -INF , !P1 ;  /* 0xff80000018a17808 */ /* 0x000fe20004800000 */
[----:B------:R-:W-:Y:S01]  /*4a10*/  FFMA.FTZ R24, R2, -R3, R139 ;  /* 0x8000000302187223 */ /* 0x000fe2000001008b */
[----:B------:R-:W-:Y:S01]  /*4a20*/  I2FP.F32.S32 R7, R7 ;  /* 0x0000000700077245 */ /* 0x000fe20000201400 */
[----:B------:R-:W-:Y:S01]  /*4a30*/  IMAD.IADD R4, R15, 0x1, -R54 ;  /* 0x000000010f047824 */ /* 0x000fe200078e0a36 */
[----:B------:R-:W-:Y:S01]  /*4a40*/  FSEL R107, R33, -INF , !P0 ;  /* 0xff800000216b7808 */ /* 0x000fe20004000000 */
[----:B------:R-:W-:Y:S01]  /*4a50*/  FFMA.FTZ R33, R6, -R3, R110 ;  /* 0x8000000306217223 */ /* 0x000fe2000001006e */
[----:B------:R-:W-:Y:S01]  /*4a60*/  IABS R5, R5 ;  /* 0x0000000500057213 */ /* 0x000fe20000000000 */
[C---:B------:R-:W-:Y:S01]  /*4a70*/  IMAD.IADD R2, R14.reuse, 0x1, -R54 ;  /* 0x000000010e027824 */ /* 0x040fe200078e0a36 */
[----:B------:R-:W-:Y:S01]  /*4a80*/  FSEL R157, R25, -INF , !P2 ;  /* 0xff800000199d7808 */ /* 0x000fe20005000000 */
[----:B------:R-:W-:Y:S01]  /*4a90*/  IMAD.IADD R6, R14, 0x1, -R49 ;  /* 0x000000010e067824 */ /* 0x000fe200078e0a31 */
[----:B------:R-:W-:Y:S01]  /*4aa0*/  I2FP.F32.S32 R5, R5 ;  /* 0x0000000500057245 */ /* 0x000fe20000201400 */
[----:B------:R-:W-:Y:S01]  /*4ab0*/  FFMA.FTZ R25, R7, -R3, R138 ;  /* 0x8000000307197223 */ /* 0x000fe2000001008a */
[----:B------:R-:W-:-:S02]  /*4ac0*/  IABS R7, R4 ;  /* 0x0000000400077213 */ /* 0x000fc40000000000 */
[----:B------:R-:W-:Y:S02]  /*4ad0*/  IABS R4, R2 ;  /* 0x0000000200047213 */ /* 0x000fe40000000000 */
[----:B------:R-:W-:Y:S02]  /*4ae0*/  IABS R2, R6 ;  /* 0x0000000600027213 */ /* 0x000fe40000000000 */
[----:B------:R-:W-:Y:S01]  /*4af0*/  FSEL R101, R32, -INF , !P5 ;  /* 0xff80000020657808 */ /* 0x000fe20006800000 */
[----:B------:R-:W-:Y:S01]  /*4b00*/  FFMA.FTZ R32, R5, -R3, R111 ;  /* 0x8000000305207223 */ /* 0x000fe2000001006f */
[----:B------:R-:W-:Y:S01]  /*4b10*/  IABS R6, R8 ;  /* 0x0000000800067213 */ /* 0x000fe20000000000 */
[----:B------:R-:W-:Y:S01]  /*4b20*/  IMAD.IADD R5, R15, 0x1, -R49 ;  /* 0x000000010f057824 */ /* 0x000fe200078e0a31 */
[----:B------:R-:W-:Y:S01]  /*4b30*/  FSEL R97, R41, -INF , !P4 ;  /* 0xff80000029617808 */ /* 0x000fe20006000000 */
[----:B------:R-:W-:Y:S01]  /*4b40*/  IMAD.MOV.U32 R8, RZ, RZ, R7 ;  /* 0x000000ffff087224 */ /* 0x000fe200078e0007 */
[----:B------:R-:W-:Y:S01]  /*4b50*/  ISETP.GE.AND P0, PT, R43, R57, PT ;  /* 0x000000392b00720c */ /* 0x000fe20003f06270 */
[----:B------:R-:W-:Y:S01]  /*4b60*/  IMAD.MOV.U32 R7, RZ, RZ, R4 ;  /* 0x000000ffff077224 */ /* 0x000fe200078e0004 */
[----:B------:R-:W-:Y:S01]  /*4b70*/  IABS R5, R5 ;  /* 0x0000000500057213 */ /* 0x000fe20000000000 */
        /* <DEDUP_REMOVED lines=9> */
[----:B------:R-:W-:Y:S01]  /*4c10*/  I2FP.F32.S32 R7, R7 ;  /* 0x0000000700077245 */ /* 0x000fe20000201400 */
[-C--:B------:R-:W-:Y:S01]  /*4c20*/  FFMA.FTZ R34, R2, -R3.reuse, R131 ;  /* 0x8000000302227223 */ /* 0x080fe20000010083 */
[----:B------:R-:W-:Y:S02]  /*4c30*/  IMAD.IADD R4, R15, 0x1, -R50 ;  /* 0x000000010f047824 */ /* 0x000fe400078e0a32 */
[----:B------:R-:W-:Y:S01]  /*4c40*/  FFMA.FTZ R42, R6, -R3, R102 ;  /* 0x80000003062a7223 */ /* 0x000fe20000010066 */
[--C-:B------:R-:W-:Y:S01]  /*4c50*/  IMAD.IADD R2, R14, 0x1, -R50.reuse ;  /* 0x000000010e027824 */ /* 0x100fe200078e0a32 */
[----:B------:R-:W-:Y:S01]  /*4c60*/  FSEL R91, R35, -INF , !P0 ;  /* 0xff800000235b7808 */ /* 0x000fe20004000000 */
[----:B------:R-:W-:-:S02]  /*4c70*/  IMAD.IADD R5, R13, 0x1, -R50 ;  /* 0x000000010d057824 */ /* 0x000fc400078e0a32 */
[----:B------:R-:W-:Y:S01]  /*4c80*/  FFMA.FTZ R35, R7, -R3, R128 ;  /* 0x8000000307237223 */ /* 0x000fe20000010080 */
[--C-:B------:R-:W-:Y:S01]  /*4c90*/  IMAD.IADD R6, R15, 0x1, -R53.reuse ;  /* 0x000000010f067824 */ /* 0x100fe200078e0a35 */
[----:B------:R-:W-:Y:S01]  /*4ca0*/  IABS R7, R4 ;  /* 0x0000000400077213 */ /* 0x000fe20000000000 */
[----:B------:R-:W-:Y:S01]  /*4cb0*/  IMAD.IADD R8, R14, 0x1, -R53 ;  /* 0x000000010e087824 */ /* 0x000fe200078e0a35 */
        /* <DEDUP_REMOVED lines=12> */
[----:B------:R-:W-:Y:S01]  /*4d80*/  I2FP.F32.S32 R4, R4 ;  /* 0x0000000400047245 */ /* 0x000fe20000201400 */
[----:B------:R-:W-:Y:S01]  /*4d90*/  FFMA.FTZ R39, R8, -R3, R118 ;  /* 0x8000000308277223 */ /* 0x000fe20000010076 */
[----:B------:R-:W-:Y:S01]  /*4da0*/  I2FP.F32.S32 R2, R5 ;  /* 0x0000000500027245 */ /* 0x000fe20000201400 */
[----:B------:R-:W-:Y:S01]  /*4db0*/  IMAD.IADD R5, R14, 0x1, -R51 ;  /* 0x000000010e057824 */ /* 0x000fe200078e0a33 */
[----:B------:R-:W-:Y:S01]  /*4dc0*/  I2FP.F32.S32 R7, R7 ;  /* 0x0000000700077245 */ /* 0x000fe20000201400 */
[-C--:B------:R-:W-:Y:S01]  /*4dd0*/  FFMA.FTZ R40, R4, -R3.reuse, R119 ;  /* 0x8000000304287223 */ /* 0x080fe20000010077 */
[----:B------:R-:W-:Y:S02]  /*4de0*/  IMAD.IADD R4, R15, 0x1, -R51 ;  /* 0x000000010f047824 */ /* 0x000fe400078e0a33 */
[-C--:B------:R-:W-:Y:S01]  /*4df0*/  FFMA.FTZ R36, R2, -R3.reuse, R209 ;  /* 0x8000000302247223 */ /* 0x080fe200000100d1 */
[----:B------:R-:W-:Y:S02]  /*4e00*/  IMAD.IADD R2, R13, 0x1, -R53 ;  /* 0x000000010d027824 */ /* 0x000fe400078e0a35 */
[----:B------:R-:W-:Y:S01]  /*4e10*/  FFMA.FTZ R38, R7, -R3, R208 ;  /* 0x8000000307267223 */ /* 0x000fe200000100d0 */
[----:B------:R-:W-:-:S02]  /*4e20*/  IMAD.IADD R7, R13, 0x1, -R51 ;  /* 0x000000010d077824 */ /* 0x000fc400078e0a33 */
[----:B------:R-:W-:Y:S01]  /*4e30*/  FFMA.FTZ R37, R6, -R3, R210 ;  /* 0x8000000306257223 */ /* 0x000fe200000100d2 */
[----:B------:R-:W-:Y:S01]  /*4e40*/  IMAD.IADD R8, R15, 0x1, -R56 ;  /* 0x000000010f087824 */ /* 0x000fe200078e0a38 */
[----:B------:R-:W-:Y:S02]  /*4e50*/  IABS R6, R2 ;  /* 0x0000000200067213 */ /* 0x000fe40000000000 */
[----:B------:R-:W-:Y:S02]  /*4e60*/  IABS R4, R4 ;  /* 0x0000000400047213 */ /* 0x000fe40000000000 */
        /* <DEDUP_REMOVED lines=8> */
[----:B------:R-:W-:Y:S01]  /*4ef0*/  FSEL R88, R67, -INF , !P4 ;  /* 0xff80000043587808 */ /* 0x000fe20006000000 */
[----:B------:R-:W-:Y:S01]  /*4f00*/  IMAD.MOV.U32 R2, RZ, RZ, R5 ;  /* 0x000000ffff027224 */ /* 0x000fe200078e0005 */
[----:B------:R-:W-:Y:S01]  /*4f10*/  FSEL R135, R26, -INF , !P1 ;  /* 0xff8000001a877808 */ /* 0x000fe20004800000 */
[----:B------:R-:W-:Y:S01]  /*4f20*/  IMAD.MOV.U32 R5, RZ, RZ, R7 ;  /* 0x000000ffff057224 */ /* 0x000fe200078e0007 */
[----:B------:R-:W-:-:S02]  /*4f30*/  I2FP.F32.S32 R7, R6 ;  /* 0x0000000600077245 */ /* 0x000fc40000201400 */
[----:B------:R-:W-:Y:S02]  /*4f40*/  I2FP.F32.S32 R6, R4 ;  /* 0x0000000400067245 */ /* 0x000fe40000201400 */
[----:B------:R-:W-:Y:S01]  /*4f50*/  I2FP.F32.S32 R4, R5 ;  /* 0x0000000500047245 */ /* 0x000fe20000201400 */
[----:B------:R-:W-:Y:S01]  /*4f60*/  IMAD.IADD R5, R15, 0x1, -R62 ;  /* 0x000000010f057824 */ /* 0x000fe200078e0a3e */
[----:B------:R-:W-:Y:S02]  /*4f70*/  I2FP.F32.S32 R2, R2 ;  /* 0x0000000200027245 */ /* 0x000fe40000201400 */
[----:B------:R-:W-:Y:S01]  /*4f80*/  I2FP.F32.S32 R8, R8 ;  /* 0x0000000800087245 */ /* 0x000fe20000201400 */
[----:B------:R-:W-:Y:S01]  /*4f90*/  FFMA.FTZ R26, R4, -R3, R115 ;  /* 0x80000003041a7223 */ /* 0x000fe20000010073 */
[----:B------:R-:W-:Y:S01]  /*4fa0*/  ISETP.GE.AND P4, PT, R46, R57, PT ;  /* 0x000000392e00720c */ /* 0x000fe20003f86270 */
[----:B------:R-:W-:Y:S01]  /*4fb0*/  IMAD.IADD R4, R14, 0x1, -R56 ;  /* 0x000000010e047824 */ /* 0x000fe200078e0a38 */
[----:B------:R-:W-:Y:S01]  /*4fc0*/  FSEL R136, R27, -INF , !P2 ;  /* 0xff8000001b887808 */ /* 0x000fe20005000000 */
[-C--:B------:R-:W-:Y:S01]  /*4fd0*/  FFMA.FTZ R27, R2, -R3.reuse, R218 ;  /* 0x80000003021b7223 */ /* 0x080fe200000100da */
[----:B------:R-:W-:Y:S01]  /*4fe0*/  FSEL R83, R28, -INF , !P3 ;  /* 0xff8000001c537808 */ /* 0x000fe20005800000 */
[----:B------:R-:W-:Y:S01]  /*4ff0*/  IMAD.IADD R2, R13, 0x1, -R56 ;  /* 0x000000010d027824 */ /* 0x000fe200078e0a38 */
[----:B------:R-:W-:Y:S01]  /*5000*/  FSEL R94, R30, -INF , !P1 ;  /* 0xff8000001e5e7808 */ /* 0x000fe20004800000 */
[-C--:B------:R-:W-:Y:S01]  /*5010*/  FFMA.FTZ R28, R6, -R3.reuse, R216 ;  /* 0x80000003061c7223 */ /* 0x080fe200000100d8 */
[----:B------:R-:W-:Y:S01]  /*5020*/  FSEL R120, R29, -INF , !P4 ;  /* 0xff8000001d787808 */ /* 0x000fe20006000000 */
[----:B------:R-:W-:Y:S01]  /*5030*/  FFMA.FTZ R30, R8, -R3, R211 ;  /* 0x80000003081e7223 */ /* 0x000fe200000100d3 */
[----:B------:R-:W-:-:S02]  /*5040*/  IMAD.IADD R6, R14, 0x1, -R62 ;  /* 0x000000010e067824 */ /* 0x000fc400078e0a3e */
[----:B------:R-:W-:Y:S01]  /*5050*/  FFMA.FTZ R29, R7, -R3, R114 ;  /* 0x80000003071d7223 */ /* 0x000fe20000010072 */
[----:B------:R-:W-:Y:S01]  /*5060*/  IMAD.IADD R8, R13, 0x1, -R62 ;  /* 0x000000010d087824 */ /* 0x000fe200078e0a3e */
[----:B------:R-:W-:Y:S02]  /*5070*/  IABS R7, R4 ;  /* 0x0000000400077213 */ /* 0x000fe40000000000 */
[----:B------:R-:W-:Y:S02]  /*5080*/  IABS R2, R2 ;  /* 0x0000000200027213 */ /* 0x000fe40000000000 */
[----:B------:R-:W-:Y:S02]  /*5090*/  IABS R4, R6 ;  /* 0x0000000600047213 */ /* 0x000fe40000000000 */
[----:B------:R-:W-:Y:S01]  /*50a0*/  IABS R6, R8 ;  /* 0x0000000800067213 */ /* 0x000fe20000000000 */
[----:B------:R-:W-:Y:S01]  /*50b0*/  IMAD.MOV.U32 R8, RZ, RZ, R7 ;  /* 0x000000ffff087224 */ /* 0x000fe200078e0007 */
[----:B------:R-:W-:Y:S01]  /*50c0*/  IABS R5, R5 ;  /* 0x0000000500057213 */ /* 0x000fe20000000000 */
[----:B------:R-:W-:Y:S01]  /*50d0*/  IMAD.MOV.U32 R7, RZ, RZ, R2 ;  /* 0x000000ffff077224 */ /* 0x000fe200078e0002 */
[----:B------:R-:W-:Y:S01]  /*50e0*/  I2FP.F32.S32 R4, R4 ;  /* 0x0000000400047245 */ /* 0x000fe20000201400 */
[----:B------:R-:W-:Y:S01]  /*50f0*/  IMAD.MOV.U32 R2, RZ, RZ, R6 ;  /* 0x000000ffff027224 */ /* 0x000fe200078e0006 */
[----:B------:R-:W-:Y:S01]  /*5100*/  I2FP.F32.S32 R6, R8 ;  /* 0x0000000800067245 */ /* 0x000fe20000201400 */
[----:B------:R-:W-:Y:S01]  /*5110*/  VIADD R8, R10, 0x78 ;  /* 0x000000780a087836 */ /* 0x000fe20000000000 */
[----:B------:R-:W-:-:S02]  /*5120*/  I2FP.F32.S32 R7, R7 ;  /* 0x0000000700077245 */ /* 0x000fc40000201400 */
[----:B------:R-:W-:Y:S01]  /*5130*/  I2FP.F32.S32 R5, R5 ;  /* 0x0000000500057245 */ /* 0x000fe20000201400 */
[--C-:B------:R-:W-:Y:S01]  /*5140*/  IMAD.IADD R46, R15, 0x1, -R8.reuse ;  /* 0x000000010f2e7824 */ /* 0x100fe200078e0a08 */
[----:B------:R-:W-:Y:S01]  /*5150*/  ISETP.GE.AND P5, PT, R45, R57, PT ;  /* 0x000000392d00720c */ /* 0x000fe20003fa6270 */
[----:B------:R-:W-:Y:S01]  /*5160*/  IMAD.IADD R47, R13, 0x1, -R8 ;  /* 0x000000010d2f7824 */ /* 0x000fe200078e0a08 */
[----:B------:R-:W-:Y:S01]  /*5170*/  FSEL R147, R16, -INF , !P0 ;  /* 0xff80000010937808 */ /* 0x000fe20004000000 */
[-C--:B------:R-:W-:Y:S01]  /*5180*/  FFMA.FTZ R16, R7, -R3.reuse, R219 ;  /* 0x8000000307107223 */ /* 0x080fe200000100db */
[----:B------:R-:W-:Y:S01]  /*5190*/  FSEL R66, R121, -INF , !P3 ;  /* 0xff80000079427808 */ /* 0x000fe20005800000 */
[----:B------:R-:W-:Y:S01]  /*51a0*/  VIADD R7, R10, 0x61 ;  /* 0x000000610a077836 */ /* 0x000fe20000000000 */
[----:B------:R-:W-:Y:S02]  /*51b0*/  I2FP.F32.S32 R2, R2 ;  /* 0x0000000200027245 */ /* 0x000fe40000201400 */
[----:B------:R-:W-:Y:S01]  /*51c0*/  FSEL R121, R17, -INF , !P3 ;  /* 0xff80000011797808 */ /* 0x000fe20005800000 */
[-C--:B------:R-:W-:Y:S01]  /*51d0*/  FFMA.FTZ R17, R6, -R3.reuse, R217 ;  /* 0x8000000306117223 */ /* 0x080fe200000100d9 */
[----:B------:R-:W-:Y:S01]  /*51e0*/  FSEL R134, R21, -INF , !P4 ;  /* 0xff80000015867808 */ /* 0x000fe20006000000 */
[-C--:B------:R-:W-:Y:S01]  /*51f0*/  FFMA.FTZ R21, R5, -R3.reuse, R186 ;  /* 0x8000000305157223 */ /* 0x080fe200000100ba */
[----:B------:R-:W-:Y:S01]  /*5200*/  FSEL R82, R69, -INF , !P2 ;  /* 0xff80000045527808 */ /* 0x000fe20005000000 */
[----:B------:R-:W-:Y:S01]  /*5210*/  VIADD R6, R10, 0x68 ;  /* 0x000000680a067836 */ /* 0x000fe20000000000 */
[----:B------:R-:W-:Y:S01]  /*5220*/  FSEL R149, R20, -INF , !P6 ;  /* 0xff80000014957808 */ /* 0x000fe20007000000 */
[----:B------:R-:W-:Y:S01]  /*5230*/  FFMA.FTZ R20, R4, -R3, R228 ;  /* 0x8000000304147223 */ /* 0x000fe200000100e4 */
[----:B------:R-:W-:Y:S01]  /*5240*/  ISETP.GE.AND P2, PT, R52, R57, PT ;  /* 0x000000393400720c */ /* 0x000fe20003f46270 */
[----:B------:R-:W-:Y:S01]  /*5250*/  VIADD R5, R10, 0x69 ;  /* 0x000000690a057836 */ /* 0x000fe20000000000 */
[----:B------:R-:W-:Y:S01]  /*5260*/  FSEL R81, R72, -INF , !P1 ;  /* 0xff80000048517808 */ /* 0x000fe20004800000 */
[----:B------:R-:W-:Y:S01]  /*5270*/  VIADD R4, R10, 0x70 ;  /* 0x000000700a047836 */ /* 0x000fe20000000000 */
[----:B------:R-:W-:Y:S01]  /*5280*/  FSEL R129, R19, -INF , !P5 ;  /* 0xff80000013817808 */ /* 0x000fe20006800000 */
[----:B------:R-:W-:Y:S01]  /*5290*/  FFMA.FTZ R19, R2, -R3, R230 ;  /* 0x8000000302137223 */ /* 0x000fe200000100e6 */
[----:B------:R-:W-:Y:S01]  /*52a0*/  FSEL R67, R80, -INF , !P4 ;  /* 0xff80000050437808 */ /* 0x000fe20006000000 */
[----:B------:R-:W-:Y:S01]  /*52b0*/  VIADD R2, R10, 0x71 ;  /* 0x000000710a027836 */ /* 0x000fe20000000000 */
[----:B------:R-:W-:Y:S01]  /*52c0*/  FSEL R84, R44, -INF , !P4 ;  /* 0xff8000002c547808 */ /* 0x000fe20006000000 */
[----:B------:R-:W-:Y:S01]  /*52d0*/  IMAD.IADD R45, R13, 0x1, -R4 ;  /* 0x000000010d2d7824 */ /* 0x000fe200078e0a04 */
[----:B------:R-:W-:Y:S01]  /*52e0*/  ISETP.GE.AND P1, PT, R48, R57, PT ;  /* 0x000000393000720c */ /* 0x000fe20003f26270 */
[----:B------:R-:W-:Y:S01]  /*52f0*/  VIADD R10, R10, 0x79 ;  /* 0x000000790a0a7836 */ /* 0x000fe20000000000 */
[----:B------:R-:W-:-:S02]  /*5300*/  FSEL R74, R74, -INF , !P0 ;  /* 0xff8000004a4a7808 */ /* 0x000fc40004000000 */
[----:B------:R-:W-:Y:S01]  /*5310*/  FSEL R122, R22, -INF , !P0 ;  /* 0xff800000167a7808 */ /* 0x000fe20004000000 */
[----:B------:R-:W-:Y:S01]  /*5320*/  IMAD.IADD R22, R18, 0x1, -R4 ;  /* 0x0000000112167824 */ /* 0x000fe200078e0a04 */
[----:B------:R-:W-:Y:S01]  /*5330*/  FSEL R73, R73, -INF , !P6 ;  /* 0xff80000049497808 */ /* 0x000fe20007000000 */
[----:B------:R-:W-:Y:S01]  /*5340*/  IMAD.IADD R52, R14, 0x1, -R10 ;  /* 0x000000010e347824 */ /* 0x000fe200078e0a0a */
[----:B------:R-:W-:Y:S01]  /*5350*/  FSEL R163, R9, -INF , !P6 ;  /* 0xff80000009a37808 */ /* 0x000fe20007000000 */
[----:B------:R-:W-:Y:S01]  /*5360*/  IMAD.IADD R9, R18, 0x1, -R7 ;  /* 0x0000000112097824 */ /* 0x000fe200078e0a07 */
[-C--:B------:R-:W-:Y:S01]  /*5370*/  ISETP.GE.AND P4, PT, R53, R57.reuse, PT ;  /* 0x000000393500720c */ /* 0x080fe20003f86270 */
[----:B------:R-:W-:Y:S01]  /*5380*/  IMAD.IADD R53, R14, 0x1, -R8 ;  /* 0x000000010e357824 */ /* 0x000fe200078e0a08 */
[----:B------:R-:W-:Y:S01]  /*5390*/  FSEL R145, R11, -INF , !P3 ;  /* 0xff8000000b917808 */ /* 0x000fe20005800000 */
[----:B------:R-:W-:Y:S01]  /*53a0*/  IMAD.IADD R11, R18, 0x1, -R6 ;  /* 0x00000001120b7824 */ /* 0x000fe200078e0a06 */
[-C--:B------:R-:W-:Y:S01]  /*53b0*/  ISETP.GE.AND P0, PT, R54, R57.reuse, PT ;  /* 0x000000393600720c */ /* 0x080fe20003f06270 */
[----:B------:R-:W-:Y:S01]  /*53c0*/  IMAD.IADD R44, R13, 0x1, -R10 ;  /* 0x000000010d2c7824 */ /* 0x000fe200078e0a0a */
[----:B------:R-:W-:-:S02]  /*53d0*/  ISETP.GE.AND P6, PT, R49, R57, PT ;  /* 0x000000393100720c */ /* 0x000fc40003fc6270 */
[----:B------:R-:W-:Y:S01]  /*53e0*/  ISETP.GE.AND P3, PT, R51, R57, PT ;  /* 0x000000393300720c */ /* 0x000fe20003f66270 */
[----:B------:R-:W-:Y:S01]  /*53f0*/  IMAD.IADD R51, R15, 0x1, -R10 ;  /* 0x000000010f337824 */ /* 0x000fe200078e0a0a */
[----:B------:R-:W-:Y:S01]  /*5400*/  FSEL R154, R12, -INF , !P5 ;  /* 0xff8000000c9a7808 */ /* 0x000fe20006800000 */
[----:B------:R-:W-:Y:S01]  /*5410*/  IMAD.IADD R12, R18, 0x1, -R5 ;  /* 0x00000001120c7824 */ /* 0x000fe200078e0a05 */
[----:B------:R-:W-:Y:S02]  /*5420*/  FSEL R68, R75, -INF , !P5 ;  /* 0xff8000004b447808 */ /* 0x000fe40006800000 */
[----:B------:R-:W-:Y:S02]  /*5430*/  FSEL R64, R108, -INF , !P2 ;  /* 0xff8000006c407808 */ /* 0x000fe40005000000 */
[----:B------:R-:W-:Y:S01]  /*5440*/  FSEL R80, R33, -INF , !P2 ;  /* 0xff80000021507808 */ /* 0x000fe20005000000 */
[----:B------:R-:W-:Y:S01]  /*5450*/  IMAD.IADD R33, R15, 0x1, -R6 ;  /* 0x000000010f217824 */ /* 0x000fe200078e0a06 */
[----:B------:R-:W-:-:S02]  /*5460*/  FSEL R125, R125, -INF , !P2 ;  /* 0xff8000007d7d7808 */ /* 0x000fc40005000000 */
[----:B------:R-:W-:Y:S01]  /*5470*/  FSEL R148, R25, -INF , !P2 ;  /* 0xff80000019947808 */ /* 0x000fe20005000000 */
[--C-:B------:R-:W-:Y:S01]  /*5480*/  IMAD.IADD R25, R15, 0x1, -R7.reuse ;  /* 0x000000010f197824 */ /* 0x100fe200078e0a07 */
[----:B------:R-:W-:Y:S01]  /*5490*/  FSEL R87, R23, -INF , !P5 ;  /* 0xff80000017577808 */ /* 0x000fe20006800000 */
[----:B------:R-:W-:Y:S01]  /*54a0*/  IMAD.IADD R23, R18, 0x1, -R2 ;  /* 0x0000000112177824 */ /* 0x000fe200078e0a02 */
[----:B------:R-:W-:Y:S02]  /*54b0*/  ISETP.GE.AND P2, PT, R56, R57, PT ;  /* 0x000000393800720c */ /* 0x000fe40003f46270 */
[----:B------:R-:W-:Y:S02]  /*54c0*/  FSEL R65, R109, -INF , !P1 ;  /* 0xff8000006d417808 */ /* 0x000fe40004800000 */
[----:B------:R-:W-:Y:S01]  /*54d0*/  FSEL R75, R32, -INF , !P1 ;  /* 0xff800000204b7808 */ /* 0x000fe20004800000 */
[--C-:B------:R-:W-:Y:S01]  /*54e0*/  IMAD.IADD R32, R14, 0x1, -R7.reuse ;  /* 0x000000010e207824 */ /* 0x100fe200078e0a07 */
[----:B------:R-:W-:Y:S01]  /*54f0*/  FSEL R128, R31, -INF , !P1 ;  /* 0xff8000001f807808 */ /* 0x000fe20004800000 */
[----:B------:R-:W-:Y:S01]  /*5500*/  IMAD.IADD R31, R13, 0x1, -R7 ;  /* 0x000000010d1f7824 */ /* 0x000fe200078e0a07 */
[----:B------:R-:W-:Y:S01]  /*5510*/  FSEL R153, R24, -INF , !P1 ;  /* 0xff80000018997808 */ /* 0x000fe20004800000 */
[----:B------:R-:W-:Y:S01]  /*5520*/  IMAD.IADD R24, R18, 0x1, -R8 ;  /* 0x0000000112187824 */ /* 0x000fe200078e0a08 */
[----:B------:R-:W-:Y:S01]  /*5530*/  FSEL R60, R168, -INF , !P4 ;  /* 0xff800000a83c7808 */ /* 0x000fe20006000000 */
[----:B------:R-:W-:Y:S01]  /*5540*/  IMAD.IADD R18, R18, 0x1, -R10 ;  /* 0x0000000112127824 */ /* 0x000fe200078e0a0a */
[----:B------:R-:W-:-:S02]  /*5550*/  FSEL R69, R40, -INF , !P4 ;  /* 0xff80000028457808 */ /* 0x000fc40006000000 */
[----:B------:R-:W-:Y:S01]  /*5560*/  FSEL R151, R36, -INF , !P4 ;  /* 0xff80000024977808 */ /* 0x000fe20006000000 */
[--C-:B------:R-:W-:Y:S01]  /*5570*/  IMAD.IADD R36, R14, 0x1, -R4.reuse ;  /* 0x000000010e247824 */ /* 0x100fe200078e0a04 */
[----:B------:R-:W-:Y:S01]  /*5580*/  FSEL R166, R30, -INF , !P4 ;  /* 0xff8000001ea67808 */ /* 0x000fe20006000000 */
[----:B------:R-:W-:Y:S01]  /*5590*/  IMAD.IADD R30, R15, 0x1, -R4 ;  /* 0x000000010f1e7824 */ /* 0x000fe200078e0a04 */
[-C--:B------:R-:W-:Y:S02]  /*55a0*/  ISETP.GE.AND P5, PT, R50, R57.reuse, PT ;  /* 0x000000393200720c */ /* 0x080fe40003fa6270 */
[-C--:B------:R-:W-:Y:S02]  /*55b0*/  ISETP.GE.AND P1, PT, R62, R57.reuse, PT ;  /* 0x000000393e00720c */ /* 0x080fe40003f26270 */
[----:B------:R-:W-:Y:S01]  /*55c0*/  FSEL R72, R42, -INF , !P0 ;  /* 0xff8000002a487808 */ /* 0x000fe20004000000 */
[--C-:B------:R-:W-:Y:S01]  /*55d0*/  IMAD.IADD R42, R13, 0x1, -R2.reuse ;  /* 0x000000010d2a7824 */ /* 0x100fe200078e0a02 */
[----:B------:R-:W-:Y:S01]  /*55e0*/  FSEL R71, R43, -INF , !P6 ;  /* 0xff8000002b477808 */ /* 0x000fe20007000000 */
[--C-:B------:R-:W-:Y:S01]  /*55f0*/  IMAD.IADD R43, R14, 0x1, -R2.reuse ;  /* 0x000000010e2b7824 */ /* 0x100fe200078e0a02 */
[----:B------:R-:W-:Y:S01]  /*5600*/  FSEL R119, R41, -INF , !P6 ;  /* 0xff80000029777808 */ /* 0x000fe20007000000 */
[----:B------:R-:W-:Y:S01]  /*5610*/  IMAD.IADD R41, R15, 0x1, -R2 ;  /* 0x000000010f297824 */ /* 0x000fe200078e0a02 */
[----:B------:R-:W-:-:S02]  /*5620*/  ISETP.GE.AND P4, PT, R4, R57, PT ;  /* 0x000000390400720c */ /* 0x000fc40003f86270 */
[----:B------:R-:W-:Y:S02]  /*5630*/  FSEL R56, R116, -INF , !P3 ;  /* 0xff80000074387808 */ /* 0x000fe40005800000 */
[----:B------:R-:W-:Y:S02]  /*5640*/  FSEL R86, R29, -INF , !P3 ;  /* 0xff8000001d567808 */ /* 0x000fe40005800000 */
[----:B------:R-:W-:Y:S02]  /*5650*/  FSEL R152, R28, -INF , !P3 ;  /* 0xff8000001c987808 */ /* 0x000fe40005800000 */
[----:B------:R-:W-:Y:S02]  /*5660*/  FSEL R170, R27, -INF , !P3 ;  /* 0xff8000001baa7808 */ /* 0x000fe40005800000 */
[----:B------:R-:W-:Y:S01]  /*5670*/  FSEL R118, R35, -INF , !P0 ;  /* 0xff80000023767808 */ /* 0x000fe20004000000 */
[----:B------:R-:W-:Y:S01]  /*5680*/  IMAD.IADD R35, R14, 0x1, -R6 ;  /* 0x000000010e237824 */ /* 0x000fe200078e0a06 */
[----:B------:R-:W-:-:S02]  /*5690*/  FSEL R62, R130, -INF , !P6 ;  /* 0xff800000823e7808 */ /* 0x000fc40007000000 */
[----:B------:R-:W-:Y:S01]  /*56a0*/  FSEL R144, R34, -INF , !P6 ;  /* 0xff80000022907808 */ /* 0x000fe20007000000 */
[----:B------:R-:W-:Y:S01]  /*56b0*/  IMAD.IADD R34, R13, 0x1, -R6 ;  /* 0x000000010d227824 */ /* 0x000fe200078e0a06 */
[----:B------:R-:W-:Y:S02]  /*56c0*/  ISETP.GE.AND P3, PT, R2, R57, PT ;  /* 0x000000390200720c */ /* 0x000fe40003f66270 */
[----:B------:R-:W-:Y:S02]  /*56d0*/  IABS R4, R9 ;  /* 0x0000000900047213 */ /* 0x000fe40000000000 */
[----:B------:R-:W-:Y:S02]  /*56e0*/  ISETP.GE.AND P6, PT, R6, R57, PT ;  /* 0x000000390600720c */ /* 0x000fe40003fc6270 */
[----:B------:R-:W-:Y:S02]  /*56f0*/  IABS R2, R11 ;  /* 0x0000000b00027213 */ /* 0x000fe40000000000 */
[----:B------:R-:W-:-:S02]  /*5700*/  IABS R6, R12 ;  /* 0x0000000c00067213 */ /* 0x000fc40000000000 */
[----:B------:R-:W-:Y:S02]  /*5710*/  FSEL R61, R132, -INF , !P5 ;  /* 0xff800000843d7808 */ /* 0x000fe40006800000 */
[----:B------:R-:W-:Y:S01]  /*5720*/  FSEL R70, R39, -INF , !P5 ;  /* 0xff80000027467808 */ /* 0x000fe20006800000 */
[--C-:B------:R-:W-:Y:S01]  /*5730*/  IMAD.IADD R39, R14, 0x1, -R5.reuse ;  /* 0x000000010e277824 */ /* 0x100fe200078e0a05 */
[----:B------:R-:W-:Y:S01]  /*5740*/  FSEL R146, R38, -INF , !P5 ;  /* 0xff80000026927808 */ /* 0x000fe20006800000 */
[--C-:B------:R-:W-:Y:S01]  /*5750*/  IMAD.IADD R38, R13, 0x1, -R5.reuse ;  /* 0x000000010d267824 */ /* 0x100fe200078e0a05 */
[----:B------:R-:W-:Y:S01]  /*5760*/  FSEL R165, R37, -INF , !P5 ;  /* 0xff80000025a57808 */ /* 0x000fe20006800000 */
[----:B------:R-:W-:Y:S01]  /*5770*/  IMAD.IADD R37, R15, 0x1, -R5 ;  /* 0x000000010f257824 */ /* 0x000fe200078e0a05 */
        /* <DEDUP_REMOVED lines=9> */
[-C--:B------:R-:W-:Y:S01]  /*5810*/  FFMA.FTZ R50, R5, -R3.reuse, R185 ;  /* 0x8000000305327223 */ /* 0x080fe200000100b9 */
[----:B------:R-:W-:Y:S01]  /*5820*/  FSEL R150, R17, -INF , !P2 ;  /* 0xff80000011967808 */ /* 0x000fe20005000000 */
[----:B------:R-:W-:Y:S01]  /*5830*/  FFMA.FTZ R49, R4, -R3, R220 ;  /* 0x8000000304317223 */ /* 0x000fe200000100dc */
[----:B------:R-:W-:Y:S01]  /*5840*/  IABS R4, R23 ;  /* 0x0000001700047213 */ /* 0x000fe20000000000 */
[----:B------:R-:W-:Y:S01]  /*5850*/  FFMA.FTZ R48, R2, -R3, R221 ;  /* 0x8000000302307223 */ /* 0x000fe200000100dd */
[----:B------:R-:W-:Y:S02]  /*5860*/  FSEL R174, R16, -INF , !P2 ;  /* 0xff80000010ae7808 */ /* 0x000fe40005000000 */
[----:B------:R-:W-:-:S02]  /*5870*/  IABS R2, R24 ;  /* 0x0000001800027213 */ /* 0x000fc40000000000 */
[----:B------:R-:W-:Y:S02]  /*5880*/  ISETP.GE.AND P2, PT, R8, R57, PT ;  /* 0x000000390800720c */ /* 0x000fe40003f46270 */
[----:B------:R-:W-:Y:S02]  /*5890*/  IABS R5, R22 ;  /* 0x0000001600057213 */ /* 0x000fe40000000000 */
[----:B------:R-:W-:Y:S02]  /*58a0*/  IABS R6, R18 ;  /* 0x0000001200067213 */ /* 0x000fe40000000000 */
[----:B------:R-:W-:Y:S01]  /*58b0*/  FSEL R63, R124, -INF , !P0 ;  /* 0xff8000007c3f7808 */ /* 0x000fe20004000000 */
[----:B------:R-:W-:Y:S01]  /*58c0*/  IMAD.MOV.U32 R9, RZ, RZ, R5 ;  /* 0x000000ffff097224 */ /* 0x000fe200078e0005 */
[----:B------:R-:W-:Y:S02]  /*58d0*/  FSEL R133, R133, -INF , !P0 ;  /* 0xff80000085857808 */ /* 0x000fe40004000000 */
[----:B------:R-:W-:-:S02]  /*58e0*/  IABS R8, R25 ;  /* 0x0000001900087213 */ /* 0x000fc40000000000 */
[----:B------:R-:W-:Y:S01]  /*58f0*/  ISETP.GE.AND P0, PT, R7, R57, PT ;  /* 0x000000390700720c */ /* 0x000fe20003f06270 */
        /* <DEDUP_REMOVED lines=8> */
[-C--:B------:R-:W-:Y:S01]  /*5980*/  FFMA.FTZ R40, R9, -R3.reuse, R224 ;  /* 0x8000000309287223 */ /* 0x080fe200000100e0 */
[----:B------:R-:W-:Y:S01]  /*5990*/  I2FP.F32.S32 R4, R2 ;  /* 0x0000000200047245 */ /* 0x000fe20000201400 */
[----:B------:R-:W-:Y:S01]  /*59a0*/  FFMA.FTZ R29, R7, -R3, R225 ;  /* 0x80000003071d7223 */ /* 0x000fe200000100e1 */
[----:B------:R-:W-:Y:S01]  /*59b0*/  I2FP.F32.S32 R2, R5 ;  /* 0x0000000500027245 */ /* 0x000fe20000201400 */
[----:B------:R-:W-:Y:S01]  /*59c0*/  FFMA.FTZ R28, R6, -R3, R76 ;  /* 0x80000003061c7223 */ /* 0x000fe2000001004c */
[----:B------:R-:W-:Y:S01]  /*59d0*/  IABS R5, R33 ;  /* 0x0000002100057213 */ /* 0x000fe20000000000 */
[-C--:B------:R-:W-:Y:S01]  /*59e0*/  FFMA.FTZ R27, R4, -R3.reuse, R77 ;  /* 0x80000003041b7223 */ /* 0x080fe2000001004d */
[----:B------:R-:W-:Y:S01]  /*59f0*/  IABS R4, R32 ;  /* 0x0000002000047213 */ /* 0x000fe20000000000 */
[----:B------:R-:W-:Y:S01]  /*5a00*/  FFMA.FTZ R26, R2, -R3, R187 ;  /* 0x80000003021a7223 */ /* 0x000fe200000100bb */
[----:B------:R-:W-:-:S02]  /*5a10*/  IABS R2, R31 ;  /* 0x0000001f00027213 */ /* 0x000fc40000000000 */
        /* <DEDUP_REMOVED lines=20> */
[----:B------:R-:W-:Y:S01]  /*5b60*/  IABS R4, R39 ;  /* 0x0000002700047213 */ /* 0x000fe20000000000 */
[----:B------:R-:W-:Y:S01]  /*5b70*/  IMAD.MOV.U32 R9, RZ, RZ, R5 ;  /* 0x000000ffff097224 */ /* 0x000fe200078e0005 */
[----:B------:R-:W-:Y:S01]  /*5b80*/  IABS R6, R30 ;  /* 0x0000001e00067213 */ /* 0x000fe20000000000 */
[----:B------:R-:W-:Y:S01]  /*5b90*/  IMAD.MOV.U32 R5, RZ, RZ, R8 ;  /* 0x000000ffff057224 */ /* 0x000fe200078e0008 */
[----:B------:R-:W-:Y:S01]  /*5ba0*/  IABS R2, R38 ;  /* 0x0000002600027213 */ /* 0x000fe20000000000 */
[----:B------:R-:W-:Y:S01]  /*5bb0*/  IMAD.MOV.U32 R7, RZ, RZ, R4 ;  /* 0x000000ffff077224 */ /* 0x000fe200078e0004 */
[----:B------:R-:W-:Y:S01]  /*5bc0*/  I2FP.F32.S32 R9, R9 ;  /* 0x0000000900097245 */ /* 0x000fe20000201400 */
[----:B------:R-:W-:Y:S01]  /*5bd0*/  IMAD.MOV.U32 R4, RZ, RZ, R6 ;  /* 0x000000ffff047224 */ /* 0x000fe200078e0006 */
[----:B------:R-:W-:-:S02]  /*5be0*/  I2FP.F32.S32 R6, R2 ;  /* 0x0000000200067245 */ /* 0x000fc40000201400 */
[----:B------:R-:W-:Y:S02]  /*5bf0*/  I2FP.F32.S32 R2, R5 ;  /* 0x0000000500027245 */ /* 0x000fe40000201400 */
[----:B------:R-:W-:Y:S01]  /*5c00*/  I2FP.F32.S32 R7, R7 ;  /* 0x0000000700077245 */ /* 0x000fe20000201400 */
[-C--:B------:R-:W-:Y:S01]  /*5c10*/  FFMA.FTZ R17, R6, -R3.reuse, R235 ;  /* 0x8000000306117223 */ /* 0x080fe200000100eb */
[----:B------:R-:W-:Y:S01]  /*5c20*/  I2FP.F32.S32 R4, R4 ;  /* 0x0000000400047245 */ /* 0x000fe20000201400 */
[----:B------:R-:W-:Y:S01]  /*5c30*/  FFMA.FTZ R15, R2, -R3, R239 ;  /* 0x80000003020f7223 */ /* 0x000fe200000100ef */
[----:B------:R-:W-:Y:S01]  /*5c40*/  IABS R5, R41 ;  /* 0x0000002900057213 */ /* 0x000fe20000000000 */
[----:B------:R-:W-:Y:S01]  /*5c50*/  FFMA.FTZ R18, R7, -R3, R233 ;  /* 0x8000000307127223 */ /* 0x000fe200000100e9 */
[----:B------:R-:W-:Y:S01]  /*5c60*/  IABS R2, R45 ;  /* 0x0000002d00027213 */ /* 0x000fe20000000000 */
[----:B------:R-:W-:Y:S01]  /*5c70*/  FFMA.FTZ R16, R4, -R3, R226 ;  /* 0x8000000304107223 */ /* 0x000fe200000100e2 */
[----:B------:R-:W-:Y:S01]  /*5c80*/  IABS R8, R46 ;  /* 0x0000002e00087213 */ /* 0x000fe20000000000 */
[----:B------:R-:W-:Y:S01]  /*5c90*/  IMAD.MOV.U32 R7, RZ, RZ, R5 ;  /* 0x000000ffff077224 */ /* 0x000fe200078e0005 */
[----:B------:R-:W-:-:S02]  /*5ca0*/  IABS R6, R42 ;  /* 0x0000002a00067213 */ /* 0x000fc40000000000 */
[----:B------:R-:W-:Y:S01]  /*5cb0*/  FSEL R183, R19, -INF , !P1 ;  /* 0xff80000013b77808 */ /* 0x000fe20004800000 */
[----:B------:R-:W-:Y:S01]  /*5cc0*/  FFMA.FTZ R19, R9, -R3, R223 ;  /* 0x8000000309137223 */ /* 0x000fe200000100df */
[----:B------:R-:W-:Y:S01]  /*5cd0*/  IABS R4, R43 ;  /* 0x0000002b00047213 */ /* 0x000fe20000000000 */
[----:B------:R-:W-:Y:S01]  /*5ce0*/  IMAD.MOV.U32 R9, RZ, RZ, R2 ;  /* 0x000000ffff097224 */ /* 0x000fe200078e0002 */
[----:B------:R-:W-:Y:S01]  /*5cf0*/  FSEL R54, R169, -INF , !P1 ;  /* 0xff800000a9367808 */ /* 0x000fe20004800000 */
[----:B------:R-:W-:Y:S01]  /*5d00*/  IMAD.MOV.U32 R5, RZ, RZ, R8 ;  /* 0x000000ffff057224 */ /* 0x000fe200078e0008 */
[----:B------:R-:W-:Y:S01]  /*5d10*/  ISETP.GE.AND P1, PT, R10, R57, PT ;  /* 0x000000390a00720c */ /* 0x000fe20003f26270 */
[----:B------:R-:W-:Y:S01]  /*5d20*/  IMAD.MOV.U32 R2, RZ, RZ, R6 ;  /* 0x000000ffff027224 */ /* 0x000fe200078e0006 */
[----:B------:R-:W-:Y:S02]  /*5d30*/  I2FP.F32.S32 R6, R4 ;  /* 0x0000000400067245 */ /* 0x000fe40000201400 */
[----:B------:R-:W-:-:S02]  /*5d40*/  I2FP.F32.S32 R4, R5 ;  /* 0x0000000500047245 */ /* 0x000fc40000201400 */
[----:B------:R-:W-:Y:S01]  /*5d50*/  I2FP.F32.S32 R2, R2 ;  /* 0x0000000200027245 */ /* 0x000fe20000201400 */
[----:B------:R-:W-:Y:S01]  /*5d60*/  FFMA.FTZ R12, R6, -R3, R215 ;  /* 0x80000003060c7223 */ /* 0x000fe200000100d7 */
[----:B------:R-:W-:Y:S01]  /*5d70*/  I2FP.F32.S32 R7, R7 ;  /* 0x0000000700077245 */ /* 0x000fe20000201400 */
[----:B------:R-:W-:Y:S01]  /*5d80*/  FFMA.FTZ R10, R4, -R3, R78 ;  /* 0x80000003040a7223 */ /* 0x000fe2000001004e */
[----:B------:R-:W-:Y:S01]  /*5d90*/  IABS R4, R53 ;  /* 0x0000003500047213 */ /* 0x000fe20000000000 */
[----:B------:R-:W-:Y:S01]  /*5da0*/  FFMA.FTZ R11, R2, -R3, R212 ;  /* 0x80000003020b7223 */ /* 0x000fe200000100d4 */
[----:B------:R-:W-:Y:S01]  /*5db0*/  I2FP.F32.S32 R9, R9 ;  /* 0x0000000900097245 */ /* 0x000fe20000201400 */
[----:B------:R-:W-:Y:S01]  /*5dc0*/  FFMA.FTZ R13, R7, -R3, R227 ;  /* 0x80000003070d7223 */ /* 0x000fe200000100e3 */
[----:B------:R-:W-:Y:S01]  /*5dd0*/  IABS R2, R52 ;  /* 0x0000003400027213 */ /* 0x000fe20000000000 */
[----:B------:R-:W-:Y:S01]  /*5de0*/  IMAD.MOV.U32 R7, RZ, RZ, R4 ;  /* 0x000000ffff077224 */ /* 0x000fe200078e0004 */
[----:B------:R-:W-:Y:S01]  /*5df0*/  IABS R5, R51 ;  /* 0x0000003300057213 */ /* 0x000fe20000000000 */
[----:B------:R-:W-:Y:S01]  /*5e00*/  FFMA.FTZ R14, R9, -R3, R236 ;  /* 0x80000003090e7223 */ /* 0x000fe200000100ec */
[----:B------:R-:W-:Y:S01]  /*5e10*/  IABS R6, R47 ;  /* 0x0000002f00067213 */ /* 0x000fe20000000000 */
[----:B------:R-:W-:Y:S01]  /*5e20*/  IMAD.MOV.U32 R4, RZ, RZ, R2 ;  /* 0x000000ffff047224 */ /* 0x000fe200078e0002 */
[----:B------:R-:W-:Y:S01]  /*5e30*/  IABS R8, R44 ;  /* 0x0000002c00087213 */ /* 0x000fe20000000000 */
[----:B------:R-:W-:Y:S01]  /*5e40*/  IMAD.MOV.U32 R9, RZ, RZ, R5 ;  /* 0x000000ffff097224 */ /* 0x000fe200078e0005 */
[----:B------:R-:W-:Y:S01]  /*5e50*/  FSEL R25, R50, -INF , !P0 ;  /* 0xff80000032197808 */ /* 0x000fe20004000000 */
[----:B------:R-:W-:Y:S01]  /*5e60*/  IMAD.MOV.U32 R2, RZ, RZ, R6 ;  /* 0x000000ffff027224 */ /* 0x000fe200078e0006 */
[----:B------:R-:W-:Y:S01]  /*5e70*/  FSEL R76, R26, -INF , !P0 ;  /* 0xff8000001a4c7808 */ /* 0x000fe20004000000 */
[----:B------:R-:W-:Y:S01]  /*5e80*/  IMAD.MOV.U32 R5, RZ, RZ, R8 ;  /* 0x000000ffff057224 */ /* 0x000fe200078e0008 */
[----:B------:R-:W-:-:S02]  /*5e90*/  FSEL R78, R24, -INF , !P0 ;  /* 0xff800000184e7808 */ /* 0x000fc40004000000 */
[----:B------:R-:W-:Y:S02]  /*5ea0*/  FSEL R108, R23, -INF , !P0 ;  /* 0xff800000176c7808 */ /* 0x000fe40004000000 */
[----:B------:R-:W-:Y:S02]  /*5eb0*/  ISETP.GE.U32.AND P0, PT, R57, 0x81, PT ;  /* 0x000000813900780c */ /* 0x000fe40003f06070 */
[----:B------:R-:W-:Y:S02]  /*5ec0*/  I2FP.F32.S32 R6, R4 ;  /* 0x0000000400067245 */ /* 0x000fe40000201400 */
[----:B------:R-:W-:Y:S02]  /*5ed0*/  I2FP.F32.S32 R4, R2 ;  /* 0x0000000200047245 */ /* 0x000fe40000201400 */
[----:B------:R-:W-:Y:S02]  /*5ee0*/  I2FP.F32.S32 R8, R9 ;  /* 0x0000000900087245 */ /* 0x000fe40000201400 */
[----:B------:R-:W-:Y:S01]  /*5ef0*/  I2FP.F32.S32 R7, R7 ;  /* 0x0000000700077245 */ /* 0x000fe20000201400 */
[----:B------:R-:W-:Y:S01]  /*5f00*/  FFMA.FTZ R4, R4, -R3, R201 ;  /* 0x8000000304047223 */ /* 0x000fe200000100c9 */
[----:B------:R-:W-:Y:S01]  /*5f10*/  I2FP.F32.S32 R2, R5 ;  /* 0x0000000500027245 */ /* 0x000fe20000201400 */
[-C--:B------:R-:W-:Y:S01]  /*5f20*/  FFMA.FTZ R8, R8, -R3.reuse, R79 ;  /* 0x8000000308087223 */ /* 0x080fe2000001004f */
[-C--:B------:R-:W-:Y:S01]  /*5f30*/  FFMA.FTZ R5, R6, -R3.reuse, R202 ;  /* 0x8000000306057223 */ /* 0x080fe200000100ca */
[-C--:B------:R-:W-:Y:S01]  /*5f40*/  FFMA.FTZ R7, R7, -R3.reuse, R203 ;  /* 0x8000000307077223 */ /* 0x080fe200000100cb */
[----:B------:R-:W-:Y:S01]  /*5f50*/  FSEL R109, R20, -INF , !P6 ;  /* 0xff800000146d7808 */ /* 0x000fe20007000000 */
[----:B------:R-:W-:Y:S01]  /*5f60*/  FFMA.FTZ R2, R2, -R3, R198 ;  /* 0x8000000302027223 */ /* 0x000fe200000100c6 */
        /* <DEDUP_REMOVED lines=22> */
[----:B------:R-:W-:Y:S01]  /*60d0*/  FSEL R156, R2, -INF , !P1 ;  /* 0xff800000029c7808 */ /* 0x000fe20004800000 */
[----:B------:R-:W-:Y:S06]  /*60e0*/  @!P0 BRA `(.L_x_160) ;  /* 0x0000000000bc8947 */ /* 0x000fec0003800000 */
[----:B------:R-:W1:Y:S01]  /*60f0*/  LDCU UR5, c[0x0][0x440] ;  /* 0x00008800ff0577ac */ /* 0x000e620008000800 */
[----:B------:R-:W-:Y:S01]  /*6100*/  LEA.HI.SX32 R2, R199, 0xfffffffe, 0x19 ;  /* 0xfffffffec7027811 */ /* 0x000fe200078fcaff */
[----:B------:R-:W-:Y:S04]  /*6110*/  BSSY.RECONVERGENT B0, `(.L_x_161) ;  /* 0x000002b000007945 */ /* 0x000fe80003800200 */
[----:B------:R-:W-:-:S04]  /*6120*/  IMAD.WIDE.U32 R6, R2, R58, RZ ;  /* 0x0000003a02067225 */ /* 0x000fc800078e00ff */
[----:B------:R-:W-:Y:S02]  /*6130*/  IMAD R2, R2, R59, R7 ;  /* 0x0000003b02027224 */ /* 0x000fe400078e0207 */
[----:B------:R-:W-:-:S03]  /*6140*/  IMAD.SHL.U32 R4, R6, 0x80, RZ ;  /* 0x0000008006047824 */ /* 0x000fc600078e00ff */
[----:B------:R-:W-:Y:S02]  /*6150*/  SHF.L.U64.HI R5, R6, 0x7, R2 ;  /* 0x0000000706057819 */ /* 0x000fe40000010202 */
        /* <DEDUP_REMOVED lines=29> */
[----:B------:R-:W-:Y:S02]  /*6330*/  IMAD R2, R59, 0x60, RZ ;  /* 0x000000603b027824 */ /* 0x000fe400078e02ff */
[----:B------:R-:W-:-:S05]  /*6340*/  IMAD.WIDE.U32 R4, R58, 0x60, R4 ;  /* 0x000000603a047825 */ /* 0x000fca00078e0004 */
[----:B------:R-:W-:Y:S02]  /*6350*/  IADD3 R2, PT, PT, R2, R5, RZ ;  /* 0x0000000502027210 */ /* 0x000fe40007ffe0ff */
[----:B-1----:R-:W-:-:S04]  /*6360*/  LEA R6, P1, R4, R238, 0x1 ;  /* 0x000000ee04067211 */ /* 0x002fc800078208ff */
[----:B------:R-:W-:-:S05]  /*6370*/  LEA.HI.X R7, R4, R237, R2, 0x1, P1 ;  /* 0x000000ed04077211 */ /* 0x000fca00008f0c02 */
[----:B------:R-:W-:Y:S01]  /*6380*/  @!PT LDS RZ, [RZ] ;  /* 0x00000000fffff984 */ /* 0x000fe20000000800 */
[----:B------:R-:W-:Y:S01]  /*6390*/  @!PT LDS RZ, [RZ] ;  /* 0x00000000fffff984 */ /* 0x000fe20000000800 */
[----:B------:R-:W-:Y:S01]  /*63a0*/  @!PT LDS RZ, [RZ] ;  /* 0x00000000fffff984 */ /* 0x000fe20000000800 */
[----:B------:R2:W-:Y:S04]  /*63b0*/  LDGSTS.E.BYPASS.LTC128B.128 [R200+0x3800], desc[UR14][R6.64] ;  /* 0x0380000006c87fae */ /* 0x0005e8000b981a0e */
.L_x_162:
[----:B------:R-:W-:Y:S05]  /*63c0*/  BSYNC.RECONVERGENT B0 ;  /* 0x0000000000007941 */ /* 0x000fea0003800200 */
.L_x_161:
[----:B------:R-:W0:Y:S02]  /*63d0*/  LDGDEPBAR ;  /* 0x00000000000079af */ /* 0x000e240000000000 */
.L_x_160:
        /* <DEDUP_REMOVED lines=34> */
[----:B------:R-:W4:Y:S03]  /*6600*/  SHFL.BFLY PT, R2, R139, 0x2, 0x1f ;  /* 0x0c401f008b027f89 */ /* 0x000f2600000e0000 */
[----:B------:R-:W-:Y:S01]  /*6610*/  LEA R192, R192, UR4, 0x1 ;  /* 0x00000004c0c07c11 */ /* 0x000fe2000f8e08ff */
[----:B------:R-:W5:Y:S03]  /*6620*/  SHFL.BFLY PT, R5, R138, 0x2, 0x1f ;  /* 0x0c401f008a057f89 */ /* 0x000f6600000e0000 */
[----:B------:R-:W-:Y:S01]  /*6630*/  IADD3 R194, PT, PT, R0, R192, RZ ;  /* 0x000000c000c27210 */ /* 0x000fe20007ffe0ff */
[----:B------:R-:W-:Y:S01]  /*6640*/  LDSM.16.MT88.4 R28, [R192+0x4400] ;  /* 0x00440000c01c783b */ /* 0x000fe20000004200 */
[----:B----4-:R-:W-:-:S02]  /*6650*/  FMNMX.FTZ R139, R139, R2, !PT ;  /* 0x000000028b8b7209 */ /* 0x010fc40007810000 */
[----:B-----5:R-:W-:-:S03]  /*6660*/  FMNMX.FTZ R138, R138, R5, !PT ;  /* 0x000000058a8a7209 */ /* 0x020fc60007810000 */
[----:B------:R-:W4:Y:S04]  /*6670*/  SHFL.BFLY PT, R2, R139, 0x1, 0x1f ;  /* 0x0c201f008b027f89 */ /* 0x000f2800000e0000 */
[----:B------:R-:W5:Y:S01]  /*6680*/  SHFL.BFLY PT, R5, R138, 0x1, 0x1f ;  /* 0x0c201f008a057f89 */ /* 0x000f6200000e0000 */
[----:B----4-:R-:W-:-:S04]  /*6690*/  FMNMX.FTZ R139, R139, R2, !PT ;  /* 0x000000028b8b7209 */ /* 0x010fc80007810000 */
[C---:B------:R-:W-:Y:S01]  /*66a0*/  FSETP.NEU.FTZ.AND P1, PT, R139.reuse, -INF , PT ;  /* 0xff8000008b00780b */ /* 0x040fe20003f3d000 */
[----:B---3--:R-:W-:Y:S01]  /*66b0*/  FMUL.FTZ R2, R139, UR5 ;  /* 0x000000058b027c20 */ /* 0x008fe20008410000 */
[----:B-----5:R-:W-:-:S04]  /*66c0*/  FMNMX.FTZ R138, R138, R5, !PT ;  /* 0x000000058a8a7209 */ /* 0x020fc80007810000 */
[----:B------:R-:W-:Y:S01]  /*66d0*/  FSEL R2, R2, RZ, P1 ;  /* 0x000000ff02027208 */ /* 0x000fe20000800000 */
[C---:B------:R-:W-:Y:S01]  /*66e0*/  FMUL.FTZ R5, R138.reuse, UR5 ;  /* 0x000000058a057c20 */ /* 0x040fe20008410000 */
[----:B------:R-:W-:-:S03]  /*66f0*/  FSETP.NEU.FTZ.AND P1, PT, R138, -INF , PT ;  /* 0xff8000008a00780b */ /* 0x000fc60003f3d000 */
[----:B------:R-:W-:Y:S01]  /*6700*/  FFMA.FTZ R4, R106, UR5, -R2 ;  /* 0x000000056a047c23 */ /* 0x000fe20008010802 */
[----:B------:R-:W-:-:S03]  /*6710*/  FSEL R5, R5, RZ, P1 ;  /* 0x000000ff05057208 */ /* 0x000fc60000800000 */
[----:B------:R3:W-:Y:S02]  /*6720*/  MUFU.EX2 R217, R4 ;  /* 0x0000000400d97308 */ /* 0x0007e40000000800 */
[----:B---3--:R-:W-:-:S06]  /*6730*/  FFMA.FTZ R4, R105, UR5, -R2 ;  /* 0x0000000569047c23 */ /* 0x008fcc0008010802 */
[----:B------:R3:W-:Y:S02]  /*6740*/  MUFU.EX2 R215, R4 ;  /* 0x0000000400d77308 */ /* 0x0007e40000000800 */
[----:B---3--:R-:W-:-:S06]  /*6750*/  FFMA.FTZ R4, R99, UR5, -R2 ;  /* 0x0000000563047c23 */ /* 0x008fcc0008010802 */
[----:B------:R3:W-:Y:S02]  /*6760*/  MUFU.EX2 R216, R4 ;  /* 0x0000000400d87308 */ /* 0x0007e40000000800 */
[----:B---3--:R-:W-:-:S06]  /*6770*/  FFMA.FTZ R4, R100, UR5, -R2 ;  /* 0x0000000564047c23 */ /* 0x008fcc0008010802 */
[----:B------:R3:W4:Y:S02]  /*6780*/  MUFU.EX2 R218, R4 ;  /* 0x0000000400da7308 */ /* 0x0007240000000800 */
[----:B---3--:R-:W-:-:S06]  /*6790*/  FFMA.FTZ R4, R96, UR5, -R2 ;  /* 0x0000000560047c23 */ /* 0x008fcc0008010802 */
[----:B------:R3:W-:Y:S02]  /*67a0*/  MUFU.EX2 R219, R4 ;  /* 0x0000000400db7308 */ /* 0x0007e40000000800 */
        /* <DEDUP_REMOVED lines=40> */
[--C-:B---3--:R-:W-:Y:S02]  /*6a30*/  FFMA.FTZ R4, R25, UR5, -R2.reuse ;  /* 0x0000000519047c23 */ /* 0x108fe40008010802 */
[----:B------:R-:W-:Y:S04]  /*6a40*/  LDSM.16.MT88.4 R24, [R194+0x4400] ;  /* 0x00440000c218783b */ /* 0x000fe80000004200 */
[----:B------:R3:W-:Y:S02]  /*6a50*/  MUFU.EX2 R59, R4 ;  /* 0x00000004003b7308 */ /* 0x0007e40000000800 */
[----:B---3--:R-:W-:-:S06]  /*6a60*/  FFMA.FTZ R4, R23, UR5, -R2 ;  /* 0x0000000517047c23 */ /* 0x008fcc0008010802 */
[----:B------:R3:W-:Y:S02]  /*6a70*/  MUFU.EX2 R241, R4 ;  /* 0x0000000400f17308 */ /* 0x0007e40000000800 */
[--C-:B---3--:R-:W-:Y:S02]  /*6a80*/  FFMA.FTZ R4, R20, UR5, -R2.reuse ;  /* 0x0000000514047c23 */ /* 0x108fe40008010802 */
[----:B------:R-:W-:Y:S04]  /*6a90*/  LDSM.16.MT88.4 R20, [R194+0x4000] ;  /* 0x00400000c214783b */ /* 0x000fe80000004200 */
[----:B-1----:R1:W-:Y:S02]  /*6aa0*/  MUFU.EX2 R8, R4 ;  /* 0x0000000400087308 */ /* 0x0023e40000000800 */
[----:B-1----:R-:W-:-:S02]  /*6ab0*/  FFMA.FTZ R4, R17, UR5, -R2 ;  /* 0x0000000511047c23 */ /* 0x002fc40008010802 */
[----:B------:R-:W-:Y:S04]  /*6ac0*/  LDSM.16.MT88.4 R16, [R192+0x4000] ;  /* 0x00400000c010783b */ /* 0x000fe80000004200 */
[----:B------:R1:W-:Y:S02]  /*6ad0*/  MUFU.EX2 R9, R4 ;  /* 0x0000000400097308 */ /* 0x0003e40000000800 */
[----:B-1----:R-:W-:-:S06]  /*6ae0*/  FFMA.FTZ R4, R15, UR5, -R2 ;  /* 0x000000050f047c23 */ /* 0x002fcc0008010802 */
[----:B------:R1:W-:Y:S02]  /*6af0*/  MUFU.EX2 R10, R4 ;  /* 0x00000004000a7308 */ /* 0x0003e40000000800 */
[--C-:B-1----:R-:W-:Y:S01]  /*6b00*/  FFMA.FTZ R4, R14, UR5, -R2.reuse ;  /* 0x000000050e047c23 */ /* 0x102fe20008010802 */
[----:B------:R-:W-:Y:S01]  /*6b10*/  FFMA.FTZ R2, R13, UR5, -R2 ;  /* 0x000000050d027c23 */ /* 0x000fe20008010802 */
[----:B----4-:R-:W-:-:S04]  /*6b20*/  F2FP.BF16.F32.PACK_AB R14, R218, R216 ;  /* 0x000000d8da0e723e */ /* 0x010fc800000010ff */
[----:B------:R1:W3:Y:S08]  /*6b30*/  MUFU.EX2 R11, R4 ;  /* 0x00000004000b7308 */ /* 0x0002f00000000800 */
[----:B------:R4:W-:Y:S01]  /*6b40*/  MUFU.EX2 R12, R2 ;  /* 0x00000002000c7308 */ /* 0x0009e20000000800 */
[----:B-1----:R-:W-:Y:S01]  /*6b50*/  FFMA.FTZ R4, R117, UR5, -R5 ;  /* 0x0000000575047c23 */ /* 0x002fe20008010805 */
[----:B---3--:R-:W-:-:S06]  /*6b60*/  MOV R214, R11 ;  /* 0x0000000b00d67202 */ /* 0x008fcc0000000f00 */
[----:B------:R1:W-:Y:S01]  /*6b70*/  MUFU.EX2 R186, R4 ;  /* 0x0000000400ba7308 */ /* 0x0003e20000000800 */
[----:B----4-:R-:W-:-:S07]  /*6b80*/  FFMA.FTZ R2, R127, UR5, -R5 ;  /* 0x000000057f027c23 */ /* 0x010fce0008010805 */
[----:B------:R3:W-:Y:S01]  /*6b90*/  MUFU.EX2 R179, R2 ;  /* 0x0000000200b37308 */ /* 0x0007e20000000800 */
[----:B-1----:R-:W-:-:S07]  /*6ba0*/  FFMA.FTZ R4, R107, UR5, -R5 ;  /* 0x000000056b047c23 */ /* 0x002fce0008010805 */
[----:B------:R1:W-:Y:S01]  /*6bb0*/  MUFU.EX2 R188, R4 ;  /* 0x0000000400bc7308 */ /* 0x0003e20000000800 */
[----:B---3--:R-:W-:-:S07]  /*6bc0*/  FFMA.FTZ R2, R126, UR5, -R5 ;  /* 0x000000057e027c23 */ /* 0x008fce0008010805 */
[----:B------:R3:W4:Y:S01]  /*6bd0*/  MUFU.EX2 R178, R2 ;  /* 0x0000000200b27308 */ /* 0x0007220000000800 */
[----:B-1----:R-:W-:-:S07]  /*6be0*/  FFMA.FTZ R4, R104, UR5, -R5 ;  /* 0x0000000568047c23 */ /* 0x002fce0008010805 */
[----:B------:R1:W-:Y:S01]  /*6bf0*/  MUFU.EX2 R187, R4 ;  /* 0x0000000400bb7308 */ /* 0x0003e20000000800 */
[----:B---3--:R-:W-:Y:S01]  /*6c00*/  FFMA.FTZ R2, R112, UR5, -R5 ;  /* 0x0000000570027c23 */ /* 0x008fe20008010805 */
[----:B----4-:R-:W-:-:S06]  /*6c10*/  F2FP.BF16.F32.PACK_AB R13, R178, R179 ;  /* 0x000000b3b20d723e */ /* 0x010fcc00000010ff */
[----:B------:R3:W4:Y:S01]  /*6c20*/  MUFU.EX2 R185, R2 ;  /* 0x0000000200b97308 */ /* 0x0007220000000800 */
[----:B-1----:R-:W-:Y:S02]  /*6c30*/  FMNMX3.FTZ R4, R182, R184, R172, !PT ;  /* 0x000000b8b6047276 */ /* 0x002fe400078100ac */
[----:B---3--:R-:W-:Y:S02]  /*6c40*/  FMNMX3.FTZ R2, R181, R176, R158, !PT ;  /* 0x000000b0b5027276 */ /* 0x008fe4000781009e */
[----:B----4-:R-:W-:Y:S02]  /*6c50*/  F2FP.BF16.F32.PACK_AB R15, R186, R185 ;  /* 0x000000b9ba0f723e */ /* 0x010fe400000010ff */
[----:B------:R-:W-:-:S04]  /*6c60*/  FMNMX3.FTZ R2, R2, R167, R160, !PT ;  /* 0x000000a702027276 */ /* 0x000fc800078100a0 */
[----:B------:R-:W-:-:S04]  /*6c70*/  FMNMX3.FTZ R2, R2, R141, R140, !PT ;  /* 0x0000008d02027276 */ /* 0x000fc8000781008c */
[----:B------:R-:W-:-:S04]  /*6c80*/  FMNMX3.FTZ R2, R2, R123, R155, !PT ;  /* 0x0000007b02027276 */ /* 0x000fc8000781009b */
[----:B------:R-:W-:-:S04]  /*6c90*/  FMNMX3.FTZ R2, R2, R136, R135, !PT ;  /* 0x0000008802027276 */ /* 0x000fc80007810087 */
[----:B------:R-:W-:-:S04]  /*6ca0*/  FMNMX3.FTZ R2, R2, R122, R149, !PT ;  /* 0x0000007a02027276 */ /* 0x000fc80007810095 */
[----:B--2---:R-:W-:Y:S01]  /*6cb0*/  FMNMX3.FTZ R6, R2, R129, R120, !PT ;  /* 0x0000008102067276 */ /* 0x004fe20007810078 */
        /* <DEDUP_REMOVED lines=17> */
[----:B-1----:R-:W-:Y:S01]  /*6dd0*/  FFMA.FTZ R6, R98, UR5, -R5 ;  /* 0x0000000562067c23 */ /* 0x002fe20008010805 */
[----:B------:R-:W-:-:S03]  /*6de0*/  FMNMX3.FTZ R2, R2, R145, R148, !PT ;  /* 0x0000009102027276 */ /* 0x000fc60007810094 */
[----:B------:R1:W-:Y:S01]  /*6df0*/  MUFU.EX2 R202, R6 ;  /* 0x0000000600ca7308 */ /* 0x0003e20000000800 */
[----:B------:R-:W-:-:S04]  /*6e00*/  FMNMX3.FTZ R2, R2, R153, R133, !PT ;  /* 0x0000009902027276 */ /* 0x000fc80007810085 */
[----:B------:R-:W-:-:S04]  /*6e10*/  FMNMX3.FTZ R2, R2, R144, R165, !PT ;  /* 0x0000009002027276 */ /* 0x000fc800078100a5 */
[----:B------:R-:W-:-:S04]  /*6e20*/  FMNMX3.FTZ R2, R2, R166, R170, !PT ;  /* 0x000000a602027276 */ /* 0x000fc800078100aa */
[----:B------:R-:W-:Y:S01]  /*6e30*/  FMNMX3.FTZ R2, R2, R174, R183, !PT ;  /* 0x000000ae02027276 */ /* 0x000fe200078100b7 */
[----:B-1----:R-:W-:-:S03]  /*6e40*/  FFMA.FTZ R6, R93, UR5, -R5 ;  /* 0x000000055d067c23 */ /* 0x002fc60008010805 */
[----:B------:R-:W-:Y:S01]  /*6e50*/  FMNMX3.FTZ R2, R2, R108, R109, !PT ;  /* 0x0000006c02027276 */ /* 0x000fe2000781006d */
[----:B------:R1:W-:Y:S03]  /*6e60*/  MUFU.EX2 R205, R6 ;  /* 0x0000000600cd7308 */ /* 0x0003e60000000800 */
[----:B------:R-:W-:-:S04]  /*6e70*/  FMNMX3.FTZ R2, R2, R110, R124, !PT ;  /* 0x0000006e02027276 */ /* 0x000fc8000781007c */
[----:B------:R-:W-:-:S04]  /*6e80*/  FMNMX3.FTZ R2, R2, R130, R131, !PT ;  /* 0x0000008202027276 */ /* 0x000fc80007810083 */
[----:B------:R-:W-:Y:S02]  /*6e90*/  FMNMX.FTZ R2, R156, R2, !PT ;  /* 0x000000029c027209 */ /* 0x000fe40007810000 */
[----:B-1----:R-:W-:Y:S01]  /*6ea0*/  FMNMX3.FTZ R6, R4, R114, R115, !PT ;  /* 0x0000007204067276 */ /* 0x002fe20007810073 */
[----:B------:R-:W-:-:S03]  /*6eb0*/  FFMA.FTZ R4, R94, UR5, -R5 ;  /* 0x000000055e047c23 */ /* 0x000fc60008010805 */
[----:B------:R-:W-:Y:S01]  /*6ec0*/  FMNMX.FTZ R6, R116, R6, !PT ;  /* 0x0000000674067209 */ /* 0x000fe20007810000 */
[----:B------:R1:W-:Y:S04]  /*6ed0*/  MUFU.EX2 R201, R4 ;  /* 0x0000000400c97308 */ /* 0x0003e80000000800 */
[----:B------:R-:W2:Y:S01]  /*6ee0*/  SHFL.BFLY PT, R137, R6, 0x2, 0x1f ;  /* 0x0c401f0006897f89 */ /* 0x000ea200000e0000 */
[----:B-1----:R-:W-:-:S04]  /*6ef0*/  FFMA.FTZ R4, R91, UR5, -R5 ;  /* 0x000000055b047c23 */ /* 0x002fc80008010805 */
[----:B------:R1:W-:Y:S01]  /*6f00*/  MUFU.EX2 R198, R4 ;  /* 0x0000000400c67308 */ /* 0x0003e20000000800 */
[----:B--2---:R-:W-:Y:S02]  /*6f10*/  FMNMX.FTZ R137, R6, R137, !PT ;  /* 0x0000008906897209 */ /* 0x004fe40007810000 */
[----:B------:R-:W2:Y:S04]  /*6f20*/  SHFL.BFLY PT, R6, R2, 0x2, 0x1f ;  /* 0x0c401f0002067f89 */ /* 0x000ea800000e0000 */
[----:B------:R-:W3:Y:S01]  /*6f30*/  SHFL.BFLY PT, R7, R137, 0x1, 0x1f ;  /* 0x0c201f0089077f89 */ /* 0x000ee200000e0000 */
[----:B-1----:R-:W-:-:S04]  /*6f40*/  FFMA.FTZ R4, R90, UR5, -R5 ;  /* 0x000000055a047c23 */ /* 0x002fc80008010805 */
[----:B------:R1:W-:Y:S01]  /*6f50*/  MUFU.EX2 R191, R4 ;  /* 0x0000000400bf7308 */ /* 0x0003e20000000800 */
[----:B--2---:R-:W-:Y:S01]  /*6f60*/  FMNMX.FTZ R2, R2, R6, !PT ;  /* 0x0000000602027209 */ /* 0x004fe20007810000 */
[--C-:B------:R-:W-:Y:S01]  /*6f70*/  FFMA.FTZ R6, R70, UR5, -R5.reuse ;  /* 0x0000000546067c23 */ /* 0x100fe20008010805 */
[----:B---3--:R-:W-:Y:S01]  /*6f80*/  FMNMX.FTZ R137, R137, R7, !PT ;  /* 0x0000000789897209 */ /* 0x008fe20007810000 */
[----:B-1----:R-:W-:Y:S02]  /*6f90*/  FFMA.FTZ R4, R87, UR5, -R5 ;  /* 0x0000000557047c23 */ /* 0x002fe40008010805 */
        /* <DEDUP_REMOVED lines=23> */
[----:B------:R-:W-:Y:S01]  /*7110*/  FFMA.FTZ R2, R158, UR5, -R4 ;  /* 0x000000059e027c23 */ /* 0x000fe20008010804 */
[----:B------:R-:W-:Y:S02]  /*7120*/  MOV R181, R12 ;  /* 0x0000000c00b57202 */ /* 0x000fe40000000f00 */
[----:B------:R1:W-:Y:S01]  /*7130*/  MUFU.EX2 R106, R6 ;  /* 0x00000006006a7308 */ /* 0x0003e20000000800 */
[----:B------:R-:W-:-:S07]  /*7140*/  F2FP.BF16.F32.PACK_AB R12, R215, R217 ;  /* 0x000000d9d70c723e */ /* 0x000fce00000010ff */
[----:B------:R2:W-:Y:S01]  /*7150*/  MUFU.EX2 R127, R2 ;  /* 0x00000002007f7308 */ /* 0x0005e20000000800 */
[----:B------:R-:W-:Y:S01]  /*7160*/  HMMA.16816.F32.BF16 R48, R12, R20, RZ ;  /* 0x000000140c30723c */ /* 0x000fe200000418ff */
[----:B-1----:R-:W-:-:S07]  /*7170*/  FFMA.FTZ R6, R176, UR5, -R4 ;  /* 0x00000005b0067c23 */ /* 0x002fce0008010804 */
[----:B------:R-:W-:Y:S01]  /*7180*/  HMMA.16816.F32.BF16 R52, R12, R16, RZ ;  /* 0x000000100c34723c */ /* 0x000fe200000418ff */
[----:B------:R1:W-:Y:S01]  /*7190*/  MUFU.EX2 R105, R6 ;  /* 0x0000000600697308 */ /* 0x0003e20000000800 */
[----:B--2---:R-:W-:-:S06]  /*71a0*/  FMUL.FTZ R2, R132, UR5 ;  /* 0x0000000584027c20 */ /* 0x004fcc0008410000 */
[----:B------:R-:W-:Y:S01]  /*71b0*/  HMMA.16816.F32.BF16 R64, R12, R18, RZ ;  /* 0x000000120c40723c */ /* 0x000fe200000418ff */
[----:B------:R-:W-:-:S05]  /*71c0*/  FSEL R2, R2, RZ, P1 ;  /* 0x000000ff02027208 */ /* 0x000fca0000800000 */
[----:B------:R-:W-:Y:S01]  /*71d0*/  FFMA.FTZ R0, R184, UR5, -R2 ;  /* 0x00000005b8007c23 */ /* 0x000fe20008010802 */
[----:B------:R-:W-:Y:S01]  /*71e0*/  MOV R184, R9 ;  /* 0x0000000900b87202 */ /* 0x000fe20000000f00 */
[----:B-1----:R-:W-:-:S04]  /*71f0*/  FFMA.FTZ R6, R167, UR5, -R4 ;  /* 0x00000005a7067c23 */ /* 0x002fc80008010804 */
[----:B------:R1:W2:Y:S02]  /*7200*/  MUFU.EX2 R158, R6 ;  /* 0x00000006009e7308 */ /* 0x0002a40000000800 */
[----:B-1----:R-:W-:Y:S01]  /*7210*/  FFMA.FTZ R6, R182, UR5, -R2 ;  /* 0x00000005b6067c23 */ /* 0x002fe20008010802 */
[----:B------:R-:W-:Y:S02]  /*7220*/  MOV R182, R10 ;  /* 0x0000000a00b67202 */ /* 0x000fe40000000f00 */
[----:B--2---:R-:W-:-:S03]  /*7230*/  F2FP.BF16.F32.PACK_AB R10, R158, R127 ;  /* 0x0000007f9e0a723e */ /* 0x004fc600000010ff */
[----:B------:R-:W-:Y:S08]  /*7240*/  MUFU.EX2 R7, R6 ;  /* 0x0000000600077308 */ /* 0x000ff00000000800 */
[----:B------:R1:W2:Y:S02]  /*7250*/  MUFU.EX2 R6, R0 ;  /* 0x0000000000067308 */ /* 0x0002a40000000800 */
[----:B-1----:R-:W-:Y:S01]  /*7260*/  FFMA.FTZ R0, R172, UR5, -R2 ;  /* 0x00000005ac007c23 */ /* 0x002fe20008010802 */
[----:B--2---:R-:W-:-:S05]  /*7270*/  F2FP.BF16.F32.PACK_AB R9, R6, R7 ;  /* 0x000000070609723e */ /* 0x004fca00000010ff */
[----:B------:R1:W-:Y:S02]  /*7280*/  MUFU.EX2 R101, R0 ;  /* 0x0000000000657308 */ /* 0x0003e40000000800 */
[----:B-1----:R-:W-:Y:S01]  /*7290*/  FFMA.FTZ R0, R177, UR5, -R2 ;  /* 0x00000005b1007c23 */ /* 0x002fe20008010802 */
[----:B------:R-:W-:Y:S02]  /*72a0*/  MOV R177, R8 ;  /* 0x0000000800b17202 */ /* 0x000fe40000000f00 */
[----:B------:R-:W-:-:S03]  /*72b0*/  F2FP.BF16.F32.PACK_AB R8, R105, R106 ;  /* 0x0000006a6908723e */ /* 0x000fc600000010ff */
        /* <DEDUP_REMOVED lines=8> */
[----:B------:R1:W2:Y:S01]  /*7340*/  MUFU.EX2 R172, R0 ;  /* 0x0000000000ac7308 */ /* 0x0002a20000000800 */
[----:B------:R-:W3:Y:S06]  /*7350*/  LDSM.16.MT88.4 R16, [R194+0x4800] ;  /* 0x00480000c210783b */ /* 0x000eec0000004200 */
[-C--:B------:R-:W-:Y:S08]  /*7360*/  HMMA.16816.F32.BF16 R32, R8, R22.reuse, RZ ;  /* 0x000000160820723c */ /* 0x080ff000000418ff */
[----:B------:R-:W-:Y:S01]  /*7370*/  HMMA.16816.F32.BF16 R20, R12, R22, RZ ;  /* 0x000000160c14723c */ /* 0x000fe200000418ff */
[----:B------:R-:W4:Y:S01]  /*7380*/  LDSM.16.MT88.4 R12, [R192+0x4800] ;  /* 0x00480000c00c783b */ /* 0x000f220000004200 */
        /* <DEDUP_REMOVED lines=28> */
[----:B-1----:R-:W-:Y:S01]  /*7550*/  FFMA.FTZ R0, R136, UR5, -R4 ;  /* 0x0000000588007c23 */ /* 0x002fe20008010804 */
[----:B------:R-:W-:-:S03]  /*7560*/  MOV R136, R241 ;  /* 0x000000f100887202 */ /* 0x000fc60000000f00 */
[----:B------:R1:W2:Y:S02]  /*7570*/  MUFU.EX2 R99, R0 ;  /* 0x0000000000637308 */ /* 0x0002a40000000800 */
[C---:B------:R-:W-:Y:S08]  /*7580*/  HMMA.16816.F32.BF16 R48, R8.reuse, R24, R48 ;  /* 0x000000180830723c */ /* 0x040ff00000041830 */
[----:B------:R-:W-:Y:S01]  /*7590*/  HMMA.16816.F32.BF16 R36, R8, R26, R20 ;  /* 0x0000001a0824723c */ /* 0x000fe20000041814 */
[----:B------:R-:W5:Y:S04]  /*75a0*/  LDSM.16.MT88.4 R24, [R194+0x4c00] ;  /* 0x004c0000c218783b */ /* 0x000f680000004200 */
[----:B------:R-:W5:Y:S01]  /*75b0*/  LDSM.16.MT88.4 R20, [R192+0x4c00] ;  /* 0x004c0000c014783b */ /* 0x000f620000004200 */
[----:B-1----:R-:W-:-:S02]  /*75c0*/  FFMA.FTZ R0, R135, UR5, -R4 ;  /* 0x0000000587007c23 */ /* 0x002fc40008010804 */
[C---:B------:R-:W-:Y:S01]  /*75d0*/  HMMA.16816.F32.BF16 R52, R8.reuse, R28, R52 ;  /* 0x0000001c0834723c */ /* 0x040fe20000041834 */
[----:B------:R-:W-:Y:S01]  /*75e0*/  MOV R135, R59 ;  /* 0x0000003b00877202 */ /* 0x000fe20000000f00 */
[----:B------:R1:W-:Y:S06]  /*75f0*/  MUFU.EX2 R97, R0 ;  /* 0x0000000000617308 */ /* 0x0003ec0000000800 */
[----:B------:R-:W-:Y:S01]  /*7600*/  HMMA.16816.F32.BF16 R44, R8, R30, R64 ;  /* 0x0000001e082c723c */ /* 0x000fe20000041840 */
[----:B--2---:R-:W-:Y:S01]  /*7610*/  F2FP.BF16.F32.PACK_AB R8, R99, R98 ;  /* 0x000000626308723e */ /* 0x004fe200000010ff */
[----:B-1----:R-:W-:Y:S01]  /*7620*/  FFMA.FTZ R0, R122, UR5, -R4 ;  /* 0x000000057a007c23 */ /* 0x002fe20008010804 */
[----:B------:R-:W-:-:S03]  /*7630*/  MOV R122, R58 ;  /* 0x0000003a007a7202 */ /* 0x000fc60000000f00 */
        /* <DEDUP_REMOVED lines=14> */
[C---:B---3--:R-:W-:Y:S08]  /*7720*/  HMMA.16816.F32.BF16 R60, R8.reuse, R16, R60 ;  /* 0x00000010083c723c */ /* 0x048ff0000004183c */
[----:B----4-:R-:W-:Y:S01]  /*7730*/  HMMA.16816.F32.BF16 R140, R8, R12, R140 ;  /* 0x0000000c088c723c */ /* 0x010fe2000004188c */
        /* <DEDUP_REMOVED lines=17> */
[----:B------:R-:W4:Y:S01]  /*7850*/  LDSM.16.MT88.4 R16, [R194+0x5000] ;  /* 0x00500000c210783b */ /* 0x000f220000004200 */
[----:B--2---:R-:W-:Y:S01]  /*7860*/  F2FP.BF16.F32.PACK_AB R8, R89, R90 ;  /* 0x0000005a5908723e */ /* 0x004fe200000010ff */
[----:B-1----:R-:W-:-:S04]  /*7870*/  FFMA.FTZ R0, R121, UR5, -R4 ;  /* 0x0000000579007c23 */ /* 0x002fc80008010804 */
        /* <DEDUP_REMOVED lines=28> */
[----:B------:R-:W5:Y:S01]  /*7a40*/  LDSM.16.MT88.4 R20, [R192+0x5400] ;  /* 0x00540000c014783b */ /* 0x000f620000004200 */
[----:B-1----:R-:W-:-:S06]  /*7a50*/  FFMA.FTZ R0, R118, UR5, -R4 ;  /* 0x0000000576007c23 */ /* 0x002fcc0008010804 */
[C---:B------:R-:W-:Y:S01]  /*7a60*/  HMMA.16816.F32.BF16 R44, R8.reuse, R24, R32 ;  /* 0x00000018082c723c */ /* 0x040fe20000041820 */
[----:B------:R1:W-:Y:S07]  /*7a70*/  MUFU.EX2 R75, R0 ;  /* 0x00000000004b7308 */ /* 0x0003ee0000000800 */
[----:B------:R-:W-:Y:S01]  /*7a80*/  HMMA.16816.F32.BF16 R36, R8, R26, R36 ;  /* 0x0000001a0824723c */ /* 0x000fe20000041824 */
[----:B--2---:R-:W-:Y:S01]  /*7a90*/  F2FP.BF16.F32.PACK_AB R8, R80, R81 ;  /* 0x000000515008723e */ /* 0x004fe200000010ff */
[----:B------:R-:W2:Y:S01]  /*7aa0*/  LDSM.16.MT88.4 R24, [R194+0x5400] ;  /* 0x00540000c218783b */ /* 0x000ea20000004200 */
        /* <DEDUP_REMOVED lines=15> */
[C---:B------:R-:W-:Y:S08]  /*7ba0*/  HMMA.16816.F32.BF16 R140, R8.reuse, R12, R140 ;  /* 0x0000000c088c723c */ /* 0x040ff0000004188c */
[----:B------:R-:W-:Y:S01]  /*7bb0*/  HMMA.16816.F32.BF16 R40, R8, R14, R40 ;  /* 0x0000000e0828723c */ /* 0x000fe20000041828 */
[----:B-1----:R-:W-:-:S07]  /*7bc0*/  FFMA.FTZ R0, R146, UR5, -R4 ;  /* 0x0000000592007c23 */ /* 0x002fce0008010804 */
[C---:B----4-:R-:W-:Y:S01]  /*7bd0*/  HMMA.16816.F32.BF16 R160, R8.reuse, R16, R160 ;  /* 0x0000001008a0723c */ /* 0x050fe200000418a0 */
        /* <DEDUP_REMOVED lines=10> */
[----:B------:R-:W4:Y:S01]  /*7c80*/  LDSM.16.MT88.4 R12, [R192+0x5800] ;  /* 0x00580000c00c783b */ /* 0x000f220000004200 */
[----:B-1----:R-:W-:-:S06]  /*7c90*/  FFMA.FTZ R0, R152, UR5, -R4 ;  /* 0x0000000598007c23 */ /* 0x002fcc0008010804 */
[C---:B------:R-:W-:Y:S01]  /*7ca0*/  HMMA.16816.F32.BF16 R44, R8.reuse, R16, R44 ;  /* 0x00000010082c723c */ /* 0x040fe2000004182c */
[----:B------:R-:W-:Y:S01]  /*7cb0*/  LDSM.16.MT88.4 R152, [R192+0x5c00] ;  /* 0x005c0000c098783b */ /* 0x000fe20000004200 */
[----:B------:R1:W-:Y:S06]  /*7cc0*/  MUFU.EX2 R66, R0 ;  /* 0x0000000000427308 */ /* 0x0003ec0000000800 */
[----:B------:R-:W-:Y:S01]  /*7cd0*/  HMMA.16816.F32.BF16 R28, R8, R18, R36 ;  /* 0x00000012081c723c */ /* 0x000fe20000041824 */
[----:B------:R-:W4:Y:S01]  /*7ce0*/  LDSM.16.MT88.4 R16, [R194+0x5800] ;  /* 0x00580000c210783b */ /* 0x000f220000004200 */
        /* <DEDUP_REMOVED lines=9> */
[----:B---3--:R-:W-:Y:S02]  /*7d80*/  F2FP.BF16.F32.PACK_AB R9, R64, R63 ;  /* 0x0000003f4009723e */ /* 0x008fe400000010ff */
[----:B------:R-:W-:-:S03]  /*7d90*/  F2FP.BF16.F32.PACK_AB R170, R181, R214 ;  /* 0x000000d6b5aa723e */ /* 0x000fc600000010ff */
[----:B------:R1:W-:Y:S02]  /*7da0*/  MUFU.EX2 R62, R0 ;  /* 0x00000000003e7308 */ /* 0x0003e40000000800 */
[----:B-1----:R-:W-:-:S06]  /*7db0*/  FFMA.FTZ R0, R174, UR5, -R2 ;  /* 0x00000005ae007c23 */ /* 0x002fcc0008010802 */
[----:B------:R1:W3:Y:S02]  /*7dc0*/  MUFU.EX2 R60, R0 ;  /* 0x00000000003c7308 */ /* 0x0002e40000000800 */
[----:B-1----:R-:W-:Y:S01]  /*7dd0*/  FFMA.FTZ R0, R77, UR5, -R5 ;  /* 0x000000054d007c23 */ /* 0x002fe20008010805 */
[----:B---3--:R-:W-:-:S05]  /*7de0*/  F2FP.BF16.F32.PACK_AB R11, R60, R62 ;  /* 0x0000003e3c0b723e */ /* 0x008fca00000010ff */
[----:B------:R1:W-:Y:S02]  /*7df0*/  MUFU.EX2 R61, R0 ;  /* 0x00000000003d7308 */ /* 0x0003e40000000800 */
[C---:B-----5:R-:W-:Y:S08]  /*7e00*/  HMMA.16816.F32.BF16 R140, R8.reuse, R20, R140 ;  /* 0x00000014088c723c */ /* 0x060ff0000004188c */
        /* <DEDUP_REMOVED lines=32> */
[----:B------:R1:W2:Y:S02]  /*8010*/  MUFU.EX2 R38, R0 ;  /* 0x0000000000267308 */ /* 0x0002a40000000800 */
[C---:B----4-:R-:W-:Y:S08]  /*8020*/  HMMA.16816.F32.BF16 R140, R8.reuse, R12, R140 ;  /* 0x0000000c088c723c */ /* 0x050ff0000004188c */
        /* <DEDUP_REMOVED lines=8> */
[----:B--2---:R-:W-:Y:S01]  /*80b0*/  F2FP.BF16.F32.PACK_AB R11, R38, R61 ;  /* 0x0000003d260b723e */ /* 0x004fe200000010ff */
[----:B-1----:R-:W-:-:S04]  /*80c0*/  FFMA.FTZ R0, R114, UR5, -R4 ;  /* 0x0000000572007c23 */ /* 0x002fc80008010804 */
[----:B------:R1:W-:Y:S02]  /*80d0*/  MUFU.EX2 R36, R0 ;  /* 0x0000000000247308 */ /* 0x0003e40000000800 */
[C---:B------:R-:W-:Y:S08]  /*80e0*/  HMMA.16816.F32.BF16 R44, R8.reuse, R16, R44 ;  /* 0x00000010082c723c */ /* 0x040ff0000004182c */
[----:B------:R-:W-:Y:S01]  /*80f0*/  HMMA.16816.F32.BF16 R144, R8, R12, R144 ;  /* 0x0000000c0890723c */ /* 0x000fe20000041890 */
[----:B-1----:R-:W-:-:S07]  /*8100*/  FFMA.FTZ R0, R115, UR5, -R4 ;  /* 0x0000000573007c23 */ /* 0x002fce0008010804 */
[C---:B------:R-:W-:Y:S01]  /*8110*/  HMMA.16816.F32.BF16 R20, R8.reuse, R14, R20 ;  /* 0x0000000e0814723c */ /* 0x040fe20000041814 */
[----:B------:R-:W1:Y:S01]  /*8120*/  LDSM.16.MT88.4 R12, [R194+0x5c00] ;  /* 0x005c0000c20c783b */ /* 0x000e620000004200 */
[----:B------:R2:W-:Y:S06]  /*8130*/  MUFU.EX2 R31, R0 ;  /* 0x00000000001f7308 */ /* 0x0005ec0000000800 */
[----:B------:R-:W-:Y:S01]  /*8140*/  HMMA.16816.F32.BF16 R24, R8, R18, R24 ;  /* 0x000000120818723c */ /* 0x000fe20000041818 */
[----:B--2---:R-:W-:Y:S01]  /*8150*/  FFMA.FTZ R0, R116, UR5, -R4 ;  /* 0x0000000574007c23 */ /* 0x004fe20008010804 */
[----:B------:R-:W-:-:S03]  /*8160*/  FADD.FTZ R4, R106, R105 ;  /* 0x000000696a047221 */ /* 0x000fc60000010000 */
[----:B------:R2:W3:Y:S02]  /*8170*/  MUFU.EX2 R241, R0 ;  /* 0x0000000000f17308 */ /* 0x0004e40000000800 */
[----:B--2---:R-:W-:Y:S01]  /*8180*/  FFMA.FTZ R0, R124, UR5, -R2 ;  /* 0x000000057c007c23 */ /* 0x004fe20008010802 */
[----:B---3--:R-:W-:-:S05]  /*8190*/  F2FP.BF16.F32.PACK_AB R166, R241, R31 ;  /* 0x0000001ff1a6723e */ /* 0x008fca00000010ff */
[----:B------:R2:W-:Y:S02]  /*81a0*/  MUFU.EX2 R29, R0 ;  /* 0x00000000001d7308 */ /* 0x0005e40000000800 */
[----:B--2---:R-:W-:-:S06]  /*81b0*/  FFMA.FTZ R0, R130, UR5, -R2 ;  /* 0x0000000582007c23 */ /* 0x004fcc0008010802 */
[----:B------:R2:W3:Y:S02]  /*81c0*/  MUFU.EX2 R30, R0 ;  /* 0x00000000001e7308 */ /* 0x0004e40000000800 */
[--C-:B--2---:R-:W-:Y:S01]  /*81d0*/  FFMA.FTZ R0, R131, UR5, -R2.reuse ;  /* 0x0000000583007c23 */ /* 0x104fe20008010802 */
[----:B------:R-:W-:Y:S01]  /*81e0*/  FFMA.FTZ R2, R156, UR5, -R2 ;  /* 0x000000059c027c23 */ /* 0x000fe20008010802 */
[----:B---3--:R-:W-:-:S04]  /*81f0*/  F2FP.BF16.F32.PACK_AB R165, R30, R29 ;  /* 0x0000001d1ea5723e */ /* 0x008fc800000010ff */
[----:B------:R2:W-:Y:S08]  /*8200*/  MUFU.EX2 R28, R0 ;  /* 0x00000000001c7308 */ /* 0x0005f00000000800 */
[----:B------:R3:W4:Y:S01]  /*8210*/  MUFU.EX2 R240, R2 ;  /* 0x0000000200f07308 */ /* 0x0007220000000800 */
[----:B--2---:R-:W-:Y:S01]  /*8220*/  FFMA.FTZ R0, R164, UR5, -R5 ;  /* 0x00000005a4007c23 */ /* 0x004fe20008010805 */
[----:B------:R-:W-:-:S06]  /*8230*/  F2FP.BF16.F32.PACK_AB R164, R36, R37 ;  /* 0x0000002524a4723e */ /* 0x000fcc00000010ff */
[----:B------:R2:W-:Y:S01]  /*8240*/  MUFU.EX2 R16, R0 ;  /* 0x0000000000107308 */ /* 0x0005e20000000800 */
[----:B---3--:R-:W-:Y:S01]  /*8250*/  FADD.FTZ R2, R179, R178 ;  /* 0x000000b2b3027221 */ /* 0x008fe20000010000 */
[----:B----4-:R-:W-:-:S03]  /*8260*/  F2FP.BF16.F32.PACK_AB R167, R240, R28 ;  /* 0x0000001cf0a7723e */ /* 0x010fc600000010ff */
[----:B------:R-:W-:-:S04]  /*8270*/  FADD.FTZ R2, R185, R2 ;  /* 0x00000002b9027221 */ /* 0x000fc80000010000 */
[----:B------:R-:W-:Y:S01]  /*8280*/  HMMA.16816.F32.BF16 R140, R164, R152, R140 ;  /* 0x00000098a48c723c */ /* 0x000fe2000004188c */
[----:B--2---:R-:W-:-:S07]  /*8290*/  FFMA.FTZ R0, R159, UR5, -R5 ;  /* 0x000000059f007c23 */ /* 0x004fce0008010805 */
[C---:B------:R-:W-:Y:S01]  /*82a0*/  HMMA.16816.F32.BF16 R148, R164.reuse, R154, R148 ;  /* 0x0000009aa494723c */ /* 0x040fe20000041894 */
[----:B------:R2:W3:Y:S07]  /*82b0*/  MUFU.EX2 R10, R0 ;  /* 0x00000000000a7308 */ /* 0x0004ee0000000800 */
[C---:B-1----:R-:W-:Y:S08]  /*82c0*/  HMMA.16816.F32.BF16 R160, R164.reuse, R12, R160 ;  /* 0x0000000ca4a0723c */ /* 0x042ff000000418a0 */
[----:B------:R-:W-:Y:S01]  /*82d0*/  HMMA.16816.F32.BF16 R164, R164, R14, R32 ;  /* 0x0000000ea4a4723c */ /* 0x000fe20000041820 */
[----:B--2---:R-:W-:Y:S01]  /*82e0*/  FFMA.FTZ R0, R168, UR5, -R5 ;  /* 0x00000005a8007c23 */ /* 0x004fe20008010805 */
[----:B------:R-:W-:-:S03]  /*82f0*/  F2FP.BF16.F32.PACK_AB R168, R182, R184 ;  /* 0x000000b8b6a8723e */ /* 0x000fc600000010ff */
[----:B------:R1:W-:Y:S02]  /*8300*/  MUFU.EX2 R9, R0 ;  /* 0x0000000000097308 */ /* 0x0003e40000000800 */
[----:B-1----:R-:W-:Y:S01]  /*8310*/  FFMA.FTZ R0, R169, UR5, -R5 ;  /* 0x00000005a9007c23 */ /* 0x002fe20008010805 */
[----:B------:R-:W-:Y:S01]  /*8320*/  FADD.FTZ R5, R7, R6 ;  /* 0x0000000607057221 */ /* 0x000fe20000010000 */
[----:B---3--:R-:W-:-:S04]  /*8330*/  F2FP.BF16.F32.PACK_AB R169, R10, R16 ;  /* 0x000000100aa9723e */ /* 0x008fc800000010ff */
[----:B------:R1:W2:Y:S02]  /*8340*/  MUFU.EX2 R242, R0 ;  /* 0x0000000000f27308 */ /* 0x0002a40000000800 */
[----:B-1----:R-:W-:Y:S01]  /*8350*/  FADD.FTZ R0, R217, R215 ;  /* 0x000000d7d9007221 */ /* 0x002fe20000010000 */
[----:B--2---:R-:W-:-:S03]  /*8360*/  F2FP.BF16.F32.PACK_AB R171, R242, R9 ;  /* 0x00000009f2ab723e */ /* 0x004fc600000010ff */
        /* <DEDUP_REMOVED lines=125> */
[----:B------:R-:W1:Y:S01]  /*8b40*/  S2R R181, SR_TID.X ;  /* 0x0000000000b57919 */ /* 0x000e620000002100 */
[----:B------:R-:W2:Y:S01]  /*8b50*/  LDC.64 R214, c[0x0][0x3c0] ;  /* 0x0000f000ffd67b82 */ /* 0x000ea20000000a00 */
[----:B------:R-:W3:Y:S01]  /*8b60*/  LDCU UR6, c[0x0][0x440] ;  /* 0x00008800ff0677ac */ /* 0x000ee20008000800 */
[----:B------:R-:W-:Y:S01]  /*8b70*/  IADD3 R245, PT, PT, R245, R57, RZ ;  /* 0x00000039f5f57210 */ /* 0x000fe20007ffe0ff */
[----:B------:R-:W-:Y:S01]  /*8b80*/  IMAD.MOV.U32 R136, RZ, RZ, R132 ;  /* 0x000000ffff887224 */ /* 0x000fe200078e0084 */
[----:B------:R-:W-:Y:S01]  /*8b90*/  LEA.HI.SX32 R199, R199, 0xfffffffe, 0x19 ;  /* 0xfffffffec7c77811 */ /* 0x000fe200078fcaff */
[----:B------:R-:W-:Y:S01]  /*8ba0*/  IMAD.MOV.U32 R134, RZ, RZ, R138 ;  /* 0x000000ffff867224 */ /* 0x000fe200078e008a */
[----:B------:R-:W-:Y:S01]  /*8bb0*/  MOV R135, R137 ;  /* 0x0000008900877202 */ /* 0x000fe20000000f00 */
[----:B------:R-:W4:Y:S01]  /*8bc0*/  LDCU UR5, c[0x0][0x440] ;  /* 0x00008800ff0577ac */ /* 0x000f220008000800 */
[----:B------:R-:W-:Y:S01]  /*8bd0*/  MOV R133, R139 ;  /* 0x0000008b00857202 */ /* 0x000fe20000000f00 */
[----:B------:R-:W1:Y:S01]  /*8be0*/  LDCU UR4, c[0x0][0x45c] ;  /* 0x00008b80ff0477ac */ /* 0x000e620008000800 */
[----:B---3--:R-:W-:Y:S01]  /*8bf0*/  ISETP.GE.AND P1, PT, R213, UR6, PT ;  /* 0x00000006d5007c0c */ /* 0x008fe2000bf26270 */
[----:B-1----:R-:W-:-:S05]  /*8c00*/  IMAD.SHL.U32 R181, R181, 0x2, RZ ;  /* 0x00000002b5b57824 */ /* 0x002fca00078e00ff */
[----:B------:R-:W-:-:S05]  /*8c10*/  LOP3.LUT R181, R181, 0x6, RZ, 0xc0, !PT ;  /* 0x00000006b5b57812 */ /* 0x000fca00078ec0ff */
[----:B------:R-:W-:Y:S01]  /*8c20*/  IMAD.IADD R246, R181, 0x1, R180 ;  /* 0x00000001b5f67824 */ /* 0x000fe200078e02b4 */
[----:B----4-:R-:W-:Y:S06]  /*8c30*/  BRA `(.L_x_164) ;  /* 0x0000000000f47947 */ /* 0x010fec0003800000 */
.L_x_166:
[C---:B------:R-:W-:Y:S01]  /*8c40*/  @!P0 VIADD R0, R199.reuse, 0xffffffff ;  /* 0xffffffffc7008836 */ /* 0x040fe20000000000 */
[----:B------:R-:W1:Y:S01]  /*8c50*/  @!P0 LDC.64 R176, c[0x0][0x3b8] ;  /* 0x0000ee00ffb08b82 */ /* 0x000e620000000a00 */
[----:B------:R-:W-:Y:S01]  /*8c60*/  @!P0 VIADD R137, R199, 0xffffffff ;  /* 0xffffffffc7898836 */ /* 0x000fe20000000000 */
        /* <DEDUP_REMOVED lines=8> */
[C---:B------:R-:W-:Y:S01]  /*8cf0*/  @!P0 SHF.L.U32 R181, R138.reuse, 0x7, RZ ;  /* 0x000000078ab58819 */ /* 0x040fe200000006ff */
[C---:B---3--:R-:W-:Y:S03]  /*8d00*/  @!P0 IMAD.WIDE.U32 R172, R137.reuse, R178, RZ ;  /* 0x000000b289ac8225 */ /* 0x048fe600078e00ff */
        /* <DEDUP_REMOVED lines=10> */
[----:B------:R-:W-:Y:S01]  /*8db0*/  @!P0 IMAD.SHL.U32 R176, R138, 0x80, RZ ;  /* 0x000000808ab08824 */ /* 0x000fe200078e00ff */
[----:B------:R-:W-:Y:S01]  /*8dc0*/  @!P1 LEA R180, P4, R174, R238, 0x8 ;  /* 0x000000eeaeb49211 */ /* 0x000fe200078840ff */
[----:B------:R-:W-:Y:S01]  /*8dd0*/  @!P0 IMAD R137, R183, 0x60, RZ ;  /* 0x00000060b7898824 */ /* 0x000fe200078e02ff */
[----:B------:R-:W-:Y:S01]  /*8de0*/  @!P0 LEA R0, P2, R178, R0, 0x6 ;  /* 0x00000000b2008211 */ /* 0x000fe200078430ff */
[----:B------:R-:W-:Y:S01]  /*8df0*/  @!P0 IMAD.WIDE.U32 R138, R182, 0x60, R176 ;  /* 0x00000060b68a8825 */ /* 0x000fe200078e00b0 */
[----:B------:R-:W-:Y:S02]  /*8e00*/  @!P1 LEA.HI.X R173, R174, R237, R175, 0x8, P4 ;  /* 0x000000edaead9211 */ /* 0x000fe400020f44af */
[----:B------:R-:W-:Y:S02]  /*8e10*/  @!P0 LEA.HI.X R178, R178, R172, R179, 0x6, P2 ;  /* 0x000000acb2b28211 */ /* 0x000fe400010f34b3 */
[CC--:B------:R-:W-:Y:S02]  /*8e20*/  @!P0 LEA R174, P2, R0.reuse, R238.reuse, 0x1 ;  /* 0x000000ee00ae8211 */ /* 0x0c0fe400078408ff */
        /* <DEDUP_REMOVED lines=30> */
.L_x_164:
[----:B------:R-:W-:Y:S04]  /*9010*/  DEPBAR.LE SB0, 0x0 ;  /* 0x000080000000791a */ /* 0x000fe80000000000 */
[----:B------:R-:W-:Y:S01]  /*9020*/  BAR.SYNC.DEFER_BLOCKING 0x0 ;  /* 0x0000000000007b1d */ /* 0x000fe20000010000 */
[----:B--2---:R-:W-:Y:S01]  /*9030*/  IMAD.WIDE.U32 R6, R199, R214, RZ ;  /* 0x000000d6c7067225 */ /* 0x004fe200078e00ff */
[----:B------:R-:W-:Y:S03]  /*9040*/  ISETP.GE.AND P0, PT, R213, UR5, PT ;  /* 0x00000005d5007c0c */ /* 0x000fe6000bf06270 */
        /* <DEDUP_REMOVED lines=24> */
[C---:B------:R-:W-:Y:S01]  /*91d0*/  IMAD R0, R199.reuse, 0x80, R246 ;  /* 0x00000080c7007824 */ /* 0x040fe200078e02f6 */
[----:B------:R-:W-:Y:S03]  /*91e0*/  ISETP.NE.AND P2, PT, R199, RZ, PT ;  /* 0x000000ffc700720c */ /* 0x000fe60003f45270 */
[----:B------:R-:W-:Y:S03]  /*91f0*/  IMAD.IADD R0, R245, 0x1, -R0 ;  /* 0x00000001f5007824 */ /* 0x000fe600078e0a00 */
[----:B------:R-:W-:Y:S01]  /*9200*/  @!PT LDS RZ, [RZ] ;  /* 0x00000000fffff984 */ /* 0x000fe20000000800 */
[----:B------:R-:W-:Y:S01]  /*9210*/  @!PT LDS RZ, [RZ] ;  /* 0x00000000fffff984 */ /* 0x000fe20000000800 */
[----:B------:R-:W-:Y:S01]  /*9220*/  @!PT LDS RZ, [RZ] ;  /* 0x00000000fffff984 */ /* 0x000fe20000000800 */
[----:B------:R-:W-:Y:S01]  /*9230*/  @!P0 LDGSTS.E.BYPASS.LTC128B.128 [R200+0x4800], desc[UR14][R10.64] ;  /* 0x048000000ac88fae */ /* 0x000fe2000b981a0e */
[C---:B------:R-:W-:Y:S01]  /*9240*/  VIADD R2, R0.reuse, 0x7 ;  /* 0x0000000700027836 */ /* 0x040fe20000000000 */
[C---:B------:R-:W-:Y:S01]  /*9250*/  IADD3 R132, PT, PT, R0.reuse, 0x48, RZ ;  /* 0x0000004800847810 */ /* 0x040fe20007ffe0ff */
[C---:B------:R-:W-:Y:S02]  /*9260*/  VIADD R139, R0.reuse, 0x47 ;  /* 0x00000047008b7836 */ /* 0x040fe40000000000 */
[C---:B------:R-:W-:Y:S01]  /*9270*/  VIADD R138, R0.reuse, 0xffffffff ;  /* 0xffffffff008a7836 */ /* 0x040fe20000000000 */
[----:B------:R-:W-:Y:S01]  /*9280*/  IABS R2, R2 ;  /* 0x0000000200027213 */ /* 0x000fe20000000000 */
[C---:B------:R-:W-:Y:S01]  /*9290*/  VIADD R137, R0.reuse, 0x8 ;  /* 0x0000000800897836 */ /* 0x040fe20000000000 */
[----:B------:R-:W-:Y:S01]  /*92a0*/  @P0 STS.128 [R200+0x5000], RZ ;  /* 0x005000ffc8000388 */ /* 0x000fe20000000c00 */
[----:B------:R-:W-:Y:S01]  /*92b0*/  IABS R139, R139 ;  /* 0x0000008b008b7213 */ /* 0x000fe20000000000 */
[C---:B------:R-:W-:Y:S01]  /*92c0*/  VIADD R198, R0.reuse, 0xffffffc7 ;  /* 0xffffffc700c67836 */ /* 0x040fe20000000000 */
[----:B------:R-:W-:Y:S02]  /*92d0*/  I2FP.F32.S32 R211, R2 ;  /* 0x0000000200d37245 */ /* 0x000fe40000201400 */
[----:B------:R-:W-:Y:S01]  /*92e0*/  I2FP.F32.S32 R2, R139 ;  /* 0x0000008b00027245 */ /* 0x000fe20000201400 */
[C---:B------:R-:W-:Y:S01]  /*92f0*/  VIADD R139, R0.reuse, 0x30 ;  /* 0x00000030008b7836 */ /* 0x040fe20000000000 */
[----:B------:R-:W-:Y:S01]  /*9300*/  IABS R138, R138 ;  /* 0x0000008a008a7213 */ /* 0x000fe20000000000 */
[----:B------:R-:W-:Y:S01]  /*9310*/  @!PT LDS RZ, [RZ] ;  /* 0x00000000fffff984 */ /* 0x000fe20000000800 */
[----:B------:R-:W-:Y:S01]  /*9320*/  @!PT LDS RZ, [RZ] ;  /* 0x00000000fffff984 */ /* 0x000fe20000000800 */
[----:B------:R-:W-:Y:S01]  /*9330*/  @!PT LDS RZ, [RZ] ;  /* 0x00000000fffff984 */ /* 0x000fe20000000800 */
[----:B------:R-:W-:Y:S01]  /*9340*/  @!P0 LDGSTS.E.BYPASS.LTC128B.128 [R200+0x5000], desc[UR14][R8.64] ;  /* 0x0500000008c88fae */ /* 0x000fe2000b981a0e */
[----:B------:R-:W-:Y:S02]  /*9350*/  IABS R132, R132 ;  /* 0x0000008400847213 */ /* 0x000fe40000000000 */
[----:B------:R-:W-:Y:S01]  /*9360*/  I2FP.F32.S32 R209, R138 ;  /* 0x0000008a00d17245 */ /* 0x000fe20000201400 */
[C---:B------:R-:W-:Y:S01]  /*9370*/  VIADD R138, R0.reuse, 0x38 ;  /* 0x00000038008a7836 */ /* 0x040fe20000000000 */
[----:B------:R-:W-:Y:S02]  /*9380*/  I2FP.F32.S32 R132, R132 ;  /* 0x0000008400847245 */ /* 0x000fe40000201400 */
[----:B------:R-:W-:Y:S01]  /*9390*/  IABS R137, R137 ;  /* 0x0000008900897213 */ /* 0x000fe20000000000 */
[----:B------:R-:W-:Y:S01]  /*93a0*/  @P0 STS.128 [R200+0x5800], RZ ;  /* 0x005800ffc8000388 */ /* 0x000fe20000000c00 */
[----:B------:R-:W-:Y:S02]  /*93b0*/  IABS R138, R138 ;  /* 0x0000008a008a7213 */ /* 0x000fe40000000000 */
[----:B------:R-:W-:Y:S01]  /*93c0*/  I2FP.F32.S32 R212, R137 ;  /* 0x0000008900d47245 */ /* 0x000fe20000201400 */
[----:B------:R-:W-:Y:S01]  /*93d0*/  VIADD R137, R0, 0x37 ;  /* 0x0000003700897836 */ /* 0x000fe20000000000 */
[----:B------:R-:W-:Y:S02]  /*93e0*/  I2FP.F32.S32 R138, R138 ;  /* 0x0000008a008a7245 */ /* 0x000fe40000201400 */
[----:B------:R-:W-:Y:S01]  /*93f0*/  IABS R139, R139 ;  /* 0x0000008b008b7213 */ /* 0x000fe20000000000 */
[----:B------:R-:W-:Y:S01]  /*9400*/  @!PT LDS RZ, [RZ] ;  /* 0x00000000fffff984 */ /* 0x000fe20000000800 */
[----:B------:R-:W-:Y:S01]  /*9410*/  @!PT LDS RZ, [RZ] ;  /* 0x00000000fffff984 */ /* 0x000fe20000000800 */
[----:B------:R-:W-:Y:S01]  /*9420*/  @!PT LDS RZ, [RZ] ;  /* 0x00000000fffff984 */ /* 0x000fe20000000800 */
[----:B------:R1:W-:Y:S01]  /*9430*/  @!P0 LDGSTS.E.BYPASS.LTC128B.128 [R200+0x5800], desc[UR14][R6.64] ;  /* 0x0580000006c88fae */ /* 0x0003e2000b981a0e */
[----:B------:R-:W-:Y:S02]  /*9440*/  IABS R137, R137 ;  /* 0x0000008900897213 */ /* 0x000fe40000000000 */
[----:B------:R-:W-:Y:S02]  /*9450*/  IABS R198, R198 ;  /* 0x000000c600c67213 */ /* 0x000fe40000000000 */
[----:B------:R-:W-:Y:S02]  /*9460*/  I2FP.F32.S32 R137, R137 ;  /* 0x0000008900897245 */ /* 0x000fe40000201400 */
[----:B------:R-:W-:Y:S01]  /*9470*/  I2FP.F32.S32 R198, R198 ;  /* 0x000000c600c67245 */ /* 0x000fe20000201400 */
[----:B------:R-:W-:Y:S08]  /*9480*/  LDSM.16.M88.4 R128, [R196] ;  /* 0x00000000c480783b */ /* 0x000ff00000000200 */
[----:B------:R-:W1:Y:S08]  /*9490*/  LDSM.16.M88.4 R16, [R193+0x2000] ;  /* 0x00200000c110783b */ /* 0x000e700000000200 */
[----:B------:R-:W2:Y:S08]  /*94a0*/  LDSM.16.M88.4 R124, [R196+0x1000] ;  /* 0x00100000c47c783b */ /* 0x000eb00000000200 */
[----:B------:R-:W3:Y:S08]  /*94b0*/  LDSM.16.M88.4 R32, [R193+0x2400] ;  /* 0x00240000c120783b */ /* 0x000ef00000000200 */
[----:B------:R-:W0:Y:S08]  /*94c0*/  LDGDEPBAR ;  /* 0x00000000000079af */ /* 0x000e300000000000 */
[----:B------:R-:W4:Y:S08]  /*94d0*/  LDSM.16.M88.4 R48, [R193+0x2800] ;  /* 0x00280000c130783b */ /* 0x000f300000000200 */
[----:B------:R-:W5:Y:S01]  /*94e0*/  LDSM.16.M88.4 R64, [R193+0x2c00] ;  /* 0x002c0000c140783b */ /* 0x000f620000000200 */
        /* <DEDUP_REMOVED lines=16> */
[-C--:B----4-:R-:W-:Y:S08]  /*95f0*/  HMMA.16816.F32.BF16 R36, R128, R48.reuse, RZ ;  /* 0x000000308024723c */ /* 0x090ff000000418ff */
[C---:B------:R-:W-:Y:S08]  /*9600*/  HMMA.16816.F32.BF16 R40, R124.reuse, R48, RZ ;  /* 0x000000307c28723c */ /* 0x040ff000000418ff */
[-C--:B------:R-:W-:Y:S08]  /*9610*/  HMMA.16816.F32.BF16 R44, R124, R50.reuse, RZ ;  /* 0x000000327c2c723c */ /* 0x080ff000000418ff */
[C---:B------:R-:W-:Y:S08]  /*9620*/  HMMA.16816.F32.BF16 R48, R128.reuse, R50, RZ ;  /* 0x000000328030723c */ /* 0x040ff000000418ff */
[-C--:B-----5:R-:W-:Y:S08]  /*9630*/  HMMA.16816.F32.BF16 R52, R128, R64.reuse, RZ ;  /* 0x000000408034723c */ /* 0x0a0ff000000418ff */
        /* <DEDUP_REMOVED lines=19> */
[----:B------:R-:W1:Y:S07]  /*9770*/  LDSM.16.M88.4 R172, [R195+0x2800] ;  /* 0x00280000c3ac783b */ /* 0x000e6e0000000200 */
[-C--:B---3--:R-:W-:Y:S08]  /*9780*/  HMMA.16816.F32.BF16 R4, R176, R180.reuse, R4 ;  /* 0x000000b4b004723c */ /* 0x088ff00000041804 */
[C---:B------:R-:W-:Y:S04]  /*9790*/  HMMA.16816.F32.BF16 R8, R184.reuse, R180, R8 ;  /* 0x000000b4b808723c */ /* 0x040fe80000041808 */
[----:B------:R-:W-:Y:S04]  /*97a0*/  IABS R180, R0 ;  /* 0x0000000000b47213 */ /* 0x000fe80000000000 */
[----:B------:R-:W-:Y:S01]  /*97b0*/  I2FP.F32.S32 R210, R180 ;  /* 0x000000b400d27245 */ /* 0x000fe20000201400 */
[-C--:B------:R-:W-:Y:S03]  /*97c0*/  HMMA.16816.F32.BF16 R12, R184, R182.reuse, R12 ;  /* 0x000000b6b80c723c */ /* 0x080fe6000004180c */
[-C--:B------:R-:W-:Y:S01]  /*97d0*/  FFMA.FTZ R5, R209, -R3.reuse, R5 ;  /* 0x80000003d1057223 */ /* 0x080fe20000010005 */
[-C--:B------:R-:W-:Y:S01]  /*97e0*/  FFMA.FTZ R4, R210, -R3.reuse, R4 ;  /* 0x80000003d2047223 */ /* 0x080fe20000010004 */
[-C--:B------:R-:W-:Y:S01]  /*97f0*/  FFMA.FTZ R6, R212, -R3.reuse, R6 ;  /* 0x80000003d4067223 */ /* 0x080fe20000010006 */
[-C--:B------:R-:W-:Y:S02]  /*9800*/  FFMA.FTZ R7, R211, -R3.reuse, R7 ;  /* 0x80000003d3077223 */ /* 0x080fe40000010007 */
[C---:B------:R-:W-:Y:S01]  /*9810*/  HMMA.16816.F32.BF16 R16, R176.reuse, R182, R16 ;  /* 0x000000b6b010723c */ /* 0x040fe20000041810 */
[----:B------:R-:W2:Y:S03]  /*9820*/  LDSM.16.M88.4 R180, [R195+0x2c00] ;  /* 0x002c0000c3b4783b */ /* 0x000ea60000000200 */
[-C--:B------:R-:W-:Y:S01]  /*9830*/  FFMA.FTZ R11, R2, -R3.reuse, R11 ;  /* 0x80000003020b7223 */ /* 0x080fe2000001000b */
[----:B------:R-:W-:Y:S02]  /*9840*/  VIADD R2, R0, 0x3f ;  /* 0x0000003f00027836 */ /* 0x000fe40000000000 */
[-C--:B------:R-:W-:Y:S01]  /*9850*/  FFMA.FTZ R10, R132, -R3.reuse, R10 ;  /* 0x80000003840a7223 */ /* 0x080fe2000001000a */
[----:B------:R-:W-:Y:S01]  /*9860*/  VIADD R132, R0, 0x40 ;  /* 0x0000004000847836 */ /* 0x000fe20000000000 */
[-C--:B------:R-:W-:Y:S03]  /*9870*/  HMMA.16816.F32.BF16 R20, R176, R188.reuse, R20 ;  /* 0x000000bcb014723c */ /* 0x080fe60000041814 */
[----:B------:R-:W-:Y:S01]  /*9880*/  IABS R2, R2 ;  /* 0x0000000200027213 */ /* 0x000fe20000000000 */
[-C--:B------:R-:W-:Y:S01]  /*9890*/  FFMA.FTZ R12, R138, -R3.reuse, R12 ;  /* 0x800000038a0c7223 */ /* 0x080fe2000001000c */
[----:B------:R-:W-:Y:S01]  /*98a0*/  IABS R132, R132 ;  /* 0x0000008400847213 */ /* 0x000fe20000000000 */
[CC--:B------:R-:W-:Y:S01]  /*98b0*/  FFMA.FTZ R13, R137.reuse, -R3.reuse, R13 ;  /* 0x80000003890d7223 */ /* 0x0c0fe2000001000d */
[----:B------:R-:W-:Y:S01]  /*98c0*/  I2FP.F32.S32 R2, R2 ;  /* 0x0000000200027245 */ /* 0x000fe20000201400 */
[C---:B------:R-:W-:Y:S04]  /*98d0*/  HMMA.16816.F32.BF16 R24, R184.reuse, R188, R24 ;  /* 0x000000bcb818723c */ /* 0x040fe80000041818 */
[----:B------:R-:W-:Y:S01]  /*98e0*/  I2FP.F32.S32 R132, R132 ;  /* 0x0000008400847245 */ /* 0x000fe20000201400 */
[-C--:B------:R-:W-:Y:S01]  /*98f0*/  FFMA.FTZ R9, R2, -R3.reuse, R9 ;  /* 0x8000000302097223 */ /* 0x080fe20000010009 */
[----:B------:R-:W-:Y:S01]  /*9900*/  IADD3 R188, PT, PT, R0, 0x18, RZ ;  /* 0x0000001800bc7810 */ /* 0x000fe20007ffe0ff */
[-C--:B------:R-:W-:Y:S01]  /*9910*/  FFMA.FTZ R15, R2, -R3.reuse, R15 ;  /* 0x80000003020f7223 */ /* 0x080fe2000001000f */
[----:B------:R-:W-:Y:S01]  /*9920*/  IADD3 R2, PT, PT, R0, -0x9, RZ ;  /* 0xfffffff700027810 */ /* 0x000fe20007ffe0ff */
[-C--:B------:R-:W-:Y:S03]  /*9930*/  HMMA.16816.F32.BF16 R28, R184, R190.reuse, R28 ;  /* 0x000000beb81c723c */ /* 0x080fe6000004181c */
[----:B------:R-:W-:Y:S01]  /*9940*/  IABS R2, R2 ;  /* 0x0000000200027213 */ /* 0x000fe20000000000 */
[CC--:B------:R-:W-:Y:S01]  /*9950*/  FFMA.FTZ R8, R132.reuse, -R3.reuse, R8 ;  /* 0x8000000384087223 */ /* 0x0c0fe20000010008 */
[----:B------:R-:W-:Y:S01]  /*9960*/  IABS R188, R188 ;  /* 0x000000bc00bc7213 */ /* 0x000fe20000000000 */
[-C--:B------:R-:W-:Y:S01]  /*9970*/  FFMA.FTZ R14, R132, -R3.reuse, R14 ;  /* 0x80000003840e7223 */ /* 0x080fe2000001000e */
[----:B------:R-:W-:Y:S01]  /*9980*/  I2FP.F32.S32 R208, R2 ;  /* 0x0000000200d07245 */ /* 0x000fe20000201400 */
[C---:B------:R-:W-:Y:S04]  /*9990*/  HMMA.16816.F32.BF16 R32, R176.reuse, R190, R32 ;  /* 0x000000beb020723c */ /* 0x040fe80000041820 */
[----:B------:R-:W-:Y:S01]  /*99a0*/  I2FP.F32.S32 R188, R188 ;  /* 0x000000bc00bc7245 */ /* 0x000fe20000201400 */
[-C--:B------:R-:W-:Y:S01]  /*99b0*/  FFMA.FTZ R26, R138, -R3.reuse, R26 ;  /* 0x800000038a1a7223 */ /* 0x080fe2000001001a */
[C---:B------:R-:W-:Y:S02]  /*99c0*/  VIADD R138, R0.reuse, 0xffffffe0 ;  /* 0xffffffe0008a7836 */ /* 0x040fe40000000000 */
[-C--:B------:R-:W-:Y:S01]  /*99d0*/  FFMA.FTZ R27, R137, -R3.reuse, R27 ;  /* 0x80000003891b7223 */ /* 0x080fe2000001001b */
[-C--:B-1----:R-:W-:Y:S03]  /*99e0*/  HMMA.16816.F32.BF16 R36, R176, R172.reuse, R36 ;  /* 0x000000acb024723c */ /* 0x082fe60000041824 */
[----:B------:R-:W-:Y:S01]  /*99f0*/  IABS R138, R138 ;  /* 0x0000008a008a7213 */ /* 0x000fe20000000000 */
[----:B------:R-:W-:Y:S02]  /*9a00*/  VIADD R132, R0, 0xfffffff8 ;  /* 0xfffffff800847836 */ /* 0x000fe40000000000 */
[----:B------:R-:W-:Y:S01]  /*9a10*/  FFMA.FTZ R17, R208, -R3, R17 ;  /* 0x80000003d0117223 */ /* 0x000fe20000010011 */
[C---:B------:R-:W-:Y:S01]  /*9a20*/  VIADD R137, R0.reuse, 0xffffffdf ;  /* 0xffffffdf00897836 */ /* 0x040fe20000000000 */
[----:B------:R-:W-:Y:S01]  /*9a30*/  I2FP.F32.S32 R203, R138 ;  /* 0x0000008a00cb7245 */ /* 0x000fe20000201400 */
[C---:B------:R-:W-:Y:S04]  /*9a40*/  HMMA.16816.F32.BF16 R40, R184.reuse, R172, R40 ;  /* 0x000000acb828723c */ /* 0x040fe80000041828 */
[----:B------:R-:W-:Y:S01]  /*9a50*/  IABS R132, R132 ;  /* 0x0000008400847213 */ /* 0x000fe20000000000 */
[C---:B------:R-:W-:Y:S01]  /*9a60*/  VIADD R173, R0.reuse, 0xfffffff0 ;  /* 0xfffffff000ad7836 */ /* 0x040fe20000000000 */
[----:B------:R-:W-:Y:S01]  /*9a70*/  IABS R137, R137 ;  /* 0x0000008900897213 */ /* 0x000fe20000000000 */
[C---:B------:R-:W-:Y:S01]  /*9a80*/  VIADD R172, R0.reuse, 0xffffffef ;  /* 0xffffffef00ac7836 */ /* 0x040fe20000000000 */
[----:B------:R-:W-:Y:S01]  /*9a90*/  I2FP.F32.S32 R205, R132 ;  /* 0x0000008400cd7245 */ /* 0x000fe20000201400 */
[-C--:B------:R-:W-:Y:S03]  /*9aa0*/  HMMA.16816.F32.BF16 R44, R184, R174.reuse, R44 ;  /* 0x000000aeb82c723c */ /* 0x080fe6000004182c */
[----:B------:R-:W-:Y:S01]  /*9ab0*/  IABS R173, R173 ;  /* 0x000000ad00ad7213 */ /* 0x000fe20000000000 */
[C---:B------:R-:W-:Y:S01]  /*9ac0*/  VIADD R138, R0.reuse, 0xffffffcf ;  /* 0xffffffcf008a7836 */ /* 0x040fe20000000000 */
[----:B------:R-:W-:Y:S01]  /*9ad0*/  IABS R172, R172 ;  /* 0x000000ac00ac7213 */ /* 0x000fe20000000000 */
[C---:B------:R-:W-:Y:S01]  /*9ae0*/  VIADD R191, R0.reuse, 0xffffffd7 ;  /* 0xffffffd700bf7836 */ /* 0x040fe20000000000 */
[----:B------:R-:W-:Y:S01]  /*9af0*/  I2FP.F32.S32 R207, R173 ;  /* 0x000000ad00cf7245 */ /* 0x000fe20000201400 */
[C---:B------:R-:W-:Y:S04]  /*9b00*/  HMMA.16816.F32.BF16 R48, R176.reuse, R174, R48 ;  /* 0x000000aeb030723c */ /* 0x040fe80000041830 */
[----:B------:R-:W-:Y:S01]  /*9b10*/  I2FP.F32.S32 R206, R172 ;  /* 0x000000ac00ce7245 */ /* 0x000fe20000201400 */
[C---:B------:R-:W-:Y:S01]  /*9b20*/  VIADD R174, R0.reuse, 0x2f ;  /* 0x0000002f00ae7836 */ /* 0x040fe20000000000 */
[----:B------:R-:W-:Y:S01]  /*9b30*/  IABS R138, R138 ;  /* 0x0000008a008a7213 */ /* 0x000fe20000000000 */
[----:B------:R-:W-:Y:S01]  /*9b40*/  FFMA.FTZ R16, R205, -R3, R16 ;  /* 0x80000003cd107223 */ /* 0x000fe20000010010 */
[----:B------:R-:W-:Y:S01]  /*9b50*/  I2FP.F32.S32 R132, R139 ;  /* 0x0000008b00847245 */ /* 0x000fe20000201400 */
[-C--:B--2---:R-:W-:Y:S03]  /*9b60*/  HMMA.16816.F32.BF16 R52, R176, R180.reuse, R52 ;  /* 0x000000b4b034723c */ /* 0x084fe60000041834 */
[----:B------:R-:W-:Y:S01]  /*9b70*/  IABS R174, R174 ;  /* 0x000000ae00ae7213 */ /* 0x000fe20000000000 */
[----:B------:R-:W-:Y:S01]  /*9b80*/  VIADD R139, R0, 0xffffffe7 ;  /* 0xffffffe7008b7836 */ /* 0x000fe20000000000 */
[----:B------:R-:W-:Y:S01]  /*9b90*/  I2FP.F32.S32 R204, R137 ;  /* 0x0000008900cc7245 */ /* 0x000fe20000201400 */
[----:B------:R-:W-:Y:S01]  /*9ba0*/  FFMA.FTZ R24, R132, -R3, R24 ;  /* 0x8000000384187223 */ /* 0x000fe20000010018 */
[C---:B------:R-:W-:Y:S01]  /*9bb0*/  IADD3 R137, PT, PT, R0.reuse, 0xf, RZ ;  /* 0x0000000f00897810 */ /* 0x040fe20007ffe0ff */
[----:B------:R-:W-:Y:S01]  /*9bc0*/  IMAD.MOV.U32 R2, RZ, RZ, R174 ;  /* 0x000000ffff027224 */ /* 0x000fe200078e00ae */
[----:B------:R-:W-:Y:S01]  /*9bd0*/  IABS R139, R139 ;  /* 0x0000008b008b7213 */ /* 0x000fe20000000000 */
[----:B------:R-:W1:Y:S01]  /*9be0*/  LDSM.16.M88.4 R172, [R195+0x3000] ;  /* 0x00300000c3ac783b */ /* 0x000e620000000200 */
[----:B------:R-:W-:Y:S01]  /*9bf0*/  IABS R137, R137 ;  /* 0x0000008900897213 */ /* 0x000fe20000000000 */
[C---:B------:R-:W-:Y:S04]  /*9c00*/  HMMA.16816.F32.BF16 R56, R184.reuse, R180, R56 ;  /* 0x000000b4b838723c */ /* 0x040fe80000041838 */
[----:B------:R-:W-:Y:S01]  /*9c10*/  I2FP.F32.S32 R2, R2 ;  /* 0x0000000200027245 */ /* 0x000fe20000201400 */
[C---:B------:R-:W-:Y:S01]  /*9c20*/  VIADD R180, R0.reuse, 0xffffffe8 ;  /* 0xffffffe800b47836 */ /* 0x040fe20000000000 */
[----:B------:R-:W-:Y:S01]  /*9c30*/  I2FP.F32.S32 R202, R139 ;  /* 0x0000008b00ca7245 */ /* 0x000fe20000201400 */
[----:B------:R-:W-:Y:S01]  /*9c40*/  VIADD R139, R0, 0x17 ;  /* 0x00000017008b7836 */ /* 0x000fe20000000000 */
[----:B------:R-:W-:Y:S01]  /*9c50*/  I2FP.F32.S32 R137, R137 ;  /* 0x0000008900897245 */ /* 0x000fe20000201400 */
[-C--:B------:R-:W-:Y:S03]  /*9c60*/  HMMA.16816.F32.BF16 R60, R184, R182.reuse, R60 ;  /* 0x000000b6b83c723c */ /* 0x080fe6000004183c */
[----:B------:R-:W-:Y:S01]  /*9c70*/  IABS R180, R180 ;  /* 0x000000b400b47213 */ /* 0x000fe20000000000 */
[C---:B------:R-:W-:Y:S01]  /*9c80*/  FFMA.FTZ R25, R2.reuse, -R3, R25 ;  /* 0x8000000302197223 */ /* 0x040fe20000010019 */
[----:B------:R-:W-:Y:S01]  /*9c90*/  IABS R139, R139 ;  /* 0x0000008b008b7213 */ /* 0x000fe20000000000 */
[-C--:B------:R-:W-:Y:S01]  /*9ca0*/  FFMA.FTZ R31, R2, -R3.reuse, R31 ;  /* 0x80000003021f7223 */ /* 0x080fe2000001001f */
[----:B------:R-:W-:Y:S01]  /*9cb0*/  IADD3 R2, PT, PT, R0, 0x27, RZ ;  /* 0x0000002700027810 */ /* 0x000fe20007ffe0ff */
[C---:B------:R-:W-:Y:S04]  /*9cc0*/  HMMA.16816.F32.BF16 R64, R176.reuse, R182, R64 ;  /* 0x000000b6b040723c */ /* 0x040fe80000041840 */
[----:B------:R-:W-:Y:S01]  /*9cd0*/  IABS R2, R2 ;  /* 0x0000000200027213 */ /* 0x000fe20000000000 */
[CC--:B------:R-:W-:Y:S01]  /*9ce0*/  FFMA.FTZ R57, R137.reuse, -R3.reuse, R57 ;  /* 0x8000000389397223 */ /* 0x0c0fe20000010039 */
[----:B------:R-:W-:Y:S01]  /*9cf0*/  I2FP.F32.S32 R201, R180 ;  /* 0x000000b400c97245 */ /* 0x000fe20000201400 */
[----:B------:R-:W-:Y:S01]  /*9d00*/  FFMA.FTZ R30, R132, -R3, R30 ;  /* 0x80000003841e7223 */ /* 0x000fe2000001001e */
[----:B------:R-:W-:Y:S01]  /*9d10*/  I2FP.F32.S32 R2, R2 ;  /* 0x0000000200027245 */ /* 0x000fe20000201400 */
[----:B------:R-:W2:Y:S01]  /*9d20*/  LDSM.16.M88.4 R180, [R195+0x3400] ;  /* 0x00340000c3b4783b */ /* 0x000ea20000000200 */
[----:B------:R-:W-:Y:S01]  /*9d30*/  I2FP.F32.S32 R139, R139 ;  /* 0x0000008b008b7245 */ /* 0x000fe20000201400 */
[----:B------:R-:W-:Y:S01]  /*9d40*/  FFMA.FTZ R63, R137, -R3, R63 ;  /* 0x80000003893f7223 */ /* 0x000fe2000001003f */
[----:B------:R-:W-:Y:S01]  /*9d50*/  IABS R191, R191 ;  /* 0x000000bf00bf7213 */ /* 0x000fe20000000000 */
[CC--:B------:R-:W-:Y:S01]  /*9d60*/  FFMA.FTZ R29, R2.reuse, -R3.reuse, R29 ;  /* 0x80000003021d7223 */ /* 0x0c0fe2000001001d */
[----:B------:R-:W-:Y:S01]  /*9d70*/  FFMA.FTZ R43, R2, -R3, R43 ;  /* 0x80000003022b7223 */ /* 0x000fe2000001002b */
[C---:B------:R-:W-:Y:S01]  /*9d80*/  VIADD R2, R0.reuse, 0x1f ;  /* 0x0000001f00027836 */ /* 0x040fe20000000000 */
[----:B------:R-:W-:Y:S01]  /*9d90*/  I2FP.F32.S32 R191, R191 ;  /* 0x000000bf00bf7245 */ /* 0x000fe20000201400 */
[CC--:B------:R-:W-:Y:S01]  /*9da0*/  FFMA.FTZ R45, R139.reuse, -R3.reuse, R45 ;  /* 0x800000038b2d7223 */ /* 0x0c0fe2000001002d */
[C---:B------:R-:W-:Y:S02]  /*9db0*/  VIADD R137, R0.reuse, 0xffffffc8 ;  /* 0xffffffc800897836 */ /* 0x040fe40000000000 */
[----:B------:R-:W-:Y:S01]  /*9dc0*/  FFMA.FTZ R59, R139, -R3, R59 ;  /* 0x800000038b3b7223 */ /* 0x000fe2000001003b */
[----:B------:R-:W-:Y:S01]  /*9dd0*/  IABS R2, R2 ;  /* 0x0000000200027213 */ /* 0x000fe20000000000 */
[-C--:B-1----:R-:W-:Y:S03]  /*9de0*/  HMMA.16816.F32.BF16 R68, R176, R172.reuse, R68 ;  /* 0x000000acb044723c */ /* 0x082fe60000041844 */
[----:B------:R-:W-:Y:S01]  /*9df0*/  I2FP.F32.S32 R2, R2 ;  /* 0x0000000200027245 */ /* 0x000fe20000201400 */
[C---:B------:R-:W-:Y:S01]  /*9e00*/  VIADD R139, R0.reuse, 0xffffffbf ;  /* 0xffffffbf008b7836 */ /* 0x040fe20000000000 */
[----:B------:R-:W-:Y:S01]  /*9e10*/  IABS R137, R137 ;  /* 0x0000008900897213 */ /* 0x000fe20000000000 */
[----:B------:R-:W-:Y:S02]  /*9e20*/  VIADD R132, R0, 0x28 ;  /* 0x0000002800847836 */ /* 0x000fe40000000000 */
[----:B------:R-:W-:Y:S01]  /*9e30*/  FFMA.FTZ R44, R188, -R3, R44 ;  /* 0x80000003bc2c7223 */ /* 0x000fe2000001002c */
[C---:B------:R-:W-:Y:S04]  /*9e40*/  HMMA.16816.F32.BF16 R72, R184.reuse, R172, R72 ;  /* 0x000000acb848723c */ /* 0x040fe80000041848 */
[----:B------:R-:W-:Y:S01]  /*9e50*/  IABS R139, R139 ;  /* 0x0000008b008b7213 */ /* 0x000fe20000000000 */
[----:B------:R-:W-:Y:S01]  /*9e60*/  VIADD R172, R0, 0x10 ;  /* 0x0000001000ac7836 */ /* 0x000fe20000000000 */
[----:B------:R-:W-:Y:S01]  /*9e70*/  I2FP.F32.S32 R190, R137 ;  /* 0x0000008900be7245 */ /* 0x000fe20000201400 */
[C---:B------:R-:W-:Y:S01]  /*9e80*/  FFMA.FTZ R41, R2.reuse, -R3, R41 ;  /* 0x8000000302297223 */ /* 0x040fe20000010029 */
[----:B------:R-:W-:Y:S01]  /*9e90*/  I2FP.F32.S32 R137, R139 ;  /* 0x0000008b00897245 */ /* 0x000fe20000201400 */
[-C--:B------:R-:W-:Y:S03]  /*9ea0*/  HMMA.16816.F32.BF16 R76, R184, R174.reuse, R76 ;  /* 0x000000aeb84c723c */ /* 0x080fe6000004184c */
[----:B------:R-:W-:Y:S01]  /*9eb0*/  IABS R172, R172 ;  /* 0x000000ac00ac7213 */ /* 0x000fe20000000000 */
[-C--:B------:R-:W-:Y:S01]  /*9ec0*/  FFMA.FTZ R47, R2, -R3.reuse, R47 ;  /* 0x80000003022f7223 */ /* 0x080fe2000001002f */
[----:B------:R-:W-:Y:S01]  /*9ed0*/  IABS R132, R132 ;  /* 0x0000008400847213 */ /* 0x000fe20000000000 */
[C---:B------:R-:W-:Y:S02]  /*9ee0*/  VIADD R2, R0.reuse, 0xffffffd8 ;  /* 0xffffffd800027836 */ /* 0x040fe40000000000 */
[CC--:B------:R-:W-:Y:S01]  /*9ef0*/  FFMA.FTZ R69, R137.reuse, -R3.reuse, R69 ;  /* 0x8000000389457223 */ /* 0x0c0fe20000010045 */
[C---:B------:R-:W-:Y:S04]  /*9f00*/  HMMA.16816.F32.BF16 R80, R176.reuse, R174, R80 ;  /* 0x000000aeb050723c */ /* 0x040fe80000041850 */
[----:B------:R-:W-:Y:S01]  /*9f10*/  IABS R2, R2 ;  /* 0x0000000200027213 */ /* 0x000fe20000000000 */
[----:B------:R-:W-:Y:S01]  /*9f20*/  VIADD R139, R0, 0xffffffaf ;  /* 0xffffffaf008b7836 */ /* 0x000fe20000000000 */
[----:B------:R-:W-:Y:S01]  /*9f30*/  I2FP.F32.S32 R132, R132 ;  /* 0x0000008400847245 */ /* 0x000fe20000201400 */
[-C--:B------:R-:W-:Y:S01]  /*9f40*/  FFMA.FTZ R58, R188, -R3.reuse, R58 ;  /* 0x80000003bc3a7223 */ /* 0x080fe2000001003a */
[----:B------:R-:W-:Y:S01]  /*9f50*/  I2FP.F32.S32 R189, R2 ;  /* 0x0000000200bd7245 */ /* 0x000fe20000201400 */
[-C--:B--2---:R-:W-:Y:S03]  /*9f60*/  HMMA.16816.F32.BF16 R84, R176, R180.reuse, R84 ;  /* 0x000000b4b054723c */ /* 0x084fe60000041854 */
[----:B------:R-:W-:Y:S01]  /*9f70*/  I2FP.F32.S32 R2, R138 ;  /* 0x0000008a00027245 */ /* 0x000fe20000201400 */
[CC--:B------:R-:W-:Y:S01]  /*9f80*/  FFMA.FTZ R28, R132.reuse, -R3.reuse, R28 ;  /* 0x80000003841c7223 */ /* 0x0c0fe2000001001c */
[----:B------:R-:W-:Y:S01]  /*9f90*/  I2FP.F32.S32 R138, R172 ;  /* 0x000000ac008a7245 */ /* 0x000fe20000201400 */
[----:B------:R-:W-:Y:S01]  /*9fa0*/  FFMA.FTZ R42, R132, -R3, R42 ;  /* 0x80000003842a7223 */ /* 0x000fe2000001002a */
[----:B------:R-:W-:Y:S01]  /*9fb0*/  IABS R139, R139 ;  /* 0x0000008b008b7213 */ /* 0x000fe20000000000 */
[----:B------:R-:W1:Y:S01]  /*9fc0*/  LDSM.16.M88.4 R172, [R195+0x3800] ;  /* 0x00380000c3ac783b */ /* 0x000e620000000200 */
[C---:B------:R-:W-:Y:S01]  /*9fd0*/  IADD3 R188, PT, PT, R0.reuse, -0x50, RZ ;  /* 0xffffffb000bc7810 */ /* 0x040fe20007ffe0ff */
[C---:B------:R-:W-:Y:S04]  /*9fe0*/  HMMA.16816.F32.BF16 R88, R184.reuse, R180, R88 ;  /* 0x000000b4b858723c */ /* 0x040fe80000041858 */
[----:B------:R-:W-:Y:S01]  /*9ff0*/  I2FP.F32.S32 R139, R139 ;  /* 0x0000008b008b7245 */ /* 0x000fe20000201400 */
[-C--:B------:R-:W-:Y:S01]  /*a000*/  FFMA.FTZ R83, R137, -R3.reuse, R83 ;  /* 0x8000000389537223 */ /* 0x080fe20000010053 */
[----:B------:R-:W-:Y:S01]  /*a010*/  IABS R188, R188 ;  /* 0x000000bc00bc7213 */ /* 0x000fe20000000000 */
[----:B------:R-:W-:Y:S01]  /*a020*/  VIADD R137, R0, 0xffffffb7 ;  /* 0xffffffb700897836 */ /* 0x000fe20000000000 */
[-C--:B------:R-:W-:Y:S03]  /*a030*/  HMMA.16816.F32.BF16 R92, R184, R182.reuse, R92 ;  /* 0x000000b6b85c723c */ /* 0x080fe6000004185c */
[----:B------:R-:W-:Y:S01]  /*a040*/  I2FP.F32.S32 R188, R188 ;  /* 0x000000bc00bc7245 */ /* 0x000fe20000201400 */
[C---:B------:R-:W-:Y:S01]  /*a050*/  FFMA.FTZ R56, R138.reuse, -R3, R56 ;  /* 0x800000038a387223 */ /* 0x040fe20000010038 */
[----:B------:R-:W-:Y:S01]  /*a060*/  IABS R137, R137 ;  /* 0x0000008900897213 */ /* 0x000fe20000000000 */
[----:B------:R-:W-:Y:S01]  /*a070*/  FFMA.FTZ R62, R138, -R3, R62 ;  /* 0x800000038a3e7223 */ /* 0x000fe2000001003e */
[C---:B------:R-:W-:Y:S01]  /*a080*/  VIADD R138, R0.reuse, 0xffffffc0 ;  /* 0xffffffc0008a7836 */ /* 0x040fe20000000000 */
[C---:B------:R-:W-:Y:S01]  /*a090*/  HMMA.16816.F32.BF16 R96, R176.reuse, R182, R96 ;  /* 0x000000b6b060723c */ /* 0x040fe20000041860 */
[----:B------:R-:W2:Y:S01]  /*a0a0*/  LDSM.16.M88.4 R180, [R195+0x3c00] ;  /* 0x003c0000c3b4783b */ /* 0x000ea20000000200 */
[----:B------:R-:W-:Y:S04]  /*a0b0*/  DEPBAR.LE SB0, 0x0 ;  /* 0x000080000000791a */ /* 0x000fe80000000000 */
[----:B------:R-:W-:Y:S01]  /*a0c0*/  IABS R138, R138 ;  /* 0x0000008a008a7213 */ /* 0x000fe20000000000 */
[C---:B------:R-:W-:Y:S01]  /*a0d0*/  VIADD R132, R0.reuse, 0x20 ;  /* 0x0000002000847836 */ /* 0x040fe20000000000 */
[----:B------:R-:W-:Y:S01]  /*a0e0*/  I2FP.F32.S32 R137, R137 ;  /* 0x0000008900897245 */ /* 0x000fe20000201400 */
[----:B------:R-:W-:Y:S01]  /*a0f0*/  BAR.SYNC.DEFER_BLOCKING 0x0 ;  /* 0x0000000000007b1d */ /* 0x000fe20000010000 */
[----:B------:R-:W-:Y:S01]  /*a100*/  I2FP.F32.S32 R138, R138 ;  /* 0x0000008a008a7245 */ /* 0x000fe20000201400 */
[-C--:B------:R-:W-:Y:S01]  /*a110*/  FFMA.FTZ R85, R139, -R3.reuse, R85 ;  /* 0x800000038b557223 */ /* 0x080fe20000010055 */
[----:B------:R-:W-:Y:S01]  /*a120*/  IABS R132, R132 ;  /* 0x0000008400847213 */ /* 0x000fe20000000000 */
[CC--:B------:R-:W-:Y:S01]  /*a130*/  FFMA.FTZ R81, R137.reuse, -R3.reuse, R81 ;  /* 0x8000000389517223 */ /* 0x0c0fe20000010051 */
[-C--:B------:R-:W-:Y:S01]  /*a140*/  FFMA.FTZ R87, R137, -R3.reuse, R87 ;  /* 0x8000000389577223 */ /* 0x080fe20000010057 */
[----:B------:R-:W-:Y:S01]  /*a150*/  VIADD R137, R0, 0xffffffa8 ;  /* 0xffffffa800897836 */ /* 0x000fe20000000000 */
[----:B------:R-:W-:Y:S01]  /*a160*/  I2FP.F32.S32 R132, R132 ;  /* 0x0000008400847245 */ /* 0x000fe20000201400 */
[CC--:B------:R-:W-:Y:S01]  /*a170*/  FFMA.FTZ R68, R138.reuse, -R3.reuse, R68 ;  /* 0x800000038a447223 */ /* 0x0c0fe20000010044 */
[----:B------:R-:W-:Y:S01]  /*a180*/  FFMA.FTZ R82, R138, -R3, R82 ;  /* 0x800000038a527223 */ /* 0x000fe20000010052 */
[C---:B------:R-:W-:Y:S01]  /*a190*/  VIADD R138, R0.reuse, 0xffffffb8 ;  /* 0xffffffb8008a7836 */ /* 0x040fe20000000000 */
[----:B------:R-:W-:Y:S01]  /*a1a0*/  IABS R137, R137 ;  /* 0x0000008900897213 */ /* 0x000fe20000000000 */
[-C--:B------:R-:W-:Y:S01]  /*a1b0*/  FFMA.FTZ R99, R139, -R3.reuse, R99 ;  /* 0x800000038b637223 */ /* 0x080fe20000010063 */
[----:B------:R-:W-:Y:S01]  /*a1c0*/  IADD3 R139, PT, PT, R0, -0x69, RZ ;  /* 0xffffff97008b7810 */ /* 0x000fe20007ffe0ff */
[-C--:B-1----:R-:W-:Y:S05]  /*a1d0*/  HMMA.16816.F32.BF16 R100, R176, R172.reuse, R100 ;  /* 0x000000acb064723c */ /* 0x082fea0000041864 */
[----:B------:R-:W-:Y:S01]  /*a1e0*/  IABS R138, R138 ;  /* 0x0000008a008a7213 */ /* 0x000fe20000000000 */
[----:B------:R-:W-:Y:S01]  /*a1f0*/  FFMA.FTZ R40, R132, -R3, R40 ;  /* 0x8000000384287223 */ /* 0x000fe20000010028 */
[----:B------:R-:W-:Y:S01]  /*a200*/  I2FP.F32.S32 R137, R137 ;  /* 0x0000008900897245 */ /* 0x000fe20000201400 */
[C---:B------:R-:W-:Y:S04]  /*a210*/  HMMA.16816.F32.BF16 R104, R184.reuse, R172, R104 ;  /* 0x000000acb868723c */ /* 0x040fe80000041868 */
[----:B------:R-:W-:Y:S01]  /*a220*/  I2FP.F32.S32 R138, R138 ;  /* 0x0000008a008a7245 */ /* 0x000fe20000201400 */
[C---:B------:R-:W-:Y:S01]  /*a230*/  FFMA.FTZ R96, R137.reuse, -R3, R96 ;  /* 0x8000000389607223 */ /* 0x040fe20000010060 */
[----:B------:R-:W-:Y:S01]  /*a240*/  IABS R139, R139 ;  /* 0x0000008b008b7213 */ /* 0x000fe20000000000 */
[C---:B------:R-:W-:Y:S01]  /*a250*/  VIADD R173, R0.reuse, 0xffffffa0 ;  /* 0xffffffa000ad7836 */ /* 0x040fe20000000000 */
[-C--:B------:R-:W-:Y:S03]  /*a260*/  HMMA.16816.F32.BF16 R108, R184, R174.reuse, R108 ;  /* 0x000000aeb86c723c */ /* 0x080fe6000004186c */
[----:B------:R-:W-:Y:S01]  /*a270*/  I2FP.F32.S32 R139, R139 ;  /* 0x0000008b008b7245 */ /* 0x000fe20000201400 */
[----:B------:R-:W-:Y:S01]  /*a280*/  FFMA.FTZ R102, R137, -R3, R102 ;  /* 0x8000000389667223 */ /* 0x000fe20000010066 */
[----:B------:R-:W-:Y:S01]  /*a290*/  IABS R173, R173 ;  /* 0x000000ad00ad7213 */ /* 0x000fe20000000000 */
[----:B------:R-:W-:Y:S02]  /*a2a0*/  VIADD R137, R0, 0xffffff98 ;  /* 0xffffff9800897836 */ /* 0x000fe40000000000 */
[----:B------:R-:W-:Y:S01]  /*a2b0*/  FFMA.FTZ R80, R138, -R3, R80 ;  /* 0x800000038a507223 */ /* 0x000fe20000010050 */
[C---:B------:R-:W-:Y:S04]  /*a2c0*/  HMMA.16816.F32.BF16 R112, R176.reuse, R174, R112 ;  /* 0x000000aeb070723c */ /* 0x040fe80000041870 */
[----:B------:R-:W-:Y:S01]  /*a2d0*/  IABS R137, R137 ;  /* 0x0000008900897213 */ /* 0x000fe20000000000 */
[----:B------:R-:W-:Y:S01]  /*a2e0*/  VIADD R172, R0, 0xffffff9f ;  /* 0xffffff9f00ac7836 */ /* 0x000fe20000000000 */
[----:B------:R-:W-:Y:S01]  /*a2f0*/  I2FP.F32.S32 R173, R173 ;  /* 0x000000ad00ad7245 */ /* 0x000fe20000201400 */
[----:B------:R-:W-:Y:S01]  /*a300*/  FFMA.FTZ R86, R138, -R3, R86 ;  /* 0x800000038a567223 */ /* 0x000fe20000010056 */
[----:B------:R-:W-:Y:S01]  /*a310*/  I2FP.F32.S32 R137, R137 ;  /* 0x0000008900897245 */ /* 0x000fe20000201400 */
[-C--:B--2---:R-:W-:Y:S03]  /*a320*/  HMMA.16816.F32.BF16 R116, R176, R180.reuse, R116 ;  /* 0x000000b4b074723c */ /* 0x084fe60000041874 */
[----:B------:R-:W-:Y:S01]  /*a330*/  IABS R172, R172 ;  /* 0x000000ac00ac7213 */ /* 0x000fe20000000000 */
[----:B------:R-:W-:Y:S02]  /*a340*/  VIADD R138, R0, 0xffffffa7 ;  /* 0xffffffa7008a7836 */ /* 0x000fe40000000000 */
[-C--:B------:R-:W-:Y:S01]  /*a350*/  FFMA.FTZ R100, R173, -R3.reuse, R100 ;  /* 0x80000003ad647223 */ /* 0x080fe20000010064 */
[-C--:B------:R-:W-:Y:S01]  /*a360*/  FFMA.FTZ R46, R132, -R3.reuse, R46 ;  /* 0x80000003842e7223 */ /* 0x080fe2000001002e */
[----:B------:R-:W-:Y:S01]  /*a370*/  I2FP.F32.S32 R172, R172 ;  /* 0x000000ac00ac7245 */ /* 0x000fe20000201400 */
[C---:B------:R-:W-:Y:S04]  /*a380*/  HMMA.16816.F32.BF16 R120, R184.reuse, R180, R120 ;  /* 0x000000b4b878723c */ /* 0x040fe80000041878 */
[----:B------:R-:W-:Y:S01]  /*a390*/  IABS R138, R138 ;  /* 0x0000008a008a7213 */ /* 0x000fe20000000000 */
[-C--:B------:R-:W-:Y:S01]  /*a3a0*/  FFMA.FTZ R112, R137, -R3.reuse, R112 ;  /* 0x8000000389707223 */ /* 0x080fe20000010070 */
[-C--:B------:R-:W-:Y:S01]  /*a3b0*/  FFMA.FTZ R114, R173, -R3.reuse, R114 ;  /* 0x80000003ad727223 */ /* 0x080fe20000010072 */
[-C--:B------:R-:W-:Y:S01]  /*a3c0*/  FFMA.FTZ R101, R172, -R3.reuse, R101 ;  /* 0x80000003ac657223 */ /* 0x080fe20000010065 */
[----:B------:R-:W-:Y:S01]  /*a3d0*/  I2FP.F32.S32 R138, R138 ;  /* 0x0000008a008a7245 */ /* 0x000fe20000201400 */
[-C--:B------:R-:W-:Y:S03]  /*a3e0*/  HMMA.16816.F32.BF16 R124, R184, R182.reuse, R124 ;  /* 0x000000b6b87c723c */ /* 0x080fe6000004187c */
[-C--:B------:R-:W-:Y:S01]  /*a3f0*/  FFMA.FTZ R118, R137, -R3.reuse, R118 ;  /* 0x8000000389767223 */ /* 0x080fe20000010076 */
[----:B------:R-:W-:Y:S02]  /*a400*/  VIADD R137, R0, 0xffffff90 ;  /* 0xffffff9000897836 */ /* 0x000fe40000000000 */
[-C--:B------:R-:W-:Y:S01]  /*a410*/  FFMA.FTZ R115, R172, -R3.reuse, R115 ;  /* 0x80000003ac737223 */ /* 0x080fe20000010073 */
[----:B------:R-:W-:Y:S02]  /*a420*/  VIADD R173, R0, 0xffffff88 ;  /* 0xffffff8800ad7836 */ /* 0x000fe40000000000 */
[-C--:B------:R-:W-:Y:S01]  /*a430*/  FFMA.FTZ R97, R138, -R3.reuse, R97 ;  /* 0x800000038a617223 */ /* 0x080fe20000010061 */
[----:B------:R-:W-:Y:S04]  /*a440*/  HMMA.16816.F32.BF16 R128, R176, R182, R128 ;  /* 0x000000b6b080723c */ /* 0x000fe80000041880 */
[----:B------:R-:W-:Y:S02]  /*a450*/  VIADD R172, R0, 0xffffff87 ;  /* 0xffffff8700ac7836 */ /* 0x000fe40000000000 */
[-C--:B------:R-:W-:Y:S01]  /*a460*/  FFMA.FTZ R103, R138, -R3.reuse, R103 ;  /* 0x800000038a677223 */ /* 0x080fe20000010067 */
[C---:B------:R-:W-:Y:S02]  /*a470*/  VIADD R132, R0.reuse, 0xffffffd0 ;  /* 0xffffffd000847836 */ /* 0x040fe40000000000 */
[C---:B------:R-:W-:Y:S01]  /*a480*/  FFMA.FTZ R113, R139.reuse, -R3, R113 ;  /* 0x800000038b717223 */ /* 0x040fe20000010071 */
[----:B------:R-:W-:Y:S01]  /*a490*/  VIADD R138, R0, 0xffffff8f ;  /* 0xffffff8f008a7836 */ /* 0x000fe20000000000 */
[----:B------:R-:W-:Y:S01]  /*a4a0*/  IABS R0, R137 ;  /* 0x0000008900007213 */ /* 0x000fe20000000000 */
[----:B------:R-:W-:Y:S01]  /*a4b0*/  FFMA.FTZ R119, R139, -R3, R119 ;  /* 0x800000038b777223 */ /* 0x000fe20000010077 */
[----:B------:R-:W-:Y:S01]  /*a4c0*/  IABS R137, R173 ;  /* 0x000000ad00897213 */ /* 0x000fe20000000000 */
[-C--:B------:R-:W-:Y:S01]  /*a4d0*/  FFMA.FTZ R18, R210, -R3.reuse, R18 ;  /* 0x80000003d2127223 */ /* 0x080fe20000010012 */
[----:B------:R-:W-:Y:S01]  /*a4e0*/  IABS R172, R172 ;  /* 0x000000ac00ac7213 */ /* 0x000fe20000000000 */
[----:B------:R-:W-:Y:S01]  /*a4f0*/  FFMA.FTZ R19, R209, -R3, R19 ;  /* 0x80000003d1137223 */ /* 0x000fe20000010013 */
[----:B------:R-:W-:Y:S01]  /*a500*/  I2FP.F32.S32 R139, R137 ;  /* 0x00000089008b7245 */ /* 0x000fe20000201400 */
[-C--:B------:R-:W-:Y:S01]  /*a510*/  FFMA.FTZ R20, R207, -R3.reuse, R20 ;  /* 0x80000003cf147223 */ /* 0x080fe20000010014 */
[----:B------:R-:W-:Y:S01]  /*a520*/  I2FP.F32.S32 R137, R172 ;  /* 0x000000ac00897245 */ /* 0x000fe20000201400 */
[-C--:B------:R-:W-:Y:S01]  /*a530*/  FFMA.FTZ R21, R206, -R3.reuse, R21 ;  /* 0x80000003ce157223 */ /* 0x080fe20000010015 */
[----:B------:R-:W-:Y:S01]  /*a540*/  I2FP.F32.S32 R0, R0 ;  /* 0x0000000000007245 */ /* 0x000fe20000201400 */
[-C--:B------:R-:W-:Y:S01]  /*a550*/  FFMA.FTZ R22, R205, -R3.reuse, R22 ;  /* 0x80000003cd167223 */ /* 0x080fe20000010016 */
[----:B------:R-:W-:Y:S01]  /*a560*/  IABS R138, R138 ;  /* 0x0000008a008a7213 */ /* 0x000fe20000000000 */
[-C--:B------:R-:W-:Y:S01]  /*a570*/  FFMA.FTZ R129, R137, -R3.reuse, R129 ;  /* 0x8000000389817223 */ /* 0x080fe20000010081 */
[----:B------:R-:W-:Y:S01]  /*a580*/  FMNMX3.FTZ R137, R133, R4, R5, !PT ;  /* 0x0000000485897276 */ /* 0x000fe20007810005 */
[CC--:B------:R-:W-:Y:S01]  /*a590*/  FFMA.FTZ R116, R0.reuse, -R3.reuse, R116 ;  /* 0x8000000300747223 */ /* 0x0c0fe20000010074 */
[----:B------:R-:W-:Y:S01]  /*a5a0*/  I2FP.F32.S32 R138, R138 ;  /* 0x0000008a008a7245 */ /* 0x000fe20000201400 */
[-C--:B------:R-:W-:Y:S01]  /*a5b0*/  FFMA.FTZ R130, R0, -R3.reuse, R130 ;  /* 0x8000000300827223 */ /* 0x080fe20000010082 */
[----:B------:R-:W-:Y:S01]  /*a5c0*/  FMNMX3.FTZ R0, R134, R6, R7, !PT ;  /* 0x0000000686007276 */ /* 0x000fe20007810007 */
[-C--:B------:R-:W-:Y:S01]  /*a5d0*/  FFMA.FTZ R23, R208, -R3.reuse, R23 ;  /* 0x80000003d0177223 */ /* 0x080fe20000010017 */
[----:B------:R-:W-:Y:S01]  /*a5e0*/  FMNMX3.FTZ R137, R137, R16, R17, !PT ;  /* 0x0000001089897276 */ /* 0x000fe20007810011 */
[-C--:B------:R-:W-:Y:S01]  /*a5f0*/  FFMA.FTZ R117, R138, -R3.reuse, R117 ;  /* 0x800000038a757223 */ /* 0x080fe20000010075 */
[----:B------:R-:W-:Y:S01]  /*a600*/  FMNMX3.FTZ R0, R0, R18, R19, !PT ;  /* 0x0000001200007276 */ /* 0x000fe20007810013 */
[-C--:B------:R-:W-:Y:S01]  /*a610*/  FFMA.FTZ R131, R138, -R3.reuse, R131 ;  /* 0x800000038a837223 */ /* 0x080fe20000010083 */
[----:B------:R-:W-:Y:S01]  /*a620*/  FMNMX3.FTZ R138, R135, R8, R9, !PT ;  /* 0x00000008878a7276 */ /* 0x000fe20007810009 */
[-C--:B------:R-:W-:Y:S01]  /*a630*/  FFMA.FTZ R32, R201, -R3.reuse, R32 ;  /* 0x80000003c9207223 */ /* 0x080fe20000010020 */
[----:B------:R-:W-:Y:S01]  /*a640*/  IABS R132, R132 ;  /* 0x0000008400847213 */ /* 0x000fe20000000000 */
        /* <DEDUP_REMOVED lines=84> */
[CC--:B------:R-:W-:Y:S01]  /*ab90*/  FFMA.FTZ R108, R189.reuse, -R3.reuse, R108 ;  /* 0x80000003bd6c7223 */ /* 0x0c0fe2000001006c */
        /* <DEDUP_REMOVED lines=18> */
[-C--:B------:R-:W-:Y:S01]  /*acc0*/  FFMA.FTZ R120, R132, -R3.reuse, R120 ;  /* 0x8000000384787223 */ /* 0x080fe20000010078 */
[----:B------:R-:W-:Y:S01]  /*acd0*/  FMNMX3.FTZ R187, R0, R128, R129, !PT ;  /* 0x0000008000bb7276 */ /* 0x000fe20007810081 */
[----:B------:R-:W-:Y:S01]  /*ace0*/  FFMA.FTZ R121, R2, -R3, R121 ;  /* 0x8000000302797223 */ /* 0x000fe20000010079 */
[----:B------:R-:W-:Y:S06]  /*acf0*/  @P2 BRA `(.L_x_166) ;  /* 0xffffffdc00d02947 */ /* 0x000fec000383ffff */
.L_x_165:
[----:B------:R-:W-:Y:S01]  /*ad00*/  SHFL.BFLY PT, R139, R187, 0x2, 0x1f ;  /* 0x0c401f00bb8b7f89 */ /* 0x000fe200000e0000 */
[-C--:B------:R-:W-:Y:S01]  /*ad10*/  FFMA.FTZ R123, R191, -R3.reuse, R123 ;  /* 0x80000003bf7b7223 */ /* 0x080fe2000001007b */
[----:B------:R-:W-:Y:S01]  /*ad20*/  FMNMX3.FTZ R138, R188, R130, R131, !PT ;  /* 0x00000082bc8a7276 */ /* 0x000fe20007810083 */
[-C--:B------:R-:W-:Y:S01]  /*ad30*/  FFMA.FTZ R125, R198, -R3.reuse, R125 ;  /* 0x80000003c67d7223 */ /* 0x080fe2000001007d */
[----:B------:R-:W-:Y:S01]  /*ad40*/  FMNMX3.FTZ R137, R189, R108, R109, !PT ;  /* 0x0000006cbd897276 */ /* 0x000fe2000781006d */
[-C--:B------:R-:W-:Y:S01]  /*ad50*/  FFMA.FTZ R126, R132, -R3.reuse, R126 ;  /* 0x80000003847e7223 */ /* 0x080fe2000001007e */
[----:B------:R-:W-:Y:S02]  /*ad60*/  FMNMX3.FTZ R0, R190, R106, R107, !PT ;  /* 0x0000006abe007276 */ /* 0x000fe4000781006b */
[----:B-1----:R-:W-:Y:S01]  /*ad70*/  SHFL.BFLY PT, R173, R138, 0x2, 0x1f ;  /* 0x0c401f008aad7f89 */ /* 0x002fe200000e0000 */
[----:B------:R-:W-:Y:S01]  /*ad80*/  FFMA.FTZ R127, R2, -R3, R127 ;  /* 0x80000003027f7223 */ /* 0x000fe2000001007f */
        /* <DEDUP_REMOVED lines=13> */
[----:B------:R-:W3:Y:S08]  /*ae60*/  SHFL.BFLY PT, R138, R174, 0x1, 0x1f ;  /* 0x0c201f00ae8a7f89 */ /* 0x000ef000000e0000 */
[----:B------:R-:W4:Y:S01]  /*ae70*/  SHFL.BFLY PT, R132, R2, 0x1, 0x1f ;  /* 0x0c201f0002847f89 */ /* 0x000f2200000e0000 */
[----:B-1----:R-:W-:Y:S04]  /*ae80*/  FMNMX.FTZ R139, R139, R172, !PT ;  /* 0x000000ac8b8b7209 */ /* 0x002fe80007810000 */
[C---:B------:R-:W-:Y:S01]  /*ae90*/  FSETP.NEU.FTZ.AND P0, PT, R139.reuse, -INF , PT ;  /* 0xff8000008b00780b */ /* 0x040fe20003f1d000 */
[----:B------:R-:W-:Y:S01]  /*aea0*/  FADD.FTZ R0, -R139, R133 ;  /* 0x000000858b007221 */ /* 0x000fe20000010100 */
[----:B--2---:R-:W-:Y:S02]  /*aeb0*/  FMNMX.FTZ R137, R137, R173, !PT ;  /* 0x000000ad89897209 */ /* 0x004fe40007810000 */
[----:B---3--:R-:W-:Y:S01]  /*aec0*/  FMNMX.FTZ R138, R174, R138, !PT ;  /* 0x0000008aae8a7209 */ /* 0x008fe20007810000 */
[----:B------:R-:W-:Y:S02]  /*aed0*/  FMUL.FTZ R133, R0, UR4 ;  /* 0x0000000400857c20 */ /* 0x000fe40008410000 */
[C---:B------:R-:W-:Y:S01]  /*aee0*/  FMUL.FTZ R173, R137.reuse, UR4 ;  /* 0x0000000489ad7c20 */ /* 0x040fe20008410000 */
[----:B----4-:R-:W-:Y:S01]  /*aef0*/  FMNMX.FTZ R132, R2, R132, !PT ;  /* 0x0000008402847209 */ /* 0x010fe20007810000 */
[----:B------:R-:W-:Y:S02]  /*af00*/  FADD.FTZ R0, -R138, R134 ;  /* 0x000000868a007221 */ /* 0x000fe40000010100 */
[----:B------:R1:W2:Y:S02]  /*af10*/  MUFU.EX2 R134, R133 ;  /* 0x0000008500867308 */ /* 0x0002a40000000800 */
[----:B------:R-:W-:Y:S01]  /*af20*/  FMUL.FTZ R172, R132, UR4 ;  /* 0x0000000484ac7c20 */ /* 0x000fe20008410000 */
[----:B-1----:R-:W-:Y:S01]  /*af30*/  FMUL.FTZ R133, R0, UR4 ;  /* 0x0000000400857c20 */ /* 0x002fe20008410000 */
[----:B------:R-:W-:Y:S01]  /*af40*/  FADD.FTZ R0, -R137, R135 ;  /* 0x0000008789007221 */ /* 0x000fe20000010100 */
[----:B------:R-:W-:Y:S03]  /*af50*/  FMUL.FTZ R135, R138, UR4 ;  /* 0x000000048a877c20 */ /* 0x000fe60008410000 */
[----:B------:R-:W-:Y:S02]  /*af60*/  FMUL.FTZ R2, R0, UR4 ;  /* 0x0000000400027c20 */ /* 0x000fe40008410000 */
[----:B------:R-:W1:Y:S01]  /*af70*/  MUFU.EX2 R133, R133 ;  /* 0x0000008500857308 */ /* 0x000e620000000800 */
[----:B------:R-:W-:Y:S01]  /*af80*/  FADD.FTZ R0, -R132, R136 ;  /* 0x0000008884007221 */ /* 0x000fe20000010100 */
[----:B------:R-:W-:Y:S03]  /*af90*/  FMUL.FTZ R136, R139, UR4 ;  /* 0x000000048b887c20 */ /* 0x000fe60008410000 */
[----:B------:R-:W-:Y:S02]  /*afa0*/  FMUL.FTZ R0, R0, UR4 ;  /* 0x0000000400007c20 */ /* 0x000fe40008410000 */
[----:B------:R-:W-:Y:S03]  /*afb0*/  FSEL R136, R136, RZ, P0 ;  /* 0x000000ff88887208 */ /* 0x000fe60000000000 */
[----:B------:R-:W-:Y:S01]  /*afc0*/  MUFU.EX2 R2, R2 ;  /* 0x0000000200027308 */ /* 0x000fe20000000800 */
[----:B------:R-:W-:Y:S01]  /*afd0*/  FSETP.NEU.FTZ.AND P0, PT, R138, -INF , PT ;  /* 0xff8000008a00780b */ /* 0x000fe20003f1d000 */
[--C-:B------:R-:W-:Y:S01]  /*afe0*/  FFMA.FTZ R20, R20, UR4, -R136.reuse ;  /* 0x0000000414147c23 */ /* 0x100fe20008010888 */
[--C-:B------:R-:W-:Y:S01]  /*aff0*/  FFMA.FTZ R21, R21, UR4, -R136.reuse ;  /* 0x0000000415157c23 */ /* 0x100fe20008010888 */
[--C-:B------:R-:W-:Y:S01]  /*b000*/  FFMA.FTZ R48, R48, UR4, -R136.reuse ;  /* 0x0000000430307c23 */ /* 0x100fe20008010888 */
[--C-:B------:R-:W-:Y:S05]  /*b010*/  FFMA.FTZ R49, R49, UR4, -R136.reuse ;  /* 0x0000000431317c23 */ /* 0x100fea0008010888 */
[----:B------:R-:W-:Y:S01]  /*b020*/  MUFU.EX2 R187, R20 ;  /* 0x0000001400bb7308 */ /* 0x000fe20000000800 */
[----:B------:R-:W-:Y:S01]  /*b030*/  FSEL R135, R135, RZ, P0 ;  /* 0x000000ff87877208 */ /* 0x000fe20000000000 */
[--C-:B------:R-:W-:Y:S01]  /*b040*/  FFMA.FTZ R16, R16, UR4, -R136.reuse ;  /* 0x0000000410107c23 */ /* 0x100fe20008010888 */
[--C-:B------:R-:W-:Y:S01]  /*b050*/  FFMA.FTZ R17, R17, UR4, -R136.reuse ;  /* 0x0000000411117c23 */ /* 0x100fe20008010888 */
[----:B------:R-:W-:Y:S01]  /*b060*/  FSETP.NEU.FTZ.AND P0, PT, R137, -INF , PT ;  /* 0xff8000008900780b */ /* 0x000fe20003f1d000 */
        /* <DEDUP_REMOVED lines=36> */
[----:B---3--:R-:W3:Y:S01]  /*b2b0*/  LDSM.16.MT88.4 R20, [R192+0x4000] ;  /* 0x00400000c014783b */ /* 0x008ee20000004200 */
[--C-:B------:R-:W-:Y:S01]  /*b2c0*/  FFMA.FTZ R6, R6, UR4, -R135.reuse ;  /* 0x0000000406067c23 */ /* 0x100fe20008010887 */
[--C-:B------:R-:W-:Y:S01]  /*b2d0*/  FFMA.FTZ R7, R7, UR4, -R135.reuse ;  /* 0x0000000407077c23 */ /* 0x100fe20008010887 */
[--C-:B------:R-:W-:Y:S01]  /*b2e0*/  FFMA.FTZ R36, R36, UR4, -R136.reuse ;  /* 0x0000000424247c23 */ /* 0x100fe20008010888 */
[----:B------:R-:W-:Y:S01]  /*b2f0*/  FFMA.FTZ R37, R37, UR4, -R136 ;  /* 0x0000000425257c23 */ /* 0x000fe20008010888 */
        /* <DEDUP_REMOVED lines=8> */
[--C-:B------:R-:W-:Y:S01]  /*b380*/  FFMA.FTZ R11, R11, UR4, -R172.reuse ;  /* 0x000000040b0b7c23 */ /* 0x100fe200080108ac */
[--C-:B------:R-:W-:Y:S03]  /*b390*/  FFMA.FTZ R14, R14, UR4, -R172.reuse ;  /* 0x000000040e0e7c23 */ /* 0x100fe600080108ac */
[----:B------:R4:W-:Y:S01]  /*b3a0*/  MUFU.EX2 R191, R43 ;  /* 0x0000002b00bf7308 */ /* 0x0009e20000000800 */
[----:B------:R-:W-:Y:S01]  /*b3b0*/  FFMA.FTZ R15, R15, UR4, -R172 ;  /* 0x000000040f0f7c23 */ /* 0x000fe200080108ac */
[--C-:B------:R-:W-:Y:S01]  /*b3c0*/  FFMA.FTZ R32, R32, UR4, -R136.reuse ;  /* 0x0000000420207c23 */ /* 0x100fe20008010888 */
[----:B------:R-:W-:Y:S01]  /*b3d0*/  FFMA.FTZ R33, R33, UR4, -R136 ;  /* 0x0000000421217c23 */ /* 0x000fe20008010888 */
[--C-:B------:R-:W-:Y:S01]  /*b3e0*/  FFMA.FTZ R34, R34, UR4, -R135.reuse ;  /* 0x0000000422227c23 */ /* 0x100fe20008010887 */
[----:B------:R-:W-:Y:S01]  /*b3f0*/  FFMA.FTZ R35, R35, UR4, -R135 ;  /* 0x0000000423237c23 */ /* 0x000fe20008010887 */
[--C-:B------:R-:W-:Y:S01]  /*b400*/  FFMA.FTZ R24, R24, UR4, -R173.reuse ;  /* 0x0000000418187c23 */ /* 0x100fe200080108ad */
[--C-:B------:R-:W-:Y:S03]  /*b410*/  FFMA.FTZ R26, R26, UR4, -R172.reuse ;  /* 0x000000041a1a7c23 */ /* 0x100fe600080108ac */
[----:B------:R2:W-:Y:S01]  /*b420*/  MUFU.EX2 R188, R4 ;  /* 0x0000000400bc7308 */ /* 0x0005e20000000800 */
[----:B------:R-:W-:Y:S01]  /*b430*/  FFMA.FTZ R29, R29, UR4, -R173 ;  /* 0x000000041d1d7c23 */ /* 0x000fe200080108ad */
[----:B------:R-:W-:Y:S01]  /*b440*/  FFMA.FTZ R31, R31, UR4, -R172 ;  /* 0x000000041f1f7c23 */ /* 0x000fe200080108ac */
[--C-:B------:R-:W-:Y:S01]  /*b450*/  FFMA.FTZ R64, R64, UR4, -R136.reuse ;  /* 0x0000000440407c23 */ /* 0x100fe20008010888 */
[--C-:B------:R-:W-:Y:S01]  /*b460*/  FFMA.FTZ R65, R65, UR4, -R136.reuse ;  /* 0x0000000441417c23 */ /* 0x100fe20008010888 */
[--C-:B------:R-:W-:Y:S01]  /*b470*/  FFMA.FTZ R66, R66, UR4, -R135.reuse ;  /* 0x0000000442427c23 */ /* 0x100fe20008010887 */
[--C-:B------:R-:W-:Y:S01]  /*b480*/  FFMA.FTZ R67, R67, UR4, -R135.reuse ;  /* 0x0000000443437c23 */ /* 0x100fe20008010887 */
[--C-:B------:R-:W-:Y:S03]  /*b490*/  FFMA.FTZ R52, R52, UR4, -R136.reuse ;  /* 0x0000000434347c23 */ /* 0x100fe60008010888 */
[----:B------:R5:W3:Y:S01]  /*b4a0*/  MUFU.EX2 R205, R5 ;  /* 0x0000000500cd7308 */ /* 0x000ae20000000800 */
[----:B----4-:R-:W4:Y:S01]  /*b4b0*/  LDSM.16.MT88.4 R40, [R194+0x4000] ;  /* 0x00400000c228783b */ /* 0x010f220000004200 */
[----:B------:R-:W-:Y:S01]  /*b4c0*/  FFMA.FTZ R53, R53, UR4, -R136 ;  /* 0x0000000435357c23 */ /* 0x000fe20008010888 */
[--C-:B------:R-:W-:Y:S01]  /*b4d0*/  FFMA.FTZ R54, R54, UR4, -R135.reuse ;  /* 0x0000000436367c23 */ /* 0x100fe20008010887 */
[----:B------:R-:W-:Y:S01]  /*b4e0*/  FFMA.FTZ R55, R55, UR4, -R135 ;  /* 0x0000000437377c23 */ /* 0x000fe20008010887 */
[--C-:B------:R-:W-:Y:S01]  /*b4f0*/  FFMA.FTZ R56, R56, UR4, -R173.reuse ;  /* 0x0000000438387c23 */ /* 0x100fe200080108ad */
[--C-:B------:R-:W-:Y:S01]  /*b500*/  FFMA.FTZ R57, R57, UR4, -R173.reuse ;  /* 0x0000000439397c23 */ /* 0x100fe200080108ad */
[--C-:B------:R-:W-:Y:S03]  /*b510*/  FFMA.FTZ R60, R60, UR4, -R173.reuse ;  /* 0x000000043c3c7c23 */ /* 0x100fe600080108ad */
[----:B------:R1:W-:Y:S01]  /*b520*/  MUFU.EX2 R190, R6 ;  /* 0x0000000600be7308 */ /* 0x0003e20000000800 */
[----:B--2---:R-:W-:Y:S01]  /*b530*/  FMUL.FTZ R4, R134, R144 ;  /* 0x0000009086047220 */ /* 0x004fe20000410000 */
[----:B------:R-:W-:Y:S01]  /*b540*/  FFMA.FTZ R61, R61, UR4, -R173 ;  /* 0x000000043d3d7c23 */ /* 0x000fe200080108ad */
[--C-:B------:R-:W-:Y:S01]  /*b550*/  FFMA.FTZ R58, R58, UR4, -R172.reuse ;  /* 0x000000043a3a7c23 */ /* 0x100fe200080108ac */
[--C-:B------:R-:W-:Y:S01]  /*b560*/  FFMA.FTZ R59, R59, UR4, -R172.reuse ;  /* 0x000000043b3b7c23 */ /* 0x100fe200080108ac */
[--C-:B------:R-:W-:Y:S01]  /*b570*/  FFMA.FTZ R62, R62, UR4, -R172.reuse ;  /* 0x000000043e3e7c23 */ /* 0x100fe200080108ac */
[----:B------:R-:W-:Y:S01]  /*b580*/  FFMA.FTZ R63, R63, UR4, -R172 ;  /* 0x000000043f3f7c23 */ /* 0x000fe200080108ac */
[--C-:B------:R-:W-:Y:S03]  /*b590*/  FFMA.FTZ R68, R68, UR4, -R136.reuse ;  /* 0x0000000444447c23 */ /* 0x100fe60008010888 */
[----:B------:R2:W4:Y:S01]  /*b5a0*/  MUFU.EX2 R202, R7 ;  /* 0x0000000700ca7308 */ /* 0x0005220000000800 */
[----:B-----5:R-:W-:Y:S01]  /*b5b0*/  FMUL.FTZ R5, R134, R145 ;  /* 0x0000009186057220 */ /* 0x020fe20000410000 */
[--C-:B------:R-:W-:Y:S01]  /*b5c0*/  FFMA.FTZ R69, R69, UR4, -R136.reuse ;  /* 0x0000000445457c23 */ /* 0x100fe20008010888 */
[--C-:B------:R-:W-:Y:S01]  /*b5d0*/  FFMA.FTZ R70, R70, UR4, -R135.reuse ;  /* 0x0000000446467c23 */ /* 0x100fe20008010887 */
[--C-:B------:R-:W-:Y:S01]  /*b5e0*/  FFMA.FTZ R71, R71, UR4, -R135.reuse ;  /* 0x0000000447477c23 */ /* 0x100fe20008010887 */
[--C-:B------:R-:W-:Y:S01]  /*b5f0*/  FFMA.FTZ R80, R80, UR4, -R136.reuse ;  /* 0x0000000450507c23 */ /* 0x100fe20008010888 */
[----:B------:R-:W-:Y:S01]  /*b600*/  FFMA.FTZ R81, R81, UR4, -R136 ;  /* 0x0000000451517c23 */ /* 0x000fe20008010888 */
[--C-:B------:R-:W-:Y:S03]  /*b610*/  FFMA.FTZ R82, R82, UR4, -R135.reuse ;  /* 0x0000000452527c23 */ /* 0x100fe60008010887 */
[----:B------:R5:W-:Y:S01]  /*b620*/  MUFU.EX2 R216, R16 ;  /* 0x0000001000d87308 */ /* 0x000be20000000800 */
[----:B-1----:R-:W-:Y:S01]  /*b630*/  FMUL.FTZ R6, R133, R146 ;  /* 0x0000009285067220 */ /* 0x002fe20000410000 */
[----:B------:R-:W-:Y:S01]  /*b640*/  FFMA.FTZ R83, R83, UR4, -R135 ;  /* 0x0000000453537c23 */ /* 0x000fe20008010887 */
[--C-:B------:R-:W-:Y:S01]  /*b650*/  FFMA.FTZ R72, R72, UR4, -R173.reuse ;  /* 0x0000000448487c23 */ /* 0x100fe200080108ad */
[--C-:B------:R-:W-:Y:S01]  /*b660*/  FFMA.FTZ R73, R73, UR4, -R173.reuse ;  /* 0x0000000449497c23 */ /* 0x100fe200080108ad */
[--C-:B------:R-:W-:Y:S01]  /*b670*/  FFMA.FTZ R76, R76, UR4, -R173.reuse ;  /* 0x000000044c4c7c23 */ /* 0x100fe200080108ad */
[----:B------:R-:W-:Y:S01]  /*b680*/  FFMA.FTZ R77, R77, UR4, -R173 ;  /* 0x000000044d4d7c23 */ /* 0x000fe200080108ad */
[--C-:B------:R-:W-:Y:S03]  /*b690*/  FFMA.FTZ R74, R74, UR4, -R172.reuse ;  /* 0x000000044a4a7c23 */ /* 0x100fe600080108ac */
[----:B------:R1:W4:Y:S01]  /*b6a0*/  MUFU.EX2 R232, R17 ;  /* 0x0000001100e87308 */ /* 0x0003220000000800 */
[----:B--2---:R-:W-:Y:S01]  /*b6b0*/  FMUL.FTZ R7, R133, R147 ;  /* 0x0000009385077220 */ /* 0x004fe20000410000 */
[--C-:B------:R-:W-:Y:S01]  /*b6c0*/  FFMA.FTZ R75, R75, UR4, -R172.reuse ;  /* 0x000000044b4b7c23 */ /* 0x100fe200080108ac */
[--C-:B------:R-:W-:Y:S01]  /*b6d0*/  FFMA.FTZ R78, R78, UR4, -R172.reuse ;  /* 0x000000044e4e7c23 */ /* 0x100fe200080108ac */
[----:B------:R-:W-:Y:S01]  /*b6e0*/  FFMA.FTZ R79, R79, UR4, -R172 ;  /* 0x000000044f4f7c23 */ /* 0x000fe200080108ac */
[--C-:B------:R-:W-:Y:S01]  /*b6f0*/  FFMA.FTZ R84, R84, UR4, -R136.reuse ;  /* 0x0000000454547c23 */ /* 0x100fe20008010888 */
[--C-:B------:R-:W-:Y:S01]  /*b700*/  FFMA.FTZ R85, R85, UR4, -R136.reuse ;  /* 0x0000000455557c23 */ /* 0x100fe20008010888 */
[--C-:B------:R-:W-:Y:S03]  /*b710*/  FFMA.FTZ R86, R86, UR4, -R135.reuse ;  /* 0x0000000456567c23 */ /* 0x100fe60008010887 */
[----:B------:R2:W-:Y:S01]  /*b720*/  MUFU.EX2 R204, R18 ;  /* 0x0000001200cc7308 */ /* 0x0005e20000000800 */
[----:B-----5:R-:W-:Y:S01]  /*b730*/  FMUL.FTZ R16, R134, R152 ;  /* 0x0000009886107220 */ /* 0x020fe20000410000 */
[--C-:B------:R-:W-:Y:S01]  /*b740*/  FFMA.FTZ R87, R87, UR4, -R135.reuse ;  /* 0x0000000457577c23 */ /* 0x100fe20008010887 */
[--C-:B------:R-:W-:Y:S01]  /*b750*/  FFMA.FTZ R96, R96, UR4, -R136.reuse ;  /* 0x0000000460607c23 */ /* 0x100fe20008010888 */
[----:B------:R-:W-:Y:S01]  /*b760*/  FFMA.FTZ R97, R97, UR4, -R136 ;  /* 0x0000000461617c23 */ /* 0x000fe20008010888 */
[--C-:B------:R-:W-:Y:S01]  /*b770*/  FFMA.FTZ R98, R98, UR4, -R135.reuse ;  /* 0x0000000462627c23 */ /* 0x100fe20008010887 */
[----:B------:R-:W-:Y:S01]  /*b780*/  FFMA.FTZ R99, R99, UR4, -R135 ;  /* 0x0000000463637c23 */ /* 0x000fe20008010887 */
[--C-:B------:R-:W-:Y:S03]  /*b790*/  FFMA.FTZ R88, R88, UR4, -R173.reuse ;  /* 0x0000000458587c23 */ /* 0x100fe600080108ad */
[----:B------:R5:W4:Y:S01]  /*b7a0*/  MUFU.EX2 R225, R19 ;  /* 0x0000001300e17308 */ /* 0x000b220000000800 */
[----:B-1----:R-:W-:Y:S01]  /*b7b0*/  FMUL.FTZ R17, R134, R153 ;  /* 0x0000009986117220 */ /* 0x002fe20000410000 */
        /* <DEDUP_REMOVED lines=11> */
[--C-:B------:R-:W-:Y:S01]  /*b870*/  FFMA.FTZ R108, R108, UR4, -R173.reuse ;  /* 0x000000046c6c7c23 */ /* 0x100fe200080108ad */
[----:B------:R-:W-:Y:S01]  /*b880*/  FFMA.FTZ R109, R109, UR4, -R173 ;  /* 0x000000046d6d7c23 */ /* 0x000fe200080108ad */
[--C-:B------:R-:W-:Y:S03]  /*b890*/  FFMA.FTZ R106, R106, UR4, -R172.reuse ;  /* 0x000000046a6a7c23 */ /* 0x100fe600080108ac */
[----:B------:R4:W-:Y:S01]  /*b8a0*/  MUFU.EX2 R230, R37 ;  /* 0x0000002500e67308 */ /* 0x0009e20000000800 */
[----:B-----5:R-:W-:Y:S01]  /*b8b0*/  FMUL.FTZ R19, R133, R155 ;  /* 0x0000009b85137220 */ /* 0x020fe20000410000 */
[--C-:B------:R-:W-:Y:S01]  /*b8c0*/  FFMA.FTZ R107, R107, UR4, -R172.reuse ;  /* 0x000000046b6b7c23 */ /* 0x100fe200080108ac */
[----:B------:R-:W-:Y:S01]  /*b8d0*/  LDSM.16.MT88.4 R152, [R192+0x5c00] ;  /* 0x005c0000c098783b */ /* 0x000fe20000004200 */
[--C-:B------:R-:W-:Y:S01]  /*b8e0*/  FFMA.FTZ R110, R110, UR4, -R172.reuse ;  /* 0x000000046e6e7c23 */ /* 0x100fe200080108ac */
[----:B------:R-:W-:Y:S01]  /*b8f0*/  FFMA.FTZ R111, R111, UR4, -R172 ;  /* 0x000000046f6f7c23 */ /* 0x000fe200080108ac */
[--C-:B------:R-:W-:Y:S01]  /*b900*/  FFMA.FTZ R116, R116, UR4, -R136.reuse ;  /* 0x0000000474747c23 */ /* 0x100fe20008010888 */
[----:B------:R-:W-:Y:S03]  /*b910*/  ISETP.GT.AND P0, PT, R199, RZ, PT ;  /* 0x000000ffc700720c */ /* 0x000fe60003f04270 */
[----:B------:R1:W-:Y:S01]  /*b920*/  MUFU.EX2 R223, R38 ;  /* 0x0000002600df7308 */ /* 0x0003e20000000800 */
[----:B---3--:R-:W-:Y:S01]  /*b930*/  F2FP.BF16.F32.PACK_AB R36, R205, R188 ;  /* 0x000000bccd24723e */ /* 0x008fe200000010ff */
        /* <DEDUP_REMOVED lines=15> */
[----:B-1----:R-:W-:Y:S01]  /*ba30*/  F2FP.BF16.F32.PACK_AB R38, R232, R216 ;  /* 0x000000d8e826723e */ /* 0x002fe200000010ff */
[--C-:B------:R-:W-:Y:S01]  /*ba40*/  FFMA.FTZ R126, R126, UR4, -R172.reuse ;  /* 0x000000047e7e7c23 */ /* 0x100fe200080108ac */
[----:B------:R-:W-:Y:S01]  /*ba50*/  FFMA.FTZ R173, R125, UR4, -R173 ;  /* 0x000000047dad7c23 */ /* 0x000fe200080108ad */
[----:B------:R-:W-:Y:S06]  /*ba60*/  FFMA.FTZ R172, R127, UR4, -R172 ;  /* 0x000000047fac7c23 */ /* 0x000fec00080108ac */
[----:B------:R1:W-:Y:S01]  /*ba70*/  MUFU.EX2 R178, R8 ;  /* 0x0000000800b27308 */ /* 0x0003e20000000800 */
[----:B--2---:R-:W-:Y:S09]  /*ba80*/  F2FP.BF16.F32.PACK_AB R39, R225, R204 ;  /* 0x000000cce127723e */ /* 0x004ff200000010ff */
[----:B------:R2:W4:Y:S01]  /*ba90*/  MUFU.EX2 R180, R9 ;  /* 0x0000000900b47308 */ /* 0x0005220000000800 */
[-C--:B------:R-:W-:Y:S09]  /*baa0*/  HMMA.16816.F32.BF16 R4, R36, R20.reuse, R4 ;  /* 0x000000142404723c */ /* 0x080ff20000041804 */
[----:B------:R5:W-:Y:S01]  /*bab0*/  MUFU.EX2 R198, R12 ;  /* 0x0000000c00c67308 */ /* 0x000be20000000800 */
[C---:B-1----:R-:W-:Y:S09]  /*bac0*/  FMUL.FTZ R8, R2.reuse, R140 ;  /* 0x0000008c02087220 */ /* 0x042ff20000410000 */
[----:B------:R1:W-:Y:S01]  /*bad0*/  MUFU.EX2 R209, R13 ;  /* 0x0000000d00d17308 */ /* 0x0003e20000000800 */
[C---:B--2---:R-:W-:Y:S09]  /*bae0*/  FMUL.FTZ R9, R2.reuse, R141 ;  /* 0x0000008d02097220 */ /* 0x044ff20000410000 */
[----:B------:R3:W-:Y:S01]  /*baf0*/  MUFU.EX2 R174, R10 ;  /* 0x0000000a00ae7308 */ /* 0x0007e20000000800 */
[C---:B-----5:R-:W-:Y:S09]  /*bb00*/  FMUL.FTZ R12, R2.reuse, R148 ;  /* 0x00000094020c7220 */ /* 0x060ff20000410000 */
[----:B------:R2:W5:Y:S01]  /*bb10*/  MUFU.EX2 R177, R11 ;  /* 0x0000000b00b17308 */ /* 0x0005620000000800 */
[----:B-1----:R-:W-:Y:S09]  /*bb20*/  FMUL.FTZ R13, R2, R149 ;  /* 0x00000095020d7220 */ /* 0x002ff20000410000 */
[----:B------:R1:W-:Y:S01]  /*bb30*/  MUFU.EX2 R183, R14 ;  /* 0x0000000e00b77308 */ /* 0x0003e20000000800 */
[C---:B---3--:R-:W-:Y:S09]  /*bb40*/  FMUL.FTZ R10, R0.reuse, R142 ;  /* 0x0000008e000a7220 */ /* 0x048ff20000410000 */
[----:B------:R3:W5:Y:S01]  /*bb50*/  MUFU.EX2 R189, R15 ;  /* 0x0000000f00bd7308 */ /* 0x0007620000000800 */
[C---:B--2---:R-:W-:Y:S09]  /*bb60*/  FMUL.FTZ R11, R0.reuse, R143 ;  /* 0x0000008f000b7220 */ /* 0x044ff20000410000 */
[----:B------:R4:W-:Y:S01]  /*bb70*/  MUFU.EX2 R217, R32 ;  /* 0x0000002000d97308 */ /* 0x0009e20000000800 */
[C---:B-1----:R-:W-:Y:S09]  /*bb80*/  FMUL.FTZ R14, R0.reuse, R150 ;  /* 0x00000096000e7220 */ /* 0x042ff20000410000 */
[----:B------:R5:W-:Y:S01]  /*bb90*/  MUFU.EX2 R222, R33 ;  /* 0x0000002100de7308 */ /* 0x000be20000000800 */
[----:B---3--:R-:W-:Y:S09]  /*bba0*/  FMUL.FTZ R15, R0, R151 ;  /* 0x00000097000f7220 */ /* 0x008ff20000410000 */
        /* <DEDUP_REMOVED lines=54> */
[----:B------:R2:W-:Y:S01]  /*bf10*/  MUFU.EX2 R218, R52 ;  /* 0x0000003400da7308 */ /* 0x0005e20000000800 */
[----:B------:R-:W-:Y:S02]  /*bf20*/  F2FP.BF16.F32.PACK_AB R36, R207, R187 ;  /* 0x000000bbcf24723e */ /* 0x000fe400000010ff */
[----:B------:R-:W-:Y:S02]  /*bf30*/  F2FP.BF16.F32.PACK_AB R37, R203, R185 ;  /* 0x000000b9cb25723e */ /* 0x000fe400000010ff */
[----:B------:R-:W-:Y:S05]  /*bf40*/  F2FP.BF16.F32.PACK_AB R38, R222, R217 ;  /* 0x000000d9de26723e */ /* 0x000fea00000010ff */
[----:B------:R5:W-:Y:S01]  /*bf50*/  MUFU.EX2 R233, R53 ;  /* 0x0000003500e97308 */ /* 0x000be20000000800 */
[----:B---3--:R-:W3:Y:S01]  /*bf60*/  LDSM.16.MT88.4 R48, [R194+0x4400] ;  /* 0x00440000c230783b */ /* 0x008ee20000004200 */
[----:B------:R-:W-:Y:S02]  /*bf70*/  F2FP.BF16.F32.PACK_AB R39, R212, R206 ;  /* 0x000000ced427723e */ /* 0x000fe400000010ff */
[----:B-1----:R-:W-:Y:S02]  /*bf80*/  F2FP.BF16.F32.PACK_AB R42, R224, R186 ;  /* 0x000000bae02a723e */ /* 0x002fe400000010ff */
[----:B----4-:R-:W-:Y:S04]  /*bf90*/  F2FP.BF16.F32.PACK_AB R43, R208, R181 ;  /* 0x000000b5d02b723e */ /* 0x010fe800000010ff */
[----:B------:R-:W-:Y:S01]  /*bfa0*/  MUFU.EX2 R221, R54 ;  /* 0x0000003600dd7308 */ /* 0x000fe20000000800 */
[-C--:B------:R-:W-:Y:S03]  /*bfb0*/  HMMA.16816.F32.BF16 R4, R36, R44.reuse, R4 ;  /* 0x0000002c2404723c */ /* 0x080fe60000041804 */
[----:B--2---:R-:W-:Y:S06]  /*bfc0*/  FADD.FTZ R52, R183, R0 ;  /* 0x00000000b7347221 */ /* 0x004fec0000010000 */
[----:B------:R1:W-:Y:S01]  /*bfd0*/  MUFU.EX2 R228, R55 ;  /* 0x0000003700e47308 */ /* 0x0003e20000000800 */
[C---:B------:R-:W-:Y:S04]  /*bfe0*/  HMMA.16816.F32.BF16 R8, R40.reuse, R44, R8 ;  /* 0x0000002c2808723c */ /* 0x040fe80000041808 */
[----:B-----5:R-:W-:Y:S01]  /*bff0*/  FADD.FTZ R53, R202, R133 ;  /* 0x00000085ca357221 */ /* 0x020fe20000010000 */
[----:B------:R-:W-:Y:S04]  /*c000*/  MOV R133, R139 ;  /* 0x0000008b00857202 */ /* 0x000fe80000000f00 */
[----:B------:R-:W-:Y:S01]  /*c010*/  MUFU.EX2 R64, R64 ;  /* 0x0000004000407308 */ /* 0x000fe20000000800 */
[-C--:B------:R-:W-:Y:S03]  /*c020*/  HMMA.16816.F32.BF16 R12, R40, R46.reuse, R12 ;  /* 0x0000002e280c723c */ /* 0x080fe6000004180c */
[----:B------:R-:W-:Y:S06]  /*c030*/  FADD.FTZ R53, R204, R53 ;  /* 0x00000035cc357221 */ /* 0x000fec0000010000 */
[----:B------:R-:W-:Y:S01]  /*c040*/  MUFU.EX2 R65, R65 ;  /* 0x0000004100417308 */ /* 0x000fe20000000800 */
[C---:B------:R-:W-:Y:S01]  /*c050*/  HMMA.16816.F32.BF16 R16, R36.reuse, R46, R16 ;  /* 0x0000002e2410723c */ /* 0x040fe20000041810 */
[----:B------:R-:W2:Y:S03]  /*c060*/  LDSM.16.MT88.4 R44, [R192+0x4800] ;  /* 0x00480000c02c783b */ /* 0x000ea60000004200 */
[----:B------:R-:W-:Y:S01]  /*c070*/  FADD.FTZ R0, R225, R53 ;  /* 0x00000035e1007221 */ /* 0x000fe20000010000 */
[----:B------:R-:W-:Y:S01]  /*c080*/  FADD.FTZ R53, R189, R52 ;  /* 0x00000034bd357221 */ /* 0x000fe20000010000 */
[----:B-1----:R-:W-:Y:S03]  /*c090*/  FADD.FTZ R55, R180, R2 ;  /* 0x00000002b4377221 */ /* 0x002fe60000010000 */
[----:B------:R-:W-:Y:S01]  /*c0a0*/  MUFU.EX2 R66, R66 ;  /* 0x0000004200427308 */ /* 0x000fe20000000800 */
[-C--:B---3--:R-:W-:Y:S03]  /*c0b0*/  HMMA.16816.F32.BF16 R20, R36, R48.reuse, R20 ;  /* 0x000000302414723c */ /* 0x088fe60000041814 */
[----:B------:R-:W-:Y:S01]  /*c0c0*/  FADD.FTZ R52, R185, R0 ;  /* 0x00000000b9347221 */ /* 0x000fe20000010000 */
[----:B------:R-:W-:Y:S01]  /*c0d0*/  FADD.FTZ R0, R175, R53 ;  /* 0x00000035af007221 */ /* 0x000fe20000010000 */
[----:B------:R-:W-:Y:S01]  /*c0e0*/  FADD.FTZ R2, R216, R134 ;  /* 0x00000086d8027221 */ /* 0x000fe20000010000 */
[----:B------:R-:W-:Y:S03]  /*c0f0*/  FADD.FTZ R55, R198, R55 ;  /* 0x00000037c6377221 */ /* 0x000fe60000010000 */
[----:B------:R-:W-:Y:S01]  /*c100*/  MUFU.EX2 R67, R67 ;  /* 0x0000004300437308 */ /* 0x000fe20000000800 */
[C---:B------:R-:W-:Y:S04]  /*c110*/  HMMA.16816.F32.BF16 R24, R40.reuse, R48, R24 ;  /* 0x000000302818723c */ /* 0x040fe80000041818 */
[----:B------:R-:W-:Y:S01]  /*c120*/  FADD.FTZ R52, R203, R52 ;  /* 0x00000034cb347221 */ /* 0x000fe20000010000 */
[----:B------:R-:W-:Y:S01]  /*c130*/  FADD.FTZ R2, R232, R2 ;  /* 0x00000002e8027221 */ /* 0x000fe20000010000 */
[----:B------:R-:W-:Y:S03]  /*c140*/  FADD.FTZ R55, R209, R55 ;  /* 0x00000037d1377221 */ /* 0x000fe60000010000 */
[----:B------:R-:W-:Y:S01]  /*c150*/  MUFU.EX2 R56, R56 ;  /* 0x0000003800387308 */ /* 0x000fe20000000800 */
[-C--:B------:R-:W-:Y:S03]  /*c160*/  HMMA.16816.F32.BF16 R28, R40, R50.reuse, R28 ;  /* 0x00000032281c723c */ /* 0x080fe6000004181c */
[----:B------:R-:W-:Y:S01]  /*c170*/  F2FP.BF16.F32.PACK_AB R40, R211, R201 ;  /* 0x000000c9d328723e */ /* 0x000fe200000010ff */
[----:B------:R-:W-:Y:S01]  /*c180*/  FADD.FTZ R54, R187, R2 ;  /* 0x00000002bb367221 */ /* 0x000fe20000010000 */
[----:B------:R-:W-:Y:S01]  /*c190*/  F2FP.BF16.F32.PACK_AB R42, R227, R220 ;  /* 0x000000dce32a723e */ /* 0x000fe200000010ff */
[----:B------:R-:W-:Y:S03]  /*c1a0*/  FADD.FTZ R2, R179, R55 ;  /* 0x00000037b3027221 */ /* 0x000fe60000010000 */
[----:B------:R-:W1:Y:S01]  /*c1b0*/  MUFU.EX2 R57, R57 ;  /* 0x0000003900397308 */ /* 0x000e620000000800 */
[----:B------:R-:W-:Y:S01]  /*c1c0*/  HMMA.16816.F32.BF16 R32, R36, R50, R32 ;  /* 0x000000322420723c */ /* 0x000fe20000041820 */
[----:B------:R-:W3:Y:S03]  /*c1d0*/  LDSM.16.MT88.4 R48, [R194+0x4800] ;  /* 0x00480000c230783b */ /* 0x000ee60000004200 */
[----:B------:R-:W-:Y:S01]  /*c1e0*/  F2FP.BF16.F32.PACK_AB R36, R230, R226 ;  /* 0x000000e2e624723e */ /* 0x000fe200000010ff */
[----:B------:R-:W-:Y:S01]  /*c1f0*/  FADD.FTZ R53, R207, R54 ;  /* 0x00000036cf357221 */ /* 0x000fe20000010000 */
[----:B------:R-:W-:Y:S03]  /*c200*/  F2FP.BF16.F32.PACK_AB R37, R231, R223 ;  /* 0x000000dfe725723e */ /* 0x000fe600000010ff */
[----:B------:R-:W-:Y:S01]  /*c210*/  MUFU.EX2 R60, R60 ;  /* 0x0000003c003c7308 */ /* 0x000fe20000000800 */
[----:B------:R-:W-:Y:S02]  /*c220*/  F2FP.BF16.F32.PACK_AB R38, R236, R234 ;  /* 0x000000eaec26723e */ /* 0x000fe400000010ff */
[----:B------:R-:W-:Y:S02]  /*c230*/  F2FP.BF16.F32.PACK_AB R39, R235, R229 ;  /* 0x000000e5eb27723e */ /* 0x000fe400000010ff */
[----:B------:R-:W-:Y:S02]  /*c240*/  F2FP.BF16.F32.PACK_AB R41, R191, R184 ;  /* 0x000000b8bf29723e */ /* 0x000fe400000010ff */
[----:B------:R-:W-:Y:S03]  /*c250*/  F2FP.BF16.F32.PACK_AB R43, R219, R210 ;  /* 0x000000d2db2b723e */ /* 0x000fe600000010ff */
[----:B------:R-:W4:Y:S01]  /*c260*/  MUFU.EX2 R61, R61 ;  /* 0x0000003d003d7308 */ /* 0x000f220000000800 */
[----:B------:R-:W-:Y:S01]  /*c270*/  MOV R134, R138 ;  /* 0x0000008a00867202 */ /* 0x000fe20000000f00 */
[-C--:B--2---:R-:W-:Y:S08]  /*c280*/  HMMA.16816.F32.BF16 R4, R36, R44.reuse, R4 ;  /* 0x0000002c2404723c */ /* 0x084ff00000041804 */
[----:B------:R-:W-:Y:S01]  /*c290*/  MUFU.EX2 R58, R58 ;  /* 0x0000003a003a7308 */ /* 0x000fe20000000800 */
[C---:B------:R-:W-:Y:S09]  /*c2a0*/  HMMA.16816.F32.BF16 R8, R40.reuse, R44, R8 ;  /* 0x0000002c2808723c */ /* 0x040ff20000041808 */
[----:B------:R-:W2:Y:S01]  /*c2b0*/  MUFU.EX2 R59, R59 ;  /* 0x0000003b003b7308 */ /* 0x000ea20000000800 */
[-C--:B------:R-:W-:Y:S09]  /*c2c0*/  HMMA.16816.F32.BF16 R12, R40, R46.reuse, R12 ;  /* 0x0000002e280c723c */ /* 0x080ff2000004180c */
[----:B------:R-:W-:Y:S01]  /*c2d0*/  MUFU.EX2 R62, R62 ;  /* 0x0000003e003e7308 */ /* 0x000fe20000000800 */
[C---:B------:R-:W-:Y:S01]  /*c2e0*/  HMMA.16816.F32.BF16 R16, R36.reuse, R46, R16 ;  /* 0x0000002e2410723c */ /* 0x040fe20000041810 */
[----:B------:R-:W5:Y:S08]  /*c2f0*/  LDSM.16.MT88.4 R44, [R192+0x4c00] ;  /* 0x004c0000c02c783b */ /* 0x000f700000004200 */
[----:B------:R-:W5:Y:S01]  /*c300*/  MUFU.EX2 R63, R63 ;  /* 0x0000003f003f7308 */ /* 0x000f620000000800 */
[-C--:B---3--:R-:W-:Y:S09]  /*c310*/  HMMA.16816.F32.BF16 R20, R36, R48.reuse, R20 ;  /* 0x000000302414723c */ /* 0x088ff20000041814 */
[----:B------:R-:W-:Y:S01]  /*c320*/  MUFU.EX2 R68, R68 ;  /* 0x0000004400447308 */ /* 0x000fe20000000800 */
[C---:B------:R-:W-:Y:S09]  /*c330*/  HMMA.16816.F32.BF16 R24, R40.reuse, R48, R24 ;  /* 0x000000302818723c */ /* 0x040ff20000041818 */
[----:B------:R-:W-:Y:S01]  /*c340*/  MUFU.EX2 R69, R69 ;  /* 0x0000004500457308 */ /* 0x000fe20000000800 */
[-C--:B------:R-:W-:Y:S03]  /*c350*/  HMMA.16816.F32.BF16 R28, R40, R50.reuse, R28 ;  /* 0x00000032281c723c */ /* 0x080fe6000004181c */
[----:B-1----:R-:W-:Y:S02]  /*c360*/  F2FP.BF16.F32.PACK_AB R40, R57, R56 ;  /* 0x000000383928723e */ /* 0x002fe400000010ff */
[----:B----4-:R-:W-:Y:S04]  /*c370*/  F2FP.BF16.F32.PACK_AB R42, R61, R60 ;  /* 0x0000003c3d2a723e */ /* 0x010fe800000010ff */
[----:B------:R-:W-:Y:S01]  /*c380*/  MUFU.EX2 R70, R70 ;  /* 0x0000004600467308 */ /* 0x000fe20000000800 */
[----:B--2---:R-:W-:Y:S01]  /*c390*/  F2FP.BF16.F32.PACK_AB R41, R59, R58 ;  /* 0x0000003a3b29723e */ /* 0x004fe200000010ff */
[----:B------:R-:W-:Y:S01]  /*c3a0*/  HMMA.16816.F32.BF16 R32, R36, R50, R32 ;  /* 0x000000322420723c */ /* 0x000fe20000041820 */
[----:B------:R-:W1:Y:S03]  /*c3b0*/  LDSM.16.MT88.4 R48, [R194+0x4c00] ;  /* 0x004c0000c230783b */ /* 0x000e660000004200 */
[----:B------:R-:W-:Y:S04]  /*c3c0*/  F2FP.BF16.F32.PACK_AB R36, R233, R218 ;  /* 0x000000dae924723e */ /* 0x000fe800000010ff */
[----:B------:R-:W-:Y:S01]  /*c3d0*/  MUFU.EX2 R71, R71 ;  /* 0x0000004700477308 */ /* 0x000fe20000000800 */
[----:B------:R-:W-:Y:S02]  /*c3e0*/  F2FP.BF16.F32.PACK_AB R37, R228, R221 ;  /* 0x000000dde425723e */ /* 0x000fe400000010ff */
[----:B------:R-:W-:Y:S02]  /*c3f0*/  F2FP.BF16.F32.PACK_AB R38, R65, R64 ;  /* 0x000000404126723e */ /* 0x000fe400000010ff */
[----:B------:R-:W-:Y:S02]  /*c400*/  F2FP.BF16.F32.PACK_AB R39, R67, R66 ;  /* 0x000000424327723e */ /* 0x000fe400000010ff */
[----:B-----5:R-:W-:Y:S03]  /*c410*/  F2FP.BF16.F32.PACK_AB R43, R63, R62 ;  /* 0x0000003e3f2b723e */ /* 0x020fe600000010ff */
[----:B------:R-:W-:Y:S02]  /*c420*/  MUFU.EX2 R80, R80 ;  /* 0x0000005000507308 */ /* 0x000fe40000000800 */
[-C--:B------:R-:W-:Y:S08]  /*c430*/  HMMA.16816.F32.BF16 R4, R36, R44.reuse, R4 ;  /* 0x0000002c2404723c */ /* 0x080ff00000041804 */
[----:B------:R-:W-:Y:S01]  /*c440*/  MUFU.EX2 R81, R81 ;  /* 0x0000005100517308 */ /* 0x000fe20000000800 */
[C---:B------:R-:W-:Y:S09]  /*c450*/  HMMA.16816.F32.BF16 R8, R40.reuse, R44, R8 ;  /* 0x0000002c2808723c */ /* 0x040ff20000041808 */
        /* <DEDUP_REMOVED lines=14> */
[----:B------:R-:W1:Y:S07]  /*c540*/  LDSM.16.MT88.4 R48, [R194+0x5000] ;  /* 0x00500000c230783b */ /* 0x000e6e0000004200 */
[----:B------:R-:W-:Y:S01]  /*c550*/  MUFU.EX2 R74, R74 ;  /* 0x0000004a004a7308 */ /* 0x000fe20000000800 */
[----:B------:R-:W-:Y:S02]  /*c560*/  F2FP.BF16.F32.PACK_AB R36, R69, R68 ;  /* 0x000000444524723e */ /* 0x000fe400000010ff */
[----:B------:R-:W-:Y:S02]  /*c570*/  F2FP.BF16.F32.PACK_AB R37, R71, R70 ;  /* 0x000000464725723e */ /* 0x000fe400000010ff */
[----:B------:R-:W-:Y:S02]  /*c580*/  F2FP.BF16.F32.PACK_AB R38, R81, R80 ;  /* 0x000000505126723e */ /* 0x000fe400000010ff */
[----:B------:R-:W-:Y:S03]  /*c590*/  F2FP.BF16.F32.PACK_AB R39, R83, R82 ;  /* 0x000000525327723e */ /* 0x000fe600000010ff */
[----:B------:R-:W4:Y:S01]  /*c5a0*/  MUFU.EX2 R75, R75 ;  /* 0x0000004b004b7308 */ /* 0x000f220000000800 */
[----:B---3--:R-:W-:Y:S03]  /*c5b0*/  F2FP.BF16.F32.PACK_AB R42, R77, R76 ;  /* 0x0000004c4d2a723e */ /* 0x008fe600000010ff */
[-C--:B--2---:R-:W-:Y:S06]  /*c5c0*/  HMMA.16816.F32.BF16 R4, R36, R44.reuse, R4 ;  /* 0x0000002c2404723c */ /* 0x084fec0000041804 */
[----:B------:R-:W-:Y:S10]  /*c5d0*/  MUFU.EX2 R78, R78 ;  /* 0x0000004e004e7308 */ /* 0x000ff40000000800 */
[----:B------:R-:W2:Y:S01]  /*c5e0*/  MUFU.EX2 R79, R79 ;  /* 0x0000004f004f7308 */ /* 0x000ea20000000800 */
[----:B----4-:R-:W-:Y:S09]  /*c5f0*/  F2FP.BF16.F32.PACK_AB R41, R75, R74 ;  /* 0x0000004a4b29723e */ /* 0x010ff200000010ff */
[----:B------:R-:W-:Y:S10]  /*c600*/  MUFU.EX2 R84, R84 ;  /* 0x0000005400547308 */ /* 0x000ff40000000800 */
[----:B------:R-:W3:Y:S01]  /*c610*/  MUFU.EX2 R85, R85 ;  /* 0x0000005500557308 */ /* 0x000ee20000000800 */
[----:B--2---:R-:W-:Y:S09]  /*c620*/  F2FP.BF16.F32.PACK_AB R43, R79, R78 ;  /* 0x0000004e4f2b723e */ /* 0x004ff200000010ff */
[----:B------:R-:W-:Y:S01]  /*c630*/  MUFU.EX2 R86, R86 ;  /* 0x0000005600567308 */ /* 0x000fe20000000800 */
[C---:B------:R-:W-:Y:S09]  /*c640*/  HMMA.16816.F32.BF16 R8, R40.reuse, R44, R8 ;  /* 0x0000002c2808723c */ /* 0x040ff20000041808 */
[----:B------:R-:W2:Y:S01]  /*c650*/  MUFU.EX2 R87, R87 ;  /* 0x0000005700577308 */ /* 0x000ea20000000800 */
[-C--:B------:R-:W-:Y:S09]  /*c660*/  HMMA.16816.F32.BF16 R12, R40, R46.reuse, R12 ;  /* 0x0000002e280c723c */ /* 0x080ff2000004180c */
[----:B------:R-:W-:Y:S01]  /*c670*/  MUFU.EX2 R96, R96 ;  /* 0x0000006000607308 */ /* 0x000fe20000000800 */
[C---:B------:R-:W-:Y:S01]  /*c680*/  HMMA.16816.F32.BF16 R16, R36.reuse, R46, R16 ;  /* 0x0000002e2410723c */ /* 0x040fe20000041810 */
[----:B------:R-:W4:Y:S08]  /*c690*/  LDSM.16.MT88.4 R44, [R192+0x5400] ;  /* 0x00540000c02c783b */ /* 0x000f300000004200 */
[----:B------:R-:W5:Y:S01]  /*c6a0*/  MUFU.EX2 R97, R97 ;  /* 0x0000006100617308 */ /* 0x000f620000000800 */
[-C--:B-1----:R-:W-:Y:S09]  /*c6b0*/  HMMA.16816.F32.BF16 R20, R36, R48.reuse, R20 ;  /* 0x000000302414723c */ /* 0x082ff20000041814 */
[----:B------:R-:W-:Y:S01]  /*c6c0*/  MUFU.EX2 R98, R98 ;  /* 0x0000006200627308 */ /* 0x000fe20000000800 */
[C---:B------:R-:W-:Y:S09]  /*c6d0*/  HMMA.16816.F32.BF16 R24, R40.reuse, R48, R24 ;  /* 0x000000302818723c */ /* 0x040ff20000041818 */
[----:B------:R-:W1:Y:S01]  /*c6e0*/  MUFU.EX2 R99, R99 ;  /* 0x0000006300637308 */ /* 0x000e620000000800 */
[-C--:B------:R-:W-:Y:S09]  /*c6f0*/  HMMA.16816.F32.BF16 R28, R40, R50.reuse, R28 ;  /* 0x00000032281c723c */ /* 0x080ff2000004181c */
[----:B------:R-:W-:Y:S01]  /*c700*/  MUFU.EX2 R88, R88 ;  /* 0x0000005800587308 */ /* 0x000fe20000000800 */
[----:B------:R-:W-:Y:S01]  /*c710*/  HMMA.16816.F32.BF16 R32, R36, R50, R32 ;  /* 0x000000322420723c */ /* 0x000fe20000041820 */
[----:B------:R-:W4:Y:S03]  /*c720*/  LDSM.16.MT88.4 R48, [R194+0x5400] ;  /* 0x00540000c230783b */ /* 0x000f260000004200 */
[----:B---3--:R-:W-:Y:S02]  /*c730*/  F2FP.BF16.F32.PACK_AB R36, R85, R84 ;  /* 0x000000545524723e */ /* 0x008fe400000010ff */
[----:B--2---:R-:W-:Y:S03]  /*c740*/  F2FP.BF16.F32.PACK_AB R37, R87, R86 ;  /* 0x000000565725723e */ /* 0x004fe600000010ff */
[----:B------:R-:W2:Y:S01]  /*c750*/  MUFU.EX2 R89, R89 ;  /* 0x0000005900597308 */ /* 0x000ea20000000800 */
[----:B-----5:R-:W-:Y:S02]  /*c760*/  F2FP.BF16.F32.PACK_AB R38, R97, R96 ;  /* 0x000000606126723e */ /* 0x020fe400000010ff */
[----:B-1----:R-:W-:Y:S07]  /*c770*/  F2FP.BF16.F32.PACK_AB R39, R99, R98 ;  /* 0x000000626327723e */ /* 0x002fee00000010ff */
[----:B------:R-:W-:Y:S01]  /*c780*/  MUFU.EX2 R92, R92 ;  /* 0x0000005c005c7308 */ /* 0x000fe20000000800 */
[-C--:B----4-:R-:W-:Y:S09]  /*c790*/  HMMA.16816.F32.BF16 R4, R36, R44.reuse, R4 ;  /* 0x0000002c2404723c */ /* 0x090ff20000041804 */
        /* <DEDUP_REMOVED lines=166> */
[----:B------:R-:W-:Y:S02]  /*d200*/  FADD.FTZ R0, R110, R0 ;  /* 0x000000006e007221 */ /* 0x000fe40000010000 */
        /* <DEDUP_REMOVED lines=27> */
.L_x_163:
        /* <DEDUP_REMOVED lines=58> */
[----:B------:R-:W-:Y:S01]  /*d760*/  FMUL.FTZ R155, R3, R155 ;  /* 0x0000009b039b7220 */ /* 0x000fe20000410000 */
[C---:B------:R-:W-:Y:S01]  /*d770*/  FMUL.FTZ R140, R2.reuse, R140 ;  /* 0x0000008c028c7220 */ /* 0x040fe20000410000 */
[----:B------:R-:W-:Y:S01]  /*d780*/  FMUL.FTZ R5, R2, R141 ;  /* 0x0000008d02057220 */ /* 0x000fe20000410000 */
[----:B-1----:R-:W-:Y:S01]  /*d790*/  FSEL R0, R4, 1, P3 ;  /* 0x3f80000004007808 */ /* 0x002fe20001800000 */
[C---:B------:R-:W-:Y:S01]  /*d7a0*/  FMUL.FTZ R148, R2.reuse, R148 ;  /* 0x0000009402947220 */ /* 0x040fe20000410000 */
[----:B------:R-:W-:Y:S01]  /*d7b0*/  LOP3.LUT R24, R25, 0x20, RZ, 0xc0, !PT ;  /* 0x0000002019187812 */ /* 0x000fe200078ec0ff */
[----:B------:R-:W-:Y:S01]  /*d7c0*/  FMUL.FTZ R14, R2, R149 ;  /* 0x00000095020e7220 */ /* 0x000fe20000410000 */
        /* <DEDUP_REMOVED lines=77> */
.L_x_167:
[----:B------:R-:W-:Y:S01]  /*dca0*/  BAR.SYNC.DEFER_BLOCKING 0x0 ;  /* 0x0000000000007b1d */ /* 0x000fe20000010000 */
[----:B------:R-:W-:Y:S01]  /*dcb0*/  ISETP.NE.AND P0, PT, R247, -0x1, PT ;  /* 0xfffffffff700780c */ /* 0x000fe20003f05270 */
[----:B------:R-:W-:Y:S01]  /*dcc0*/  @!P2 IMAD R28, R31, R11, R25 ;  /* 0x0000000b1f1ca224 */ /* 0x000fe200078e0219 */
[----:B------:R-:W-:Y:S01]  /*dcd0*/  ISETP.NE.AND P1, PT, R13, RZ, !P1 ;  /* 0x000000ff0d00720c */ /* 0x000fe20004f25270 */
[----:B------:R-:W-:Y:S01]  /*dce0*/  @P6 FMUL.FTZ R6, R6, 0.69314718246459960938 ;  /* 0x3f31721806066820 */ /* 0x000fe20000410000 */
[----:B------:R-:W-:-:S03]  /*dcf0*/  MOV R27, 0x7f800000 ;  /* 0x7f800000001b7802 */ /* 0x000fc60000000f00 */
[----:B------:R-:W4:Y:S01]  /*dd00*/  @P4 LDC R13, c[0x0][0x458] ;  /* 0x00011600ff0d4b82 */ /* 0x000f220000000800 */
[----:B------:R2:W5:Y:S01]  /*dd10*/  @P3 MUFU.LG2 R10, R22 ;  /* 0x00000016000a3308 */ /* 0x0005620000000c00 */
[----:B------:R-:W4:Y:S01]  /*dd20*/  S2R R15, SR_CTAID.X ;  /* 0x00000000000f7919 */ /* 0x000f220000002500 */
[----:B---3--:R-:W-:Y:S01]  /*dd30*/  @P6 FFMA.FTZ R27, R139, R0, R6 ;  /* 0x000000008b1b6223 */ /* 0x008fe20000010006 */
[----:B-1----:R-:W-:Y:S02]  /*dd40*/  IMAD R0, R248, R3, RZ ;  /* 0x00000003f8007224 */ /* 0x002fe400078e02ff */
[----:B------:R-:W-:Y:S01]  /*dd50*/  @P5 FMUL.FTZ R5, R5, 0.69314718246459960938 ;  /* 0x3f31721805055820 */ /* 0x000fe20000410000 */
[----:B------:R-:W-:Y:S01]  /*dd60*/  MOV R26, 0x7f800000 ;  /* 0x7f800000001a7802 */ /* 0x000fe20000000f00 */
[----:B------:R-:W-:Y:S01]  /*dd70*/  BSSY.RECONVERGENT B0, `(.L_x_168) ;  /* 0x000003f000007945 */ /* 0x000fe20003800200 */
[----:B------:R-:W1:Y:S01]  /*dd80*/  @P3 LDC R11, c[0x0][0x458] ;  /* 0x00011600ff0b3b82 */ /* 0x000e620000000800 */
[----:B------:R-:W-:Y:S01]  /*dd90*/  @P5 FFMA.FTZ R26, R138, R7, R5 ;  /* 0x000000078a1a5223 */ /* 0x000fe20000010005 */
[----:B------:R-:W-:-:S02]  /*dda0*/  @!P1 IMAD R0, R31, R2, R0 ;  /* 0x000000021f009224 */ /* 0x000fc400078e0200 */
[----:B------:R-:W-:Y:S01]  /*ddb0*/  @P4 FMUL.FTZ R7, R12, 0.69314718246459960938 ;  /* 0x3f3172180c074820 */ /* 0x000fe20000410000 */
[----:B------:R-:W-:Y:S02]  /*ddc0*/  MOV R19, 0x7f800000 ;  /* 0x7f80000000137802 */ /* 0x000fe40000000f00 */
[----:B------:R-:W-:Y:S01]  /*ddd0*/  MOV R18, 0x7f800000 ;  /* 0x7f80000000127802 */ /* 0x000fe20000000f00 */
[----:B------:R3:W1:Y:S01]  /*dde0*/  LDS.128 R32, [R200+0x1800] ;  /* 0x00180000c8207984 */ /* 0x0006620000000c00 */
[----:B--2---:R-:W-:-:S04]  /*ddf0*/  @P2 IMAD.WIDE.U32 R22, R247, R8, RZ ;  /* 0x00000008f7162225 */ /* 0x004fc800078e00ff */
[----:B-----5:R-:W-:Y:S01]  /*de00*/  @P3 FMUL.FTZ R6, R10, 0.69314718246459960938 ;  /* 0x3f3172180a063820 */ /* 0x020fe20000410000 */
[----:B------:R-:W-:Y:S02]  /*de10*/  @P2 IMAD R28, R247, R9, R23 ;  /* 0x00000009f71c2224 */ /* 0x000fe400078e0217 */
[----:B----4-:R-:W-:Y:S01]  /*de20*/  @P4 FFMA.FTZ R19, R137, R13, R7 ;  /* 0x0000000d89134223 */ /* 0x010fe20000010007 */
[----:B------:R-:W-:Y:S01]  /*de30*/  @!P0 IMAD R247, R31, R14, RZ ;  /* 0x0000000e1ff78224 */ /* 0x000fe200078e02ff */
[----:B------:R-:W-:-:S04]  /*de40*/  LOP3.LUT P0, RZ, R30, 0x3, RZ, 0xc0, !PT ;  /* 0x000000031eff7812 */ /* 0x000fc8000780c0ff */
[----:B------:R-:W-:Y:S02]  /*de50*/  SHF.R.S32.HI R3, RZ, 0x1f, R247 ;  /* 0x0000001fff037819 */ /* 0x000fe400000114f7 */
[----:B------:R-:W-:Y:S01]  /*de60*/  SEL R5, R247, RZ, P1 ;  /* 0x000000fff7057207 */ /* 0x000fe20000800000 */
[----:B-1----:R-:W-:Y:S01]  /*de70*/  @P3 FFMA.FTZ R18, R132, R11, R6 ;  /* 0x0000000b84123223 */ /* 0x002fe20000010006 */
[----:B------:R-:W-:Y:S02]  /*de80*/  SHF.L.U32 R15, R15, 0x7, RZ ;  /* 0x000000070f0f7819 */ /* 0x000fe400000006ff */
[----:B------:R-:W-:-:S03]  /*de90*/  SEL R3, R3, RZ, P1 ;  /* 0x000000ff03037207 */ /* 0x000fc60000800000 */
[----:B------:R-:W-:-:S05]  /*dea0*/  IMAD R2, R15, R4, RZ ;  /* 0x000000040f027224 */ /* 0x000fca00078e02ff */
[----:B------:R-:W-:Y:S02]  /*deb0*/  IADD3 R8, P5, P1, R2, R5, R0 ;  /* 0x0000000502087210 */ /* 0x000fe400079be000 */
[----:B------:R-:W-:Y:S02]  /*dec0*/  SHF.R.S32.HI R2, RZ, 0x1f, R2 ;  /* 0x0000001fff027819 */ /* 0x000fe40000011402 */
[----:B------:R-:W-:-:S04]  /*ded0*/  SHF.R.S32.HI R0, RZ, 0x1f, R0 ;  /* 0x0000001fff007819 */ /* 0x000fc80000011400 */
[----:B------:R-:W-:Y:S01]  /*dee0*/  IADD3.X R5, PT, PT, R2, R3, R0, P5, P1 ;  /* 0x0000000302057210 */ /* 0x000fe20002fe2400 */
[----:B---3--:R-:W-:Y:S06]  /*def0*/  @P0 BRA `(.L_x_169) ;  /* 0x0000000000980947 */ /* 0x008fec0003800000 */
        /* <DEDUP_REMOVED lines=38> */
.L_x_169:
[----:B------:R-:W-:Y:S05]  /*e160*/  BSYNC.RECONVERGENT B0 ;  /* 0x0000000000007941 */ /* 0x000fea0003800200 */
.L_x_168:
        /* <DEDUP_REMOVED lines=29> */
.L_x_171:
[----:B------:R-:W-:Y:S05]  /*e340*/  BSYNC.RECONVERGENT B0 ;  /* 0x0000000000007941 */ /* 0x000fea0003800200 */
.L_x_170:
        /* <DEDUP_REMOVED lines=16> */
.L_x_173:
[----:B------:R-:W-:Y:S05]  /*e450*/  BSYNC.RECONVERGENT B0 ;  /* 0x0000000000007941 */ /* 0x000fea0003800200 */
.L_x_172:
        /* <DEDUP_REMOVED lines=16> */
.L_x_175:
[----:B------:R-:W-:Y:S05]  /*e560*/  BSYNC.RECONVERGENT B0 ;  /* 0x0000000000007941 */ /* 0x000fea0003800200 */
.L_x_174:
        /* <DEDUP_REMOVED lines=15> */
.L_x_176:
        /* <DEDUP_REMOVED lines=10> */
.L_x_1351:


//--------------------- .text._ZN5flash16flash_fwd_kernelI23Flash_fwd_kernel_traitsILi32ELi128ELi128ELi4ELb0ELb0EN7cutlass10bfloat16_tE19Flash_kernel_traitsILi32ELi128ELi128ELi4ES3_EELb0ELb0ELb1ELb0ELb0ELb1ELb0ELb0EEEvNS_16Flash_fwd_paramsE --------------------------
	.section	.text._ZN5flash16flash_fwd_kernelI23Flash_fwd_kernel_traitsILi32ELi128ELi128ELi4ELb0ELb0EN7cutlass10bfloat16_tE19Flash_kernel_traitsILi32ELi128ELi128ELi4ES3_EELb0ELb0ELb1ELb0ELb0ELb1ELb0ELb0EEEvNS_16Flash_fwd_paramsE,"ax",@progbits
	.align	128
        .global         _ZN5flash16flash_fwd_kernelI23Flash_fwd_kernel_traitsILi32ELi128ELi128ELi4ELb0ELb0EN7cutlass10bfloat16_tE19Flash_kernel_traitsILi32ELi128ELi128ELi4ES3_EELb0ELb0ELb1ELb0ELb0ELb1ELb0ELb0EEEvNS_16Flash_fwd_paramsE
        .type           _ZN5flash16flash_fwd_kernelI23Flash_fwd_kernel_traitsILi32ELi128ELi128ELi4ELb0ELb0EN7cutlass10bfloat16_tE19Flash_kernel_traitsILi32ELi128ELi128ELi4ES3_EELb0ELb0ELb1ELb0ELb0ELb1ELb0ELb0EEEvNS_16Flash_fwd_paramsE,@function
        .size           _ZN5flash16flash_fwd_kernelI23Flash_fwd_kernel_traitsILi32ELi128ELi128ELi4ELb0ELb0EN7cutlass10bfloat16_tE19Flash_kernel_traitsILi32ELi128ELi128ELi4ES3_EELb0ELb0ELb1ELb0ELb0ELb1ELb0ELb0EEEvNS_16Flash_fwd_paramsE,(.L_x_1352 - _ZN5flash16flash_fwd_kernelI23Flash_fwd_kernel_traitsILi32ELi128ELi128ELi4ELb0ELb0EN7cutlass10bfloat16_tE19Flash_kernel_traitsILi32ELi128ELi128ELi4ES3_EELb0ELb0ELb1ELb0ELb0ELb1ELb0ELb0EEEvNS_16Flash_fwd_paramsE)
        .other          _ZN5flash16flash_fwd_kernelI23Flash_fwd_kernel_traitsILi32ELi128ELi128ELi4ELb0ELb0EN7cutlass10bfloat16_tE19Flash_kernel_traitsILi32ELi128ELi128ELi4ES3_EELb0ELb0ELb1ELb0ELb0ELb1ELb0ELb0EEEvNS_16Flash_fwd_paramsE,@"STO_CUDA_ENTRY STV_DEFAULT"
_ZN5flash16flash_fwd_kernelI23Flash_fwd_kernel_traitsILi32ELi128ELi128ELi4ELb0ELb0EN7cutlass10bfloat16_tE19Flash_kernel_traitsILi32ELi128ELi128ELi4ES3_EELb0ELb0ELb1ELb0ELb0ELb1ELb0ELb0EEEvNS_16Flash_fwd_paramsE:
.text._ZN5flash16flash_fwd_kernelI23Flash_fwd_kernel_traitsILi32ELi128ELi128ELi4ELb0ELb0EN7cutlass10bfloat16_tE19Flash_kernel_traitsILi32ELi128ELi128ELi4ES3_EELb0ELb0ELb1ELb0ELb0ELb1ELb0ELb0EEEvNS_16Flash_fwd_paramsE:
[----:B------:R-:W1:Y:S01]  /*0000*/  LDC R1, c[0x0][0x37c] ;  /* 0x0000df00ff017b82 */ /* 0x000e620000000800 */
[----:B------:R-:W2:Y:S01]  /*0010*/  LDCU.64 UR8, c[0x0][0x460] ;  /* 0x00008c00ff0877ac */ /* 0x000ea20008000a00 */
[----:B------:R-:W3:Y:S06]  /*0020*/  S2R R229, SR_CTAID.Y ;  /* 0x0000000000e57919 */ /* 0x000eec0000002600 */
[----:B------:R-:W3:Y:S01]  /*0030*/  LDC.64 R2, c[0x0][0x460] ;  /* 0x00011800ff027b82 */ /* 0x000ee20000000a00 */
[----:B------:R-:W-:Y:S01]  /*0040*/  IMAD.MOV.U32 R7, RZ, RZ, -0x1 ;  /* 0xffffffffff077424 */ /* 0x000fe200078e00ff */
[----:B------:R-:W4:Y:S01]  /*0050*/  LDCU.64 UR14, c[0x0][0x358] ;  /* 0x00006b00ff0e77ac */ /* 0x000f220008000a00 */
[----:B-1----:R-:W-:Y:S01]  /*0060*/  VIADD R1, R1, 0xfffffff8 ;  /* 0xfffffff801017836 */ /* 0x002fe20000000000 */
[----:B------:R-:W1:Y:S01]  /*0070*/  LDCU.64 UR6, c[0x0][0x470] ;  /* 0x00008e00ff0677ac */ /* 0x000e620008000a00 */
[----:B------:R-:W4:Y:S01]  /*0080*/  LDCU.64 UR4, c[0x0][0x478] ;  /* 0x00008f00ff0477ac */ /* 0x000f220008000a00 */
[----:B--2---:R-:W-:Y:S01]  /*0090*/  UISETP.NE.U32.AND UP0, UPT, UR8, URZ, UPT ;  /* 0x000000ff0800728c */ /* 0x004fe2000bf05070 */
[----:B------:R-:W-:-:S03]  /*00a0*/  ISETP.NE.U32.AND P1, PT, RZ, UR8, PT ;  /* 0x00000008ff007c0c */ /* 0x000fc6000bf25070 */
[----:B------:R-:W-:Y:S01]  /*00b0*/  UISETP.NE.AND.EX UP0, UPT, UR9, URZ, UPT, UP0 ;  /* 0x000000ff0900728c */ /* 0x000fe2000bf05300 */
[----:B------:R-:W-:-:S05]  /*00c0*/  ISETP.NE.AND.EX P1, PT, RZ, UR9, PT, P1 ;  /* 0x00000009ff007c0c */ /* 0x000fca000bf25310 */
[----:B------:R-:W-:Y:S01]  /*00d0*/  PLOP3.LUT P0, PT, PT, PT, UP0, 0x80, 0x8 ;  /* 0x000000000008781c */ /* 0x000fe20003f0f008 */
[----:B---3--:R-:W-:Y:S01]  /*00e0*/  IMAD.WIDE.U32 R4, R229, 0x4, R2 ;  /* 0x00000004e5047825 */ /* 0x008fe200078e0002 */
[----:B-1----:R-:W-:Y:S02]  /*00f0*/  ISETP.NE.U32.AND P4, PT, RZ, UR6, PT ;  /* 0x00000006ff007c0c */ /* 0x002fe4000bf85070 */
[----:B----4-:R-:W-:-:S04]  /*0100*/  ISETP.NE.U32.AND P2, PT, RZ, UR4, PT ;  /* 0x00000004ff007c0c */ /* 0x010fc8000bf45070 */
[----:B------:R-:W2:Y:S05]  /*0110*/  @P1 LDG.E R7, desc[UR14][R4.64] ;  /* 0x0000000e04071981 */ /* 0x000eaa000c1e1900 */
[----:B------:R1:W3:Y:S01]  /*0120*/  @P0 LDG.E R0, desc[UR14][R4.64+0x4] ;  /* 0x0000040e04000981 */ /* 0x0002e2000c1e1900 */
[----:B------:R-:W-:Y:S01]  /*0130*/  ISETP.NE.AND.EX P4, PT, RZ, UR7, PT, P4 ;  /* 0x00000007ff007c0c */ /* 0x000fe2000bf85340 */
[----:B------:R-:W-:Y:S01]  /*0140*/  IMAD.SHL.U32 R9, R229, 0x4, RZ ;  /* 0x00000004e5097824 */ /* 0x000fe200078e00ff */
[----:B------:R-:W-:Y:S01]  /*0150*/  ISETP.NE.AND.EX P2, PT, RZ, UR5, PT, P2 ;  /* 0x00000005ff007c0c */ /* 0x000fe2000bf45320 */
[----:B------:R-:W-:Y:S01]  /*0160*/  IMAD.MOV.U32 R11, RZ, RZ, RZ ;  /* 0x000000ffff0b7224 */ /* 0x000fe200078e00ff */
[----:B------:R-:W-:-:S09]  /*0170*/  SHF.R.U32.HI R2, RZ, 0x1e, R229 ;  /* 0x0000001eff027819 */ /* 0x000fd200000116e5 */
[C---:B------:R-:W-:Y:S02]  /*0180*/  @P4 IADD3 R16, P3, PT, R9.reuse, UR6, RZ ;  /* 0x0000000609104c10 */ /* 0x040fe4000ff7e0ff */
[----:B------:R-:W-:Y:S02]  /*0190*/  @P2 IADD3 R14, P1, PT, R9, UR4, RZ ;  /* 0x00000004090e2c10 */ /* 0x000fe4000ff3e0ff */
[C---:B------:R-:W-:Y:S02]  /*01a0*/  @P4 IADD3.X R17, PT, PT, R2.reuse, UR7, RZ, P3, !PT ;  /* 0x0000000702114c10 */ /* 0x040fe40009ffe4ff */
[----:B------:R-:W-:-:S03]  /*01b0*/  @P2 IADD3.X R15, PT, PT, R2, UR5, RZ, P1, !PT ;  /* 0x00000005020f2c10 */ /* 0x000fc60008ffe4ff */
[----:B------:R-:W4:Y:S01]  /*01c0*/  @P4 LDG.E R11, desc[UR14][R16.64] ;  /* 0x0000000e100b4981 */ /* 0x000f22000c1e1900 */
[----:B-1----:R-:W1:Y:S03]  /*01d0*/  LDC.64 R4, c[0x0][0x468] ;  /* 0x00011a00ff047b82 */ /* 0x002e660000000a00 */
[----:B------:R-:W4:Y:S01]  /*01e0*/  @P2 LDG.E R6, desc[UR14][R14.64] ;  /* 0x0000000e0e062981 */ /* 0x000f22000c1e1900 */
[----:B------:R-:W1:Y:S01]  /*01f0*/  LDCU.U8 UR4, c[0x0][0x532] ;  /* 0x0000a640ff0477ac */ /* 0x000e620008000000 */
[----:B------:R-:W-:Y:S01]  /*0200*/  IMAD.MOV.U32 R12, RZ, RZ, -0x1 ;  /* 0xffffffffff0c7424 */ /* 0x000fe200078e00ff */
[----:B-1----:R-:W-:Y:S02]  /*0210*/  ISETP.NE.AND P4, PT, RZ, UR4, PT ;  /* 0x00000004ff007c0c */ /* 0x002fe4000bf85270 */
[----:B------:R-:W-:Y:S02]  /*0220*/  ISETP.EQ.U32.AND P3, PT, R4, RZ, PT ;  /* 0x000000ff0400720c */ /* 0x000fe40003f62070 */
[----:B------:R-:W-:-:S02]  /*0230*/  IADD3 R8, P1, PT, R9, R4, RZ ;  /* 0x0000000409087210 */ /* 0x000fc40007f3e0ff */
[----:B------:R-:W-:-:S03]  /*0240*/  ISETP.EQ.OR.EX P3, PT, R5, RZ, !P4, P3 ;  /* 0x000000ff0500720c */ /* 0x000fc60006762730 */
[----:B------:R-:W-:Y:S01]  /*0250*/  IMAD.X R9, R2, 0x1, R5, P1 ;  /* 0x0000000102097824 */ /* 0x000fe200008e0605 */
[----:B------:R-:W1:Y:S01]  /*0260*/  S2UR UR12, SR_CTAID.X ;  /* 0x00000000000c79c3 */ /* 0x000e620000002500 */
[----:B------:R-:W3:Y:S07]  /*0270*/  @!UP0 LDCU UR13, c[0x0][0x434] ;  /* 0x00008680ff0d87ac */ /* 0x000eee0008000800 */
[----:B------:R-:W1:Y:S01]  /*0280*/  @!P2 LDC.64 R2, c[0x0][0x488] ;  /* 0x00012200ff02ab82 */ /* 0x000e620000000a00 */
[----:B------:R2:W5:Y:S01]  /*0290*/  @!P3 LDG.E R12, desc[UR14][R8.64] ;  /* 0x0000000e080cb981 */ /* 0x000562000c1e1900 */
[----:B------:R-:W-:-:S04]  /*02a0*/  ISETP.NE.U32.AND P3, PT, R4, RZ, PT ;  /* 0x000000ff0400720c */ /* 0x000fc80003f65070 */
[----:B------:R-:W-:Y:S01]  /*02b0*/  ISETP.NE.AND.EX P3, PT, R5, RZ, PT, P3 ;  /* 0x000000ff0500720c */ /* 0x000fe20003f65330 */
[----:B-1----:R-:W-:-:S12]  /*02c0*/  USHF.L.U32 UR12, UR12, 0x7, URZ ;  /* 0x000000070c0c7899 */ /* 0x002fd800080006ff */
[----:B------:R-:W1:Y:S01]  /*02d0*/  @!P3 LDC R5, c[0x0][0x438] ;  /* 0x00010e00ff05bb82 */ /* 0x000e620000000800 */
[----:B------:R-:W-:-:S04]  /*02e0*/  @!P2 ISETP.NE.U32.AND P1, PT, R2, RZ, PT ;  /* 0x000000ff0200a20c */ /* 0x000fc80003f25070 */
[----:B------:R-:W-:Y:S02]  /*02f0*/  @!P2 ISETP.NE.AND.EX P1, PT, R3, RZ, PT, P1 ;  /* 0x000000ff0300a20c */ /* 0x000fe40003f25310 */
[----:B--2---:R-:W-:Y:S02]  /*0300*/  R2UR UR11, R7 ;  /* 0x00000000070b72ca */ /* 0x004fe400000e0000 */
[----:B---3--:R-:W-:Y:S02]  /*0310*/  @P0 R2UR UR4, R0 ;  /* 0x00000000000402ca */ /* 0x008fe400000e0000 */
[----:B------:R-:W2:Y:S11]  /*0320*/  @!P2 LDC R0, c[0x0][0x43c] ;  /* 0x00010f00ff00ab82 */ /* 0x000eb60000000800 */
[----:B------:R-:W-:-:S04]  /*0330*/  @UP0 UIADD3 UR13, UPT, UPT, UR4, -UR11, URZ ;  /* 0x8000000b040d0290 */ /* 0x000fc8000fffe0ff */
[----:B------:R-:W-:-:S06]  /*0340*/  UISETP.GT.AND UP0, UPT, UR13, UR12, UPT ;  /* 0x0000000c0d00728c */ /* 0x000fcc000bf04270 */
[----:B------:R-:W-:Y:S02]  /*0350*/  PLOP3.LUT P0, PT, PT, PT, UP0, 0x80, 0x8 ;  /* 0x000000000008781c */ /* 0x000fe40003f0f008 */
[----:B--2---:R-:W-:Y:S01]  /*0360*/  @!P2 SEL R0, R0, RZ, P1 ;  /* 0x000000ff0000a207 */ /* 0x004fe20000800000 */
[----:B----4-:R-:W-:Y:S01]  /*0370*/  @P2 IMAD.IADD R3, R6, 0x1, -R11 ;  /* 0x0000000106032824 */ /* 0x010fe200078e0a0b */
[----:B-1----:R-:W-:Y:S09]  /*0380*/  @!P3 BRA `(.L_x_177) ;  /* 0x00000000000cb947 */ /* 0x002ff20003800000 */
[----:B------:R-:W2:Y:S02]  /*0390*/  @P4 LDG.E R5, desc[UR14][R8.64+0x4] ;  /* 0x0000040e08054981 */ /* 0x000ea4000c1e1900 */
[----:B--2--5:R-:W-:-:S06]  /*03a0*/  @P4 IADD3 R5, PT, PT, R5, -R12, RZ ;  /* 0x8000000c05054210 */ /* 0x024fcc0007ffe0ff */
[----:B------:R1:W5:Y:S02]  /*03b0*/  @!P4 LDG.E R5, desc[UR14][R8.64] ;  /* 0x0000000e0805c981 */ /* 0x000364000c1e1900 */
.L_x_177:
[----:B-----5:R-:W-:Y:S01]  /*03c0*/  @!P2 IADD3 R3, PT, PT, R0, R5, -R11 ;  /* 0x000000050003a210 */ /* 0x020fe20007ffe80b */
[----:B------:R-:W-:Y:S06]  /*03d0*/  @!P0 EXIT ;  /* 0x000000000000894d */ /* 0x000fec0003800000 */
[----:B------:R-:W2:Y:S01]  /*03e0*/  LDC R0, c[0x0][0x504] ;  /* 0x00014100ff007b82 */ /* 0x000ea20000000800 */
[----:B------:R-:W-:Y:S01]  /*03f0*/  VIADD R4, R3, 0x7f ;  /* 0x0000007f03047836 */ /* 0x000fe20000000000 */
[----:B------:R-:W3:Y:S04]  /*0400*/  S2R R5, SR_CTAID.Z ;  /* 0x0000000000057919 */ /* 0x000ee80000002700 */
[----:B------:R-:W-:Y:S01]  /*0410*/  R2UR UR5, R4 ;  /* 0x00000000040572ca */ /* 0x000fe200000e0000 */
[----:B------:R-:W4:Y:S01]  /*0420*/  S2R R228, SR_TID.X ;  /* 0x0000000000e47919 */ /* 0x000f220000002100 */
[----:B------:R-:W5:Y:S11]  /*0430*/  LDC R2, c[0x0][0x508] ;  /* 0x00014200ff027b82 */ /* 0x000f760000000800 */
[----:B------:R-:W-:Y:S01]  /*0440*/  UIADD3 UR4, UPT, UPT, UR5, UR12, -UR13 ;  /* 0x0000000c05047290 */ /* 0x000fe2000fffe80d */
[----:B------:R-:W-:-:S02]  /*0450*/  IMAD.U32 R6, RZ, RZ, UR5 ;  /* 0x00000005ff067e24 */ /* 0x000fc4000f8e00ff */
[----:B--2---:R-:W-:-:S03]  /*0460*/  VIADD R0, R0, UR13 ;  /* 0x0000000d00007c36 */ /* 0x004fc60008000000 */
[----:B------:R-:W-:Y:S01]  /*0470*/  SHF.R.S32.HI R6, RZ, 0x1f, R6 ;  /* 0x0000001fff067819 */ /* 0x000fe20000011406 */
[----:B------:R-:W-:Y:S01]  /*0480*/  IMAD.U32 R7, RZ, RZ, UR4 ;  /* 0x00000004ff077e24 */ /* 0x000fe2000f8e00ff */
[----:B-1----:R-:W-:Y:S02]  /*0490*/  IADD3 R9, PT, PT, -R0, UR12, R3 ;  /* 0x0000000c00097c10 */ /* 0x002fe4000fffe103 */
[----:B------:R-:W-:Y:S02]  /*04a0*/  LEA.HI R6, R6, UR5, RZ, 0x7 ;  /* 0x0000000506067c11 */ /* 0x000fe4000f8f38ff */
[----:B-----5:R-:W-:Y:S02]  /*04b0*/  IADD3 R7, PT, PT, R7, 0x80, R2 ;  /* 0x0000008007077810 */ /* 0x020fe40007ffe002 */
[----:B------:R-:W-:Y:S02]  /*04c0*/  SHF.R.S32.HI R8, RZ, 0x1f, R9 ;  /* 0x0000001fff087819 */ /* 0x000fe40000011409 */
[----:B------:R-:W-:-:S02]  /*04d0*/  SHF.R.S32.HI R4, RZ, 0x1f, R7 ;  /* 0x0000001fff047819 */ /* 0x000fc40000011407 */
[----:B------:R-:W-:Y:S02]  /*04e0*/  LEA.HI R8, R8, R9, RZ, 0x7 ;  /* 0x0000000908087211 */ /* 0x000fe400078f38ff */
[----:B------:R-:W-:Y:S02]  /*04f0*/  LEA.HI R4, R4, R7, RZ, 0x7 ;  /* 0x0000000704047211 */ /* 0x000fe400078f38ff */
[----:B------:R-:W-:Y:S02]  /*0500*/  SHF.R.S32.HI R6, RZ, 0x7, R6 ;  /* 0x00000007ff067819 */ /* 0x000fe40000011406 */
[----:B------:R-:W-:Y:S02]  /*0510*/  SHF.R.S32.HI R37, RZ, 0x7, R4 ;  /* 0x00000007ff257819 */ /* 0x000fe40000011404 */
[----:B------:R-:W-:Y:S02]  /*0520*/  SHF.R.S32.HI R8, RZ, 0x7, R8 ;  /* 0x00000007ff087819 */ /* 0x000fe40000011408 */
[----:B------:R-:W-:-:S02]  /*0530*/  VIMNMX R37, PT, PT, R6, R37, PT ;  /* 0x0000002506257248 */ /* 0x000fc40003fe0100 */
[----:B------:R-:W-:-:S04]  /*0540*/  VIMNMX R225, PT, PT, RZ, R8, !PT ;  /* 0x00000008ffe17248 */ /* 0x000fc80007fe0100 */
[----:B------:R-:W-:-:S13]  /*0550*/  ISETP.GT.AND P0, PT, R37, R225, PT ;  /* 0x000000e12500720c */ /* 0x000fda0003f04270 */
[----:B---34-:R-:W-:Y:S05]  /*0560*/  @P0 BRA `(.L_x_178) ;  /* 0x0000000800a80947 */ /* 0x018fea0003800000 */
[----:B------:R-:W1:Y:S01]  /*0570*/  LDC.U8 R2, c[0x0][0x549] ;  /* 0x00015240ff027b82 */ /* 0x000e620000000000 */
[----:B------:R-:W-:-:S04]  /*0580*/  MOV R0, UR11 ;  /* 0x0000000b00007c02 */ /* 0x000fc80008000f00 */
[----:B------:R-:W-:-:S03]  /*0590*/  ISETP.NE.AND P2, PT, R0, -0x1, PT ;  /* 0xffffffff0000780c */ /* 0x000fc60003f45270 */
[----:B------:R-:W2:Y:S08]  /*05a0*/  LDC.U8 R10, c[0x0][0x548] ;  /* 0x00015200ff0a7b82 */ /* 0x000eb00000000000 */
[----:B------:R-:W3:Y:S01]  /*05b0*/  LDC R4, c[0x0][0x434] ;  /* 0x00010d00ff047b82 */ /* 0x000ee20000000800 */
[----:B-1----:R-:W-:-:S07]  /*05c0*/  ISETP.NE.AND P1, PT, R2, RZ, PT ;  /* 0x000000ff0200720c */ /* 0x002fce0003f25270 */
[----:B------:R-:W1:Y:S01]  /*05d0*/  @!P2 LDC.64 R8, c[0x0][0x400] ;  /* 0x00010000ff08ab82 */ /* 0x000e620000000a00 */
[----:B--2---:R-:W-:-:S07]  /*05e0*/  ISETP.NE.AND P0, PT, R10, RZ, !P1 ;  /* 0x000000ff0a00720c */ /* 0x004fce0004f05270 */
[----:B------:R-:W2:Y:S08]  /*05f0*/  @P2 LDC.64 R6, c[0x0][0x408] ;  /* 0x00010200ff062b82 */ /* 0x000eb00000000a00 */
[----:B------:R-:W4:Y:S08]  /*0600*/  @P1 LDC.64 R2, c[0x0][0x430] ;  /* 0x00010c00ff021b82 */ /* 0x000f300000000a00 */
[----:B------:R-:W3:Y:S01]  /*0610*/  @P1 LDC R0, c[0x0][0x430] ;  /* 0x00010c00ff001b82 */ /* 0x000ee20000000800 */
[----:B-1----:R-:W-:-:S04]  /*0620*/  @!P2 IMAD.WIDE.U32 R12, R229, R8, RZ ;  /* 0x00000008e50ca225 */ /* 0x002fc800078e00ff */
[----:B------:R-:W-:Y:S02]  /*0630*/  @!P2 IMAD R9, R229, R9, R13 ;  /* 0x00000009e509a224 */ /* 0x000fe400078e020d */
[----:B--2---:R-:W-:-:S04]  /*0640*/  @P2 IMAD.WIDE.U32 R14, R6, UR11, RZ ;  /* 0x0000000b060e2c25 */ /* 0x004fc8000f8e00ff */
[----:B------:R-:W-:Y:S02]  /*0650*/  @P2 IMAD R9, R7, UR11, R15 ;  /* 0x0000000b07092c24 */ /* 0x000fe4000f8e020f */
[----:B----4-:R-:W-:Y:S01]  /*0660*/  @P1 IMAD R6, R2, R3, RZ ;  /* 0x0000000302061224 */ /* 0x010fe200078e02ff */
[----:B------:R-:W-:Y:S01]  /*0670*/  @P1 MOV R2, 0x1 ;  /* 0x0000000100021802 */ /* 0x000fe20000000f00 */
[----:B------:R-:W-:Y:S06]  /*0680*/  @P1 BRA `(.L_x_179) ;  /* 0x0000000000281947 */ /* 0x000fec0003800000 */
[----:B------:R-:W-:Y:S01]  /*0690*/  ISETP.NE.AND P1, PT, R10, RZ, PT ;  /* 0x000000ff0a00720c */ /* 0x000fe20003f25270 */
[----:B------:R-:W1:-:S12]  /*06a0*/  LDC R8, c[0x0][0x3e0] ;  /* 0x0000f800ff087b82 */ /* 0x000e580000000800 */
[----:B------:R-:W2:Y:S01]  /*06b0*/  @P1 LDC R6, c[0x0][0x454] ;  /* 0x00011500ff061b82 */ /* 0x000ea20000000800 */
[----:B---3--:R-:W-:Y:S02]  /*06c0*/  @P1 MOV R0, 0x1 ;  /* 0x0000000100001802 */ /* 0x008fe40000000f00 */
[----:B------:R-:W-:-:S05]  /*06d0*/  @!P1 MOV R0, 0x1 ;  /* 0x0000000100009802 */ /* 0x000fca0000000f00 */
[----:B------:R-:W1:Y:S08]  /*06e0*/  @P1 LDC R7, c[0x0][0x454] ;  /* 0x00011500ff071b82 */ /* 0x000e700000000800 */
[----:B------:R-:W3:Y:S08]  /*06f0*/  @!P1 LDC R3, c[0x0][0x434] ;  /* 0x00010d00ff039b82 */ /* 0x000ef00000000800 */
[----:B------:R-:W4:Y:S01]  /*0700*/  @!P1 LDC R6, c[0x0][0x434] ;  /* 0x00010d00ff069b82 */ /* 0x000f220000000800 */
[----:B-1----:R-:W-:-:S02]  /*0710*/  @P1 IMAD R2, R7, R8, RZ ;  /* 0x0000000807021224 */ /* 0x002fc400078e02ff */
[----:B--23--:R-:W-:-:S07]  /*0720*/  @!P1 IMAD R2, R3, R8, RZ ;  /* 0x0000000803029224 */ /* 0x00cfce00078e02ff */
.L_x_179:
[----:B------:R-:W-:Y:S01]  /*0730*/  IMAD.U32 R3, RZ, RZ, UR11 ;  /* 0x0000000bff037e24 */ /* 0x000fe2000f8e00ff */
[----:B------:R-:W1:Y:S01]  /*0740*/  S2R R17, SR_CTAID.X ;  /* 0x0000000000117919 */ /* 0x000e620000002500 */
[----:B---3--:R-:W-:Y:S01]  /*0750*/  IMAD R4, R229, R4, RZ ;  /* 0x00000004e5047224 */ /* 0x008fe200078e02ff */
[----:B------:R-:W2:Y:S01]  /*0760*/  LDCU.64 UR4, c[0x0][0x410] ;  /* 0x00008200ff0477ac */ /* 0x000ea20008000a00 */
[----:B------:R-:W-:Y:S01]  /*0770*/  IMAD.SHL.U32 R15, R228, 0x8, RZ ;  /* 0x00000008e40f7824 */ /* 0x000fe200078e00ff */
[----:B------:R-:W-:Y:S01]  /*0780*/  ISETP.NE.AND P1, PT, R3, -0x1, PT ;  /* 0xffffffff0300780c */ /* 0x000fe20003f25270 */
[----:B------:R-:W-:Y:S01]  /*0790*/  IMAD R11, R0, UR12, RZ ;  /* 0x0000000c000b7c24 */ /* 0x000fe2000f8e02ff */
[----:B------:R-:W-:Y:S01]  /*07a0*/  UIADD3 UR12, UPT, UPT, -UR12, UR13, URZ ;  /* 0x0000000d0c0c7290 */ /* 0x000fe2000fffe1ff */
[----:B----4-:R-:W-:Y:S01]  /*07b0*/  IMAD R6, R5, R6, RZ ;  /* 0x0000000605067224 */ /* 0x010fe200078e02ff */
[----:B------:R-:W-:Y:S01]  /*07c0*/  SEL R4, R4, UR11, !P1 ;  /* 0x0000000b04047c07 */ /* 0x000fe2000c800000 */
[----:B------:R-:W-:Y:S01]  /*07d0*/  @P2 IMAD.MOV.U32 R12, RZ, RZ, R14 ;  /* 0x000000ffff0c2224 */ /* 0x000fe200078e000e */
[----:B------:R-:W-:Y:S01]  /*07e0*/  LOP3.LUT R15, R15, 0x18, RZ, 0xc0, !PT ;  /* 0x000000180f0f7812 */ /* 0x000fe200078ec0ff */
[----:B------:R-:W-:Y:S01]  /*07f0*/  @!P0 IMAD R6, R229, R2, R6 ;  /* 0x00000002e5068224 */ /* 0x000fe200078e0206 */
[----:B------:R-:W-:Y:S01]  /*0800*/  SHF.R.S32.HI R7, RZ, 0x1f, R4 ;  /* 0x0000001fff077819 */ /* 0x000fe20000011404 */
[----:B------:R-:W-:Y:S01]  /*0810*/  BSSY.RECONVERGENT B0, `(.L_x_180) ;  /* 0x0000023000007945 */ /* 0x000fe20003800200 */
[----:B------:R-:W-:-:S02]  /*0820*/  SHF.R.U32.HI R8, RZ, 0x2, R228 ;  /* 0x00000002ff087819 */ /* 0x000fc400000116e4 */
[----:B------:R-:W-:Y:S02]  /*0830*/  SEL R3, R4, RZ, P0 ;  /* 0x000000ff04037207 */ /* 0x000fe40000000000 */
[----:B------:R-:W-:Y:S01]  /*0840*/  SEL R7, R7, RZ, P0 ;  /* 0x000000ff07077207 */ /* 0x000fe20000000000 */
[C---:B------:R-:W-:Y:S01]  /*0850*/  VIADD R13, R8.reuse, 0x20 ;  /* 0x00000020080d7836 */ /* 0x040fe20000000000 */
[----:B------:R-:W-:Y:S02]  /*0860*/  IADD3 R14, P0, PT, R15, R12, RZ ;  /* 0x0000000c0f0e7210 */ /* 0x000fe40007f1e0ff */
[C---:B------:R-:W-:Y:S02]  /*0870*/  ISETP.GE.AND P3, PT, R8.reuse, UR12, PT ;  /* 0x0000000c08007c0c */ /* 0x040fe4000bf66270 */
[--C-:B------:R-:W-:Y:S01]  /*0880*/  IADD3 R3, P2, P1, R11, R3, R6.reuse ;  /* 0x000000030b037210 */ /* 0x100fe2000795e006 */
[----:B------:R-:W-:Y:S01]  /*0890*/  IMAD.X R15, RZ, RZ, R9, P0 ;  /* 0x000000ffff0f7224 */ /* 0x000fe200000e0609 */
[----:B------:R-:W-:Y:S01]  /*08a0*/  SHF.R.S32.HI R2, RZ, 0x1f, R11 ;  /* 0x0000001fff027819 */ /* 0x000fe2000001140b */
[----:B------:R-:W-:Y:S01]  /*08b0*/  VIADD R11, R8, 0x40 ;  /* 0x00000040080b7836 */ /* 0x000fe20000000000 */
[----:B------:R-:W-:Y:S01]  /*08c0*/  SHF.R.S32.HI R6, RZ, 0x1f, R6 ;  /* 0x0000001fff067819 */ /* 0x000fe20000011406 */
[----:B--2---:R-:W-:Y:S01]  /*08d0*/  IMAD.WIDE.U32 R14, R5, UR4, R14 ;  /* 0x00000004050e7c25 */ /* 0x004fe2000f8e000e */
[----:B------:R-:W-:-:S02]  /*08e0*/  LOP3.LUT P6, R228, R228, 0x3, RZ, 0xc0, !PT ;  /* 0x00000003e4e47812 */ /* 0x000fc400078cc0ff */
[----:B------:R-:W-:Y:S01]  /*08f0*/  IADD3.X R2, PT, PT, R2, R7, R6, P2, P1 ;  /* 0x0000000702027210 */ /* 0x000fe200017e2406 */
[----:B------:R-:W-:Y:S01]  /*0900*/  VIADD R7, R8, 0x60 ;  /* 0x0000006008077836 */ /* 0x000fe20000000000 */
[----:B------:R-:W-:Y:S01]  /*0910*/  ISETP.GE.AND P0, PT, R13, UR12, PT ;  /* 0x0000000c0d007c0c */ /* 0x000fe2000bf06270 */
[----:B------:R-:W-:Y:S01]  /*0920*/  IMAD.MOV.U32 R9, RZ, RZ, RZ ;  /* 0x000000ffff097224 */ /* 0x000fe200078e00ff */
[----:B------:R-:W-:Y:S01]  /*0930*/  ISETP.GE.AND P2, PT, R11, UR12, PT ;  /* 0x0000000c0b007c0c */ /* 0x000fe2000bf46270 */
[----:B------:R-:W-:Y:S01]  /*0940*/  IMAD R19, R5, UR5, R15 ;  /* 0x0000000505137c24 */ /* 0x000fe2000f8e020f */
[----:B------:R-:W-:Y:S01]  /*0950*/  ISETP.GE.AND P1, PT, R7, UR12, PT ;  /* 0x0000000c07007c0c */ /* 0x000fe2000bf26270 */
[----:B-1----:R-:W-:Y:S01]  /*0960*/  IMAD.WIDE.U32 R16, R17, 0x80, R8 ;  /* 0x0000008011107825 */ /* 0x002fe200078e0008 */
        /* <DEDUP_REMOVED lines=13> */
.L_x_181:
[----:B------:R-:W-:Y:S05]  /*0a40*/  BSYNC.RECONVERGENT B0 ;  /* 0x0000000000007941 */ /* 0x000fea0003800200 */
.L_x_180:
[----:B------:R-:W-:Y:S01]  /*0a50*/  BSSY.RECONVERGENT B0, `(.L_x_182) ;  /* 0x0000011000007945 */ /* 0x000fe20003800200 */
[----:B------:R-:W-:Y:S02]  /*0a60*/  ISETP.NE.OR P3, PT, R228, RZ, P1 ;  /* 0x000000ffe400720c */ /* 0x000fe40000f65670 */
[----:B------:R-:W-:Y:S01]  /*0a70*/  ISETP.GE.OR P6, PT, R8, UR12, P6 ;  /* 0x0000000c08007c0c */ /* 0x000fe2000b7c6670 */
[----:B------:R-:W-:-:S12]  /*0a80*/  @P0 BRA `(.L_x_183) ;  /* 0x0000000000340947 */ /* 0x000fd80003800000 */
[----:B------:R-:W2:Y:S01]  /*0a90*/  LDCU.64 UR6, c[0x0][0x408] ;  /* 0x00008100ff0677ac */ /* 0x000ea20008000a00 */
[----:B------:R-:W-:Y:S01]  /*0aa0*/  IADD3 R5, P0, PT, R16, 0x20, RZ ;  /* 0x0000002010057810 */ /* 0x000fe20007f1e0ff */
[----:B------:R-:W-:Y:S01]  /*0ab0*/  IMAD.MOV.U32 R20, RZ, RZ, R14 ;  /* 0x000000ffff147224 */ /* 0x000fe200078e000e */
[----:B------:R-:W-:Y:S01]  /*0ac0*/  MOV R21, R19 ;  /* 0x0000001300157202 */ /* 0x000fe20000000f00 */
[----:B------:R-:W1:Y:S02]  /*0ad0*/  LDCU.64 UR4, c[0x0][0x3f0] ;  /* 0x00007e00ff0477ac */ /* 0x000e640008000a00 */
[----:B------:R-:W-:-:S04]  /*0ae0*/  IMAD.X R4, RZ, RZ, R17, P0 ;  /* 0x000000ffff047224 */ /* 0x000fc800000e0611 */
[----:B--2---:R-:W-:Y:S02]  /*0af0*/  IMAD R4, R4, UR6, RZ ;  /* 0x0000000604047c24 */ /* 0x004fe4000f8e02ff */
[----:B------:R-:W-:-:S04]  /*0b00*/  IMAD.WIDE.U32 R20, R5, UR6, R20 ;  /* 0x0000000605147c25 */ /* 0x000fc8000f8e0014 */
[----:B------:R-:W-:Y:S01]  /*0b10*/  IMAD R4, R5, UR7, R4 ;  /* 0x0000000705047c24 */ /* 0x000fe2000f8e0204 */
[----:B-1----:R-:W-:-:S04]  /*0b20*/  LEA R22, P0, R20, UR4, 0x1 ;  /* 0x0000000414167c11 */ /* 0x002fc8000f8008ff */
[----:B------:R-:W-:-:S04]  /*0b30*/  IADD3 R4, PT, PT, R21, R4, RZ ;  /* 0x0000000415047210 */ /* 0x000fc80007ffe0ff */
[----:B------:R-:W-:-:S05]  /*0b40*/  LEA.HI.X R23, R20, UR5, R4, 0x1, P0 ;  /* 0x0000000514177c11 */ /* 0x000fca00080f0c04 */
[----:B------:R2:W-:Y:S02]  /*0b50*/  STG.E.128 desc[UR14][R22.64], RZ ;  /* 0x000000ff16007986 */ /* 0x0005e4000c101d0e */
.L_x_183:
[----:B------:R-:W-:Y:S05]  /*0b60*/  BSYNC.RECONVERGENT B0 ;  /* 0x0000000000007941 */ /* 0x000fea0003800200 */
.L_x_182:
[----:B------:R-:W-:Y:S04]  /*0b70*/  BSSY.RECONVERGENT B0, `(.L_x_184) ;  /* 0x000000f000007945 */ /* 0x000fe80003800200 */
[----:B------:R-:W-:Y:S05]  /*0b80*/  @P2 BRA `(.L_x_185) ;  /* 0x0000000000342947 */ /* 0x000fea0003800000 */
[----:B------:R-:W3:Y:S01]  /*0b90*/  LDCU.64 UR6, c[0x0][0x408] ;  /* 0x00008100ff0677ac */ /* 0x000ee20008000a00 */
[----:B------:R-:W-:Y:S01]  /*0ba0*/  IADD3 R5, P0, PT, R16, 0x40, RZ ;  /* 0x0000004010057810 */ /* 0x000fe20007f1e0ff */
[----:B------:R-:W-:Y:S01]  /*0bb0*/  IMAD.MOV.U32 R20, RZ, RZ, R14 ;  /* 0x000000ffff147224 */ /* 0x000fe200078e000e */
[----:B------:R-:W-:Y:S01]  /*0bc0*/  MOV R21, R19 ;  /* 0x0000001300157202 */ /* 0x000fe20000000f00 */
[----:B------:R-:W1:Y:S02]  /*0bd0*/  LDCU.64 UR4, c[0x0][0x3f0] ;  /* 0x00007e00ff0477ac */ /* 0x000e640008000a00 */
[----:B------:R-:W-:-:S04]  /*0be0*/  IMAD.X R4, RZ, RZ, R17, P0 ;  /* 0x000000ffff047224 */ /* 0x000fc800000e0611 */
[----:B---3--:R-:W-:Y:S02]  /*0bf0*/  IMAD R4, R4, UR6, RZ ;  /* 0x0000000604047c24 */ /* 0x008fe4000f8e02ff */
[----:B------:R-:W-:-:S04]  /*0c00*/  IMAD.WIDE.U32 R20, R5, UR6, R20 ;  /* 0x0000000605147c25 */ /* 0x000fc8000f8e0014 */
[----:B------:R-:W-:Y:S01]  /*0c10*/  IMAD R4, R5, UR7, R4 ;  /* 0x0000000705047c24 */ /* 0x000fe2000f8e0204 */
[----:B-12---:R-:W-:-:S04]  /*0c20*/  LEA R22, P0, R20, UR4, 0x1 ;  /* 0x0000000414167c11 */ /* 0x006fc8000f8008ff */
[----:B------:R-:W-:-:S04]  /*0c30*/  IADD3 R4, PT, PT, R21, R4, RZ ;  /* 0x0000000415047210 */ /* 0x000fc80007ffe0ff */
[----:B------:R-:W-:-:S05]  /*0c40*/  LEA.HI.X R23, R20, UR5, R4, 0x1, P0 ;  /* 0x0000000514177c11 */ /* 0x000fca00080f0c04 */
[----:B------:R3:W-:Y:S02]  /*0c50*/  STG.E.128 desc[UR14][R22.64], RZ ;  /* 0x000000ff16007986 */ /* 0x0007e4000c101d0e */
.L_x_185:
[----:B------:R-:W-:Y:S05]  /*0c60*/  BSYNC.RECONVERGENT B0 ;  /* 0x0000000000007941 */ /* 0x000fea0003800200 */
.L_x_184:
[----:B------:R-:W-:Y:S04]  /*0c70*/  BSSY.RECONVERGENT B0, `(.L_x_186) ;  /* 0x000000e000007945 */ /* 0x000fe80003800200 */
        /* <DEDUP_REMOVED lines=13> */
.L_x_187:
[----:B------:R-:W-:Y:S05]  /*0d50*/  BSYNC.RECONVERGENT B0 ;  /* 0x0000000000007941 */ /* 0x000fea0003800200 */
.L_x_186:
        /* <DEDUP_REMOVED lines=10> */
.L_x_189:
[----:B------:R-:W-:Y:S05]  /*0e00*/  BSYNC.RECONVERGENT B0 ;  /* 0x0000000000007941 */ /* 0x000fea0003800200 */
.L_x_188:
        /* <DEDUP_REMOVED lines=10> */
.L_x_191:
[----:B------:R-:W-:Y:S05]  /*0eb0*/  BSYNC.RECONVERGENT B0 ;  /* 0x0000000000007941 */ /* 0x000fea0003800200 */
.L_x_190:
        /* <DEDUP_REMOVED lines=10> */
.L_x_193:
[----:B------:R-:W-:Y:S05]  /*0f60*/  BSYNC.RECONVERGENT B0 ;  /* 0x0000000000007941 */ /* 0x000fea0003800200 */
.L_x_192:
[----:B------:R-:W-:Y:S05]  /*0f70*/  @P3 EXIT ;  /* 0x000000000000394d */ /* 0x000fea0003800000 */
[----:B------:R-:W5:Y:S01]  /*0f80*/  LDCU.64 UR4, c[0x0][0x420] ;  /* 0x00008400ff0477ac */ /* 0x000f620008000a00 */
[----:B------:R-:W-:Y:S02]  /*0f90*/  IMAD R0, R7, R0, RZ ;  /* 0x0000000007007224 */ /* 0x000fe400078e02ff */
[----:B----4-:R-:W-:-:S03]  /*0fa0*/  IMAD.MOV.U32 R5, RZ, RZ, 0x7f800000 ;  /* 0x7f800000ff057424 */ /* 0x010fc600078e00ff */
[----:B------:R-:W-:-:S04]  /*0fb0*/  IADD3 R3, P0, PT, R0, R3, RZ ;  /* 0x0000000300037210 */ /* 0x000fc80007f1e0ff */
[----:B------:R-:W-:Y:S02]  /*0fc0*/  LEA.HI.X.SX32 R0, R0, R2, 0x1, P0 ;  /* 0x0000000200007211 */ /* 0x000fe400000f0eff */
[----:B-----5:R-:W-:-:S04]  /*0fd0*/  LEA R2, P0, R3, UR4, 0x2 ;  /* 0x0000000403027c11 */ /* 0x020fc8000f8010ff */
[----:B------:R-:W-:-:S05]  /*0fe0*/  LEA.HI.X R3, R3, UR5, R0, 0x2, P0 ;  /* 0x0000000503037c11 */ /* 0x000fca00080f1400 */
[----:B------:R-:W-:Y:S01]  /*0ff0*/  STG.E desc[UR14][R2.64], R5 ;  /* 0x0000000502007986 */ /* 0x000fe2000c10190e */
[----:B------:R-:W-:Y:S05]  /*1000*/  EXIT ;  /* 0x000000000000794d */ /* 0x000fea0003800000 */
.L_x_178:
[----:B------:R-:W-:Y:S02]  /*1010*/  MOV R4, UR11 ;  /* 0x0000000b00047c02 */ /* 0x000fe40008000f00 */
[----:B------:R-:W-:Y:S02]  /*1020*/  ISETP.NE.AND P2, PT, R12, -0x1, PT ;  /* 0xffffffff0c00780c */ /* 0x000fe40003f45270 */
[----:B------:R-:W-:-:S13]  /*1030*/  ISETP.NE.AND P0, PT, R4, -0x1, PT ;  /* 0xffffffff0400780c */ /* 0x000fda0003f05270 */
[----:B------:R-:W1:Y:S08]  /*1040*/  @!P0 LDC.64 R8, c[0x0][0x398] ;  /* 0x0000e600ff088b82 */ /* 0x000e700000000a00 */
[----:B------:R-:W2:Y:S01]  /*1050*/  @P0 LDC.64 R6, c[0x0][0x3b0] ;  /* 0x0000ec00ff060b82 */ /* 0x000ea20000000a00 */
[----:B-1----:R-:W-:-:S04]  /*1060*/  @!P0 IMAD.WIDE.U32 R28, R229, R8, RZ ;  /* 0x00000008e51c8225 */ /* 0x002fc800078e00ff */
[----:B------:R-:W-:Y:S02]  /*1070*/  @!P0 IMAD R4, R229, R9, R29 ;  /* 0x00000009e5048224 */ /* 0x000fe400078e021d */
[----:B--2---:R-:W-:-:S04]  /*1080*/  @P0 IMAD.WIDE.U32 R14, R6, UR11, RZ ;  /* 0x0000000b060e0c25 */ /* 0x004fc8000f8e00ff */
[----:B------:R-:W-:Y:S01]  /*1090*/  @P0 IMAD R4, R7, UR11, R15 ;  /* 0x0000000b07040c24 */ /* 0x000fe2000f8e020f */
        /* <DEDUP_REMOVED lines=15> */
.L_x_194:
[----:B------:R-:W1:Y:S01]  /*1190*/  LDC.64 R208, c[0x0][0x3b8] ;  /* 0x0000ee00ffd07b82 */ /* 0x000e620000000a00 */
[----:B------:R-:W-:-:S05]  /*11a0*/  IADD3 R6, PT, PT, R11, R12, RZ ;  /* 0x0000000c0b067210 */ /* 0x000fca0007ffe0ff */
[C---:B-1----:R-:W-:Y:S02]  /*11b0*/  IMAD R9, R6.reuse, R209, RZ ;  /* 0x000000d106097224 */ /* 0x042fe400078e02ff */
[----:B------:R-:W-:-:S05]  /*11c0*/  IMAD.WIDE.U32 R6, R6, R208, RZ ;  /* 0x000000d006067225 */ /* 0x000fca00078e00ff */
[----:B------:R-:W-:Y:S02]  /*11d0*/  IADD3 R9, PT, PT, R7, R9, RZ ;  /* 0x0000000907097210 */ /* 0x000fe40007ffe0ff */
[----:B------:R-:W-:-:S07]  /*11e0*/  MOV R10, R6 ;  /* 0x00000006000a7202 */ /* 0x000fce0000000f00 */
.L_x_195:
[----:B------:R-:W1:Y:S02]  /*11f0*/  LDC R6, c[0x0][0x3e8] ;  /* 0x0000fa00ff067b82 */ /* 0x000e640000000800 */
[----:B-1----:R-:W-:-:S04]  /*1200*/  IABS R13, R6 ;  /* 0x00000006000d7213 */ /* 0x002fc80000000000 */
[----:B------:R-:W1:Y:S08]  /*1210*/  I2F.RP R16, R13 ;  /* 0x0000000d00107306 */ /* 0x000e700000209400 */
[----:B-1----:R-:W1:Y:S02]  /*1220*/  MUFU.RCP R14, R16 ;  /* 0x00000010000e7308 */ /* 0x002e640000001000 */
[----:B-1----:R-:W-:-:S06]  /*1230*/  VIADD R14, R14, 0xffffffe ;  /* 0x0ffffffe0e0e7836 */ /* 0x002fcc0000000000 */
[----:B------:R-:W1:Y:S02]  /*1240*/  F2I.FTZ.U32.TRUNC.NTZ R15, R14 ;  /* 0x0000000e000f7305 */ /* 0x000e64000021f000 */
[----:B-1----:R-:W-:Y:S01]  /*1250*/  IMAD.MOV R7, RZ, RZ, -R15 ;  /* 0x000000ffff077224 */ /* 0x002fe200078e0a0f */
[----:B------:R-:W-:-:S03]  /*1260*/  MOV R14, RZ ;  /* 0x000000ff000e7202 */ /* 0x000fc60000000f00 */
[----:B------:R-:W-:Y:S01]  /*1270*/  IMAD R8, R7, R13, RZ ;  /* 0x0000000d07087224 */ /* 0x000fe200078e02ff */
[----:B------:R-:W-:-:S03]  /*1280*/  IABS R7, R5 ;  /* 0x0000000500077213 */ /* 0x000fc60000000000 */
[----:B------:R-:W-:-:S06]  /*1290*/  IMAD.HI.U32 R8, R15, R8, R14 ;  /* 0x000000080f087227 */ /* 0x000fcc00078e000e */
[----:B------:R-:W-:-:S04]  /*12a0*/  IMAD.HI.U32 R24, R8, R7, RZ ;  /* 0x0000000708187227 */ /* 0x000fc800078e00ff */
[----:B------:R-:W-:-:S04]  /*12b0*/  IMAD.MOV R8, RZ, RZ, -R24 ;  /* 0x000000ffff087224 */ /* 0x000fc800078e0a18 */
[----:B------:R-:W-:Y:S01]  /*12c0*/  IMAD R8, R13, R8, R7 ;  /* 0x000000080d087224 */ /* 0x000fe200078e0207 */
[----:B------:R-:W-:-:S04]  /*12d0*/  LOP3.LUT R7, R5, R6, RZ, 0x3c, !PT ;  /* 0x0000000605077212 */ /* 0x000fc800078e3cff */
[----:B------:R-:W-:Y:S02]  /*12e0*/  ISETP.GT.U32.AND P1, PT, R13, R8, PT ;  /* 0x000000080d00720c */ /* 0x000fe40003f24070 */
[----:B------:R-:W-:-:S11]  /*12f0*/  ISETP.GE.AND P0, PT, R7, RZ, PT ;  /* 0x000000ff0700720c */ /* 0x000fd60003f06270 */
[----:B------:R-:W-:Y:S01]  /*1300*/  @!P1 IMAD.IADD R8, R8, 0x1, -R13 ;  /* 0x0000000108089824 */ /* 0x000fe200078e0a0d */
[----:B------:R-:W-:Y:S02]  /*1310*/  @!P1 IADD3 R24, PT, PT, R24, 0x1, RZ ;  /* 0x0000000118189810 */ /* 0x000fe40007ffe0ff */
[----:B------:R-:W-:Y:S02]  /*1320*/  ISETP.NE.AND P1, PT, R6, RZ, PT ;  /* 0x000000ff0600720c */ /* 0x000fe40003f25270 */
[----:B------:R-:W-:-:S13]  /*1330*/  ISETP.GE.U32.AND P3, PT, R8, R13, PT ;  /* 0x0000000d0800720c */ /* 0x000fda0003f66070 */
[----:B------:R-:W-:-:S05]  /*1340*/  @P3 VIADD R24, R24, 0x1 ;  /* 0x0000000118183836 */ /* 0x000fca0000000000 */
        /* <DEDUP_REMOVED lines=16> */
.L_x_196:
[----:B------:R-:W1:Y:S01]  /*1450*/  LDC.64 R38, c[0x0][0x3c0] ;  /* 0x0000f000ff267b82 */ /* 0x000e620000000a00 */
[----:B------:R-:W-:-:S05]  /*1460*/  IADD3 R12, PT, PT, R11, R12, RZ ;  /* 0x0000000c0b0c7210 */ /* 0x000fca0007ffe0ff */
[C---:B-1----:R-:W-:Y:S02]  /*1470*/  IMAD R6, R12.reuse, R39, RZ ;  /* 0x000000270c067224 */ /* 0x042fe400078e02ff */
[----:B------:R-:W-:-:S05]  /*1480*/  IMAD.WIDE.U32 R12, R12, R38, RZ ;  /* 0x000000260c0c7225 */ /* 0x000fca00078e00ff */
[----:B------:R-:W-:Y:S02]  /*1490*/  IADD3 R6, PT, PT, R13, R6, RZ ;  /* 0x000000060d067210 */ /* 0x000fe40007ffe0ff */
[----:B------:R-:W-:-:S07]  /*14a0*/  MOV R8, R12 ;  /* 0x0000000c00087202 */ /* 0x000fce0000000f00 */
.L_x_197:
[----:B------:R-:W-:Y:S01]  /*14b0*/  IMAD.SHL.U32 R230, R228, 0x8, RZ ;  /* 0x00000008e4e67824 */ /* 0x000fe200078e00ff */
[----:B------:R-:W-:Y:S01]  /*14c0*/  UIADD3 UR10, UPT, UPT, -UR12, UR13, URZ ;  /* 0x0000000d0c0a7290 */ /* 0x000fe2000fffe1ff */
[----:B------:R-:W-:Y:S01]  /*14d0*/  SHF.R.U32.HI R220, RZ, 0x2, R228 ;  /* 0x00000002ffdc7819 */ /* 0x000fe200000116e4 */
[----:B------:R-:W1:Y:S01]  /*14e0*/  S2R R227, SR_CTAID.X ;  /* 0x0000000000e37919 */ /* 0x000e620000002500 */
[----:B------:R-:W2:Y:S01]  /*14f0*/  LDCU.64 UR8, c[0x0][0x3c8] ;  /* 0x00007900ff0877ac */ /* 0x000ea20008000a00 */
[----:B------:R-:W-:Y:S01]  /*1500*/  LOP3.LUT R219, R230, 0x18, RZ, 0xc0, !PT ;  /* 0x00000018e6db7812 */ /* 0x000fe200078ec0ff */
[----:B------:R-:W3:Y:S01]  /*1510*/  S2UR UR16, SR_CgaCtaId ;  /* 0x00000000001079c3 */ /* 0x000ee20000008800 */
[C---:B------:R-:W-:Y:S01]  /*1520*/  ISETP.GE.AND P6, PT, R220.reuse, UR10, PT ;  /* 0x0000000adc007c0c */ /* 0x040fe2000bfc6270 */
[C---:B------:R-:W-:Y:S01]  /*1530*/  VIADD R13, R220.reuse, 0x20 ;  /* 0x00000020dc0d7836 */ /* 0x040fe20000000000 */
[C---:B------:R-:W-:Y:S01]  /*1540*/  IADD3 R10, P1, PT, R219.reuse, R10, RZ ;  /* 0x0000000adb0a7210 */ /* 0x040fe20007f3e0ff */
[----:B------:R-:W4:Y:S01]  /*1550*/  LDCU.128 UR4, c[0x0][0x3d0] ;  /* 0x00007a00ff0477ac */ /* 0x000f220008000c00 */
[----:B------:R-:W-:Y:S01]  /*1560*/  IADD3 R8, P0, PT, R219, R8, RZ ;  /* 0x00000008db087210 */ /* 0x000fe20007f1e0ff */
[----:B------:R-:W-:Y:S01]  /*1570*/  VIADD R12, R220, 0x40 ;  /* 0x00000040dc0c7836 */ /* 0x000fe20000000000 */
[----:B------:R-:W-:Y:S01]  /*1580*/  ISETP.GE.AND P3, PT, R13, UR10, PT ;  /* 0x0000000a0d007c0c */ /* 0x000fe2000bf66270 */
[----:B------:R-:W-:Y:S01]  /*1590*/  IMAD.X R11, RZ, RZ, R9, P1 ;  /* 0x000000ffff0b7224 */ /* 0x000fe200008e0609 */
[----:B------:R-:W-:Y:S01]  /*15a0*/  LOP3.LUT R7, R230, 0xd8, RZ, 0xc0, !PT ;  /* 0x000000d8e6077812 */ /* 0x000fe200078ec0ff */
[----:B------:R-:W-:Y:S01]  /*15b0*/  IMAD.X R9, RZ, RZ, R6, P0 ;  /* 0x000000ffff097224 */ /* 0x000fe200000e0606 */
[----:B------:R-:W-:Y:S01]  /*15c0*/  IADD3 R28, P0, PT, R219, R28, RZ ;  /* 0x0000001cdb1c7210 */ /* 0x000fe20007f1e0ff */
[C---:B------:R-:W-:Y:S01]  /*15d0*/  IMAD.WIDE.U32 R34, R220.reuse, R208, R10 ;  /* 0x000000d0dc227225 */ /* 0x040fe200078e000a */
[----:B------:R-:W-:Y:S01]  /*15e0*/  LOP3.LUT R7, R7, 0x18, R228, 0x78, !PT ;  /* 0x0000001807077812 */ /* 0x000fe200078e78e4 */
[----:B------:R-:W5:Y:S01]  /*15f0*/  @!P6 LDC.64 R10, c[0x0][0x3b0] ;  /* 0x0000ec00ff0aeb82 */ /* 0x000f620000000a00 */
[----:B------:R-:W-:Y:S01]  /*1600*/  SHF.R.S32.HI R15, RZ, 0x1f, R24 ;  /* 0x0000001fff0f7819 */ /* 0x000fe20000011418 */
[----:B------:R-:W-:Y:S01]  /*1610*/  IMAD.WIDE.U32 R30, R220, R38, R8 ;  /* 0x00000026dc1e7225 */ /* 0x000fe200078e0008 */
[----:B------:R-:W-:-:S02]  /*1620*/  LOP3.LUT R230, R7, 0x1f20, R230, 0xf8, !PT ;  /* 0x00001f2007e67812 */ /* 0x000fc400078ef8e6 */
[----:B------:R-:W-:Y:S01]  /*1630*/  ISETP.GE.AND P5, PT, R12, UR10, PT ;  /* 0x0000000a0c007c0c */ /* 0x000fe2000bfa6270 */
[----:B------:R-:W-:Y:S01]  /*1640*/  IMAD.X R29, RZ, RZ, R4, P0 ;  /* 0x000000ffff1d7224 */ /* 0x000fe200000e0604 */
[----:B------:R-:W-:Y:S01]  /*1650*/  SHF.L.U64.HI R210, R208, 0x5, R209 ;  /* 0x00000005d0d27819 */ /* 0x000fe200000102d1 */
[----:B------:R-:W3:Y:S01]  /*1660*/  @!P3 LDC.64 R8, c[0x0][0x3b0] ;  /* 0x0000ec00ff08bb82 */ /* 0x000ee20000000a00 */
[----:B------:R-:W-:Y:S01]  /*1670*/  VIADD R218, R220, 0x60 ;  /* 0x00000060dcda7836 */ /* 0x000fe20000000000 */
[----:B------:R-:W-:Y:S01]  /*1680*/  IADD3 R2, PT, PT, R3, -UR13, R2 ;  /* 0x8000000d03027c10 */ /* 0x000fe2000fffe002 */
[----:B--2---:R-:W-:-:S03]  /*1690*/  IMAD.WIDE.U32 R28, R5, UR8, R28 ;  /* 0x00000008051c7c25 */ /* 0x004fc6000f8e001c */
[----:B------:R-:W-:Y:S01]  /*16a0*/  ISETP.GE.AND P4, PT, R218, UR10, PT ;  /* 0x0000000ada007c0c */ /* 0x000fe2000bf86270 */
[----:B------:R-:W-:Y:S01]  /*16b0*/  IMAD R29, R5, UR9, R29 ;  /* 0x00000009051d7c24 */ /* 0x000fe2000f8e021d */
[----:B-1----:R-:W-:Y:S01]  /*16c0*/  LEA R226, P0, R227, R220, 0x7 ;  /* 0x000000dce3e27211 */ /* 0x002fe200078038ff */
[----:B------:R-:W1:Y:S01]  /*16d0*/  @!P6 LDC.64 R6, c[0x0][0x380] ;  /* 0x0000e000ff06eb82 */ /* 0x000e620000000a00 */
[----:B----4-:R-:W-:Y:S01]  /*16e0*/  IMAD R17, R15, UR4, RZ ;  /* 0x000000040f117c24 */ /* 0x010fe2000f8e02ff */
[----:B------:R-:W2:Y:S01]  /*16f0*/  LDCU.64 UR8, c[0x0][0x390] ;  /* 0x00007200ff0877ac */ /* 0x000ea20008000a00 */
[----:B------:R-:W-:Y:S01]  /*1700*/  LEA.HI.X R227, R227, RZ, RZ, 0x7, P0 ;  /* 0x000000ffe3e37211 */ /* 0x000fe200000f3cff */
[----:B------:R-:W-:Y:S01]  /*1710*/  IMAD R15, R15, UR6, RZ ;  /* 0x000000060f0f7c24 */ /* 0x000fe2000f8e02ff */
[----:B------:R-:W-:Y:S01]  /*1720*/  @!P3 IADD3 R32, P0, PT, R226, 0x20, RZ ;  /* 0x00000020e220b810 */ /* 0x000fe20007f1e0ff */
[----:B------:R-:W-:Y:S02]  /*1730*/  @!P3 IMAD.MOV.U32 R26, RZ, RZ, R28 ;  /* 0x000000ffff1ab224 */ /* 0x000fe400078e001c */
[----:B------:R-:W4:Y:S01]  /*1740*/  @!P3 LDC.64 R4, c[0x0][0x380] ;  /* 0x0000e000ff04bb82 */ /* 0x000f220000000a00 */
[----:B------:R-:W-:-:S02]  /*1750*/  IMAD R22, R24, UR7, R15 ;  /* 0x0000000718167c24 */ /* 0x000fc4000f8e020f */
[----:B-----5:R-:W-:Y:S02]  /*1760*/  @!P6 IMAD R15, R227, R10, RZ ;  /* 0x0000000ae30fe224 */ /* 0x020fe400078e02ff */
[----:B------:R-:W-:Y:S02]  /*1770*/  @!P3 IMAD.X R23, RZ, RZ, R227, P0 ;  /* 0x000000ffff17b224 */ /* 0x000fe400000e06e3 */
[--C-:B------:R-:W-:Y:S02]  /*1780*/  @!P3 IMAD.MOV.U32 R27, RZ, RZ, R29.reuse ;  /* 0x000000ffff1bb224 */ /* 0x100fe400078e001d */
[--C-:B------:R-:W-:Y:S02]  /*1790*/  @!P5 IMAD.MOV.U32 R20, RZ, RZ, R28.reuse ;  /* 0x000000ffff14d224 */ /* 0x100fe400078e001c */
[----:B------:R-:W-:Y:S02]  /*17a0*/  @!P5 IMAD.MOV.U32 R21, RZ, RZ, R29 ;  /* 0x000000ffff15d224 */ /* 0x000fe400078e001d */
[----:B------:R-:W-:-:S02]  /*17b0*/  @!P4 IMAD.MOV.U32 R18, RZ, RZ, R28 ;  /* 0x000000ffff12c224 */ /* 0x000fc400078e001c */
[----:B------:R-:W-:Y:S02]  /*17c0*/  @!P4 IMAD.MOV.U32 R19, RZ, RZ, R29 ;  /* 0x000000ffff13c224 */ /* 0x000fe400078e001d */
[----:B------:R-:W-:Y:S02]  /*17d0*/  IMAD R35, R220, R209, R35 ;  /* 0x000000d1dc237224 */ /* 0x000fe400078e0223 */
[C---:B------:R-:W-:Y:S02]  /*17e0*/  @!P6 IMAD R15, R226.reuse, R11, R15 ;  /* 0x0000000be20fe224 */ /* 0x040fe400078e020f */
[----:B------:R-:W-:Y:S02]  /*17f0*/  @!P6 IMAD.WIDE.U32 R28, R226, R10, R28 ;  /* 0x0000000ae21ce225 */ /* 0x000fe400078e001c */
[----:B------:R-:W5:Y:S02]  /*1800*/  @!P5 LDC.64 R10, c[0x0][0x3b0] ;  /* 0x0000ec00ff0adb82 */ /* 0x000f640000000a00 */
[----:B------:R-:W-:-:S02]  /*1810*/  IMAD R31, R220, R39, R31 ;  /* 0x00000027dc1f7224 */ /* 0x000fc400078e021f */
[C---:B------:R-:W-:Y:S02]  /*1820*/  IMAD R14, R24.reuse, UR5, R17 ;  /* 0x00000005180e7c24 */ /* 0x040fe4000f8e0211 */
[-C--:B---3--:R-:W-:Y:S02]  /*1830*/  @!P3 IMAD R23, R23, R8.reuse, RZ ;  /* 0x000000081717b224 */ /* 0x088fe400078e02ff */
[C---:B------:R-:W-:Y:S01]  /*1840*/  IMAD.WIDE.U32 R16, R24.reuse, UR4, R34 ;  /* 0x0000000418107c25 */ /* 0x040fe2000f8e0022 */
[----:B------:R-:W-:Y:S02]  /*1850*/  UMOV UR4, 0x400 ;  /* 0x0000040000047882 */ /* 0x000fe40000000000 */
[----:B------:R-:W-:Y:S01]  /*1860*/  ULEA UR4, UR16, UR4, 0x18 ;  /* 0x0000000410047291 */ /* 0x000fe2000f8ec0ff */
[----:B------:R-:W-:Y:S01]  /*1870*/  IMAD.WIDE.U32 R24, R24, UR6, R30 ;  /* 0x0000000618187c25 */ /* 0x000fe2000f8e001e */
[----:B------:R-:W3:Y:S03]  /*1880*/  LDCU.64 UR6, c[0x0][0x388] ;  /* 0x00007100ff0677ac */ /* 0x000ee60008000a00 */
[----:B------:R-:W-:Y:S01]  /*1890*/  @!P3 IMAD R23, R32, R9, R23 ;  /* 0x000000092017b224 */ /* 0x000fe200078e0217 */
[----:B--2---:R-:W-:Y:S01]  /*18a0*/  LEA R222, P2, R24, UR8, 0x1 ;  /* 0x0000000818de7c11 */ /* 0x004fe2000f8408ff */
[----:B------:R-:W-:Y:S01]  /*18b0*/  @!P3 IMAD.WIDE.U32 R32, R32, R8, R26 ;  /* 0x000000082020b225 */ /* 0x000fe200078e001a */
[----:B-1----:R-:W-:Y:S01]  /*18c0*/  @!P6 LEA R26, P1, R28, R6, 0x1 ;  /* 0x000000061c1ae211 */ /* 0x002fe200078208ff */
[----:B------:R-:W1:Y:S01]  /*18d0*/  @!P4 LDC.64 R8, c[0x0][0x3b0] ;  /* 0x0000ec00ff08cb82 */ /* 0x000e620000000a00 */
[----:B------:R-:W-:Y:S01]  /*18e0*/  LEA R230, R230, UR4, 0x1 ;  /* 0x00000004e6e67c11 */ /* 0x000fe2000f8e08ff */
[----:B------:R-:W-:Y:S01]  /*18f0*/  IMAD.IADD R221, R25, 0x1, R22 ;  /* 0x0000000119dd7824 */ /* 0x000fe200078e0216 */
[----:B----4-:R-:W-:Y:S01]  /*1900*/  @!P3 LEA R30, P0, R32, R4, 0x1 ;  /* 0x00000004201eb211 */ /* 0x010fe200078008ff */
[----:B------:R-:W-:-:S02]  /*1910*/  @!P6 IMAD.IADD R22, R29, 0x1, R15 ;  /* 0x000000011d16e824 */ /* 0x000fc400078e020f */
[----:B------:R-:W-:Y:S01]  /*1920*/  @!P3 IMAD.IADD R6, R33, 0x1, R23 ;  /* 0x000000012106b824 */ /* 0x000fe200078e0217 */
[----:B------:R-:W-:Y:S01]  /*1930*/  LEA.HI.X R221, R24, UR9, R221, 0x1, P2 ;  /* 0x0000000918dd7c11 */ /* 0x000fe200090f0cdd */
[----:B------:R-:W-:Y:S01]  /*1940*/  VIADD R244, R37, 0xffffffff ;  /* 0xffffffff25f47836 */ /* 0x000fe20000000000 */
[----:B------:R-:W-:Y:S01]  /*1950*/  @!P6 LEA.HI.X R27, R28, R7, R22, 0x1, P1 ;  /* 0x000000071c1be211 */ /* 0x000fe200008f0c16 */
[----:B------:R-:W-:Y:S01]  /*1960*/  IMAD.IADD R223, R17, 0x1, R14 ;  /* 0x0000000111df7824 */ /* 0x000fe200078e020e */
[----:B------:R-:W-:Y:S01]  /*1970*/  @!P5 IADD3 R15, P1, PT, R226, 0x40, RZ ;  /* 0x00000040e20fd810 */ /* 0x000fe20007f3e0ff */
[----:B------:R-:W-:Y:S01]  /*1980*/  IMAD.SHL.U32 R211, R208, 0x20, RZ ;  /* 0x00000020d0d37824 */ /* 0x000fe200078e00ff */
[----:B------:R-:W-:Y:S01]  /*1990*/  @!P3 LEA.HI.X R31, R32, R5, R6, 0x1, P0 ;  /* 0x00000005201fb211 */ /* 0x000fe200000f0c06 */
[----:B------:R-:W-:Y:S01]  /*19a0*/  @!PT LDS RZ, [RZ] ;  /* 0x00000000fffff984 */ /* 0x000fe20000000800 */
[----:B------:R-:W-:Y:S01]  /*19b0*/  @!PT LDS RZ, [RZ] ;  /* 0x00000000fffff984 */ /* 0x000fe20000000800 */
[----:B------:R-:W-:Y:S01]  /*19c0*/  @!PT LDS RZ, [RZ] ;  /* 0x00000000fffff984 */ /* 0x000fe20000000800 */
[----:B------:R-:W-:Y:S01]  /*19d0*/  @!P6 LDGSTS.E.BYPASS.LTC128B.128 [R230], desc[UR14][R26.64] ;  /* 0x000000001ae6efae */ /* 0x000fe2000b981a0e */
[----:B------:R-:W2:Y:S01]  /*19e0*/  @!P5 LDC.64 R6, c[0x0][0x380] ;  /* 0x0000e000ff06db82 */ /* 0x000ea20000000a00 */
[----:B------:R-:W-:Y:S01]  /*19f0*/  @!P5 IMAD.X R25, RZ, RZ, R227, P1 ;  /* 0x000000ffff19d224 */ /* 0x000fe200008e06e3 */
[----:B------:R-:W-:Y:S01]  /*1a00*/  @!P4 IADD3 R23, P0, PT, R226, 0x60, RZ ;  /* 0x00000060e217c810 */ /* 0x000fe20007f1e0ff */
[----:B------:R-:W-:Y:S01]  /*1a10*/  @!P3 LDGSTS.E.BYPASS.LTC128B.128 [R230+0x800], desc[UR14][R30.64] ;  /* 0x008000001ee6bfae */ /* 0x000fe2000b981a0e */
[----:B---3--:R-:W-:Y:S01]  /*1a20*/  LEA R224, P2, R16, UR6, 0x1 ;  /* 0x0000000610e07c11 */ /* 0x008fe2000f8408ff */
[----:B-----5:R-:W-:-:S02]  /*1a30*/  @!P5 IMAD R22, R25, R10, RZ ;  /* 0x0000000a1916d224 */ /* 0x020fc400078e02ff */
[----:B------:R-:W-:Y:S01]  /*1a40*/  @!P4 IMAD.X R29, RZ, RZ, R227, P0 ;  /* 0x000000ffff1dc224 */ /* 0x000fe200000e06e3 */
[----:B------:R-:W3:Y:S01]  /*1a50*/  @!P4 LDC.64 R4, c[0x0][0x380] ;  /* 0x0000e000ff04cb82 */ /* 0x000ee20000000a00 */
[C---:B------:R-:W-:Y:S01]  /*1a60*/  @!P5 IMAD R11, R15.reuse, R11, R22 ;  /* 0x0000000b0f0bd224 */ /* 0x040fe200078e0216 */
[----:B------:R-:W-:Y:S01]  /*1a70*/  LEA.HI.X R223, R16, UR7, R223, 0x1, P2 ;  /* 0x0000000710df7c11 */ /* 0x000fe200090f0cdf */
[----:B------:R-:W-:Y:S01]  /*1a80*/  @!P5 IMAD.WIDE.U32 R24, R15, R10, R20 ;  /* 0x0000000a0f18d225 */ /* 0x000fe200078e0014 */
[----:B------:R-:W-:-:S03]  /*1a90*/  SHF.L.U64.HI R21, R208, 0x7, R209 ;  /* 0x00000007d0157819 */ /* 0x000fc600000102d1 */
[----:B------:R-:W-:Y:S02]  /*1aa0*/  IMAD R15, R244, -0x80, R3 ;  /* 0xffffff80f40f7824 */ /* 0x000fe400078e0203 */
[-C--:B-1----:R-:W-:Y:S02]  /*1ab0*/  @!P4 IMAD R22, R29, R8.reuse, RZ ;  /* 0x000000081d16c224 */ /* 0x082fe400078e02ff */
[----:B------:R-:W-:Y:S01]  /*1ac0*/  @!P5 IMAD.IADD R11, R25, 0x1, R11 ;  /* 0x00000001190bd824 */ /* 0x000fe200078e020b */
[----:B------:R-:W-:Y:S01]  /*1ad0*/  ISETP.GE.AND P6, PT, R220, R15, PT ;  /* 0x0000000fdc00720c */ /* 0x000fe20003fc6270 */
[----:B------:R-:W-:Y:S01]  /*1ae0*/  @!P4 IMAD R9, R23, R9, R22 ;  /* 0x000000091709c224 */ /* 0x000fe200078e0216 */
[-C--:B------:R-:W-:Y:S01]  /*1af0*/  ISETP.GE.AND P3, PT, R13, R15.reuse, PT ;  /* 0x0000000f0d00720c */ /* 0x080fe20003f66270 */
[----:B------:R-:W-:Y:S01]  /*1b00*/  @!P4 IMAD.WIDE.U32 R22, R23, R8, R18 ;  /* 0x000000081716c225 */ /* 0x000fe200078e0012 */
[----:B--2---:R-:W-:Y:S02]  /*1b10*/  @!P5 LEA R6, P1, R24, R6, 0x1 ;  /* 0x000000061806d211 */ /* 0x004fe400078208ff */
[----:B------:R-:W-:Y:S01]  /*1b20*/  ISETP.GE.AND P2, PT, R12, R15, PT ;  /* 0x0000000f0c00720c */ /* 0x000fe20003f46270 */
[----:B------:R-:W-:Y:S01]  /*1b30*/  IMAD.SHL.U32 R19, R208, 0x80, RZ ;  /* 0x00000080d0137824 */ /* 0x000fe200078e00ff */
[----:B------:R-:W-:Y:S01]  /*1b40*/  @!P5 LEA.HI.X R7, R24, R7, R11, 0x1, P1 ;  /* 0x000000071807d211 */ /* 0x000fe200008f0c0b */
[----:B------:R-:W-:-:S02]  /*1b50*/  IMAD R21, R21, R244, RZ ;  /* 0x000000f415157224 */ /* 0x000fc400078e02ff */
[----:B------:R-:W-:Y:S01]  /*1b60*/  IMAD.WIDE.U32 R18, R19, R244, RZ ;  /* 0x000000f413127225 */ /* 0x000fe200078e00ff */
[----:B---3--:R-:W-:Y:S01]  /*1b70*/  @!P4 LEA R4, P0, R22, R4, 0x1 ;  /* 0x000000041604c211 */ /* 0x008fe200078008ff */
[----:B------:R1:W-:Y:S01]  /*1b80*/  @!P5 LDGSTS.E.BYPASS.LTC128B.128 [R230+0x1000], desc[UR14][R6.64] ;  /* 0x0100000006e6dfae */ /* 0x0003e2000b981a0e */
[----:B------:R-:W-:Y:S01]  /*1b90*/  ISETP.GE.AND P5, PT, R13, R15, PT ;  /* 0x0000000f0d00720c */ /* 0x000fe20003fa6270 */
[----:B------:R-:W-:Y:S01]  /*1ba0*/  IMAD.IADD R19, R19, 0x1, R21 ;  /* 0x0000000113137824 */ /* 0x000fe200078e0215 */
[----:B------:R-:W-:Y:S01]  /*1bb0*/  @!P6 LEA R16, P1, R18, R224, 0x1 ;  /* 0x000000e01210e211 */ /* 0x000fe200078208ff */
[----:B------:R-:W-:Y:S01]  /*1bc0*/  @!P4 IMAD.IADD R9, R23, 0x1, R9 ;  /* 0x000000011709c824 */ /* 0x000fe200078e0209 */
[----:B------:R-:W-:Y:S01]  /*1bd0*/  SHF.L.U64.HI R13, R38, 0x7, R39 ;  /* 0x00000007260d7819 */ /* 0x000fe20000010227 */
[----:B------:R-:W-:Y:S01]  /*1be0*/  IMAD.WIDE.U32 R10, R208, 0x40, RZ ;  /* 0x00000040d00a7825 */ /* 0x000fe200078e00ff */
[----:B------:R-:W-:Y:S02]  /*1bf0*/  @!P6 LEA.HI.X R17, R18, R223, R19, 0x1, P1 ;  /* 0x000000df1211e211 */ /* 0x000fe400008f0c13 */
[----:B------:R-:W-:Y:S01]  /*1c00*/  @!P4 LEA.HI.X R5, R22, R5, R9, 0x1, P0 ;  /* 0x000000051605c211 */ /* 0x000fe200000f0c09 */
[----:B------:R-:W-:Y:S01]  /*1c10*/  IMAD R13, R13, R244, RZ ;  /* 0x000000f40d0d7224 */ /* 0x000fe200078e02ff */
[----:B------:R-:W-:Y:S01]  /*1c20*/  ISETP.GE.AND P1, PT, R218, R15, PT ;  /* 0x0000000fda00720c */ /* 0x000fe20003f26270 */
[----:B------:R-:W-:Y:S01]  /*1c30*/  IMAD.SHL.U32 R236, R228, 0x2, RZ ;  /* 0x00000002e4ec7824 */ /* 0x000fe200078e00ff */
[----:B------:R-:W-:Y:S01]  /*1c40*/  @!P3 IADD3 R9, P0, PT, R211, R18, RZ ;  /* 0x00000012d309b210 */ /* 0x000fe20007f1e0ff */
[----:B------:R2:W-:Y:S03]  /*1c50*/  @!P4 LDGSTS.E.BYPASS.LTC128B.128 [R230+0x1800], desc[UR14][R4.64] ;  /* 0x0180000004e6cfae */ /* 0x0005e6000b981a0e */
[----:B------:R-:W-:Y:S01]  /*1c60*/  LOP3.LUT R236, R236, 0x6, RZ, 0xc0, !PT ;  /* 0x00000006ecec7812 */ /* 0x000fe200078ec0ff */
[----:B------:R-:W-:Y:S01]  /*1c70*/  @!P3 IMAD.X R8, R210, 0x1, R19, P0 ;  /* 0x00000001d208b824 */ /* 0x000fe200000e0613 */
[C---:B------:R-:W-:Y:S01]  /*1c80*/  @!P3 LEA R20, P0, R9.reuse, R224, 0x1 ;  /* 0x000000e00914b211 */ /* 0x040fe200078008ff */
[----:B------:R3:W-:Y:S03]  /*1c90*/  @!P6 LDGSTS.E.BYPASS.LTC128B.128 [R230+0x2000], desc[UR14][R16.64] ;  /* 0x0200000010e6efae */ /* 0x0007e6000b981a0e */
[----:B------:R-:W-:Y:S01]  /*1ca0*/  @!P3 LEA.HI.X R21, R9, R223, R8, 0x1, P0 ;  /* 0x000000df0915b211 */ /* 0x000fe200000f0c08 */
[C---:B------:R-:W-:Y:S01]  /*1cb0*/  IMAD.SHL.U32 R9, R209.reuse, 0x40, RZ ;  /* 0x00000040d1097824 */ /* 0x040fe200078e00ff */
[----:B------:R-:W-:Y:S01]  /*1cc0*/  @!P2 IADD3 R8, P0, PT, R18, R10, RZ ;  /* 0x0000000a1208a210 */ /* 0x000fe20007f1e0ff */
[----:B------:R-:W-:-:S02]  /*1cd0*/  @!P1 IMAD R10, R209, 0x60, RZ ;  /* 0x00000060d10a9824 */ /* 0x000fc400078e02ff */
[----:B------:R-:W-:Y:S01]  /*1ce0*/  @!P1 IMAD.WIDE.U32 R22, R208, 0x60, R18 ;  /* 0x00000060d0169825 */ /* 0x000fe200078e0012 */
[----:B------:R-:W-:Y:S01]  /*1cf0*/  @!P2 IADD3.X R9, PT, PT, R19, R11, R9, P0, !PT ;  /* 0x0000000b1309a210 */ /* 0x000fe200007fe409 */
[----:B------:R4:W-:Y:S01]  /*1d00*/  @!P3 LDGSTS.E.BYPASS.LTC128B.128 [R230+0x2800], desc[UR14][R20.64] ;  /* 0x0280000014e6bfae */ /* 0x0009e2000b981a0e */
[-C--:B------:R-:W-:Y:S01]  /*1d10*/  @!P2 LEA R24, P4, R8, R224.reuse, 0x1 ;  /* 0x000000e00818a211 */ /* 0x080fe200078808ff */
[----:B------:R-:W-:Y:S01]  /*1d20*/  @!P1 IMAD.IADD R10, R23, 0x1, R10 ;  /* 0x00000001170a9824 */ /* 0x000fe200078e020a */
[----:B------:R-:W-:Y:S01]  /*1d30*/  @!P1 LEA R18, P0, R22, R224, 0x1 ;  /* 0x000000e016129211 */ /* 0x000fe200078008ff */
[----:B-1----:R-:W-:Y:S01]  /*1d40*/  IMAD.SHL.U32 R7, R228, 0x20, RZ ;  /* 0x00000020e4077824 */ /* 0x002fe200078e00ff */
[-C--:B------:R-:W-:Y:S01]  /*1d50*/  @!P2 LEA.HI.X R25, R8, R223.reuse, R9, 0x1, P4 ;  /* 0x000000df0819a211 */ /* 0x080fe200020f0c09 */
[----:B------:R-:W-:Y:S01]  /*1d60*/  IMAD.SHL.U32 R9, R38, 0x80, RZ ;  /* 0x0000008026097824 */ /* 0x000fe200078e00ff */
[----:B------:R-:W-:Y:S01]  /*1d70*/  @!P1 LEA.HI.X R19, R22, R223, R10, 0x1, P0 ;  /* 0x000000df16139211 */ /* 0x000fe200000f0c0a */
[----:B------:R-:W-:Y:S01]  /*1d80*/  IMAD.WIDE.U32 R22, R38, 0x40, RZ ;  /* 0x0000004026167825 */ /* 0x000fe200078e00ff */
[-C--:B------:R-:W-:Y:S01]  /*1d90*/  ISETP.GE.AND P4, PT, R12, R15.reuse, PT ;  /* 0x0000000f0c00720c */ /* 0x080fe20003f86270 */
[----:B------:R-:W-:Y:S01]  /*1da0*/  @!P2 LDGSTS.E.BYPASS.LTC128B.128 [R230+0x3000], desc[UR14][R24.64] ;  /* 0x0300000018e6afae */ /* 0x000fe2000b981a0e */
[----:B--2---:R-:W-:Y:S01]  /*1db0*/  LOP3.LUT R4, R7, 0xc0, RZ, 0xc0, !PT ;  /* 0x000000c007047812 */ /* 0x004fe200078ec0ff */
[----:B------:R-:W-:Y:S01]  /*1dc0*/  IMAD.SHL.U32 R5, R228, 0x4, RZ ;  /* 0x00000004e4057824 */ /* 0x000fe200078e00ff */
[----:B------:R-:W-:Y:S01]  /*1dd0*/  ISETP.GE.AND P3, PT, R218, R15, PT ;  /* 0x0000000fda00720c */ /* 0x000fe20003f66270 */
[----:B------:R1:W-:Y:S01]  /*1de0*/  @!P1 LDGSTS.E.BYPASS.LTC128B.128 [R230+0x3800], desc[UR14][R18.64] ;  /* 0x0380000012e69fae */ /* 0x0003e2000b981a0e */
[----:B------:R-:W-:-:S02]  /*1df0*/  IMAD.WIDE.U32 R8, R9, R244, RZ ;  /* 0x000000f409087225 */ /* 0x000fc400078e00ff */
[----:B------:R-:W-:Y:S01]  /*1e00*/  LOP3.LUT R5, R4, 0x18, R5, 0xf8, !PT ;  /* 0x0000001804057812 */ /* 0x000fe200078ef805 */
[----:B------:R-:W0:Y:S01]  /*1e10*/  LDGDEPBAR ;  /* 0x00000000000079af */ /* 0x000e220000000000 */
[----:B---3--:R-:W-:Y:S02]  /*1e20*/  IMAD.IADD R17, R9, 0x1, R13 ;  /* 0x0000000109117824 */ /* 0x008fe400078e020d */
[----:B------:R-:W-:Y:S01]  /*1e30*/  IMAD.SHL.U32 R4, R228, 0x10, RZ ;  /* 0x00000010e4047824 */ /* 0x000fe200078e00ff */
[----:B------:R-:W-:Y:S01]  /*1e40*/  @!P4 IADD3 R6, P0, PT, R8, R22, RZ ;  /* 0x000000160806c210 */ /* 0x000fe20007f1e0ff */
[----:B------:R-:W-:-:S03]  /*1e50*/  IMAD.SHL.U32 R11, R39, 0x40, RZ ;  /* 0x00000040270b7824 */ /* 0x000fc600078e00ff */
[----:B------:R-:W-:Y:S01]  /*1e60*/  LOP3.LUT R216, R4, 0x100, RZ, 0xc0, !PT ;  /* 0x0000010004d87812 */ /* 0x000fe200078ec0ff */
[----:B------:R-:W-:Y:S01]  /*1e70*/  @!P3 IMAD.MOV.U32 R16, RZ, RZ, R8 ;  /* 0x000000ffff10b224 */ /* 0x000fe200078e0008 */
[-C--:B----4-:R-:W-:Y:S01]  /*1e80*/  @!P6 LEA R20, P1, R8, R222.reuse, 0x1 ;  /* 0x000000de0814e211 */ /* 0x090fe200078208ff */
[----:B------:R-:W-:Y:S01]  /*1e90*/  @!P3 IMAD R13, R39, 0x60, RZ ;  /* 0x00000060270db824 */ /* 0x000fe200078e02ff */
[----:B------:R-:W-:Y:S01]  /*1ea0*/  @!P4 IADD3.X R10, PT, PT, R17, R23, R11, P0, !PT ;  /* 0x00000017110ac210 */ /* 0x000fe200007fe40b */
[----:B------:R-:W-:Y:S01]  /*1eb0*/  @!P3 IMAD.WIDE.U32 R22, R38, 0x60, R16 ;  /* 0x000000602616b825 */ /* 0x000fe200078e0010 */
[----:B------:R-:W-:Y:S02]  /*1ec0*/  @!P6 LEA.HI.X R21, R8, R221, R17, 0x1, P1 ;  /* 0x000000dd0815e211 */ /* 0x000fe400008f0c11 */
[----:B------:R-:W-:Y:S02]  /*1ed0*/  @!P4 LEA R14, P1, R6, R222, 0x1 ;  /* 0x000000de060ec211 */ /* 0x000fe400078208ff */
[----:B------:R-:W-:-:S02]  /*1ee0*/  LOP3.LUT R216, R216, 0x20, R7, 0xf8, !PT ;  /* 0x00000020d8d87812 */ /* 0x000fc400078ef807 */
[----:B------:R-:W-:Y:S02]  /*1ef0*/  @!P4 LEA.HI.X R15, R6, R221, R10, 0x1, P1 ;  /* 0x000000dd060fc211 */ /* 0x000fe400008f0c0a */
[----:B------:R-:W-:Y:S01]  /*1f00*/  LOP3.LUT R7, R7, 0x120, RZ, 0xc0, !PT ;  /* 0x0000012007077812 */ /* 0x000fe200078ec0ff */
[----:B-1----:R-:W-:Y:S01]  /*1f10*/  @!P3 IMAD.IADD R18, R23, 0x1, R13 ;  /* 0x000000011712b824 */ /* 0x002fe200078e020d */
[----:B------:R-:W-:-:S04]  /*1f20*/  DEPBAR.LE SB0, 0x0 ;  /* 0x000080000000791a */ /* 0x000fc80000000000 */
[----:B------:R-:W-:Y:S01]  /*1f30*/  BAR.SYNC.DEFER_BLOCKING 0x0 ;  /* 0x0000000000007b1d */ /* 0x000fe20000010000 */
[----:B------:R-:W-:Y:S02]  /*1f40*/  SHF.R.U32.HI R6, RZ, 0x1, R228 ;  /* 0x00000001ff067819 */ /* 0x000fe400000116e4 */
[C---:B------:R-:W-:Y:S02]  /*1f50*/  @!P5 LEA R9, P0, R38.reuse, R8, 0x5 ;  /* 0x000000082609d211 */ /* 0x040fe400078028ff */
[----:B------:R-:W-:Y:S02]  /*1f60*/  LOP3.LUT R217, R7, 0x3e00, R4, 0xf8, !PT ;  /* 0x00003e0007d97812 */ /* 0x000fe400078ef804 */
[C---:B------:R-:W-:Y:S02]  /*1f70*/  LOP3.LUT R11, R5.reuse, 0x8, R228, 0x78, !PT ;  /* 0x00000008050b7812 */ /* 0x040fe400078e78e4 */
[----:B------:R-:W-:Y:S01]  /*1f80*/  LOP3.LUT R4, R5, 0x8, R6, 0x78, !PT ;  /* 0x0000000805047812 */ /* 0x000fe200078e7806 */
[----:B------:R-:W-:Y:S01]  /*1f90*/  IMAD.MOV.U32 R5, RZ, RZ, 0x20 ;  /* 0x00000020ff057424 */ /* 0x000fe200078e00ff */
[----:B------:R-:W-:Y:S01]  /*1fa0*/  @!P5 LEA.HI.X R8, R38, R17, R39, 0x5, P0 ;  /* 0x000000112608d211 */ /* 0x000fe200000f2c27 */
[----:B------:R-:W-:Y:S01]  /*1fb0*/  IMAD.IADD R216, R11, 0x1, R216 ;  /* 0x000000010bd87824 */ /* 0x000fe200078e02d8 */
[-C--:B------:R-:W-:Y:S01]  /*1fc0*/  @!P5 LEA R16, P2, R9, R222.reuse, 0x1 ;  /* 0x000000de0910d211 */ /* 0x080fe200078408ff */
[----:B------:R-:W-:Y:S01]  /*1fd0*/  IMAD.IADD R217, R4, 0x1, R217 ;  /* 0x0000000104d97824 */ /* 0x000fe200078e02d9 */
[----:B------:R-:W-:-:S02]  /*1fe0*/  @!P3 LEA R12, P0, R22, R222, 0x1 ;  /* 0x000000de160cb211 */ /* 0x000fc400078008ff */
[-C--:B------:R-:W-:Y:S02]  /*1ff0*/  @!P5 LEA.HI.X R17, R9, R221.reuse, R8, 0x1, P2 ;  /* 0x000000dd0911d211 */ /* 0x080fe400010f0c08 */
[----:B------:R-:W-:Y:S02]  /*2000*/  @!P3 LEA.HI.X R13, R22, R221, R18, 0x1, P0 ;  /* 0x000000dd160db211 */ /* 0x000fe400000f0c12 */
[----:B------:R-:W-:Y:S02]  /*2010*/  LEA R217, R217, UR4, 0x1 ;  /* 0x00000004d9d97c11 */ /* 0x000fe4000f8e08ff */
[----:B------:R-:W-:Y:S01]  /*2020*/  LEA R216, R216, UR4, 0x1 ;  /* 0x00000004d8d87c11 */ /* 0x000fe2000f8e08ff */
[----:B------:R-:W-:Y:S01]  /*2030*/  @!PT LDS RZ, [RZ] ;  /* 0x00000000fffff984 */ /* 0x000fe20000000800 */
[----:B------:R-:W-:Y:S01]  /*2040*/  @!PT LDS RZ, [RZ] ;  /* 0x00000000fffff984 */ /* 0x000fe20000000800 */
[----:B------:R-:W-:Y:S01]  /*2050*/  @!PT LDS RZ, [RZ] ;  /* 0x00000000fffff984 */ /* 0x000fe20000000800 */
[----:B------:R-:W-:Y:S01]  /*2060*/  @!P6 LDGSTS.E.BYPASS.LTC128B.128 [R230+0x4000], desc[UR14][R20.64] ;  /* 0x0400000014e6efae */ /* 0x000fe2000b981a0e */
[----:B------:R-:W-:Y:S02]  /*2070*/  LOP3.LUT P0, RZ, R228, 0x4, RZ, 0xc0, !PT ;  /* 0x00000004e4ff7812 */ /* 0x000fe4000780c0ff */
[----:B------:R-:W-:Y:S01]  /*2080*/  LOP3.LUT R235, R6, 0x1f0, RZ, 0xc0, !PT ;  /* 0x000001f006eb7812 */ /* 0x000fe200078ec0ff */
[----:B------:R-:W-:Y:S01]  /*2090*/  @P6 STS.128 [R230+0x4000], RZ ;  /* 0x004000ffe6006388 */ /* 0x000fe20000000c00 */
[----:B------:R-:W-:-:S02]  /*20a0*/  SEL R5, R5, 0xffffffe0, !P0 ;  /* 0xffffffe005057807 */ /* 0x000fc40004000000 */
[----:B------:R-:W-:Y:S01]  /*20b0*/  LOP3.LUT R6, R220, 0x7, RZ, 0xc0, !PT ;  /* 0x00000007dc067812 */ /* 0x000fe200078ec0ff */
[----:B------:R-:W-:Y:S02]  /*20c0*/  @P5 STS.128 [R230+0x4800], RZ ;  /* 0x004800ffe6005388 */ /* 0x000fe40000000c00 */
[----:B------:R-:W-:Y:S01]  /*20d0*/  IMAD.IADD R215, R217, 0x1, R5 ;  /* 0x00000001d9d77824 */ /* 0x000fe200078e0205 */
[----:B------:R-:W-:Y:S01]  /*20e0*/  IADD3 R235, PT, PT, R6, UR12, R235 ;  /* 0x0000000c06eb7c10 */ /* 0x000fe2000fffe0eb */
[----:B------:R-:W-:Y:S01]  /*20f0*/  @!PT LDS RZ, [RZ] ;  /* 0x00000000fffff984 */ /* 0x000fe20000000800 */
[----:B------:R-:W-:Y:S01]  /*2100*/  @!PT LDS RZ, [RZ] ;  /* 0x00000000fffff984 */ /* 0x000fe20000000800 */
[----:B------:R-:W-:Y:S01]  /*2110*/  @!PT LDS RZ, [RZ] ;  /* 0x00000000fffff984 */ /* 0x000fe20000000800 */
[----:B------:R1:W-:Y:S01]  /*2120*/  @!P5 LDGSTS.E.BYPASS.LTC128B.128 [R230+0x4800], desc[UR14][R16.64] ;  /* 0x0480000010e6dfae */ /* 0x0003e2000b981a0e */
[----:B------:R-:W-:Y:S02]  /*2130*/  IMAD.IADD R213, R216, 0x1, R5 ;  /* 0x00000001d8d57824 */ /* 0x000fe400078e0205 */
[C---:B------:R-:W-:Y:S01]  /*2140*/  IADD3 R2, PT, PT, R235.reuse, 0x1, R2 ;  /* 0x00000001eb027810 */ /* 0x040fe20007ffe002 */
[----:B------:R-:W-:Y:S01]  /*2150*/  @P4 STS.128 [R230+0x5000], RZ ;  /* 0x005000ffe6004388 */ /* 0x000fe20000000c00 */
[-C--:B------:R-:W-:Y:S01]  /*2160*/  IADD3 R235, PT, PT, R235, R3.reuse, -R0 ;  /* 0x00000003ebeb7210 */ /* 0x080fe20007ffe800 */
[----:B------:R-:W-:Y:S01]  /*2170*/  IMAD R0, R244, 0x80, R236 ;  /* 0x00000080f4007824 */ /* 0x000fe200078e02ec */
[C---:B------:R-:W-:Y:S01]  /*2180*/  VIMNMX R234, PT, PT, R2.reuse, R3, PT ;  /* 0x0000000302ea7248 */ /* 0x040fe20003fe0100 */
[----:B------:R-:W-:Y:S01]  /*2190*/  @!PT LDS RZ, [RZ] ;  /* 0x00000000fffff984 */ /* 0x000fe20000000800 */
[----:B------:R-:W-:Y:S01]  /*21a0*/  @!PT LDS RZ, [RZ] ;  /* 0x00000000fffff984 */ /* 0x000fe20000000800 */
[----:B------:R-:W-:Y:S01]  /*21b0*/  @!PT LDS RZ, [RZ] ;  /* 0x00000000fffff984 */ /* 0x000fe20000000800 */
[----:B------:R-:W-:Y:S01]  /*21c0*/  @!P4 LDGSTS.E.BYPASS.LTC128B.128 [R230+0x5000], desc[UR14][R14.64] ;  /* 0x050000000ee6cfae */ /* 0x000fe2000b981a0e */
[C-C-:B------:R-:W-:Y:S01]  /*21d0*/  VIADDMNMX R233, R2.reuse, 0x8, R3.reuse, PT ;  /* 0x0000000802e97846 */ /* 0x140fe20003800103 */
[C---:B------:R-:W-:Y:S01]  /*21e0*/  VIADD R243, R235.reuse, 0x8 ;  /* 0x00000008ebf37836 */ /* 0x040fe20000000000 */
[--C-:B------:R-:W-:Y:S01]  /*21f0*/  VIADDMNMX R232, R2, 0x40, R3.reuse, PT ;  /* 0x0000004002e87846 */ /* 0x100fe20003800103 */
[----:B------:R-:W-:Y:S01]  /*2200*/  @P3 STS.128 [R230+0x5800], RZ ;  /* 0x005800ffe6003388 */ /* 0x000fe20000000c00 */
[----:B------:R-:W-:Y:S01]  /*2210*/  VIADD R6, R0, 0x8 ;  /* 0x0000000800067836 */ /* 0x000fe20000000000 */
[----:B------:R-:W-:Y:S01]  /*2220*/  VIADDMNMX R231, R2, 0x48, R3, PT ;  /* 0x0000004802e77846 */ /* 0x000fe20003800103 */
[C---:B------:R-:W-:Y:S01]  /*2230*/  VIADD R241, R235.reuse, 0x48 ;  /* 0x00000048ebf17836 */ /* 0x040fe20000000000 */
[----:B------:R-:W-:Y:S01]  /*2240*/  @!PT LDS RZ, [RZ] ;  /* 0x00000000fffff984 */ /* 0x000fe20000000800 */
[----:B------:R-:W-:Y:S01]  /*2250*/  @!PT LDS RZ, [RZ] ;  /* 0x00000000fffff984 */ /* 0x000fe20000000800 */
[----:B------:R-:W-:Y:S01]  /*2260*/  @!PT LDS RZ, [RZ] ;  /* 0x00000000fffff984 */ /* 0x000fe20000000800 */
[----:B------:R2:W-:Y:S01]  /*2270*/  @!P3 LDGSTS.E.BYPASS.LTC128B.128 [R230+0x5800], desc[UR14][R12.64] ;  /* 0x058000000ce6bfae */ /* 0x0005e2000b981a0e */
[----:B------:R-:W-:-:S02]  /*2280*/  VIADD R242, R235, 0x40 ;  /* 0x00000040ebf27836 */ /* 0x000fc40000000000 */
[C---:B------:R-:W-:Y:S01]  /*2290*/  VIADD R36, R0.reuse, 0x1 ;  /* 0x0000000100247836 */ /* 0x040fe20000000000 */
[----:B------:R-:W-:Y:S01]  /*22a0*/  LDSM.16.M88.4 R8, [R217] ;  /* 0x00000000d908783b */ /* 0x000fe20000000200 */
[C---:B------:R-:W-:Y:S02]  /*22b0*/  VIADD R196, R0.reuse, 0x28 ;  /* 0x0000002800c47836 */ /* 0x040fe40000000000 */
[----:B------:R-:W-:Y:S01]  /*22c0*/  VIADD R200, R0, 0x30 ;  /* 0x0000003000c87836 */ /* 0x000fe20000000000 */
[----:B------:R-:W3:Y:S01]  /*22d0*/  LDSM.16.M88.4 R64, [R216+0x2400] ;  /* 0x00240000d840783b */ /* 0x000ee20000000200 */
[-C--:B------:R-:W-:Y:S01]  /*22e0*/  ISETP.GT.AND P5, PT, R242, R36.reuse, PT ;  /* 0x00000024f200720c */ /* 0x080fe20003fa4270 */
[----:B------:R-:W-:Y:S01]  /*22f0*/  VIADD R194, R0, 0x38 ;  /* 0x0000003800c27836 */ /* 0x000fe20000000000 */
[----:B------:R-:W-:Y:S01]  /*2300*/  ISETP.GT.AND P4, PT, R243, R36, PT ;  /* 0x00000024f300720c */ /* 0x000fe20003f84270 */
[----:B------:R-:W-:Y:S01]  /*2310*/  LDSM.16.M88.4 R72, [R216+0x2000] ;  /* 0x00200000d848783b */ /* 0x000fe20000000200 */
[----:B------:R-:W-:Y:S01]  /*2320*/  ISETP.GE.AND P6, PT, R36, R232, PT ;  /* 0x000000e82400720c */ /* 0x000fe20003fc6270 */
[----:B------:R-:W-:-:S02]  /*2330*/  VIADD R198, R0, 0x31 ;  /* 0x0000003100c67836 */ /* 0x000fc40000000000 */
[----:B------:R-:W4:Y:S01]  /*2340*/  LDSM.16.M88.4 R76, [R217+0x1000] ;  /* 0x00100000d94c783b */ /* 0x000f220000000200 */
[C---:B------:R-:W-:Y:S02]  /*2350*/  VIADD R192, R0.reuse, 0x39 ;  /* 0x0000003900c07836 */ /* 0x040fe40000000000 */
[C---:B------:R-:W-:Y:S01]  /*2360*/  VIADD R184, R0.reuse, 0x41 ;  /* 0x0000004100b87836 */ /* 0x040fe20000000000 */
[----:B------:R-:W5:Y:S01]  /*2370*/  LDSM.16.M88.4 R32, [R216+0x3000] ;  /* 0x00300000d820783b */ /* 0x000f620000000200 */
[----:B------:R-:W-:-:S03]  /*2380*/  VIADD R188, R0, 0x40 ;  /* 0x0000004000bc7836 */ /* 0x000fc60000000000 */
[----:B-1----:R-:W1:Y:S04]  /*2390*/  LDSM.16.M88.4 R16, [R216+0x3800] ;  /* 0x00380000d810783b */ /* 0x002e680000000200 */
[----:B------:R-:W2:Y:S04]  /*23a0*/  LDSM.16.M88.4 R24, [R216+0x3400] ;  /* 0x00340000d818783b */ /* 0x000ea80000000200 */
[----:B------:R-:W-:Y:S04]  /*23b0*/  LDSM.16.M88.4 R176, [R215] ;  /* 0x00000000d7b0783b */ /* 0x000fe80000000200 */
[----:B------:R-:W2:Y:S04]  /*23c0*/  LDSM.16.M88.4 R136, [R213+0x2400] ;  /* 0x00240000d588783b */ /* 0x000ea80000000200 */
[----:B------:R-:W-:Y:S04]  /*23d0*/  LDSM.16.M88.4 R172, [R213+0x2000] ;  /* 0x00200000d5ac783b */ /* 0x000fe80000000200 */
[----:B------:R-:W2:Y:S04]  /*23e0*/  LDSM.16.M88.4 R112, [R215+0x1000] ;  /* 0x00100000d770783b */ /* 0x000ea80000000200 */
[----:B------:R-:W2:Y:S01]  /*23f0*/  LDSM.16.M88.4 R48, [R216+0x2c00] ;  /* 0x002c0000d830783b */ /* 0x000ea20000000200 */
[----:B---3--:R-:W-:Y:S03]  /*2400*/  HMMA.16816.F32.BF16 R68, R8, R64, RZ ;  /* 0x000000400844723c */ /* 0x008fe600000418ff */
[----:B------:R-:W3:Y:S04]  /*2410*/  LDSM.16.M88.4 R124, [R213+0x3000] ;  /* 0x00300000d57c783b */ /* 0x000ee80000000200 */
[----:B------:R-:W3:Y:S01]  /*2420*/  LDSM.16.M88.4 R116, [R213+0x3800] ;  /* 0x00380000d574783b */ /* 0x000ee20000000200 */
[----:B----4-:R-:W-:Y:S03]  /*2430*/  HMMA.16816.F32.BF16 R164, R76, R74, RZ ;  /* 0x0000004a4ca4723c */ /* 0x010fe600000418ff */
        /* <DEDUP_REMOVED lines=8> */
[-C--:B-----5:R-:W-:Y:S03]  /*24c0*/  HMMA.16816.F32.BF16 R148, R76, R32.reuse, RZ ;  /* 0x000000204c94723c */ /* 0x0a0fe600000418ff */
[----:B------:R-:W0:Y:S05]  /*24d0*/  LDGDEPBAR ;  /* 0x00000000000079af */ /* 0x000e2a0000000000 */
[C---:B------:R-:W-:Y:S08]  /*24e0*/  HMMA.16816.F32.BF16 R40, R8.reuse, R32, RZ ;  /* 0x000000200828723c */ /* 0x040ff000000418ff */
[----:B------:R-:W-:Y:S08]  /*24f0*/  HMMA.16816.F32.BF16 R72, R8, R74, RZ ;  /* 0x0000004a0848723c */ /* 0x000ff000000418ff */
[----:B-1----:R-:W-:Y:S01]  /*2500*/  HMMA.16816.F32.BF16 R140, R76, R16, RZ ;  /* 0x000000104c8c723c */ /* 0x002fe200000418ff */
[----:B------:R-:W-:-:S07]  /*2510*/  DEPBAR.LE SB0, 0x0 ;  /* 0x000080000000791a */ /* 0x000fce0000000000 */
[----:B------:R-:W-:Y:S08]  /*2520*/  HMMA.16816.F32.BF16 R20, R8, R16, RZ ;  /* 0x000000100814723c */ /* 0x000ff000000418ff */
[C---:B------:R-:W-:Y:S08]  /*2530*/  HMMA.16816.F32.BF16 R160, R76.reuse, R64, RZ ;  /* 0x000000404ca0723c */ /* 0x040ff000000418ff */
[-C--:B------:R-:W-:Y:S08]  /*2540*/  HMMA.16816.F32.BF16 R104, R76, R66.reuse, RZ ;  /* 0x000000424c68723c */ /* 0x080ff000000418ff */
[----:B------:R-:W-:Y:S08]  /*2550*/  HMMA.16816.F32.BF16 R64, R8, R66, RZ ;  /* 0x000000420840723c */ /* 0x000ff000000418ff */
[-C--:B--2---:R-:W-:Y:S08]  /*2560*/  HMMA.16816.F32.BF16 R144, R76, R24.reuse, RZ ;  /* 0x000000184c90723c */ /* 0x084ff000000418ff */
[----:B------:R-:W-:Y:S08]  /*2570*/  HMMA.16816.F32.BF16 R28, R8, R24, RZ ;  /* 0x00000018081c723c */ /* 0x000ff000000418ff */
[----:B------:R-:W-:Y:S08]  /*2580*/  HMMA.16816.F32.BF16 R68, R176, R136, R68 ;  /* 0x00000088b044723c */ /* 0x000ff00000041844 */
[----:B------:R-:W-:Y:S08]  /*2590*/  HMMA.16816.F32.BF16 R164, R112, R174, R164 ;  /* 0x000000ae70a4723c */ /* 0x000ff000000418a4 */
[-C--:B------:R-:W-:Y:S08]  /*25a0*/  HMMA.16816.F32.BF16 R152, R76, R48.reuse, RZ ;  /* 0x000000304c98723c */ /* 0x080ff000000418ff */
[----:B------:R-:W-:Y:S08]  /*25b0*/  HMMA.16816.F32.BF16 R52, R8, R48, RZ ;  /* 0x000000300834723c */ /* 0x000ff000000418ff */
[-C--:B---3--:R-:W-:Y:S08]  /*25c0*/  HMMA.16816.F32.BF16 R40, R176, R124.reuse, R40 ;  /* 0x0000007cb028723c */ /* 0x088ff00000041828 */
[----:B------:R-:W-:Y:S01]  /*25d0*/  HMMA.16816.F32.BF16 R148, R112, R124, R148 ;  /* 0x0000007c7094723c */ /* 0x000fe20000041894 */
[----:B------:R-:W-:-:S05]  /*25e0*/  VIADD R124, R0, 0x10 ;  /* 0x00000010007c7836 */ /* 0x000fca0000000000 */
[-C--:B------:R-:W-:Y:S02]  /*25f0*/  ISETP.GT.AND P1, PT, R243, R124.reuse, PT ;  /* 0x0000007cf300720c */ /* 0x080fe40003f24270 */
[----:B------:R-:W-:Y:S01]  /*2600*/  HMMA.16816.F32.BF16 R20, R176, R116, R20 ;  /* 0x00000074b014723c */ /* 0x000fe20000041814 */
[----:B------:R-:W-:Y:S02]  /*2610*/  ISETP.GT.AND P3, PT, R235, R124, PT ;  /* 0x0000007ceb00720c */ /* 0x000fe40003f64270 */
[----:B------:R-:W-:Y:S02]  /*2620*/  FSEL R70, R70, -INF , !P1 ;  /* 0xff80000046467808 */ /* 0x000fe40004800000 */
[----:B------:R-:W-:-:S03]  /*2630*/  ISETP.GT.AND P1, PT, R241, R6, PT ;  /* 0x00000006f100720c */ /* 0x000fc60003f24270 */
[----:B------:R-:W-:Y:S01]  /*2640*/  HMMA.16816.F32.BF16 R72, R176, R174, R72 ;  /* 0x000000aeb048723c */ /* 0x000fe20000041848 */
[----:B------:R-:W-:Y:S02]  /*2650*/  FSEL R166, R166, -INF , !P1 ;  /* 0xff800000a6a67808 */ /* 0x000fe40004800000 */
[----:B------:R-:W-:-:S05]  /*2660*/  ISETP.GT.AND P1, PT, R243, R6, PT ;  /* 0x00000006f300720c */ /* 0x000fca0003f24270 */
[----:B------:R-:W-:Y:S01]  /*2670*/  HMMA.16816.F32.BF16 R140, R112, R116, R140 ;  /* 0x00000074708c723c */ /* 0x000fe2000004188c */
[----:B------:R-:W-:-:S05]  /*2680*/  VIADD R116, R0, 0x11 ;  /* 0x0000001100747836 */ /* 0x000fca0000000000 */
[-C--:B------:R-:W-:Y:S02]  /*2690*/  ISETP.GT.AND P2, PT, R235, R116.reuse, PT ;  /* 0x00000074eb00720c */ /* 0x080fe40003f44270 */
[----:B----4-:R-:W-:Y:S01]  /*26a0*/  HMMA.16816.F32.BF16 R156, R76, R56, RZ ;  /* 0x000000384c9c723c */ /* 0x010fe200000418ff */
[----:B------:R-:W-:Y:S02]  /*26b0*/  ISETP.GT.AND P0, PT, R243, R116, PT ;  /* 0x00000074f300720c */ /* 0x000fe40003f04270 */
[----:B------:R-:W-:Y:S02]  /*26c0*/  FSEL R69, R69, -INF , !P2 ;  /* 0xff80000045457808 */ /* 0x000fe40005000000 */
[----:B------:R-:W-:-:S03]  /*26d0*/  FSEL R71, R71, -INF , !P0 ;  /* 0xff80000047477808 */ /* 0x000fc60004000000 */
[----:B------:R-:W-:Y:S08]  /*26e0*/  HMMA.16816.F32.BF16 R60, R8, R56, RZ ;  /* 0x00000038083c723c */ /* 0x000ff000000418ff */
[-C--:B------:R-:W-:Y:S08]  /*26f0*/  HMMA.16816.F32.BF16 R64, R176, R138.reuse, R64 ;  /* 0x0000008ab040723c */ /* 0x080ff00000041840 */
[----:B------:R-:W-:Y:S01]  /*2700*/  HMMA.16816.F32.BF16 R104, R112, R138, R104 ;  /* 0x0000008a7068723c */ /* 0x000fe20000041868 */
[----:B------:R-:W-:-:S05]  /*2710*/  VIADD R138, R0, 0x9 ;  /* 0x00000009008a7836 */ /* 0x000fca0000000000 */
[-C--:B------:R-:W-:Y:S02]  /*2720*/  ISETP.GT.AND P2, PT, R242, R138.reuse, PT ;  /* 0x0000008af200720c */ /* 0x080fe40003f44270 */
[----:B------:R-:W-:Y:S01]  /*2730*/  HMMA.16816.F32.BF16 R44, R176, R172, R44 ;  /* 0x000000acb02c723c */ /* 0x000fe2000004182c */
[-C--:B------:R-:W-:Y:S02]  /*2740*/  ISETP.GT.AND P0, PT, R241, R138.reuse, PT ;  /* 0x0000008af100720c */ /* 0x080fe40003f04270 */
[----:B------:R-:W-:Y:S02]  /*2750*/  FSEL R165, R165, -INF , !P2 ;  /* 0xff800000a5a57808 */ /* 0x000fe40005000000 */
[----:B------:R-:W-:-:S03]  /*2760*/  ISETP.GT.AND P2, PT, R235, R138, PT ;  /* 0x0000008aeb00720c */ /* 0x000fc60003f44270 */
[----:B------:R-:W-:Y:S01]  /*2770*/  HMMA.16816.F32.BF16 R160, R112, R136, R160 ;  /* 0x0000008870a0723c */ /* 0x000fe200000418a0 */
[----:B------:R-:W-:-:S07]  /*2780*/  VIADD R136, R0, 0x20 ;  /* 0x0000002000887836 */ /* 0x000fce0000000000 */
[----:B------:R-:W-:Y:S03]  /*2790*/  HMMA.16816.F32.BF16 R28, R176, R120, R28 ;  /* 0x00000078b01c723c */ /* 0x000fe6000004181c */
[----:B------:R-:W-:Y:S02]  /*27a0*/  FSEL R2, R47, -INF , !P4 ;  /* 0xff8000002f027808 */ /* 0x000fe40006000000 */
[----:B------:R-:W-:-:S03]  /*27b0*/  ISETP.GT.AND P4, PT, R241, R116, PT ;  /* 0x00000074f100720c */ /* 0x000fc60003f84270 */
[C---:B------:R-:W-:Y:S01]  /*27c0*/  HMMA.16816.F32.BF16 R144, R112.reuse, R120, R144 ;  /* 0x000000787090723c */ /* 0x040fe20000041890 */
[----:B------:R-:W-:Y:S01]  /*27d0*/  FSEL R120, R68, -INF , !P3 ;  /* 0xff80000044787808 */ /* 0x000fe20005800000 */
[----:B------:R-:W-:Y:S01]  /*27e0*/  VIADD R68, R0, 0x18 ;  /* 0x0000001800447836 */ /* 0x000fe20000000000 */
[-C--:B------:R-:W-:Y:S02]  /*27f0*/  ISETP.GT.AND P3, PT, R242, R6.reuse, PT ;  /* 0x00000006f200720c */ /* 0x080fe40003f64270 */
[----:B------:R-:W-:Y:S02]  /*2800*/  FSEL R121, R74, -INF , !P1 ;  /* 0xff8000004a797808 */ /* 0x000fe40004800000 */
[----:B------:R-:W-:Y:S01]  /*2810*/  FSEL R164, R164, -INF , !P3 ;  /* 0xff800000a4a47808 */ /* 0x000fe20005800000 */
[----:B------:R-:W-:Y:S01]  /*2820*/  HMMA.16816.F32.BF16 R168, R112, R172, R168 ;  /* 0x000000ac70a8723c */ /* 0x000fe200000418a8 */
[----:B------:R-:W-:Y:S02]  /*2830*/  ISETP.GT.AND P3, PT, R235, R6, PT ;  /* 0x00000006eb00720c */ /* 0x000fe40003f64270 */
[----:B------:R-:W-:-:S02]  /*2840*/  FSEL R74, R73, -INF , !P2 ;  /* 0xff800000494a7808 */ /* 0x000fc40005000000 */
[----:B------:R-:W-:Y:S02]  /*2850*/  ISETP.GT.AND P2, PT, R235, R36, PT ;  /* 0x00000024eb00720c */ /* 0x000fe40003f44270 */
[----:B------:R-:W-:Y:S01]  /*2860*/  ISETP.GE.AND P1, PT, R36, R233, PT ;  /* 0x000000e92400720c */ /* 0x000fe20003f26270 */
[-C--:B------:R-:W-:Y:S01]  /*2870*/  HMMA.16816.F32.BF16 R52, R176, R128.reuse, R52 ;  /* 0x00000080b034723c */ /* 0x080fe20000041834 */
[----:B------:R-:W-:Y:S02]  /*2880*/  FSEL R3, R45, -INF , !P2 ;  /* 0xff8000002d037808 */ /* 0x000fe40005000000 */
[----:B------:R-:W-:Y:S02]  /*2890*/  ISETP.GT.AND P2, PT, R241, R124, PT ;  /* 0x0000007cf100720c */ /* 0x000fe40003f44270 */
[----:B------:R-:W-:Y:S02]  /*28a0*/  FSEL R163, R163, -INF , !P4 ;  /* 0xff800000a3a37808 */ /* 0x000fe40006000000 */
[----:B------:R-:W-:Y:S01]  /*28b0*/  FSEL R45, R162, -INF , !P2 ;  /* 0xff800000a22d7808 */ /* 0x000fe20005000000 */
[----:B------:R-:W-:Y:S01]  /*28c0*/  HMMA.16816.F32.BF16 R152, R112, R128, R152 ;  /* 0x000000807098723c */ /* 0x000fe20000041898 */
[----:B------:R-:W-:-:S02]  /*28d0*/  FSEL R128, R72, -INF , !P3 ;  /* 0xff80000048807808 */ /* 0x000fc40005800000 */
[----:B------:R-:W-:Y:S02]  /*28e0*/  ISETP.GT.AND P3, PT, R242, R124, PT ;  /* 0x0000007cf200720c */ /* 0x000fe40003f64270 */
[----:B------:R-:W-:Y:S02]  /*28f0*/  ISETP.GT.AND P2, PT, R241, R36, PT ;  /* 0x00000024f100720c */ /* 0x000fe40003f44270 */
[----:B------:R-:W-:Y:S01]  /*2900*/  FSEL R169, R169, -INF , !P5 ;  /* 0xff800000a9a97808 */ /* 0x000fe20006800000 */
[----:B------:R-:W-:Y:S01]  /*2910*/  HMMA.16816.F32.BF16 R100, R76, R58, RZ ;  /* 0x0000003a4c64723c */ /* 0x000fe200000418ff */
[----:B------:R-:W-:Y:S02]  /*2920*/  ISETP.GT.AND P5, PT, R235, R68, PT ;  /* 0x00000044eb00720c */ /* 0x000fe40003fa4270 */
[----:B------:R-:W-:Y:S02]  /*2930*/  FSEL R171, R171, -INF , !P2 ;  /* 0xff800000abab7808 */ /* 0x000fe40005000000 */
[----:B------:R-:W-:-:S02]  /*2940*/  FSEL R47, R64, -INF , !P5 ;  /* 0xff800000402f7808 */ /* 0x000fc40006800000 */
[----:B------:R-:W-:Y:S01]  /*2950*/  ISETP.GT.AND P4, PT, R243, R68, PT ;  /* 0x00000044f300720c */ /* 0x000fe20003f84270 */
[----:B------:R-:W-:Y:S01]  /*2960*/  HMMA.16816.F32.BF16 R56, R8, R58, RZ ;  /* 0x0000003a0838723c */ /* 0x000fe200000418ff */
[----:B------:R-:W-:Y:S02]  /*2970*/  FSEL R2, R2, -INF , !P1 ;  /* 0xff80000002027808 */ /* 0x000fe40004800000 */
[----:B------:R-:W-:-:S05]  /*2980*/  ISETP.GE.AND P1, PT, R6, R232, PT ;  /* 0x000000e80600720c */ /* 0x000fca0003f26270 */
[-C--:B------:R-:W-:Y:S08]  /*2990*/  HMMA.16816.F32.BF16 R80, R76, R180.reuse, RZ ;  /* 0x000000b44c50723c */ /* 0x080ff000000418ff */
[----:B------:R-:W-:Y:S08]  /*29a0*/  HMMA.16816.F32.BF16 R12, R8, R180, RZ ;  /* 0x000000b4080c723c */ /* 0x000ff000000418ff */
[-C--:B------:R-:W-:Y:S08]  /*29b0*/  HMMA.16816.F32.BF16 R60, R176, R132.reuse, R60 ;  /* 0x00000084b03c723c */ /* 0x080ff0000004183c */
[----:B------:R-:W-:Y:S01]  /*29c0*/  HMMA.16816.F32.BF16 R156, R112, R132, R156 ;  /* 0x00000084709c723c */ /* 0x000fe2000004189c */
[----:B------:R-:W-:-:S02]  /*29d0*/  FSEL R132, R167, -INF , !P0 ;  /* 0xff800000a7847808 */ /* 0x000fc40004000000 */
[----:B------:R-:W-:Y:S02]  /*29e0*/  FSEL R133, R160, -INF , !P3 ;  /* 0xff800000a0857808 */ /* 0x000fe40005800000 */
[----:B------:R-:W-:Y:S02]  /*29f0*/  ISETP.GT.AND P0, PT, R243, R138, PT ;  /* 0x0000008af300720c */ /* 0x000fe40003f04270 */
[----:B------:R-:W-:Y:S01]  /*2a00*/  ISETP.GT.AND P3, PT, R242, R116, PT ;  /* 0x00000074f200720c */ /* 0x000fe20003f64270 */
[----:B------:R-:W-:Y:S01]  /*2a10*/  HMMA.16816.F32.BF16 R96, R76, R50, RZ ;  /* 0x000000324c60723c */ /* 0x000fe200000418ff */
[----:B------:R-:W-:Y:S02]  /*2a20*/  FSEL R72, R75, -INF , !P0 ;  /* 0xff8000004b487808 */ /* 0x000fe40004000000 */
[----:B------:R-:W-:Y:S02]  /*2a30*/  FSEL R137, R161, -INF , !P3 ;  /* 0xff800000a1897808 */ /* 0x000fe40005800000 */
[----:B------:R-:W-:-:S02]  /*2a40*/  ISETP.GE.AND P0, PT, R36, R234, PT ;  /* 0x000000ea2400720c */ /* 0x000fc40003f06270 */
[----:B------:R-:W-:Y:S01]  /*2a50*/  ISETP.GE.AND P3, PT, R36, R231, PT ;  /* 0x000000e72400720c */ /* 0x000fe20003f66270 */
[----:B------:R-:W-:Y:S01]  /*2a60*/  HMMA.16816.F32.BF16 R48, R8, R50, RZ ;  /* 0x000000320830723c */ /* 0x000fe200000418ff */
[----:B------:R-:W-:Y:S01]  /*2a70*/  VIADD R36, R0, 0x19 ;  /* 0x0000001900247836 */ /* 0x000fe20000000000 */
[----:B------:R-:W-:-:S04]  /*2a80*/  FSEL R3, R3, -INF , !P0 ;  /* 0xff80000003037808 */ /* 0x000fc80004000000 */
[-C--:B------:R-:W-:Y:S02]  /*2a90*/  ISETP.GT.AND P2, PT, R235, R36.reuse, PT ;  /* 0x00000024eb00720c */ /* 0x080fe40003f44270 */
[----:B------:R-:W-:Y:S01]  /*2aa0*/  ISETP.GT.AND P5, PT, R243, R36, PT ;  /* 0x00000024f300720c */ /* 0x000fe20003fa4270 */
[-C--:B------:R-:W-:Y:S01]  /*2ab0*/  HMMA.16816.F32.BF16 R92, R76, R34.reuse, RZ ;  /* 0x000000224c5c723c */ /* 0x080fe200000418ff */
[----:B------:R-:W-:Y:S02]  /*2ac0*/  FSEL R65, R65, -INF , !P2 ;  /* 0xff80000041417808 */ /* 0x000fe40005000000 */
[----:B------:R-:W-:Y:S02]  /*2ad0*/  ISETP.GT.AND P2, PT, R241, R68, PT ;  /* 0x00000044f100720c */ /* 0x000fe40003f44270 */
[-C--:B------:R-:W-:Y:S02]  /*2ae0*/  ISETP.GT.AND P0, PT, R242, R36.reuse, PT ;  /* 0x00000024f200720c */ /* 0x080fe40003f04270 */
[----:B------:R-:W-:Y:S01]  /*2af0*/  FSEL R73, R67, -INF , !P5 ;  /* 0xff80000043497808 */ /* 0x000fe20006800000 */
[----:B------:R-:W-:Y:S01]  /*2b00*/  HMMA.16816.F32.BF16 R32, R8, R34, RZ ;  /* 0x000000220820723c */ /* 0x000fe200000418ff */
[----:B------:R-:W-:-:S02]  /*2b10*/  ISETP.GT.AND P5, PT, R241, R36, PT ;  /* 0x00000024f100720c */ /* 0x000fc40003fa4270 */
[----:B------:R-:W-:Y:S01]  /*2b20*/  FSEL R160, R106, -INF , !P2 ;  /* 0xff8000006aa07808 */ /* 0x000fe20005000000 */
[----:B------:R-:W-:Y:S01]  /*2b30*/  VIADD R106, R0, 0x68 ;  /* 0x00000068006a7836 */ /* 0x000fe20000000000 */
[----:B------:R-:W-:Y:S02]  /*2b40*/  FSEL R105, R105, -INF , !P0 ;  /* 0xff80000069697808 */ /* 0x000fe40004000000 */
[C---:B------:R-:W-:Y:S01]  /*2b50*/  ISETP.GE.AND P2, PT, R6.reuse, R233, PT ;  /* 0x000000e90600720c */ /* 0x040fe20003f46270 */
[----:B------:R-:W-:Y:S01]  /*2b60*/  HMMA.16816.F32.BF16 R56, R176, R134, R56 ;  /* 0x00000086b038723c */ /* 0x000fe20000041838 */
[----:B------:R-:W-:Y:S02]  /*2b70*/  ISETP.GE.AND P0, PT, R6, R231, PT ;  /* 0x000000e70600720c */ /* 0x000fe40003f06270 */
[----:B------:R-:W-:Y:S02]  /*2b80*/  FSEL R202, R107, -INF , !P5 ;  /* 0xff8000006bca7808 */ /* 0x000fe40006800000 */
[----:B------:R-:W-:-:S02]  /*2b90*/  ISETP.GT.AND P5, PT, R235, R136, PT ;  /* 0x00000088eb00720c */ /* 0x000fc40003fa4270 */
[----:B------:R-:W-:Y:S01]  /*2ba0*/  FSEL R107, R169, -INF , !P6 ;  /* 0xff800000a96b7808 */ /* 0x000fe20007000000 */
[-C--:B------:R-:W-:Y:S01]  /*2bb0*/  HMMA.16816.F32.BF16 R12, R176, R108.reuse, R12 ;  /* 0x0000006cb00c723c */ /* 0x080fe2000004180c */
[----:B------:R-:W-:Y:S02]  /*2bc0*/  FSEL R64, R121, -INF , !P2 ;  /* 0xff80000079407808 */ /* 0x000fe40005000000 */
[-C--:B------:R-:W-:Y:S02]  /*2bd0*/  ISETP.GT.AND P2, PT, R243, R136.reuse, PT ;  /* 0x00000088f300720c */ /* 0x080fe40003f44270 */
[----:B------:R-:W-:Y:S02]  /*2be0*/  ISETP.GT.AND P6, PT, R242, R136, PT ;  /* 0x00000088f200720c */ /* 0x000fe40003fc4270 */
[----:B------:R-:W-:Y:S01]  /*2bf0*/  FSEL R121, R60, -INF , !P5 ;  /* 0xff8000003c797808 */ /* 0x000fe20006800000 */
[----:B------:R-:W-:Y:S01]  /*2c00*/  HMMA.16816.F32.BF16 R80, R112, R108, R80 ;  /* 0x0000006c7050723c */ /* 0x000fe20000041850 */
[----:B------:R-:W-:-:S02]  /*2c10*/  FSEL R109, R66, -INF , !P4 ;  /* 0xff800000426d7808 */ /* 0x000fc40006000000 */
[----:B------:R-:W-:Y:S02]  /*2c20*/  ISETP.GT.AND P4, PT, R242, R68, PT ;  /* 0x00000044f200720c */ /* 0x000fe40003f84270 */
[----:B------:R-:W-:Y:S02]  /*2c30*/  ISETP.GT.AND P5, PT, R241, R136, PT ;  /* 0x00000088f100720c */ /* 0x000fe40003fa4270 */
[----:B------:R-:W-:Y:S01]  /*2c40*/  FSEL R117, R104, -INF , !P4 ;  /* 0xff80000068757808 */ /* 0x000fe20006000000 */
[----:B------:R-:W-:Y:S01]  /*2c50*/  HMMA.16816.F32.BF16 R48, R176, R130, R48 ;  /* 0x00000082b030723c */ /* 0x000fe20000041830 */
[----:B------:R-:W-:Y:S02]  /*2c60*/  FSEL R104, R166, -INF , !P0 ;  /* 0xff800000a6687808 */ /* 0x000fe40004000000 */
[----:B------:R-:W-:Y:S02]  /*2c70*/  ISETP.GE.AND P0, PT, R124, R233, PT ;  /* 0x000000e97c00720c */ /* 0x000fe40003f06270 */
[----:B------:R-:W-:-:S02]  /*2c80*/  ISETP.GE.AND P4, PT, R6, R234, PT ;  /* 0x000000ea0600720c */ /* 0x000fc40003f86270 */
[----:B------:R-:W-:Y:S01]  /*2c90*/  FSEL R129, R62, -INF , !P2 ;  /* 0xff8000003e817808 */ /* 0x000fe20005000000 */
[----:B------:R-:W-:Y:S01]  /*2ca0*/  HMMA.16816.F32.BF16 R96, R112, R130, R96 ;  /* 0x000000827060723c */ /* 0x000fe20000041860 */
[----:B------:R-:W-:Y:S01]  /*2cb0*/  FSEL R131, R164, -INF , !P1 ;  /* 0xff800000a4837808 */ /* 0x000fe20004800000 */
[----:B------:R-:W-:Y:S01]  /*2cc0*/  VIADD R130, R0, 0x29 ;  /* 0x0000002900827836 */ /* 0x000fe20000000000 */
[-C--:B------:R-:W-:Y:S02]  /*2cd0*/  ISETP.GE.AND P1, PT, R124, R234.reuse, PT ;  /* 0x000000ea7c00720c */ /* 0x080fe40003f26270 */
[----:B------:R-:W-:Y:S02]  /*2ce0*/  FSEL R125, R156, -INF , !P6 ;  /* 0xff8000009c7d7808 */ /* 0x000fe40007000000 */
[----:B------:R-:W-:Y:S01]  /*2cf0*/  FSEL R162, R120, -INF , !P1 ;  /* 0xff80000078a27808 */ /* 0x000fe20004800000 */
[----:B------:R-:W-:Y:S01]  /*2d00*/  HMMA.16816.F32.BF16 R88, R76, R26, RZ ;  /* 0x0000001a4c58723c */ /* 0x000fe200000418ff */
[----:B------:R-:W-:Y:S01]  /*2d10*/  ISETP.GE.AND P1, PT, R116, R234, PT ;  /* 0x000000ea7400720c */ /* 0x000fe20003f26270 */
[----:B------:R-:W-:Y:S01]  /*2d20*/  VIADD R120, R0, 0x49 ;  /* 0x0000004900787836 */ /* 0x000fe20000000000 */
[----:B------:R-:W-:Y:S01]  /*2d30*/  FSEL R66, R70, -INF , !P0 ;  /* 0xff80000046427808 */ /* 0x000fe20004000000 */
[----:B------:R-:W-:Y:S01]  /*2d40*/  VIADD R70, R0, 0x71 ;  /* 0x0000007100467836 */ /* 0x000fe20000000000 */
[----:B------:R-:W-:-:S02]  /*2d50*/  FSEL R6, R171, -INF , !P3 ;  /* 0xff800000ab067808 */ /* 0x000fc40005800000 */
[C---:B------:R-:W-:Y:S01]  /*2d60*/  ISETP.GE.AND P2, PT, R138.reuse, R233, PT ;  /* 0x000000e98a00720c */ /* 0x040fe20003f46270 */
[----:B------:R-:W-:Y:S01]  /*2d70*/  HMMA.16816.F32.BF16 R24, R8, R26, RZ ;  /* 0x0000001a0818723c */ /* 0x000fe200000418ff */
[----:B------:R-:W-:Y:S02]  /*2d80*/  ISETP.GE.AND P6, PT, R138, R232, PT ;  /* 0x000000e88a00720c */ /* 0x000fe40003fc6270 */
[----:B------:R-:W-:Y:S02]  /*2d90*/  ISETP.GT.AND P0, PT, R243, R196, PT ;  /* 0x000000c4f300720c */ /* 0x000fe40003f04270 */
[----:B------:R-:W-:Y:S02]  /*2da0*/  FSEL R62, R158, -INF , !P5 ;  /* 0xff8000009e3e7808 */ /* 0x000fe40006800000 */
[----:B------:R-:W-:Y:S01]  /*2db0*/  FSEL R190, R69, -INF , !P1 ;  /* 0xff80000045be7808 */ /* 0x000fe20004800000 */
[----:B------:R-:W-:Y:S01]  /*2dc0*/  HMMA.16816.F32.BF16 R100, R112, R134, R100 ;  /* 0x000000867064723c */ /* 0x000fe20000041864 */
[----:B------:R-:W-:Y:S01]  /*2dd0*/  VIADD R134, R0, 0x21 ;  /* 0x0000002100867836 */ /* 0x000fe20000000000 */
[----:B------:R-:W-:Y:S01]  /*2de0*/  FSEL R60, R72, -INF , !P2 ;  /* 0xff800000483c7808 */ /* 0x000fe20005000000 */
[----:B------:R-:W-:Y:S01]  /*2df0*/  VIADD R72, R0, 0x70 ;  /* 0x0000007000487836 */ /* 0x000fe20000000000 */
[----:B------:R-:W-:-:S02]  /*2e00*/  FSEL R135, R165, -INF , !P6 ;  /* 0xff800000a5877808 */ /* 0x000fc40007000000 */
[-C--:B------:R-:W-:Y:S02]  /*2e10*/  ISETP.GT.AND P3, PT, R235, R134.reuse, PT ;  /* 0x00000086eb00720c */ /* 0x080fe40003f64270 */
[----:B------:R-:W-:Y:S01]  /*2e20*/  ISETP.GT.AND P5, PT, R243, R134, PT ;  /* 0x00000086f300720c */ /* 0x000fe20003fa4270 */
[----:B------:R-:W-:Y:S01]  /*2e30*/  HMMA.16816.F32.BF16 R32, R176, R126, R32 ;  /* 0x0000007eb020723c */ /* 0x000fe20000041820 */
[----:B------:R-:W-:Y:S02]  /*2e40*/  FSEL R161, R58, -INF , !P0 ;  /* 0xff8000003aa17808 */ /* 0x000fe40004000000 */
[----:B------:R-:W-:Y:S02]  /*2e50*/  ISETP.GE.AND P1, PT, R36, R234, PT ;  /* 0x000000ea2400720c */ /* 0x000fe40003f26270 */
[----:B------:R-:W-:Y:S02]  /*2e60*/  FSEL R128, R128, -INF , !P4 ;  /* 0xff80000080807808 */ /* 0x000fe40006000000 */
[----:B------:R-:W-:Y:S01]  /*2e70*/  FSEL R61, R61, -INF , !P3 ;  /* 0xff8000003d3d7808 */ /* 0x000fe20005800000 */
[----:B------:R-:W-:Y:S01]  /*2e80*/  HMMA.16816.F32.BF16 R84, R76, R18, RZ ;  /* 0x000000124c54723c */ /* 0x000fe200000418ff */
[----:B------:R-:W-:-:S02]  /*2e90*/  ISETP.GE.AND P2, PT, R124, R232, PT ;  /* 0x000000e87c00720c */ /* 0x000fc40003f46270 */
[----:B------:R-:W-:Y:S02]  /*2ea0*/  ISETP.GT.AND P6, PT, R235, R196, PT ;  /* 0x000000c4eb00720c */ /* 0x000fe40003fc4270 */
[----:B------:R-:W-:Y:S02]  /*2eb0*/  ISETP.GE.AND P0, PT, R116, R233, PT ;  /* 0x000000e97400720c */ /* 0x000fe40003f06270 */
[C---:B------:R-:W-:Y:S01]  /*2ec0*/  ISETP.GE.AND P4, PT, R138.reuse, R234, PT ;  /* 0x000000ea8a00720c */ /* 0x040fe20003f86270 */
[----:B------:R-:W-:Y:S01]  /*2ed0*/  HMMA.16816.F32.BF16 R16, R8, R18, RZ ;  /* 0x000000120810723c */ /* 0x000fe200000418ff */
[----:B------:R-:W-:Y:S02]  /*2ee0*/  ISETP.GE.AND P3, PT, R138, R231, PT ;  /* 0x000000e78a00720c */ /* 0x000fe40003f66270 */
[----:B------:R-:W-:Y:S02]  /*2ef0*/  FSEL R138, R63, -INF , !P5 ;  /* 0xff8000003f8a7808 */ /* 0x000fe40006800000 */
[----:B------:R-:W-:-:S02]  /*2f00*/  ISETP.GT.AND P5, PT, R241, R134, PT ;  /* 0x00000086f100720c */ /* 0x000fc40003fa4270 */
[----:B------:R-:W-:Y:S01]  /*2f10*/  FSEL R166, R65, -INF , !P1 ;  /* 0xff80000041a67808 */ /* 0x000fe20004800000 */
[-C--:B------:R-:W-:Y:S01]  /*2f20*/  HMMA.16816.F32.BF16 R8, R8, R182.reuse, RZ ;  /* 0x000000b60808723c */ /* 0x080fe200000418ff */
[----:B------:R-:W-:Y:S01]  /*2f30*/  FSEL R63, R56, -INF , !P6 ;  /* 0xff800000383f7808 */ /* 0x000fe20007000000 */
[----:B------:R-:W-:Y:S01]  /*2f40*/  VIADD R56, R0, 0x59 ;  /* 0x0000005900387836 */ /* 0x000fe20000000000 */
[----:B------:R-:W-:Y:S02]  /*2f50*/  FSEL R133, R133, -INF , !P2 ;  /* 0xff80000085857808 */ /* 0x000fe40005000000 */
[----:B------:R-:W-:Y:S02]  /*2f60*/  FSEL R58, R71, -INF , !P0 ;  /* 0xff800000473a7808 */ /* 0x000fe40004000000 */
[----:B------:R-:W-:Y:S01]  /*2f70*/  ISETP.GE.AND P1, PT, R196, R234, PT ;  /* 0x000000eac400720c */ /* 0x000fe20003f26270 */
[----:B------:R-:W-:Y:S01]  /*2f80*/  HMMA.16816.F32.BF16 R76, R76, R182, RZ ;  /* 0x000000b64c4c723c */ /* 0x000fe200000418ff */
[----:B------:R-:W-:Y:S01]  /*2f90*/  ISETP.GT.AND P2, PT, R235, R200, PT ;  /* 0x000000c8eb00720c */ /* 0x000fe20003f44270 */
[----:B------:R-:W-:Y:S01]  /*2fa0*/  VIADD R182, R0, 0x48 ;  /* 0x0000004800b67836 */ /* 0x000fe20000000000 */
[----:B------:R-:W-:-:S02]  /*2fb0*/  ISETP.GE.AND P0, PT, R136, R234, PT ;  /* 0x000000ea8800720c */ /* 0x000fc40003f06270 */
[----:B------:R-:W-:Y:S02]  /*2fc0*/  FSEL R159, R159, -INF , !P5 ;  /* 0xff8000009f9f7808 */ /* 0x000fe40006800000 */
[----:B------:R-:W-:Y:S01]  /*2fd0*/  FSEL R132, R132, -INF , !P3 ;  /* 0xff80000084847808 */ /* 0x000fe20005800000 */
[----:B------:R-:W-:Y:S01]  /*2fe0*/  HMMA.16816.F32.BF16 R24, R176, R122, R24 ;  /* 0x0000007ab018723c */ /* 0x000fe20000041818 */
[----:B------:R-:W-:Y:S01]  /*2ff0*/  FSEL R75, R74, -INF , !P4 ;  /* 0xff8000004a4b7808 */ /* 0x000fe20006000000 */
[----:B------:R-:W-:Y:S01]  /*3000*/  VIADD R74, R0, 0x58 ;  /* 0x00000058004a7836 */ /* 0x000fe20000000000 */
[----:B------:R-:W-:Y:S02]  /*3010*/  ISETP.GT.AND P3, PT, R235, R130, PT ;  /* 0x00000082eb00720c */ /* 0x000fe40003f64270 */
[-C--:B------:R-:W-:Y:S02]  /*3020*/  ISETP.GT.AND P5, PT, R242, R196.reuse, PT ;  /* 0x000000c4f200720c */ /* 0x080fe40003fa4270 */
[----:B------:R-:W-:Y:S01]  /*3030*/  ISETP.GT.AND P6, PT, R241, R196, PT ;  /* 0x000000c4f100720c */ /* 0x000fe20003fc4270 */
[----:B------:R-:W-:Y:S01]  /*3040*/  HMMA.16816.F32.BF16 R92, R112, R126, R92 ;  /* 0x0000007e705c723c */ /* 0x000fe2000004185c */
[----:B------:R-:W-:-:S02]  /*3050*/  FSEL R71, R63, -INF , !P1 ;  /* 0xff8000003f477808 */ /* 0x000fc40004800000 */
[----:B------:R-:W-:Y:S02]  /*3060*/  ISETP.GT.AND P4, PT, R242, R134, PT ;  /* 0x00000086f200720c */ /* 0x000fe40003f84270 */
[----:B------:R-:W-:Y:S02]  /*3070*/  FSEL R121, R121, -INF , !P0 ;  /* 0xff80000079797808 */ /* 0x000fe40004000000 */
[C---:B------:R-:W-:Y:S01]  /*3080*/  ISETP.GT.AND P1, PT, R235.reuse, R194, PT ;  /* 0x000000c2eb00720c */ /* 0x040fe20003f24270 */
[----:B------:R-:W-:Y:S01]  /*3090*/  HMMA.16816.F32.BF16 R88, R112, R122, R88 ;  /* 0x0000007a7058723c */ /* 0x000fe20000041858 */
[----:B------:R-:W-:Y:S02]  /*30a0*/  FSEL R52, R52, -INF , !P2 ;  /* 0xff80000034347808 */ /* 0x000fe40005000000 */
[C---:B------:R-:W-:Y:S02]  /*30b0*/  ISETP.GT.AND P0, PT, R235.reuse, R198, PT ;  /* 0x000000c6eb00720c */ /* 0x040fe40003f04270 */
[----:B------:R-:W-:-:S02]  /*30c0*/  ISETP.GT.AND P2, PT, R235, R192, PT ;  /* 0x000000c0eb00720c */ /* 0x000fc40003f44270 */
[----:B------:R-:W-:Y:S01]  /*30d0*/  FSEL R139, R100, -INF , !P5 ;  /* 0xff800000648b7808 */ /* 0x000fe20006800000 */
[C---:B------:R-:W-:Y:S01]  /*30e0*/  HMMA.16816.F32.BF16 R16, R176.reuse, R118, R16 ;  /* 0x00000076b010723c */ /* 0x040fe20000041810 */
[----:B------:R-:W-:Y:S01]  /*30f0*/  FSEL R127, R102, -INF , !P6 ;  /* 0xff800000667f7808 */ /* 0x000fe20007000000 */
[C---:B------:R-:W-:Y:S01]  /*3100*/  VIADD R102, R0.reuse, 0x51 ;  /* 0x0000005100667836 */ /* 0x040fe20000000000 */
[----:B------:R-:W-:Y:S01]  /*3110*/  FSEL R57, R57, -INF , !P3 ;  /* 0xff80000039397808 */ /* 0x000fe20005800000 */
[----:B------:R-:W-:Y:S01]  /*3120*/  VIADD R100, R0, 0x69 ;  /* 0x0000006900647836 */ /* 0x000fe20000000000 */
[----:B------:R-:W-:Y:S02]  /*3130*/  FSEL R157, R157, -INF , !P4 ;  /* 0xff8000009d9d7808 */ /* 0x000fe40006000000 */
[----:B------:R-:W-:Y:S01]  /*3140*/  ISETP.GE.AND P5, PT, R116, R232, PT ;  /* 0x000000e87400720c */ /* 0x000fe20003fa6270 */
[----:B------:R-:W-:Y:S01]  /*3150*/  HMMA.16816.F32.BF16 R8, R176, R110, R8 ;  /* 0x0000006eb008723c */ /* 0x000fe20000041808 */
[----:B------:R-:W-:-:S02]  /*3160*/  ISETP.GT.AND P6, PT, R243, R130, PT ;  /* 0x00000082f300720c */ /* 0x000fc40003fc4270 */
[-C--:B------:R-:W-:Y:S01]  /*3170*/  ISETP.GE.AND P3, PT, R116, R231.reuse, PT ;  /* 0x000000e77400720c */ /* 0x080fe20003f66270 */
[----:B------:R-:W-:Y:S01]  /*3180*/  VIADD R116, R0, 0x50 ;  /* 0x0000005000747836 */ /* 0x000fe20000000000 */
[----:B------:R-:W-:Y:S01]  /*3190*/  FSEL R48, R48, -INF , !P1 ;  /* 0xff80000030307808 */ /* 0x000fe20004800000 */
[----:B------:R-:W-:Y:S01]  /*31a0*/  BAR.SYNC.DEFER_BLOCKING 0x0 ;  /* 0x0000000000007b1d */ /* 0x000fe20000010000 */
[----:B------:R-:W-:Y:S01]  /*31b0*/  ISETP.GE.AND P4, PT, R124, R231, PT ;  /* 0x000000e77c00720c */ /* 0x000fe20003f86270 */
[C---:B------:R-:W-:Y:S01]  /*31c0*/  VIADD R124, R0.reuse, 0x60 ;  /* 0x00000060007c7836 */ /* 0x040fe20000000000 */
[----:B------:R-:W-:Y:S01]  /*31d0*/  FSEL R53, R53, -INF , !P0 ;  /* 0xff80000035357808 */ /* 0x000fe20004000000 */
[----:B------:R-:W-:Y:S01]  /*31e0*/  HMMA.16816.F32.BF16 R84, R112, R118, R84 ;  /* 0x000000767054723c */ /* 0x000fe20000041854 */
[----:B------:R-:W-:Y:S01]  /*31f0*/  ISETP.GT.AND P1, PT, R235, R184, PT ;  /* 0x000000b8eb00720c */ /* 0x000fe20003f24270 */
[----:B------:R-:W-:Y:S01]  /*3200*/  VIADD R118, R0, 0x61 ;  /* 0x0000006100767836 */ /* 0x000fe20000000000 */
[----:B------:R-:W-:-:S02]  /*3210*/  FSEL R49, R49, -INF , !P2 ;  /* 0xff80000031317808 */ /* 0x000fc40005000000 */
[C---:B------:R-:W-:Y:S02]  /*3220*/  ISETP.GT.AND P0, PT, R235.reuse, R188, PT ;  /* 0x000000bceb00720c */ /* 0x040fe40003f04270 */
[----:B------:R-:W-:Y:S01]  /*3230*/  ISETP.GT.AND P2, PT, R235, R182, PT ;  /* 0x000000b6eb00720c */ /* 0x000fe20003f44270 */
[----:B------:R-:W-:Y:S01]  /*3240*/  HMMA.16816.F32.BF16 R76, R112, R110, R76 ;  /* 0x0000006e704c723c */ /* 0x000fe2000004184c */
[----:B------:R-:W-:Y:S02]  /*3250*/  FSEL R59, R59, -INF , !P6 ;  /* 0xff8000003b3b7808 */ /* 0x000fe40007000000 */
[----:B------:R-:W-:Y:S02]  /*3260*/  FSEL R108, R45, -INF , !P4 ;  /* 0xff8000002d6c7808 */ /* 0x000fe40006000000 */
[----:B------:R-:W-:Y:S02]  /*3270*/  ISETP.GE.AND P6, PT, R130, R234, PT ;  /* 0x000000ea8200720c */ /* 0x000fe40003fc6270 */
[----:B------:R-:W-:-:S02]  /*3280*/  FSEL R41, R41, -INF , !P1 ;  /* 0xff80000029297808 */ /* 0x000fc40004800000 */
[----:B------:R-:W-:Y:S02]  /*3290*/  ISETP.GE.AND P4, PT, R68, R234, PT ;  /* 0x000000ea4400720c */ /* 0x000fe40003f86270 */
[----:B------:R-:W-:Y:S02]  /*32a0*/  FSEL R40, R40, -INF , !P0 ;  /* 0xff80000028287808 */ /* 0x000fe40004000000 */
[C---:B------:R-:W-:Y:S02]  /*32b0*/  ISETP.GT.AND P1, PT, R235.reuse, R116, PT ;  /* 0x00000074eb00720c */ /* 0x040fe40003f24270 */
[----:B------:R-:W-:Y:S02]  /*32c0*/  FSEL R32, R32, -INF , !P2 ;  /* 0xff80000020207808 */ /* 0x000fe40005000000 */
[C---:B------:R-:W-:Y:S02]  /*32d0*/  ISETP.GT.AND P0, PT, R235.reuse, R120, PT ;  /* 0x00000078eb00720c */ /* 0x040fe40003f04270 */
[----:B------:R-:W-:-:S02]  /*32e0*/  ISETP.GT.AND P2, PT, R235, R102, PT ;  /* 0x00000066eb00720c */ /* 0x000fc40003f44270 */
[----:B------:R-:W-:Y:S02]  /*32f0*/  FSEL R180, R57, -INF , !P6 ;  /* 0xff80000039b47808 */ /* 0x000fe40007000000 */
[----:B------:R-:W-:Y:S02]  /*3300*/  FSEL R123, R47, -INF , !P4 ;  /* 0xff8000002f7b7808 */ /* 0x000fe40006000000 */
[-C--:B------:R-:W-:Y:S02]  /*3310*/  ISETP.GE.AND P6, PT, R198, R234.reuse, PT ;  /* 0x000000eac600720c */ /* 0x080fe40003fc6270 */
[----:B------:R-:W-:Y:S02]  /*3320*/  FSEL R28, R28, -INF , !P1 ;  /* 0xff8000001c1c7808 */ /* 0x000fe40004800000 */
[----:B------:R-:W-:Y:S02]  /*3330*/  FSEL R47, R33, -INF , !P0 ;  /* 0xff800000212f7808 */ /* 0x000fe40004000000 */
[----:B------:R-:W-:-:S02]  /*3340*/  ISETP.GE.AND P1, PT, R102, R234, PT ;  /* 0x000000ea6600720c */ /* 0x000fc40003f26270 */
[----:B------:R-:W-:Y:S02]  /*3350*/  FSEL R29, R29, -INF , !P2 ;  /* 0xff8000001d1d7808 */ /* 0x000fe40005000000 */
[----:B------:R-:W-:Y:S02]  /*3360*/  ISETP.GT.AND P0, PT, R235, R74, PT ;  /* 0x0000004aeb00720c */ /* 0x000fe40003f04270 */
[----:B------:R-:W-:Y:S02]  /*3370*/  FSEL R178, R53, -INF , !P6 ;  /* 0xff80000035b27808 */ /* 0x000fe40007000000 */
[----:B------:R-:W-:Y:S02]  /*3380*/  ISETP.GE.AND P6, PT, R192, R234, PT ;  /* 0x000000eac000720c */ /* 0x000fe40003fc6270 */
[----:B------:R-:W-:Y:S02]  /*3390*/  FSEL R45, R29, -INF , !P1 ;  /* 0xff8000001d2d7808 */ /* 0x000fe40004800000 */
[----:B------:R-:W-:-:S02]  /*33a0*/  ISETP.GT.AND P1, PT, R235, R56, PT ;  /* 0x00000038eb00720c */ /* 0x000fc40003f24270 */
[----:B------:R-:W-:Y:S02]  /*33b0*/  FSEL R24, R24, -INF , !P0 ;  /* 0xff80000018187808 */ /* 0x000fe40004000000 */
[----:B------:R-:W-:Y:S02]  /*33c0*/  ISETP.GT.AND P0, PT, R235, R0, PT ;  /* 0x00000000eb00720c */ /* 0x000fe40003f04270 */
[----:B------:R-:W-:Y:S02]  /*33d0*/  FSEL R174, R49, -INF , !P6 ;  /* 0xff80000031ae7808 */ /* 0x000fe40007000000 */
[----:B------:R-:W-:Y:S02]  /*33e0*/  FSEL R49, R25, -INF , !P1 ;  /* 0xff80000019317808 */ /* 0x000fe40004800000 */
[-C--:B------:R-:W-:Y:S02]  /*33f0*/  ISETP.GE.AND P4, PT, R134, R234.reuse, PT ;  /* 0x000000ea8600720c */ /* 0x080fe40003f86270 */
[----:B------:R-:W-:-:S02]  /*3400*/  ISETP.GE.AND P1, PT, R0, R234, PT ;  /* 0x000000ea0000720c */ /* 0x000fc40003f26270 */
[----:B------:R-:W-:Y:S02]  /*3410*/  FSEL R25, R44, -INF , !P0 ;  /* 0xff8000002c197808 */ /* 0x000fe40004000000 */
[-C--:B------:R-:W-:Y:S02]  /*3420*/  ISETP.GE.AND P0, PT, R74, R234.reuse, PT ;  /* 0x000000ea4a00720c */ /* 0x080fe40003f06270 */
[----:B------:R-:W-:Y:S02]  /*3430*/  FSEL R186, R61, -INF , !P4 ;  /* 0xff8000003dba7808 */ /* 0x000fe40006000000 */
[----:B------:R-:W-:Y:S02]  /*3440*/  FSEL R25, R25, -INF , !P1 ;  /* 0xff80000019197808 */ /* 0x000fe40004800000 */
[----:B------:R-:W-:Y:S02]  /*3450*/  ISETP.GE.AND P4, PT, R200, R234, PT ;  /* 0x000000eac800720c */ /* 0x000fe40003f86270 */
[----:B------:R-:W-:-:S02]  /*3460*/  FSEL R176, R24, -INF , !P0 ;  /* 0xff80000018b07808 */ /* 0x000fc40004000000 */
[----:B------:R-:W-:Y:S02]  /*3470*/  FMNMX3.FTZ R24, R25, R3, R128, !PT ;  /* 0x0000000319187276 */ /* 0x000fe40007810080 */
[----:B------:R-:W-:Y:S02]  /*3480*/  FSEL R69, R52, -INF , !P4 ;  /* 0xff80000034457808 */ /* 0x000fe40006000000 */
[----:B------:R-:W-:Y:S02]  /*3490*/  ISETP.GE.AND P4, PT, R194, R234, PT ;  /* 0x000000eac200720c */ /* 0x000fe40003f86270 */
[----:B------:R-:W-:Y:S02]  /*34a0*/  ISETP.GT.AND P0, PT, R235, R124, PT ;  /* 0x0000007ceb00720c */ /* 0x000fe40003f04270 */
[----:B------:R-:W-:Y:S02]  /*34b0*/  FMNMX3.FTZ R24, R24, R75, R162, !PT ;  /* 0x0000004b18187276 */ /* 0x000fe400078100a2 */
[----:B------:R-:W-:-:S02]  /*34c0*/  ISETP.GE.AND P1, PT, R56, R234, PT ;  /* 0x000000ea3800720c */ /* 0x000fc40003f26270 */
[----:B------:R-:W-:Y:S02]  /*34d0*/  FSEL R65, R48, -INF , !P4 ;  /* 0xff80000030417808 */ /* 0x000fe40006000000 */
[----:B------:R-:W-:Y:S02]  /*34e0*/  FSEL R48, R20, -INF , !P0 ;  /* 0xff80000014307808 */ /* 0x000fe40004000000 */
[----:B------:R-:W-:Y:S02]  /*34f0*/  FMNMX3.FTZ R20, R24, R190, R123, !PT ;  /* 0x000000be18147276 */ /* 0x000fe4000781007b */
[----:B------:R-:W-:Y:S02]  /*3500*/  FSEL R49, R49, -INF , !P1 ;  /* 0xff80000031317808 */ /* 0x000fe40004800000 */
[----:B------:R-:W-:Y:S02]  /*3510*/  ISETP.GE.AND P1, PT, R124, R234, PT ;  /* 0x000000ea7c00720c */ /* 0x000fe40003f26270 */
[----:B------:R-:W-:-:S02]  /*3520*/  ISETP.GT.AND P0, PT, R235, R118, PT ;  /* 0x00000076eb00720c */ /* 0x000fc40003f04270 */
[----:B------:R-:W-:Y:S02]  /*3530*/  FMNMX3.FTZ R20, R20, R166, R121, !PT ;  /* 0x000000a614147276 */ /* 0x000fe40007810079 */
[-C--:B------:R-:W-:Y:S02]  /*3540*/  ISETP.GE.AND P4, PT, R188, R234.reuse, PT ;  /* 0x000000eabc00720c */ /* 0x080fe40003f86270 */
[----:B------:R-:W-:Y:S02]  /*3550*/  FSEL R48, R48, -INF , !P1 ;  /* 0xff80000030307808 */ /* 0x000fe40004800000 */
[----:B------:R-:W-:Y:S02]  /*3560*/  FSEL R21, R21, -INF , !P0 ;  /* 0xff80000015157808 */ /* 0x000fe40004000000 */
[----:B------:R-:W-:Y:S02]  /*3570*/  ISETP.GE.AND P1, PT, R118, R234, PT ;  /* 0x000000ea7600720c */ /* 0x000fe40003f26270 */
[----:B------:R-:W-:-:S02]  /*3580*/  ISETP.GT.AND P0, PT, R235, R106, PT ;  /* 0x0000006aeb00720c */ /* 0x000fc40003f04270 */
[----:B------:R-:W-:Y:S02]  /*3590*/  FMNMX3.FTZ R20, R20, R186, R71, !PT ;  /* 0x000000ba14147276 */ /* 0x000fe40007810047 */
[----:B------:R-:W-:Y:S02]  /*35a0*/  FSEL R63, R40, -INF , !P4 ;  /* 0xff800000283f7808 */ /* 0x000fe40006000000 */
[-C--:B------:R-:W-:Y:S02]  /*35b0*/  ISETP.GE.AND P6, PT, R184, R234.reuse, PT ;  /* 0x000000eab800720c */ /* 0x080fe40003fc6270 */
[----:B------:R-:W-:Y:S02]  /*35c0*/  ISETP.GE.AND P4, PT, R182, R234, PT ;  /* 0x000000eab600720c */ /* 0x000fe40003f86270 */
[----:B------:R-:W-:Y:S02]  /*35d0*/  FSEL R164, R21, -INF , !P1 ;  /* 0xff80000015a47808 */ /* 0x000fe40004800000 */
[----:B------:R-:W-:-:S02]  /*35e0*/  FSEL R53, R16, -INF , !P0 ;  /* 0xff80000010357808 */ /* 0x000fc40004000000 */
[----:B------:R-:W-:Y:S02]  /*35f0*/  ISETP.GE.AND P1, PT, R106, R234, PT ;  /* 0x000000ea6a00720c */ /* 0x000fe40003f26270 */
[----:B------:R-:W-:Y:S02]  /*3600*/  FMNMX3.FTZ R16, R20, R180, R69, !PT ;  /* 0x000000b414107276 */ /* 0x000fe40007810045 */
[----:B------:R-:W-:Y:S02]  /*3610*/  ISETP.GT.AND P0, PT, R235, R100, PT ;  /* 0x00000064eb00720c */ /* 0x000fe40003f04270 */
[----:B------:R-:W-:Y:S02]  /*3620*/  FSEL R172, R41, -INF , !P6 ;  /* 0xff80000029ac7808 */ /* 0x000fe40007000000 */
[----:B------:R-:W-:Y:S02]  /*3630*/  FSEL R33, R32, -INF , !P4 ;  /* 0xff80000020217808 */ /* 0x000fe40006000000 */
[----:B------:R-:W-:-:S02]  /*3640*/  ISETP.GE.AND P6, PT, R120, R234, PT ;  /* 0x000000ea7800720c */ /* 0x000fc40003fc6270 */
[----:B------:R-:W-:Y:S02]  /*3650*/  ISETP.GE.AND P4, PT, R116, R234, PT ;  /* 0x000000ea7400720c */ /* 0x000fe40003f86270 */
[----:B------:R-:W-:Y:S02]  /*3660*/  FSEL R53, R53, -INF , !P1 ;  /* 0xff80000035357808 */ /* 0x000fe40004800000 */
[----:B------:R-:W-:Y:S02]  /*3670*/  FMNMX3.FTZ R16, R16, R178, R65, !PT ;  /* 0x000000b210107276 */ /* 0x000fe40007810041 */
[----:B------:R-:W-:Y:S02]  /*3680*/  FSEL R17, R17, -INF , !P0 ;  /* 0xff80000011117808 */ /* 0x000fe40004000000 */
[----:B------:R-:W-:Y:S02]  /*3690*/  ISETP.GE.AND P1, PT, R100, R234, PT ;  /* 0x000000ea6400720c */ /* 0x000fe40003f26270 */
[----:B------:R-:W-:-:S02]  /*36a0*/  ISETP.GT.AND P0, PT, R235, R72, PT ;  /* 0x00000048eb00720c */ /* 0x000fc40003f04270 */
[----:B------:R-:W-:Y:S02]  /*36b0*/  FSEL R47, R47, -INF , !P6 ;  /* 0xff8000002f2f7808 */ /* 0x000fe40007000000 */
[----:B------:R-:W-:Y:S02]  /*36c0*/  FSEL R40, R28, -INF , !P4 ;  /* 0xff8000001c287808 */ /* 0x000fe40006000000 */
[----:B------:R-:W-:Y:S02]  /*36d0*/  FMNMX3.FTZ R16, R16, R174, R63, !PT ;  /* 0x000000ae10107276 */ /* 0x000fe4000781003f */
[C---:B------:R-:W-:Y:S02]  /*36e0*/  ISETP.GE.AND P6, PT, R68.reuse, R233, PT ;  /* 0x000000e94400720c */ /* 0x040fe40003fc6270 */
[C---:B------:R-:W-:Y:S02]  /*36f0*/  ISETP.GE.AND P4, PT, R68.reuse, R232, PT ;  /* 0x000000e84400720c */ /* 0x040fe40003f86270 */
[----:B------:R-:W-:Y:S01]  /*3700*/  ISETP.GE.AND P2, PT, R68, R231, PT ;  /* 0x000000e74400720c */ /* 0x000fe20003f46270 */
[----:B------:R-:W-:Y:S01]  /*3710*/  VIADD R68, R0, 0x78 ;  /* 0x0000007800447836 */ /* 0x000fe20000000000 */
[----:B------:R-:W-:-:S02]  /*3720*/  FSEL R156, R17, -INF , !P1 ;  /* 0xff800000119c7808 */ /* 0x000fc40004800000 */
[----:B------:R-:W-:Y:S02]  /*3730*/  FSEL R12, R12, -INF , !P0 ;  /* 0xff8000000c0c7808 */ /* 0x000fe40004000000 */
[----:B------:R-:W-:Y:S02]  /*3740*/  ISETP.GE.AND P1, PT, R72, R234, PT ;  /* 0x000000ea4800720c */ /* 0x000fe40003f26270 */
[----:B------:R-:W-:Y:S02]  /*3750*/  ISETP.GT.AND P0, PT, R235, R70, PT ;  /* 0x00000046eb00720c */ /* 0x000fe40003f04270 */
[----:B------:R-:W-:Y:S02]  /*3760*/  FMNMX3.FTZ R16, R16, R172, R33, !PT ;  /* 0x000000ac10107276 */ /* 0x000fe40007810021 */
[----:B------:R-:W-:Y:S01]  /*3770*/  FSEL R61, R12, -INF , !P1 ;  /* 0xff8000000c3d7808 */ /* 0x000fe20004800000 */
[----:B------:R-:W-:Y:S01]  /*3780*/  VIADD R12, R0, 0x79 ;  /* 0x00000079000c7836 */ /* 0x000fe20000000000 */
[----:B------:R-:W-:-:S02]  /*3790*/  FSEL R57, R13, -INF , !P0 ;  /* 0xff8000000d397808 */ /* 0x000fc40004000000 */
[C---:B------:R-:W-:Y:S02]  /*37a0*/  ISETP.GT.AND P0, PT, R235.reuse, R68, PT ;  /* 0x00000044eb00720c */ /* 0x040fe40003f04270 */
[----:B------:R-:W-:Y:S02]  /*37b0*/  FMNMX3.FTZ R16, R16, R47, R40, !PT ;  /* 0x0000002f10107276 */ /* 0x000fe40007810028 */
[----:B------:R-:W-:Y:S02]  /*37c0*/  FSEL R158, R8, -INF , !P0 ;  /* 0xff800000089e7808 */ /* 0x000fe40004000000 */
[----:B------:R-:W-:Y:S02]  /*37d0*/  FMNMX3.FTZ R13, R16, R45, R176, !PT ;  /* 0x0000002d100d7276 */ /* 0x000fe400078100b0 */
[----:B------:R-:W-:Y:S02]  /*37e0*/  ISETP.GT.AND P0, PT, R235, R12, PT ;  /* 0x0000000ceb00720c */ /* 0x000fe40003f04270 */
[----:B------:R-:W-:-:S02]  /*37f0*/  ISETP.GE.AND P1, PT, R70, R234, PT ;  /* 0x000000ea4600720c */ /* 0x000fc40003f26270 */
[----:B------:R-:W-:Y:S02]  /*3800*/  FMNMX3.FTZ R13, R13, R49, R48, !PT ;  /* 0x000000310d0d7276 */ /* 0x000fe40007810030 */
[----:B------:R-:W-:Y:S02]  /*3810*/  FSEL R9, R9, -INF , !P0 ;  /* 0xff80000009097808 */ /* 0x000fe40004000000 */
[----:B------:R-:W-:Y:S02]  /*3820*/  ISETP.GT.AND P0, PT, R244, R225, PT ;  /* 0x000000e1f400720c */ /* 0x000fe40003f04270 */
[----:B------:R-:W-:Y:S02]  /*3830*/  FSEL R57, R57, -INF , !P1 ;  /* 0xff80000039397808 */ /* 0x000fe40004800000 */
[----:B------:R-:W-:Y:S02]  /*3840*/  ISETP.GE.AND P1, PT, R68, R234, PT ;  /* 0x000000ea4400720c */ /* 0x000fe40003f26270 */
[----:B------:R-:W-:-:S02]  /*3850*/  FMNMX3.FTZ R8, R13, R164, R53, !PT ;  /* 0x000000a40d087276 */ /* 0x000fc40007810035 */
[----:B------:R-:W-:Y:S02]  /*3860*/  FSEL R158, R158, -INF , !P1 ;  /* 0xff8000009e9e7808 */ /* 0x000fe40004800000 */
[----:B------:R-:W-:Y:S02]  /*3870*/  ISETP.GE.AND P1, PT, R12, R234, PT ;  /* 0x000000ea0c00720c */ /* 0x000fe40003f26270 */
[----:B------:R-:W-:Y:S02]  /*3880*/  FMNMX3.FTZ R8, R8, R156, R61, !PT ;  /* 0x0000009c08087276 */ /* 0x000fe4000781003d */
[----:B------:R-:W-:Y:S02]  /*3890*/  FSEL R67, R9, -INF , !P1 ;  /* 0xff80000009437808 */ /* 0x000fe40004800000 */
[----:B------:R-:W-:-:S04]  /*38a0*/  FMNMX3.FTZ R8, R8, R57, R158, !PT ;  /* 0x0000003908087276 */ /* 0x000fc8000781009e */
[----:B------:R-:W-:Y:S01]  /*38b0*/  FMNMX.FTZ R16, R67, R8, !PT ;  /* 0x0000000843107209 */ /* 0x000fe20007810000 */
[----:B------:R-:W-:Y:S06]  /*38c0*/  @!P0 BRA `(.L_x_198) ;  /* 0x0000000000648947 */ /* 0x000fec0003800000 */
[----:B------:R-:W-:-:S04]  /*38d0*/  VIADD R13, R37, 0xfffffffe ;  /* 0xfffffffe250d7836 */ /* 0x000fc80000000000 */
[----:B------:R-:W-:-:S04]  /*38e0*/  IMAD.WIDE.U32 R8, R13, R208, RZ ;  /* 0x000000d00d087225 */ /* 0x000fc800078e00ff */
[----:B------:R-:W-:Y:S01]  /*38f0*/  IMAD R20, R13, R209, R9 ;  /* 0x000000d10d147224 */ /* 0x000fe200078e0209 */
[C---:B------:R-:W-:Y:S02]  /*3900*/  LEA R114, P1, R8.reuse, R224, 0x8 ;  /* 0x000000e008727211 */ /* 0x040fe400078240ff */
[C---:B------:R-:W-:Y:S02]  /*3910*/  LEA R13, P0, R8.reuse, R211, 0x7 ;  /* 0x000000d3080d7211 */ /* 0x040fe400078038ff */
[C-C-:B------:R-:W-:Y:S02]  /*3920*/  LEA.HI.X R115, R8.reuse, R223, R20.reuse, 0x8, P1 ;  /* 0x000000df08737211 */ /* 0x140fe400008f4414 */
[----:B------:R-:W-:Y:S02]  /*3930*/  LEA.HI.X R20, R8, R210, R20, 0x7, P0 ;  /* 0x000000d208147211 */ /* 0x000fe400000f3c14 */
[----:B------:R-:W-:Y:S01]  /*3940*/  LEA R112, P0, R13, R224, 0x1 ;  /* 0x000000e00d707211 */ /* 0x000fe200078008ff */
[----:B------:R-:W-:Y:S01]  /*3950*/  @!PT LDS RZ, [RZ] ;  /* 0x00000000fffff984 */ /* 0x000fe20000000800 */
[----:B------:R-:W-:Y:S01]  /*3960*/  @!PT LDS RZ, [RZ] ;  /* 0x00000000fffff984 */ /* 0x000fe20000000800 */
[----:B------:R-:W-:Y:S01]  /*3970*/  @!PT LDS RZ, [RZ] ;  /* 0x00000000fffff984 */ /* 0x000fe20000000800 */
[----:B------:R1:W-:Y:S01]  /*3980*/  LDGSTS.E.BYPASS.LTC128B.128 [R230+0x2000], desc[UR14][R114.64] ;  /* 0x0200000072e67fae */ /* 0x0003e2000b981a0e */
[----:B------:R-:W-:-:S02]  /*3990*/  IADD3 R9, P1, PT, R211, R13, RZ ;  /* 0x0000000dd3097210 */ /* 0x000fc40007f3e0ff */
[--C-:B------:R-:W-:Y:S02]  /*39a0*/  LEA.HI.X R113, R13, R223, R20.reuse, 0x1, P0 ;  /* 0x000000df0d717211 */ /* 0x100fe400000f0c14 */
[----:B------:R-:W-:Y:S01]  /*39b0*/  LEA R13, P0, R208, R13, 0x6 ;  /* 0x0000000dd00d7211 */ /* 0x000fe200078030ff */
[----:B------:R-:W-:Y:S01]  /*39c0*/  IMAD.X R8, R210, 0x1, R20, P1 ;  /* 0x00000001d2087824 */ /* 0x000fe200008e0614 */
[----:B------:R-:W-:Y:S01]  /*39d0*/  LEA R110, P1, R9, R224, 0x1 ;  /* 0x000000e0096e7211 */ /* 0x000fe200078208ff */
[----:B------:R1:W-:Y:S01]  /*39e0*/  LDGSTS.E.BYPASS.LTC128B.128 [R230+0x2800], desc[UR14][R112.64] ;  /* 0x0280000070e67fae */ /* 0x0003e2000b981a0e */
[----:B------:R-:W-:Y:S02]  /*39f0*/  LEA.HI.X R20, R208, R20, R209, 0x6, P0 ;  /* 0x00000014d0147211 */ /* 0x000fe400000f34d1 */
[----:B------:R-:W-:Y:S02]  /*3a00*/  LEA R28, P0, R13, R224, 0x1 ;  /* 0x000000e00d1c7211 */ /* 0x000fe400078008ff */
[----:B------:R-:W-:-:S02]  /*3a10*/  LEA.HI.X R111, R9, R223, R8, 0x1, P1 ;  /* 0x000000df096f7211 */ /* 0x000fc400008f0c08 */
[----:B------:R-:W-:-:S03]  /*3a20*/  LEA.HI.X R29, R13, R223, R20, 0x1, P0 ;  /* 0x000000df0d1d7211 */ /* 0x000fc600000f0c14 */
[----:B------:R1:W-:Y:S04]  /*3a30*/  LDGSTS.E.BYPASS.LTC128B.128 [R230+0x3000], desc[UR14][R110.64] ;  /* 0x030000006ee67fae */ /* 0x0003e8000b981a0e */
[----:B------:R1:W-:Y:S04]  /*3a40*/  LDGSTS.E.BYPASS.LTC128B.128 [R230+0x3800], desc[UR14][R28.64] ;  /* 0x038000001ce67fae */ /* 0x0003e8000b981a0e */
[----:B------:R-:W0:Y:S02]  /*3a50*/  LDGDEPBAR ;  /* 0x00000000000079af */ /* 0x000e240000000000 */
.L_x_198:
[----:B------:R-:W2:Y:S01]  /*3a60*/  SHFL.BFLY PT, R9, R16, 0x2, 0x1f ;  /* 0x0c401f0010097f89 */ /* 0x000ea200000e0000 */
[----:B------:R-:W-:Y:S01]  /*3a70*/  ISETP.GT.AND P1, PT, R242, R130, PT ;  /* 0x00000082f200720c */ /* 0x000fe20003f24270 */
[----:B------:R-:W3:Y:S01]  /*3a80*/  LDCU UR5, c[0x0][0x45c] ;  /* 0x00008b80ff0577ac */ /* 0x000ee20008000800 */
[----:B------:R-:W-:Y:S02]  /*3a90*/  FSEL R137, R137, -INF , !P5 ;  /* 0xff80000089897808 */ /* 0x000fe40006800000 */
[----:B------:R-:W-:Y:S02]  /*3aa0*/  FSEL R17, R101, -INF , !P1 ;  /* 0xff80000065117808 */ /* 0x000fe40004800000 */
[C---:B------:R-:W-:Y:S02]  /*3ab0*/  ISETP.GE.AND P0, PT, R36.reuse, R233, PT ;  /* 0x000000e92400720c */ /* 0x040fe40003f06270 */
[C---:B------:R-:W-:Y:S02]  /*3ac0*/  ISETP.GE.AND P5, PT, R36.reuse, R232, PT ;  /* 0x000000e82400720c */ /* 0x040fe40003fa6270 */
[----:B------:R-:W-:-:S02]  /*3ad0*/  ISETP.GE.AND P1, PT, R36, R231, PT ;  /* 0x000000e72400720c */ /* 0x000fc40003f26270 */
[----:B-1----:R-:W-:Y:S02]  /*3ae0*/  FSEL R110, R109, -INF , !P6 ;  /* 0xff8000006d6e7808 */ /* 0x002fe40007000000 */
[----:B------:R-:W-:Y:S02]  /*3af0*/  FSEL R8, R163, -INF , !P3 ;  /* 0xff800000a3087808 */ /* 0x000fe40005800000 */
[----:B------:R-:W-:Y:S02]  /*3b00*/  ISETP.GT.AND P6, PT, R242, R200, PT ;  /* 0x000000c8f200720c */ /* 0x000fe40003fc4270 */
[----:B------:R-:W-:Y:S02]  /*3b10*/  ISETP.GT.AND P3, PT, R241, R130, PT ;  /* 0x00000082f100720c */ /* 0x000fe40003f64270 */
[----:B------:R-:W-:Y:S02]  /*3b20*/  FSEL R115, R152, -INF , !P6 ;  /* 0xff80000098737808 */ /* 0x000fe40007000000 */
[----:B------:R-:W-:-:S02]  /*3b30*/  FSEL R103, R103, -INF , !P3 ;  /* 0xff80000067677808 */ /* 0x000fc40005800000 */
[----:B--2---:R-:W-:Y:S02]  /*3b40*/  FMNMX.FTZ R36, R16, R9, !PT ;  /* 0x0000000910247209 */ /* 0x004fe40007810000 */
[C---:B------:R-:W-:Y:S02]  /*3b50*/  ISETP.GE.AND P6, PT, R136.reuse, R232, PT ;  /* 0x000000e88800720c */ /* 0x040fe40003fc6270 */
[----:B------:R-:W-:Y:S01]  /*3b60*/  ISETP.GE.AND P3, PT, R136, R233, PT ;  /* 0x000000e98800720c */ /* 0x000fe20003f66270 */
[----:B------:R-:W1:Y:S01]  /*3b70*/  SHFL.BFLY PT, R21, R36, 0x1, 0x1f ;  /* 0x0c201f0024157f89 */ /* 0x000e6200000e0000 */
[----:B------:R-:W-:Y:S02]  /*3b80*/  FSEL R113, R125, -INF , !P6 ;  /* 0xff8000007d717808 */ /* 0x000fe40007000000 */
[----:B------:R-:W-:Y:S02]  /*3b90*/  FSEL R114, R129, -INF , !P3 ;  /* 0xff80000081727808 */ /* 0x000fe40005800000 */
[----:B------:R-:W-:-:S02]  /*3ba0*/  ISETP.GT.AND P6, PT, R242, R194, PT ;  /* 0x000000c2f200720c */ /* 0x000fc40003fc4270 */
[----:B------:R-:W-:Y:S02]  /*3bb0*/  ISETP.GT.AND P3, PT, R243, R194, PT ;  /* 0x000000c2f300720c */ /* 0x000fe40003f64270 */
[----:B------:R-:W-:Y:S02]  /*3bc0*/  FSEL R96, R96, -INF , !P6 ;  /* 0xff80000060607808 */ /* 0x000fe40007000000 */
[----:B------:R-:W-:Y:S02]  /*3bd0*/  FSEL R13, R117, -INF , !P4 ;  /* 0xff800000750d7808 */ /* 0x000fe40006000000 */
[----:B------:R-:W-:Y:S02]  /*3be0*/  FSEL R160, R160, -INF , !P2 ;  /* 0xff800000a0a07808 */ /* 0x000fe40005000000 */
[----:B------:R-:W-:Y:S02]  /*3bf0*/  FSEL R50, R50, -INF , !P3 ;  /* 0xff80000032327808 */ /* 0x000fe40005800000 */
[----:B------:R-:W-:-:S02]  /*3c00*/  ISETP.GE.AND P6, PT, R196, R232, PT ;  /* 0x000000e8c400720c */ /* 0x000fc40003fc6270 */
[-C--:B------:R-:W-:Y:S02]  /*3c10*/  ISETP.GT.AND P4, PT, R243, R200.reuse, PT ;  /* 0x000000c8f300720c */ /* 0x080fe40003f84270 */
[----:B------:R-:W-:Y:S02]  /*3c20*/  ISETP.GT.AND P2, PT, R241, R200, PT ;  /* 0x000000c8f100720c */ /* 0x000fe40003f44270 */
[----:B------:R-:W-:Y:S02]  /*3c30*/  ISETP.GT.AND P3, PT, R243, R192, PT ;  /* 0x000000c0f300720c */ /* 0x000fe40003f64270 */
[----:B-1----:R-:W-:Y:S02]  /*3c40*/  FMNMX.FTZ R36, R36, R21, !PT ;  /* 0x0000001524247209 */ /* 0x002fe40007810000 */
[----:B------:R-:W-:Y:S02]  /*3c50*/  FSEL R21, R139, -INF , !P6 ;  /* 0xff8000008b157808 */ /* 0x000fe40007000000 */
[----:B------:R-:W-:Y:S01]  /*3c60*/  FSEL R54, R54, -INF , !P4 ;  /* 0xff80000036367808 */ /* 0x000fe20006000000 */
[----:B---3--:R-:W-:Y:S01]  /*3c70*/  FMUL.FTZ R238, R36, UR5 ;  /* 0x0000000524ee7c20 */ /* 0x008fe20008410000 */
[----:B------:R-:W-:-:S02]  /*3c80*/  FSEL R154, R154, -INF , !P2 ;  /* 0xff8000009a9a7808 */ /* 0x000fc40005000000 */
[----:B------:R-:W-:Y:S02]  /*3c90*/  FSEL R206, R51, -INF , !P3 ;  /* 0xff80000033ce7808 */ /* 0x000fe40005800000 */
[----:B------:R-:W-:Y:S02]  /*3ca0*/  ISETP.GT.AND P6, PT, R242, R188, PT ;  /* 0x000000bcf200720c */ /* 0x000fe40003fc4270 */
[----:B------:R-:W-:Y:S02]  /*3cb0*/  ISETP.GT.AND P4, PT, R243, R198, PT ;  /* 0x000000c6f300720c */ /* 0x000fe40003f84270 */
[----:B------:R-:W-:Y:S02]  /*3cc0*/  ISETP.GE.AND P2, PT, R136, R231, PT ;  /* 0x000000e78800720c */ /* 0x000fe40003f46270 */
[----:B------:R-:W-:Y:S02]  /*3cd0*/  ISETP.GT.AND P3, PT, R242, R192, PT ;  /* 0x000000c0f200720c */ /* 0x000fe40003f64270 */
[----:B------:R-:W-:-:S02]  /*3ce0*/  FSEL R148, R148, -INF , !P6 ;  /* 0xff80000094947808 */ /* 0x000fc40007000000 */
[----:B------:R-:W-:Y:S02]  /*3cf0*/  FSEL R55, R55, -INF , !P4 ;  /* 0xff80000037377808 */ /* 0x000fe40006000000 */
[----:B------:R-:W-:Y:S02]  /*3d00*/  FSEL R126, R73, -INF , !P0 ;  /* 0xff800000497e7808 */ /* 0x000fe40004000000 */
[----:B------:R-:W-:Y:S02]  /*3d10*/  FSEL R9, R105, -INF , !P5 ;  /* 0xff80000069097808 */ /* 0x000fe40006800000 */
[----:B------:R-:W-:Y:S02]  /*3d20*/  FSEL R20, R62, -INF , !P2 ;  /* 0xff8000003e147808 */ /* 0x000fe40005000000 */
[----:B------:R-:W-:Y:S02]  /*3d30*/  FSEL R97, R97, -INF , !P3 ;  /* 0xff80000061617808 */ /* 0x000fe40005800000 */
[----:B------:R-:W-:-:S02]  /*3d40*/  FSETP.NEU.FTZ.AND P6, PT, R36, -INF , PT ;  /* 0xff8000002400780b */ /* 0x000fc40003fdd000 */
[----:B------:R-:W-:Y:S02]  /*3d50*/  ISETP.GE.AND P0, PT, R134, R233, PT ;  /* 0x000000e98600720c */ /* 0x000fe40003f06270 */
[----:B------:R-:W-:Y:S02]  /*3d60*/  ISETP.GT.AND P4, PT, R242, R198, PT ;  /* 0x000000c6f200720c */ /* 0x000fe40003f84270 */
[----:B------:R-:W-:Y:S02]  /*3d70*/  ISETP.GE.AND P5, PT, R134, R232, PT ;  /* 0x000000e88600720c */ /* 0x000fe40003fa6270 */
[----:B------:R-:W-:Y:S02]  /*3d80*/  ISETP.GT.AND P2, PT, R241, R194, PT ;  /* 0x000000c2f100720c */ /* 0x000fe40003f44270 */
[----:B------:R-:W-:Y:S02]  /*3d90*/  ISETP.GE.AND P3, PT, R130, R231, PT ;  /* 0x000000e78200720c */ /* 0x000fe40003f66270 */
[----:B------:R-:W-:-:S02]  /*3da0*/  FSEL R238, R238, RZ, P6 ;  /* 0x000000ffeeee7208 */ /* 0x000fc40003000000 */
[----:B------:R-:W-:Y:S02]  /*3db0*/  FSEL R153, R153, -INF , !P4 ;  /* 0xff80000099997808 */ /* 0x000fe40006000000 */
[----:B------:R-:W-:Y:S01]  /*3dc0*/  FSEL R98, R98, -INF , !P2 ;  /* 0xff80000062627808 */ /* 0x000fe20005000000 */
[--C-:B------:R-:W-:Y:S01]  /*3dd0*/  FFMA.FTZ R51, R128, UR5, -R238.reuse ;  /* 0x0000000580337c23 */ /* 0x100fe200080108ee */
[----:B------:R-:W-:Y:S01]  /*3de0*/  FSEL R138, R138, -INF , !P0 ;  /* 0xff8000008a8a7808 */ /* 0x000fe20004000000 */
[--C-:B------:R-:W-:Y:S01]  /*3df0*/  FFMA.FTZ R62, R3, UR5, -R238.reuse ;  /* 0x00000005033e7c23 */ /* 0x100fe200080108ee */
[----:B------:R-:W-:Y:S01]  /*3e00*/  FSEL R105, R157, -INF , !P5 ;  /* 0xff8000009d697808 */ /* 0x000fe20006800000 */
[--C-:B------:R-:W-:Y:S01]  /*3e10*/  FFMA.FTZ R44, R190, UR5, -R238.reuse ;  /* 0x00000005be2c7c23 */ /* 0x100fe200080108ee */
[----:B------:R-:W-:Y:S01]  /*3e20*/  FSEL R112, R103, -INF , !P3 ;  /* 0xff80000067707808 */ /* 0x000fe20005800000 */
[--C-:B------:R-:W-:Y:S01]  /*3e30*/  FFMA.FTZ R29, R186, UR5, -R238.reuse ;  /* 0x00000005ba1d7c23 */ /* 0x100fe200080108ee */
[-C--:B------:R-:W-:Y:S01]  /*3e40*/  ISETP.GE.AND P6, PT, R198, R232.reuse, PT ;  /* 0x000000e8c600720c */ /* 0x080fe20003fc6270 */
[--C-:B------:R-:W-:Y:S01]  /*3e50*/  FFMA.FTZ R41, R123, UR5, -R238.reuse ;  /* 0x000000057b297c23 */ /* 0x100fe200080108ee */
[----:B------:R-:W-:Y:S01]  /*3e60*/  ISETP.GE.AND P2, PT, R196, R231, PT ;  /* 0x000000e7c400720c */ /* 0x000fe20003f46270 */
[--C-:B------:R-:W-:Y:S01]  /*3e70*/  FFMA.FTZ R32, R121, UR5, -R238.reuse ;  /* 0x0000000579207c23 */ /* 0x100fe200080108ee */
[C---:B------:R-:W-:Y:S01]  /*3e80*/  ISETP.GE.AND P0, PT, R130.reuse, R233, PT ;  /* 0x000000e98200720c */ /* 0x040fe20003f06270 */
[--C-:B------:R-:W-:Y:S01]  /*3e90*/  FFMA.FTZ R52, R75, UR5, -R238.reuse ;  /* 0x000000054b347c23 */ /* 0x100fe200080108ee */
[----:B------:R-:W-:Y:S01]  /*3ea0*/  ISETP.GE.AND P5, PT, R130, R232, PT ;  /* 0x000000e88200720c */ /* 0x000fe20003fa6270 */
[----:B------:R-:W-:Y:S01]  /*3eb0*/  MUFU.EX2 R62, R62 ;  /* 0x0000003e003e7308 */ /* 0x000fe20000000800 */
[----:B------:R-:W-:Y:S01]  /*3ec0*/  ISETP.GT.AND P3, PT, R241, R184, PT ;  /* 0x000000b8f100720c */ /* 0x000fe20003f64270 */
[--C-:B------:R-:W-:Y:S01]  /*3ed0*/  FFMA.FTZ R69, R69, UR5, -R238.reuse ;  /* 0x0000000545457c23 */ /* 0x100fe200080108ee */
[----:B------:R-:W-:Y:S01]  /*3ee0*/  FSEL R202, R202, -INF , !P1 ;  /* 0xff800000caca7808 */ /* 0x000fe20004800000 */
[--C-:B------:R-:W-:Y:S01]  /*3ef0*/  FFMA.FTZ R28, R71, UR5, -R238.reuse ;  /* 0x00000005471c7c23 */ /* 0x100fe200080108ee */
[----:B------:R-:W-:Y:S01]  /*3f00*/  ISETP.GT.AND P1, PT, R241, R198, PT ;  /* 0x000000c6f100720c */ /* 0x000fe20003f24270 */
[--C-:B------:R-:W-:Y:S01]  /*3f10*/  FFMA.FTZ R33, R33, UR5, -R238.reuse ;  /* 0x0000000521217c23 */ /* 0x100fe200080108ee */
[----:B------:R-:W-:Y:S01]  /*3f20*/  ISETP.GE.AND P4, PT, R134, R231, PT ;  /* 0x000000e78600720c */ /* 0x000fe20003f86270 */
[----:B------:R-:W-:Y:S01]  /*3f30*/  MUFU.EX2 R51, R51 ;  /* 0x0000003300337308 */ /* 0x000fe20000000800 */
[----:B------:R-:W-:Y:S01]  /*3f40*/  FSEL R129, R153, -INF , !P6 ;  /* 0xff80000099817808 */ /* 0x000fe20007000000 */
[--C-:B------:R-:W-:Y:S01]  /*3f50*/  FFMA.FTZ R40, R40, UR5, -R238.reuse ;  /* 0x0000000528287c23 */ /* 0x100fe200080108ee */
[----:B------:R-:W-:Y:S01]  /*3f60*/  FSEL R122, R127, -INF , !P2 ;  /* 0xff8000007f7a7808 */ /* 0x000fe20005000000 */
[--C-:B------:R-:W-:Y:S01]  /*3f70*/  FFMA.FTZ R45, R45, UR5, -R238.reuse ;  /* 0x000000052d2d7c23 */ /* 0x100fe200080108ee */
[----:B------:R-:W-:Y:S01]  /*3f80*/  FSEL R134, R59, -INF , !P0 ;  /* 0xff8000003b867808 */ /* 0x000fe20004000000 */
[--C-:B------:R-:W-:Y:S01]  /*3f90*/  FFMA.FTZ R59, R25, UR5, -R238.reuse ;  /* 0x00000005193b7c23 */ /* 0x100fe200080108ee */
[----:B------:R-:W-:Y:S01]  /*3fa0*/  FSEL R17, R17, -INF , !P5 ;  /* 0xff80000011117808 */ /* 0x000fe20006800000 */
[----:B------:R-:W1:Y:S01]  /*3fb0*/  MUFU.EX2 R52, R52 ;  /* 0x0000003400347308 */ /* 0x000e620000000800 */
[----:B------:R-:W-:Y:S01]  /*3fc0*/  FSEL R151, R151, -INF , !P3 ;  /* 0xff80000097977808 */ /* 0x000fe20005800000 */
[----:B------:R-:W-:Y:S01]  /*3fd0*/  FFMA.FTZ R48, R48, UR5, -R238 ;  /* 0x0000000530307c23 */ /* 0x000fe200080108ee */
[----:B------:R-:W-:-:S02]  /*3fe0*/  ISETP.GT.AND P6, PT, R243, R102, PT ;  /* 0x00000066f300720c */ /* 0x000fc40003fc4270 */
[-C--:B------:R-:W-:Y:S02]  /*3ff0*/  ISETP.GT.AND P2, PT, R243, R188.reuse, PT ;  /* 0x000000bcf300720c */ /* 0x080fe40003f44270 */
[----:B------:R-:W-:Y:S01]  /*4000*/  ISETP.GT.AND P0, PT, R241, R188, PT ;  /* 0x000000bcf100720c */ /* 0x000fe20003f04270 */
[----:B------:R-:W-:Y:S01]  /*4010*/  MUFU.EX2 R59, R59 ;  /* 0x0000003b003b7308 */ /* 0x000fe20000000800 */
[----:B------:R-:W-:Y:S02]  /*4020*/  ISETP.GT.AND P5, PT, R242, R184, PT ;  /* 0x000000b8f200720c */ /* 0x000fe40003fa4270 */
[----:B------:R-:W-:Y:S02]  /*4030*/  ISETP.GT.AND P3, PT, R243, R182, PT ;  /* 0x000000b6f300720c */ /* 0x000fe40003f64270 */
[----:B------:R-:W-:Y:S02]  /*4040*/  FSEL R155, R155, -INF , !P1 ;  /* 0xff8000009b9b7808 */ /* 0x000fe40004800000 */
[----:B------:R-:W-:Y:S01]  /*4050*/  FSEL R16, R159, -INF , !P4 ;  /* 0xff8000009f107808 */ /* 0x000fe20006000000 */
[----:B------:R-:W-:Y:S01]  /*4060*/  MUFU.EX2 R44, R44 ;  /* 0x0000002c002c7308 */ /* 0x000fe20000000800 */
[----:B------:R-:W-:-:S02]  /*4070*/  ISETP.GE.AND P1, PT, R196, R233, PT ;  /* 0x000000e9c400720c */ /* 0x000fc40003f26270 */
[----:B------:R-:W-:Y:S02]  /*4080*/  ISETP.GT.AND P4, PT, R241, R192, PT ;  /* 0x000000c0f100720c */ /* 0x000fe40003f84270 */
[----:B------:R-:W-:Y:S02]  /*4090*/  FSEL R31, R31, -INF , !P6 ;  /* 0xff8000001f1f7808 */ /* 0x000fe40007000000 */
[----:B------:R-:W-:Y:S01]  /*40a0*/  FSEL R42, R42, -INF , !P2 ;  /* 0xff8000002a2a7808 */ /* 0x000fe20005000000 */
[----:B------:R-:W-:Y:S01]  /*40b0*/  MUFU.EX2 R41, R41 ;  /* 0x0000002900297308 */ /* 0x000fe20000000800 */
[----:B------:R-:W-:Y:S02]  /*40c0*/  FSEL R24, R150, -INF , !P0 ;  /* 0xff80000096187808 */ /* 0x000fe40004000000 */
[----:B------:R-:W-:Y:S02]  /*40d0*/  FSEL R149, R149, -INF , !P5 ;  /* 0xff80000095957808 */ /* 0x000fe40006800000 */
[----:B------:R-:W-:Y:S01]  /*40e0*/  FSEL R204, R34, -INF , !P3 ;  /* 0xff80000022cc7808 */ /* 0x000fe20005800000 */
[----:B------:R-:W-:Y:S01]  /*40f0*/  FFMA.FTZ R34, R166, UR5, -R238 ;  /* 0x00000005a6227c23 */ /* 0x000fe200080108ee */
[C---:B------:R-:W-:Y:S01]  /*4100*/  ISETP.GT.AND P6, PT, R243.reuse, R56, PT ;  /* 0x00000038f300720c */ /* 0x040fe20003fc4270 */
[----:B------:R-:W-:Y:S01]  /*4110*/  MUFU.EX2 R32, R32 ;  /* 0x0000002000207308 */ /* 0x000fe20000000800 */
[----:B------:R-:W-:-:S02]  /*4120*/  ISETP.GT.AND P2, PT, R243, R184, PT ;  /* 0x000000b8f300720c */ /* 0x000fc40003f44270 */
[-C--:B------:R-:W-:Y:S02]  /*4130*/  ISETP.GE.AND P0, PT, R200, R231.reuse, PT ;  /* 0x000000e7c800720c */ /* 0x080fe40003f06270 */
[----:B------:R-:W-:Y:S02]  /*4140*/  ISETP.GE.AND P5, PT, R198, R231, PT ;  /* 0x000000e7c600720c */ /* 0x000fe40003fa6270 */
[----:B------:R-:W-:Y:S01]  /*4150*/  ISETP.GT.AND P3, PT, R241, R182, PT ;  /* 0x000000b6f100720c */ /* 0x000fe20003f64270 */
[----:B------:R-:W-:Y:S01]  /*4160*/  MUFU.EX2 R34, R34 ;  /* 0x0000002200227308 */ /* 0x000fe20000000800 */
[----:B------:R-:W-:Y:S02]  /*4170*/  FSEL R99, R99, -INF , !P4 ;  /* 0xff80000063637808 */ /* 0x000fe40006000000 */
[----:B------:R-:W-:Y:S02]  /*4180*/  FSEL R136, R161, -INF , !P1 ;  /* 0xff800000a1887808 */ /* 0x000fe40004800000 */
[----:B------:R-:W-:-:S02]  /*4190*/  ISETP.GE.AND P1, PT, R200, R233, PT ;  /* 0x000000e9c800720c */ /* 0x000fc40003f26270 */
[----:B------:R-:W-:Y:S01]  /*41a0*/  ISETP.GE.AND P4, PT, R200, R232, PT ;  /* 0x000000e8c800720c */ /* 0x000fe20003f86270 */
[----:B------:R-:W-:Y:S01]  /*41b0*/  MUFU.EX2 R29, R29 ;  /* 0x0000001d001d7308 */ /* 0x000fe20000000800 */
[----:B------:R-:W-:Y:S01]  /*41c0*/  FSEL R128, R27, -INF , !P6 ;  /* 0xff8000001b807808 */ /* 0x000fe20007000000 */
[--C-:B------:R-:W-:Y:S01]  /*41d0*/  FFMA.FTZ R27, R180, UR5, -R238.reuse ;  /* 0x00000005b41b7c23 */ /* 0x100fe200080108ee */
[----:B------:R-:W-:Y:S01]  /*41e0*/  FSEL R212, R43, -INF , !P2 ;  /* 0xff8000002bd47808 */ /* 0x000fe20005000000 */
[----:B------:R-:W-:Y:S01]  /*41f0*/  FFMA.FTZ R43, R162, UR5, -R238 ;  /* 0x00000005a22b7c23 */ /* 0x000fe200080108ee */
[----:B------:R-:W-:Y:S02]  /*4200*/  FSEL R130, R154, -INF , !P0 ;  /* 0xff8000009a827808 */ /* 0x000fe40004000000 */
[----:B------:R-:W-:Y:S01]  /*4210*/  FSEL R3, R94, -INF , !P3 ;  /* 0xff8000005e037808 */ /* 0x000fe20005800000 */
[----:B------:R-:W-:Y:S01]  /*4220*/  MUFU.EX2 R28, R28 ;  /* 0x0000001c001c7308 */ /* 0x000fe20000000800 */
[----:B------:R-:W-:-:S02]  /*4230*/  FSEL R200, R155, -INF , !P5 ;  /* 0xff8000009bc87808 */ /* 0x000fc40006800000 */
[----:B------:R-:W-:Y:S02]  /*4240*/  ISETP.GT.AND P6, PT, R243, R118, PT ;  /* 0x00000076f300720c */ /* 0x000fe40003fc4270 */
[----:B------:R-:W-:Y:S02]  /*4250*/  ISETP.GE.AND P2, PT, R198, R233, PT ;  /* 0x000000e9c600720c */ /* 0x000fe40003f46270 */
[----:B------:R-:W-:Y:S01]  /*4260*/  ISETP.GT.AND P0, PT, R242, R182, PT ;  /* 0x000000b6f200720c */ /* 0x000fe20003f04270 */
[----:B------:R-:W-:Y:S01]  /*4270*/  MUFU.EX2 R43, R43 ;  /* 0x0000002b002b7308 */ /* 0x000fe20000000800 */
[----:B------:R-:W-:Y:S02]  /*4280*/  ISETP.GE.AND P3, PT, R194, R231, PT ;  /* 0x000000e7c200720c */ /* 0x000fe40003f66270 */
[----:B------:R-:W-:Y:S02]  /*4290*/  ISETP.GE.AND P5, PT, R192, R232, PT ;  /* 0x000000e8c000720c */ /* 0x000fe40003fa6270 */
[----:B------:R-:W-:-:S02]  /*42a0*/  FSEL R23, R23, -INF , !P6 ;  /* 0xff80000017177808 */ /* 0x000fc40007000000 */
[----:B------:R-:W-:Y:S01]  /*42b0*/  FSEL R92, R92, -INF , !P0 ;  /* 0xff8000005c5c7808 */ /* 0x000fe20004000000 */
[----:B------:R-:W-:Y:S01]  /*42c0*/  MUFU.EX2 R27, R27 ;  /* 0x0000001b001b7308 */ /* 0x000fe20000000800 */
[----:B------:R-:W-:Y:S01]  /*42d0*/  FSEL R152, R55, -INF , !P2 ;  /* 0xff80000037987808 */ /* 0x000fe20005000000 */
[--C-:B------:R-:W-:Y:S01]  /*42e0*/  FFMA.FTZ R55, R57, UR5, -R238.reuse ;  /* 0x0000000539377c23 */ /* 0x100fe200080108ee */
[----:B------:R-:W-:Y:S01]  /*42f0*/  FSEL R198, R98, -INF , !P3 ;  /* 0xff80000062c67808 */ /* 0x000fe20005800000 */
[----:B------:R-:W-:Y:S01]  /*4300*/  FFMA.FTZ R57, R67, UR5, -R238 ;  /* 0x0000000543397c23 */ /* 0x000fe200080108ee */
[----:B------:R-:W-:Y:S02]  /*4310*/  FSEL R127, R97, -INF , !P5 ;  /* 0xff800000617f7808 */ /* 0x000fe40006800000 */
[----:B------:R-:W-:Y:S01]  /*4320*/  ISETP.GE.AND P6, PT, R182, R232, PT ;  /* 0x000000e8b600720c */ /* 0x000fe20003fc6270 */
[----:B------:R-:W-:Y:S01]  /*4330*/  MUFU.EX2 R33, R33 ;  /* 0x0000002100217308 */ /* 0x000fe20000000800 */
[----:B------:R-:W-:-:S02]  /*4340*/  ISETP.GT.AND P2, PT, R243, R116, PT ;  /* 0x00000074f300720c */ /* 0x000fc40003f44270 */
[----:B------:R-:W-:Y:S02]  /*4350*/  ISETP.GE.AND P3, PT, R188, R232, PT ;  /* 0x000000e8bc00720c */ /* 0x000fe40003f66270 */
[C---:B------:R-:W-:Y:S02]  /*4360*/  ISETP.GT.AND P5, PT, R243.reuse, R124, PT ;  /* 0x0000007cf300720c */ /* 0x040fe40003fa4270 */
[----:B------:R-:W-:Y:S01]  /*4370*/  ISETP.GT.AND P0, PT, R243, R120, PT ;  /* 0x00000078f300720c */ /* 0x000fe20003f04270 */
[----:B------:R-:W-:Y:S01]  /*4380*/  MUFU.EX2 R40, R40 ;  /* 0x0000002800287308 */ /* 0x000fe20000000800 */
[----:B------:R-:W-:Y:S02]  /*4390*/  FSEL R173, R92, -INF , !P6 ;  /* 0xff8000005cad7808 */ /* 0x000fe40007000000 */
[----:B------:R-:W-:Y:S02]  /*43a0*/  FSEL R30, R30, -INF , !P2 ;  /* 0xff8000001e1e7808 */ /* 0x000fe40005000000 */
[----:B------:R-:W-:-:S02]  /*43b0*/  FSEL R25, R22, -INF , !P5 ;  /* 0xff80000016197808 */ /* 0x000fc40006800000 */
[----:B------:R-:W-:Y:S01]  /*43c0*/  FSEL R165, R148, -INF , !P3 ;  /* 0xff80000094a57808 */ /* 0x000fe20005800000 */
[----:B------:R-:W-:Y:S01]  /*43d0*/  MUFU.EX2 R45, R45 ;  /* 0x0000002d002d7308 */ /* 0x000fe20000000800 */
[----:B------:R-:W-:Y:S02]  /*43e0*/  ISETP.GE.AND P6, PT, R116, R233, PT ;  /* 0x000000e97400720c */ /* 0x000fe40003fc6270 */
[----:B------:R-:W-:Y:S02]  /*43f0*/  FSEL R35, R35, -INF , !P0 ;  /* 0xff80000023237808 */ /* 0x000fe40004000000 */
[----:B------:R-:W-:Y:S02]  /*4400*/  ISETP.GE.AND P5, PT, R184, R231, PT ;  /* 0x000000e7b800720c */ /* 0x000fe40003fa6270 */
[----:B------:R-:W-:Y:S01]  /*4410*/  ISETP.GT.AND P3, PT, R243, R0, PT ;  /* 0x00000000f300720c */ /* 0x000fe20003f64270 */
[----:B------:R-:W-:Y:S01]  /*4420*/  MUFU.EX2 R48, R48 ;  /* 0x0000003000307308 */ /* 0x000fe20000000800 */
[----:B------:R-:W-:-:S02]  /*4430*/  ISETP.GE.AND P0, PT, R192, R233, PT ;  /* 0x000000e9c000720c */ /* 0x000fc40003f06270 */
[----:B------:R-:W-:Y:S01]  /*4440*/  FSEL R148, R30, -INF , !P6 ;  /* 0xff8000001e947808 */ /* 0x000fe20007000000 */
[----:B------:R-:W-:Y:S01]  /*4450*/  FFMA.FTZ R30, R178, UR5, -R238 ;  /* 0x00000005b21e7c23 */ /* 0x000fe200080108ee */
[----:B------:R-:W-:Y:S02]  /*4460*/  FSEL R46, R46, -INF , !P3 ;  /* 0xff8000002e2e7808 */ /* 0x000fe40005800000 */
[----:B------:R-:W-:Y:S01]  /*4470*/  FSEL R196, R151, -INF , !P5 ;  /* 0xff80000097c47808 */ /* 0x000fe20006800000 */
[----:B------:R-:W-:Y:S01]  /*4480*/  MUFU.EX2 R55, R55 ;  /* 0x0000003700377308 */ /* 0x000fe20000000800 */
[-C--:B------:R-:W-:Y:S02]  /*4490*/  ISETP.GE.AND P6, PT, R0, R233.reuse, PT ;  /* 0x000000e90000720c */ /* 0x080fe40003fc6270 */
[----:B------:R-:W-:Y:S02]  /*44a0*/  FSEL R206, R206, -INF , !P0 ;  /* 0xff800000cece7808 */ /* 0x000fe40004000000 */
[----:B------:R-:W-:-:S02]  /*44b0*/  ISETP.GE.AND P5, PT, R102, R233, PT ;  /* 0x000000e96600720c */ /* 0x000fc40003fa6270 */
[----:B------:R-:W-:Y:S01]  /*44c0*/  FSEL R115, R115, -INF , !P4 ;  /* 0xff80000073737808 */ /* 0x000fe20006000000 */
[----:B------:R-:W-:Y:S01]  /*44d0*/  MUFU.EX2 R57, R57 ;  /* 0x0000003900397308 */ /* 0x000fe20000000800 */
[-C--:B------:R-:W-:Y:S02]  /*44e0*/  ISETP.GE.AND P0, PT, R184, R233.reuse, PT ;  /* 0x000000e9b800720c */ /* 0x080fe40003f06270 */
[----:B------:R-:W-:Y:S02]  /*44f0*/  ISETP.GE.AND P4, PT, R194, R232, PT ;  /* 0x000000e8c200720c */ /* 0x000fe40003f86270 */
[----:B------:R-:W-:Y:S01]  /*4500*/  FSEL R240, R46, -INF , !P6 ;  /* 0xff8000002ef07808 */ /* 0x000fe20007000000 */
[--C-:B------:R-:W-:Y:S01]  /*4510*/  FFMA.FTZ R46, R176, UR5, -R238.reuse ;  /* 0x00000005b02e7c23 */ /* 0x100fe200080108ee */
[----:B------:R-:W-:Y:S02]  /*4520*/  FSEL R98, R31, -INF , !P5 ;  /* 0xff8000001f627808 */ /* 0x000fe40006800000 */
[----:B------:R-:W-:Y:S01]  /*4530*/  FSEL R150, R54, -INF , !P1 ;  /* 0xff80000036967808 */ /* 0x000fe20004800000 */
[----:B------:R-:W-:Y:S01]  /*4540*/  FFMA.FTZ R54, R61, UR5, -R238 ;  /* 0x000000053d367c23 */ /* 0x000fe200080108ee */
[----:B------:R-:W-:Y:S01]  /*4550*/  FSEL R212, R212, -INF , !P0 ;  /* 0xff800000d4d47808 */ /* 0x000fe20004000000 */
[----:B------:R-:W-:Y:S01]  /*4560*/  MUFU.EX2 R46, R46 ;  /* 0x0000002e002e7308 */ /* 0x000fe20000000800 */
[----:B------:R-:W-:-:S02]  /*4570*/  ISETP.GE.AND P5, PT, R124, R233, PT ;  /* 0x000000e97c00720c */ /* 0x000fc40003fa6270 */
[-C--:B------:R-:W-:Y:S02]  /*4580*/  ISETP.GE.AND P1, PT, R194, R233.reuse, PT ;  /* 0x000000e9c200720c */ /* 0x080fe40003f26270 */
[----:B------:R-:W-:Y:S02]  /*4590*/  FSEL R117, R96, -INF , !P4 ;  /* 0xff80000060757808 */ /* 0x000fe40006000000 */
[----:B------:R-:W-:Y:S01]  /*45a0*/  ISETP.GE.AND P0, PT, R120, R233, PT ;  /* 0x000000e97800720c */ /* 0x000fe20003f06270 */
[----:B------:R-:W-:Y:S01]  /*45b0*/  MUFU.EX2 R54, R54 ;  /* 0x0000003600367308 */ /* 0x000fe20000000800 */
[----:B------:R-:W-:Y:S02]  /*45c0*/  ISETP.GT.AND P4, PT, R243, R74, PT ;  /* 0x0000004af300720c */ /* 0x000fe40003f84270 */
[----:B------:R-:W-:Y:S02]  /*45d0*/  FMNMX3.FTZ R31, R240, R2, R64, !PT ;  /* 0x00000002f01f7276 */ /* 0x000fe40007810040 */
[----:B------:R-:W-:-:S02]  /*45e0*/  FSEL R178, R25, -INF , !P5 ;  /* 0xff80000019b27808 */ /* 0x000fc40006800000 */
[----:B------:R-:W-:Y:S01]  /*45f0*/  FSEL R162, R50, -INF , !P1 ;  /* 0xff80000032a27808 */ /* 0x000fe20004800000 */
[----:B------:R2:W-:Y:S01]  /*4600*/  MUFU.EX2 R25, R30 ;  /* 0x0000001e00197308 */ /* 0x0005e20000000800 */
[----:B------:R-:W-:Y:S01]  /*4610*/  FSEL R154, R35, -INF , !P0 ;  /* 0xff800000239a7808 */ /* 0x000fe20004000000 */
[--C-:B------:R-:W-:Y:S01]  /*4620*/  FFMA.FTZ R35, R172, UR5, -R238.reuse ;  /* 0x00000005ac237c23 */ /* 0x100fe200080108ee */
[----:B------:R-:W-:Y:S01]  /*4630*/  ISETP.GE.AND P5, PT, R118, R233, PT ;  /* 0x000000e97600720c */ /* 0x000fe20003fa6270 */
[--C-:B------:R-:W-:Y:S01]  /*4640*/  FFMA.FTZ R50, R53, UR5, -R238.reuse ;  /* 0x0000000535327c23 */ /* 0x100fe200080108ee */
[----:B------:R-:W-:Y:S01]  /*4650*/  ISETP.GE.AND P2, PT, R192, R231, PT ;  /* 0x000000e7c000720c */ /* 0x000fe20003f46270 */
[----:B------:R-:W-:Y:S01]  /*4660*/  FFMA.FTZ R53, R156, UR5, -R238 ;  /* 0x000000059c357c23 */ /* 0x000fe200080108ee */
[----:B------:R-:W-:Y:S01]  /*4670*/  ISETP.GE.AND P1, PT, R188, R233, PT ;  /* 0x000000e9bc00720c */ /* 0x000fe20003f26270 */
[----:B------:R-:W-:Y:S01]  /*4680*/  MUFU.EX2 R35, R35 ;  /* 0x0000002300237308 */ /* 0x000fe20000000800 */
[----:B------:R-:W-:-:S02]  /*4690*/  FSEL R26, R26, -INF , !P4 ;  /* 0xff8000001a1a7808 */ /* 0x000fc40006000000 */
[-C--:B------:R-:W-:Y:S02]  /*46a0*/  ISETP.GE.AND P0, PT, R74, R233.reuse, PT ;  /* 0x000000e94a00720c */ /* 0x080fe40003f06270 */
[----:B------:R-:W-:Y:S02]  /*46b0*/  FMNMX3.FTZ R31, R31, R60, R66, !PT ;  /* 0x0000003c1f1f7276 */ /* 0x000fe40007810042 */
[----:B------:R-:W-:Y:S01]  /*46c0*/  FSEL R192, R23, -INF , !P5 ;  /* 0xff80000017c07808 */ /* 0x000fe20006800000 */
[----:B------:R-:W-:Y:S01]  /*46d0*/  MUFU.EX2 R50, R50 ;  /* 0x0000003200327308 */ /* 0x000fe20000000800 */
[----:B------:R-:W-:Y:S01]  /*46e0*/  FSEL R166, R99, -INF , !P2 ;  /* 0xff80000063a67808 */ /* 0x000fe20005000000 */
[--C-:B--2---:R-:W-:Y:S01]  /*46f0*/  FFMA.FTZ R30, R63, UR5, -R238.reuse ;  /* 0x000000053f1e7c23 */ /* 0x104fe200080108ee */
[----:B------:R-:W-:Y:S01]  /*4700*/  FSEL R214, R42, -INF , !P1 ;  /* 0xff8000002ad67808 */ /* 0x000fe20004800000 */
[--C-:B------:R-:W-:Y:S01]  /*4710*/  FFMA.FTZ R42, R47, UR5, -R238.reuse ;  /* 0x000000052f2a7c23 */ /* 0x100fe200080108ee */
[----:B------:R-:W-:Y:S01]  /*4720*/  FSEL R22, R26, -INF , !P0 ;  /* 0xff8000001a167808 */ /* 0x000fe20004000000 */
[----:B------:R-:W-:Y:S01]  /*4730*/  FFMA.FTZ R47, R49, UR5, -R238 ;  /* 0x00000005312f7c23 */ /* 0x000fe200080108ee */
[----:B------:R-:W-:Y:S01]  /*4740*/  FMNMX3.FTZ R23, R31, R58, R110, !PT ;  /* 0x0000003a1f177276 */ /* 0x000fe2000781006e */
[--C-:B------:R-:W-:Y:S01]  /*4750*/  FFMA.FTZ R31, R174, UR5, -R238.reuse ;  /* 0x00000005ae1f7c23 */ /* 0x100fe200080108ee */
[----:B------:R-:W-:Y:S01]  /*4760*/  ISETP.GE.AND P2, PT, R184, R232, PT ;  /* 0x000000e8b800720c */ /* 0x000fe20003f46270 */
[----:B------:R-:W-:Y:S01]  /*4770*/  FFMA.FTZ R49, R164, UR5, -R238 ;  /* 0x00000005a4317c23 */ /* 0x000fe200080108ee */
[-C--:B------:R-:W-:Y:S01]  /*4780*/  ISETP.GE.AND P1, PT, R182, R233.reuse, PT ;  /* 0x000000e9b600720c */ /* 0x080fe20003f26270 */
[----:B------:R2:W-:Y:S01]  /*4790*/  MUFU.EX2 R26, R69 ;  /* 0x00000045001a7308 */ /* 0x0005e20000000800 */
[----:B------:R-:W-:-:S02]  /*47a0*/  ISETP.GE.AND P0, PT, R56, R233, PT ;  /* 0x000000e93800720c */ /* 0x000fc40003f06270 */
[----:B------:R-:W-:Y:S02]  /*47b0*/  ISETP.GT.AND P5, PT, R243, R100, PT ;  /* 0x00000064f300720c */ /* 0x000fe40003fa4270 */
[----:B------:R-:W-:Y:S02]  /*47c0*/  FMNMX3.FTZ R23, R23, R126, R114, !PT ;  /* 0x0000007e17177276 */ /* 0x000fe40007810072 */
[----:B------:R-:W-:Y:S01]  /*47d0*/  FSEL R179, R149, -INF , !P2 ;  /* 0xff80000095b37808 */ /* 0x000fe20005000000 */
[----:B------:R-:W-:Y:S01]  /*47e0*/  MUFU.EX2 R31, R31 ;  /* 0x0000001f001f7308 */ /* 0x000fe20000000800 */
[----:B------:R-:W-:Y:S02]  /*47f0*/  FSEL R204, R204, -INF , !P1 ;  /* 0xff800000cccc7808 */ /* 0x000fe40004800000 */
[----:B------:R-:W-:Y:S02]  /*4800*/  FSEL R128, R128, -INF , !P0 ;  /* 0xff80000080807808 */ /* 0x000fe40004000000 */
[----:B------:R-:W-:-:S02]  /*4810*/  ISETP.GT.AND P2, PT, R242, R120, PT ;  /* 0x00000078f200720c */ /* 0x000fc40003f44270 */
[C---:B------:R-:W-:Y:S01]  /*4820*/  ISETP.GE.AND P3, PT, R120.reuse, R232, PT ;  /* 0x000000e87800720c */ /* 0x040fe20003f66270 */
[----:B------:R-:W-:Y:S01]  /*4830*/  MUFU.EX2 R30, R30 ;  /* 0x0000001e001e7308 */ /* 0x000fe20000000800 */
[----:B------:R-:W-:Y:S02]  /*4840*/  ISETP.GT.AND P1, PT, R241, R120, PT ;  /* 0x00000078f100720c */ /* 0x000fe40003f24270 */
[----:B------:R-:W-:Y:S02]  /*4850*/  ISETP.GE.AND P0, PT, R120, R231, PT ;  /* 0x000000e77800720c */ /* 0x000fe40003f06270 */
[----:B------:R-:W-:Y:S02]  /*4860*/  FSEL R120, R19, -INF , !P5 ;  /* 0xff80000013787808 */ /* 0x000fe40006800000 */
[----:B------:R-:W-:Y:S01]  /*4870*/  FMNMX3.FTZ R19, R23, R138, R136, !PT ;  /* 0x0000008a17137276 */ /* 0x000fe20007810088 */
[----:B------:R-:W-:Y:S01]  /*4880*/  MUFU.EX2 R42, R42 ;  /* 0x0000002a002a7308 */ /* 0x000fe20000000800 */
[----:B------:R-:W-:-:S02]  /*4890*/  ISETP.GT.AND P6, PT, R243, R106, PT ;  /* 0x0000006af300720c */ /* 0x000fc40003fc4270 */
[----:B------:R-:W-:Y:S02]  /*48a0*/  FMNMX3.FTZ R19, R19, R134, R150, !PT ;  /* 0x0000008613137276 */ /* 0x000fe40007810096 */
[-C--:B------:R-:W-:Y:S02]  /*48b0*/  ISETP.GE.AND P5, PT, R100, R233.reuse, PT ;  /* 0x000000e96400720c */ /* 0x080fe40003fa6270 */
[----:B------:R-:W-:Y:S01]  /*48c0*/  FMNMX3.FTZ R19, R19, R152, R162, !PT ;  /* 0x0000009813137276 */ /* 0x000fe200078100a2 */
[----:B------:R-:W-:Y:S01]  /*48d0*/  MUFU.EX2 R47, R47 ;  /* 0x0000002f002f7308 */ /* 0x000fe20000000800 */
[----:B------:R-:W-:Y:S02]  /*48e0*/  FSEL R18, R18, -INF , !P6 ;  /* 0xff80000012127808 */ /* 0x000fe40007000000 */
[----:B------:R-:W-:Y:S02]  /*48f0*/  FSEL R120, R120, -INF , !P5 ;  /* 0xff80000078787808 */ /* 0x000fe40006800000 */
[----:B------:R-:W-:-:S02]  /*4900*/  ISETP.GE.AND P6, PT, R106, R233, PT ;  /* 0x000000e96a00720c */ /* 0x000fc40003fc6270 */
[----:B------:R-:W-:Y:S01]  /*4910*/  ISETP.GT.AND P5, PT, R243, R70, PT ;  /* 0x00000046f300720c */ /* 0x000fe20003fa4270 */
[----:B------:R-:W-:Y:S01]  /*4920*/  MUFU.EX2 R49, R49 ;  /* 0x0000003100317308 */ /* 0x000fe20000000800 */
[----:B------:R-:W-:Y:S02]  /*4930*/  FMNMX3.FTZ R19, R19, R206, R214, !PT ;  /* 0x000000ce13137276 */ /* 0x000fe400078100d6 */
[----:B------:R-:W-:Y:S02]  /*4940*/  FSEL R174, R18, -INF , !P6 ;  /* 0xff80000012ae7808 */ /* 0x000fe40007000000 */
[----:B------:R-:W-:Y:S02]  /*4950*/  FSEL R92, R15, -INF , !P5 ;  /* 0xff8000000f5c7808 */ /* 0x000fe40006800000 */
[----:B------:R-:W-:Y:S01]  /*4960*/  ISETP.GT.AND P6, PT, R243, R72, PT ;  /* 0x00000048f300720c */ /* 0x000fe20003fc4270 */
[----:B------:R-:W-:Y:S01]  /*4970*/  MUFU.EX2 R53, R53 ;  /* 0x0000003500357308 */ /* 0x000fe20000000800 */
[----:B------:R-:W-:-:S02]  /*4980*/  FMNMX3.FTZ R15, R19, R212, R204, !PT ;  /* 0x000000d4130f7276 */ /* 0x000fc400078100cc */
[----:B------:R-:W-:Y:S02]  /*4990*/  FSEL R14, R14, -INF , !P6 ;  /* 0xff8000000e0e7808 */ /* 0x000fe40007000000 */
[----:B------:R-:W-:Y:S02]  /*49a0*/  FMNMX3.FTZ R15, R15, R154, R148, !PT ;  /* 0x0000009a0f0f7276 */ /* 0x000fe40007810094 */
[-C--:B------:R-:W-:Y:S02]  /*49b0*/  ISETP.GE.AND P6, PT, R72, R233.reuse, PT ;  /* 0x000000e94800720c */ /* 0x080fe40003fc6270 */
[----:B------:R-:W-:Y:S02]  /*49c0*/  ISETP.GE.AND P5, PT, R70, R233, PT ;  /* 0x000000e94600720c */ /* 0x000fe40003fa6270 */
[----:B------:R-:W-:Y:S02]  /*49d0*/  FMNMX3.FTZ R15, R15, R98, R22, !PT ;  /* 0x000000620f0f7276 */ /* 0x000fe40007810016 */
[----:B------:R-:W-:-:S02]  /*49e0*/  FSEL R96, R14, -INF , !P6 ;  /* 0xff8000000e607808 */ /* 0x000fc40007000000 */
[C---:B------:R-:W-:Y:S02]  /*49f0*/  ISETP.GT.AND P6, PT, R243.reuse, R68, PT ;  /* 0x00000044f300720c */ /* 0x040fe40003fc4270 */
[----:B------:R-:W-:Y:S02]  /*4a00*/  FSEL R92, R92, -INF , !P5 ;  /* 0xff8000005c5c7808 */ /* 0x000fe40006800000 */
[----:B------:R-:W-:Y:S02]  /*4a10*/  ISETP.GT.AND P5, PT, R243, R12, PT ;  /* 0x0000000cf300720c */ /* 0x000fe40003fa4270 */
[----:B------:R-:W-:Y:S02]  /*4a20*/  FMNMX3.FTZ R15, R15, R128, R178, !PT ;  /* 0x000000800f0f7276 */ /* 0x000fe400078100b2 */
[----:B------:R-:W-:Y:S02]  /*4a30*/  FSEL R10, R10, -INF , !P6 ;  /* 0xff8000000a0a7808 */ /* 0x000fe40007000000 */
[----:B------:R-:W-:-:S02]  /*4a40*/  ISETP.GE.AND P6, PT, R68, R233, PT ;  /* 0x000000e94400720c */ /* 0x000fc40003fc6270 */
[----:B------:R-:W-:Y:S02]  /*4a50*/  FSEL R94, R11, -INF , !P5 ;  /* 0xff8000000b5e7808 */ /* 0x000fe40006800000 */
[----:B------:R-:W-:Y:S02]  /*4a60*/  FMNMX3.FTZ R11, R15, R192, R174, !PT ;  /* 0x000000c00f0b7276 */ /* 0x000fe400078100ae */
[----:B------:R-:W-:Y:S02]  /*4a70*/  ISETP.GE.AND P4, PT, R188, R231, PT ;  /* 0x000000e7bc00720c */ /* 0x000fe40003f86270 */
[----:B------:R-:W-:Y:S02]  /*4a80*/  FSEL R97, R10, -INF , !P6 ;  /* 0xff8000000a617808 */ /* 0x000fe40007000000 */
[----:B------:R-:W-:Y:S02]  /*4a90*/  ISETP.GE.AND P6, PT, R12, R233, PT ;  /* 0x000000e90c00720c */ /* 0x000fe40003fc6270 */
[----:B------:R-:W-:-:S02]  /*4aa0*/  FMNMX3.FTZ R11, R11, R120, R96, !PT ;  /* 0x000000780b0b7276 */ /* 0x000fc40007810060 */
[----:B------:R-:W-:Y:S01]  /*4ab0*/  FSEL R184, R24, -INF , !P4 ;  /* 0xff80000018b87808 */ /* 0x000fe20006000000 */
[----:B------:R-:W-:Y:S01]  /*4ac0*/  FFMA.FTZ R24, R65, UR5, -R238 ;  /* 0x0000000541187c23 */ /* 0x000fe200080108ee */
[----:B------:R-:W-:Y:S02]  /*4ad0*/  ISETP.GE.AND P4, PT, R182, R231, PT ;  /* 0x000000e7b600720c */ /* 0x000fe40003f86270 */
[----:B------:R-:W-:Y:S02]  /*4ae0*/  FSEL R94, R94, -INF , !P6 ;  /* 0xff8000005e5e7808 */ /* 0x000fe40007000000 */
[----:B------:R-:W-:Y:S01]  /*4af0*/  FMNMX3.FTZ R11, R11, R92, R97, !PT ;  /* 0x0000005c0b0b7276 */ /* 0x000fe20007810061 */
[----:B------:R-:W-:Y:S01]  /*4b00*/  MUFU.EX2 R24, R24 ;  /* 0x0000001800187308 */ /* 0x000fe20000000800 */
[----:B------:R-:W-:Y:S02]  /*4b10*/  FSEL R194, R3, -INF , !P4 ;  /* 0xff80000003c27808 */ /* 0x000fe40006000000 */
[----:B------:R-:W-:-:S02]  /*4b20*/  FMNMX.FTZ R3, R94, R11, !PT ;  /* 0x0000000b5e037209 */ /* 0x000fc40007810000 */
[----:B------:R-:W-:Y:S02]  /*4b30*/  ISETP.GT.AND P5, PT, R242, R116, PT ;  /* 0x00000074f200720c */ /* 0x000fe40003fa4270 */
[----:B------:R-:W-:Y:S01]  /*4b40*/  ISETP.GE.AND P6, PT, R116, R232, PT ;  /* 0x000000e87400720c */ /* 0x000fe20003fc6270 */
[----:B------:R-:W3:Y:S01]  /*4b50*/  SHFL.BFLY PT, R10, R3, 0x2, 0x1f ;  /* 0x0c401f00030a7f89 */ /* 0x000ee200000e0000 */
[----:B------:R-:W-:Y:S02]  /*4b60*/  FSEL R144, R144, -INF , !P5 ;  /* 0xff80000090907808 */ /* 0x000fe40006800000 */
[----:B------:R-:W-:Y:S02]  /*4b70*/  ISETP.GT.AND P4, PT, R241, R116, PT ;  /* 0x00000074f100720c */ /* 0x000fe40003f84270 */
[----:B------:R-:W-:Y:S02]  /*4b80*/  FSEL R187, R144, -INF , !P6 ;  /* 0xff80000090bb7808 */ /* 0x000fe40007000000 */
[----:B------:R-:W-:-:S02]  /*4b90*/  ISETP.GT.AND P6, PT, R242, R74, PT ;  /* 0x0000004af200720c */ /* 0x000fc40003fc4270 */
[----:B------:R-:W-:Y:S02]  /*4ba0*/  FSEL R93, R93, -INF , !P2 ;  /* 0xff8000005d5d7808 */ /* 0x000fe40005000000 */
[----:B------:R-:W-:Y:S02]  /*4bb0*/  ISETP.GE.AND P2, PT, R116, R231, PT ;  /* 0x000000e77400720c */ /* 0x000fe40003f46270 */
[----:B------:R-:W-:Y:S02]  /*4bc0*/  FSEL R146, R146, -INF , !P4 ;  /* 0xff80000092927808 */ /* 0x000fe40006000000 */
[----:B------:R-:W-:Y:S02]  /*4bd0*/  FSEL R95, R95, -INF , !P1 ;  /* 0xff8000005f5f7808 */ /* 0x000fe40004800000 */
[----:B------:R-:W-:Y:S02]  /*4be0*/  ISETP.GE.AND P4, PT, R74, R232, PT ;  /* 0x000000e84a00720c */ /* 0x000fe40003f86270 */
[----:B------:R-:W-:-:S02]  /*4bf0*/  FSEL R88, R88, -INF , !P6 ;  /* 0xff80000058587808 */ /* 0x000fc40007000000 */
[----:B------:R-:W-:Y:S02]  /*4c00*/  FSEL R188, R146, -INF , !P2 ;  /* 0xff80000092bc7808 */ /* 0x000fe40005000000 */
[----:B------:R-:W-:Y:S02]  /*4c10*/  FSEL R190, R95, -INF , !P0 ;  /* 0xff8000005fbe7808 */ /* 0x000fe40004000000 */
[----:B---3--:R-:W-:Y:S02]  /*4c20*/  FMNMX.FTZ R3, R3, R10, !PT ;  /* 0x0000000a03037209 */ /* 0x008fe40007810000 */
[C---:B------:R-:W-:Y:S02]  /*4c30*/  ISETP.GT.AND P2, PT, R241.reuse, R74, PT ;  /* 0x0000004af100720c */ /* 0x040fe40003f44270 */
[----:B------:R-:W-:Y:S01]  /*4c40*/  FSEL R181, R88, -INF , !P4 ;  /* 0xff80000058b57808 */ /* 0x000fe20006000000 */
[----:B------:R-:W3:Y:S01]  /*4c50*/  SHFL.BFLY PT, R10, R3, 0x1, 0x1f ;  /* 0x0c201f00030a7f89 */ /* 0x000ee200000e0000 */
[----:B------:R-:W-:-:S02]  /*4c60*/  ISETP.GT.AND P0, PT, R241, R102, PT ;  /* 0x00000066f100720c */ /* 0x000fc40003f04270 */
[----:B------:R-:W-:Y:S02]  /*4c70*/  ISETP.GT.AND P4, PT, R242, R124, PT ;  /* 0x0000007cf200720c */ /* 0x000fe40003f84270 */
[----:B------:R-:W-:Y:S02]  /*4c80*/  FSEL R90, R90, -INF , !P2 ;  /* 0xff8000005a5a7808 */ /* 0x000fe40005000000 */
[----:B------:R-:W-:Y:S02]  /*4c90*/  ISETP.GE.AND P5, PT, R102, R231, PT ;  /* 0x000000e76600720c */ /* 0x000fe40003fa6270 */
[----:B------:R-:W-:Y:S02]  /*4ca0*/  FSEL R147, R147, -INF , !P0 ;  /* 0xff80000093937808 */ /* 0x000fe40004000000 */
[----:B------:R-:W-:Y:S02]  /*4cb0*/  ISETP.GE.AND P2, PT, R124, R232, PT ;  /* 0x000000e87c00720c */ /* 0x000fe40003f46270 */
[----:B------:R-:W-:-:S02]  /*4cc0*/  FSEL R140, R140, -INF , !P4 ;  /* 0xff8000008c8c7808 */ /* 0x000fc40006000000 */
[----:B------:R-:W-:Y:S02]  /*4cd0*/  FSEL R186, R147, -INF , !P5 ;  /* 0xff80000093ba7808 */ /* 0x000fe40006800000 */
[----:B------:R-:W-:Y:S02]  /*4ce0*/  FSEL R175, R140, -INF , !P2 ;  /* 0xff8000008caf7808 */ /* 0x000fe40005000000 */
[C---:B------:R-:W-:Y:S02]  /*4cf0*/  ISETP.GT.AND P5, PT, R241.reuse, R56, PT ;  /* 0x00000038f100720c */ /* 0x040fe40003fa4270 */
[----:B------:R-:W-:Y:S02]  /*4d00*/  ISETP.GT.AND P2, PT, R241, R106, PT ;  /* 0x0000006af100720c */ /* 0x000fe40003f44270 */
[----:B------:R-:W-:Y:S02]  /*4d10*/  FSEL R177, R93, -INF , !P3 ;  /* 0xff8000005db17808 */ /* 0x000fe40005800000 */
[----:B---3--:R-:W-:-:S02]  /*4d20*/  FMNMX.FTZ R3, R3, R10, !PT ;  /* 0x0000000a03037209 */ /* 0x008fc40007810000 */
[----:B------:R-:W-:Y:S02]  /*4d30*/  ISETP.GT.AND P3, PT, R242, R102, PT ;  /* 0x00000066f200720c */ /* 0x000fe40003f64270 */
[----:B------:R-:W-:Y:S01]  /*4d40*/  FSEL R91, R91, -INF , !P5 ;  /* 0xff8000005b5b7808 */ /* 0x000fe20006800000 */
[C---:B------:R-:W-:Y:S01]  /*4d50*/  FMUL.FTZ R103, R3.reuse, UR5 ;  /* 0x0000000503677c20 */ /* 0x040fe20008410000 */
[----:B------:R-:W-:Y:S02]  /*4d60*/  FSEL R86, R86, -INF , !P2 ;  /* 0xff80000056567808 */ /* 0x000fe40005000000 */
[----:B------:R-:W-:Y:S02]  /*4d70*/  ISETP.GT.AND P5, PT, R242, R118, PT ;  /* 0x00000076f200720c */ /* 0x000fe40003fa4270 */
[----:B------:R-:W-:Y:S02]  /*4d80*/  FSETP.NEU.FTZ.AND P2, PT, R3, -INF , PT ;  /* 0xff8000000300780b */ /* 0x000fe40003f5d000 */
[----:B------:R-:W-:-:S02]  /*4d90*/  ISETP.GE.AND P1, PT, R102, R232, PT ;  /* 0x000000e86600720c */ /* 0x000fc40003f26270 */
[----:B------:R-:W-:Y:S02]  /*4da0*/  FSEL R145, R145, -INF , !P3 ;  /* 0xff80000091917808 */ /* 0x000fe40005800000 */
[----:B------:R-:W-:Y:S02]  /*4db0*/  ISETP.GE.AND P4, PT, R118, R232, PT ;  /* 0x000000e87600720c */ /* 0x000fe40003f86270 */
[----:B------:R-:W-:Y:S02]  /*4dc0*/  FSEL R141, R141, -INF , !P5 ;  /* 0xff8000008d8d7808 */ /* 0x000fe40006800000 */
[----:B------:R-:W-:Y:S02]  /*4dd0*/  FSEL R103, R103, RZ, P2 ;  /* 0x000000ff67677208 */ /* 0x000fe40001000000 */
[-C--:B------:R-:W-:Y:S02]  /*4de0*/  ISETP.GE.AND P3, PT, R74, R231.reuse, PT ;  /* 0x000000e74a00720c */ /* 0x080fe40003f66270 */
[----:B------:R-:W-:Y:S01]  /*4df0*/  ISETP.GT.AND P2, PT, R242, R72, PT ;  /* 0x00000048f200720c */ /* 0x000fe20003f44270 */
[--C-:B------:R-:W-:Y:S01]  /*4e00*/  FFMA.FTZ R75, R114, UR5, -R103.reuse ;  /* 0x00000005724b7c23 */ /* 0x100fe20008010867 */
[----:B------:R-:W-:Y:S01]  /*4e10*/  FSEL R185, R145, -INF , !P1 ;  /* 0xff80000091b97808 */ /* 0x000fe20004800000 */
[--C-:B------:R-:W-:Y:S01]  /*4e20*/  FFMA.FTZ R73, R126, UR5, -R103.reuse ;  /* 0x000000057e497c23 */ /* 0x100fe20008010867 */
[----:B------:R-:W-:Y:S01]  /*4e30*/  ISETP.GT.AND P1, PT, R242, R56, PT ;  /* 0x00000038f200720c */ /* 0x000fe20003f24270 */
[--C-:B------:R-:W-:Y:S01]  /*4e40*/  FFMA.FTZ R65, R212, UR5, -R103.reuse ;  /* 0x00000005d4417c23 */ /* 0x100fe20008010867 */
[----:B------:R-:W-:Y:S01]  /*4e50*/  FSEL R171, R141, -INF , !P4 ;  /* 0xff8000008dab7808 */ /* 0x000fe20006000000 */
[--C-:B------:R-:W-:Y:S01]  /*4e60*/  FFMA.FTZ R88, R64, UR5, -R103.reuse ;  /* 0x0000000540587c23 */ /* 0x100fe20008010867 */
[----:B------:R-:W-:Y:S01]  /*4e70*/  FSEL R182, R90, -INF , !P3 ;  /* 0xff8000005ab67808 */ /* 0x000fe20005800000 */
[--C-:B------:R-:W-:Y:S01]  /*4e80*/  FFMA.FTZ R64, R148, UR5, -R103.reuse ;  /* 0x0000000594407c23 */ /* 0x100fe20008010867 */
[C---:B------:R-:W-:Y:S01]  /*4e90*/  ISETP.GT.AND P4, PT, R241.reuse, R72, PT ;  /* 0x00000048f100720c */ /* 0x040fe20003f84270 */
[--C-:B------:R-:W-:Y:S01]  /*4ea0*/  FFMA.FTZ R74, R110, UR5, -R103.reuse ;  /* 0x000000056e4a7c23 */ /* 0x100fe20008010867 */
[----:B------:R-:W-:Y:S01]  /*4eb0*/  FSEL R80, R80, -INF , !P2 ;  /* 0xff80000050507808 */ /* 0x000fe20005000000 */
[--C-:B------:R-:W-:Y:S01]  /*4ec0*/  FFMA.FTZ R61, R98, UR5, -R103.reuse ;  /* 0x00000005623d7c23 */ /* 0x100fe20008010867 */
[-C--:B------:R-:W-:Y:S01]  /*4ed0*/  ISETP.GE.AND P6, PT, R56, R231.reuse, PT ;  /* 0x000000e73800720c */ /* 0x080fe20003fc6270 */
[--C-:B------:R-:W-:Y:S01]  /*4ee0*/  FFMA.FTZ R101, R240, UR5, -R103.reuse ;  /* 0x00000005f0657c23 */ /* 0x100fe20008010867 */
[----:B------:R-:W-:Y:S01]  /*4ef0*/  ISETP.GT.AND P3, PT, R241, R124, PT ;  /* 0x0000007cf100720c */ /* 0x000fe20003f64270 */
[----:B------:R-:W-:Y:S01]  /*4f00*/  MUFU.EX2 R88, R88 ;  /* 0x0000005800587308 */ /* 0x000fe20000000800 */
[----:B------:R-:W-:Y:S01]  /*4f10*/  ISETP.GT.AND P2, PT, R242, R0, PT ;  /* 0x00000000f200720c */ /* 0x000fe20003f44270 */
[--C-:B------:R-:W-:Y:S01]  /*4f20*/  FFMA.FTZ R71, R134, UR5, -R103.reuse ;  /* 0x0000000586477c23 */ /* 0x100fe20008010867 */
[-C--:B------:R-:W-:Y:S01]  /*4f30*/  ISETP.GE.AND P0, PT, R56, R232.reuse, PT ;  /* 0x000000e83800720c */ /* 0x080fe20003f06270 */
[----:B------:R-:W-:Y:S01]  /*4f40*/  FFMA.FTZ R56, R158, UR5, -R238 ;  /* 0x000000059e387c23 */ /* 0x000fe200080108ee */
[----:B------:R-:W-:Y:S01]  /*4f50*/  FSEL R89, R89, -INF , !P1 ;  /* 0xff80000059597808 */ /* 0x000fe20004800000 */
[--C-:B--2---:R-:W-:Y:S01]  /*4f60*/  FFMA.FTZ R69, R152, UR5, -R103.reuse ;  /* 0x0000000598457c23 */ /* 0x104fe20008010867 */
[----:B------:R-:W-:Y:S01]  /*4f70*/  FSEL R82, R82, -INF , !P4 ;  /* 0xff80000052527808 */ /* 0x000fe20006000000 */
[----:B------:R-:W-:Y:S01]  /*4f80*/  MUFU.EX2 R101, R101 ;  /* 0x0000006500657308 */ /* 0x000fe20000000800 */
[----:B------:R-:W-:Y:S01]  /*4f90*/  FSEL R142, R142, -INF , !P3 ;  /* 0xff8000008e8e7808 */ /* 0x000fe20005800000 */
[--C-:B------:R-:W-:Y:S01]  /*4fa0*/  FFMA.FTZ R63, R154, UR5, -R103.reuse ;  /* 0x000000059a3f7c23 */ /* 0x100fe20008010867 */
[----:B------:R-:W-:Y:S01]  /*4fb0*/  FSEL R180, R91, -INF , !P6 ;  /* 0xff8000005bb47808 */ /* 0x000fe20007000000 */
[--C-:B------:R-:W-:Y:S01]  /*4fc0*/  FFMA.FTZ R67, R206, UR5, -R103.reuse ;  /* 0x00000005ce437c23 */ /* 0x100fe20008010867 */
[----:B------:R-:W-:Y:S01]  /*4fd0*/  ISETP.GE.AND P4, PT, R0, R232, PT ;  /* 0x000000e80000720c */ /* 0x000fe20003f86270 */
[--C-:B------:R-:W-:Y:S01]  /*4fe0*/  FFMA.FTZ R192, R192, UR5, -R103.reuse ;  /* 0x00000005c0c07c23 */ /* 0x100fe20008010867 */
[----:B------:R-:W-:Y:S01]  /*4ff0*/  FSEL R11, R168, -INF , !P2 ;  /* 0xff800000a80b7808 */ /* 0x000fe20005000000 */
[----:B------:R-:W-:Y:S01]  /*5000*/  MUFU.EX2 R74, R74 ;  /* 0x0000004a004a7308 */ /* 0x000fe20000000800 */
[----:B------:R-:W-:Y:S01]  /*5010*/  ISETP.GT.AND P3, PT, R241, R118, PT ;  /* 0x00000076f100720c */ /* 0x000fe20003f64270 */
[--C-:B------:R-:W-:Y:S01]  /*5020*/  FFMA.FTZ R174, R174, UR5, -R103.reuse ;  /* 0x00000005aeae7c23 */ /* 0x100fe20008010867 */
[----:B------:R-:W-:Y:S01]  /*5030*/  ISETP.GT.AND P6, PT, R242, R100, PT ;  /* 0x00000064f200720c */ /* 0x000fe20003fc4270 */
[--C-:B------:R-:W-:Y:S01]  /*5040*/  FFMA.FTZ R189, R120, UR5, -R103.reuse ;  /* 0x0000000578bd7c23 */ /* 0x100fe20008010867 */
[----:B------:R-:W-:Y:S01]  /*5050*/  FSEL R183, R89, -INF , !P0 ;  /* 0xff80000059b77808 */ /* 0x000fe20004000000 */
[--C-:B------:R-:W-:Y:S01]  /*5060*/  FFMA.FTZ R89, R60, UR5, -R103.reuse ;  /* 0x000000053c597c23 */ /* 0x100fe20008010867 */
[----:B------:R-:W-:Y:S01]  /*5070*/  ISETP.GT.AND P0, PT, R242, R106, PT ;  /* 0x0000006af200720c */ /* 0x000fe20003f04270 */
[--C-:B------:R-:W-:Y:S01]  /*5080*/  FFMA.FTZ R60, R136, UR5, -R103.reuse ;  /* 0x00000005883c7c23 */ /* 0x100fe20008010867 */
        /* <DEDUP_REMOVED lines=8> */
[----:B------:R-:W-:Y:S01]  /*5110*/  ISETP.GE.AND P6, PT, R106, R231, PT ;  /* 0x000000e76a00720c */ /* 0x000fe20003fc6270 */
[----:B------:R-:W-:Y:S01]  /*5120*/  FFMA.FTZ R106, R2, UR5, -R103 ;  /* 0x00000005026a7c23 */ /* 0x000fe20008010867 */
[----:B------:R-:W-:Y:S01]  /*5130*/  FSEL R84, R84, -INF , !P0 ;  /* 0xff80000054547808 */ /* 0x000fe20004000000 */
[----:B------:R-:W-:Y:S01]  /*5140*/  MUFU.EX2 R89, R89 ;  /* 0x0000005900597308 */ /* 0x000fe20000000800 */
[----:B------:R-:W-:-:S02]  /*5150*/  ISETP.GT.AND P0, PT, R241, R100, PT ;  /* 0x00000064f100720c */ /* 0x000fc40003f04270 */
[----:B------:R-:W-:Y:S02]  /*5160*/  FMNMX3.FTZ R2, R11, R107, R131, !PT ;  /* 0x0000006b0b027276 */ /* 0x000fe40007810083 */
[----:B------:R-:W-:Y:S02]  /*5170*/  ISETP.GE.AND P5, PT, R118, R231, PT ;  /* 0x000000e77600720c */ /* 0x000fe40003fa6270 */
[----:B------:R-:W-:Y:S01]  /*5180*/  FSEL R87, R87, -INF , !P0 ;  /* 0xff80000057577808 */ /* 0x000fe20004000000 */
[----:B------:R-:W2:Y:S01]  /*5190*/  MUFU.EX2 R106, R106 ;  /* 0x0000006a006a7308 */ /* 0x000ea20000000800 */
[----:B------:R-:W-:Y:S02]  /*51a0*/  FMNMX3.FTZ R2, R2, R135, R133, !PT ;  /* 0x0000008702027276 */ /* 0x000fe40007810085 */
[----:B------:R-:W-:Y:S02]  /*51b0*/  ISETP.GE.AND P0, PT, R100, R232, PT ;  /* 0x000000e86400720c */ /* 0x000fe40003f06270 */
[----:B------:R-:W-:-:S02]  /*51c0*/  FSEL R172, R143, -INF , !P5 ;  /* 0xff8000008fac7808 */ /* 0x000fc40006800000 */
[----:B------:R-:W-:Y:S01]  /*51d0*/  ISETP.GE.AND P5, PT, R72, R232, PT ;  /* 0x000000e84800720c */ /* 0x000fe20003fa6270 */
[----:B------:R-:W-:Y:S01]  /*51e0*/  MUFU.EX2 R75, R75 ;  /* 0x0000004b004b7308 */ /* 0x000fe20000000800 */
[----:B------:R-:W-:Y:S02]  /*51f0*/  FMNMX3.FTZ R2, R2, R137, R13, !PT ;  /* 0x0000008902027276 */ /* 0x000fe4000781000d */
[----:B------:R-:W-:Y:S02]  /*5200*/  FSEL R167, R85, -INF , !P0 ;  /* 0xff80000055a77808 */ /* 0x000fe40004000000 */
[C---:B------:R-:W-:Y:S02]  /*5210*/  ISETP.GT.AND P0, PT, R241.reuse, R70, PT ;  /* 0x00000046f100720c */ /* 0x040fe40003f04270 */
[----:B------:R-:W-:Y:S01]  /*5220*/  FSEL R125, R80, -INF , !P5 ;  /* 0xff800000507d7808 */ /* 0x000fe20006800000 */
[----:B------:R-:W-:Y:S01]  /*5230*/  FFMA.FTZ R80, R66, UR5, -R103 ;  /* 0x0000000542507c23 */ /* 0x000fe20008010867 */
[----:B------:R-:W-:Y:S01]  /*5240*/  FMNMX3.FTZ R2, R2, R9, R113, !PT ;  /* 0x0000000902027276 */ /* 0x000fe20007810071 */
[----:B------:R-:W-:Y:S01]  /*5250*/  MUFU.EX2 R60, R60 ;  /* 0x0000003c003c7308 */ /* 0x000fe20000000800 */
[----:B------:R-:W-:Y:S01]  /*5260*/  ISETP.GT.AND P5, PT, R241, R0, PT ;  /* 0x00000000f100720c */ /* 0x000fe20003fa4270 */
[----:B------:R-:W-:Y:S01]  /*5270*/  FFMA.FTZ R66, R204, UR5, -R103 ;  /* 0x00000005cc427c23 */ /* 0x000fe20008010867 */
[----:B------:R-:W-:-:S02]  /*5280*/  FSEL R83, R83, -INF , !P0 ;  /* 0xff80000053537808 */ /* 0x000fc40004000000 */
[----:B------:R-:W-:Y:S02]  /*5290*/  ISETP.GE.AND P0, PT, R0, R231, PT ;  /* 0x000000e70000720c */ /* 0x000fe40003f06270 */
[----:B------:R-:W-:Y:S01]  /*52a0*/  FMNMX3.FTZ R0, R2, R105, R21, !PT ;  /* 0x0000006902007276 */ /* 0x000fe20007810015 */
[----:B------:R-:W-:Y:S01]  /*52b0*/  MUFU.EX2 R80, R80 ;  /* 0x0000005000507308 */ /* 0x000fe20000000800 */
[----:B------:R-:W-:Y:S02]  /*52c0*/  FSEL R10, R170, -INF , !P5 ;  /* 0xff800000aa0a7808 */ /* 0x000fe40006800000 */
[----:B------:R-:W-:Y:S02]  /*52d0*/  FMNMX3.FTZ R0, R0, R17, R115, !PT ;  /* 0x0000001100007276 */ /* 0x000fe40007810073 */
[----:B------:R-:W-:Y:S02]  /*52e0*/  FSEL R10, R10, -INF , !P0 ;  /* 0xff8000000a0a7808 */ /* 0x000fe40004000000 */
[----:B------:R-:W-:Y:S01]  /*52f0*/  FMNMX3.FTZ R0, R0, R129, R117, !PT ;  /* 0x0000008100007276 */ /* 0x000fe20007810075 */
[----:B------:R-:W-:Y:S01]  /*5300*/  MUFU.EX2 R71, R71 ;  /* 0x0000004700477308 */ /* 0x000fe20000000800 */
[----:B------:R-:W-:-:S02]  /*5310*/  FMNMX3.FTZ R15, R10, R6, R104, !PT ;  /* 0x000000060a0f7276 */ /* 0x000fc40007810068 */
[----:B------:R-:W-:Y:S02]  /*5320*/  FMNMX3.FTZ R0, R0, R127, R165, !PT ;  /* 0x0000007f00007276 */ /* 0x000fe400078100a5 */
[----:B------:R-:W-:Y:S02]  /*5330*/  FMNMX3.FTZ R15, R15, R132, R108, !PT ;  /* 0x000000840f0f7276 */ /* 0x000fe4000781006c */
[----:B------:R-:W-:Y:S01]  /*5340*/  FSEL R169, R84, -INF , !P3 ;  /* 0xff80000054a97808 */ /* 0x000fe20005800000 */
[----:B------:R-:W-:Y:S01]  /*5350*/  MUFU.EX2 R69, R69 ;  /* 0x0000004500457308 */ /* 0x000fe20000000800 */
[----:B------:R-:W-:Y:S02]  /*5360*/  FMNMX3.FTZ R0, R0, R179, R173, !PT ;  /* 0x000000b300007276 */ /* 0x000fe400078100ad */
[----:B------:R-:W-:Y:S02]  /*5370*/  ISETP.GT.AND P3, PT, R242, R70, PT ;  /* 0x00000046f200720c */ /* 0x000fe40003f64270 */
[----:B------:R-:W-:-:S02]  /*5380*/  FMNMX3.FTZ R15, R15, R8, R160, !PT ;  /* 0x000000080f0f7276 */ /* 0x000fc400078100a0 */
[----:B------:R-:W-:Y:S01]  /*5390*/  FMNMX3.FTZ R0, R0, R177, R187, !PT ;  /* 0x000000b100007276 */ /* 0x000fe200078100bb */
[----:B------:R-:W-:Y:S01]  /*53a0*/  MUFU.EX2 R67, R67 ;  /* 0x0000004300437308 */ /* 0x000fe20000000800 */
[----:B------:R-:W-:Y:S02]  /*53b0*/  ISETP.GE.AND P4, PT, R70, R232, PT ;  /* 0x000000e84600720c */ /* 0x000fe40003f86270 */
[----:B------:R-:W-:Y:S02]  /*53c0*/  FSEL R81, R81, -INF , !P3 ;  /* 0xff80000051517808 */ /* 0x000fe40005800000 */
[----:B------:R-:W-:Y:S02]  /*53d0*/  FMNMX3.FTZ R15, R15, R202, R20, !PT ;  /* 0x000000ca0f0f7276 */ /* 0x000fe40007810014 */
[----:B------:R-:W-:Y:S01]  /*53e0*/  ISETP.GT.AND P5, PT, R242, R68, PT ;  /* 0x00000044f200720c */ /* 0x000fe20003fa4270 */
[----:B------:R-:W-:Y:S01]  /*53f0*/  MUFU.EX2 R65, R65 ;  /* 0x0000004100417308 */ /* 0x000fe20000000800 */
[----:B------:R-:W-:-:S02]  /*5400*/  FMNMX3.FTZ R0, R0, R185, R181, !PT ;  /* 0x000000b900007276 */ /* 0x000fc400078100b5 */
[----:B------:R-:W-:Y:S01]  /*5410*/  FSEL R123, R81, -INF , !P4 ;  /* 0xff800000517b7808 */ /* 0x000fe20006000000 */
[--C-:B------:R-:W-:Y:S01]  /*5420*/  FFMA.FTZ R81, R58, UR5, -R103.reuse ;  /* 0x000000053a517c23 */ /* 0x100fe20008010867 */
[----:B------:R-:W-:Y:S01]  /*5430*/  FMNMX3.FTZ R19, R15, R16, R122, !PT ;  /* 0x000000100f137276 */ /* 0x000fe2000781007a */
[----:B------:R-:W-:Y:S01]  /*5440*/  FFMA.FTZ R58, R138, UR5, -R103 ;  /* 0x000000058a3a7c23 */ /* 0x000fe20008010867 */
[----:B------:R-:W-:Y:S01]  /*5450*/  ISETP.GE.AND P4, PT, R68, R232, PT ;  /* 0x000000e84400720c */ /* 0x000fe20003f86270 */
[----:B------:R-:W-:Y:S01]  /*5460*/  MUFU.EX2 R66, R66 ;  /* 0x0000004200427308 */ /* 0x000fe20000000800 */
[----:B------:R-:W-:Y:S02]  /*5470*/  FSEL R76, R76, -INF , !P5 ;  /* 0xff8000004c4c7808 */ /* 0x000fe40006800000 */
[----:B------:R-:W-:Y:S02]  /*5480*/  FMNMX3.FTZ R0, R0, R183, R175, !PT ;  /* 0x000000b700007276 */ /* 0x000fe400078100af */
[----:B------:R-:W-:-:S02]  /*5490*/  FMNMX3.FTZ R19, R19, R112, R130, !PT ;  /* 0x0000007013137276 */ /* 0x000fc40007810082 */
[----:B------:R-:W-:Y:S01]  /*54a0*/  FSEL R121, R76, -INF , !P4 ;  /* 0xff8000004c797808 */ /* 0x000fe20006000000 */
[----:B------:R-:W-:Y:S01]  /*54b0*/  MUFU.EX2 R81, R81 ;  /* 0x0000005100517308 */ /* 0x000fe20000000800 */
[----:B------:R-:W-:Y:S02]  /*54c0*/  ISETP.GT.AND P4, PT, R242, R12, PT ;  /* 0x0000000cf200720c */ /* 0x000fe40003f84270 */
[----:B------:R-:W-:Y:S02]  /*54d0*/  FMNMX3.FTZ R0, R0, R171, R169, !PT ;  /* 0x000000ab00007276 */ /* 0x000fe400078100a9 */
[----:B------:R-:W-:Y:S02]  /*54e0*/  FMNMX3.FTZ R19, R19, R200, R198, !PT ;  /* 0x000000c813137276 */ /* 0x000fe400078100c6 */
[----:B------:R-:W-:Y:S01]  /*54f0*/  FSEL R77, R77, -INF , !P4 ;  /* 0xff8000004d4d7808 */ /* 0x000fe20006000000 */
[----:B------:R-:W-:Y:S01]  /*5500*/  MUFU.EX2 R58, R58 ;  /* 0x0000003a003a7308 */ /* 0x000fe20000000800 */
[----:B------:R-:W-:-:S02]  /*5510*/  ISETP.GE.AND P4, PT, R12, R232, PT ;  /* 0x000000e80c00720c */ /* 0x000fc40003f86270 */
[----:B------:R-:W-:Y:S02]  /*5520*/  FMNMX3.FTZ R0, R0, R167, R125, !PT ;  /* 0x000000a700007276 */ /* 0x000fe4000781007d */
[----:B------:R-:W-:Y:S02]  /*5530*/  FMNMX3.FTZ R19, R19, R166, R184, !PT ;  /* 0x000000a613137276 */ /* 0x000fe400078100b8 */
[----:B------:R-:W-:Y:S01]  /*5540*/  FSEL R119, R77, -INF , !P4 ;  /* 0xff8000004d777808 */ /* 0x000fe20006000000 */
[----:B------:R-:W-:Y:S01]  /*5550*/  MUFU.EX2 R63, R63 ;  /* 0x0000003f003f7308 */ /* 0x000fe20000000800 */
[----:B------:R-:W-:Y:S02]  /*5560*/  FMNMX3.FTZ R0, R0, R123, R121, !PT ;  /* 0x0000007b00007276 */ /* 0x000fe40007810079 */
[----:B------:R-:W-:Y:S02]  /*5570*/  FMNMX3.FTZ R19, R19, R196, R194, !PT ;  /* 0x000000c413137276 */ /* 0x000fe400078100c2 */
[----:B------:R-:W-:-:S02]  /*5580*/  FMNMX.FTZ R0, R119, R0, !PT ;  /* 0x0000000077007209 */ /* 0x000fc40007810000 */
[-C--:B------:R-:W-:Y:S01]  /*5590*/  ISETP.GE.AND P1, PT, R124, R231.reuse, PT ;  /* 0x000000e77c00720c */ /* 0x080fe20003f26270 */
[----:B------:R-:W-:Y:S01]  /*55a0*/  MUFU.EX2 R64, R64 ;  /* 0x0000004000407308 */ /* 0x000fe20000000800 */
[----:B------:R-:W-:Y:S01]  /*55b0*/  FMNMX3.FTZ R19, R19, R190, R188, !PT ;  /* 0x000000be13137276 */ /* 0x000fe200078100bc */
[----:B------:R-:W3:Y:S01]  /*55c0*/  SHFL.BFLY PT, R15, R0, 0x2, 0x1f ;  /* 0x0c401f00000f7f89 */ /* 0x000ee200000e0000 */
[----:B------:R-:W-:Y:S02]  /*55d0*/  FSEL R176, R142, -INF , !P1 ;  /* 0xff8000008eb07808 */ /* 0x000fe40004800000 */
[----:B------:R-:W-:Y:S02]  /*55e0*/  FMNMX3.FTZ R19, R19, R186, R182, !PT ;  /* 0x000000ba13137276 */ /* 0x000fe400078100b6 */
[-C--:B------:R-:W-:Y:S01]  /*55f0*/  ISETP.GE.AND P1, PT, R100, R231.reuse, PT ;  /* 0x000000e76400720c */ /* 0x080fe20003f26270 */
[----:B------:R-:W-:Y:S01]  /*5600*/  MUFU.EX2 R61, R61 ;  /* 0x0000003d003d7308 */ /* 0x000fe20000000800 */
[----:B------:R-:W-:Y:S01]  /*5610*/  ISETP.GE.AND P2, PT, R72, R231, PT ;  /* 0x000000e74800720c */ /* 0x000fe20003f46270 */
[----:B------:R-:W-:Y:S01]  /*5620*/  FFMA.FTZ R72, R150, UR5, -R103 ;  /* 0x0000000596487c23 */ /* 0x000fe20008010867 */
[----:B------:R-:W-:-:S02]  /*5630*/  ISETP.GT.AND P0, PT, R241, R68, PT ;  /* 0x00000044f100720c */ /* 0x000fc40003f04270 */
[----:B------:R-:W-:Y:S02]  /*5640*/  FSEL R168, R86, -INF , !P6 ;  /* 0xff80000056a87808 */ /* 0x000fe40007000000 */
[----:B------:R-:W-:Y:S01]  /*5650*/  FMNMX3.FTZ R19, R19, R180, R176, !PT ;  /* 0x000000b413137276 */ /* 0x000fe200078100b0 */
[----:B------:R-:W-:Y:S01]  /*5660*/  MUFU.EX2 R72, R72 ;  /* 0x0000004800487308 */ /* 0x000fe20000000800 */
[-C--:B------:R-:W-:Y:S01]  /*5670*/  ISETP.GE.AND P3, PT, R70, R231.reuse, PT ;  /* 0x000000e74600720c */ /* 0x080fe20003f66270 */
[--C-:B------:R-:W-:Y:S01]  /*5680*/  FFMA.FTZ R70, R162, UR5, -R103.reuse ;  /* 0x00000005a2467c23 */ /* 0x100fe20008010867 */
[----:B------:R-:W-:Y:S01]  /*5690*/  ISETP.GE.AND P5, PT, R68, R231, PT ;  /* 0x000000e74400720c */ /* 0x000fe20003fa6270 */
[----:B------:R-:W-:Y:S01]  /*56a0*/  FFMA.FTZ R68, R214, UR5, -R103 ;  /* 0x00000005d6447c23 */ /* 0x000fe20008010867 */
[----:B------:R-:W-:Y:S01]  /*56b0*/  ISETP.GT.AND P4, PT, R241, R12, PT ;  /* 0x0000000cf100720c */ /* 0x000fe20003f84270 */
[----:B------:R-:W-:Y:S01]  /*56c0*/  IMAD.IADD R214, R7, 0x1, R4 ;  /* 0x0000000107d67824 */ /* 0x000fe200078e0204 */
[----:B------:R-:W-:Y:S01]  /*56d0*/  FSEL R78, R78, -INF , !P0 ;  /* 0xff8000004e4e7808 */ /* 0x000fe20004000000 */
[----:B------:R-:W-:Y:S01]  /*56e0*/  MUFU.EX2 R70, R70 ;  /* 0x0000004600467308 */ /* 0x000fe20000000800 */
[----:B------:R-:W-:-:S02]  /*56f0*/  FSEL R164, R87, -INF , !P1 ;  /* 0xff80000057a47808 */ /* 0x000fc40004800000 */
[----:B------:R-:W-:Y:S01]  /*5700*/  FSEL R124, R82, -INF , !P2 ;  /* 0xff800000527c7808 */ /* 0x000fe20005000000 */
[----:B------:R-:W-:Y:S01]  /*5710*/  FFMA.FTZ R82, R22, UR5, -R103 ;  /* 0x0000000516527c23 */ /* 0x000fe20008010867 */
[----:B------:R-:W-:Y:S02]  /*5720*/  FMNMX3.FTZ R19, R19, R172, R168, !PT ;  /* 0x000000ac13137276 */ /* 0x000fe400078100a8 */
[----:B------:R-:W-:Y:S01]  /*5730*/  ISETP.GE.AND P0, PT, R12, R231, PT ;  /* 0x000000e70c00720c */ /* 0x000fe20003f06270 */
[----:B------:R-:W-:Y:S01]  /*5740*/  MUFU.EX2 R68, R68 ;  /* 0x0000004400447308 */ /* 0x000fe20000000800 */
[----:B------:R-:W-:Y:S02]  /*5750*/  FSEL R79, R79, -INF , !P4 ;  /* 0xff8000004f4f7808 */ /* 0x000fe40006000000 */
[----:B------:R-:W-:Y:S02]  /*5760*/  FSEL R118, R83, -INF , !P3 ;  /* 0xff80000053767808 */ /* 0x000fe40005800000 */
[----:B------:R-:W-:-:S02]  /*5770*/  FSEL R116, R78, -INF , !P5 ;  /* 0xff8000004e747808 */ /* 0x000fc40006800000 */
[----:B------:R-:W-:Y:S01]  /*5780*/  FMNMX3.FTZ R19, R19, R164, R124, !PT ;  /* 0x000000a413137276 */ /* 0x000fe2000781007c */
[----:B------:R-:W-:Y:S01]  /*5790*/  MUFU.EX2 R82, R82 ;  /* 0x0000005200527308 */ /* 0x000fe20000000800 */
[----:B------:R-:W-:Y:S02]  /*57a0*/  FSEL R114, R79, -INF , !P0 ;  /* 0xff8000004f727808 */ /* 0x000fe40004000000 */
[----:B------:R-:W-:Y:S02]  /*57b0*/  FMNMX3.FTZ R19, R19, R118, R116, !PT ;  /* 0x0000007613137276 */ /* 0x000fe40007810074 */
[----:B---3--:R-:W-:Y:S02]  /*57c0*/  FMNMX.FTZ R15, R0, R15, !PT ;  /* 0x0000000f000f7209 */ /* 0x008fe40007810000 */
[----:B------:R-:W-:Y:S01]  /*57d0*/  FMNMX.FTZ R2, R114, R19, !PT ;  /* 0x0000001372027209 */ /* 0x000fe20007810000 */
[----:B------:R-:W-:Y:S01]  /*57e0*/  MUFU.EX2 R192, R192 ;  /* 0x000000c000c07308 */ /* 0x000fe20000000800 */
[----:B------:R-:W-:Y:S01]  /*57f0*/  LEA R214, R214, UR4, 0x1 ;  /* 0x00000004d6d67c11 */ /* 0x000fe2000f8e08ff */
[----:B------:R-:W-:Y:S01]  /*5800*/  SHFL.BFLY PT, R12, R15, 0x1, 0x1f ;  /* 0x0c201f000f0c7f89 */ /* 0x000fe200000e0000 */
[----:B-1----:R-:W-:-:S03]  /*5810*/  F2FP.BF16.F32.PACK_AB R134, R52, R51 ;  /* 0x000000333486723e */ /* 0x002fc600000010ff */
[----:B------:R-:W1:Y:S01]  /*5820*/  SHFL.BFLY PT, R19, R2, 0x2, 0x1f ;  /* 0x0c401f0002137f89 */ /* 0x000e6200000e0000 */
[----:B------:R-:W-:Y:S01]  /*5830*/  IMAD.IADD R212, R5, 0x1, R214 ;  /* 0x0000000105d47824 */ /* 0x000fe200078e02d6 */
[----:B------:R-:W-:Y:S02]  /*5840*/  MUFU.EX2 R174, R174 ;  /* 0x000000ae00ae7308 */ /* 0x000fe40000000800 */
[----:B------:R-:W-:Y:S06]  /*5850*/  LDSM.16.MT88.4 R148, [R214+0x4000] ;  /* 0x00400000d694783b */ /* 0x000fec0000004200 */
[----:B------:R-:W-:Y:S08]  /*5860*/  MUFU.EX2 R189, R189 ;  /* 0x000000bd00bd7308 */ /* 0x000ff00000000800 */
[----:B------:R-:W-:Y:S01]  /*5870*/  MUFU.EX2 R56, R56 ;  /* 0x0000003800387308 */ /* 0x000fe20000000800 */
[----:B-1----:R-:W-:-:S02]  /*5880*/  FMNMX.FTZ R0, R2, R19, !PT ;  /* 0x0000001302007209 */ /* 0x002fc40007810000 */
[----:B------:R-:W-:-:S03]  /*5890*/  FMNMX.FTZ R2, R15, R12, !PT ;  /* 0x0000000c0f027209 */ /* 0x000fc60007810000 */
[----:B------:R-:W1:Y:S01]  /*58a0*/  SHFL.BFLY PT, R15, R0, 0x1, 0x1f ;  /* 0x0c201f00000f7f89 */ /* 0x000e6200000e0000 */
[C---:B------:R-:W-:Y:S01]  /*58b0*/  FSETP.NEU.FTZ.AND P0, PT, R2.reuse, -INF , PT ;  /* 0xff8000000200780b */ /* 0x040fe20003f1d000 */
[----:B------:R-:W-:-:S05]  /*58c0*/  FMUL.FTZ R126, R2, UR5 ;  /* 0x00000005027e7c20 */ /* 0x000fca0008410000 */
[----:B------:R-:W-:-:S05]  /*58d0*/  FSEL R126, R126, RZ, P0 ;  /* 0x000000ff7e7e7208 */ /* 0x000fca0000000000 */
        /* <DEDUP_REMOVED lines=10> */
[----:B--2---:R-:W-:Y:S01]  /*5980*/  F2FP.BF16.F32.PACK_AB R133, R106, R101 ;  /* 0x000000656a85723e */ /* 0x004fe200000010ff */
[--C-:B------:R-:W-:Y:S01]  /*5990*/  FFMA.FTZ R95, R21, UR5, -R126.reuse ;  /* 0x00000005155f7c23 */ /* 0x100fe2000801087e */
[----:B-1----:R-:W-:Y:S01]  /*59a0*/  FMNMX.FTZ R0, R0, R15, !PT ;  /* 0x0000000f00007209 */ /* 0x002fe20007810000 */
[--C-:B------:R-:W-:Y:S01]  /*59b0*/  FFMA.FTZ R91, R113, UR5, -R126.reuse ;  /* 0x00000005715b7c23 */ /* 0x100fe2000801087e */
[----:B------:R-:W1:Y:S01]  /*59c0*/  MUFU.EX2 R109, R109 ;  /* 0x0000006d006d7308 */ /* 0x000e620000000800 */
[----:B------:R-:W-:Y:S01]  /*59d0*/  LDSM.16.MT88.4 R12, [R214+0x4400] ;  /* 0x00440000d60c783b */ /* 0x000fe20000004200 */
[C---:B------:R-:W-:Y:S01]  /*59e0*/  FSETP.NEU.FTZ.AND P0, PT, R0.reuse, -INF , PT ;  /* 0xff8000000000780b */ /* 0x040fe20003f1d000 */
[----:B------:R-:W-:Y:S01]  /*59f0*/  FMUL.FTZ R111, R0, UR5 ;  /* 0x00000005006f7c20 */ /* 0x000fe20008410000 */
[----:B------:R-:W-:Y:S01]  /*5a00*/  F2FP.BF16.F32.PACK_AB R135, R89, R88 ;  /* 0x000000585987723e */ /* 0x000fe200000010ff */
[--C-:B------:R-:W-:Y:S01]  /*5a10*/  FFMA.FTZ R113, R128, UR5, -R103.reuse ;  /* 0x0000000580717c23 */ /* 0x100fe20008010867 */
[--C-:B------:R-:W-:Y:S01]  /*5a20*/  FFMA.FTZ R128, R127, UR5, -R126.reuse ;  /* 0x000000057f807c23 */ /* 0x100fe2000801087e */
[--C-:B------:R-:W-:Y:S01]  /*5a30*/  FFMA.FTZ R115, R115, UR5, -R126.reuse ;  /* 0x0000000573737c23 */ /* 0x100fe2000801087e */
[----:B------:R-:W-:Y:S01]  /*5a40*/  FSEL R111, R111, RZ, P0 ;  /* 0x000000ff6f6f7208 */ /* 0x000fe20000000000 */
[----:B------:R-:W-:Y:S01]  /*5a50*/  MUFU.EX2 R98, R98 ;  /* 0x0000006200627308 */ /* 0x000fe20000000800 */
[--C-:B------:R-:W-:Y:S01]  /*5a60*/  FFMA.FTZ R117, R117, UR5, -R126.reuse ;  /* 0x0000000575757c23 */ /* 0x100fe2000801087e */
[----:B------:R-:W-:Y:S01]  /*5a70*/  FFMA.FTZ R131, R178, UR5, -R103 ;  /* 0x00000005b2837c23 */ /* 0x000fe20008010867 */
[--C-:B------:R-:W-:Y:S01]  /*5a80*/  FFMA.FTZ R170, R179, UR5, -R126.reuse ;  /* 0x00000005b3aa7c23 */ /* 0x100fe2000801087e */
[--C-:B------:R-:W-:Y:S01]  /*5a90*/  FFMA.FTZ R102, R6, UR5, -R111.reuse ;  /* 0x0000000506667c23 */ /* 0x100fe2000801086f */
[--C-:B------:R-:W-:Y:S01]  /*5aa0*/  FFMA.FTZ R99, R10, UR5, -R111.reuse ;  /* 0x000000050a637c23 */ /* 0x100fe2000801086f */
[----:B------:R-:W2:Y:S01]  /*5ab0*/  LDSM.16.MT88.4 R4, [R212+0x4000] ;  /* 0x00400000d404783b */ /* 0x000ea20000004200 */
[--C-:B------:R-:W-:Y:S01]  /*5ac0*/  FFMA.FTZ R100, R104, UR5, -R111.reuse ;  /* 0x0000000568647c23 */ /* 0x100fe2000801086f */
[--C-:B------:R-:W-:Y:S01]  /*5ad0*/  FFMA.FTZ R85, R132, UR5, -R111.reuse ;  /* 0x0000000584557c23 */ /* 0x100fe2000801086f */
[----:B------:R-:W3:Y:S01]  /*5ae0*/  MUFU.EX2 R93, R93 ;  /* 0x0000005d005d7308 */ /* 0x000ee20000000800 */
[--C-:B------:R-:W-:Y:S01]  /*5af0*/  FFMA.FTZ R77, R8, UR5, -R111.reuse ;  /* 0x00000005084d7c23 */ /* 0x100fe2000801086f */
[--C-:B------:R-:W-:Y:S01]  /*5b00*/  FFMA.FTZ R84, R108, UR5, -R111.reuse ;  /* 0x000000056c547c23 */ /* 0x100fe2000801086f */
[----:B------:R-:W4:Y:S01]  /*5b10*/  LDSM.16.MT88.4 R8, [R212+0x4400] ;  /* 0x00440000d408783b */ /* 0x000f220000004200 */
[--C-:B------:R-:W-:Y:S01]  /*5b20*/  FFMA.FTZ R86, R160, UR5, -R111.reuse ;  /* 0x00000005a0567c23 */ /* 0x100fe2000801086f */
[--C-:B------:R-:W-:Y:S01]  /*5b30*/  FFMA.FTZ R83, R202, UR5, -R111.reuse ;  /* 0x00000005ca537c23 */ /* 0x100fe2000801086f */
[----:B-1----:R-:W-:Y:S01]  /*5b40*/  F2FP.BF16.F32.PACK_AB R136, R109, R110 ;  /* 0x0000006e6d88723e */ /* 0x002fe200000010ff */
[--C-:B------:R-:W-:Y:S01]  /*5b50*/  FFMA.FTZ R104, R17, UR5, -R126.reuse ;  /* 0x0000000511687c23 */ /* 0x100fe2000801087e */
[----:B------:R-:W-:Y:S01]  /*5b60*/  MUFU.EX2 R99, R99 ;  /* 0x0000006300637308 */ /* 0x000fe20000000800 */
[----:B------:R-:W-:Y:S01]  /*5b70*/  F2FP.BF16.F32.PACK_AB R132, R62, R59 ;  /* 0x0000003b3e84723e */ /* 0x000fe200000010ff */
[--C-:B------:R-:W-:Y:S01]  /*5b80*/  FFMA.FTZ R108, R20, UR5, -R111.reuse ;  /* 0x00000005146c7c23 */ /* 0x100fe2000801086f */
[--C-:B------:R-:W-:Y:S01]  /*5b90*/  FFMA.FTZ R105, R16, UR5, -R111.reuse ;  /* 0x0000000510697c23 */ /* 0x100fe2000801086f */
[----:B------:R-:W1:Y:S01]  /*5ba0*/  LDSM.16.MT88.4 R20, [R214+0x4800] ;  /* 0x00480000d614783b */ /* 0x000e620000004200 */
[--C-:B------:R-:W-:Y:S01]  /*5bb0*/  FFMA.FTZ R107, R122, UR5, -R111.reuse ;  /* 0x000000057a6b7c23 */ /* 0x100fe2000801086f */
[--C-:B------:R-:W-:Y:S01]  /*5bc0*/  FFMA.FTZ R112, R112, UR5, -R111.reuse ;  /* 0x0000000570707c23 */ /* 0x100fe2000801086f */
[--C-:B------:R-:W-:Y:S01]  /*5bd0*/  FFMA.FTZ R122, R129, UR5, -R126.reuse ;  /* 0x00000005817a7c23 */ /* 0x100fe2000801087e */
[----:B------:R-:W5:Y:S01]  /*5be0*/  MUFU.EX2 R102, R102 ;  /* 0x0000006600667308 */ /* 0x000f620000000800 */
[----:B---3--:R-:W-:Y:S01]  /*5bf0*/  F2FP.BF16.F32.PACK_AB R138, R93, R98 ;  /* 0x000000625d8a723e */ /* 0x008fe200000010ff */
[----:B------:R-:W3:Y:S01]  /*5c00*/  LDSM.16.MT88.4 R16, [R212+0x4800] ;  /* 0x00480000d410783b */ /* 0x000ee20000004200 */
[C---:B------:R-:W-:Y:S01]  /*5c10*/  HMMA.16816.F32.BF16 R160, R132.reuse, R148, RZ ;  /* 0x0000009484a0723c */ /* 0x040fe200000418ff */
        /* <DEDUP_REMOVED lines=12> */
[----:B------:R-:W4:Y:S01]  /*5ce0*/  MUFU.EX2 R85, R85 ;  /* 0x0000005500557308 */ /* 0x000f220000000800 */
[----:B-----5:R-:W-:Y:S01]  /*5cf0*/  F2FP.BF16.F32.PACK_AB R137, R102, R99 ;  /* 0x000000636689723e */ /* 0x020fe200000010ff */
[--C-:B------:R-:W-:Y:S01]  /*5d00*/  FFMA.FTZ R194, R185, UR5, -R126.reuse ;  /* 0x00000005b9c27c23 */ /* 0x100fe2000801087e */
[--C-:B------:R-:W-:Y:S01]  /*5d10*/  FFMA.FTZ R196, R183, UR5, -R126.reuse ;  /* 0x00000005b7c47c23 */ /* 0x100fe2000801087e */
[--C-:B------:R-:W-:Y:S01]  /*5d20*/  FFMA.FTZ R187, R187, UR5, -R126.reuse ;  /* 0x00000005bbbb7c23 */ /* 0x100fe2000801087e */
[----:B--2---:R-:W-:Y:S01]  /*5d30*/  HMMA.16816.F32.BF16 R144, R132, R4, RZ ;  /* 0x000000048490723c */ /* 0x004fe200000418ff */
        /* <DEDUP_REMOVED lines=9> */
[----:B------:R-:W-:Y:S01]  /*5dd0*/  FFMA.FTZ R169, R169, UR5, -R126 ;  /* 0x00000005a9a97c23 */ /* 0x000fe2000801087e */
[----:B------:R-:W2:Y:S01]  /*5de0*/  MUFU.EX2 R78, R78 ;  /* 0x0000004e004e7308 */ /* 0x000ea20000000800 */
[----:B----4-:R-:W-:Y:S01]  /*5df0*/  F2FP.BF16.F32.PACK_AB R139, R85, R100 ;  /* 0x00000064558b723e */ /* 0x010fe200000010ff */
[--C-:B------:R-:W-:Y:S01]  /*5e00*/  FFMA.FTZ R167, R176, UR5, -R111.reuse ;  /* 0x00000005b0a77c23 */ /* 0x100fe2000801086f */
[--C-:B------:R-:W-:Y:S01]  /*5e10*/  FFMA.FTZ R172, R172, UR5, -R111.reuse ;  /* 0x00000005acac7c23 */ /* 0x100fe2000801086f */
[--C-:B------:R-:W-:Y:S01]  /*5e20*/  FFMA.FTZ R168, R168, UR5, -R111.reuse ;  /* 0x00000005a8a87c23 */ /* 0x100fe2000801086f */
[----:B------:R-:W-:Y:S01]  /*5e30*/  FFMA.FTZ R171, R164, UR5, -R111 ;  /* 0x00000005a4ab7c23 */ /* 0x000fe2000801086f */
[----:B------:R-:W-:Y:S01]  /*5e40*/  FADD.FTZ R62, R59, R62 ;  /* 0x0000003e3b3e7221 */ /* 0x000fe20000010000 */
[----:B------:R-:W-:Y:S01]  /*5e50*/  FADD.FTZ R101, R101, R106 ;  /* 0x0000006a65657221 */ /* 0x000fe20000010000 */
[----:B------:R-:W-:Y:S01]  /*5e60*/  MUFU.EX2 R79, R79 ;  /* 0x0000004f004f7308 */ /* 0x000fe20000000800 */
[C---:B------:R-:W-:Y:S01]  /*5e70*/  HMMA.16816.F32.BF16 R156, R136.reuse, R148, RZ ;  /* 0x00000094889c723c */ /* 0x040fe200000418ff */
[----:B------:R-:W-:Y:S01]  /*5e80*/  FADD.FTZ R109, R110, R109 ;  /* 0x0000006d6e6d7221 */ /* 0x000fe20000010000 */
[----:B------:R-:W-:Y:S01]  /*5e90*/  FADD.FTZ R99, R99, R102 ;  /* 0x0000006663637221 */ /* 0x000fe20000010000 */
[----:B------:R-:W-:Y:S01]  /*5ea0*/  FADD.FTZ R51, R51, R62 ;  /* 0x0000003e33337221 */ /* 0x000fe20000010000 */
[----:B------:R-:W-:Y:S01]  /*5eb0*/  FADD.FTZ R88, R88, R101 ;  /* 0x0000006558587221 */ /* 0x000fe20000010000 */
[----:B------:R-:W-:Y:S01]  /*5ec0*/  FFMA.FTZ R120, R125, UR5, -R126 ;  /* 0x000000057d787c23 */ /* 0x000fe2000801087e */
[----:B------:R-:W-:Y:S01]  /*5ed0*/  FADD.FTZ R100, R100, R99 ;  /* 0x0000006364647221 */ /* 0x000fe20000010000 */
[----:B------:R-:W4:Y:S01]  /*5ee0*/  MUFU.EX2 R76, R76 ;  /* 0x0000004c004c7308 */ /* 0x000f220000000800 */
[C---:B------:R-:W-:Y:S01]  /*5ef0*/  HMMA.16816.F32.BF16 R140, R136.reuse, R4, RZ ;  /* 0x00000004888c723c */ /* 0x040fe200000418ff */
[----:B--2---:R-:W-:Y:S01]  /*5f00*/  F2FP.BF16.F32.PACK_AB R4, R78, R87 ;  /* 0x000000574e04723e */ /* 0x004fe200000010ff */
[----:B------:R-:W-:Y:S01]  /*5f10*/  FADD.FTZ R52, R52, R51 ;  /* 0x0000003334347221 */ /* 0x000fe20000010000 */
[----:B------:R-:W-:Y:S01]  /*5f20*/  FADD.FTZ R89, R89, R88 ;  /* 0x0000005859597221 */ /* 0x000fe20000010000 */
[----:B------:R-:W-:Y:S01]  /*5f30*/  FADD.FTZ R85, R85, R100 ;  /* 0x0000006455557221 */ /* 0x000fe20000010000 */
[--C-:B------:R-:W-:Y:S01]  /*5f40*/  FFMA.FTZ R123, R123, UR5, -R126.reuse ;  /* 0x000000057b7b7c23 */ /* 0x100fe2000801087e */
[--C-:B------:R-:W-:Y:S01]  /*5f50*/  FFMA.FTZ R121, R121, UR5, -R126.reuse ;  /* 0x0000000579797c23 */ /* 0x100fe2000801087e */
[----:B------:R-:W-:Y:S01]  /*5f60*/  MUFU.EX2 R84, R84 ;  /* 0x0000005400547308 */ /* 0x000fe20000000800 */
[----:B------:R-:W-:Y:S01]  /*5f70*/  HMMA.16816.F32.BF16 R152, R136, R150, RZ ;  /* 0x000000968898723c */ /* 0x000fe200000418ff */
[----:B------:R-:W-:Y:S01]  /*5f80*/  FFMA.FTZ R126, R119, UR5, -R126 ;  /* 0x00000005777e7c23 */ /* 0x000fe2000801087e */
[--C-:B------:R-:W-:Y:S01]  /*5f90*/  FFMA.FTZ R119, R124, UR5, -R111.reuse ;  /* 0x000000057c777c23 */ /* 0x100fe2000801086f */
[----:B------:R-:W-:Y:S01]  /*5fa0*/  FFMA.FTZ R118, R118, UR5, -R111 ;  /* 0x0000000576767c23 */ /* 0x000fe2000801086f */
[----:B------:R-:W-:-:S03]  /*5fb0*/  ISETP.GT.AND P0, PT, R244, R225, PT ;  /* 0x000000e1f400720c */ /* 0x000fc60003f04270 */
[----:B------:R-:W2:Y:S01]  /*5fc0*/  MUFU.EX2 R77, R77 ;  /* 0x0000004d004d7308 */ /* 0x000ea20000000800 */
[----:B------:R-:W-:Y:S07]  /*5fd0*/  HMMA.16816.F32.BF16 R136, R136, R6, RZ ;  /* 0x000000068888723c */ /* 0x000fee00000418ff */
[----:B------:R-:W-:Y:S01]  /*5fe0*/  MUFU.EX2 R86, R86 ;  /* 0x0000005600567308 */ /* 0x000fe20000000800 */
[C---:B------:R-:W-:Y:S07]  /*5ff0*/  HMMA.16816.F32.BF16 R148, R132.reuse, R150, RZ ;  /* 0x000000968494723c */ /* 0x040fee00000418ff */
[----:B------:R-:W5:Y:S01]  /*6000*/  MUFU.EX2 R83, R83 ;  /* 0x0000005300537308 */ /* 0x000f620000000800 */
[----:B------:R-:W-:Y:S01]  /*6010*/  HMMA.16816.F32.BF16 R132, R132, R6, RZ ;  /* 0x000000068484723c */ /* 0x000fe200000418ff */
[----:B----4-:R-:W-:-:S02]  /*6020*/  F2FP.BF16.F32.PACK_AB R6, R76, R79 ;  /* 0x0000004f4c06723e */ /* 0x010fc400000010ff */
[----:B--2---:R-:W-:Y:S01]  /*6030*/  F2FP.BF16.F32.PACK_AB R5, R77, R84 ;  /* 0x000000544d05723e */ /* 0x004fe200000010ff */
[----:B------:R-:W-:-:S03]  /*6040*/  FADD.FTZ R84, R84, R85 ;  /* 0x0000005554547221 */ /* 0x000fc60000010000 */
[----:B------:R-:W-:Y:S01]  /*6050*/  MUFU.EX2 R91, R91 ;  /* 0x0000005b005b7308 */ /* 0x000fe20000000800 */
[----:B------:R-:W-:-:S07]  /*6060*/  FADD.FTZ R77, R77, R84 ;  /* 0x000000544d4d7221 */ /* 0x000fce0000010000 */
[----:B------:R-:W2:Y:S01]  /*6070*/  MUFU.EX2 R90, R90 ;  /* 0x0000005a005a7308 */ /* 0x000ea20000000800 */
[----:B-----5:R-:W-:Y:S01]  /*6080*/  F2FP.BF16.F32.PACK_AB R7, R83, R86 ;  /* 0x000000565307723e */ /* 0x020fe200000010ff */
[----:B------:R-:W-:-:S04]  /*6090*/  FADD.FTZ R86, R86, R77 ;  /* 0x0000004d56567221 */ /* 0x000fc80000010000 */
[----:B------:R-:W-:Y:S02]  /*60a0*/  FADD.FTZ R83, R83, R86 ;  /* 0x0000005653537221 */ /* 0x000fe40000010000 */
[----:B------:R-:W-:Y:S01]  /*60b0*/  MUFU.EX2 R95, R95 ;  /* 0x0000005f005f7308 */ /* 0x000fe20000000800 */
[C---:B------:R-:W-:Y:S07]  /*60c0*/  HMMA.16816.F32.BF16 R156, R4.reuse, R12, R156 ;  /* 0x0000000c049c723c */ /* 0x040fee000004189c */
[----:B------:R-:W4:Y:S01]  /*60d0*/  MUFU.EX2 R104, R104 ;  /* 0x0000006800687308 */ /* 0x000f220000000800 */
[C---:B------:R-:W-:Y:S07]  /*60e0*/  HMMA.16816.F32.BF16 R140, R4.reuse, R8, R140 ;  /* 0x00000008048c723c */ /* 0x040fee000004188c */
[----:B------:R-:W-:Y:S01]  /*60f0*/  MUFU.EX2 R108, R108 ;  /* 0x0000006c006c7308 */ /* 0x000fe20000000800 */
[C---:B------:R-:W-:Y:S07]  /*6100*/  HMMA.16816.F32.BF16 R152, R4.reuse, R14, R152 ;  /* 0x0000000e0498723c */ /* 0x040fee0000041898 */
[----:B------:R-:W5:Y:S01]  /*6110*/  MUFU.EX2 R105, R105 ;  /* 0x0000006900697308 */ /* 0x000f620000000800 */
[----:B------:R-:W-:Y:S01]  /*6120*/  HMMA.16816.F32.BF16 R136, R4, R10, R136 ;  /* 0x0000000a0488723c */ /* 0x000fe20000041888 */
[----:B------:R-:W-:Y:S01]  /*6130*/  F2FP.BF16.F32.PACK_AB R4, R44, R43 ;  /* 0x0000002b2c04723e */ /* 0x000fe200000010ff */
[----:B------:R-:W-:Y:S01]  /*6140*/  FADD.FTZ R43, R43, R52 ;  /* 0x000000342b2b7221 */ /* 0x000fe20000010000 */
[----:B------:R-:W-:Y:S01]  /*6150*/  F2FP.BF16.F32.PACK_AB R5, R81, R80 ;  /* 0x000000505105723e */ /* 0x000fe200000010ff */
[----:B------:R-:W-:Y:S01]  /*6160*/  FADD.FTZ R80, R80, R89 ;  /* 0x0000005950507221 */ /* 0x000fe20000010000 */
[----:B------:R-:W-:Y:S01]  /*6170*/  F2FP.BF16.F32.PACK_AB R6, R34, R41 ;  /* 0x000000292206723e */ /* 0x000fe200000010ff */
[----:B------:R-:W-:Y:S01]  /*6180*/  FADD.FTZ R44, R44, R43 ;  /* 0x0000002b2c2c7221 */ /* 0x000fe20000010000 */
[----:B------:R-:W-:Y:S01]  /*6190*/  MUFU.EX2 R107, R107 ;  /* 0x0000006b006b7308 */ /* 0x000fe20000000800 */
[----:B------:R-:W-:Y:S01]  /*61a0*/  F2FP.BF16.F32.PACK_AB R7, R73, R74 ;  /* 0x0000004a4907723e */ /* 0x000fe200000010ff */
[----:B------:R-:W-:Y:S01]  /*61b0*/  FADD.FTZ R81, R81, R80 ;  /* 0x0000005051517221 */ /* 0x000fe20000010000 */
[----:B------:R-:W-:-:S03]  /*61c0*/  FADD.FTZ R41, R41, R44 ;  /* 0x0000002c29297221 */ /* 0x000fc60000010000 */
[----:B------:R-:W-:Y:S01]  /*61d0*/  FADD.FTZ R74, R74, R81 ;  /* 0x000000514a4a7221 */ /* 0x000fe20000010000 */
[----:B------:R-:W-:Y:S01]  /*61e0*/  FADD.FTZ R41, R34, R41 ;  /* 0x0000002922297221 */ /* 0x000fe20000010000 */
[----:B------:R-:W1:Y:S01]  /*61f0*/  MUFU.EX2 R112, R112 ;  /* 0x0000007000707308 */ /* 0x000e620000000800 */
[----:B------:R-:W-:Y:S01]  /*6200*/  HMMA.16816.F32.BF16 R160, R4, R12, R160 ;  /* 0x0000000c04a0723c */ /* 0x000fe200000418a0 */
[----:B------:R-:W-:-:S06]  /*6210*/  FADD.FTZ R74, R73, R74 ;  /* 0x0000004a494a7221 */ /* 0x000fcc0000010000 */
[----:B------:R-:W-:Y:S01]  /*6220*/  MUFU.EX2 R115, R115 ;  /* 0x0000007300737308 */ /* 0x000fe20000000800 */
[C---:B------:R-:W-:Y:S07]  /*6230*/  HMMA.16816.F32.BF16 R144, R4.reuse, R8, R144 ;  /* 0x000000080490723c */ /* 0x040fee0000041890 */
[----:B------:R-:W3:Y:S01]  /*6240*/  MUFU.EX2 R122, R122 ;  /* 0x0000007a007a7308 */ /* 0x000ee20000000800 */
[C---:B------:R-:W-:Y:S01]  /*6250*/  HMMA.16816.F32.BF16 R148, R4.reuse, R14, R148 ;  /* 0x0000000e0494723c */ /* 0x040fe20000041894 */
[----:B------:R-:W3:Y:S06]  /*6260*/  LDSM.16.MT88.4 R12, [R214+0x4c00] ;  /* 0x004c0000d60c783b */ /* 0x000eec0000004200 */
[----:B------:R-:W-:Y:S01]  /*6270*/  MUFU.EX2 R117, R117 ;  /* 0x0000007500757308 */ /* 0x000fe20000000800 */
[----:B------:R-:W-:Y:S01]  /*6280*/  HMMA.16816.F32.BF16 R132, R4, R10, R132 ;  /* 0x0000000a0484723c */ /* 0x000fe20000041884 */
[----:B------:R-:W3:Y:S01]  /*6290*/  LDSM.16.MT88.4 R8, [R212+0x4c00] ;  /* 0x004c0000d408783b */ /* 0x000ee20000004200 */
[----:B--2---:R-:W-:-:S02]  /*62a0*/  F2FP.BF16.F32.PACK_AB R4, R90, R91 ;  /* 0x0000005b5a04723e */ /* 0x004fc400000010ff */
[----:B----4-:R-:W-:Y:S02]  /*62b0*/  F2FP.BF16.F32.PACK_AB R6, R104, R95 ;  /* 0x0000005f6806723e */ /* 0x010fe400000010ff */
[----:B-----5:R-:W-:Y:S01]  /*62c0*/  F2FP.BF16.F32.PACK_AB R5, R105, R108 ;  /* 0x0000006c6905723e */ /* 0x020fe200000010ff */
[----:B------:R-:W2:Y:S01]  /*62d0*/  MUFU.EX2 R128, R128 ;  /* 0x0000008000807308 */ /* 0x000ea20000000800 */
[----:B-1----:R-:W-:Y:S01]  /*62e0*/  F2FP.BF16.F32.PACK_AB R7, R112, R107 ;  /* 0x0000006b7007723e */ /* 0x002fe200000010ff */
[----:B------:R-:W-:-:S04]  /*62f0*/  FADD.FTZ R108, R108, R83 ;  /* 0x000000536c6c7221 */ /* 0x000fc80000010000 */
[----:B------:R-:W-:Y:S02]  /*6300*/  FADD.FTZ R108, R105, R108 ;  /* 0x0000006c696c7221 */ /* 0x000fe40000010000 */
[----:B------:R-:W-:Y:S01]  /*6310*/  HMMA.16816.F32.BF16 R156, R4, R20, R156 ;  /* 0x00000014049c723c */ /* 0x000fe2000004189c */
[----:B------:R-:W-:Y:S01]  /*6320*/  MUFU.EX2 R130, R130 ;  /* 0x0000008200827308 */ /* 0x000fe20000000800 */
[----:B------:R-:W-:-:S04]  /*6330*/  FADD.FTZ R107, R107, R108 ;  /* 0x0000006c6b6b7221 */ /* 0x000fc80000010000 */
[----:B------:R-:W-:Y:S02]  /*6340*/  FADD.FTZ R107, R112, R107 ;  /* 0x0000006b706b7221 */ /* 0x000fe40000010000 */
[C---:B---3--:R-:W-:Y:S01]  /*6350*/  HMMA.16816.F32.BF16 R140, R4.reuse, R16, R140 ;  /* 0x00000010048c723c */ /* 0x048fe2000004188c */
[----:B------:R-:W1:Y:S07]  /*6360*/  MUFU.EX2 R127, R127 ;  /* 0x0000007f007f7308 */ /* 0x000e6e0000000800 */
[C---:B------:R-:W-:Y:S01]  /*6370*/  HMMA.16816.F32.BF16 R152, R4.reuse, R22, R152 ;  /* 0x000000160498723c */ /* 0x040fe20000041898 */
[----:B------:R-:W-:Y:S07]  /*6380*/  MUFU.EX2 R129, R129 ;  /* 0x0000008100817308 */ /* 0x000fee0000000800 */
[----:B------:R-:W-:Y:S01]  /*6390*/  HMMA.16816.F32.BF16 R136, R4, R18, R136 ;  /* 0x000000120488723c */ /* 0x000fe20000041888 */
[----:B------:R-:W-:Y:S01]  /*63a0*/  F2FP.BF16.F32.PACK_AB R4, R29, R32 ;  /* 0x000000201d04723e */ /* 0x000fe200000010ff */
[----:B------:R-:W3:Y:S01]  /*63b0*/  MUFU.EX2 R166, R166 ;  /* 0x000000a600a67308 */ /* 0x000ee20000000800 */
[----:B------:R-:W-:Y:S01]  /*63c0*/  F2FP.BF16.F32.PACK_AB R5, R58, R75 ;  /* 0x0000004b3a05723e */ /* 0x000fe200000010ff */
[----:B------:R-:W-:Y:S01]  /*63d0*/  FADD.FTZ R32, R32, R41 ;  /* 0x0000002920207221 */ /* 0x000fe20000010000 */
[----:B------:R-:W-:Y:S01]  /*63e0*/  F2FP.BF16.F32.PACK_AB R6, R27, R28 ;  /* 0x0000001c1b06723e */ /* 0x000fe200000010ff */
[----:B------:R-:W-:Y:S01]  /*63f0*/  FADD.FTZ R75, R75, R74 ;  /* 0x0000004a4b4b7221 */ /* 0x000fe20000010000 */
[----:B------:R-:W-:Y:S01]  /*6400*/  F2FP.BF16.F32.PACK_AB R7, R71, R60 ;  /* 0x0000003c4707723e */ /* 0x000fe200000010ff */
[----:B------:R-:W-:-:S02]  /*6410*/  FADD.FTZ R29, R29, R32 ;  /* 0x000000201d1d7221 */ /* 0x000fc40000010000 */
[----:B------:R-:W-:Y:S01]  /*6420*/  MUFU.EX2 R165, R165 ;  /* 0x000000a500a57308 */ /* 0x000fe20000000800 */
[----:B------:R-:W-:Y:S01]  /*6430*/  FADD.FTZ R75, R58, R75 ;  /* 0x0000004b3a4b7221 */ /* 0x000fe20000010000 */
[----:B------:R-:W-:Y:S02]  /*6440*/  FADD.FTZ R28, R28, R29 ;  /* 0x0000001d1c1c7221 */ /* 0x000fe40000010000 */
[----:B------:R-:W-:Y:S01]  /*6450*/  HMMA.16816.F32.BF16 R160, R4, R20, R160 ;  /* 0x0000001404a0723c */ /* 0x000fe200000418a0 */
[----:B------:R-:W-:Y:S01]  /*6460*/  FADD.FTZ R60, R60, R75 ;  /* 0x0000004b3c3c7221 */ /* 0x000fe20000010000 */
[----:B------:R-:W-:Y:S02]  /*6470*/  FADD.FTZ R27, R27, R28 ;  /* 0x0000001c1b1b7221 */ /* 0x000fe40000010000 */
[----:B------:R-:W4:Y:S01]  /*6480*/  MUFU.EX2 R170, R170 ;  /* 0x000000aa00aa7308 */ /* 0x000f220000000800 */
[----:B------:R-:W-:-:S03]  /*6490*/  FADD.FTZ R71, R71, R60 ;  /* 0x0000003c47477221 */ /* 0x000fc60000010000 */
[C---:B------:R-:W-:Y:S01]  /*64a0*/  HMMA.16816.F32.BF16 R148, R4.reuse, R22, R148 ;  /* 0x000000160494723c */ /* 0x040fe20000041894 */
[----:B------:R-:W5:Y:S03]  /*64b0*/  LDSM.16.MT88.4 R20, [R214+0x5000] ;  /* 0x00500000d614783b */ /* 0x000f660000004200 */
[----:B------:R-:W-:Y:S04]  /*64c0*/  MUFU.EX2 R173, R173 ;  /* 0x000000ad00ad7308 */ /* 0x000fe80000000800 */
[C---:B------:R-:W-:Y:S04]  /*64d0*/  HMMA.16816.F32.BF16 R144, R4.reuse, R16, R144 ;  /* 0x000000100490723c */ /* 0x040fe80000041890 */
[----:B------:R-:W4:Y:S04]  /*64e0*/  MUFU.EX2 R178, R178 ;  /* 0x000000b200b27308 */ /* 0x000f280000000800 */
[----:B------:R-:W-:Y:S01]  /*64f0*/  HMMA.16816.F32.BF16 R132, R4, R18, R132 ;  /* 0x000000120484723c */ /* 0x000fe20000041884 */
[----:B------:R-:W5:Y:S01]  /*6500*/  LDSM.16.MT88.4 R16, [R212+0x5000] ;  /* 0x00500000d410783b */ /* 0x000f620000004200 */
[----:B------:R-:W-:-:S02]  /*6510*/  F2FP.BF16.F32.PACK_AB R4, R122, R115 ;  /* 0x000000737a04723e */ /* 0x000fc400000010ff */
[----:B--2---:R-:W-:Y:S01]  /*6520*/  F2FP.BF16.F32.PACK_AB R6, R128, R117 ;  /* 0x000000758006723e */ /* 0x004fe200000010ff */
[----:B------:R-:W-:Y:S01]  /*6530*/  MUFU.EX2 R184, R184 ;  /* 0x000000b800b87308 */ /* 0x000fe20000000800 */
[----:B-1----:R-:W-:Y:S01]  /*6540*/  F2FP.BF16.F32.PACK_AB R5, R127, R130 ;  /* 0x000000827f05723e */ /* 0x002fe200000010ff */
[----:B------:R-:W-:Y:S01]  /*6550*/  FADD.FTZ R130, R130, R107 ;  /* 0x0000006b82827221 */ /* 0x000fe20000010000 */
[----:B---3--:R-:W-:-:S03]  /*6560*/  F2FP.BF16.F32.PACK_AB R7, R166, R129 ;  /* 0x00000081a607723e */ /* 0x008fc600000010ff */
[----:B------:R-:W-:Y:S02]  /*6570*/  FADD.FTZ R130, R127, R130 ;  /* 0x000000827f827221 */ /* 0x000fe40000010000 */
[----:B------:R-:W1:Y:S02]  /*6580*/  MUFU.EX2 R177, R177 ;  /* 0x000000b100b17308 */ /* 0x000e640000000800 */
[----:B------:R-:W-:Y:S01]  /*6590*/  HMMA.16816.F32.BF16 R156, R4, R12, R156 ;  /* 0x0000000c049c723c */ /* 0x000fe2000004189c */
[----:B------:R-:W-:-:S04]  /*65a0*/  FADD.FTZ R129, R129, R130 ;  /* 0x0000008281817221 */ /* 0x000fc80000010000 */
[----:B------:R-:W-:Y:S01]  /*65b0*/  FADD.FTZ R129, R166, R129 ;  /* 0x00000081a6817221 */ /* 0x000fe20000010000 */
[----:B------:R-:W-:Y:S02]  /*65c0*/  MUFU.EX2 R179, R179 ;  /* 0x000000b300b37308 */ /* 0x000fe40000000800 */
[C---:B------:R-:W-:Y:S06]  /*65d0*/  HMMA.16816.F32.BF16 R152, R4.reuse, R14, R152 ;  /* 0x0000000e0498723c */ /* 0x040fec0000041898 */
[----:B------:R-:W2:Y:S02]  /*65e0*/  MUFU.EX2 R190, R190 ;  /* 0x000000be00be7308 */ /* 0x000ea40000000800 */
[C---:B------:R-:W-:Y:S06]  /*65f0*/  HMMA.16816.F32.BF16 R140, R4.reuse, R8, R140 ;  /* 0x00000008048c723c */ /* 0x040fec000004188c */
[----:B------:R-:W-:Y:S02]  /*6600*/  MUFU.EX2 R187, R187 ;  /* 0x000000bb00bb7308 */ /* 0x000fe40000000800 */
[----:B------:R-:W-:Y:S01]  /*6610*/  HMMA.16816.F32.BF16 R136, R4, R10, R136 ;  /* 0x0000000a0488723c */ /* 0x000fe20000041888 */
[----:B------:R-:W-:Y:S01]  /*6620*/  F2FP.BF16.F32.PACK_AB R4, R25, R26 ;  /* 0x0000001a1904723e */ /* 0x000fe200000010ff */
[----:B------:R-:W-:Y:S01]  /*6630*/  FADD.FTZ R26, R26, R27 ;  /* 0x0000001b1a1a7221 */ /* 0x000fe20000010000 */
[----:B------:R-:W-:Y:S01]  /*6640*/  F2FP.BF16.F32.PACK_AB R5, R69, R72 ;  /* 0x000000484505723e */ /* 0x000fe200000010ff */
[----:B------:R-:W-:Y:S01]  /*6650*/  FADD.FTZ R72, R72, R71 ;  /* 0x0000004748487221 */ /* 0x000fe20000010000 */
[----:B------:R-:W-:Y:S01]  /*6660*/  F2FP.BF16.F32.PACK_AB R6, R31, R24 ;  /* 0x000000181f06723e */ /* 0x000fe200000010ff */
[----:B------:R-:W3:Y:S01]  /*6670*/  MUFU.EX2 R194, R194 ;  /* 0x000000c200c27308 */ /* 0x000ee20000000800 */
[----:B------:R-:W-:Y:S01]  /*6680*/  F2FP.BF16.F32.PACK_AB R7, R67, R70 ;  /* 0x000000464307723e */ /* 0x000fe200000010ff */
[----:B------:R-:W-:Y:S01]  /*6690*/  FADD.FTZ R25, R25, R26 ;  /* 0x0000001a19197221 */ /* 0x000fe20000010000 */
[----:B------:R-:W-:-:S03]  /*66a0*/  FADD.FTZ R69, R69, R72 ;  /* 0x0000004845457221 */ /* 0x000fc60000010000 */
[----:B------:R-:W-:Y:S01]  /*66b0*/  FADD.FTZ R24, R24, R25 ;  /* 0x0000001918187221 */ /* 0x000fe20000010000 */
[----:B------:R-:W-:Y:S01]  /*66c0*/  FADD.FTZ R70, R70, R69 ;  /* 0x0000004546467221 */ /* 0x000fe20000010000 */
[----:B------:R-:W-:Y:S01]  /*66d0*/  HMMA.16816.F32.BF16 R160, R4, R12, R160 ;  /* 0x0000000c04a0723c */ /* 0x000fe200000418a0 */
[----:B------:R-:W-:Y:S01]  /*66e0*/  MUFU.EX2 R181, R181 ;  /* 0x000000b500b57308 */ /* 0x000fe20000000800 */
[----:B------:R-:W-:Y:S01]  /*66f0*/  FADD.FTZ R31, R31, R24 ;  /* 0x000000181f1f7221 */ /* 0x000fe20000010000 */
[----:B------:R-:W-:-:S05]  /*6700*/  FADD.FTZ R67, R67, R70 ;  /* 0x0000004643437221 */ /* 0x000fca0000010000 */
[C---:B------:R-:W-:Y:S01]  /*6710*/  HMMA.16816.F32.BF16 R148, R4.reuse, R14, R148 ;  /* 0x0000000e0494723c */ /* 0x040fe20000041894 */
[----:B------:R-:W3:Y:S01]  /*6720*/  LDSM.16.MT88.4 R12, [R214+0x5400] ;  /* 0x00540000d60c783b */ /* 0x000ee20000004200 */
[----:B------:R-:W3:Y:S06]  /*6730*/  MUFU.EX2 R196, R196 ;  /* 0x000000c400c47308 */ /* 0x000eec0000000800 */
[C---:B------:R-:W-:Y:S02]  /*6740*/  HMMA.16816.F32.BF16 R144, R4.reuse, R8, R144 ;  /* 0x000000080490723c */ /* 0x040fe40000041890 */
[----:B------:R-:W-:Y:S06]  /*6750*/  MUFU.EX2 R183, R183 ;  /* 0x000000b700b77308 */ /* 0x000fec0000000800 */
[----:B------:R-:W-:Y:S01]  /*6760*/  HMMA.16816.F32.BF16 R132, R4, R10, R132 ;  /* 0x0000000a0484723c */ /* 0x000fe20000041884 */
[----:B------:R-:W3:Y:S01]  /*6770*/  LDSM.16.MT88.4 R8, [R212+0x5400] ;  /* 0x00540000d408783b */ /* 0x000ee20000004200 */
[----:B----4-:R-:W-:Y:S01]  /*6780*/  F2FP.BF16.F32.PACK_AB R4, R170, R165 ;  /* 0x000000a5aa04723e */ /* 0x010fe200000010ff */
[----:B------:R-:W4:Y:S01]  /*6790*/  MUFU.EX2 R186, R186 ;  /* 0x000000ba00ba7308 */ /* 0x000f220000000800 */
[----:B------:R-:W-:-:S02]  /*67a0*/  F2FP.BF16.F32.PACK_AB R6, R178, R173 ;  /* 0x000000adb206723e */ /* 0x000fc400000010ff */
[----:B-1----:R-:W-:Y:S01]  /*67b0*/  F2FP.BF16.F32.PACK_AB R5, R177, R184 ;  /* 0x000000b8b105723e */ /* 0x002fe200000010ff */
[----:B------:R-:W-:Y:S01]  /*67c0*/  FADD.FTZ R184, R184, R129 ;  /* 0x00000081b8b87221 */ /* 0x000fe20000010000 */
[----:B--2---:R-:W-:-:S03]  /*67d0*/  F2FP.BF16.F32.PACK_AB R7, R190, R179 ;  /* 0x000000b3be07723e */ /* 0x004fc600000010ff */
[----:B------:R-:W-:Y:S01]  /*67e0*/  MUFU.EX2 R182, R182 ;  /* 0x000000b600b67308 */ /* 0x000fe20000000800 */
[----:B------:R-:W-:-:S03]  /*67f0*/  FADD.FTZ R184, R177, R184 ;  /* 0x000000b8b1b87221 */ /* 0x000fc60000010000 */
[----:B-----5:R-:W-:Y:S01]  /*6800*/  HMMA.16816.F32.BF16 R156, R4, R20, R156 ;  /* 0x00000014049c723c */ /* 0x020fe2000004189c */
[----:B------:R-:W-:-:S03]  /*6810*/  FADD.FTZ R179, R179, R184 ;  /* 0x000000b8b3b37221 */ /* 0x000fc60000010000 */
[----:B------:R-:W1:Y:S01]  /*6820*/  MUFU.EX2 R185, R185 ;  /* 0x000000b900b97308 */ /* 0x000e620000000800 */
[----:B------:R-:W-:-:S03]  /*6830*/  FADD.FTZ R190, R190, R179 ;  /* 0x000000b3bebe7221 */ /* 0x000fc60000010000 */
[C---:B------:R-:W-:Y:S04]  /*6840*/  HMMA.16816.F32.BF16 R152, R4.reuse, R22, R152 ;  /* 0x000000160498723c */ /* 0x040fe80000041898 */
[----:B------:R-:W2:Y:S04]  /*6850*/  MUFU.EX2 R113, R113 ;  /* 0x0000007100717308 */ /* 0x000ea80000000800 */
[C---:B------:R-:W-:Y:S04]  /*6860*/  HMMA.16816.F32.BF16 R140, R4.reuse, R16, R140 ;  /* 0x00000010048c723c */ /* 0x040fe8000004188c */
[----:B------:R-:W-:Y:S04]  /*6870*/  MUFU.EX2 R175, R175 ;  /* 0x000000af00af7308 */ /* 0x000fe80000000800 */
[----:B------:R-:W-:Y:S01]  /*6880*/  HMMA.16816.F32.BF16 R136, R4, R18, R136 ;  /* 0x000000120488723c */ /* 0x000fe20000041888 */
[----:B------:R-:W-:Y:S01]  /*6890*/  F2FP.BF16.F32.PACK_AB R4, R35, R30 ;  /* 0x0000001e2304723e */ /* 0x000fe200000010ff */
[----:B------:R-:W-:Y:S01]  /*68a0*/  FADD.FTZ R30, R30, R31 ;  /* 0x0000001f1e1e7221 */ /* 0x000fe20000010000 */
[----:B------:R-:W-:Y:S01]  /*68b0*/  F2FP.BF16.F32.PACK_AB R5, R65, R68 ;  /* 0x000000444105723e */ /* 0x000fe200000010ff */
[----:B------:R-:W5:Y:S01]  /*68c0*/  MUFU.EX2 R180, R180 ;  /* 0x000000b400b47308 */ /* 0x000f620000000800 */
[----:B------:R-:W-:Y:S01]  /*68d0*/  F2FP.BF16.F32.PACK_AB R6, R42, R33 ;  /* 0x000000212a06723e */ /* 0x000fe200000010ff */
[----:B------:R-:W-:Y:S01]  /*68e0*/  FADD.FTZ R68, R68, R67 ;  /* 0x0000004344447221 */ /* 0x000fe20000010000 */
[----:B------:R-:W-:Y:S01]  /*68f0*/  F2FP.BF16.F32.PACK_AB R7, R63, R66 ;  /* 0x000000423f07723e */ /* 0x000fe200000010ff */
[----:B------:R-:W-:-:S02]  /*6900*/  FADD.FTZ R30, R35, R30 ;  /* 0x0000001e231e7221 */ /* 0x000fc40000010000 */
[----:B------:R-:W-:Y:S02]  /*6910*/  FADD.FTZ R65, R65, R68 ;  /* 0x0000004441417221 */ /* 0x000fe40000010000 */
[----:B------:R-:W-:Y:S01]  /*6920*/  MUFU.EX2 R169, R169 ;  /* 0x000000a900a97308 */ /* 0x000fe20000000800 */
[----:B------:R-:W-:Y:S01]  /*6930*/  FADD.FTZ R33, R33, R30 ;  /* 0x0000001e21217221 */ /* 0x000fe20000010000 */
[C---:B------:R-:W-:Y:S01]  /*6940*/  HMMA.16816.F32.BF16 R160, R4.reuse, R20, R160 ;  /* 0x0000001404a0723c */ /* 0x040fe200000418a0 */
[----:B------:R-:W-:Y:S02]  /*6950*/  FADD.FTZ R66, R66, R65 ;  /* 0x0000004142427221 */ /* 0x000fe40000010000 */
[----:B------:R-:W-:Y:S02]  /*6960*/  FADD.FTZ R33, R42, R33 ;  /* 0x000000212a217221 */ /* 0x000fe40000010000 */
[----:B------:R-:W-:Y:S01]  /*6970*/  FADD.FTZ R63, R63, R66 ;  /* 0x000000423f3f7221 */ /* 0x000fe20000010000 */
[----:B------:R-:W5:Y:S02]  /*6980*/  MUFU.EX2 R188, R188 ;  /* 0x000000bc00bc7308 */ /* 0x000f640000000800 */
[C---:B------:R-:W-:Y:S01]  /*6990*/  HMMA.16816.F32.BF16 R148, R4.reuse, R22, R148 ;  /* 0x000000160494723c */ /* 0x040fe20000041894 */
[----:B------:R-:W5:Y:S05]  /*69a0*/  LDSM.16.MT88.4 R20, [R214+0x5800] ;  /* 0x00580000d614783b */ /* 0x000f6a0000004200 */
[----:B------:R-:W-:Y:S02]  /*69b0*/  MUFU.EX2 R167, R167 ;  /* 0x000000a700a77308 */ /* 0x000fe40000000800 */
[C---:B------:R-:W-:Y:S06]  /*69c0*/  HMMA.16816.F32.BF16 R144, R4.reuse, R16, R144 ;  /* 0x000000100490723c */ /* 0x040fec0000041890 */
[----:B------:R-:W5:Y:S02]  /*69d0*/  MUFU.EX2 R172, R172 ;  /* 0x000000ac00ac7308 */ /* 0x000f640000000800 */
[----:B------:R-:W-:Y:S01]  /*69e0*/  HMMA.16816.F32.BF16 R132, R4, R18, R132 ;  /* 0x000000120484723c */ /* 0x000fe20000041884 */
[----:B------:R-:W5:Y:S01]  /*69f0*/  LDSM.16.MT88.4 R16, [R212+0x5800] ;  /* 0x00580000d410783b */ /* 0x000f620000004200 */
[----:B---3--:R-:W-:-:S02]  /*6a00*/  F2FP.BF16.F32.PACK_AB R4, R194, R187 ;  /* 0x000000bbc204723e */ /* 0x008fc400000010ff */
[----:B------:R-:W-:Y:S02]  /*6a10*/  F2FP.BF16.F32.PACK_AB R6, R196, R181 ;  /* 0x000000b5c406723e */ /* 0x000fe400000010ff */
[----:B----4-:R-:W-:Y:S01]  /*6a20*/  F2FP.BF16.F32.PACK_AB R5, R186, R183 ;  /* 0x000000b7ba05723e */ /* 0x010fe200000010ff */
[----:B------:R-:W-:Y:S01]  /*6a30*/  MUFU.EX2 R168, R168 ;  /* 0x000000a800a87308 */ /* 0x000fe20000000800 */
[----:B-1----:R-:W-:Y:S01]  /*6a40*/  F2FP.BF16.F32.PACK_AB R7, R185, R182 ;  /* 0x000000b6b907723e */ /* 0x002fe200000010ff */
[----:B------:R-:W-:-:S04]  /*6a50*/  FADD.FTZ R183, R183, R190 ;  /* 0x000000beb7b77221 */ /* 0x000fc80000010000 */
[----:B------:R-:W-:Y:S02]  /*6a60*/  FADD.FTZ R183, R186, R183 ;  /* 0x000000b7bab77221 */ /* 0x000fe40000010000 */
[----:B------:R-:W1:Y:S01]  /*6a70*/  MUFU.EX2 R171, R171 ;  /* 0x000000ab00ab7308 */ /* 0x000e620000000800 */
[----:B------:R-:W-:Y:S01]  /*6a80*/  HMMA.16816.F32.BF16 R156, R4, R12, R156 ;  /* 0x0000000c049c723c */ /* 0x000fe2000004189c */
[----:B------:R-:W-:-:S04]  /*6a90*/  FADD.FTZ R182, R182, R183 ;  /* 0x000000b7b6b67221 */ /* 0x000fc80000010000 */
[----:B------:R-:W-:Y:S02]  /*6aa0*/  FADD.FTZ R182, R185, R182 ;  /* 0x000000b6b9b67221 */ /* 0x000fe40000010000 */
[----:B------:R-:W3:Y:S01]  /*6ab0*/  MUFU.EX2 R131, R131 ;  /* 0x0000008300837308 */ /* 0x000ee20000000800 */
[C---:B------:R-:W-:Y:S07]  /*6ac0*/  HMMA.16816.F32.BF16 R152, R4.reuse, R14, R152 ;  /* 0x0000000e0498723c */ /* 0x040fee0000041898 */
[----:B------:R-:W-:Y:S01]  /*6ad0*/  MUFU.EX2 R120, R120 ;  /* 0x0000007800787308 */ /* 0x000fe20000000800 */
[C---:B------:R-:W-:Y:S07]  /*6ae0*/  HMMA.16816.F32.BF16 R140, R4.reuse, R8, R140 ;  /* 0x00000008048c723c */ /* 0x040fee000004188c */
[----:B------:R-:W4:Y:S01]  /*6af0*/  MUFU.EX2 R123, R123 ;  /* 0x0000007b007b7308 */ /* 0x000f220000000800 */
[----:B------:R-:W-:Y:S01]  /*6b00*/  HMMA.16816.F32.BF16 R136, R4, R10, R136 ;  /* 0x0000000a0488723c */ /* 0x000fe20000041888 */
[----:B------:R-:W-:Y:S01]  /*6b10*/  F2FP.BF16.F32.PACK_AB R4, R45, R40 ;  /* 0x000000282d04723e */ /* 0x000fe200000010ff */
[----:B------:R-:W-:Y:S01]  /*6b20*/  FADD.FTZ R40, R40, R33 ;  /* 0x0000002128287221 */ /* 0x000fe20000010000 */
[----:B------:R-:W-:Y:S01]  /*6b30*/  F2FP.BF16.F32.PACK_AB R5, R61, R64 ;  /* 0x000000403d05723e */ /* 0x000fe200000010ff */
[----:B------:R-:W-:Y:S01]  /*6b40*/  FADD.FTZ R64, R64, R63 ;  /* 0x0000003f40407221 */ /* 0x000fe20000010000 */
[----:B------:R-:W-:Y:S01]  /*6b50*/  F2FP.BF16.F32.PACK_AB R6, R47, R46 ;  /* 0x0000002e2f06723e */ /* 0x000fe200000010ff */
[----:B------:R-:W-:Y:S01]  /*6b60*/  FADD.FTZ R45, R45, R40 ;  /* 0x000000282d2d7221 */ /* 0x000fe20000010000 */
[----:B--2---:R-:W-:Y:S01]  /*6b70*/  F2FP.BF16.F32.PACK_AB R7, R113, R82 ;  /* 0x000000527107723e */ /* 0x004fe200000010ff */
[----:B------:R-:W-:Y:S01]  /*6b80*/  FADD.FTZ R61, R61, R64 ;  /* 0x000000403d3d7221 */ /* 0x000fe20000010000 */
[----:B------:R-:W-:Y:S01]  /*6b90*/  MUFU.EX2 R121, R121 ;  /* 0x0000007900797308 */ /* 0x000fe20000000800 */
[----:B------:R-:W-:-:S02]  /*6ba0*/  FADD.FTZ R46, R46, R45 ;  /* 0x0000002d2e2e7221 */ /* 0x000fc40000010000 */
[----:B------:R-:W-:Y:S02]  /*6bb0*/  FADD.FTZ R82, R82, R61 ;  /* 0x0000003d52527221 */ /* 0x000fe40000010000 */
[C---:B------:R-:W-:Y:S01]  /*6bc0*/  HMMA.16816.F32.BF16 R148, R4.reuse, R14, R148 ;  /* 0x0000000e0494723c */ /* 0x040fe20000041894 */
[----:B------:R-:W-:Y:S01]  /*6bd0*/  FADD.FTZ R47, R47, R46 ;  /* 0x0000002e2f2f7221 */ /* 0x000fe20000010000 */
[----:B------:R-:W-:Y:S01]  /*6be0*/  FADD.FTZ R82, R113, R82 ;  /* 0x0000005271527221 */ /* 0x000fe20000010000 */
[----:B------:R-:W2:Y:S05]  /*6bf0*/  MUFU.EX2 R126, R126 ;  /* 0x0000007e007e7308 */ /* 0x000eaa0000000800 */
[C---:B------:R-:W-:Y:S01]  /*6c00*/  HMMA.16816.F32.BF16 R160, R4.reuse, R12, R160 ;  /* 0x0000000c04a0723c */ /* 0x040fe200000418a0 */
[----:B------:R-:W2:Y:S02]  /*6c10*/  LDSM.16.MT88.4 R12, [R214+0x5c00] ;  /* 0x005c0000d60c783b */ /* 0x000ea40000004200 */
[----:B------:R-:W-:Y:S05]  /*6c20*/  MUFU.EX2 R119, R119 ;  /* 0x0000007700777308 */ /* 0x000fea0000000800 */
[C---:B------:R-:W-:Y:S03]  /*6c30*/  HMMA.16816.F32.BF16 R144, R4.reuse, R8, R144 ;  /* 0x000000080490723c */ /* 0x040fe60000041890 */
[----:B------:R-:W2:Y:S05]  /*6c40*/  MUFU.EX2 R118, R118 ;  /* 0x0000007600767308 */ /* 0x000eaa0000000800 */
[----:B------:R-:W-:Y:S01]  /*6c50*/  HMMA.16816.F32.BF16 R132, R4, R10, R132 ;  /* 0x0000000a0484723c */ /* 0x000fe20000041884 */
[----:B-----5:R-:W-:Y:S01]  /*6c60*/  F2FP.BF16.F32.PACK_AB R4, R180, R175 ;  /* 0x000000afb404723e */ /* 0x020fe200000010ff */
[----:B------:R-:W5:Y:S01]  /*6c70*/  LDSM.16.MT88.4 R8, [R212+0x5c00] ;  /* 0x005c0000d408783b */ /* 0x000f620000004200 */
[----:B------:R-:W-:-:S02]  /*6c80*/  F2FP.BF16.F32.PACK_AB R6, R188, R169 ;  /* 0x000000a9bc06723e */ /* 0x000fc400000010ff */
[----:B------:R-:W-:Y:S01]  /*6c90*/  F2FP.BF16.F32.PACK_AB R5, R172, R167 ;  /* 0x000000a7ac05723e */ /* 0x000fe200000010ff */
[----:B------:R-:W-:Y:S01]  /*6ca0*/  FADD.FTZ R167, R167, R182 ;  /* 0x000000b6a7a77221 */ /* 0x000fe20000010000 */
[----:B-1----:R-:W-:-:S03]  /*6cb0*/  F2FP.BF16.F32.PACK_AB R7, R171, R168 ;  /* 0x000000a8ab07723e */ /* 0x002fc600000010ff */
[----:B------:R-:W-:-:S04]  /*6cc0*/  FADD.FTZ R167, R172, R167 ;  /* 0x000000a7aca77221 */ /* 0x000fc80000010000 */
[----:B------:R-:W-:Y:S01]  /*6cd0*/  HMMA.16816.F32.BF16 R156, R4, R20, R156 ;  /* 0x00000014049c723c */ /* 0x000fe2000004189c */
[----:B------:R-:W-:-:S04]  /*6ce0*/  FADD.FTZ R168, R168, R167 ;  /* 0x000000a7a8a87221 */ /* 0x000fc80000010000 */
[----:B------:R-:W-:-:S03]  /*6cf0*/  FADD.FTZ R168, R171, R168 ;  /* 0x000000a8aba87221 */ /* 0x000fc60000010000 */
[C---:B------:R-:W-:Y:S08]  /*6d00*/  HMMA.16816.F32.BF16 R152, R4.reuse, R22, R152 ;  /* 0x000000160498723c */ /* 0x040ff00000041898 */
[C---:B------:R-:W-:Y:S08]  /*6d10*/  HMMA.16816.F32.BF16 R140, R4.reuse, R16, R140 ;  /* 0x00000010048c723c */ /* 0x040ff0000004188c */
[----:B------:R-:W-:Y:S01]  /*6d20*/  HMMA.16816.F32.BF16 R136, R4, R18, R136 ;  /* 0x000000120488723c */ /* 0x000fe20000041888 */
[----:B------:R-:W-:Y:S01]  /*6d30*/  F2FP.BF16.F32.PACK_AB R4, R49, R48 ;  /* 0x000000303104723e */ /* 0x000fe200000010ff */
[----:B------:R-:W-:Y:S01]  /*6d40*/  FADD.FTZ R48, R48, R47 ;  /* 0x0000002f30307221 */ /* 0x000fe20000010000 */
[C---:B---3--:R-:W-:Y:S01]  /*6d50*/  F2FP.BF16.F32.PACK_AB R5, R192.reuse, R131 ;  /* 0x00000083c005723e */ /* 0x048fe200000010ff */
[----:B------:R-:W-:Y:S01]  /*6d60*/  FADD.FTZ R131, R131, R82 ;  /* 0x0000005283837221 */ /* 0x000fe20000010000 */
[----:B------:R-:W-:Y:S01]  /*6d70*/  F2FP.BF16.F32.PACK_AB R6, R53, R50 ;  /* 0x000000323506723e */ /* 0x000fe200000010ff */
[----:B------:R-:W-:Y:S01]  /*6d80*/  FADD.FTZ R49, R49, R48 ;  /* 0x0000003031317221 */ /* 0x000fe20000010000 */
[----:B------:R-:W-:Y:S01]  /*6d90*/  F2FP.BF16.F32.PACK_AB R7, R189, R174 ;  /* 0x000000aebd07723e */ /* 0x000fe200000010ff */
[----:B------:R-:W-:-:S02]  /*6da0*/  FADD.FTZ R131, R192, R131 ;  /* 0x00000083c0837221 */ /* 0x000fc40000010000 */
[----:B------:R-:W-:Y:S02]  /*6db0*/  FADD.FTZ R50, R50, R49 ;  /* 0x0000003132327221 */ /* 0x000fe40000010000 */
[----:B------:R-:W-:Y:S02]  /*6dc0*/  FADD.FTZ R174, R174, R131 ;  /* 0x00000083aeae7221 */ /* 0x000fe40000010000 */
[----:B------:R-:W-:Y:S01]  /*6dd0*/  HMMA.16816.F32.BF16 R148, R4, R22, R148 ;  /* 0x000000160494723c */ /* 0x000fe20000041894 */
[----:B------:R-:W-:Y:S01]  /*6de0*/  FADD.FTZ R22, R98, R109 ;  /* 0x0000006d62167221 */ /* 0x000fe20000010000 */
[----:B------:R-:W-:Y:S01]  /*6df0*/  FADD.FTZ R53, R53, R50 ;  /* 0x0000003235357221 */ /* 0x000fe20000010000 */
[----:B------:R-:W-:Y:S02]  /*6e00*/  FADD.FTZ R189, R189, R174 ;  /* 0x000000aebdbd7221 */ /* 0x000fe40000010000 */
[----:B------:R-:W-:-:S03]  /*6e10*/  FADD.FTZ R22, R93, R22 ;  /* 0x000000165d167221 */ /* 0x000fc60000010000 */
[----:B------:R-:W-:Y:S01]  /*6e20*/  HMMA.16816.F32.BF16 R160, R4, R20, R160 ;  /* 0x0000001404a0723c */ /* 0x000fe200000418a0 */
[----:B------:R-:W-:Y:S01]  /*6e30*/  FADD.FTZ R87, R87, R22 ;  /* 0x0000001657577221 */ /* 0x000fe20000010000 */
[--C-:B------:R-:W-:Y:S01]  /*6e40*/  FFMA.FTZ R20, R116, UR5, -R111.reuse ;  /* 0x0000000574147c23 */ /* 0x100fe2000801086f */
[----:B------:R-:W-:Y:S02]  /*6e50*/  FFMA.FTZ R21, R114, UR5, -R111 ;  /* 0x0000000572157c23 */ /* 0x000fe4000801086f */
[----:B------:R-:W-:-:S03]  /*6e60*/  FADD.FTZ R78, R78, R87 ;  /* 0x000000574e4e7221 */ /* 0x000fc60000010000 */
[----:B------:R-:W-:Y:S01]  /*6e70*/  MUFU.EX2 R20, R20 ;  /* 0x0000001400147308 */ /* 0x000fe20000000800 */
[----:B------:R-:W-:Y:S01]  /*6e80*/  FADD.FTZ R79, R79, R78 ;  /* 0x0000004e4f4f7221 */ /* 0x000fe20000010000 */
[----:B------:R-:W-:Y:S01]  /*6e90*/  HMMA.16816.F32.BF16 R144, R4, R16, R144 ;  /* 0x000000100490723c */ /* 0x000fe20000041890 */
[----:B------:R-:W-:Y:S02]  /*6ea0*/  FFMA.FTZ R17, R92, UR5, -R103 ;  /* 0x000000055c117c23 */ /* 0x000fe40008010867 */
[----:B------:R-:W-:-:S03]  /*6eb0*/  FADD.FTZ R76, R76, R79 ;  /* 0x0000004f4c4c7221 */ /* 0x000fc60000010000 */
[----:B------:R-:W1:Y:S01]  /*6ec0*/  MUFU.EX2 R21, R21 ;  /* 0x0000001500157308 */ /* 0x000e620000000800 */
[----:B------:R-:W-:Y:S01]  /*6ed0*/  FADD.FTZ R91, R91, R76 ;  /* 0x0000004c5b5b7221 */ /* 0x000fe20000010000 */
[----:B------:R-:W-:Y:S01]  /*6ee0*/  HMMA.16816.F32.BF16 R132, R4, R18, R132 ;  /* 0x000000120484723c */ /* 0x000fe20000041884 */
[----:B----4-:R-:W-:Y:S02]  /*6ef0*/  F2FP.BF16.F32.PACK_AB R4, R123, R120 ;  /* 0x000000787b04723e */ /* 0x010fe400000010ff */
[----:B------:R-:W-:Y:S01]  /*6f00*/  FADD.FTZ R90, R90, R91 ;  /* 0x0000005b5a5a7221 */ /* 0x000fe20000010000 */
[----:B--2---:R-:W-:Y:S02]  /*6f10*/  F2FP.BF16.F32.PACK_AB R6, R126, R121 ;  /* 0x000000797e06723e */ /* 0x004fe400000010ff */
[----:B------:R-:W-:Y:S01]  /*6f20*/  MUFU.EX2 R16, R96 ;  /* 0x0000006000107308 */ /* 0x000fe20000000800 */
[----:B------:R-:W-:Y:S01]  /*6f30*/  FADD.FTZ R95, R95, R90 ;  /* 0x0000005a5f5f7221 */ /* 0x000fe20000010000 */
[----:B------:R-:W-:Y:S01]  /*6f40*/  F2FP.BF16.F32.PACK_AB R5, R118, R119 ;  /* 0x000000777605723e */ /* 0x000fe200000010ff */
[----:B------:R-:W-:-:S02]  /*6f50*/  FADD.FTZ R119, R119, R168 ;  /* 0x000000a877777221 */ /* 0x000fc40000010000 */
[----:B------:R-:W-:Y:S02]  /*6f60*/  FADD.FTZ R104, R104, R95 ;  /* 0x0000005f68687221 */ /* 0x000fe40000010000 */
[----:B------:R-:W-:Y:S01]  /*6f70*/  FADD.FTZ R119, R118, R119 ;  /* 0x0000007776777221 */ /* 0x000fe20000010000 */
[----:B------:R-:W2:Y:S01]  /*6f80*/  MUFU.EX2 R17, R17 ;  /* 0x0000001100117308 */ /* 0x000ea20000000800 */
[----:B------:R-:W-:Y:S01]  /*6f90*/  FADD.FTZ R115, R115, R104 ;  /* 0x0000006873737221 */ /* 0x000fe20000010000 */
[C---:B-1----:R-:W-:Y:S01]  /*6fa0*/  F2FP.BF16.F32.PACK_AB R7, R21.reuse, R20 ;  /* 0x000000141507723e */ /* 0x042fe200000010ff */
[----:B------:R-:W-:Y:S02]  /*6fb0*/  FADD.FTZ R20, R20, R119 ;  /* 0x0000007714147221 */ /* 0x000fe40000010000 */
[----:B------:R-:W-:Y:S02]  /*6fc0*/  FADD.FTZ R122, R122, R115 ;  /* 0x000000737a7a7221 */ /* 0x000fe40000010000 */
[----:B------:R-:W-:Y:S01]  /*6fd0*/  FADD.FTZ R238, R21, R20 ;  /* 0x0000001415ee7221 */ /* 0x000fe20000010000 */
[----:B------:R-:W-:Y:S01]  /*6fe0*/  MUFU.EX2 R18, R97 ;  /* 0x0000006100127308 */ /* 0x000fe20000000800 */
[----:B------:R-:W-:Y:S01]  /*6ff0*/  FADD.FTZ R117, R117, R122 ;  /* 0x0000007a75757221 */ /* 0x000fe20000010000 */
[----:B------:R-:W-:Y:S03]  /*7000*/  HMMA.16816.F32.BF16 R156, R4, R12, R156 ;  /* 0x0000000c049c723c */ /* 0x000fe6000004189c */
[----:B------:R-:W-:-:S03]  /*7010*/  FADD.FTZ R128, R128, R117 ;  /* 0x0000007580807221 */ /* 0x000fc60000010000 */
[----:B------:R-:W1:Y:S01]  /*7020*/  MUFU.EX2 R19, R94 ;  /* 0x0000005e00137308 */ /* 0x000e620000000800 */
[----:B------:R-:W-:Y:S01]  /*7030*/  FADD.FTZ R165, R165, R128 ;  /* 0x00000080a5a57221 */ /* 0x000fe20000010000 */
[----:B------:R-:W-:Y:S03]  /*7040*/  HMMA.16816.F32.BF16 R152, R4, R14, R152 ;  /* 0x0000000e0498723c */ /* 0x000fe60000041898 */
[----:B------:R-:W-:-:S04]  /*7050*/  FADD.FTZ R170, R170, R165 ;  /* 0x000000a5aaaa7221 */ /* 0x000fc80000010000 */
[----:B------:R-:W-:Y:S01]  /*7060*/  FADD.FTZ R173, R173, R170 ;  /* 0x000000aaadad7221 */ /* 0x000fe20000010000 */
[----:B-----5:R-:W-:Y:S03]  /*7070*/  HMMA.16816.F32.BF16 R140, R4, R8, R140 ;  /* 0x00000008048c723c */ /* 0x020fe6000004188c */
[----:B------:R-:W-:-:S04]  /*7080*/  FADD.FTZ R178, R178, R173 ;  /* 0x000000adb2b27221 */ /* 0x000fc80000010000 */
[----:B------:R-:W-:Y:S01]  /*7090*/  FADD.FTZ R187, R187, R178 ;  /* 0x000000b2bbbb7221 */ /* 0x000fe20000010000 */
[----:B------:R-:W-:Y:S01]  /*70a0*/  HMMA.16816.F32.BF16 R136, R4, R10, R136 ;  /* 0x0000000a0488723c */ /* 0x000fe20000041888 */
[----:B------:R-:W-:Y:S01]  /*70b0*/  F2FP.BF16.F32.PACK_AB R4, R55, R54 ;  /* 0x000000363704723e */ /* 0x000fe200000010ff */
[----:B------:R-:W-:Y:S01]  /*70c0*/  FADD.FTZ R54, R54, R53 ;  /* 0x0000003536367221 */ /* 0x000fe20000010000 */
[----:B------:R-:W-:Y:S01]  /*70d0*/  FADD.FTZ R194, R194, R187 ;  /* 0x000000bbc2c27221 */ /* 0x000fe20000010000 */
[----:B--2---:R-:W-:Y:S01]  /*70e0*/  F2FP.BF16.F32.PACK_AB R5, R17, R16 ;  /* 0x000000101105723e */ /* 0x004fe200000010ff */
[----:B------:R-:W-:Y:S01]  /*70f0*/  FADD.FTZ R16, R16, R189 ;  /* 0x000000bd10107221 */ /* 0x000fe20000010000 */
[----:B------:R-:W-:Y:S01]  /*7100*/  F2FP.BF16.F32.PACK_AB R6, R57, R56 ;  /* 0x000000383906723e */ /* 0x000fe200000010ff */
[----:B------:R-:W-:Y:S01]  /*7110*/  FADD.FTZ R181, R181, R194 ;  /* 0x000000c2b5b57221 */ /* 0x000fe20000010000 */
[----:B-1----:R-:W-:Y:S01]  /*7120*/  F2FP.BF16.F32.PACK_AB R7, R19, R18 ;  /* 0x000000121307723e */ /* 0x002fe200000010ff */
[----:B------:R-:W-:Y:S01]  /*7130*/  FADD.FTZ R55, R55, R54 ;  /* 0x0000003637377221 */ /* 0x000fe20000010000 */
[----:B------:R-:W-:Y:S01]  /*7140*/  FADD.FTZ R17, R17, R16 ;  /* 0x0000001011117221 */ /* 0x000fe20000010000 */
[----:B------:R-:W-:-:S02]  /*7150*/  FADD.FTZ R196, R196, R181 ;  /* 0x000000b5c4c47221 */ /* 0x000fc40000010000 */
[----:B------:R-:W-:Y:S01]  /*7160*/  FADD.FTZ R56, R56, R55 ;  /* 0x0000003738387221 */ /* 0x000fe20000010000 */
[----:B------:R-:W-:Y:S01]  /*7170*/  FADD.FTZ R18, R18, R17 ;  /* 0x0000001112127221 */ /* 0x000fe20000010000 */
[----:B------:R-:W-:Y:S01]  /*7180*/  FADD.FTZ R175, R175, R196 ;  /* 0x000000c4afaf7221 */ /* 0x000fe20000010000 */
[----:B------:R-:W-:Y:S01]  /*7190*/  HMMA.16816.F32.BF16 R160, R4, R12, R160 ;  /* 0x0000000c04a0723c */ /* 0x000fe200000418a0 */
[----:B------:R-:W-:Y:S01]  /*71a0*/  FADD.FTZ R239, R57, R56 ;  /* 0x0000003839ef7221 */ /* 0x000fe20000010000 */
[----:B------:R-:W-:Y:S01]  /*71b0*/  FADD.FTZ R240, R19, R18 ;  /* 0x0000001213f07221 */ /* 0x000fe20000010000 */
[----:B------:R-:W-:-:S04]  /*71c0*/  FADD.FTZ R180, R180, R175 ;  /* 0x000000afb4b47221 */ /* 0x000fc80000010000 */
[----:B------:R-:W-:Y:S01]  /*71d0*/  FADD.FTZ R169, R169, R180 ;  /* 0x000000b4a9a97221 */ /* 0x000fe20000010000 */
[----:B------:R-:W-:Y:S03]  /*71e0*/  HMMA.16816.F32.BF16 R148, R4, R14, R148 ;  /* 0x0000000e0494723c */ /* 0x000fe60000041894 */
[----:B------:R-:W-:-:S04]  /*71f0*/  FADD.FTZ R169, R188, R169 ;  /* 0x000000a9bca97221 */ /* 0x000fc80000010000 */
[----:B------:R-:W-:Y:S01]  /*7200*/  FADD.FTZ R120, R120, R169 ;  /* 0x000000a978787221 */ /* 0x000fe20000010000 */
[----:B------:R-:W-:Y:S03]  /*7210*/  HMMA.16816.F32.BF16 R144, R4, R8, R144 ;  /* 0x000000080490723c */ /* 0x000fe60000041890 */
[----:B------:R-:W-:-:S04]  /*7220*/  FADD.FTZ R120, R123, R120 ;  /* 0x000000787b787221 */ /* 0x000fc80000010000 */
[----:B------:R-:W-:Y:S01]  /*7230*/  FADD.FTZ R121, R121, R120 ;  /* 0x0000007879797221 */ /* 0x000fe20000010000 */
[----:B------:R-:W-:Y:S03]  /*7240*/  HMMA.16816.F32.BF16 R132, R4, R10, R132 ;  /* 0x0000000a0484723c */ /* 0x000fe60000041884 */
[----:B------:R-:W-:Y:S01]  /*7250*/  FADD.FTZ R237, R126, R121 ;  /* 0x000000797eed7221 */ /* 0x000fe20000010000 */
[----:B------:R-:W-:-:S01]  /*7260*/  NOP ;  /* 0x0000000000007918 */ /* 0x000fc20000000000 */
[----:B------:R-:W-:-:S15]  /*7270*/  @!P0 BRA `(.L_x_199) ;  /* 0x0000005400a48947 */ /* 0x000fde0003800000 */
[----:B------:R-:W-:Y:S01]  /*7280*/  VIADD R244, R37, 0xfffffffe ;  /* 0xfffffffe25f47836 */ /* 0x000fe20000000000 */
[----:B------:R-:W-:-:S04]  /*7290*/  DEPBAR.LE SB0, 0x0 ;  /* 0x000080000000791a */ /* 0x000fc80000000000 */
[----:B------:R-:W-:Y:S01]  /*72a0*/  IMAD.WIDE.U32 R20, R244, R38, RZ ;  /* 0x00000026f4147225 */ /* 0x000fe200078e00ff */
[----:B------:R-:W-:-:S03]  /*72b0*/  SHF.L.U64.HI R11, R38, 0x5, R39 ;  /* 0x00000005260b7819 */ /* 0x000fc60000010227 */
[----:B------:R-:W-:Y:S01]  /*72c0*/  IMAD.SHL.U32 R7, R38, 0x20, RZ ;  /* 0x0000002026077824 */ /* 0x000fe200078e00ff */
[----:B------:R-:W-:Y:S01]  /*72d0*/  BAR.SYNC.DEFER_BLOCKING 0x0 ;  /* 0x0000000000007b1d */ /* 0x000fe20000010000 */
[----:B------:R-:W-:Y:S01]  /*72e0*/  IMAD R4, R244, R39, R21 ;  /* 0x00000027f4047224 */ /* 0x000fe200078e0215 */
[C---:B------:R-:W-:Y:S02]  /*72f0*/  LEA R18, P3, R20.reuse, R222, 0x8 ;  /* 0x000000de14127211 */ /* 0x040fe400078640ff */
[C---:B------:R-:W-:Y:S02]  /*7300*/  LEA R5, P0, R20.reuse, R7, 0x7 ;  /* 0x0000000714057211 */ /* 0x040fe400078038ff */
[C-C-:B------:R-:W-:Y:S02]  /*7310*/  LEA.HI.X R19, R20.reuse, R221, R4.reuse, 0x8, P3 ;  /* 0x000000dd14137211 */ /* 0x140fe400018f4404 */
[----:B------:R-:W-:Y:S02]  /*7320*/  IADD3 R7, P1, PT, R5, R7, RZ ;  /* 0x0000000705077210 */ /* 0x000fe40007f3e0ff */
[----:B------:R-:W-:-:S02]  /*7330*/  LEA.HI.X R6, R20, R11, R4, 0x7, P0 ;  /* 0x0000000b14067211 */ /* 0x000fc400000f3c04 */
[----:B------:R-:W-:Y:S02]  /*7340*/  LEA R9, P0, R38, R5, 0x6 ;  /* 0x0000000526097211 */ /* 0x000fe400078030ff */
[-C--:B------:R-:W-:Y:S01]  /*7350*/  LEA R16, P2, R5, R222.reuse, 0x1 ;  /* 0x000000de05107211 */ /* 0x080fe200078408ff */
[----:B------:R-:W-:Y:S01]  /*7360*/  IMAD.X R8, R6, 0x1, R11, P1 ;  /* 0x0000000106087824 */ /* 0x000fe200008e060b */
[----:B------:R-:W-:Y:S02]  /*7370*/  LEA R14, P1, R7, R222, 0x1 ;  /* 0x000000de070e7211 */ /* 0x000fe400078208ff */
[----:B------:R-:W-:Y:S02]  /*7380*/  LEA.HI.X R10, R38, R6, R39, 0x6, P0 ;  /* 0x00000006260a7211 */ /* 0x000fe400000f3427 */
[----:B------:R-:W-:Y:S02]  /*7390*/  LEA R12, P0, R9, R222, 0x1 ;  /* 0x000000de090c7211 */ /* 0x000fe400078008ff */
[----:B------:R-:W-:-:S02]  /*73a0*/  LEA.HI.X R17, R5, R221, R6, 0x1, P2 ;  /* 0x000000dd05117211 */ /* 0x000fc400010f0c06 */
[-C--:B------:R-:W-:Y:S01]  /*73b0*/  LEA.HI.X R15, R7, R221.reuse, R8, 0x1, P1 ;  /* 0x000000dd070f7211 */ /* 0x080fe200008f0c08 */
[----:B------:R-:W-:Y:S01]  /*73c0*/  @!PT LDS RZ, [RZ] ;  /* 0x00000000fffff984 */ /* 0x000fe20000000800 */
[----:B------:R-:W-:Y:S01]  /*73d0*/  @!PT LDS RZ, [RZ] ;  /* 0x00000000fffff984 */ /* 0x000fe20000000800 */
[----:B------:R-:W-:Y:S01]  /*73e0*/  @!PT LDS RZ, [RZ] ;  /* 0x00000000fffff984 */ /* 0x000fe20000000800 */
[----:B------:R-:W-:Y:S01]  /*73f0*/  LDGSTS.E.BYPASS.LTC128B.128 [R230+0x4000], desc[UR14][R18.64] ;  /* 0x0400000012e67fae */ /* 0x000fe2000b981a0e */
[----:B------:R-:W-:-:S03]  /*7400*/  LEA.HI.X R13, R9, R221, R10, 0x1, P0 ;  /* 0x000000dd090d7211 */ /* 0x000fc600000f0c0a */
[----:B------:R1:W-:Y:S04]  /*7410*/  LDGSTS.E.BYPASS.LTC128B.128 [R230+0x4800], desc[UR14][R16.64] ;  /* 0x0480000010e67fae */ /* 0x0003e8000b981a0e */
[----:B------:R-:W-:Y:S04]  /*7420*/  LDGSTS.E.BYPASS.LTC128B.128 [R230+0x5000], desc[UR14][R14.64] ;  /* 0x050000000ee67fae */ /* 0x000fe8000b981a0e */
[----:B------:R2:W-:Y:S04]  /*7430*/  LDGSTS.E.BYPASS.LTC128B.128 [R230+0x5800], desc[UR14][R12.64] ;  /* 0x058000000ce67fae */ /* 0x0005e8000b981a0e */
[----:B------:R-:W-:Y:S04]  /*7440*/  LDSM.16.M88.4 R128, [R216+0x2000] ;  /* 0x00200000d880783b */ /* 0x000fe80000000200 */
[----:B------:R-:W3:Y:S04]  /*7450*/  LDSM.16.M88.4 R4, [R217+0x1000] ;  /* 0x00100000d904783b */ /* 0x000ee80000000200 */
[----:B------:R-:W4:Y:S04]  /*7460*/  LDSM.16.M88.4 R120, [R216+0x2400] ;  /* 0x00240000d878783b */ /* 0x000f280000000200 */
[----:B------:R-:W5:Y:S04]  /*7470*/  LDSM.16.M88.4 R112, [R216+0x2800] ;  /* 0x00280000d870783b */ /* 0x000f680000000200 */
[----:B------:R-:W1:Y:S04]  /*7480*/  LDSM.16.M88.4 R104, [R216+0x2c00] ;  /* 0x002c0000d868783b */ /* 0x000e680000000200 */
[----:B------:R-:W2:Y:S04]  /*7490*/  LDSM.16.M88.4 R96, [R216+0x3000] ;  /* 0x00300000d860783b */ /* 0x000ea80000000200 */
[----:B------:R-:W2:Y:S04]  /*74a0*/  LDSM.16.M88.4 R88, [R216+0x3400] ;  /* 0x00340000d858783b */ /* 0x000ea80000000200 */
[----:B------:R-:W2:Y:S04]  /*74b0*/  LDSM.16.M88.4 R80, [R216+0x3800] ;  /* 0x00380000d850783b */ /* 0x000ea80000000200 */
[----:B------:R-:W2:Y:S04]  /*74c0*/  LDSM.16.M88.4 R204, [R216+0x3c00] ;  /* 0x003c0000d8cc783b */ /* 0x000ea80000000200 */
[----:B------:R-:W2:Y:S04]  /*74d0*/  LDSM.16.M88.4 R72, [R217] ;  /* 0x00000000d948783b */ /* 0x000ea80000000200 */
[----:B------:R-:W-:Y:S04]  /*74e0*/  LDSM.16.M88.4 R196, [R213+0x2000] ;  /* 0x00200000d5c4783b */ /* 0x000fe80000000200 */
[----:B------:R-:W2:Y:S01]  /*74f0*/  LDSM.16.M88.4 R200, [R215] ;  /* 0x00000000d7c8783b */ /* 0x000ea20000000200 */
[C---:B---3--:R-:W-:Y:S03]  /*7500*/  HMMA.16816.F32.BF16 R68, R4.reuse, R128, RZ ;  /* 0x000000800444723c */ /* 0x048fe600000418ff */
[----:B------:R-:W3:Y:S04]  /*7510*/  LDSM.16.M88.4 R76, [R215+0x1000] ;  /* 0x00100000d74c783b */ /* 0x000ee80000000200 */
[----:B------:R-:W3:Y:S01]  /*7520*/  LDSM.16.M88.4 R192, [R213+0x2400] ;  /* 0x00240000d5c0783b */ /* 0x000ee20000000200 */
[C---:B----4-:R-:W-:Y:S03]  /*7530*/  HMMA.16816.F32.BF16 R60, R4.reuse, R120, RZ ;  /* 0x00000078043c723c */ /* 0x050fe600000418ff */
[----:B------:R-:W4:Y:S04]  /*7540*/  LDSM.16.M88.4 R188, [R213+0x2800] ;  /* 0x00280000d5bc783b */ /* 0x000f280000000200 */
[----:B------:R-:W4:Y:S01]  /*7550*/  LDSM.16.M88.4 R184, [R213+0x2c00] ;  /* 0x002c0000d5b8783b */ /* 0x000f220000000200 */
[C---:B-----5:R-:W-:Y:S03]  /*7560*/  HMMA.16816.F32.BF16 R52, R4.reuse, R112, RZ ;  /* 0x000000700434723c */ /* 0x060fe600000418ff */
[----:B------:R-:W5:Y:S04]  /*7570*/  LDSM.16.M88.4 R180, [R213+0x3000] ;  /* 0x00300000d5b4783b */ /* 0x000f680000000200 */
[----:B------:R-:W5:Y:S01]  /*7580*/  LDSM.16.M88.4 R176, [R213+0x3400] ;  /* 0x00340000d5b0783b */ /* 0x000f620000000200 */
[C---:B-1----:R-:W-:Y:S03]  /*7590*/  HMMA.16816.F32.BF16 R44, R4.reuse, R104, RZ ;  /* 0x00000068042c723c */ /* 0x042fe600000418ff */
[----:B------:R-:W1:Y:S04]  /*75a0*/  LDSM.16.M88.4 R172, [R213+0x3800] ;  /* 0x00380000d5ac783b */ /* 0x000e680000000200 */
[----:B------:R-:W1:Y:S01]  /*75b0*/  LDSM.16.M88.4 R168, [R213+0x3c00] ;  /* 0x003c0000d5a8783b */ /* 0x000e620000000200 */
[C---:B--2---:R-:W-:Y:S03]  /*75c0*/  HMMA.16816.F32.BF16 R32, R4.reuse, R96, RZ ;  /* 0x000000600420723c */ /* 0x044fe600000418ff */
[----:B------:R-:W0:Y:S05]  /*75d0*/  LDGDEPBAR ;  /* 0x00000000000079af */ /* 0x000e2a0000000000 */
[C---:B------:R-:W-:Y:S08]  /*75e0*/  HMMA.16816.F32.BF16 R24, R4.reuse, R88, RZ ;  /* 0x000000580418723c */ /* 0x040ff000000418ff */
[C---:B------:R-:W-:Y:S08]  /*75f0*/  HMMA.16816.F32.BF16 R16, R4.reuse, R80, RZ ;  /* 0x000000500410723c */ /* 0x040ff000000418ff */
[----:B------:R-:W-:Y:S01]  /*7600*/  HMMA.16816.F32.BF16 R8, R4, R204, RZ ;  /* 0x000000cc0408723c */ /* 0x000fe200000418ff */
[----:B------:R-:W-:-:S07]  /*7610*/  DEPBAR.LE SB0, 0x0 ;  /* 0x000080000000791a */ /* 0x000fce0000000000 */
[C---:B------:R-:W-:Y:S08]  /*7620*/  HMMA.16816.F32.BF16 R64, R4.reuse, R130, RZ ;  /* 0x000000820440723c */ /* 0x040ff000000418ff */
[C---:B------:R-:W-:Y:S08]  /*7630*/  HMMA.16816.F32.BF16 R56, R4.reuse, R122, RZ ;  /* 0x0000007a0438723c */ /* 0x040ff000000418ff */
[C---:B------:R-:W-:Y:S08]  /*7640*/  HMMA.16816.F32.BF16 R48, R4.reuse, R114, RZ ;  /* 0x000000720430723c */ /* 0x040ff000000418ff */
[C---:B------:R-:W-:Y:S08]  /*7650*/  HMMA.16816.F32.BF16 R40, R4.reuse, R106, RZ ;  /* 0x0000006a0428723c */ /* 0x040ff000000418ff */
[C---:B------:R-:W-:Y:S08]  /*7660*/  HMMA.16816.F32.BF16 R28, R4.reuse, R98, RZ ;  /* 0x00000062041c723c */ /* 0x040ff000000418ff */
[C---:B------:R-:W-:Y:S08]  /*7670*/  HMMA.16816.F32.BF16 R20, R4.reuse, R90, RZ ;  /* 0x0000005a0414723c */ /* 0x040ff000000418ff */
[----:B------:R-:W-:Y:S08]  /*7680*/  HMMA.16816.F32.BF16 R12, R4, R82, RZ ;  /* 0x00000052040c723c */ /* 0x000ff000000418ff */
[----:B------:R-:W-:Y:S08]  /*7690*/  HMMA.16816.F32.BF16 R164, R72, R128, RZ ;  /* 0x0000008048a4723c */ /* 0x000ff000000418ff */
[----:B------:R-:W-:Y:S08]  /*76a0*/  HMMA.16816.F32.BF16 R4, R4, R206, RZ ;  /* 0x000000ce0404723c */ /* 0x000ff000000418ff */
        /* <DEDUP_REMOVED lines=11> */
[C---:B---3--:R-:W-:Y:S08]  /*7760*/  HMMA.16816.F32.BF16 R68, R76.reuse, R196, R68 ;  /* 0x000000c44c44723c */ /* 0x048ff00000041844 */
[C---:B------:R-:W-:Y:S08]  /*7770*/  HMMA.16816.F32.BF16 R60, R76.reuse, R192, R60 ;  /* 0x000000c04c3c723c */ /* 0x040ff0000004183c */
[C---:B----4-:R-:W-:Y:S08]  /*7780*/  HMMA.16816.F32.BF16 R52, R76.reuse, R188, R52 ;  /* 0x000000bc4c34723c */ /* 0x050ff00000041834 */
[C---:B------:R-:W-:Y:S08]  /*7790*/  HMMA.16816.F32.BF16 R44, R76.reuse, R184, R44 ;  /* 0x000000b84c2c723c */ /* 0x040ff0000004182c */
[C---:B-----5:R-:W-:Y:S08]  /*77a0*/  HMMA.16816.F32.BF16 R32, R76.reuse, R180, R32 ;  /* 0x000000b44c20723c */ /* 0x060ff00000041820 */
[C---:B------:R-:W-:Y:S08]  /*77b0*/  HMMA.16816.F32.BF16 R24, R76.reuse, R176, R24 ;  /* 0x000000b04c18723c */ /* 0x040ff00000041818 */
[C---:B-1----:R-:W-:Y:S08]  /*77c0*/  HMMA.16816.F32.BF16 R16, R76.reuse, R172, R16 ;  /* 0x000000ac4c10723c */ /* 0x042ff00000041810 */
        /* <DEDUP_REMOVED lines=8> */
[----:B------:R-:W-:Y:S08]  /*7850*/  HMMA.16816.F32.BF16 R4, R76, R170, R4 ;  /* 0x000000aa4c04723c */ /* 0x000ff00000041804 */
[C---:B------:R-:W-:Y:S08]  /*7860*/  HMMA.16816.F32.BF16 R120, R72.reuse, R122, RZ ;  /* 0x0000007a4878723c */ /* 0x040ff000000418ff */
[C---:B------:R-:W-:Y:S08]  /*7870*/  HMMA.16816.F32.BF16 R104, R72.reuse, R106, RZ ;  /* 0x0000006a4868723c */ /* 0x040ff000000418ff */
[C---:B------:R-:W-:Y:S08]  /*7880*/  HMMA.16816.F32.BF16 R88, R72.reuse, R90, RZ ;  /* 0x0000005a4858723c */ /* 0x040ff000000418ff */
[C---:B------:R-:W-:Y:S08]  /*7890*/  HMMA.16816.F32.BF16 R76, R72.reuse, R204, RZ ;  /* 0x000000cc484c723c */ /* 0x040ff000000418ff */
[----:B------:R-:W-:Y:S08]  /*78a0*/  HMMA.16816.F32.BF16 R72, R72, R206, RZ ;  /* 0x000000ce4848723c */ /* 0x000ff000000418ff */
[C---:B------:R-:W-:Y:S08]  /*78b0*/  HMMA.16816.F32.BF16 R124, R200.reuse, R192, R124 ;  /* 0x000000c0c87c723c */ /* 0x040ff0000004187c */
[----:B------:R-:W-:Y:S01]  /*78c0*/  HMMA.16816.F32.BF16 R92, R200, R176, R92 ;  /* 0x000000b0c85c723c */ /* 0x000fe2000004185c */
[----:B------:R-:W-:-:S04]  /*78d0*/  IMAD R177, R37, 0x80, R236 ;  /* 0x0000008025b17824 */ /* 0x000fc800078e02ec */
[----:B------:R-:W-:-:S03]  /*78e0*/  VIADD R176, R177, 0xffffff30 ;  /* 0xffffff30b1b07836 */ /* 0x000fc60000000000 */
[----:B------:R-:W-:Y:S01]  /*78f0*/  HMMA.16816.F32.BF16 R112, R200, R190, R112 ;  /* 0x000000bec870723c */ /* 0x000fe20000041870 */
[----:B------:R-:W-:-:S05]  /*7900*/  VIADD R190, R177, 0xffffff00 ;  /* 0xffffff00b1be7836 */ /* 0x000fca0000000000 */
[-C--:B------:R-:W-:Y:S02]  /*7910*/  ISETP.GT.AND P1, PT, R243, R190.reuse, PT ;  /* 0x000000bef300720c */ /* 0x080fe40003f24270 */
[----:B------:R-:W-:Y:S01]  /*7920*/  HMMA.16816.F32.BF16 R116, R200, R188, R116 ;  /* 0x000000bcc874723c */ /* 0x000fe20000041874 */
[----:B------:R-:W-:-:S07]  /*7930*/  ISETP.GT.AND P3, PT, R235, R190, PT ;  /* 0x000000beeb00720c */ /* 0x000fce0003f64270 */
[----:B------:R-:W-:Y:S01]  /*7940*/  HMMA.16816.F32.BF16 R84, R200, R172, R84 ;  /* 0x000000acc854723c */ /* 0x000fe20000041854 */
[----:B------:R-:W-:-:S05]  /*7950*/  VIADD R173, R177, 0xffffff01 ;  /* 0xffffff01b1ad7836 */ /* 0x000fca0000000000 */
[-C--:B------:R-:W-:Y:S02]  /*7960*/  ISETP.GT.AND P2, PT, R235, R173.reuse, PT ;  /* 0x000000adeb00720c */ /* 0x080fe40003f44270 */
[----:B------:R-:W-:Y:S01]  /*7970*/  HMMA.16816.F32.BF16 R128, R200, R198, R128 ;  /* 0x000000c6c880723c */ /* 0x000fe20000041880 */
[----:B------:R-:W-:Y:S01]  /*7980*/  VIADD R198, R177, 0xffffff10 ;  /* 0xffffff10b1c67836 */ /* 0x000fe20000000000 */
[----:B------:R-:W-:-:S04]  /*7990*/  ISETP.GT.AND P0, PT, R243, R173, PT ;  /* 0x000000adf300720c */ /* 0x000fc80003f04270 */
[----:B------:R-:W-:Y:S02]  /*79a0*/  FSEL R167, R167, -INF , !P0 ;  /* 0xff800000a7a77808 */ /* 0x000fe40004000000 */
[----:B------:R-:W-:Y:S01]  /*79b0*/  HMMA.16816.F32.BF16 R108, R200, R184, R108 ;  /* 0x000000b8c86c723c */ /* 0x000fe2000004186c */
[----:B------:R-:W-:-:S07]  /*79c0*/  FSEL R185, R165, -INF , !P2 ;  /* 0xff800000a5b97808 */ /* 0x000fce0005000000 */
[----:B------:R-:W-:Y:S01]  /*79d0*/  HMMA.16816.F32.BF16 R96, R200, R182, R96 ;  /* 0x000000b6c860723c */ /* 0x000fe20000041860 */
[----:B------:R-:W-:-:S05]  /*79e0*/  VIADD R182, R177, 0xffffff11 ;  /* 0xffffff11b1b67836 */ /* 0x000fca0000000000 */
[----:B------:R-:W-:Y:S02]  /*79f0*/  ISETP.GT.AND P2, PT, R235, R182, PT ;  /* 0x000000b6eb00720c */ /* 0x000fe40003f44270 */
[C---:B------:R-:W-:Y:S01]  /*7a00*/  HMMA.16816.F32.BF16 R80, R200.reuse, R174, R80 ;  /* 0x000000aec850723c */ /* 0x040fe20000041850 */
[----:B------:R-:W-:Y:S01]  /*7a10*/  FSEL R175, R166, -INF , !P1 ;  /* 0xff800000a6af7808 */ /* 0x000fe20004800000 */
[----:B------:R-:W-:Y:S01]  /*7a20*/  VIADD R174, R177, 0xffffff31 ;  /* 0xffffff31b1ae7836 */ /* 0x000fe20000000000 */
[----:B------:R-:W-:Y:S01]  /*7a30*/  ISETP.GT.AND P1, PT, R243, R198, PT ;  /* 0x000000c6f300720c */ /* 0x000fe20003f24270 */
[----:B------:R-:W-:Y:S01]  /*7a40*/  VIADD R166, R177, 0xffffff41 ;  /* 0xffffff41b1a67836 */ /* 0x000fe20000000000 */
[----:B------:R-:W-:Y:S02]  /*7a50*/  ISETP.GT.AND P0, PT, R243, R182, PT ;  /* 0x000000b6f300720c */ /* 0x000fe40003f04270 */
[----:B------:R-:W-:Y:S01]  /*7a60*/  FSEL R183, R125, -INF , !P2 ;  /* 0xff8000007db77808 */ /* 0x000fe20005000000 */
[----:B------:R-:W-:Y:S01]  /*7a70*/  HMMA.16816.F32.BF16 R100, R200, R180, R100 ;  /* 0x000000b4c864723c */ /* 0x000fe20000041864 */
[----:B------:R-:W-:-:S07]  /*7a80*/  VIADD R180, R177, 0xffffff20 ;  /* 0xffffff20b1b47836 */ /* 0x000fce0000000000 */
[C---:B------:R-:W-:Y:S01]  /*7a90*/  HMMA.16816.F32.BF16 R88, R200.reuse, R178, R88 ;  /* 0x000000b2c858723c */ /* 0x040fe20000041858 */
[----:B------:R-:W-:Y:S01]  /*7aa0*/  VIADD R178, R177, 0xffffff21 ;  /* 0xffffff21b1b27836 */ /* 0x000fe20000000000 */
[----:B------:R-:W-:Y:S04]  /*7ab0*/  BAR.SYNC.DEFER_BLOCKING 0x0 ;  /* 0x0000000000007b1d */ /* 0x000fe80000010000 */
[----:B------:R-:W-:Y:S02]  /*7ac0*/  ISETP.GT.AND P2, PT, R235, R178, PT ;  /* 0x000000b2eb00720c */ /* 0x000fe40003f44270 */
[----:B------:R-:W-:Y:S01]  /*7ad0*/  HMMA.16816.F32.BF16 R72, R200, R170, R72 ;  /* 0x000000aac848723c */ /* 0x000fe20000041848 */
[----:B------:R-:W-:Y:S01]  /*7ae0*/  FSEL R171, R126, -INF , !P1 ;  /* 0xff8000007eab7808 */ /* 0x000fe20004800000 */
[----:B------:R-:W-:Y:S01]  /*7af0*/  VIADD R170, R177, 0xffffff40 ;  /* 0xffffff40b1aa7836 */ /* 0x000fe20000000000 */
[----:B------:R-:W-:Y:S01]  /*7b00*/  ISETP.GT.AND P1, PT, R243, R180, PT ;  /* 0x000000b4f300720c */ /* 0x000fe20003f24270 */
[----:B------:R-:W-:Y:S01]  /*7b10*/  VIADD R126, R177, 0xffffff09 ;  /* 0xffffff09b17e7836 */ /* 0x000fe20000000000 */
[----:B------:R-:W-:-:S02]  /*7b20*/  FSEL R197, R117, -INF , !P2 ;  /* 0xff80000075c57808 */ /* 0x000fc40005000000 */
[----:B------:R-:W-:Y:S01]  /*7b30*/  FSEL R165, R118, -INF , !P1 ;  /* 0xff80000076a57808 */ /* 0x000fe20004800000 */
[C---:B------:R-:W-:Y:S01]  /*7b40*/  HMMA.16816.F32.BF16 R76, R200.reuse, R168, R76 ;  /* 0x000000a8c84c723c */ /* 0x040fe2000004184c */
[----:B------:R-:W-:Y:S02]  /*7b50*/  FSEL R169, R127, -INF , !P0 ;  /* 0xff8000007fa97808 */ /* 0x000fe40004000000 */
[C---:B------:R-:W-:Y:S02]  /*7b60*/  ISETP.GT.AND P0, PT, R243.reuse, R178, PT ;  /* 0x000000b2f300720c */ /* 0x040fe40003f04270 */
[----:B------:R-:W-:Y:S02]  /*7b70*/  ISETP.GT.AND P1, PT, R243, R176, PT ;  /* 0x000000b0f300720c */ /* 0x000fe40003f24270 */
[----:B------:R-:W-:Y:S01]  /*7b80*/  FSEL R127, R119, -INF , !P0 ;  /* 0xff800000777f7808 */ /* 0x000fe20004000000 */
[----:B------:R-:W-:Y:S01]  /*7b90*/  HMMA.16816.F32.BF16 R104, R200, R186, R104 ;  /* 0x000000bac868723c */ /* 0x000fe20000041868 */
[----:B------:R-:W-:Y:S01]  /*7ba0*/  FSEL R187, R164, -INF , !P3 ;  /* 0xff800000a4bb7808 */ /* 0x000fe20005800000 */
[----:B------:R-:W-:Y:S01]  /*7bb0*/  VIADD R164, R177, 0xffffff50 ;  /* 0xffffff50b1a47836 */ /* 0x000fe20000000000 */
[----:B------:R-:W-:-:S02]  /*7bc0*/  ISETP.GT.AND P2, PT, R235, R174, PT ;  /* 0x000000aeeb00720c */ /* 0x000fc40003f44270 */
[----:B------:R-:W-:Y:S02]  /*7bd0*/  FSEL R125, R110, -INF , !P1 ;  /* 0xff8000006e7d7808 */ /* 0x000fe40004800000 */
[----:B------:R-:W-:Y:S01]  /*7be0*/  ISETP.GT.AND P3, PT, R235, R198, PT ;  /* 0x000000c6eb00720c */ /* 0x000fe20003f64270 */
[----:B------:R-:W-:Y:S01]  /*7bf0*/  HMMA.16816.F32.BF16 R120, R200, R194, R120 ;  /* 0x000000c2c878723c */ /* 0x000fe20000041878 */
[----:B------:R-:W-:Y:S01]  /*7c00*/  ISETP.GT.AND P0, PT, R243, R174, PT ;  /* 0x000000aef300720c */ /* 0x000fe20003f04270 */
[----:B------:R-:W-:Y:S01]  /*7c10*/  VIADD R195, R177, 0xffffff08 ;  /* 0xffffff08b1c37836 */ /* 0x000fe20000000000 */
[----:B------:R-:W-:Y:S02]  /*7c20*/  ISETP.GT.AND P1, PT, R243, R170, PT ;  /* 0x000000aaf300720c */ /* 0x000fe40003f24270 */
[----:B------:R-:W-:Y:S02]  /*7c30*/  FSEL R181, R109, -INF , !P2 ;  /* 0xff8000006db57808 */ /* 0x000fe40005000000 */
[----:B------:R-:W-:Y:S01]  /*7c40*/  FSEL R184, R124, -INF , !P3 ;  /* 0xff8000007cb87808 */ /* 0x000fe20005800000 */
[----:B------:R-:W-:Y:S01]  /*7c50*/  VIADD R124, R177, 0xffffff51 ;  /* 0xffffff51b17c7836 */ /* 0x000fe20000000000 */
[----:B------:R-:W-:-:S02]  /*7c60*/  FSEL R117, R111, -INF , !P0 ;  /* 0xff8000006f757808 */ /* 0x000fc40004000000 */
[-C--:B------:R-:W-:Y:S02]  /*7c70*/  ISETP.GT.AND P2, PT, R235, R166.reuse, PT ;  /* 0x000000a6eb00720c */ /* 0x080fe40003f44270 */
[----:B------:R-:W-:Y:S02]  /*7c80*/  FSEL R119, R102, -INF , !P1 ;  /* 0xff80000066777808 */ /* 0x000fe40004800000 */
[C---:B------:R-:W-:Y:S02]  /*7c90*/  ISETP.GT.AND P0, PT, R243.reuse, R166, PT ;  /* 0x000000a6f300720c */ /* 0x040fe40003f04270 */
[----:B------:R-:W-:Y:S02]  /*7ca0*/  ISETP.GT.AND P1, PT, R243, R164, PT ;  /* 0x000000a4f300720c */ /* 0x000fe40003f24270 */
[----:B------:R-:W-:Y:S02]  /*7cb0*/  ISETP.GT.AND P3, PT, R235, R180, PT ;  /* 0x000000b4eb00720c */ /* 0x000fe40003f64270 */
[----:B------:R-:W-:-:S02]  /*7cc0*/  FSEL R179, R101, -INF , !P2 ;  /* 0xff80000065b37808 */ /* 0x000fc40005000000 */
[----:B------:R-:W-:Y:S02]  /*7cd0*/  FSEL R103, R103, -INF , !P0 ;  /* 0xff80000067677808 */ /* 0x000fe40004000000 */
[----:B------:R-:W-:Y:S01]  /*7ce0*/  FSEL R101, R94, -INF , !P1 ;  /* 0xff8000005e657808 */ /* 0x000fe20004800000 */
[----:B------:R-:W-:Y:S01]  /*7cf0*/  VIADD R94, R177, 0xffffff61 ;  /* 0xffffff61b15e7836 */ /* 0x000fe20000000000 */
[-C--:B------:R-:W-:Y:S02]  /*7d00*/  ISETP.GT.AND P0, PT, R243, R124.reuse, PT ;  /* 0x0000007cf300720c */ /* 0x080fe40003f04270 */
[----:B------:R-:W-:Y:S01]  /*7d10*/  FSEL R199, R116, -INF , !P3 ;  /* 0xff80000074c77808 */ /* 0x000fe20005800000 */
[----:B------:R-:W-:Y:S01]  /*7d20*/  VIADD R116, R177, 0xffffff60 ;  /* 0xffffff60b1747836 */ /* 0x000fe20000000000 */
[C---:B------:R-:W-:Y:S02]  /*7d30*/  ISETP.GT.AND P2, PT, R235.reuse, R124, PT ;  /* 0x0000007ceb00720c */ /* 0x040fe40003f44270 */
[----:B------:R-:W-:-:S02]  /*7d40*/  ISETP.GT.AND P3, PT, R235, R176, PT ;  /* 0x000000b0eb00720c */ /* 0x000fc40003f64270 */
[----:B------:R-:W-:Y:S02]  /*7d50*/  FSEL R95, R95, -INF , !P0 ;  /* 0xff8000005f5f7808 */ /* 0x000fe40004000000 */
[----:B------:R-:W-:Y:S02]  /*7d60*/  FSEL R111, R93, -INF , !P2 ;  /* 0xff8000005d6f7808 */ /* 0x000fe40005000000 */
[-C--:B------:R-:W-:Y:S02]  /*7d70*/  ISETP.GT.AND P0, PT, R243, R94.reuse, PT ;  /* 0x0000005ef300720c */ /* 0x080fe40003f04270 */
[----:B------:R-:W-:Y:S02]  /*7d80*/  FSEL R204, R108, -INF , !P3 ;  /* 0xff8000006ccc7808 */ /* 0x000fe40005800000 */
[C---:B------:R-:W-:Y:S02]  /*7d90*/  ISETP.GT.AND P2, PT, R235.reuse, R94, PT ;  /* 0x0000005eeb00720c */ /* 0x040fe40003f44270 */
[----:B------:R-:W-:-:S02]  /*7da0*/  ISETP.GT.AND P3, PT, R235, R170, PT ;  /* 0x000000aaeb00720c */ /* 0x000fc40003f64270 */
[----:B------:R-:W-:Y:S02]  /*7db0*/  FSEL R186, R87, -INF , !P0 ;  /* 0xff80000057ba7808 */ /* 0x000fe40004000000 */
[----:B------:R-:W-:Y:S02]  /*7dc0*/  FSEL R87, R85, -INF , !P2 ;  /* 0xff80000055577808 */ /* 0x000fe40005000000 */
[----:B------:R-:W-:Y:S02]  /*7dd0*/  FSEL R196, R100, -INF , !P3 ;  /* 0xff80000064c47808 */ /* 0x000fe40005800000 */
[----:B------:R-:W-:Y:S02]  /*7de0*/  ISETP.GT.AND P2, PT, R244, R225, PT ;  /* 0x000000e1f400720c */ /* 0x000fe40003f44270 */
[----:B------:R-:W-:Y:S02]  /*7df0*/  ISETP.GT.AND P3, PT, R235, R164, PT ;  /* 0x000000a4eb00720c */ /* 0x000fe40003f64270 */
[----:B------:R-:W-:-:S02]  /*7e00*/  ISETP.GT.AND P1, PT, R243, R116, PT ;  /* 0x00000074f300720c */ /* 0x000fc40003f24270 */
[----:B------:R-:W-:Y:S02]  /*7e10*/  FSEL R188, R92, -INF , !P3 ;  /* 0xff8000005cbc7808 */ /* 0x000fe40005800000 */
[----:B------:R-:W-:Y:S02]  /*7e20*/  ISETP.GT.AND P3, PT, R235, R116, PT ;  /* 0x00000074eb00720c */ /* 0x000fe40003f64270 */
[----:B------:R-:W-:Y:S02]  /*7e30*/  FSEL R194, R86, -INF , !P1 ;  /* 0xff80000056c27808 */ /* 0x000fe40004800000 */
[----:B------:R-:W-:Y:S02]  /*7e40*/  FSEL R93, R84, -INF , !P3 ;  /* 0xff800000545d7808 */ /* 0x000fe40005800000 */
[C---:B------:R-:W-:Y:S02]  /*7e50*/  ISETP.GT.AND P0, PT, R243.reuse, R126, PT ;  /* 0x0000007ef300720c */ /* 0x040fe40003f04270 */
[----:B------:R-:W-:-:S02]  /*7e60*/  ISETP.GT.AND P1, PT, R243, R195, PT ;  /* 0x000000c3f300720c */ /* 0x000fc40003f24270 */
[C---:B------:R-:W-:Y:S02]  /*7e70*/  ISETP.GT.AND P4, PT, R235.reuse, R195, PT ;  /* 0x000000c3eb00720c */ /* 0x040fe40003f84270 */
[----:B------:R-:W-:Y:S02]  /*7e80*/  ISETP.GT.AND P3, PT, R235, R126, PT ;  /* 0x0000007eeb00720c */ /* 0x000fe40003f64270 */
[----:B------:R-:W-:Y:S02]  /*7e90*/  FSEL R109, R131, -INF , !P0 ;  /* 0xff800000836d7808 */ /* 0x000fe40004000000 */
[----:B------:R-:W-:Y:S02]  /*7ea0*/  FSEL R246, R130, -INF , !P1 ;  /* 0xff80000082f67808 */ /* 0x000fe40004800000 */
[----:B------:R-:W-:Y:S02]  /*7eb0*/  FSEL R131, R128, -INF , !P4 ;  /* 0xff80000080837808 */ /* 0x000fe40006000000 */
[----:B------:R-:W-:Y:S01]  /*7ec0*/  FSEL R129, R129, -INF , !P3 ;  /* 0xff80000081817808 */ /* 0x000fe20005800000 */
[----:B------:R-:W-:Y:S06]  /*7ed0*/  @!P2 BRA `(.L_x_200) ;  /* 0x000000000064a947 */ /* 0x000fec0003800000 */
[----:B------:R-:W-:-:S04]  /*7ee0*/  VIADD R85, R37, 0xfffffffd ;  /* 0xfffffffd25557836 */ /* 0x000fc80000000000 */
[----:B------:R-:W-:-:S04]  /*7ef0*/  IMAD.WIDE.U32 R200, R85, R208, RZ ;  /* 0x000000d055c87225 */ /* 0x000fc800078e00ff */
[----:B------:R-:W-:Y:S01]  /*7f00*/  IMAD R84, R85, R209, R201 ;  /* 0x000000d155547224 */ /* 0x000fe200078e02c9 */
[C---:B------:R-:W-:Y:S02]  /*7f10*/  LEA R86, P0, R200.reuse, R211, 0x7 ;  /* 0x000000d3c8567211 */ /* 0x040fe400078038ff */
[C---:B------:R-:W-:Y:S02]  /*7f20*/  LEA R192, P3, R200.reuse, R224, 0x8 ;  /* 0x000000e0c8c07211 */ /* 0x040fe400078640ff */
[--C-:B------:R-:W-:Y:S02]  /*7f30*/  LEA.HI.X R85, R200, R210, R84.reuse, 0x7, P0 ;  /* 0x000000d2c8557211 */ /* 0x100fe400000f3c54 */
[-C--:B------:R-:W-:Y:S02]  /*7f40*/  IADD3 R211, P0, PT, R211, R86.reuse, RZ ;  /* 0x00000056d3d37210 */ /* 0x080fe40007f1e0ff */
[----:B------:R-:W-:Y:S02]  /*7f50*/  LEA R92, P1, R208, R86, 0x6 ;  /* 0x00000056d05c7211 */ /* 0x000fe400078230ff */
[----:B------:R-:W-:Y:S01]  /*7f60*/  LEA.HI.X R193, R200, R223, R84, 0x8, P3 ;  /* 0x000000dfc8c17211 */ /* 0x000fe200018f4454 */
[----:B------:R-:W-:Y:S01]  /*7f70*/  IMAD.X R210, R210, 0x1, R85, P0 ;  /* 0x00000001d2d27824 */ /* 0x000fe200000e0655 */
[----:B------:R-:W-:-:S02]  /*7f80*/  LEA.HI.X R208, R208, R85, R209, 0x6, P1 ;  /* 0x00000055d0d07211 */ /* 0x000fc400008f34d1 */
[-C--:B------:R-:W-:Y:S01]  /*7f90*/  LEA R84, P3, R86, R224.reuse, 0x1 ;  /* 0x000000e056547211 */ /* 0x080fe200078608ff */
[----:B------:R-:W-:Y:S01]  /*7fa0*/  @!PT LDS RZ, [RZ] ;  /* 0x00000000fffff984 */ /* 0x000fe20000000800 */
[----:B------:R-:W-:Y:S01]  /*7fb0*/  @!PT LDS RZ, [RZ] ;  /* 0x00000000fffff984 */ /* 0x000fe20000000800 */
[----:B------:R-:W-:Y:S01]  /*7fc0*/  @!PT LDS RZ, [RZ] ;  /* 0x00000000fffff984 */ /* 0x000fe20000000800 */
[----:B------:R1:W-:Y:S01]  /*7fd0*/  LDGSTS.E.BYPASS.LTC128B.128 [R230+0x2000], desc[UR14][R192.64] ;  /* 0x02000000c0e67fae */ /* 0x0003e2000b981a0e */
[CC--:B------:R-:W-:Y:S02]  /*7fe0*/  LEA R202, P1, R211.reuse, R224.reuse, 0x1 ;  /* 0x000000e0d3ca7211 */ /* 0x0c0fe400078208ff */
[----:B------:R-:W-:Y:S02]  /*7ff0*/  LEA R200, P0, R92, R224, 0x1 ;  /* 0x000000e05cc87211 */ /* 0x000fe400078008ff */
[-C--:B------:R-:W-:Y:S02]  /*8000*/  LEA.HI.X R85, R86, R223.reuse, R85, 0x1, P3 ;  /* 0x000000df56557211 */ /* 0x080fe400018f0c55 */
[-C--:B------:R-:W-:Y:S02]  /*8010*/  LEA.HI.X R203, R211, R223.reuse, R210, 0x1, P1 ;  /* 0x000000dfd3cb7211 */ /* 0x080fe400008f0cd2 */
[----:B------:R-:W-:Y:S01]  /*8020*/  LEA.HI.X R201, R92, R223, R208, 0x1, P0 ;  /* 0x000000df5cc97211 */ /* 0x000fe200000f0cd0 */
[----:B------:R1:W-:Y:S04]  /*8030*/  LDGSTS.E.BYPASS.LTC128B.128 [R230+0x2800], desc[UR14][R84.64] ;  /* 0x0280000054e67fae */ /* 0x0003e8000b981a0e */
[----:B------:R1:W-:Y:S04]  /*8040*/  LDGSTS.E.BYPASS.LTC128B.128 [R230+0x3000], desc[UR14][R202.64] ;  /* 0x03000000cae67fae */ /* 0x0003e8000b981a0e */
[----:B------:R1:W-:Y:S04]  /*8050*/  LDGSTS.E.BYPASS.LTC128B.128 [R230+0x3800], desc[UR14][R200.64] ;  /* 0x03800000c8e67fae */ /* 0x0003e8000b981a0e */
[----:B------:R-:W0:Y:S02]  /*8060*/  LDGDEPBAR ;  /* 0x00000000000079af */ /* 0x000e240000000000 */
.L_x_200:
[C---:B------:R-:W-:Y:S01]  /*8070*/  VIADD R248, R177.reuse, 0xffffff28 ;  /* 0xffffff28b1f87836 */ /* 0x040fe20000000000 */
[----:B------:R-:W-:Y:S01]  /*8080*/  ISETP.GE.AND P1, PT, R190, R234, PT ;  /* 0x000000eabe00720c */ /* 0x000fe20003f26270 */
[C---:B-1----:R-:W-:Y:S02]  /*8090*/  VIADD R84, R177.reuse, 0xffffff39 ;  /* 0xffffff39b1547836 */ /* 0x042fe40000000000 */
[----:B------:R-:W-:Y:S01]  /*80a0*/  VIADD R247, R177, 0xffffff18 ;  /* 0xffffff18b1f77836 */ /* 0x000fe20000000000 */
[----:B------:R-:W-:Y:S01]  /*80b0*/  ISETP.GT.AND P5, PT, R235, R248, PT ;  /* 0x000000f8eb00720c */ /* 0x000fe20003fa4270 */
[----:B------:R-:W-:Y:S01]  /*80c0*/  VIADD R207, R177, 0xffffff19 ;  /* 0xffffff19b1cf7836 */ /* 0x000fe20000000000 */
[----:B------:R-:W-:Y:S01]  /*80d0*/  FSEL R205, R187, -INF , !P1 ;  /* 0xff800000bbcd7808 */ /* 0x000fe20004800000 */
[C---:B------:R-:W-:Y:S01]  /*80e0*/  VIADD R168, R177.reuse, 0xffffff58 ;  /* 0xffffff58b1a87836 */ /* 0x040fe20000000000 */
[----:B------:R-:W-:Y:S01]  /*80f0*/  FSEL R112, R112, -INF , !P5 ;  /* 0xff80000070707808 */ /* 0x000fe20006800000 */
[----:B------:R-:W-:Y:S01]  /*8100*/  VIADD R202, R177, 0xffffff29 ;  /* 0xffffff29b1ca7836 */ /* 0x000fe20000000000 */
[----:B------:R-:W-:Y:S01]  /*8110*/  ISETP.GT.AND P5, PT, R235, R84, PT ;  /* 0x00000054eb00720c */ /* 0x000fe20003fa4270 */
[----:B------:R-:W-:Y:S01]  /*8120*/  VIADD R86, R177, 0xffffff38 ;  /* 0xffffff38b1567836 */ /* 0x000fe20000000000 */
[----:B------:R-:W-:Y:S01]  /*8130*/  ISETP.GT.AND P3, PT, R235, R247, PT ;  /* 0x000000f7eb00720c */ /* 0x000fe20003f64270 */
[----:B------:R-:W-:Y:S01]  /*8140*/  VIADD R172, R177, 0xffffff48 ;  /* 0xffffff48b1ac7836 */ /* 0x000fe20000000000 */
[----:B------:R-:W-:Y:S01]  /*8150*/  ISETP.GT.AND P4, PT, R235, R207, PT ;  /* 0x000000cfeb00720c */ /* 0x000fe20003f84270 */
[----:B------:R-:W-:Y:S01]  /*8160*/  VIADD R92, R177, 0xffffff49 ;  /* 0xffffff49b15c7836 */ /* 0x000fe20000000000 */
[----:B------:R-:W-:Y:S01]  /*8170*/  FSEL R105, R105, -INF , !P5 ;  /* 0xff80000069697808 */ /* 0x000fe20006800000 */
[----:B------:R-:W-:Y:S01]  /*8180*/  VIADD R130, R177, 0xffffff59 ;  /* 0xffffff59b1827836 */ /* 0x000fe20000000000 */
[----:B------:R-:W-:Y:S01]  /*8190*/  ISETP.GT.AND P5, PT, R235, R168, PT ;  /* 0x000000a8eb00720c */ /* 0x000fe20003fa4270 */
[C---:B------:R-:W-:Y:S01]  /*81a0*/  VIADD R128, R177.reuse, 0xffffff68 ;  /* 0xffffff68b1807836 */ /* 0x040fe20000000000 */
[----:B------:R-:W-:Y:S01]  /*81b0*/  FSEL R120, R120, -INF , !P3 ;  /* 0xff80000078787808 */ /* 0x000fe20005800000 */
        /* <DEDUP_REMOVED lines=9> */
[----:B------:R-:W-:-:S02]  /*8250*/  ISETP.GE.AND P5, PT, R195, R234, PT ;  /* 0x000000eac300720c */ /* 0x000fc40003fa6270 */
[----:B------:R-:W-:Y:S02]  /*8260*/  FSEL R113, R113, -INF , !P3 ;  /* 0xff80000071717808 */ /* 0x000fe40005800000 */
[C---:B------:R-:W-:Y:S02]  /*8270*/  ISETP.GT.AND P3, PT, R235.reuse, R172, PT ;  /* 0x000000aceb00720c */ /* 0x040fe40003f64270 */
[----:B------:R-:W-:Y:S02]  /*8280*/  FSEL R104, R104, -INF , !P4 ;  /* 0xff80000068687808 */ /* 0x000fe40006000000 */
[----:B------:R-:W-:Y:S02]  /*8290*/  ISETP.GT.AND P4, PT, R235, R92, PT ;  /* 0x0000005ceb00720c */ /* 0x000fe40003f84270 */
[----:B------:R-:W-:Y:S02]  /*82a0*/  FSEL R201, R131, -INF , !P5 ;  /* 0xff80000083c97808 */ /* 0x000fe40006800000 */
[----:B------:R-:W-:-:S02]  /*82b0*/  ISETP.GE.AND P5, PT, R247, R234, PT ;  /* 0x000000eaf700720c */ /* 0x000fc40003fa6270 */
[----:B------:R-:W-:Y:S02]  /*82c0*/  FSEL R96, R96, -INF , !P3 ;  /* 0xff80000060607808 */ /* 0x000fe40005800000 */
[----:B------:R-:W-:Y:S02]  /*82d0*/  ISETP.GT.AND P3, PT, R235, R130, PT ;  /* 0x00000082eb00720c */ /* 0x000fe40003f64270 */
[----:B------:R-:W-:Y:S02]  /*82e0*/  FSEL R97, R97, -INF , !P4 ;  /* 0xff80000061617808 */ /* 0x000fe40006000000 */
[-C--:B------:R-:W-:Y:S02]  /*82f0*/  ISETP.GE.AND P4, PT, R173, R234.reuse, PT ;  /* 0x000000eaad00720c */ /* 0x080fe40003f86270 */
[----:B------:R-:W-:Y:S02]  /*8300*/  FSEL R203, R120, -INF , !P5 ;  /* 0xff80000078cb7808 */ /* 0x000fe40006800000 */
[----:B------:R-:W-:-:S02]  /*8310*/  ISETP.GE.AND P5, PT, R248, R234, PT ;  /* 0x000000eaf800720c */ /* 0x000fc40003fa6270 */
[----:B------:R-:W-:Y:S02]  /*8320*/  FSEL R85, R89, -INF , !P3 ;  /* 0xff80000059557808 */ /* 0x000fe40005800000 */
[-C--:B------:R-:W-:Y:S02]  /*8330*/  ISETP.GE.AND P3, PT, R126, R234.reuse, PT ;  /* 0x000000ea7e00720c */ /* 0x080fe40003f66270 */
[----:B------:R-:W-:Y:S02]  /*8340*/  FSEL R185, R185, -INF , !P4 ;  /* 0xff800000b9b97808 */ /* 0x000fe40006000000 */
[----:B------:R-:W-:Y:S02]  /*8350*/  FSEL R193, R112, -INF , !P5 ;  /* 0xff80000070c17808 */ /* 0x000fe40006800000 */
[-C--:B------:R-:W-:Y:S02]  /*8360*/  ISETP.GE.AND P4, PT, R182, R234.reuse, PT ;  /* 0x000000eab600720c */ /* 0x080fe40003f86270 */
[----:B------:R-:W-:-:S02]  /*8370*/  ISETP.GE.AND P5, PT, R86, R234, PT ;  /* 0x000000ea5600720c */ /* 0x000fc40003fa6270 */
[-C--:B------:R-:W-:Y:S02]  /*8380*/  ISETP.GE.AND P1, PT, R198, R234.reuse, PT ;  /* 0x000000eac600720c */ /* 0x080fe40003f26270 */
[----:B------:R-:W-:Y:S02]  /*8390*/  FSEL R192, R129, -INF , !P3 ;  /* 0xff80000081c07808 */ /* 0x000fe40005800000 */
[----:B------:R-:W-:Y:S02]  /*83a0*/  FMNMX3.FTZ R89, R36, R205, R185, !PT ;  /* 0x000000cd24597276 */ /* 0x000fe400078100b9 */
[----:B------:R-:W-:Y:S02]  /*83b0*/  FSEL R183, R183, -INF , !P4 ;  /* 0xff800000b7b77808 */ /* 0x000fe40006000000 */
[----:B------:R-:W-:Y:S02]  /*83c0*/  FSEL R200, R104, -INF , !P5 ;  /* 0xff80000068c87808 */ /* 0x000fe40006800000 */
[----:B------:R-:W-:-:S02]  /*83d0*/  ISETP.GE.AND P4, PT, R178, R234, PT ;  /* 0x000000eab200720c */ /* 0x000fc40003f86270 */
[-C--:B------:R-:W-:Y:S02]  /*83e0*/  ISETP.GE.AND P5, PT, R172, R234.reuse, PT ;  /* 0x000000eaac00720c */ /* 0x080fe40003fa6270 */
[----:B------:R-:W-:Y:S02]  /*83f0*/  ISETP.GE.AND P3, PT, R207, R234, PT ;  /* 0x000000eacf00720c */ /* 0x000fe40003f66270 */
[----:B------:R-:W-:Y:S02]  /*8400*/  FSEL R206, R184, -INF , !P1 ;  /* 0xff800000b8ce7808 */ /* 0x000fe40004800000 */
[----:B------:R-:W-:Y:S02]  /*8410*/  FMNMX3.FTZ R89, R89, R201, R192, !PT ;  /* 0x000000c959597276 */ /* 0x000fe400078100c0 */
[----:B------:R-:W-:Y:S02]  /*8420*/  FSEL R197, R197, -INF , !P4 ;  /* 0xff800000c5c57808 */ /* 0x000fe40006000000 */
[----:B------:R-:W-:-:S02]  /*8430*/  FSEL R184, R96, -INF , !P5 ;  /* 0xff80000060b87808 */ /* 0x000fc40006800000 */
[-C--:B------:R-:W-:Y:S02]  /*8440*/  ISETP.GE.AND P1, PT, R180, R234.reuse, PT ;  /* 0x000000eab400720c */ /* 0x080fe40003f26270 */
[----:B------:R-:W-:Y:S02]  /*8450*/  FSEL R211, R121, -INF , !P3 ;  /* 0xff80000079d37808 */ /* 0x000fe40005800000 */
[----:B------:R-:W-:Y:S02]  /*8460*/  ISETP.GE.AND P4, PT, R174, R234, PT ;  /* 0x000000eaae00720c */ /* 0x000fe40003f86270 */
[----:B------:R-:W-:Y:S02]  /*8470*/  FMNMX3.FTZ R96, R89, R206, R183, !PT ;  /* 0x000000ce59607276 */ /* 0x000fe400078100b7 */
[----:B------:R-:W-:Y:S02]  /*8480*/  ISETP.GE.AND P3, PT, R202, R234, PT ;  /* 0x000000eaca00720c */ /* 0x000fe40003f66270 */
[----:B------:R-:W-:-:S02]  /*8490*/  FSEL R199, R199, -INF , !P1 ;  /* 0xff800000c7c77808 */ /* 0x000fc40004800000 */
[----:B------:R-:W-:Y:S02]  /*84a0*/  FSEL R181, R181, -INF , !P4 ;  /* 0xff800000b5b57808 */ /* 0x000fe40006000000 */
[----:B------:R-:W-:Y:S02]  /*84b0*/  FMNMX3.FTZ R96, R96, R203, R211, !PT ;  /* 0x000000cb60607276 */ /* 0x000fe400078100d3 */
[-C--:B------:R-:W-:Y:S02]  /*84c0*/  ISETP.GE.AND P4, PT, R166, R234.reuse, PT ;  /* 0x000000eaa600720c */ /* 0x080fe40003f86270 */
[-C--:B------:R-:W-:Y:S02]  /*84d0*/  ISETP.GE.AND P1, PT, R176, R234.reuse, PT ;  /* 0x000000eab000720c */ /* 0x080fe40003f26270 */
[----:B------:R-:W-:Y:S02]  /*84e0*/  ISETP.GE.AND P5, PT, R168, R234, PT ;  /* 0x000000eaa800720c */ /* 0x000fe40003fa6270 */
[----:B------:R-:W-:-:S02]  /*84f0*/  FSEL R187, R113, -INF , !P3 ;  /* 0xff80000071bb7808 */ /* 0x000fc40005800000 */
[----:B------:R-:W-:Y:S02]  /*8500*/  FMNMX3.FTZ R96, R96, R199, R197, !PT ;  /* 0x000000c760607276 */ /* 0x000fe400078100c5 */
[-C--:B------:R-:W-:Y:S02]  /*8510*/  ISETP.GE.AND P3, PT, R84, R234.reuse, PT ;  /* 0x000000ea5400720c */ /* 0x080fe40003f66270 */
[----:B------:R-:W-:Y:S02]  /*8520*/  FSEL R129, R179, -INF , !P4 ;  /* 0xff800000b3817808 */ /* 0x000fe40006000000 */
[----:B------:R-:W-:Y:S02]  /*8530*/  FSEL R204, R204, -INF , !P1 ;  /* 0xff800000cccc7808 */ /* 0x000fe40004800000 */
[-C--:B------:R-:W-:Y:S02]  /*8540*/  ISETP.GE.AND P4, PT, R124, R234.reuse, PT ;  /* 0x000000ea7c00720c */ /* 0x080fe40003f86270 */
[----:B------:R-:W-:-:S02]  /*8550*/  ISETP.GE.AND P1, PT, R170, R234, PT ;  /* 0x000000eaaa00720c */ /* 0x000fc40003f26270 */
[----:B------:R-:W-:Y:S02]  /*8560*/  FSEL R120, R88, -INF , !P5 ;  /* 0xff80000058787808 */ /* 0x000fe40006800000 */
[----:B------:R-:W-:Y:S02]  /*8570*/  FMNMX3.FTZ R88, R96, R193, R187, !PT ;  /* 0x000000c160587276 */ /* 0x000fe400078100bb */
[----:B------:R-:W-:Y:S02]  /*8580*/  FSEL R131, R105, -INF , !P3 ;  /* 0xff80000069837808 */ /* 0x000fe40005800000 */
[----:B------:R-:W-:Y:S02]  /*8590*/  ISETP.GE.AND P3, PT, R92, R234, PT ;  /* 0x000000ea5c00720c */ /* 0x000fe40003f66270 */
[----:B------:R-:W-:Y:S02]  /*85a0*/  FSEL R113, R111, -INF , !P4 ;  /* 0xff8000006f717808 */ /* 0x000fe40006000000 */
[----:B------:R-:W-:-:S02]  /*85b0*/  FSEL R196, R196, -INF , !P1 ;  /* 0xff800000c4c47808 */ /* 0x000fc40004800000 */
[-C--:B------:R-:W-:Y:S02]  /*85c0*/  ISETP.GE.AND P4, PT, R94, R234.reuse, PT ;  /* 0x000000ea5e00720c */ /* 0x080fe40003f86270 */
[----:B------:R-:W-:Y:S02]  /*85d0*/  ISETP.GE.AND P1, PT, R164, R234, PT ;  /* 0x000000eaa400720c */ /* 0x000fe40003f26270 */
[----:B------:R-:W-:Y:S02]  /*85e0*/  FMNMX3.FTZ R88, R88, R204, R181, !PT ;  /* 0x000000cc58587276 */ /* 0x000fe400078100b5 */
[----:B------:R-:W-:Y:S02]  /*85f0*/  FSEL R121, R97, -INF , !P3 ;  /* 0xff80000061797808 */ /* 0x000fe40005800000 */
[----:B------:R-:W-:Y:S02]  /*8600*/  ISETP.GT.AND P6, PT, R235, R128, PT ;  /* 0x00000080eb00720c */ /* 0x000fe40003fc4270 */
[----:B------:R-:W-:-:S02]  /*8610*/  FSEL R97, R87, -INF , !P4 ;  /* 0xff80000057617808 */ /* 0x000fc40006000000 */
[----:B------:R-:W-:Y:S02]  /*8620*/  FSEL R188, R188, -INF , !P1 ;  /* 0xff800000bcbc7808 */ /* 0x000fe40004800000 */
[----:B------:R-:W-:Y:S02]  /*8630*/  FMNMX3.FTZ R87, R88, R200, R131, !PT ;  /* 0x000000c858577276 */ /* 0x000fe40007810083 */
[----:B------:R-:W-:Y:S02]  /*8640*/  ISETP.GE.AND P1, PT, R116, R234, PT ;  /* 0x000000ea7400720c */ /* 0x000fe40003f26270 */
[----:B------:R-:W-:Y:S02]  /*8650*/  FSEL R104, R80, -INF , !P6 ;  /* 0xff80000050687808 */ /* 0x000fe40007000000 */
[----:B------:R-:W-:Y:S02]  /*8660*/  FMNMX3.FTZ R80, R87, R196, R129, !PT ;  /* 0x000000c457507276 */ /* 0x000fe40007810081 */
[----:B------:R-:W-:-:S02]  /*8670*/  ISETP.GE.AND P3, PT, R130, R234, PT ;  /* 0x000000ea8200720c */ /* 0x000fc40003f66270 */
[----:B------:R-:W-:Y:S02]  /*8680*/  FSEL R112, R93, -INF , !P1 ;  /* 0xff8000005d707808 */ /* 0x000fe40004800000 */
[----:B------:R-:W-:Y:S02]  /*8690*/  ISETP.GT.AND P1, PT, R235, R118, PT ;  /* 0x00000076eb00720c */ /* 0x000fe40003f24270 */
[----:B------:R-:W-:Y:S02]  /*86a0*/  FMNMX3.FTZ R80, R80, R184, R121, !PT ;  /* 0x000000b850507276 */ /* 0x000fe40007810079 */
[----:B------:R-:W-:Y:S02]  /*86b0*/  FSEL R85, R85, -INF , !P3 ;  /* 0xff80000055557808 */ /* 0x000fe40005800000 */
[----:B------:R-:W-:Y:S02]  /*86c0*/  ISETP.GE.AND P3, PT, R118, R234, PT ;  /* 0x000000ea7600720c */ /* 0x000fe40003f66270 */
[----:B------:R-:W-:-:S02]  /*86d0*/  FSEL R81, R81, -INF , !P1 ;  /* 0xff80000051517808 */ /* 0x000fc40004800000 */
[----:B------:R-:W-:Y:S02]  /*86e0*/  FMNMX3.FTZ R80, R80, R188, R113, !PT ;  /* 0x000000bc50507276 */ /* 0x000fe40007810071 */
[----:B------:R-:W-:Y:S02]  /*86f0*/  FSEL R87, R81, -INF , !P3 ;  /* 0xff80000051577808 */ /* 0x000fe40005800000 */
[----:B------:R-:W-:Y:S02]  /*8700*/  ISETP.GE.AND P5, PT, R128, R234, PT ;  /* 0x000000ea8000720c */ /* 0x000fe40003fa6270 */
[C---:B------:R-:W-:Y:S02]  /*8710*/  ISETP.GT.AND P1, PT, R235.reuse, R102, PT ;  /* 0x00000066eb00720c */ /* 0x040fe40003f24270 */
[C---:B------:R-:W-:Y:S02]  /*8720*/  ISETP.GT.AND P3, PT, R235.reuse, R110, PT ;  /* 0x0000006eeb00720c */ /* 0x040fe40003f64270 */
[----:B------:R-:W-:-:S02]  /*8730*/  ISETP.GT.AND P4, PT, R235, R100, PT ;  /* 0x00000064eb00720c */ /* 0x000fc40003f84270 */
[----:B------:R-:W-:Y:S02]  /*8740*/  FMNMX3.FTZ R80, R80, R120, R85, !PT ;  /* 0x0000007850507276 */ /* 0x000fe40007810055 */
[----:B------:R-:W-:Y:S02]  /*8750*/  FSEL R104, R104, -INF , !P5 ;  /* 0xff80000068687808 */ /* 0x000fe40006800000 */
[----:B------:R-:W-:Y:S02]  /*8760*/  FSEL R77, R77, -INF , !P1 ;  /* 0xff8000004d4d7808 */ /* 0x000fe40004800000 */
[----:B------:R-:W-:Y:S02]  /*8770*/  FSEL R96, R72, -INF , !P3 ;  /* 0xff80000048607808 */ /* 0x000fe40005800000 */
[-C--:B------:R-:W-:Y:S02]  /*8780*/  ISETP.GE.AND P6, PT, R100, R234.reuse, PT ;  /* 0x000000ea6400720c */ /* 0x080fe40003fc6270 */
[----:B------:R-:W-:-:S02]  /*8790*/  ISETP.GE.AND P5, PT, R102, R234, PT ;  /* 0x000000ea6600720c */ /* 0x000fc40003fa6270 */
[----:B------:R-:W-:Y:S02]  /*87a0*/  FSEL R76, R76, -INF , !P4 ;  /* 0xff8000004c4c7808 */ /* 0x000fe40006000000 */
[----:B------:R-:W-:Y:S02]  /*87b0*/  ISETP.GT.AND P1, PT, R235, R108, PT ;  /* 0x0000006ceb00720c */ /* 0x000fe40003f24270 */
[----:B------:R-:W-:Y:S02]  /*87c0*/  FMNMX3.FTZ R72, R80, R112, R97, !PT ;  /* 0x0000007050487276 */ /* 0x000fe40007810061 */
[-C--:B------:R-:W-:Y:S02]  /*87d0*/  ISETP.GE.AND P4, PT, R110, R234.reuse, PT ;  /* 0x000000ea6e00720c */ /* 0x080fe40003f86270 */
[----:B------:R-:W-:Y:S02]  /*87e0*/  ISETP.GE.AND P3, PT, R108, R234, PT ;  /* 0x000000ea6c00720c */ /* 0x000fe40003f66270 */
[----:B------:R-:W-:-:S02]  /*87f0*/  FSEL R73, R73, -INF , !P1 ;  /* 0xff80000049497808 */ /* 0x000fc40004800000 */
[----:B------:R-:W-:Y:S02]  /*8800*/  FSEL R89, R76, -INF , !P6 ;  /* 0xff8000004c597808 */ /* 0x000fe40007000000 */
[----:B------:R-:W-:Y:S02]  /*8810*/  FSEL R88, R77, -INF , !P5 ;  /* 0xff8000004d587808 */ /* 0x000fe40006800000 */
[----:B------:R-:W-:Y:S02]  /*8820*/  FMNMX3.FTZ R72, R72, R104, R87, !PT ;  /* 0x0000006848487276 */ /* 0x000fe40007810057 */
[----:B------:R-:W-:Y:S02]  /*8830*/  FSEL R96, R96, -INF , !P4 ;  /* 0xff80000060607808 */ /* 0x000fe40006000000 */
[----:B------:R-:W-:Y:S02]  /*8840*/  FSEL R93, R73, -INF , !P3 ;  /* 0xff800000495d7808 */ /* 0x000fe40005800000 */
[----:B------:R-:W-:-:S02]  /*8850*/  FMNMX3.FTZ R72, R72, R89, R88, !PT ;  /* 0x0000005948487276 */ /* 0x000fc40007810058 */
[C---:B------:R-:W-:Y:S02]  /*8860*/  ISETP.GT.AND P4, PT, R243.reuse, R248, PT ;  /* 0x000000f8f300720c */ /* 0x040fe40003f84270 */
[----:B------:R-:W-:Y:S02]  /*8870*/  FMNMX3.FTZ R105, R72, R96, R93, !PT ;  /* 0x0000006048697276 */ /* 0x000fe4000781005d */
[C---:B------:R-:W-:Y:S02]  /*8880*/  ISETP.GT.AND P1, PT, R243.reuse, R207, PT ;  /* 0x000000cff300720c */ /* 0x040fe40003f24270 */
[----:B------:R-:W-:Y:S02]  /*8890*/  FSEL R245, R114, -INF , !P4 ;  /* 0xff80000072f57808 */ /* 0x000fe40006000000 */
[----:B------:R-:W1:Y:S01]  /*88a0*/  SHFL.BFLY PT, R114, R105, 0x2, 0x1f ;  /* 0x0c401f0069727f89 */ /* 0x000e6200000e0000 */
[----:B------:R-:W-:Y:S02]  /*88b0*/  ISETP.GT.AND P0, PT, R243, R247, PT ;  /* 0x000000f7f300720c */ /* 0x000fe40003f04270 */
[----:B------:R-:W-:-:S02]  /*88c0*/  FSEL R123, R123, -INF , !P1 ;  /* 0xff8000007b7b7808 */ /* 0x000fc40004800000 */
[C---:B------:R-:W-:Y:S02]  /*88d0*/  ISETP.GT.AND P1, PT, R243.reuse, R172, PT ;  /* 0x000000acf300720c */ /* 0x040fe40003f24270 */
[----:B------:R-:W-:Y:S02]  /*88e0*/  FSEL R122, R122, -INF , !P0 ;  /* 0xff8000007a7a7808 */ /* 0x000fe40004000000 */
[C---:B------:R-:W-:Y:S02]  /*88f0*/  ISETP.GT.AND P0, PT, R243.reuse, R92, PT ;  /* 0x0000005cf300720c */ /* 0x040fe40003f04270 */
[----:B------:R-:W-:Y:S02]  /*8900*/  FSEL R189, R98, -INF , !P1 ;  /* 0xff80000062bd7808 */ /* 0x000fe40004800000 */
[C---:B------:R-:W-:Y:S02]  /*8910*/  ISETP.GT.AND P1, PT, R243.reuse, R168, PT ;  /* 0x000000a8f300720c */ /* 0x040fe40003f24270 */
[----:B------:R-:W-:-:S02]  /*8920*/  ISETP.GT.AND P4, PT, R243, R86, PT ;  /* 0x00000056f300720c */ /* 0x000fc40003f84270 */
[----:B------:R-:W-:Y:S01]  /*8930*/  FSEL R77, R99, -INF , !P0 ;  /* 0xff800000634d7808 */ /* 0x000fe20004000000 */
[----:B------:R-:W-:Y:S01]  /*8940*/  IMAD.MOV.U32 R99, RZ, RZ, R183 ;  /* 0x000000ffff637224 */ /* 0x000fe200078e00b7 */
[C---:B------:R-:W-:Y:S02]  /*8950*/  ISETP.GT.AND P0, PT, R243.reuse, R100, PT ;  /* 0x00000064f300720c */ /* 0x040fe40003f04270 */
[C---:B------:R-:W-:Y:S02]  /*8960*/  ISETP.GT.AND P5, PT, R243.reuse, R128, PT ;  /* 0x00000080f300720c */ /* 0x040fe40003fa4270 */
[----:B------:R-:W-:Y:S02]  /*8970*/  FSEL R76, R90, -INF , !P1 ;  /* 0xff8000005a4c7808 */ /* 0x000fe40004800000 */
[C---:B------:R-:W-:Y:S02]  /*8980*/  ISETP.GT.AND P1, PT, R243.reuse, R110, PT ;  /* 0x0000006ef300720c */ /* 0x040fe40003f24270 */
[----:B------:R-:W-:Y:S01]  /*8990*/  FSEL R191, R106, -INF , !P4 ;  /* 0xff8000006abf7808 */ /* 0x000fe20006000000 */
[----:B------:R-:W-:Y:S01]  /*89a0*/  IMAD.MOV.U32 R106, RZ, RZ, R203 ;  /* 0x000000ffff6a7224 */ /* 0x000fe200078e00cb */
[----:B------:R-:W-:-:S02]  /*89b0*/  ISETP.GT.AND P4, PT, R243, R118, PT ;  /* 0x00000076f300720c */ /* 0x000fc40003f84270 */
[----:B------:R-:W-:Y:S01]  /*89c0*/  FSEL R72, R78, -INF , !P0 ;  /* 0xff8000004e487808 */ /* 0x000fe20004000000 */
[----:B------:R-:W-:Y:S01]  /*89d0*/  IMAD.MOV.U32 R78, RZ, RZ, R123 ;  /* 0x000000ffff4e7224 */ /* 0x000fe200078e007b */
[----:B------:R-:W-:Y:S02]  /*89e0*/  ISETP.GT.AND P0, PT, R243, R108, PT ;  /* 0x0000006cf300720c */ /* 0x000fe40003f04270 */
[----:B------:R-:W-:Y:S01]  /*89f0*/  FSEL R90, R82, -INF , !P5 ;  /* 0xff800000525a7808 */ /* 0x000fe20006800000 */
[----:B------:R-:W-:Y:S01]  /*8a00*/  IMAD.MOV.U32 R82, RZ, RZ, R192 ;  /* 0x000000ffff527224 */ /* 0x000fe200078e00c0 */
[----:B------:R-:W-:Y:S02]  /*8a10*/  FSEL R73, R74, -INF , !P1 ;  /* 0xff8000004a497808 */ /* 0x000fe40004800000 */
[C---:B------:R-:W-:Y:S02]  /*8a20*/  ISETP.GT.AND P5, PT, R242.reuse, R190, PT ;  /* 0x000000bef200720c */ /* 0x040fe40003fa4270 */
[----:B------:R-:W-:-:S02]  /*8a30*/  ISETP.GT.AND P1, PT, R242, R173, PT ;  /* 0x000000adf200720c */ /* 0x000fc40003f24270 */
[----:B------:R-:W-:Y:S02]  /*8a40*/  FSEL R83, R83, -INF , !P4 ;  /* 0xff80000053537808 */ /* 0x000fe40006000000 */
[----:B------:R-:W-:Y:S01]  /*8a50*/  FSEL R177, R75, -INF , !P0 ;  /* 0xff8000004bb17808 */ /* 0x000fe20004000000 */
[----:B------:R-:W-:Y:S01]  /*8a60*/  IMAD.MOV.U32 R75, RZ, RZ, R201 ;  /* 0x000000ffff4b7224 */ /* 0x000fe200078e00c9 */
[C---:B------:R-:W-:Y:S02]  /*8a70*/  ISETP.GT.AND P4, PT, R242.reuse, R195, PT ;  /* 0x000000c3f200720c */ /* 0x040fe40003f84270 */
[----:B------:R-:W-:Y:S02]  /*8a80*/  ISETP.GT.AND P3, PT, R243, R202, PT ;  /* 0x000000caf300720c */ /* 0x000fe40003f64270 */
[----:B------:R-:W-:Y:S02]  /*8a90*/  ISETP.GT.AND P0, PT, R242, R182, PT ;  /* 0x000000b6f200720c */ /* 0x000fe40003f04270 */
[----:B------:R-:W-:-:S02]  /*8aa0*/  FSEL R123, R68, -INF , !P5 ;  /* 0xff800000447b7808 */ /* 0x000fc40006800000 */
[C---:B------:R-:W-:Y:S02]  /*8ab0*/  ISETP.GT.AND P5, PT, R242.reuse, R247, PT ;  /* 0x000000f7f200720c */ /* 0x040fe40003fa4270 */
[----:B------:R-:W-:Y:S02]  /*8ac0*/  FSEL R69, R69, -INF , !P1 ;  /* 0xff80000045457808 */ /* 0x000fe40004800000 */
[----:B-1----:R-:W-:Y:S01]  /*8ad0*/  FMNMX.FTZ R74, R105, R114, !PT ;  /* 0x00000072694a7209 */ /* 0x002fe20007810000 */
[----:B------:R-:W-:Y:S01]  /*8ae0*/  IMAD.MOV.U32 R114, RZ, RZ, R246 ;  /* 0x000000ffff727224 */ /* 0x000fe200078e00f6 */
[----:B------:R-:W-:Y:S02]  /*8af0*/  ISETP.GT.AND P1, PT, R242, R207, PT ;  /* 0x000000cff200720c */ /* 0x000fe40003f24270 */
[----:B------:R-:W-:Y:S02]  /*8b00*/  FSEL R105, R64, -INF , !P4 ;  /* 0xff80000040697808 */ /* 0x000fe40006000000 */
[----:B------:R-:W-:Y:S01]  /*8b10*/  FSEL R81, R115, -INF , !P3 ;  /* 0xff80000073517808 */ /* 0x000fe20005800000 */
[----:B------:R-:W-:Y:S01]  /*8b20*/  IMAD.MOV.U32 R115, RZ, RZ, R206 ;  /* 0x000000ffff737224 */ /* 0x000fe200078e00ce */
[----:B------:R-:W-:-:S02]  /*8b30*/  FSEL R64, R61, -INF , !P0 ;  /* 0xff8000003d407808 */ /* 0x000fc40004000000 */
[----:B------:R-:W-:Y:S02]  /*8b40*/  ISETP.GT.AND P3, PT, R243, R84, PT ;  /* 0x00000054f300720c */ /* 0x000fe40003f64270 */
[----:B------:R-:W-:Y:S02]  /*8b50*/  FSEL R61, R56, -INF , !P5 ;  /* 0xff800000383d7808 */ /* 0x000fe40006800000 */
[----:B------:R-:W-:Y:S02]  /*8b60*/  FSEL R56, R57, -INF , !P1 ;  /* 0xff80000039387808 */ /* 0x000fe40004800000 */
[----:B------:R-:W-:Y:S02]  /*8b70*/  ISETP.GT.AND P1, PT, R242, R174, PT ;  /* 0x000000aef200720c */ /* 0x000fe40003f24270 */
[----:B------:R-:W-:Y:S02]  /*8b80*/  FSEL R80, R107, -INF , !P3 ;  /* 0xff8000006b507808 */ /* 0x000fe40005800000 */
[----:B------:R-:W-:-:S02]  /*8b90*/  ISETP.GT.AND P6, PT, R243, R130, PT ;  /* 0x00000082f300720c */ /* 0x000fc40003fc4270 */
[----:B------:R-:W-:Y:S01]  /*8ba0*/  ISETP.GT.AND P3, PT, R243, R102, PT ;  /* 0x00000066f300720c */ /* 0x000fe20003f64270 */
[----:B------:R-:W-:Y:S01]  /*8bb0*/  IMAD.MOV.U32 R243, RZ, RZ, R185 ;  /* 0x000000fffff37224 */ /* 0x000fe200078e00b9 */
[----:B------:R-:W-:Y:S02]  /*8bc0*/  FSEL R201, R45, -INF , !P1 ;  /* 0xff8000002dc97808 */ /* 0x000fe40004800000 */
[C---:B------:R-:W-:Y:S02]  /*8bd0*/  ISETP.GT.AND P1, PT, R242.reuse, R92, PT ;  /* 0x0000005cf200720c */ /* 0x040fe40003f24270 */
[----:B------:R-:W-:Y:S02]  /*8be0*/  FSEL R183, R91, -INF , !P6 ;  /* 0xff8000005bb77808 */ /* 0x000fe40007000000 */
[----:B------:R-:W-:Y:S01]  /*8bf0*/  FSEL R179, R79, -INF , !P3 ;  /* 0xff8000004fb37808 */ /* 0x000fe20005800000 */
[----:B------:R-:W-:Y:S01]  /*8c00*/  IMAD.MOV.U32 R79, RZ, RZ, R205 ;  /* 0x000000ffff4f7224 */ /* 0x000fe200078e00cd */
[----:B------:R-:W-:-:S02]  /*8c10*/  ISETP.GT.AND P6, PT, R242, R126, PT ;  /* 0x0000007ef200720c */ /* 0x000fc40003fc4270 */
[C---:B------:R-:W-:Y:S02]  /*8c20*/  ISETP.GT.AND P3, PT, R242.reuse, R198, PT ;  /* 0x000000c6f200720c */ /* 0x040fe40003f64270 */
[----:B------:R-:W-:Y:S02]  /*8c30*/  FSEL R252, R29, -INF , !P1 ;  /* 0xff8000001dfc7808 */ /* 0x000fe40004800000 */
[C---:B------:R-:W-:Y:S02]  /*8c40*/  ISETP.GT.AND P1, PT, R242.reuse, R94, PT ;  /* 0x0000005ef200720c */ /* 0x040fe40003f24270 */
[----:B------:R-:W-:Y:S02]  /*8c50*/  FSEL R65, R65, -INF , !P6 ;  /* 0xff80000041417808 */ /* 0x000fe40007000000 */
[C---:B------:R-:W-:Y:S02]  /*8c60*/  ISETP.GT.AND P4, PT, R242.reuse, R180, PT ;  /* 0x000000b4f200720c */ /* 0x040fe40003f84270 */
[----:B------:R-:W-:-:S02]  /*8c70*/  ISETP.GT.AND P6, PT, R242, R178, PT ;  /* 0x000000b2f200720c */ /* 0x000fc40003fc4270 */
[----:B------:R-:W-:Y:S02]  /*8c80*/  FSEL R107, R60, -INF , !P3 ;  /* 0xff8000003c6b7808 */ /* 0x000fe40005800000 */
[C---:B------:R-:W-:Y:S02]  /*8c90*/  ISETP.GT.AND P3, PT, R242.reuse, R248, PT ;  /* 0x000000f8f200720c */ /* 0x040fe40003f64270 */
[----:B------:R-:W-:Y:S02]  /*8ca0*/  ISETP.GT.AND P0, PT, R242, R202, PT ;  /* 0x000000caf200720c */ /* 0x000fe40003f04270 */
[----:B------:R-:W-:Y:S02]  /*8cb0*/  FSEL R249, R17, -INF , !P1 ;  /* 0xff80000011f97808 */ /* 0x000fe40004800000 */
[----:B------:R-:W1:Y:S01]  /*8cc0*/  SHFL.BFLY PT, R17, R74, 0x1, 0x1f ;  /* 0x0c201f004a117f89 */ /* 0x000e6200000e0000 */
[----:B------:R-:W-:Y:S02]  /*8cd0*/  FSEL R57, R52, -INF , !P4 ;  /* 0xff80000034397808 */ /* 0x000fe40006000000 */
[----:B------:R-:W-:-:S02]  /*8ce0*/  FSEL R68, R53, -INF , !P6 ;  /* 0xff80000035447808 */ /* 0x000fc40007000000 */
[----:B------:R-:W-:Y:S02]  /*8cf0*/  FSEL R53, R48, -INF , !P3 ;  /* 0xff80000030357808 */ /* 0x000fe40005800000 */
[----:B------:R-:W-:Y:S02]  /*8d00*/  FSEL R52, R49, -INF , !P0 ;  /* 0xff80000031347808 */ /* 0x000fe40004000000 */
[C---:B------:R-:W-:Y:S02]  /*8d10*/  ISETP.GT.AND P5, PT, R242.reuse, R176, PT ;  /* 0x000000b0f200720c */ /* 0x040fe40003fa4270 */
[C---:B------:R-:W-:Y:S02]  /*8d20*/  ISETP.GT.AND P4, PT, R242.reuse, R86, PT ;  /* 0x00000056f200720c */ /* 0x040fe40003f84270 */
[C---:B------:R-:W-:Y:S02]  /*8d30*/  ISETP.GT.AND P6, PT, R242.reuse, R84, PT ;  /* 0x00000054f200720c */ /* 0x040fe40003fc4270 */
[----:B------:R-:W-:-:S02]  /*8d40*/  ISETP.GT.AND P3, PT, R242, R170, PT ;  /* 0x000000aaf200720c */ /* 0x000fc40003f64270 */
[----:B------:R-:W-:Y:S02]  /*8d50*/  ISETP.GT.AND P0, PT, R242, R166, PT ;  /* 0x000000a6f200720c */ /* 0x000fe40003f04270 */
[----:B------:R-:W-:Y:S02]  /*8d60*/  FSEL R44, R44, -INF , !P5 ;  /* 0xff8000002c2c7808 */ /* 0x000fe40006800000 */
[----:B------:R-:W-:Y:S02]  /*8d70*/  FSEL R185, R40, -INF , !P4 ;  /* 0xff80000028b97808 */ /* 0x000fe40006000000 */
[----:B------:R-:W-:Y:S02]  /*8d80*/  FSEL R209, R41, -INF , !P6 ;  /* 0xff80000029d17808 */ /* 0x000fe40007000000 */
[----:B------:R-:W-:Y:S02]  /*8d90*/  FSEL R206, R32, -INF , !P3 ;  /* 0xff80000020ce7808 */ /* 0x000fe40005800000 */
[----:B------:R-:W-:-:S02]  /*8da0*/  FSEL R210, R33, -INF , !P0 ;  /* 0xff80000021d27808 */ /* 0x000fc40004000000 */
[C---:B------:R-:W-:Y:S02]  /*8db0*/  ISETP.GT.AND P5, PT, R242.reuse, R172, PT ;  /* 0x000000acf200720c */ /* 0x040fe40003fa4270 */
[C---:B------:R-:W-:Y:S02]  /*8dc0*/  ISETP.GT.AND P4, PT, R242.reuse, R164, PT ;  /* 0x000000a4f200720c */ /* 0x040fe40003f84270 */
[C---:B------:R-:W-:Y:S02]  /*8dd0*/  ISETP.GT.AND P6, PT, R242.reuse, R124, PT ;  /* 0x0000007cf200720c */ /* 0x040fe40003fc4270 */
[C---:B------:R-:W-:Y:S02]  /*8de0*/  ISETP.GT.AND P3, PT, R242.reuse, R168, PT ;  /* 0x000000a8f200720c */ /* 0x040fe40003f64270 */
[----:B------:R-:W-:Y:S02]  /*8df0*/  ISETP.GT.AND P0, PT, R242, R130, PT ;  /* 0x00000082f200720c */ /* 0x000fe40003f04270 */
[----:B------:R-:W-:-:S02]  /*8e00*/  FSEL R250, R28, -INF , !P5 ;  /* 0xff8000001cfa7808 */ /* 0x000fc40006800000 */
[----:B------:R-:W-:Y:S02]  /*8e10*/  FSEL R91, R24, -INF , !P4 ;  /* 0xff800000185b7808 */ /* 0x000fe40006000000 */
[----:B------:R-:W-:Y:S02]  /*8e20*/  FSEL R246, R25, -INF , !P6 ;  /* 0xff80000019f67808 */ /* 0x000fe40007000000 */
[----:B------:R-:W-:Y:S02]  /*8e30*/  FSEL R98, R20, -INF , !P3 ;  /* 0xff80000014627808 */ /* 0x000fe40005800000 */
[----:B------:R-:W-:Y:S02]  /*8e40*/  FSEL R208, R21, -INF , !P0 ;  /* 0xff80000015d07808 */ /* 0x000fe40004000000 */
[C---:B------:R-:W-:Y:S02]  /*8e50*/  ISETP.GT.AND P5, PT, R242.reuse, R116, PT ;  /* 0x00000074f200720c */ /* 0x040fe40003fa4270 */
[----:B------:R-:W-:-:S02]  /*8e60*/  ISETP.GT.AND P4, PT, R242, R128, PT ;  /* 0x00000080f200720c */ /* 0x000fc40003f84270 */
[C---:B------:R-:W-:Y:S02]  /*8e70*/  ISETP.GT.AND P6, PT, R242.reuse, R118, PT ;  /* 0x00000076f200720c */ /* 0x040fe40003fc4270 */
[C---:B------:R-:W-:Y:S02]  /*8e80*/  ISETP.GT.AND P3, PT, R242.reuse, R100, PT ;  /* 0x00000064f200720c */ /* 0x040fe40003f64270 */
[C---:B------:R-:W-:Y:S02]  /*8e90*/  ISETP.GT.AND P0, PT, R242.reuse, R102, PT ;  /* 0x00000066f200720c */ /* 0x040fe40003f04270 */
[----:B------:R-:W-:Y:S02]  /*8ea0*/  ISETP.GT.AND P1, PT, R242, R108, PT ;  /* 0x0000006cf200720c */ /* 0x000fe40003f24270 */
[----:B------:R-:W-:Y:S02]  /*8eb0*/  FSEL R251, R16, -INF , !P5 ;  /* 0xff80000010fb7808 */ /* 0x000fe40006800000 */
[----:B------:R-:W-:-:S02]  /*8ec0*/  FSEL R203, R12, -INF , !P4 ;  /* 0xff8000000ccb7808 */ /* 0x000fc40006000000 */
[----:B------:R-:W-:Y:S02]  /*8ed0*/  FSEL R205, R13, -INF , !P6 ;  /* 0xff8000000dcd7808 */ /* 0x000fe40007000000 */
[----:B------:R-:W-:Y:S02]  /*8ee0*/  FSEL R8, R8, -INF , !P3 ;  /* 0xff80000008087808 */ /* 0x000fe40005800000 */
[----:B------:R-:W-:Y:S02]  /*8ef0*/  FSEL R192, R9, -INF , !P0 ;  /* 0xff80000009c07808 */ /* 0x000fe40004000000 */
[----:B------:R-:W-:Y:S02]  /*8f00*/  ISETP.GT.AND P5, PT, R242, R110, PT ;  /* 0x0000006ef200720c */ /* 0x000fe40003fa4270 */
[C---:B------:R-:W-:Y:S02]  /*8f10*/  ISETP.GE.AND P4, PT, R190.reuse, R233, PT ;  /* 0x000000e9be00720c */ /* 0x040fe40003f86270 */
[----:B------:R-:W-:-:S02]  /*8f20*/  ISETP.GE.AND P6, PT, R190, R232, PT ;  /* 0x000000e8be00720c */ /* 0x000fc40003fc6270 */
[----:B------:R-:W-:Y:S02]  /*8f30*/  ISETP.GE.AND P3, PT, R190, R231, PT ;  /* 0x000000e7be00720c */ /* 0x000fe40003f66270 */
[----:B------:R-:W-:Y:S02]  /*8f40*/  ISETP.GT.AND P0, PT, R241, R190, PT ;  /* 0x000000bef100720c */ /* 0x000fe40003f04270 */
[----:B------:R-:W-:Y:S02]  /*8f50*/  FSEL R190, R5, -INF , !P1 ;  /* 0xff80000005be7808 */ /* 0x000fe40004800000 */
[----:B------:R-:W-:Y:S02]  /*8f60*/  ISETP.GT.AND P1, PT, R241, R173, PT ;  /* 0x000000adf100720c */ /* 0x000fe40003f24270 */
[----:B------:R-:W-:Y:S02]  /*8f70*/  FSEL R4, R4, -INF , !P5 ;  /* 0xff80000004047808 */ /* 0x000fe40006800000 */
[----:B------:R-:W-:-:S02]  /*8f80*/  ISETP.GE.AND P5, PT, R173, R233, PT ;  /* 0x000000e9ad00720c */ /* 0x000fc40003fa6270 */
[----:B------:R-:W-:Y:S02]  /*8f90*/  FSEL R45, R70, -INF , !P0 ;  /* 0xff800000462d7808 */ /* 0x000fe40004000000 */
[----:B------:R-:W-:Y:S02]  /*8fa0*/  FSEL R21, R71, -INF , !P1 ;  /* 0xff80000047157808 */ /* 0x000fe40004800000 */
[----:B-1----:R-:W-:Y:S02]  /*8fb0*/  FMNMX.FTZ R60, R74, R17, !PT ;  /* 0x000000114a3c7209 */ /* 0x002fe40007810000 */
[----:B------:R-:W-:Y:S02]  /*8fc0*/  ISETP.GE.AND P1, PT, R195, R233, PT ;  /* 0x000000e9c300720c */ /* 0x000fe40003f26270 */
[----:B------:R-:W-:Y:S02]  /*8fd0*/  FSEL R242, R175, -INF , !P4 ;  /* 0xff800000aff27808 */ /* 0x000fe40006000000 */
[----:B------:R-:W-:-:S02]  /*8fe0*/  FSEL R123, R123, -INF , !P6 ;  /* 0xff8000007b7b7808 */ /* 0x000fc40007000000 */
[----:B------:R-:W-:Y:S02]  /*8ff0*/  FSEL R45, R45, -INF , !P3 ;  /* 0xff8000002d2d7808 */ /* 0x000fe40005800000 */
[----:B------:R-:W-:Y:S02]  /*9000*/  FSEL R175, R167, -INF , !P5 ;  /* 0xff800000a7af7808 */ /* 0x000fe40006800000 */
[C---:B------:R-:W-:Y:S02]  /*9010*/  ISETP.GE.AND P3, PT, R195.reuse, R232, PT ;  /* 0x000000e8c300720c */ /* 0x040fe40003f66270 */
[----:B------:R-:W-:Y:S02]  /*9020*/  ISETP.GE.AND P6, PT, R195, R231, PT ;  /* 0x000000e7c300720c */ /* 0x000fe40003fc6270 */
[----:B------:R-:W-:Y:S01]  /*9030*/  ISETP.GT.AND P5, PT, R241, R195, PT ;  /* 0x000000c3f100720c */ /* 0x000fe20003fa4270 */
[----:B------:R-:W-:Y:S01]  /*9040*/  FMUL.FTZ R195, R60, UR5 ;  /* 0x000000053cc37c20 */ /* 0x000fe20008410000 */
[----:B------:R-:W-:-:S02]  /*9050*/  FSEL R167, R114, -INF , !P1 ;  /* 0xff80000072a77808 */ /* 0x000fc40004800000 */
[----:B------:R-:W-:Y:S02]  /*9060*/  FSETP.NEU.FTZ.AND P1, PT, R60, -INF , PT ;  /* 0xff8000003c00780b */ /* 0x000fe40003f3d000 */
[C---:B------:R-:W-:Y:S02]  /*9070*/  ISETP.GE.AND P4, PT, R173.reuse, R232, PT ;  /* 0x000000e8ad00720c */ /* 0x040fe40003f86270 */
[----:B------:R-:W-:Y:S02]  /*9080*/  ISETP.GE.AND P0, PT, R173, R231, PT ;  /* 0x000000e7ad00720c */ /* 0x000fe40003f06270 */
[----:B------:R-:W-:Y:S02]  /*9090*/  FSEL R195, R195, RZ, P1 ;  /* 0x000000ffc3c37208 */ /* 0x000fe40000800000 */
[----:B------:R-:W-:Y:S02]  /*90a0*/  FSEL R105, R105, -INF , !P3 ;  /* 0xff80000069697808 */ /* 0x000fe40005800000 */
[----:B------:R-:W-:Y:S01]  /*90b0*/  FSEL R111, R69, -INF , !P4 ;  /* 0xff800000456f7808 */ /* 0x000fe20006000000 */
[--C-:B------:R-:W-:Y:S01]  /*90c0*/  FFMA.FTZ R12, R75, UR5, -R195.reuse ;  /* 0x000000054b0c7c23 */ /* 0x100fe200080108c3 */
[----:B------:R-:W-:Y:S01]  /*90d0*/  ISETP.GT.AND P3, PT, R241, R126, PT ;  /* 0x0000007ef100720c */ /* 0x000fe20003f64270 */
[--C-:B------:R-:W-:Y:S01]  /*90e0*/  FFMA.FTZ R70, R187, UR5, -R195.reuse ;  /* 0x00000005bb467c23 */ /* 0x100fe200080108c3 */
[----:B------:R-:W-:Y:S01]  /*90f0*/  ISETP.GE.AND P4, PT, R126, R233, PT ;  /* 0x000000e97e00720c */ /* 0x000fe20003f86270 */
        /* <DEDUP_REMOVED lines=8> */
[----:B------:R-:W-:Y:S01]  /*9180*/  FFMA.FTZ R126, R79, UR5, -R195 ;  /* 0x000000054f7e7c23 */ /* 0x000fe200080108c3 */
[----:B------:R-:W-:Y:S01]  /*9190*/  FSEL R5, R67, -INF , !P3 ;  /* 0xff80000043057808 */ /* 0x000fe20005800000 */
[----:B------:R-:W-:Y:S01]  /*91a0*/  IMAD.MOV.U32 R79, RZ, RZ, R115 ;  /* 0x000000ffff4f7224 */ /* 0x000fe200078e0073 */
[----:B------:R-:W-:Y:S01]  /*91b0*/  FSEL R115, R109, -INF , !P4 ;  /* 0xff8000006d737808 */ /* 0x000fe20006000000 */
[--C-:B------:R-:W-:Y:S01]  /*91c0*/  FFMA.FTZ R67, R211, UR5, -R195.reuse ;  /* 0x00000005d3437c23 */ /* 0x100fe200080108c3 */
[----:B------:R-:W-:Y:S01]  /*91d0*/  FSEL R109, R65, -INF , !P0 ;  /* 0xff800000416d7808 */ /* 0x000fe20004000000 */
[----:B------:R-:W-:Y:S01]  /*91e0*/  FFMA.FTZ R65, R243, UR5, -R195 ;  /* 0x00000005f3417c23 */ /* 0x000fe200080108c3 */
[CC--:B------:R-:W-:Y:S01]  /*91f0*/  ISETP.GE.AND P3, PT, R198.reuse, R233.reuse, PT ;  /* 0x000000e9c600720c */ /* 0x0c0fe20003f66270 */
[----:B------:R-:W-:Y:S01]  /*9200*/  IMAD.MOV.U32 R243, RZ, RZ, R99 ;  /* 0x000000fffff37224 */ /* 0x000fe200078e0063 */
[----:B------:R-:W-:Y:S01]  /*9210*/  ISETP.GE.AND P4, PT, R198, R232, PT ;  /* 0x000000e8c600720c */ /* 0x000fe20003f86270 */
[--C-:B------:R-:W-:Y:S01]  /*9220*/  FFMA.FTZ R113, R113, UR5, -R195.reuse ;  /* 0x0000000571717c23 */ /* 0x100fe200080108c3 */
[----:B------:R-:W-:Y:S01]  /*9230*/  ISETP.GT.AND P0, PT, R241, R198, PT ;  /* 0x000000c6f100720c */ /* 0x000fe20003f04270 */
[--C-:B------:R-:W-:Y:S01]  /*9240*/  FFMA.FTZ R66, R243, UR5, -R195.reuse ;  /* 0x00000005f3427c23 */ /* 0x100fe200080108c3 */
[----:B------:R-:W-:Y:S01]  /*9250*/  FSEL R5, R5, -INF , !P5 ;  /* 0xff80000005057808 */ /* 0x000fe20006800000 */
[--C-:B------:R-:W-:Y:S01]  /*9260*/  FFMA.FTZ R87, R87, UR5, -R195.reuse ;  /* 0x0000000557577c23 */ /* 0x100fe200080108c3 */
[----:B------:R-:W-:Y:S01]  /*9270*/  ISETP.GE.AND P5, PT, R182, R233, PT ;  /* 0x000000e9b600720c */ /* 0x000fe20003fa6270 */
[--C-:B------:R-:W-:Y:S01]  /*9280*/  FFMA.FTZ R89, R89, UR5, -R195.reuse ;  /* 0x0000000559597c23 */ /* 0x100fe200080108c3 */
[----:B------:R-:W-:Y:S01]  /*9290*/  FSEL R99, R171, -INF , !P3 ;  /* 0xff800000ab637808 */ /* 0x000fe20005800000 */
[--C-:B------:R-:W-:Y:S01]  /*92a0*/  FFMA.FTZ R88, R88, UR5, -R195.reuse ;  /* 0x0000000558587c23 */ /* 0x100fe200080108c3 */
[----:B------:R-:W-:Y:S01]  /*92b0*/  FSEL R107, R107, -INF , !P4 ;  /* 0xff8000006b6b7808 */ /* 0x000fe20006000000 */
[--C-:B------:R-:W-:Y:S01]  /*92c0*/  FFMA.FTZ R93, R93, UR5, -R195.reuse ;  /* 0x000000055d5d7c23 */ /* 0x100fe200080108c3 */
[----:B------:R-:W-:Y:S01]  /*92d0*/  FSEL R9, R62, -INF , !P0 ;  /* 0xff8000003e097808 */ /* 0x000fe20004000000 */
[--C-:B------:R-:W-:Y:S01]  /*92e0*/  FFMA.FTZ R62, R82, UR5, -R195.reuse ;  /* 0x00000005523e7c23 */ /* 0x100fe200080108c3 */
[----:B------:R-:W-:Y:S01]  /*92f0*/  ISETP.GE.AND P3, PT, R182, R232, PT ;  /* 0x000000e8b600720c */ /* 0x000fe20003f66270 */
[----:B------:R-:W-:Y:S01]  /*9300*/  FFMA.FTZ R82, R204, UR5, -R195 ;  /* 0x00000005cc527c23 */ /* 0x000fe200080108c3 */
[----:B------:R-:W-:Y:S01]  /*9310*/  ISETP.GT.AND P4, PT, R241, R182, PT ;  /* 0x000000b6f100720c */ /* 0x000fe20003f84270 */
[----:B------:R-:W-:Y:S01]  /*9320*/  MUFU.EX2 R126, R126 ;  /* 0x0000007e007e7308 */ /* 0x000fe20000000800 */
[----:B------:R-:W-:-:S02]  /*9330*/  ISETP.GE.AND P0, PT, R182, R231, PT ;  /* 0x000000e7b600720c */ /* 0x000fc40003f06270 */
[----:B------:R-:W-:Y:S02]  /*9340*/  FSEL R182, R169, -INF , !P5 ;  /* 0xff800000a9b67808 */ /* 0x000fe40006800000 */
[----:B------:R-:W-:Y:S02]  /*9350*/  ISETP.GE.AND P5, PT, R247, R232, PT ;  /* 0x000000e8f700720c */ /* 0x000fe40003fa6270 */
[----:B------:R-:W-:Y:S01]  /*9360*/  FSEL R25, R63, -INF , !P4 ;  /* 0xff8000003f197808 */ /* 0x000fe20006000000 */
[----:B------:R-:W1:Y:S01]  /*9370*/  MUFU.EX2 R65, R65 ;  /* 0x0000004100417308 */ /* 0x000e620000000800 */
[----:B------:R-:W-:Y:S01]  /*9380*/  FSEL R49, R64, -INF , !P3 ;  /* 0xff80000040317808 */ /* 0x000fe20005800000 */
[----:B------:R-:W-:Y:S01]  /*9390*/  FFMA.FTZ R64, R106, UR5, -R195 ;  /* 0x000000056a407c23 */ /* 0x000fe200080108c3 */
[----:B------:R-:W-:Y:S02]  /*93a0*/  ISETP.GT.AND P3, PT, R241, R247, PT ;  /* 0x000000f7f100720c */ /* 0x000fe40003f64270 */
[----:B------:R-:W-:-:S02]  /*93b0*/  FSEL R13, R61, -INF , !P5 ;  /* 0xff8000003d0d7808 */ /* 0x000fc40006800000 */
[----:B------:R-:W-:Y:S01]  /*93c0*/  ISETP.GT.AND P5, PT, R241, R207, PT ;  /* 0x000000cff100720c */ /* 0x000fe20003fa4270 */
[----:B------:R2:W-:Y:S01]  /*93d0*/  MUFU.EX2 R63, R12 ;  /* 0x0000000c003f7308 */ /* 0x0005e20000000800 */
[----:B------:R-:W-:Y:S02]  /*93e0*/  FSEL R25, R25, -INF , !P0 ;  /* 0xff80000019197808 */ /* 0x000fe40004000000 */
[-C--:B------:R-:W-:Y:S02]  /*93f0*/  ISETP.GE.AND P4, PT, R247, R233.reuse, PT ;  /* 0x000000e9f700720c */ /* 0x080fe40003f86270 */
[C---:B------:R-:W-:Y:S02]  /*9400*/  ISETP.GE.AND P0, PT, R207.reuse, R233, PT ;  /* 0x000000e9cf00720c */ /* 0x040fe40003f06270 */
[----:B------:R-:W-:Y:S01]  /*9410*/  FSEL R33, R58, -INF , !P3 ;  /* 0xff8000003a217808 */ /* 0x000fe20005800000 */
[----:B------:R-:W3:Y:S01]  /*9420*/  MUFU.EX2 R62, R62 ;  /* 0x0000003e003e7308 */ /* 0x000ee20000000800 */
[----:B------:R-:W-:-:S02]  /*9430*/  ISETP.GE.AND P3, PT, R207, R231, PT ;  /* 0x000000e7cf00720c */ /* 0x000fc40003f66270 */
[----:B------:R-:W-:Y:S02]  /*9440*/  FSEL R41, R59, -INF , !P5 ;  /* 0xff8000003b297808 */ /* 0x000fe40006800000 */
[----:B------:R-:W-:Y:S02]  /*9450*/  FSEL R122, R122, -INF , !P4 ;  /* 0xff8000007a7a7808 */ /* 0x000fe40006000000 */
[----:B------:R-:W-:Y:S01]  /*9460*/  FSEL R58, R78, -INF , !P0 ;  /* 0xff8000004e3a7808 */ /* 0x000fe20004000000 */
[--C-:B------:R-:W-:Y:S01]  /*9470*/  FFMA.FTZ R78, R196, UR5, -R195.reuse ;  /* 0x00000005c44e7c23 */ /* 0x100fe200080108c3 */
[-C--:B------:R-:W-:Y:S01]  /*9480*/  ISETP.GE.AND P4, PT, R207, R232.reuse, PT ;  /* 0x000000e8cf00720c */ /* 0x080fe20003f86270 */
[--C-:B--2---:R-:W-:Y:S01]  /*9490*/  FFMA.FTZ R12, R79, UR5, -R195.reuse ;  /* 0x000000054f0c7c23 */ /* 0x104fe200080108c3 */
[C---:B------:R-:W-:Y:S01]  /*94a0*/  ISETP.GE.AND P0, PT, R180.reuse, R232, PT ;  /* 0x000000e8b400720c */ /* 0x040fe20003f06270 */
[----:B------:R-:W-:Y:S01]  /*94b0*/  FFMA.FTZ R79, R131, UR5, -R195 ;  /* 0x00000005834f7c23 */ /* 0x000fe200080108c3 */
[----:B------:R-:W-:Y:S01]  /*94c0*/  ISETP.GE.AND P5, PT, R180, R233, PT ;  /* 0x000000e9b400720c */ /* 0x000fe20003fa6270 */
[----:B------:R2:W-:Y:S01]  /*94d0*/  MUFU.EX2 R61, R12 ;  /* 0x0000000c003d7308 */ /* 0x0005e20000000800 */
[----:B------:R-:W-:-:S02]  /*94e0*/  FSEL R41, R41, -INF , !P3 ;  /* 0xff80000029297808 */ /* 0x000fc40005800000 */
[----:B------:R-:W-:Y:S02]  /*94f0*/  ISETP.GE.AND P3, PT, R178, R233, PT ;  /* 0x000000e9b200720c */ /* 0x000fe40003f66270 */
[----:B------:R-:W-:Y:S02]  /*9500*/  FSEL R29, R29, -INF , !P6 ;  /* 0xff8000001d1d7808 */ /* 0x000fe40007000000 */
[----:B------:R-:W-:Y:S01]  /*9510*/  ISETP.GE.AND P6, PT, R198, R231, PT ;  /* 0x000000e7c600720c */ /* 0x000fe20003fc6270 */
[----:B------:R-:W-:Y:S01]  /*9520*/  MUFU.EX2 R66, R66 ;  /* 0x0000004200427308 */ /* 0x000fe20000000800 */
[----:B------:R-:W-:Y:S02]  /*9530*/  FSEL R17, R56, -INF , !P4 ;  /* 0xff80000038117808 */ /* 0x000fe40006000000 */
[----:B------:R-:W-:Y:S02]  /*9540*/  FSEL R173, R57, -INF , !P0 ;  /* 0xff80000039ad7808 */ /* 0x000fe40004000000 */
[----:B------:R-:W-:-:S02]  /*9550*/  FSEL R56, R165, -INF , !P5 ;  /* 0xff800000a5387808 */ /* 0x000fc40006800000 */
[----:B------:R-:W-:Y:S01]  /*9560*/  ISETP.GT.AND P0, PT, R241, R178, PT ;  /* 0x000000b2f100720c */ /* 0x000fe20003f04270 */
[----:B------:R-:W-:Y:S01]  /*9570*/  MUFU.EX2 R64, R64 ;  /* 0x0000004000407308 */ /* 0x000fe20000000800 */
[-C--:B------:R-:W-:Y:S02]  /*9580*/  ISETP.GE.AND P5, PT, R178, R232.reuse, PT ;  /* 0x000000e8b200720c */ /* 0x080fe40003fa6270 */
[----:B------:R-:W-:Y:S02]  /*9590*/  FSEL R114, R127, -INF , !P3 ;  /* 0xff8000007f727808 */ /* 0x000fe40005800000 */
[----:B------:R-:W-:Y:S02]  /*95a0*/  ISETP.GE.AND P3, PT, R248, R232, PT ;  /* 0x000000e8f800720c */ /* 0x000fe40003f66270 */
[----:B------:R-:W-:Y:S01]  /*95b0*/  FSEL R9, R9, -INF , !P6 ;  /* 0xff80000009097808 */ /* 0x000fe20007000000 */
[----:B------:R-:W-:Y:S01]  /*95c0*/  MUFU.EX2 R67, R67 ;  /* 0x0000004300437308 */ /* 0x000fe20000000800 */
[----:B------:R-:W-:-:S02]  /*95d0*/  ISETP.GE.AND P6, PT, R247, R231, PT ;  /* 0x000000e7f700720c */ /* 0x000fc40003fc6270 */
[----:B------:R-:W-:Y:S02]  /*95e0*/  FSEL R55, R55, -INF , !P0 ;  /* 0xff80000037377808 */ /* 0x000fe40004000000 */
[----:B------:R-:W-:Y:S02]  /*95f0*/  ISETP.GT.AND P4, PT, R241, R180, PT ;  /* 0x000000b4f100720c */ /* 0x000fe40003f84270 */
[----:B------:R-:W-:Y:S01]  /*9600*/  ISETP.GE.AND P0, PT, R248, R233, PT ;  /* 0x000000e9f800720c */ /* 0x000fe20003f06270 */
[----:B------:R-:W-:Y:S01]  /*9610*/  MUFU.EX2 R69, R69 ;  /* 0x0000004500457308 */ /* 0x000fe20000000800 */
[----:B------:R-:W-:Y:S01]  /*9620*/  FSEL R169, R68, -INF , !P5 ;  /* 0xff80000044a97808 */ /* 0x000fe20006800000 */
[----:B------:R-:W-:Y:S01]  /*9630*/  FFMA.FTZ R68, R197, UR5, -R195 ;  /* 0x00000005c5447c23 */ /* 0x000fe200080108c3 */
[----:B------:R-:W-:Y:S02]  /*9640*/  ISETP.GT.AND P5, PT, R241, R248, PT ;  /* 0x000000f8f100720c */ /* 0x000fe40003fa4270 */
[----:B------:R-:W-:-:S02]  /*9650*/  FSEL R171, R53, -INF , !P3 ;  /* 0xff80000035ab7808 */ /* 0x000fc40005800000 */
[----:B------:R-:W-:Y:S01]  /*9660*/  ISETP.GT.AND P3, PT, R241, R202, PT ;  /* 0x000000caf100720c */ /* 0x000fe20003f64270 */
[----:B------:R-:W-:Y:S01]  /*9670*/  MUFU.EX2 R68, R68 ;  /* 0x0000004400447308 */ /* 0x000fe20000000800 */
[----:B------:R-:W-:Y:S02]  /*9680*/  FSEL R33, R33, -INF , !P6 ;  /* 0xff80000021217808 */ /* 0x000fe40007000000 */
[----:B------:R-:W-:Y:S02]  /*9690*/  ISETP.GE.AND P6, PT, R180, R231, PT ;  /* 0x000000e7b400720c */ /* 0x000fe40003fc6270 */
[----:B------:R-:W-:Y:S02]  /*96a0*/  FSEL R54, R54, -INF , !P4 ;  /* 0xff80000036367808 */ /* 0x000fe40006000000 */
[----:B------:R-:W-:Y:S01]  /*96b0*/  FSEL R48, R245, -INF , !P0 ;  /* 0xff800000f5307808 */ /* 0x000fe20004000000 */
[----:B------:R-:W-:Y:S01]  /*96c0*/  MUFU.EX2 R71, R71 ;  /* 0x0000004700477308 */ /* 0x000fe20000000800 */
[----:B------:R-:W-:-:S02]  /*96d0*/  ISETP.GE.AND P0, PT, R202, R232, PT ;  /* 0x000000e8ca00720c */ /* 0x000fc40003f06270 */
[----:B------:R-:W-:Y:S02]  /*96e0*/  FSEL R50, R50, -INF , !P5 ;  /* 0xff80000032327808 */ /* 0x000fe40006800000 */
[-C--:B------:R-:W-:Y:S02]  /*96f0*/  ISETP.GE.AND P5, PT, R202, R231.reuse, PT ;  /* 0x000000e7ca00720c */ /* 0x080fe40003fa6270 */
[----:B------:R-:W-:Y:S01]  /*9700*/  FSEL R51, R51, -INF , !P3 ;  /* 0xff80000033337808 */ /* 0x000fe20005800000 */
[----:B------:R-:W-:Y:S01]  /*9710*/  MUFU.EX2 R70, R70 ;  /* 0x0000004600467308 */ /* 0x000fe20000000800 */
[----:B--2---:R-:W-:Y:S02]  /*9720*/  FMNMX3.FTZ R12, R3, R242, R175, !PT ;  /* 0x000000f2030c7276 */ /* 0x004fe400078100af */
[----:B------:R-:W-:Y:S02]  /*9730*/  ISETP.GE.AND P4, PT, R178, R231, PT ;  /* 0x000000e7b200720c */ /* 0x000fe40003f86270 */
[----:B------:R-:W-:-:S02]  /*9740*/  FSEL R57, R54, -INF , !P6 ;  /* 0xff80000036397808 */ /* 0x000fc40007000000 */
[----:B------:R-:W-:Y:S01]  /*9750*/  ISETP.GE.AND P6, PT, R248, R231, PT ;  /* 0x000000e7f800720c */ /* 0x000fe20003fc6270 */
[----:B------:R-:W-:Y:S01]  /*9760*/  MUFU.EX2 R82, R82 ;  /* 0x0000005200527308 */ /* 0x000fe20000000800 */
[----:B------:R-:W-:Y:S02]  /*9770*/  FSEL R59, R52, -INF , !P0 ;  /* 0xff800000343b7808 */ /* 0x000fe40004000000 */
[----:B------:R-:W-:Y:S02]  /*9780*/  ISETP.GT.AND P0, PT, R241, R176, PT ;  /* 0x000000b0f100720c */ /* 0x000fe40003f04270 */
[----:B------:R-:W-:Y:S02]  /*9790*/  FSEL R187, R51, -INF , !P5 ;  /* 0xff80000033bb7808 */ /* 0x000fe40006800000 */
[----:B------:R-:W-:Y:S01]  /*97a0*/  FMNMX3.FTZ R51, R12, R167, R115, !PT ;  /* 0x000000a70c337276 */ /* 0x000fe20007810073 */
[----:B------:R-:W-:Y:S01]  /*97b0*/  MUFU.EX2 R79, R79 ;  /* 0x0000004f004f7308 */ /* 0x000fe20000000800 */
[----:B------:R-:W-:-:S02]  /*97c0*/  FSEL R55, R55, -INF , !P4 ;  /* 0xff80000037377808 */ /* 0x000fc40006000000 */
[----:B------:R-:W-:Y:S02]  /*97d0*/  ISETP.GE.AND P4, PT, R202, R233, PT ;  /* 0x000000e9ca00720c */ /* 0x000fe40003f86270 */
[----:B------:R-:W-:Y:S02]  /*97e0*/  FSEL R53, R50, -INF , !P6 ;  /* 0xff80000032357808 */ /* 0x000fe40007000000 */
[----:B------:R-:W-:Y:S01]  /*97f0*/  ISETP.GE.AND P6, PT, R176, R231, PT ;  /* 0x000000e7b000720c */ /* 0x000fe20003fc6270 */
[----:B------:R-:W-:Y:S01]  /*9800*/  MUFU.EX2 R78, R78 ;  /* 0x0000004e004e7308 */ /* 0x000fe20000000800 */
[----:B------:R-:W-:Y:S02]  /*9810*/  ISETP.GE.AND P5, PT, R174, R233, PT ;  /* 0x000000e9ae00720c */ /* 0x000fe40003fa6270 */
[----:B------:R-:W-:Y:S02]  /*9820*/  FSEL R46, R46, -INF , !P0 ;  /* 0xff8000002e2e7808 */ /* 0x000fe40004000000 */
[----:B------:R-:W-:-:S02]  /*9830*/  FMNMX3.FTZ R51, R51, R99, R182, !PT ;  /* 0x0000006333337276 */ /* 0x000fc400078100b6 */
[----:B------:R-:W-:Y:S01]  /*9840*/  FSEL R54, R81, -INF , !P4 ;  /* 0xff80000051367808 */ /* 0x000fe20006000000 */
[----:B------:R-:W-:Y:S01]  /*9850*/  FFMA.FTZ R81, R181, UR5, -R195 ;  /* 0x00000005b5517c23 */ /* 0x000fe200080108c3 */
[----:B------:R-:W-:Y:S01]  /*9860*/  ISETP.GE.AND P4, PT, R176, R232, PT ;  /* 0x000000e8b000720c */ /* 0x000fe20003f86270 */
[----:B------:R-:W-:Y:S01]  /*9870*/  MUFU.EX2 R75, R75 ;  /* 0x0000004b004b7308 */ /* 0x000fe20000000800 */
[----:B------:R-:W-:Y:S02]  /*9880*/  FSEL R165, R46, -INF , !P6 ;  /* 0xff8000002ea57808 */ /* 0x000fe40007000000 */
[----:B------:R-:W-:Y:S02]  /*9890*/  FSEL R106, R117, -INF , !P5 ;  /* 0xff800000756a7808 */ /* 0x000fe40006800000 */
[-C--:B------:R-:W-:Y:S02]  /*98a0*/  ISETP.GE.AND P6, PT, R86, R233.reuse, PT ;  /* 0x000000e95600720c */ /* 0x080fe40003fc6270 */
[----:B------:R-:W-:Y:S01]  /*98b0*/  ISETP.GE.AND P5, PT, R84, R233, PT ;  /* 0x000000e95400720c */ /* 0x000fe20003fa6270 */
[----:B------:R-:W-:Y:S01]  /*98c0*/  MUFU.EX2 R81, R81 ;  /* 0x0000005100517308 */ /* 0x000fe20000000800 */
[----:B------:R-:W-:-:S02]  /*98d0*/  FMNMX3.FTZ R51, R51, R122, R58, !PT ;  /* 0x0000007a33337276 */ /* 0x000fc4000781003a */
[----:B------:R-:W-:Y:S02]  /*98e0*/  FSEL R198, R44, -INF , !P4 ;  /* 0xff8000002cc67808 */ /* 0x000fe40006000000 */
[-C--:B------:R-:W-:Y:S02]  /*98f0*/  ISETP.GE.AND P3, PT, R176, R233.reuse, PT ;  /* 0x000000e9b000720c */ /* 0x080fe40003f66270 */
[----:B------:R-:W-:Y:S01]  /*9900*/  FSEL R46, R191, -INF , !P6 ;  /* 0xff800000bf2e7808 */ /* 0x000fe20007000000 */
[----:B------:R-:W-:Y:S01]  /*9910*/  MUFU.EX2 R74, R74 ;  /* 0x0000004a004a7308 */ /* 0x000fe20000000800 */
[----:B------:R-:W-:Y:S01]  /*9920*/  FSEL R44, R80, -INF , !P5 ;  /* 0xff800000502c7808 */ /* 0x000fe20006800000 */
[----:B------:R-:W-:Y:S01]  /*9930*/  FFMA.FTZ R80, R200, UR5, -R195 ;  /* 0x00000005c8507c23 */ /* 0x000fe200080108c3 */
[----:B------:R-:W-:Y:S02]  /*9940*/  FMNMX3.FTZ R51, R51, R56, R114, !PT ;  /* 0x0000003833337276 */ /* 0x000fe40007810072 */
[----:B------:R-:W-:-:S02]  /*9950*/  ISETP.GE.AND P6, PT, R170, R233, PT ;  /* 0x000000e9aa00720c */ /* 0x000fc40003fc6270 */
[-C--:B------:R-:W-:Y:S01]  /*9960*/  ISETP.GE.AND P5, PT, R166, R233.reuse, PT ;  /* 0x000000e9a600720c */ /* 0x080fe20003fa6270 */
[----:B------:R-:W-:Y:S01]  /*9970*/  MUFU.EX2 R80, R80 ;  /* 0x0000005000507308 */ /* 0x000fe20000000800 */
[----:B------:R-:W-:Y:S02]  /*9980*/  FSEL R50, R125, -INF , !P3 ;  /* 0xff8000007d327808 */ /* 0x000fe40005800000 */
[----:B------:R-:W-:Y:S02]  /*9990*/  FMNMX3.FTZ R51, R51, R48, R54, !PT ;  /* 0x0000003033337276 */ /* 0x000fe40007810036 */
[----:B------:R-:W-:Y:S02]  /*99a0*/  FSEL R40, R119, -INF , !P6 ;  /* 0xff80000077287808 */ /* 0x000fe40007000000 */
[----:B------:R-:W-:Y:S01]  /*99b0*/  FSEL R32, R103, -INF , !P5 ;  /* 0xff80000067207808 */ /* 0x000fe20006800000 */
[----:B------:R-:W-:Y:S01]  /*99c0*/  MUFU.EX2 R87, R87 ;  /* 0x0000005700577308 */ /* 0x000fe20000000800 */
[----:B------:R-:W-:-:S02]  /*99d0*/  ISETP.GE.AND P6, PT, R172, R233, PT ;  /* 0x000000e9ac00720c */ /* 0x000fc40003fc6270 */
[-C--:B------:R-:W-:Y:S02]  /*99e0*/  ISETP.GE.AND P5, PT, R92, R233.reuse, PT ;  /* 0x000000e95c00720c */ /* 0x080fe40003fa6270 */
[----:B------:R-:W-:Y:S02]  /*99f0*/  FMNMX3.FTZ R51, R51, R50, R106, !PT ;  /* 0x0000003233337276 */ /* 0x000fe4000781006a */
[----:B------:R-:W-:Y:S01]  /*9a00*/  FSEL R28, R189, -INF , !P6 ;  /* 0xff800000bd1c7808 */ /* 0x000fe20007000000 */
[----:B------:R-:W-:Y:S01]  /*9a10*/  MUFU.EX2 R89, R89 ;  /* 0x0000005900597308 */ /* 0x000fe20000000800 */
[----:B------:R-:W-:Y:S01]  /*9a20*/  FSEL R24, R77, -INF , !P5 ;  /* 0xff8000004d187808 */ /* 0x000fe20006800000 */
[----:B------:R-:W-:Y:S01]  /*9a30*/  FFMA.FTZ R77, R129, UR5, -R195 ;  /* 0x00000005814d7c23 */ /* 0x000fe200080108c3 */
[-C--:B------:R-:W-:Y:S02]  /*9a40*/  ISETP.GE.AND P6, PT, R164, R233.reuse, PT ;  /* 0x000000e9a400720c */ /* 0x080fe40003fc6270 */
[----:B------:R-:W-:-:S02]  /*9a50*/  ISETP.GE.AND P5, PT, R124, R233, PT ;  /* 0x000000e97c00720c */ /* 0x000fc40003fa6270 */
[----:B------:R-:W-:Y:S01]  /*9a60*/  FMNMX3.FTZ R51, R51, R46, R44, !PT ;  /* 0x0000002e33337276 */ /* 0x000fe2000781002c */
[----:B------:R-:W-:Y:S01]  /*9a70*/  MUFU.EX2 R77, R77 ;  /* 0x0000004d004d7308 */ /* 0x000fe20000000800 */
[----:B------:R-:W-:Y:S02]  /*9a80*/  FSEL R20, R101, -INF , !P6 ;  /* 0xff80000065147808 */ /* 0x000fe40007000000 */
[----:B------:R-:W-:Y:S02]  /*9a90*/  FSEL R16, R95, -INF , !P5 ;  /* 0xff8000005f107808 */ /* 0x000fe40006800000 */
[-C--:B------:R-:W-:Y:S02]  /*9aa0*/  ISETP.GE.AND P6, PT, R168, R233.reuse, PT ;  /* 0x000000e9a800720c */ /* 0x080fe40003fc6270 */
[----:B------:R-:W-:Y:S01]  /*9ab0*/  ISETP.GE.AND P5, PT, R130, R233, PT ;  /* 0x000000e98200720c */ /* 0x000fe20003fa6270 */
[----:B------:R-:W-:Y:S01]  /*9ac0*/  MUFU.EX2 R88, R88 ;  /* 0x0000005800587308 */ /* 0x000fe20000000800 */
[----:B------:R-:W-:-:S02]  /*9ad0*/  FMNMX3.FTZ R51, R51, R40, R32, !PT ;  /* 0x0000002833337276 */ /* 0x000fc40007810020 */
[----:B------:R-:W-:Y:S01]  /*9ae0*/  FSEL R12, R76, -INF , !P6 ;  /* 0xff8000004c0c7808 */ /* 0x000fe20007000000 */
[----:B------:R-:W-:Y:S01]  /*9af0*/  FFMA.FTZ R76, R184, UR5, -R195 ;  /* 0x00000005b84c7c23 */ /* 0x000fe200080108c3 */
[----:B------:R-:W-:Y:S02]  /*9b00*/  FSEL R52, R183, -INF , !P5 ;  /* 0xff800000b7347808 */ /* 0x000fe40006800000 */
[----:B------:R-:W-:Y:S02]  /*9b10*/  FMNMX3.FTZ R51, R51, R28, R24, !PT ;  /* 0x0000001c33337276 */ /* 0x000fe40007810018 */
[-C--:B------:R-:W-:Y:S01]  /*9b20*/  ISETP.GE.AND P6, PT, R116, R233.reuse, PT ;  /* 0x000000e97400720c */ /* 0x080fe20003fc6270 */
[----:B------:R-:W-:Y:S01]  /*9b30*/  MUFU.EX2 R76, R76 ;  /* 0x0000004c004c7308 */ /* 0x000fe20000000800 */
[----:B------:R-:W-:Y:S02]  /*9b40*/  ISETP.GE.AND P5, PT, R94, R233, PT ;  /* 0x000000e95e00720c */ /* 0x000fe40003fa6270 */
[----:B------:R-:W-:-:S02]  /*9b50*/  FMNMX3.FTZ R51, R51, R20, R16, !PT ;  /* 0x0000001433337276 */ /* 0x000fc40007810010 */
[----:B------:R-:W-:Y:S02]  /*9b60*/  FSEL R194, R194, -INF , !P6 ;  /* 0xff800000c2c27808 */ /* 0x000fe40007000000 */
[----:B------:R-:W-:Y:S02]  /*9b70*/  FSEL R186, R186, -INF , !P5 ;  /* 0xff800000baba7808 */ /* 0x000fe40006800000 */
[-C--:B------:R-:W-:Y:S02]  /*9b80*/  ISETP.GE.AND P6, PT, R128, R233.reuse, PT ;  /* 0x000000e98000720c */ /* 0x080fe40003fc6270 */
[----:B------:R-:W-:Y:S02]  /*9b90*/  ISETP.GE.AND P5, PT, R118, R233, PT ;  /* 0x000000e97600720c */ /* 0x000fe40003fa6270 */
[----:B------:R-:W-:Y:S02]  /*9ba0*/  FMNMX3.FTZ R51, R51, R12, R52, !PT ;  /* 0x0000000c33337276 */ /* 0x000fe40007810034 */
[----:B------:R-:W-:-:S02]  /*9bb0*/  FSEL R184, R90, -INF , !P6 ;  /* 0xff8000005ab87808 */ /* 0x000fc40007000000 */
[----:B------:R-:W-:Y:S01]  /*9bc0*/  FSEL R181, R83, -INF , !P5 ;  /* 0xff80000053b57808 */ /* 0x000fe20006800000 */
[--C-:B------:R-:W-:Y:S01]  /*9bd0*/  FFMA.FTZ R83, R85, UR5, -R195.reuse ;  /* 0x0000000555537c23 */ /* 0x100fe200080108c3 */
[-C--:B------:R-:W-:Y:S01]  /*9be0*/  ISETP.GE.AND P6, PT, R100, R233.reuse, PT ;  /* 0x000000e96400720c */ /* 0x080fe20003fc6270 */
[--C-:B------:R-:W-:Y:S01]  /*9bf0*/  FFMA.FTZ R85, R112, UR5, -R195.reuse ;  /* 0x0000000570557c23 */ /* 0x100fe200080108c3 */
[----:B------:R-:W-:Y:S02]  /*9c00*/  ISETP.GE.AND P5, PT, R102, R233, PT ;  /* 0x000000e96600720c */ /* 0x000fe40003fa6270 */
[----:B------:R-:W-:Y:S01]  /*9c10*/  FMNMX3.FTZ R51, R51, R194, R186, !PT ;  /* 0x000000c233337276 */ /* 0x000fe200078100ba */
[----:B------:R-:W-:Y:S01]  /*9c20*/  MUFU.EX2 R83, R83 ;  /* 0x0000005300537308 */ /* 0x000fe20000000800 */
[----:B------:R-:W-:Y:S01]  /*9c30*/  FSEL R180, R72, -INF , !P6 ;  /* 0xff80000048b47808 */ /* 0x000fe20007000000 */
[----:B------:R-:W-:Y:S01]  /*9c40*/  FFMA.FTZ R72, R120, UR5, -R195 ;  /* 0x0000000578487c23 */ /* 0x000fe200080108c3 */
[----:B------:R-:W-:-:S02]  /*9c50*/  FSEL R179, R179, -INF , !P5 ;  /* 0xff800000b3b37808 */ /* 0x000fc40006800000 */
[-C--:B------:R-:W-:Y:S02]  /*9c60*/  ISETP.GE.AND P6, PT, R110, R233.reuse, PT ;  /* 0x000000e96e00720c */ /* 0x080fe40003fc6270 */
[----:B------:R-:W-:Y:S01]  /*9c70*/  ISETP.GE.AND P5, PT, R108, R233, PT ;  /* 0x000000e96c00720c */ /* 0x000fe20003fa6270 */
[----:B------:R-:W-:Y:S01]  /*9c80*/  MUFU.EX2 R72, R72 ;  /* 0x0000004800487308 */ /* 0x000fe20000000800 */
[----:B------:R-:W-:Y:S02]  /*9c90*/  FMNMX3.FTZ R51, R51, R184, R181, !PT ;  /* 0x000000b833337276 */ /* 0x000fe400078100b5 */
[----:B------:R-:W-:Y:S02]  /*9ca0*/  FSEL R178, R73, -INF , !P6 ;  /* 0xff80000049b27808 */ /* 0x000fe40007000000 */
[----:B------:R-:W-:Y:S02]  /*9cb0*/  FSEL R177, R177, -INF , !P5 ;  /* 0xff800000b1b17808 */ /* 0x000fe40006800000 */
[----:B------:R-:W-:Y:S01]  /*9cc0*/  FMNMX3.FTZ R51, R51, R180, R179, !PT ;  /* 0x000000b433337276 */ /* 0x000fe200078100b3 */
[----:B------:R2:W-:Y:S01]  /*9cd0*/  MUFU.EX2 R73, R113 ;  /* 0x0000007100497308 */ /* 0x0005e20000000800 */
[----:B------:R-:W-:-:S02]  /*9ce0*/  ISETP.GE.AND P3, PT, R174, R232, PT ;  /* 0x000000e8ae00720c */ /* 0x000fc40003f66270 */
[----:B------:R-:W-:Y:S02]  /*9cf0*/  FMNMX3.FTZ R51, R51, R178, R177, !PT ;  /* 0x000000b233337276 */ /* 0x000fe400078100b1 */
[----:B------:R-:W-:Y:S02]  /*9d00*/  FSEL R201, R201, -INF , !P3 ;  /* 0xff800000c9c97808 */ /* 0x000fe40005800000 */
[C---:B------:R-:W-:Y:S01]  /*9d10*/  ISETP.GE.AND P6, PT, R86.reuse, R232, PT ;  /* 0x000000e85600720c */ /* 0x040fe20003fc6270 */
[----:B------:R-:W-:Y:S01]  /*9d20*/  MUFU.EX2 R85, R85 ;  /* 0x0000005500557308 */ /* 0x000fe20000000800 */
[----:B------:R-:W-:Y:S02]  /*9d30*/  ISETP.GE.AND P3, PT, R86, R231, PT ;  /* 0x000000e75600720c */ /* 0x000fe40003f66270 */
[C---:B------:R-:W-:Y:S02]  /*9d40*/  ISETP.GT.AND P5, PT, R241.reuse, R86, PT ;  /* 0x00000056f100720c */ /* 0x040fe40003fa4270 */
[----:B------:R-:W4:Y:S01]  /*9d50*/  SHFL.BFLY PT, R86, R51, 0x2, 0x1f ;  /* 0x0c401f0033567f89 */ /* 0x000f2200000e0000 */
[----:B------:R-:W-:-:S02]  /*9d60*/  ISETP.GT.AND P0, PT, R241, R174, PT ;  /* 0x000000aef100720c */ /* 0x000fc40003f04270 */
[----:B------:R-:W-:Y:S02]  /*9d70*/  ISETP.GE.AND P4, PT, R174, R231, PT ;  /* 0x000000e7ae00720c */ /* 0x000fe40003f86270 */
[----:B------:R-:W-:Y:S02]  /*9d80*/  FSEL R47, R47, -INF , !P0 ;  /* 0xff8000002f2f7808 */ /* 0x000fe40004000000 */
[----:B------:R-:W-:Y:S02]  /*9d90*/  ISETP.GE.AND P0, PT, R84, R232, PT ;  /* 0x000000e85400720c */ /* 0x000fe40003f06270 */
[----:B------:R-:W-:Y:S02]  /*9da0*/  FSEL R202, R47, -INF , !P4 ;  /* 0xff8000002fca7808 */ /* 0x000fe40006000000 */
[----:B------:R-:W-:Y:S02]  /*9db0*/  ISETP.GT.AND P4, PT, R241, R84, PT ;  /* 0x00000054f100720c */ /* 0x000fe40003f84270 */
[----:B------:R-:W-:-:S02]  /*9dc0*/  FSEL R42, R42, -INF , !P5 ;  /* 0xff8000002a2a7808 */ /* 0x000fc40006800000 */
[----:B------:R-:W-:Y:S02]  /*9dd0*/  FSEL R43, R43, -INF , !P4 ;  /* 0xff8000002b2b7808 */ /* 0x000fe40006000000 */
[----:B------:R-:W-:Y:S02]  /*9de0*/  ISETP.GE.AND P4, PT, R170, R232, PT ;  /* 0x000000e8aa00720c */ /* 0x000fe40003f86270 */
[----:B------:R-:W-:Y:S01]  /*9df0*/  ISETP.GE.AND P5, PT, R84, R231, PT ;  /* 0x000000e75400720c */ /* 0x000fe20003fa6270 */
[--C-:B------:R-:W-:Y:S01]  /*9e00*/  FFMA.FTZ R84, R97, UR5, -R195.reuse ;  /* 0x0000000561547c23 */ /* 0x100fe200080108c3 */
[----:B------:R-:W-:Y:S02]  /*9e10*/  FSEL R206, R206, -INF , !P4 ;  /* 0xff800000cece7808 */ /* 0x000fe40006000000 */
[----:B------:R-:W-:Y:S02]  /*9e20*/  ISETP.GT.AND P4, PT, R241, R166, PT ;  /* 0x000000a6f100720c */ /* 0x000fe40003f84270 */
[----:B----4-:R-:W-:Y:S01]  /*9e30*/  FMNMX.FTZ R51, R51, R86, !PT ;  /* 0x0000005633337209 */ /* 0x010fe20007810000 */
[----:B------:R-:W-:Y:S01]  /*9e40*/  FFMA.FTZ R86, R104, UR5, -R195 ;  /* 0x0000000568567c23 */ /* 0x000fe200080108c3 */
[----:B------:R-:W-:Y:S01]  /*9e50*/  FSEL R209, R209, -INF , !P0 ;  /* 0xff800000d1d17808 */ /* 0x000fe20004000000 */
[----:B------:R-:W-:Y:S01]  /*9e60*/  MUFU.EX2 R84, R84 ;  /* 0x0000005400547308 */ /* 0x000fe20000000800 */
[----:B------:R-:W-:Y:S01]  /*9e70*/  ISETP.GE.AND P0, PT, R166, R232, PT ;  /* 0x000000e8a600720c */ /* 0x000fe20003f06270 */
[----:B------:R-:W4:Y:S01]  /*9e80*/  SHFL.BFLY PT, R90, R51, 0x1, 0x1f ;  /* 0x0c201f00335a7f89 */ /* 0x000f2200000e0000 */
[----:B------:R-:W-:-:S02]  /*9e90*/  FSEL R247, R43, -INF , !P5 ;  /* 0xff8000002bf77808 */ /* 0x000fc40006800000 */
[----:B------:R-:W-:Y:S02]  /*9ea0*/  ISETP.GE.AND P5, PT, R166, R231, PT ;  /* 0x000000e7a600720c */ /* 0x000fe40003fa6270 */
[----:B------:R-:W-:Y:S01]  /*9eb0*/  FSEL R35, R35, -INF , !P4 ;  /* 0xff80000023237808 */ /* 0x000fe20006000000 */
[----:B------:R-:W-:Y:S01]  /*9ec0*/  MUFU.EX2 R86, R86 ;  /* 0x0000005600567308 */ /* 0x000fe20000000800 */
[----:B------:R-:W-:Y:S02]  /*9ed0*/  FSEL R210, R210, -INF , !P0 ;  /* 0xff800000d2d27808 */ /* 0x000fe40004000000 */
[----:B------:R-:W-:Y:S02]  /*9ee0*/  ISETP.GT.AND P0, PT, R241, R172, PT ;  /* 0x000000acf100720c */ /* 0x000fe40003f04270 */
[----:B------:R-:W-:Y:S02]  /*9ef0*/  FSEL R129, R35, -INF , !P5 ;  /* 0xff80000023817808 */ /* 0x000fe40006800000 */
[----:B------:R-:W-:-:S02]  /*9f00*/  ISETP.GT.AND P5, PT, R241, R92, PT ;  /* 0x0000005cf100720c */ /* 0x000fc40003fa4270 */
[----:B------:R-:W-:Y:S02]  /*9f10*/  FSEL R30, R30, -INF , !P0 ;  /* 0xff8000001e1e7808 */ /* 0x000fe40004000000 */
[----:B------:R-:W-:Y:S02]  /*9f20*/  ISETP.GE.AND P0, PT, R92, R231, PT ;  /* 0x000000e75c00720c */ /* 0x000fe40003f06270 */
[----:B------:R-:W-:Y:S02]  /*9f30*/  FSEL R31, R31, -INF , !P5 ;  /* 0xff8000001f1f7808 */ /* 0x000fe40006800000 */
[----:B------:R-:W-:Y:S02]  /*9f40*/  ISETP.GT.AND P5, PT, R241, R164, PT ;  /* 0x000000a4f100720c */ /* 0x000fe40003fa4270 */
[----:B------:R-:W-:Y:S02]  /*9f50*/  FSEL R248, R31, -INF , !P0 ;  /* 0xff8000001ff87808 */ /* 0x000fe40004000000 */
[----:B------:R-:W-:-:S02]  /*9f60*/  ISETP.GT.AND P0, PT, R241, R124, PT ;  /* 0x0000007cf100720c */ /* 0x000fc40003f04270 */
[----:B------:R-:W-:Y:S02]  /*9f70*/  FSEL R200, R185, -INF , !P6 ;  /* 0xff800000b9c87808 */ /* 0x000fe40007000000 */
[----:B------:R-:W-:Y:S02]  /*9f80*/  FSEL R26, R26, -INF , !P5 ;  /* 0xff8000001a1a7808 */ /* 0x000fe40006800000 */
[----:B------:R-:W-:Y:S02]  /*9f90*/  ISETP.GT.AND P6, PT, R241, R170, PT ;  /* 0x000000aaf100720c */ /* 0x000fe40003fc4270 */
[----:B------:R-:W-:Y:S02]  /*9fa0*/  ISETP.GE.AND P5, PT, R124, R231, PT ;  /* 0x000000e77c00720c */ /* 0x000fe40003fa6270 */
[----:B------:R-:W-:Y:S02]  /*9fb0*/  FSEL R27, R27, -INF , !P0 ;  /* 0xff8000001b1b7808 */ /* 0x000fe40004000000 */
[----:B------:R-:W-:-:S02]  /*9fc0*/  FSEL R204, R42, -INF , !P3 ;  /* 0xff8000002acc7808 */ /* 0x000fc40005800000 */
[----:B------:R-:W-:Y:S02]  /*9fd0*/  ISETP.GE.AND P3, PT, R170, R231, PT ;  /* 0x000000e7aa00720c */ /* 0x000fe40003f66270 */
[----:B------:R-:W-:Y:S02]  /*9fe0*/  FSEL R34, R34, -INF , !P6 ;  /* 0xff80000022227808 */ /* 0x000fe40007000000 */
[----:B------:R-:W-:Y:S02]  /*9ff0*/  FSEL R243, R27, -INF , !P5 ;  /* 0xff8000001bf37808 */ /* 0x000fe40006800000 */
[----:B------:R-:W-:Y:S02]  /*a000*/  ISETP.GE.AND P5, PT, R130, R232, PT ;  /* 0x000000e88200720c */ /* 0x000fe40003fa6270 */
[----:B----4-:R-:W-:Y:S02]  /*a010*/  FMNMX.FTZ R90, R51, R90, !PT ;  /* 0x0000005a335a7209 */ /* 0x010fe40007810000 */
[----:B------:R-:W-:-:S02]  /*a020*/  FSEL R47, R34, -INF , !P3 ;  /* 0xff800000222f7808 */ /* 0x000fc40005800000 */
[-C--:B------:R-:W-:Y:S02]  /*a030*/  ISETP.GE.AND P3, PT, R172, R231.reuse, PT ;  /* 0x000000e7ac00720c */ /* 0x080fe40003f66270 */
[----:B------:R-:W-:Y:S02]  /*a040*/  FSEL R208, R208, -INF , !P5 ;  /* 0xff800000d0d07808 */ /* 0x000fe40006800000 */
[----:B------:R-:W-:Y:S01]  /*a050*/  ISETP.GE.AND P4, PT, R92, R232, PT ;  /* 0x000000e85c00720c */ /* 0x000fe20003f86270 */
[----:B------:R-:W-:Y:S01]  /*a060*/  FFMA.FTZ R92, R96, UR5, -R195 ;  /* 0x00000005605c7c23 */ /* 0x000fe200080108c3 */
[----:B------:R-:W-:Y:S01]  /*a070*/  ISETP.GT.AND P5, PT, R241, R116, PT ;  /* 0x00000074f100720c */ /* 0x000fe20003fa4270 */
[----:B------:R-:W-:Y:S01]  /*a080*/  FMUL.FTZ R195, R90, UR5 ;  /* 0x000000055ac37c20 */ /* 0x000fe20008410000 */
[----:B------:R-:W-:Y:S02]  /*a090*/  FSEL R174, R30, -INF , !P3 ;  /* 0xff8000001eae7808 */ /* 0x000fe40005800000 */
[----:B------:R-:W-:Y:S01]  /*a0a0*/  FSETP.NEU.FTZ.AND P0, PT, R90, -INF , PT ;  /* 0xff8000005a00780b */ /* 0x000fe20003f1d000 */
[----:B------:R-:W-:Y:S01]  /*a0b0*/  MUFU.EX2 R92, R92 ;  /* 0x0000005c005c7308 */ /* 0x000fe20000000800 */
[----:B------:R-:W-:-:S02]  /*a0c0*/  ISETP.GE.AND P3, PT, R164, R231, PT ;  /* 0x000000e7a400720c */ /* 0x000fc40003f66270 */
[----:B------:R-:W-:Y:S02]  /*a0d0*/  FSEL R199, R18, -INF , !P5 ;  /* 0xff80000012c77808 */ /* 0x000fe40006800000 */
[-C--:B------:R-:W-:Y:S02]  /*a0e0*/  ISETP.GE.AND P6, PT, R172, R232.reuse, PT ;  /* 0x000000e8ac00720c */ /* 0x080fe40003fc6270 */
[----:B------:R-:W-:Y:S02]  /*a0f0*/  FSEL R252, R252, -INF , !P4 ;  /* 0xff800000fcfc7808 */ /* 0x000fe40006000000 */
[----:B------:R-:W-:Y:S02]  /*a100*/  FMNMX3.FTZ R18, R2, R123, R111, !PT ;  /* 0x0000007b02127276 */ /* 0x000fe4000781006f */
[----:B------:R-:W-:Y:S02]  /*a110*/  ISETP.GE.AND P4, PT, R124, R232, PT ;  /* 0x000000e87c00720c */ /* 0x000fe40003f86270 */
[----:B------:R-:W-:-:S02]  /*a120*/  FSEL R195, R195, RZ, P0 ;  /* 0x000000ffc3c37208 */ /* 0x000fc40000000000 */
[----:B------:R-:W-:Y:S02]  /*a130*/  FSEL R245, R26, -INF , !P3 ;  /* 0xff8000001af57808 */ /* 0x000fe40005800000 */
[----:B------:R-:W-:Y:S01]  /*a140*/  FSEL R250, R250, -INF , !P6 ;  /* 0xff800000fafa7808 */ /* 0x000fe20007000000 */
[--C-:B------:R-:W-:Y:S01]  /*a150*/  FFMA.FTZ R131, R242, UR5, -R195.reuse ;  /* 0x00000005f2837c23 */ /* 0x100fe200080108c3 */
[-C--:B------:R-:W-:Y:S01]  /*a160*/  ISETP.GE.AND P3, PT, R168, R232.reuse, PT ;  /* 0x000000e8a800720c */ /* 0x080fe20003f66270 */
[----:B------:R-:W-:Y:S01]  /*a170*/  FFMA.FTZ R121, R175, UR5, -R195 ;  /* 0x00000005af797c23 */ /* 0x000fe200080108c3 */
[----:B------:R-:W-:Y:S01]  /*a180*/  FMNMX3.FTZ R18, R18, R105, R109, !PT ;  /* 0x0000006912127276 */ /* 0x000fe2000781006d */
[--C-:B------:R-:W-:Y:S01]  /*a190*/  FFMA.FTZ R103, R106, UR5, -R195.reuse ;  /* 0x000000056a677c23 */ /* 0x100fe200080108c3 */
[----:B------:R-:W-:Y:S01]  /*a1a0*/  ISETP.GE.AND P6, PT, R164, R232, PT ;  /* 0x000000e8a400720c */ /* 0x000fe20003fc6270 */
[--C-:B------:R-:W-:Y:S01]  /*a1b0*/  FFMA.FTZ R101, R167, UR5, -R195.reuse ;  /* 0x00000005a7657c23 */ /* 0x100fe200080108c3 */
[----:B------:R-:W-:Y:S01]  /*a1c0*/  FSEL R246, R246, -INF , !P4 ;  /* 0xff800000f6f67808 */ /* 0x000fe20006000000 */
[--C-:B------:R-:W-:Y:S01]  /*a1d0*/  FFMA.FTZ R112, R12, UR5, -R195.reuse ;  /* 0x000000050c707c23 */ /* 0x100fe200080108c3 */
[----:B------:R-:W-:Y:S01]  /*a1e0*/  ISETP.GT.AND P4, PT, R241, R168, PT ;  /* 0x000000a8f100720c */ /* 0x000fe20003f84270 */
[--C-:B------:R-:W-:Y:S01]  /*a1f0*/  FFMA.FTZ R117, R32, UR5, -R195.reuse ;  /* 0x0000000520757c23 */ /* 0x100fe200080108c3 */
[----:B------:R-:W-:Y:S01]  /*a200*/  FSEL R242, R98, -INF , !P3 ;  /* 0xff80000062f27808 */ /* 0x000fe20005800000 */
[----:B------:R-:W-:Y:S01]  /*a210*/  FFMA.FTZ R104, R115, UR5, -R195 ;  /* 0x0000000573687c23 */ /* 0x000fe200080108c3 */
[----:B------:R-:W-:Y:S01]  /*a220*/  FMNMX3.FTZ R18, R18, R107, R49, !PT ;  /* 0x0000006b12127276 */ /* 0x000fe20007810031 */
[----:B------:R-:W-:Y:S01]  /*a230*/  MUFU.EX2 R131, R131 ;  /* 0x0000008300837308 */ /* 0x000fe20000000800 */
[----:B------:R-:W-:Y:S01]  /*a240*/  FSEL R42, R91, -INF , !P6 ;  /* 0xff8000005b2a7808 */ /* 0x000fe20007000000 */
[--C-:B------:R-:W-:Y:S01]  /*a250*/  FFMA.FTZ R96, R114, UR5, -R195.reuse ;  /* 0x0000000572607c23 */ /* 0x100fe200080108c3 */
[----:B------:R-:W-:Y:S01]  /*a260*/  ISETP.GT.AND P3, PT, R241, R130, PT ;  /* 0x00000082f100720c */ /* 0x000fe20003f64270 */
[--C-:B------:R-:W-:Y:S01]  /*a270*/  FFMA.FTZ R114, R20, UR5, -R195.reuse ;  /* 0x0000000514727c23 */ /* 0x100fe200080108c3 */
[----:B------:R-:W-:Y:S01]  /*a280*/  ISETP.GE.AND P6, PT, R168, R231, PT ;  /* 0x000000e7a800720c */ /* 0x000fe20003fc6270 */
[----:B--2---:R-:W-:Y:S01]  /*a290*/  FFMA.FTZ R113, R16, UR5, -R195 ;  /* 0x0000000510717c23 */ /* 0x004fe200080108c3 */
[----:B------:R-:W-:Y:S01]  /*a2a0*/  FSEL R22, R22, -INF , !P4 ;  /* 0xff80000016167808 */ /* 0x000fe20006000000 */
[----:B------:R2:W-:Y:S01]  /*a2b0*/  MUFU.EX2 R91, R93 ;  /* 0x0000005d005b7308 */ /* 0x0005e20000000800 */
[----:B------:R-:W-:Y:S01]  /*a2c0*/  FMNMX3.FTZ R18, R18, R13, R17, !PT ;  /* 0x0000000d12127276 */ /* 0x000fe20007810011 */
[--C-:B------:R-:W-:Y:S01]  /*a2d0*/  FFMA.FTZ R95, R48, UR5, -R195.reuse ;  /* 0x00000005305f7c23 */ /* 0x100fe200080108c3 */
[----:B------:R-:W-:Y:S01]  /*a2e0*/  FSEL R23, R23, -INF , !P3 ;  /* 0xff80000017177808 */ /* 0x000fe20005800000 */
[--C-:B------:R-:W-:Y:S01]  /*a2f0*/  FFMA.FTZ R120, R46, UR5, -R195.reuse ;  /* 0x000000052e787c23 */ /* 0x100fe200080108c3 */
[-C--:B------:R-:W-:Y:S01]  /*a300*/  ISETP.GE.AND P4, PT, R130, R231.reuse, PT ;  /* 0x000000e78200720c */ /* 0x080fe20003f86270 */
[--C-:B------:R-:W-:Y:S01]  /*a310*/  FFMA.FTZ R119, R44, UR5, -R195.reuse ;  /* 0x000000052c777c23 */ /* 0x100fe200080108c3 */
[----:B------:R-:W-:Y:S01]  /*a320*/  FSEL R211, R22, -INF , !P6 ;  /* 0xff80000016d37808 */ /* 0x000fe20007000000 */
[----:B------:R-:W-:Y:S01]  /*a330*/  MUFU.EX2 R121, R121 ;  /* 0x0000007900797308 */ /* 0x000fe20000000800 */
[-C--:B------:R-:W-:Y:S01]  /*a340*/  ISETP.GE.AND P3, PT, R116, R232.reuse, PT ;  /* 0x000000e87400720c */ /* 0x080fe20003f66270 */
[--C-:B------:R-:W-:Y:S01]  /*a350*/  FFMA.FTZ R115, R24, UR5, -R195.reuse ;  /* 0x0000000518737c23 */ /* 0x100fe200080108c3 */
[----:B------:R-:W-:Y:S01]  /*a360*/  ISETP.GE.AND P6, PT, R116, R231, PT ;  /* 0x000000e77400720c */ /* 0x000fe20003fc6270 */
[----:B------:R-:W-:Y:S01]  /*a370*/  FFMA.FTZ R116, R28, UR5, -R195 ;  /* 0x000000051c747c23 */ /* 0x000fe200080108c3 */
[----:B------:R-:W-:Y:S01]  /*a380*/  FMNMX3.FTZ R18, R18, R173, R169, !PT ;  /* 0x000000ad12127276 */ /* 0x000fe200078100a9 */
[--C-:B------:R-:W-:Y:S01]  /*a390*/  FFMA.FTZ R98, R58, UR5, -R195.reuse ;  /* 0x000000053a627c23 */ /* 0x100fe200080108c3 */
[----:B------:R-:W-:Y:S01]  /*a3a0*/  FSEL R207, R23, -INF , !P4 ;  /* 0xff80000017cf7808 */ /* 0x000fe20006000000 */
[----:B------:R-:W-:Y:S01]  /*a3b0*/  MUFU.EX2 R101, R101 ;  /* 0x0000006500657308 */ /* 0x000fe20000000800 */
[----:B------:R-:W-:Y:S01]  /*a3c0*/  FSEL R251, R251, -INF , !P3 ;  /* 0xff800000fbfb7808 */ /* 0x000fe20005800000 */
[--C-:B--2---:R-:W-:Y:S01]  /*a3d0*/  FFMA.FTZ R93, R182, UR5, -R195.reuse ;  /* 0x00000005b65d7c23 */ /* 0x104fe200080108c3 */
[----:B------:R-:W-:Y:S01]  /*a3e0*/  ISETP.GE.AND P4, PT, R94, R232, PT ;  /* 0x000000e85e00720c */ /* 0x000fe20003f86270 */
[--C-:B------:R-:W-:Y:S01]  /*a3f0*/  FFMA.FTZ R97, R56, UR5, -R195.reuse ;  /* 0x0000000538617c23 */ /* 0x100fe200080108c3 */
[----:B------:R-:W-:Y:S01]  /*a400*/  ISETP.GT.AND P3, PT, R241, R94, PT ;  /* 0x0000005ef100720c */ /* 0x000fe20003f64270 */
[--C-:B------:R-:W-:Y:S01]  /*a410*/  FFMA.FTZ R194, R194, UR5, -R195.reuse ;  /* 0x00000005c2c27c23 */ /* 0x100fe200080108c3 */
[----:B------:R-:W-:Y:S01]  /*a420*/  FSEL R199, R199, -INF , !P6 ;  /* 0xff800000c7c77808 */ /* 0x000fe20007000000 */
[----:B------:R-:W2:Y:S01]  /*a430*/  MUFU.EX2 R104, R104 ;  /* 0x0000006800687308 */ /* 0x000ea20000000800 */
[----:B------:R-:W-:Y:S01]  /*a440*/  ISETP.GT.AND P6, PT, R241, R128, PT ;  /* 0x00000080f100720c */ /* 0x000fe20003fc4270 */
[----:B------:R-:W-:Y:S01]  /*a450*/  FFMA.FTZ R186, R186, UR5, -R195 ;  /* 0x00000005baba7c23 */ /* 0x000fe200080108c3 */
[----:B------:R-:W-:Y:S01]  /*a460*/  FMNMX3.FTZ R18, R18, R171, R59, !PT ;  /* 0x000000ab12127276 */ /* 0x000fe2000781003b */
[--C-:B------:R-:W-:Y:S01]  /*a470*/  FFMA.FTZ R181, R181, UR5, -R195.reuse ;  /* 0x00000005b5b57c23 */ /* 0x100fe200080108c3 */
[-C--:B------:R-:W-:Y:S01]  /*a480*/  ISETP.GE.AND P5, PT, R94, R231.reuse, PT ;  /* 0x000000e75e00720c */ /* 0x080fe20003fa6270 */
[--C-:B------:R-:W-:Y:S01]  /*a490*/  FFMA.FTZ R94, R99, UR5, -R195.reuse ;  /* 0x00000005635e7c23 */ /* 0x100fe200080108c3 */
[----:B------:R-:W-:Y:S01]  /*a4a0*/  FSEL R19, R19, -INF , !P3 ;  /* 0xff80000013137808 */ /* 0x000fe20005800000 */
[--C-:B------:R-:W-:Y:S01]  /*a4b0*/  FFMA.FTZ R99, R122, UR5, -R195.reuse ;  /* 0x000000057a637c23 */ /* 0x100fe200080108c3 */
[----:B------:R-:W-:Y:S01]  /*a4c0*/  FSEL R249, R249, -INF , !P4 ;  /* 0xff800000f9f97808 */ /* 0x000fe20006000000 */
[----:B------:R-:W-:Y:S01]  /*a4d0*/  MUFU.EX2 R93, R93 ;  /* 0x0000005d005d7308 */ /* 0x000fe20000000800 */
[----:B------:R-:W-:Y:S01]  /*a4e0*/  ISETP.GE.AND P4, PT, R128, R231, PT ;  /* 0x000000e78000720c */ /* 0x000fe20003f86270 */
[----:B------:R-:W-:Y:S01]  /*a4f0*/  FFMA.FTZ R180, R180, UR5, -R195 ;  /* 0x00000005b4b47c23 */ /* 0x000fe200080108c3 */
[----:B------:R-:W-:-:S02]  /*a500*/  FSEL R14, R14, -INF , !P6 ;  /* 0xff8000000e0e7808 */ /* 0x000fc40007000000 */
[----:B------:R-:W-:Y:S02]  /*a510*/  FMNMX3.FTZ R18, R18, R198, R201, !PT ;  /* 0x000000c612127276 */ /* 0x000fe400078100c9 */
[----:B------:R-:W-:Y:S01]  /*a520*/  FSEL R197, R19, -INF , !P5 ;  /* 0xff80000013c57808 */ /* 0x000fe20006800000 */
[----:B------:R-:W-:Y:S01]  /*a530*/  MUFU.EX2 R94, R94 ;  /* 0x0000005e005e7308 */ /* 0x000fe20000000800 */
[----:B------:R-:W-:Y:S02]  /*a540*/  FSEL R189, R14, -INF , !P4 ;  /* 0xff8000000ebd7808 */ /* 0x000fe40006000000 */
[----:B------:R-:W-:Y:S02]  /*a550*/  FMNMX3.FTZ R19, R18, R200, R209, !PT ;  /* 0x000000c812137276 */ /* 0x000fe400078100d1 */
[----:B------:R-:W-:Y:S02]  /*a560*/  ISETP.GE.AND P4, PT, R100, R232, PT ;  /* 0x000000e86400720c */ /* 0x000fe40003f86270 */
[----:B------:R-:W-:Y:S01]  /*a570*/  FMNMX3.FTZ R19, R19, R206, R210, !PT ;  /* 0x000000ce13137276 */ /* 0x000fe200078100d2 */
[----:B------:R-:W-:Y:S01]  /*a580*/  MUFU.EX2 R99, R99 ;  /* 0x0000006300637308 */ /* 0x000fe20000000800 */
[----:B------:R-:W-:-:S02]  /*a590*/  ISETP.GE.AND P5, PT, R118, R232, PT ;  /* 0x000000e87600720c */ /* 0x000fc40003fa6270 */
[----:B------:R-:W-:Y:S02]  /*a5a0*/  FSEL R193, R8, -INF , !P4 ;  /* 0xff80000008c17808 */ /* 0x000fe40006000000 */
[----:B------:R-:W-:Y:S02]  /*a5b0*/  FMNMX3.FTZ R8, R0, R45, R21, !PT ;  /* 0x0000002d00087276 */ /* 0x000fe40007810015 */
[----:B------:R-:W-:Y:S01]  /*a5c0*/  FMNMX3.FTZ R19, R19, R250, R252, !PT ;  /* 0x000000fa13137276 */ /* 0x000fe200078100fc */
[----:B------:R-:W-:Y:S01]  /*a5d0*/  MUFU.EX2 R98, R98 ;  /* 0x0000006200627308 */ /* 0x000fe20000000800 */
[----:B------:R-:W-:Y:S02]  /*a5e0*/  FSEL R205, R205, -INF , !P5 ;  /* 0xff800000cdcd7808 */ /* 0x000fe40006800000 */
[----:B------:R-:W-:Y:S02]  /*a5f0*/  ISETP.GE.AND P5, PT, R102, R232, PT ;  /* 0x000000e86600720c */ /* 0x000fe40003fa6270 */
[----:B------:R-:W-:-:S02]  /*a600*/  FMNMX3.FTZ R8, R8, R29, R5, !PT ;  /* 0x0000001d08087276 */ /* 0x000fc40007810005 */
[----:B------:R-:W-:Y:S01]  /*a610*/  FMNMX3.FTZ R19, R19, R42, R246, !PT ;  /* 0x0000002a13137276 */ /* 0x000fe200078100f6 */
[----:B------:R-:W-:Y:S01]  /*a620*/  MUFU.EX2 R97, R97 ;  /* 0x0000006100617308 */ /* 0x000fe20000000800 */
[----:B------:R-:W-:Y:S02]  /*a630*/  FSEL R192, R192, -INF , !P5 ;  /* 0xff800000c0c07808 */ /* 0x000fe40006800000 */
[----:B------:R-:W-:Y:S02]  /*a640*/  FMNMX3.FTZ R8, R8, R9, R25, !PT ;  /* 0x0000000908087276 */ /* 0x000fe40007810019 */
[-C--:B------:R-:W-:Y:S02]  /*a650*/  ISETP.GE.AND P5, PT, R110, R232.reuse, PT ;  /* 0x000000e86e00720c */ /* 0x080fe40003fa6270 */
[----:B------:R-:W-:Y:S01]  /*a660*/  ISETP.GE.AND P3, PT, R128, R232, PT ;  /* 0x000000e88000720c */ /* 0x000fe20003f66270 */
[----:B------:R-:W-:Y:S01]  /*a670*/  MUFU.EX2 R96, R96 ;  /* 0x0000006000607308 */ /* 0x000fe20000000800 */
[----:B------:R-:W-:-:S02]  /*a680*/  FMNMX3.FTZ R14, R19, R242, R208, !PT ;  /* 0x000000f2130e7276 */ /* 0x000fc400078100d0 */
[----:B------:R-:W-:Y:S02]  /*a690*/  FMNMX3.FTZ R8, R8, R33, R41, !PT ;  /* 0x0000002108087276 */ /* 0x000fe40007810029 */
[----:B------:R-:W-:Y:S02]  /*a6a0*/  FSEL R191, R4, -INF , !P5 ;  /* 0xff80000004bf7808 */ /* 0x000fe40006800000 */
[----:B------:R-:W-:Y:S01]  /*a6b0*/  FSEL R203, R203, -INF , !P3 ;  /* 0xff800000cbcb7808 */ /* 0x000fe20005800000 */
[----:B------:R-:W-:Y:S01]  /*a6c0*/  MUFU.EX2 R95, R95 ;  /* 0x0000005f005f7308 */ /* 0x000fe20000000800 */
[----:B------:R-:W-:Y:S02]  /*a6d0*/  FMNMX3.FTZ R4, R14, R251, R249, !PT ;  /* 0x000000fb0e047276 */ /* 0x000fe400078100f9 */
[----:B------:R-:W-:Y:S02]  /*a6e0*/  FMNMX3.FTZ R8, R8, R57, R55, !PT ;  /* 0x0000003908087276 */ /* 0x000fe40007810037 */
[----:B------:R-:W-:-:S02]  /*a6f0*/  ISETP.GE.AND P5, PT, R108, R232, PT ;  /* 0x000000e86c00720c */ /* 0x000fc40003fa6270 */
[----:B------:R-:W-:Y:S01]  /*a700*/  FMNMX3.FTZ R4, R4, R203, R205, !PT ;  /* 0x000000cb04047276 */ /* 0x000fe200078100cd */
[----:B------:R-:W-:Y:S01]  /*a710*/  MUFU.EX2 R103, R103 ;  /* 0x0000006700677308 */ /* 0x000fe20000000800 */
[----:B------:R-:W-:Y:S02]  /*a720*/  FMNMX3.FTZ R19, R8, R53, R187, !PT ;  /* 0x0000003508137276 */ /* 0x000fe400078100bb */
[----:B------:R-:W-:Y:S02]  /*a730*/  FSEL R190, R190, -INF , !P5 ;  /* 0xff800000bebe7808 */ /* 0x000fe40006800000 */
[----:B------:R-:W-:Y:S02]  /*a740*/  FMNMX3.FTZ R4, R4, R193, R192, !PT ;  /* 0x000000c104047276 */ /* 0x000fe400078100c0 */
[----:B------:R-:W-:Y:S01]  /*a750*/  FMNMX3.FTZ R8, R19, R165, R202, !PT ;  /* 0x000000a513087276 */ /* 0x000fe200078100ca */
[----:B------:R-:W-:Y:S01]  /*a760*/  MUFU.EX2 R120, R120 ;  /* 0x0000007800787308 */ /* 0x000fe20000000800 */
[----:B------:R-:W-:-:S02]  /*a770*/  ISETP.GT.AND P6, PT, R241, R118, PT ;  /* 0x00000076f100720c */ /* 0x000fc40003fc4270 */
[----:B------:R-:W-:Y:S02]  /*a780*/  FMNMX3.FTZ R4, R4, R191, R190, !PT ;  /* 0x000000bf04047276 */ /* 0x000fe400078100be */
[----:B------:R-:W-:Y:S02]  /*a790*/  FMNMX3.FTZ R8, R8, R204, R247, !PT ;  /* 0x000000cc08087276 */ /* 0x000fe400078100f7 */
[----:B------:R-:W-:Y:S01]  /*a7a0*/  FSEL R175, R15, -INF , !P6 ;  /* 0xff8000000faf7808 */ /* 0x000fe20007000000 */
[----:B------:R-:W-:Y:S01]  /*a7b0*/  MUFU.EX2 R119, R119 ;  /* 0x0000007700777308 */ /* 0x000fe20000000800 */
[----:B------:R-:W4:Y:S01]  /*a7c0*/  SHFL.BFLY PT, R15, R4, 0x2, 0x1f ;  /* 0x0c401f00040f7f89 */ /* 0x000f2200000e0000 */
[----:B------:R-:W-:Y:S02]  /*a7d0*/  FMNMX3.FTZ R19, R8, R47, R129, !PT ;  /* 0x0000002f08137276 */ /* 0x000fe40007810081 */
[----:B------:R-:W-:Y:S01]  /*a7e0*/  ISETP.GE.AND P3, PT, R118, R231, PT ;  /* 0x000000e77600720c */ /* 0x000fe20003f66270 */
[----:B------:R-:W-:Y:S01]  /*a7f0*/  FFMA.FTZ R118, R40, UR5, -R195 ;  /* 0x0000000528767c23 */ /* 0x000fe200080108c3 */
[----:B------:R-:W-:-:S02]  /*a800*/  FMNMX3.FTZ R8, R19, R174, R248, !PT ;  /* 0x000000ae13087276 */ /* 0x000fc400078100f8 */
[----:B------:R-:W-:Y:S01]  /*a810*/  ISETP.GT.AND P5, PT, R241, R100, PT ;  /* 0x00000064f100720c */ /* 0x000fe20003fa4270 */
[----:B------:R-:W-:Y:S01]  /*a820*/  MUFU.EX2 R117, R117 ;  /* 0x0000007500757308 */ /* 0x000fe20000000800 */
[----:B------:R-:W-:Y:S02]  /*a830*/  FMNMX3.FTZ R8, R8, R245, R243, !PT ;  /* 0x000000f508087276 */ /* 0x000fe400078100f3 */
[----:B------:R-:W-:Y:S01]  /*a840*/  ISETP.GE.AND P4, PT, R100, R231, PT ;  /* 0x000000e76400720c */ /* 0x000fe20003f86270 */
[----:B------:R-:W-:Y:S01]  /*a850*/  FFMA.FTZ R100, R54, UR5, -R195 ;  /* 0x0000000536647c23 */ /* 0x000fe200080108c3 */
[----:B------:R-:W-:Y:S02]  /*a860*/  FSEL R175, R175, -INF , !P3 ;  /* 0xff800000afaf7808 */ /* 0x000fe40005800000 */
[----:B------:R-:W-:Y:S01]  /*a870*/  FSEL R10, R10, -INF , !P5 ;  /* 0xff8000000a0a7808 */ /* 0x000fe20006800000 */
[----:B------:R-:W-:Y:S01]  /*a880*/  MUFU.EX2 R118, R118 ;  /* 0x0000007600767308 */ /* 0x000fe20000000800 */
[----:B------:R-:W-:-:S02]  /*a890*/  ISETP.GT.AND P3, PT, R241, R102, PT ;  /* 0x00000066f100720c */ /* 0x000fc40003f64270 */
[----:B------:R-:W-:Y:S02]  /*a8a0*/  FMNMX3.FTZ R8, R8, R211, R207, !PT ;  /* 0x000000d308087276 */ /* 0x000fe400078100cf */
[----:B------:R-:W-:Y:S02]  /*a8b0*/  FSEL R176, R10, -INF , !P4 ;  /* 0xff8000000ab07808 */ /* 0x000fe40006000000 */
[----:B------:R-:W-:Y:S01]  /*a8c0*/  ISETP.GT.AND P4, PT, R241, R110, PT ;  /* 0x0000006ef100720c */ /* 0x000fe20003f84270 */
[----:B------:R-:W-:Y:S01]  /*a8d0*/  MUFU.EX2 R100, R100 ;  /* 0x0000006400647308 */ /* 0x000fe20000000800 */
[----:B------:R-:W-:Y:S02]  /*a8e0*/  FSEL R11, R11, -INF , !P3 ;  /* 0xff8000000b0b7808 */ /* 0x000fe40005800000 */
[----:B------:R-:W-:Y:S01]  /*a8f0*/  ISETP.GE.AND P6, PT, R102, R231, PT ;  /* 0x000000e76600720c */ /* 0x000fe20003fc6270 */
[----:B------:R-:W-:Y:S01]  /*a900*/  FFMA.FTZ R102, R50, UR5, -R195 ;  /* 0x0000000532667c23 */ /* 0x000fe200080108c3 */
[----:B------:R-:W-:Y:S01]  /*a910*/  ISETP.GT.AND P3, PT, R241, R108, PT ;  /* 0x0000006cf100720c */ /* 0x000fe20003f64270 */
[----:B------:R-:W-:Y:S01]  /*a920*/  IMAD.MOV.U32 R241, RZ, RZ, R165 ;  /* 0x000000fffff17224 */ /* 0x000fe200078e00a5 */
[----:B------:R-:W-:Y:S01]  /*a930*/  FMNMX3.FTZ R8, R8, R199, R197, !PT ;  /* 0x000000c708087276 */ /* 0x000fe200078100c5 */
[----:B------:R-:W-:Y:S01]  /*a940*/  FFMA.FTZ R165, R52, UR5, -R195 ;  /* 0x0000000534a57c23 */ /* 0x000fe200080108c3 */
[----:B------:R-:W-:Y:S01]  /*a950*/  FSEL R6, R6, -INF , !P4 ;  /* 0xff80000006067808 */ /* 0x000fe20006000000 */
[----:B------:R-:W-:Y:S01]  /*a960*/  MUFU.EX2 R102, R102 ;  /* 0x0000006600667308 */ /* 0x000fe20000000800 */
[----:B------:R-:W-:-:S02]  /*a970*/  ISETP.GE.AND P5, PT, R110, R231, PT ;  /* 0x000000e76e00720c */ /* 0x000fc40003fa6270 */
[----:B------:R-:W-:Y:S02]  /*a980*/  ISETP.GE.AND P4, PT, R108, R231, PT ;  /* 0x000000e76c00720c */ /* 0x000fe40003f86270 */
[----:B------:R-:W-:Y:S02]  /*a990*/  FSEL R7, R7, -INF , !P3 ;  /* 0xff80000007077808 */ /* 0x000fe40005800000 */
[----:B------:R-:W-:Y:S01]  /*a9a0*/  FSEL R185, R11, -INF , !P6 ;  /* 0xff8000000bb97808 */ /* 0x000fe20007000000 */
[----:B------:R-:W-:Y:S01]  /*a9b0*/  MUFU.EX2 R116, R116 ;  /* 0x0000007400747308 */ /* 0x000fe20000000800 */
[----:B------:R-:W-:Y:S02]  /*a9c0*/  FMNMX3.FTZ R8, R8, R189, R175, !PT ;  /* 0x000000bd08087276 */ /* 0x000fe400078100af */
[----:B----4-:R-:W-:Y:S02]  /*a9d0*/  FMNMX.FTZ R15, R4, R15, !PT ;  /* 0x0000000f040f7209 */ /* 0x010fe40007810000 */
[----:B------:R-:W-:-:S02]  /*a9e0*/  FSEL R183, R6, -INF , !P5 ;  /* 0xff80000006b77808 */ /* 0x000fc40006800000 */
[----:B------:R-:W-:Y:S01]  /*a9f0*/  FSEL R182, R7, -INF , !P4 ;  /* 0xff80000007b67808 */ /* 0x000fe20006000000 */
[----:B------:R-:W4:Y:S01]  /*aa00*/  SHFL.BFLY PT, R106, R15, 0x1, 0x1f ;  /* 0x0c201f000f6a7f89 */ /* 0x000f2200000e0000 */
[----:B------:R-:W-:Y:S01]  /*aa10*/  FMNMX3.FTZ R4, R8, R176, R185, !PT ;  /* 0x000000b008047276 */ /* 0x000fe200078100b9 */
[----:B------:R-:W-:Y:S01]  /*aa20*/  MUFU.EX2 R115, R115 ;  /* 0x0000007300737308 */ /* 0x000fe20000000800 */
[----:B------:R-:W-:Y:S02]  /*aa30*/  FSEL R11, R60, RZ, P1 ;  /* 0x000000ff3c0b7208 */ /* 0x000fe40000800000 */
[----:B------:R-:W-:Y:S02]  /*aa40*/  FMNMX3.FTZ R4, R4, R183, R182, !PT ;  /* 0x000000b704047276 */ /* 0x000fe400078100b6 */
[----:B-1----:R-:W-:Y:S01]  /*aa50*/  F2FP.BF16.F32.PACK_AB R48, R65, R126 ;  /* 0x0000007e4130723e */ /* 0x002fe200000010ff */
[----:B------:R-:W-:Y:S01]  /*aa60*/  FADD.FTZ R12, R36, -R11 ;  /* 0x8000000b240c7221 */ /* 0x000fe20000010000 */
[----:B------:R-:W-:Y:S01]  /*aa70*/  FSEL R36, R90, RZ, P0 ;  /* 0x000000ff5a247208 */ /* 0x000fe20000000000 */
[----:B------:R-:W1:Y:S01]  /*aa80*/  SHFL.BFLY PT, R7, R4, 0x2, 0x1f ;  /* 0x0c401f0004077f89 */ /* 0x000e6200000e0000 */
[----:B---3--:R-:W-:Y:S01]  /*aa90*/  F2FP.BF16.F32.PACK_AB R50, R62, R63 ;  /* 0x0000003f3e32723e */ /* 0x008fe200000010ff */
[----:B------:R-:W-:Y:S01]  /*aaa0*/  MUFU.EX2 R114, R114 ;  /* 0x0000007200727308 */ /* 0x000fe20000000800 */
[----:B--2---:R-:W-:Y:S01]  /*aab0*/  F2FP.BF16.F32.PACK_AB R51, R104, R101 ;  /* 0x000000656833723e */ /* 0x004fe200000010ff */
[----:B------:R-:W-:Y:S01]  /*aac0*/  FADD.FTZ R36, R3, -R36 ;  /* 0x8000002403247221 */ /* 0x000fe20000010000 */
[----:B------:R-:W-:Y:S01]  /*aad0*/  FMUL.FTZ R3, R12, UR5 ;  /* 0x000000050c037c20 */ /* 0x000fe20008410000 */
[----:B------:R-:W-:-:S02]  /*aae0*/  F2FP.BF16.F32.PACK_AB R56, R66, R61 ;  /* 0x0000003d4238723e */ /* 0x000fc400000010ff */
[----:B------:R-:W-:Y:S01]  /*aaf0*/  FMUL.FTZ R36, R36, UR5 ;  /* 0x0000000524247c20 */ /* 0x000fe20008410000 */
[----:B------:R-:W-:Y:S01]  /*ab00*/  F2FP.BF16.F32.PACK_AB R58, R67, R64 ;  /* 0x00000040433a723e */ /* 0x000fe200000010ff */
[----:B------:R-:W-:Y:S01]  /*ab10*/  MUFU.EX2 R113, R113 ;  /* 0x0000007100717308 */ /* 0x000fe20000000800 */
[----:B----4-:R-:W-:-:S04]  /*ab20*/  FMNMX.FTZ R106, R15, R106, !PT ;  /* 0x0000006a0f6a7209 */ /* 0x010fc80007810000 */
[C---:B------:R-:W-:Y:S01]  /*ab30*/  FSETP.NEU.FTZ.AND P4, PT, R106.reuse, -INF , PT ;  /* 0xff8000006a00780b */ /* 0x040fe20003f9d000 */
[----:B------:R-:W-:Y:S02]  /*ab40*/  FMUL.FTZ R196, R106, UR5 ;  /* 0x000000056ac47c20 */ /* 0x000fe40008410000 */
[----:B------:R-:W2:Y:S01]  /*ab50*/  MUFU.EX2 R3, R3 ;  /* 0x0000000300037308 */ /* 0x000ea20000000800 */
[----:B-1----:R-:W-:Y:S02]  /*ab60*/  FMNMX.FTZ R4, R4, R7, !PT ;  /* 0x0000000704047209 */ /* 0x002fe40007810000 */
[----:B------:R-:W-:-:S05]  /*ab70*/  FSEL R196, R196, RZ, P4 ;  /* 0x000000ffc4c47208 */ /* 0x000fca0002000000 */
[----:B------:R-:W1:Y:S01]  /*ab80*/  MUFU.EX2 R36, R36 ;  /* 0x0000002400247308 */ /* 0x000e620000000800 */
[----:B------:R-:W3:Y:S01]  /*ab90*/  SHFL.BFLY PT, R7, R4, 0x1, 0x1f ;  /* 0x0c201f0004077f89 */ /* 0x000ee200000e0000 */
        /* <DEDUP_REMOVED lines=9> */
[----:B------:R-:W-:Y:S01]  /*ac30*/  F2FP.BF16.F32.PACK_AB R49, R121, R131 ;  /* 0x000000837931723e */ /* 0x000fe200000010ff */
[-C--:B--2---:R-:W-:Y:S01]  /*ac40*/  FMUL.FTZ R24, R160, R3.reuse ;  /* 0x00000003a0187220 */ /* 0x084fe20000410000 */
[-C--:B------:R-:W-:Y:S01]  /*ac50*/  FMUL.FTZ R44, R144, R3.reuse ;  /* 0x00000003902c7220 */ /* 0x080fe20000410000 */
[-C--:B------:R-:W-:Y:S01]  /*ac60*/  FMUL.FTZ R148, R148, R3.reuse ;  /* 0x0000000394947220 */ /* 0x080fe20000410000 */
[-C--:B------:R-:W-:Y:S01]  /*ac70*/  FMUL.FTZ R149, R149, R3.reuse ;  /* 0x0000000395957220 */ /* 0x080fe20000410000 */
[----:B------:R-:W-:Y:S01]  /*ac80*/  MUFU.EX2 R166, R166 ;  /* 0x000000a600a67308 */ /* 0x000fe20000000800 */
[-C--:B-1----:R-:W-:Y:S01]  /*ac90*/  FMUL.FTZ R26, R162, R36.reuse ;  /* 0x00000024a21a7220 */ /* 0x082fe20000410000 */
[-C--:B------:R-:W-:Y:S01]  /*aca0*/  FMUL.FTZ R27, R163, R36.reuse ;  /* 0x00000024a31b7220 */ /* 0x080fe20000410000 */
[-C--:B------:R-:W-:Y:S01]  /*acb0*/  FMUL.FTZ R46, R146, R36.reuse ;  /* 0x00000024922e7220 */ /* 0x080fe20000410000 */
[-C--:B------:R-:W-:Y:S01]  /*acc0*/  FMUL.FTZ R150, R150, R36.reuse ;  /* 0x0000002496967220 */ /* 0x080fe20000410000 */
[-C--:B------:R-:W-:Y:S01]  /*acd0*/  FMUL.FTZ R151, R151, R36.reuse ;  /* 0x0000002497977220 */ /* 0x080fe20000410000 */
[-C--:B------:R-:W-:Y:S01]  /*ace0*/  FMUL.FTZ R132, R132, R3.reuse ;  /* 0x0000000384847220 */ /* 0x080fe20000410000 */
[----:B------:R-:W-:Y:S01]  /*acf0*/  FMUL.FTZ R133, R133, R3 ;  /* 0x0000000385857220 */ /* 0x000fe20000410000 */
[----:B---3--:R-:W-:Y:S01]  /*ad00*/  FMNMX.FTZ R105, R4, R7, !PT ;  /* 0x0000000704697209 */ /* 0x008fe20007810000 */
[----:B------:R-:W1:Y:S01]  /*ad10*/  MUFU.EX2 R128, R128 ;  /* 0x0000008000807308 */ /* 0x000e620000000800 */
[----:B------:R-:W-:Y:S01]  /*ad20*/  FSEL R7, R106, RZ, P4 ;  /* 0x000000ff6a077208 */ /* 0x000fe20002000000 */
[-C--:B------:R-:W-:Y:S01]  /*ad30*/  FMUL.FTZ R134, R134, R36.reuse ;  /* 0x0000002486867220 */ /* 0x080fe20000410000 */
[C---:B------:R-:W-:Y:S01]  /*ad40*/  FSETP.NEU.FTZ.AND P3, PT, R105.reuse, -INF , PT ;  /* 0xff8000006900780b */ /* 0x040fe20003f7d000 */
[----:B------:R-:W-:Y:S01]  /*ad50*/  FMUL.FTZ R188, R105, UR5 ;  /* 0x0000000569bc7c20 */ /* 0x000fe20008410000 */
[----:B------:R-:W-:Y:S01]  /*ad60*/  FMUL.FTZ R135, R135, R36 ;  /* 0x0000002487877220 */ /* 0x000fe20000410000 */
[----:B------:R-:W-:Y:S01]  /*ad70*/  FADD.FTZ R2, R2, -R7 ;  /* 0x8000000702027221 */ /* 0x000fe20000010000 */
[--C-:B------:R-:W-:Y:S01]  /*ad80*/  FFMA.FTZ R168, R173, UR5, -R196.reuse ;  /* 0x00000005ada87c23 */ /* 0x100fe200080108c4 */
[----:B------:R-:W2:Y:S01]  /*ad90*/  MUFU.EX2 R123, R123 ;  /* 0x0000007b007b7308 */ /* 0x000ea20000000800 */
[----:B------:R-:W-:Y:S01]  /*ada0*/  FSEL R188, R188, RZ, P3 ;  /* 0x000000ffbcbc7208 */ /* 0x000fe20001800000 */
[----:B------:R-:W-:Y:S01]  /*adb0*/  FMUL.FTZ R2, R2, UR5 ;  /* 0x0000000502027c20 */ /* 0x000fe20008410000 */
[--C-:B------:R-:W-:Y:S01]  /*adc0*/  FFMA.FTZ R170, R171, UR5, -R196.reuse ;  /* 0x00000005abaa7c23 */ /* 0x100fe200080108c4 */
[--C-:B------:R-:W-:Y:S01]  /*add0*/  FFMA.FTZ R169, R169, UR5, -R196.reuse ;  /* 0x00000005a9a97c23 */ /* 0x100fe200080108c4 */
[----:B------:R-:W-:Y:S01]  /*ade0*/  FFMA.FTZ R171, R59, UR5, -R196 ;  /* 0x000000053bab7c23 */ /* 0x000fe200080108c4 */
[--C-:B------:R-:W-:Y:S01]  /*adf0*/  FFMA.FTZ R125, R5, UR5, -R188.reuse ;  /* 0x00000005057d7c23 */ /* 0x100fe200080108bc */
[----:B------:R-:W-:Y:S01]  /*ae00*/  FSEL R5, R105, RZ, P3 ;  /* 0x000000ff69057208 */ /* 0x000fe20001800000 */
[--C-:B------:R-:W-:Y:S01]  /*ae10*/  FFMA.FTZ R122, R29, UR5, -R188.reuse ;  /* 0x000000051d7a7c23 */ /* 0x100fe200080108bc */
[----:B------:R-:W3:Y:S01]  /*ae20*/  MUFU.EX2 R2, R2 ;  /* 0x0000000200027308 */ /* 0x000ee20000000800 */
[----:B------:R-:W4:Y:S01]  /*ae30*/  LDSM.16.MT88.4 R28, [R214+0x4000] ;  /* 0x00400000d61c783b */ /* 0x000f220000004200 */
[--C-:B------:R-:W-:Y:S01]  /*ae40*/  FFMA.FTZ R167, R45, UR5, -R188.reuse ;  /* 0x000000052da77c23 */ /* 0x100fe200080108bc */
[----:B------:R-:W-:Y:S01]  /*ae50*/  FADD.FTZ R5, R0, -R5 ;  /* 0x8000000500057221 */ /* 0x000fe20000010000 */
[--C-:B------:R-:W-:Y:S01]  /*ae60*/  FFMA.FTZ R127, R21, UR5, -R188.reuse ;  /* 0x00000005157f7c23 */ /* 0x100fe200080108bc */
[--C-:B------:R-:W-:Y:S01]  /*ae70*/  FFMA.FTZ R107, R9, UR5, -R188.reuse ;  /* 0x00000005096b7c23 */ /* 0x100fe200080108bc */
[--C-:B------:R-:W-:Y:S01]  /*ae80*/  FFMA.FTZ R164, R41, UR5, -R188.reuse ;  /* 0x0000000529a47c23 */ /* 0x100fe200080108bc */
[----:B------:R-:W-:Y:S01]  /*ae90*/  FMUL.FTZ R0, R5, UR5 ;  /* 0x0000000505007c20 */ /* 0x000fe20008410000 */
[----:B------:R-:W-:Y:S01]  /*aea0*/  MUFU.EX2 R167, R167 ;  /* 0x000000a700a77308 */ /* 0x000fe20000000800 */
[----:B------:R-:W5:Y:S01]  /*aeb0*/  LDSM.16.MT88.4 R4, [R212+0x4000] ;  /* 0x00400000d404783b */ /* 0x000f620000004200 */
[--C-:B------:R-:W-:Y:S01]  /*aec0*/  FFMA.FTZ R130, R25, UR5, -R188.reuse ;  /* 0x0000000519827c23 */ /* 0x100fe200080108bc */
[----:B-1----:R-:W-:Y:S01]  /*aed0*/  F2FP.BF16.F32.PACK_AB R20, R128, R166 ;  /* 0x000000a68014723e */ /* 0x002fe200000010ff */
[-C--:B------:R-:W-:Y:S01]  /*aee0*/  FMUL.FTZ R25, R161, R3.reuse ;  /* 0x00000003a1197220 */ /* 0x080fe20000410000 */
[----:B--2---:R-:W-:Y:S01]  /*aef0*/  F2FP.BF16.F32.PACK_AB R22, R123, R124 ;  /* 0x0000007c7b16723e */ /* 0x004fe200000010ff */
[----:B------:R-:W-:Y:S01]  /*af00*/  FMUL.FTZ R45, R145, R3 ;  /* 0x00000003912d7220 */ /* 0x000fe20000410000 */
[----:B------:R-:W-:Y:S01]  /*af10*/  FFMA.FTZ R172, R55, UR5, -R188 ;  /* 0x0000000537ac7c23 */ /* 0x000fe200080108bc */
[----:B------:R-:W1:Y:S01]  /*af20*/  MUFU.EX2 R0, R0 ;  /* 0x0000000000007308 */ /* 0x000e620000000800 */
[----:B---3--:R-:W-:Y:S01]  /*af30*/  FMUL.FTZ R9, R157, R2 ;  /* 0x000000029d097220 */ /* 0x008fe20000410000 */
[----:B------:R-:W-:-:S02]  /*af40*/  IMAD.MOV.U32 R157, RZ, RZ, R129 ;  /* 0x000000ffff9d7224 */ /* 0x000fc400078e0081 */
[----:B------:R-:W-:Y:S01]  /*af50*/  FFMA.FTZ R129, R33, UR5, -R188 ;  /* 0x0000000521817c23 */ /* 0x000fe200080108bc */
[-C--:B------:R-:W-:Y:S01]  /*af60*/  FMUL.FTZ R8, R156, R2.reuse ;  /* 0x000000029c087220 */ /* 0x080fe20000410000 */
[----:B------:R-:W2:Y:S01]  /*af70*/  LDSM.16.MT88.4 R32, [R214+0x4400] ;  /* 0x00440000d620783b */ /* 0x000ea20000004200 */
[-C--:B------:R-:W-:Y:S01]  /*af80*/  FMUL.FTZ R12, R152, R2.reuse ;  /* 0x00000002980c7220 */ /* 0x080fe20000410000 */
[-C--:B------:R-:W-:Y:S01]  /*af90*/  FMUL.FTZ R13, R153, R2.reuse ;  /* 0x00000002990d7220 */ /* 0x080fe20000410000 */
[----:B------:R-:W3:Y:S01]  /*afa0*/  MUFU.EX2 R127, R127 ;  /* 0x0000007f007f7308 */ /* 0x000ee20000000800 */
[-C--:B------:R-:W-:Y:S01]  /*afb0*/  FMUL.FTZ R16, R140, R2.reuse ;  /* 0x000000028c107220 */ /* 0x080fe20000410000 */
[-C--:B------:R-:W-:Y:S01]  /*afc0*/  FMUL.FTZ R17, R141, R2.reuse ;  /* 0x000000028d117220 */ /* 0x080fe20000410000 */
[-C--:B------:R-:W-:Y:S01]  /*afd0*/  FMUL.FTZ R136, R136, R2.reuse ;  /* 0x0000000288887220 */ /* 0x080fe20000410000 */
[----:B------:R-:W-:Y:S01]  /*afe0*/  FMUL.FTZ R137, R137, R2 ;  /* 0x0000000289897220 */ /* 0x000fe20000410000 */
[----:B------:R-:W-:-:S02]  /*aff0*/  IMAD.MOV.U32 R156, RZ, RZ, R174 ;  /* 0x000000ffff9c7224 */ /* 0x000fc400078e00ae */
[--C-:B------:R-:W-:Y:S01]  /*b000*/  FFMA.FTZ R174, R53, UR5, -R188.reuse ;  /* 0x0000000535ae7c23 */ /* 0x100fe200080108bc */
[----:B------:R-:W-:Y:S01]  /*b010*/  FFMA.FTZ R173, R57, UR5, -R188 ;  /* 0x0000000539ad7c23 */ /* 0x000fe200080108bc */
[----:B------:R-:W-:Y:S01]  /*b020*/  MUFU.EX2 R122, R122 ;  /* 0x0000007a007a7308 */ /* 0x000fe20000000800 */
[-C--:B-1----:R-:W-:Y:S01]  /*b030*/  FMUL.FTZ R11, R159, R0.reuse ;  /* 0x000000009f0b7220 */ /* 0x082fe20000410000 */
[----:B------:R-:W-:Y:S02]  /*b040*/  IMAD.MOV.U32 R159, RZ, RZ, R42 ;  /* 0x000000ffff9f7224 */ /* 0x000fe400078e002a */
[-C--:B------:R-:W-:Y:S01]  /*b050*/  FMUL.FTZ R10, R158, R0.reuse ;  /* 0x000000009e0a7220 */ /* 0x080fe20000410000 */
[----:B------:R-:W1:Y:S01]  /*b060*/  LDSM.16.MT88.4 R40, [R212+0x4400] ;  /* 0x00440000d428783b */ /* 0x000e620000004200 */
[-C--:B------:R-:W-:Y:S01]  /*b070*/  FMUL.FTZ R14, R154, R0.reuse ;  /* 0x000000009a0e7220 */ /* 0x080fe20000410000 */
[-C--:B------:R-:W-:Y:S01]  /*b080*/  FMUL.FTZ R15, R155, R0.reuse ;  /* 0x000000009b0f7220 */ /* 0x080fe20000410000 */
[-C--:B------:R-:W-:Y:S01]  /*b090*/  FMUL.FTZ R18, R142, R0.reuse ;  /* 0x000000008e127220 */ /* 0x080fe20000410000 */
[----:B------:R-:W2:Y:S01]  /*b0a0*/  MUFU.EX2 R125, R125 ;  /* 0x0000007d007d7308 */ /* 0x000ea20000000800 */
[----:B---3--:R-:W-:Y:S01]  /*b0b0*/  F2FP.BF16.F32.PACK_AB R21, R127, R167 ;  /* 0x000000a77f15723e */ /* 0x008fe200000010ff */
[-C--:B------:R-:W-:Y:S01]  /*b0c0*/  FMUL.FTZ R19, R143, R0.reuse ;  /* 0x000000008f137220 */ /* 0x080fe20000410000 */
[-C--:B------:R-:W-:Y:S01]  /*b0d0*/  FMUL.FTZ R138, R138, R0.reuse ;  /* 0x000000008a8a7220 */ /* 0x080fe20000410000 */
[----:B------:R-:W-:Y:S01]  /*b0e0*/  FMUL.FTZ R139, R139, R0 ;  /* 0x000000008b8b7220 */ /* 0x000fe20000410000 */
[----:B------:R-:W-:-:S02]  /*b0f0*/  IMAD.MOV.U32 R158, RZ, RZ, R47 ;  /* 0x000000ffff9e7224 */ /* 0x000fc400078e002f */
[----:B------:R-:W-:Y:S01]  /*b100*/  FMUL.FTZ R47, R147, R36 ;  /* 0x00000024932f7220 */ /* 0x000fe20000410000 */
[C---:B----4-:R-:W-:Y:S01]  /*b110*/  HMMA.16816.F32.BF16 R24, R48.reuse, R28, R24 ;  /* 0x0000001c3018723c */ /* 0x050fe20000041818 */
[----:B------:R-:W-:Y:S01]  /*b120*/  MUFU.EX2 R111, R111 ;  /* 0x0000006f006f7308 */ /* 0x000fe20000000800 */
[----:B------:R-:W3:Y:S01]  /*b130*/  LDSM.16.MT88.4 R52, [R212+0x4800] ;  /* 0x00480000d434783b */ /* 0x000ee20000004200 */
[----:B------:R-:W-:Y:S01]  /*b140*/  FFMA.FTZ R187, R187, UR5, -R188 ;  /* 0x00000005bbbb7c23 */ /* 0x000fe200080108bc */
[----:B------:R-:W-:Y:S01]  /*b150*/  F2FP.BF16.F32.PACK_AB R57, R93, R94 ;  /* 0x0000005e5d39723e */ /* 0x000fe200000010ff */
[--C-:B------:R-:W-:Y:S01]  /*b160*/  FFMA.FTZ R198, R198, UR5, -R196.reuse ;  /* 0x00000005c6c67c23 */ /* 0x100fe200080108c4 */
[----:B------:R-:W-:Y:S01]  /*b170*/  F2FP.BF16.F32.PACK_AB R59, R98, R99 ;  /* 0x00000063623b723e */ /* 0x000fe200000010ff */
[--C-:B------:R-:W-:Y:S01]  /*b180*/  FFMA.FTZ R201, R201, UR5, -R196.reuse ;  /* 0x00000005c9c97c23 */ /* 0x100fe200080108c4 */
[----:B-----5:R-:W-:Y:S01]  /*b190*/  HMMA.16816.F32.BF16 R44, R48, R4, R44 ;  /* 0x00000004302c723c */ /* 0x020fe2000004182c */
[----:B------:R-:W4:Y:S01]  /*b1a0*/  MUFU.EX2 R110, R110 ;  /* 0x0000006e006e7308 */ /* 0x000f220000000800 */
[----:B--2---:R-:W-:Y:S01]  /*b1b0*/  F2FP.BF16.F32.PACK_AB R23, R125, R122 ;  /* 0x0000007a7d17723e */ /* 0x004fe200000010ff */
[--C-:B------:R-:W-:Y:S01]  /*b1c0*/  FFMA.FTZ R200, R200, UR5, -R196.reuse ;  /* 0x00000005c8c87c23 */ /* 0x100fe200080108c4 */
[----:B------:R-:W-:Y:S01]  /*b1d0*/  FFMA.FTZ R209, R209, UR5, -R196 ;  /* 0x00000005d1d17c23 */ /* 0x000fe200080108c4 */
[--C-:B------:R-:W-:Y:S01]  /*b1e0*/  FFMA.FTZ R241, R241, UR5, -R188.reuse ;  /* 0x00000005f1f17c23 */ /* 0x100fe200080108bc */
[--C-:B------:R-:W-:Y:S01]  /*b1f0*/  FFMA.FTZ R202, R202, UR5, -R188.reuse ;  /* 0x00000005caca7c23 */ /* 0x100fe200080108bc */
[--C-:B------:R-:W-:Y:S01]  /*b200*/  FFMA.FTZ R204, R204, UR5, -R188.reuse ;  /* 0x00000005cccc7c23 */ /* 0x100fe200080108bc */
[----:B------:R-:W-:Y:S01]  /*b210*/  FFMA.FTZ R247, R247, UR5, -R188 ;  /* 0x00000005f7f77c23 */ /* 0x000fe200080108bc */
[----:B------:R-:W-:Y:S01]  /*b220*/  MUFU.EX2 R109, R109 ;  /* 0x0000006d006d7308 */ /* 0x000fe20000000800 */
[C---:B------:R-:W-:Y:S01]  /*b230*/  HMMA.16816.F32.BF16 R8, R20.reuse, R28, R8 ;  /* 0x0000001c1408723c */ /* 0x040fe20000041808 */
[--C-:B------:R-:W-:Y:S01]  /*b240*/  FFMA.FTZ R206, R206, UR5, -R196.reuse ;  /* 0x00000005cece7c23 */ /* 0x100fe200080108c4 */
[--C-:B------:R-:W-:Y:S01]  /*b250*/  FFMA.FTZ R210, R210, UR5, -R196.reuse ;  /* 0x00000005d2d27c23 */ /* 0x100fe200080108c4 */
[--C-:B------:R-:W-:Y:S01]  /*b260*/  FFMA.FTZ R250, R250, UR5, -R196.reuse ;  /* 0x00000005fafa7c23 */ /* 0x100fe200080108c4 */
[----:B------:R-:W-:Y:S01]  /*b270*/  FFMA.FTZ R252, R252, UR5, -R196 ;  /* 0x00000005fcfc7c23 */ /* 0x000fe200080108c4 */
[----:B------:R-:W-:Y:S01]  /*b280*/  FFMA.FTZ R248, R248, UR5, -R188 ;  /* 0x00000005f8f87c23 */ /* 0x000fe200080108bc */
[--C-:B------:R-:W-:Y:S01]  /*b290*/  FFMA.FTZ R246, R246, UR5, -R196.reuse ;  /* 0x00000005f6f67c23 */ /* 0x100fe200080108c4 */
[----:B------:R-:W-:Y:S01]  /*b2a0*/  MUFU.EX2 R108, R108 ;  /* 0x0000006c006c7308 */ /* 0x000fe20000000800 */
[C---:B------:R-:W-:Y:S01]  /*b2b0*/  HMMA.16816.F32.BF16 R12, R20.reuse, R30, R12 ;  /* 0x0000001e140c723c */ /* 0x040fe2000004180c */
        /* <DEDUP_REMOVED lines=11> */
[--C-:B------:R-:W-:Y:S01]  /*b370*/  FFMA.FTZ R203, R203, UR5, -R196.reuse ;  /* 0x00000005cbcb7c23 */ /* 0x100fe200080108c4 */
[----:B------:R-:W-:Y:S01]  /*b380*/  FFMA.FTZ R205, R205, UR5, -R196 ;  /* 0x00000005cdcd7c23 */ /* 0x000fe200080108c4 */
[--C-:B------:R-:W-:Y:S01]  /*b390*/  FFMA.FTZ R178, R189, UR5, -R188.reuse ;  /* 0x00000005bdb27c23 */ /* 0x100fe200080108bc */
[----:B------:R-:W2:Y:S01]  /*b3a0*/  MUFU.EX2 R130, R130 ;  /* 0x0000008200827308 */ /* 0x000ea20000000800 */
[----:B------:R-:W-:Y:S01]  /*b3b0*/  HMMA.16816.F32.BF16 R20, R20, R6, R136 ;  /* 0x000000061414723c */ /* 0x000fe20000041888 */
[--C-:B------:R-:W-:Y:S01]  /*b3c0*/  FFMA.FTZ R175, R175, UR5, -R188.reuse ;  /* 0x00000005afaf7c23 */ /* 0x100fe200080108bc */
[--C-:B------:R-:W-:Y:S01]  /*b3d0*/  FFMA.FTZ R199, R199, UR5, -R188.reuse ;  /* 0x00000005c7c77c23 */ /* 0x100fe200080108bc */
[--C-:B------:R-:W-:Y:S01]  /*b3e0*/  FFMA.FTZ R197, R197, UR5, -R188.reuse ;  /* 0x00000005c5c57c23 */ /* 0x100fe200080108bc */
[----:B------:R-:W-:Y:S01]  /*b3f0*/  FFMA.FTZ R145, R179, UR5, -R195 ;  /* 0x00000005b3917c23 */ /* 0x000fe200080108c3 */
[--C-:B------:R-:W-:Y:S01]  /*b400*/  FFMA.FTZ R185, R185, UR5, -R188.reuse ;  /* 0x00000005b9b97c23 */ /* 0x100fe200080108bc */
[--C-:B------:R-:W-:Y:S01]  /*b410*/  FFMA.FTZ R183, R183, UR5, -R188.reuse ;  /* 0x00000005b7b77c23 */ /* 0x100fe200080108bc */
[----:B------:R-:W-:Y:S01]  /*b420*/  MUFU.EX2 R129, R129 ;  /* 0x0000008100817308 */ /* 0x000fe20000000800 */
[C---:B------:R-:W-:Y:S01]  /*b430*/  HMMA.16816.F32.BF16 R28, R48.reuse, R30, R148 ;  /* 0x0000001e301c723c */ /* 0x040fe20000041894 */
[----:B------:R-:W-:Y:S01]  /*b440*/  LDSM.16.MT88.4 R148, [R214+0x5c00] ;  /* 0x005c0000d694783b */ /* 0x000fe20000004200 */
[----:B------:R-:W-:Y:S01]  /*b450*/  FFMA.FTZ R182, R182, UR5, -R188 ;  /* 0x00000005b6b67c23 */ /* 0x000fe200080108bc */
[--C-:B------:R-:W-:Y:S01]  /*b460*/  FFMA.FTZ R193, R193, UR5, -R196.reuse ;  /* 0x00000005c1c17c23 */ /* 0x100fe200080108c4 */
[--C-:B------:R-:W-:Y:S01]  /*b470*/  FFMA.FTZ R192, R192, UR5, -R196.reuse ;  /* 0x00000005c0c07c23 */ /* 0x100fe200080108c4 */
[--C-:B------:R-:W-:Y:S01]  /*b480*/  FFMA.FTZ R191, R191, UR5, -R196.reuse ;  /* 0x00000005bfbf7c23 */ /* 0x100fe200080108c4 */
[----:B------:R-:W-:Y:S01]  /*b490*/  FFMA.FTZ R190, R190, UR5, -R196 ;  /* 0x00000005bebe7c23 */ /* 0x000fe200080108c4 */
[----:B------:R-:W5:Y:S01]  /*b4a0*/  MUFU.EX2 R164, R164 ;  /* 0x000000a400a47308 */ /* 0x000f620000000800 */
[----:B------:R-:W-:Y:S01]  /*b4b0*/  HMMA.16816.F32.BF16 R4, R48, R6, R132 ;  /* 0x000000063004723c */ /* 0x000fe20000041884 */
[----:B----4-:R-:W-:Y:S01]  /*b4c0*/  F2FP.BF16.F32.PACK_AB R48, R110, R111 ;  /* 0x0000006f6e30723e */ /* 0x010fe200000010ff */
[----:B------:R-:W-:Y:S01]  /*b4d0*/  FFMA.FTZ R132, R157, UR5, -R188 ;  /* 0x000000059d847c23 */ /* 0x000fe200080108bc */
[----:B--2---:R-:W-:Y:S01]  /*b4e0*/  F2FP.BF16.F32.PACK_AB R49, R130, R107 ;  /* 0x0000006b8231723e */ /* 0x004fe200000010ff */
[----:B------:R-:W-:Y:S01]  /*b4f0*/  FFMA.FTZ R126, R239, R3, R126 ;  /* 0x00000003ef7e7223 */ /* 0x000fe2000001007e */
[----:B------:R-:W-:Y:S01]  /*b500*/  F2FP.BF16.F32.PACK_AB R50, R108, R109 ;  /* 0x0000006d6c32723e */ /* 0x000fe200000010ff */
[----:B------:R-:W-:Y:S01]  /*b510*/  FFMA.FTZ R36, R240, R36, R131 ;  /* 0x00000024f0247223 */ /* 0x000fe20000010083 */
[----:B------:R-:W-:Y:S01]  /*b520*/  MUFU.EX2 R168, R168 ;  /* 0x000000a800a87308 */ /* 0x000fe20000000800 */
[C---:B------:R-:W-:Y:S01]  /*b530*/  HMMA.16816.F32.BF16 R24, R56.reuse, R32, R24 ;  /* 0x000000203818723c */ /* 0x040fe20000041818 */
[----:B------:R-:W-:Y:S01]  /*b540*/  FFMA.FTZ R237, R237, R2, R166 ;  /* 0x00000002eded7223 */ /* 0x000fe200000100a6 */
[----:B------:R-:W-:Y:S01]  /*b550*/  FFMA.FTZ R0, R238, R0, R167 ;  /* 0x00000000ee007223 */ /* 0x000fe200000100a7 */
[----:B------:R-:W-:Y:S01]  /*b560*/  FADD.FTZ R126, R65, R126 ;  /* 0x0000007e417e7221 */ /* 0x000fe20000010000 */
[----:B------:R-:W-:Y:S01]  /*b570*/  FADD.FTZ R36, R121, R36 ;  /* 0x0000002479247221 */ /* 0x000fe20000010000 */
[----:B------:R-:W-:Y:S01]  /*b580*/  FADD.FTZ R237, R128, R237 ;  /* 0x000000ed80ed7221 */ /* 0x000fe20000010000 */
[----:B------:R-:W-:Y:S01]  /*b590*/  FADD.FTZ R127, R127, R0 ;  /* 0x000000007f7f7221 */ /* 0x000fe20000010000 */
[----:B------:R-:W2:Y:S01]  /*b5a0*/  MUFU.EX2 R169, R169 ;  /* 0x000000a900a97308 */ /* 0x000ea20000000800 */
[----:B-----5:R-:W-:Y:S01]  /*b5b0*/  F2FP.BF16.F32.PACK_AB R51, R164, R129 ;  /* 0x00000081a433723e */ /* 0x020fe200000010ff */
[----:B------:R-:W-:Y:S01]  /*b5c0*/  HMMA.16816.F32.BF16 R28, R56, R34, R28 ;  /* 0x00000022381c723c */ /* 0x000fe2000004181c */
[----:B------:R-:W-:Y:S01]  /*b5d0*/  FADD.FTZ R63, R63, R126 ;  /* 0x0000007e3f3f7221 */ /* 0x000fe20000010000 */
[----:B------:R-:W-:-:S02]  /*b5e0*/  IMAD.MOV.U32 R0, RZ, RZ, R105 ;  /* 0x000000ffff007224 */ /* 0x000fc400078e0069 */
[----:B------:R-:W-:Y:S02]  /*b5f0*/  IMAD.MOV.U32 R2, RZ, RZ, R106 ;  /* 0x000000ffff027224 */ /* 0x000fe400078e006a */
[----:B------:R-:W-:Y:S01]  /*b600*/  FADD.FTZ R62, R62, R63 ;  /* 0x0000003f3e3e7221 */ /* 0x000fe20000010000 */
[----:B------:R-:W-:Y:S01]  /*b610*/  MUFU.EX2 R170, R170 ;  /* 0x000000aa00aa7308 */ /* 0x000fe20000000800 */
[----:B------:R-:W-:Y:S01]  /*b620*/  IMAD.MOV.U32 R3, RZ, RZ, R90 ;  /* 0x000000ffff037224 */ /* 0x000fe200078e005a */
[C---:B------:R-:W-:Y:S01]  /*b630*/  HMMA.16816.F32.BF16 R8, R48.reuse, R32, R8 ;  /* 0x000000203008723c */ /* 0x040fe20000041808 */
[----:B------:R-:W-:Y:S01]  /*b640*/  FADD.FTZ R61, R61, R62 ;  /* 0x0000003e3d3d7221 */ /* 0x000fe20000010000 */
[----:B------:R-:W-:Y:S02]  /*b650*/  @P2 IMAD.MOV.U32 R0, RZ, RZ, R105 ;  /* 0x000000ffff002224 */ /* 0x000fe400078e0069 */
[----:B------:R-:W-:Y:S02]  /*b660*/  @P2 IMAD.MOV.U32 R2, RZ, RZ, R106 ;  /* 0x000000ffff022224 */ /* 0x000fe400078e006a */
[----:B------:R-:W-:Y:S01]  /*b670*/  FADD.FTZ R61, R66, R61 ;  /* 0x0000003d423d7221 */ /* 0x000fe20000010000 */
[----:B------:R-:W4:Y:S01]  /*b680*/  MUFU.EX2 R171, R171 ;  /* 0x000000ab00ab7308 */ /* 0x000f220000000800 */
[----:B--2---:R-:W-:Y:S01]  /*b690*/  F2FP.BF16.F32.PACK_AB R32, R169, R168 ;  /* 0x000000a8a920723e */ /* 0x004fe200000010ff */
[----:B------:R-:W-:Y:S01]  /*b6a0*/  HMMA.16816.F32.BF16 R12, R48, R34, R12 ;  /* 0x00000022300c723c */ /* 0x000fe2000004180c */
[----:B------:R-:W-:Y:S01]  /*b6b0*/  FADD.FTZ R64, R64, R61 ;  /* 0x0000003d40407221 */ /* 0x000fe20000010000 */
[----:B------:R-:W-:-:S03]  /*b6c0*/  @P2 IMAD.MOV.U32 R3, RZ, RZ, R90 ;  /* 0x000000ffff032224 */ /* 0x000fc600078e005a */
[----:B------:R-:W-:Y:S01]  /*b6d0*/  FADD.FTZ R64, R67, R64 ;  /* 0x0000004043407221 */ /* 0x000fe20000010000 */
[----:B------:R-:W-:Y:S02]  /*b6e0*/  MUFU.EX2 R173, R173 ;  /* 0x000000ad00ad7308 */ /* 0x000fe40000000800 */
[C---:B-1----:R-:W-:Y:S06]  /*b6f0*/  HMMA.16816.F32.BF16 R16, R48.reuse, R40, R16 ;  /* 0x000000283010723c */ /* 0x042fec0000041810 */
[----:B------:R-:W1:Y:S01]  /*b700*/  MUFU.EX2 R172, R172 ;  /* 0x000000ac00ac7308 */ /* 0x000e620000000800 */
[----:B----4-:R-:W-:Y:S01]  /*b710*/  F2FP.BF16.F32.PACK_AB R34, R171, R170 ;  /* 0x000000aaab22723e */ /* 0x010fe200000010ff */
[----:B------:R-:W-:Y:S01]  /*b720*/  HMMA.16816.F32.BF16 R20, R48, R42, R20 ;  /* 0x0000002a3014723c */ /* 0x000fe20000041814 */
[----:B------:R-:W2:Y:S05]  /*b730*/  LDSM.16.MT88.4 R48, [R214+0x4800] ;  /* 0x00480000d630783b */ /* 0x000eaa0000004200 */
[----:B------:R-:W-:Y:S02]  /*b740*/  MUFU.EX2 R174, R174 ;  /* 0x000000ae00ae7308 */ /* 0x000fe40000000800 */
[C---:B------:R-:W-:Y:S06]  /*b750*/  HMMA.16816.F32.BF16 R44, R56.reuse, R40, R44 ;  /* 0x00000028382c723c */ /* 0x040fec000004182c */
[----:B------:R-:W4:Y:S01]  /*b760*/  MUFU.EX2 R187, R187 ;  /* 0x000000bb00bb7308 */ /* 0x000f220000000800 */
[----:B-1----:R-:W-:Y:S01]  /*b770*/  F2FP.BF16.F32.PACK_AB R33, R172, R173 ;  /* 0x000000adac21723e */ /* 0x002fe200000010ff */
[----:B------:R-:W-:Y:S01]  /*b780*/  HMMA.16816.F32.BF16 R4, R56, R42, R4 ;  /* 0x0000002a3804723c */ /* 0x000fe20000041804 */
[----:B------:R-:W1:Y:S01]  /*b790*/  LDSM.16.MT88.4 R40, [R212+0x4c00] ;  /* 0x004c0000d428783b */ /* 0x000e620000004200 */
[----:B------:R-:W-:Y:S01]  /*b7a0*/  F2FP.BF16.F32.PACK_AB R56, R68, R69 ;  /* 0x000000454438723e */ /* 0x000fe200000010ff */
[----:B------:R-:W-:Y:S01]  /*b7b0*/  FADD.FTZ R69, R69, R64 ;  /* 0x0000004045457221 */ /* 0x000fe20000010000 */
[----:B------:R-:W-:-:S02]  /*b7c0*/  F2FP.BF16.F32.PACK_AB R57, R96, R97 ;  /* 0x000000616039723e */ /* 0x000fc400000010ff */
[----:B------:R-:W-:Y:S01]  /*b7d0*/  MUFU.EX2 R198, R198 ;  /* 0x000000c600c67308 */ /* 0x000fe20000000800 */
[----:B------:R-:W-:Y:S01]  /*b7e0*/  F2FP.BF16.F32.PACK_AB R58, R70, R71 ;  /* 0x00000047463a723e */ /* 0x000fe200000010ff */
[----:B------:R-:W-:Y:S01]  /*b7f0*/  FADD.FTZ R68, R68, R69 ;  /* 0x0000004544447221 */ /* 0x000fe20000010000 */
[----:B------:R-:W-:-:S03]  /*b800*/  F2FP.BF16.F32.PACK_AB R59, R100, R95 ;  /* 0x0000005f643b723e */ /* 0x000fc600000010ff */
[----:B------:R-:W-:Y:S02]  /*b810*/  FADD.FTZ R71, R71, R68 ;  /* 0x0000004447477221 */ /* 0x000fe40000010000 */
[----:B------:R-:W5:Y:S01]  /*b820*/  MUFU.EX2 R201, R201 ;  /* 0x000000c900c97308 */ /* 0x000f620000000800 */
[----:B----4-:R-:W-:Y:S01]  /*b830*/  F2FP.BF16.F32.PACK_AB R35, R187, R174 ;  /* 0x000000aebb23723e */ /* 0x010fe200000010ff */
[----:B---3--:R-:W-:Y:S01]  /*b840*/  HMMA.16816.F32.BF16 R44, R56, R52, R44 ;  /* 0x00000034382c723c */ /* 0x008fe2000004182c */
[----:B------:R-:W-:-:S05]  /*b850*/  FADD.FTZ R71, R70, R71 ;  /* 0x0000004746477221 */ /* 0x000fca0000010000 */
[----:B------:R-:W-:Y:S02]  /*b860*/  MUFU.EX2 R200, R200 ;  /* 0x000000c800c87308 */ /* 0x000fe40000000800 */
[----:B------:R-:W-:Y:S01]  /*b870*/  HMMA.16816.F32.BF16 R16, R32, R52, R16 ;  /* 0x000000342010723c */ /* 0x000fe20000041810 */
[----:B------:R-:W-:Y:S01]  /*b880*/  FFMA.FTZ R53, R159, UR5, -R196 ;  /* 0x000000059f357c23 */ /* 0x000fe200080108c4 */
[----:B------:R-:W-:-:S04]  /*b890*/  FFMA.FTZ R52, R158, UR5, -R188 ;  /* 0x000000059e347c23 */ /* 0x000fc800080108bc */
[----:B------:R-:W-:Y:S02]  /*b8a0*/  MUFU.EX2 R209, R209 ;  /* 0x000000d100d17308 */ /* 0x000fe40000000800 */
[C---:B--2---:R-:W-:Y:S06]  /*b8b0*/  HMMA.16816.F32.BF16 R8, R32.reuse, R48, R8 ;  /* 0x000000302008723c */ /* 0x044fec0000041808 */
[----:B------:R-:W-:Y:S02]  /*b8c0*/  MUFU.EX2 R241, R241 ;  /* 0x000000f100f17308 */ /* 0x000fe40000000800 */
[C---:B------:R-:W-:Y:S06]  /*b8d0*/  HMMA.16816.F32.BF16 R12, R32.reuse, R50, R12 ;  /* 0x00000032200c723c */ /* 0x040fec000004180c */
[----:B------:R-:W2:Y:S02]  /*b8e0*/  MUFU.EX2 R202, R202 ;  /* 0x000000ca00ca7308 */ /* 0x000ea40000000800 */
[----:B------:R-:W-:Y:S01]  /*b8f0*/  HMMA.16816.F32.BF16 R20, R32, R54, R20 ;  /* 0x000000362014723c */ /* 0x000fe20000041814 */
[----:B------:R-:W3:Y:S05]  /*b900*/  LDSM.16.MT88.4 R32, [R214+0x4c00] ;  /* 0x004c0000d620783b */ /* 0x000eea0000004200 */
[----:B------:R-:W-:Y:S02]  /*b910*/  MUFU.EX2 R204, R204 ;  /* 0x000000cc00cc7308 */ /* 0x000fe40000000800 */
[----:B------:R-:W-:Y:S01]  /*b920*/  HMMA.16816.F32.BF16 R24, R56, R48, R24 ;  /* 0x000000303818723c */ /* 0x000fe20000041818 */
[----:B-----5:R-:W-:-:S05]  /*b930*/  F2FP.BF16.F32.PACK_AB R48, R201, R198 ;  /* 0x000000c6c930723e */ /* 0x020fca00000010ff */
[----:B------:R-:W4:Y:S01]  /*b940*/  MUFU.EX2 R247, R247 ;  /* 0x000000f700f77308 */ /* 0x000f220000000800 */
[----:B--2---:R-:W-:Y:S01]  /*b950*/  F2FP.BF16.F32.PACK_AB R49, R202, R241 ;  /* 0x000000f1ca31723e */ /* 0x004fe200000010ff */
[----:B------:R-:W-:Y:S01]  /*b960*/  HMMA.16816.F32.BF16 R28, R56, R50, R28 ;  /* 0x00000032381c723c */ /* 0x000fe2000004181c */
[----:B------:R-:W-:-:S05]  /*b970*/  F2FP.BF16.F32.PACK_AB R50, R209, R200 ;  /* 0x000000c8d132723e */ /* 0x000fca00000010ff */
[----:B------:R-:W-:Y:S02]  /*b980*/  MUFU.EX2 R136, R53 ;  /* 0x0000003500887308 */ /* 0x000fe40000000800 */
[----:B------:R-:W-:Y:S01]  /*b990*/  HMMA.16816.F32.BF16 R4, R56, R54, R4 ;  /* 0x000000363804723c */ /* 0x000fe20000041804 */
[----:B------:R-:W-:Y:S01]  /*b9a0*/  F2FP.BF16.F32.PACK_AB R56, R81, R82 ;  /* 0x000000525138723e */ /* 0x000fe200000010ff */
[----:B------:R-:W-:Y:S01]  /*b9b0*/  FADD.FTZ R82, R82, R71 ;  /* 0x0000004752527221 */ /* 0x000fe20000010000 */
[----:B------:R-:W-:Y:S02]  /*b9c0*/  F2FP.BF16.F32.PACK_AB R57, R103, R102 ;  /* 0x000000666739723e */ /* 0x000fe400000010ff */
[----:B------:R-:W-:Y:S01]  /*b9d0*/  F2FP.BF16.F32.PACK_AB R58, R79, R80 ;  /* 0x000000504f3a723e */ /* 0x000fe200000010ff */
[----:B------:R2:W5:Y:S01]  /*b9e0*/  MUFU.EX2 R133, R52 ;  /* 0x0000003400857308 */ /* 0x0005620000000800 */
[----:B----4-:R-:W-:Y:S01]  /*b9f0*/  F2FP.BF16.F32.PACK_AB R51, R247, R204 ;  /* 0x000000ccf733723e */ /* 0x010fe200000010ff */
[----:B------:R-:W-:Y:S01]  /*ba00*/  FADD.FTZ R81, R81, R82 ;  /* 0x0000005251517221 */ /* 0x000fe20000010000 */
[----:B------:R-:W-:-:S03]  /*ba10*/  F2FP.BF16.F32.PACK_AB R59, R119, R120 ;  /* 0x00000078773b723e */ /* 0x000fc600000010ff */
[----:B------:R-:W-:Y:S02]  /*ba20*/  FADD.FTZ R80, R80, R81 ;  /* 0x0000005150507221 */ /* 0x000fe40000010000 */
[----:B-1----:R-:W-:Y:S01]  /*ba30*/  HMMA.16816.F32.BF16 R16, R48, R40, R16 ;  /* 0x000000283010723c */ /* 0x002fe20000041810 */
[----:B------:R-:W-:Y:S01]  /*ba40*/  MUFU.EX2 R206, R206 ;  /* 0x000000ce00ce7308 */ /* 0x000fe20000000800 */
[----:B------:R-:W-:-:S06]  /*ba50*/  FADD.FTZ R79, R79, R80 ;  /* 0x000000504f4f7221 */ /* 0x000fcc0000010000 */
[----:B---3--:R-:W-:Y:S01]  /*ba60*/  HMMA.16816.F32.BF16 R8, R48, R32, R8 ;  /* 0x000000203008723c */ /* 0x008fe20000041808 */
[----:B--2---:R-:W-:Y:S01]  /*ba70*/  LDSM.16.MT88.4 R52, [R212+0x5000] ;  /* 0x00500000d434783b */ /* 0x004fe20000004200 */
[----:B------:R-:W-:Y:S01]  /*ba80*/  MUFU.EX2 R210, R210 ;  /* 0x000000d200d27308 */ /* 0x000fe20000000800 */
[----:B-----5:R-:W-:-:S05]  /*ba90*/  IMAD.MOV.U32 R196, RZ, RZ, R133 ;  /* 0x000000ffffc47224 */ /* 0x020fca00078e0085 */
[C---:B------:R-:W-:Y:S02]  /*baa0*/  HMMA.16816.F32.BF16 R12, R48.reuse, R34, R12 ;  /* 0x00000022300c723c */ /* 0x040fe4000004180c */
[----:B------:R-:W-:Y:S06]  /*bab0*/  MUFU.EX2 R250, R250 ;  /* 0x000000fa00fa7308 */ /* 0x000fec0000000800 */
[----:B------:R-:W-:Y:S01]  /*bac0*/  HMMA.16816.F32.BF16 R20, R48, R42, R20 ;  /* 0x0000002a3014723c */ /* 0x000fe20000041814 */
[----:B------:R-:W1:Y:S01]  /*bad0*/  LDSM.16.MT88.4 R48, [R214+0x5000] ;  /* 0x00500000d630783b */ /* 0x000e620000004200 */
[----:B------:R-:W2:Y:S06]  /*bae0*/  MUFU.EX2 R252, R252 ;  /* 0x000000fc00fc7308 */ /* 0x000eac0000000800 */
[C---:B------:R-:W-:Y:S01]  /*baf0*/  HMMA.16816.F32.BF16 R24, R56.reuse, R32, R24 ;  /* 0x000000203818723c */ /* 0x040fe20000041818 */
[----:B------:R-:W-:Y:S01]  /*bb00*/  FFMA.FTZ R32, R156, UR5, -R188 ;  /* 0x000000059c207c23 */ /* 0x000fe200080108bc */
[----:B------:R-:W3:Y:S06]  /*bb10*/  MUFU.EX2 R134, R132 ;  /* 0x0000008400867308 */ /* 0x000eec0000000800 */
[----:B------:R-:W-:Y:S02]  /*bb20*/  HMMA.16816.F32.BF16 R28, R56, R34, R28 ;  /* 0x00000022381c723c */ /* 0x000fe4000004181c */
[----:B------:R4:W-:Y:S01]  /*bb30*/  MUFU.EX2 R135, R32 ;  /* 0x0000002000877308 */ /* 0x0009e20000000800 */
[----:B--2---:R-:W-:-:S05]  /*bb40*/  F2FP.BF16.F32.PACK_AB R34, R252, R250 ;  /* 0x000000fafc22723e */ /* 0x004fca00000010ff */
[C---:B------:R-:W-:Y:S02]  /*bb50*/  HMMA.16816.F32.BF16 R44, R56.reuse, R40, R44 ;  /* 0x00000028382c723c */ /* 0x040fe4000004182c */
[----:B------:R-:W2:Y:S01]  /*bb60*/  MUFU.EX2 R248, R248 ;  /* 0x000000f800f87308 */ /* 0x000ea20000000800 */
[----:B---3--:R-:W-:Y:S01]  /*bb70*/  F2FP.BF16.F32.PACK_AB R33, R134, R133 ;  /* 0x000000858621723e */ /* 0x008fe200000010ff */
[--C-:B------:R-:W-:Y:S01]  /*bb80*/  FFMA.FTZ R132, R184, UR5, -R195.reuse ;  /* 0x00000005b8847c23 */ /* 0x100fe200080108c3 */
[----:B------:R-:W-:Y:S01]  /*bb90*/  FFMA.FTZ R195, R177, UR5, -R195 ;  /* 0x00000005b1c37c23 */ /* 0x000fe200080108c3 */
[----:B------:R-:W-:Y:S02]  /*bba0*/  IMAD.MOV.U32 R189, RZ, RZ, R134 ;  /* 0x000000ffffbd7224 */ /* 0x000fe400078e0086 */
[----:B------:R-:W-:Y:S01]  /*bbb0*/  HMMA.16816.F32.BF16 R4, R56, R42, R4 ;  /* 0x0000002a3804723c */ /* 0x000fe20000041804 */
[----:B------:R-:W3:Y:S01]  /*bbc0*/  LDSM.16.MT88.4 R40, [R212+0x5400] ;  /* 0x00540000d428783b */ /* 0x000ee20000004200 */
[----:B------:R-:W-:Y:S01]  /*bbd0*/  F2FP.BF16.F32.PACK_AB R56, R77, R78 ;  /* 0x0000004e4d38723e */ /* 0x000fe200000010ff */
[----:B------:R-:W5:Y:S01]  /*bbe0*/  MUFU.EX2 R246, R246 ;  /* 0x000000f600f67308 */ /* 0x000f620000000800 */
[----:B----4-:R-:W-:Y:S01]  /*bbf0*/  F2FP.BF16.F32.PACK_AB R32, R210, R206 ;  /* 0x000000ced220723e */ /* 0x010fe200000010ff */
[----:B------:R-:W-:Y:S01]  /*bc00*/  FADD.FTZ R78, R78, R79 ;  /* 0x0000004f4e4e7221 */ /* 0x000fe20000010000 */
[----:B------:R-:W-:-:S02]  /*bc10*/  F2FP.BF16.F32.PACK_AB R57, R117, R118 ;  /* 0x000000767539723e */ /* 0x000fc400000010ff */
[----:B------:R-:W-:Y:S01]  /*bc20*/  F2FP.BF16.F32.PACK_AB R58, R75, R76 ;  /* 0x0000004c4b3a723e */ /* 0x000fe200000010ff */
[----:B------:R-:W-:Y:S01]  /*bc30*/  FADD.FTZ R77, R77, R78 ;  /* 0x0000004e4d4d7221 */ /* 0x000fe20000010000 */
[----:B------:R-:W-:Y:S01]  /*bc40*/  F2FP.BF16.F32.PACK_AB R59, R115, R116 ;  /* 0x00000074733b723e */ /* 0x000fe200000010ff */
[----:B------:R-:W-:Y:S01]  /*bc50*/  MUFU.EX2 R242, R242 ;  /* 0x000000f200f27308 */ /* 0x000fe20000000800 */
[----:B--2---:R-:W-:Y:S01]  /*bc60*/  F2FP.BF16.F32.PACK_AB R35, R248, R135 ;  /* 0x00000087f823723e */ /* 0x004fe200000010ff */
[----:B------:R-:W-:-:S04]  /*bc70*/  FADD.FTZ R76, R76, R77 ;  /* 0x0000004d4c4c7221 */ /* 0x000fc80000010000 */
[-C--:B-1----:R-:W-:Y:S01]  /*bc80*/  HMMA.16816.F32.BF16 R24, R56, R48.reuse, R24 ;  /* 0x000000303818723c */ /* 0x082fe20000041818 */
[----:B------:R-:W-:Y:S01]  /*bc90*/  FADD.FTZ R75, R75, R76 ;  /* 0x0000004c4b4b7221 */ /* 0x000fe20000010000 */
[----:B------:R-:W-:Y:S06]  /*bca0*/  MUFU.EX2 R208, R208 ;  /* 0x000000d000d07308 */ /* 0x000fec0000000800 */
[C---:B------:R-:W-:Y:S02]  /*bcb0*/  HMMA.16816.F32.BF16 R8, R32.reuse, R48, R8 ;  /* 0x000000302008723c */ /* 0x040fe40000041808 */
[----:B------:R-:W-:Y:S06]  /*bcc0*/  MUFU.EX2 R245, R245 ;  /* 0x000000f500f57308 */ /* 0x000fec0000000800 */
[C---:B------:R-:W-:Y:S02]  /*bcd0*/  HMMA.16816.F32.BF16 R12, R32.reuse, R50, R12 ;  /* 0x00000032200c723c */ /* 0x040fe4000004180c */
[----:B------:R-:W1:Y:S06]  /*bce0*/  MUFU.EX2 R243, R243 ;  /* 0x000000f300f37308 */ /* 0x000e6c0000000800 */
[C---:B------:R-:W-:Y:S02]  /*bcf0*/  HMMA.16816.F32.BF16 R16, R32.reuse, R52, R16 ;  /* 0x000000342010723c */ /* 0x040fe40000041810 */
[----:B------:R-:W-:Y:S06]  /*bd00*/  MUFU.EX2 R211, R211 ;  /* 0x000000d300d37308 */ /* 0x000fec0000000800 */
[----:B------:R-:W-:Y:S01]  /*bd10*/  HMMA.16816.F32.BF16 R20, R32, R54, R20 ;  /* 0x000000362014723c */ /* 0x000fe20000041814 */
[----:B------:R-:W2:Y:S01]  /*bd20*/  LDSM.16.MT88.4 R32, [R214+0x5400] ;  /* 0x00540000d620783b */ /* 0x000ea20000004200 */
[----:B------:R-:W4:Y:S06]  /*bd30*/  MUFU.EX2 R207, R207 ;  /* 0x000000cf00cf7308 */ /* 0x000f2c0000000800 */
[C---:B------:R-:W-:Y:S01]  /*bd40*/  HMMA.16816.F32.BF16 R28, R56.reuse, R50, R28 ;  /* 0x00000032381c723c */ /* 0x040fe2000004181c */
[----:B------:R-:W2:Y:S01]  /*bd50*/  LDSM.16.MT88.4 R48, [R214+0x5800] ;  /* 0x00580000d630783b */ /* 0x000ea20000004200 */
[----:B------:R-:W-:Y:S06]  /*bd60*/  MUFU.EX2 R112, R112 ;  /* 0x0000007000707308 */ /* 0x000fec0000000800 */
[C---:B------:R-:W-:Y:S02]  /*bd70*/  HMMA.16816.F32.BF16 R44, R56.reuse, R52, R44 ;  /* 0x00000034382c723c */ /* 0x040fe4000004182c */
[----:B------:R-:W2:Y:S06]  /*bd80*/  MUFU.EX2 R165, R165 ;  /* 0x000000a500a57308 */ /* 0x000eac0000000800 */
[----:B------:R-:W-:Y:S01]  /*bd90*/  HMMA.16816.F32.BF16 R4, R56, R54, R4 ;  /* 0x000000363804723c */ /* 0x000fe20000041804 */
[----:B-----5:R-:W-:Y:S01]  /*bda0*/  F2FP.BF16.F32.PACK_AB R56, R246, R136 ;  /* 0x00000088f638723e */ /* 0x020fe200000010ff */
[----:B------:R-:W-:Y:S01]  /*bdb0*/  MUFU.EX2 R251, R251 ;  /* 0x000000fb00fb7308 */ /* 0x000fe20000000800 */
[----:B-1----:R-:W-:Y:S01]  /*bdc0*/  F2FP.BF16.F32.PACK_AB R57, R243, R245 ;  /* 0x000000f5f339723e */ /* 0x002fe200000010ff */
[----:B------:R-:W1:Y:S01]  /*bdd0*/  LDSM.16.MT88.4 R52, [R212+0x5800] ;  /* 0x00580000d434783b */ /* 0x000e620000004200 */
[----:B------:R-:W-:-:S02]  /*bde0*/  F2FP.BF16.F32.PACK_AB R58, R208, R242 ;  /* 0x000000f2d03a723e */ /* 0x000fc400000010ff */
[----:B----4-:R-:W-:-:S03]  /*bdf0*/  F2FP.BF16.F32.PACK_AB R59, R207, R211 ;  /* 0x000000d3cf3b723e */ /* 0x010fc600000010ff */
[----:B------:R-:W4:Y:S04]  /*be00*/  MUFU.EX2 R249, R249 ;  /* 0x000000f900f97308 */ /* 0x000f280000000800 */
[C---:B---3--:R-:W-:Y:S04]  /*be10*/  HMMA.16816.F32.BF16 R16, R56.reuse, R40, R16 ;  /* 0x000000283810723c */ /* 0x048fe80000041810 */
[----:B------:R-:W-:Y:S04]  /*be20*/  MUFU.EX2 R203, R203 ;  /* 0x000000cb00cb7308 */ /* 0x000fe80000000800 */
[C---:B--2---:R-:W-:Y:S04]  /*be30*/  HMMA.16816.F32.BF16 R12, R56.reuse, R34, R12 ;  /* 0x00000022380c723c */ /* 0x044fe8000004180c */
[----:B------:R-:W-:Y:S04]  /*be40*/  MUFU.EX2 R205, R205 ;  /* 0x000000cd00cd7308 */ /* 0x000fe80000000800 */
[C---:B------:R-:W-:Y:S04]  /*be50*/  HMMA.16816.F32.BF16 R8, R56.reuse, R32, R8 ;  /* 0x000000203808723c */ /* 0x040fe80000041808 */
[----:B------:R2:W-:Y:S04]  /*be60*/  MUFU.EX2 R184, R199 ;  /* 0x000000c700b87308 */ /* 0x0005e80000000800 */
[----:B------:R-:W-:Y:S01]  /*be70*/  HMMA.16816.F32.BF16 R20, R56, R42, R20 ;  /* 0x0000002a3814723c */ /* 0x000fe20000041814 */
[----:B------:R-:W-:Y:S01]  /*be80*/  F2FP.BF16.F32.PACK_AB R56, R73, R74 ;  /* 0x0000004a4938723e */ /* 0x000fe200000010ff */
[----:B------:R-:W-:Y:S01]  /*be90*/  FADD.FTZ R74, R74, R75 ;  /* 0x0000004b4a4a7221 */ /* 0x000fe20000010000 */
[----:B------:R-:W-:Y:S01]  /*bea0*/  F2FP.BF16.F32.PACK_AB R57, R113, R114 ;  /* 0x000000727139723e */ /* 0x000fe200000010ff */
[----:B------:R-:W3:Y:S01]  /*beb0*/  MUFU.EX2 R177, R197 ;  /* 0x000000c500b17308 */ /* 0x000ee20000000800 */
[----:B------:R-:W-:Y:S01]  /*bec0*/  F2FP.BF16.F32.PACK_AB R58, R83, R72 ;  /* 0x00000048533a723e */ /* 0x000fe200000010ff */
[----:B------:R-:W-:Y:S01]  /*bed0*/  FADD.FTZ R73, R73, R74 ;  /* 0x0000004a49497221 */ /* 0x000fe20000010000 */
[----:B------:R-:W-:-:S03]  /*bee0*/  F2FP.BF16.F32.PACK_AB R59, R165, R112 ;  /* 0x00000070a53b723e */ /* 0x000fc600000010ff */
[----:B------:R-:W-:Y:S02]  /*bef0*/  FADD.FTZ R72, R72, R73 ;  /* 0x0000004948487221 */ /* 0x000fe40000010000 */
[----:B------:R-:W-:Y:S01]  /*bf00*/  MUFU.EX2 R178, R178 ;  /* 0x000000b200b27308 */ /* 0x000fe20000000800 */
[----:B--2---:R-:W-:Y:S02]  /*bf10*/  IMAD.MOV.U32 R199, RZ, RZ, R136 ;  /* 0x000000ffffc77224 */ /* 0x004fe400078e0088 */
[----:B------:R-:W-:Y:S01]  /*bf20*/  FFMA.FTZ R136, R176, UR5, -R188 ;  /* 0x00000005b0887c23 */ /* 0x000fe200080108bc */
[----:B------:R-:W-:Y:S01]  /*bf30*/  HMMA.16816.F32.BF16 R24, R56, R32, R24 ;  /* 0x000000203818723c */ /* 0x000fe20000041818 */
[----:B----4-:R-:W-:Y:S01]  /*bf40*/  F2FP.BF16.F32.PACK_AB R32, R249, R251 ;  /* 0x000000fbf920723e */ /* 0x010fe200000010ff */
[----:B------:R-:W-:Y:S02]  /*bf50*/  FADD.FTZ R72, R83, R72 ;  /* 0x0000004853487221 */ /* 0x000fe40000010000 */
[----:B------:R-:W2:Y:S01]  /*bf60*/  MUFU.EX2 R175, R175 ;  /* 0x000000af00af7308 */ /* 0x000ea20000000800 */
[----:B---3--:R-:W-:Y:S01]  /*bf70*/  F2FP.BF16.F32.PACK_AB R33, R177, R184 ;  /* 0x000000b8b121723e */ /* 0x008fe200000010ff */
[----:B------:R-:W-:-:S02]  /*bf80*/  IMAD.MOV.U32 R197, RZ, RZ, R135 ;  /* 0x000000ffffc57224 */ /* 0x000fc400078e0087 */
[----:B------:R-:W-:Y:S01]  /*bf90*/  HMMA.16816.F32.BF16 R28, R56, R34, R28 ;  /* 0x00000022381c723c */ /* 0x000fe2000004181c */
[----:B------:R-:W-:-:S03]  /*bfa0*/  F2FP.BF16.F32.PACK_AB R34, R205, R203 ;  /* 0x000000cbcd22723e */ /* 0x000fc600000010ff */
[----:B------:R-:W-:Y:S04]  /*bfb0*/  MUFU.EX2 R185, R185 ;  /* 0x000000b900b97308 */ /* 0x000fe80000000800 */
[----:B------:R-:W-:Y:S04]  /*bfc0*/  HMMA.16816.F32.BF16 R44, R56, R40, R44 ;  /* 0x00000028382c723c */ /* 0x000fe8000004182c */
[----:B------:R-:W-:Y:S01]  /*bfd0*/  MUFU.EX2 R40, R193 ;  /* 0x000000c100287308 */ /* 0x000fe20000000800 */
[----:B--2---:R-:W-:-:S03]  /*bfe0*/  F2FP.BF16.F32.PACK_AB R35, R175, R178 ;  /* 0x000000b2af23723e */ /* 0x004fc600000010ff */
[----:B------:R-:W-:Y:S04]  /*bff0*/  HMMA.16816.F32.BF16 R4, R56, R42, R4 ;  /* 0x0000002a3804723c */ /* 0x000fe80000041804 */
[----:B------:R-:W-:Y:S04]  /*c000*/  MUFU.EX2 R43, R192 ;  /* 0x000000c0002b7308 */ /* 0x000fe80000000800 */
[C---:B------:R-:W-:Y:S04]  /*c010*/  HMMA.16816.F32.BF16 R12, R32.reuse, R50, R12 ;  /* 0x00000032200c723c */ /* 0x040fe8000004180c */
[----:B------:R-:W-:Y:S04]  /*c020*/  MUFU.EX2 R42, R191 ;  /* 0x000000bf002a7308 */ /* 0x000fe80000000800 */
[C---:B------:R-:W-:Y:S04]  /*c030*/  HMMA.16816.F32.BF16 R8, R32.reuse, R48, R8 ;  /* 0x000000302008723c */ /* 0x040fe80000041808 */
[----:B------:R-:W2:Y:S04]  /*c040*/  MUFU.EX2 R57, R190 ;  /* 0x000000be00397308 */ /* 0x000ea80000000800 */
[C---:B-1----:R-:W-:Y:S04]  /*c050*/  HMMA.16816.F32.BF16 R16, R32.reuse, R52, R16 ;  /* 0x000000342010723c */ /* 0x042fe80000041810 */
[----:B------:R1:W3:Y:S04]  /*c060*/  MUFU.EX2 R56, R136 ;  /* 0x0000008800387308 */ /* 0x0002e80000000800 */
[----:B------:R-:W-:Y:S01]  /*c070*/  HMMA.16816.F32.BF16 R20, R32, R54, R20 ;  /* 0x000000362014723c */ /* 0x000fe20000041814 */
[C---:B------:R-:W-:Y:S01]  /*c080*/  F2FP.BF16.F32.PACK_AB R32, R84.reuse, R85 ;  /* 0x000000555420723e */ /* 0x040fe200000010ff */
[----:B------:R-:W-:Y:S01]  /*c090*/  FADD.FTZ R85, R85, R72 ;  /* 0x0000004855557221 */ /* 0x000fe20000010000 */
[----:B------:R-:W-:Y:S01]  /*c0a0*/  F2FP.BF16.F32.PACK_AB R34, R87, R86 ;  /* 0x000000565722723e */ /* 0x000fe200000010ff */
[----:B------:R-:W-:Y:S01]  /*c0b0*/  MUFU.EX2 R183, R183 ;  /* 0x000000b700b77308 */ /* 0x000fe20000000800 */
[----:B--2---:R-:W-:Y:S01]  /*c0c0*/  F2FP.BF16.F32.PACK_AB R138, R57, R42 ;  /* 0x0000002a398a723e */ /* 0x004fe200000010ff */
[----:B------:R-:W-:-:S04]  /*c0d0*/  FADD.FTZ R85, R84, R85 ;  /* 0x0000005554557221 */ /* 0x000fc80000010000 */
[----:B------:R-:W-:Y:S02]  /*c0e0*/  FADD.FTZ R86, R86, R85 ;  /* 0x0000005556567221 */ /* 0x000fe40000010000 */
[----:B------:R-:W2:Y:S01]  /*c0f0*/  MUFU.EX2 R182, R182 ;  /* 0x000000b600b67308 */ /* 0x000ea20000000800 */
[----:B-1----:R-:W-:Y:S01]  /*c100*/  F2FP.BF16.F32.PACK_AB R136, R43, R40 ;  /* 0x000000282b88723e */ /* 0x002fe200000010ff */
[----:B------:R-:W-:Y:S01]  /*c110*/  FADD.FTZ R86, R87, R86 ;  /* 0x0000005657567221 */ /* 0x000fe20000010000 */
[----:B---3--:R-:W-:-:S05]  /*c120*/  F2FP.BF16.F32.PACK_AB R137, R185, R56 ;  /* 0x00000038b989723e */ /* 0x008fca00000010ff */
[----:B------:R-:W-:Y:S08]  /*c130*/  MUFU.EX2 R194, R194 ;  /* 0x000000c200c27308 */ /* 0x000ff00000000800 */
[----:B------:R-:W1:Y:S01]  /*c140*/  MUFU.EX2 R179, R186 ;  /* 0x000000ba00b37308 */ /* 0x000e620000000800 */
[----:B--2---:R-:W-:-:S07]  /*c150*/  F2FP.BF16.F32.PACK_AB R139, R182, R183 ;  /* 0x000000b7b68b723e */ /* 0x004fce00000010ff */
[C---:B------:R-:W-:Y:S01]  /*c160*/  HMMA.16816.F32.BF16 R152, R136.reuse, R150, R12 ;  /* 0x000000968898723c */ /* 0x040fe2000004180c */
[----:B------:R-:W-:Y:S01]  /*c170*/  FADD.FTZ R13, R101, R36 ;  /* 0x00000024650d7221 */ /* 0x000fe20000010000 */
[----:B------:R-:W-:Y:S01]  /*c180*/  FADD.FTZ R12, R124, R237 ;  /* 0x000000ed7c0c7221 */ /* 0x000fe20000010000 */
[----:B------:R-:W-:Y:S01]  /*c190*/  FADD.FTZ R14, R122, R127 ;  /* 0x0000007f7a0e7221 */ /* 0x000fe20000010000 */
[----:B------:R2:W-:Y:S01]  /*c1a0*/  MUFU.EX2 R176, R132 ;  /* 0x0000008400b07308 */ /* 0x0005e20000000800 */
[----:B------:R-:W-:Y:S01]  /*c1b0*/  FADD.FTZ R13, R104, R13 ;  /* 0x0000000d680d7221 */ /* 0x000fe20000010000 */
[----:B------:R-:W-:Y:S01]  /*c1c0*/  FADD.FTZ R12, R123, R12 ;  /* 0x0000000c7b0c7221 */ /* 0x000fe20000010000 */
[----:B------:R-:W-:Y:S01]  /*c1d0*/  FADD.FTZ R14, R125, R14 ;  /* 0x0000000e7d0e7221 */ /* 0x000fe20000010000 */
[----:B------:R-:W-:Y:S01]  /*c1e0*/  HMMA.16816.F32.BF16 R156, R136, R148, R8 ;  /* 0x00000094889c723c */ /* 0x000fe20000041808 */
[----:B------:R-:W-:Y:S01]  /*c1f0*/  FADD.FTZ R94, R94, R13 ;  /* 0x0000000d5e5e7221 */ /* 0x000fe20000010000 */
[----:B------:R-:W-:Y:S01]  /*c200*/  FADD.FTZ R111, R111, R12 ;  /* 0x0000000c6f6f7221 */ /* 0x000fe20000010000 */
[----:B------:R-:W-:Y:S01]  /*c210*/  FADD.FTZ R107, R107, R14 ;  /* 0x0000000e6b6b7221 */ /* 0x000fe20000010000 */
[----:B------:R-:W3:Y:S01]  /*c220*/  MUFU.EX2 R41, R181 ;  /* 0x000000b500297308 */ /* 0x000ee20000000800 */
[----:B------:R-:W-:Y:S01]  /*c230*/  FADD.FTZ R94, R93, R94 ;  /* 0x0000005e5d5e7221 */ /* 0x000fe20000010000 */
[----:B------:R-:W-:Y:S01]  /*c240*/  FADD.FTZ R110, R110, R111 ;  /* 0x0000006f6e6e7221 */ /* 0x000fe20000010000 */
[----:B------:R-:W-:Y:S01]  /*c250*/  FADD.FTZ R130, R130, R107 ;  /* 0x0000006b82827221 */ /* 0x000fe20000010000 */
[----:B-1----:R-:W-:Y:S01]  /*c260*/  F2FP.BF16.F32.PACK_AB R33, R179, R194 ;  /* 0x000000c2b321723e */ /* 0x002fe200000010ff */
[----:B------:R-:W-:Y:S01]  /*c270*/  FADD.FTZ R99, R99, R94 ;  /* 0x0000005e63637221 */ /* 0x000fe20000010000 */
[----:B------:R-:W-:Y:S01]  /*c280*/  FADD.FTZ R109, R109, R110 ;  /* 0x0000006e6d6d7221 */ /* 0x000fe20000010000 */
[----:B------:R-:W-:Y:S01]  /*c290*/  FADD.FTZ R129, R129, R130 ;  /* 0x0000008281817221 */ /* 0x000fe20000010000 */
[----:B------:R-:W-:Y:S01]  /*c2a0*/  MUFU.EX2 R180, R180 ;  /* 0x000000b400b47308 */ /* 0x000fe20000000800 */
[----:B------:R-:W-:Y:S01]  /*c2b0*/  FADD.FTZ R98, R98, R99 ;  /* 0x0000006362627221 */ /* 0x000fe20000010000 */
[----:B------:R-:W-:Y:S01]  /*c2c0*/  FADD.FTZ R109, R108, R109 ;  /* 0x0000006d6c6d7221 */ /* 0x000fe20000010000 */
[----:B------:R-:W-:Y:S01]  /*c2d0*/  FADD.FTZ R164, R164, R129 ;  /* 0x00000081a4a47221 */ /* 0x000fe20000010000 */
[----:B--2---:R-:W1:Y:S01]  /*c2e0*/  LDSM.16.MT88.4 R132, [R212+0x5c00] ;  /* 0x005c0000d484783b */ /* 0x004e620000004200 */
[----:B------:R-:W-:Y:S01]  /*c2f0*/  FADD.FTZ R97, R97, R98 ;  /* 0x0000006261617221 */ /* 0x000fe20000010000 */
[----:B------:R-:W-:Y:S01]  /*c300*/  FADD.FTZ R168, R168, R109 ;  /* 0x0000006da8a87221 */ /* 0x000fe20000010000 */
[----:B------:R-:W-:Y:S01]  /*c310*/  FADD.FTZ R173, R173, R164 ;  /* 0x000000a4adad7221 */ /* 0x000fe20000010000 */
[----:B------:R-:W-:Y:S01]  /*c320*/  MUFU.EX2 R195, R195 ;  /* 0x000000c300c37308 */ /* 0x000fe20000000800 */
[----:B------:R-:W-:Y:S01]  /*c330*/  FADD.FTZ R96, R96, R97 ;  /* 0x0000006160607221 */ /* 0x000fe20000010000 */
[----:B------:R-:W-:Y:S01]  /*c340*/  FADD.FTZ R169, R169, R168 ;  /* 0x000000a8a9a97221 */ /* 0x000fe20000010000 */
[----:B------:R-:W-:Y:S01]  /*c350*/  FADD.FTZ R173, R172, R173 ;  /* 0x000000adacad7221 */ /* 0x000fe20000010000 */
[----:B---3--:R-:W-:Y:S01]  /*c360*/  F2FP.BF16.F32.PACK_AB R35, R41, R176 ;  /* 0x000000b02923723e */ /* 0x008fe200000010ff */
[----:B------:R-:W-:Y:S01]  /*c370*/  FADD.FTZ R95, R95, R96 ;  /* 0x000000605f5f7221 */ /* 0x000fe20000010000 */
[----:B------:R-:W-:Y:S01]  /*c380*/  FADD.FTZ R170, R170, R169 ;  /* 0x000000a9aaaa7221 */ /* 0x000fe20000010000 */
[----:B------:R-:W-:Y:S01]  /*c390*/  FADD.FTZ R174, R174, R173 ;  /* 0x000000adaeae7221 */ /* 0x000fe20000010000 */
[----:B------:R-:W-:Y:S01]  /*c3a0*/  F2FP.BF16.F32.PACK_AB R8, R88, R89 ;  /* 0x000000595808723e */ /* 0x000fe200000010ff */
[----:B------:R-:W-:Y:S01]  /*c3b0*/  FADD.FTZ R95, R100, R95 ;  /* 0x0000005f645f7221 */ /* 0x000fe20000010000 */
[----:B------:R-:W-:Y:S01]  /*c3c0*/  FADD.FTZ R171, R171, R170 ;  /* 0x000000aaabab7221 */ /* 0x000fe20000010000 */
[----:B------:R-:W-:Y:S01]  /*c3d0*/  FADD.FTZ R174, R187, R174 ;  /* 0x000000aebbae7221 */ /* 0x000fe20000010000 */
[C---:B------:R-:W-:Y:S01]  /*c3e0*/  HMMA.16816.F32.BF16 R24, R32.reuse, R48, R24 ;  /* 0x000000302018723c */ /* 0x040fe20000041818 */
        /* <DEDUP_REMOVED lines=24> */
[----:B------:R-:W2:Y:S01]  /*c570*/  MUFU.EX2 R33, R145 ;  /* 0x0000009100217308 */ /* 0x000ea20000000800 */
[----:B------:R-:W-:Y:S01]  /*c580*/  FADD.FTZ R116, R116, R117 ;  /* 0x0000007574747221 */ /* 0x000fe20000010000 */
[----:B------:R-:W-:Y:S01]  /*c590*/  FADD.FTZ R209, R250, R209 ;  /* 0x000000d1fad17221 */ /* 0x000fe20000010000 */
[----:B------:R-:W-:Y:S01]  /*c5a0*/  FADD.FTZ R92, R92, R89 ;  /* 0x000000595c5c7221 */ /* 0x000fe20000010000 */
[----:B------:R-:W-:-:S02]  /*c5b0*/  IMAD.MOV.U32 R36, RZ, RZ, R60 ;  /* 0x000000ffff247224 */ /* 0x000fc400078e003c */
[----:B------:R-:W-:Y:S01]  /*c5c0*/  FADD.FTZ R115, R115, R116 ;  /* 0x0000007473737221 */ /* 0x000fe20000010000 */
[----:B------:R-:W-:Y:S01]  /*c5d0*/  FADD.FTZ R209, R252, R209 ;  /* 0x000000d1fcd17221 */ /* 0x000fe20000010000 */
[C---:B-1----:R-:W-:Y:S01]  /*c5e0*/  HMMA.16816.F32.BF16 R140, R136.reuse, R132, R16 ;  /* 0x00000084888c723c */ /* 0x042fe20000041810 */
[----:B------:R-:W1:Y:S01]  /*c5f0*/  MUFU.EX2 R32, R144 ;  /* 0x0000009000207308 */ /* 0x000e620000000800 */
[----:B------:R-:W-:Y:S01]  /*c600*/  FADD.FTZ R114, R114, R115 ;  /* 0x0000007372727221 */ /* 0x000fe20000010000 */
[----:B------:R-:W-:Y:S01]  /*c610*/  FADD.FTZ R209, R199, R209 ;  /* 0x000000d1c7d17221 */ /* 0x000fe20000010000 */
[----:B------:R-:W-:Y:S02]  /*c620*/  @P2 IMAD.MOV.U32 R36, RZ, RZ, R60 ;  /* 0x000000ffff242224 */ /* 0x000fe400078e003c */
[----:B------:R-:W-:Y:S01]  /*c630*/  FADD.FTZ R239, R91, R92 ;  /* 0x0000005c5bef7221 */ /* 0x000fe20000010000 */
[----:B------:R-:W-:Y:S01]  /*c640*/  FADD.FTZ R113, R113, R114 ;  /* 0x0000007271717221 */ /* 0x000fe20000010000 */
[----:B------:R-:W-:Y:S01]  /*c650*/  FADD.FTZ R209, R246, R209 ;  /* 0x000000d1f6d17221 */ /* 0x000fe20000010000 */
[----:B------:R-:W-:Y:S01]  /*c660*/  HMMA.16816.F32.BF16 R136, R136, R134, R20 ;  /* 0x000000868888723c */ /* 0x000fe20000041814 */
[----:B------:R-:W-:Y:S01]  /*c670*/  @P2 VIADD R250, R37, 0xfffffffd ;  /* 0xfffffffd25fa2836 */ /* 0x000fe20000000000 */
[----:B--2---:R-:W-:Y:S01]  /*c680*/  F2FP.BF16.F32.PACK_AB R9, R33, R180 ;  /* 0x000000b42109723e */ /* 0x004fe200000010ff */
[----:B------:R-:W-:Y:S01]  /*c690*/  FADD.FTZ R112, R112, R113 ;  /* 0x0000007170707221 */ /* 0x000fe20000010000 */
[----:B------:R-:W-:-:S03]  /*c6a0*/  FADD.FTZ R209, R242, R209 ;  /* 0x000000d1f2d17221 */ /* 0x000fc60000010000 */
[----:B------:R-:W-:Y:S01]  /*c6b0*/  FADD.FTZ R165, R165, R112 ;  /* 0x00000070a5a57221 */ /* 0x000fe20000010000 */
[----:B------:R-:W-:Y:S01]  /*c6c0*/  FADD.FTZ R208, R208, R209 ;  /* 0x000000d1d0d07221 */ /* 0x000fe20000010000 */
[----:B-1----:R-:W-:Y:S02]  /*c6d0*/  F2FP.BF16.F32.PACK_AB R11, R195, R32 ;  /* 0x00000020c30b723e */ /* 0x002fe400000010ff */
[----:B------:R-:W-:Y:S01]  /*c6e0*/  FADD.FTZ R194, R194, R165 ;  /* 0x000000a5c2c27221 */ /* 0x000fe20000010000 */
[----:B------:R-:W-:-:S03]  /*c6f0*/  FADD.FTZ R208, R251, R208 ;  /* 0x000000d0fbd07221 */ /* 0x000fc60000010000 */
[----:B------:R-:W-:Y:S01]  /*c700*/  FADD.FTZ R179, R179, R194 ;  /* 0x000000c2b3b37221 */ /* 0x000fe20000010000 */
[----:B------:R-:W-:Y:S01]  /*c710*/  FADD.FTZ R208, R249, R208 ;  /* 0x000000d0f9d07221 */ /* 0x000fe20000010000 */
[----:B------:R-:W-:Y:S02]  /*c720*/  HMMA.16816.F32.BF16 R144, R8, R132, R44 ;  /* 0x000000840890723c */ /* 0x000fe4000004182c */
[----:B------:R-:W-:Y:S01]  /*c730*/  FADD.FTZ R176, R176, R179 ;  /* 0x000000b3b0b07221 */ /* 0x000fe20000010000 */
[----:B------:R-:W-:-:S03]  /*c740*/  FADD.FTZ R208, R203, R208 ;  /* 0x000000d0cbd07221 */ /* 0x000fc60000010000 */
[----:B------:R-:W-:Y:S01]  /*c750*/  FADD.FTZ R41, R41, R176 ;  /* 0x000000b029297221 */ /* 0x000fe20000010000 */
        /* <DEDUP_REMOVED lines=15> */
[----:B------:R-:W-:Y:S01]  /*c850*/  HMMA.16816.F32.BF16 R148, R8, R150, R28 ;  /* 0x000000960894723c */ /* 0x000fe2000004181c */
[----:B------:R-:W-:-:S04]  /*c860*/  FADD.FTZ R248, R211, R248 ;  /* 0x000000f8d3f87221 */ /* 0x000fc80000010000 */
        /* <DEDUP_REMOVED lines=8> */
[----:B------:R-:W-:Y:S01]  /*c8f0*/  FADD.FTZ R238, R182, R183 ;  /* 0x000000b7b6ee7221 */ /* 0x000fe20000010000 */
[----:B------:R-:W-:Y:S06]  /*c900*/  @P2 BRA `(.L_x_201) ;  /* 0x0000000000042947 */ /* 0x000fec0003800000 */
.L_x_199:
[----:B------:R-:W-:-:S07]  /*c910*/  IADD3 R250, PT, PT, R244, -0x1, RZ ;  /* 0xfffffffff4fa7810 */ /* 0x000fce0007ffe0ff */
.L_x_201:
[----:B------:R-:W-:-:S13]  /*c920*/  ISETP.GE.AND P0, PT, R250, R225, PT ;  /* 0x000000e1fa00720c */ /* 0x000fda0003f06270 */
[----:B------:R-:W-:Y:S05]  /*c930*/  @!P0 BRA `(.L_x_202) ;  /* 0x00000058000c8947 */ /* 0x000fea0003800000 */
[----:B------:R-:W1:Y:S01]  /*c940*/  S2R R228, SR_TID.X ;  /* 0x0000000000e47919 */ /* 0x000e620000002100 */
[C-C-:B------:R-:W-:Y:S01]  /*c950*/  SHF.L.U64.HI R246, R38.reuse, 0x5, R39.reuse ;  /* 0x0000000526f67819 */ /* 0x140fe20000010227 */
[C---:B------:R-:W-:Y:S01]  /*c960*/  IMAD.SHL.U32 R245, R38.reuse, 0x20, RZ ;  /* 0x0000002026f57824 */ /* 0x040fe200078e00ff */
[C---:B------:R-:W-:Y:S01]  /*c970*/  SHF.L.U64.HI R247, R38.reuse, 0x6, R39 ;  /* 0x0000000626f77819 */ /* 0x040fe20000010227 */
[----:B------:R-:W-:Y:S01]  /*c980*/  IMAD.SHL.U32 R248, R38, 0x40, RZ ;  /* 0x0000004026f87824 */ /* 0x000fe200078e00ff */
[----:B------:R-:W-:Y:S01]  /*c990*/  MOV R164, R0 ;  /* 0x0000000000a47202 */ /* 0x000fe20000000f00 */
[----:B------:R-:W-:Y:S01]  /*c9a0*/  IMAD.MOV.U32 R165, RZ, RZ, R2 ;  /* 0x000000ffffa57224 */ /* 0x000fe200078e0002 */
[----:B------:R-:W-:Y:S01]  /*c9b0*/  MOV R167, R3 ;  /* 0x0000000300a77202 */ /* 0x000fe20000000f00 */
[----:B------:R-:W-:Y:S01]  /*c9c0*/  IMAD.MOV.U32 R166, RZ, RZ, R36 ;  /* 0x000000ffffa67224 */ /* 0x000fe200078e0024 */
[C---:B------:R-:W-:Y:S01]  /*c9d0*/  IADD3 R243, PT, PT, R235.reuse, 0x8, RZ ;  /* 0x00000008ebf37810 */ /* 0x040fe20007ffe0ff */
[C---:B------:R-:W-:Y:S01]  /*c9e0*/  VIADD R242, R235.reuse, 0x40 ;  /* 0x00000040ebf27836 */ /* 0x040fe20000000000 */
[----:B------:R-:W-:Y:S01]  /*c9f0*/  IADD3 R241, PT, PT, R235, 0x48, RZ ;  /* 0x00000048ebf17810 */ /* 0x000fe20007ffe0ff */
[----:B------:R-:W2:Y:S01]  /*ca00*/  LDCU UR4, c[0x0][0x45c] ;  /* 0x00008b80ff0477ac */ /* 0x000ea20008000800 */
[----:B------:R-:W3:Y:S01]  /*ca10*/  LDCU.64 UR6, c[0x0][0x3c0] ;  /* 0x00007800ff0677ac */ /* 0x000ee20008000a00 */
[----:B-1----:R-:W-:Y:S01]  /*ca20*/  IMAD.SHL.U32 R244, R228, 0x2, RZ ;  /* 0x00000002e4f47824 */ /* 0x002fe200078e00ff */
[----:B--23--:R-:W-:Y:S06]  /*ca30*/  BRA `(.L_x_203) ;  /* 0x0000000000747947 */ /* 0x00cfec0003800000 */
.L_x_205:
[----:B------:R-:W1:Y:S01]  /*ca40*/  LDC.64 R2, c[0x0][0x3b8] ;  /* 0x0000ee00ff027b82 */ /* 0x000e620000000a00 */
[----:B------:R-:W-:Y:S01]  /*ca50*/  VIADD R45, R250, 0xffffffff ;  /* 0xfffffffffa2d7836 */ /* 0x000fe20000000000 */
[C---:B-1----:R-:W-:Y:S03]  /*ca60*/  SHF.L.U64.HI R36, R2.reuse, 0x5, R3 ;  /* 0x0000000502247819 */ /* 0x042fe60000010203 */
[C---:B------:R-:W-:Y:S04]  /*ca70*/  IMAD.WIDE.U32 R70, R45.reuse, R2, RZ ;  /* 0x000000022d467225 */ /* 0x040fe800078e00ff */
[----:B------:R-:W-:Y:S02]  /*ca80*/  IMAD.SHL.U32 R5, R2, 0x20, RZ ;  /* 0x0000002002057824 */ /* 0x000fe400078e00ff */
[----:B------:R-:W-:Y:S03]  /*ca90*/  IMAD R44, R45, R3, R71 ;  /* 0x000000032d2c7224 */ /* 0x000fe600078e0247 */
[C---:B------:R-:W-:Y:S04]  /*caa0*/  LEA R46, P0, R70.reuse, R5, 0x7 ;  /* 0x00000005462e7211 */ /* 0x040fe800078038ff */
[C-C-:B------:R-:W-:Y:S02]  /*cab0*/  LEA.HI.X R45, R70.reuse, R36, R44.reuse, 0x7, P0 ;  /* 0x00000024462d7211 */ /* 0x140fe400000f3c2c */
[C---:B------:R-:W-:Y:S04]  /*cac0*/  LEA R68, P0, R70.reuse, R224, 0x8 ;  /* 0x000000e046447211 */ /* 0x040fe800078040ff */
[----:B------:R-:W-:Y:S02]  /*cad0*/  LEA.HI.X R69, R70, R223, R44, 0x8, P0 ;  /* 0x000000df46457211 */ /* 0x000fe400000f442c */
[CC--:B------:R-:W-:Y:S03]  /*cae0*/  LEA R44, P0, R2.reuse, R46.reuse, 0x6 ;  /* 0x0000002e022c7211 */ /* 0x0c0fe600078030ff */
[----:B------:R-:W-:Y:S01]  /*caf0*/  @!PT LDS RZ, [RZ] ;  /* 0x00000000fffff984 */ /* 0x000fe20000000800 */
[----:B------:R-:W-:Y:S01]  /*cb00*/  @!PT LDS RZ, [RZ] ;  /* 0x00000000fffff984 */ /* 0x000fe20000000800 */
[----:B------:R-:W-:Y:S01]  /*cb10*/  @!PT LDS RZ, [RZ] ;  /* 0x00000000fffff984 */ /* 0x000fe20000000800 */
[----:B------:R1:W-:Y:S01]  /*cb20*/  LDGSTS.E.BYPASS.LTC128B.128 [R230+0x2000], desc[UR14][R68.64] ;  /* 0x0200000044e67fae */ /* 0x0003e2000b981a0e */
[----:B------:R-:W-:Y:S02]  /*cb30*/  LEA.HI.X R2, R2, R45, R3, 0x6, P0 ;  /* 0x0000002d02027211 */ /* 0x000fe400000f3403 */
[----:B------:R-:W-:Y:S05]  /*cb40*/  IADD3 R5, P0, PT, R5, R46, RZ ;  /* 0x0000002e05057210 */ /* 0x000fea0007f1e0ff */
[--C-:B------:R-:W-:Y:S01]  /*cb50*/  IMAD.X R36, R36, 0x1, R45.reuse, P0 ;  /* 0x0000000124247824 */ /* 0x100fe200000e062d */
[CC--:B------:R-:W-:Y:S04]  /*cb60*/  LEA R70, P0, R46.reuse, R224.reuse, 0x1 ;  /* 0x000000e02e467211 */ /* 0x0c0fe800078008ff */
[-C--:B------:R-:W-:Y:S02]  /*cb70*/  LEA.HI.X R71, R46, R223.reuse, R45, 0x1, P0 ;  /* 0x000000df2e477211 */ /* 0x080fe400000f0c2d */
[CC--:B------:R-:W-:Y:S03]  /*cb80*/  LEA R72, P0, R5.reuse, R224.reuse, 0x1 ;  /* 0x000000e005487211 */ /* 0x0c0fe600078008ff */
[----:B------:R1:W-:Y:S01]  /*cb90*/  LDGSTS.E.BYPASS.LTC128B.128 [R230+0x2800], desc[UR14][R70.64] ;  /* 0x0280000046e67fae */ /* 0x0003e2000b981a0e */
[-C--:B------:R-:W-:Y:S02]  /*cba0*/  LEA.HI.X R73, R5, R223.reuse, R36, 0x1, P0 ;  /* 0x000000df05497211 */ /* 0x080fe400000f0c24 */
[C---:B------:R-:W-:Y:S03]  /*cbb0*/  LEA R74, P0, R44.reuse, R224, 0x1 ;  /* 0x000000e02c4a7211 */ /* 0x040fe600078008ff */
[----:B------:R1:W-:Y:S01]  /*cbc0*/  LDGSTS.E.BYPASS.LTC128B.128 [R230+0x3000], desc[UR14][R72.64] ;  /* 0x0300000048e67fae */ /* 0x0003e2000b981a0e */
[----:B------:R-:W-:Y:S05]  /*cbd0*/  LEA.HI.X R75, R44, R223, R2, 0x1, P0 ;  /* 0x000000df2c4b7211 */ /* 0x000fea00000f0c02 */
[----:B------:R1:W-:Y:S04]  /*cbe0*/  LDGSTS.E.BYPASS.LTC128B.128 [R230+0x3800], desc[UR14][R74.64] ;  /* 0x038000004ae67fae */ /* 0x0003e8000b981a0e */
[----:B------:R-:W0:Y:S01]  /*cbf0*/  LDGDEPBAR ;  /* 0x00000000000079af */ /* 0x000e220000000000 */
[----:B------:R-:W-:Y:S05]  /*cc00*/  BRA `(.L_x_204) ;  /* 0x0000002800807947 */ /* 0x000fea0003800000 */
.L_x_203:
[----:B------:R-:W-:Y:S01]  /*cc10*/  LOP3.LUT R236, R244, 0x6, RZ, 0xc0, !PT ;  /* 0x00000006f4ec7812 */ /* 0x000fe200078ec0ff */
[----:B------:R-:W-:Y:S04]  /*cc20*/  DEPBAR.LE SB0, 0x0 ;  /* 0x000080000000791a */ /* 0x000fe80000000000 */
[----:B------:R-:W-:Y:S01]  /*cc30*/  BAR.SYNC.DEFER_BLOCKING 0x0 ;  /* 0x0000000000007b1d */ /* 0x000fe20000010000 */
[C---:B------:R-:W-:Y:S04]  /*cc40*/  IMAD.WIDE.U32 R52, R250.reuse, UR6, RZ ;  /* 0x00000006fa347c25 */ /* 0x040fe8000f8e00ff */
[----:B------:R-:W-:Y:S01]  /*cc50*/  IMAD R0, R250, UR7, R53 ;  /* 0x00000007fa007c24 */ /* 0x000fe2000f8e0235 */
[C---:B------:R-:W-:Y:S02]  /*cc60*/  LEA R50, P3, R52.reuse, R222, 0x8 ;  /* 0x000000de34327211 */ /* 0x040fe400078640ff */
[C---:B------:R-:W-:Y:S02]  /*cc70*/  LEA R3, P0, R52.reuse, R245, 0x7 ;  /* 0x000000f534037211 */ /* 0x040fe400078038ff */
[C-C-:B------:R-:W-:Y:S02]  /*cc80*/  LEA.HI.X R51, R52.reuse, R221, R0.reuse, 0x8, P3 ;  /* 0x000000dd34337211 */ /* 0x140fe400018f4400 */
[----:B------:R-:W-:Y:S02]  /*cc90*/  LEA.HI.X R2, R52, R246, R0, 0x7, P0 ;  /* 0x000000f634027211 */ /* 0x000fe400000f3c00 */
[C---:B------:R-:W-:Y:S02]  /*cca0*/  LEA R48, P2, R3.reuse, R222, 0x1 ;  /* 0x000000de03307211 */ /* 0x040fe400078408ff */
        /* <DEDUP_REMOVED lines=10> */
[-C--:B------:R-:W-:Y:S01]  /*cd50*/  LEA.HI.X R47, R41, R221.reuse, R40, 0x1, P1 ;  /* 0x000000dd292f7211 */ /* 0x080fe200008f0c28 */
[----:B------:R-:W-:Y:S01]  /*cd60*/  IMAD R2, R250, 0x80, R236 ;  /* 0x00000080fa027824 */ /* 0x000fe200078e02ec */
[----:B------:R-:W-:Y:S03]  /*cd70*/  LEA R44, P0, R43, R222, 0x1 ;  /* 0x000000de2b2c7211 */ /* 0x000fe600078008ff */
[C---:B------:R-:W-:Y:S01]  /*cd80*/  VIADD R0, R2.reuse, 0x1 ;  /* 0x0000000102007836 */ /* 0x040fe20000000000 */
[----:B------:R-:W-:Y:S01]  /*cd90*/  ISETP.GT.AND P3, PT, R235, R2, PT ;  /* 0x00000002eb00720c */ /* 0x000fe20003f64270 */
[----:B------:R-:W-:Y:S01]  /*cda0*/  LDGSTS.E.BYPASS.LTC128B.128 [R230+0x4800], desc[UR14][R48.64] ;  /* 0x0480000030e67fae */ /* 0x000fe2000b981a0e */
[----:B------:R-:W-:Y:S02]  /*cdb0*/  LEA.HI.X R45, R43, R221, R42, 0x1, P0 ;  /* 0x000000dd2b2d7211 */ /* 0x000fe400000f0c2a */
[----:B------:R-:W-:Y:S02]  /*cdc0*/  ISETP.GT.AND P2, PT, R235, R0, PT ;  /* 0x00000000eb00720c */ /* 0x000fe40003f44270 */
[C---:B------:R-:W-:Y:S02]  /*cdd0*/  ISETP.GT.AND P1, PT, R243.reuse, R2, PT ;  /* 0x00000002f300720c */ /* 0x040fe40003f24270 */
[----:B------:R-:W-:Y:S01]  /*cde0*/  ISETP.GT.AND P0, PT, R243, R0, PT ;  /* 0x00000000f300720c */ /* 0x000fe20003f04270 */
[----:B------:R-:W-:Y:S01]  /*cdf0*/  LDGSTS.E.BYPASS.LTC128B.128 [R230+0x5000], desc[UR14][R46.64] ;  /* 0x050000002ee67fae */ /* 0x000fe2000b981a0e */
[C---:B------:R-:W-:Y:S07]  /*ce00*/  ISETP.GE.AND P5, PT, R2.reuse, R233, PT ;  /* 0x000000e90200720c */ /* 0x040fee0003fa6270 */
[----:B------:R1:W-:Y:S08]  /*ce10*/  LDGSTS.E.BYPASS.LTC128B.128 [R230+0x5800], desc[UR14][R44.64] ;  /* 0x058000002ce67fae */ /* 0x0003f0000b981a0e */
[----:B------:R-:W-:Y:S08]  /*ce20*/  LDSM.16.M88.4 R168, [R217] ;  /* 0x00000000d9a8783b */ /* 0x000ff00000000200 */
[----:B------:R-:W0:Y:S08]  /*ce30*/  LDGDEPBAR ;  /* 0x00000000000079af */ /* 0x000e300000000000 */
[----:B------:R-:W2:Y:S08]  /*ce40*/  LDSM.16.M88.4 R172, [R216+0x2000] ;  /* 0x00200000d8ac783b */ /* 0x000eb00000000200 */
[----:B------:R-:W3:Y:S08]  /*ce50*/  LDSM.16.M88.4 R176, [R217+0x1000] ;  /* 0x00100000d9b0783b */ /* 0x000ef00000000200 */
[----:B------:R-:W4:Y:S08]  /*ce60*/  LDSM.16.M88.4 R180, [R216+0x2400] ;  /* 0x00240000d8b4783b */ /* 0x000f300000000200 */
[----:B------:R-:W5:Y:S08]  /*ce70*/  LDSM.16.M88.4 R184, [R216+0x2800] ;  /* 0x00280000d8b8783b */ /* 0x000f700000000200 */
[----:B------:R-:W1:Y:S08]  /*ce80*/  LDSM.16.M88.4 R188, [R216+0x2c00] ;  /* 0x002c0000d8bc783b */ /* 0x000e700000000200 */
[----:B------:R-:W1:Y:S08]  /*ce90*/  LDSM.16.M88.4 R192, [R216+0x3000] ;  /* 0x00300000d8c0783b */ /* 0x000e700000000200 */
[----:B------:R-:W1:Y:S08]  /*cea0*/  LDSM.16.M88.4 R196, [R216+0x3400] ;  /* 0x00340000d8c4783b */ /* 0x000e700000000200 */
[----:B------:R-:W-:Y:S08]  /*ceb0*/  LDSM.16.M88.4 R200, [R215] ;  /* 0x00000000d7c8783b */ /* 0x000ff00000000200 */
[----:B------:R-:W-:Y:S08]  /*cec0*/  LDSM.16.M88.4 R204, [R213+0x2000] ;  /* 0x00200000d5cc783b */ /* 0x000ff00000000200 */
[----:B------:R-:W-:Y:S01]  /*ced0*/  LDSM.16.M88.4 R208, [R215+0x1000] ;  /* 0x00100000d7d0783b */ /* 0x000fe20000000200 */
[-C--:B--2---:R-:W-:Y:S08]  /*cee0*/  HMMA.16816.F32.BF16 R4, R168, R172.reuse, RZ ;  /* 0x000000aca804723c */ /* 0x084ff000000418ff */
[C---:B---3--:R-:W-:Y:S08]  /*cef0*/  HMMA.16816.F32.BF16 R8, R176.reuse, R172, RZ ;  /* 0x000000acb008723c */ /* 0x048ff000000418ff */
        /* <DEDUP_REMOVED lines=8> */
[-C--:B-----5:R-:W-:Y:S08]  /*cf80*/  HMMA.16816.F32.BF16 R36, R168, R184.reuse, RZ ;  /* 0x000000b8a824723c */ /* 0x0a0ff000000418ff */
[C---:B------:R-:W-:Y:S08]  /*cf90*/  HMMA.16816.F32.BF16 R40, R176.reuse, R184, RZ ;  /* 0x000000b8b028723c */ /* 0x040ff000000418ff */
[-C--:B-1----:R-:W-:Y:S08]  /*cfa0*/  HMMA.16816.F32.BF16 R44, R176, R186.reuse, RZ ;  /* 0x000000bab02c723c */ /* 0x082ff000000418ff */
[C---:B------:R-:W-:Y:S01]  /*cfb0*/  HMMA.16816.F32.BF16 R48, R168.reuse, R186, RZ ;  /* 0x000000baa830723c */ /* 0x040fe200000418ff */
[----:B------:R-:W1:Y:S07]  /*cfc0*/  LDSM.16.M88.4 R184, [R213+0x2400] ;  /* 0x00240000d5b8783b */ /* 0x000e6e0000000200 */
[-C--:B------:R-:W-:Y:S08]  /*cfd0*/  HMMA.16816.F32.BF16 R52, R168, R188.reuse, RZ ;  /* 0x000000bca834723c */ /* 0x080ff000000418ff */
[C---:B------:R-:W-:Y:S02]  /*cfe0*/  HMMA.16816.F32.BF16 R56, R176.reuse, R188, RZ ;  /* 0x000000bcb038723c */ /* 0x040fe400000418ff */
[C---:B------:R-:W-:Y:S06]  /*cff0*/  VIADD R188, R2.reuse, 0x38 ;  /* 0x0000003802bc7836 */ /* 0x040fec0000000000 */
        /* <DEDUP_REMOVED lines=8> */
[C---:B------:R-:W-:Y:S02]  /*d080*/  VIADD R195, R2.reuse, 0x21 ;  /* 0x0000002102c37836 */ /* 0x040fe40000000000 */
[C---:B------:R-:W-:Y:S04]  /*d090*/  VIADD R194, R2.reuse, 0x11 ;  /* 0x0000001102c27836 */ /* 0x040fe80000000000 */
[-C--:B------:R-:W-:Y:S08]  /*d0a0*/  HMMA.16816.F32.BF16 R84, R168, R196.reuse, RZ ;  /* 0x000000c4a854723c */ /* 0x080ff000000418ff */
[C---:B------:R-:W-:Y:S02]  /*d0b0*/  HMMA.16816.F32.BF16 R88, R176.reuse, R196, RZ ;  /* 0x000000c4b058723c */ /* 0x040fe400000418ff */
[C---:B------:R-:W-:Y:S02]  /*d0c0*/  VIADD R197, R2.reuse, 0x20 ;  /* 0x0000002002c57836 */ /* 0x040fe40000000000 */
[C---:B------:R-:W-:Y:S04]  /*d0d0*/  VIADD R196, R2.reuse, 0x40 ;  /* 0x0000004002c47836 */ /* 0x040fe80000000000 */
[-C--:B------:R-:W-:Y:S08]  /*d0e0*/  HMMA.16816.F32.BF16 R92, R176, R198.reuse, RZ ;  /* 0x000000c6b05c723c */ /* 0x080ff000000418ff */
[C---:B------:R-:W-:Y:S02]  /*d0f0*/  HMMA.16816.F32.BF16 R96, R168.reuse, R198, RZ ;  /* 0x000000c6a860723c */ /* 0x040fe400000418ff */
[C---:B------:R-:W-:Y:S06]  /*d100*/  VIADD R198, R2.reuse, 0x10 ;  /* 0x0000001002c67836 */ /* 0x040fec0000000000 */
[-C--:B--2---:R-:W-:Y:S08]  /*d110*/  HMMA.16816.F32.BF16 R100, R168, R172.reuse, RZ ;  /* 0x000000aca864723c */ /* 0x084ff000000418ff */
[C---:B------:R-:W-:Y:S08]  /*d120*/  HMMA.16816.F32.BF16 R104, R176.reuse, R172, RZ ;  /* 0x000000acb068723c */ /* 0x040ff000000418ff */
[-C--:B------:R-:W-:Y:S08]  /*d130*/  HMMA.16816.F32.BF16 R108, R176, R174.reuse, RZ ;  /* 0x000000aeb06c723c */ /* 0x080ff000000418ff */
[C---:B------:R-:W-:Y:S01]  /*d140*/  HMMA.16816.F32.BF16 R112, R168.reuse, R174, RZ ;  /* 0x000000aea870723c */ /* 0x040fe200000418ff */
[----:B------:R-:W-:Y:S07]  /*d150*/  LDSM.16.M88.4 R172, [R213+0x2c00] ;  /* 0x002c0000d5ac783b */ /* 0x000fee0000000200 */
[-C--:B---3--:R-:W-:Y:S08]  /*d160*/  HMMA.16816.F32.BF16 R116, R168, R180.reuse, RZ ;  /* 0x000000b4a874723c */ /* 0x088ff000000418ff */
[C---:B------:R-:W-:Y:S08]  /*d170*/  HMMA.16816.F32.BF16 R120, R176.reuse, R180, RZ ;  /* 0x000000b4b078723c */ /* 0x040ff000000418ff */
[-C--:B------:R-:W-:Y:S01]  /*d180*/  HMMA.16816.F32.BF16 R124, R176, R182.reuse, RZ ;  /* 0x000000b6b07c723c */ /* 0x080fe200000418ff */
[C---:B------:R-:W-:Y:S05]  /*d190*/  VIADD R176, R2.reuse, 0x78 ;  /* 0x0000007802b07836 */ /* 0x040fea0000000000 */
[----:B------:R-:W-:Y:S02]  /*d1a0*/  ISETP.GT.AND P4, PT, R235, R176, PT ;  /* 0x000000b0eb00720c */ /* 0x000fe40003f84270 */
[----:B------:R-:W-:Y:S01]  /*d1b0*/  HMMA.16816.F32.BF16 R128, R168, R182, RZ ;  /* 0x000000b6a880723c */ /* 0x000fe200000418ff */
[----:B------:R-:W2:Y:S01]  /*d1c0*/  LDSM.16.M88.4 R168, [R213+0x2800] ;  /* 0x00280000d5a8783b */ /* 0x000ea20000000200 */
[----:B------:R-:W-:Y:S06]  /*d1d0*/  VIADD R182, R2, 0x30 ;  /* 0x0000003002b67836 */ /* 0x000fec0000000000 */
[-C--:B------:R-:W-:Y:S08]  /*d1e0*/  HMMA.16816.F32.BF16 R4, R200, R204.reuse, R4 ;  /* 0x000000ccc804723c */ /* 0x080ff00000041804 */
[C---:B------:R-:W-:Y:S08]  /*d1f0*/  HMMA.16816.F32.BF16 R8, R208.reuse, R204, R8 ;  /* 0x000000ccd008723c */ /* 0x040ff00000041808 */
[-C--:B------:R-:W-:Y:S03]  /*d200*/  HMMA.16816.F32.BF16 R12, R208, R206.reuse, R12 ;  /* 0x000000ced00c723c */ /* 0x080fe6000004180c */
[----:B------:R-:W-:Y:S02]  /*d210*/  FSEL R3, R4, -INF , !P3 ;  /* 0xff80000004037808 */ /* 0x000fe40005800000 */
[----:B------:R-:W-:Y:S02]  /*d220*/  FSEL R249, R5, -INF , !P2 ;  /* 0xff80000005f97808 */ /* 0x000fe40005000000 */
[----:B------:R-:W-:Y:S01]  /*d230*/  FSEL R251, R6, -INF , !P1 ;  /* 0xff80000006fb7808 */ /* 0x000fe20004800000 */
[C---:B------:R-:W-:Y:S04]  /*d240*/  HMMA.16816.F32.BF16 R16, R200.reuse, R206, R16 ;  /* 0x000000cec810723c */ /* 0x040fe80000041810 */
[----:B------:R-:W-:Y:S01]  /*d250*/  FSEL R252, R7, -INF , !P0 ;  /* 0xff80000007fc7808 */ /* 0x000fe20004000000 */
[----:B------:R-:W-:Y:S01]  /*d260*/  VIADD R207, R2, 0x29 ;  /* 0x0000002902cf7836 */ /* 0x000fe20000000000 */
[-C--:B------:R-:W-:Y:S01]  /*d270*/  ISETP.GT.AND P3, PT, R242, R2.reuse, PT ;  /* 0x00000002f200720c */ /* 0x080fe20003f64270 */
[----:B------:R-:W-:Y:S01]  /*d280*/  VIADD R6, R2, 0x8 ;  /* 0x0000000802067836 */ /* 0x000fe20000000000 */
[C---:B------:R-:W-:Y:S01]  /*d290*/  ISETP.GT.AND P1, PT, R241.reuse, R2, PT ;  /* 0x00000002f100720c */ /* 0x040fe20003f24270 */
[-C--:B-1----:R-:W-:Y:S03]  /*d2a0*/  HMMA.16816.F32.BF16 R20, R200, R184.reuse, R20 ;  /* 0x000000b8c814723c */ /* 0x082fe60000041814 */
[-C--:B------:R-:W-:Y:S01]  /*d2b0*/  ISETP.GT.AND P2, PT, R242, R0.reuse, PT ;  /* 0x00000000f200720c */ /* 0x080fe20003f44270 */
[----:B------:R-:W-:Y:S01]  /*d2c0*/  VIADD R206, R2, 0x19 ;  /* 0x0000001902ce7836 */ /* 0x000fe20000000000 */
[----:B------:R-:W-:Y:S02]  /*d2d0*/  ISETP.GT.AND P0, PT, R241, R0, PT ;  /* 0x00000000f100720c */ /* 0x000fe40003f04270 */
[----:B------:R-:W-:Y:S01]  /*d2e0*/  FSEL R5, R8, -INF , !P3 ;  /* 0xff80000008057808 */ /* 0x000fe20005800000 */
[C---:B------:R-:W-:Y:S04]  /*d2f0*/  HMMA.16816.F32.BF16 R24, R208.reuse, R184, R24 ;  /* 0x000000b8d018723c */ /* 0x040fe80000041818 */
[----:B------:R-:W-:Y:S01]  /*d300*/  FSEL R9, R9, -INF , !P2 ;  /* 0xff80000009097808 */ /* 0x000fe20005000000 */
[----:B------:R-:W-:Y:S01]  /*d310*/  VIADD R185, R2, 0x28 ;  /* 0x0000002802b97836 */ /* 0x000fe20000000000 */
[----:B------:R-:W-:Y:S02]  /*d320*/  FSEL R10, R10, -INF , !P1 ;  /* 0xff8000000a0a7808 */ /* 0x000fe40004800000 */
[----:B------:R-:W-:Y:S01]  /*d330*/  FSEL R11, R11, -INF , !P0 ;  /* 0xff8000000b0b7808 */ /* 0x000fe20004000000 */
[-C--:B------:R-:W-:Y:S03]  /*d340*/  HMMA.16816.F32.BF16 R28, R208, R186.reuse, R28 ;  /* 0x000000bad01c723c */ /* 0x080fe6000004181c */
[C---:B------:R-:W-:Y:S02]  /*d350*/  ISETP.GT.AND P3, PT, R242.reuse, R6, PT ;  /* 0x00000006f200720c */ /* 0x040fe40003f64270 */
[----:B------:R-:W-:Y:S02]  /*d360*/  ISETP.GT.AND P2, PT, R242, R190, PT ;  /* 0x000000bef200720c */ /* 0x000fe40003f44270 */
[C---:B------:R-:W-:Y:S01]  /*d370*/  ISETP.GT.AND P1, PT, R241.reuse, R6, PT ;  /* 0x00000006f100720c */ /* 0x040fe20003f24270 */
[C---:B------:R-:W-:Y:S04]  /*d380*/  HMMA.16816.F32.BF16 R32, R200.reuse, R186, R32 ;  /* 0x000000bac820723c */ /* 0x040fe80000041820 */
[----:B------:R-:W-:Y:S01]  /*d390*/  ISETP.GT.AND P0, PT, R241, R190, PT ;  /* 0x000000bef100720c */ /* 0x000fe20003f04270 */
[----:B------:R-:W-:Y:S01]  /*d3a0*/  VIADD R187, R2, 0x18 ;  /* 0x0000001802bb7836 */ /* 0x000fe20000000000 */
[----:B------:R-:W-:Y:S02]  /*d3b0*/  FSEL R7, R12, -INF , !P3 ;  /* 0xff8000000c077808 */ /* 0x000fe40005800000 */
[----:B------:R-:W-:Y:S01]  /*d3c0*/  FSEL R13, R13, -INF , !P2 ;  /* 0xff8000000d0d7808 */ /* 0x000fe20005000000 */
[-C--:B--2---:R-:W-:Y:S03]  /*d3d0*/  HMMA.16816.F32.BF16 R36, R200, R168.reuse, R36 ;  /* 0x000000a8c824723c */ /* 0x084fe60000041824 */
[----:B------:R-:W-:Y:S02]  /*d3e0*/  FSEL R14, R14, -INF , !P1 ;  /* 0xff8000000e0e7808 */ /* 0x000fe40004800000 */
[----:B------:R-:W-:Y:S02]  /*d3f0*/  FSEL R15, R15, -INF , !P0 ;  /* 0xff8000000f0f7808 */ /* 0x000fe40004000000 */
[C---:B------:R-:W-:Y:S01]  /*d400*/  ISETP.GT.AND P3, PT, R235.reuse, R6, PT ;  /* 0x00000006eb00720c */ /* 0x040fe20003f64270 */
[C---:B------:R-:W-:Y:S04]  /*d410*/  HMMA.16816.F32.BF16 R40, R208.reuse, R168, R40 ;  /* 0x000000a8d028723c */ /* 0x040fe80000041828 */
[----:B------:R-:W-:Y:S02]  /*d420*/  ISETP.GT.AND P2, PT, R235, R190, PT ;  /* 0x000000beeb00720c */ /* 0x000fe40003f44270 */
[C---:B------:R-:W-:Y:S02]  /*d430*/  ISETP.GT.AND P1, PT, R243.reuse, R6, PT ;  /* 0x00000006f300720c */ /* 0x040fe40003f24270 */
[----:B------:R-:W-:Y:S01]  /*d440*/  ISETP.GT.AND P0, PT, R243, R190, PT ;  /* 0x000000bef300720c */ /* 0x000fe20003f04270 */
[-C--:B------:R-:W-:Y:S03]  /*d450*/  HMMA.16816.F32.BF16 R44, R208, R170.reuse, R44 ;  /* 0x000000aad02c723c */ /* 0x080fe6000004182c */
[----:B------:R-:W-:Y:S02]  /*d460*/  FSEL R189, R16, -INF , !P3 ;  /* 0xff80000010bd7808 */ /* 0x000fe40005800000 */
[----:B------:R-:W-:Y:S02]  /*d470*/  FSEL R17, R17, -INF , !P2 ;  /* 0xff80000011117808 */ /* 0x000fe40005000000 */
[----:B------:R-:W-:Y:S01]  /*d480*/  FSEL R18, R18, -INF , !P1 ;  /* 0xff80000012127808 */ /* 0x000fe20004800000 */
[C---:B------:R-:W-:Y:S01]  /*d490*/  HMMA.16816.F32.BF16 R48, R200.reuse, R170, R48 ;  /* 0x000000aac830723c */ /* 0x040fe20000041830 */
[----:B------:R-:W1:Y:S03]  /*d4a0*/  LDSM.16.M88.4 R168, [R213+0x3000] ;  /* 0x00300000d5a8783b */ /* 0x000e660000000200 */
[----:B------:R-:W-:Y:S02]  /*d4b0*/  FSEL R19, R19, -INF , !P0 ;  /* 0xff80000013137808 */ /* 0x000fe40004000000 */
[C---:B------:R-:W-:Y:S02]  /*d4c0*/  ISETP.GT.AND P3, PT, R235.reuse, R198, PT ;  /* 0x000000c6eb00720c */ /* 0x040fe40003f64270 */
[----:B------:R-:W-:Y:S01]  /*d4d0*/  ISETP.GT.AND P2, PT, R235, R194, PT ;  /* 0x000000c2eb00720c */ /* 0x000fe20003f44270 */
[-C--:B------:R-:W-:Y:S03]  /*d4e0*/  HMMA.16816.F32.BF16 R52, R200, R172.reuse, R52 ;  /* 0x000000acc834723c */ /* 0x080fe60000041834 */
[C---:B------:R-:W-:Y:S02]  /*d4f0*/  ISETP.GT.AND P1, PT, R243.reuse, R198, PT ;  /* 0x000000c6f300720c */ /* 0x040fe40003f24270 */
[----:B------:R-:W-:Y:S02]  /*d500*/  ISETP.GT.AND P0, PT, R243, R194, PT ;  /* 0x000000c2f300720c */ /* 0x000fe40003f04270 */
[----:B------:R-:W-:Y:S01]  /*d510*/  FSEL R186, R20, -INF , !P3 ;  /* 0xff80000014ba7808 */ /* 0x000fe20005800000 */
[C---:B------:R-:W-:Y:S04]  /*d520*/  HMMA.16816.F32.BF16 R56, R208.reuse, R172, R56 ;  /* 0x000000acd038723c */ /* 0x040fe80000041838 */
[----:B------:R-:W-:Y:S02]  /*d530*/  FSEL R21, R21, -INF , !P2 ;  /* 0xff80000015157808 */ /* 0x000fe40005000000 */
        /* <DEDUP_REMOVED lines=11> */
[-C--:B-1----:R-:W-:Y:S03]  /*d5f0*/  HMMA.16816.F32.BF16 R68, R200, R168.reuse, R68 ;  /* 0x000000a8c844723c */ /* 0x082fe60000041844 */
[----:B------:R-:W-:Y:S02]  /*d600*/  FSEL R26, R26, -INF , !P1 ;  /* 0xff8000001a1a7808 */ /* 0x000fe40004800000 */
[----:B------:R-:W-:Y:S02]  /*d610*/  FSEL R27, R27, -INF , !P0 ;  /* 0xff8000001b1b7808 */ /* 0x000fe40004000000 */
[CC--:B------:R-:W-:Y:S01]  /*d620*/  ISETP.GT.AND P3, PT, R242.reuse, R187.reuse, PT ;  /* 0x000000bbf200720c */ /* 0x0c0fe20003f64270 */
[C---:B------:R-:W-:Y:S04]  /*d630*/  HMMA.16816.F32.BF16 R72, R208.reuse, R168, R72 ;  /* 0x000000a8d048723c */ /* 0x040fe80000041848 */
[-C--:B------:R-:W-:Y:S02]  /*d640*/  ISETP.GT.AND P2, PT, R242, R206.reuse, PT ;  /* 0x000000cef200720c */ /* 0x080fe40003f44270 */
[CC--:B------:R-:W-:Y:S02]  /*d650*/  ISETP.GT.AND P1, PT, R241.reuse, R187.reuse, PT ;  /* 0x000000bbf100720c */ /* 0x0c0fe40003f24270 */
[-C--:B------:R-:W-:Y:S01]  /*d660*/  ISETP.GT.AND P0, PT, R241, R206.reuse, PT ;  /* 0x000000cef100720c */ /* 0x080fe20003f04270 */
[-C--:B------:R-:W-:Y:S03]  /*d670*/  HMMA.16816.F32.BF16 R76, R208, R170.reuse, R76 ;  /* 0x000000aad04c723c */ /* 0x080fe6000004184c */
[----:B------:R-:W-:Y:S02]  /*d680*/  FSEL R193, R28, -INF , !P3 ;  /* 0xff8000001cc17808 */ /* 0x000fe40005800000 */
[----:B------:R-:W-:Y:S02]  /*d690*/  FSEL R29, R29, -INF , !P2 ;  /* 0xff8000001d1d7808 */ /* 0x000fe40005000000 */
[----:B------:R-:W-:Y:S01]  /*d6a0*/  FSEL R30, R30, -INF , !P1 ;  /* 0xff8000001e1e7808 */ /* 0x000fe20004800000 */
[C---:B------:R-:W-:Y:S04]  /*d6b0*/  HMMA.16816.F32.BF16 R80, R200.reuse, R170, R80 ;  /* 0x000000aac850723c */ /* 0x040fe80000041850 */
[----:B------:R-:W-:Y:S01]  /*d6c0*/  FSEL R31, R31, -INF , !P0 ;  /* 0xff8000001f1f7808 */ /* 0x000fe20004000000 */
[----:B------:R-:W-:Y:S01]  /*d6d0*/  VIADD R171, R2, 0x79 ;  /* 0x0000007902ab7836 */ /* 0x000fe20000000000 */
[CC--:B------:R-:W-:Y:S02]  /*d6e0*/  ISETP.GT.AND P3, PT, R235.reuse, R187.reuse, PT ;  /* 0x000000bbeb00720c */ /* 0x0c0fe40003f64270 */
[-C--:B------:R-:W-:Y:S02]  /*d6f0*/  ISETP.GT.AND P2, PT, R235, R206.reuse, PT ;  /* 0x000000ceeb00720c */ /* 0x080fe40003f44270 */
[C---:B------:R-:W-:Y:S02]  /*d700*/  ISETP.GT.AND P1, PT, R243.reuse, R187, PT ;  /* 0x000000bbf300720c */ /* 0x040fe40003f24270 */
[----:B------:R-:W-:Y:S02]  /*d710*/  ISETP.GT.AND P0, PT, R243, R206, PT ;  /* 0x000000cef300720c */ /* 0x000fe40003f04270 */
[----:B------:R-:W-:Y:S02]  /*d720*/  FSEL R199, R32, -INF , !P3 ;  /* 0xff80000020c77808 */ /* 0x000fe40005800000 */
[----:B------:R-:W-:Y:S02]  /*d730*/  FSEL R33, R33, -INF , !P2 ;  /* 0xff80000021217808 */ /* 0x000fe40005000000 */
[----:B------:R-:W-:Y:S02]  /*d740*/  FSEL R34, R34, -INF , !P1 ;  /* 0xff80000022227808 */ /* 0x000fe40004800000 */
[----:B------:R-:W-:Y:S02]  /*d750*/  FSEL R35, R35, -INF , !P0 ;  /* 0xff80000023237808 */ /* 0x000fe40004000000 */
[C---:B------:R-:W-:Y:S02]  /*d760*/  ISETP.GT.AND P3, PT, R235.reuse, R197, PT ;  /* 0x000000c5eb00720c */ /* 0x040fe40003f64270 */
[----:B------:R-:W-:Y:S02]  /*d770*/  ISETP.GT.AND P2, PT, R235, R195, PT ;  /* 0x000000c3eb00720c */ /* 0x000fe40003f44270 */
[C---:B------:R-:W-:Y:S02]  /*d780*/  ISETP.GT.AND P1, PT, R243.reuse, R197, PT ;  /* 0x000000c5f300720c */ /* 0x040fe40003f24270 */
[----:B------:R-:W-:Y:S02]  /*d790*/  ISETP.GT.AND P0, PT, R243, R195, PT ;  /* 0x000000c3f300720c */ /* 0x000fe40003f04270 */
[----:B------:R-:W-:Y:S01]  /*d7a0*/  FSEL R205, R36, -INF , !P3 ;  /* 0xff80000024cd7808 */ /* 0x000fe20005800000 */
[----:B------:R-:W-:Y:S01]  /*d7b0*/  VIADD R36, R2, 0x31 ;  /* 0x0000003102247836 */ /* 0x000fe20000000000 */
[----:B------:R-:W-:Y:S02]  /*d7c0*/  FSEL R37, R37, -INF , !P2 ;  /* 0xff80000025257808 */ /* 0x000fe40005000000 */
[----:B------:R-:W-:Y:S02]  /*d7d0*/  FSEL R38, R38, -INF , !P1 ;  /* 0xff80000026267808 */ /* 0x000fe40004800000 */
[----:B------:R-:W-:Y:S02]  /*d7e0*/  FSEL R39, R39, -INF , !P0 ;  /* 0xff80000027277808 */ /* 0x000fe40004000000 */
[C---:B------:R-:W-:Y:S02]  /*d7f0*/  ISETP.GT.AND P3, PT, R242.reuse, R197, PT ;  /* 0x000000c5f200720c */ /* 0x040fe40003f64270 */
[----:B------:R-:W-:Y:S02]  /*d800*/  ISETP.GT.AND P2, PT, R242, R195, PT ;  /* 0x000000c3f200720c */ /* 0x000fe40003f44270 */
[C---:B------:R-:W-:Y:S02]  /*d810*/  ISETP.GT.AND P1, PT, R241.reuse, R197, PT ;  /* 0x000000c5f100720c */ /* 0x040fe40003f24270 */
[----:B------:R-:W-:Y:S02]  /*d820*/  ISETP.GT.AND P0, PT, R241, R195, PT ;  /* 0x000000c3f100720c */ /* 0x000fe40003f04270 */
[----:B------:R-:W-:Y:S02]  /*d830*/  FSEL R4, R40, -INF , !P3 ;  /* 0xff80000028047808 */ /* 0x000fe40005800000 */
[----:B------:R-:W-:Y:S02]  /*d840*/  FSEL R8, R41, -INF , !P2 ;  /* 0xff80000029087808 */ /* 0x000fe40005000000 */
[----:B------:R-:W-:Y:S02]  /*d850*/  FSEL R12, R42, -INF , !P1 ;  /* 0xff8000002a0c7808 */ /* 0x000fe40004800000 */
[----:B------:R-:W-:Y:S02]  /*d860*/  FSEL R16, R43, -INF , !P0 ;  /* 0xff8000002b107808 */ /* 0x000fe40004000000 */
[C---:B------:R-:W-:Y:S01]  /*d870*/  ISETP.GT.AND P3, PT, R242.reuse, R185, PT ;  /* 0x000000b9f200720c */ /* 0x040fe20003f64270 */
[----:B------:R-:W1:Y:S01]  /*d880*/  LDSM.16.M88.4 R40, [R213+0x3400] ;  /* 0x00340000d528783b */ /* 0x000e620000000200 */
        /* <DEDUP_REMOVED lines=8> */
[----:B------:R-:W2:Y:S01]  /*d910*/  LDSM.16.M88.4 R44, [R213+0x3800] ;  /* 0x00380000d52c783b */ /* 0x000ea20000000200 */
        /* <DEDUP_REMOVED lines=8> */
[-C--:B------:R-:W-:Y:S02]  /*d9a0*/  ISETP.GT.AND P2, PT, R235, R36.reuse, PT ;  /* 0x00000024eb00720c */ /* 0x080fe40003f44270 */
[C---:B------:R-:W-:Y:S02]  /*d9b0*/  ISETP.GT.AND P0, PT, R243.reuse, R36, PT ;  /* 0x00000024f300720c */ /* 0x040fe40003f04270 */
[-C--:B------:R-:W-:Y:S02]  /*d9c0*/  ISETP.GT.AND P1, PT, R243, R182.reuse, PT ;  /* 0x000000b6f300720c */ /* 0x080fe40003f24270 */
[----:B------:R-:W-:Y:S01]  /*d9d0*/  FSEL R52, R52, -INF , !P3 ;  /* 0xff80000034347808 */ /* 0x000fe20005800000 */
[-C--:B-1----:R-:W-:Y:S03]  /*d9e0*/  HMMA.16816.F32.BF16 R84, R200, R40.reuse, R84 ;  /* 0x00000028c854723c */ /* 0x082fe60000041854 */
[----:B------:R-:W-:Y:S02]  /*d9f0*/  FSEL R53, R53, -INF , !P2 ;  /* 0xff80000035357808 */ /* 0x000fe40005000000 */
[----:B------:R-:W-:Y:S02]  /*da00*/  FSEL R55, R55, -INF , !P0 ;  /* 0xff80000037377808 */ /* 0x000fe40004000000 */
[----:B------:R-:W-:Y:S01]  /*da10*/  FSEL R54, R54, -INF , !P1 ;  /* 0xff80000036367808 */ /* 0x000fe20004800000 */
[C---:B------:R-:W-:Y:S04]  /*da20*/  HMMA.16816.F32.BF16 R88, R208.reuse, R40, R88 ;  /* 0x00000028d058723c */ /* 0x040fe80000041858 */
[C---:B------:R-:W-:Y:S02]  /*da30*/  ISETP.GT.AND P3, PT, R242.reuse, R182, PT ;  /* 0x000000b6f200720c */ /* 0x040fe40003f64270 */
[-C--:B------:R-:W-:Y:S02]  /*da40*/  ISETP.GT.AND P2, PT, R242, R36.reuse, PT ;  /* 0x00000024f200720c */ /* 0x080fe40003f44270 */
[C---:B------:R-:W-:Y:S01]  /*da50*/  ISETP.GT.AND P0, PT, R241.reuse, R36, PT ;  /* 0x00000024f100720c */ /* 0x040fe20003f04270 */
[-C--:B------:R-:W-:Y:S03]  /*da60*/  HMMA.16816.F32.BF16 R92, R208, R42.reuse, R92 ;  /* 0x0000002ad05c723c */ /* 0x080fe6000004185c */
[----:B------:R-:W-:Y:S02]  /*da70*/  ISETP.GT.AND P1, PT, R241, R182, PT ;  /* 0x000000b6f100720c */ /* 0x000fe40003f24270 */
[----:B------:R-:W-:Y:S02]  /*da80*/  FSEL R56, R56, -INF , !P3 ;  /* 0xff80000038387808 */ /* 0x000fe40005800000 */
[----:B------:R-:W-:Y:S01]  /*da90*/  FSEL R57, R57, -INF , !P2 ;  /* 0xff80000039397808 */ /* 0x000fe20005000000 */
[C---:B------:R-:W-:Y:S01]  /*daa0*/  HMMA.16816.F32.BF16 R96, R200.reuse, R42, R96 ;  /* 0x0000002ac860723c */ /* 0x040fe20000041860 */
[----:B------:R-:W1:Y:S01]  /*dab0*/  LDSM.16.M88.4 R40, [R213+0x3c00] ;  /* 0x003c0000d528783b */ /* 0x000e620000000200 */
[----:B------:R-:W-:Y:S04]  /*dac0*/  DEPBAR.LE SB0, 0x0 ;  /* 0x000080000000791a */ /* 0x000fe80000000000 */
[----:B------:R-:W-:Y:S02]  /*dad0*/  FSEL R59, R59, -INF , !P0 ;  /* 0xff8000003b3b7808 */ /* 0x000fe40004000000 */
[----:B------:R-:W-:Y:S01]  /*dae0*/  FSEL R58, R58, -INF , !P1 ;  /* 0xff8000003a3a7808 */ /* 0x000fe20004800000 */
[----:B------:R-:W-:Y:S01]  /*daf0*/  BAR.SYNC.DEFER_BLOCKING 0x0 ;  /* 0x0000000000007b1d */ /* 0x000fe20000010000 */
[C---:B------:R-:W-:Y:S01]  /*db00*/  ISETP.GT.AND P3, PT, R242.reuse, R188, PT ;  /* 0x000000bcf200720c */ /* 0x040fe20003f64270 */
[-C--:B--2---:R-:W-:Y:S05]  /*db10*/  HMMA.16816.F32.BF16 R100, R200, R44.reuse, R100 ;  /* 0x0000002cc864723c */ /* 0x084fea0000041864 */
[-C--:B------:R-:W-:Y:S02]  /*db20*/  ISETP.GT.AND P2, PT, R242, R174.reuse, PT ;  /* 0x000000aef200720c */ /* 0x080fe40003f44270 */
[C---:B------:R-:W-:Y:S01]  /*db30*/  ISETP.GT.AND P0, PT, R241.reuse, R174, PT ;  /* 0x000000aef100720c */ /* 0x040fe20003f04270 */
[C---:B------:R-:W-:Y:S04]  /*db40*/  HMMA.16816.F32.BF16 R104, R208.reuse, R44, R104 ;  /* 0x0000002cd068723c */ /* 0x040fe80000041868 */
[-C--:B------:R-:W-:Y:S01]  /*db50*/  ISETP.GT.AND P1, PT, R241, R188.reuse, PT ;  /* 0x000000bcf100720c */ /* 0x080fe20003f24270 */
[----:B------:R-:W-:Y:S01]  /*db60*/  VIADD R44, R2, 0x61 ;  /* 0x00000061022c7836 */ /* 0x000fe20000000000 */
[----:B------:R-:W-:Y:S02]  /*db70*/  FSEL R60, R60, -INF , !P3 ;  /* 0xff8000003c3c7808 */ /* 0x000fe40005800000 */
[----:B------:R-:W-:Y:S01]  /*db80*/  FSEL R61, R61, -INF , !P2 ;  /* 0xff8000003d3d7808 */ /* 0x000fe20005000000 */
[-C--:B------:R-:W-:Y:S03]  /*db90*/  HMMA.16816.F32.BF16 R108, R208, R46.reuse, R108 ;  /* 0x0000002ed06c723c */ /* 0x080fe6000004186c */
[----:B------:R-:W-:Y:S02]  /*dba0*/  FSEL R63, R63, -INF , !P0 ;  /* 0xff8000003f3f7808 */ /* 0x000fe40004000000 */
[----:B------:R-:W-:Y:S02]  /*dbb0*/  FSEL R62, R62, -INF , !P1 ;  /* 0xff8000003e3e7808 */ /* 0x000fe40004800000 */
[C---:B------:R-:W-:Y:S01]  /*dbc0*/  ISETP.GT.AND P3, PT, R235.reuse, R188, PT ;  /* 0x000000bceb00720c */ /* 0x040fe20003f64270 */
[C---:B------:R-:W-:Y:S04]  /*dbd0*/  HMMA.16816.F32.BF16 R112, R200.reuse, R46, R112 ;  /* 0x0000002ec870723c */ /* 0x040fe80000041870 */
[-C--:B------:R-:W-:Y:S01]  /*dbe0*/  ISETP.GT.AND P2, PT, R235, R174.reuse, PT ;  /* 0x000000aeeb00720c */ /* 0x080fe20003f44270 */
[----:B------:R-:W-:Y:S01]  /*dbf0*/  VIADD R46, R2, 0x69 ;  /* 0x00000069022e7836 */ /* 0x000fe20000000000 */
[C---:B------:R-:W-:Y:S02]  /*dc00*/  ISETP.GT.AND P0, PT, R243.reuse, R174, PT ;  /* 0x000000aef300720c */ /* 0x040fe40003f04270 */
[----:B------:R-:W-:Y:S01]  /*dc10*/  ISETP.GT.AND P1, PT, R243, R188, PT ;  /* 0x000000bcf300720c */ /* 0x000fe20003f24270 */
[-C--:B-1----:R-:W-:Y:S03]  /*dc20*/  HMMA.16816.F32.BF16 R116, R200, R40.reuse, R116 ;  /* 0x00000028c874723c */ /* 0x082fe60000041874 */
[----:B------:R-:W-:Y:S02]  /*dc30*/  FSEL R64, R64, -INF , !P3 ;  /* 0xff80000040407808 */ /* 0x000fe40005800000 */
[----:B------:R-:W-:Y:S02]  /*dc40*/  FSEL R65, R65, -INF , !P2 ;  /* 0xff80000041417808 */ /* 0x000fe40005000000 */
[----:B------:R-:W-:Y:S01]  /*dc50*/  FSEL R67, R67, -INF , !P0 ;  /* 0xff80000043437808 */ /* 0x000fe20004000000 */
[C---:B------:R-:W-:Y:S04]  /*dc60*/  HMMA.16816.F32.BF16 R120, R208.reuse, R40, R120 ;  /* 0x00000028d078723c */ /* 0x040fe80000041878 */
[----:B------:R-:W-:Y:S01]  /*dc70*/  FSEL R66, R66, -INF , !P1 ;  /* 0xff80000042427808 */ /* 0x000fe20004800000 */
[C---:B------:R-:W-:Y:S01]  /*dc80*/  VIADD R41, R2.reuse, 0x70 ;  /* 0x0000007002297836 */ /* 0x040fe20000000000 */
[C---:B------:R-:W-:Y:S01]  /*dc90*/  ISETP.GT.AND P3, PT, R235.reuse, R196, PT ;  /* 0x000000c4eb00720c */ /* 0x040fe20003f64270 */
[----:B------:R-:W-:Y:S01]  /*dca0*/  VIADD R40, R2, 0x71 ;  /* 0x0000007102287836 */ /* 0x000fe20000000000 */
[-C--:B------:R-:W-:Y:S01]  /*dcb0*/  ISETP.GT.AND P2, PT, R235, R192.reuse, PT ;  /* 0x000000c0eb00720c */ /* 0x080fe20003f44270 */
[-C--:B------:R-:W-:Y:S03]  /*dcc0*/  HMMA.16816.F32.BF16 R124, R208, R42.reuse, R124 ;  /* 0x0000002ad07c723c */ /* 0x080fe6000004187c */
[C---:B------:R-:W-:Y:S02]  /*dcd0*/  ISETP.GT.AND P0, PT, R243.reuse, R192, PT ;  /* 0x000000c0f300720c */ /* 0x040fe40003f04270 */
[-C--:B------:R-:W-:Y:S02]  /*dce0*/  ISETP.GT.AND P1, PT, R243, R196.reuse, PT ;  /* 0x000000c4f300720c */ /* 0x080fe40003f24270 */
[----:B------:R-:W-:Y:S01]  /*dcf0*/  FSEL R173, R68, -INF , !P3 ;  /* 0xff80000044ad7808 */ /* 0x000fe20005800000 */
[----:B------:R-:W-:Y:S04]  /*dd00*/  HMMA.16816.F32.BF16 R128, R200, R42, R128 ;  /* 0x0000002ac880723c */ /* 0x000fe80000041880 */
[----:B------:R-:W-:Y:S01]  /*dd10*/  FSEL R69, R69, -INF , !P2 ;  /* 0xff80000045457808 */ /* 0x000fe20005000000 */
[C---:B------:R-:W-:Y:S01]  /*dd20*/  VIADD R68, R2.reuse, 0x49 ;  /* 0x0000004902447836 */ /* 0x040fe20000000000 */
[----:B------:R-:W-:Y:S01]  /*dd30*/  FSEL R175, R71, -INF , !P0 ;  /* 0xff80000047af7808 */ /* 0x000fe20004000000 */
[----:B------:R-:W-:Y:S01]  /*dd40*/  VIADD R71, R2, 0x48 ;  /* 0x0000004802477836 */ /* 0x000fe20000000000 */
[----:B------:R-:W-:Y:S02]  /*dd50*/  FSEL R70, R70, -INF , !P1 ;  /* 0xff80000046467808 */ /* 0x000fe40004800000 */
[C---:B------:R-:W-:Y:S02]  /*dd60*/  ISETP.GT.AND P3, PT, R242.reuse, R196, PT ;  /* 0x000000c4f200720c */ /* 0x040fe40003f64270 */
[----:B------:R-:W-:Y:S02]  /*dd70*/  ISETP.GT.AND P2, PT, R242, R192, PT ;  /* 0x000000c0f200720c */ /* 0x000fe40003f44270 */
[----:B------:R-:W-:Y:S02]  /*dd80*/  ISETP.GT.AND P1, PT, R241, R196, PT ;  /* 0x000000c4f100720c */ /* 0x000fe40003f24270 */
[----:B------:R-:W-:Y:S02]  /*dd90*/  FSEL R72, R72, -INF , !P3 ;  /* 0xff80000048487808 */ /* 0x000fe40005800000 */
[----:B------:R-:W-:Y:S02]  /*dda0*/  FSEL R73, R73, -INF , !P2 ;  /* 0xff80000049497808 */ /* 0x000fe40005000000 */
[----:B------:R-:W-:Y:S02]  /*ddb0*/  FSEL R74, R74, -INF , !P1 ;  /* 0xff8000004a4a7808 */ /* 0x000fe40004800000 */
[CC--:B------:R-:W-:Y:S02]  /*ddc0*/  ISETP.GT.AND P3, PT, R242.reuse, R71.reuse, PT ;  /* 0x00000047f200720c */ /* 0x0c0fe40003f64270 */
[-C--:B------:R-:W-:Y:S02]  /*ddd0*/  ISETP.GT.AND P2, PT, R242, R68.reuse, PT ;  /* 0x00000044f200720c */ /* 0x080fe40003f44270 */
[-C--:B------:R-:W-:Y:S02]  /*dde0*/  ISETP.GT.AND P1, PT, R241, R71.reuse, PT ;  /* 0x00000047f100720c */ /* 0x080fe40003f24270 */
[----:B------:R-:W-:Y:S01]  /*ddf0*/  FSEL R183, R76, -INF , !P3 ;  /* 0xff8000004cb77808 */ /* 0x000fe20005800000 */
[----:B------:R-:W-:Y:S01]  /*de00*/  VIADD R76, R2, 0x51 ;  /* 0x00000051024c7836 */ /* 0x000fe20000000000 */
[----:B------:R-:W-:Y:S02]  /*de10*/  FSEL R181, R77, -INF , !P2 ;  /* 0xff8000004db57808 */ /* 0x000fe40005000000 */
[----:B------:R-:W-:Y:S01]  /*de20*/  FSEL R77, R78, -INF , !P1 ;  /* 0xff8000004e4d7808 */ /* 0x000fe20004800000 */
[----:B------:R-:W-:Y:S01]  /*de30*/  VIADD R78, R2, 0x50 ;  /* 0x00000050024e7836 */ /* 0x000fe20000000000 */
[C---:B------:R-:W-:Y:S02]  /*de40*/  ISETP.GT.AND P2, PT, R235.reuse, R68, PT ;  /* 0x00000044eb00720c */ /* 0x040fe40003f44270 */
[-C--:B------:R-:W-:Y:S02]  /*de50*/  ISETP.GT.AND P3, PT, R235, R71.reuse, PT ;  /* 0x00000047eb00720c */ /* 0x080fe40003f64270 */
[----:B------:R-:W-:Y:S02]  /*de60*/  ISETP.GT.AND P1, PT, R243, R71, PT ;  /* 0x00000047f300720c */ /* 0x000fe40003f24270 */
[----:B------:R-:W-:Y:S02]  /*de70*/  FSEL R81, R81, -INF , !P2 ;  /* 0xff80000051517808 */ /* 0x000fe40005000000 */
[----:B------:R-:W-:Y:S02]  /*de80*/  FSEL R80, R80, -INF , !P3 ;  /* 0xff80000050507808 */ /* 0x000fe40005800000 */
[----:B------:R-:W-:Y:S02]  /*de90*/  FSEL R82, R82, -INF , !P1 ;  /* 0xff80000052527808 */ /* 0x000fe40004800000 */
[C---:B------:R-:W-:Y:S02]  /*dea0*/  ISETP.GT.AND P2, PT, R235.reuse, R76, PT ;  /* 0x0000004ceb00720c */ /* 0x040fe40003f44270 */
[-C--:B------:R-:W-:Y:S02]  /*deb0*/  ISETP.GT.AND P3, PT, R235, R78.reuse, PT ;  /* 0x0000004eeb00720c */ /* 0x080fe40003f64270 */
[-C--:B------:R-:W-:Y:S02]  /*dec0*/  ISETP.GT.AND P1, PT, R243, R78.reuse, PT ;  /* 0x0000004ef300720c */ /* 0x080fe40003f24270 */
[----:B------:R-:W-:Y:S02]  /*ded0*/  FSEL R204, R85, -INF , !P2 ;  /* 0xff80000055cc7808 */ /* 0x000fe40005000000 */
[----:B------:R-:W-:Y:S01]  /*dee0*/  FSEL R177, R84, -INF , !P3 ;  /* 0xff80000054b17808 */ /* 0x000fe20005800000 */
[----:B------:R-:W-:Y:S01]  /*def0*/  VIADD R84, R2, 0x59 ;  /* 0x0000005902547836 */ /* 0x000fe20000000000 */
[----:B------:R-:W-:Y:S01]  /*df00*/  FSEL R85, R86, -INF , !P1 ;  /* 0xff80000056557808 */ /* 0x000fe20004800000 */
[----:B------:R-:W-:Y:S01]  /*df10*/  VIADD R86, R2, 0x58 ;  /* 0x0000005802567836 */ /* 0x000fe20000000000 */
[----:B------:R-:W-:Y:S02]  /*df20*/  ISETP.GT.AND P3, PT, R242, R78, PT ;  /* 0x0000004ef200720c */ /* 0x000fe40003f64270 */
[----:B------:R-:W-:Y:S02]  /*df30*/  ISETP.GT.AND P0, PT, R241, R192, PT ;  /* 0x000000c0f100720c */ /* 0x000fe40003f04270 */
[----:B------:R-:W-:Y:S02]  /*df40*/  FSEL R88, R88, -INF , !P3 ;  /* 0xff80000058587808 */ /* 0x000fe40005800000 */
[C---:B------:R-:W-:Y:S02]  /*df50*/  ISETP.GT.AND P3, PT, R242.reuse, R86, PT ;  /* 0x00000056f200720c */ /* 0x040fe40003f64270 */
[----:B------:R-:W-:Y:S02]  /*df60*/  ISETP.GT.AND P2, PT, R242, R76, PT ;  /* 0x0000004cf200720c */ /* 0x000fe40003f44270 */
[----:B------:R-:W-:Y:S01]  /*df70*/  FSEL R45, R92, -INF , !P3 ;  /* 0xff8000005c2d7808 */ /* 0x000fe20005800000 */
[----:B------:R-:W-:Y:S01]  /*df80*/  VIADD R92, R2, 0x60 ;  /* 0x00000060025c7836 */ /* 0x000fe20000000000 */
[----:B------:R-:W-:Y:S02]  /*df90*/  ISETP.GT.AND P3, PT, R235, R86, PT ;  /* 0x00000056eb00720c */ /* 0x000fe40003f64270 */
[----:B------:R-:W-:Y:S02]  /*dfa0*/  FSEL R75, R75, -INF , !P0 ;  /* 0xff8000004b4b7808 */ /* 0x000fe40004000000 */
[----:B------:R-:W-:Y:S02]  /*dfb0*/  FSEL R179, R96, -INF , !P3 ;  /* 0xff80000060b37808 */ /* 0x000fe40005800000 */
[----:B------:R-:W-:Y:S02]  /*dfc0*/  ISETP.GT.AND P0, PT, R241, R68, PT ;  /* 0x00000044f100720c */ /* 0x000fe40003f04270 */
[----:B------:R-:W-:Y:S02]  /*dfd0*/  FSEL R89, R89, -INF , !P2 ;  /* 0xff80000059597808 */ /* 0x000fe40005000000 */
[----:B------:R-:W-:Y:S02]  /*dfe0*/  ISETP.GT.AND P3, PT, R235, R92, PT ;  /* 0x0000005ceb00720c */ /* 0x000fe40003f64270 */
[----:B------:R-:W-:Y:S02]  /*dff0*/  ISETP.GT.AND P2, PT, R242, R84, PT ;  /* 0x00000054f200720c */ /* 0x000fe40003f44270 */
[----:B------:R-:W-:Y:S02]  /*e000*/  FSEL R79, R79, -INF , !P0 ;  /* 0xff8000004f4f7808 */ /* 0x000fe40004000000 */
[----:B------:R-:W-:Y:S01]  /*e010*/  FSEL R47, R100, -INF , !P3 ;  /* 0xff800000642f7808 */ /* 0x000fe20005800000 */
[----:B------:R-:W-:Y:S01]  /*e020*/  VIADD R100, R2, 0x68 ;  /* 0x0000006802647836 */ /* 0x000fe20000000000 */
[----:B------:R-:W-:Y:S02]  /*e030*/  ISETP.GT.AND P0, PT, R243, R68, PT ;  /* 0x00000044f300720c */ /* 0x000fe40003f04270 */
[----:B------:R-:W-:Y:S02]  /*e040*/  FSEL R93, R93, -INF , !P2 ;  /* 0xff8000005d5d7808 */ /* 0x000fe40005000000 */
[----:B------:R-:W-:Y:S02]  /*e050*/  ISETP.GT.AND P3, PT, R242, R92, PT ;  /* 0x0000005cf200720c */ /* 0x000fe40003f64270 */
[----:B------:R-:W-:Y:S02]  /*e060*/  ISETP.GT.AND P2, PT, R235, R84, PT ;  /* 0x00000054eb00720c */ /* 0x000fe40003f44270 */
[----:B------:R-:W-:Y:S02]  /*e070*/  FSEL R83, R83, -INF , !P0 ;  /* 0xff80000053537808 */ /* 0x000fe40004000000 */
[----:B------:R-:W-:Y:S02]  /*e080*/  FSEL R104, R104, -INF , !P3 ;  /* 0xff80000068687808 */ /* 0x000fe40005800000 */
[----:B------:R-:W-:Y:S02]  /*e090*/  ISETP.GT.AND P0, PT, R243, R76, PT ;  /* 0x0000004cf300720c */ /* 0x000fe40003f04270 */
[----:B------:R-:W-:Y:S02]  /*e0a0*/  FSEL R178, R97, -INF , !P2 ;  /* 0xff80000061b27808 */ /* 0x000fe40005000000 */
[----:B------:R-:W-:Y:S02]  /*e0b0*/  ISETP.GT.AND P3, PT, R242, R100, PT ;  /* 0x00000064f200720c */ /* 0x000fe40003f64270 */
        /* <DEDUP_REMOVED lines=9> */
[----:B------:R-:W-:Y:S02]  /*e150*/  ISETP.GT.AND P1, PT, R241, R86, PT ;  /* 0x00000056f100720c */ /* 0x000fe40003f24270 */
[----:B------:R-:W-:Y:S02]  /*e160*/  FSEL R91, R91, -INF , !P0 ;  /* 0xff8000005b5b7808 */ /* 0x000fe40004000000 */
[----:B------:R-:W-:Y:S02]  /*e170*/  FSEL R184, R112, -INF , !P3 ;  /* 0xff80000070b87808 */ /* 0x000fe40005800000 */
[----:B------:R-:W-:Y:S02]  /*e180*/  ISETP.GT.AND P0, PT, R241, R84, PT ;  /* 0x00000054f100720c */ /* 0x000fe40003f04270 */
[----:B------:R-:W-:Y:S02]  /*e190*/  FSEL R105, R105, -INF , !P2 ;  /* 0xff80000069697808 */ /* 0x000fe40005000000 */
[-C--:B------:R-:W-:Y:S02]  /*e1a0*/  ISETP.GT.AND P3, PT, R235, R41.reuse, PT ;  /* 0x00000029eb00720c */ /* 0x080fe40003f64270 */
        /* <DEDUP_REMOVED lines=14> */
[----:B------:R-:W-:Y:S01]  /*e290*/  FSEL R168, R113, -INF , !P2 ;  /* 0xff80000071a87808 */ /* 0x000fe20005000000 */
[----:B------:R1:W-:Y:S01]  /*e2a0*/  STL [R1+0x4], R42 ;  /* 0x0000042a01007387 */ /* 0x0003e20000100800 */
[----:B------:R-:W-:Y:S02]  /*e2b0*/  ISETP.GT.AND P2, PT, R235, R40, PT ;  /* 0x00000028eb00720c */ /* 0x000fe40003f44270 */
[----:B------:R-:W-:Y:S02]  /*e2c0*/  FSEL R102, R102, -INF , !P1 ;  /* 0xff80000066667808 */ /* 0x000fe40004800000 */
        /* <DEDUP_REMOVED lines=10> */
[----:B------:R-:W-:Y:S02]  /*e370*/  FSEL R110, R110, -INF , !P1 ;  /* 0xff8000006e6e7808 */ /* 0x000fe40004800000 */
[----:B------:R-:W-:Y:S01]  /*e380*/  ISETP.GT.AND P1, PT, R243, R100, PT ;  /* 0x00000064f300720c */ /* 0x000fe20003f24270 */
[----:B------:R2:W-:Y:S01]  /*e390*/  STL [R1], R43 ;  /* 0x0000002b01007387 */ /* 0x0005e20000100800 */
[----:B------:R-:W-:Y:S02]  /*e3a0*/  FSEL R111, R111, -INF , !P0 ;  /* 0xff8000006f6f7808 */ /* 0x000fe40004000000 */
[C---:B------:R-:W-:Y:S02]  /*e3b0*/  ISETP.GT.AND P0, PT, R243.reuse, R46, PT ;  /* 0x0000002ef300720c */ /* 0x040fe40003f04270 */
[----:B------:R-:W-:Y:S02]  /*e3c0*/  FSEL R170, R114, -INF , !P1 ;  /* 0xff80000072aa7808 */ /* 0x000fe40004800000 */
[-C--:B------:R-:W-:Y:S02]  /*e3d0*/  ISETP.GT.AND P1, PT, R243, R41.reuse, PT ;  /* 0x00000029f300720c */ /* 0x080fe40003f24270 */
[----:B------:R-:W-:Y:S02]  /*e3e0*/  FSEL R169, R115, -INF , !P0 ;  /* 0xff80000073a97808 */ /* 0x000fe40004000000 */
[-C--:B------:R-:W-:Y:S02]  /*e3f0*/  ISETP.GT.AND P0, PT, R243, R40.reuse, PT ;  /* 0x00000028f300720c */ /* 0x080fe40003f04270 */
[----:B------:R-:W-:Y:S02]  /*e400*/  FSEL R209, R118, -INF , !P1 ;  /* 0xff80000076d17808 */ /* 0x000fe40004800000 */
[----:B------:R-:W-:Y:S02]  /*e410*/  ISETP.GT.AND P1, PT, R241, R41, PT ;  /* 0x00000029f100720c */ /* 0x000fe40003f24270 */
[----:B------:R-:W-:Y:S02]  /*e420*/  FSEL R208, R119, -INF , !P0 ;  /* 0xff80000077d07808 */ /* 0x000fe40004000000 */
[----:B------:R-:W-:Y:S02]  /*e430*/  ISETP.GT.AND P0, PT, R241, R40, PT ;  /* 0x00000028f100720c */ /* 0x000fe40003f04270 */
[----:B------:R-:W-:Y:S02]  /*e440*/  FSEL R122, R122, -INF , !P1 ;  /* 0xff8000007a7a7808 */ /* 0x000fe40004800000 */
[----:B------:R-:W-:Y:S02]  /*e450*/  ISETP.GT.AND P1, PT, R243, R176, PT ;  /* 0x000000b0f300720c */ /* 0x000fe40003f24270 */
[----:B-1----:R-:W-:Y:S02]  /*e460*/  FSEL R42, R123, -INF , !P0 ;  /* 0xff8000007b2a7808 */ /* 0x002fe40004000000 */
[----:B------:R-:W-:Y:S02]  /*e470*/  ISETP.GT.AND P0, PT, R243, R171, PT ;  /* 0x000000abf300720c */ /* 0x000fe40003f04270 */
[-C--:B------:R-:W-:Y:S02]  /*e480*/  ISETP.GE.AND P3, PT, R2, R234.reuse, PT ;  /* 0x000000ea0200720c */ /* 0x080fe40003f66270 */
[----:B------:R-:W-:Y:S02]  /*e490*/  FSEL R130, R130, -INF , !P1 ;  /* 0xff80000082827808 */ /* 0x000fe40004800000 */
[C---:B------:R-:W-:Y:S02]  /*e4a0*/  ISETP.GE.AND P1, PT, R0.reuse, R234, PT ;  /* 0x000000ea0000720c */ /* 0x040fe40003f26270 */
[----:B------:R-:W-:Y:S02]  /*e4b0*/  FSEL R131, R131, -INF , !P0 ;  /* 0xff80000083837808 */ /* 0x000fe40004000000 */
[CC--:B------:R-:W-:Y:S02]  /*e4c0*/  ISETP.GE.AND P0, PT, R0.reuse, R232.reuse, PT ;  /* 0x000000e80000720c */ /* 0x0c0fe40003f06270 */
[----:B------:R-:W-:Y:S02]  /*e4d0*/  FSEL R121, R3, -INF , !P3 ;  /* 0xff80000003797808 */ /* 0x000fe40005800000 */
[----:B------:R-:W-:Y:S02]  /*e4e0*/  ISETP.GE.AND P3, PT, R0, R231, PT ;  /* 0x000000e70000720c */ /* 0x000fe40003f66270 */
[----:B------:R-:W-:Y:S01]  /*e4f0*/  FSEL R113, R249, -INF , !P1 ;  /* 0xff800000f9717808 */ /* 0x000fe20004800000 */
[----:B------:R-:W-:Y:S01]  /*e500*/  IMAD.MOV.U32 R249, RZ, RZ, R209 ;  /* 0x000000fffff97224 */ /* 0x000fe200078e00d1 */
[-C--:B------:R-:W-:Y:S02]  /*e510*/  ISETP.GE.AND P1, PT, R6, R232.reuse, PT ;  /* 0x000000e80600720c */ /* 0x080fe40003f26270 */
[----:B------:R-:W-:Y:S02]  /*e520*/  FSEL R117, R9, -INF , !P0 ;  /* 0xff80000009757808 */ /* 0x000fe40004000000 */
[C---:B------:R-:W-:Y:S02]  /*e530*/  ISETP.GE.AND P0, PT, R190.reuse, R232, PT ;  /* 0x000000e8be00720c */ /* 0x040fe40003f06270 */
[----:B--2---:R-:W-:Y:S02]  /*e540*/  FSEL R43, R11, -INF , !P3 ;  /* 0xff8000000b2b7808 */ /* 0x004fe40005800000 */
[-C--:B------:R-:W-:Y:S02]  /*e550*/  ISETP.GE.AND P3, PT, R190, R234.reuse, PT ;  /* 0x000000eabe00720c */ /* 0x080fe40003f66270 */
[----:B------:R-:W-:Y:S02]  /*e560*/  FSEL R11, R7, -INF , !P1 ;  /* 0xff800000070b7808 */ /* 0x000fe40004800000 */
[----:B------:R-:W-:Y:S02]  /*e570*/  FSEL R128, R128, -INF , !P4 ;  /* 0xff80000080807808 */ /* 0x000fe40006000000 */
[----:B------:R-:W-:Y:S02]  /*e580*/  ISETP.GE.AND P1, PT, R190, R233, PT ;  /* 0x000000e9be00720c */ /* 0x000fe40003f26270 */
[----:B------:R-:W-:Y:S02]  /*e590*/  ISETP.GE.AND P4, PT, R2, R231, PT ;  /* 0x000000e70200720c */ /* 0x000fe40003f86270 */
[----:B------:R-:W-:Y:S02]  /*e5a0*/  FSEL R116, R13, -INF , !P0 ;  /* 0xff8000000d747808 */ /* 0x000fe40004000000 */
[-C--:B------:R-:W-:Y:S02]  /*e5b0*/  ISETP.GE.AND P0, PT, R198, R234.reuse, PT ;  /* 0x000000eac600720c */ /* 0x080fe40003f06270 */
[----:B------:R-:W-:Y:S02]  /*e5c0*/  FSEL R180, R17, -INF , !P3 ;  /* 0xff80000011b47808 */ /* 0x000fe40005800000 */
[----:B------:R-:W-:Y:S02]  /*e5d0*/  ISETP.GE.AND P3, PT, R194, R234, PT ;  /* 0x000000eac200720c */ /* 0x000fe40003f66270 */
[----:B------:R-:W-:Y:S02]  /*e5e0*/  FSEL R172, R19, -INF , !P1 ;  /* 0xff80000013ac7808 */ /* 0x000fe40004800000 */
[----:B------:R-:W-:Y:S02]  /*e5f0*/  ISETP.GT.AND P6, PT, R235, R171, PT ;  /* 0x000000abeb00720c */ /* 0x000fe40003fc4270 */
[----:B------:R-:W-:Y:S01]  /*e600*/  FSEL R120, R251, -INF , !P5 ;  /* 0xff800000fb787808 */ /* 0x000fe20006800000 */
[----:B------:R-:W-:Y:S01]  /*e610*/  IMAD.MOV.U32 R251, RZ, RZ, R210 ;  /* 0x000000fffffb7224 */ /* 0x000fe200078e00d2 */
[----:B------:R-:W-:Y:S02]  /*e620*/  FSEL R115, R10, -INF , !P4 ;  /* 0xff8000000a737808 */ /* 0x000fe40006000000 */
[-C--:B------:R-:W-:Y:S02]  /*e630*/  ISETP.GE.AND P1, PT, R194, R232.reuse, PT ;  /* 0x000000e8c200720c */ /* 0x080fe40003f26270 */
[-C--:B------:R-:W-:Y:S02]  /*e640*/  ISETP.GE.AND P5, PT, R6, R231.reuse, PT ;  /* 0x000000e70600720c */ /* 0x080fe40003fa6270 */
[-C--:B------:R-:W-:Y:S02]  /*e650*/  ISETP.GE.AND P4, PT, R190, R231.reuse, PT ;  /* 0x000000e7be00720c */ /* 0x080fe40003f86270 */
[----:B------:R-:W-:Y:S02]  /*e660*/  FSEL R118, R186, -INF , !P0 ;  /* 0xff800000ba767808 */ /* 0x000fe40004000000 */
[-C--:B------:R-:W-:Y:S02]  /*e670*/  ISETP.GE.AND P2, PT, R2, R232.reuse, PT ;  /* 0x000000e80200720c */ /* 0x080fe40003f46270 */
[----:B------:R-:W-:Y:S02]  /*e680*/  ISETP.GE.AND P0, PT, R194, R231, PT ;  /* 0x000000e7c200720c */ /* 0x000fe40003f06270 */
[----:B------:R-:W-:Y:S02]  /*e690*/  FSEL R10, R21, -INF , !P3 ;  /* 0xff800000150a7808 */ /* 0x000fe40005800000 */
[-C--:B------:R-:W-:Y:S02]  /*e6a0*/  ISETP.GE.AND P3, PT, R187, R232.reuse, PT ;  /* 0x000000e8bb00720c */ /* 0x080fe40003f66270 */
[----:B------:R-:W-:Y:S02]  /*e6b0*/  FSEL R129, R129, -INF , !P6 ;  /* 0xff80000081817808 */ /* 0x000fe40007000000 */
[----:B------:R-:W-:Y:S02]  /*e6c0*/  FSEL R25, R25, -INF , !P1 ;  /* 0xff80000019197808 */ /* 0x000fe40004800000 */
[-C--:B------:R-:W-:Y:S02]  /*e6d0*/  ISETP.GE.AND P6, PT, R0, R233.reuse, PT ;  /* 0x000000e90000720c */ /* 0x080fe40003fc6270 */
[----:B------:R-:W-:Y:S02]  /*e6e0*/  FSEL R7, R14, -INF , !P5 ;  /* 0xff8000000e077808 */ /* 0x000fe40006800000 */
[----:B------:R-:W-:Y:S02]  /*e6f0*/  FSEL R119, R15, -INF , !P4 ;  /* 0xff8000000f777808 */ /* 0x000fe40006000000 */
[-C--:B------:R-:W-:Y:S02]  /*e700*/  ISETP.GE.AND P1, PT, R206, R232.reuse, PT ;  /* 0x000000e8ce00720c */ /* 0x080fe40003f26270 */
[----:B------:R-:W-:Y:S02]  /*e710*/  FSEL R123, R5, -INF , !P2 ;  /* 0xff800000057b7808 */ /* 0x000fe40005000000 */
[CC--:B------:R-:W-:Y:S02]  /*e720*/  ISETP.GE.AND P5, PT, R198.reuse, R233.reuse, PT ;  /* 0x000000e9c600720c */ /* 0x0c0fe40003fa6270 */
[----:B------:R-:W-:Y:S02]  /*e730*/  ISETP.GE.AND P4, PT, R198, R232, PT ;  /* 0x000000e8c600720c */ /* 0x000fe40003f86270 */
[----:B------:R-:W-:Y:S02]  /*e740*/  FSEL R27, R27, -INF , !P0 ;  /* 0xff8000001b1b7808 */ /* 0x000fe40004000000 */
[-C--:B------:R-:W-:Y:S02]  /*e750*/  ISETP.GE.AND P2, PT, R6, R233.reuse, PT ;  /* 0x000000e90600720c */ /* 0x080fe40003f46270 */
[CC--:B------:R-:W-:Y:S02]  /*e760*/  ISETP.GE.AND P0, PT, R206.reuse, R234.reuse, PT ;  /* 0x000000eace00720c */ /* 0x0c0fe40003f06270 */
[----:B------:R-:W-:Y:S02]  /*e770*/  FSEL R19, R193, -INF , !P3 ;  /* 0xff800000c1137808 */ /* 0x000fe40005800000 */
[----:B------:R-:W-:Y:S02]  /*e780*/  ISETP.GE.AND P3, PT, R206, R233, PT ;  /* 0x000000e9ce00720c */ /* 0x000fe40003f66270 */
[----:B------:R-:W-:Y:S01]  /*e790*/  FSEL R114, R252, -INF , !P6 ;  /* 0xff800000fc727808 */ /* 0x000fe20007000000 */
[----:B------:R-:W-:Y:S01]  /*e7a0*/  IMAD.MOV.U32 R252, RZ, RZ, R211 ;  /* 0x000000fffffc7224 */ /* 0x000fe200078e00d3 */
[----:B------:R-:W-:Y:S02]  /*e7b0*/  FSEL R29, R29, -INF , !P1 ;  /* 0xff8000001d1d7808 */ /* 0x000fe40004800000 */
[-C--:B------:R-:W-:Y:S02]  /*e7c0*/  ISETP.GE.AND P6, PT, R6, R234.reuse, PT ;  /* 0x000000ea0600720c */ /* 0x080fe40003fc6270 */
[----:B------:R-:W-:Y:S02]  /*e7d0*/  FSEL R22, R22, -INF , !P5 ;  /* 0xff80000016167808 */ /* 0x000fe40006800000 */
[----:B------:R-:W-:Y:S02]  /*e7e0*/  FSEL R112, R191, -INF , !P4 ;  /* 0xff800000bf707808 */ /* 0x000fe40006000000 */
[-C--:B------:R-:W-:Y:S02]  /*e7f0*/  ISETP.GE.AND P1, PT, R197, R234.reuse, PT ;  /* 0x000000eac500720c */ /* 0x080fe40003f26270 */
[----:B------:R-:W-:Y:S02]  /*e800*/  FSEL R200, R18, -INF , !P2 ;  /* 0xff80000012c87808 */ /* 0x000fe40005000000 */
[C---:B------:R-:W-:Y:S02]  /*e810*/  ISETP.GE.AND P5, PT, R187.reuse, R231, PT ;  /* 0x000000e7bb00720c */ /* 0x040fe40003fa6270 */
[-C--:B------:R-:W-:Y:S02]  /*e820*/  ISETP.GE.AND P4, PT, R187, R233.reuse, PT ;  /* 0x000000e9bb00720c */ /* 0x080fe40003f86270 */
[----:B------:R-:W-:Y:S02]  /*e830*/  FSEL R201, R33, -INF , !P0 ;  /* 0xff80000021c97808 */ /* 0x000fe40004000000 */
[----:B------:R-:W-:Y:S02]  /*e840*/  ISETP.GE.AND P2, PT, R194, R233, PT ;  /* 0x000000e9c200720c */ /* 0x000fe40003f46270 */
        /* <DEDUP_REMOVED lines=8> */
[----:B------:R-:W-:Y:S02]  /*e8d0*/  ISETP.GE.AND P1, PT, R195, R231, PT ;  /* 0x000000e7c300720c */ /* 0x000fe40003f26270 */
[----:B------:R-:W-:Y:S02]  /*e8e0*/  FSEL R6, R23, -INF , !P2 ;  /* 0xff80000017067808 */ /* 0x000fe40005000000 */
[-C--:B------:R-:W-:Y:S02]  /*e8f0*/  ISETP.GE.AND P5, PT, R197, R233.reuse, PT ;  /* 0x000000e9c500720c */ /* 0x080fe40003fa6270 */
[----:B------:R-:W-:Y:S02]  /*e900*/  ISETP.GE.AND P4, PT, R195, R233, PT ;  /* 0x000000e9c300720c */ /* 0x000fe40003f86270 */
[----:B------:R-:W-:Y:S02]  /*e910*/  FSEL R30, R37, -INF , !P0 ;  /* 0xff800000251e7808 */ /* 0x000fe40004000000 */
[-C--:B------:R-:W-:Y:S02]  /*e920*/  ISETP.GE.AND P0, PT, R185, R232.reuse, PT ;  /* 0x000000e8b900720c */ /* 0x080fe40003f06270 */
[----:B------:R-:W-:Y:S02]  /*e930*/  FSEL R23, R8, -INF , !P3 ;  /* 0xff80000008177808 */ /* 0x000fe40005800000 */
[----:B------:R-:W-:Y:S02]  /*e940*/  ISETP.GE.AND P3, PT, R207, R232, PT ;  /* 0x000000e8cf00720c */ /* 0x000fe40003f66270 */
[----:B------:R-:W-:Y:S02]  /*e950*/  FSEL R9, R26, -INF , !P6 ;  /* 0xff8000001a097808 */ /* 0x000fe40007000000 */
[----:B------:R-:W-:Y:S02]  /*e960*/  FSEL R15, R16, -INF , !P1 ;  /* 0xff800000100f7808 */ /* 0x000fe40004800000 */
[----:B------:R-:W-:Y:S02]  /*e970*/  FSEL R38, R38, -INF , !P5 ;  /* 0xff80000026267808 */ /* 0x000fe40006800000 */
[----:B------:R-:W-:Y:S02]  /*e980*/  FSEL R26, R39, -INF , !P4 ;  /* 0xff800000271a7808 */ /* 0x000fe40006000000 */
[-C--:B------:R-:W-:Y:S02]  /*e990*/  ISETP.GE.AND P1, PT, R207, R234.reuse, PT ;  /* 0x000000eacf00720c */ /* 0x080fe40003f26270 */
[----:B------:R-:W-:Y:S02]  /*e9a0*/  ISETP.GE.AND P5, PT, R185, R231, PT ;  /* 0x000000e7b900720c */ /* 0x000fe40003fa6270 */
[----:B------:R-:W-:Y:S02]  /*e9b0*/  FSEL R39, R20, -INF , !P0 ;  /* 0xff80000014277808 */ /* 0x000fe40004000000 */
[-C--:B------:R-:W-:Y:S02]  /*e9c0*/  ISETP.GE.AND P2, PT, R187, R234.reuse, PT ;  /* 0x000000eabb00720c */ /* 0x080fe40003f46270 */
[----:B------:R-:W-:Y:S02]  /*e9d0*/  ISETP.GE.AND P0, PT, R207, R233, PT ;  /* 0x000000e9cf00720c */ /* 0x000fe40003f06270 */
[----:B------:R-:W-:Y:S02]  /*e9e0*/  FSEL R18, R24, -INF , !P3 ;  /* 0xff80000018127808 */ /* 0x000fe40005800000 */
[----:B------:R-:W-:Y:S02]  /*e9f0*/  ISETP.GE.AND P6, PT, R206, R231, PT ;  /* 0x000000e7ce00720c */ /* 0x000fe40003fc6270 */
[-C--:B------:R-:W-:Y:S02]  /*ea00*/  ISETP.GE.AND P3, PT, R182, R234.reuse, PT ;  /* 0x000000eab600720c */ /* 0x080fe40003f66270 */
[----:B------:R-:W-:Y:S02]  /*ea10*/  FSEL R2, R49, -INF , !P1 ;  /* 0xff80000031027808 */ /* 0x000fe40004800000 */
[----:B------:R-:W-:Y:S02]  /*ea20*/  FSEL R35, R28, -INF , !P5 ;  /* 0xff8000001c237808 */ /* 0x000fe40006800000 */
[----:B------:R-:W-:Y:S02]  /*ea30*/  ISETP.GE.AND P1, PT, R36, R234, PT ;  /* 0x000000ea2400720c */ /* 0x000fe40003f26270 */
[----:B------:R-:W-:Y:S02]  /*ea40*/  FSEL R199, R199, -INF , !P2 ;  /* 0xff800000c7c77808 */ /* 0x000fe40005000000 */
[----:B------:R-:W-:Y:S02]  /*ea50*/  ISETP.GE.AND P5, PT, R182, R233, PT ;  /* 0x000000e9b600720c */ /* 0x000fe40003fa6270 */
[----:B------:R-:W-:Y:S02]  /*ea60*/  FSEL R28, R51, -INF , !P0 ;  /* 0xff800000331c7808 */ /* 0x000fe40004000000 */
[----:B------:R-:W-:Y:S02]  /*ea70*/  FSEL R31, R31, -INF , !P6 ;  /* 0xff8000001f1f7808 */ /* 0x000fe40007000000 */
[CC--:B------:R-:W-:Y:S02]  /*ea80*/  ISETP.GE.AND P2, PT, R197.reuse, R231.reuse, PT ;  /* 0x000000e7c500720c */ /* 0x0c0fe40003f46270 */
[-C--:B------:R-:W-:Y:S02]  /*ea90*/  ISETP.GE.AND P0, PT, R36, R232.reuse, PT ;  /* 0x000000e82400720c */ /* 0x080fe40003f06270 */
[----:B------:R-:W-:Y:S02]  /*eaa0*/  FSEL R8, R52, -INF , !P3 ;  /* 0xff80000034087808 */ /* 0x000fe40005800000 */
[-C--:B------:R-:W-:Y:S02]  /*eab0*/  ISETP.GE.AND P6, PT, R197, R232.reuse, PT ;  /* 0x000000e8c500720c */ /* 0x080fe40003fc6270 */
[-C--:B------:R-:W-:Y:S02]  /*eac0*/  ISETP.GE.AND P3, PT, R36, R231.reuse, PT ;  /* 0x000000e72400720c */ /* 0x080fe40003f66270 */
[----:B------:R-:W-:Y:S02]  /*ead0*/  FSEL R20, R53, -INF , !P1 ;  /* 0xff80000035147808 */ /* 0x000fe40004800000 */
[----:B------:R-:W-:Y:S02]  /*eae0*/  ISETP.GE.AND P1, PT, R188, R232, PT ;  /* 0x000000e8bc00720c */ /* 0x000fe40003f26270 */
[----:B------:R-:W-:Y:S02]  /*eaf0*/  FSEL R16, R54, -INF , !P5 ;  /* 0xff80000036107808 */ /* 0x000fe40006800000 */
[----:B------:R-:W-:Y:S02]  /*eb00*/  FSEL R17, R12, -INF , !P2 ;  /* 0xff8000000c117808 */ /* 0x000fe40005000000 */
[-C--:B------:R-:W-:Y:S02]  /*eb10*/  ISETP.GE.AND P5, PT, R188, R231.reuse, PT ;  /* 0x000000e7bc00720c */ /* 0x080fe40003fa6270 */
[----:B------:R-:W-:Y:S02]  /*eb20*/  FSEL R34, R57, -INF , !P0 ;  /* 0xff80000039227808 */ /* 0x000fe40004000000 */
[----:B------:R-:W-:Y:S02]  /*eb30*/  ISETP.GE.AND P4, PT, R185, R234, PT ;  /* 0x000000eab900720c */ /* 0x000fe40003f86270 */
[----:B------:R-:W-:Y:S02]  /*eb40*/  FSEL R21, R4, -INF , !P6 ;  /* 0xff80000004157808 */ /* 0x000fe40007000000 */
[----:B------:R-:W-:Y:S02]  /*eb50*/  ISETP.GE.AND P2, PT, R207, R231, PT ;  /* 0x000000e7cf00720c */ /* 0x000fe40003f46270 */
[C---:B------:R-:W-:Y:S02]  /*eb60*/  ISETP.GE.AND P0, PT, R174.reuse, R232, PT ;  /* 0x000000e8ae00720c */ /* 0x040fe40003f06270 */
[----:B------:R-:W-:Y:S02]  /*eb70*/  FSEL R51, R59, -INF , !P3 ;  /* 0xff8000003b337808 */ /* 0x000fe40005800000 */
[-C--:B------:R-:W-:Y:S02]  /*eb80*/  ISETP.GE.AND P6, PT, R185, R233.reuse, PT ;  /* 0x000000e9b900720c */ /* 0x080fe40003fc6270 */
[-C--:B------:R-:W-:Y:S02]  /*eb90*/  ISETP.GE.AND P3, PT, R174, R234.reuse, PT ;  /* 0x000000eaae00720c */ /* 0x080fe40003f66270 */
[----:B------:R-:W-:Y:S02]  /*eba0*/  FSEL R4, R60, -INF , !P1 ;  /* 0xff8000003c047808 */ /* 0x000fe40004800000 */
[----:B------:R-:W-:Y:S02]  /*ebb0*/  FSEL R60, R62, -INF , !P5 ;  /* 0xff8000003e3c7808 */ /* 0x000fe40006800000 */
[----:B------:R-:W-:Y:S02]  /*ebc0*/  FSEL R33, R32, -INF , !P2 ;  /* 0xff80000020217808 */ /* 0x000fe40005000000 */
[----:B------:R-:W-:Y:S02]  /*ebd0*/  FSEL R24, R48, -INF , !P4 ;  /* 0xff80000030187808 */ /* 0x000fe40006000000 */
[-C--:B------:R-:W-:Y:S02]  /*ebe0*/  ISETP.GE.AND P1, PT, R174, R233.reuse, PT ;  /* 0x000000e9ae00720c */ /* 0x080fe40003f26270 */
[----:B------:R-:W-:Y:S02]  /*ebf0*/  FSEL R61, R61, -INF , !P0 ;  /* 0xff8000003d3d7808 */ /* 0x000fe40004000000 */
[----:B------:R-:W-:Y:S02]  /*ec00*/  ISETP.GE.AND P5, PT, R196, R233, PT ;  /* 0x000000e9c400720c */ /* 0x000fe40003fa6270 */
[----:B------:R-:W-:Y:S02]  /*ec10*/  ISETP.GE.AND P4, PT, R182, R231, PT ;  /* 0x000000e7b600720c */ /* 0x000fe40003f86270 */
[----:B------:R-:W-:Y:S02]  /*ec20*/  FSEL R32, R50, -INF , !P6 ;  /* 0xff80000032207808 */ /* 0x000fe40007000000 */
[----:B------:R-:W-:Y:S02]  /*ec30*/  ISETP.GE.AND P0, PT, R196, R234, PT ;  /* 0x000000eac400720c */ /* 0x000fe40003f06270 */
[----:B------:R-:W-:Y:S02]  /*ec40*/  FSEL R65, R65, -INF , !P3 ;  /* 0xff80000041417808 */ /* 0x000fe40005800000 */
[----:B------:R-:W-:Y:S02]  /*ec50*/  ISETP.GE.AND P2, PT, R182, R232, PT ;  /* 0x000000e8b600720c */ /* 0x000fe40003f46270 */
[----:B------:R-:W-:Y:S02]  /*ec60*/  ISETP.GE.AND P6, PT, R36, R233, PT ;  /* 0x000000e92400720c */ /* 0x000fe40003fc6270 */
[----:B------:R-:W-:Y:S02]  /*ec70*/  ISETP.GE.AND P3, PT, R192, R234, PT ;  /* 0x000000eac000720c */ /* 0x000fe40003f66270 */
[----:B------:R-:W-:Y:S02]  /*ec80*/  FSEL R62, R67, -INF , !P1 ;  /* 0xff800000433e7808 */ /* 0x000fe40004800000 */
[----:B------:R-:W-:Y:S02]  /*ec90*/  FSEL R98, R70, -INF , !P5 ;  /* 0xff80000046627808 */ /* 0x000fe40006800000 */
[----:B------:R-:W-:Y:S02]  /*eca0*/  FSEL R37, R58, -INF , !P4 ;  /* 0xff8000003a257808 */ /* 0x000fe40006000000 */
[----:B------:R-:W-:Y:S02]  /*ecb0*/  ISETP.GE.AND P1, PT, R192, R232, PT ;  /* 0x000000e8c000720c */ /* 0x000fe40003f26270 */
[----:B------:R-:W-:Y:S02]  /*ecc0*/  FSEL R49, R173, -INF , !P0 ;  /* 0xff800000ad317808 */ /* 0x000fe40004000000 */
[-C--:B------:R-:W-:Y:S02]  /*ecd0*/  ISETP.GE.AND P5, PT, R71, R231.reuse, PT ;  /* 0x000000e74700720c */ /* 0x080fe40003fa6270 */
[----:B------:R-:W-:Y:S02]  /*ece0*/  FSEL R12, R55, -INF , !P6 ;  /* 0xff800000370c7808 */ /* 0x000fe40007000000 */
[----:B------:R-:W-:Y:S02]  /*ecf0*/  FSEL R48, R56, -INF , !P2 ;  /* 0xff80000038307808 */ /* 0x000fe40005000000 */
[-C--:B------:R-:W-:Y:S01]  /*ed00*/  ISETP.GE.AND P4, PT, R174, R231.reuse, PT ;  /* 0x000000e7ae00720c */ /* 0x080fe20003f86270 */
[----:B------:R-:W-:Y:S01]  /*ed10*/  IMAD.MOV.U32 R174, RZ, RZ, R180 ;  /* 0x000000ffffae7224 */ /* 0x000fe200078e00b4 */
[----:B------:R-:W-:Y:S02]  /*ed20*/  ISETP.GE.AND P0, PT, R192, R231, PT ;  /* 0x000000e7c000720c */ /* 0x000fe40003f06270 */
[----:B------:R-:W-:Y:S02]  /*ed30*/  FSEL R97, R69, -INF , !P3 ;  /* 0xff80000045617808 */ /* 0x000fe40005800000 */
[C---:B------:R-:W-:Y:S02]  /*ed40*/  ISETP.GE.AND P6, PT, R188.reuse, R234, PT ;  /* 0x000000eabc00720c */ /* 0x040fe40003fc6270 */
[-C--:B------:R-:W-:Y:S02]  /*ed50*/  ISETP.GE.AND P2, PT, R188, R233.reuse, PT ;  /* 0x000000e9bc00720c */ /* 0x080fe40003f46270 */
[-C--:B------:R-:W-:Y:S02]  /*ed60*/  ISETP.GE.AND P3, PT, R71, R232.reuse, PT ;  /* 0x000000e84700720c */ /* 0x080fe40003f66270 */
[----:B------:R-:W-:Y:S02]  /*ed70*/  FSEL R59, R73, -INF , !P1 ;  /* 0xff800000493b7808 */ /* 0x000fe40004800000 */
[----:B------:R-:W-:Y:S02]  /*ed80*/  FSEL R185, R77, -INF , !P5 ;  /* 0xff8000004db97808 */ /* 0x000fe40006800000 */
[----:B------:R-:W-:Y:S02]  /*ed90*/  FSEL R50, R63, -INF , !P4 ;  /* 0xff8000003f327808 */ /* 0x000fe40006000000 */
[----:B------:R-:W-:Y:S02]  /*eda0*/  ISETP.GE.AND P1, PT, R68, R232, PT ;  /* 0x000000e84400720c */ /* 0x000fe40003f26270 */
[----:B------:R-:W-:Y:S02]  /*edb0*/  FSEL R173, R75, -INF , !P0 ;  /* 0xff8000004bad7808 */ /* 0x000fe40004000000 */
[----:B------:R-:W-:Y:S02]  /*edc0*/  ISETP.GE.AND P5, PT, R78, R233, PT ;  /* 0x000000e94e00720c */ /* 0x000fe40003fa6270 */
[----:B------:R-:W-:Y:S02]  /*edd0*/  FSEL R63, R64, -INF , !P6 ;  /* 0xff800000403f7808 */ /* 0x000fe40007000000 */
[----:B------:R-:W-:Y:S02]  /*ede0*/  FSEL R66, R66, -INF , !P2 ;  /* 0xff80000042427808 */ /* 0x000fe40005000000 */
[----:B------:R-:W-:Y:S02]  /*edf0*/  ISETP.GE.AND P0, PT, R68, R234, PT ;  /* 0x000000ea4400720c */ /* 0x000fe40003f06270 */
[----:B------:R-:W-:Y:S02]  /*ee00*/  FSEL R57, R183, -INF , !P3 ;  /* 0xff800000b7397808 */ /* 0x000fe40005800000 */
[----:B------:R-:W-:Y:S02]  /*ee10*/  ISETP.GE.AND P6, PT, R196, R231, PT ;  /* 0x000000e7c400720c */ /* 0x000fe40003fc6270 */
[-C--:B------:R-:W-:Y:S02]  /*ee20*/  ISETP.GE.AND P2, PT, R192, R233.reuse, PT ;  /* 0x000000e9c000720c */ /* 0x080fe40003f46270 */
[----:B------:R-:W-:Y:S02]  /*ee30*/  ISETP.GE.AND P3, PT, R68, R233, PT ;  /* 0x000000e94400720c */ /* 0x000fe40003f66270 */
[----:B------:R-:W-:Y:S02]  /*ee40*/  ISETP.GE.AND P4, PT, R196, R232, PT ;  /* 0x000000e8c400720c */ /* 0x000fe40003f86270 */
[----:B------:R-:W-:Y:S02]  /*ee50*/  FSEL R181, R181, -INF , !P1 ;  /* 0xff800000b5b57808 */ /* 0x000fe40004800000 */
[----:B------:R-:W-:Y:S01]  /*ee60*/  FSEL R180, R85, -INF , !P5 ;  /* 0xff80000055b47808 */ /* 0x000fe20006800000 */
[----:B------:R-:W-:Y:S01]  /*ee70*/  IMAD.MOV.U32 R85, RZ, RZ, R189 ;  /* 0x000000ffff557224 */ /* 0x000fe200078e00bd */
[-C--:B------:R-:W-:Y:S02]  /*ee80*/  ISETP.GE.AND P1, PT, R78, R234.reuse, PT ;  /* 0x000000ea4e00720c */ /* 0x080fe40003f26270 */
[----:B------:R-:W-:Y:S02]  /*ee90*/  FSEL R53, R81, -INF , !P0 ;  /* 0xff80000051357808 */ /* 0x000fe40004000000 */
[----:B------:R-:W-:Y:S02]  /*eea0*/  FSEL R54, R175, -INF , !P2 ;  /* 0xff800000af367808 */ /* 0x000fe40005000000 */
[----:B------:R-:W-:Y:S02]  /*eeb0*/  FSEL R195, R74, -INF , !P6 ;  /* 0xff8000004ac37808 */ /* 0x000fe40007000000 */
[-C--:B------:R-:W-:Y:S02]  /*eec0*/  ISETP.GE.AND P0, PT, R76, R234.reuse, PT ;  /* 0x000000ea4c00720c */ /* 0x080fe40003f06270 */
[----:B------:R-:W-:Y:S01]  /*eed0*/  FSEL R58, R83, -INF , !P3 ;  /* 0xff800000533a7808 */ /* 0x000fe20005800000 */
[----:B------:R-:W-:Y:S01]  /*eee0*/  IMAD.MOV.U32 R83, RZ, RZ, R199 ;  /* 0x000000ffff537224 */ /* 0x000fe200078e00c7 */
[----:B------:R-:W-:Y:S02]  /*eef0*/  FMNMX3.FTZ R0, R166, R121, R113, !PT ;  /* 0x00000079a6007276 */ /* 0x000fe40007810071 */
[C---:B------:R-:W-:Y:S02]  /*ef00*/  ISETP.GE.AND P2, PT, R71.reuse, R234, PT ;  /* 0x000000ea4700720c */ /* 0x040fe40003f46270 */
[----:B------:R-:W-:Y:S02]  /*ef10*/  FSEL R56, R72, -INF , !P4 ;  /* 0xff80000048387808 */ /* 0x000fe40006000000 */
[----:B------:R-:W-:Y:S02]  /*ef20*/  ISETP.GE.AND P6, PT, R68, R231, PT ;  /* 0x000000e74400720c */ /* 0x000fe40003fc6270 */
[CC--:B------:R-:W-:Y:S02]  /*ef30*/  ISETP.GE.AND P3, PT, R76.reuse, R232.reuse, PT ;  /* 0x000000e84c00720c */ /* 0x0c0fe40003f66270 */
[----:B------:R-:W-:Y:S02]  /*ef40*/  ISETP.GE.AND P4, PT, R71, R233, PT ;  /* 0x000000e94700720c */ /* 0x000fe40003f86270 */
[----:B------:R-:W-:Y:S02]  /*ef50*/  FSEL R77, R177, -INF , !P1 ;  /* 0xff800000b14d7808 */ /* 0x000fe40004800000 */
[----:B------:R-:W-:Y:S02]  /*ef60*/  ISETP.GE.AND P1, PT, R76, R231, PT ;  /* 0x000000e74c00720c */ /* 0x000fe40003f26270 */
[----:B------:R-:W-:Y:S02]  /*ef70*/  FSEL R67, R204, -INF , !P0 ;  /* 0xff800000cc437808 */ /* 0x000fe40004000000 */
[----:B------:R-:W-:Y:S02]  /*ef80*/  FMNMX3.FTZ R3, R0, R85, R174, !PT ;  /* 0x0000005500037276 */ /* 0x000fe400078100ae */
[----:B------:R-:W-:Y:S01]  /*ef90*/  FSEL R193, R79, -INF , !P6 ;  /* 0xff8000004fc17808 */ /* 0x000fe20007000000 */
[----:B------:R-:W-:Y:S01]  /*efa0*/  IMAD.MOV.U32 R79, RZ, RZ, R2 ;  /* 0x000000ffff4f7224 */ /* 0x000fe200078e0002 */
[----:B------:R-:W-:Y:S01]  /*efb0*/  FSEL R55, R80, -INF , !P2 ;  /* 0xff80000050377808 */ /* 0x000fe20005000000 */
[----:B------:R-:W-:Y:S01]  /*efc0*/  IMAD.MOV.U32 R80, RZ, RZ, R203 ;  /* 0x000000ffff507224 */ /* 0x000fe200078e00cb */
[-C--:B------:R-:W-:Y:S01]  /*efd0*/  ISETP.GE.AND P0, PT, R86, R232.reuse, PT ;  /* 0x000000e85600720c */ /* 0x080fe20003f06270 */
[----:B------:R-:W-:Y:S01]  /*efe0*/  IMAD.MOV.U32 R203, RZ, RZ, R184 ;  /* 0x000000ffffcb7224 */ /* 0x000fe200078e00b8 */
[----:B------:R-:W-:Y:S01]  /*eff0*/  FSEL R188, R89, -INF , !P3 ;  /* 0xff80000059bc7808 */ /* 0x000fe20005800000 */
[----:B------:R-:W-:Y:S01]  /*f000*/  IMAD.MOV.U32 R2, RZ, RZ, R208 ;  /* 0x000000ffff027224 */ /* 0x000fe200078e00d0 */
[CC--:B------:R-:W-:Y:S02]  /*f010*/  ISETP.GE.AND P6, PT, R78.reuse, R232.reuse, PT ;  /* 0x000000e84e00720c */ /* 0x0c0fe40003fc6270 */
[----:B------:R-:W-:Y:S01]  /*f020*/  ISETP.GE.AND P2, PT, R78, R231, PT ;  /* 0x000000e74e00720c */ /* 0x000fe20003f46270 */
[----:B------:R-:W-:Y:S01]  /*f030*/  IMAD.MOV.U32 R78, RZ, RZ, R202 ;  /* 0x000000ffff4e7224 */ /* 0x000fe200078e00ca */
[----:B------:R-:W-:Y:S01]  /*f040*/  FSEL R52, R82, -INF , !P4 ;  /* 0xff80000052347808 */ /* 0x000fe20006000000 */
[----:B------:R-:W-:Y:S01]  /*f050*/  IMAD.MOV.U32 R82, RZ, RZ, R201 ;  /* 0x000000ffff527224 */ /* 0x000fe200078e00c9 */
[C---:B------:R-:W-:Y:S02]  /*f060*/  ISETP.GE.AND P3, PT, R84.reuse, R232, PT ;  /* 0x000000e85400720c */ /* 0x040fe40003f66270 */
[----:B------:R-:W-:Y:S02]  /*f070*/  FSEL R202, R91, -INF , !P1 ;  /* 0xff8000005bca7808 */ /* 0x000fe40004800000 */
[----:B------:R-:W-:Y:S02]  /*f080*/  FMNMX3.FTZ R0, R3, R118, R10, !PT ;  /* 0x0000007603007276 */ /* 0x000fe4000781000a */
[CC--:B------:R-:W-:Y:S02]  /*f090*/  ISETP.GE.AND P1, PT, R84.reuse, R234.reuse, PT ;  /* 0x000000ea5400720c */ /* 0x0c0fe40003f26270 */
[----:B------:R-:W-:Y:S02]  /*f0a0*/  FSEL R182, R45, -INF , !P0 ;  /* 0xff8000002db67808 */ /* 0x000fe40004000000 */
[----:B------:R-:W-:Y:S02]  /*f0b0*/  ISETP.GE.AND P0, PT, R84, R233, PT ;  /* 0x000000e95400720c */ /* 0x000fe40003f06270 */
[----:B------:R-:W-:Y:S02]  /*f0c0*/  FSEL R210, R93, -INF , !P3 ;  /* 0xff8000005dd27808 */ /* 0x000fe40005800000 */
[-C--:B------:R-:W-:Y:S02]  /*f0d0*/  ISETP.GE.AND P3, PT, R92, R234.reuse, PT ;  /* 0x000000ea5c00720c */ /* 0x080fe40003f66270 */
[----:B------:R-:W-:Y:S02]  /*f0e0*/  FMNMX3.FTZ R3, R0, R83, R82, !PT ;  /* 0x0000005300037276 */ /* 0x000fe40007810052 */
[----:B------:R-:W-:Y:S02]  /*f0f0*/  FSEL R204, R178, -INF , !P1 ;  /* 0xff800000b2cc7808 */ /* 0x000fe40004800000 */
[----:B------:R-:W-:Y:S01]  /*f100*/  ISETP.GE.AND P4, PT, R76, R233, PT ;  /* 0x000000e94c00720c */ /* 0x000fe20003f86270 */
[----:B------:R-:W-:Y:S01]  /*f110*/  IMAD.MOV.U32 R76, RZ, RZ, R200 ;  /* 0x000000ffff4c7224 */ /* 0x000fe200078e00c8 */
[C---:B------:R-:W-:Y:S02]  /*f120*/  ISETP.GE.AND P1, PT, R44.reuse, R234, PT ;  /* 0x000000ea2c00720c */ /* 0x040fe40003f26270 */
[----:B------:R-:W-:Y:S02]  /*f130*/  FSEL R196, R99, -INF , !P0 ;  /* 0xff80000063c47808 */ /* 0x000fe40004000000 */
[----:B------:R-:W-:Y:S02]  /*f140*/  ISETP.GE.AND P0, PT, R44, R232, PT ;  /* 0x000000e82c00720c */ /* 0x000fe40003f06270 */
[----:B------:R-:W-:Y:S02]  /*f150*/  FSEL R207, R47, -INF , !P3 ;  /* 0xff8000002fcf7808 */ /* 0x000fe40005800000 */
[----:B------:R-:W-:Y:S02]  /*f160*/  FMNMX3.FTZ R47, R167, R120, R114, !PT ;  /* 0x00000078a72f7276 */ /* 0x000fe40007810072 */
[----:B------:R-:W-:Y:S02]  /*f170*/  FMNMX3.FTZ R3, R3, R14, R30, !PT ;  /* 0x0000000e03037276 */ /* 0x000fe4000781001e */
[----:B------:R-:W-:Y:S02]  /*f180*/  FSEL R205, R101, -INF , !P1 ;  /* 0xff80000065cd7808 */ /* 0x000fe40004800000 */
[-C--:B------:R-:W-:Y:S02]  /*f190*/  ISETP.GE.AND P1, PT, R100, R234.reuse, PT ;  /* 0x000000ea6400720c */ /* 0x080fe40003f26270 */
[----:B------:R-:W-:Y:S02]  /*f1a0*/  FSEL R197, R105, -INF , !P0 ;  /* 0xff80000069c57808 */ /* 0x000fe40004000000 */
[----:B------:R-:W-:Y:S02]  /*f1b0*/  ISETP.GE.AND P0, PT, R46, R234, PT ;  /* 0x000000ea2e00720c */ /* 0x000fe40003f06270 */
[----:B------:R-:W-:Y:S02]  /*f1c0*/  FMNMX3.FTZ R47, R47, R76, R172, !PT ;  /* 0x0000004c2f2f7276 */ /* 0x000fe400078100ac */
[----:B------:R-:W-:Y:S02]  /*f1d0*/  FMNMX3.FTZ R3, R3, R24, R79, !PT ;  /* 0x0000001803037276 */ /* 0x000fe4000781004f */
[----:B------:R-:W-:Y:S02]  /*f1e0*/  FSEL R203, R203, -INF , !P1 ;  /* 0xff800000cbcb7808 */ /* 0x000fe40004800000 */
[----:B------:R-:W-:Y:S02]  /*f1f0*/  ISETP.GE.AND P5, PT, R86, R231, PT ;  /* 0x000000e75600720c */ /* 0x000fe40003fa6270 */
[----:B------:R-:W-:Y:S02]  /*f200*/  ISETP.GE.AND P1, PT, R46, R233, PT ;  /* 0x000000e92e00720c */ /* 0x000fe40003f26270 */
[----:B------:R-:W-:Y:S02]  /*f210*/  FSEL R201, R168, -INF , !P0 ;  /* 0xff800000a8c97808 */ /* 0x000fe40004000000 */
[----:B------:R-:W-:Y:S02]  /*f220*/  FMNMX3.FTZ R47, R47, R22, R6, !PT ;  /* 0x000000162f2f7276 */ /* 0x000fe40007810006 */
[----:B------:R-:W-:Y:S02]  /*f230*/  FMNMX3.FTZ R0, R3, R8, R20, !PT ;  /* 0x0000000803007276 */ /* 0x000fe40007810014 */
[----:B------:R-:W-:Y:S02]  /*f240*/  ISETP.GE.AND P0, PT, R41, R234, PT ;  /* 0x000000ea2900720c */ /* 0x000fe40003f06270 */
[----:B------:R-:W-:Y:S02]  /*f250*/  FSEL R211, R94, -INF , !P5 ;  /* 0xff8000005ed37808 */ /* 0x000fe40006800000 */
[----:B------:R-:W-:Y:S02]  /*f260*/  FMNMX3.FTZ R47, R47, R78, R80, !PT ;  /* 0x0000004e2f2f7276 */ /* 0x000fe40007810050 */
[----:B------:R-:W-:Y:S02]  /*f270*/  FMNMX3.FTZ R0, R0, R63, R65, !PT ;  /* 0x0000003f00007276 */ /* 0x000fe40007810041 */
[----:B------:R-:W-:Y:S02]  /*f280*/  FSEL R186, R169, -INF , !P1 ;  /* 0xff800000a9ba7808 */ /* 0x000fe40004800000 */
[-C--:B------:R-:W-:Y:S02]  /*f290*/  ISETP.GE.AND P5, PT, R92, R233.reuse, PT ;  /* 0x000000e95c00720c */ /* 0x080fe40003fa6270 */
[-C--:B------:R-:W-:Y:S02]  /*f2a0*/  ISETP.GE.AND P1, PT, R41, R233.reuse, PT ;  /* 0x000000e92900720c */ /* 0x080fe40003f26270 */
[----:B------:R-:W-:Y:S02]  /*f2b0*/  FSEL R191, R252, -INF , !P0 ;  /* 0xff800000fcbf7808 */ /* 0x000fe40004000000 */
[----:B------:R-:W-:Y:S02]  /*f2c0*/  ISETP.GE.AND P0, PT, R40, R233, PT ;  /* 0x000000e92800720c */ /* 0x000fe40003f06270 */
[----:B------:R-:W-:Y:S02]  /*f2d0*/  FMNMX3.FTZ R47, R47, R38, R26, !PT ;  /* 0x000000262f2f7276 */ /* 0x000fe4000781001a */
[----:B------:R-:W-:Y:S02]  /*f2e0*/  FMNMX3.FTZ R0, R0, R49, R97, !PT ;  /* 0x0000003100007276 */ /* 0x000fe40007810061 */
[----:B------:R-:W-:Y:S02]  /*f2f0*/  FSEL R198, R102, -INF , !P5 ;  /* 0xff80000066c67808 */ /* 0x000fe40006800000 */
[----:B------:R-:W-:Y:S02]  /*f300*/  FSEL R252, R249, -INF , !P1 ;  /* 0xff800000f9fc7808 */ /* 0x000fe40004800000 */
[----:B------:R-:W-:Y:S02]  /*f310*/  ISETP.GE.AND P5, PT, R100, R233, PT ;  /* 0x000000e96400720c */ /* 0x000fe40003fa6270 */
[----:B------:R-:W-:Y:S02]  /*f320*/  FSEL R249, R2, -INF , !P0 ;  /* 0xff80000002f97808 */ /* 0x000fe40004000000 */
[----:B------:R-:W-:Y:S02]  /*f330*/  FSEL R184, R87, -INF , !P4 ;  /* 0xff80000057b87808 */ /* 0x000fe40006000000 */
[-C--:B------:R-:W-:Y:S02]  /*f340*/  ISETP.GE.AND P0, PT, R176, R234.reuse, PT ;  /* 0x000000eab000720c */ /* 0x080fe40003f06270 */
[----:B------:R-:W-:Y:S02]  /*f350*/  ISETP.GE.AND P4, PT, R86, R234, PT ;  /* 0x000000ea5600720c */ /* 0x000fe40003f86270 */
[----:B------:R-:W-:Y:S02]  /*f360*/  FMNMX3.FTZ R47, R47, R32, R28, !PT ;  /* 0x000000202f2f7276 */ /* 0x000fe4000781001c */
[----:B------:R-:W-:Y:S02]  /*f370*/  FMNMX3.FTZ R3, R0, R55, R53, !PT ;  /* 0x0000003700037276 */ /* 0x000fe40007810035 */
[----:B------:R-:W-:Y:S02]  /*f380*/  FSEL R190, R170, -INF , !P5 ;  /* 0xff800000aabe7808 */ /* 0x000fe40006800000 */
[----:B------:R-:W-:Y:S02]  /*f390*/  ISETP.GE.AND P5, PT, R40, R234, PT ;  /* 0x000000ea2800720c */ /* 0x000fe40003fa6270 */
[----:B------:R-:W-:Y:S02]  /*f3a0*/  FSEL R187, R128, -INF , !P0 ;  /* 0xff80000080bb7808 */ /* 0x000fe40004000000 */
        /* <DEDUP_REMOVED lines=8> */
[----:B------:R-:W-:Y:S02]  /*f430*/  ISETP.GT.AND P0, PT, R250, R225, PT ;  /* 0x000000e1fa00720c */ /* 0x000fe40003f04270 */
[----:B------:R-:W-:Y:S02]  /*f440*/  FMNMX3.FTZ R64, R165, R123, R117, !PT ;  /* 0x0000007ba5407276 */ /* 0x000fe40007810075 */
[----:B------:R-:W-:Y:S02]  /*f450*/  FMNMX3.FTZ R47, R47, R98, R54, !PT ;  /* 0x000000622f2f7276 */ /* 0x000fe40007810036 */
[----:B------:R-:W-:Y:S02]  /*f460*/  FMNMX3.FTZ R0, R0, R207, R205, !PT ;  /* 0x000000cf00007276 */ /* 0x000fe400078100cd */
[----:B------:R-:W-:Y:S02]  /*f470*/  FSEL R192, R88, -INF , !P6 ;  /* 0xff80000058c07808 */ /* 0x000fe40007000000 */
[----:B------:R-:W-:Y:S02]  /*f480*/  FSEL R206, R90, -INF , !P2 ;  /* 0xff8000005ace7808 */ /* 0x000fe40005000000 */
[----:B------:R-:W-:Y:S02]  /*f490*/  ISETP.GE.AND P6, PT, R86, R233, PT ;  /* 0x000000e95600720c */ /* 0x000fe40003fc6270 */
[----:B------:R-:W-:Y:S02]  /*f4a0*/  ISETP.GE.AND P2, PT, R84, R231, PT ;  /* 0x000000e75400720c */ /* 0x000fe40003f46270 */
        /* <DEDUP_REMOVED lines=12> */
[-C--:B------:R-:W-:Y:S02]  /*f570*/  ISETP.GE.AND P4, PT, R92, R231.reuse, PT ;  /* 0x000000e75c00720c */ /* 0x080fe40003f86270 */
[-C--:B------:R-:W-:Y:S02]  /*f580*/  ISETP.GE.AND P3, PT, R44, R231.reuse, PT ;  /* 0x000000e72c00720c */ /* 0x080fe40003f66270 */
[CC--:B------:R-:W-:Y:S02]  /*f590*/  ISETP.GE.AND P6, PT, R100.reuse, R232.reuse, PT ;  /* 0x000000e86400720c */ /* 0x0c0fe40003fc6270 */
[-C--:B------:R-:W-:Y:S02]  /*f5a0*/  ISETP.GE.AND P2, PT, R100, R231.reuse, PT ;  /* 0x000000e76400720c */ /* 0x080fe40003f46270 */
[C---:B------:R-:W-:Y:S02]  /*f5b0*/  ISETP.GE.AND P5, PT, R46.reuse, R232, PT ;  /* 0x000000e82e00720c */ /* 0x040fe40003fa6270 */
[----:B------:R-:W-:Y:S02]  /*f5c0*/  ISETP.GE.AND P1, PT, R46, R231, PT ;  /* 0x000000e72e00720c */ /* 0x000fe40003f26270 */
[----:B------:R-:W-:Y:S02]  /*f5d0*/  FMNMX3.FTZ R64, R64, R19, R29, !PT ;  /* 0x0000001340407276 */ /* 0x000fe4000781001d */
[----:B------:R-:W-:Y:S02]  /*f5e0*/  FMNMX3.FTZ R47, R47, R200, R196, !PT ;  /* 0x000000c82f2f7276 */ /* 0x000fe400078100c4 */
[----:B------:R-:W-:Y:S01]  /*f5f0*/  FMNMX3.FTZ R0, R0, R187, R251, !PT ;  /* 0x000000bb00007276 */ /* 0x000fe200078100fb */
[----:B------:R-:W-:Y:S06]  /*f600*/  @P0 BRA `(.L_x_205) ;  /* 0xffffffd4000c0947 */ /* 0x000fec000383ffff */
.L_x_204:
[----:B------:R-:W2:Y:S01]  /*f610*/  LDL.LU R45, [R1] ;  /* 0x00000000012d7983 */ /* 0x000ea20000300800 */
[----:B------:R-:W-:Y:S02]  /*f620*/  FMNMX3.FTZ R3, R64, R21, R23, !PT ;  /* 0x0000001540037276 */ /* 0x000fe40007810017 */
[----:B------:R-:W-:Y:S01]  /*f630*/  MOV R92, R181 ;  /* 0x000000b5005c7202 */ /* 0x000fe20000000f00 */
[----:B-1----:R-:W3:Y:S01]  /*f640*/  LDL.LU R68, [R1+0x4] ;  /* 0x0000040001447983 */ /* 0x002ee20000300800 */
[----:B------:R-:W-:Y:S02]  /*f650*/  FMNMX3.FTZ R3, R3, R39, R18, !PT ;  /* 0x0000002703037276 */ /* 0x000fe40007810012 */
[----:B------:R-:W-:Y:S01]  /*f660*/  MOV R99, R195 ;  /* 0x000000c300637202 */ /* 0x000fe20000000f00 */
[----:B------:R-:W1:Y:S01]  /*f670*/  SHFL.BFLY PT, R5, R0, 0x2, 0x1f ;  /* 0x0c401f0000057f89 */ /* 0x000e6200000e0000 */
[----:B------:R-:W-:Y:S02]  /*f680*/  FMNMX3.FTZ R44, R3, R48, R34, !PT ;  /* 0x00000030032c7276 */ /* 0x000fe40007810022 */
[----:B------:R-:W-:Y:S02]  /*f690*/  MOV R81, R193 ;  /* 0x000000c100517202 */ /* 0x000fe40000000f00 */
[----:B------:R-:W-:Y:S02]  /*f6a0*/  FMNMX3.FTZ R44, R44, R4, R61, !PT ;  /* 0x000000042c2c7276 */ /* 0x000fe4000781003d */
[----:B------:R-:W-:Y:S02]  /*f6b0*/  FSEL R181, R110, -INF , !P2 ;  /* 0xff8000006eb57808 */ /* 0x000fe40005000000 */
[----:B------:R-:W-:Y:S02]  /*f6c0*/  FMNMX3.FTZ R44, R44, R56, R59, !PT ;  /* 0x000000382c2c7276 */ /* 0x000fe4000781003b */
[----:B------:R-:W-:Y:S02]  /*f6d0*/  FMNMX3.FTZ R36, R164, R115, R43, !PT ;  /* 0x00000073a4247276 */ /* 0x000fe4000781002b */
[----:B------:R-:W-:Y:S02]  /*f6e0*/  FSEL R195, R108, -INF , !P6 ;  /* 0xff8000006cc37808 */ /* 0x000fe40007000000 */
[----:B------:R-:W-:Y:S02]  /*f6f0*/  FMNMX3.FTZ R36, R36, R7, R119, !PT ;  /* 0x0000000724247276 */ /* 0x000fe40007810077 */
[----:B------:R-:W-:Y:S02]  /*f700*/  ISETP.GE.AND P6, PT, R41, R232, PT ;  /* 0x000000e82900720c */ /* 0x000fe40003fc6270 */
[----:B------:R-:W-:Y:S02]  /*f710*/  MOV R108, R173 ;  /* 0x000000ad006c7202 */ /* 0x000fe40000000f00 */
[----:B------:R-:W-:Y:S02]  /*f720*/  FSEL R193, R109, -INF , !P5 ;  /* 0xff8000006dc17808 */ /* 0x000fe40006800000 */
[----:B------:R-:W-:Y:S02]  /*f730*/  ISETP.GE.AND P5, PT, R41, R231, PT ;  /* 0x000000e72900720c */ /* 0x000fe40003fa6270 */
[----:B------:R-:W-:Y:S02]  /*f740*/  FMNMX3.FTZ R41, R44, R57, R92, !PT ;  /* 0x000000392c297276 */ /* 0x000fe4000781005c */
[----:B------:R-:W-:Y:S02]  /*f750*/  MOV R46, R185 ;  /* 0x000000b9002e7202 */ /* 0x000fe40000000f00 */
[----:B------:R-:W-:Y:S02]  /*f760*/  FMNMX3.FTZ R41, R41, R192, R188, !PT ;  /* 0x000000c029297276 */ /* 0x000fe400078100bc */
[----:B------:R-:W-:Y:S02]  /*f770*/  FSEL R183, R107, -INF , !P3 ;  /* 0xff8000006bb77808 */ /* 0x000fe40005800000 */
[----:B------:R-:W-:Y:S02]  /*f780*/  FMNMX3.FTZ R44, R41, R182, R210, !PT ;  /* 0x000000b6292c7276 */ /* 0x000fe400078100d2 */
[----:B------:R-:W-:Y:S02]  /*f790*/  ISETP.GE.AND P2, PT, R171, R231, PT ;  /* 0x000000e7ab00720c */ /* 0x000fe40003f46270 */
[----:B------:R-:W-:Y:S02]  /*f7a0*/  ISETP.GE.AND P0, PT, R176, R233, PT ;  /* 0x000000e9b000720c */ /* 0x000fe40003f06270 */
[----:B------:R-:W-:Y:S02]  /*f7b0*/  FMNMX3.FTZ R47, R47, R198, R194, !PT ;  /* 0x000000c62f2f7276 */ /* 0x000fe400078100c2 */
[----:B------:R-:W-:Y:S02]  /*f7c0*/  FMNMX3.FTZ R36, R36, R9, R27, !PT ;  /* 0x0000000924247276 */ /* 0x000fe4000781001b */
[----:B------:R-:W-:Y:S02]  /*f7d0*/  FMNMX3.FTZ R2, R47, R190, R186, !PT ;  /* 0x000000be2f027276 */ /* 0x000fe400078100ba */
[----:B------:R-:W-:Y:S02]  /*f7e0*/  FMNMX3.FTZ R36, R36, R13, R31, !PT ;  /* 0x0000000d24247276 */ /* 0x000fe4000781001f */
[----:B------:R-:W-:Y:S02]  /*f7f0*/  FSEL R185, R106, -INF , !P4 ;  /* 0xff8000006ab97808 */ /* 0x000fe40006000000 */
[----:B------:R-:W-:Y:S02]  /*f800*/  FMNMX3.FTZ R36, R36, R17, R15, !PT ;  /* 0x0000001124247276 */ /* 0x000fe4000781000f */
[----:B------:R-:W-:Y:S02]  /*f810*/  ISETP.GE.AND P4, PT, R176, R231, PT ;  /* 0x000000e7b000720c */ /* 0x000fe40003f86270 */
[----:B------:R-:W-:Y:S02]  /*f820*/  FMNMX3.FTZ R36, R36, R35, R33, !PT ;  /* 0x0000002324247276 */ /* 0x000fe40007810021 */
[----:B------:R-:W-:Y:S02]  /*f830*/  ISETP.GT.AND P3, PT, R241, R171, PT ;  /* 0x000000abf100720c */ /* 0x000fe40003f64270 */
[----:B------:R-:W-:Y:S02]  /*f840*/  FSEL R179, R111, -INF , !P1 ;  /* 0xff8000006fb37808 */ /* 0x000fe40004800000 */
[----:B------:R-:W-:Y:S02]  /*f850*/  FSEL R173, R122, -INF , !P5 ;  /* 0xff8000007aad7808 */ /* 0x000fe40006800000 */
[----:B------:R-:W-:Y:S02]  /*f860*/  MOV R47, R77 ;  /* 0x0000004d002f7202 */ /* 0x000fe40000000f00 */
[----:B------:R-:W-:Y:S02]  /*f870*/  FSEL R175, R130, -INF , !P0 ;  /* 0xff80000082af7808 */ /* 0x000fe40004000000 */
[----:B------:R-:W-:Y:S02]  /*f880*/  ISETP.GE.AND P0, PT, R171, R233, PT ;  /* 0x000000e9ab00720c */ /* 0x000fe40003f06270 */
[----:B------:R-:W-:Y:S02]  /*f890*/  FMNMX3.FTZ R2, R2, R252, R249, !PT ;  /* 0x000000fc02027276 */ /* 0x000fe400078100f9 */
[----:B------:R-:W-:Y:S02]  /*f8a0*/  FSEL R170, R131, -INF , !P0 ;  /* 0xff80000083aa7808 */ /* 0x000fe40004000000 */
[----:B------:R-:W-:Y:S02]  /*f8b0*/  ISETP.GT.AND P0, PT, R242, R176, PT ;  /* 0x000000b0f200720c */ /* 0x000fe40003f04270 */
[----:B------:R-:W-:Y:S02]  /*f8c0*/  FMNMX3.FTZ R3, R2, R175, R170, !PT ;  /* 0x000000af02037276 */ /* 0x000fe400078100aa */
[----:B------:R-:W-:Y:S02]  /*f8d0*/  FSEL R124, R124, -INF , !P0 ;  /* 0xff8000007c7c7808 */ /* 0x000fe40004000000 */
[----:B------:R-:W-:Y:S01]  /*f8e0*/  ISETP.GT.AND P0, PT, R242, R171, PT ;  /* 0x000000abf200720c */ /* 0x000fe20003f04270 */
[----:B------:R-:W4:Y:S03]  /*f8f0*/  SHFL.BFLY PT, R2, R3, 0x2, 0x1f ;  /* 0x0c401f0003027f89 */ /* 0x000f2600000e0000 */
[----:B------:R-:W-:Y:S02]  /*f900*/  FSEL R125, R125, -INF , !P0 ;  /* 0xff8000007d7d7808 */ /* 0x000fe40004000000 */
[----:B------:R-:W-:Y:S02]  /*f910*/  ISETP.GE.AND P0, PT, R40, R232, PT ;  /* 0x000000e82800720c */ /* 0x000fe40003f06270 */
[----:B---3--:R-:W-:Y:S02]  /*f920*/  FSEL R169, R68, -INF , !P6 ;  /* 0xff80000044a97808 */ /* 0x008fe40007000000 */
[----:B-1----:R-:W-:Y:S02]  /*f930*/  FMNMX.FTZ R0, R0, R5, !PT ;  /* 0x0000000500007209 */ /* 0x002fe40007810000 */
[----:B------:R-:W-:Y:S02]  /*f940*/  FMNMX3.FTZ R5, R36, R37, R51, !PT ;  /* 0x0000002524057276 */ /* 0x000fe40007810033 */
[----:B--2---:R-:W-:Y:S02]  /*f950*/  FSEL R130, R45, -INF , !P0 ;  /* 0xff8000002d827808 */ /* 0x004fe40004000000 */
[----:B------:R-:W-:Y:S02]  /*f960*/  FMNMX3.FTZ R36, R5, R60, R50, !PT ;  /* 0x0000003c05247276 */ /* 0x000fe40007810032 */
[----:B------:R-:W1:Y:S01]  /*f970*/  SHFL.BFLY PT, R5, R0, 0x1, 0x1f ;  /* 0x0c201f0000057f89 */ /* 0x000e6200000e0000 */
[----:B------:R-:W-:Y:S02]  /*f980*/  ISETP.GE.AND P6, PT, R176, R232, PT ;  /* 0x000000e8b000720c */ /* 0x000fe40003fc6270 */
[----:B------:R-:W-:Y:S02]  /*f990*/  FMNMX3.FTZ R36, R36, R99, R108, !PT ;  /* 0x0000006324247276 */ /* 0x000fe4000781006c */
[----:B------:R-:W-:Y:S02]  /*f9a0*/  FSEL R131, R124, -INF , !P6 ;  /* 0xff8000007c837808 */ /* 0x000fe40007000000 */
[----:B------:R-:W-:Y:S02]  /*f9b0*/  FMNMX3.FTZ R41, R36, R46, R81, !PT ;  /* 0x0000002e24297276 */ /* 0x000fe40007810051 */
[----:B------:R-:W-:Y:S02]  /*f9c0*/  ISETP.GE.AND P0, PT, R40, R231, PT ;  /* 0x000000e72800720c */ /* 0x000fe40003f06270 */
[----:B------:R-:W-:Y:S02]  /*f9d0*/  FMNMX3.FTZ R40, R44, R199, R197, !PT ;  /* 0x000000c72c287276 */ /* 0x000fe400078100c5 */
[----:B------:R-:W-:Y:S02]  /*f9e0*/  FSEL R168, R42, -INF , !P0 ;  /* 0xff8000002aa87808 */ /* 0x000fe40004000000 */
[----:B------:R-:W-:Y:S02]  /*f9f0*/  FMNMX3.FTZ R40, R40, R195, R193, !PT ;  /* 0x000000c328287276 */ /* 0x000fe400078100c1 */
[----:B----4-:R-:W-:Y:S02]  /*fa00*/  FMNMX.FTZ R3, R3, R2, !PT ;  /* 0x0000000203037209 */ /* 0x010fe40007810000 */
[----:B------:R-:W-:Y:S02]  /*fa10*/  FMNMX3.FTZ R2, R41, R206, R202, !PT ;  /* 0x000000ce29027276 */ /* 0x000fe400078100ca */
[----:B------:R-:W-:Y:S01]  /*fa20*/  FSEL R41, R127, -INF , !P3 ;  /* 0xff8000007f297808 */ /* 0x000fe20005800000 */
[----:B------:R-:W2:Y:S01]  /*fa30*/  SHFL.BFLY PT, R44, R3, 0x1, 0x1f ;  /* 0x0c201f00032c7f89 */ /* 0x000ea200000e0000 */
[----:B------:R-:W-:Y:S02]  /*fa40*/  FMNMX3.FTZ R2, R2, R211, R209, !PT ;  /* 0x000000d302027276 */ /* 0x000fe400078100d1 */
[----:B------:R-:W-:Y:S02]  /*fa50*/  FSEL R41, R41, -INF , !P2 ;  /* 0xff80000029297808 */ /* 0x000fe40005000000 */
[----:B------:R-:W-:Y:S02]  /*fa60*/  FMNMX3.FTZ R36, R40, R169, R130, !PT ;  /* 0x000000a928247276 */ /* 0x000fe40007810082 */
[----:B------:R-:W-:Y:S02]  /*fa70*/  FMNMX3.FTZ R2, R2, R185, R183, !PT ;  /* 0x000000b902027276 */ /* 0x000fe400078100b7 */
[----:B------:R-:W-:Y:S02]  /*fa80*/  ISETP.GE.AND P6, PT, R171, R232, PT ;  /* 0x000000e8ab00720c */ /* 0x000fe40003fc6270 */
[----:B------:R-:W-:Y:S02]  /*fa90*/  FMNMX3.FTZ R2, R2, R181, R179, !PT ;  /* 0x000000b502027276 */ /* 0x000fe400078100b3 */
[----:B------:R-:W-:Y:S02]  /*faa0*/  FSEL R128, R125, -INF , !P6 ;  /* 0xff8000007d807808 */ /* 0x000fe40007000000 */
[----:B------:R-:W-:Y:S02]  /*fab0*/  FMNMX3.FTZ R2, R2, R173, R168, !PT ;  /* 0x000000ad02027276 */ /* 0x000fe400078100a8 */
[----:B------:R-:W-:Y:S02]  /*fac0*/  FMNMX3.FTZ R40, R36, R131, R128, !PT ;  /* 0x0000008324287276 */ /* 0x000fe40007810080 */
[----:B-1----:R-:W-:Y:S02]  /*fad0*/  FMNMX.FTZ R36, R0, R5, !PT ;  /* 0x0000000500247209 */ /* 0x002fe40007810000 */
[----:B------:R-:W-:Y:S01]  /*fae0*/  ISETP.GT.AND P6, PT, R241, R176, PT ;  /* 0x000000b0f100720c */ /* 0x000fe20003fc4270 */
[----:B------:R-:W1:Y:S01]  /*faf0*/  SHFL.BFLY PT, R45, R40, 0x2, 0x1f ;  /* 0x0c401f00282d7f89 */ /* 0x000e6200000e0000 */
[C---:B------:R-:W-:Y:S01]  /*fb00*/  FSETP.NEU.FTZ.AND P3, PT, R36.reuse, -INF , PT ;  /* 0xff8000002400780b */ /* 0x040fe20003f7d000 */
[----:B------:R-:W-:Y:S01]  /*fb10*/  FMUL.FTZ R178, R36, UR4 ;  /* 0x0000000424b27c20 */ /* 0x000fe20008410000 */
[----:B------:R-:W-:Y:S02]  /*fb20*/  FSEL R126, R126, -INF , !P6 ;  /* 0xff8000007e7e7808 */ /* 0x000fe40007000000 */
[----:B--2---:R-:W-:Y:S02]  /*fb30*/  FMNMX.FTZ R3, R3, R44, !PT ;  /* 0x0000002c03037209 */ /* 0x004fe40007810000 */
[----:B------:R-:W-:Y:S02]  /*fb40*/  FSEL R42, R126, -INF , !P4 ;  /* 0xff8000007e2a7808 */ /* 0x000fe40006000000 */
[----:B------:R-:W-:Y:S01]  /*fb50*/  FSEL R178, R178, RZ, P3 ;  /* 0x000000ffb2b27208 */ /* 0x000fe20001800000 */
[C---:B------:R-:W-:Y:S01]  /*fb60*/  FMUL.FTZ R177, R3.reuse, UR4 ;  /* 0x0000000403b17c20 */ /* 0x040fe20008410000 */
[----:B------:R-:W-:Y:S02]  /*fb70*/  FMNMX3.FTZ R0, R2, R42, R41, !PT ;  /* 0x0000002a02007276 */ /* 0x000fe40007810029 */
[----:B------:R-:W-:Y:S01]  /*fb80*/  FSETP.NEU.FTZ.AND P2, PT, R3, -INF , PT ;  /* 0xff8000000300780b */ /* 0x000fe20003f5d000 */
[--C-:B------:R-:W-:Y:S01]  /*fb90*/  FFMA.FTZ R73, R20, UR4, -R178.reuse ;  /* 0x0000000414497c23 */ /* 0x100fe200080108b2 */
[--C-:B------:R-:W-:Y:S01]  /*fba0*/  FFMA.FTZ R70, R63, UR4, -R178.reuse ;  /* 0x000000043f467c23 */ /* 0x100fe200080108b2 */
[--C-:B------:R-:W-:Y:S01]  /*fbb0*/  FFMA.FTZ R63, R65, UR4, -R178.reuse ;  /* 0x00000004413f7c23 */ /* 0x100fe200080108b2 */
[----:B------:R-:W-:Y:S01]  /*fbc0*/  FSEL R177, R177, RZ, P2 ;  /* 0x000000ffb1b17208 */ /* 0x000fe20001000000 */
[--C-:B------:R-:W-:Y:S01]  /*fbd0*/  FFMA.FTZ R205, R205, UR4, -R178.reuse ;  /* 0x00000004cdcd7c23 */ /* 0x100fe200080108b2 */
[--C-:B------:R-:W-:Y:S01]  /*fbe0*/  FFMA.FTZ R201, R201, UR4, -R178.reuse ;  /* 0x00000004c9c97c23 */ /* 0x100fe200080108b2 */
[----:B------:R-:W-:Y:S01]  /*fbf0*/  MUFU.EX2 R73, R73 ;  /* 0x0000004900497308 */ /* 0x000fe20000000800 */
[--C-:B------:R-:W-:Y:S01]  /*fc00*/  FFMA.FTZ R74, R8, UR4, -R178.reuse ;  /* 0x00000004084a7c23 */ /* 0x100fe200080108b2 */
[--C-:B------:R-:W-:Y:S01]  /*fc10*/  FFMA.FTZ R110, R22, UR4, -R177.reuse ;  /* 0x00000004166e7c23 */ /* 0x100fe200080108b1 */
[--C-:B------:R-:W-:Y:S01]  /*fc20*/  FFMA.FTZ R75, R16, UR4, -R177.reuse ;  /* 0x00000004104b7c23 */ /* 0x100fe200080108b1 */
[----:B-1----:R-:W-:Y:S01]  /*fc30*/  FMNMX.FTZ R45, R40, R45, !PT ;  /* 0x0000002d282d7209 */ /* 0x002fe20007810000 */
[--C-:B------:R-:W-:Y:S01]  /*fc40*/  FFMA.FTZ R103, R78, UR4, -R177.reuse ;  /* 0x000000044e677c23 */ /* 0x100fe200080108b1 */
[--C-:B------:R-:W-:Y:S01]  /*fc50*/  FFMA.FTZ R190, R190, UR4, -R177.reuse ;  /* 0x00000004bebe7c23 */ /* 0x100fe200080108b1 */
[--C-:B------:R-:W-:Y:S03]  /*fc60*/  FFMA.FTZ R69, R66, UR4, -R177.reuse ;  /* 0x0000000442457c23 */ /* 0x100fe600080108b1 */
[----:B------:R-:W-:Y:S01]  /*fc70*/  MUFU.EX2 R110, R110 ;  /* 0x0000006e006e7308 */ /* 0x000fe20000000800 */
[----:B------:R-:W1:Y:S01]  /*fc80*/  SHFL.BFLY PT, R2, R45, 0x1, 0x1f ;  /* 0x0c201f002d027f89 */ /* 0x000e6200000e0000 */
[----:B------:R-:W-:Y:S01]  /*fc90*/  FSEL R8, R3, RZ, P2 ;  /* 0x000000ff03087208 */ /* 0x000fe20001000000 */
[--C-:B------:R-:W-:Y:S01]  /*fca0*/  FFMA.FTZ R109, R6, UR4, -R177.reuse ;  /* 0x00000004066d7c23 */ /* 0x100fe200080108b1 */
[--C-:B------:R-:W-:Y:S01]  /*fcb0*/  FFMA.FTZ R129, R121, UR4, -R178.reuse ;  /* 0x0000000479817c23 */ /* 0x100fe200080108b2 */
[--C-:B------:R-:W-:Y:S01]  /*fcc0*/  FFMA.FTZ R102, R82, UR4, -R178.reuse ;  /* 0x0000000452667c23 */ /* 0x100fe200080108b2 */
[--C-:B------:R-:W-:Y:S01]  /*fcd0*/  FFMA.FTZ R82, R79, UR4, -R178.reuse ;  /* 0x000000044f527c23 */ /* 0x100fe200080108b2 */
[--C-:B------:R-:W-:Y:S03]  /*fce0*/  FFMA.FTZ R93, R38, UR4, -R177.reuse ;  /* 0x00000004265d7c23 */ /* 0x100fe600080108b1 */
[----:B------:R-:W-:Y:S01]  /*fcf0*/  MUFU.EX2 R103, R103 ;  /* 0x0000006700677308 */ /* 0x000fe20000000800 */
[----:B------:R-:W-:Y:S01]  /*fd00*/  MOV R44, R67 ;  /* 0x00000043002c7202 */ /* 0x000fe20000000f00 */
[--C-:B------:R-:W-:Y:S01]  /*fd10*/  FFMA.FTZ R111, R10, UR4, -R178.reuse ;  /* 0x000000040a6f7c23 */ /* 0x100fe200080108b2 */
[--C-:B------:R-:W-:Y:S01]  /*fd20*/  FFMA.FTZ R105, R83, UR4, -R178.reuse ;  /* 0x0000000453697c23 */ /* 0x100fe200080108b2 */
[--C-:B------:R-:W-:Y:S01]  /*fd30*/  FFMA.FTZ R95, R14, UR4, -R178.reuse ;  /* 0x000000040e5f7c23 */ /* 0x100fe200080108b2 */
[--C-:B------:R-:W-:Y:S01]  /*fd40*/  FFMA.FTZ R68, R12, UR4, -R177.reuse ;  /* 0x000000040c447c23 */ /* 0x100fe200080108b1 */
[--C-:B------:R-:W-:Y:S01]  /*fd50*/  FFMA.FTZ R86, R26, UR4, -R177.reuse ;  /* 0x000000041a567c23 */ /* 0x100fe200080108b1 */
[--C-:B------:R-:W-:Y:S03]  /*fd60*/  FFMA.FTZ R87, R24, UR4, -R178.reuse ;  /* 0x0000000418577c23 */ /* 0x100fe600080108b2 */
        /* <DEDUP_REMOVED lines=9> */
[----:B-1----:R-:W-:Y:S01]  /*fe00*/  FMNMX.FTZ R2, R45, R2, !PT ;  /* 0x000000022d027209 */ /* 0x002fe20007810000 */
[--C-:B------:R-:W-:Y:S01]  /*fe10*/  FFMA.FTZ R127, R113, UR4, -R178.reuse ;  /* 0x00000004717f7c23 */ /* 0x100fe200080108b2 */
[--C-:B------:R-:W-:Y:S01]  /*fe20*/  FFMA.FTZ R113, R172, UR4, -R177.reuse ;  /* 0x00000004ac717c23 */ /* 0x100fe200080108b1 */
[--C-:B------:R-:W-:Y:S01]  /*fe30*/  FFMA.FTZ R126, R120, UR4, -R177.reuse ;  /* 0x00000004787e7c23 */ /* 0x100fe200080108b1 */
[C---:B------:R-:W-:Y:S01]  /*fe40*/  FSETP.NEU.FTZ.AND P1, PT, R2.reuse, -INF , PT ;  /* 0xff8000000200780b */ /* 0x040fe20003f3d000 */
[----:B------:R-:W-:Y:S01]  /*fe50*/  FMUL.FTZ R174, R2, UR4 ;  /* 0x0000000402ae7c20 */ /* 0x000fe20008410000 */
[--C-:B------:R-:W-:Y:S03]  /*fe60*/  FFMA.FTZ R120, R76, UR4, -R177.reuse ;  /* 0x000000044c787c23 */ /* 0x100fe600080108b1 */
[----:B------:R-:W-:Y:S01]  /*fe70*/  MUFU.EX2 R127, R127 ;  /* 0x0000007f007f7308 */ /* 0x000fe20000000800 */
[--C-:B------:R-:W-:Y:S01]  /*fe80*/  FFMA.FTZ R121, R85, UR4, -R178.reuse ;  /* 0x0000000455797c23 */ /* 0x100fe200080108b2 */
[--C-:B------:R-:W-:Y:S01]  /*fe90*/  FFMA.FTZ R85, R32, UR4, -R177.reuse ;  /* 0x0000000420557c23 */ /* 0x100fe200080108b1 */
[----:B------:R-:W-:Y:S01]  /*fea0*/  FSEL R174, R174, RZ, P1 ;  /* 0x000000ffaeae7208 */ /* 0x000fe20000800000 */
[----:B------:R-:W1:Y:S01]  /*feb0*/  SHFL.BFLY PT, R5, R0, 0x2, 0x1f ;  /* 0x0c401f0000057f89 */ /* 0x000e6200000e0000 */
[--C-:B------:R-:W-:Y:S01]  /*fec0*/  FFMA.FTZ R189, R189, UR4, -R178.reuse ;  /* 0x00000004bdbd7c23 */ /* 0x100fe200080108b2 */
[----:B------:R-:W-:Y:S01]  /*fed0*/  FFMA.FTZ R187, R187, UR4, -R178 ;  /* 0x00000004bbbb7c23 */ /* 0x000fe200080108b2 */
[--C-:B------:R-:W-:Y:S03]  /*fee0*/  FFMA.FTZ R252, R252, UR4, -R177.reuse ;  /* 0x00000004fcfc7c23 */ /* 0x100fe600080108b1 */
[----:B------:R-:W-:Y:S01]  /*fef0*/  MUFU.EX2 R126, R126 ;  /* 0x0000007e007e7308 */ /* 0x000fe20000000800 */
[--C-:B------:R-:W-:Y:S01]  /*ff00*/  FFMA.FTZ R91, R21, UR4, -R174.reuse ;  /* 0x00000004155b7c23 */ /* 0x100fe200080108ae */
[--C-:B------:R-:W-:Y:S01]  /*ff10*/  FFMA.FTZ R84, R23, UR4, -R174.reuse ;  /* 0x0000000417547c23 */ /* 0x100fe200080108ae */
[--C-:B------:R-:W-:Y:S01]  /*ff20*/  FFMA.FTZ R72, R48, UR4, -R174.reuse ;  /* 0x0000000430487c23 */ /* 0x100fe200080108ae */
[----:B------:R-:W-:Y:S01]  /*ff30*/  LDSM.16.MT88.4 R20, [R214+0x4000] ;  /* 0x00400000d614783b */ /* 0x000fe20000004200 */
[--C-:B------:R-:W-:Y:S01]  /*ff40*/  FFMA.FTZ R101, R19, UR4, -R174.reuse ;  /* 0x0000000413657c23 */ /* 0x100fe200080108ae */
[--C-:B------:R-:W-:Y:S01]  /*ff50*/  FFMA.FTZ R78, R18, UR4, -R174.reuse ;  /* 0x00000004124e7c23 */ /* 0x100fe200080108ae */
[--C-:B------:R-:W-:Y:S03]  /*ff60*/  FFMA.FTZ R107, R112, UR4, -R174.reuse ;  /* 0x00000004706b7c23 */ /* 0x100fe600080108ae */
[----:B------:R-:W2:Y:S01]  /*ff70*/  MUFU.EX2 R125, R125 ;  /* 0x0000007d007d7308 */ /* 0x000ea20000000800 */
[----:B------:R-:W-:Y:S01]  /*ff80*/  FFMA.FTZ R112, R58, UR4, -R177 ;  /* 0x000000043a707c23 */ /* 0x000fe200080108b1 */
[--C-:B------:R-:W-:Y:S01]  /*ff90*/  FFMA.FTZ R79, R39, UR4, -R174.reuse ;  /* 0x00000004274f7c23 */ /* 0x100fe200080108ae */
[--C-:B------:R-:W-:Y:S01]  /*ffa0*/  FFMA.FTZ R106, R25, UR4, -R174.reuse ;  /* 0x00000004196a7c23 */ /* 0x100fe200080108ae */
[--C-:B------:R-:W-:Y:S01]  /*ffb0*/  FFMA.FTZ R66, R4, UR4, -R174.reuse ;  /* 0x0000000404427c23 */ /* 0x100fe200080108ae */
[----:B------:R-:W-:Y:S01]  /*ffc0*/  FSEL R4, R2, RZ, P1 ;  /* 0x000000ff02047208 */ /* 0x000fe20000800000 */
[--C-:B------:R-:W-:Y:S01]  /*ffd0*/  FFMA.FTZ R171, R123, UR4, -R174.reuse ;  /* 0x000000047bab7c23 */ /* 0x100fe200080108ae */
[--C-:B------:R-:W-:Y:S03]  /*ffe0*/  FFMA.FTZ R122, R11, UR4, -R174.reuse ;  /* 0x000000040b7a7c23 */ /* 0x100fe600080108ae */
[----:B------:R-:W-:Y:S01]  /*fff0*/  MUFU.EX2 R121, R121 ;  /* 0x0000007900797308 */ /* 0x000fe20000000800 */
[----:B------:R-:W-:Y:S01]  /*10000*/  FFMA.FTZ R67, R34, UR4, -R174 ;  /* 0x0000000422437c23 */ /* 0x000fe200080108ae */
[----:B------:R-:W-:Y:S01]  /*10010*/  FADD.FTZ R4, -R4, R165 ;  /* 0x000000a504047221 */ /* 0x000fe20000010100 */
[----:B------:R-:W-:Y:S01]  /*10020*/  MOV R165, R81 ;  /* 0x0000005100a57202 */ /* 0x000fe20000000f00 */
[----:B------:R-:W-:Y:S01]  /*10030*/  FFMA.FTZ R81, R49, UR4, -R178 ;  /* 0x0000000431517c23 */ /* 0x000fe200080108b2 */
[--C-:B------:R-:W-:Y:S01]  /*10040*/  FFMA.FTZ R94, R29, UR4, -R174.reuse ;  /* 0x000000041d5e7c23 */ /* 0x100fe200080108ae */
[--C-:B------:R-:W-:Y:S01]  /*10050*/  FFMA.FTZ R61, R61, UR4, -R174.reuse ;  /* 0x000000043d3d7c23 */ /* 0x100fe200080108ae */
[----:B-1----:R-:W-:Y:S03]  /*10060*/  FMNMX.FTZ R5, R0, R5, !PT ;  /* 0x0000000500057209 */ /* 0x002fe60007810000 */
[----:B------:R-:W-:Y:S01]  /*10070*/  MUFU.EX2 R114, R114 ;  /* 0x0000007200727308 */ /* 0x000fe20000000800 */
[----:B--2---:R-:W-:Y:S01]  /*10080*/  F2FP.BF16.F32.PACK_AB R45, R125, R126 ;  /* 0x0000007e7d2d723e */ /* 0x004fe200000010ff */
[--C-:B------:R-:W-:Y:S01]  /*10090*/  FFMA.FTZ R124, R117, UR4, -R174.reuse ;  /* 0x00000004757c7c23 */ /* 0x100fe200080108ae */
[--C-:B------:R-:W-:Y:S01]  /*100a0*/  FFMA.FTZ R117, R116, UR4, -R174.reuse ;  /* 0x0000000474757c23 */ /* 0x100fe200080108ae */
[----:B------:R-:W1:Y:S01]  /*100b0*/  SHFL.BFLY PT, R0, R5, 0x1, 0x1f ;  /* 0x0c201f0005007f89 */ /* 0x000e6200000e0000 */
[--C-:B------:R-:W-:Y:S01]  /*100c0*/  FFMA.FTZ R197, R197, UR4, -R174.reuse ;  /* 0x00000004c5c57c23 */ /* 0x100fe200080108ae */
[--C-:B------:R-:W-:Y:S01]  /*100d0*/  FFMA.FTZ R195, R195, UR4, -R174.reuse ;  /* 0x00000004c3c37c23 */ /* 0x100fe200080108ae */
[--C-:B------:R-:W-:Y:S03]  /*100e0*/  FFMA.FTZ R249, R249, UR4, -R177.reuse ;  /* 0x00000004f9f97c23 */ /* 0x100fe600080108b1 */
[----:B------:R-:W-:Y:S01]  /*100f0*/  MUFU.EX2 R120, R120 ;  /* 0x0000007800787308 */ /* 0x000fe20000000800 */
[----:B------:R-:W-:Y:S01]  /*10100*/  FFMA.FTZ R175, R175, UR4, -R177 ;  /* 0x00000004afaf7c23 */ /* 0x000fe200080108b1 */
[----:B------:R-:W-:Y:S08]  /*10110*/  FFMA.FTZ R169, R169, UR4, -R174 ;  /* 0x00000004a9a97c23 */ /* 0x000ff000080108ae */
[----:B------:R-:W-:Y:S10]  /*10120*/  MUFU.EX2 R113, R113 ;  /* 0x0000007100717308 */ /* 0x000ff40000000800 */
[----:B------:R-:W-:Y:S01]  /*10130*/  MUFU.EX2 R171, R171 ;  /* 0x000000ab00ab7308 */ /* 0x000fe20000000800 */
[----:B-1----:R-:W-:Y:S02]  /*10140*/  FMNMX.FTZ R0, R5, R0, !PT ;  /* 0x0000000005007209 */ /* 0x002fe40007810000 */
[----:B------:R-:W-:Y:S07]  /*10150*/  FSEL R5, R36, RZ, P3 ;  /* 0x000000ff24057208 */ /* 0x000fee0001800000 */
[----:B------:R-:W1:Y:S01]  /*10160*/  MUFU.EX2 R124, R124 ;  /* 0x0000007c007c7308 */ /* 0x000e620000000800 */
[C---:B------:R-:W-:Y:S01]  /*10170*/  FMUL.FTZ R176, R0.reuse, UR4 ;  /* 0x0000000400b07c20 */ /* 0x040fe20008410000 */
[----:B------:R-:W-:Y:S01]  /*10180*/  FSETP.NEU.FTZ.AND P0, PT, R0, -INF , PT ;  /* 0xff8000000000780b */ /* 0x000fe20003f1d000 */
[----:B------:R-:W-:Y:S01]  /*10190*/  FADD.FTZ R5, -R5, R166 ;  /* 0x000000a605057221 */ /* 0x000fe20000010100 */
[----:B------:R-:W-:Y:S02]  /*101a0*/  MOV R166, R44 ;  /* 0x0000002c00a67202 */ /* 0x000fe40000000f00 */
[----:B------:R-:W-:Y:S01]  /*101b0*/  FSEL R176, R176, RZ, P0 ;  /* 0x000000ffb0b07208 */ /* 0x000fe20000000000 */
[----:B------:R-:W-:Y:S03]  /*101c0*/  FMUL.FTZ R6, R5, UR4 ;  /* 0x0000000405067c20 */ /* 0x000fe60008410000 */
[----:B------:R-:W-:Y:S01]  /*101d0*/  MUFU.EX2 R122, R122 ;  /* 0x0000007a007a7308 */ /* 0x000fe20000000800 */
[----:B------:R-:W-:Y:S01]  /*101e0*/  F2FP.BF16.F32.PACK_AB R44, R127, R129 ;  /* 0x000000817f2c723e */ /* 0x000fe200000010ff */
[----:B------:R-:W-:Y:S01]  /*101f0*/  FADD.FTZ R5, -R8, R167 ;  /* 0x000000a708057221 */ /* 0x000fe20000010100 */
[--C-:B------:R-:W-:Y:S01]  /*10200*/  FFMA.FTZ R64, R51, UR4, -R176.reuse ;  /* 0x0000000433407c23 */ /* 0x100fe200080108b0 */
[--C-:B------:R-:W-:Y:S01]  /*10210*/  FFMA.FTZ R65, R50, UR4, -R176.reuse ;  /* 0x0000000432417c23 */ /* 0x100fe200080108b0 */
[--C-:B------:R-:W-:Y:S01]  /*10220*/  FFMA.FTZ R90, R17, UR4, -R176.reuse ;  /* 0x00000004115a7c23 */ /* 0x100fe200080108b0 */
[----:B------:R-:W2:Y:S01]  /*10230*/  LDSM.16.MT88.4 R48, [R212+0x4000] ;  /* 0x00400000d430783b */ /* 0x000ea20000004200 */
[--C-:B------:R-:W-:Y:S03]  /*10240*/  FFMA.FTZ R104, R9, UR4, -R176.reuse ;  /* 0x0000000409687c23 */ /* 0x100fe600080108b0 */
[----:B------:R-:W3:Y:S01]  /*10250*/  MUFU.EX2 R40, R6 ;  /* 0x0000000600287308 */ /* 0x000ee20000000800 */
[----:B------:R-:W-:Y:S01]  /*10260*/  FMUL.FTZ R9, R5, UR4 ;  /* 0x0000000405097c20 */ /* 0x000fe20008410000 */
[--C-:B------:R-:W-:Y:S01]  /*10270*/  FFMA.FTZ R116, R7, UR4, -R176.reuse ;  /* 0x0000000407747c23 */ /* 0x100fe200080108b0 */
[----:B------:R-:W-:Y:S01]  /*10280*/  FMUL.FTZ R7, R4, UR4 ;  /* 0x0000000404077c20 */ /* 0x000fe20008410000 */
[--C-:B------:R-:W-:Y:S01]  /*10290*/  FFMA.FTZ R172, R115, UR4, -R176.reuse ;  /* 0x0000000473ac7c23 */ /* 0x100fe200080108b0 */
[--C-:B------:R-:W-:Y:S01]  /*102a0*/  FFMA.FTZ R115, R119, UR4, -R176.reuse ;  /* 0x0000000477737c23 */ /* 0x100fe200080108b0 */
[--C-:B------:R-:W-:Y:S01]  /*102b0*/  FFMA.FTZ R119, R52, UR4, -R177.reuse ;  /* 0x0000000434777c23 */ /* 0x100fe200080108b1 */
[--C-:B------:R-:W-:Y:S03]  /*102c0*/  FFMA.FTZ R123, R43, UR4, -R176.reuse ;  /* 0x000000042b7b7c23 */ /* 0x100fe600080108b0 */
[----:B------:R-:W4:Y:S01]  /*102d0*/  MUFU.EX2 R39, R9 ;  /* 0x0000000900277308 */ /* 0x000f220000000800 */
[--C-:B------:R-:W-:Y:S01]  /*102e0*/  FFMA.FTZ R71, R37, UR4, -R176.reuse ;  /* 0x0000000425477c23 */ /* 0x100fe200080108b0 */
[--C-:B------:R-:W-:Y:S01]  /*102f0*/  FFMA.FTZ R77, R35, UR4, -R176.reuse ;  /* 0x00000004234d7c23 */ /* 0x100fe200080108b0 */
[--C-:B------:R-:W-:Y:S01]  /*10300*/  FFMA.FTZ R76, R33, UR4, -R176.reuse ;  /* 0x00000004214c7c23 */ /* 0x100fe200080108b0 */
[----:B-1----:R-:W-:Y:S01]  /*10310*/  F2FP.BF16.F32.PACK_AB R32, R124, R171 ;  /* 0x000000ab7c20723e */ /* 0x002fe200000010ff */
[--C-:B------:R-:W-:Y:S01]  /*10320*/  FFMA.FTZ R100, R13, UR4, -R176.reuse ;  /* 0x000000040d647c23 */ /* 0x100fe200080108b0 */
[--C-:B------:R-:W-:Y:S01]  /*10330*/  FFMA.FTZ R83, R15, UR4, -R176.reuse ;  /* 0x000000040f537c23 */ /* 0x100fe200080108b0 */
[--C-:B------:R-:W-:Y:S03]  /*10340*/  FFMA.FTZ R43, R27, UR4, -R176.reuse ;  /* 0x000000041b2b7c23 */ /* 0x100fe600080108b0 */
[----:B------:R-:W1:Y:S01]  /*10350*/  MUFU.EX2 R38, R7 ;  /* 0x0000000700267308 */ /* 0x000e620000000800 */
[C---:B---3--:R-:W-:Y:S01]  /*10360*/  FMUL.FTZ R16, R40.reuse, R148 ;  /* 0x0000009428107220 */ /* 0x048fe20000410000 */
[C---:B------:R-:W-:Y:S01]  /*10370*/  FMUL.FTZ R17, R40.reuse, R149 ;  /* 0x0000009528117220 */ /* 0x040fe20000410000 */
[----:B------:R-:W-:Y:S01]  /*10380*/  FMUL.FTZ R4, R40, R160 ;  /* 0x000000a028047220 */ /* 0x000fe20000410000 */
[----:B------:R-:W-:Y:S01]  /*10390*/  MOV R160, R108 ;  /* 0x0000006c00a07202 */ /* 0x000fe20000000f00 */
[----:B------:R-:W-:Y:S01]  /*103a0*/  FFMA.FTZ R108, R54, UR4, -R177 ;  /* 0x00000004366c7c23 */ /* 0x000fe200080108b1 */
[----:B------:R-:W-:Y:S01]  /*103b0*/  FFMA.FTZ R129, R40, R239, R129 ;  /* 0x000000ef28817223 */ /* 0x000fe20000010081 */
[--C-:B------:R-:W-:Y:S03]  /*103c0*/  FFMA.FTZ R89, R31, UR4, -R176.reuse ;  /* 0x000000041f597c23 */ /* 0x100fe600080108b0 */
[----:B------:R-:W3:Y:S01]  /*103d0*/  MUFU.EX2 R117, R117 ;  /* 0x0000007500757308 */ /* 0x000ee20000000800 */
[C---:B----4-:R-:W-:Y:S01]  /*103e0*/  FMUL.FTZ R18, R39.reuse, R150 ;  /* 0x0000009627127220 */ /* 0x050fe20000410000 */
[C---:B------:R-:W-:Y:S01]  /*103f0*/  FMUL.FTZ R19, R39.reuse, R151 ;  /* 0x0000009727137220 */ /* 0x040fe20000410000 */
[----:B------:R-:W-:Y:S01]  /*10400*/  FMUL.FTZ R6, R39, R162 ;  /* 0x000000a227067220 */ /* 0x000fe20000410000 */
[----:B------:R-:W-:Y:S01]  /*10410*/  LDSM.16.MT88.4 R148, [R214+0x5c00] ;  /* 0x005c0000d694783b */ /* 0x000fe20000004200 */
[--C-:B------:R-:W-:Y:S01]  /*10420*/  FFMA.FTZ R60, R60, UR4, -R176.reuse ;  /* 0x000000043c3c7c23 */ /* 0x100fe200080108b0 */
[--C-:B------:R-:W-:Y:S01]  /*10430*/  FFMA.FTZ R209, R209, UR4, -R176.reuse ;  /* 0x00000004d1d17c23 */ /* 0x100fe200080108b0 */
[----:B------:R-:W-:Y:S03]  /*10440*/  FFMA.FTZ R185, R185, UR4, -R176 ;  /* 0x00000004b9b97c23 */ /* 0x000fe600080108b0 */
[----:B------:R-:W-:Y:S01]  /*10450*/  MUFU.EX2 R172, R172 ;  /* 0x000000ac00ac7308 */ /* 0x000fe20000000800 */
[C---:B-1----:R-:W-:Y:S01]  /*10460*/  FMUL.FTZ R25, R38.reuse, R141 ;  /* 0x0000008d26197220 */ /* 0x042fe20000410000 */
[--C-:B------:R-:W-:Y:S01]  /*10470*/  FFMA.FTZ R141, R57, UR4, -R174.reuse ;  /* 0x00000004398d7c23 */ /* 0x100fe200080108ae */
[----:B------:R-:W-:Y:S01]  /*10480*/  FMUL.FTZ R28, R38, R136 ;  /* 0x00000088261c7220 */ /* 0x000fe20000410000 */
[----:B------:R-:W-:Y:S01]  /*10490*/  FFMA.FTZ R136, R56, UR4, -R174 ;  /* 0x0000000438887c23 */ /* 0x000fe200080108ae */
[----:B------:R-:W-:Y:S01]  /*104a0*/  FMUL.FTZ R7, R39, R163 ;  /* 0x000000a327077220 */ /* 0x000fe20000410000 */
[C---:B------:R-:W-:Y:S01]  /*104b0*/  FMUL.FTZ R9, R38.reuse, R157 ;  /* 0x0000009d26097220 */ /* 0x040fe20000410000 */
[C---:B------:R-:W-:Y:S03]  /*104c0*/  FMUL.FTZ R12, R38.reuse, R152 ;  /* 0x00000098260c7220 */ /* 0x040fe60000410000 */
[----:B------:R-:W1:Y:S01]  /*104d0*/  MUFU.EX2 R123, R123 ;  /* 0x0000007b007b7308 */ /* 0x000e620000000800 */
[----:B---3--:R-:W-:Y:S01]  /*104e0*/  F2FP.BF16.F32.PACK_AB R34, R117, R122 ;  /* 0x0000007a7522723e */ /* 0x008fe200000010ff */
[C---:B------:R-:W-:Y:S01]  /*104f0*/  FMUL.FTZ R13, R38.reuse, R153 ;  /* 0x00000099260d7220 */ /* 0x040fe20000410000 */
[C---:B------:R-:W-:Y:S01]  /*10500*/  FMUL.FTZ R24, R38.reuse, R140 ;  /* 0x0000008c26187220 */ /* 0x040fe20000410000 */
[----:B------:R-:W-:Y:S01]  /*10510*/  FMUL.FTZ R29, R38, R137 ;  /* 0x00000089261d7220 */ /* 0x000fe20000410000 */
[----:B------:R-:W-:Y:S01]  /*10520*/  FFMA.FTZ R137, R160, UR4, -R176 ;  /* 0x00000004a0897c23 */ /* 0x000fe200080108b0 */
[----:B------:R-:W-:Y:S01]  /*10530*/  FFMA.FTZ R152, R192, UR4, -R174 ;  /* 0x00000004c0987c23 */ /* 0x000fe200080108ae */
[--C-:B------:R-:W-:Y:S03]  /*10540*/  FFMA.FTZ R192, R198, UR4, -R177.reuse ;  /* 0x00000004c6c07c23 */ /* 0x100fe600080108b1 */
[----:B------:R-:W-:Y:S01]  /*10550*/  MUFU.EX2 R116, R116 ;  /* 0x0000007400747308 */ /* 0x000fe20000000800 */
[--C-:B------:R-:W-:Y:S01]  /*10560*/  FFMA.FTZ R198, R183, UR4, -R176.reuse ;  /* 0x00000004b7c67c23 */ /* 0x100fe200080108b0 */
[--C-:B------:R-:W-:Y:S01]  /*10570*/  FFMA.FTZ R179, R179, UR4, -R176.reuse ;  /* 0x00000004b3b37c23 */ /* 0x100fe200080108b0 */
[--C-:B------:R-:W-:Y:S01]  /*10580*/  FFMA.FTZ R173, R173, UR4, -R176.reuse ;  /* 0x00000004adad7c23 */ /* 0x100fe200080108b0 */
[--C-:B------:R-:W-:Y:S01]  /*10590*/  FFMA.FTZ R168, R168, UR4, -R176.reuse ;  /* 0x00000004a8a87c23 */ /* 0x100fe200080108b0 */
[----:B------:R-:W-:Y:S01]  /*105a0*/  FSEL R5, R0, RZ, P0 ;  /* 0x000000ff00057208 */ /* 0x000fe20000000000 */
[----:B------:R-:W-:Y:S01]  /*105b0*/  FFMA.FTZ R153, R184, UR4, -R177 ;  /* 0x00000004b8997c23 */ /* 0x000fe200080108b1 */
[----:B------:R-:W-:Y:S03]  /*105c0*/  FFMA.FTZ R184, R211, UR4, -R176 ;  /* 0x00000004d3b87c23 */ /* 0x000fe600080108b0 */
[----:B------:R-:W3:Y:S01]  /*105d0*/  MUFU.EX2 R115, R115 ;  /* 0x0000007300737308 */ /* 0x000ee20000000800 */
[----:B-1----:R-:W-:Y:S01]  /*105e0*/  F2FP.BF16.F32.PACK_AB R33, R123, R172 ;  /* 0x000000ac7b21723e */ /* 0x002fe200000010ff */
[----:B------:R-:W-:Y:S01]  /*105f0*/  FADD.FTZ R5, -R5, R164 ;  /* 0x000000a405057221 */ /* 0x000fe20000010100 */
[----:B------:R-:W-:Y:S01]  /*10600*/  MOV R167, R47 ;  /* 0x0000002f00a77202 */ /* 0x000fe20000000f00 */
[----:B------:R-:W-:Y:S01]  /*10610*/  FFMA.FTZ R171, R38, R237, R171 ;  /* 0x000000ed26ab7223 */ /* 0x000fe200000100ab */
[----:B------:R-:W-:Y:S01]  /*10620*/  F2FP.BF16.F32.PACK_AB R47, R113, R120 ;  /* 0x00000078712f723e */ /* 0x000fe200000010ff */
[----:B------:R-:W-:Y:S01]  /*10630*/  FMUL.FTZ R8, R5, UR4 ;  /* 0x0000000405087c20 */ /* 0x000fe20008410000 */
[----:B------:R-:W-:Y:S03]  /*10640*/  FMUL.FTZ R5, R40, R161 ;  /* 0x000000a128057220 */ /* 0x000fe60000410000 */
[----:B------:R-:W-:Y:S01]  /*10650*/  MUFU.EX2 R111, R111 ;  /* 0x0000006f006f7308 */ /* 0x000fe20000000800 */
[----:B------:R-:W-:Y:S01]  /*10660*/  MOV R161, R99 ;  /* 0x0000006300a17202 */ /* 0x000fe20000000f00 */
[----:B------:R-:W-:Y:S01]  /*10670*/  FFMA.FTZ R99, R55, UR4, -R178 ;  /* 0x0000000437637c23 */ /* 0x000fe200080108b2 */
[----:B------:R-:W-:Y:S01]  /*10680*/  MOV R164, R46 ;  /* 0x0000002e00a47202 */ /* 0x000fe20000000f00 */
[----:B------:R-:W-:Y:S01]  /*10690*/  FADD.FTZ R171, R124, R171 ;  /* 0x000000ab7cab7221 */ /* 0x000fe20000010000 */
[----:B------:R-:W-:Y:S01]  /*106a0*/  F2FP.BF16.F32.PACK_AB R46, R114, R121 ;  /* 0x00000079722e723e */ /* 0x000fe200000010ff */
[----:B------:R-:W-:Y:S01]  /*106b0*/  FFMA.FTZ R126, R39, R240, R126 ;  /* 0x000000f0277e7223 */ /* 0x000fe2000001007e */
[----:B------:R-:W-:Y:S03]  /*106c0*/  MOV R162, R92 ;  /* 0x0000005c00a27202 */ /* 0x000fe60000000f00 */
[----:B------:R1:W4:Y:S01]  /*106d0*/  MUFU.EX2 R37, R8 ;  /* 0x0000000800257308 */ /* 0x0003220000000800 */
[--C-:B------:R-:W-:Y:S01]  /*106e0*/  FFMA.FTZ R92, R97, UR4, -R178.reuse ;  /* 0x00000004615c7c23 */ /* 0x100fe200080108b2 */
[----:B------:R-:W-:Y:S01]  /*106f0*/  FFMA.FTZ R97, R98, UR4, -R177 ;  /* 0x0000000462617c23 */ /* 0x000fe200080108b1 */
[----:B------:R-:W-:Y:S01]  /*10700*/  FFMA.FTZ R98, R53, UR4, -R178 ;  /* 0x0000000435627c23 */ /* 0x000fe200080108b2 */
[-C--:B------:R-:W-:Y:S01]  /*10710*/  HMMA.16816.F32.BF16 R4, R44, R20.reuse, R4 ;  /* 0x000000142c04723c */ /* 0x080fe20000041804 */
[----:B------:R-:W5:Y:S05]  /*10720*/  LDSM.16.MT88.4 R52, [R214+0x4400] ;  /* 0x00440000d634783b */ /* 0x000f6a0000004200 */
[----:B------:R-:W5:Y:S01]  /*10730*/  MUFU.EX2 R109, R109 ;  /* 0x0000006d006d7308 */ /* 0x000f620000000800 */
[----:B---3--:R-:W-:Y:S01]  /*10740*/  F2FP.BF16.F32.PACK_AB R35, R115, R116 ;  /* 0x000000747323723e */ /* 0x008fe200000010ff */
[----:B------:R-:W-:Y:S01]  /*10750*/  FFMA.FTZ R140, R162, UR4, -R174 ;  /* 0x00000004a28c7c23 */ /* 0x000fe200080108ae */
[----:B------:R-:W-:Y:S01]  /*10760*/  FADD.FTZ R122, R122, R171 ;  /* 0x000000ab7a7a7221 */ /* 0x000fe20000010000 */
[C---:B------:R-:W-:Y:S01]  /*10770*/  ISETP.GT.AND P0, PT, R250.reuse, R225, PT ;  /* 0x000000e1fa00720c */ /* 0x040fe20003f04270 */
[----:B------:R-:W-:Y:S01]  /*10780*/  FADD.FTZ R125, R125, R126 ;  /* 0x0000007e7d7d7221 */ /* 0x000fe20000010000 */
[----:B------:R-:W-:Y:S01]  /*10790*/  IADD3 R250, PT, PT, R250, -0x1, RZ ;  /* 0xfffffffffafa7810 */ /* 0x000fe20007ffe0ff */
[----:B------:R-:W-:Y:S03]  /*107a0*/  FADD.FTZ R122, R117, R122 ;  /* 0x0000007a757a7221 */ /* 0x000fe60000010000 */
[----:B------:R-:W-:Y:S01]  /*107b0*/  MUFU.EX2 R105, R105 ;  /* 0x0000006900697308 */ /* 0x000fe20000000800 */
[----:B-1----:R-:W-:Y:S01]  /*107c0*/  FMUL.FTZ R8, R38, R156 ;  /* 0x0000009c26087220 */ /* 0x002fe20000410000 */
[C---:B----4-:R-:W-:Y:S01]  /*107d0*/  FMUL.FTZ R10, R37.reuse, R158 ;  /* 0x0000009e250a7220 */ /* 0x050fe20000410000 */
[C---:B------:R-:W-:Y:S01]  /*107e0*/  FMUL.FTZ R11, R37.reuse, R159 ;  /* 0x0000009f250b7220 */ /* 0x040fe20000410000 */
[C---:B------:R-:W-:Y:S01]  /*107f0*/  FMUL.FTZ R14, R37.reuse, R154 ;  /* 0x0000009a250e7220 */ /* 0x040fe20000410000 */
[C---:B------:R-:W-:Y:S01]  /*10800*/  FMUL.FTZ R15, R37.reuse, R155 ;  /* 0x0000009b250f7220 */ /* 0x040fe20000410000 */
[C---:B------:R-:W-:Y:S01]  /*10810*/  FMUL.FTZ R26, R37.reuse, R142 ;  /* 0x0000008e251a7220 */ /* 0x040fe20000410000 */
[C---:B------:R-:W-:Y:S03]  /*10820*/  FMUL.FTZ R27, R37.reuse, R143 ;  /* 0x0000008f251b7220 */ /* 0x040fe60000410000 */
[----:B------:R-:W1:Y:S01]  /*10830*/  MUFU.EX2 R102, R102 ;  /* 0x0000006600667308 */ /* 0x000e620000000800 */
[C---:B------:R-:W-:Y:S01]  /*10840*/  FMUL.FTZ R30, R37.reuse, R138 ;  /* 0x0000008a251e7220 */ /* 0x040fe20000410000 */
[C---:B------:R-:W-:Y:S04]  /*10850*/  HMMA.16816.F32.BF16 R8, R32.reuse, R20, R8 ;  /* 0x000000142008723c */ /* 0x040fe80000041808 */
[C---:B------:R-:W-:Y:S01]  /*10860*/  FMUL.FTZ R20, R40.reuse, R144 ;  /* 0x0000009028147220 */ /* 0x040fe20000410000 */
[----:B------:R-:W-:Y:S03]  /*10870*/  FMUL.FTZ R21, R40, R145 ;  /* 0x0000009128157220 */ /* 0x000fe60000410000 */
[----:B------:R-:W3:Y:S01]  /*10880*/  MUFU.EX2 R96, R96 ;  /* 0x0000006000607308 */ /* 0x000ee20000000800 */
[----:B------:R-:W-:Y:S01]  /*10890*/  FMUL.FTZ R31, R37, R139 ;  /* 0x0000008b251f7220 */ /* 0x000fe20000410000 */
[-C--:B------:R-:W-:Y:S03]  /*108a0*/  HMMA.16816.F32.BF16 R12, R32, R22.reuse, R12 ;  /* 0x00000016200c723c */ /* 0x080fe6000004180c */
[--C-:B------:R-:W-:Y:S01]  /*108b0*/  FFMA.FTZ R142, R164, UR4, -R176.reuse ;  /* 0x00000004a48e7c23 */ /* 0x100fe200080108b0 */
[----:B------:R-:W-:Y:S01]  /*108c0*/  FFMA.FTZ R143, R165, UR4, -R176 ;  /* 0x00000004a58f7c23 */ /* 0x000fe200080108b0 */
[----:B------:R-:W-:Y:S03]  /*108d0*/  FFMA.FTZ R155, R188, UR4, -R174 ;  /* 0x00000004bc9b7c23 */ /* 0x000fe600080108ae */
[----:B------:R-:W-:Y:S01]  /*108e0*/  MUFU.EX2 R107, R107 ;  /* 0x0000006b006b7308 */ /* 0x000fe20000000800 */
[----:B------:R-:W-:Y:S01]  /*108f0*/  FFMA.FTZ R154, R206, UR4, -R176 ;  /* 0x00000004ce9a7c23 */ /* 0x000fe200080108b0 */
[C---:B------:R-:W-:Y:S04]  /*10900*/  HMMA.16816.F32.BF16 R16, R44.reuse, R22, R16 ;  /* 0x000000162c10723c */ /* 0x040fe80000041810 */
[C---:B------:R-:W-:Y:S01]  /*10910*/  FMUL.FTZ R22, R39.reuse, R146 ;  /* 0x0000009227167220 */ /* 0x040fe20000410000 */
[----:B------:R-:W-:Y:S03]  /*10920*/  FMUL.FTZ R23, R39, R147 ;  /* 0x0000009327177220 */ /* 0x000fe60000410000 */
[----:B------:R-:W-:Y:S01]  /*10930*/  MUFU.EX2 R106, R106 ;  /* 0x0000006a006a7308 */ /* 0x000fe20000000800 */
[--C-:B------:R-:W-:Y:S01]  /*10940*/  FFMA.FTZ R188, R207, UR4, -R178.reuse ;  /* 0x00000004cfbc7c23 */ /* 0x100fe200080108b2 */
[--C-:B------:R-:W-:Y:S01]  /*10950*/  FFMA.FTZ R207, R194, UR4, -R177.reuse ;  /* 0x00000004c2cf7c23 */ /* 0x100fe200080108b1 */
[--C-:B------:R-:W-:Y:S01]  /*10960*/  FFMA.FTZ R194, R203, UR4, -R178.reuse ;  /* 0x00000004cbc27c23 */ /* 0x100fe200080108b2 */
[--C-:B------:R-:W-:Y:S01]  /*10970*/  FFMA.FTZ R203, R186, UR4, -R177.reuse ;  /* 0x00000004bacb7c23 */ /* 0x100fe200080108b1 */
[--C-:B------:R-:W-:Y:S01]  /*10980*/  FFMA.FTZ R145, R166, UR4, -R178.reuse ;  /* 0x00000004a6917c23 */ /* 0x100fe200080108b2 */
[-C--:B--2---:R-:W-:Y:S04]  /*10990*/  HMMA.16816.F32.BF16 R20, R44, R48.reuse, R20 ;  /* 0x000000302c14723c */ /* 0x084fe80000041814 */
[----:B------:R-:W-:Y:S01]  /*109a0*/  MUFU.EX2 R101, R101 ;  /* 0x0000006500657308 */ /* 0x000fe20000000800 */
[----:B------:R-:W-:Y:S01]  /*109b0*/  FFMA.FTZ R144, R167, UR4, -R178 ;  /* 0x00000004a7907c23 */ /* 0x000fe200080108b2 */
[----:B------:R-:W-:Y:S01]  /*109c0*/  FFMA.FTZ R167, R182, UR4, -R174 ;  /* 0x00000004b6a77c23 */ /* 0x000fe200080108ae */
[----:B------:R-:W-:Y:S01]  /*109d0*/  FFMA.FTZ R182, R202, UR4, -R176 ;  /* 0x00000004cab67c23 */ /* 0x000fe200080108b0 */
[--C-:B------:R-:W-:Y:S01]  /*109e0*/  FFMA.FTZ R146, R180, UR4, -R177.reuse ;  /* 0x00000004b4927c23 */ /* 0x100fe200080108b1 */
[--C-:B------:R-:W-:Y:S01]  /*109f0*/  FFMA.FTZ R180, R210, UR4, -R174.reuse ;  /* 0x00000004d2b47c23 */ /* 0x100fe200080108ae */
[C---:B------:R-:W-:Y:S04]  /*10a00*/  HMMA.16816.F32.BF16 R24, R32.reuse, R48, R24 ;  /* 0x000000302018723c */ /* 0x040fe80000041818 */
[----:B------:R-:W2:Y:S01]  /*10a10*/  MUFU.EX2 R94, R94 ;  /* 0x0000005e005e7308 */ /* 0x000ea20000000800 */
[----:B------:R-:W-:Y:S01]  /*10a20*/  FFMA.FTZ R48, R59, UR4, -R174 ;  /* 0x000000043b307c23 */ /* 0x000fe200080108ae */
[--C-:B------:R-:W-:Y:S01]  /*10a30*/  FFMA.FTZ R147, R208, UR4, -R178.reuse ;  /* 0x00000004d0937c23 */ /* 0x100fe200080108b2 */
[----:B------:R-:W4:Y:S01]  /*10a40*/  LDSM.16.MT88.4 R56, [R212+0x4400] ;  /* 0x00440000d438783b */ /* 0x000f220000004200 */
[----:B------:R-:W-:Y:S01]  /*10a50*/  FFMA.FTZ R164, R204, UR4, -R178 ;  /* 0x00000004cca47c23 */ /* 0x000fe200080108b2 */
[-C--:B------:R-:W-:Y:S05]  /*10a60*/  HMMA.16816.F32.BF16 R28, R32, R50.reuse, R28 ;  /* 0x00000032201c723c */ /* 0x080fea000004181c */
[----:B------:R-:W-:Y:S01]  /*10a70*/  MUFU.EX2 R104, R104 ;  /* 0x0000006800687308 */ /* 0x000fe20000000800 */
[C---:B------:R-:W-:Y:S01]  /*10a80*/  FMUL.FTZ R33, R40.reuse, R133 ;  /* 0x0000008528217220 */ /* 0x040fe20000410000 */
[----:B------:R-:W-:Y:S01]  /*10a90*/  FMUL.FTZ R32, R40, R132 ;  /* 0x0000008428207220 */ /* 0x000fe20000410000 */
[C---:B------:R-:W-:Y:S01]  /*10aa0*/  FMUL.FTZ R34, R39.reuse, R134 ;  /* 0x0000008627227220 */ /* 0x040fe20000410000 */
[----:B------:R-:W-:Y:S01]  /*10ab0*/  FMUL.FTZ R35, R39, R135 ;  /* 0x0000008727237220 */ /* 0x000fe20000410000 */
[----:B------:R-:W-:Y:S01]  /*10ac0*/  FFMA.FTZ R132, R161, UR4, -R176 ;  /* 0x00000004a1847c23 */ /* 0x000fe200080108b0 */
[----:B------:R-:W-:Y:S01]  /*10ad0*/  FFMA.FTZ R134, R131, UR4, -R174 ;  /* 0x0000000483867c23 */ /* 0x000fe200080108ae */
[--C-:B------:R-:W-:Y:S03]  /*10ae0*/  FFMA.FTZ R131, R42, UR4, -R176.reuse ;  /* 0x000000042a837c23 */ /* 0x100fe600080108b0 */
[----:B------:R-:W2:Y:S01]  /*10af0*/  MUFU.EX2 R43, R43 ;  /* 0x0000002b002b7308 */ /* 0x000ea20000000800 */
[--C-:B------:R-:W-:Y:S01]  /*10b00*/  FFMA.FTZ R165, R200, UR4, -R177.reuse ;  /* 0x00000004c8a57c23 */ /* 0x100fe200080108b1 */
[--C-:B------:R-:W-:Y:S01]  /*10b10*/  FFMA.FTZ R200, R181, UR4, -R176.reuse ;  /* 0x00000004b5c87c23 */ /* 0x100fe200080108b0 */
[----:B------:R-:W-:Y:S04]  /*10b20*/  HMMA.16816.F32.BF16 R32, R44, R50, R32 ;  /* 0x000000322c20723c */ /* 0x000fe80000041820 */
[----:B------:R-:W-:Y:S03]  /*10b30*/  F2FP.BF16.F32.PACK_AB R44, R111, R118 ;  /* 0x000000766f2c723e */ /* 0x000fe600000010ff */
[----:B------:R-:W-:Y:S01]  /*10b40*/  MUFU.EX2 R100, R100 ;  /* 0x0000006400647308 */ /* 0x000fe20000000800 */
[----:B-----5:R-:W-:Y:S01]  /*10b50*/  F2FP.BF16.F32.PACK_AB R45, R109, R110 ;  /* 0x0000006e6d2d723e */ /* 0x020fe200000010ff */
[----:B------:R-:W-:Y:S01]  /*10b60*/  FFMA.FTZ R176, R41, UR4, -R176 ;  /* 0x0000000429b07c23 */ /* 0x000fe200080108b0 */
[----:B-1----:R-:W-:Y:S01]  /*10b70*/  F2FP.BF16.F32.PACK_AB R46, R102, R105 ;  /* 0x00000069662e723e */ /* 0x002fe200000010ff */
[----:B------:R-:W-:Y:S01]  /*10b80*/  FFMA.FTZ R166, R196, UR4, -R177 ;  /* 0x00000004c4a67c23 */ /* 0x000fe200080108b1 */
[----:B---3--:R-:W-:Y:S01]  /*10b90*/  F2FP.BF16.F32.PACK_AB R47, R96, R103 ;  /* 0x00000067602f723e */ /* 0x008fe200000010ff */
[--C-:B------:R-:W-:Y:S01]  /*10ba0*/  FFMA.FTZ R186, R199, UR4, -R174.reuse ;  /* 0x00000004c7ba7c23 */ /* 0x100fe200080108ae */
[----:B--2---:R-:W-:Y:S03]  /*10bb0*/  F2FP.BF16.F32.PACK_AB R50, R94, R101 ;  /* 0x000000655e32723e */ /* 0x004fe600000010ff */
[----:B------:R-:W1:Y:S01]  /*10bc0*/  MUFU.EX2 R89, R89 ;  /* 0x0000005900597308 */ /* 0x000e620000000800 */
[----:B------:R-:W-:Y:S01]  /*10bd0*/  F2FP.BF16.F32.PACK_AB R49, R43, R104 ;  /* 0x000000682b31723e */ /* 0x000fe200000010ff */
[----:B------:R-:W-:Y:S01]  /*10be0*/  FFMA.FTZ R196, R193, UR4, -R174 ;  /* 0x00000004c1c47c23 */ /* 0x000fe200080108ae */
[----:B------:R-:W-:Y:S01]  /*10bf0*/  FFMA.FTZ R172, R37, R238, R172 ;  /* 0x000000ee25ac7223 */ /* 0x000fe200000100ac */
[-C--:B------:R-:W-:Y:S03]  /*10c00*/  HMMA.16816.F32.BF16 R4, R44, R52.reuse, R4 ;  /* 0x000000342c04723c */ /* 0x080fe60000041804 */
[----:B------:R-:W-:Y:S03]  /*10c10*/  FADD.FTZ R123, R123, R172 ;  /* 0x000000ac7b7b7221 */ /* 0x000fe60000010000 */
[----:B------:R2:W-:Y:S01]  /*10c20*/  MUFU.EX2 R133, R48 ;  /* 0x0000003000857308 */ /* 0x0005e20000000800 */
[----:B------:R-:W-:Y:S01]  /*10c30*/  FADD.FTZ R38, R127, R129 ;  /* 0x000000817f267221 */ /* 0x000fe20000010000 */
[----:B------:R-:W-:Y:S01]  /*10c40*/  FADD.FTZ R120, R120, R125 ;  /* 0x0000007d78787221 */ /* 0x000fe20000010000 */
[----:B------:R-:W-:Y:S01]  /*10c50*/  FADD.FTZ R116, R116, R123 ;  /* 0x0000007b74747221 */ /* 0x000fe20000010000 */
[----:B------:R-:W-:Y:S01]  /*10c60*/  FFMA.FTZ R181, R191, UR4, -R178 ;  /* 0x00000004bfb57c23 */ /* 0x000fe200080108b2 */
[----:B------:R-:W-:Y:S01]  /*10c70*/  FADD.FTZ R121, R121, R38 ;  /* 0x0000002679797221 */ /* 0x000fe20000010000 */
[----:B------:R-:W-:Y:S01]  /*10c80*/  FADD.FTZ R113, R113, R120 ;  /* 0x0000007871717221 */ /* 0x000fe20000010000 */
[----:B------:R-:W-:Y:S03]  /*10c90*/  FADD.FTZ R115, R115, R116 ;  /* 0x0000007473737221 */ /* 0x000fe60000010000 */
[----:B------:R-:W-:Y:S01]  /*10ca0*/  MUFU.EX2 R95, R95 ;  /* 0x0000005f005f7308 */ /* 0x000fe20000000800 */
[----:B-1----:R-:W-:Y:S01]  /*10cb0*/  F2FP.BF16.F32.PACK_AB R51, R89, R100 ;  /* 0x000000645933723e */ /* 0x002fe200000010ff */
[----:B------:R-:W-:Y:S01]  /*10cc0*/  FADD.FTZ R121, R114, R121 ;  /* 0x0000007972797221 */ /* 0x000fe20000010000 */
[----:B------:R-:W-:Y:S01]  /*10cd0*/  FADD.FTZ R104, R104, R115 ;  /* 0x0000007368687221 */ /* 0x000fe20000010000 */
[----:B------:R-:W-:Y:S01]  /*10ce0*/  FADD.FTZ R110, R110, R113 ;  /* 0x000000716e6e7221 */ /* 0x000fe20000010000 */
[----:B------:R-:W-:Y:S01]  /*10cf0*/  FFMA.FTZ R178, R251, UR4, -R178 ;  /* 0x00000004fbb27c23 */ /* 0x000fe200080108b2 */
[----:B------:R-:W-:Y:S01]  /*10d00*/  FADD.FTZ R118, R118, R121 ;  /* 0x0000007976767221 */ /* 0x000fe20000010000 */
[----:B------:R-:W-:Y:S03]  /*10d10*/  FADD.FTZ R43, R43, R104 ;  /* 0x000000682b2b7221 */ /* 0x000fe60000010000 */
[----:B------:R-:W1:Y:S01]  /*10d20*/  MUFU.EX2 R88, R88 ;  /* 0x0000005800587308 */ /* 0x000e620000000800 */
[----:B--2---:R-:W-:Y:S01]  /*10d30*/  F2FP.BF16.F32.PACK_AB R48, R106, R107 ;  /* 0x0000006b6a30723e */ /* 0x004fe200000010ff */
[----:B------:R-:W-:Y:S01]  /*10d40*/  FADD.FTZ R107, R107, R122 ;  /* 0x0000007a6b6b7221 */ /* 0x000fe20000010000 */
[----:B------:R-:W-:Y:S01]  /*10d50*/  FADD.FTZ R100, R100, R43 ;  /* 0x0000002b64647221 */ /* 0x000fe20000010000 */
        /* <DEDUP_REMOVED lines=9> */
[----:B------:R-:W2:Y:S01]  /*10df0*/  MUFU.EX2 R86, R86 ;  /* 0x0000005600567308 */ /* 0x000ea20000000800 */
[-C--:B------:R-:W-:Y:S03]  /*10e00*/  HMMA.16816.F32.BF16 R12, R48, R54.reuse, R12 ;  /* 0x00000036300c723c */ /* 0x080fe6000004180c */
[----:B------:R-:W-:Y:S01]  /*10e10*/  FADD.FTZ R94, R94, R101 ;  /* 0x000000655e5e7221 */ /* 0x000fe20000010000 */
[----:B------:R-:W-:Y:S01]  /*10e20*/  FADD.FTZ R96, R96, R103 ;  /* 0x0000006760607221 */ /* 0x000fe20000010000 */
[----:B------:R-:W-:Y:S01]  /*10e30*/  FADD.FTZ R102, R102, R105 ;  /* 0x0000006966667221 */ /* 0x000fe20000010000 */
[----:B------:R-:W-:Y:S03]  /*10e40*/  FFMA.FTZ R177, R170, UR4, -R177 ;  /* 0x00000004aab17c23 */ /* 0x000fe600080108b1 */
[----:B------:R-:W-:Y:S01]  /*10e50*/  MUFU.EX2 R87, R87 ;  /* 0x0000005700577308 */ /* 0x000fe20000000800 */
[C---:B------:R-:W-:Y:S01]  /*10e60*/  HMMA.16816.F32.BF16 R16, R44.reuse, R54, R16 ;  /* 0x000000362c10723c */ /* 0x040fe20000041810 */
[----:B------:R-:W3:Y:S03]  /*10e70*/  LDSM.16.MT88.4 R52, [R214+0x4800] ;  /* 0x00480000d634783b */ /* 0x000ee60000004200 */
[--C-:B------:R-:W-:Y:S01]  /*10e80*/  FFMA.FTZ R135, R130, UR4, -R174.reuse ;  /* 0x0000000482877c23 */ /* 0x100fe200080108ae */
[----:B------:R-:W-:Y:S04]  /*10e90*/  FFMA.FTZ R174, R128, UR4, -R174 ;  /* 0x0000000480ae7c23 */ /* 0x000fe800080108ae */
[----:B------:R-:W5:Y:S01]  /*10ea0*/  MUFU.EX2 R82, R82 ;  /* 0x0000005200527308 */ /* 0x000f620000000800 */
[-C--:B----4-:R-:W-:Y:S09]  /*10eb0*/  HMMA.16816.F32.BF16 R20, R44, R56.reuse, R20 ;  /* 0x000000382c14723c */ /* 0x090ff20000041814 */
[----:B------:R-:W-:Y:S01]  /*10ec0*/  MUFU.EX2 R85, R85 ;  /* 0x0000005500557308 */ /* 0x000fe20000000800 */
[C---:B------:R-:W-:Y:S09]  /*10ed0*/  HMMA.16816.F32.BF16 R24, R48.reuse, R56, R24 ;  /* 0x000000383018723c */ /* 0x040ff20000041818 */
[----:B------:R-:W4:Y:S01]  /*10ee0*/  MUFU.EX2 R80, R80 ;  /* 0x0000005000507308 */ /* 0x000f220000000800 */
        /* <DEDUP_REMOVED lines=8> */
[----:B-----5:R-:W-:Y:S01]  /*10f70*/  F2FP.BF16.F32.PACK_AB R46, R82, R87 ;  /* 0x00000057522e723e */ /* 0x020fe200000010ff */
[----:B------:R-:W-:Y:S01]  /*10f80*/  FADD.FTZ R93, R93, R96 ;  /* 0x000000605d5d7221 */ /* 0x000fe20000010000 */
[----:B----4-:R-:W-:Y:S01]  /*10f90*/  F2FP.BF16.F32.PACK_AB R47, R80, R85 ;  /* 0x00000055502f723e */ /* 0x010fe200000010ff */
        /* <DEDUP_REMOVED lines=20> */
[----:B------:R-:W1:Y:S10]  /*110e0*/  MUFU.EX2 R74, R74 ;  /* 0x0000004a004a7308 */ /* 0x000e740000000800 */
[----:B------:R-:W-:Y:S01]  /*110f0*/  MUFU.EX2 R75, R75 ;  /* 0x0000004b004b7308 */ /* 0x000fe20000000800 */
[C---:B--2---:R-:W-:Y:S01]  /*11100*/  F2FP.BF16.F32.PACK_AB R51, R76.reuse, R77 ;  /* 0x0000004d4c33723e */ /* 0x044fe200000010ff */
[----:B------:R-:W-:Y:S04]  /*11110*/  FADD.FTZ R77, R77, R90 ;  /* 0x0000005a4d4d7221 */ /* 0x000fe80000010000 */
[----:B------:R-:W-:Y:S04]  /*11120*/  FADD.FTZ R76, R76, R77 ;  /* 0x0000004d4c4c7221 */ /* 0x000fe80000010000 */
[----:B------:R-:W2:Y:S01]  /*11130*/  MUFU.EX2 R68, R68 ;  /* 0x0000004400447308 */ /* 0x000ea20000000800 */
[C---:B------:R-:W-:Y:S09]  /*11140*/  HMMA.16816.F32.BF16 R8, R48.reuse, R52, R8 ;  /* 0x000000343008723c */ /* 0x040ff20000041808 */
[----:B------:R-:W-:Y:S01]  /*11150*/  MUFU.EX2 R70, R70 ;  /* 0x0000004600467308 */ /* 0x000fe20000000800 */
[-C--:B------:R-:W-:Y:S09]  /*11160*/  HMMA.16816.F32.BF16 R12, R48, R54.reuse, R12 ;  /* 0x00000036300c723c */ /* 0x080ff2000004180c */
[----:B------:R-:W3:Y:S01]  /*11170*/  MUFU.EX2 R63, R63 ;  /* 0x0000003f003f7308 */ /* 0x000ee20000000800 */
[C---:B------:R-:W-:Y:S01]  /*11180*/  HMMA.16816.F32.BF16 R16, R44.reuse, R54, R16 ;  /* 0x000000362c10723c */ /* 0x040fe20000041810 */
[----:B------:R-:W4:Y:S08]  /*11190*/  LDSM.16.MT88.4 R52, [R214+0x4c00] ;  /* 0x004c0000d634783b */ /* 0x000f300000004200 */
[----:B------:R-:W-:Y:S01]  /*111a0*/  MUFU.EX2 R69, R69 ;  /* 0x0000004500457308 */ /* 0x000fe20000000800 */
[-C--:B------:R-:W-:Y:S09]  /*111b0*/  HMMA.16816.F32.BF16 R20, R44, R56.reuse, R20 ;  /* 0x000000382c14723c */ /* 0x080ff20000041814 */
[----:B------:R-:W5:Y:S01]  /*111c0*/  MUFU.EX2 R62, R62 ;  /* 0x0000003e003e7308 */ /* 0x000f620000000800 */
[C---:B------:R-:W-:Y:S09]  /*111d0*/  HMMA.16816.F32.BF16 R24, R48.reuse, R56, R24 ;  /* 0x000000383018723c */ /* 0x040ff20000041818 */
[----:B------:R-:W-:Y:S01]  /*111e0*/  MUFU.EX2 R72, R72 ;  /* 0x0000004800487308 */ /* 0x000fe20000000800 */
[-C--:B------:R-:W-:Y:S09]  /*111f0*/  HMMA.16816.F32.BF16 R28, R48, R58.reuse, R28 ;  /* 0x0000003a301c723c */ /* 0x080ff2000004181c */
[----:B------:R-:W4:Y:S01]  /*11200*/  MUFU.EX2 R67, R67 ;  /* 0x0000004300437308 */ /* 0x000f220000000800 */
[----:B------:R-:W-:Y:S01]  /*11210*/  HMMA.16816.F32.BF16 R32, R44, R58, R32 ;  /* 0x0000003a2c20723c */ /* 0x000fe20000041820 */
[----:B------:R-:W4:Y:S03]  /*11220*/  LDSM.16.MT88.4 R56, [R212+0x4c00] ;  /* 0x004c0000d438783b */ /* 0x000f260000004200 */
[----:B-1----:R-:W-:Y:S01]  /*11230*/  F2FP.BF16.F32.PACK_AB R44, R73, R74 ;  /* 0x0000004a492c723e */ /* 0x002fe200000010ff */
[----:B------:R-:W-:Y:S01]  /*11240*/  FADD.FTZ R74, R74, R87 ;  /* 0x000000574a4a7221 */ /* 0x000fe20000010000 */
[----:B--2---:R-:W-:Y:S03]  /*11250*/  F2FP.BF16.F32.PACK_AB R45, R68, R75 ;  /* 0x0000004b442d723e */ /* 0x004fe600000010ff */
[----:B------:R-:W-:Y:S01]  /*11260*/  MUFU.EX2 R66, R66 ;  /* 0x0000004200427308 */ /* 0x000fe20000000800 */
[----:B---3--:R-:W-:Y:S01]  /*11270*/  F2FP.BF16.F32.PACK_AB R46, R63, R70 ;  /* 0x000000463f2e723e */ /* 0x008fe200000010ff */
[----:B------:R-:W-:Y:S01]  /*11280*/  FADD.FTZ R75, R75, R80 ;  /* 0x000000504b4b7221 */ /* 0x000fe20000010000 */
[----:B-----5:R-:W-:Y:S01]  /*11290*/  F2FP.BF16.F32.PACK_AB R47, R62, R69 ;  /* 0x000000453e2f723e */ /* 0x020fe200000010ff */
[----:B------:R-:W-:Y:S02]  /*112a0*/  FADD.FTZ R73, R73, R74 ;  /* 0x0000004a49497221 */ /* 0x000fe40000010000 */
[----:B------:R-:W-:Y:S04]  /*112b0*/  FADD.FTZ R68, R68, R75 ;  /* 0x0000004b44447221 */ /* 0x000fe80000010000 */
[----:B------:R-:W1:Y:S01]  /*112c0*/  MUFU.EX2 R61, R61 ;  /* 0x0000003d003d7308 */ /* 0x000e620000000800 */
[----:B----4-:R-:W-:Y:S01]  /*112d0*/  F2FP.BF16.F32.PACK_AB R48, R67, R72 ;  /* 0x000000484330723e */ /* 0x010fe200000010ff */
[-C--:B------:R-:W-:Y:S03]  /*112e0*/  HMMA.16816.F32.BF16 R4, R44, R52.reuse, R4 ;  /* 0x000000342c04723c */ /* 0x080fe60000041804 */
[----:B------:R-:W-:Y:S01]  /*112f0*/  FADD.FTZ R69, R69, R68 ;  /* 0x0000004445457221 */ /* 0x000fe20000010000 */
[----:B------:R-:W-:Y:S04]  /*11300*/  FADD.FTZ R70, R70, R73 ;  /* 0x0000004946467221 */ /* 0x000fe80000010000 */
[----:B------:R-:W-:Y:S01]  /*11310*/  MUFU.EX2 R71, R71 ;  /* 0x0000004700477308 */ /* 0x000fe20000000800 */
[----:B------:R-:W-:Y:S01]  /*11320*/  FADD.FTZ R62, R62, R69 ;  /* 0x000000453e3e7221 */ /* 0x000fe20000010000 */
[----:B------:R-:W-:Y:S08]  /*11330*/  FADD.FTZ R70, R63, R70 ;  /* 0x000000463f467221 */ /* 0x000ff00000010000 */
[----:B------:R-:W2:Y:S01]  /*11340*/  MUFU.EX2 R64, R64 ;  /* 0x0000004000407308 */ /* 0x000ea20000000800 */
[----:B-1----:R-:W-:Y:S09]  /*11350*/  F2FP.BF16.F32.PACK_AB R50, R61, R66 ;  /* 0x000000423d32723e */ /* 0x002ff200000010ff */
        /* <DEDUP_REMOVED lines=23> */
[----:B------:R-:W3:Y:S01]  /*114d0*/  MUFU.EX2 R136, R136 ;  /* 0x0000008800887308 */ /* 0x000ee20000000800 */
[----:B------:R-:W-:Y:S01]  /*114e0*/  HMMA.16816.F32.BF16 R32, R44, R58, R32 ;  /* 0x0000003a2c20723c */ /* 0x000fe20000041820 */
[----:B------:R-:W3:Y:S03]  /*114f0*/  LDSM.16.MT88.4 R56, [R212+0x5000] ;  /* 0x00500000d438783b */ /* 0x000ee60000004200 */
[----:B--2---:R-:W-:Y:S01]  /*11500*/  F2FP.BF16.F32.PACK_AB R44, R92, R81 ;  /* 0x000000515c2c723e */ /* 0x004fe200000010ff */
[----:B------:R-:W-:Y:S01]  /*11510*/  FADD.FTZ R81, R81, R70 ;  /* 0x0000004651517221 */ /* 0x000fe20000010000 */
[----:B-1----:R-:W-:Y:S03]  /*11520*/  F2FP.BF16.F32.PACK_AB R45, R108, R97 ;  /* 0x000000616c2d723e */ /* 0x002fe600000010ff */
[----:B------:R-:W-:Y:S01]  /*11530*/  MUFU.EX2 R141, R141 ;  /* 0x0000008d008d7308 */ /* 0x000fe20000000800 */
[----:B----4-:R-:W-:Y:S01]  /*11540*/  F2FP.BF16.F32.PACK_AB R46, R98, R99 ;  /* 0x00000063622e723e */ /* 0x010fe200000010ff */
[----:B------:R-:W-:Y:S01]  /*11550*/  FADD.FTZ R97, R97, R62 ;  /* 0x0000003e61617221 */ /* 0x000fe20000010000 */
[----:B-----5:R-:W-:Y:S01]  /*11560*/  F2FP.BF16.F32.PACK_AB R47, R112, R119 ;  /* 0x00000077702f723e */ /* 0x020fe200000010ff */
[----:B------:R-:W-:Y:S02]  /*11570*/  FADD.FTZ R92, R92, R81 ;  /* 0x000000515c5c7221 */ /* 0x000fe40000010000 */
[----:B------:R-:W-:Y:S04]  /*11580*/  FADD.FTZ R108, R108, R97 ;  /* 0x000000616c6c7221 */ /* 0x000fe80000010000 */
[----:B------:R-:W1:Y:S01]  /*11590*/  MUFU.EX2 R140, R140 ;  /* 0x0000008c008c7308 */ /* 0x000e620000000800 */
[----:B---3--:R-:W-:Y:S01]  /*115a0*/  F2FP.BF16.F32.PACK_AB R48, R133, R136 ;  /* 0x000000888530723e */ /* 0x008fe200000010ff */
        /* <DEDUP_REMOVED lines=43> */
[----:B------:R-:W-:Y:S01]  /*11860*/  MOV R164, R0 ;  /* 0x0000000000a47202 */ /* 0x000fe20000000f00 */
[----:B------:R-:W-:Y:S03]  /*11870*/  FADD.FTZ R165, R165, R146 ;  /* 0x00000092a5a57221 */ /* 0x000fe60000010000 */
[----:B------:R-:W2:Y:S01]  /*11880*/  MUFU.EX2 R180, R180 ;  /* 0x000000b400b47308 */ /* 0x000ea20000000800 */
[----:B-1----:R-:W-:Y:S01]  /*11890*/  F2FP.BF16.F32.PACK_AB R48, R155, R152 ;  /* 0x000000989b30723e */ /* 0x002fe200000010ff */
[----:B------:R-:W-:Y:S01]  /*118a0*/  FADD.FTZ R165, R166, R165 ;  /* 0x000000a5a6a57221 */ /* 0x000fe20000010000 */
[----:B------:R-:W-:Y:S07]  /*118b0*/  MOV R166, R36 ;  /* 0x0000002400a67202 */ /* 0x000fee0000000f00 */
        /* <DEDUP_REMOVED lines=12> */
[-C--:B------:R-:W-:Y:S03]  /*11980*/  HMMA.16816.F32.BF16 R12, R48, R54.reuse, R12 ;  /* 0x00000036300c723c */ /* 0x080fe6000004180c */
[C---:B-1----:R-:W-:Y:S01]  /*11990*/  F2FP.BF16.F32.PACK_AB R40, R205.reuse, R188 ;  /* 0x000000bccd28723e */ /* 0x042fe200000010ff */
[----:B------:R-:W-:Y:S05]  /*119a0*/  FADD.FTZ R188, R188, R147 ;  /* 0x00000093bcbc7221 */ /* 0x000fea0000010000 */
[----:B------:R-:W-:Y:S01]  /*119b0*/  MUFU.EX2 R194, R194 ;  /* 0x000000c200c27308 */ /* 0x000fe20000000800 */
[C---:B------:R-:W-:Y:S01]  /*119c0*/  HMMA.16816.F32.BF16 R16, R44.reuse, R54, R16 ;  /* 0x000000362c10723c */ /* 0x040fe20000041810 */
[----:B------:R-:W1:Y:S03]  /*119d0*/  LDSM.16.MT88.4 R52, [R214+0x5800] ;  /* 0x00580000d634783b */ /* 0x000e660000004200 */
[----:B------:R-:W-:Y:S05]  /*119e0*/  FADD.FTZ R205, R205, R188 ;  /* 0x000000bccdcd7221 */ /* 0x000fea0000010000 */
[----:B------:R-:W3:Y:S01]  /*119f0*/  MUFU.EX2 R201, R201 ;  /* 0x000000c900c97308 */ /* 0x000ee20000000800 */
[C---:B--2---:R-:W-:Y:S01]  /*11a00*/  F2FP.BF16.F32.PACK_AB R41, R207.reuse, R192 ;  /* 0x000000c0cf29723e */ /* 0x044fe200000010ff */
[-C--:B------:R-:W-:Y:S03]  /*11a10*/  HMMA.16816.F32.BF16 R20, R44, R56.reuse, R20 ;  /* 0x000000382c14723c */ /* 0x080fe60000041814 */
[----:B------:R-:W-:Y:S01]  /*11a20*/  FADD.FTZ R192, R192, R165 ;  /* 0x000000a5c0c07221 */ /* 0x000fe20000010000 */
[----:B------:R-:W-:Y:S04]  /*11a30*/  MOV R165, R2 ;  /* 0x0000000200a57202 */ /* 0x000fe80000000f00 */
[----:B------:R-:W-:Y:S01]  /*11a40*/  MUFU.EX2 R190, R190 ;  /* 0x000000be00be7308 */ /* 0x000fe20000000800 */
[----:B------:R-:W-:Y:S01]  /*11a50*/  FADD.FTZ R207, R207, R192 ;  /* 0x000000c0cfcf7221 */ /* 0x000fe20000010000 */
[C---:B------:R-:W-:Y:S08]  /*11a60*/  HMMA.16816.F32.BF16 R24, R48.reuse, R56, R24 ;  /* 0x000000383018723c */ /* 0x040ff00000041818 */
[----:B------:R-:W2:Y:S01]  /*11a70*/  MUFU.EX2 R203, R203 ;  /* 0x000000cb00cb7308 */ /* 0x000ea20000000800 */
[C---:B---3--:R-:W-:Y:S01]  /*11a80*/  F2FP.BF16.F32.PACK_AB R42, R201.reuse, R194 ;  /* 0x000000c2c92a723e */ /* 0x048fe200000010ff */
[-C--:B------:R-:W-:Y:S01]  /*11a90*/  HMMA.16816.F32.BF16 R28, R48, R58.reuse, R28 ;  /* 0x0000003a301c723c */ /* 0x080fe2000004181c */
[----:B------:R-:W3:Y:S02]  /*11aa0*/  LDSM.16.MT88.4 R48, [R212+0x5800] ;  /* 0x00580000d430783b */ /* 0x000ee40000004200 */
[----:B------:R-:W-:Y:S05]  /*11ab0*/  FADD.FTZ R194, R194, R205 ;  /* 0x000000cdc2c27221 */ /* 0x000fea0000010000 */
[----:B------:R-:W-:Y:S01]  /*11ac0*/  MUFU.EX2 R186, R186 ;  /* 0x000000ba00ba7308 */ /* 0x000fe20000000800 */
[----:B------:R-:W-:Y:S01]  /*11ad0*/  FADD.FTZ R194, R201, R194 ;  /* 0x000000c2c9c27221 */ /* 0x000fe20000010000 */
[----:B------:R-:W-:Y:S08]  /*11ae0*/  HMMA.16816.F32.BF16 R32, R44, R58, R32 ;  /* 0x0000003a2c20723c */ /* 0x000ff00000041820 */
[----:B------:R-:W4:Y:S01]  /*11af0*/  MUFU.EX2 R197, R197 ;  /* 0x000000c500c57308 */ /* 0x000f220000000800 */
[C---:B--2---:R-:W-:Y:S01]  /*11b00*/  F2FP.BF16.F32.PACK_AB R43, R203.reuse, R190 ;  /* 0x000000becb2b723e */ /* 0x044fe200000010ff */
[----:B------:R-:W-:Y:S04]  /*11b10*/  FADD.FTZ R190, R190, R207 ;  /* 0x000000cfbebe7221 */ /* 0x000fe80000010000 */
[----:B------:R-:W-:Y:S04]  /*11b20*/  FADD.FTZ R203, R203, R190 ;  /* 0x000000becbcb7221 */ /* 0x000fe80000010000 */
[----:B------:R-:W-:Y:S01]  /*11b30*/  MUFU.EX2 R195, R195 ;  /* 0x000000c300c37308 */ /* 0x000fe20000000800 */
[-C--:B-1----:R-:W-:Y:S09]  /*11b40*/  HMMA.16816.F32.BF16 R4, R40, R52.reuse, R4 ;  /* 0x000000342804723c */ /* 0x082ff20000041804 */
[----:B------:R-:W1:Y:S01]  /*11b50*/  MUFU.EX2 R196, R196 ;  /* 0x000000c400c47308 */ /* 0x000e620000000800 */
[----:B----4-:R-:W-:Y:S09]  /*11b60*/  F2FP.BF16.F32.PACK_AB R44, R197, R186 ;  /* 0x000000bac52c723e */ /* 0x010ff200000010ff */
        /* <DEDUP_REMOVED lines=8> */
[----:B-1----:R-:W-:Y:S07]  /*11bf0*/  F2FP.BF16.F32.PACK_AB R47, R179, R200 ;  /* 0x000000c8b32f723e */ /* 0x002fee00000010ff */
[C---:B------:R-:W-:Y:S02]  /*11c00*/  HMMA.16816.F32.BF16 R8, R44.reuse, R52, R8 ;  /* 0x000000342c08723c */ /* 0x040fe40000041808 */
[----:B------:R-:W-:Y:S02]  /*11c10*/  MUFU.EX2 R128, R252 ;  /* 0x000000fc00807308 */ /* 0x000fe40000000800 */
[----:B------:R-:W-:Y:S04]  /*11c20*/  FADD.FTZ R53, R79, R84 ;  /* 0x000000544f357221 */ /* 0x000fe80000010000 */
[-C--:B------:R-:W-:Y:S04]  /*11c30*/  HMMA.16816.F32.BF16 R12, R44, R54.reuse, R12 ;  /* 0x000000362c0c723c */ /* 0x080fe8000004180c */
[----:B------:R-:W1:Y:S01]  /*11c40*/  MUFU.EX2 R37, R249 ;  /* 0x000000f900257308 */ /* 0x000e620000000800 */
[----:B------:R-:W-:Y:S04]  /*11c50*/  FADD.FTZ R53, R78, R53 ;  /* 0x000000354e357221 */ /* 0x000fe80000010000 */
[----:B------:R-:W-:Y:S01]  /*11c60*/  FADD.FTZ R72, R72, R53 ;  /* 0x0000003548487221 */ /* 0x000fe20000010000 */
[C---:B------:R-:W-:Y:S04]  /*11c70*/  HMMA.16816.F32.BF16 R16, R40.reuse, R54, R16 ;  /* 0x000000362810723c */ /* 0x040fe80000041810 */
[----:B------:R-:W-:Y:S01]  /*11c80*/  MUFU.EX2 R38, R187 ;  /* 0x000000bb00267308 */ /* 0x000fe20000000800 */
[----:B------:R-:W-:Y:S03]  /*11c90*/  FADD.FTZ R67, R67, R72 ;  /* 0x0000004843437221 */ /* 0x000fe60000010000 */
[-C--:B---3--:R-:W-:Y:S06]  /*11ca0*/  HMMA.16816.F32.BF16 R20, R40, R48.reuse, R20 ;  /* 0x000000302814723c */ /* 0x088fec0000041814 */
[----:B------:R-:W-:Y:S01]  /*11cb0*/  MUFU.EX2 R239, R178 ;  /* 0x000000b200ef7308 */ /* 0x000fe20000000800 */
[----:B------:R-:W-:Y:S04]  /*11cc0*/  FADD.FTZ R66, R66, R67 ;  /* 0x0000004342427221 */ /* 0x000fe80000010000 */
[----:B------:R-:W-:Y:S01]  /*11cd0*/  FADD.FTZ R61, R61, R66 ;  /* 0x000000423d3d7221 */ /* 0x000fe20000010000 */
[C---:B------:R-:W-:Y:S04]  /*11ce0*/  HMMA.16816.F32.BF16 R24, R44.reuse, R48, R24 ;  /* 0x000000302c18723c */ /* 0x040fe80000041818 */
[----:B------:R-:W-:Y:S04]  /*11cf0*/  MUFU.EX2 R39, R175 ;  /* 0x000000af00277308 */ /* 0x000fe80000000800 */
[-C--:B------:R-:W-:Y:S06]  /*11d00*/  HMMA.16816.F32.BF16 R28, R44, R50.reuse, R28 ;  /* 0x000000322c1c723c */ /* 0x080fec000004181c */
[----:B------:R-:W3:Y:S01]  /*11d10*/  MUFU.EX2 R240, R177 ;  /* 0x000000b100f07308 */ /* 0x000ee20000000800 */
[----:B------:R-:W-:Y:S01]  /*11d20*/  FADD.FTZ R44, R136, R61 ;  /* 0x0000003d882c7221 */ /* 0x000fe20000010000 */
[----:B------:R-:W-:Y:S01]  /*11d30*/  FADD.FTZ R46, R132, R65 ;  /* 0x00000041842e7221 */ /* 0x000fe20000010000 */
[----:B--2---:R-:W-:Y:S01]  /*11d40*/  F2FP.BF16.F32.PACK_AB R132, R130, R181 ;  /* 0x000000b58284723e */ /* 0x004fe200000010ff */
[----:B------:R-:W-:Y:S01]  /*11d50*/  FADD.FTZ R181, R181, R194 ;  /* 0x000000c2b5b57221 */ /* 0x000fe20000010000 */
[----:B------:R-:W-:Y:S01]  /*11d60*/  FADD.FTZ R44, R133, R44 ;  /* 0x0000002c852c7221 */ /* 0x000fe20000010000 */
[----:B------:R-:W-:Y:S04]  /*11d70*/  HMMA.16816.F32.BF16 R32, R40, R50, R32 ;  /* 0x000000322820723c */ /* 0x000fe80000041820 */
[----:B------:R3:W-:Y:S01]  /*11d80*/  MUFU.EX2 R56, R135 ;  /* 0x0000008700387308 */ /* 0x0007e20000000800 */
[----:B------:R-:W2:Y:S01]  /*11d90*/  LDSM.16.MT88.4 R40, [R212+0x5c00] ;  /* 0x005c0000d428783b */ /* 0x000ea20000004200 */
[----:B-1----:R-:W-:Y:S01]  /*11da0*/  F2FP.BF16.F32.PACK_AB R133, R37, R128 ;  /* 0x000000802585723e */ /* 0x002fe200000010ff */
[----:B------:R-:W-:Y:S01]  /*11db0*/  FADD.FTZ R45, R137, R46 ;  /* 0x0000002e892d7221 */ /* 0x000fe20000010000 */
[----:B------:R-:W-:Y:S01]  /*11dc0*/  FADD.FTZ R141, R141, R44 ;  /* 0x0000002c8d8d7221 */ /* 0x000fe20000010000 */
[----:B------:R-:W-:Y:S01]  /*11dd0*/  FADD.FTZ R128, R128, R203 ;  /* 0x000000cb80807221 */ /* 0x000fe20000010000 */
[----:B------:R-:W-:Y:S04]  /*11de0*/  FADD.FTZ R181, R130, R181 ;  /* 0x000000b582b57221 */ /* 0x000fe80000010000 */
[----:B------:R1:W-:Y:S01]  /*11df0*/  MUFU.EX2 R52, R134 ;  /* 0x0000008600347308 */ /* 0x0003e20000000800 */
[----:B------:R-:W-:Y:S01]  /*11e00*/  FADD.FTZ R142, R142, R45 ;  /* 0x0000002d8e8e7221 */ /* 0x000fe20000010000 */
[----:B------:R-:W-:Y:S01]  /*11e10*/  FADD.FTZ R141, R140, R141 ;  /* 0x0000008d8c8d7221 */ /* 0x000fe20000010000 */
[----:B------:R-:W-:Y:S02]  /*11e20*/  FADD.FTZ R128, R37, R128 ;  /* 0x0000008025807221 */ /* 0x000fe40000010000 */
[----:B------:R-:W-:Y:S01]  /*11e30*/  FADD.FTZ R143, R143, R142 ;  /* 0x0000008e8f8f7221 */ /* 0x000fe20000010000 */
[----:B------:R-:W-:Y:S04]  /*11e40*/  FADD.FTZ R152, R152, R141 ;  /* 0x0000008d98987221 */ /* 0x000fe80000010000 */
[----:B------:R-:W4:Y:S01]  /*11e50*/  MUFU.EX2 R169, R169 ;  /* 0x000000a900a97308 */ /* 0x000f220000000800 */
[----:B---3--:R-:W-:Y:S01]  /*11e60*/  F2FP.BF16.F32.PACK_AB R135, R240, R39 ;  /* 0x00000027f087723e */ /* 0x008fe200000010ff */
[----:B------:R-:W-:Y:S01]  /*11e70*/  FADD.FTZ R143, R154, R143 ;  /* 0x0000008f9a8f7221 */ /* 0x000fe20000010000 */
[----:B------:R-:W-:Y:S03]  /*11e80*/  FADD.FTZ R39, R39, R128 ;  /* 0x0000008027277221 */ /* 0x000fe60000010000 */
[----:B------:R-:W-:Y:S01]  /*11e90*/  FADD.FTZ R143, R182, R143 ;  /* 0x0000008fb68f7221 */ /* 0x000fe20000010000 */
[----:B------:R-:W-:Y:S03]  /*11ea0*/  FADD.FTZ R240, R240, R39 ;  /* 0x00000027f0f07221 */ /* 0x000fe60000010000 */
[----:B------:R-:W3:Y:S01]  /*11eb0*/  MUFU.EX2 R237, R174 ;  /* 0x000000ae00ed7308 */ /* 0x000ee20000000800 */
[----:B-1----:R-:W-:Y:S01]  /*11ec0*/  F2FP.BF16.F32.PACK_AB R134, R239, R38 ;  /* 0x00000026ef86723e */ /* 0x002fe200000010ff */
[----:B------:R-:W-:Y:S01]  /*11ed0*/  FADD.FTZ R184, R184, R143 ;  /* 0x0000008fb8b87221 */ /* 0x000fe20000010000 */
[----:B------:R-:W-:Y:S03]  /*11ee0*/  FADD.FTZ R38, R38, R181 ;  /* 0x000000b526267221 */ /* 0x000fe60000010000 */
[----:B------:R-:W-:Y:S01]  /*11ef0*/  FADD.FTZ R184, R209, R184 ;  /* 0x000000b8d1b87221 */ /* 0x000fe20000010000 */
[----:B------:R-:W-:Y:S01]  /*11f00*/  FADD.FTZ R239, R239, R38 ;  /* 0x00000026efef7221 */ /* 0x000fe20000010000 */
[-C--:B------:R-:W-:Y:S02]  /*11f10*/  HMMA.16816.F32.BF16 R160, R132, R148.reuse, R4 ;  /* 0x0000009484a0723c */ /* 0x080fe40000041804 */
[----:B------:R-:W-:Y:S03]  /*11f20*/  MUFU.EX2 R173, R173 ;  /* 0x000000ad00ad7308 */ /* 0x000fe60000000800 */
[----:B----4-:R-:W-:Y:S01]  /*11f30*/  F2FP.BF16.F32.PACK_AB R136, R56, R169 ;  /* 0x000000a93888723e */ /* 0x010fe200000010ff */
        /* <DEDUP_REMOVED lines=8> */
[----:B------:R-:W-:Y:S01]  /*11fc0*/  MUFU.EX2 R131, R131 ;  /* 0x0000008300837308 */ /* 0x000fe20000000800 */
[----:B------:R-:W-:Y:S01]  /*11fd0*/  FADD.FTZ R186, R186, R167 ;  /* 0x000000a7baba7221 */ /* 0x000fe20000010000 */
[----:B------:R-:W-:Y:S01]  /*11fe0*/  FADD.FTZ R200, R179, R200 ;  /* 0x000000c8b3c87221 */ /* 0x000fe20000010000 */
[----:B------:R-:W-:Y:S02]  /*11ff0*/  MOV R167, R3 ;  /* 0x0000000300a77202 */ /* 0x000fe40000000f00 */
[----:B------:R-:W-:Y:S05]  /*12000*/  FADD.FTZ R186, R197, R186 ;  /* 0x000000bac5ba7221 */ /* 0x000fea0000010000 */
[----:B------:R-:W3:Y:S01]  /*12010*/  MUFU.EX2 R176, R176 ;  /* 0x000000b000b07308 */ /* 0x000ee20000000800 */
[----:B-1----:R-:W-:Y:S01]  /*12020*/  F2FP.BF16.F32.PACK_AB R137, R168, R173 ;  /* 0x000000ada889723e */ /* 0x002fe200000010ff */
[----:B------:R-:W-:Y:S01]  /*12030*/  FADD.FTZ R195, R195, R186 ;  /* 0x000000bac3c37221 */ /* 0x000fe20000010000 */
[----:B------:R-:W-:Y:S03]  /*12040*/  FADD.FTZ R173, R173, R200 ;  /* 0x000000c8adad7221 */ /* 0x000fe60000010000 */
[----:B------:R-:W-:Y:S01]  /*12050*/  FADD.FTZ R196, R196, R195 ;  /* 0x000000c3c4c47221 */ /* 0x000fe20000010000 */
[----:B------:R-:W-:Y:S03]  /*12060*/  FADD.FTZ R168, R168, R173 ;  /* 0x000000ada8a87221 */ /* 0x000fe60000010000 */
[----:B------:R-:W-:Y:S04]  /*12070*/  FADD.FTZ R169, R169, R196 ;  /* 0x000000c4a9a97221 */ /* 0x000fe80000010000 */
[----:B------:R-:W-:Y:S01]  /*12080*/  FADD.FTZ R169, R56, R169 ;  /* 0x000000a938a97221 */ /* 0x000fe20000010000 */
[----:B---3--:R-:W-:Y:S03]  /*12090*/  F2FP.BF16.F32.PACK_AB R139, R176, R131 ;  /* 0x00000083b08b723e */ /* 0x008fe600000010ff */
[----:B------:R-:W-:Y:S01]  /*120a0*/  FADD.FTZ R52, R52, R169 ;  /* 0x000000a934347221 */ /* 0x000fe20000010000 */
[----:B------:R-:W-:Y:S03]  /*120b0*/  FADD.FTZ R131, R131, R168 ;  /* 0x000000a883837221 */ /* 0x000fe60000010000 */
[----:B------:R-:W-:Y:S01]  /*120c0*/  FADD.FTZ R237, R237, R52 ;  /* 0x00000034eded7221 */ /* 0x000fe20000010000 */
[----:B------:R-:W-:Y:S01]  /*120d0*/  FADD.FTZ R238, R176, R131 ;  /* 0x00000083b0ee7221 */ /* 0x000fe20000010000 */
[C---:B------:R-:W-:Y:S08]  /*120e0*/  HMMA.16816.F32.BF16 R156, R136.reuse, R148, R8 ;  /* 0x00000094889c723c */ /* 0x040ff00000041808 */
[-C--:B------:R-:W-:Y:S08]  /*120f0*/  HMMA.16816.F32.BF16 R152, R136, R150.reuse, R12 ;  /* 0x000000968898723c */ /* 0x080ff0000004180c */
[C---:B------:R-:W-:Y:S08]  /*12100*/  HMMA.16816.F32.BF16 R148, R132.reuse, R150, R16 ;  /* 0x000000968494723c */ /* 0x040ff00000041810 */
[-C--:B--2---:R-:W-:Y:S08]  /*12110*/  HMMA.16816.F32.BF16 R144, R132, R40.reuse, R20 ;  /* 0x000000288490723c */ /* 0x084ff00000041814 */
[C---:B------:R-:W-:Y:S08]  /*12120*/  HMMA.16816.F32.BF16 R140, R136.reuse, R40, R24 ;  /* 0x00000028888c723c */ /* 0x040ff00000041818 */
[-C--:B------:R-:W-:Y:S08]  /*12130*/  HMMA.16816.F32.BF16 R136, R136, R42.reuse, R28 ;  /* 0x0000002a8888723c */ /* 0x080ff0000004181c */
[----:B------:R-:W-:Y:S01]  /*12140*/  HMMA.16816.F32.BF16 R132, R132, R42, R32 ;  /* 0x0000002a8484723c */ /* 0x000fe20000041820 */
[----:B------:R-:W-:Y:S08]  /*12150*/  @!UPT UIADD3 URZ, UPT, UPT, URZ, URZ, URZ ;  /* 0x000000fffffff290 */ /* 0x000ff0000fffe0ff */
[----:B------:R-:W-:Y:S11]  /*12160*/  @P0 BRA `(.L_x_203) ;  /* 0xffffffa800a80947 */ /* 0x000ff6000383ffff */
.L_x_202:
[----:B------:R-:W1:Y:S01]  /*12170*/  SHFL.BFLY PT, R7, R240, 0x2, 0x1f ;  /* 0x0c401f00f0077f89 */ /* 0x000e6200000e0000 */
[----:B------:R-:W-:Y:S01]  /*12180*/  MOV R4, UR11 ;  /* 0x0000000b00047c02 */ /* 0x000fe20008000f00 */
[----:B------:R-:W2:Y:S01]  /*12190*/  LDC.U8 R11, c[0x0][0x549] ;  /* 0x00015240ff0b7b82 */ /* 0x000ea20000000000 */
[----:B------:R-:W-:Y:S01]  /*121a0*/  SHF.L.U32 R15, R228, 0x4, RZ ;  /* 0x00000004e40f7819 */ /* 0x000fe200000006ff */
[----:B------:R-:W3:Y:S01]  /*121b0*/  SHFL.BFLY PT, R8, R239, 0x2, 0x1f ;  /* 0x0c401f00ef087f89 */ /* 0x000ee200000e0000 */
[----:B------:R-:W-:Y:S01]  /*121c0*/  ISETP.NE.AND P3, PT, R4, -0x1, PT ;  /* 0xffffffff0400780c */ /* 0x000fe20003f65270 */
[----:B------:R-:W-:Y:S01]  /*121d0*/  UMOV UR4, 0x400 ;  /* 0x0000040000047882 */ /* 0x000fe20000000000 */
[----:B------:R-:W-:Y:S01]  /*121e0*/  SHF.L.U32 R17, R228, 0x3, RZ ;  /* 0x00000003e4117819 */ /* 0x000fe200000006ff */
[----:B------:R-:W4:Y:S01]  /*121f0*/  SHFL.BFLY PT, R5, R238, 0x2, 0x1f ;  /* 0x0c401f00ee057f89 */ /* 0x000f2200000e0000 */
[----:B------:R-:W-:Y:S01]  /*12200*/  LOP3.LUT R15, R236, 0x3e00, R15, 0xf8, !PT ;  /* 0x00003e00ec0f7812 */ /* 0x000fe200078ef80f */
[----:B------:R-:W5:Y:S01]  /*12210*/  LDC R10, c[0x0][0x434] ;  /* 0x00010d00ff0a7b82 */ /* 0x000f620000000800 */
[----:B------:R-:W-:Y:S01]  /*12220*/  SHF.L.U32 R20, R220, 0x5, RZ ;  /* 0x00000005dc147819 */ /* 0x000fe200000006ff */
[----:B------:R-:W4:Y:S01]  /*12230*/  SHFL.BFLY PT, R12, R237, 0x2, 0x1f ;  /* 0x0c401f00ed0c7f89 */ /* 0x000f2200000e0000 */
[----:B------:R-:W-:-:S02]  /*12240*/  LOP3.LUT R17, R17, 0xc0, RZ, 0xc0, !PT ;  /* 0x000000c011117812 */ /* 0x000fc400078ec0ff */
[----:B------:R-:W-:Y:S02]  /*12250*/  LOP3.LUT R15, R15, 0x20, R20, 0xf8, !PT ;  /* 0x000000200f0f7812 */ /* 0x000fe400078ef814 */
[----:B------:R-:W-:Y:S01]  /*12260*/  LOP3.LUT R20, R17, 0x18, R228, 0xf8, !PT ;  /* 0x0000001811147812 */ /* 0x000fe200078ef8e4 */
[----:B------:R-:W4:Y:S01]  /*12270*/  S2UR UR5, SR_CgaCtaId ;  /* 0x00000000000579c3 */ /* 0x000f220000008800 */
[----:B------:R-:W-:Y:S01]  /*12280*/  ISETP.GE.AND P0, PT, R218, UR10, PT ;  /* 0x0000000ada007c0c */ /* 0x000fe2000bf06270 */
[----:B-1----:R-:W-:Y:S01]  /*12290*/  FADD.FTZ R16, R7, R240 ;  /* 0x000000f007107221 */ /* 0x002fe20000010000 */
[----:B--2---:R-:W-:Y:S01]  /*122a0*/  ISETP.NE.AND P4, PT, R11, RZ, PT ;  /* 0x000000ff0b00720c */ /* 0x004fe20003f85270 */
[----:B---3--:R-:W-:-:S03]  /*122b0*/  FADD.FTZ R8, R8, R239 ;  /* 0x000000ef08087221 */ /* 0x008fc60000010000 */
[----:B------:R-:W1:Y:S01]  /*122c0*/  SHFL.BFLY PT, R9, R16, 0x1, 0x1f ;  /* 0x0c201f0010097f89 */ /* 0x000e6200000e0000 */
[----:B----4-:R-:W-:-:S03]  /*122d0*/  FADD.FTZ R18, R5, R238 ;  /* 0x000000ee05127221 */ /* 0x010fc60000010000 */
[----:B------:R-:W2:Y:S01]  /*122e0*/  SHFL.BFLY PT, R7, R8, 0x1, 0x1f ;  /* 0x0c201f0008077f89 */ /* 0x000ea200000e0000 */
[----:B------:R-:W3:Y:S01]  /*122f0*/  @!P3 LDC.64 R4, c[0x0][0x400] ;  /* 0x00010000ff04bb82 */ /* 0x000ee20000000a00 */
[----:B------:R-:W-:Y:S02]  /*12300*/  FADD.FTZ R12, R12, R237 ;  /* 0x000000ed0c0c7221 */ /* 0x000fe40000010000 */
[----:B------:R-:W4:Y:S04]  /*12310*/  SHFL.BFLY PT, R13, R18, 0x1, 0x1f ;  /* 0x0c201f00120d7f89 */ /* 0x000f2800000e0000 */
[----:B------:R-:W5:Y:S01]  /*12320*/  SHFL.BFLY PT, R19, R12, 0x1, 0x1f ;  /* 0x0c201f000c137f89 */ /* 0x000f6200000e0000 */
[----:B------:R-:W-:Y:S01]  /*12330*/  ULEA UR5, UR5, UR4, 0x18 ;  /* 0x0000000405057291 */ /* 0x000fe2000f8ec0ff */
[----:B------:R-:W3:Y:S01]  /*12340*/  S2UR UR4, SR_CTAID.Z ;  /* 0x00000000000479c3 */ /* 0x000ee20000002700 */
[----:B-1----:R-:W-:Y:S01]  /*12350*/  FADD.FTZ R9, R16, R9 ;  /* 0x0000000910097221 */ /* 0x002fe20000010000 */
[----:B------:R-:W-:Y:S01]  /*12360*/  MOV R16, UR11 ;  /* 0x0000000b00107c02 */ /* 0x000fe20008000f00 */
[----:B--2---:R-:W-:-:S03]  /*12370*/  FADD.FTZ R8, R8, R7 ;  /* 0x0000000708087221 */ /* 0x004fc60000010000 */
[----:B------:R-:W-:Y:S02]  /*12380*/  ISETP.NE.AND P5, PT, R16, -0x1, PT ;  /* 0xffffffff1000780c */ /* 0x000fe40003fa5270 */
[----:B------:R-:W1:Y:S01]  /*12390*/  @P3 LDC.64 R6, c[0x0][0x408] ;  /* 0x00010200ff063b82 */ /* 0x000e620000000a00 */
[----:B---3--:R-:W-:-:S04]  /*123a0*/  @!P3 IMAD.WIDE.U32 R16, R229, R4, RZ ;  /* 0x00000004e510b225 */ /* 0x008fc800078e00ff */
[----:B----4-:R-:W-:Y:S01]  /*123b0*/  FADD.FTZ R4, R18, R13 ;  /* 0x0000000d12047221 */ /* 0x010fe20000010000 */
[----:B------:R-:W-:Y:S01]  /*123c0*/  LOP3.LUT R13, R15, R20, RZ, 0xfc, !PT ;  /* 0x000000140f0d7212 */ /* 0x000fe200078efcff */
[----:B------:R-:W2:Y:S01]  /*123d0*/  MUFU.RCP R14, R8 ;  /* 0x00000008000e7308 */ /* 0x000ea20000001000 */
[----:B------:R-:W-:Y:S02]  /*123e0*/  @!P3 IMAD R18, R229, R5, R17 ;  /* 0x00000005e512b224 */ /* 0x000fe400078e0211 */
[----:B-----5:R-:W-:Y:S01]  /*123f0*/  FADD.FTZ R12, R12, R19 ;  /* 0x000000130c0c7221 */ /* 0x020fe20000010000 */
[----:B------:R-:W-:Y:S01]  /*12400*/  FSETP.NE.FTZ.AND P2, PT, R8, RZ, PT ;  /* 0x000000ff0800720b */ /* 0x000fe20003f55000 */
[----:B------:R-:W3:Y:S01]  /*12410*/  LDC R19, c[0x0][0x434] ;  /* 0x00010d00ff137b82 */ /* 0x000ee20000000800 */
[----:B------:R-:W-:Y:S02]  /*12420*/  FSETP.NE.FTZ.AND P1, PT, R9, RZ, PT ;  /* 0x000000ff0900720b */ /* 0x000fe40003f35000 */
[----:B------:R-:W-:Y:S01]  /*12430*/  LEA R22, R13, UR5, 0x1 ;  /* 0x000000050d167c11 */ /* 0x000fe2000f8e08ff */
[----:B------:R-:W4:Y:S01]  /*12440*/  MUFU.RCP R11, R9 ;  /* 0x00000009000b7308 */ /* 0x000f220000001000 */
[----:B------:R-:W-:Y:S01]  /*12450*/  @!P5 IMAD R5, R229, R10, RZ ;  /* 0x0000000ae505d224 */ /* 0x000fe200078e02ff */
[----:B------:R-:W-:-:S02]  /*12460*/  FSETP.NE.FTZ.AND P6, PT, R12, RZ, PT ;  /* 0x000000ff0c00720b */ /* 0x000fc40003fd5000 */
[----:B------:R-:W3:Y:S01]  /*12470*/  @P4 LDC R15, c[0x0][0x430] ;  /* 0x00010c00ff0f4b82 */ /* 0x000ee20000000800 */
[----:B--2---:R-:W-:Y:S01]  /*12480*/  FSEL R14, R14, 1, P2 ;  /* 0x3f8000000e0e7808 */ /* 0x004fe20001000000 */
[----:B-1----:R-:W-:Y:S02]  /*12490*/  @P3 IMAD.WIDE.U32 R20, R6, UR11, RZ ;  /* 0x0000000b06143c25 */ /* 0x002fe4000f8e00ff */
[----:B------:R1:W2:Y:S02]  /*124a0*/  MUFU.RCP R6, R12 ;  /* 0x0000000c00067308 */ /* 0x0002a40000001000 */
[C---:B------:R-:W-:Y:S01]  /*124b0*/  FMUL.FTZ R160, R14.reuse, R160 ;  /* 0x000000a00ea07220 */ /* 0x040fe20000410000 */
[----:B------:R-:W-:Y:S01]  /*124c0*/  @P3 IMAD R18, R7, UR11, R21 ;  /* 0x0000000b07123c24 */ /* 0x000fe2000f8e0215 */
[----:B------:R-:W-:Y:S01]  /*124d0*/  @!P5 R2UR UR11, R5 ;  /* 0x00000000050bd2ca */ /* 0x000fe200000e0000 */
[----:B------:R-:W1:Y:S01]  /*124e0*/  LDC.U8 R7, c[0x0][0x548] ;  /* 0x00015200ff077b82 */ /* 0x000e620000000000 */
[----:B----4-:R-:W-:Y:S01]  /*124f0*/  FSEL R11, R11, 1, P1 ;  /* 0x3f8000000b0b7808 */ /* 0x010fe20000800000 */
[C---:B------:R-:W-:Y:S01]  /*12500*/  FMUL.FTZ R161, R14.reuse, R161 ;  /* 0x000000a10ea17220 */ /* 0x040fe20000410000 */
[C---:B------:R-:W-:Y:S01]  /*12510*/  FMUL.FTZ R148, R14.reuse, R148 ;  /* 0x000000940e947220 */ /* 0x040fe20000410000 */
[----:B------:R4:W1:Y:S01]  /*12520*/  MUFU.RCP R5, R4 ;  /* 0x0000000400057308 */ /* 0x0008620000001000 */
[C---:B------:R-:W-:Y:S01]  /*12530*/  FMUL.FTZ R149, R14.reuse, R149 ;  /* 0x000000950e957220 */ /* 0x040fe20000410000 */
[C---:B------:R-:W-:Y:S01]  /*12540*/  FMUL.FTZ R144, R14.reuse, R144 ;  /* 0x000000900e907220 */ /* 0x040fe20000410000 */
[C---:B------:R-:W-:Y:S01]  /*12550*/  FMUL.FTZ R145, R14.reuse, R145 ;  /* 0x000000910e917220 */ /* 0x040fe20000410000 */
[C---:B------:R-:W-:Y:S01]  /*12560*/  FMUL.FTZ R132, R14.reuse, R132 ;  /* 0x000000840e847220 */ /* 0x040fe20000410000 */
[----:B------:R-:W-:Y:S01]  /*12570*/  FMUL.FTZ R133, R14, R133 ;  /* 0x000000850e857220 */ /* 0x000fe20000410000 */
[----:B---3--:R-:W-:-:S02]  /*12580*/  @P4 IMAD R19, R15, R10, RZ ;  /* 0x0000000a0f134224 */ /* 0x008fc400078e02ff */
[C---:B------:R-:W-:Y:S01]  /*12590*/  FMUL.FTZ R162, R11.reuse, R162 ;  /* 0x000000a20ba27220 */ /* 0x040fe20000410000 */
[----:B------:R-:W3:Y:S01]  /*125a0*/  @P4 LDC R15, c[0x0][0x430] ;  /* 0x00010c00ff0f4b82 */ /* 0x000ee20000000800 */
[----:B------:R-:W-:Y:S01]  /*125b0*/  MOV R13, UR11 ;  /* 0x0000000b000d7c02 */ /* 0x000fe20008000f00 */
[C---:B------:R-:W-:Y:S01]  /*125c0*/  FMUL.FTZ R163, R11.reuse, R163 ;  /* 0x000000a30ba37220 */ /* 0x040fe20000410000 */
[C---:B------:R-:W-:Y:S01]  /*125d0*/  FMUL.FTZ R150, R11.reuse, R150 ;  /* 0x000000960b967220 */ /* 0x040fe20000410000 */
[----:B------:R-:W-:Y:S01]  /*125e0*/  FMUL.FTZ R151, R11, R151 ;  /* 0x000000970b977220 */ /* 0x000fe20000410000 */
[----:B------:R-:W-:Y:S01]  /*125f0*/  @P4 MOV R14, 0x1 ;  /* 0x00000001000e4802 */ /* 0x000fe20000000f00 */
[----:B--2-4-:R-:W-:Y:S06]  /*12600*/  @P4 BRA `(.L_x_206) ;  /* 0x0000000000204947 */ /* 0x014fec0003800000 */
[----:B-1----:R-:W-:Y:S01]  /*12610*/  ISETP.NE.AND P5, PT, R7, RZ, PT ;  /* 0x000000ff0700720c */ /* 0x002fe20003fa5270 */
[----:B------:R-:W1:-:S12]  /*12620*/  LDC R23, c[0x0][0x3e0] ;  /* 0x0000f800ff177b82 */ /* 0x000e580000000800 */
[----:B------:R-:W1:Y:S01]  /*12630*/  @P5 LDC R14, c[0x0][0x454] ;  /* 0x00011500ff0e5b82 */ /* 0x000e620000000800 */
[----:B---3--:R-:W-:Y:S02]  /*12640*/  @P5 MOV R15, 0x1 ;  /* 0x00000001000f5802 */ /* 0x008fe40000000f00 */
[----:B------:R-:W-:-:S05]  /*12650*/  @!P5 MOV R15, 0x1 ;  /* 0x00000001000fd802 */ /* 0x000fca0000000f00 */
[----:B------:R-:W2:Y:S01]  /*12660*/  @P5 LDC R19, c[0x0][0x454] ;  /* 0x00011500ff135b82 */ /* 0x000ea20000000800 */
[-C--:B-1----:R-:W-:Y:S02]  /*12670*/  @P5 IMAD R14, R14, R23.reuse, RZ ;  /* 0x000000170e0e5224 */ /* 0x082fe400078e02ff */
[----:B------:R-:W-:-:S07]  /*12680*/  @!P5 IMAD R14, R10, R23, RZ ;  /* 0x000000170a0ed224 */ /* 0x000fce00078e02ff */
.L_x_206:
[----:B------:R-:W-:Y:S01]  /*12690*/  FSETP.NE.FTZ.AND P5, PT, R4, RZ, PT ;  /* 0x000000ff0400720b */ /* 0x000fe20003fb5000 */
[C---:B------:R-:W-:Y:S01]  /*126a0*/  FMUL.FTZ R146, R11.reuse, R146 ;  /* 0x000000920b927220 */ /* 0x040fe20000410000 */
[----:B------:R-:W-:Y:S01]  /*126b0*/  FSEL R6, R6, 1, P6 ;  /* 0x3f80000006067808 */ /* 0x000fe20003000000 */
[----:B------:R-:W-:Y:S01]  /*126c0*/  FMUL.FTZ R147, R11, R147 ;  /* 0x000000930b937220 */ /* 0x000fe20000410000 */
[----:B-1----:R-:W-:Y:S01]  /*126d0*/  FSEL R5, R5, 1, P5 ;  /* 0x3f80000005057808 */ /* 0x002fe20002800000 */
        /* <DEDUP_REMOVED lines=10> */
[----:B------:R-:W-:-:S02]  /*12780*/  IMAD.SHL.U32 R6, R228, 0x4, RZ ;  /* 0x00000004e4067824 */ /* 0x000fc400078e00ff */
        /* <DEDUP_REMOVED lines=8> */
[C---:B------:R-:W-:Y:S01]  /*12810*/  LOP3.LUT R17, R6.reuse, 0x20, RZ, 0xc0, !PT ;  /* 0x0000002006117812 */ /* 0x040fe200078ec0ff */
[----:B------:R-:W1:Y:S01]  /*12820*/  @P2 MUFU.LG2 R8, R8 ;  /* 0x0000000800082308 */ /* 0x000e620000000c00 */
[----:B------:R-:W-:Y:S01]  /*12830*/  LOP3.LUT R21, R6, 0x40, RZ, 0xc0, !PT ;  /* 0x0000004006157812 */ /* 0x000fe200078ec0ff */
[----:B------:R-:W4:Y:S01]  /*12840*/  @P1 LDC R24, c[0x0][0x458] ;  /* 0x00011600ff181b82 */ /* 0x000f220000000800 */
[----:B------:R-:W-:Y:S01]  /*12850*/  F2FP.BF16.F32.PACK_AB R161, R161, R160 ;  /* 0x000000a0a1a1723e */ /* 0x000fe200000010ff */
[----:B--2---:R-:W-:Y:S01]  /*12860*/  IMAD R19, R19, UR4, RZ ;  /* 0x0000000413137c24 */ /* 0x004fe2000f8e02ff */
[----:B------:R-:W-:Y:S01]  /*12870*/  F2FP.BF16.F32.PACK_AB R163, R163, R162 ;  /* 0x000000a2a3a3723e */ /* 0x000fe200000010ff */
[----:B------:R-:W-:Y:S01]  /*12880*/  BSSY.RECONVERGENT B0, `(.L_x_207) ;  /* 0x0000077000007945 */ /* 0x000fe20003800200 */
[----:B------:R-:W-:Y:S01]  /*12890*/  F2FP.BF16.F32.PACK_AB R138, R5, R138 ;  /* 0x0000008a058a723e */ /* 0x000fe200000010ff */
[C-C-:B------:R-:W-:Y:S01]  /*128a0*/  IMAD.IADD R5, R22.reuse, 0x1, -R17.reuse ;  /* 0x0000000116057824 */ /* 0x140fe200078e0a11 */
[----:B------:R-:W-:Y:S01]  /*128b0*/  IADD3 R23, PT, PT, R22, -R21, RZ ;  /* 0x8000001516177210 */ /* 0x000fe20007ffe0ff */
[----:B------:R-:W-:Y:S01]  /*128c0*/  STS [R22], R161 ;  /* 0x000000a116007388 */ /* 0x000fe20000000800 */
[----:B------:R-:W-:Y:S01]  /*128d0*/  F2FP.BF16.F32.PACK_AB R148, R149, R148 ;  /* 0x000000949594723e */ /* 0x000fe200000010ff */
[----:B------:R-:W2:Y:S01]  /*128e0*/  @P2 LDC R21, c[0x0][0x458] ;  /* 0x00011600ff152b82 */ /* 0x000ea20000000800 */
[----:B------:R-:W-:Y:S01]  /*128f0*/  F2FP.BF16.F32.PACK_AB R150, R151, R150 ;  /* 0x000000969796723e */ /* 0x000fe200000010ff */
[----:B------:R-:W-:Y:S01]  /*12900*/  STS [R22+0x200], R163 ;  /* 0x000200a316007388 */ /* 0x000fe20000000800 */
[----:B------:R-:W-:Y:S01]  /*12910*/  F2FP.BF16.F32.PACK_AB R157, R157, R156 ;  /* 0x0000009c9d9d723e */ /* 0x000fe200000010ff */
[----:B------:R-:W-:Y:S01]  /*12920*/  IMAD.IADD R17, R23, 0x1, -R17 ;  /* 0x0000000117117824 */ /* 0x000fe200078e0a11 */
[----:B------:R-:W-:Y:S01]  /*12930*/  F2FP.BF16.F32.PACK_AB R159, R159, R158 ;  /* 0x0000009e9f9f723e */ /* 0x000fe200000010ff */
[----:B------:R-:W-:Y:S01]  /*12940*/  STS [R5+0x10], R148 ;  /* 0x0000109405007388 */ /* 0x000fe20000000800 */
[----:B------:R-:W-:Y:S01]  /*12950*/  F2FP.BF16.F32.PACK_AB R152, R153, R152 ;  /* 0x000000989998723e */ /* 0x000fe200000010ff */
[----:B------:R-:W5:Y:S01]  /*12960*/  @P6 LDC R27, c[0x0][0x458] ;  /* 0x00011600ff1b6b82 */ /* 0x000f620000000800 */
[----:B------:R-:W-:Y:S01]  /*12970*/  F2FP.BF16.F32.PACK_AB R154, R155, R154 ;  /* 0x0000009a9b9a723e */ /* 0x000fe200000010ff */
[----:B------:R-:W-:Y:S01]  /*12980*/  STS [R5+0x210], R150 ;  /* 0x0002109605007388 */ /* 0x000fe20000000800 */
[----:B------:R-:W-:Y:S01]  /*12990*/  F2FP.BF16.F32.PACK_AB R144, R145, R144 ;  /* 0x000000909190723e */ /* 0x000fe200000010ff */
[----:B------:R-:W3:Y:S01]  /*129a0*/  @P1 MUFU.LG2 R6, R9 ;  /* 0x0000000900061308 */ /* 0x000ee20000000c00 */
[----:B------:R-:W-:Y:S01]  /*129b0*/  F2FP.BF16.F32.PACK_AB R146, R147, R146 ;  /* 0x000000929392723e */ /* 0x000fe200000010ff */
[----:B------:R-:W-:Y:S01]  /*129c0*/  STS [R22+0x1000], R157 ;  /* 0x0010009d16007388 */ /* 0x000fe20000000800 */
[----:B------:R-:W-:Y:S01]  /*129d0*/  F2FP.BF16.F32.PACK_AB R132, R133, R132 ;  /* 0x000000848584723e */ /* 0x000fe200000010ff */
[----:B-1----:R-:W-:Y:S01]  /*129e0*/  @P2 FMUL.FTZ R29, R8, 0.69314718246459960938 ;  /* 0x3f317218081d2820 */ /* 0x002fe20000410000 */
[----:B------:R-:W-:Y:S01]  /*129f0*/  F2FP.BF16.F32.PACK_AB R11, R11, R134 ;  /* 0x000000860b0b723e */ /* 0x000fe200000010ff */
[----:B------:R1:W-:Y:S01]  /*12a00*/  STS [R22+0x1200], R159 ;  /* 0x0012009f16007388 */ /* 0x0003e20000000800 */
[----:B------:R-:W-:Y:S01]  /*12a10*/  F2FP.BF16.F32.PACK_AB R140, R141, R140 ;  /* 0x0000008c8d8c723e */ /* 0x000fe200000010ff */
[----:B------:R-:W4:Y:S01]  /*12a20*/  @P6 MUFU.LG2 R12, R12 ;  /* 0x0000000c000c6308 */ /* 0x000f220000000c00 */
[----:B------:R-:W-:Y:S01]  /*12a30*/  F2FP.BF16.F32.PACK_AB R142, R143, R142 ;  /* 0x0000008e8f8e723e */ /* 0x000fe200000010ff */
[----:B------:R-:W-:Y:S01]  /*12a40*/  STS [R5+0x1010], R152 ;  /* 0x0010109805007388 */ /* 0x000fe20000000800 */
[----:B------:R-:W-:Y:S01]  /*12a50*/  F2FP.BF16.F32.PACK_AB R136, R137, R136 ;  /* 0x000000888988723e */ /* 0x000fe200000010ff */
[----:B------:R-:W5:Y:S01]  /*12a60*/  @P5 LDC R25, c[0x0][0x458] ;  /* 0x00011600ff195b82 */ /* 0x000f620000000800 */
[----:B------:R-:W-:Y:S01]  /*12a70*/  MOV R26, 0x7f800000 ;  /* 0x7f800000001a7802 */ /* 0x000fe20000000f00 */
[----:B------:R5:W-:Y:S01]  /*12a80*/  STS [R5+0x1210], R154 ;  /* 0x0012109a05007388 */ /* 0x000be20000000800 */
[----:B--2---:R-:W-:Y:S01]  /*12a90*/  @P2 FFMA.FTZ R26, R36, R21, R29 ;  /* 0x00000015241a2223 */ /* 0x004fe2000001001d */
[----:B------:R2:W2:Y:S01]  /*12aa0*/  @P5 MUFU.LG2 R28, R4 ;  /* 0x00000004001c5308 */ /* 0x0004a20000000c00 */
[----:B------:R-:W-:Y:S01]  /*12ab0*/  ISETP.NE.AND P4, PT, R7, RZ, !P4 ;  /* 0x000000ff0700720c */ /* 0x000fe20006785270 */
[----:B------:R-:W-:Y:S01]  /*12ac0*/  STS [R23+0x20], R144 ;  /* 0x0000209017007388 */ /* 0x000fe20000000800 */
[----:B---3--:R-:W-:Y:S01]  /*12ad0*/  @P1 FMUL.FTZ R6, R6, 0.69314718246459960938 ;  /* 0x3f31721806061820 */ /* 0x008fe20000410000 */
[----:B------:R-:W-:-:S02]  /*12ae0*/  @P3 MOV R16, R20 ;  /* 0x0000001400103202 */ /* 0x000fc40000000f00 */
[----:B------:R-:W-:Y:S01]  /*12af0*/  STS [R23+0x220], R146 ;  /* 0x0002209217007388 */ /* 0x000fe20000000800 */
[----:B------:R-:W-:Y:S01]  /*12b00*/  ISETP.GE.AND P3, PT, R220, UR10, PT ;  /* 0x0000000adc007c0c */ /* 0x000fe2000bf66270 */
[----:B----4-:R-:W-:Y:S02]  /*12b10*/  @P6 FMUL.FTZ R7, R12, 0.69314718246459960938 ;  /* 0x3f3172180c076820 */ /* 0x010fe40000410000 */
[----:B------:R-:W-:Y:S04]  /*12b20*/  STS [R17+0x30], R132 ;  /* 0x0000308411007388 */ /* 0x000fe80000000800 */
[----:B------:R-:W-:Y:S01]  /*12b30*/  STS [R17+0x230], R11 ;  /* 0x0002300b11007388 */ /* 0x000fe20000000800 */
[----:B-1----:R-:W-:Y:S02]  /*12b40*/  IMAD.MOV.U32 R22, RZ, RZ, 0x7f800000 ;  /* 0x7f800000ff167424 */ /* 0x002fe400078e00ff */
[----:B------:R-:W-:Y:S01]  /*12b50*/  @P1 FFMA.FTZ R22, R3, R24, R6 ;  /* 0x0000001803161223 */ /* 0x000fe20000010006 */
[----:B------:R-:W-:Y:S01]  /*12b60*/  MOV R6, 0x7f800000 ;  /* 0x7f80000000067802 */ /* 0x000fe20000000f00 */
[----:B------:R-:W-:Y:S01]  /*12b70*/  STS [R23+0x1020], R140 ;  /* 0x0010208c17007388 */ /* 0x000fe20000000800 */
[----:B-----5:R-:W-:Y:S01]  /*12b80*/  @P6 FFMA.FTZ R6, R2, R27, R7 ;  /* 0x0000001b02066223 */ /* 0x020fe20000010007 */
[----:B------:R-:W-:Y:S01]  /*12b90*/  LOP3.LUT P6, RZ, R228, 0x3, RZ, 0xc0, !PT ;  /* 0x00000003e4ff7812 */ /* 0x000fe200078cc0ff */
[----:B------:R-:W-:Y:S01]  /*12ba0*/  IMAD.MOV.U32 R3, RZ, RZ, 0x7f800000 ;  /* 0x7f800000ff037424 */ /* 0x000fe200078e00ff */
[----:B------:R-:W-:Y:S01]  /*12bb0*/  STS [R23+0x1220], R142 ;  /* 0x0012208e17007388 */ /* 0x000fe20000000800 */
[C---:B------:R-:W-:Y:S01]  /*12bc0*/  IADD3 R5, PT, PT, R220.reuse, 0x20, RZ ;  /* 0x00000020dc057810 */ /* 0x040fe20007ffe0ff */
[----:B------:R-:W-:Y:S01]  /*12bd0*/  @!P4 IMAD R19, R229, R14, R19 ;  /* 0x0000000ee513c224 */ /* 0x000fe200078e0213 */
[----:B------:R-:W-:Y:S01]  /*12be0*/  SEL R7, RZ, UR11, !P4 ;  /* 0x0000000bff077c07 */ /* 0x000fe2000e000000 */
[----:B------:R-:W-:Y:S01]  /*12bf0*/  STS [R17+0x1030], R136 ;  /* 0x0010308811007388 */ /* 0x000fe20000000800 */
[----:B------:R-:W-:Y:S01]  /*12c00*/  ISETP.GE.AND P2, PT, R5, UR10, PT ;  /* 0x0000000a05007c0c */ /* 0x000fe2000bf46270 */
[----:B------:R-:W-:Y:S01]  /*12c10*/  IMAD R2, R15, UR12, RZ ;  /* 0x0000000c0f027c24 */ /* 0x000fe2000f8e02ff */
[----:B--2---:R-:W1:Y:S01]  /*12c20*/  LDC.64 R4, c[0x0][0x410] ;  /* 0x00010400ff047b82 */ /* 0x004e620000000a00 */
[----:B------:R2:W-:Y:S07]  /*12c30*/  STS [R17+0x1230], R138 ;  /* 0x0012308a11007388 */ /* 0x0005ee0000000800 */
[----:B------:R-:W-:Y:S01]  /*12c40*/  BAR.SYNC.DEFER_BLOCKING 0x0 ;  /* 0x0000000000007b1d */ /* 0x000fe20000010000 */
[----:B--2---:R-:W-:-:S05]  /*12c50*/  VIADD R17, R220, 0x40 ;  /* 0x00000040dc117836 */ /* 0x004fca0000000000 */
[----:B------:R2:W3:Y:S01]  /*12c60*/  LDS.128 R8, [R230+0x1800] ;  /* 0x00180000e6087984 */ /* 0x0004e20000000c00 */
[----:B------:R-:W-:Y:S01]  /*12c70*/  ISETP.GE.AND P1, PT, R17, UR10, PT ;  /* 0x0000000a11007c0c */ /* 0x000fe2000bf26270 */
[----:B------:R-:W-:-:S04]  /*12c80*/  @P5 FMUL.FTZ R17, R28, 0.69314718246459960938 ;  /* 0x3f3172181c115820 */ /* 0x000fc80000410000 */
[----:B------:R-:W-:Y:S01]  /*12c90*/  @P5 FFMA.FTZ R3, R0, R25, R17 ;  /* 0x0000001900035223 */ /* 0x000fe20000010011 */
[----:B------:R-:W-:Y:S02]  /*12ca0*/  IADD3 R16, P5, PT, R219, R16, RZ ;  /* 0x00000010db107210 */ /* 0x000fe40007fbe0ff */
[----:B------:R-:W-:Y:S02]  /*12cb0*/  SHF.R.S32.HI R0, RZ, 0x1f, R13 ;  /* 0x0000001fff007819 */ /* 0x000fe4000001140d */
[----:B------:R-:W-:Y:S01]  /*12cc0*/  SHF.R.S32.HI R13, RZ, 0x1f, R2 ;  /* 0x0000001fff0d7819 */ /* 0x000fe20000011402 */
[----:B------:R-:W-:Y:S01]  /*12cd0*/  IMAD.X R17, RZ, RZ, R18, P5 ;  /* 0x000000ffff117224 */ /* 0x000fe200028e0612 */
[----:B------:R-:W-:Y:S02]  /*12ce0*/  SEL R0, R0, RZ, P4 ;  /* 0x000000ff00007207 */ /* 0x000fe40002000000 */
[----:B------:R-:W-:Y:S01]  /*12cf0*/  IADD3 R7, P5, P4, R2, R7, R19 ;  /* 0x0000000702077210 */ /* 0x000fe20007cbe013 */
[----:B-1----:R-:W-:Y:S01]  /*12d00*/  IMAD.WIDE.U32 R16, R4, UR4, R16 ;  /* 0x0000000404107c25 */ /* 0x002fe2000f8e0010 */
[----:B------:R-:W-:-:S04]  /*12d10*/  SHF.R.S32.HI R19, RZ, 0x1f, R19 ;  /* 0x0000001fff137819 */ /* 0x000fc80000011413 */
[----:B------:R-:W-:Y:S01]  /*12d20*/  IADD3.X R4, PT, PT, R13, R0, R19, P5, P4 ;  /* 0x000000000d047210 */ /* 0x000fe20002fe8413 */
[----:B--2---:R-:W-:Y:S06]  /*12d30*/  @P6 BRA `(.L_x_208) ;  /* 0x0000000000ac6947 */ /* 0x004fec0003800000 */
[----:B------:R-:W-:Y:S02]  /*12d40*/  SHF.R.U32.HI R228, RZ, 0x1, R228 ;  /* 0x00000001ffe47819 */ /* 0x000fe400000116e4 */
[----:B------:R-:W-:Y:S02]  /*12d50*/  P2R R0, PR, RZ, 0x1 ;  /* 0x00000001ff007803 */ /* 0x000fe40000000000 */
[----:B------:R-:W-:Y:S02]  /*12d60*/  LOP3.LUT R13, R228, 0x30, RZ, 0xc0, !PT ;  /* 0x00000030e40d7812 */ /* 0x000fe400078ec0ff */
[----:B------:R-:W-:Y:S02]  /*12d70*/  P2R R18, PR, RZ, 0x2 ;  /* 0x00000002ff127803 */ /* 0x000fe40000000000 */
[----:B------:R-:W-:-:S04]  /*12d80*/  LOP3.LUT R12, R13, 0x7, R220, 0xf8, !PT ;  /* 0x000000070d0c7812 */ /* 0x000fc800078ef8dc */
[C---:B------:R-:W-:Y:S01]  /*12d90*/  ISETP.GE.AND P0, PT, R12.reuse, UR10, PT ;  /* 0x0000000a0c007c0c */ /* 0x040fe2000bf06270 */
[C---:B------:R-:W-:Y:S01]  /*12da0*/  VIADD R2, R12.reuse, 0x8 ;  /* 0x000000080c027836 */ /* 0x040fe20000000000 */
[----:B------:R-:W-:-:S04]  /*12db0*/  LOP3.LUT R14, R12, 0x40, RZ, 0xfc, !PT ;  /* 0x000000400c0e7812 */ /* 0x000fc800078efcff */
[----:B------:R-:W-:Y:S02]  /*12dc0*/  ISETP.GE.AND P1, PT, R2, UR10, PT ;  /* 0x0000000a02007c0c */ /* 0x000fe4000bf26270 */
[----:B------:R-:W-:-:S05]  /*12dd0*/  ISETP.GE.AND P6, PT, R14, UR10, PT ;  /* 0x0000000a0e007c0c */ /* 0x000fca000bfc6270 */
[C---:B------:R-:W-:Y:S02]  /*12de0*/  @!P0 IMAD R28, R12.reuse, R15, RZ ;  /* 0x0000000f0c1c8224 */ /* 0x040fe400078e02ff */
[----:B------:R-:W-:-:S03]  /*12df0*/  VIADD R12, R12, 0x48 ;  /* 0x000000480c0c7836 */ /* 0x000fc60000000000 */
[----:B------:R-:W-:Y:S01]  /*12e00*/  @!P0 IADD3 R23, P4, PT, R28, R7, RZ ;  /* 0x000000071c178210 */ /* 0x000fe20007f9e0ff */
[-C--:B------:R-:W-:Y:S01]  /*12e10*/  @!P1 IMAD R20, R2, R15.reuse, RZ ;  /* 0x0000000f02149224 */ /* 0x080fe200078e02ff */
[----:B------:R-:W-:Y:S01]  /*12e20*/  ISETP.GE.AND P5, PT, R12, UR10, PT ;  /* 0x0000000a0c007c0c */ /* 0x000fe2000bfa6270 */
[----:B------:R-:W-:Y:S01]  /*12e30*/  @!P6 IMAD R14, R14, R15, RZ ;  /* 0x0000000f0e0ee224 */ /* 0x000fe200078e02ff */
[----:B------:R-:W-:Y:S02]  /*12e40*/  @!P0 LEA.HI.X.SX32 R28, R28, R4, 0x1, P4 ;  /* 0x000000041c1c8211 */ /* 0x000fe400020f0eff */
[----:B------:R-:W-:-:S04]  /*12e50*/  @!P1 IADD3 R21, P4, PT, R20, R7, RZ ;  /* 0x0000000714159210 */ /* 0x000fc80007f9e0ff */
[----:B------:R-:W-:Y:S02]  /*12e60*/  @!P1 LEA.HI.X.SX32 R20, R20, R4, 0x1, P4 ;  /* 0x0000000414149211 */ /* 0x000fe400020f0eff */
[----:B------:R-:W-:-:S03]  /*12e70*/  @!P6 IADD3 R19, P4, PT, R14, R7, RZ ;  /* 0x000000070e13e210 */ /* 0x000fc60007f9e0ff */
[----:B------:R-:W-:Y:S01]  /*12e80*/  @!P5 IMAD R15, R12, R15, RZ ;  /* 0x0000000f0c0fd224 */ /* 0x000fe200078e02ff */
[----:B------:R-:W-:Y:S01]  /*12e90*/  @!P6 LEA.HI.X.SX32 R14, R14, R4, 0x1, P4 ;  /* 0x000000040e0ee211 */ /* 0x000fe200020f0eff */
[----:B------:R-:W1:Y:S03]  /*12ea0*/  @!P0 LDC.64 R12, c[0x0][0x420] ;  /* 0x00010800ff0c8b82 */ /* 0x000e660000000a00 */
        /* <DEDUP_REMOVED lines=9> */
[----:B------:R-:W1:Y:S01]  /*12f40*/  @!P6 LDC.64 R12, c[0x0][0x420] ;  /* 0x00010800ff0ceb82 */ /* 0x000e620000000a00 */
[----:B------:R-:W-:Y:S02]  /*12f50*/  ISETP.NE.AND P1, PT, R18, RZ, PT ;  /* 0x000000ff1200720c */ /* 0x000fe40003f25270 */
[----:B-1----:R-:W-:-:S04]  /*12f60*/  @!P6 LEA R18, P4, R19, R12, 0x2 ;  /* 0x0000000c1312e211 */ /* 0x002fc800078810ff */
[----:B------:R-:W-:Y:S02]  /*12f70*/  @!P6 LEA.HI.X R19, R19, R13, R14, 0x2, P4 ;  /* 0x0000000d1313e211 */ /* 0x000fe400020f140e */
[----:B------:R-:W1:Y:S02]  /*12f80*/  @!P5 LDC.64 R12, c[0x0][0x420] ;  /* 0x00010800ff0cdb82 */ /* 0x000e640000000a00 */
[----:B-1----:R-:W-:-:S04]  /*12f90*/  @!P5 LEA R12, P4, R7, R12, 0x2 ;  /* 0x0000000c070cd211 */ /* 0x002fc800078810ff */
[----:B------:R-:W-:Y:S02]  /*12fa0*/  @!P5 LEA.HI.X R13, R7, R13, R4, 0x2, P4 ;  /* 0x0000000d070dd211 */ /* 0x000fe400020f1404 */
[----:B------:R-:W-:-:S13]  /*12fb0*/  ISETP.GE.AND P4, PT, R2, UR10, PT ;  /* 0x0000000a02007c0c */ /* 0x000fda000bf86270 */
[----:B------:R2:W-:Y:S04]  /*12fc0*/  @!P4 STG.E desc[UR14][R28.64], R22 ;  /* 0x000000161c00c986 */ /* 0x0005e8000c10190e */
[----:B------:R2:W-:Y:S04]  /*12fd0*/  @!P6 STG.E desc[UR14][R18.64], R6 ;  /* 0x000000061200e986 */ /* 0x0005e8000c10190e */
[----:B------:R2:W-:Y:S02]  /*12fe0*/  @!P5 STG.E desc[UR14][R12.64], R3 ;  /* 0x000000030c00d986 */ /* 0x0005e4000c10190e */
.L_x_208:
[----:B------:R-:W-:Y:S05]  /*12ff0*/  BSYNC.RECONVERGENT B0 ;  /* 0x0000000000007941 */ /* 0x000fea0003800200 */
.L_x_207:
[----:B--2---:R-:W-:Y:S01]  /*13000*/  IMAD R13, R5, UR4, R17 ;  /* 0x00000004050d7c24 */ /* 0x004fe2000f8e0211 */
[----:B------:R-:W-:Y:S01]  /*13010*/  BSSY.RECONVERGENT B0, `(.L_x_209) ;  /* 0x000000d000007945 */ /* 0x000fe20003800200 */
[----:B------:R1:W2:Y:S03]  /*13020*/  LDS.128 R4, [R230] ;  /* 0x00000000e6047984 */ /* 0x0002a60000000c00 */
[----:B------:R-:W-:Y:S05]  /*13030*/  @P3 BRA `(.L_x_210) ;  /* 0x0000000000283947 */ /* 0x000fea0003800000 */
[----:B------:R-:W4:Y:S01]  /*13040*/  LDCU.64 UR6, c[0x0][0x408] ;  /* 0x00008100ff0677ac */ /* 0x000f220008000a00 */
[----:B------:R-:W-:Y:S01]  /*13050*/  MOV R12, R16 ;  /* 0x00000010000c7202 */ /* 0x000fe20000000f00 */
[----:B------:R-:W5:Y:S01]  /*13060*/  LDCU.64 UR4, c[0x0][0x3f0] ;  /* 0x00007e00ff0477ac */ /* 0x000f620008000a00 */
[----:B----4-:R-:W-:-:S03]  /*13070*/  IMAD R3, R227, UR6, RZ ;  /* 0x00000006e3037c24 */ /* 0x010fc6000f8e02ff */
[----:B------:R-:W-:-:S04]  /*13080*/  IMAD.WIDE.U32 R14, R226, UR6, R12 ;  /* 0x00000006e20e7c25 */ /* 0x000fc8000f8e000c */
[----:B------:R-:W-:Y:S01]  /*13090*/  IMAD R0, R226, UR7, R3 ;  /* 0x00000007e2007c24 */ /* 0x000fe2000f8e0203 */
[----:B-----5:R-:W-:-:S04]  /*130a0*/  LEA R2, P3, R14, UR4, 0x1 ;  /* 0x000000040e027c11 */ /* 0x020fc8000f8608ff */
[----:B------:R-:W-:-:S04]  /*130b0*/  IADD3 R0, PT, PT, R15, R0, RZ ;  /* 0x000000000f007210 */ /* 0x000fc80007ffe0ff */
[----:B------:R-:W-:-:S05]  /*130c0*/  LEA.HI.X R3, R14, UR5, R0, 0x1, P3 ;  /* 0x000000050e037c11 */ /* 0x000fca00098f0c00 */
[----:B--2---:R4:W-:Y:S02]  /*130d0*/  STG.E.128 desc[UR14][R2.64], R4 ;  /* 0x0000000402007986 */ /* 0x0049e4000c101d0e */
.L_x_210:
[----:B------:R-:W-:Y:S05]  /*130e0*/  BSYNC.RECONVERGENT B0 ;  /* 0x0000000000007941 */ /* 0x000fea0003800200 */
.L_x_209:
[----:B--2-4-:R2:W4:Y:S01]  /*130f0*/  LDS.128 R4, [R230+0x800] ;  /* 0x00080000e6047984 */ /* 0x0145220000000c00 */
        /* <DEDUP_REMOVED lines=15> */
.L_x_212:
[----:B------:R-:W-:Y:S05]  /*131f0*/  BSYNC.RECONVERGENT B0 ;  /* 0x0000000000007941 */ /* 0x000fea0003800200 */
.L_x_211:
[----:B-12---:R-:W1:Y:S01]  /*13200*/  LDS.128 R228, [R230+0x1000] ;  /* 0x00100000e6e47984 */ /* 0x006e620000000c00 */
[----:B------:R-:W-:Y:S04]  /*13210*/  BSSY.RECONVERGENT B0, `(.L_x_213) ;  /* 0x000000f000007945 */ /* 0x000fe80003800200 */
[----:B------:R-:W-:Y:S05]  /*13220*/  @P1 BRA `(.L_x_214) ;  /* 0x0000000000341947 */ /* 0x000fea0003800000 */
[----:B------:R-:W2:Y:S01]  /*13230*/  LDCU.64 UR6, c[0x0][0x408] ;  /* 0x00008100ff0677ac */ /* 0x000ea20008000a00 */
[----:B------:R-:W-:Y:S01]  /*13240*/  IADD3 R2, P1, PT, R226, 0x40, RZ ;  /* 0x00000040e2027810 */ /* 0x000fe20007f3e0ff */
[----:B----4-:R-:W-:Y:S01]  /*13250*/  IMAD.MOV.U32 R4, RZ, RZ, R16 ;  /* 0x000000ffff047224 */ /* 0x010fe200078e0010 */
[----:B------:R-:W-:Y:S01]  /*13260*/  MOV R5, R13 ;  /* 0x0000000d00057202 */ /* 0x000fe20000000f00 */
[----:B------:R-:W4:Y:S02]  /*13270*/  LDCU.64 UR4, c[0x0][0x3f0] ;  /* 0x00007e00ff0477ac */ /* 0x000f240008000a00 */
[----:B------:R-:W-:-:S04]  /*13280*/  IMAD.X R0, RZ, RZ, R227, P1 ;  /* 0x000000ffff007224 */ /* 0x000fc800008e06e3 */
[----:B--2---:R-:W-:Y:S02]  /*13290*/  IMAD R3, R0, UR6, RZ ;  /* 0x0000000600037c24 */ /* 0x004fe4000f8e02ff */
[----:B------:R-:W-:-:S04]  /*132a0*/  IMAD.WIDE.U32 R4, R2, UR6, R4 ;  /* 0x0000000602047c25 */ /* 0x000fc8000f8e0004 */
[----:B------:R-:W-:Y:S01]  /*132b0*/  IMAD R3, R2, UR7, R3 ;  /* 0x0000000702037c24 */ /* 0x000fe2000f8e0203 */
[----:B----4-:R-:W-:-:S04]  /*132c0*/  LEA R2, P1, R4, UR4, 0x1 ;  /* 0x0000000404027c11 */ /* 0x010fc8000f8208ff */
[----:B------:R-:W-:-:S04]  /*132d0*/  IADD3 R3, PT, PT, R5, R3, RZ ;  /* 0x0000000305037210 */ /* 0x000fc80007ffe0ff */
[----:B------:R-:W-:-:S05]  /*132e0*/  LEA.HI.X R3, R4, UR5, R3, 0x1, P1 ;  /* 0x0000000504037c11 */ /* 0x000fca00088f0c03 */
[----:B-1----:R2:W-:Y:S02]  /*132f0*/  STG.E.128 desc[UR14][R2.64], R228 ;  /* 0x000000e402007986 */ /* 0x0025e4000c101d0e */
.L_x_214:
[----:B------:R-:W-:Y:S05]  /*13300*/  BSYNC.RECONVERGENT B0 ;  /* 0x0000000000007941 */ /* 0x000fea0003800200 */
.L_x_213:
[----:B------:R-:W-:Y:S05]  /*13310*/  @P0 EXIT ;  /* 0x000000000000094d */ /* 0x000fea0003800000 */
[----:B------:R-:W5:Y:S01]  /*13320*/  LDCU.64 UR6, c[0x0][0x408] ;  /* 0x00008100ff0677ac */ /* 0x000f620008000a00 */
[----:B------:R-:W-:Y:S01]  /*13330*/  IADD3 R226, P0, PT, R226, 0x60, RZ ;  /* 0x00000060e2e27810 */ /* 0x000fe20007f1e0ff */
[----:B--2---:R-:W-:Y:S01]  /*13340*/  IMAD.MOV.U32 R2, RZ, RZ, R16 ;  /* 0x000000ffff027224 */ /* 0x004fe200078e0010 */
[----:B------:R-:W-:Y:S01]  /*13350*/  MOV R3, R13 ;  /* 0x0000000d00037202 */ /* 0x000fe20000000f00 */
[----:B------:R-:W4:Y:S02]  /*13360*/  LDCU.64 UR4, c[0x0][0x3f0] ;  /* 0x00007e00ff0477ac */ /* 0x000f240008000a00 */
[----:B------:R-:W-:-:S04]  /*13370*/  IMAD.X R227, RZ, RZ, R227, P0 ;  /* 0x000000ffffe37224 */ /* 0x000fc800000e06e3 */
[----:B-----5:R-:W-:Y:S02]  /*13380*/  IMAD R227, R227, UR6, RZ ;  /* 0x00000006e3e37c24 */ /* 0x020fe4000f8e02ff */
[----:B------:R-:W-:-:S04]  /*13390*/  IMAD.WIDE.U32 R2, R226, UR6, R2 ;  /* 0x00000006e2027c25 */ /* 0x000fc8000f8e0002 */
[----:B------:R-:W-:Y:S01]  /*133a0*/  IMAD R227, R226, UR7, R227 ;  /* 0x00000007e2e37c24 */ /* 0x000fe2000f8e02e3 */
[----:B----4-:R-:W-:-:S04]  /*133b0*/  LEA R4, P0, R2, UR4, 0x1 ;  /* 0x0000000402047c11 */ /* 0x010fc8000f8008ff */
[----:B------:R-:W-:-:S04]  /*133c0*/  IADD3 R227, PT, PT, R3, R227, RZ ;  /* 0x000000e303e37210 */ /* 0x000fc80007ffe0ff */
[----:B------:R-:W-:-:S05]  /*133d0*/  LEA.HI.X R5, R2, UR5, R227, 0x1, P0 ;  /* 0x0000000502057c11 */ /* 0x000fca00080f0ce3 */
[----:B---3--:R-:W-:Y:S01]  /*133e0*/  STG.E.128 desc[UR14][R4.64], R8 ;  /* 0x0000000804007986 */ /* 0x008fe2000c101d0e */
[----:B------:R-:W-:Y:S05]  /*133f0*/  EXIT ;  /* 0x000000000000794d */ /* 0x000fea0003800000 */
.L_x_215:
        /* <DEDUP_REMOVED lines=16> */
.L_x_1352:


//--------------------- .text._ZN5flash16flash_fwd_kernelI23Flash_fwd_kernel_traitsILi32ELi128ELi128ELi4ELb0ELb0EN7cutlass10bfloat16_tE19Flash_kernel_traitsILi32ELi128ELi128ELi4ES3_EELb0ELb0ELb1ELb0ELb0ELb0ELb0ELb0EEEvNS_16Flash_fwd_paramsE --------------------------
	.section	.text._ZN5flash16flash_fwd_kernelI23Flash_fwd_kernel_traitsILi32ELi128ELi128ELi4ELb0ELb0EN7cutlass10bfloat16_tE19Flash_kernel_traitsILi32ELi128ELi128ELi4ES3_EELb0ELb0ELb1ELb0ELb0ELb0ELb0ELb0EEEvNS_16Flash_fwd_paramsE,"ax",@progbits
	.align	128
        .global         _ZN5flash16flash_fwd_kernelI23Flash_fwd_kernel_traitsILi32ELi128ELi128ELi4ELb0ELb0EN7cutlass10bfloat16_tE19Flash_kernel_traitsILi32ELi128ELi128ELi4ES3_EELb0ELb0ELb1ELb0ELb0ELb0ELb0ELb0EEEvNS_16Flash_fwd_paramsE
        .type           _ZN5flash16flash_fwd_kernelI23Flash_fwd_kernel_traitsILi32ELi128ELi128ELi4ELb0ELb0EN7cutlass10bfloat16_tE19Flash_kernel_traitsILi32ELi128ELi128ELi4ES3_EELb0ELb0ELb1ELb0ELb0ELb0ELb0ELb0EEEvNS_16Flash_fwd_paramsE,@function
        .size           _ZN5flash16flash_fwd_kernelI23Flash_fwd_kernel_traitsILi32ELi128ELi128ELi4ELb0ELb0EN7cutlass10bfloat16_tE19Flash_kernel_traitsILi32ELi128ELi128ELi4ES3_EELb0ELb0ELb1ELb0ELb0ELb0ELb0ELb0EEEvNS_16Flash_fwd_paramsE,(.L_x_1353 - _ZN5flash16flash_fwd_kernelI23Flash_fwd_kernel_traitsILi32ELi128ELi128ELi4ELb0ELb0EN7cutlass10bfloat16_tE19Flash_kernel_traitsILi32ELi128ELi128ELi4ES3_EELb0ELb0ELb1ELb0ELb0ELb0ELb0ELb0EEEvNS_16Flash_fwd_paramsE)
        .other          _ZN5flash16flash_fwd_kernelI23Flash_fwd_kernel_traitsILi32ELi128ELi128ELi4ELb0ELb0EN7cutlass10bfloat16_tE19Flash_kernel_traitsILi32ELi128ELi128ELi4ES3_EELb0ELb0ELb1ELb0ELb0ELb0ELb0ELb0EEEvNS_16Flash_fwd_paramsE,@"STO_CUDA_ENTRY STV_DEFAULT"
_ZN5flash16flash_fwd_kernelI23Flash_fwd_kernel_traitsILi32ELi128ELi128ELi4ELb0ELb0EN7cutlass10bfloat16_tE19Flash_kernel_traitsILi32ELi128ELi128ELi4ES3_EELb0ELb0ELb1ELb0ELb0ELb0ELb0ELb0EEEvNS_16Flash_fwd_paramsE:
.text._ZN5flash16flash_fwd_kernelI23Flash_fwd_kernel_traitsILi32ELi128ELi128ELi4ELb0ELb0EN7cutlass10bfloat16_tE19Flash_kernel_traitsILi32ELi128ELi128ELi4ES3_EELb0ELb0ELb1ELb0ELb0ELb0ELb0ELb0EEEvNS_16Flash_fwd_paramsE:
        /* <DEDUP_REMOVED lines=22> */
[----:B------:R-:W-:-:S10]  /*0160*/  IMAD.MOV.U32 R4, RZ, RZ, RZ ;  /* 0x000000ffff047224 */ /* 0x000fd400078e00ff */
[C---:B------:R-:W-:Y:S02]  /*0170*/  @P4 IADD3 R12, P3, PT, R8.reuse, UR6, RZ ;  /* 0x00000006080c4c10 */ /* 0x040fe4000ff7e0ff */
[----:B------:R-:W-:Y:S02]  /*0180*/  @P2 IADD3 R6, P1, PT, R8, UR4, RZ ;  /* 0x0000000408062c10 */ /* 0x000fe4000ff3e0ff */
[----:B-1----:R-:W-:-:S04]  /*0190*/  SHF.R.U32.HI R2, RZ, 0x1e, R210 ;  /* 0x0000001eff027819 */ /* 0x002fc800000116d2 */
[C---:B------:R-:W-:Y:S02]  /*01a0*/  @P4 IADD3.X R13, PT, PT, R2.reuse, UR7, RZ, P3, !PT ;  /* 0x00000007020d4c10 */ /* 0x040fe40009ffe4ff */
[----:B------:R-:W-:-:S03]  /*01b0*/  @P2 IADD3.X R7, PT, PT, R2, UR5, RZ, P1, !PT ;  /* 0x0000000502072c10 */ /* 0x000fc60008ffe4ff */
[----:B------:R-:W4:Y:S04]  /*01c0*/  @P4 LDG.E R4, desc[UR16][R12.64] ;  /* 0x000000100c044981 */ /* 0x000f28000c1e1900 */
[----:B------:R1:W4:Y:S01]  /*01d0*/  @P2 LDG.E R5, desc[UR16][R6.64] ;  /* 0x0000001006052981 */ /* 0x000322000c1e1900 */
[----:B------:R-:W1:Y:S01]  /*01e0*/  LDCU.U8 UR4, c[0x0][0x532] ;  /* 0x0000a640ff0477ac */ /* 0x000e620008000000 */
[----:B------:R-:W-:Y:S01]  /*01f0*/  IMAD.MOV.U32 R10, RZ, RZ, -0x1 ;  /* 0xffffffffff0a7424 */ /* 0x000fe200078e00ff */
[----:B-1----:R-:W-:Y:S01]  /*0200*/  ISETP.NE.AND P4, PT, RZ, UR4, PT ;  /* 0x00000004ff007c0c */ /* 0x002fe2000bf85270 */
[----:B------:R-:W1:Y:S02]  /*0210*/  LDC.64 R6, c[0x0][0x468] ;  /* 0x00011a00ff067b82 */ /* 0x000e640000000a00 */
[----:B-1----:R-:W-:-:S02]  /*0220*/  ISETP.EQ.U32.AND P3, PT, R6, RZ, PT ;  /* 0x000000ff0600720c */ /* 0x002fc40003f62070 */
[----:B------:R-:W-:Y:S02]  /*0230*/  IADD3 R8, P1, PT, R8, R6, RZ ;  /* 0x0000000608087210 */ /* 0x000fe40007f3e0ff */
[----:B------:R-:W-:-:S03]  /*0240*/  ISETP.EQ.OR.EX P3, PT, R7, RZ, !P4, P3 ;  /* 0x000000ff0700720c */ /* 0x000fc60006762730 */
[----:B------:R-:W-:Y:S02]  /*0250*/  IMAD.X R9, R2, 0x1, R7, P1 ;  /* 0x0000000102097824 */ /* 0x000fe400008e0607 */
[----:B------:R-:W1:Y:S08]  /*0260*/  @!P2 LDC.64 R2, c[0x0][0x488] ;  /* 0x00012200ff02ab82 */ /* 0x000e700000000a00 */
[----:B------:R1:W5:Y:S01]  /*0270*/  @!P3 LDG.E R10, desc[UR16][R8.64] ;  /* 0x00000010080ab981 */ /* 0x000362000c1e1900 */
[----:B------:R-:W1:Y:S01]  /*0280*/  S2UR UR15, SR_CTAID.X ;  /* 0x00000000000f79c3 */ /* 0x000e620000002500 */
[----:B------:R-:W-:Y:S01]  /*0290*/  ISETP.NE.U32.AND P3, PT, R6, RZ, PT ;  /* 0x000000ff0600720c */ /* 0x000fe20003f65070 */
[----:B------:R-:W3:Y:S01]  /*02a0*/  @!UP0 LDCU UR18, c[0x0][0x434] ;  /* 0x00008680ff1287ac */ /* 0x000ee20008000800 */
[----:B------:R-:W1:Y:S02]  /*02b0*/  S2R R209, SR_CTAID.Z ;  /* 0x0000000000d17919 */ /* 0x000e640000002700 */
[----:B------:R-:W-:-:S02]  /*02c0*/  ISETP.NE.AND.EX P3, PT, R7, RZ, PT, P3 ;  /* 0x000000ff0700720c */ /* 0x000fc40003f65330 */
[----:B-1----:R-:W-:-:S11]  /*02d0*/  @!P2 ISETP.NE.U32.AND P1, PT, R2, RZ, PT ;  /* 0x000000ff0200a20c */ /* 0x002fd60003f25070 */
[----:B------:R-:W1:Y:S01]  /*02e0*/  @!P3 LDC R2, c[0x0][0x438] ;  /* 0x00010e00ff02bb82 */ /* 0x000e620000000800 */
[----:B------:R-:W-:Y:S01]  /*02f0*/  @!P2 ISETP.NE.AND.EX P1, PT, R3, RZ, PT, P1 ;  /* 0x000000ff0300a20c */ /* 0x000fe20003f25310 */
[----:B------:R-:W-:Y:S01]  /*0300*/  USHF.L.U32 UR15, UR15, 0x7, URZ ;  /* 0x000000070f0f7899 */ /* 0x000fe200080006ff */
[----:B--2---:R-:W-:Y:S02]  /*0310*/  R2UR UR14, R11 ;  /* 0x000000000b0e72ca */ /* 0x004fe400000e0000 */
[----:B---3--:R-:W-:-:S03]  /*0320*/  @P0 R2UR UR4, R0 ;  /* 0x00000000000402ca */ /* 0x008fc600000e0000 */
[----:B------:R-:W2:Y:S10]  /*0330*/  @!P2 LDC R0, c[0x0][0x43c] ;  /* 0x00010f00ff00ab82 */ /* 0x000eb40000000800 */
        /* <DEDUP_REMOVED lines=9> */
.L_x_216:
[----:B-----5:R-:W-:Y:S01]  /*03d0*/  @!P2 IADD3 R5, PT, PT, R0, R2, -R4 ;  /* 0x000000020005a210 */ /* 0x020fe20007ffe804 */
[----:B------:R-:W-:Y:S06]  /*03e0*/  @!P0 EXIT ;  /* 0x000000000000894d */ /* 0x000fec0003800000 */
[----:B------:R-:W2:Y:S01]  /*03f0*/  LDC R186, c[0x0][0x504] ;  /* 0x00014100ffba7b82 */ /* 0x000ea20000000800 */
[----:B------:R-:W-:Y:S01]  /*0400*/  VIADD R0, R5, 0x7f ;  /* 0x0000007f05007836 */ /* 0x000fe20000000000 */
[----:B------:R-:W3:Y:S04]  /*0410*/  S2R R208, SR_TID.X ;  /* 0x0000000000d07919 */ /* 0x000ee80000002100 */
[----:B------:R-:W-:Y:S02]  /*0420*/  R2UR UR5, R0 ;  /* 0x00000000000572ca */ /* 0x000fe400000e0000 */
[----:B------:R-:W4:Y:S11]  /*0430*/  LDC R36, c[0x0][0x508] ;  /* 0x00014200ff247b82 */ /* 0x000f360000000800 */
[----:B------:R-:W-:Y:S01]  /*0440*/  UIADD3 UR4, UPT, UPT, UR5, UR15, -UR18 ;  /* 0x0000000f05047290 */ /* 0x000fe2000fffe812 */
[----:B------:R-:W-:-:S02]  /*0450*/  IMAD.U32 R3, RZ, RZ, UR5 ;  /* 0x00000005ff037e24 */ /* 0x000fc4000f8e00ff */
[----:B--2---:R-:W-:-:S03]  /*0460*/  VIADD R186, R186, UR18 ;  /* 0x00000012baba7c36 */ /* 0x004fc60008000000 */
[----:B------:R-:W-:Y:S01]  /*0470*/  SHF.R.S32.HI R3, RZ, 0x1f, R3 ;  /* 0x0000001fff037819 */ /* 0x000fe20000011403 */
[----:B------:R-:W-:Y:S01]  /*0480*/  IMAD.U32 R2, RZ, RZ, UR4 ;  /* 0x00000004ff027e24 */ /* 0x000fe2000f8e00ff */
[----:B------:R-:W-:Y:S02]  /*0490*/  IADD3 R7, PT, PT, -R186, UR15, R5 ;  /* 0x0000000fba077c10 */ /* 0x000fe4000fffe105 */
[----:B------:R-:W-:Y:S02]  /*04a0*/  LEA.HI R3, R3, UR5, RZ, 0x7 ;  /* 0x0000000503037c11 */ /* 0x000fe4000f8f38ff */
[----:B----4-:R-:W-:Y:S02]  /*04b0*/  IADD3 R2, PT, PT, R2, 0x80, R36 ;  /* 0x0000008002027810 */ /* 0x010fe40007ffe024 */
[----:B------:R-:W-:Y:S02]  /*04c0*/  SHF.R.S32.HI R6, RZ, 0x1f, R7 ;  /* 0x0000001fff067819 */ /* 0x000fe40000011407 */
[----:B------:R-:W-:-:S02]  /*04d0*/  SHF.R.S32.HI R0, RZ, 0x1f, R2 ;  /* 0x0000001fff007819 */ /* 0x000fc40000011402 */
[----:B------:R-:W-:Y:S02]  /*04e0*/  LEA.HI R6, R6, R7, RZ, 0x7 ;  /* 0x0000000706067211 */ /* 0x000fe400078f38ff */
[----:B------:R-:W-:Y:S02]  /*04f0*/  LEA.HI R0, R0, R2, RZ, 0x7 ;  /* 0x0000000200007211 */ /* 0x000fe400078f38ff */
[----:B------:R-:W-:Y:S02]  /*0500*/  SHF.R.S32.HI R3, RZ, 0x7, R3 ;  /* 0x00000007ff037819 */ /* 0x000fe40000011403 */
[----:B------:R-:W-:Y:S02]  /*0510*/  SHF.R.S32.HI R6, RZ, 0x7, R6 ;  /* 0x00000007ff067819 */ /* 0x000fe40000011406 */
[----:B------:R-:W-:Y:S02]  /*0520*/  SHF.R.S32.HI R0, RZ, 0x7, R0 ;  /* 0x00000007ff007819 */ /* 0x000fe40000011400 */
[----:B------:R-:W-:-:S02]  /*0530*/  VIMNMX R205, PT, PT, RZ, R6, !PT ;  /* 0x00000006ffcd7248 */ /* 0x000fc40007fe0100 */
[----:B------:R-:W-:-:S04]  /*0540*/  VIMNMX R194, PT, PT, R3, R0, PT ;  /* 0x0000000003c27248 */ /* 0x000fc80003fe0100 */
[----:B------:R-:W-:-:S13]  /*0550*/  ISETP.GT.AND P0, PT, R194, R205, PT ;  /* 0x000000cdc200720c */ /* 0x000fda0003f04270 */
[----:B---3--:R-:W-:Y:S05]  /*0560*/  @P0 BRA `(.L_x_217) ;  /* 0x0000000800b00947 */ /* 0x008fea0003800000 */
[----:B------:R-:W2:Y:S01]  /*0570*/  LDC.U8 R2, c[0x0][0x549] ;  /* 0x00015240ff027b82 */ /* 0x000ea20000000000 */
[----:B------:R-:W-:-:S04]  /*0580*/  MOV R0, UR14 ;  /* 0x0000000e00007c02 */ /* 0x000fc80008000f00 */
[C---:B------:R-:W-:Y:S02]  /*0590*/  ISETP.NE.AND P2, PT, R0.reuse, -0x1, PT ;  /* 0xffffffff0000780c */ /* 0x040fe40003f45270 */
[----:B------:R-:W-:Y:S01]  /*05a0*/  ISETP.NE.AND P0, PT, R0, -0x1, PT ;  /* 0xffffffff0000780c */ /* 0x000fe20003f05270 */
[----:B-1----:R-:W1:Y:S08]  /*05b0*/  LDC.U8 R9, c[0x0][0x548] ;  /* 0x00015200ff097b82 */ /* 0x002e700000000000 */
[----:B------:R-:W3:Y:S01]  /*05c0*/  LDC R8, c[0x0][0x434] ;  /* 0x00010d00ff087b82 */ /* 0x000ee20000000800 */
[----:B--2---:R-:W-:-:S07]  /*05d0*/  ISETP.NE.AND P1, PT, R2, RZ, PT ;  /* 0x000000ff0200720c */ /* 0x004fce0003f25270 */
[----:B------:R-:W2:Y:S01]  /*05e0*/  @!P2 LDC.64 R6, c[0x0][0x400] ;  /* 0x00010000ff06ab82 */ /* 0x000ea20000000a00 */
[----:B-1----:R-:W-:-:S07]  /*05f0*/  ISETP.NE.AND P3, PT, R9, RZ, !P1 ;  /* 0x000000ff0900720c */ /* 0x002fce0004f65270 */
[----:B------:R-:W1:Y:S08]  /*0600*/  @P2 LDC.64 R4, c[0x0][0x408] ;  /* 0x00010200ff042b82 */ /* 0x000e700000000a00 */
[----:B------:R-:W4:Y:S08]  /*0610*/  @P1 LDC.64 R2, c[0x0][0x430] ;  /* 0x00010c00ff021b82 */ /* 0x000f300000000a00 */
[----:B------:R-:W3:Y:S01]  /*0620*/  @P1 LDC R0, c[0x0][0x430] ;  /* 0x00010c00ff001b82 */ /* 0x000ee20000000800 */
[----:B--2---:R-:W-:-:S04]  /*0630*/  @!P2 IMAD.WIDE.U32 R10, R210, R6, RZ ;  /* 0x00000006d20aa225 */ /* 0x004fc800078e00ff */
[----:B------:R-:W-:Y:S02]  /*0640*/  @!P2 IMAD R7, R210, R7, R11 ;  /* 0x00000007d207a224 */ /* 0x000fe400078e020b */
[----:B-1----:R-:W-:Y:S01]  /*0650*/  @P2 IMAD.WIDE.U32 R12, R4, UR14, RZ ;  /* 0x0000000e040c2c25 */ /* 0x002fe2000f8e00ff */
[----:B------:R-:W-:-:S03]  /*0660*/  @!P2 MOV R4, R10 ;  /* 0x0000000a0004a202 */ /* 0x000fc60000000f00 */
        /* <DEDUP_REMOVED lines=14> */
.L_x_218:
[----:B------:R-:W1:Y:S01]  /*0750*/  LDCU UR6, c[0x0][0x440] ;  /* 0x00008800ff0677ac */ /* 0x000e620008000800 */
[----:B------:R-:W2:Y:S01]  /*0760*/  S2R R14, SR_CTAID.X ;  /* 0x00000000000e7919 */ /* 0x000ea20000002500 */
[----:B------:R-:W-:Y:S01]  /*0770*/  IMAD.SHL.U32 R9, R208, 0x8, RZ ;  /* 0x00000008d0097824 */ /* 0x000fe200078e00ff */
[----:B------:R-:W-:Y:S01]  /*0780*/  BSSY.RECONVERGENT B0, `(.L_x_219) ;  /* 0x000002e000007945 */ /* 0x000fe20003800200 */
[----:B----4-:R-:W-:Y:S01]  /*0790*/  IMAD R2, R209, R2, RZ ;  /* 0x00000002d1027224 */ /* 0x010fe200078e02ff */
[----:B------:R-:W4:Y:S01]  /*07a0*/  LDCU.64 UR4, c[0x0][0x410] ;  /* 0x00008200ff0477ac */ /* 0x000f220008000a00 */
[C---:B---3--:R-:W-:Y:S01]  /*07b0*/  IMAD R8, R210.reuse, R8, RZ ;  /* 0x00000008d2087224 */ /* 0x048fe200078e02ff */
[----:B------:R-:W-:Y:S01]  /*07c0*/  LOP3.LUT R9, R9, 0x18, RZ, 0xc0, !PT ;  /* 0x0000001809097812 */ /* 0x000fe200078ec0ff */
[----:B------:R-:W-:Y:S01]  /*07d0*/  @!P3 IMAD R2, R210, R3, R2 ;  /* 0x00000003d202b224 */ /* 0x000fe200078e0202 */
[----:B------:R-:W-:Y:S01]  /*07e0*/  UIADD3 UR18, UPT, UPT, -UR15, UR18, URZ ;  /* 0x000000120f127290 */ /* 0x000fe2000fffe1ff */
[----:B------:R-:W-:Y:S01]  /*07f0*/  @P2 IMAD.MOV.U32 R4, RZ, RZ, R12 ;  /* 0x000000ffff042224 */ /* 0x000fe200078e000c */
[----:B------:R-:W-:Y:S01]  /*0800*/  SEL R3, R8, UR14, !P0 ;  /* 0x0000000e08037c07 */ /* 0x000fe2000c000000 */
[----:B------:R-:W-:Y:S01]  /*0810*/  IMAD R6, R0, UR15, RZ ;  /* 0x0000000f00067c24 */ /* 0x000fe2000f8e02ff */
[----:B------:R-:W-:-:S02]  /*0820*/  SHF.R.U32.HI R8, RZ, 0x2, R208 ;  /* 0x00000002ff087819 */ /* 0x000fc400000116d0 */
[----:B------:R-:W-:Y:S02]  /*0830*/  SHF.R.S32.HI R5, RZ, 0x1f, R3 ;  /* 0x0000001fff057819 */ /* 0x000fe40000011403 */
[----:B------:R-:W-:Y:S02]  /*0840*/  SEL R3, R3, RZ, P3 ;  /* 0x000000ff03037207 */ /* 0x000fe40001800000 */
[C---:B-1----:R-:W-:Y:S02]  /*0850*/  ISETP.GE.AND P5, PT, R9.reuse, UR6, PT ;  /* 0x0000000609007c0c */ /* 0x042fe4000bfa6270 */
[----:B------:R-:W-:Y:S01]  /*0860*/  IADD3 R12, P0, PT, R9, R4, RZ ;  /* 0x00000004090c7210 */ /* 0x000fe20007f1e0ff */
[C---:B------:R-:W-:Y:S01]  /*0870*/  VIADD R4, R8.reuse, 0x60 ;  /* 0x0000006008047836 */ /* 0x040fe20000000000 */
[----:B------:R-:W-:Y:S02]  /*0880*/  ISETP.GE.OR P6, PT, R8, UR18, P5 ;  /* 0x0000001208007c0c */ /* 0x000fe4000afc6670 */
[----:B------:R-:W-:Y:S01]  /*0890*/  SEL R5, R5, RZ, P3 ;  /* 0x000000ff05057207 */ /* 0x000fe20001800000 */
[----:B------:R-:W-:Y:S01]  /*08a0*/  IMAD.X R13, RZ, RZ, R7, P0 ;  /* 0x000000ffff0d7224 */ /* 0x000fe200000e0607 */
[----:B------:R-:W-:-:S02]  /*08b0*/  IADD3 R3, P3, P2, R6, R3, R2 ;  /* 0x0000000306037210 */ /* 0x000fc40007a7e002 */
[----:B------:R-:W-:Y:S01]  /*08c0*/  SHF.R.S32.HI R6, RZ, 0x1f, R6 ;  /* 0x0000001fff067819 */ /* 0x000fe20000011406 */
[----:B----4-:R-:W-:Y:S01]  /*08d0*/  IMAD.WIDE.U32 R12, R209, UR4, R12 ;  /* 0x00000004d10c7c25 */ /* 0x010fe2000f8e000c */
[----:B------:R-:W-:Y:S02]  /*08e0*/  SHF.R.S32.HI R2, RZ, 0x1f, R2 ;  /* 0x0000001fff027819 */ /* 0x000fe40000011402 */
[----:B------:R-:W-:Y:S01]  /*08f0*/  ISETP.NE.AND P1, PT, R9, RZ, PT ;  /* 0x000000ff0900720c */ /* 0x000fe20003f25270 */
[----:B------:R-:W-:Y:S01]  /*0900*/  IMAD.MOV.U32 R9, RZ, RZ, RZ ;  /* 0x000000ffff097224 */ /* 0x000fe200078e00ff */
[----:B------:R-:W-:Y:S01]  /*0910*/  IADD3.X R2, PT, PT, R6, R5, R2, P3, P2 ;  /* 0x0000000506027210 */ /* 0x000fe20001fe4402 */
[C---:B------:R-:W-:Y:S01]  /*0920*/  VIADD R6, R8.reuse, 0x20 ;  /* 0x0000002008067836 */ /* 0x040fe20000000000 */
[C---:B------:R-:W-:Y:S01]  /*0930*/  ISETP.GE.OR P4, PT, R8.reuse, UR18, P1 ;  /* 0x0000001208007c0c */ /* 0x040fe20008f86670 */
[----:B------:R-:W-:Y:S02]  /*0940*/  VIADD R5, R8, 0x40 ;  /* 0x0000004008057836 */ /* 0x000fe40000000000 */
[----:B------:R-:W-:Y:S01]  /*0950*/  IMAD R17, R209, UR5, R13 ;  /* 0x00000005d1117c24 */ /* 0x000fe2000f8e020d */
[----:B------:R-:W-:Y:S01]  /*0960*/  ISETP.GE.OR P3, PT, R6, UR18, P1 ;  /* 0x0000001206007c0c */ /* 0x000fe20008f66670 */
[----:B--2---:R-:W-:Y:S01]  /*0970*/  IMAD.WIDE.U32 R14, R14, 0x80, R8 ;  /* 0x000000800e0e7825 */ /* 0x004fe200078e0008 */
[----:B------:R-:W-:-:S02]  /*0980*/  ISETP.GE.OR P2, PT, R5, UR18, P1 ;  /* 0x0000001205007c0c */ /* 0x000fc40008f46670 */
[----:B------:R-:W-:Y:S02]  /*0990*/  ISETP.GE.OR P1, PT, R4, UR18, P1 ;  /* 0x0000001204007c0c */ /* 0x000fe40008f26670 */
[----:B------:R-:W-:Y:S01]  /*09a0*/  ISETP.GE.OR P0, PT, R6, UR18, P5 ;  /* 0x0000001206007c0c */ /* 0x000fe2000af06670 */
        /* <DEDUP_REMOVED lines=11> */
.L_x_220:
[----:B------:R-:W-:Y:S05]  /*0a60*/  BSYNC.RECONVERGENT B0 ;  /* 0x0000000000007941 */ /* 0x000fea0003800200 */
.L_x_219:
[----:B------:R-:W-:Y:S01]  /*0a70*/  BSSY.RECONVERGENT B0, `(.L_x_221) ;  /* 0x0000011000007945 */ /* 0x000fe20003800200 */
[----:B------:R-:W-:Y:S02]  /*0a80*/  ISETP.GE.OR P6, PT, R5, UR18, P5 ;  /* 0x0000001205007c0c */ /* 0x000fe4000afc6670 */
[----:B------:R-:W-:Y:S01]  /*0a90*/  ISETP.GE.OR P5, PT, R4, UR18, P5 ;  /* 0x0000001204007c0c */ /* 0x000fe2000afa6670 */
[----:B------:R-:W-:-:S12]  /*0aa0*/  @P0 BRA `(.L_x_222) ;  /* 0x0000000000340947 */ /* 0x000fd80003800000 */
[----:B------:R-:W2:Y:S01]  /*0ab0*/  LDCU.64 UR6, c[0x0][0x408] ;  /* 0x00008100ff0677ac */ /* 0x000ea20008000a00 */
[----:B------:R-:W-:Y:S01]  /*0ac0*/  IADD3 R10, P0, PT, R14, 0x20, RZ ;  /* 0x000000200e0a7810 */ /* 0x000fe20007f1e0ff */
[----:B-1----:R-:W-:Y:S01]  /*0ad0*/  IMAD.MOV.U32 R18, RZ, RZ, R12 ;  /* 0x000000ffff127224 */ /* 0x002fe200078e000c */
        /* <DEDUP_REMOVED lines=10> */
.L_x_222:
[----:B------:R-:W-:Y:S05]  /*0b80*/  BSYNC.RECONVERGENT B0 ;  /* 0x0000000000007941 */ /* 0x000fea0003800200 */
.L_x_221:
[----:B------:R-:W-:Y:S04]  /*0b90*/  BSSY.RECONVERGENT B0, `(.L_x_223) ;  /* 0x000000f000007945 */ /* 0x000fe80003800200 */
[----:B------:R-:W-:Y:S05]  /*0ba0*/  @P6 BRA `(.L_x_224) ;  /* 0x0000000000346947 */ /* 0x000fea0003800000 */
[----:B------:R-:W3:Y:S01]  /*0bb0*/  LDCU.64 UR6, c[0x0][0x408] ;  /* 0x00008100ff0677ac */ /* 0x000ee20008000a00 */
[----:B--2---:R-:W-:Y:S01]  /*0bc0*/  IADD3 R10, P0, PT, R14, 0x40, RZ ;  /* 0x000000400e0a7810 */ /* 0x004fe20007f1e0ff */
[----:B-1----:R-:W-:Y:S01]  /*0bd0*/  IMAD.MOV.U32 R18, RZ, RZ, R12 ;  /* 0x000000ffff127224 */ /* 0x002fe200078e000c */
[----:B------:R-:W-:Y:S01]  /*0be0*/  MOV R19, R17 ;  /* 0x0000001100137202 */ /* 0x000fe20000000f00 */
[----:B------:R-:W1:Y:S02]  /*0bf0*/  LDCU.64 UR4, c[0x0][0x3f0] ;  /* 0x00007e00ff0477ac */ /* 0x000e640008000a00 */
[----:B------:R-:W-:-:S04]  /*0c00*/  IMAD.X R7, RZ, RZ, R15, P0 ;  /* 0x000000ffff077224 */ /* 0x000fc800000e060f */
[----:B---3--:R-:W-:Y:S02]  /*0c10*/  IMAD R7, R7, UR6, RZ ;  /* 0x0000000607077c24 */ /* 0x008fe4000f8e02ff */
[----:B------:R-:W-:-:S04]  /*0c20*/  IMAD.WIDE.U32 R18, R10, UR6, R18 ;  /* 0x000000060a127c25 */ /* 0x000fc8000f8e0012 */
[----:B------:R-:W-:Y:S01]  /*0c30*/  IMAD R7, R10, UR7, R7 ;  /* 0x000000070a077c24 */ /* 0x000fe2000f8e0207 */
[----:B-1----:R-:W-:-:S04]  /*0c40*/  LEA R10, P0, R18, UR4, 0x1 ;  /* 0x00000004120a7c11 */ /* 0x002fc8000f8008ff */
[----:B------:R-:W-:-:S04]  /*0c50*/  IADD3 R7, PT, PT, R19, R7, RZ ;  /* 0x0000000713077210 */ /* 0x000fc80007ffe0ff */
[----:B------:R-:W-:-:S05]  /*0c60*/  LEA.HI.X R11, R18, UR5, R7, 0x1, P0 ;  /* 0x00000005120b7c11 */ /* 0x000fca00080f0c07 */
[----:B------:R3:W-:Y:S02]  /*0c70*/  STG.E.128 desc[UR16][R10.64], RZ ;  /* 0x000000ff0a007986 */ /* 0x0007e4000c101d10 */
.L_x_224:
[----:B------:R-:W-:Y:S05]  /*0c80*/  BSYNC.RECONVERGENT B0 ;  /* 0x0000000000007941 */ /* 0x000fea0003800200 */
.L_x_223:
[----:B------:R-:W-:Y:S04]  /*0c90*/  BSSY.RECONVERGENT B0, `(.L_x_225) ;  /* 0x000000e000007945 */ /* 0x000fe80003800200 */
[----:B------:R-:W-:Y:S05]  /*0ca0*/  @P5 BRA `(.L_x_226) ;  /* 0x0000000000305947 */ /* 0x000fea0003800000 */
[----:B------:R-:W4:Y:S01]  /*0cb0*/  LDCU.64 UR6, c[0x0][0x408] ;  /* 0x00008100ff0677ac */ /* 0x000f220008000a00 */
[----:B------:R-:W-:Y:S02]  /*0cc0*/  IADD3 R7, P0, PT, R14, 0x60, RZ ;  /* 0x000000600e077810 */ /* 0x000fe40007f1e0ff */
[----:B------:R-:W-:Y:S01]  /*0cd0*/  MOV R13, R17 ;  /* 0x00000011000d7202 */ /* 0x000fe20000000f00 */
[----:B------:R-:W5:Y:S01]  /*0ce0*/  LDCU.64 UR4, c[0x0][0x3f0] ;  /* 0x00007e00ff0477ac */ /* 0x000f620008000a00 */
[----:B--23--:R-:W-:-:S05]  /*0cf0*/  IADD3.X R10, PT, PT, RZ, R15, RZ, P0, !PT ;  /* 0x0000000fff0a7210 */ /* 0x00cfca00007fe4ff */
[----:B----4-:R-:W-:Y:S02]  /*0d00*/  IMAD R10, R10, UR6, RZ ;  /* 0x000000060a0a7c24 */ /* 0x010fe4000f8e02ff */
[----:B------:R-:W-:-:S04]  /*0d10*/  IMAD.WIDE.U32 R12, R7, UR6, R12 ;  /* 0x00000006070c7c25 */ /* 0x000fc8000f8e000c */
[----:B------:R-:W-:Y:S01]  /*0d20*/  IMAD R10, R7, UR7, R10 ;  /* 0x00000007070a7c24 */ /* 0x000fe2000f8e020a */
[----:B-----5:R-:W-:-:S04]  /*0d30*/  LEA R14, P0, R12, UR4, 0x1 ;  /* 0x000000040c0e7c11 */ /* 0x020fc8000f8008ff */
[----:B------:R-:W-:-:S04]  /*0d40*/  IADD3 R10, PT, PT, R13, R10, RZ ;  /* 0x0000000a0d0a7210 */ /* 0x000fc80007ffe0ff */
[----:B------:R-:W-:-:S05]  /*0d50*/  LEA.HI.X R15, R12, UR5, R10, 0x1, P0 ;  /* 0x000000050c0f7c11 */ /* 0x000fca00080f0c0a */
[----:B------:R4:W-:Y:S02]  /*0d60*/  STG.E.128 desc[UR16][R14.64], RZ ;  /* 0x000000ff0e007986 */ /* 0x0009e4000c101d10 */
.L_x_226:
[----:B------:R-:W-:Y:S05]  /*0d70*/  BSYNC.RECONVERGENT B0 ;  /* 0x0000000000007941 */ /* 0x000fea0003800200 */
.L_x_225:
[----:B------:R-:W-:Y:S04]  /*0d80*/  BSSY.RECONVERGENT B0, `(.L_x_227) ;  /* 0x000000a000007945 */ /* 0x000fe80003800200 */
[----:B------:R-:W-:Y:S05]  /*0d90*/  @P4 BRA `(.L_x_228) ;  /* 0x0000000000204947 */ /* 0x000fea0003800000 */
[----:B------:R-:W2:Y:S01]  /*0da0*/  LDCU.64 UR4, c[0x0][0x420] ;  /* 0x00008400ff0477ac */ /* 0x000ea20008000a00 */
[----:B------:R-:W-:-:S05]  /*0db0*/  IMAD R7, R8, R0, RZ ;  /* 0x0000000008077224 */ /* 0x000fca00078e02ff */
[----:B------:R-:W-:-:S04]  /*0dc0*/  IADD3 R8, P0, PT, R7, R3, RZ ;  /* 0x0000000307087210 */ /* 0x000fc80007f1e0ff */
[----:B------:R-:W-:Y:S02]  /*0dd0*/  LEA.HI.X.SX32 R7, R7, R2, 0x1, P0 ;  /* 0x0000000207077211 */ /* 0x000fe400000f0eff */
[----:B--23--:R-:W-:-:S04]  /*0de0*/  LEA R10, P0, R8, UR4, 0x2 ;  /* 0x00000004080a7c11 */ /* 0x00cfc8000f8010ff */
[----:B------:R-:W-:Y:S01]  /*0df0*/  LEA.HI.X R11, R8, UR5, R7, 0x2, P0 ;  /* 0x00000005080b7c11 */ /* 0x000fe200080f1407 */
[----:B------:R-:W-:-:S05]  /*0e00*/  IMAD.MOV.U32 R7, RZ, RZ, 0x7f800000 ;  /* 0x7f800000ff077424 */ /* 0x000fca00078e00ff */
[----:B------:R2:W-:Y:S03]  /*0e10*/  STG.E desc[UR16][R10.64], R7 ;  /* 0x000000070a007986 */ /* 0x0005e6000c101910 */
.L_x_228:
[----:B------:R-:W-:Y:S05]  /*0e20*/  BSYNC.RECONVERGENT B0 ;  /* 0x0000000000007941 */ /* 0x000fea0003800200 */
.L_x_227:
[----:B------:R-:W-:Y:S04]  /*0e30*/  BSSY.RECONVERGENT B0, `(.L_x_229) ;  /* 0x000000a000007945 */ /* 0x000fe80003800200 */
[----:B------:R-:W-:Y:S05]  /*0e40*/  @P3 BRA `(.L_x_230) ;  /* 0x0000000000203947 */ /* 0x000fea0003800000 */
[----:B------:R-:W5:Y:S01]  /*0e50*/  LDCU.64 UR4, c[0x0][0x420] ;  /* 0x00008400ff0477ac */ /* 0x000f620008000a00 */
[----:B------:R-:W-:-:S05]  /*0e60*/  IMAD R6, R6, R0, RZ ;  /* 0x0000000006067224 */ /* 0x000fca00078e02ff */
[----:B--2---:R-:W-:-:S04]  /*0e70*/  IADD3 R7, P0, PT, R6, R3, RZ ;  /* 0x0000000306077210 */ /* 0x004fc80007f1e0ff */
[----:B------:R-:W-:Y:S02]  /*0e80*/  LEA.HI.X.SX32 R6, R6, R2, 0x1, P0 ;  /* 0x0000000206067211 */ /* 0x000fe400000f0eff */
[----:B-----5:R-:W-:-:S04]  /*0e90*/  LEA R8, P0, R7, UR4, 0x2 ;  /* 0x0000000407087c11 */ /* 0x020fc8000f8010ff */
[----:B------:R-:W-:Y:S01]  /*0ea0*/  LEA.HI.X R9, R7, UR5, R6, 0x2, P0 ;  /* 0x0000000507097c11 */ /* 0x000fe200080f1406 */
[----:B------:R-:W-:-:S05]  /*0eb0*/  IMAD.MOV.U32 R6, RZ, RZ, 0x7f800000 ;  /* 0x7f800000ff067424 */ /* 0x000fca00078e00ff */
[----:B------:R2:W-:Y:S03]  /*0ec0*/  STG.E desc[UR16][R8.64], R6 ;  /* 0x0000000608007986 */ /* 0x0005e6000c101910 */
.L_x_230:
[----:B------:R-:W-:Y:S05]  /*0ed0*/  BSYNC.RECONVERGENT B0 ;  /* 0x0000000000007941 */ /* 0x000fea0003800200 */
.L_x_229:
        /* <DEDUP_REMOVED lines=10> */
.L_x_232:
[----:B------:R-:W-:Y:S05]  /*0f80*/  BSYNC.RECONVERGENT B0 ;  /* 0x0000000000007941 */ /* 0x000fea0003800200 */
.L_x_231:
[----:B------:R-:W-:Y:S05]  /*0f90*/  @P1 EXIT ;  /* 0x000000000000194d */ /* 0x000fea0003800000 */
[----:B------:R-:W5:Y:S01]  /*0fa0*/  LDCU.64 UR4, c[0x0][0x420] ;  /* 0x00008400ff0477ac */ /* 0x000f620008000a00 */
[----:B------:R-:W-:-:S05]  /*0fb0*/  IMAD R0, R4, R0, RZ ;  /* 0x0000000004007224 */ /* 0x000fca00078e02ff */
[----:B------:R-:W-:-:S04]  /*0fc0*/  IADD3 R3, P0, PT, R0, R3, RZ ;  /* 0x0000000300037210 */ /* 0x000fc80007f1e0ff */
[----:B------:R-:W-:Y:S02]  /*0fd0*/  LEA.HI.X.SX32 R0, R0, R2, 0x1, P0 ;  /* 0x0000000200007211 */ /* 0x000fe400000f0eff */
[----:B-----5:R-:W-:-:S04]  /*0fe0*/  LEA R2, P0, R3, UR4, 0x2 ;  /* 0x0000000403027c11 */ /* 0x020fc8000f8010ff */
[----:B------:R-:W-:Y:S01]  /*0ff0*/  LEA.HI.X R3, R3, UR5, R0, 0x2, P0 ;  /* 0x0000000503037c11 */ /* 0x000fe200080f1400 */
[----:B------:R-:W-:-:S05]  /*1000*/  IMAD.MOV.U32 R0, RZ, RZ, 0x7f800000 ;  /* 0x7f800000ff007424 */ /* 0x000fca00078e00ff */
[----:B------:R-:W-:Y:S01]  /*1010*/  STG.E desc[UR16][R2.64], R0 ;  /* 0x0000000002007986 */ /* 0x000fe2000c101910 */
[----:B------:R-:W-:Y:S05]  /*1020*/  EXIT ;  /* 0x000000000000794d */ /* 0x000fea0003800000 */
.L_x_217:
[----:B------:R-:W-:Y:S02]  /*1030*/  MOV R0, UR14 ;  /* 0x0000000e00007c02 */ /* 0x000fe40008000f00 */
[----:B------:R-:W-:Y:S02]  /*1040*/  ISETP.NE.AND P2, PT, R10, -0x1, PT ;  /* 0xffffffff0a00780c */ /* 0x000fe40003f45270 */
[----:B------:R-:W-:-:S13]  /*1050*/  ISETP.NE.AND P0, PT, R0, -0x1, PT ;  /* 0xffffffff0000780c */ /* 0x000fda0003f05270 */
[----:B------:R-:W2:Y:S08]  /*1060*/  @!P0 LDC.64 R6, c[0x0][0x398] ;  /* 0x0000e600ff068b82 */ /* 0x000eb00000000a00 */
[----:B------:R-:W1:Y:S01]  /*1070*/  @P0 LDC.64 R2, c[0x0][0x3b0] ;  /* 0x0000ec00ff020b82 */ /* 0x000e620000000a00 */
[----:B--2---:R-:W-:-:S04]  /*1080*/  @!P0 IMAD.WIDE.U32 R12, R210, R6, RZ ;  /* 0x00000006d20c8225 */ /* 0x004fc800078e00ff */
[----:B------:R-:W-:Y:S02]  /*1090*/  @!P0 IMAD R0, R210, R7, R13 ;  /* 0x00000007d2008224 */ /* 0x000fe400078e020d */
[----:B-1----:R-:W-:-:S04]  /*10a0*/  @P0 IMAD.WIDE.U32 R8, R2, UR14, RZ ;  /* 0x0000000e02080c25 */ /* 0x002fc8000f8e00ff */
        /* <DEDUP_REMOVED lines=11> */
[----:B------:R-:W-:Y:S02]  /*1160*/  IADD3 R3, PT, PT, R7, R2, RZ ;  /* 0x0000000207037210 */ /* 0x000fe40007ffe0ff */
[----:B------:R-:W-:-:S05]  /*1170*/  MOV R2, R6 ;  /* 0x0000000600027202 */ /* 0x000fca0000000f00 */
[----:B--2---:R-:W-:-:S04]  /*1180*/  IMAD.WIDE.U32 R8, R210, UR6, R2 ;  /* 0x00000006d2087c25 */ /* 0x004fc8000f8e0002 */
[----:B------:R-:W-:Y:S01]  /*1190*/  IMAD R9, R210, UR7, R9 ;  /* 0x00000007d2097c24 */ /* 0x000fe2000f8e0209 */
[----:B------:R-:W-:Y:S06]  /*11a0*/  BRA `(.L_x_234) ;  /* 0x0000000000187947 */ /* 0x000fec0003800000 */
.L_x_233:
[----:B------:R-:W1:Y:S01]  /*11b0*/  LDC.64 R38, c[0x0][0x3b8] ;  /* 0x0000ee00ff267b82 */ /* 0x000e620000000a00 */
[----:B------:R-:W-:-:S05]  /*11c0*/  IADD3 R2, PT, PT, R4, R10, RZ ;  /* 0x0000000a04027210 */ /* 0x000fca0007ffe0ff */
[C---:B-1----:R-:W-:Y:S02]  /*11d0*/  IMAD R9, R2.reuse, R39, RZ ;  /* 0x0000002702097224 */ /* 0x042fe400078e02ff */
[----:B------:R-:W-:-:S05]  /*11e0*/  IMAD.WIDE.U32 R2, R2, R38, RZ ;  /* 0x0000002602027225 */ /* 0x000fca00078e00ff */
[----:B------:R-:W-:Y:S02]  /*11f0*/  IADD3 R9, PT, PT, R3, R9, RZ ;  /* 0x0000000903097210 */ /* 0x000fe40007ffe0ff */
[----:B------:R-:W-:-:S07]  /*1200*/  MOV R8, R2 ;  /* 0x0000000200087202 */ /* 0x000fce0000000f00 */
.L_x_234:
        /* <DEDUP_REMOVED lines=39> */
.L_x_235:
[----:B------:R-:W1:Y:S01]  /*1480*/  LDC.64 R6, c[0x0][0x3c0] ;  /* 0x0000f000ff067b82 */ /* 0x000e620000000a00 */
[----:B------:R-:W-:-:S05]  /*1490*/  IADD3 R4, PT, PT, R4, R10, RZ ;  /* 0x0000000a04047210 */ /* 0x000fca0007ffe0ff */
[C---:B-1----:R-:W-:Y:S02]  /*14a0*/  IMAD R3, R4.reuse, R7, RZ ;  /* 0x0000000704037224 */ /* 0x042fe400078e02ff */
[----:B------:R-:W-:-:S05]  /*14b0*/  IMAD.WIDE.U32 R16, R4, R6, RZ ;  /* 0x0000000604107225 */ /* 0x000fca00078e00ff */
[----:B------:R-:W-:-:S07]  /*14c0*/  IADD3 R3, PT, PT, R17, R3, RZ ;  /* 0x0000000311037210 */ /* 0x000fce0007ffe0ff */
.L_x_236:
[C---:B------:R-:W-:Y:S01]  /*14d0*/  IMAD.SHL.U32 R211, R208.reuse, 0x8, RZ ;  /* 0x00000008d0d37824 */ /* 0x040fe200078e00ff */
[----:B------:R-:W1:Y:S01]  /*14e0*/  LDCU.128 UR4, c[0x0][0x3d0] ;  /* 0x00007a00ff0477ac */ /* 0x000e620008000c00 */
[----:B------:R-:W2:Y:S01]  /*14f0*/  S2R R206, SR_CTAID.X ;  /* 0x0000000000ce7919 */ /* 0x000ea20000002500 */
[----:B------:R-:W-:Y:S01]  /*1500*/  SHF.R.S32.HI R201, RZ, 0x1f, R2 ;  /* 0x0000001fffc97819 */ /* 0x000fe20000011402 */
[----:B------:R-:W3:Y:S01]  /*1510*/  S2UR UR19, SR_CgaCtaId ;  /* 0x00000000001379c3 */ /* 0x000ee20000008800 */
[----:B------:R-:W-:Y:S01]  /*1520*/  LOP3.LUT R199, R211, 0x18, RZ, 0xc0, !PT ;  /* 0x00000018d3c77812 */ /* 0x000fe200078ec0ff */
[----:B------:R-:W4:Y:S01]  /*1530*/  LDCU.64 UR12, c[0x0][0x388] ;  /* 0x00007100ff0c77ac */ /* 0x000f220008000a00 */
[--C-:B------:R-:W-:Y:S01]  /*1540*/  SHF.R.U32.HI R200, RZ, 0x2, R208.reuse ;  /* 0x00000002ffc87819 */ /* 0x100fe200000116d0 */
[C---:B------:R-:W-:Y:S01]  /*1550*/  IMAD.SHL.U32 R14, R208.reuse, 0x20, RZ ;  /* 0x00000020d00e7824 */ /* 0x040fe200078e00ff */
[----:B------:R-:W-:Y:S01]  /*1560*/  IADD3 R8, P0, PT, R199, R8, RZ ;  /* 0x00000008c7087210 */ /* 0x000fe20007f1e0ff */
[----:B------:R-:W5:Y:S01]  /*1570*/  LDCU.64 UR10, c[0x0][0x390] ;  /* 0x00007200ff0a77ac */ /* 0x000f620008000a00 */
[----:B------:R-:W-:Y:S01]  /*1580*/  LOP3.LUT R4, R211, 0xd8, RZ, 0xc0, !PT ;  /* 0x000000d8d3047812 */ /* 0x000fe200078ec0ff */
[----:B------:R-:W-:Y:S01]  /*1590*/  IMAD.SHL.U32 R10, R208, 0x4, RZ ;  /* 0x00000004d00a7824 */ /* 0x000fe200078e00ff */
[----:B------:R-:W-:Y:S01]  /*15a0*/  LOP3.LUT R11, R14, 0xc0, RZ, 0xc0, !PT ;  /* 0x000000c00e0b7812 */ /* 0x000fe200078ec0ff */
[----:B------:R-:W-:Y:S01]  /*15b0*/  IMAD.X R9, RZ, RZ, R9, P0 ;  /* 0x000000ffff097224 */ /* 0x000fe200000e0609 */
[----:B------:R-:W-:Y:S01]  /*15c0*/  IADD3 R16, P0, PT, R199, R16, RZ ;  /* 0x00000010c7107210 */ /* 0x000fe20007f1e0ff */
[----:B------:R-:W2:Y:S01]  /*15d0*/  LDCU.64 UR8, c[0x0][0x3c8] ;  /* 0x00007900ff0877ac */ /* 0x000ea20008000a00 */
[----:B------:R-:W-:Y:S01]  /*15e0*/  LOP3.LUT R4, R4, 0x18, R208, 0x78, !PT ;  /* 0x0000001804047812 */ /* 0x000fe200078e78d0 */
[----:B------:R-:W-:Y:S01]  /*15f0*/  IMAD.WIDE.U32 R8, R200, R38, R8 ;  /* 0x00000026c8087225 */ /* 0x000fe200078e0008 */
[----:B------:R-:W-:Y:S01]  /*1600*/  LOP3.LUT R10, R11, 0x18, R10, 0xf8, !PT ;  /* 0x000000180b0a7812 */ /* 0x000fe200078ef80a */
[----:B------:R-:W-:Y:S01]  /*1610*/  BSSY.RECONVERGENT B0, `(.L_x_237) ;  /* 0x0000032000007945 */ /* 0x000fe20003800200 */
[----:B------:R-:W-:Y:S01]  /*1620*/  LOP3.LUT R211, R4, 0x1f20, R211, 0xf8, !PT ;  /* 0x00001f2004d37812 */ /* 0x000fe200078ef8d3 */
[----:B-1----:R-:W-:Y:S01]  /*1630*/  IMAD R203, R201, UR4, RZ ;  /* 0x00000004c9cb7c24 */ /* 0x002fe2000f8e02ff */
[----:B------:R-:W-:Y:S01]  /*1640*/  SHF.R.U32.HI R187, RZ, 0x1, R208 ;  /* 0x00000001ffbb7819 */ /* 0x000fe200000116d0 */
[----:B------:R-:W-:Y:S01]  /*1650*/  IMAD.X R17, RZ, RZ, R3, P0 ;  /* 0x000000ffff117224 */ /* 0x000fe200000e0603 */
[----:B------:R-:W-:Y:S01]  /*1660*/  IADD3 R12, P0, PT, R199, R12, RZ ;  /* 0x0000000cc70c7210 */ /* 0x000fe20007f1e0ff */
[----:B------:R-:W-:Y:S01]  /*1670*/  IMAD R203, R2, UR5, R203 ;  /* 0x0000000502cb7c24 */ /* 0x000fe2000f8e02cb */
[----:B------:R-:W-:Y:S01]  /*1680*/  UIADD3 UR5, UPT, UPT, -UR15, UR18, URZ ;  /* 0x000000120f057290 */ /* 0x000fe2000fffe1ff */
[----:B------:R-:W-:Y:S01]  /*1690*/  IMAD R9, R200, R39, R9 ;  /* 0x00000027c8097224 */ /* 0x000fe200078e0209 */
[----:B------:R-:W-:Y:S01]  /*16a0*/  LOP3.LUT R185, R10, 0x8, R187, 0x78, !PT ;  /* 0x000000080ab97812 */ /* 0x000fe200078e78bb */
[----:B------:R-:W-:-:S03]  /*16b0*/  IMAD.WIDE.U32 R16, R200, R6, R16 ;  /* 0x00000006c8107225 */ /* 0x000fc600078e0010 */
[----:B------:R-:W-:Y:S01]  /*16c0*/  ISETP.GE.AND P2, PT, R200, UR5, PT ;  /* 0x00000005c8007c0c */ /* 0x000fe2000bf46270 */
[----:B------:R-:W-:Y:S02]  /*16d0*/  IMAD R201, R201, UR6, RZ ;  /* 0x00000006c9c97c24 */ /* 0x000fe4000f8e02ff */
[----:B------:R-:W-:Y:S01]  /*16e0*/  IMAD.WIDE.U32 R8, R2, UR4, R8 ;  /* 0x0000000402087c25 */ /* 0x000fe2000f8e0008 */
[----:B------:R-:W-:Y:S02]  /*16f0*/  UMOV UR4, 0x400 ;  /* 0x0000040000047882 */ /* 0x000fe40000000000 */
[----:B---3--:R-:W-:Y:S01]  /*1700*/  ULEA UR4, UR19, UR4, 0x18 ;  /* 0x0000000413047291 */ /* 0x008fe2000f8ec0ff */
[----:B------:R-:W-:Y:S01]  /*1710*/  IMAD R17, R200, R7, R17 ;  /* 0x00000007c8117224 */ /* 0x000fe200078e0211 */
[----:B----4-:R-:W-:Y:S01]  /*1720*/  LEA R204, P1, R8, UR12, 0x1 ;  /* 0x0000000c08cc7c11 */ /* 0x010fe2000f8208ff */
[C---:B------:R-:W-:Y:S02]  /*1730*/  IMAD R201, R2.reuse, UR7, R201 ;  /* 0x0000000702c97c24 */ /* 0x040fe4000f8e02c9 */
[----:B------:R-:W-:Y:S01]  /*1740*/  IMAD.IADD R203, R9, 0x1, R203 ;  /* 0x0000000109cb7824 */ /* 0x000fe200078e02cb */
[----:B------:R-:W-:Y:S01]  /*1750*/  LEA R211, R211, UR4, 0x1 ;  /* 0x00000004d3d37c11 */ /* 0x000fe2000f8e08ff */
[----:B------:R-:W-:-:S03]  /*1760*/  IMAD.WIDE.U32 R2, R2, UR6, R16 ;  /* 0x0000000602027c25 */ /* 0x000fc6000f8e0010 */
[----:B------:R-:W-:Y:S01]  /*1770*/  LEA.HI.X R203, R8, UR13, R203, 0x1, P1 ;  /* 0x0000000d08cb7c11 */ /* 0x000fe200088f0ccb */
[----:B------:R-:W-:Y:S01]  /*1780*/  IMAD.X R13, RZ, RZ, R0, P0 ;  /* 0x000000ffff0d7224 */ /* 0x000fe200000e0600 */
[----:B-----5:R-:W-:Y:S01]  /*1790*/  LEA R202, P1, R2, UR10, 0x1 ;  /* 0x0000000a02ca7c11 */ /* 0x020fe2000f8208ff */
[----:B------:R-:W-:Y:S01]  /*17a0*/  IMAD.IADD R201, R3, 0x1, R201 ;  /* 0x0000000103c97824 */ /* 0x000fe200078e02c9 */
[----:B--2---:R-:W-:Y:S01]  /*17b0*/  LEA R207, P0, R206, R200, 0x7 ;  /* 0x000000c8cecf7211 */ /* 0x004fe200078038ff */
[----:B------:R-:W-:-:S03]  /*17c0*/  IMAD.WIDE.U32 R12, R209, UR8, R12 ;  /* 0x00000008d10c7c25 */ /* 0x000fc6000f8e000c */
[----:B------:R-:W-:Y:S01]  /*17d0*/  LEA.HI.X R201, R2, UR11, R201, 0x1, P1 ;  /* 0x0000000b02c97c11 */ /* 0x000fe200088f0cc9 */
[----:B------:R-:W-:Y:S01]  /*17e0*/  IMAD R19, R209, UR9, R13 ;  /* 0x00000009d1137c24 */ /* 0x000fe2000f8e020d */
[----:B------:R-:W-:Y:S01]  /*17f0*/  LEA.HI.X R206, R206, RZ, RZ, 0x7, P0 ;  /* 0x000000ffcece7211 */ /* 0x000fe200000f3cff */
        /* <DEDUP_REMOVED lines=18> */
.L_x_239:
[----:B------:R1:W-:Y:S02]  /*1920*/  STS.128 [R211], RZ ;  /* 0x000000ffd3007388 */ /* 0x0003e40000000c00 */
.L_x_238:
[----:B------:R-:W-:Y:S05]  /*1930*/  BSYNC.RECONVERGENT B0 ;  /* 0x0000000000007941 */ /* 0x000fea0003800200 */
.L_x_237:
[----:B------:R-:W-:Y:S01]  /*1940*/  IADD3 R198, PT, PT, R200, 0x20, RZ ;  /* 0x00000020c8c67810 */ /* 0x000fe20007ffe0ff */
[----:B------:R-:W-:Y:S01]  /*1950*/  VIADD R3, R194, 0xffffffff ;  /* 0xffffffffc2037836 */ /* 0x000fe20000000000 */
[----:B------:R-:W-:Y:S01]  /*1960*/  SHF.L.U64.HI R0, R38, 0x7, R39 ;  /* 0x0000000726007819 */ /* 0x000fe20000010227 */
[----:B------:R-:W-:Y:S01]  /*1970*/  VIADD R197, R200, 0x40 ;  /* 0x00000040c8c57836 */ /* 0x000fe20000000000 */
[----:B------:R-:W-:Y:S01]  /*1980*/  ISETP.GE.AND P0, PT, R198, UR5, PT ;  /* 0x00000005c6007c0c */ /* 0x000fe2000bf06270 */
[----:B------:R-:W-:Y:S01]  /*1990*/  IMAD R4, R3, -0x80, R5 ;  /* 0xffffff8003047824 */ /* 0x000fe200078e0205 */
[----:B------:R-:W-:Y:S01]  /*19a0*/  IADD3 R196, PT, PT, R200, 0x60, RZ ;  /* 0x00000060c8c47810 */ /* 0x000fe20007ffe0ff */
[----:B--2---:R-:W-:Y:S01]  /*19b0*/  IMAD.SHL.U32 R8, R38, 0x80, RZ ;  /* 0x0000008026087824 */ /* 0x004fe200078e00ff */
[----:B------:R-:W-:Y:S01]  /*19c0*/  BSSY.RECONVERGENT B0, `(.L_x_240) ;  /* 0x000001b000007945 */ /* 0x000fe20003800200 */
[----:B------:R-:W-:Y:S01]  /*19d0*/  ISETP.GE.AND P2, PT, R197, UR5, PT ;  /* 0x00000005c5007c0c */ /* 0x000fe2000bf46270 */
[-C--:B------:R-:W-:Y:S01]  /*19e0*/  IMAD R0, R0, R3.reuse, RZ ;  /* 0x0000000300007224 */ /* 0x080fe200078e02ff */
[----:B------:R-:W-:Y:S01]  /*19f0*/  ISETP.GE.AND P1, PT, R196, UR5, PT ;  /* 0x00000005c4007c0c */ /* 0x000fe2000bf26270 */
[----:B------:R-:W-:Y:S01]  /*1a00*/  IMAD.WIDE.U32 R8, R8, R3, RZ ;  /* 0x0000000308087225 */ /* 0x000fe200078e00ff */
[----:B------:R-:W-:-:S04]  /*1a10*/  ISETP.GE.AND P3, PT, R200, R4, PT ;  /* 0x00000004c800720c */ /* 0x000fc80003f66270 */
        /* <DEDUP_REMOVED lines=21> */
.L_x_241:
[----:B------:R-:W-:Y:S05]  /*1b70*/  BSYNC.RECONVERGENT B0 ;  /* 0x0000000000007941 */ /* 0x000fea0003800200 */
.L_x_240:
[----:B------:R-:W-:Y:S04]  /*1b80*/  BSSY.RECONVERGENT B0, `(.L_x_242) ;  /* 0x0000016000007945 */ /* 0x000fe80003800200 */
[----:B------:R-:W-:Y:S05]  /*1b90*/  @P2 BRA `(.L_x_243) ;  /* 0x0000000000502947 */ /* 0x000fea0003800000 */
[----:B------:R-:W4:Y:S02]  /*1ba0*/  LDCU UR6, c[0x0][0x440] ;  /* 0x00008800ff0677ac */ /* 0x000f240008000800 */
[----:B----4-:R-:W-:-:S13]  /*1bb0*/  ISETP.GE.AND P0, PT, R199, UR6, PT ;  /* 0x00000006c7007c0c */ /* 0x010fda000bf06270 */
[----:B------:R4:W-:Y:S01]  /*1bc0*/  @P0 STS.128 [R211+0x1000], RZ ;  /* 0x001000ffd3000388 */ /* 0x0009e20000000c00 */
[----:B------:R-:W-:Y:S05]  /*1bd0*/  @P0 BRA `(.L_x_243) ;  /* 0x0000000000400947 */ /* 0x000fea0003800000 */
[----:B------:R-:W5:Y:S01]  /*1be0*/  LDCU.64 UR8, c[0x0][0x3b0] ;  /* 0x00007600ff0877ac */ /* 0x000f620008000a00 */
[----:B------:R-:W-:Y:S01]  /*1bf0*/  IADD3 R11, P0, PT, R207, 0x40, RZ ;  /* 0x00000040cf0b7810 */ /* 0x000fe20007f1e0ff */
        /* <DEDUP_REMOVED lines=14> */
.L_x_243:
[----:B------:R-:W-:Y:S05]  /*1ce0*/  BSYNC.RECONVERGENT B0 ;  /* 0x0000000000007941 */ /* 0x000fea0003800200 */
.L_x_242:
        /* <DEDUP_REMOVED lines=8> */
[----:B------:R-:W-:Y:S01]  /*1d70*/  MOV R13, R19 ;  /* 0x00000013000d7202 */ /* 0x000fe20000000f00 */
[----:B------:R-:W2:Y:S01]  /*1d80*/  LDCU.64 UR6, c[0x0][0x380] ;  /* 0x00007000ff0677ac */ /* 0x000ea20008000a00 */
[----:B------:R-:W-:-:S05]  /*1d90*/  IADD3.X R2, PT, PT, RZ, R206, RZ, P0, !PT ;  /* 0x000000ceff027210 */ /* 0x000fca00007fe4ff */
[----:B-----5:R-:W-:Y:S02]  /*1da0*/  IMAD R2, R2, UR8, RZ ;  /* 0x0000000802027c24 */ /* 0x020fe4000f8e02ff */
        /* <DEDUP_REMOVED lines=9> */
.L_x_245:
[----:B------:R-:W-:Y:S05]  /*1e40*/  BSYNC.RECONVERGENT B0 ;  /* 0x0000000000007941 */ /* 0x000fea0003800200 */
.L_x_244:
[----:B------:R-:W-:Y:S01]  /*1e50*/  BSSY.RECONVERGENT B0, `(.L_x_246) ;  /* 0x000000f000007945 */ /* 0x000fe20003800200 */
[----:B------:R-:W-:Y:S02]  /*1e60*/  MOV R37, R3 ;  /* 0x0000000300257202 */ /* 0x000fe40000000f00 */
[----:B--2---:R-:W-:Y:S01]  /*1e70*/  IADD3 R17, PT, PT, R9, R0, RZ ;  /* 0x0000000009117210 */ /* 0x004fe20007ffe0ff */
        /* <DEDUP_REMOVED lines=11> */
.L_x_248:
[----:B------:R2:W-:Y:S02]  /*1f30*/  STS.128 [R211+0x2000], RZ ;  /* 0x002000ffd3007388 */ /* 0x0005e40000000c00 */
.L_x_247:
[----:B------:R-:W-:Y:S05]  /*1f40*/  BSYNC.RECONVERGENT B0 ;  /* 0x0000000000007941 */ /* 0x000fea0003800200 */
.L_x_246:
[-C--:B------:R-:W-:Y:S01]  /*1f50*/  ISETP.GE.AND P0, PT, R198, R4.reuse, PT ;  /* 0x00000004c600720c */ /* 0x080fe20003f06270 */
[----:B------:R-:W-:Y:S01]  /*1f60*/  BSSY.RECONVERGENT B0, `(.L_x_249) ;  /* 0x0000012000007945 */ /* 0x000fe20003800200 */
[-C--:B------:R-:W-:Y:S01]  /*1f70*/  ISETP.GE.AND P2, PT, R197, R4.reuse, PT ;  /* 0x00000004c500720c */ /* 0x080fe20003f46270 */
[----:B------:R-:W-:Y:S01]  /*1f80*/  IMAD.SHL.U32 R2, R38, 0x20, RZ ;  /* 0x0000002026027824 */ /* 0x000fe200078e00ff */
[----:B------:R-:W-:Y:S02]  /*1f90*/  ISETP.GE.AND P1, PT, R196, R4, PT ;  /* 0x00000004c400720c */ /* 0x000fe40003f26270 */
[----:B------:R-:W-:-:S07]  /*1fa0*/  SHF.L.U64.HI R0, R38, 0x5, R39 ;  /* 0x0000000526007819 */ /* 0x000fce0000010227 */
[----:B------:R-:W-:Y:S05]  /*1fb0*/  @P0 BRA `(.L_x_250) ;  /* 0x0000000000300947 */ /* 0x000fea0003800000 */
[----:B------:R-:W5:Y:S02]  /*1fc0*/  LDCU UR6, c[0x0][0x440] ;  /* 0x00008800ff0677ac */ /* 0x000f640008000800 */
[----:B-----5:R-:W-:-:S13]  /*1fd0*/  ISETP.GE.AND P0, PT, R199, UR6, PT ;  /* 0x00000006c7007c0c */ /* 0x020fda000bf06270 */
[----:B------:R1:W-:Y:S01]  /*1fe0*/  @P0 STS.128 [R211+0x2800], RZ ;  /* 0x002800ffd3000388 */ /* 0x0003e20000000c00 */
[----:B------:R-:W-:Y:S05]  /*1ff0*/  @P0 BRA `(.L_x_250) ;  /* 0x0000000000200947 */ /* 0x000fea0003800000 */
[----:B--2---:R-:W-:-:S05]  /*2000*/  IADD3 R12, P0, PT, R2, R8, RZ ;  /* 0x00000008020c7210 */ /* 0x004fca0007f1e0ff */
[----:B------:R-:W-:Y:S01]  /*2010*/  IMAD.X R11, R0, 0x1, R17, P0 ;  /* 0x00000001000b7824 */ /* 0x000fe200000e0611 */
[----:B------:R-:W-:-:S04]  /*2020*/  LEA R18, P0, R12, R204, 0x1 ;  /* 0x000000cc0c127211 */ /* 0x000fc800078008ff */
[----:B------:R-:W-:-:S05]  /*2030*/  LEA.HI.X R19, R12, R203, R11, 0x1, P0 ;  /* 0x000000cb0c137211 */ /* 0x000fca00000f0c0b */
[----:B------:R-:W-:Y:S01]  /*2040*/  @!PT LDS RZ, [RZ] ;  /* 0x00000000fffff984 */ /* 0x000fe20000000800 */
[----:B------:R-:W-:Y:S01]  /*2050*/  @!PT LDS RZ, [RZ] ;  /* 0x00000000fffff984 */ /* 0x000fe20000000800 */
[----:B------:R-:W-:Y:S01]  /*2060*/  @!PT LDS RZ, [RZ] ;  /* 0x00000000fffff984 */ /* 0x000fe20000000800 */
[----:B------:R2:W-:Y:S04]  /*2070*/  LDGSTS.E.BYPASS.LTC128B.128 [R211+0x2800], desc[UR16][R18.64] ;  /* 0x0280000012d37fae */ /* 0x0005e8000b981a10 */
.L_x_250:
[----:B------:R-:W-:Y:S05]  /*2080*/  BSYNC.RECONVERGENT B0 ;  /* 0x0000000000007941 */ /* 0x000fea0003800200 */
.L_x_249:
[----:B------:R-:W-:Y:S04]  /*2090*/  BSSY.RECONVERGENT B0, `(.L_x_251) ;  /* 0x000000e000007945 */ /* 0x000fe80003800200 */
[----:B------:R-:W-:Y:S05]  /*20a0*/  @P2 BRA `(.L_x_252) ;  /* 0x0000000000302947 */ /* 0x000fea0003800000 */
[----:B------:R-:W5:Y:S02]  /*20b0*/  LDCU UR6, c[0x0][0x440] ;  /* 0x00008800ff0677ac */ /* 0x000f640008000800 */
[----:B-----5:R-:W-:-:S13]  /*20c0*/  ISETP.GE.AND P0, PT, R199, UR6, PT ;  /* 0x00000006c7007c0c */ /* 0x020fda000bf06270 */
[----:B------:R1:W-:Y:S01]  /*20d0*/  @P0 STS.128 [R211+0x3000], RZ ;  /* 0x003000ffd3000388 */ /* 0x0003e20000000c00 */
[----:B------:R-:W-:Y:S05]  /*20e0*/  @P0 BRA `(.L_x_252) ;  /* 0x0000000000200947 */ /* 0x000fea0003800000 */
[----:B--2---:R-:W-:-:S04]  /*20f0*/  LEA R12, P0, R38, R8, 0x6 ;  /* 0x00000008260c7211 */ /* 0x004fc800078030ff */
[----:B------:R-:W-:Y:S02]  /*2100*/  LEA.HI.X R11, R38, R17, R39, 0x6, P0 ;  /* 0x00000011260b7211 */ /* 0x000fe400000f3427 */
[----:B------:R-:W-:-:S04]  /*2110*/  LEA R18, P0, R12, R204, 0x1 ;  /* 0x000000cc0c127211 */ /* 0x000fc800078008ff */
[----:B------:R-:W-:-:S05]  /*2120*/  LEA.HI.X R19, R12, R203, R11, 0x1, P0 ;  /* 0x000000cb0c137211 */ /* 0x000fca00000f0c0b */
[----:B------:R-:W-:Y:S01]  /*2130*/  @!PT LDS RZ, [RZ] ;  /* 0x00000000fffff984 */ /* 0x000fe20000000800 */
[----:B------:R-:W-:Y:S01]  /*2140*/  @!PT LDS RZ, [RZ] ;  /* 0x00000000fffff984 */ /* 0x000fe20000000800 */
[----:B------:R-:W-:Y:S01]  /*2150*/  @!PT LDS RZ, [RZ] ;  /* 0x00000000fffff984 */ /* 0x000fe20000000800 */
[----:B------:R2:W-:Y:S04]  /*2160*/  LDGSTS.E.BYPASS.LTC128B.128 [R211+0x3000], desc[UR16][R18.64] ;  /* 0x0300000012d37fae */ /* 0x0005e8000b981a10 */
.L_x_252:
[----:B------:R-:W-:Y:S05]  /*2170*/  BSYNC.RECONVERGENT B0 ;  /* 0x0000000000007941 */ /* 0x000fea0003800200 */
.L_x_251:
        /* <DEDUP_REMOVED lines=10> */
[----:B--2---:R-:W-:-:S04]  /*2220*/  LEA R12, P0, R16, R204, 0x1 ;  /* 0x000000cc100c7211 */ /* 0x004fc800078008ff */
[----:B------:R-:W-:-:S05]  /*2230*/  LEA.HI.X R13, R16, R203, R8, 0x1, P0 ;  /* 0x000000cb100d7211 */ /* 0x000fca00000f0c08 */
[----:B------:R-:W-:Y:S01]  /*2240*/  @!PT LDS RZ, [RZ] ;  /* 0x00000000fffff984 */ /* 0x000fe20000000800 */
[----:B------:R-:W-:Y:S01]  /*2250*/  @!PT LDS RZ, [RZ] ;  /* 0x00000000fffff984 */ /* 0x000fe20000000800 */
[----:B------:R-:W-:Y:S01]  /*2260*/  @!PT LDS RZ, [RZ] ;  /* 0x00000000fffff984 */ /* 0x000fe20000000800 */
[----:B------:R2:W-:Y:S04]  /*2270*/  LDGSTS.E.BYPASS.LTC128B.128 [R211+0x3800], desc[UR16][R12.64] ;  /* 0x038000000cd37fae */ /* 0x0005e8000b981a10 */
.L_x_254:
[----:B------:R-:W-:Y:S05]  /*2280*/  BSYNC.RECONVERGENT B0 ;  /* 0x0000000000007941 */ /* 0x000fea0003800200 */
.L_x_253:
[----:B------:R-:W0:Y:S01]  /*2290*/  LDGDEPBAR ;  /* 0x00000000000079af */ /* 0x000e220000000000 */
[C---:B------:R-:W-:Y:S01]  /*22a0*/  SHF.L.U64.HI R11, R6.reuse, 0x7, R7 ;  /* 0x00000007060b7819 */ /* 0x040fe20000010207 */
[----:B------:R-:W-:Y:S01]  /*22b0*/  BSSY.RECONVERGENT B0, `(.L_x_255) ;  /* 0x0000016000007945 */ /* 0x000fe20003800200 */
[----:B------:R-:W-:Y:S02]  /*22c0*/  SHF.L.U32 R8, R6, 0x7, RZ ;  /* 0x0000000706087819 */ /* 0x000fe400000006ff */
[----:B------:R-:W-:Y:S01]  /*22d0*/  IADD3 R36, PT, PT, R5, -UR18, R36 ;  /* 0x8000001205247c10 */ /* 0x000fe2000fffe024 */
[-C--:B------:R-:W-:Y:S02]  /*22e0*/  IMAD R11, R11, R3.reuse, RZ ;  /* 0x000000030b0b7224 */ /* 0x080fe400078e02ff */
[----:B------:R-:W-:-:S05]  /*22f0*/  IMAD.WIDE.U32 R8, R8, R3, RZ ;  /* 0x0000000308087225 */ /* 0x000fca00078e00ff */
[----:B------:R-:W-:Y:S01]  /*2300*/  IADD3 R11, PT, PT, R9, R11, RZ ;  /* 0x0000000b090b7210 */ /* 0x000fe20007ffe0ff */
[----:B------:R-:W-:-:S04]  /*2310*/  DEPBAR.LE SB0, 0x0 ;  /* 0x000080000000791a */ /* 0x000fc80000000000 */
[----:B------:R-:W-:Y:S06]  /*2320*/  BAR.SYNC.DEFER_BLOCKING 0x0 ;  /* 0x0000000000007b1d */ /* 0x000fec0000010000 */
[----:B------:R-:W-:Y:S05]  /*2330*/  @P3 BRA `(.L_x_256) ;  /* 0x0000000000303947 */ /* 0x000fea0003800000 */
[----:B------:R-:W5:Y:S02]  /*2340*/  LDCU UR6, c[0x0][0x440] ;  /* 0x00008800ff0677ac */ /* 0x000f640008000800 */
[----:B-----5:R-:W-:-:S13]  /*2350*/  ISETP.GE.AND P0, PT, R199, UR6, PT ;  /* 0x00000006c7007c0c */ /* 0x020fda000bf06270 */
[----:B------:R-:W-:Y:S05]  /*2360*/  @P0 BRA `(.L_x_257) ;  /* 0x00000000001c0947 */ /* 0x000fea0003800000 */
[----:B--2---:R-:W-:-:S04]  /*2370*/  LEA R12, P0, R8, R202, 0x1 ;  /* 0x000000ca080c7211 */ /* 0x004fc800078008ff */
[----:B------:R-:W-:-:S05]  /*2380*/  LEA.HI.X R13, R8, R201, R11, 0x1, P0 ;  /* 0x000000c9080d7211 */ /* 0x000fca00000f0c0b */
[----:B------:R-:W-:Y:S01]  /*2390*/  @!PT LDS RZ, [RZ] ;  /* 0x00000000fffff984 */ /* 0x000fe20000000800 */
[----:B------:R-:W-:Y:S01]  /*23a0*/  @!PT LDS RZ, [RZ] ;  /* 0x00000000fffff984 */ /* 0x000fe20000000800 */
[----:B------:R-:W-:Y:S01]  /*23b0*/  @!PT LDS RZ, [RZ] ;  /* 0x00000000fffff984 */ /* 0x000fe20000000800 */
[----:B------:R2:W-:Y:S01]  /*23c0*/  LDGSTS.E.BYPASS.LTC128B.128 [R211+0x4000], desc[UR16][R12.64] ;  /* 0x040000000cd37fae */ /* 0x0005e2000b981a10 */
[----:B------:R-:W-:Y:S05]  /*23d0*/  BRA `(.L_x_258) ;  /* 0x00000000000c7947 */ /* 0x000fea0003800000 */
.L_x_257:
[----:B------:R1:W-:Y:S01]  /*23e0*/  STS.128 [R211+0x4000], RZ ;  /* 0x004000ffd3007388 */ /* 0x0003e20000000c00 */
[----:B------:R-:W-:Y:S05]  /*23f0*/  BRA `(.L_x_258) ;  /* 0x0000000000047947 */ /* 0x000fea0003800000 */
.L_x_256:
[----:B------:R1:W-:Y:S02]  /*2400*/  STS.128 [R211+0x4000], RZ ;  /* 0x004000ffd3007388 */ /* 0x0003e40000000c00 */
.L_x_258:
[----:B------:R-:W-:Y:S05]  /*2410*/  BSYNC.RECONVERGENT B0 ;  /* 0x0000000000007941 */ /* 0x000fea0003800200 */
.L_x_255:
[----:B------:R-:W-:Y:S01]  /*2420*/  ISETP.GE.AND P0, PT, R198, R4, PT ;  /* 0x00000004c600720c */ /* 0x000fe20003f06270 */
[----:B--2---:R-:W-:Y:S01]  /*2430*/  IMAD.SHL.U32 R13, R208, 0x10, RZ ;  /* 0x00000010d00d7824 */ /* 0x004fe200078e00ff */
[----:B------:R-:W-:Y:S01]  /*2440*/  LOP3.LUT R184, R14, 0x120, RZ, 0xc0, !PT ;  /* 0x000001200eb87812 */ /* 0x000fe200078ec0ff */
[----:B------:R-:W-:Y:S01]  /*2450*/  BSSY.RECONVERGENT B0, `(.L_x_259) ;  /* 0x0000019000007945 */ /* 0x000fe20003800200 */
[----:B------:R-:W-:Y:S02]  /*2460*/  LOP3.LUT R192, R10, 0x8, R208, 0x78, !PT ;  /* 0x000000080ac07812 */ /* 0x000fe400078e78d0 */
        /* <DEDUP_REMOVED lines=23> */
.L_x_260:
[----:B------:R-:W-:Y:S05]  /*25e0*/  BSYNC.RECONVERGENT B0 ;  /* 0x0000000000007941 */ /* 0x000fea0003800200 */
.L_x_259:
        /* <DEDUP_REMOVED lines=17> */
.L_x_262:
[----:B------:R-:W-:Y:S05]  /*2700*/  BSYNC.RECONVERGENT B0 ;  /* 0x0000000000007941 */ /* 0x000fea0003800200 */
.L_x_261:
        /* <DEDUP_REMOVED lines=17> */
.L_x_264:
[----:B------:R-:W-:Y:S05]  /*2820*/  BSYNC.RECONVERGENT B0 ;  /* 0x0000000000007941 */ /* 0x000fea0003800200 */
.L_x_263:
[----:B------:R-:W-:Y:S01]  /*2830*/  LDSM.16.M88.4 R76, [R193] ;  /* 0x00000000c14c783b */ /* 0x000fe20000000200 */
[----:B------:R-:W-:Y:S01]  /*2840*/  IMAD.MOV.U32 R4, RZ, RZ, 0x20 ;  /* 0x00000020ff047424 */ /* 0x000fe200078e00ff */
[----:B------:R-:W-:Y:S02]  /*2850*/  LOP3.LUT P0, RZ, R208, 0x4, RZ, 0xc0, !PT ;  /* 0x00000004d0ff7812 */ /* 0x000fe4000780c0ff */
[----:B-1----:R-:W-:Y:S01]  /*2860*/  LDSM.16.M88.4 R8, [R193+0x1000] ;  /* 0x00100000c108783b */ /* 0x002fe20000000200 */
[----:B------:R-:W-:Y:S02]  /*2870*/  LOP3.LUT R187, R187, 0x1f0, RZ, 0xc0, !PT ;  /* 0x000001f0bbbb7812 */ /* 0x000fe400078ec0ff */
[----:B------:R-:W-:Y:S01]  /*2880*/  SEL R4, R4, 0xffffffe0, !P0 ;  /* 0xffffffe004047807 */ /* 0x000fe20004000000 */
[----:B------:R-:W1:Y:S01]  /*2890*/  LDSM.16.M88.4 R180, [R192+0x3c00] ;  /* 0x003c0000c0b4783b */ /* 0x000e620000000200 */
[----:B------:R-:W-:-:S03]  /*28a0*/  ISETP.GT.AND P0, PT, R37, R205, PT ;  /* 0x000000cd2500720c */ /* 0x000fc60003f04270 */
[----:B------:R-:W5:Y:S01]  /*28b0*/  LDSM.16.M88.4 R132, [R192+0x2000] ;  /* 0x00200000c084783b */ /* 0x000f620000000200 */
[--C-:B------:R-:W-:Y:S02]  /*28c0*/  IMAD.IADD R189, R192, 0x1, R4.reuse ;  /* 0x00000001c0bd7824 */ /* 0x100fe400078e0204 */
[----:B------:R-:W-:Y:S01]  /*28d0*/  IMAD.IADD R191, R193, 0x1, R4 ;  /* 0x00000001c1bf7824 */ /* 0x000fe200078e0204 */
[----:B------:R-:W2:Y:S04]  /*28e0*/  LDSM.16.M88.4 R124, [R192+0x2400] ;  /* 0x00240000c07c783b */ /* 0x000ea80000000200 */
[----:B------:R-:W3:Y:S04]  /*28f0*/  LDSM.16.M88.4 R116, [R192+0x2800] ;  /* 0x00280000c074783b */ /* 0x000ee80000000200 */
[----:B------:R-:W4:Y:S04]  /*2900*/  LDSM.16.M88.4 R108, [R192+0x2c00] ;  /* 0x002c0000c06c783b */ /* 0x000f280000000200 */
[----:B------:R-:W4:Y:S04]  /*2910*/  LDSM.16.M88.4 R100, [R192+0x3000] ;  /* 0x00300000c064783b */ /* 0x000f280000000200 */
[----:B------:R-:W4:Y:S04]  /*2920*/  LDSM.16.M88.4 R92, [R192+0x3400] ;  /* 0x00340000c05c783b */ /* 0x000f280000000200 */
[----:B------:R-:W4:Y:S04]  /*2930*/  LDSM.16.M88.4 R84, [R192+0x3800] ;  /* 0x00380000c054783b */ /* 0x000f280000000200 */
[----:B------:R-:W-:Y:S04]  /*2940*/  LDSM.16.M88.4 R176, [R191+0x1000] ;  /* 0x00100000bfb0783b */ /* 0x000fe80000000200 */
[----:B------:R-:W4:Y:S04]  /*2950*/  LDSM.16.M88.4 R140, [R189+0x3c00] ;  /* 0x003c0000bd8c783b */ /* 0x000f280000000200 */
[----:B------:R-:W4:Y:S01]  /*2960*/  LDSM.16.M88.4 R172, [R191] ;  /* 0x00000000bfac783b */ /* 0x000f220000000200 */
[-C--:B-1----:R-:W-:Y:S03]  /*2970*/  HMMA.16816.F32.BF16 R12, R8, R180.reuse, RZ ;  /* 0x000000b4080c723c */ /* 0x082fe600000418ff */
[----:B------:R-:W1:Y:S04]  /*2980*/  LDSM.16.M88.4 R168, [R189+0x2000] ;  /* 0x00200000bda8783b */ /* 0x000e680000000200 */
[----:B------:R-:W1:Y:S01]  /*2990*/  LDSM.16.M88.4 R164, [R189+0x2400] ;  /* 0x00240000bda4783b */ /* 0x000e620000000200 */
[C---:B------:R-:W-:Y:S03]  /*29a0*/  HMMA.16816.F32.BF16 R80, R76.reuse, R180, RZ ;  /* 0x000000b44c50723c */ /* 0x040fe600000418ff */
[----:B------:R-:W1:Y:S04]  /*29b0*/  LDSM.16.M88.4 R160, [R189+0x2800] ;  /* 0x00280000bda0783b */ /* 0x000e680000000200 */
[----:B------:R-:W1:Y:S01]  /*29c0*/  LDSM.16.M88.4 R156, [R189+0x2c00] ;  /* 0x002c0000bd9c783b */ /* 0x000e620000000200 */
[-C--:B-----5:R-:W-:Y:S03]  /*29d0*/  HMMA.16816.F32.BF16 R136, R76, R132.reuse, RZ ;  /* 0x000000844c88723c */ /* 0x0a0fe600000418ff */
[----:B------:R-:W5:Y:S04]  /*29e0*/  LDSM.16.M88.4 R152, [R189+0x3000] ;  /* 0x00300000bd98783b */ /* 0x000f680000000200 */
[----:B------:R-:W5:Y:S01]  /*29f0*/  LDSM.16.M88.4 R148, [R189+0x3400] ;  /* 0x00340000bd94783b */ /* 0x000f620000000200 */
[C---:B------:R-:W-:Y:S03]  /*2a00*/  HMMA.16816.F32.BF16 R44, R8.reuse, R132, RZ ;  /* 0x00000084082c723c */ /* 0x040fe600000418ff */
[----:B------:R-:W5:Y:S04]  /*2a10*/  LDSM.16.M88.4 R144, [R189+0x3800] ;  /* 0x00380000bd90783b */ /* 0x000f680000000200 */
[----:B------:R-:W0:Y:S01]  /*2a20*/  LDGDEPBAR ;  /* 0x00000000000079af */ /* 0x000e220000000000 */
[C---:B------:R-:W-:Y:S08]  /*2a30*/  HMMA.16816.F32.BF16 R72, R8.reuse, R134, RZ ;  /* 0x000000860848723c */ /* 0x040ff000000418ff */
[C---:B--2---:R-:W-:Y:S08]  /*2a40*/  HMMA.16816.F32.BF16 R68, R8.reuse, R124, RZ ;  /* 0x0000007c0844723c */ /* 0x044ff000000418ff */
[----:B---3--:R-:W-:Y:S01]  /*2a50*/  HMMA.16816.F32.BF16 R60, R8, R116, RZ ;  /* 0x00000074083c723c */ /* 0x008fe200000418ff */
[----:B------:R-:W-:-:S07]  /*2a60*/  DEPBAR.LE SB0, 0x0 ;  /* 0x000080000000791a */ /* 0x000fce0000000000 */
[C---:B----4-:R-:W-:Y:S08]  /*2a70*/  HMMA.16816.F32.BF16 R52, R8.reuse, R108, RZ ;  /* 0x0000006c0834723c */ /* 0x050ff000000418ff */
        /* <DEDUP_REMOVED lines=22> */
[-C--:B------:R-:W-:Y:S08]  /*2be0*/  HMMA.16816.F32.BF16 R8, R8, R182.reuse, RZ ;  /* 0x000000b60808723c */ /* 0x080ff000000418ff */
[----:B------:R-:W-:Y:S08]  /*2bf0*/  HMMA.16816.F32.BF16 R76, R76, R182, RZ ;  /* 0x000000b64c4c723c */ /* 0x000ff000000418ff */
[-C--:B------:R-:W-:Y:S08]  /*2c00*/  HMMA.16816.F32.BF16 R12, R176, R140.reuse, R12 ;  /* 0x0000008cb00c723c */ /* 0x080ff0000004180c */
[----:B------:R-:W-:Y:S01]  /*2c10*/  HMMA.16816.F32.BF16 R80, R172, R140, R80 ;  /* 0x0000008cac50723c */ /* 0x000fe20000041850 */
[----:B------:R-:W-:-:S04]  /*2c20*/  LOP3.LUT R140, R200, 0x7, RZ, 0xc0, !PT ;  /* 0x00000007c88c7812 */ /* 0x000fc800078ec0ff */
[----:B------:R-:W-:-:S03]  /*2c30*/  IADD3 R140, PT, PT, R140, UR15, R187 ;  /* 0x0000000f8c8c7c10 */ /* 0x000fc6000fffe0bb */
[-C--:B-1----:R-:W-:Y:S01]  /*2c40*/  HMMA.16816.F32.BF16 R44, R176, R168.reuse, R44 ;  /* 0x000000a8b02c723c */ /* 0x082fe2000004182c */
[C---:B------:R-:W-:Y:S02]  /*2c50*/  IADD3 R36, PT, PT, R140.reuse, 0x1, R36 ;  /* 0x000000018c247810 */ /* 0x040fe40007ffe024 */
[-C--:B------:R-:W-:Y:S02]  /*2c60*/  IADD3 R216, PT, PT, R140, R5.reuse, -R186 ;  /* 0x000000058cd87210 */ /* 0x080fe40007ffe8ba */
[C---:B------:R-:W-:Y:S02]  /*2c70*/  VIMNMX R215, PT, PT, R36.reuse, R5, PT ;  /* 0x0000000524d77248 */ /* 0x040fe40003fe0100 */
[--C-:B------:R-:W-:Y:S01]  /*2c80*/  VIADDMNMX R214, R36, 0x8, R5.reuse, PT ;  /* 0x0000000824d67846 */ /* 0x100fe20003800105 */
[----:B------:R-:W-:Y:S01]  /*2c90*/  HMMA.16816.F32.BF16 R136, R172, R168, R136 ;  /* 0x000000a8ac88723c */ /* 0x000fe20000041888 */
[----:B------:R-:W-:Y:S01]  /*2ca0*/  IMAD.SHL.U32 R168, R208, 0x2, RZ ;  /* 0x00000002d0a87824 */ /* 0x000fe200078e00ff */
[----:B------:R-:W-:-:S02]  /*2cb0*/  VIADDMNMX R213, R36, 0x40, R5, PT ;  /* 0x0000004024d57846 */ /* 0x000fc40003800105 */
[----:B------:R-:W-:Y:S02]  /*2cc0*/  VIADDMNMX R212, R36, 0x48, R5, PT ;  /* 0x0000004824d47846 */ /* 0x000fe40003800105 */
[----:B------:R-:W-:Y:S02]  /*2cd0*/  LOP3.LUT R168, R168, 0x6, RZ, 0xc0, !PT ;  /* 0x00000006a8a87812 */ /* 0x000fe400078ec0ff */
[----:B------:R-:W-:Y:S03]  /*2ce0*/  HMMA.16816.F32.BF16 R68, R176, R164, R68 ;  /* 0x000000a4b044723c */ /* 0x000fe60000041844 */
[----:B------:R-:W-:-:S05]  /*2cf0*/  IMAD R140, R3, 0x80, R168 ;  /* 0x00000080038c7824 */ /* 0x000fca00078e02a8 */
[C---:B------:R-:W-:Y:S08]  /*2d00*/  HMMA.16816.F32.BF16 R60, R176.reuse, R160, R60 ;  /* 0x000000a0b03c723c */ /* 0x040ff0000004183c */
[C---:B------:R-:W-:Y:S08]  /*2d10*/  HMMA.16816.F32.BF16 R52, R176.reuse, R156, R52 ;  /* 0x0000009cb034723c */ /* 0x040ff00000041834 */
[C---:B-----5:R-:W-:Y:S08]  /*2d20*/  HMMA.16816.F32.BF16 R40, R176.reuse, R152, R40 ;  /* 0x00000098b028723c */ /* 0x060ff00000041828 */
        /* <DEDUP_REMOVED lines=24> */
[----:B------:R-:W-:Y:S06]  /*2eb0*/  BAR.SYNC.DEFER_BLOCKING 0x0 ;  /* 0x0000000000007b1d */ /* 0x000fec0000010000 */
[----:B------:R-:W-:-:S13]  /*2ec0*/  @!P0 BRA `(.L_x_265) ;  /* 0x0000000000bc8947 */ /* 0x000fda0003800000 */
[----:B------:R-:W1:Y:S01]  /*2ed0*/  LDCU UR6, c[0x0][0x440] ;  /* 0x00008800ff0677ac */ /* 0x000e620008000800 */
[----:B------:R-:W-:Y:S01]  /*2ee0*/  VIADD R3, R194, 0xfffffffe ;  /* 0xfffffffec2037836 */ /* 0x000fe20000000000 */
[----:B------:R-:W-:Y:S03]  /*2ef0*/  BSSY.RECONVERGENT B0, `(.L_x_266) ;  /* 0x000002b000007945 */ /* 0x000fe60003800200 */
        /* <DEDUP_REMOVED lines=42> */
.L_x_267:
[----:B------:R-:W-:Y:S05]  /*31a0*/  BSYNC.RECONVERGENT B0 ;  /* 0x0000000000007941 */ /* 0x000fea0003800200 */
.L_x_266:
[----:B------:R-:W0:Y:S02]  /*31b0*/  LDGDEPBAR ;  /* 0x00000000000079af */ /* 0x000e240000000000 */
.L_x_265:
[----:B------:R-:W-:Y:S01]  /*31c0*/  VIADD R0, R140, 0x8 ;  /* 0x000000088c007836 */ /* 0x000fe20000000000 */
[----:B------:R-:W3:Y:S01]  /*31d0*/  LDCU UR6, c[0x0][0x45c] ;  /* 0x00008b80ff0677ac */ /* 0x000ee20008000800 */
[----:B------:R-:W-:Y:S02]  /*31e0*/  VIADD R171, R216, 0x8 ;  /* 0x00000008d8ab7836 */ /* 0x000fe40000000000 */
[----:B------:R-:W-:Y:S01]  /*31f0*/  VIADD R143, R140, 0x9 ;  /* 0x000000098c8f7836 */ /* 0x000fe20000000000 */
[CC--:B------:R-:W-:Y:S01]  /*3200*/  ISETP.GT.AND P3, PT, R216.reuse, R0.reuse, PT ;  /* 0x00000000d800720c */ /* 0x0c0fe20003f64270 */
[C---:B------:R-:W-:Y:S01]  /*3210*/  VIADD R170, R216.reuse, 0x40 ;  /* 0x00000040d8aa7836 */ /* 0x040fe20000000000 */
[-C--:B------:R-:W-:Y:S01]  /*3220*/  ISETP.GT.AND P1, PT, R171, R0.reuse, PT ;  /* 0x00000000ab00720c */ /* 0x080fe20003f24270 */
[C---:B------:R-:W-:Y:S01]  /*3230*/  VIADD R169, R216.reuse, 0x48 ;  /* 0x00000048d8a97836 */ /* 0x040fe20000000000 */
[-C--:B------:R-:W-:Y:S01]  /*3240*/  ISETP.GT.AND P2, PT, R216, R143.reuse, PT ;  /* 0x0000008fd800720c */ /* 0x080fe20003f44270 */
[----:B------:R-:W-:Y:S01]  /*3250*/  VIADD R5, R140, 0x10 ;  /* 0x000000108c057836 */ /* 0x000fe20000000000 */
[----:B------:R-:W-:Y:S01]  /*3260*/  FSEL R153, R132, -INF , !P3 ;  /* 0xff80000084997808 */ /* 0x000fe20005800000 */
[----:B--2---:R-:W-:Y:S01]  /*3270*/  VIADD R3, R140, 0x11 ;  /* 0x000000118c037836 */ /* 0x004fe20000000000 */
[----:B-1----:R-:W-:Y:S01]  /*3280*/  FSEL R145, R134, -INF , !P1 ;  /* 0xff80000086917808 */ /* 0x002fe20004800000 */
[C---:B------:R-:W-:Y:S01]  /*3290*/  VIADD R36, R140.reuse, 0x1 ;  /* 0x000000018c247836 */ /* 0x040fe20000000000 */
[----:B------:R-:W-:Y:S01]  /*32a0*/  FSEL R154, R133, -INF , !P2 ;  /* 0xff800000859a7808 */ /* 0x000fe20005000000 */
[----:B------:R-:W-:Y:S01]  /*32b0*/  VIADD R141, R140, 0x18 ;  /* 0x000000188c8d7836 */ /* 0x000fe20000000000 */
[-C--:B------:R-:W-:Y:S01]  /*32c0*/  ISETP.GT.AND P3, PT, R170, R0.reuse, PT ;  /* 0x00000000aa00720c */ /* 0x080fe20003f64270 */
[C---:B------:R-:W-:Y:S01]  /*32d0*/  VIADD R174, R140.reuse, 0x20 ;  /* 0x000000208cae7836 */ /* 0x040fe20000000000 */
[----:B------:R-:W-:Y:S01]  /*32e0*/  ISETP.GT.AND P1, PT, R169, R0, PT ;  /* 0x00000000a900720c */ /* 0x000fe20003f24270 */
[----:B------:R-:W-:Y:S01]  /*32f0*/  VIADD R161, R140, 0x21 ;  /* 0x000000218ca17836 */ /* 0x000fe20000000000 */
[-C--:B------:R-:W-:Y:S01]  /*3300*/  ISETP.GT.AND P2, PT, R170, R143.reuse, PT ;  /* 0x0000008faa00720c */ /* 0x080fe20003f44270 */
[C---:B------:R-:W-:Y:S01]  /*3310*/  VIADD R175, R140.reuse, 0x28 ;  /* 0x000000288caf7836 */ /* 0x040fe20000000000 */
[----:B------:R-:W-:Y:S01]  /*3320*/  ISETP.GT.AND P0, PT, R171, R143, PT ;  /* 0x0000008fab00720c */ /* 0x000fe20003f04270 */
[----:B------:R-:W-:Y:S01]  /*3330*/  VIADD R166, R140, 0x29 ;  /* 0x000000298ca67836 */ /* 0x000fe20000000000 */
[----:B------:R-:W-:Y:S01]  /*3340*/  FSEL R144, R72, -INF , !P3 ;  /* 0xff80000048907808 */ /* 0x000fe20005800000 */
[----:B------:R-:W-:Y:S01]  /*3350*/  VIADD R157, R140, 0x39 ;  /* 0x000000398c9d7836 */ /* 0x000fe20000000000 */
[----:B------:R-:W-:Y:S01]  /*3360*/  FSEL R132, R74, -INF , !P1 ;  /* 0xff8000004a847808 */ /* 0x000fe20004800000 */
[C---:B------:R-:W-:Y:S01]  /*3370*/  VIADD R158, R140.reuse, 0x40 ;  /* 0x000000408c9e7836 */ /* 0x040fe20000000000 */
[----:B------:R-:W-:Y:S01]  /*3380*/  FSEL R72, R73, -INF , !P2 ;  /* 0xff80000049487808 */ /* 0x000fe20005000000 */
[----:B------:R-:W-:Y:S01]  /*3390*/  VIADD R150, R140, 0x49 ;  /* 0x000000498c967836 */ /* 0x000fe20000000000 */
[-C--:B------:R-:W-:Y:S01]  /*33a0*/  ISETP.GT.AND P3, PT, R216, R5.reuse, PT ;  /* 0x00000005d800720c */ /* 0x080fe20003f64270 */
[----:B------:R-:W-:Y:S01]  /*33b0*/  VIADD R155, R140, 0x41 ;  /* 0x000000418c9b7836 */ /* 0x000fe20000000000 */
[----:B------:R-:W-:Y:S01]  /*33c0*/  FSEL R135, R135, -INF , !P0 ;  /* 0xff80000087877808 */ /* 0x000fe20004000000 */
[----:B------:R-:W-:Y:S01]  /*33d0*/  IMAD.IADD R190, R185, 0x1, R184 ;  /* 0x00000001b9be7824 */ /* 0x000fe200078e02b8 */
[----:B------:R-:W-:-:S02]  /*33e0*/  ISETP.GT.AND P1, PT, R171, R5, PT ;  /* 0x00000005ab00720c */ /* 0x000fc40003f24270 */
[----:B------:R-:W-:Y:S02]  /*33f0*/  ISETP.GT.AND P2, PT, R216, R3, PT ;  /* 0x00000003d800720c */ /* 0x000fe40003f44270 */
[----:B------:R-:W-:Y:S02]  /*3400*/  ISETP.GT.AND P0, PT, R169, R143, PT ;  /* 0x0000008fa900720c */ /* 0x000fe40003f04270 */
[----:B------:R-:W-:Y:S02]  /*3410*/  FSEL R156, R128, -INF , !P3 ;  /* 0xff800000809c7808 */ /* 0x000fe40005800000 */
[----:B------:R-:W-:Y:S02]  /*3420*/  FSEL R128, R130, -INF , !P1 ;  /* 0xff80000082807808 */ /* 0x000fe40004800000 */
[----:B------:R-:W-:Y:S02]  /*3430*/  FSEL R129, R129, -INF , !P2 ;  /* 0xff80000081817808 */ /* 0x000fe40005000000 */
[----:B------:R-:W-:-:S02]  /*3440*/  FSEL R134, R75, -INF , !P0 ;  /* 0xff8000004b867808 */ /* 0x000fc40004000000 */
[-C--:B------:R-:W-:Y:S02]  /*3450*/  ISETP.GT.AND P1, PT, R216, R36.reuse, PT ;  /* 0x00000024d800720c */ /* 0x080fe40003f24270 */
[----:B------:R-:W-:Y:S02]  /*3460*/  ISETP.GT.AND P2, PT, R170, R5, PT ;  /* 0x00000005aa00720c */ /* 0x000fe40003f44270 */
[C---:B------:R-:W-:Y:S02]  /*3470*/  ISETP.GT.AND P0, PT, R171.reuse, R3, PT ;  /* 0x00000003ab00720c */ /* 0x040fe40003f04270 */
[----:B------:R-:W-:Y:S02]  /*3480*/  ISETP.GT.AND P3, PT, R171, R36, PT ;  /* 0x00000024ab00720c */ /* 0x000fe40003f64270 */
[----:B------:R-:W-:Y:S02]  /*3490*/  FSEL R130, R137, -INF , !P1 ;  /* 0xff80000089827808 */ /* 0x000fe40004800000 */
[----:B------:R-:W-:-:S02]  /*34a0*/  FSEL R68, R68, -INF , !P2 ;  /* 0xff80000044447808 */ /* 0x000fc40005000000 */
[----:B------:R-:W-:Y:S02]  /*34b0*/  FSEL R73, R131, -INF , !P0 ;  /* 0xff80000083497808 */ /* 0x000fe40004000000 */
[----:B------:R-:W-:Y:S02]  /*34c0*/  ISETP.GT.AND P1, PT, R169, R5, PT ;  /* 0x00000005a900720c */ /* 0x000fe40003f24270 */
[----:B------:R-:W-:Y:S02]  /*34d0*/  ISETP.GT.AND P2, PT, R170, R3, PT ;  /* 0x00000003aa00720c */ /* 0x000fe40003f44270 */
[----:B------:R-:W-:Y:S02]  /*34e0*/  ISETP.GE.AND P0, PT, R36, R214, PT ;  /* 0x000000d62400720c */ /* 0x000fe40003f06270 */
[----:B------:R-:W-:Y:S02]  /*34f0*/  ISETP.GT.AND P6, PT, R170, R36, PT ;  /* 0x00000024aa00720c */ /* 0x000fe40003fc4270 */
[----:B------:R-:W-:-:S02]  /*3500*/  FSEL R2, R139, -INF , !P3 ;  /* 0xff8000008b027808 */ /* 0x000fc40005800000 */
[----:B------:R-:W-:Y:S01]  /*3510*/  FSEL R131, R70, -INF , !P1 ;  /* 0xff80000046837808 */ /* 0x000fe20004800000 */
[C---:B------:R-:W-:Y:S01]  /*3520*/  VIADD R70, R140.reuse, 0x71 ;  /* 0x000000718c467836 */ /* 0x040fe20000000000 */
[----:B------:R-:W-:Y:S01]  /*3530*/  FSEL R75, R69, -INF , !P2 ;  /* 0xff800000454b7808 */ /* 0x000fe20005000000 */
[----:B------:R-:W-:Y:S01]  /*3540*/  VIADD R69, R140, 0x78 ;  /* 0x000000788c457836 */ /* 0x000fe20000000000 */
[C---:B------:R-:W-:Y:S02]  /*3550*/  ISETP.GE.AND P5, PT, R36.reuse, R215, PT ;  /* 0x000000d72400720c */ /* 0x040fe40003fa6270 */
[C---:B------:R-:W-:Y:S02]  /*3560*/  ISETP.GE.AND P4, PT, R36.reuse, R213, PT ;  /* 0x000000d52400720c */ /* 0x040fe40003f86270 */
[----:B------:R-:W-:Y:S02]  /*3570*/  ISETP.GT.AND P1, PT, R169, R36, PT ;  /* 0x00000024a900720c */ /* 0x000fe40003f24270 */
[----:B------:R-:W-:Y:S01]  /*3580*/  ISETP.GE.AND P2, PT, R36, R212, PT ;  /* 0x000000d42400720c */ /* 0x000fe20003f46270 */
[----:B------:R-:W-:Y:S01]  /*3590*/  VIADD R36, R140, 0x19 ;  /* 0x000000198c247836 */ /* 0x000fe20000000000 */
[----:B------:R-:W-:-:S02]  /*35a0*/  FSEL R45, R45, -INF , !P6 ;  /* 0xff8000002d2d7808 */ /* 0x000fc40007000000 */
[----:B------:R-:W-:Y:S02]  /*35b0*/  FSEL R2, R2, -INF , !P0 ;  /* 0xff80000002027808 */ /* 0x000fe40004000000 */
[-C--:B------:R-:W-:Y:S02]  /*35c0*/  ISETP.GT.AND P6, PT, R216, R141.reuse, PT ;  /* 0x0000008dd800720c */ /* 0x080fe40003fc4270 */
[----:B------:R-:W-:Y:S02]  /*35d0*/  ISETP.GT.AND P0, PT, R171, R141, PT ;  /* 0x0000008dab00720c */ /* 0x000fe40003f04270 */
[----:B------:R-:W-:Y:S02]  /*35e0*/  FSEL R124, R124, -INF , !P6 ;  /* 0xff8000007c7c7808 */ /* 0x000fe40007000000 */
[----:B------:R-:W-:Y:S02]  /*35f0*/  FSEL R160, R126, -INF , !P0 ;  /* 0xff8000007ea07808 */ /* 0x000fe40004000000 */
[----:B------:R-:W-:-:S02]  /*3600*/  ISETP.GT.AND P3, PT, R169, R3, PT ;  /* 0x00000003a900720c */ /* 0x000fc40003f64270 */
[----:B------:R-:W-:Y:S02]  /*3610*/  ISETP.GT.AND P6, PT, R169, R141, PT ;  /* 0x0000008da900720c */ /* 0x000fe40003fc4270 */
[----:B------:R-:W-:Y:S02]  /*3620*/  ISETP.GT.AND P0, PT, R216, R36, PT ;  /* 0x00000024d800720c */ /* 0x000fe40003f04270 */
[----:B------:R-:W-:Y:S01]  /*3630*/  FSEL R74, R71, -INF , !P3 ;  /* 0xff800000474a7808 */ /* 0x000fe20005800000 */
[----:B------:R-:W-:Y:S01]  /*3640*/  VIADD R71, R140, 0x70 ;  /* 0x000000708c477836 */ /* 0x000fe20000000000 */
[----:B------:R-:W-:Y:S02]  /*3650*/  FSEL R47, R47, -INF , !P1 ;  /* 0xff8000002f2f7808 */ /* 0x000fe40004800000 */
[----:B------:R-:W-:Y:S02]  /*3660*/  FSEL R159, R66, -INF , !P6 ;  /* 0xff800000429f7808 */ /* 0x000fe40007000000 */
[----:B------:R-:W-:-:S02]  /*3670*/  FSEL R125, R125, -INF , !P0 ;  /* 0xff8000007d7d7808 */ /* 0x000fc40004000000 */
[C---:B------:R-:W-:Y:S02]  /*3680*/  ISETP.GE.AND P3, PT, R0.reuse, R215, PT ;  /* 0x000000d70000720c */ /* 0x040fe40003f66270 */
[C---:B------:R-:W-:Y:S02]  /*3690*/  ISETP.GE.AND P1, PT, R0.reuse, R214, PT ;  /* 0x000000d60000720c */ /* 0x040fe40003f26270 */
[C---:B------:R-:W-:Y:S02]  /*36a0*/  ISETP.GE.AND P6, PT, R0.reuse, R213, PT ;  /* 0x000000d50000720c */ /* 0x040fe40003fc6270 */
[----:B------:R-:W-:Y:S02]  /*36b0*/  ISETP.GE.AND P0, PT, R0, R212, PT ;  /* 0x000000d40000720c */ /* 0x000fe40003f06270 */
[----:B------:R-:W-:Y:S02]  /*36c0*/  FSEL R0, R45, -INF , !P4 ;  /* 0xff8000002d007808 */ /* 0x000fe40006000000 */
[----:B------:R-:W-:-:S02]  /*36d0*/  ISETP.GE.AND P4, PT, R143, R215, PT ;  /* 0x000000d78f00720c */ /* 0x000fc40003f86270 */
[----:B------:R-:W-:Y:S02]  /*36e0*/  FSEL R66, R145, -INF , !P1 ;  /* 0xff80000091427808 */ /* 0x000fe40004800000 */
[----:B------:R-:W-:Y:S02]  /*36f0*/  FSEL R154, R154, -INF , !P4 ;  /* 0xff8000009a9a7808 */ /* 0x000fe40006000000 */
[----:B------:R-:W-:Y:S02]  /*3700*/  FSEL R153, R153, -INF , !P3 ;  /* 0xff80000099997808 */ /* 0x000fe40005800000 */
[----:B------:R-:W-:Y:S02]  /*3710*/  ISETP.GT.AND P1, PT, R169, R36, PT ;  /* 0x00000024a900720c */ /* 0x000fe40003f24270 */
[----:B------:R-:W-:Y:S02]  /*3720*/  FSEL R132, R132, -INF , !P0 ;  /* 0xff80000084847808 */ /* 0x000fe40004000000 */
[----:B------:R-:W-:-:S02]  /*3730*/  ISETP.GT.AND P4, PT, R216, R174, PT ;  /* 0x000000aed800720c */ /* 0x000fc40003f84270 */
[----:B------:R-:W-:Y:S02]  /*3740*/  FSEL R133, R47, -INF , !P2 ;  /* 0xff8000002f857808 */ /* 0x000fe40005000000 */
[----:B------:R-:W-:Y:S02]  /*3750*/  ISETP.GT.AND P3, PT, R170, R36, PT ;  /* 0x00000024aa00720c */ /* 0x000fe40003f64270 */
[----:B------:R-:W-:Y:S02]  /*3760*/  FSEL R137, R144, -INF , !P6 ;  /* 0xff80000090897808 */ /* 0x000fe40007000000 */
[-C--:B------:R-:W-:Y:S02]  /*3770*/  ISETP.GE.AND P0, PT, R5, R214.reuse, PT ;  /* 0x000000d60500720c */ /* 0x080fe40003f06270 */
[----:B------:R-:W-:Y:S02]  /*3780*/  ISETP.GE.AND P2, PT, R143, R214, PT ;  /* 0x000000d68f00720c */ /* 0x000fe40003f46270 */
[----:B------:R-:W-:-:S02]  /*3790*/  ISETP.GT.AND P6, PT, R170, R174, PT ;  /* 0x000000aeaa00720c */ /* 0x000fc40003fc4270 */
[----:B------:R-:W-:Y:S02]  /*37a0*/  FSEL R130, R130, -INF , !P5 ;  /* 0xff80000082827808 */ /* 0x000fe40006800000 */
[----:B------:R-:W-:Y:S02]  /*37b0*/  ISETP.GT.AND P5, PT, R170, R141, PT ;  /* 0x0000008daa00720c */ /* 0x000fe40003fa4270 */
[----:B------:R-:W-:Y:S02]  /*37c0*/  FSEL R162, R67, -INF , !P1 ;  /* 0xff80000043a27808 */ /* 0x000fe40004800000 */
[----:B------:R-:W-:Y:S02]  /*37d0*/  FSEL R47, R120, -INF , !P4 ;  /* 0xff800000782f7808 */ /* 0x000fe40006000000 */
[----:B------:R-:W-:Y:S02]  /*37e0*/  FSEL R163, R65, -INF , !P3 ;  /* 0xff80000041a37808 */ /* 0x000fe40005800000 */
[----:B------:R-:W-:-:S02]  /*37f0*/  ISETP.GT.AND P4, PT, R169, R174, PT ;  /* 0x000000aea900720c */ /* 0x000fc40003f84270 */
[----:B------:R-:W-:Y:S02]  /*3800*/  FSEL R67, R128, -INF , !P0 ;  /* 0xff80000080437808 */ /* 0x000fe40004000000 */
[----:B------:R-:W-:Y:S02]  /*3810*/  FSEL R65, R135, -INF , !P2 ;  /* 0xff80000087417808 */ /* 0x000fe40005000000 */
[----:B------:R-:W-:Y:S01]  /*3820*/  FSEL R120, R60, -INF , !P6 ;  /* 0xff8000003c787808 */ /* 0x000fe20007000000 */
[----:B------:R-:W-:Y:S01]  /*3830*/  VIADD R60, R140, 0x59 ;  /* 0x000000598c3c7836 */ /* 0x000fe20000000000 */
[-C--:B------:R-:W-:Y:S02]  /*3840*/  ISETP.GT.AND P0, PT, R169, R161.reuse, PT ;  /* 0x000000a1a900720c */ /* 0x080fe40003f04270 */
[C---:B------:R-:W-:Y:S02]  /*3850*/  ISETP.GT.AND P2, PT, R171.reuse, R174, PT ;  /* 0x000000aeab00720c */ /* 0x040fe40003f44270 */
[----:B------:R-:W-:-:S02]  /*3860*/  ISETP.GT.AND P6, PT, R171, R161, PT ;  /* 0x000000a1ab00720c */ /* 0x000fc40003fc4270 */
[----:B------:R-:W-:Y:S01]  /*3870*/  FSEL R142, R64, -INF , !P5 ;  /* 0xff800000408e7808 */ /* 0x000fe20006800000 */
[----:B------:R-:W-:Y:S01]  /*3880*/  VIADD R64, R140, 0x31 ;  /* 0x000000318c407836 */ /* 0x000fe20000000000 */
[----:B------:R-:W-:Y:S02]  /*3890*/  ISETP.GT.AND P5, PT, R171, R36, PT ;  /* 0x00000024ab00720c */ /* 0x000fe40003fa4270 */
[----:B------:R-:W-:Y:S01]  /*38a0*/  FSEL R228, R62, -INF , !P4 ;  /* 0xff8000003ee47808 */ /* 0x000fe20006000000 */
[C---:B------:R-:W-:Y:S01]  /*38b0*/  VIADD R62, R140.reuse, 0x68 ;  /* 0x000000688c3e7836 */ /* 0x040fe20000000000 */
[----:B------:R-:W-:Y:S02]  /*38c0*/  ISETP.GE.AND P4, PT, R5, R213, PT ;  /* 0x000000d50500720c */ /* 0x000fe40003f86270 */
[----:B------:R-:W-:Y:S01]  /*38d0*/  FSEL R227, R63, -INF , !P0 ;  /* 0xff8000003fe37808 */ /* 0x000fe20004000000 */
[----:B------:R-:W-:Y:S01]  /*38e0*/  VIADD R63, R140, 0x30 ;  /* 0x000000308c3f7836 */ /* 0x000fe20000000000 */
[----:B------:R-:W-:Y:S01]  /*38f0*/  FSEL R165, R122, -INF , !P2 ;  /* 0xff8000007aa57808 */ /* 0x000fe20005000000 */
[----:B------:R-:W-:Y:S01]  /*3900*/  VIADD R122, R140, 0x50 ;  /* 0x000000508c7a7836 */ /* 0x000fe20000000000 */
[----:B------:R-:W-:-:S02]  /*3910*/  FSEL R173, R123, -INF , !P6 ;  /* 0xff8000007bad7808 */ /* 0x000fc40007000000 */
[----:B------:R-:W-:Y:S02]  /*3920*/  ISETP.GE.AND P0, PT, R36, R215, PT ;  /* 0x000000d72400720c */ /* 0x000fe40003f06270 */
[----:B------:R-:W-:Y:S02]  /*3930*/  ISETP.GT.AND P2, PT, R216, R161, PT ;  /* 0x000000a1d800720c */ /* 0x000fe40003f44270 */
[----:B------:R-:W-:Y:S02]  /*3940*/  ISETP.GE.AND P6, PT, R3, R215, PT ;  /* 0x000000d70300720c */ /* 0x000fe40003fc6270 */
[----:B------:R-:W-:Y:S02]  /*3950*/  FSEL R164, R127, -INF , !P5 ;  /* 0xff8000007fa47808 */ /* 0x000fe40006800000 */
[C---:B------:R-:W-:Y:S02]  /*3960*/  ISETP.GE.AND P5, PT, R143.reuse, R213, PT ;  /* 0x000000d58f00720c */ /* 0x040fe40003fa6270 */
[----:B------:R-:W-:-:S02]  /*3970*/  ISETP.GE.AND P3, PT, R143, R212, PT ;  /* 0x000000d48f00720c */ /* 0x000fc40003f66270 */
[----:B------:R-:W-:Y:S01]  /*3980*/  FSEL R135, R68, -INF , !P4 ;  /* 0xff80000044877808 */ /* 0x000fe20006000000 */
[C---:B------:R-:W-:Y:S01]  /*3990*/  VIADD R68, R140.reuse, 0x79 ;  /* 0x000000798c447836 */ /* 0x040fe20000000000 */
[-C--:B------:R-:W-:Y:S02]  /*39a0*/  ISETP.GE.AND P4, PT, R141, R215.reuse, PT ;  /* 0x000000d78d00720c */ /* 0x080fe40003f86270 */
[----:B------:R-:W-:Y:S02]  /*39b0*/  FSEL R143, R125, -INF , !P0 ;  /* 0xff8000007d8f7808 */ /* 0x000fe40004000000 */
[----:B------:R-:W-:Y:S01]  /*39c0*/  FSEL R45, R121, -INF , !P2 ;  /* 0xff800000792d7808 */ /* 0x000fe20005000000 */
[----:B------:R-:W-:Y:S01]  /*39d0*/  VIADD R121, R140, 0x38 ;  /* 0x000000388c797836 */ /* 0x000fe20000000000 */
[----:B------:R-:W-:Y:S02]  /*39e0*/  FSEL R123, R129, -INF , !P6 ;  /* 0xff800000817b7808 */ /* 0x000fe40007000000 */
[----:B------:R-:W-:-:S02]  /*39f0*/  ISETP.GE.AND P0, PT, R161, R215, PT ;  /* 0x000000d7a100720c */ /* 0x000fc40003f06270 */
[----:B------:R-:W-:Y:S02]  /*3a00*/  ISETP.GT.AND P6, PT, R216, R175, PT ;  /* 0x000000afd800720c */ /* 0x000fe40003fc4270 */
[----:B------:R-:W-:Y:S02]  /*3a10*/  FSEL R127, R124, -INF , !P4 ;  /* 0xff8000007c7f7808 */ /* 0x000fe40006000000 */
[----:B------:R-:W-:Y:S02]  /*3a20*/  ISETP.GE.AND P4, PT, R174, R215, PT ;  /* 0x000000d7ae00720c */ /* 0x000fe40003f86270 */
[----:B------:R-:W-:Y:S02]  /*3a30*/  FSEL R125, R45, -INF , !P0 ;  /* 0xff8000002d7d7808 */ /* 0x000fe40004000000 */
[----:B------:R-:W-:Y:S02]  /*3a40*/  ISETP.GT.AND P0, PT, R170, R175, PT ;  /* 0x000000afaa00720c */ /* 0x000fe40003f04270 */
[----:B------:R-:W-:-:S02]  /*3a50*/  FSEL R116, R116, -INF , !P6 ;  /* 0xff80000074747808 */ /* 0x000fc40007000000 */
[----:B------:R-:W-:Y:S02]  /*3a60*/  ISETP.GT.AND P6, PT, R216, R166, PT ;  /* 0x000000a6d800720c */ /* 0x000fe40003fc4270 */
[----:B------:R-:W-:Y:S02]  /*3a70*/  FSEL R47, R47, -INF , !P4 ;  /* 0xff8000002f2f7808 */ /* 0x000fe40006000000 */
[----:B------:R-:W-:Y:S02]  /*3a80*/  ISETP.GT.AND P4, PT, R171, R175, PT ;  /* 0x000000afab00720c */ /* 0x000fe40003f84270 */
[----:B------:R-:W-:Y:S01]  /*3a90*/  FSEL R167, R56, -INF , !P0 ;  /* 0xff80000038a77808 */ /* 0x000fe20004000000 */
[----:B------:R-:W-:Y:S01]  /*3aa0*/  VIADD R56, R140, 0x60 ;  /* 0x000000608c387836 */ /* 0x000fe20000000000 */
[----:B------:R-:W-:Y:S02]  /*3ab0*/  ISETP.GE.AND P0, PT, R166, R215, PT ;  /* 0x000000d7a600720c */ /* 0x000fe40003f06270 */
[----:B------:R-:W-:-:S02]  /*3ac0*/  FSEL R117, R117, -INF , !P6 ;  /* 0xff80000075757808 */ /* 0x000fc40007000000 */
[----:B------:R-:W-:Y:S02]  /*3ad0*/  FSEL R172, R118, -INF , !P4 ;  /* 0xff80000076ac7808 */ /* 0x000fe40006000000 */
[----:B------:R-:W-:Y:S02]  /*3ae0*/  ISETP.GE.AND P4, PT, R175, R215, PT ;  /* 0x000000d7af00720c */ /* 0x000fe40003f86270 */
[C---:B------:R-:W-:Y:S02]  /*3af0*/  ISETP.GT.AND P6, PT, R216.reuse, R63, PT ;  /* 0x0000003fd800720c */ /* 0x040fe40003fc4270 */
[----:B------:R-:W-:Y:S02]  /*3b00*/  FSEL R151, R117, -INF , !P0 ;  /* 0xff80000075977808 */ /* 0x000fe40004000000 */
[----:B------:R-:W-:Y:S02]  /*3b10*/  ISETP.GT.AND P0, PT, R216, R64, PT ;  /* 0x00000040d800720c */ /* 0x000fe40003f04270 */
[----:B------:R-:W-:-:S02]  /*3b20*/  FSEL R152, R116, -INF , !P4 ;  /* 0xff80000074987808 */ /* 0x000fc40006000000 */
[----:B------:R-:W-:Y:S02]  /*3b30*/  FSEL R112, R112, -INF , !P6 ;  /* 0xff80000070707808 */ /* 0x000fe40007000000 */
[-C--:B------:R-:W-:Y:S02]  /*3b40*/  ISETP.GE.AND P4, PT, R63, R215.reuse, PT ;  /* 0x000000d73f00720c */ /* 0x080fe40003f86270 */
[----:B------:R-:W-:Y:S02]  /*3b50*/  ISETP.GE.AND P6, PT, R64, R215, PT ;  /* 0x000000d74000720c */ /* 0x000fe40003fc6270 */
[----:B------:R-:W-:Y:S02]  /*3b60*/  FSEL R113, R113, -INF , !P0 ;  /* 0xff80000071717808 */ /* 0x000fe40004000000 */
[----:B------:R-:W-:Y:S01]  /*3b70*/  FSEL R116, R112, -INF , !P4 ;  /* 0xff80000070747808 */ /* 0x000fe20006000000 */
[----:B------:R-:W-:Y:S01]  /*3b80*/  VIADD R112, R140, 0x48 ;  /* 0x000000488c707836 */ /* 0x000fe20000000000 */
[----:B------:R-:W-:-:S02]  /*3b90*/  FSEL R149, R113, -INF , !P6 ;  /* 0xff80000071957808 */ /* 0x000fc40007000000 */
[C---:B------:R-:W-:Y:S02]  /*3ba0*/  ISETP.GT.AND P4, PT, R216.reuse, R121, PT ;  /* 0x00000079d800720c */ /* 0x040fe40003f84270 */
[----:B------:R-:W-:Y:S02]  /*3bb0*/  ISETP.GT.AND P6, PT, R216, R157, PT ;  /* 0x0000009dd800720c */ /* 0x000fe40003fc4270 */
[CC--:B------:R-:W-:Y:S02]  /*3bc0*/  ISETP.GE.AND P1, PT, R5.reuse, R215.reuse, PT ;  /* 0x000000d70500720c */ /* 0x0c0fe40003f26270 */
[----:B------:R-:W-:Y:S02]  /*3bd0*/  ISETP.GE.AND P2, PT, R5, R212, PT ;  /* 0x000000d40500720c */ /* 0x000fe40003f46270 */
[----:B------:R-:W-:Y:S02]  /*3be0*/  ISETP.GE.AND P0, PT, R121, R215, PT ;  /* 0x000000d77900720c */ /* 0x000fe40003f06270 */
[----:B------:R-:W-:-:S02]  /*3bf0*/  FSEL R5, R108, -INF , !P4 ;  /* 0xff8000006c057808 */ /* 0x000fc40006000000 */
[----:B------:R-:W-:Y:S02]  /*3c00*/  FSEL R45, R109, -INF , !P6 ;  /* 0xff8000006d2d7808 */ /* 0x000fe40007000000 */
[----:B------:R-:W-:Y:S02]  /*3c10*/  ISETP.GT.AND P6, PT, R216, R158, PT ;  /* 0x0000009ed800720c */ /* 0x000fe40003fc4270 */
[----:B------:R-:W-:Y:S02]  /*3c20*/  FSEL R5, R5, -INF , !P0 ;  /* 0xff80000005057808 */ /* 0x000fe40004000000 */
[-C--:B------:R-:W-:Y:S02]  /*3c30*/  ISETP.GE.AND P0, PT, R158, R215.reuse, PT ;  /* 0x000000d79e00720c */ /* 0x080fe40003f06270 */
[----:B------:R-:W-:Y:S02]  /*3c40*/  FSEL R104, R104, -INF , !P6 ;  /* 0xff80000068687808 */ /* 0x000fe40007000000 */
[----:B------:R-:W-:-:S02]  /*3c50*/  ISETP.GE.AND P4, PT, R157, R215, PT ;  /* 0x000000d79d00720c */ /* 0x000fc40003f86270 */
[----:B------:R-:W-:Y:S01]  /*3c60*/  FSEL R147, R104, -INF , !P0 ;  /* 0xff80000068937808 */ /* 0x000fe20004000000 */
[----:B------:R-:W-:Y:S01]  /*3c70*/  VIADD R104, R140, 0x51 ;  /* 0x000000518c687836 */ /* 0x000fe20000000000 */
[----:B------:R-:W-:Y:S02]  /*3c80*/  ISETP.GT.AND P0, PT, R216, R112, PT ;  /* 0x00000070d800720c */ /* 0x000fe40003f04270 */
[----:B------:R-:W-:Y:S02]  /*3c90*/  FSEL R45, R45, -INF , !P4 ;  /* 0xff8000002d2d7808 */ /* 0x000fe40006000000 */
[----:B------:R-:W-:Y:S02]  /*3ca0*/  FSEL R100, R100, -INF , !P0 ;  /* 0xff80000064647808 */ /* 0x000fe40004000000 */
[C---:B------:R-:W-:Y:S02]  /*3cb0*/  ISETP.GT.AND P0, PT, R216.reuse, R150, PT ;  /* 0x00000096d800720c */ /* 0x040fe40003f04270 */
[----:B------:R-:W-:-:S02]  /*3cc0*/  ISETP.GT.AND P4, PT, R216, R155, PT ;  /* 0x0000009bd800720c */ /* 0x000fc40003f84270 */
[----:B------:R-:W-:Y:S02]  /*3cd0*/  FSEL R101, R101, -INF , !P0 ;  /* 0xff80000065657808 */ /* 0x000fe40004000000 */
[----:B------:R-:W-:Y:S02]  /*3ce0*/  ISETP.GT.AND P0, PT, R216, R122, PT ;  /* 0x0000007ad800720c */ /* 0x000fe40003f04270 */
[----:B------:R-:W-:Y:S02]  /*3cf0*/  ISETP.GE.AND P6, PT, R155, R215, PT ;  /* 0x000000d79b00720c */ /* 0x000fe40003fc6270 */
[----:B------:R-:W-:Y:S02]  /*3d00*/  FSEL R96, R96, -INF , !P0 ;  /* 0xff80000060607808 */ /* 0x000fe40004000000 */
[----:B------:R-:W-:Y:S02]  /*3d10*/  ISETP.GT.AND P0, PT, R216, R104, PT ;  /* 0x00000068d800720c */ /* 0x000fe40003f04270 */
[----:B------:R-:W-:-:S02]  /*3d20*/  FSEL R105, R105, -INF , !P4 ;  /* 0xff80000069697808 */ /* 0x000fc40006000000 */
[----:B------:R-:W-:Y:S02]  /*3d30*/  ISETP.GT.AND P4, PT, R216, R140, PT ;  /* 0x0000008cd800720c */ /* 0x000fe40003f84270 */
[----:B------:R-:W-:Y:S02]  /*3d40*/  FSEL R129, R97, -INF , !P0 ;  /* 0xff80000061817808 */ /* 0x000fe40004000000 */
[----:B------:R-:W-:Y:S02]  /*3d50*/  FSEL R145, R105, -INF , !P6 ;  /* 0xff80000069917808 */ /* 0x000fe40007000000 */
[-C--:B------:R-:W-:Y:S02]  /*3d60*/  ISETP.GE.AND P0, PT, R112, R215.reuse, PT ;  /* 0x000000d77000720c */ /* 0x080fe40003f06270 */
[----:B------:R-:W-:Y:S02]  /*3d70*/  FSEL R156, R156, -INF , !P1 ;  /* 0xff8000009c9c7808 */ /* 0x000fe40004800000 */
[----:B------:R-:W-:-:S02]  /*3d80*/  ISETP.GE.AND P6, PT, R140, R215, PT ;  /* 0x000000d78c00720c */ /* 0x000fc40003fc6270 */
[----:B------:R-:W-:Y:S02]  /*3d90*/  FSEL R97, R136, -INF , !P4 ;  /* 0xff80000088617808 */ /* 0x000fe40006000000 */
[----:B------:R-:W-:Y:S02]  /*3da0*/  ISETP.GT.AND P1, PT, R170, R161, PT ;  /* 0x000000a1aa00720c */ /* 0x000fe40003f24270 */
[----:B------:R-:W-:Y:S02]  /*3db0*/  FSEL R148, R100, -INF , !P0 ;  /* 0xff80000064947808 */ /* 0x000fe40004000000 */
[-C--:B------:R-:W-:Y:S02]  /*3dc0*/  ISETP.GE.AND P4, PT, R122, R215.reuse, PT ;  /* 0x000000d77a00720c */ /* 0x080fe40003f86270 */
[----:B------:R-:W-:Y:S02]  /*3dd0*/  ISETP.GE.AND P0, PT, R150, R215, PT ;  /* 0x000000d79600720c */ /* 0x000fe40003f06270 */
[----:B------:R-:W-:-:S02]  /*3de0*/  FSEL R97, R97, -INF , !P6 ;  /* 0xff80000061617808 */ /* 0x000fc40007000000 */
[----:B------:R-:W-:Y:S01]  /*3df0*/  FSEL R229, R61, -INF , !P1 ;  /* 0xff8000003de57808 */ /* 0x000fe20004800000 */
[----:B------:R-:W-:Y:S01]  /*3e00*/  VIADD R61, R140, 0x58 ;  /* 0x000000588c3d7836 */ /* 0x000fe20000000000 */
[----:B------:R-:W-:Y:S02]  /*3e10*/  FSEL R144, R96, -INF , !P4 ;  /* 0xff80000060907808 */ /* 0x000fe40006000000 */
[----:B------:R-:W-:Y:S02]  /*3e20*/  FSEL R146, R101, -INF , !P0 ;  /* 0xff80000065927808 */ /* 0x000fe40004000000 */
[----:B------:R-:W-:Y:S02]  /*3e30*/  FMNMX3.FTZ R96, R97, R130, R153, !PT ;  /* 0x0000008261607276 */ /* 0x000fe40007810099 */
[----:B------:R-:W-:Y:S02]  /*3e40*/  ISETP.GE.AND P0, PT, R104, R215, PT ;  /* 0x000000d76800720c */ /* 0x000fe40003f06270 */
[----:B------:R-:W-:-:S02]  /*3e50*/  ISETP.GT.AND P4, PT, R216, R61, PT ;  /* 0x0000003dd800720c */ /* 0x000fc40003f84270 */
[----:B------:R-:W-:Y:S02]  /*3e60*/  FMNMX3.FTZ R96, R96, R154, R156, !PT ;  /* 0x0000009a60607276 */ /* 0x000fe4000781009c */
[----:B------:R-:W-:Y:S02]  /*3e70*/  FSEL R129, R129, -INF , !P0 ;  /* 0xff80000081817808 */ /* 0x000fe40004000000 */
[----:B------:R-:W-:Y:S02]  /*3e80*/  ISETP.GT.AND P0, PT, R216, R60, PT ;  /* 0x0000003cd800720c */ /* 0x000fe40003f04270 */
[----:B------:R-:W-:Y:S02]  /*3e90*/  ISETP.GE.AND P6, PT, R61, R215, PT ;  /* 0x000000d73d00720c */ /* 0x000fe40003fc6270 */
[----:B------:R-:W-:Y:S02]  /*3ea0*/  FSEL R92, R92, -INF , !P4 ;  /* 0xff8000005c5c7808 */ /* 0x000fe40006000000 */
[----:B------:R-:W-:-:S02]  /*3eb0*/  FMNMX3.FTZ R96, R96, R123, R127, !PT ;  /* 0x0000007b60607276 */ /* 0x000fc4000781007f */
[----:B------:R-:W-:Y:S01]  /*3ec0*/  FSEL R139, R72, -INF , !P5 ;  /* 0xff800000488b7808 */ /* 0x000fe20006800000 */
[----:B------:R-:W-:Y:S01]  /*3ed0*/  VIADD R72, R140, 0x69 ;  /* 0x000000698c487836 */ /* 0x000fe20000000000 */
[----:B------:R-:W-:Y:S02]  /*3ee0*/  FSEL R134, R134, -INF , !P3 ;  /* 0xff80000086867808 */ /* 0x000fe40005800000 */
[----:B------:R-:W-:Y:S02]  /*3ef0*/  FSEL R93, R93, -INF , !P0 ;  /* 0xff8000005d5d7808 */ /* 0x000fe40004000000 */
[C---:B------:R-:W-:Y:S02]  /*3f00*/  ISETP.GE.AND P5, PT, R3.reuse, R214, PT ;  /* 0x000000d60300720c */ /* 0x040fe40003fa6270 */
[C---:B------:R-:W-:Y:S02]  /*3f10*/  ISETP.GE.AND P3, PT, R3.reuse, R213, PT ;  /* 0x000000d50300720c */ /* 0x040fe40003f66270 */
[----:B------:R-:W-:Y:S01]  /*3f20*/  ISETP.GE.AND P1, PT, R3, R212, PT ;  /* 0x000000d40300720c */ /* 0x000fe20003f26270 */
[----:B------:R-:W-:Y:S01]  /*3f30*/  VIADD R3, R140, 0x61 ;  /* 0x000000618c037836 */ /* 0x000fe20000000000 */
[----:B------:R-:W-:-:S02]  /*3f40*/  FSEL R128, R92, -INF , !P6 ;  /* 0xff8000005c807808 */ /* 0x000fc40007000000 */
[----:B------:R-:W-:Y:S02]  /*3f50*/  ISETP.GT.AND P0, PT, R216, R56, PT ;  /* 0x00000038d800720c */ /* 0x000fe40003f04270 */
[----:B------:R-:W-:Y:S02]  /*3f60*/  ISETP.GE.AND P4, PT, R60, R215, PT ;  /* 0x000000d73c00720c */ /* 0x000fe40003f86270 */
[----:B------:R-:W-:Y:S02]  /*3f70*/  FMNMX3.FTZ R92, R96, R143, R47, !PT ;  /* 0x0000008f605c7276 */ /* 0x000fe4000781002f */
[----:B------:R-:W-:Y:S02]  /*3f80*/  FSEL R124, R88, -INF , !P0 ;  /* 0xff800000587c7808 */ /* 0x000fe40004000000 */
[----:B------:R-:W-:Y:S02]  /*3f90*/  FSEL R126, R93, -INF , !P4 ;  /* 0xff8000005d7e7808 */ /* 0x000fe40006000000 */
[----:B------:R-:W-:-:S02]  /*3fa0*/  FMNMX3.FTZ R88, R92, R125, R152, !PT ;  /* 0x0000007d5c587276 */ /* 0x000fc40007810098 */
[----:B------:R-:W-:Y:S02]  /*3fb0*/  ISETP.GT.AND P4, PT, R216, R3, PT ;  /* 0x00000003d800720c */ /* 0x000fe40003f84270 */
[----:B------:R-:W-:Y:S02]  /*3fc0*/  FMNMX3.FTZ R88, R88, R151, R116, !PT ;  /* 0x0000009758587276 */ /* 0x000fe40007810074 */
[----:B------:R-:W-:Y:S02]  /*3fd0*/  ISETP.GE.AND P0, PT, R3, R215, PT ;  /* 0x000000d70300720c */ /* 0x000fe40003f06270 */
[----:B------:R-:W-:Y:S02]  /*3fe0*/  FSEL R89, R89, -INF , !P4 ;  /* 0xff80000059597808 */ /* 0x000fe40006000000 */
[----:B------:R-:W-:Y:S02]  /*3ff0*/  ISETP.GT.AND P4, PT, R216, R62, PT ;  /* 0x0000003ed800720c */ /* 0x000fe40003f84270 */
[----:B------:R-:W-:-:S02]  /*4000*/  FMNMX3.FTZ R88, R88, R149, R5, !PT ;  /* 0x0000009558587276 */ /* 0x000fc40007810005 */
[----:B------:R-:W-:Y:S02]  /*4010*/  FSEL R118, R89, -INF , !P0 ;  /* 0xff80000059767808 */ /* 0x000fe40004000000 */
[----:B------:R-:W-:Y:S02]  /*4020*/  ISETP.GT.AND P0, PT, R216, R72, PT ;  /* 0x00000048d800720c */ /* 0x000fe40003f04270 */
[----:B------:R-:W-:Y:S02]  /*4030*/  FSEL R117, R84, -INF , !P4 ;  /* 0xff80000054757808 */ /* 0x000fe40006000000 */
[----:B------:R-:W-:Y:S02]  /*4040*/  FMNMX3.FTZ R84, R88, R45, R147, !PT ;  /* 0x0000002d58547276 */ /* 0x000fe40007810093 */
[----:B------:R-:W-:Y:S02]  /*4050*/  ISETP.GE.AND P4, PT, R72, R215, PT ;  /* 0x000000d74800720c */ /* 0x000fe40003f86270 */
[----:B------:R-:W-:-:S02]  /*4060*/  FSEL R85, R85, -INF , !P0 ;  /* 0xff80000055557808 */ /* 0x000fc40004000000 */
[----:B------:R-:W-:Y:S02]  /*4070*/  FMNMX3.FTZ R84, R84, R145, R148, !PT ;  /* 0x0000009154547276 */ /* 0x000fe40007810094 */
[----:B------:R-:W-:Y:S02]  /*4080*/  ISETP.GE.AND P6, PT, R56, R215, PT ;  /* 0x000000d73800720c */ /* 0x000fe40003fc6270 */
[C---:B------:R-:W-:Y:S02]  /*4090*/  ISETP.GT.AND P0, PT, R216.reuse, R71, PT ;  /* 0x00000047d800720c */ /* 0x040fe40003f04270 */
[----:B------:R-:W-:Y:S02]  /*40a0*/  FSEL R92, R85, -INF , !P4 ;  /* 0xff800000555c7808 */ /* 0x000fe40006000000 */
[----:B------:R-:W-:Y:S02]  /*40b0*/  ISETP.GT.AND P4, PT, R216, R70, PT ;  /* 0x00000046d800720c */ /* 0x000fe40003f84270 */
[----:B------:R-:W-:-:S02]  /*40c0*/  FMNMX3.FTZ R84, R84, R146, R144, !PT ;  /* 0x0000009254547276 */ /* 0x000fc40007810090 */
[----:B------:R-:W-:Y:S02]  /*40d0*/  FSEL R124, R124, -INF , !P6 ;  /* 0xff8000007c7c7808 */ /* 0x000fe40007000000 */
[----:B------:R-:W-:Y:S02]  /*40e0*/  ISETP.GE.AND P6, PT, R62, R215, PT ;  /* 0x000000d73e00720c */ /* 0x000fe40003fc6270 */
[----:B------:R-:W-:Y:S02]  /*40f0*/  FSEL R105, R80, -INF , !P0 ;  /* 0xff80000050697808 */ /* 0x000fe40004000000 */
[----:B------:R-:W-:Y:S02]  /*4100*/  FSEL R80, R81, -INF , !P4 ;  /* 0xff80000051507808 */ /* 0x000fe40006000000 */
[----:B------:R-:W-:Y:S02]  /*4110*/  FMNMX3.FTZ R81, R84, R129, R128, !PT ;  /* 0x0000008154517276 */ /* 0x000fe40007810080 */
[----:B------:R-:W-:-:S02]  /*4120*/  FSEL R117, R117, -INF , !P6 ;  /* 0xff80000075757808 */ /* 0x000fc40007000000 */
[-C--:B------:R-:W-:Y:S02]  /*4130*/  ISETP.GE.AND P6, PT, R71, R215.reuse, PT ;  /* 0x000000d74700720c */ /* 0x080fe40003fc6270 */
[----:B------:R-:W-:Y:S02]  /*4140*/  ISETP.GE.AND P0, PT, R70, R215, PT ;  /* 0x000000d74600720c */ /* 0x000fe40003f06270 */
[----:B------:R-:W-:Y:S02]  /*4150*/  ISETP.GT.AND P4, PT, R216, R69, PT ;  /* 0x00000045d800720c */ /* 0x000fe40003f84270 */
[----:B------:R-:W-:Y:S02]  /*4160*/  FMNMX3.FTZ R81, R81, R126, R124, !PT ;  /* 0x0000007e51517276 */ /* 0x000fe4000781007c */
[----:B------:R-:W-:Y:S02]  /*4170*/  FSEL R105, R105, -INF , !P6 ;  /* 0xff80000069697808 */ /* 0x000fe40007000000 */
[----:B------:R-:W-:-:S02]  /*4180*/  FSEL R80, R80, -INF , !P0 ;  /* 0xff80000050507808 */ /* 0x000fc40004000000 */
[----:B------:R-:W-:Y:S02]  /*4190*/  FSEL R93, R76, -INF , !P4 ;  /* 0xff8000004c5d7808 */ /* 0x000fe40006000000 */
[-C--:B------:R-:W-:Y:S02]  /*41a0*/  ISETP.GE.AND P6, PT, R69, R215.reuse, PT ;  /* 0x000000d74500720c */ /* 0x080fe40003fc6270 */
[----:B------:R-:W-:Y:S02]  /*41b0*/  ISETP.GT.AND P0, PT, R216, R68, PT ;  /* 0x00000044d800720c */ /* 0x000fe40003f04270 */
[----:B------:R-:W-:Y:S02]  /*41c0*/  FMNMX3.FTZ R76, R81, R118, R117, !PT ;  /* 0x00000076514c7276 */ /* 0x000fe40007810075 */
[----:B------:R-:W-:Y:S02]  /*41d0*/  ISETP.GE.AND P4, PT, R68, R215, PT ;  /* 0x000000d74400720c */ /* 0x000fe40003f86270 */
[----:B------:R-:W-:-:S02]  /*41e0*/  FSEL R77, R77, -INF , !P0 ;  /* 0xff8000004d4d7808 */ /* 0x000fc40004000000 */
[----:B------:R-:W-:Y:S02]  /*41f0*/  FSEL R93, R93, -INF , !P6 ;  /* 0xff8000005d5d7808 */ /* 0x000fe40007000000 */
[----:B------:R-:W-:Y:S02]  /*4200*/  FMNMX3.FTZ R76, R76, R92, R105, !PT ;  /* 0x0000005c4c4c7276 */ /* 0x000fe40007810069 */
[----:B------:R-:W-:Y:S02]  /*4210*/  FSEL R77, R77, -INF , !P4 ;  /* 0xff8000004d4d7808 */ /* 0x000fe40006000000 */
[----:B------:R-:W-:Y:S02]  /*4220*/  FMNMX3.FTZ R76, R76, R80, R93, !PT ;  /* 0x000000504c4c7276 */ /* 0x000fe4000781005d */
[----:B------:R-:W-:Y:S02]  /*4230*/  FSEL R136, R75, -INF , !P3 ;  /* 0xff8000004b887808 */ /* 0x000fe40005800000 */
[----:B------:R-:W-:-:S02]  /*4240*/  FMNMX.FTZ R76, R77, R76, !PT ;  /* 0x0000004c4d4c7209 */ /* 0x000fc40007810000 */
[-C--:B------:R-:W-:Y:S02]  /*4250*/  ISETP.GT.AND P3, PT, R170, R166.reuse, PT ;  /* 0x000000a6aa00720c */ /* 0x080fe40003f64270 */
[----:B------:R-:W-:Y:S01]  /*4260*/  ISETP.GT.AND P4, PT, R171, R166, PT ;  /* 0x000000a6ab00720c */ /* 0x000fe20003f84270 */
[----:B------:R-:W1:Y:S01]  /*4270*/  SHFL.BFLY PT, R84, R76, 0x2, 0x1f ;  /* 0x0c401f004c547f89 */ /* 0x000e6200000e0000 */
[----:B------:R-:W-:Y:S02]  /*4280*/  FSEL R73, R73, -INF , !P5 ;  /* 0xff80000049497808 */ /* 0x000fe40006800000 */
[----:B------:R-:W-:Y:S02]  /*4290*/  FSEL R89, R74, -INF , !P1 ;  /* 0xff8000004a597808 */ /* 0x000fe40004800000 */
[----:B------:R-:W-:Y:S02]  /*42a0*/  FSEL R57, R57, -INF , !P3 ;  /* 0xff80000039397808 */ /* 0x000fe40005800000 */
[----:B------:R-:W-:-:S02]  /*42b0*/  ISETP.GT.AND P0, PT, R169, R175, PT ;  /* 0x000000afa900720c */ /* 0x000fc40003f04270 */
[----:B------:R-:W-:Y:S02]  /*42c0*/  FSEL R100, R119, -INF , !P4 ;  /* 0xff80000077647808 */ /* 0x000fe40006000000 */
[C---:B------:R-:W-:Y:S02]  /*42d0*/  ISETP.GE.AND P5, PT, R36.reuse, R214, PT ;  /* 0x000000d62400720c */ /* 0x040fe40003fa6270 */
[C---:B------:R-:W-:Y:S02]  /*42e0*/  ISETP.GE.AND P1, PT, R36.reuse, R213, PT ;  /* 0x000000d52400720c */ /* 0x040fe40003f26270 */
[----:B------:R-:W-:Y:S02]  /*42f0*/  ISETP.GE.AND P3, PT, R36, R212, PT ;  /* 0x000000d42400720c */ /* 0x000fe40003f66270 */
[----:B------:R-:W-:Y:S02]  /*4300*/  ISETP.GT.AND P4, PT, R169, R166, PT ;  /* 0x000000a6a900720c */ /* 0x000fe40003f84270 */
[----:B------:R-:W-:-:S02]  /*4310*/  FSEL R58, R58, -INF , !P0 ;  /* 0xff8000003a3a7808 */ /* 0x000fc40004000000 */
[----:B------:R-:W-:Y:S02]  /*4320*/  ISETP.GE.AND P0, PT, R141, R212, PT ;  /* 0x000000d48d00720c */ /* 0x000fe40003f06270 */
[----:B------:R-:W-:Y:S02]  /*4330*/  FSEL R59, R59, -INF , !P4 ;  /* 0xff8000003b3b7808 */ /* 0x000fe40006000000 */
[----:B-1----:R-:W-:Y:S02]  /*4340*/  FMNMX.FTZ R36, R76, R84, !PT ;  /* 0x000000544c247209 */ /* 0x002fe40007810000 */
[-C--:B------:R-:W-:Y:S02]  /*4350*/  ISETP.GT.AND P4, PT, R171, R63.reuse, PT ;  /* 0x0000003fab00720c */ /* 0x080fe40003f84270 */
[----:B------:R-:W-:Y:S01]  /*4360*/  FSEL R85, R159, -INF , !P0 ;  /* 0xff8000009f557808 */ /* 0x000fe20004000000 */
[----:B------:R-:W1:Y:S01]  /*4370*/  SHFL.BFLY PT, R101, R36, 0x1, 0x1f ;  /* 0x0c201f0024657f89 */ /* 0x000e6200000e0000 */
[----:B------:R-:W-:-:S02]  /*4380*/  ISETP.GT.AND P0, PT, R170, R63, PT ;  /* 0x0000003faa00720c */ /* 0x000fc40003f04270 */
[----:B------:R-:W-:Y:S02]  /*4390*/  FSEL R113, R114, -INF , !P4 ;  /* 0xff80000072717808 */ /* 0x000fe40006000000 */
[-C--:B------:R-:W-:Y:S02]  /*43a0*/  ISETP.GT.AND P4, PT, R171, R64.reuse, PT ;  /* 0x00000040ab00720c */ /* 0x080fe40003f84270 */
[----:B------:R-:W-:Y:S02]  /*43b0*/  FSEL R88, R52, -INF , !P0 ;  /* 0xff80000034587808 */ /* 0x000fe40004000000 */
[----:B------:R-:W-:Y:S02]  /*43c0*/  FSEL R52, R115, -INF , !P4 ;  /* 0xff80000073347808 */ /* 0x000fe40006000000 */
[----:B------:R-:W-:Y:S02]  /*43d0*/  FSEL R81, R131, -INF , !P2 ;  /* 0xff80000083517808 */ /* 0x000fe40005000000 */
[----:B------:R-:W-:-:S02]  /*43e0*/  ISETP.GT.AND P4, PT, R169, R64, PT ;  /* 0x00000040a900720c */ /* 0x000fc40003f84270 */
[----:B------:R-:W-:Y:S02]  /*43f0*/  ISETP.GE.AND P2, PT, R141, R213, PT ;  /* 0x000000d58d00720c */ /* 0x000fe40003f46270 */
[----:B------:R-:W-:Y:S02]  /*4400*/  FSEL R55, R55, -INF , !P4 ;  /* 0xff80000037377808 */ /* 0x000fe40006000000 */
[----:B------:R-:W-:Y:S02]  /*4410*/  FSEL R142, R142, -INF , !P2 ;  /* 0xff8000008e8e7808 */ /* 0x000fe40005000000 */
[C---:B------:R-:W-:Y:S02]  /*4420*/  ISETP.GT.AND P4, PT, R169.reuse, R121, PT ;  /* 0x00000079a900720c */ /* 0x040fe40003f84270 */
[----:B------:R-:W-:Y:S02]  /*4430*/  ISETP.GT.AND P2, PT, R169, R63, PT ;  /* 0x0000003fa900720c */ /* 0x000fe40003f44270 */
[----:B------:R-:W-:-:S02]  /*4440*/  ISETP.GE.AND P0, PT, R174, R213, PT ;  /* 0x000000d5ae00720c */ /* 0x000fc40003f06270 */
[----:B------:R-:W-:Y:S02]  /*4450*/  FSEL R50, R50, -INF , !P4 ;  /* 0xff80000032327808 */ /* 0x000fe40006000000 */
[----:B------:R-:W-:Y:S02]  /*4460*/  FSEL R54, R54, -INF , !P2 ;  /* 0xff80000036367808 */ /* 0x000fe40005000000 */
[-C--:B------:R-:W-:Y:S02]  /*4470*/  ISETP.GE.AND P4, PT, R175, R212.reuse, PT ;  /* 0x000000d4af00720c */ /* 0x080fe40003f86270 */
[----:B------:R-:W-:Y:S02]  /*4480*/  ISETP.GE.AND P2, PT, R174, R212, PT ;  /* 0x000000d4ae00720c */ /* 0x000fe40003f46270 */
[----:B------:R-:W-:Y:S02]  /*4490*/  ISETP.GE.AND P6, PT, R141, R214, PT ;  /* 0x000000d68d00720c */ /* 0x000fe40003fc6270 */
[----:B------:R-:W-:-:S02]  /*44a0*/  FSEL R141, R163, -INF , !P1 ;  /* 0xff800000a38d7808 */ /* 0x000fc40004800000 */
[----:B------:R-:W-:Y:S02]  /*44b0*/  FSEL R84, R162, -INF , !P3 ;  /* 0xff800000a2547808 */ /* 0x000fe40005800000 */
[----:B------:R-:W-:Y:S02]  /*44c0*/  FSEL R96, R120, -INF , !P0 ;  /* 0xff80000078607808 */ /* 0x000fe40004000000 */
[----:B------:R-:W-:Y:S02]  /*44d0*/  ISETP.GT.AND P1, PT, R170, R64, PT ;  /* 0x00000040aa00720c */ /* 0x000fe40003f24270 */
[----:B------:R-:W-:Y:S02]  /*44e0*/  ISETP.GE.AND P3, PT, R161, R213, PT ;  /* 0x000000d5a100720c */ /* 0x000fe40003f66270 */
[----:B------:R-:W-:Y:S02]  /*44f0*/  ISETP.GT.AND P0, PT, R171, R121, PT ;  /* 0x00000079ab00720c */ /* 0x000fe40003f04270 */
[----:B-1----:R-:W-:-:S02]  /*4500*/  FMNMX.FTZ R36, R36, R101, !PT ;  /* 0x0000006524247209 */ /* 0x002fc40007810000 */
[----:B------:R-:W-:Y:S02]  /*4510*/  FSEL R108, R58, -INF , !P4 ;  /* 0xff8000003a6c7808 */ /* 0x000fe40006000000 */
[----:B------:R-:W-:Y:S01]  /*4520*/  FSEL R76, R164, -INF , !P5 ;  /* 0xff800000a44c7808 */ /* 0x000fe20006800000 */
[----:B---3--:R-:W-:Y:S01]  /*4530*/  FMUL.FTZ R114, R36, UR6 ;  /* 0x0000000624727c20 */ /* 0x008fe20008410000 */
[----:B------:R-:W-:Y:S02]  /*4540*/  FSEL R228, R228, -INF , !P2 ;  /* 0xff800000e4e47808 */ /* 0x000fe40005000000 */
[C---:B------:R-:W-:Y:S02]  /*4550*/  ISETP.GT.AND P4, PT, R170.reuse, R158, PT ;  /* 0x0000009eaa00720c */ /* 0x040fe40003f84270 */
[----:B------:R-:W-:Y:S02]  /*4560*/  ISETP.GE.AND P5, PT, R161, R214, PT ;  /* 0x000000d6a100720c */ /* 0x000fe40003fa6270 */
[----:B------:R-:W-:-:S02]  /*4570*/  ISETP.GT.AND P2, PT, R170, R121, PT ;  /* 0x00000079aa00720c */ /* 0x000fc40003f44270 */
[----:B------:R-:W-:Y:S02]  /*4580*/  FSEL R53, R53, -INF , !P1 ;  /* 0xff80000035357808 */ /* 0x000fe40004800000 */
[----:B------:R-:W-:Y:S02]  /*4590*/  FSEL R159, R110, -INF , !P0 ;  /* 0xff8000006e9f7808 */ /* 0x000fe40004000000 */
[----:B------:R-:W-:Y:S02]  /*45a0*/  FSEL R229, R229, -INF , !P3 ;  /* 0xff800000e5e57808 */ /* 0x000fe40005800000 */
[----:B------:R-:W-:Y:S02]  /*45b0*/  ISETP.GE.AND P1, PT, R161, R212, PT ;  /* 0x000000d4a100720c */ /* 0x000fe40003f26270 */
[-C--:B------:R-:W-:Y:S02]  /*45c0*/  ISETP.GT.AND P0, PT, R171, R157.reuse, PT ;  /* 0x0000009dab00720c */ /* 0x080fe40003f04270 */
[----:B------:R-:W-:-:S02]  /*45d0*/  ISETP.GT.AND P3, PT, R170, R157, PT ;  /* 0x0000009daa00720c */ /* 0x000fc40003f64270 */
[----:B------:R-:W-:Y:S02]  /*45e0*/  FSEL R40, R40, -INF , !P4 ;  /* 0xff80000028287808 */ /* 0x000fe40006000000 */
[----:B------:R-:W-:Y:S02]  /*45f0*/  FSEL R119, R48, -INF , !P2 ;  /* 0xff80000030777808 */ /* 0x000fe40005000000 */
[----:B------:R-:W-:Y:S02]  /*4600*/  FSEL R110, R173, -INF , !P5 ;  /* 0xff800000ad6e7808 */ /* 0x000fe40006800000 */
[----:B------:R-:W-:Y:S02]  /*4610*/  FSETP.NEU.FTZ.AND P4, PT, R36, -INF , PT ;  /* 0xff8000002400780b */ /* 0x000fe40003f9d000 */
[----:B------:R-:W-:Y:S02]  /*4620*/  ISETP.GE.AND P2, PT, R175, R213, PT ;  /* 0x000000d5af00720c */ /* 0x000fe40003f46270 */
[----:B------:R-:W-:-:S02]  /*4630*/  ISETP.GT.AND P5, PT, R169, R157, PT ;  /* 0x0000009da900720c */ /* 0x000fc40003fa4270 */
[----:B------:R-:W-:Y:S02]  /*4640*/  FSEL R48, R111, -INF , !P0 ;  /* 0xff8000006f307808 */ /* 0x000fe40004000000 */
[----:B------:R-:W-:Y:S02]  /*4650*/  FSEL R227, R227, -INF , !P1 ;  /* 0xff800000e3e37808 */ /* 0x000fe40004800000 */
[----:B------:R-:W-:Y:S02]  /*4660*/  FSEL R49, R49, -INF , !P3 ;  /* 0xff80000031317808 */ /* 0x000fe40005800000 */
[C---:B------:R-:W-:Y:S02]  /*4670*/  ISETP.GE.AND P0, PT, R166.reuse, R214, PT ;  /* 0x000000d6a600720c */ /* 0x040fe40003f06270 */
[C---:B------:R-:W-:Y:S02]  /*4680*/  ISETP.GE.AND P1, PT, R166.reuse, R213, PT ;  /* 0x000000d5a600720c */ /* 0x040fe40003f26270 */
[----:B------:R-:W-:-:S02]  /*4690*/  ISETP.GE.AND P3, PT, R166, R212, PT ;  /* 0x000000d4a600720c */ /* 0x000fc40003f66270 */
[----:B------:R-:W-:Y:S02]  /*46a0*/  FSEL R114, R114, RZ, P4 ;  /* 0x000000ff72727208 */ /* 0x000fe40002000000 */
[----:B------:R-:W-:Y:S02]  /*46b0*/  FSEL R166, R51, -INF , !P5 ;  /* 0xff80000033a67808 */ /* 0x000fe40006800000 */
[----:B------:R-:W-:Y:S01]  /*46c0*/  FSEL R101, R167, -INF , !P2 ;  /* 0xff800000a7657808 */ /* 0x000fe20005000000 */
[--C-:B------:R-:W-:Y:S01]  /*46d0*/  FFMA.FTZ R51, R127, UR6, -R114.reuse ;  /* 0x000000067f337c23 */ /* 0x100fe20008010872 */
[----:B------:R-:W-:Y:S01]  /*46e0*/  ISETP.GT.AND P4, PT, R169, R155, PT ;  /* 0x0000009ba900720c */ /* 0x000fe20003f84270 */
[--C-:B------:R-:W-:Y:S01]  /*46f0*/  FFMA.FTZ R129, R129, UR6, -R114.reuse ;  /* 0x0000000681817c23 */ /* 0x100fe20008010872 */
[----:B------:R-:W-:Y:S01]  /*4700*/  FSEL R74, R160, -INF , !P6 ;  /* 0xff800000a04a7808 */ /* 0x000fe20007000000 */
[--C-:B------:R-:W-:Y:S01]  /*4710*/  FFMA.FTZ R128, R128, UR6, -R114.reuse ;  /* 0x0000000680807c23 */ /* 0x100fe20008010872 */
[----:B------:R-:W-:Y:S01]  /*4720*/  ISETP.GE.AND P2, PT, R63, R213, PT ;  /* 0x000000d53f00720c */ /* 0x000fe20003f46270 */
[--C-:B------:R-:W-:Y:S01]  /*4730*/  FFMA.FTZ R126, R126, UR6, -R114.reuse ;  /* 0x000000067e7e7c23 */ /* 0x100fe20008010872 */
[----:B------:R-:W-:Y:S01]  /*4740*/  ISETP.GT.AND P5, PT, R171, R158, PT ;  /* 0x0000009eab00720c */ /* 0x000fe20003fa4270 */
        /* <DEDUP_REMOVED lines=9> */
[----:B------:R-:W-:Y:S01]  /*47e0*/  FSEL R160, R106, -INF , !P5 ;  /* 0xff8000006aa07808 */ /* 0x000fe20006800000 */
[----:B------:R-:W-:Y:S01]  /*47f0*/  MUFU.EX2 R51, R51 ;  /* 0x0000003300337308 */ /* 0x000fe20000000800 */
[----:B------:R-:W-:-:S02]  /*4800*/  FSEL R120, R88, -INF , !P2 ;  /* 0xff80000058787808 */ /* 0x000fc40005000000 */
[-C--:B------:R-:W-:Y:S02]  /*4810*/  ISETP.GT.AND P4, PT, R170, R112.reuse, PT ;  /* 0x00000070aa00720c */ /* 0x080fe40003f84270 */
[----:B------:R-:W-:Y:S02]  /*4820*/  FSEL R75, R165, -INF , !P6 ;  /* 0xff800000a54b7808 */ /* 0x000fe40007000000 */
[----:B------:R-:W-:Y:S01]  /*4830*/  FSEL R106, R57, -INF , !P1 ;  /* 0xff800000396a7808 */ /* 0x000fe20004800000 */
[----:B------:R-:W-:Y:S01]  /*4840*/  FFMA.FTZ R57, R154, UR6, -R114 ;  /* 0x000000069a397c23 */ /* 0x000fe20008010872 */
[----:B------:R-:W-:Y:S01]  /*4850*/  ISETP.GT.AND P2, PT, R171, R112, PT ;  /* 0x00000070ab00720c */ /* 0x000fe20003f44270 */
[----:B------:R-:W-:Y:S01]  /*4860*/  MUFU.EX2 R47, R47 ;  /* 0x0000002f002f7308 */ /* 0x000fe20000000800 */
[----:B------:R-:W-:Y:S02]  /*4870*/  ISETP.GE.AND P6, PT, R175, R214, PT ;  /* 0x000000d6af00720c */ /* 0x000fe40003fc6270 */
[----:B------:R-:W-:-:S02]  /*4880*/  ISETP.GT.AND P1, PT, R170, R155, PT ;  /* 0x0000009baa00720c */ /* 0x000fc40003f24270 */
[----:B------:R-:W-:Y:S02]  /*4890*/  FSEL R42, R42, -INF , !P0 ;  /* 0xff8000002a2a7808 */ /* 0x000fe40004000000 */
[----:B------:R-:W-:Y:S01]  /*48a0*/  ISETP.GT.AND P5, PT, R171, R155, PT ;  /* 0x0000009bab00720c */ /* 0x000fe20003fa4270 */
[----:B------:R-:W-:Y:S01]  /*48b0*/  MUFU.EX2 R57, R57 ;  /* 0x0000003900397308 */ /* 0x000fe20000000800 */
[----:B------:R-:W-:Y:S02]  /*48c0*/  ISETP.GE.AND P0, PT, R63, R212, PT ;  /* 0x000000d43f00720c */ /* 0x000fe40003f06270 */
[----:B------:R-:W-:Y:S02]  /*48d0*/  FSEL R32, R32, -INF , !P4 ;  /* 0xff80000020207808 */ /* 0x000fe40006000000 */
[----:B------:R-:W-:Y:S02]  /*48e0*/  FSEL R88, R102, -INF , !P2 ;  /* 0xff80000066587808 */ /* 0x000fe40005000000 */
[----:B------:R-:W-:Y:S01]  /*48f0*/  ISETP.GT.AND P4, PT, R171, R150, PT ;  /* 0x00000096ab00720c */ /* 0x000fe20003f84270 */
[----:B------:R-:W-:Y:S01]  /*4900*/  MUFU.EX2 R5, R5 ;  /* 0x0000000500057308 */ /* 0x000fe20000000800 */
[----:B------:R-:W-:-:S02]  /*4910*/  FSEL R109, R172, -INF , !P6 ;  /* 0xff800000ac6d7808 */ /* 0x000fc40007000000 */
[----:B------:R-:W-:Y:S02]  /*4920*/  FSEL R41, R41, -INF , !P1 ;  /* 0xff80000029297808 */ /* 0x000fe40004800000 */
[----:B------:R-:W-:Y:S02]  /*4930*/  ISETP.GT.AND P2, PT, R169, R112, PT ;  /* 0x00000070a900720c */ /* 0x000fe40003f44270 */
[----:B------:R-:W-:Y:S01]  /*4940*/  ISETP.GE.AND P6, PT, R63, R214, PT ;  /* 0x000000d63f00720c */ /* 0x000fe20003fc6270 */
[--C-:B------:R-:W-:Y:S01]  /*4950*/  FFMA.FTZ R63, R97, UR6, -R114.reuse ;  /* 0x00000006613f7c23 */ /* 0x100fe20008010872 */
[----:B------:R-:W-:Y:S01]  /*4960*/  ISETP.GE.AND P1, PT, R64, R212, PT ;  /* 0x000000d44000720c */ /* 0x000fe20003f26270 */
[----:B------:R-:W-:Y:S01]  /*4970*/  MUFU.EX2 R45, R45 ;  /* 0x0000002d002d7308 */ /* 0x000fe20000000800 */
[----:B------:R-:W-:Y:S02]  /*4980*/  FSEL R58, R107, -INF , !P5 ;  /* 0xff8000006b3a7808 */ /* 0x000fe40006800000 */
[----:B------:R-:W-:Y:S01]  /*4990*/  FSEL R115, R59, -INF , !P3 ;  /* 0xff8000003b737808 */ /* 0x000fe20005800000 */
[--C-:B------:R-:W-:Y:S01]  /*49a0*/  FFMA.FTZ R59, R153, UR6, -R114.reuse ;  /* 0x00000006993b7c23 */ /* 0x100fe20008010872 */
[----:B------:R-:W-:Y:S01]  /*49b0*/  FSEL R131, R54, -INF , !P0 ;  /* 0xff80000036837808 */ /* 0x000fe20004000000 */
[--C-:B------:R-:W-:Y:S01]  /*49c0*/  FFMA.FTZ R54, R156, UR6, -R114.reuse ;  /* 0x000000069c367c23 */ /* 0x100fe20008010872 */
[C---:B------:R-:W-:Y:S01]  /*49d0*/  ISETP.GE.AND P5, PT, R64.reuse, R214, PT ;  /* 0x000000d64000720c */ /* 0x040fe20003fa6270 */
[----:B------:R-:W-:Y:S01]  /*49e0*/  MUFU.EX2 R63, R63 ;  /* 0x0000003f003f7308 */ /* 0x000fe20000000800 */
[-C--:B------:R-:W-:Y:S01]  /*49f0*/  ISETP.GE.AND P3, PT, R64, R213.reuse, PT ;  /* 0x000000d54000720c */ /* 0x080fe20003f66270 */
[----:B------:R-:W-:Y:S01]  /*4a00*/  FFMA.FTZ R64, R130, UR6, -R114 ;  /* 0x0000000682407c23 */ /* 0x000fe20008010872 */
[----:B------:R-:W-:-:S02]  /*4a10*/  ISETP.GE.AND P0, PT, R121, R213, PT ;  /* 0x000000d57900720c */ /* 0x000fc40003f06270 */
[----:B------:R-:W-:Y:S02]  /*4a20*/  FSEL R103, R103, -INF , !P4 ;  /* 0xff80000067677808 */ /* 0x000fe40006000000 */
[----:B------:R-:W-:Y:S01]  /*4a30*/  FSEL R217, R34, -INF , !P2 ;  /* 0xff80000022d97808 */ /* 0x000fe20005000000 */
[--C-:B------:R-:W-:Y:S01]  /*4a40*/  FFMA.FTZ R34, R116, UR6, -R114.reuse ;  /* 0x0000000674227c23 */ /* 0x100fe20008010872 */
[----:B------:R-:W-:Y:S01]  /*4a50*/  ISETP.GT.AND P4, PT, R171, R122, PT ;  /* 0x0000007aab00720c */ /* 0x000fe20003f84270 */
[----:B------:R-:W-:Y:S01]  /*4a60*/  MUFU.EX2 R64, R64 ;  /* 0x0000004000407308 */ /* 0x000fe20000000800 */
[----:B------:R-:W-:Y:S02]  /*4a70*/  FSEL R107, R113, -INF , !P6 ;  /* 0xff800000716b7808 */ /* 0x000fe40007000000 */
[----:B------:R-:W-:Y:S02]  /*4a80*/  ISETP.GE.AND P2, PT, R121, R212, PT ;  /* 0x000000d47900720c */ /* 0x000fe40003f46270 */
[----:B------:R-:W-:Y:S01]  /*4a90*/  FSEL R130, R55, -INF , !P1 ;  /* 0xff80000037827808 */ /* 0x000fe20004800000 */
[----:B------:R-:W-:Y:S01]  /*4aa0*/  FFMA.FTZ R55, R123, UR6, -R114 ;  /* 0x000000067b377c23 */ /* 0x000fe20008010872 */
[----:B------:R-:W-:Y:S01]  /*4ab0*/  ISETP.GE.AND P6, PT, R121, R214, PT ;  /* 0x000000d67900720c */ /* 0x000fe20003fc6270 */
[----:B------:R-:W-:Y:S01]  /*4ac0*/  MUFU.EX2 R59, R59 ;  /* 0x0000003b003b7308 */ /* 0x000fe20000000800 */
[----:B------:R-:W-:-:S02]  /*4ad0*/  FSEL R123, R119, -INF , !P0 ;  /* 0xff800000777b7808 */ /* 0x000fc40004000000 */
[----:B------:R-:W-:Y:S02]  /*4ae0*/  FSEL R98, R98, -INF , !P4 ;  /* 0xff80000062627808 */ /* 0x000fe40006000000 */
[----:B------:R-:W-:Y:S02]  /*4af0*/  ISETP.GT.AND P0, PT, R171, R61, PT ;  /* 0x0000003dab00720c */ /* 0x000fe40003f04270 */
[----:B------:R-:W-:Y:S01]  /*4b00*/  ISETP.GE.AND P4, PT, R157, R212, PT ;  /* 0x000000d49d00720c */ /* 0x000fe20003f86270 */
[----:B------:R-:W-:Y:S01]  /*4b10*/  MUFU.EX2 R54, R54 ;  /* 0x0000003600367308 */ /* 0x000fe20000000800 */
[----:B------:R-:W-:Y:S01]  /*4b20*/  FSEL R164, R50, -INF , !P2 ;  /* 0xff80000032a47808 */ /* 0x000fe20005000000 */
[----:B------:R-:W-:Y:S01]  /*4b30*/  FFMA.FTZ R50, R143, UR6, -R114 ;  /* 0x000000068f327c23 */ /* 0x000fe20008010872 */
[----:B------:R-:W-:Y:S02]  /*4b40*/  FSEL R111, R159, -INF , !P6 ;  /* 0xff8000009f6f7808 */ /* 0x000fe40007000000 */
[----:B------:R-:W-:-:S02]  /*4b50*/  ISETP.GT.AND P2, PT, R171, R60, PT ;  /* 0x0000003cab00720c */ /* 0x000fc40003f44270 */
[----:B------:R-:W-:Y:S01]  /*4b60*/  ISETP.GE.AND P6, PT, R158, R214, PT ;  /* 0x000000d69e00720c */ /* 0x000fe20003fc6270 */
[----:B------:R-:W-:Y:S01]  /*4b70*/  MUFU.EX2 R55, R55 ;  /* 0x0000003700377308 */ /* 0x000fe20000000800 */
[----:B------:R-:W-:Y:S02]  /*4b80*/  FSEL R94, R94, -INF , !P0 ;  /* 0xff8000005e5e7808 */ /* 0x000fe40004000000 */
[----:B------:R-:W-:Y:S02]  /*4b90*/  FSEL R102, R52, -INF , !P5 ;  /* 0xff80000034667808 */ /* 0x000fe40006800000 */
[----:B------:R-:W-:Y:S02]  /*4ba0*/  ISETP.GE.AND P0, PT, R158, R212, PT ;  /* 0x000000d49e00720c */ /* 0x000fe40003f06270 */
[----:B------:R-:W-:Y:S01]  /*4bb0*/  FSEL R166, R166, -INF , !P4 ;  /* 0xff800000a6a67808 */ /* 0x000fe20006000000 */
[----:B------:R-:W-:Y:S01]  /*4bc0*/  MUFU.EX2 R50, R50 ;  /* 0x0000003200327308 */ /* 0x000fe20000000800 */
[----:B------:R-:W-:-:S02]  /*4bd0*/  FSEL R52, R95, -INF , !P2 ;  /* 0xff8000005f347808 */ /* 0x000fc40005000000 */
[C---:B------:R-:W-:Y:S02]  /*4be0*/  ISETP.GE.AND P4, PT, R155.reuse, R213, PT ;  /* 0x000000d59b00720c */ /* 0x040fe40003f86270 */
[----:B------:R-:W-:Y:S02]  /*4bf0*/  ISETP.GE.AND P2, PT, R155, R214, PT ;  /* 0x000000d69b00720c */ /* 0x000fe40003f46270 */
[----:B------:R-:W-:Y:S01]  /*4c00*/  FSEL R143, R160, -INF , !P6 ;  /* 0xff800000a08f7808 */ /* 0x000fe20007000000 */
[----:B------:R-:W-:Y:S01]  /*4c10*/  MUFU.EX2 R34, R34 ;  /* 0x0000002200227308 */ /* 0x000fe20000000800 */
[----:B------:R-:W-:Y:S02]  /*4c20*/  ISETP.GT.AND P6, PT, R171, R140, PT ;  /* 0x0000008cab00720c */ /* 0x000fe40003fc4270 */
[----:B------:R-:W-:Y:S01]  /*4c30*/  FSEL R121, R53, -INF , !P3 ;  /* 0xff80000035797808 */ /* 0x000fe20005800000 */
[--C-:B------:R-:W-:Y:S01]  /*4c40*/  FFMA.FTZ R53, R146, UR6, -R114.reuse ;  /* 0x0000000692357c23 */ /* 0x100fe20008010872 */
[----:B------:R-:W-:Y:S01]  /*4c50*/  FSEL R226, R42, -INF , !P0 ;  /* 0xff8000002ae27808 */ /* 0x000fe20004000000 */
[----:B------:R-:W-:Y:S01]  /*4c60*/  FFMA.FTZ R42, R125, UR6, -R114 ;  /* 0x000000067d2a7c23 */ /* 0x000fe20008010872 */
[----:B------:R-:W-:-:S02]  /*4c70*/  ISETP.GT.AND P3, PT, R171, R104, PT ;  /* 0x00000068ab00720c */ /* 0x000fc40003f64270 */
[----:B------:R-:W-:Y:S01]  /*4c80*/  FSEL R178, R41, -INF , !P4 ;  /* 0xff80000029b27808 */ /* 0x000fe20006000000 */
[----:B------:R-:W-:Y:S01]  /*4c90*/  FFMA.FTZ R41, R152, UR6, -R114 ;  /* 0x0000000698297c23 */ /* 0x000fe20008010872 */
[----:B------:R-:W-:Y:S01]  /*4ca0*/  FSEL R125, R58, -INF , !P2 ;  /* 0xff8000003a7d7808 */ /* 0x000fe20005000000 */
[----:B------:R-:W-:Y:S01]  /*4cb0*/  MUFU.EX2 R42, R42 ;  /* 0x0000002a002a7308 */ /* 0x000fe20000000800 */
[-C--:B------:R-:W-:Y:S02]  /*4cc0*/  ISETP.GE.AND P4, PT, R150, R214.reuse, PT ;  /* 0x000000d69600720c */ /* 0x080fe40003f86270 */
[----:B------:R-:W-:Y:S02]  /*4cd0*/  FSEL R138, R138, -INF , !P6 ;  /* 0xff8000008a8a7808 */ /* 0x000fe40007000000 */
[----:B------:R-:W-:Y:S02]  /*4ce0*/  ISETP.GE.AND P2, PT, R140, R214, PT ;  /* 0x000000d68c00720c */ /* 0x000fe40003f46270 */
[----:B------:R-:W-:Y:S01]  /*4cf0*/  FSEL R97, R99, -INF , !P3 ;  /* 0xff80000063617808 */ /* 0x000fe20005800000 */
[----:B------:R-:W-:Y:S01]  /*4d00*/  MUFU.EX2 R41, R41 ;  /* 0x0000002900297308 */ /* 0x000fe20000000800 */
[----:B------:R-:W-:-:S02]  /*4d10*/  FSEL R99, R103, -INF , !P4 ;  /* 0xff80000067637808 */ /* 0x000fc40006000000 */
[----:B------:R-:W-:Y:S02]  /*4d20*/  FSEL R103, R138, -INF , !P2 ;  /* 0xff8000008a677808 */ /* 0x000fe40005000000 */
[-C--:B------:R-:W-:Y:S02]  /*4d30*/  ISETP.GE.AND P3, PT, R158, R213.reuse, PT ;  /* 0x000000d59e00720c */ /* 0x080fe40003f66270 */
[----:B------:R-:W-:Y:S01]  /*4d40*/  FMNMX3.FTZ R58, R103, R2, R66, !PT ;  /* 0x00000002673a7276 */ /* 0x000fe20007810042 */
[----:B------:R-:W-:Y:S01]  /*4d50*/  MUFU.EX2 R53, R53 ;  /* 0x0000003500357308 */ /* 0x000fe20000000800 */
[----:B------:R-:W-:Y:S01]  /*4d60*/  FSEL R176, R40, -INF , !P3 ;  /* 0xff80000028b07808 */ /* 0x000fe20005800000 */
[----:B------:R-:W-:Y:S01]  /*4d70*/  FFMA.FTZ R40, R151, UR6, -R114 ;  /* 0x0000000697287c23 */ /* 0x000fe20008010872 */
[----:B------:R-:W-:Y:S02]  /*4d80*/  ISETP.GE.AND P3, PT, R112, R213, PT ;  /* 0x000000d57000720c */ /* 0x000fe40003f66270 */
[----:B------:R-:W-:-:S02]  /*4d90*/  FMNMX3.FTZ R58, R58, R65, R67, !PT ;  /* 0x000000413a3a7276 */ /* 0x000fc40007810043 */
[----:B------:R-:W-:Y:S01]  /*4da0*/  FSEL R181, R32, -INF , !P3 ;  /* 0xff80000020b57808 */ /* 0x000fe20005800000 */
[----:B------:R-:W-:Y:S01]  /*4db0*/  FFMA.FTZ R32, R149, UR6, -R114 ;  /* 0x0000000695207c23 */ /* 0x000fe20008010872 */
[-C--:B------:R-:W-:Y:S01]  /*4dc0*/  ISETP.GE.AND P3, PT, R122, R214.reuse, PT ;  /* 0x000000d67a00720c */ /* 0x080fe20003f66270 */
[----:B------:R-:W-:Y:S01]  /*4dd0*/  MUFU.EX2 R40, R40 ;  /* 0x0000002800287308 */ /* 0x000fe20000000800 */
[----:B------:R-:W-:Y:S02]  /*4de0*/  ISETP.GE.AND P1, PT, R157, R213, PT ;  /* 0x000000d59d00720c */ /* 0x000fe40003f26270 */
[----:B------:R-:W-:Y:S02]  /*4df0*/  FMNMX3.FTZ R58, R58, R73, R74, !PT ;  /* 0x000000493a3a7276 */ /* 0x000fe4000781004a */
[----:B------:R-:W-:Y:S02]  /*4e00*/  FSEL R98, R98, -INF , !P3 ;  /* 0xff80000062627808 */ /* 0x000fe40005800000 */
[----:B------:R-:W-:Y:S01]  /*4e10*/  FSEL R127, R49, -INF , !P1 ;  /* 0xff800000317f7808 */ /* 0x000fe20004800000 */
[----:B------:R-:W-:Y:S01]  /*4e20*/  FFMA.FTZ R49, R145, UR6, -R114 ;  /* 0x0000000691317c23 */ /* 0x000fe20008010872 */
[----:B------:R-:W-:Y:S01]  /*4e30*/  ISETP.GE.AND P3, PT, R61, R214, PT ;  /* 0x000000d63d00720c */ /* 0x000fe20003f66270 */
[----:B------:R-:W-:Y:S01]  /*4e40*/  MUFU.EX2 R32, R32 ;  /* 0x0000002000207308 */ /* 0x000fe20000000800 */
[----:B------:R-:W-:-:S02]  /*4e50*/  FMNMX3.FTZ R58, R58, R76, R75, !PT ;  /* 0x0000004c3a3a7276 */ /* 0x000fc4000781004b */
[----:B------:R-:W-:Y:S02]  /*4e60*/  ISETP.GT.AND P1, PT, R171, R56, PT ;  /* 0x00000038ab00720c */ /* 0x000fe40003f24270 */
[----:B------:R-:W-:Y:S02]  /*4e70*/  ISETP.GE.AND P5, PT, R157, R214, PT ;  /* 0x000000d69d00720c */ /* 0x000fe40003fa6270 */
[----:B------:R-:W-:Y:S01]  /*4e80*/  FSEL R95, R94, -INF , !P3 ;  /* 0xff8000005e5f7808 */ /* 0x000fe20005800000 */
[----:B------:R-:W-:Y:S01]  /*4e90*/  MUFU.EX2 R49, R49 ;  /* 0x0000003100317308 */ /* 0x000fe20000000800 */
[----:B------:R-:W-:Y:S02]  /*4ea0*/  FMNMX3.FTZ R58, R58, R110, R109, !PT ;  /* 0x0000006e3a3a7276 */ /* 0x000fe4000781006d */
[----:B------:R-:W-:Y:S02]  /*4eb0*/  FSEL R90, R90, -INF , !P1 ;  /* 0xff8000005a5a7808 */ /* 0x000fe40004800000 */
[----:B------:R-:W-:-:S02]  /*4ec0*/  ISETP.GE.AND P3, PT, R56, R214, PT ;  /* 0x000000d63800720c */ /* 0x000fc40003f66270 */
[----:B------:R-:W-:Y:S01]  /*4ed0*/  FSEL R113, R48, -INF , !P5 ;  /* 0xff80000030717808 */ /* 0x000fe20006800000 */
[----:B------:R-:W-:Y:S01]  /*4ee0*/  FFMA.FTZ R48, R148, UR6, -R114 ;  /* 0x0000000694307c23 */ /* 0x000fe20008010872 */
[C---:B------:R-:W-:Y:S02]  /*4ef0*/  ISETP.GT.AND P5, PT, R171.reuse, R3, PT ;  /* 0x00000003ab00720c */ /* 0x040fe40003fa4270 */
[----:B------:R-:W-:Y:S02]  /*4f00*/  FMNMX3.FTZ R58, R58, R100, R107, !PT ;  /* 0x000000643a3a7276 */ /* 0x000fe4000781006b */
[----:B------:R-:W-:Y:S01]  /*4f10*/  FSEL R173, R90, -INF , !P3 ;  /* 0xff8000005aad7808 */ /* 0x000fe20005800000 */
[----:B------:R-:W-:Y:S01]  /*4f20*/  MUFU.EX2 R48, R48 ;  /* 0x0000003000307308 */ /* 0x000fe20000000800 */
[----:B------:R-:W-:Y:S02]  /*4f30*/  ISETP.GT.AND P3, PT, R171, R62, PT ;  /* 0x0000003eab00720c */ /* 0x000fe40003f64270 */
[----:B------:R-:W-:-:S02]  /*4f40*/  FSEL R91, R91, -INF , !P5 ;  /* 0xff8000005b5b7808 */ /* 0x000fc40006800000 */
[-C--:B------:R-:W-:Y:S02]  /*4f50*/  ISETP.GE.AND P2, PT, R3, R214.reuse, PT ;  /* 0x000000d60300720c */ /* 0x080fe40003f46270 */
[----:B------:R-:W-:Y:S02]  /*4f60*/  ISETP.GE.AND P5, PT, R112, R214, PT ;  /* 0x000000d67000720c */ /* 0x000fe40003fa6270 */
[----:B------:R-:W-:Y:S02]  /*4f70*/  FMNMX3.FTZ R58, R58, R102, R111, !PT ;  /* 0x000000663a3a7276 */ /* 0x000fe4000781006f */
[----:B------:R-:W-:Y:S02]  /*4f80*/  FSEL R86, R86, -INF , !P3 ;  /* 0xff80000056567808 */ /* 0x000fe40005800000 */
[----:B------:R-:W-:Y:S02]  /*4f90*/  ISETP.GE.AND P0, PT, R112, R212, PT ;  /* 0x000000d47000720c */ /* 0x000fe40003f06270 */
[----:B------:R-:W-:-:S02]  /*4fa0*/  FSEL R220, R91, -INF , !P2 ;  /* 0xff8000005bdc7808 */ /* 0x000fc40005000000 */
[----:B------:R-:W-:Y:S02]  /*4fb0*/  ISETP.GE.AND P3, PT, R62, R214, PT ;  /* 0x000000d63e00720c */ /* 0x000fe40003f66270 */
[----:B------:R-:W-:Y:S02]  /*4fc0*/  FSEL R112, R88, -INF , !P5 ;  /* 0xff80000058707808 */ /* 0x000fe40006800000 */
[----:B------:R-:W-:Y:S02]  /*4fd0*/  ISETP.GT.AND P2, PT, R171, R72, PT ;  /* 0x00000048ab00720c */ /* 0x000fe40003f44270 */
[----:B------:R-:W-:Y:S02]  /*4fe0*/  FMNMX3.FTZ R58, R58, R113, R143, !PT ;  /* 0x000000713a3a7276 */ /* 0x000fe4000781008f */
[----:B------:R-:W-:Y:S02]  /*4ff0*/  ISETP.GE.AND P4, PT, R104, R214, PT ;  /* 0x000000d66800720c */ /* 0x000fe40003f86270 */
[----:B------:R-:W-:-:S02]  /*5000*/  FSEL R174, R86, -INF , !P3 ;  /* 0xff80000056ae7808 */ /* 0x000fc40005800000 */
[----:B------:R-:W-:Y:S02]  /*5010*/  FSEL R87, R87, -INF , !P2 ;  /* 0xff80000057577808 */ /* 0x000fe40005000000 */
[----:B------:R-:W-:Y:S02]  /*5020*/  ISETP.GT.AND P3, PT, R171, R71, PT ;  /* 0x00000047ab00720c */ /* 0x000fe40003f64270 */
[----:B------:R-:W-:Y:S02]  /*5030*/  FMNMX3.FTZ R58, R58, R125, R112, !PT ;  /* 0x0000007d3a3a7276 */ /* 0x000fe40007810070 */
[-C--:B------:R-:W-:Y:S02]  /*5040*/  ISETP.GE.AND P2, PT, R72, R214.reuse, PT ;  /* 0x000000d64800720c */ /* 0x080fe40003f46270 */
[----:B------:R-:W-:Y:S02]  /*5050*/  FSEL R97, R97, -INF , !P4 ;  /* 0xff80000061617808 */ /* 0x000fe40006000000 */
[----:B------:R-:W-:-:S02]  /*5060*/  ISETP.GE.AND P4, PT, R60, R214, PT ;  /* 0x000000d63c00720c */ /* 0x000fc40003f86270 */
[----:B------:R-:W-:Y:S02]  /*5070*/  FSEL R82, R82, -INF , !P3 ;  /* 0xff80000052527808 */ /* 0x000fe40005800000 */
[----:B------:R-:W-:Y:S02]  /*5080*/  FMNMX3.FTZ R58, R58, R99, R98, !PT ;  /* 0x000000633a3a7276 */ /* 0x000fe40007810062 */
[----:B------:R-:W-:Y:S02]  /*5090*/  FSEL R119, R87, -INF , !P2 ;  /* 0xff80000057777808 */ /* 0x000fe40005000000 */
[----:B------:R-:W-:Y:S02]  /*50a0*/  ISETP.GE.AND P3, PT, R71, R214, PT ;  /* 0x000000d64700720c */ /* 0x000fe40003f66270 */
[----:B------:R-:W-:Y:S02]  /*50b0*/  ISETP.GT.AND P2, PT, R171, R70, PT ;  /* 0x00000046ab00720c */ /* 0x000fe40003f44270 */
[----:B------:R-:W-:Y:S01]  /*50c0*/  FSEL R116, R52, -INF , !P4 ;  /* 0xff80000034747808 */ /* 0x000fe20006000000 */
[----:B------:R-:W-:Y:S01]  /*50d0*/  FFMA.FTZ R52, R144, UR6, -R114 ;  /* 0x0000000690347c23 */ /* 0x000fe20008010872 */
[----:B------:R-:W-:-:S02]  /*50e0*/  FMNMX3.FTZ R58, R58, R97, R95, !PT ;  /* 0x000000613a3a7276 */ /* 0x000fc4000781005f */
[----:B------:R-:W-:Y:S02]  /*50f0*/  FSEL R94, R82, -INF , !P3 ;  /* 0xff800000525e7808 */ /* 0x000fe40005800000 */
[----:B------:R-:W-:Y:S01]  /*5100*/  FSEL R83, R83, -INF , !P2 ;  /* 0xff80000053537808 */ /* 0x000fe20005000000 */
[----:B------:R-:W-:Y:S01]  /*5110*/  MUFU.EX2 R52, R52 ;  /* 0x0000003400347308 */ /* 0x000fe20000000800 */
[----:B------:R-:W-:Y:S02]  /*5120*/  ISETP.GT.AND P3, PT, R171, R69, PT ;  /* 0x00000045ab00720c */ /* 0x000fe40003f64270 */
[----:B------:R-:W-:Y:S02]  /*5130*/  ISETP.GE.AND P2, PT, R70, R214, PT ;  /* 0x000000d64600720c */ /* 0x000fe40003f46270 */
[----:B------:R-:W-:Y:S02]  /*5140*/  FMNMX3.FTZ R58, R58, R116, R173, !PT ;  /* 0x000000743a3a7276 */ /* 0x000fe400078100ad */
[----:B------:R-:W-:-:S02]  /*5150*/  FSEL R78, R78, -INF , !P3 ;  /* 0xff8000004e4e7808 */ /* 0x000fc40005800000 */
[----:B------:R-:W-:Y:S02]  /*5160*/  FSEL R88, R83, -INF , !P2 ;  /* 0xff80000053587808 */ /* 0x000fe40005000000 */
[----:B------:R-:W-:Y:S02]  /*5170*/  ISETP.GE.AND P3, PT, R69, R214, PT ;  /* 0x000000d64500720c */ /* 0x000fe40003f66270 */
[----:B------:R-:W-:Y:S02]  /*5180*/  ISETP.GT.AND P2, PT, R171, R68, PT ;  /* 0x00000044ab00720c */ /* 0x000fe40003f44270 */
[----:B------:R-:W-:Y:S02]  /*5190*/  FMNMX3.FTZ R58, R58, R220, R174, !PT ;  /* 0x000000dc3a3a7276 */ /* 0x000fe400078100ae */
[----:B------:R-:W-:Y:S02]  /*51a0*/  FSEL R91, R78, -INF , !P3 ;  /* 0xff8000004e5b7808 */ /* 0x000fe40005800000 */
[----:B------:R-:W-:-:S02]  /*51b0*/  FSEL R79, R79, -INF , !P2 ;  /* 0xff8000004f4f7808 */ /* 0x000fc40005000000 */
[----:B------:R-:W-:Y:S02]  /*51c0*/  ISETP.GE.AND P3, PT, R68, R214, PT ;  /* 0x000000d64400720c */ /* 0x000fe40003f66270 */
[----:B------:R-:W-:Y:S02]  /*51d0*/  FMNMX3.FTZ R58, R58, R119, R94, !PT ;  /* 0x000000773a3a7276 */ /* 0x000fe4000781005e */
[----:B------:R-:W-:Y:S02]  /*51e0*/  FSEL R90, R79, -INF , !P3 ;  /* 0xff8000004f5a7808 */ /* 0x000fe40005800000 */
[----:B------:R-:W-:Y:S02]  /*51f0*/  FMNMX3.FTZ R58, R58, R88, R91, !PT ;  /* 0x000000583a3a7276 */ /* 0x000fe4000781005b */
[----:B------:R-:W-:Y:S02]  /*5200*/  FSEL R217, R217, -INF , !P0 ;  /* 0xff800000d9d97808 */ /* 0x000fe40004000000 */
[----:B------:R-:W-:-:S02]  /*5210*/  FMNMX.FTZ R58, R90, R58, !PT ;  /* 0x0000003a5a3a7209 */ /* 0x000fc40007810000 */
[----:B------:R-:W-:Y:S02]  /*5220*/  ISETP.GE.AND P1, PT, R155, R212, PT ;  /* 0x000000d49b00720c */ /* 0x000fe40003f26270 */
[----:B------:R-:W-:Y:S01]  /*5230*/  ISETP.GT.AND P0, PT, R169, R122, PT ;  /* 0x0000007aa900720c */ /* 0x000fe20003f04270 */
[----:B------:R-:W1:Y:S01]  /*5240*/  SHFL.BFLY PT, R78, R58, 0x2, 0x1f ;  /* 0x0c401f003a4e7f89 */ /* 0x000e6200000e0000 */
[----:B------:R-:W-:Y:S01]  /*5250*/  FSEL R225, R43, -INF , !P1 ;  /* 0xff8000002be17808 */ /* 0x000fe20004800000 */
[----:B------:R-:W-:Y:S01]  /*5260*/  FFMA.FTZ R43, R147, UR6, -R114 ;  /* 0x00000006932b7c23 */ /* 0x000fe20008010872 */
[----:B------:R-:W-:Y:S02]  /*5270*/  FSEL R30, R30, -INF , !P0 ;  /* 0xff8000001e1e7808 */ /* 0x000fe40004000000 */
[CC--:B------:R-:W-:Y:S02]  /*5280*/  ISETP.GT.AND P1, PT, R170.reuse, R150.reuse, PT ;  /* 0x00000096aa00720c */ /* 0x0c0fe40003f24270 */
[----:B------:R-:W-:Y:S01]  /*5290*/  ISETP.GT.AND P5, PT, R169, R150, PT ;  /* 0x00000096a900720c */ /* 0x000fe20003fa4270 */
[----:B------:R-:W-:Y:S01]  /*52a0*/  MUFU.EX2 R43, R43 ;  /* 0x0000002b002b7308 */ /* 0x000fe20000000800 */
[----:B------:R-:W-:-:S02]  /*52b0*/  ISETP.GT.AND P0, PT, R170, R61, PT ;  /* 0x0000003daa00720c */ /* 0x000fc40003f04270 */
[-C--:B------:R-:W-:Y:S02]  /*52c0*/  ISETP.GE.AND P4, PT, R150, R212.reuse, PT ;  /* 0x000000d49600720c */ /* 0x080fe40003f86270 */
[----:B------:R-:W-:Y:S02]  /*52d0*/  FSEL R183, R33, -INF , !P1 ;  /* 0xff80000021b77808 */ /* 0x000fe40004800000 */
[----:B------:R-:W-:Y:S01]  /*52e0*/  FSEL R35, R35, -INF , !P5 ;  /* 0xff80000023237808 */ /* 0x000fe20006800000 */
[----:B------:R2:W-:Y:S01]  /*52f0*/  MUFU.EX2 R33, R129 ;  /* 0x0000008100217308 */ /* 0x0005e20000000800 */
[----:B------:R-:W-:Y:S02]  /*5300*/  FSEL R221, R24, -INF , !P0 ;  /* 0xff80000018dd7808 */ /* 0x000fe40004000000 */
[----:B------:R-:W-:Y:S02]  /*5310*/  ISETP.GE.AND P1, PT, R122, R212, PT ;  /* 0x000000d47a00720c */ /* 0x000fe40003f26270 */
[----:B------:R-:W-:-:S02]  /*5320*/  ISETP.GT.AND P2, PT, R170, R122, PT ;  /* 0x0000007aaa00720c */ /* 0x000fc40003f44270 */
[----:B------:R-:W-:Y:S02]  /*5330*/  FSEL R219, R35, -INF , !P4 ;  /* 0xff80000023db7808 */ /* 0x000fe40006000000 */
[----:B-1----:R-:W-:Y:S01]  /*5340*/  FMNMX.FTZ R78, R58, R78, !PT ;  /* 0x0000004e3a4e7209 */ /* 0x002fe20007810000 */
[--C-:B------:R-:W-:Y:S01]  /*5350*/  FFMA.FTZ R58, R105, UR6, -R114.reuse ;  /* 0x00000006693a7c23 */ /* 0x100fe20008010872 */
[-C--:B------:R-:W-:Y:S01]  /*5360*/  ISETP.GT.AND P5, PT, R170, R104.reuse, PT ;  /* 0x00000068aa00720c */ /* 0x080fe20003fa4270 */
[----:B------:R-:W-:Y:S01]  /*5370*/  MUFU.EX2 R35, R128 ;  /* 0x0000008000237308 */ /* 0x000fe20000000800 */
[C---:B------:R-:W-:Y:S01]  /*5380*/  ISETP.GT.AND P4, PT, R169.reuse, R104, PT ;  /* 0x00000068a900720c */ /* 0x040fe20003f84270 */
[----:B------:R-:W1:Y:S01]  /*5390*/  SHFL.BFLY PT, R24, R78, 0x1, 0x1f ;  /* 0x0c201f004e187f89 */ /* 0x000e6200000e0000 */
[----:B------:R-:W-:Y:S01]  /*53a0*/  FSEL R218, R30, -INF , !P1 ;  /* 0xff8000001eda7808 */ /* 0x000fe20004800000 */
[----:B------:R-:W-:Y:S01]  /*53b0*/  FFMA.FTZ R30, R118, UR6, -R114 ;  /* 0x00000006761e7c23 */ /* 0x000fe20008010872 */
[----:B------:R-:W-:-:S02]  /*53c0*/  ISETP.GT.AND P1, PT, R169, R61, PT ;  /* 0x0000003da900720c */ /* 0x000fc40003f24270 */
[----:B------:R-:W-:Y:S01]  /*53d0*/  ISETP.GE.AND P3, PT, R122, R213, PT ;  /* 0x000000d57a00720c */ /* 0x000fe20003f66270 */
[----:B------:R-:W-:Y:S01]  /*53e0*/  MUFU.EX2 R58, R58 ;  /* 0x0000003a003a7308 */ /* 0x000fe20000000800 */
[----:B------:R-:W-:Y:S02]  /*53f0*/  FSEL R28, R28, -INF , !P2 ;  /* 0xff8000001c1c7808 */ /* 0x000fe40005000000 */
[-C--:B------:R-:W-:Y:S02]  /*5400*/  ISETP.GE.AND P2, PT, R104, R212.reuse, PT ;  /* 0x000000d46800720c */ /* 0x080fe40003f46270 */
[----:B------:R-:W-:Y:S01]  /*5410*/  FSEL R223, R29, -INF , !P5 ;  /* 0xff8000001ddf7808 */ /* 0x000fe20006800000 */
[----:B------:R-:W-:Y:S01]  /*5420*/  FFMA.FTZ R29, R124, UR6, -R114 ;  /* 0x000000067c1d7c23 */ /* 0x000fe20008010872 */
[----:B------:R-:W-:Y:S01]  /*5430*/  FSEL R31, R31, -INF , !P4 ;  /* 0xff8000001f1f7808 */ /* 0x000fe20006000000 */
[----:B------:R-:W-:Y:S01]  /*5440*/  MUFU.EX2 R30, R30 ;  /* 0x0000001e001e7308 */ /* 0x000fe20000000800 */
[----:B------:R-:W-:-:S02]  /*5450*/  ISETP.GE.AND P5, PT, R61, R212, PT ;  /* 0x000000d43d00720c */ /* 0x000fc40003fa6270 */
[----:B------:R-:W-:Y:S02]  /*5460*/  FSEL R26, R26, -INF , !P1 ;  /* 0xff8000001a1a7808 */ /* 0x000fe40004800000 */
[----:B------:R-:W-:Y:S02]  /*5470*/  FSEL R224, R28, -INF , !P3 ;  /* 0xff8000001ce07808 */ /* 0x000fe40005800000 */
[----:B------:R-:W-:Y:S01]  /*5480*/  ISETP.GE.AND P3, PT, R61, R213, PT ;  /* 0x000000d53d00720c */ /* 0x000fe20003f66270 */
[----:B------:R-:W-:Y:S01]  /*5490*/  MUFU.EX2 R28, R126 ;  /* 0x0000007e001c7308 */ /* 0x000fe20000000800 */
[----:B------:R-:W-:Y:S01]  /*54a0*/  FSEL R195, R31, -INF , !P2 ;  /* 0xff8000001fc37808 */ /* 0x000fe20005000000 */
[--C-:B------:R-:W-:Y:S01]  /*54b0*/  FFMA.FTZ R31, R117, UR6, -R114.reuse ;  /* 0x00000006751f7c23 */ /* 0x100fe20008010872 */
[-C--:B------:R-:W-:Y:S01]  /*54c0*/  ISETP.GT.AND P4, PT, R170, R60.reuse, PT ;  /* 0x0000003caa00720c */ /* 0x080fe20003f84270 */
[----:B------:R-:W-:Y:S01]  /*54d0*/  FFMA.FTZ R61, R93, UR6, -R114 ;  /* 0x000000065d3d7c23 */ /* 0x000fe20008010872 */
[----:B------:R-:W-:-:S02]  /*54e0*/  ISETP.GT.AND P2, PT, R169, R60, PT ;  /* 0x0000003ca900720c */ /* 0x000fc40003f44270 */
[----:B------:R-:W-:Y:S01]  /*54f0*/  FSEL R187, R26, -INF , !P5 ;  /* 0xff8000001abb7808 */ /* 0x000fe20006800000 */
[----:B------:R-:W-:Y:S01]  /*5500*/  MUFU.EX2 R29, R29 ;  /* 0x0000001d001d7308 */ /* 0x000fe20000000800 */
[-C--:B------:R-:W-:Y:S02]  /*5510*/  ISETP.GT.AND P5, PT, R169, R56.reuse, PT ;  /* 0x00000038a900720c */ /* 0x080fe40003fa4270 */
[----:B------:R-:W-:Y:S02]  /*5520*/  FSEL R221, R221, -INF , !P3 ;  /* 0xff800000dddd7808 */ /* 0x000fe40005800000 */
[----:B------:R-:W-:Y:S02]  /*5530*/  ISETP.GT.AND P3, PT, R170, R56, PT ;  /* 0x00000038aa00720c */ /* 0x000fe40003f64270 */
[----:B------:R-:W-:Y:S01]  /*5540*/  FSEL R25, R25, -INF , !P4 ;  /* 0xff80000019197808 */ /* 0x000fe20006000000 */
[----:B------:R-:W-:Y:S01]  /*5550*/  MUFU.EX2 R31, R31 ;  /* 0x0000001f001f7308 */ /* 0x000fe20000000800 */
[----:B------:R-:W-:-:S02]  /*5560*/  FSEL R27, R27, -INF , !P2 ;  /* 0xff8000001b1b7808 */ /* 0x000fc40005000000 */
[----:B------:R-:W-:Y:S02]  /*5570*/  ISETP.GE.AND P4, PT, R56, R212, PT ;  /* 0x000000d43800720c */ /* 0x000fe40003f86270 */
[----:B------:R-:W-:Y:S02]  /*5580*/  ISETP.GT.AND P2, PT, R170, R3, PT ;  /* 0x00000003aa00720c */ /* 0x000fe40003f44270 */
[----:B------:R-:W-:Y:S01]  /*5590*/  FSEL R22, R22, -INF , !P5 ;  /* 0xff80000016167808 */ /* 0x000fe20006800000 */
[----:B------:R-:W-:Y:S01]  /*55a0*/  MUFU.EX2 R61, R61 ;  /* 0x0000003d003d7308 */ /* 0x000fe20000000800 */
[----:B------:R-:W-:Y:S02]  /*55b0*/  ISETP.GE.AND P1, PT, R56, R213, PT ;  /* 0x000000d53800720c */ /* 0x000fe40003f26270 */
[----:B------:R-:W-:Y:S02]  /*55c0*/  FSEL R20, R20, -INF , !P3 ;  /* 0xff80000014147808 */ /* 0x000fe40005800000 */
[----:B------:R-:W-:-:S02]  /*55d0*/  FSEL R21, R21, -INF , !P2 ;  /* 0xff80000015157808 */ /* 0x000fc40005000000 */
[----:B------:R-:W-:Y:S01]  /*55e0*/  FSEL R175, R22, -INF , !P4 ;  /* 0xff80000016af7808 */ /* 0x000fe20006000000 */
[----:B------:R3:W-:Y:S01]  /*55f0*/  MUFU.EX2 R56, R92 ;  /* 0x0000005c00387308 */ /* 0x0007e20000000800 */
[-C--:B------:R-:W-:Y:S02]  /*5600*/  ISETP.GE.AND P6, PT, R150, R213.reuse, PT ;  /* 0x000000d59600720c */ /* 0x080fe40003fc6270 */
[----:B------:R-:W-:Y:S02]  /*5610*/  ISETP.GE.AND P3, PT, R3, R213, PT ;  /* 0x000000d50300720c */ /* 0x000fe40003f66270 */
[----:B------:R-:W-:Y:S02]  /*5620*/  ISETP.GT.AND P5, PT, R169, R3, PT ;  /* 0x00000003a900720c */ /* 0x000fe40003fa4270 */
[----:B------:R-:W-:Y:S02]  /*5630*/  ISETP.GE.AND P2, PT, R3, R212, PT ;  /* 0x000000d40300720c */ /* 0x000fe40003f46270 */
[----:B------:R-:W-:-:S02]  /*5640*/  ISETP.GT.AND P4, PT, R170, R71, PT ;  /* 0x00000047aa00720c */ /* 0x000fc40003f84270 */
[----:B-1----:R-:W-:Y:S02]  /*5650*/  FMNMX.FTZ R3, R78, R24, !PT ;  /* 0x000000184e037209 */ /* 0x002fe40007810000 */
[----:B------:R-:W-:Y:S02]  /*5660*/  FSEL R182, R20, -INF , !P1 ;  /* 0xff80000014b67808 */ /* 0x000fe40004800000 */
[----:B------:R-:W-:Y:S02]  /*5670*/  ISETP.GT.AND P1, PT, R169, R62, PT ;  /* 0x0000003ea900720c */ /* 0x000fe40003f24270 */
[----:B------:R-:W-:Y:S02]  /*5680*/  FSEL R183, R183, -INF , !P6 ;  /* 0xff800000b7b77808 */ /* 0x000fe40007000000 */
[----:B------:R-:W-:Y:S02]  /*5690*/  FSEL R23, R23, -INF , !P5 ;  /* 0xff80000017177808 */ /* 0x000fe40006800000 */
[----:B--2---:R-:W-:-:S02]  /*56a0*/  FSEL R129, R12, -INF , !P4 ;  /* 0xff8000000c817808 */ /* 0x004fc40006000000 */
[-C--:B------:R-:W-:Y:S01]  /*56b0*/  ISETP.GE.AND P6, PT, R104, R213.reuse, PT ;  /* 0x000000d56800720c */ /* 0x080fe20003fc6270 */
[C---:B------:R-:W-:Y:S01]  /*56c0*/  FMUL.FTZ R104, R3.reuse, UR6 ;  /* 0x0000000603687c20 */ /* 0x040fe20008410000 */
[----:B------:R-:W-:Y:S02]  /*56d0*/  ISETP.GT.AND P4, PT, R170, R140, PT ;  /* 0x0000008caa00720c */ /* 0x000fe40003f84270 */
[----:B------:R-:W-:Y:S02]  /*56e0*/  FSEL R18, R18, -INF , !P1 ;  /* 0xff80000012127808 */ /* 0x000fe40004800000 */
[----:B------:R-:W-:Y:S02]  /*56f0*/  FSETP.NEU.FTZ.AND P1, PT, R3, -INF , PT ;  /* 0xff8000000300780b */ /* 0x000fe40003f3d000 */
[----:B------:R-:W-:Y:S02]  /*5700*/  FSEL R167, R23, -INF , !P2 ;  /* 0xff80000017a77808 */ /* 0x000fe40005000000 */
[----:B------:R-:W-:-:S02]  /*5710*/  ISETP.GE.AND P2, PT, R140, R213, PT ;  /* 0x000000d58c00720c */ /* 0x000fc40003f46270 */
[----:B------:R-:W-:Y:S02]  /*5720*/  FSEL R12, R44, -INF , !P4 ;  /* 0xff8000002c0c7808 */ /* 0x000fe40006000000 */
[----:B------:R-:W-:Y:S02]  /*5730*/  FSEL R223, R223, -INF , !P6 ;  /* 0xff800000dfdf7808 */ /* 0x000fe40007000000 */
[-C--:B------:R-:W-:Y:S02]  /*5740*/  ISETP.GE.AND P6, PT, R60, R213.reuse, PT ;  /* 0x000000d53c00720c */ /* 0x080fe40003fc6270 */
[----:B------:R-:W-:Y:S02]  /*5750*/  FSEL R104, R104, RZ, P1 ;  /* 0x000000ff68687208 */ /* 0x000fe40000800000 */
[----:B------:R-:W-:Y:S02]  /*5760*/  FSEL R12, R12, -INF , !P2 ;  /* 0xff8000000c0c7808 */ /* 0x000fe40005000000 */
[----:B------:R-:W-:Y:S01]  /*5770*/  FSEL R222, R25, -INF , !P6 ;  /* 0xff80000019de7808 */ /* 0x000fe20007000000 */
[--C-:B------:R-:W-:Y:S01]  /*5780*/  FFMA.FTZ R105, R2, UR6, -R104.reuse ;  /* 0x0000000602697c23 */ /* 0x100fe20008010868 */
[----:B------:R-:W-:Y:S01]  /*5790*/  ISETP.GT.AND P6, PT, R170, R72, PT ;  /* 0x00000048aa00720c */ /* 0x000fe20003fc4270 */
[--C-:B---3--:R-:W-:Y:S01]  /*57a0*/  FFMA.FTZ R92, R66, UR6, -R104.reuse ;  /* 0x00000006425c7c23 */ /* 0x108fe20008010868 */
[----:B------:R-:W-:Y:S01]  /*57b0*/  FMNMX3.FTZ R2, R12, R0, R137, !PT ;  /* 0x000000000c027276 */ /* 0x000fe20007810089 */
[--C-:B------:R-:W-:Y:S01]  /*57c0*/  FFMA.FTZ R93, R65, UR6, -R104.reuse ;  /* 0x00000006415d7c23 */ /* 0x100fe20008010868 */
[----:B------:R-:W-:Y:S01]  /*57d0*/  FSEL R17, R17, -INF , !P6 ;  /* 0xff80000011117808 */ /* 0x000fe20007000000 */
[--C-:B------:R-:W-:Y:S01]  /*57e0*/  FFMA.FTZ R79, R67, UR6, -R104.reuse ;  /* 0x00000006434f7c23 */ /* 0x100fe20008010868 */
[----:B------:R-:W-:Y:S01]  /*57f0*/  ISETP.GE.AND P1, PT, R72, R213, PT ;  /* 0x000000d54800720c */ /* 0x000fe20003f26270 */
[--C-:B------:R-:W-:Y:S01]  /*5800*/  FFMA.FTZ R44, R110, UR6, -R104.reuse ;  /* 0x000000066e2c7c23 */ /* 0x100fe20008010868 */
[----:B------:R-:W-:Y:S01]  /*5810*/  FMNMX3.FTZ R2, R2, R139, R135, !PT ;  /* 0x0000008b02027276 */ /* 0x000fe20007810087 */
[----:B------:R-:W-:Y:S01]  /*5820*/  FFMA.FTZ R67, R99, UR6, -R104 ;  /* 0x0000000663437c23 */ /* 0x000fe20008010868 */
[----:B------:R-:W-:Y:S01]  /*5830*/  ISETP.GE.AND P0, PT, R60, R212, PT ;  /* 0x000000d43c00720c */ /* 0x000fe20003f06270 */
[----:B------:R-:W-:Y:S01]  /*5840*/  FFMA.FTZ R60, R80, UR6, -R114 ;  /* 0x00000006503c7c23 */ /* 0x000fe20008010872 */
[----:B------:R-:W-:Y:S01]  /*5850*/  FSEL R177, R17, -INF , !P1 ;  /* 0xff80000011b17808 */ /* 0x000fe20004800000 */
[--C-:B------:R-:W-:Y:S01]  /*5860*/  FFMA.FTZ R66, R98, UR6, -R104.reuse ;  /* 0x0000000662427c23 */ /* 0x100fe20008010868 */
[C---:B------:R-:W-:Y:S01]  /*5870*/  ISETP.GT.AND P5, PT, R170.reuse, R62, PT ;  /* 0x0000003eaa00720c */ /* 0x040fe20003fa4270 */
[--C-:B------:R-:W-:Y:S01]  /*5880*/  FFMA.FTZ R65, R97, UR6, -R104.reuse ;  /* 0x0000000661417c23 */ /* 0x100fe20008010868 */
[----:B------:R-:W-:Y:S01]  /*5890*/  ISETP.GT.AND P1, PT, R170, R70, PT ;  /* 0x00000046aa00720c */ /* 0x000fe20003f24270 */
        /* <DEDUP_REMOVED lines=8> */
[--C-:B------:R-:W-:Y:S01]  /*5920*/  FFMA.FTZ R76, R76, UR6, -R104.reuse ;  /* 0x000000064c4c7c23 */ /* 0x100fe20008010868 */
[----:B------:R-:W-:Y:S01]  /*5930*/  FSEL R16, R16, -INF , !P5 ;  /* 0xff80000010107808 */ /* 0x000fe20006800000 */
[----:B------:R-:W-:Y:S01]  /*5940*/  MUFU.EX2 R103, R103 ;  /* 0x0000006700677308 */ /* 0x000fe20000000800 */
[----:B------:R-:W-:Y:S01]  /*5950*/  FSEL R13, R13, -INF , !P1 ;  /* 0xff8000000d0d7808 */ /* 0x000fe20004800000 */
[----:B------:R-:W-:Y:S01]  /*5960*/  FFMA.FTZ R73, R102, UR6, -R104 ;  /* 0x0000000666497c23 */ /* 0x000fe20008010868 */
[----:B------:R-:W-:Y:S01]  /*5970*/  FMNMX3.FTZ R2, R2, R141, R96, !PT ;  /* 0x0000008d02027276 */ /* 0x000fe20007810060 */
[--C-:B------:R-:W-:Y:S01]  /*5980*/  FFMA.FTZ R74, R107, UR6, -R104.reuse ;  /* 0x000000066b4a7c23 */ /* 0x100fe20008010868 */
[----:B------:R-:W-:Y:S01]  /*5990*/  ISETP.GT.AND P1, PT, R169, R140, PT ;  /* 0x0000008ca900720c */ /* 0x000fe20003f24270 */
[--C-:B------:R-:W-:Y:S01]  /*59a0*/  FFMA.FTZ R116, R116, UR6, -R104.reuse ;  /* 0x0000000674747c23 */ /* 0x100fe20008010868 */
[----:B------:R-:W-:Y:S01]  /*59b0*/  FSEL R15, R15, -INF , !P2 ;  /* 0xff8000000f0f7808 */ /* 0x000fe20005000000 */
[----:B------:R-:W-:Y:S01]  /*59c0*/  MUFU.EX2 R92, R92 ;  /* 0x0000005c005c7308 */ /* 0x000fe20000000800 */
[----:B------:R-:W-:Y:S01]  /*59d0*/  FSEL R179, R16, -INF , !P0 ;  /* 0xff80000010b37808 */ /* 0x000fe20004000000 */
[--C-:B------:R-:W-:Y:S01]  /*59e0*/  FFMA.FTZ R173, R173, UR6, -R104.reuse ;  /* 0x00000006adad7c23 */ /* 0x100fe20008010868 */
[----:B------:R-:W-:Y:S01]  /*59f0*/  ISETP.GE.AND P2, PT, R70, R213, PT ;  /* 0x000000d54600720c */ /* 0x000fe20003f46270 */
[--C-:B------:R-:W-:Y:S01]  /*5a00*/  FFMA.FTZ R220, R220, UR6, -R104.reuse ;  /* 0x00000006dcdc7c23 */ /* 0x100fe20008010868 */
[----:B------:R-:W-:Y:S01]  /*5a10*/  FMNMX3.FTZ R2, R2, R229, R101, !PT ;  /* 0x000000e502027276 */ /* 0x000fe20007810065 */
[--C-:B------:R-:W-:Y:S01]  /*5a20*/  FFMA.FTZ R174, R174, UR6, -R104.reuse ;  /* 0x00000006aeae7c23 */ /* 0x100fe20008010868 */
[----:B------:R-:W-:Y:S01]  /*5a30*/  ISETP.GE.AND P0, PT, R140, R212, PT ;  /* 0x000000d48c00720c */ /* 0x000fe20003f06270 */
[----:B------:R-:W1:Y:S01]  /*5a40*/  MUFU.EX2 R93, R93 ;  /* 0x0000005d005d7308 */ /* 0x000e620000000800 */
[----:B------:R-:W-:Y:S01]  /*5a50*/  FSEL R46, R46, -INF , !P1 ;  /* 0xff8000002e2e7808 */ /* 0x000fe20004800000 */
[--C-:B------:R-:W-:Y:S01]  /*5a60*/  FFMA.FTZ R119, R119, UR6, -R104.reuse ;  /* 0x0000000677777c23 */ /* 0x100fe20008010868 */
[----:B------:R-:W-:Y:S01]  /*5a70*/  FSEL R128, R13, -INF , !P2 ;  /* 0xff8000000d807808 */ /* 0x000fe20005000000 */
[----:B------:R-:W-:Y:S01]  /*5a80*/  FFMA.FTZ R94, R94, UR6, -R104 ;  /* 0x000000065e5e7c23 */ /* 0x000fe20008010868 */
[----:B------:R-:W-:Y:S01]  /*5a90*/  FMNMX3.FTZ R16, R2, R106, R120, !PT ;  /* 0x0000006a02107276 */ /* 0x000fe20007810078 */
[--C-:B------:R-:W-:Y:S01]  /*5aa0*/  FFMA.FTZ R91, R91, UR6, -R104.reuse ;  /* 0x000000065b5b7c23 */ /* 0x100fe20008010868 */
[----:B------:R-:W-:Y:S01]  /*5ab0*/  FSEL R13, R46, -INF , !P0 ;  /* 0xff8000002e0d7808 */ /* 0x000fe20004000000 */
[----:B------:R-:W-:Y:S01]  /*5ac0*/  FFMA.FTZ R46, R109, UR6, -R104 ;  /* 0x000000066d2e7c23 */ /* 0x000fe20008010868 */
[----:B------:R-:W-:Y:S01]  /*5ad0*/  FMNMX3.FTZ R16, R16, R121, R123, !PT ;  /* 0x0000007910107276 */ /* 0x000fe2000781007b */
[----:B------:R-:W-:Y:S01]  /*5ae0*/  MUFU.EX2 R79, R79 ;  /* 0x0000004f004f7308 */ /* 0x000fe20000000800 */
[----:B------:R-:W-:Y:S01]  /*5af0*/  FMNMX3.FTZ R2, R13, R133, R132, !PT ;  /* 0x000000850d027276 */ /* 0x000fe20007810084 */
[----:B------:R-:W-:Y:S01]  /*5b00*/  FFMA.FTZ R90, R90, UR6, -R104 ;  /* 0x000000065a5a7c23 */ /* 0x000fe20008010868 */
[----:B------:R-:W-:-:S02]  /*5b10*/  FMNMX3.FTZ R16, R16, R127, R176, !PT ;  /* 0x0000007f10107276 */ /* 0x000fc400078100b0 */
[----:B------:R-:W-:Y:S02]  /*5b20*/  FMNMX3.FTZ R2, R2, R134, R81, !PT ;  /* 0x0000008602027276 */ /* 0x000fe40007810051 */
[----:B------:R-:W-:Y:S01]  /*5b30*/  ISETP.GT.AND P2, PT, R170, R69, PT ;  /* 0x00000045aa00720c */ /* 0x000fe20003f44270 */
[----:B------:R-:W-:Y:S01]  /*5b40*/  MUFU.EX2 R80, R80 ;  /* 0x0000005000507308 */ /* 0x000fe20000000800 */
[----:B------:R-:W-:Y:S02]  /*5b50*/  FMNMX3.FTZ R16, R16, R178, R181, !PT ;  /* 0x000000b210107276 */ /* 0x000fe400078100b5 */
[----:B------:R-:W-:Y:S02]  /*5b60*/  FMNMX3.FTZ R2, R2, R89, R85, !PT ;  /* 0x0000005902027276 */ /* 0x000fe40007810055 */
[----:B------:R-:W-:Y:S02]  /*5b70*/  ISETP.GE.AND P1, PT, R69, R213, PT ;  /* 0x000000d54500720c */ /* 0x000fe40003f26270 */
[----:B------:R-:W-:Y:S01]  /*5b80*/  FSEL R8, R8, -INF , !P2 ;  /* 0xff80000008087808 */ /* 0x000fe20005000000 */
[----:B------:R-:W-:Y:S01]  /*5b90*/  MUFU.EX2 R78, R78 ;  /* 0x0000004e004e7308 */ /* 0x000fe20000000800 */
[----:B------:R-:W-:-:S02]  /*5ba0*/  FMNMX3.FTZ R16, R16, R183, R224, !PT ;  /* 0x000000b710107276 */ /* 0x000fc400078100e0 */
[----:B------:R-:W-:Y:S02]  /*5bb0*/  FMNMX3.FTZ R2, R2, R84, R228, !PT ;  /* 0x0000005402027276 */ /* 0x000fe400078100e4 */
[----:B------:R-:W-:Y:S02]  /*5bc0*/  FSEL R180, R21, -INF , !P3 ;  /* 0xff80000015b47808 */ /* 0x000fe40005800000 */
[----:B------:R-:W-:Y:S01]  /*5bd0*/  ISETP.GT.AND P3, PT, R169, R71, PT ;  /* 0x00000047a900720c */ /* 0x000fe20003f64270 */
[----:B------:R-:W-:Y:S01]  /*5be0*/  MUFU.EX2 R76, R76 ;  /* 0x0000004c004c7308 */ /* 0x000fe20000000800 */
[----:B------:R-:W-:Y:S02]  /*5bf0*/  FSEL R126, R8, -INF , !P1 ;  /* 0xff800000087e7808 */ /* 0x000fe40004800000 */
[----:B------:R-:W-:Y:S02]  /*5c00*/  FMNMX3.FTZ R16, R16, R223, R221, !PT ;  /* 0x000000df10107276 */ /* 0x000fe400078100dd */
[----:B------:R-:W-:-:S02]  /*5c10*/  ISETP.GT.AND P1, PT, R170, R68, PT ;  /* 0x00000044aa00720c */ /* 0x000fc40003f24270 */
[----:B------:R-:W-:Y:S01]  /*5c20*/  FMNMX3.FTZ R8, R2, R227, R108, !PT ;  /* 0x000000e302087276 */ /* 0x000fe2000781006c */
[----:B------:R-:W-:Y:S01]  /*5c30*/  MUFU.EX2 R44, R44 ;  /* 0x0000002c002c7308 */ /* 0x000fe20000000800 */
[----:B------:R-:W-:Y:S02]  /*5c40*/  FSEL R14, R14, -INF , !P3 ;  /* 0xff8000000e0e7808 */ /* 0x000fe40005800000 */
[----:B------:R-:W-:Y:S02]  /*5c50*/  ISETP.GE.AND P3, PT, R71, R213, PT ;  /* 0x000000d54700720c */ /* 0x000fe40003f66270 */
[----:B------:R-:W-:Y:S02]  /*5c60*/  FMNMX3.FTZ R2, R16, R222, R182, !PT ;  /* 0x000000de10027276 */ /* 0x000fe400078100b6 */
[----:B------:R-:W-:Y:S01]  /*5c70*/  FSEL R124, R9, -INF , !P1 ;  /* 0xff800000097c7808 */ /* 0x000fe20004800000 */
[----:B------:R-:W-:Y:S01]  /*5c80*/  MUFU.EX2 R46, R46 ;  /* 0x0000002e002e7308 */ /* 0x000fe20000000800 */
[----:B------:R-:W-:-:S02]  /*5c90*/  FMNMX3.FTZ R9, R8, R115, R131, !PT ;  /* 0x0000007308097276 */ /* 0x000fc40007810083 */
[----:B------:R-:W-:Y:S02]  /*5ca0*/  FSEL R129, R129, -INF , !P3 ;  /* 0xff80000081817808 */ /* 0x000fe40005800000 */
[----:B------:R-:W-:Y:S02]  /*5cb0*/  FMNMX3.FTZ R2, R2, R180, R179, !PT ;  /* 0x000000b402027276 */ /* 0x000fe400078100b3 */
[----:B------:R-:W-:Y:S01]  /*5cc0*/  FMNMX3.FTZ R9, R9, R130, R164, !PT ;  /* 0x0000008209097276 */ /* 0x000fe200078100a4 */
[----:B------:R-:W-:Y:S01]  /*5cd0*/  MUFU.EX2 R74, R74 ;  /* 0x0000004a004a7308 */ /* 0x000fe20000000800 */
[----:B------:R-:W-:Y:S02]  /*5ce0*/  ISETP.GE.AND P1, PT, R68, R213, PT ;  /* 0x000000d54400720c */ /* 0x000fe40003f26270 */
[----:B------:R-:W-:Y:S02]  /*5cf0*/  FMNMX3.FTZ R2, R2, R177, R129, !PT ;  /* 0x000000b102027276 */ /* 0x000fe40007810081 */
[----:B------:R-:W-:-:S02]  /*5d00*/  FMNMX3.FTZ R9, R9, R166, R226, !PT ;  /* 0x000000a609097276 */ /* 0x000fc400078100e2 */
[----:B------:R-:W-:Y:S01]  /*5d10*/  FSEL R124, R124, -INF , !P1 ;  /* 0xff8000007c7c7808 */ /* 0x000fe20004800000 */
[----:B------:R-:W-:Y:S01]  /*5d20*/  MUFU.EX2 R73, R73 ;  /* 0x0000004900497308 */ /* 0x000fe20000000800 */
[----:B------:R-:W-:Y:S02]  /*5d30*/  FMNMX3.FTZ R2, R2, R128, R126, !PT ;  /* 0x0000008002027276 */ /* 0x000fe4000781007e */
[----:B------:R-:W-:Y:S02]  /*5d40*/  FMNMX3.FTZ R9, R9, R225, R217, !PT ;  /* 0x000000e109097276 */ /* 0x000fe400078100d9 */
[----:B------:R-:W-:Y:S02]  /*5d50*/  FMNMX.FTZ R2, R124, R2, !PT ;  /* 0x000000027c027209 */ /* 0x000fe40007810000 */
[----:B------:R-:W-:Y:S01]  /*5d60*/  FMNMX3.FTZ R9, R9, R219, R218, !PT ;  /* 0x000000db09097276 */ /* 0x000fe200078100da */
[----:B------:R-:W-:Y:S01]  /*5d70*/  MUFU.EX2 R67, R67 ;  /* 0x0000004300437308 */ /* 0x000fe20000000800 */
[----:B------:R-:W-:Y:S01]  /*5d80*/  ISETP.GT.AND P5, PT, R169, R72, PT ;  /* 0x00000048a900720c */ /* 0x000fe20003fa4270 */
[----:B------:R-:W2:Y:S01]  /*5d90*/  SHFL.BFLY PT, R8, R2, 0x2, 0x1f ;  /* 0x0c401f0002087f89 */ /* 0x000ea200000e0000 */
[----:B------:R-:W-:-:S02]  /*5da0*/  ISETP.GE.AND P6, PT, R62, R212, PT ;  /* 0x000000d43e00720c */ /* 0x000fc40003fc6270 */
[----:B------:R-:W-:Y:S02]  /*5db0*/  FMNMX3.FTZ R9, R9, R195, R187, !PT ;  /* 0x000000c309097276 */ /* 0x000fe400078100bb */
[----:B------:R-:W-:Y:S01]  /*5dc0*/  FSEL R19, R19, -INF , !P5 ;  /* 0xff80000013137808 */ /* 0x000fe20006800000 */
[----:B------:R3:W-:Y:S01]  /*5dd0*/  MUFU.EX2 R62, R77 ;  /* 0x0000004d003e7308 */ /* 0x0007e20000000800 */
[-C--:B------:R-:W-:Y:S01]  /*5de0*/  ISETP.GE.AND P5, PT, R72, R212.reuse, PT ;  /* 0x000000d44800720c */ /* 0x080fe20003fa6270 */
[--C-:B------:R-:W-:Y:S01]  /*5df0*/  FFMA.FTZ R72, R111, UR6, -R104.reuse ;  /* 0x000000066f487c23 */ /* 0x100fe20008010868 */
[----:B------:R-:W-:Y:S01]  /*5e00*/  ISETP.GE.AND P4, PT, R71, R212, PT ;  /* 0x000000d44700720c */ /* 0x000fe20003f86270 */
[----:B------:R-:W-:Y:S01]  /*5e10*/  FFMA.FTZ R71, R113, UR6, -R104 ;  /* 0x0000000671477c23 */ /* 0x000fe20008010868 */
[----:B------:R-:W-:Y:S02]  /*5e20*/  ISETP.GT.AND P0, PT, R169, R69, PT ;  /* 0x00000045a900720c */ /* 0x000fe40003f04270 */
[----:B------:R-:W-:Y:S01]  /*5e30*/  FSEL R172, R18, -INF , !P6 ;  /* 0xff80000012ac7808 */ /* 0x000fe20007000000 */
[----:B------:R-:W-:Y:S01]  /*5e40*/  MUFU.EX2 R72, R72 ;  /* 0x0000004800487308 */ /* 0x000fe20000000800 */
[----:B------:R-:W-:-:S02]  /*5e50*/  FMNMX3.FTZ R9, R9, R186, R175, !PT ;  /* 0x000000ba09097276 */ /* 0x000fc400078100af */
[-C--:B------:R-:W-:Y:S01]  /*5e60*/  ISETP.GE.AND P3, PT, R70, R212.reuse, PT ;  /* 0x000000d44600720c */ /* 0x080fe20003f66270 */
[--C-:B------:R-:W-:Y:S01]  /*5e70*/  FFMA.FTZ R70, R143, UR6, -R104.reuse ;  /* 0x000000068f467c23 */ /* 0x100fe20008010868 */
[----:B------:R-:W-:Y:S01]  /*5e80*/  ISETP.GE.AND P2, PT, R69, R212, PT ;  /* 0x000000d44500720c */ /* 0x000fe20003f46270 */
[--C-:B------:R-:W-:Y:S01]  /*5e90*/  FFMA.FTZ R69, R125, UR6, -R104.reuse ;  /* 0x000000067d457c23 */ /* 0x100fe20008010868 */
[----:B------:R-:W-:Y:S01]  /*5ea0*/  ISETP.GT.AND P1, PT, R169, R68, PT ;  /* 0x00000044a900720c */ /* 0x000fe20003f24270 */
[----:B------:R-:W-:Y:S01]  /*5eb0*/  MUFU.EX2 R71, R71 ;  /* 0x0000004700477308 */ /* 0x000fe20000000800 */
[----:B------:R-:W-:Y:S01]  /*5ec0*/  FSEL R10, R10, -INF , !P0 ;  /* 0xff8000000a0a7808 */ /* 0x000fe20004000000 */
[--C-:B---3--:R-:W-:Y:S01]  /*5ed0*/  FFMA.FTZ R77, R75, UR6, -R104.reuse ;  /* 0x000000064b4d7c23 */ /* 0x108fe20008010868 */
[----:B------:R-:W-:Y:S01]  /*5ee0*/  FSEL R165, R19, -INF , !P5 ;  /* 0xff80000013a57808 */ /* 0x000fe20006800000 */
[----:B------:R-:W-:Y:S01]  /*5ef0*/  FFMA.FTZ R75, R100, UR6, -R104 ;  /* 0x00000006644b7c23 */ /* 0x000fe20008010868 */
[----:B------:R-:W-:-:S02]  /*5f00*/  FSEL R122, R14, -INF , !P4 ;  /* 0xff8000000e7a7808 */ /* 0x000fc40006000000 */
[----:B------:R-:W-:Y:S01]  /*5f10*/  FMNMX3.FTZ R9, R9, R167, R172, !PT ;  /* 0x000000a709097276 */ /* 0x000fe200078100ac */
[----:B------:R-:W-:Y:S01]  /*5f20*/  MUFU.EX2 R77, R77 ;  /* 0x0000004d004d7308 */ /* 0x000fe20000000800 */
[----:B------:R-:W-:Y:S01]  /*5f30*/  ISETP.GE.AND P0, PT, R68, R212, PT ;  /* 0x000000d44400720c */ /* 0x000fe20003f06270 */
[----:B------:R-:W-:Y:S01]  /*5f40*/  FFMA.FTZ R68, R112, UR6, -R104 ;  /* 0x0000000670447c23 */ /* 0x000fe20008010868 */
[----:B------:R-:W-:Y:S02]  /*5f50*/  FSEL R11, R11, -INF , !P1 ;  /* 0xff8000000b0b7808 */ /* 0x000fe40004800000 */
[----:B------:R-:W-:Y:S02]  /*5f60*/  FSEL R118, R15, -INF , !P3 ;  /* 0xff8000000f767808 */ /* 0x000fe40005800000 */
[----:B------:R-:W-:Y:S01]  /*5f70*/  FSEL R117, R10, -INF , !P2 ;  /* 0xff8000000a757808 */ /* 0x000fe20005000000 */
[----:B------:R-:W-:Y:S01]  /*5f80*/  MUFU.EX2 R75, R75 ;  /* 0x0000004b004b7308 */ /* 0x000fe20000000800 */
[----:B------:R-:W-:-:S02]  /*5f90*/  FMNMX3.FTZ R9, R9, R165, R122, !PT ;  /* 0x000000a509097276 */ /* 0x000fc4000781007a */
[----:B------:R-:W-:Y:S02]  /*5fa0*/  FSEL R114, R11, -INF , !P0 ;  /* 0xff8000000b727808 */ /* 0x000fe40004000000 */
[----:B------:R-:W-:Y:S02]  /*5fb0*/  FMNMX3.FTZ R9, R9, R118, R117, !PT ;  /* 0x0000007609097276 */ /* 0x000fe40007810075 */
[----:B--2---:R-:W-:Y:S01]  /*5fc0*/  FMNMX.FTZ R2, R2, R8, !PT ;  /* 0x0000000802027209 */ /* 0x004fe20007810000 */
[----:B------:R-:W-:Y:S01]  /*5fd0*/  MUFU.EX2 R70, R70 ;  /* 0x0000004600467308 */ /* 0x000fe20000000800 */
[----:B------:R-:W-:Y:S02]  /*5fe0*/  FMNMX.FTZ R9, R114, R9, !PT ;  /* 0x0000000972097209 */ /* 0x000fe40007810000 */
[----:B------:R-:W-:Y:S01]  /*5ff0*/  LEA R190, R190, UR4, 0x1 ;  /* 0x00000004bebe7c11 */ /* 0x000fe2000f8e08ff */
[----:B------:R-:W2:Y:S04]  /*6000*/  SHFL.BFLY PT, R10, R2, 0x1, 0x1f ;  /* 0x0c201f00020a7f89 */ /* 0x000ea800000e0000 */
[----:B------:R-:W3:Y:S01]  /*6010*/  SHFL.BFLY PT, R8, R9, 0x2, 0x1f ;  /* 0x0c401f0009087f89 */ /* 0x000ee200000e0000 */
[----:B------:R-:W-:Y:S01]  /*6020*/  IMAD.IADD R188, R4, 0x1, R190 ;  /* 0x0000000104bc7824 */ /* 0x000fe200078e02be */
[----:B------:R-:W-:Y:S02]  /*6030*/  MUFU.EX2 R69, R69 ;  /* 0x0000004500457308 */ /* 0x000fe40000000800 */
[----:B------:R-:W-:Y:S04]  /*6040*/  LDSM.16.MT88.4 R148, [R190+0x4000] ;  /* 0x00400000be94783b */ /* 0x000fe80000004200 */
[----:B------:R-:W-:Y:S02]  /*6050*/  LDSM.16.MT88.4 R16, [R190+0x4400] ;  /* 0x00440000be10783b */ /* 0x000fe40000004200 */
[----:B------:R-:W-:Y:S02]  /*6060*/  MUFU.EX2 R68, R68 ;  /* 0x0000004400447308 */ /* 0x000fe40000000800 */
[----:B------:R-:W-:Y:S04]  /*6070*/  LDSM.16.MT88.4 R24, [R190+0x4800] ;  /* 0x00480000be18783b */ /* 0x000fe80000004200 */
[----:B------:R-:W-:Y:S02]  /*6080*/  LDSM.16.MT88.4 R20, [R188+0x4800] ;  /* 0x00480000bc14783b */ /* 0x000fe40000004200 */
[----:B------:R-:W-:Y:S01]  /*6090*/  MUFU.EX2 R66, R66 ;  /* 0x0000004200427308 */ /* 0x000fe20000000800 */
[----:B--2---:R-:W-:-:S02]  /*60a0*/  FMNMX.FTZ R2, R2, R10, !PT ;  /* 0x0000000a02027209 */ /* 0x004fc40007810000 */
[----:B---3--:R-:W-:-:S03]  /*60b0*/  FMNMX.FTZ R8, R9, R8, !PT ;  /* 0x0000000809087209 */ /* 0x008fc60007810000 */
[C---:B------:R-:W-:Y:S01]  /*60c0*/  FMUL.FTZ R125, R2.reuse, UR6 ;  /* 0x00000006027d7c20 */ /* 0x040fe20008410000 */
[----:B------:R-:W-:Y:S01]  /*60d0*/  FSETP.NEU.FTZ.AND P0, PT, R2, -INF , PT ;  /* 0xff8000000200780b */ /* 0x000fe20003f1d000 */
[----:B------:R-:W-:Y:S01]  /*60e0*/  MUFU.EX2 R65, R65 ;  /* 0x0000004100417308 */ /* 0x000fe20000000800 */
[----:B------:R-:W2:Y:S02]  /*60f0*/  SHFL.BFLY PT, R9, R8, 0x1, 0x1f ;  /* 0x0c201f0008097f89 */ /* 0x000ea400000e0000 */
        /* <DEDUP_REMOVED lines=10> */
[----:B-1----:R-:W-:Y:S01]  /*61a0*/  F2FP.BF16.F32.PACK_AB R135, R93, R92 ;  /* 0x0000005c5d87723e */ /* 0x002fe200000010ff */
[--C-:B------:R-:W-:Y:S01]  /*61b0*/  FFMA.FTZ R102, R106, UR6, -R125.reuse ;  /* 0x000000066a667c23 */ /* 0x100fe2000801087d */
[--C-:B------:R-:W-:Y:S01]  /*61c0*/  FFMA.FTZ R96, R96, UR6, -R125.reuse ;  /* 0x0000000660607c23 */ /* 0x100fe2000801087d */
[--C-:B------:R-:W-:Y:S01]  /*61d0*/  FFMA.FTZ R101, R101, UR6, -R125.reuse ;  /* 0x0000000665657c23 */ /* 0x100fe2000801087d */
[--C-:B------:R-:W-:Y:S01]  /*61e0*/  FFMA.FTZ R120, R120, UR6, -R125.reuse ;  /* 0x0000000678787c23 */ /* 0x100fe2000801087d */
[----:B------:R-:W1:Y:S01]  /*61f0*/  MUFU.EX2 R110, R110 ;  /* 0x0000006e006e7308 */ /* 0x000e620000000800 */
[--C-:B------:R-:W-:Y:S01]  /*6200*/  FFMA.FTZ R121, R121, UR6, -R125.reuse ;  /* 0x0000000679797c23 */ /* 0x100fe2000801087d */
[--C-:B------:R-:W-:Y:S01]  /*6210*/  FFMA.FTZ R123, R123, UR6, -R125.reuse ;  /* 0x000000067b7b7c23 */ /* 0x100fe2000801087d */
[--C-:B------:R-:W-:Y:S01]  /*6220*/  FFMA.FTZ R127, R127, UR6, -R125.reuse ;  /* 0x000000067f7f7c23 */ /* 0x100fe2000801087d */
[----:B--2---:R-:W-:Y:S01]  /*6230*/  FMNMX.FTZ R0, R8, R9, !PT ;  /* 0x0000000908007209 */ /* 0x004fe20007810000 */
[--C-:B------:R-:W-:Y:S01]  /*6240*/  FFMA.FTZ R176, R176, UR6, -R125.reuse ;  /* 0x00000006b0b07c23 */ /* 0x100fe2000801087d */
[----:B------:R-:W2:Y:S01]  /*6250*/  LDSM.16.MT88.4 R8, [R188+0x4000] ;  /* 0x00400000bc08783b */ /* 0x000ea20000004200 */
        /* <DEDUP_REMOVED lines=8> */
[--C-:B------:R-:W-:Y:S01]  /*62e0*/  FFMA.FTZ R223, R223, UR6, -R125.reuse ;  /* 0x00000006dfdf7c23 */ /* 0x100fe2000801087d */
[----:B------:R-:W-:Y:S01]  /*62f0*/  FFMA.FTZ R221, R221, UR6, -R125 ;  /* 0x00000006dddd7c23 */ /* 0x000fe2000801087d */
[----:B-1----:R-:W-:Y:S01]  /*6300*/  F2FP.BF16.F32.PACK_AB R136, R109, R110 ;  /* 0x0000006e6d88723e */ /* 0x002fe200000010ff */
[----:B------:R-:W1:Y:S01]  /*6310*/  MUFU.EX2 R97, R97 ;  /* 0x0000006100617308 */ /* 0x000e620000000800 */
[--C-:B------:R-:W-:Y:S01]  /*6320*/  FFMA.FTZ R111, R13, UR6, -R113.reuse ;  /* 0x000000060d6f7c23 */ /* 0x100fe20008010871 */
[--C-:B------:R-:W-:Y:S01]  /*6330*/  FFMA.FTZ R112, R133, UR6, -R113.reuse ;  /* 0x0000000685707c23 */ /* 0x100fe20008010871 */
[--C-:B------:R-:W-:Y:S01]  /*6340*/  FFMA.FTZ R100, R132, UR6, -R113.reuse ;  /* 0x0000000684647c23 */ /* 0x100fe20008010871 */
[--C-:B------:R-:W-:Y:S01]  /*6350*/  FFMA.FTZ R99, R134, UR6, -R113.reuse ;  /* 0x0000000686637c23 */ /* 0x100fe20008010871 */
[----:B------:R-:W3:Y:S01]  /*6360*/  LDSM.16.MT88.4 R12, [R188+0x4400] ;  /* 0x00440000bc0c783b */ /* 0x000ee20000004200 */
[--C-:B------:R-:W-:Y:S01]  /*6370*/  FFMA.FTZ R86, R81, UR6, -R113.reuse ;  /* 0x0000000651567c23 */ /* 0x100fe20008010871 */
[--C-:B------:R-:W-:Y:S01]  /*6380*/  FFMA.FTZ R81, R89, UR6, -R113.reuse ;  /* 0x0000000659517c23 */ /* 0x100fe20008010871 */
[----:B------:R-:W-:Y:S01]  /*6390*/  MUFU.EX2 R111, R111 ;  /* 0x0000006f006f7308 */ /* 0x000fe20000000800 */
[--C-:B------:R-:W-:Y:S01]  /*63a0*/  FFMA.FTZ R89, R85, UR6, -R113.reuse ;  /* 0x0000000655597c23 */ /* 0x100fe20008010871 */
[----:B------:R-:W-:Y:S01]  /*63b0*/  FFMA.FTZ R85, R84, UR6, -R113 ;  /* 0x0000000654557c23 */ /* 0x000fe20008010871 */
[----:B------:R-:W-:Y:S01]  /*63c0*/  F2FP.BF16.F32.PACK_AB R132, R64, R63 ;  /* 0x0000003f4084723e */ /* 0x000fe200000010ff */
[----:B------:R-:W-:Y:S01]  /*63d0*/  FFMA.FTZ R84, R95, UR6, -R104 ;  /* 0x000000065f547c23 */ /* 0x000fe20008010868 */
[----:B------:R-:W-:Y:S01]  /*63e0*/  F2FP.BF16.F32.PACK_AB R134, R57, R59 ;  /* 0x0000003b3986723e */ /* 0x000fe200000010ff */
[----:B------:R-:W-:Y:S01]  /*63f0*/  FFMA.FTZ R95, R229, UR6, -R125 ;  /* 0x00000006e55f7c23 */ /* 0x000fe2000801087d */
[----:B------:R-:W-:Y:S01]  /*6400*/  F2FP.BF16.F32.PACK_AB R133, R105, R103 ;  /* 0x000000676985723e */ /* 0x000fe200000010ff */
[----:B------:R-:W4:Y:S01]  /*6410*/  MUFU.EX2 R112, R112 ;  /* 0x0000007000707308 */ /* 0x000f220000000800 */
[----:B-1----:R-:W-:Y:S01]  /*6420*/  F2FP.BF16.F32.PACK_AB R138, R97, R98 ;  /* 0x00000062618a723e */ /* 0x002fe200000010ff */
[--C-:B------:R-:W-:Y:S01]  /*6430*/  FFMA.FTZ R107, R228, UR6, -R113.reuse ;  /* 0x00000006e46b7c23 */ /* 0x100fe20008010871 */
[--C-:B------:R-:W-:Y:S01]  /*6440*/  FFMA.FTZ R106, R227, UR6, -R113.reuse ;  /* 0x00000006e36a7c23 */ /* 0x100fe20008010871 */
[--C-:B------:R-:W-:Y:S01]  /*6450*/  FFMA.FTZ R108, R108, UR6, -R113.reuse ;  /* 0x000000066c6c7c23 */ /* 0x100fe20008010871 */
[--C-:B------:R-:W-:Y:S01]  /*6460*/  FFMA.FTZ R115, R115, UR6, -R113.reuse ;  /* 0x0000000673737c23 */ /* 0x100fe20008010871 */
[C---:B------:R-:W-:Y:S01]  /*6470*/  HMMA.16816.F32.BF16 R160, R132.reuse, R148, RZ ;  /* 0x0000009484a0723c */ /* 0x040fe200000418ff */
[--C-:B------:R-:W-:Y:S01]  /*6480*/  FFMA.FTZ R131, R131, UR6, -R113.reuse ;  /* 0x0000000683837c23 */ /* 0x100fe20008010871 */
[----:B------:R-:W1:Y:S01]  /*6490*/  MUFU.EX2 R100, R100 ;  /* 0x0000006400647308 */ /* 0x000e620000000800 */
[--C-:B------:R-:W-:Y:S01]  /*64a0*/  FFMA.FTZ R130, R130, UR6, -R113.reuse ;  /* 0x0000000682827c23 */ /* 0x100fe20008010871 */
[--C-:B------:R-:W-:Y:S01]  /*64b0*/  FFMA.FTZ R164, R164, UR6, -R113.reuse ;  /* 0x00000006a4a47c23 */ /* 0x100fe20008010871 */
[--C-:B------:R-:W-:Y:S01]  /*64c0*/  FFMA.FTZ R166, R166, UR6, -R113.reuse ;  /* 0x00000006a6a67c23 */ /* 0x100fe20008010871 */
[--C-:B------:R-:W-:Y:S01]  /*64d0*/  FFMA.FTZ R185, R226, UR6, -R113.reuse ;  /* 0x00000006e2b97c23 */ /* 0x100fe20008010871 */
[--C-:B------:R-:W-:Y:S01]  /*64e0*/  FFMA.FTZ R184, R225, UR6, -R113.reuse ;  /* 0x00000006e1b87c23 */ /* 0x100fe20008010871 */
[----:B--2---:R-:W-:Y:S01]  /*64f0*/  HMMA.16816.F32.BF16 R144, R132, R8, RZ ;  /* 0x000000088490723c */ /* 0x004fe200000418ff */
[--C-:B------:R-:W-:Y:S01]  /*6500*/  FFMA.FTZ R217, R217, UR6, -R113.reuse ;  /* 0x00000006d9d97c23 */ /* 0x100fe20008010871 */
[----:B------:R-:W2:Y:S01]  /*6510*/  MUFU.EX2 R99, R99 ;  /* 0x0000006300637308 */ /* 0x000ea20000000800 */
[----:B----4-:R-:W-:Y:S01]  /*6520*/  F2FP.BF16.F32.PACK_AB R137, R112, R111 ;  /* 0x0000006f7089723e */ /* 0x010fe200000010ff */
[----:B------:R-:W-:Y:S01]  /*6530*/  FFMA.FTZ R219, R219, UR6, -R113 ;  /* 0x00000006dbdb7c23 */ /* 0x000fe20008010871 */
[----:B------:R-:W-:Y:S01]  /*6540*/  FADD.FTZ R63, R63, R64 ;  /* 0x000000403f3f7221 */ /* 0x000fe20000010000 */
[----:B------:R-:W-:Y:S01]  /*6550*/  FADD.FTZ R103, R103, R105 ;  /* 0x0000006967677221 */ /* 0x000fe20000010000 */
[----:B------:R-:W-:Y:S01]  /*6560*/  FADD.FTZ R109, R110, R109 ;  /* 0x0000006d6e6d7221 */ /* 0x000fe20000010000 */
[----:B------:R-:W-:Y:S01]  /*6570*/  FADD.FTZ R111, R111, R112 ;  /* 0x000000706f6f7221 */ /* 0x000fe20000010000 */
[----:B------:R-:W-:Y:S01]  /*6580*/  FADD.FTZ R63, R59, R63 ;  /* 0x0000003f3b3f7221 */ /* 0x000fe20000010000 */
[----:B------:R-:W4:Y:S01]  /*6590*/  MUFU.EX2 R87, R87 ;  /* 0x0000005700577308 */ /* 0x000f220000000800 */
[----:B------:R-:W-:Y:S01]  /*65a0*/  FADD.FTZ R103, R92, R103 ;  /* 0x000000675c677221 */ /* 0x000fe20000010000 */
[----:B------:R-:W-:Y:S01]  /*65b0*/  FADD.FTZ R109, R98, R109 ;  /* 0x0000006d626d7221 */ /* 0x000fe20000010000 */
[----:B-1----:R-:W-:Y:S01]  /*65c0*/  FADD.FTZ R111, R100, R111 ;  /* 0x0000006f646f7221 */ /* 0x002fe20000010000 */
[----:B------:R-:W-:Y:S01]  /*65d0*/  FADD.FTZ R57, R57, R63 ;  /* 0x0000003f39397221 */ /* 0x000fe20000010000 */
[----:B------:R-:W-:Y:S01]  /*65e0*/  FADD.FTZ R93, R93, R103 ;  /* 0x000000675d5d7221 */ /* 0x000fe20000010000 */
[----:B------:R-:W-:Y:S01]  /*65f0*/  FADD.FTZ R97, R97, R109 ;  /* 0x0000006d61617221 */ /* 0x000fe20000010000 */
[----:B------:R-:W-:Y:S01]  /*6600*/  FFMA.FTZ R222, R222, UR6, -R125 ;  /* 0x00000006dede7c23 */ /* 0x000fe2000801087d */
[----:B------:R-:W1:Y:S01]  /*6610*/  MUFU.EX2 R83, R83 ;  /* 0x0000005300537308 */ /* 0x000e620000000800 */
[C---:B--2---:R-:W-:Y:S01]  /*6620*/  F2FP.BF16.F32.PACK_AB R139, R99.reuse, R100 ;  /* 0x00000064638b723e */ /* 0x044fe200000010ff */
[----:B------:R-:W-:Y:S01]  /*6630*/  FADD.FTZ R99, R99, R111 ;  /* 0x0000006f63637221 */ /* 0x000fe20000010000 */
[----:B------:R-:W-:Y:S01]  /*6640*/  FADD.FTZ R57, R54, R57 ;  /* 0x0000003936397221 */ /* 0x000fe20000010000 */
[----:B------:R-:W-:Y:S01]  /*6650*/  FADD.FTZ R93, R79, R93 ;  /* 0x0000005d4f5d7221 */ /* 0x000fe20000010000 */
[--C-:B------:R-:W-:Y:S01]  /*6660*/  FFMA.FTZ R218, R218, UR6, -R113.reuse ;  /* 0x00000006dada7c23 */ /* 0x100fe20008010871 */
[----:B------:R-:W-:Y:S01]  /*6670*/  FFMA.FTZ R195, R195, UR6, -R113 ;  /* 0x00000006c3c37c23 */ /* 0x000fe20008010871 */
[----:B------:R-:W-:Y:S01]  /*6680*/  FADD.FTZ R57, R55, R57 ;  /* 0x0000003937397221 */ /* 0x000fe20000010000 */
[----:B------:R-:W2:Y:S01]  /*6690*/  MUFU.EX2 R82, R82 ;  /* 0x0000005200527308 */ /* 0x000ea20000000800 */
[C---:B------:R-:W-:Y:S01]  /*66a0*/  HMMA.16816.F32.BF16 R156, R136.reuse, R148, RZ ;  /* 0x00000094889c723c */ /* 0x040fe200000418ff */
[----:B----4-:R-:W-:Y:S01]  /*66b0*/  FADD.FTZ R97, R87, R97 ;  /* 0x0000006157617221 */ /* 0x010fe20000010000 */
[----:B------:R-:W-:Y:S01]  /*66c0*/  FADD.FTZ R93, R80, R93 ;  /* 0x0000005d505d7221 */ /* 0x000fe20000010000 */
[--C-:B------:R-:W-:Y:S01]  /*66d0*/  FFMA.FTZ R187, R187, UR6, -R113.reuse ;  /* 0x00000006bbbb7c23 */ /* 0x100fe20008010871 */
[----:B------:R-:W-:Y:S01]  /*66e0*/  FFMA.FTZ R186, R186, UR6, -R113 ;  /* 0x00000006baba7c23 */ /* 0x000fe20008010871 */
[----:B------:R-:W-:Y:S01]  /*66f0*/  FADD.FTZ R57, R51, R57 ;  /* 0x0000003933397221 */ /* 0x000fe20000010000 */
[----:B------:R-:W-:Y:S01]  /*6700*/  FADD.FTZ R93, R78, R93 ;  /* 0x0000005d4e5d7221 */ /* 0x000fe20000010000 */
[----:B------:R-:W4:Y:S01]  /*6710*/  MUFU.EX2 R4, R4 ;  /* 0x0000000400047308 */ /* 0x000f220000000800 */
[C---:B------:R-:W-:Y:S01]  /*6720*/  HMMA.16816.F32.BF16 R140, R136.reuse, R8, RZ ;  /* 0x00000008888c723c */ /* 0x040fe200000418ff */
[C---:B-1----:R-:W-:Y:S01]  /*6730*/  F2FP.BF16.F32.PACK_AB R8, R83.reuse, R87 ;  /* 0x000000575308723e */ /* 0x042fe200000010ff */
[----:B------:R-:W-:Y:S01]  /*6740*/  FADD.FTZ R97, R83, R97 ;  /* 0x0000006153617221 */ /* 0x000fe20000010000 */
[----:B------:R-:W-:Y:S01]  /*6750*/  FADD.FTZ R57, R50, R57 ;  /* 0x0000003932397221 */ /* 0x000fe20000010000 */
[----:B------:R-:W-:Y:S01]  /*6760*/  FADD.FTZ R93, R76, R93 ;  /* 0x0000005d4c5d7221 */ /* 0x000fe20000010000 */
[--C-:B------:R-:W-:Y:S01]  /*6770*/  FFMA.FTZ R182, R182, UR6, -R125.reuse ;  /* 0x00000006b6b67c23 */ /* 0x100fe2000801087d */
[----:B------:R-:W-:Y:S01]  /*6780*/  FFMA.FTZ R180, R180, UR6, -R125 ;  /* 0x00000006b4b47c23 */ /* 0x000fe2000801087d */
[----:B------:R-:W1:Y:S01]  /*6790*/  MUFU.EX2 R86, R86 ;  /* 0x0000005600567308 */ /* 0x000e620000000800 */
[C---:B------:R-:W-:Y:S01]  /*67a0*/  HMMA.16816.F32.BF16 R152, R136.reuse, R150, RZ ;  /* 0x000000968898723c */ /* 0x040fe200000418ff */
[----:B--2---:R-:W-:Y:S01]  /*67b0*/  FADD.FTZ R97, R82, R97 ;  /* 0x0000006152617221 */ /* 0x004fe20000010000 */
[----:B------:R-:W-:Y:S01]  /*67c0*/  FADD.FTZ R57, R47, R57 ;  /* 0x000000392f397221 */ /* 0x000fe20000010000 */
[----:B------:R-:W-:Y:S01]  /*67d0*/  FADD.FTZ R93, R77, R93 ;  /* 0x0000005d4d5d7221 */ /* 0x000fe20000010000 */
[--C-:B------:R-:W-:Y:S01]  /*67e0*/  FFMA.FTZ R179, R179, UR6, -R125.reuse ;  /* 0x00000006b3b37c23 */ /* 0x100fe2000801087d */
[----:B------:R-:W-:Y:S01]  /*67f0*/  FFMA.FTZ R177, R177, UR6, -R125 ;  /* 0x00000006b1b17c23 */ /* 0x000fe2000801087d */
[----:B------:R-:W-:Y:S01]  /*6800*/  FADD.FTZ R57, R42, R57 ;  /* 0x000000392a397221 */ /* 0x000fe20000010000 */
[----:B------:R-:W2:Y:S01]  /*6810*/  MUFU.EX2 R81, R81 ;  /* 0x0000005100517308 */ /* 0x000ea20000000800 */
[----:B------:R-:W-:Y:S01]  /*6820*/  HMMA.16816.F32.BF16 R136, R136, R10, RZ ;  /* 0x0000000a8888723c */ /* 0x000fe200000418ff */
[----:B----4-:R-:W-:Y:S01]  /*6830*/  FADD.FTZ R97, R4, R97 ;  /* 0x0000006104617221 */ /* 0x010fe20000010000 */
[----:B------:R-:W-:Y:S01]  /*6840*/  FADD.FTZ R93, R44, R93 ;  /* 0x0000005d2c5d7221 */ /* 0x000fe20000010000 */
[----:B------:R-:W-:Y:S01]  /*6850*/  FADD.FTZ R57, R41, R57 ;  /* 0x0000003929397221 */ /* 0x000fe20000010000 */
[--C-:B------:R-:W-:Y:S01]  /*6860*/  FFMA.FTZ R175, R175, UR6, -R113.reuse ;  /* 0x00000006afaf7c23 */ /* 0x100fe20008010871 */
[----:B------:R-:W-:Y:S01]  /*6870*/  FFMA.FTZ R167, R167, UR6, -R113 ;  /* 0x00000006a7a77c23 */ /* 0x000fe20008010871 */
[----:B------:R-:W-:Y:S01]  /*6880*/  FADD.FTZ R93, R46, R93 ;  /* 0x0000005d2e5d7221 */ /* 0x000fe20000010000 */
[----:B------:R-:W4:Y:S01]  /*6890*/  MUFU.EX2 R89, R89 ;  /* 0x0000005900597308 */ /* 0x000f220000000800 */
[C---:B------:R-:W-:Y:S01]  /*68a0*/  HMMA.16816.F32.BF16 R148, R132.reuse, R150, RZ ;  /* 0x000000968494723c */ /* 0x040fe200000418ff */
[----:B-1----:R-:W-:Y:S01]  /*68b0*/  FADD.FTZ R99, R86, R99 ;  /* 0x0000006356637221 */ /* 0x002fe20000010000 */
[--C-:B------:R-:W-:Y:S01]  /*68c0*/  FFMA.FTZ R172, R172, UR6, -R113.reuse ;  /* 0x00000006acac7c23 */ /* 0x100fe20008010871 */
[----:B------:R-:W-:Y:S01]  /*68d0*/  FFMA.FTZ R165, R165, UR6, -R113 ;  /* 0x00000006a5a57c23 */ /* 0x000fe20008010871 */
[----:B------:R-:W-:Y:S01]  /*68e0*/  FADD.FTZ R57, R40, R57 ;  /* 0x0000003928397221 */ /* 0x000fe20000010000 */
[----:B------:R-:W-:Y:S01]  /*68f0*/  FADD.FTZ R93, R75, R93 ;  /* 0x0000005d4b5d7221 */ /* 0x000fe20000010000 */
[----:B------:R-:W-:Y:S01]  /*6900*/  FFMA.FTZ R129, R129, UR6, -R125 ;  /* 0x0000000681817c23 */ /* 0x000fe2000801087d */
[----:B------:R-:W1:Y:S01]  /*6910*/  MUFU.EX2 R85, R85 ;  /* 0x0000005500557308 */ /* 0x000e620000000800 */
[----:B------:R-:W-:Y:S01]  /*6920*/  HMMA.16816.F32.BF16 R132, R132, R10, RZ ;  /* 0x0000000a8484723c */ /* 0x000fe200000418ff */
[----:B------:R-:W-:Y:S01]  /*6930*/  F2FP.BF16.F32.PACK_AB R10, R4, R82 ;  /* 0x00000052040a723e */ /* 0x000fe200000010ff */
[C---:B--2---:R-:W-:Y:S01]  /*6940*/  FADD.FTZ R99, R81.reuse, R99 ;  /* 0x0000006351637221 */ /* 0x044fe20000010000 */
[----:B------:R-:W-:Y:S01]  /*6950*/  F2FP.BF16.F32.PACK_AB R9, R81, R86 ;  /* 0x000000565109723e */ /* 0x000fe200000010ff */
[----:B------:R-:W-:Y:S01]  /*6960*/  FADD.FTZ R57, R34, R57 ;  /* 0x0000003922397221 */ /* 0x000fe20000010000 */
[----:B------:R-:W-:Y:S01]  /*6970*/  FADD.FTZ R93, R74, R93 ;  /* 0x0000005d4a5d7221 */ /* 0x000fe20000010000 */
[----:B------:R-:W-:Y:S01]  /*6980*/  FFMA.FTZ R128, R128, UR6, -R125 ;  /* 0x0000000680807c23 */ /* 0x000fe2000801087d */
[----:B------:R-:W2:Y:S01]  /*6990*/  MUFU.EX2 R96, R96 ;  /* 0x0000006000607308 */ /* 0x000ea20000000800 */
[----:B----4-:R-:W-:Y:S01]  /*69a0*/  FADD.FTZ R99, R89, R99 ;  /* 0x0000006359637221 */ /* 0x010fe20000010000 */
[----:B------:R-:W-:Y:S01]  /*69b0*/  FADD.FTZ R57, R32, R57 ;  /* 0x0000003920397221 */ /* 0x000fe20000010000 */
[----:B------:R-:W-:Y:S01]  /*69c0*/  FADD.FTZ R93, R73, R93 ;  /* 0x0000005d495d7221 */ /* 0x000fe20000010000 */
[--C-:B------:R-:W-:Y:S01]  /*69d0*/  FFMA.FTZ R126, R126, UR6, -R125.reuse ;  /* 0x000000067e7e7c23 */ /* 0x100fe2000801087d */
[----:B------:R-:W-:Y:S01]  /*69e0*/  FFMA.FTZ R124, R124, UR6, -R125 ;  /* 0x000000067c7c7c23 */ /* 0x000fe2000801087d */
[----:B------:R-:W-:Y:S01]  /*69f0*/  FADD.FTZ R57, R5, R57 ;  /* 0x0000003905397221 */ /* 0x000fe20000010000 */
[----:B------:R-:W-:Y:S01]  /*6a00*/  FADD.FTZ R93, R72, R93 ;  /* 0x0000005d485d7221 */ /* 0x000fe20000010000 */
[----:B------:R-:W4:Y:S01]  /*6a10*/  MUFU.EX2 R95, R95 ;  /* 0x0000005f005f7308 */ /* 0x000f220000000800 */
[C---:B-1----:R-:W-:Y:S01]  /*6a20*/  F2FP.BF16.F32.PACK_AB R11, R85.reuse, R89 ;  /* 0x00000059550b723e */ /* 0x042fe200000010ff */
[----:B------:R-:W-:Y:S01]  /*6a30*/  FADD.FTZ R99, R85, R99 ;  /* 0x0000006355637221 */ /* 0x000fe20000010000 */
[----:B------:R-:W-:Y:S01]  /*6a40*/  FADD.FTZ R57, R45, R57 ;  /* 0x000000392d397221 */ /* 0x000fe20000010000 */
[----:B------:R-:W-:Y:S01]  /*6a50*/  FADD.FTZ R93, R71, R93 ;  /* 0x0000005d475d7221 */ /* 0x000fe20000010000 */
[--C-:B------:R-:W-:Y:S01]  /*6a60*/  FFMA.FTZ R122, R122, UR6, -R113.reuse ;  /* 0x000000067a7a7c23 */ /* 0x100fe20008010871 */
[----:B------:R-:W-:Y:S01]  /*6a70*/  FFMA.FTZ R118, R118, UR6, -R113 ;  /* 0x0000000676767c23 */ /* 0x000fe20008010871 */
[----:B------:R-:W-:Y:S01]  /*6a80*/  FADD.FTZ R57, R43, R57 ;  /* 0x000000392b397221 */ /* 0x000fe20000010000 */
[----:B------:R-:W1:Y:S01]  /*6a90*/  MUFU.EX2 R101, R101 ;  /* 0x0000006500657308 */ /* 0x000e620000000800 */
[----:B------:R-:W-:Y:S01]  /*6aa0*/  HMMA.16816.F32.BF16 R156, R8, R16, R156 ;  /* 0x00000010089c723c */ /* 0x000fe2000004189c */
[----:B--2---:R-:W-:Y:S01]  /*6ab0*/  FADD.FTZ R97, R96, R97 ;  /* 0x0000006160617221 */ /* 0x004fe20000010000 */
[----:B------:R-:W-:Y:S01]  /*6ac0*/  FADD.FTZ R93, R70, R93 ;  /* 0x0000005d465d7221 */ /* 0x000fe20000010000 */
[----:B------:R-:W-:Y:S01]  /*6ad0*/  FADD.FTZ R57, R49, R57 ;  /* 0x0000003931397221 */ /* 0x000fe20000010000 */
[----:B------:R-:W-:-:S02]  /*6ae0*/  ISETP.GT.AND P0, PT, R37, R205, PT ;  /* 0x000000cd2500720c */ /* 0x000fc40003f04270 */
[----:B------:R-:W-:Y:S01]  /*6af0*/  FADD.FTZ R93, R69, R93 ;  /* 0x0000005d455d7221 */ /* 0x000fe20000010000 */
[----:B------:R-:W2:Y:S01]  /*6b00*/  MUFU.EX2 R102, R102 ;  /* 0x0000006600667308 */ /* 0x000ea20000000800 */
[----:B---3--:R-:W-:Y:S01]  /*6b10*/  HMMA.16816.F32.BF16 R140, R8, R12, R140 ;  /* 0x0000000c088c723c */ /* 0x008fe2000004188c */
[----:B----4-:R-:W-:Y:S01]  /*6b20*/  FADD.FTZ R97, R95, R97 ;  /* 0x000000615f617221 */ /* 0x010fe20000010000 */
[----:B------:R-:W-:Y:S01]  /*6b30*/  FADD.FTZ R57, R48, R57 ;  /* 0x0000003930397221 */ /* 0x000fe20000010000 */
[----:B------:R-:W-:-:S03]  /*6b40*/  FADD.FTZ R93, R68, R93 ;  /* 0x0000005d445d7221 */ /* 0x000fc60000010000 */
[----:B------:R-:W-:Y:S01]  /*6b50*/  FADD.FTZ R57, R53, R57 ;  /* 0x0000003935397221 */ /* 0x000fe20000010000 */
[----:B------:R-:W3:Y:S01]  /*6b60*/  MUFU.EX2 R107, R107 ;  /* 0x0000006b006b7308 */ /* 0x000ee20000000800 */
[----:B------:R-:W-:Y:S01]  /*6b70*/  HMMA.16816.F32.BF16 R152, R8, R18, R152 ;  /* 0x000000120898723c */ /* 0x000fe20000041898 */
[----:B-1----:R-:W-:Y:S01]  /*6b80*/  FADD.FTZ R97, R101, R97 ;  /* 0x0000006165617221 */ /* 0x002fe20000010000 */
[----:B------:R-:W-:Y:S01]  /*6b90*/  FADD.FTZ R93, R67, R93 ;  /* 0x0000005d435d7221 */ /* 0x000fe20000010000 */
[----:B------:R-:W-:-:S03]  /*6ba0*/  FADD.FTZ R57, R52, R57 ;  /* 0x0000003934397221 */ /* 0x000fc60000010000 */
[----:B------:R-:W-:Y:S01]  /*6bb0*/  FADD.FTZ R93, R66, R93 ;  /* 0x0000005d425d7221 */ /* 0x000fe20000010000 */
[----:B------:R-:W1:Y:S01]  /*6bc0*/  MUFU.EX2 R106, R106 ;  /* 0x0000006a006a7308 */ /* 0x000e620000000800 */
[----:B------:R-:W-:Y:S01]  /*6bd0*/  HMMA.16816.F32.BF16 R136, R8, R14, R136 ;  /* 0x0000000e0888723c */ /* 0x000fe20000041888 */
[----:B------:R-:W-:Y:S01]  /*6be0*/  F2FP.BF16.F32.PACK_AB R8, R55, R54 ;  /* 0x000000363708723e */ /* 0x000fe200000010ff */
[----:B--2---:R-:W-:Y:S01]  /*6bf0*/  FADD.FTZ R97, R102, R97 ;  /* 0x0000006166617221 */ /* 0x004fe20000010000 */
[----:B------:R-:W-:Y:S01]  /*6c00*/  F2FP.BF16.F32.PACK_AB R9, R80, R79 ;  /* 0x0000004f5009723e */ /* 0x000fe200000010ff */
[----:B------:R-:W-:Y:S01]  /*6c10*/  FADD.FTZ R57, R33, R57 ;  /* 0x0000003921397221 */ /* 0x000fe20000010000 */
[----:B------:R-:W-:Y:S01]  /*6c20*/  F2FP.BF16.F32.PACK_AB R10, R50, R51 ;  /* 0x00000033320a723e */ /* 0x000fe200000010ff */
[----:B------:R-:W-:Y:S01]  /*6c30*/  FADD.FTZ R93, R65, R93 ;  /* 0x0000005d415d7221 */ /* 0x000fe20000010000 */
[----:B------:R-:W2:Y:S01]  /*6c40*/  MUFU.EX2 R108, R108 ;  /* 0x0000006c006c7308 */ /* 0x000ea20000000800 */
[----:B------:R-:W-:Y:S01]  /*6c50*/  F2FP.BF16.F32.PACK_AB R11, R76, R78 ;  /* 0x0000004e4c0b723e */ /* 0x000fe200000010ff */
[----:B---3--:R-:W-:Y:S01]  /*6c60*/  FADD.FTZ R99, R107, R99 ;  /* 0x000000636b637221 */ /* 0x008fe20000010000 */
[----:B------:R-:W-:-:S04]  /*6c70*/  FADD.FTZ R57, R35, R57 ;  /* 0x0000003923397221 */ /* 0x000fc80000010000 */
[----:B------:R-:W-:Y:S01]  /*6c80*/  FADD.FTZ R57, R28, R57 ;  /* 0x000000391c397221 */ /* 0x000fe20000010000 */
[----:B------:R-:W3:Y:S01]  /*6c90*/  MUFU.EX2 R115, R115 ;  /* 0x0000007300737308 */ /* 0x000ee20000000800 */
[----:B------:R-:W-:Y:S01]  /*6ca0*/  HMMA.16816.F32.BF16 R160, R8, R16, R160 ;  /* 0x0000001008a0723c */ /* 0x000fe200000418a0 */
[----:B-1----:R-:W-:Y:S01]  /*6cb0*/  FADD.FTZ R99, R106, R99 ;  /* 0x000000636a637221 */ /* 0x002fe20000010000 */
[----:B------:R-:W-:-:S04]  /*6cc0*/  FADD.FTZ R57, R29, R57 ;  /* 0x000000391d397221 */ /* 0x000fc80000010000 */
[----:B------:R-:W-:Y:S01]  /*6cd0*/  FADD.FTZ R57, R30, R57 ;  /* 0x000000391e397221 */ /* 0x000fe20000010000 */
[----:B------:R-:W1:Y:S01]  /*6ce0*/  MUFU.EX2 R120, R120 ;  /* 0x0000007800787308 */ /* 0x000e620000000800 */
[----:B------:R-:W-:Y:S01]  /*6cf0*/  HMMA.16816.F32.BF16 R144, R8, R12, R144 ;  /* 0x0000000c0890723c */ /* 0x000fe20000041890 */
[----:B--2---:R-:W-:Y:S01]  /*6d00*/  FADD.FTZ R99, R108, R99 ;  /* 0x000000636c637221 */ /* 0x004fe20000010000 */
[----:B------:R-:W-:-:S04]  /*6d10*/  FADD.FTZ R57, R31, R57 ;  /* 0x000000391f397221 */ /* 0x000fc80000010000 */
[----:B------:R-:W-:Y:S01]  /*6d20*/  FADD.FTZ R57, R56, R57 ;  /* 0x0000003938397221 */ /* 0x000fe20000010000 */
[----:B------:R-:W2:Y:S01]  /*6d30*/  MUFU.EX2 R121, R121 ;  /* 0x0000007900797308 */ /* 0x000ea20000000800 */
[----:B------:R-:W-:Y:S01]  /*6d40*/  HMMA.16816.F32.BF16 R148, R8, R18, R148 ;  /* 0x000000120894723c */ /* 0x000fe20000041894 */
[----:B------:R-:W4:Y:S01]  /*6d50*/  LDSM.16.MT88.4 R16, [R190+0x4c00] ;  /* 0x004c0000be10783b */ /* 0x000f220000004200 */
[----:B---3--:R-:W-:Y:S01]  /*6d60*/  FADD.FTZ R99, R115, R99 ;  /* 0x0000006373637221 */ /* 0x008fe20000010000 */
[----:B------:R-:W-:-:S04]  /*6d70*/  FADD.FTZ R57, R58, R57 ;  /* 0x000000393a397221 */ /* 0x000fc80000010000 */
[----:B------:R-:W3:Y:S01]  /*6d80*/  MUFU.EX2 R123, R123 ;  /* 0x0000007b007b7308 */ /* 0x000ee20000000800 */
[----:B------:R-:W-:Y:S01]  /*6d90*/  HMMA.16816.F32.BF16 R132, R8, R14, R132 ;  /* 0x0000000e0884723c */ /* 0x000fe20000041884 */
[----:B------:R-:W5:Y:S01]  /*6da0*/  LDSM.16.MT88.4 R12, [R188+0x4c00] ;  /* 0x004c0000bc0c783b */ /* 0x000f620000004200 */
[----:B------:R-:W-:Y:S01]  /*6db0*/  F2FP.BF16.F32.PACK_AB R8, R95, R96 ;  /* 0x000000605f08723e */ /* 0x000fe200000010ff */
[----:B-1----:R-:W-:Y:S01]  /*6dc0*/  FADD.FTZ R97, R120, R97 ;  /* 0x0000006178617221 */ /* 0x002fe20000010000 */
[----:B------:R-:W-:Y:S02]  /*6dd0*/  F2FP.BF16.F32.PACK_AB R10, R102, R101 ;  /* 0x00000065660a723e */ /* 0x000fe400000010ff */
[----:B------:R-:W-:Y:S01]  /*6de0*/  F2FP.BF16.F32.PACK_AB R9, R106, R107 ;  /* 0x0000006b6a09723e */ /* 0x000fe200000010ff */
[----:B------:R-:W1:Y:S01]  /*6df0*/  MUFU.EX2 R127, R127 ;  /* 0x0000007f007f7308 */ /* 0x000e620000000800 */
[----:B------:R-:W-:Y:S01]  /*6e00*/  F2FP.BF16.F32.PACK_AB R11, R115, R108 ;  /* 0x0000006c730b723e */ /* 0x000fe200000010ff */
[----:B--2---:R-:W-:-:S06]  /*6e10*/  FADD.FTZ R97, R121, R97 ;  /* 0x0000006179617221 */ /* 0x004fcc0000010000 */
[----:B------:R-:W-:Y:S01]  /*6e20*/  HMMA.16816.F32.BF16 R156, R8, R24, R156 ;  /* 0x00000018089c723c */ /* 0x000fe2000004189c */
[----:B------:R-:W2:Y:S01]  /*6e30*/  MUFU.EX2 R131, R131 ;  /* 0x0000008300837308 */ /* 0x000ea20000000800 */
[----:B---3--:R-:W-:-:S06]  /*6e40*/  FADD.FTZ R97, R123, R97 ;  /* 0x000000617b617221 */ /* 0x008fcc0000010000 */
[----:B------:R-:W-:Y:S01]  /*6e50*/  HMMA.16816.F32.BF16 R140, R8, R20, R140 ;  /* 0x00000014088c723c */ /* 0x000fe2000004188c */
[----:B------:R-:W3:Y:S01]  /*6e60*/  MUFU.EX2 R130, R130 ;  /* 0x0000008200827308 */ /* 0x000ee20000000800 */
[----:B-1----:R-:W-:-:S06]  /*6e70*/  FADD.FTZ R97, R127, R97 ;  /* 0x000000617f617221 */ /* 0x002fcc0000010000 */
[----:B------:R-:W-:Y:S01]  /*6e80*/  HMMA.16816.F32.BF16 R152, R8, R26, R152 ;  /* 0x0000001a0898723c */ /* 0x000fe20000041898 */
[----:B------:R-:W1:Y:S01]  /*6e90*/  MUFU.EX2 R164, R164 ;  /* 0x000000a400a47308 */ /* 0x000e620000000800 */
[----:B--2---:R-:W-:-:S06]  /*6ea0*/  FADD.FTZ R99, R131, R99 ;  /* 0x0000006383637221 */ /* 0x004fcc0000010000 */
[----:B------:R-:W-:Y:S01]  /*6eb0*/  HMMA.16816.F32.BF16 R136, R8, R22, R136 ;  /* 0x000000160888723c */ /* 0x000fe20000041888 */
[----:B------:R-:W-:Y:S01]  /*6ec0*/  F2FP.BF16.F32.PACK_AB R8, R42, R47 ;  /* 0x0000002f2a08723e */ /* 0x000fe200000010ff */
[----:B------:R-:W2:Y:S01]  /*6ed0*/  MUFU.EX2 R166, R166 ;  /* 0x000000a600a67308 */ /* 0x000ea20000000800 */
[----:B------:R-:W-:Y:S01]  /*6ee0*/  F2FP.BF16.F32.PACK_AB R9, R44, R77 ;  /* 0x0000004d2c09723e */ /* 0x000fe200000010ff */
[----:B---3--:R-:W-:Y:S01]  /*6ef0*/  FADD.FTZ R99, R130, R99 ;  /* 0x0000006382637221 */ /* 0x008fe20000010000 */
[----:B------:R-:W-:Y:S02]  /*6f00*/  F2FP.BF16.F32.PACK_AB R10, R40, R41 ;  /* 0x00000029280a723e */ /* 0x000fe400000010ff */
[----:B------:R-:W-:-:S03]  /*6f10*/  F2FP.BF16.F32.PACK_AB R11, R75, R46 ;  /* 0x0000002e4b0b723e */ /* 0x000fc600000010ff */
[----:B------:R-:W3:Y:S01]  /*6f20*/  MUFU.EX2 R176, R176 ;  /* 0x000000b000b07308 */ /* 0x000ee20000000800 */
[----:B-1----:R-:W-:-:S03]  /*6f30*/  FADD.FTZ R99, R164, R99 ;  /* 0x00000063a4637221 */ /* 0x002fc60000010000 */
[----:B------:R-:W-:Y:S04]  /*6f40*/  HMMA.16816.F32.BF16 R160, R8, R24, R160 ;  /* 0x0000001808a0723c */ /* 0x000fe800000418a0 */
[----:B------:R-:W1:Y:S01]  /*6f50*/  MUFU.EX2 R178, R178 ;  /* 0x000000b200b27308 */ /* 0x000e620000000800 */
[----:B--2---:R-:W-:-:S03]  /*6f60*/  FADD.FTZ R99, R166, R99 ;  /* 0x00000063a6637221 */ /* 0x004fc60000010000 */
[----:B------:R-:W-:Y:S01]  /*6f70*/  HMMA.16816.F32.BF16 R148, R8, R26, R148 ;  /* 0x0000001a0894723c */ /* 0x000fe20000041894 */
[----:B------:R-:W2:Y:S03]  /*6f80*/  LDSM.16.MT88.4 R24, [R190+0x5000] ;  /* 0x00500000be18783b */ /* 0x000ea60000004200 */
[----:B------:R-:W4:Y:S01]  /*6f90*/  MUFU.EX2 R181, R181 ;  /* 0x000000b500b57308 */ /* 0x000f220000000800 */
[----:B---3--:R-:W-:-:S03]  /*6fa0*/  FADD.FTZ R97, R176, R97 ;  /* 0x00000061b0617221 */ /* 0x008fc60000010000 */
[----:B------:R-:W-:Y:S04]  /*6fb0*/  HMMA.16816.F32.BF16 R144, R8, R20, R144 ;  /* 0x000000140890723c */ /* 0x000fe80000041890 */
[----:B------:R-:W3:Y:S01]  /*6fc0*/  MUFU.EX2 R183, R183 ;  /* 0x000000b700b77308 */ /* 0x000ee20000000800 */
[----:B-1----:R-:W-:-:S03]  /*6fd0*/  FADD.FTZ R97, R178, R97 ;  /* 0x00000061b2617221 */ /* 0x002fc60000010000 */
[----:B------:R-:W-:Y:S01]  /*6fe0*/  HMMA.16816.F32.BF16 R132, R8, R22, R132 ;  /* 0x000000160884723c */ /* 0x000fe20000041884 */
[----:B------:R-:W1:Y:S01]  /*6ff0*/  LDSM.16.MT88.4 R20, [R188+0x5000] ;  /* 0x00500000bc14783b */ /* 0x000e620000004200 */
[----:B------:R-:W-:Y:S02]  /*7000*/  F2FP.BF16.F32.PACK_AB R8, R121, R120 ;  /* 0x000000787908723e */ /* 0x000fe400000010ff */
[----:B------:R-:W-:Y:S01]  /*7010*/  F2FP.BF16.F32.PACK_AB R10, R127, R123 ;  /* 0x0000007b7f0a723e */ /* 0x000fe200000010ff */
[----:B------:R-:W5:Y:S01]  /*7020*/  MUFU.EX2 R185, R185 ;  /* 0x000000b900b97308 */ /* 0x000f620000000800 */
[----:B------:R-:W-:Y:S01]  /*7030*/  F2FP.BF16.F32.PACK_AB R9, R130, R131 ;  /* 0x000000838209723e */ /* 0x000fe200000010ff */
[----:B----4-:R-:W-:Y:S01]  /*7040*/  FADD.FTZ R97, R181, R97 ;  /* 0x00000061b5617221 */ /* 0x010fe20000010000 */
[----:B------:R-:W-:-:S05]  /*7050*/  F2FP.BF16.F32.PACK_AB R11, R166, R164 ;  /* 0x000000a4a60b723e */ /* 0x000fca00000010ff */
[----:B------:R-:W4:Y:S01]  /*7060*/  MUFU.EX2 R184, R184 ;  /* 0x000000b800b87308 */ /* 0x000f220000000800 */
[----:B---3--:R-:W-:Y:S01]  /*7070*/  FADD.FTZ R97, R183, R97 ;  /* 0x00000061b7617221 */ /* 0x008fe20000010000 */
[C---:B------:R-:W-:Y:S06]  /*7080*/  HMMA.16816.F32.BF16 R156, R8.reuse, R16, R156 ;  /* 0x00000010089c723c */ /* 0x040fec000004189c */
[----:B------:R-:W3:Y:S01]  /*7090*/  MUFU.EX2 R217, R217 ;  /* 0x000000d900d97308 */ /* 0x000ee20000000800 */
[----:B-----5:R-:W-:Y:S01]  /*70a0*/  FADD.FTZ R99, R185, R99 ;  /* 0x00000063b9637221 */ /* 0x020fe20000010000 */
[C---:B------:R-:W-:Y:S06]  /*70b0*/  HMMA.16816.F32.BF16 R152, R8.reuse, R18, R152 ;  /* 0x000000120898723c */ /* 0x040fec0000041898 */
[----:B------:R-:W5:Y:S01]  /*70c0*/  MUFU.EX2 R219, R219 ;  /* 0x000000db00db7308 */ /* 0x000f620000000800 */
[----:B----4-:R-:W-:Y:S01]  /*70d0*/  FADD.FTZ R99, R184, R99 ;  /* 0x00000063b8637221 */ /* 0x010fe20000010000 */
[C---:B------:R-:W-:Y:S06]  /*70e0*/  HMMA.16816.F32.BF16 R140, R8.reuse, R12, R140 ;  /* 0x0000000c088c723c */ /* 0x040fec000004188c */
[----:B------:R-:W4:Y:S01]  /*70f0*/  MUFU.EX2 R224, R224 ;  /* 0x000000e000e07308 */ /* 0x000f220000000800 */
[----:B---3--:R-:W-:Y:S01]  /*7100*/  FADD.FTZ R99, R217, R99 ;  /* 0x00000063d9637221 */ /* 0x008fe20000010000 */
[----:B------:R-:W-:Y:S01]  /*7110*/  HMMA.16816.F32.BF16 R136, R8, R14, R136 ;  /* 0x0000000e0888723c */ /* 0x000fe20000041888 */
[----:B------:R-:W-:-:S02]  /*7120*/  F2FP.BF16.F32.PACK_AB R8, R32, R34 ;  /* 0x000000222008723e */ /* 0x000fc400000010ff */
[----:B------:R-:W-:Y:S02]  /*7130*/  F2FP.BF16.F32.PACK_AB R9, R73, R74 ;  /* 0x0000004a4909723e */ /* 0x000fe400000010ff */
[----:B------:R-:W-:Y:S01]  /*7140*/  F2FP.BF16.F32.PACK_AB R10, R45, R5 ;  /* 0x000000052d0a723e */ /* 0x000fe200000010ff */
[----:B------:R-:W3:Y:S01]  /*7150*/  MUFU.EX2 R223, R223 ;  /* 0x000000df00df7308 */ /* 0x000ee20000000800 */
[----:B------:R-:W-:Y:S01]  /*7160*/  F2FP.BF16.F32.PACK_AB R11, R71, R72 ;  /* 0x00000048470b723e */ /* 0x000fe200000010ff */
[----:B-----5:R-:W-:-:S06]  /*7170*/  FADD.FTZ R99, R219, R99 ;  /* 0x00000063db637221 */ /* 0x020fcc0000010000 */
[----:B------:R-:W-:Y:S01]  /*7180*/  HMMA.16816.F32.BF16 R160, R8, R16, R160 ;  /* 0x0000001008a0723c */ /* 0x000fe200000418a0 */
[----:B------:R-:W5:Y:S01]  /*7190*/  MUFU.EX2 R221, R221 ;  /* 0x000000dd00dd7308 */ /* 0x000f620000000800 */
[----:B----4-:R-:W-:-:S06]  /*71a0*/  FADD.FTZ R97, R224, R97 ;  /* 0x00000061e0617221 */ /* 0x010fcc0000010000 */
[----:B------:R-:W-:Y:S01]  /*71b0*/  HMMA.16816.F32.BF16 R148, R8, R18, R148 ;  /* 0x000000120894723c */ /* 0x000fe20000041894 */
[----:B------:R-:W4:Y:S01]  /*71c0*/  LDSM.16.MT88.4 R16, [R190+0x5400] ;  /* 0x00540000be10783b */ /* 0x000f220000004200 */
[----:B------:R-:W2:Y:S01]  /*71d0*/  MUFU.EX2 R222, R222 ;  /* 0x000000de00de7308 */ /* 0x000ea20000000800 */
[----:B---3--:R-:W-:-:S05]  /*71e0*/  FADD.FTZ R97, R223, R97 ;  /* 0x00000061df617221 */ /* 0x008fca0000010000 */
[----:B------:R-:W-:Y:S02]  /*71f0*/  HMMA.16816.F32.BF16 R144, R8, R12, R144 ;  /* 0x0000000c0890723c */ /* 0x000fe40000041890 */
[----:B------:R-:W3:Y:S01]  /*7200*/  MUFU.EX2 R218, R218 ;  /* 0x000000da00da7308 */ /* 0x000ee20000000800 */
[----:B-----5:R-:W-:-:S05]  /*7210*/  FADD.FTZ R97, R221, R97 ;  /* 0x00000061dd617221 */ /* 0x020fca0000010000 */
[----:B------:R-:W-:Y:S01]  /*7220*/  HMMA.16816.F32.BF16 R132, R8, R14, R132 ;  /* 0x0000000e0884723c */ /* 0x000fe20000041884 */
[----:B------:R-:W5:Y:S01]  /*7230*/  LDSM.16.MT88.4 R12, [R188+0x5400] ;  /* 0x00540000bc0c783b */ /* 0x000f620000004200 */
[----:B------:R-:W-:Y:S01]  /*7240*/  F2FP.BF16.F32.PACK_AB R8, R178, R176 ;  /* 0x000000b0b208723e */ /* 0x000fe200000010ff */
[----:B------:R-:W1:Y:S01]  /*7250*/  MUFU.EX2 R195, R195 ;  /* 0x000000c300c37308 */ /* 0x000e620000000800 */
[----:B------:R-:W-:Y:S01]  /*7260*/  F2FP.BF16.F32.PACK_AB R10, R183, R181 ;  /* 0x000000b5b70a723e */ /* 0x000fe200000010ff */
[----:B--2---:R-:W-:Y:S01]  /*7270*/  FADD.FTZ R97, R222, R97 ;  /* 0x00000061de617221 */ /* 0x004fe20000010000 */
[----:B------:R-:W-:Y:S02]  /*7280*/  F2FP.BF16.F32.PACK_AB R9, R184, R185 ;  /* 0x000000b9b809723e */ /* 0x000fe400000010ff */
[----:B------:R-:W-:-:S03]  /*7290*/  F2FP.BF16.F32.PACK_AB R11, R219, R217 ;  /* 0x000000d9db0b723e */ /* 0x000fc600000010ff */
[----:B------:R-:W2:Y:S01]  /*72a0*/  MUFU.EX2 R187, R187 ;  /* 0x000000bb00bb7308 */ /* 0x000ea20000000800 */
[----:B---3--:R-:W-:-:S03]  /*72b0*/  FADD.FTZ R99, R218, R99 ;  /* 0x00000063da637221 */ /* 0x008fc60000010000 */
[----:B------:R-:W-:Y:S04]  /*72c0*/  HMMA.16816.F32.BF16 R156, R8, R24, R156 ;  /* 0x00000018089c723c */ /* 0x000fe8000004189c */
[----:B------:R-:W3:Y:S01]  /*72d0*/  MUFU.EX2 R186, R186 ;  /* 0x000000ba00ba7308 */ /* 0x000ee20000000800 */
[----:B-1----:R-:W-:-:S03]  /*72e0*/  FADD.FTZ R99, R195, R99 ;  /* 0x00000063c3637221 */ /* 0x002fc60000010000 */
[----:B------:R-:W-:Y:S04]  /*72f0*/  HMMA.16816.F32.BF16 R152, R8, R26, R152 ;  /* 0x0000001a0898723c */ /* 0x000fe80000041898 */
[----:B------:R-:W1:Y:S01]  /*7300*/  MUFU.EX2 R84, R84 ;  /* 0x0000005400547308 */ /* 0x000e620000000800 */
[----:B--2---:R-:W-:-:S03]  /*7310*/  FADD.FTZ R99, R187, R99 ;  /* 0x00000063bb637221 */ /* 0x004fc60000010000 */
[----:B------:R-:W-:Y:S04]  /*7320*/  HMMA.16816.F32.BF16 R140, R8, R20, R140 ;  /* 0x00000014088c723c */ /* 0x000fe8000004188c */
[----:B------:R-:W2:Y:S01]  /*7330*/  MUFU.EX2 R116, R116 ;  /* 0x0000007400747308 */ /* 0x000ea20000000800 */
[----:B---3--:R-:W-:-:S03]  /*7340*/  FADD.FTZ R99, R186, R99 ;  /* 0x00000063ba637221 */ /* 0x008fc60000010000 */
[----:B------:R-:W-:Y:S01]  /*7350*/  HMMA.16816.F32.BF16 R136, R8, R22, R136 ;  /* 0x000000160888723c */ /* 0x000fe20000041888 */
[----:B------:R-:W-:Y:S02]  /*7360*/  F2FP.BF16.F32.PACK_AB R8, R49, R43 ;  /* 0x0000002b3108723e */ /* 0x000fe400000010ff */
[----:B------:R-:W-:Y:S01]  /*7370*/  F2FP.BF16.F32.PACK_AB R9, R69, R70 ;  /* 0x000000464509723e */ /* 0x000fe200000010ff */
[----:B------:R-:W3:Y:S01]  /*7380*/  MUFU.EX2 R182, R182 ;  /* 0x000000b600b67308 */ /* 0x000ee20000000800 */
[----:B------:R-:W-:Y:S01]  /*7390*/  F2FP.BF16.F32.PACK_AB R10, R53, R48 ;  /* 0x00000030350a723e */ /* 0x000fe200000010ff */
[----:B-1----:R-:W-:Y:S01]  /*73a0*/  FADD.FTZ R93, R84, R93 ;  /* 0x0000005d545d7221 */ /* 0x002fe20000010000 */
[----:B------:R-:W-:-:S05]  /*73b0*/  F2FP.BF16.F32.PACK_AB R11, R67, R68 ;  /* 0x00000044430b723e */ /* 0x000fca00000010ff */
[----:B------:R-:W1:Y:S01]  /*73c0*/  MUFU.EX2 R180, R180 ;  /* 0x000000b400b47308 */ /* 0x000e620000000800 */
[----:B--2---:R-:W-:Y:S01]  /*73d0*/  FADD.FTZ R93, R116, R93 ;  /* 0x0000005d745d7221 */ /* 0x004fe20000010000 */
[C---:B------:R-:W-:Y:S06]  /*73e0*/  HMMA.16816.F32.BF16 R160, R8.reuse, R24, R160 ;  /* 0x0000001808a0723c */ /* 0x040fec00000418a0 */
[----:B------:R-:W2:Y:S01]  /*73f0*/  MUFU.EX2 R179, R179 ;  /* 0x000000b300b37308 */ /* 0x000ea20000000800 */
[----:B---3--:R-:W-:Y:S01]  /*7400*/  FADD.FTZ R97, R182, R97 ;  /* 0x00000061b6617221 */ /* 0x008fe20000010000 */
[C---:B------:R-:W-:Y:S01]  /*7410*/  HMMA.16816.F32.BF16 R148, R8.reuse, R26, R148 ;  /* 0x0000001a0894723c */ /* 0x040fe20000041894 */
[----:B------:R-:W3:Y:S05]  /*7420*/  LDSM.16.MT88.4 R24, [R190+0x5800] ;  /* 0x00580000be18783b */ /* 0x000eea0000004200 */
[----:B------:R-:W4:Y:S01]  /*7430*/  MUFU.EX2 R177, R177 ;  /* 0x000000b100b17308 */ /* 0x000f220000000800 */
[----:B-1----:R-:W-:Y:S01]  /*7440*/  FADD.FTZ R97, R180, R97 ;  /* 0x00000061b4617221 */ /* 0x002fe20000010000 */
[C---:B------:R-:W-:Y:S06]  /*7450*/  HMMA.16816.F32.BF16 R144, R8.reuse, R20, R144 ;  /* 0x000000140890723c */ /* 0x040fec0000041890 */
[----:B------:R-:W1:Y:S01]  /*7460*/  MUFU.EX2 R175, R175 ;  /* 0x000000af00af7308 */ /* 0x000e620000000800 */
[----:B--2---:R-:W-:Y:S01]  /*7470*/  FADD.FTZ R97, R179, R97 ;  /* 0x00000061b3617221 */ /* 0x004fe20000010000 */
[----:B------:R-:W-:Y:S01]  /*7480*/  HMMA.16816.F32.BF16 R132, R8, R22, R132 ;  /* 0x000000160884723c */ /* 0x000fe20000041884 */
[----:B------:R-:W2:Y:S01]  /*7490*/  LDSM.16.MT88.4 R20, [R188+0x5800] ;  /* 0x00580000bc14783b */ /* 0x000ea20000004200 */
[----:B------:R-:W-:-:S02]  /*74a0*/  F2FP.BF16.F32.PACK_AB R8, R223, R224 ;  /* 0x000000e0df08723e */ /* 0x000fc400000010ff */
[----:B------:R-:W-:Y:S02]  /*74b0*/  F2FP.BF16.F32.PACK_AB R10, R222, R221 ;  /* 0x000000ddde0a723e */ /* 0x000fe400000010ff */
[----:B------:R-:W-:Y:S01]  /*74c0*/  F2FP.BF16.F32.PACK_AB R9, R195, R218 ;  /* 0x000000dac309723e */ /* 0x000fe200000010ff */
[----:B------:R-:W5:Y:S01]  /*74d0*/  MUFU.EX2 R167, R167 ;  /* 0x000000a700a77308 */ /* 0x000f620000000800 */
[----:B------:R-:W-:Y:S01]  /*74e0*/  F2FP.BF16.F32.PACK_AB R11, R186, R187 ;  /* 0x000000bbba0b723e */ /* 0x000fe200000010ff */
[----:B----4-:R-:W-:-:S06]  /*74f0*/  FADD.FTZ R97, R177, R97 ;  /* 0x00000061b1617221 */ /* 0x010fcc0000010000 */
[----:B------:R-:W4:Y:S01]  /*7500*/  MUFU.EX2 R172, R172 ;  /* 0x000000ac00ac7308 */ /* 0x000f220000000800 */
[----:B------:R-:W-:Y:S01]  /*7510*/  HMMA.16816.F32.BF16 R156, R8, R16, R156 ;  /* 0x00000010089c723c */ /* 0x000fe2000004189c */
[----:B-1----:R-:W-:-:S06]  /*7520*/  FADD.FTZ R99, R175, R99 ;  /* 0x00000063af637221 */ /* 0x002fcc0000010000 */
[----:B------:R-:W1:Y:S01]  /*7530*/  MUFU.EX2 R165, R165 ;  /* 0x000000a500a57308 */ /* 0x000e620000000800 */
[----:B------:R-:W-:Y:S01]  /*7540*/  HMMA.16816.F32.BF16 R152, R8, R18, R152 ;  /* 0x000000120898723c */ /* 0x000fe20000041898 */
[----:B-----5:R-:W-:-:S06]  /*7550*/  FADD.FTZ R99, R167, R99 ;  /* 0x00000063a7637221 */ /* 0x020fcc0000010000 */
[----:B------:R-:W5:Y:S01]  /*7560*/  MUFU.EX2 R173, R173 ;  /* 0x000000ad00ad7308 */ /* 0x000f620000000800 */
[----:B------:R-:W-:Y:S01]  /*7570*/  HMMA.16816.F32.BF16 R140, R8, R12, R140 ;  /* 0x0000000c088c723c */ /* 0x000fe2000004188c */
[----:B----4-:R-:W-:-:S06]  /*7580*/  FADD.FTZ R99, R172, R99 ;  /* 0x00000063ac637221 */ /* 0x010fcc0000010000 */
[----:B------:R-:W4:Y:S01]  /*7590*/  MUFU.EX2 R220, R220 ;  /* 0x000000dc00dc7308 */ /* 0x000f220000000800 */
[----:B------:R-:W-:Y:S01]  /*75a0*/  HMMA.16816.F32.BF16 R136, R8, R14, R136 ;  /* 0x0000000e0888723c */ /* 0x000fe20000041888 */
[----:B------:R-:W-:Y:S01]  /*75b0*/  F2FP.BF16.F32.PACK_AB R8, R33, R52 ;  /* 0x000000342108723e */ /* 0x000fe200000010ff */
[----:B-1----:R-:W-:Y:S01]  /*75c0*/  FADD.FTZ R99, R165, R99 ;  /* 0x00000063a5637221 */ /* 0x002fe20000010000 */
[----:B------:R-:W-:Y:S02]  /*75d0*/  F2FP.BF16.F32.PACK_AB R9, R65, R66 ;  /* 0x000000424109723e */ /* 0x000fe400000010ff */
[----:B------:R-:W-:Y:S02]  /*75e0*/  F2FP.BF16.F32.PACK_AB R10, R28, R35 ;  /* 0x000000231c0a723e */ /* 0x000fe400000010ff */
[----:B------:R-:W-:Y:S01]  /*75f0*/  F2FP.BF16.F32.PACK_AB R11, R116, R84 ;  /* 0x00000054740b723e */ /* 0x000fe200000010ff */
[----:B------:R-:W1:Y:S01]  /*7600*/  MUFU.EX2 R174, R174 ;  /* 0x000000ae00ae7308 */ /* 0x000e620000000800 */
[----:B-----5:R-:W-:-:S05]  /*7610*/  FADD.FTZ R93, R173, R93 ;  /* 0x0000005dad5d7221 */ /* 0x020fca0000010000 */
[----:B------:R-:W-:Y:S02]  /*7620*/  HMMA.16816.F32.BF16 R160, R8, R16, R160 ;  /* 0x0000001008a0723c */ /* 0x000fe400000418a0 */
[----:B------:R-:W5:Y:S01]  /*7630*/  MUFU.EX2 R119, R119 ;  /* 0x0000007700777308 */ /* 0x000f620000000800 */
[----:B----4-:R-:W-:-:S05]  /*7640*/  FADD.FTZ R93, R220, R93 ;  /* 0x0000005ddc5d7221 */ /* 0x010fca0000010000 */
[----:B------:R-:W-:Y:S01]  /*7650*/  HMMA.16816.F32.BF16 R148, R8, R18, R148 ;  /* 0x000000120894723c */ /* 0x000fe20000041894 */
[----:B------:R-:W4:Y:S01]  /*7660*/  LDSM.16.MT88.4 R16, [R190+0x5c00] ;  /* 0x005c0000be10783b */ /* 0x000f220000004200 */
[----:B------:R-:W3:Y:S01]  /*7670*/  MUFU.EX2 R129, R129 ;  /* 0x0000008100817308 */ /* 0x000ee20000000800 */
[----:B-1----:R-:W-:-:S05]  /*7680*/  FADD.FTZ R93, R174, R93 ;  /* 0x0000005dae5d7221 */ /* 0x002fca0000010000 */
[----:B------:R-:W-:Y:S02]  /*7690*/  HMMA.16816.F32.BF16 R144, R8, R12, R144 ;  /* 0x0000000c0890723c */ /* 0x000fe40000041890 */
[----:B------:R-:W1:Y:S01]  /*76a0*/  MUFU.EX2 R128, R128 ;  /* 0x0000008000807308 */ /* 0x000e620000000800 */
[----:B-----5:R-:W-:-:S05]  /*76b0*/  FADD.FTZ R93, R119, R93 ;  /* 0x0000005d775d7221 */ /* 0x020fca0000010000 */
[----:B------:R-:W-:Y:S01]  /*76c0*/  HMMA.16816.F32.BF16 R132, R8, R14, R132 ;  /* 0x0000000e0884723c */ /* 0x000fe20000041884 */
[----:B------:R-:W-:Y:S01]  /*76d0*/  F2FP.BF16.F32.PACK_AB R8, R180, R182 ;  /* 0x000000b6b408723e */ /* 0x000fe200000010ff */
[----:B------:R-:W5:Y:S01]  /*76e0*/  LDSM.16.MT88.4 R12, [R188+0x5c00] ;  /* 0x005c0000bc0c783b */ /* 0x000f620000004200 */
[----:B------:R-:W-:Y:S01]  /*76f0*/  F2FP.BF16.F32.PACK_AB R10, R177, R179 ;  /* 0x000000b3b10a723e */ /* 0x000fe200000010ff */
[----:B------:R-:W2:Y:S01]  /*7700*/  MUFU.EX2 R126, R126 ;  /* 0x0000007e007e7308 */ /* 0x000ea20000000800 */
[----:B------:R-:W-:Y:S01]  /*7710*/  F2FP.BF16.F32.PACK_AB R9, R167, R175 ;  /* 0x000000afa709723e */ /* 0x000fe200000010ff */
[----:B---3--:R-:W-:Y:S01]  /*7720*/  FADD.FTZ R97, R129, R97 ;  /* 0x0000006181617221 */ /* 0x008fe20000010000 */
[----:B------:R-:W-:-:S03]  /*7730*/  F2FP.BF16.F32.PACK_AB R11, R165, R172 ;  /* 0x000000aca50b723e */ /* 0x000fc600000010ff */
[----:B-1----:R-:W-:Y:S02]  /*7740*/  FADD.FTZ R97, R128, R97 ;  /* 0x0000006180617221 */ /* 0x002fe40000010000 */
[----:B------:R-:W1:Y:S02]  /*7750*/  MUFU.EX2 R124, R124 ;  /* 0x0000007c007c7308 */ /* 0x000e640000000800 */
[C---:B------:R-:W-:Y:S06]  /*7760*/  HMMA.16816.F32.BF16 R156, R8.reuse, R24, R156 ;  /* 0x00000018089c723c */ /* 0x040fec000004189c */
[----:B------:R-:W3:Y:S01]  /*7770*/  MUFU.EX2 R122, R122 ;  /* 0x0000007a007a7308 */ /* 0x000ee20000000800 */
[----:B--2---:R-:W-:Y:S01]  /*7780*/  FADD.FTZ R97, R126, R97 ;  /* 0x000000617e617221 */ /* 0x004fe20000010000 */
[C---:B------:R-:W-:Y:S06]  /*7790*/  HMMA.16816.F32.BF16 R152, R8.reuse, R26, R152 ;  /* 0x0000001a0898723c */ /* 0x040fec0000041898 */
[----:B------:R-:W2:Y:S01]  /*77a0*/  MUFU.EX2 R118, R118 ;  /* 0x0000007600767308 */ /* 0x000ea20000000800 */
[----:B-1----:R-:W-:Y:S01]  /*77b0*/  FADD.FTZ R218, R124, R97 ;  /* 0x000000617cda7221 */ /* 0x002fe20000010000 */
[C---:B------:R-:W-:Y:S06]  /*77c0*/  HMMA.16816.F32.BF16 R140, R8.reuse, R20, R140 ;  /* 0x00000014088c723c */ /* 0x040fec000004188c */
[----:B------:R-:W1:Y:S01]  /*77d0*/  MUFU.EX2 R60, R60 ;  /* 0x0000003c003c7308 */ /* 0x000e620000000800 */
[----:B---3--:R-:W-:Y:S01]  /*77e0*/  FADD.FTZ R99, R122, R99 ;  /* 0x000000637a637221 */ /* 0x008fe20000010000 */
[----:B------:R-:W-:Y:S01]  /*77f0*/  HMMA.16816.F32.BF16 R136, R8, R22, R136 ;  /* 0x000000160888723c */ /* 0x000fe20000041888 */
[----:B------:R-:W-:-:S02]  /*7800*/  F2FP.BF16.F32.PACK_AB R8, R30, R29 ;  /* 0x0000001d1e08723e */ /* 0x000fc400000010ff */
[----:B------:R-:W-:Y:S02]  /*7810*/  F2FP.BF16.F32.PACK_AB R9, R220, R173 ;  /* 0x000000addc09723e */ /* 0x000fe400000010ff */
[----:B------:R-:W-:Y:S02]  /*7820*/  F2FP.BF16.F32.PACK_AB R10, R56, R31 ;  /* 0x0000001f380a723e */ /* 0x000fe400000010ff */
[----:B------:R-:W-:Y:S01]  /*7830*/  F2FP.BF16.F32.PACK_AB R11, R119, R174 ;  /* 0x000000ae770b723e */ /* 0x000fe200000010ff */
[----:B--2---:R-:W-:-:S06]  /*7840*/  FADD.FTZ R99, R118, R99 ;  /* 0x0000006376637221 */ /* 0x004fcc0000010000 */
[----:B------:R-:W-:Y:S01]  /*7850*/  HMMA.16816.F32.BF16 R160, R8, R24, R160 ;  /* 0x0000001808a0723c */ /* 0x000fe200000418a0 */
[--C-:B------:R-:W-:Y:S01]  /*7860*/  FFMA.FTZ R24, R117, UR6, -R113.reuse ;  /* 0x0000000675187c23 */ /* 0x100fe20008010871 */
[----:B------:R-:W-:Y:S01]  /*7870*/  FFMA.FTZ R25, R114, UR6, -R113 ;  /* 0x0000000672197c23 */ /* 0x000fe20008010871 */
[----:B-1----:R-:W-:-:S04]  /*7880*/  FADD.FTZ R57, R60, R57 ;  /* 0x000000393c397221 */ /* 0x002fc80000010000 */
[----:B------:R-:W1:Y:S01]  /*7890*/  MUFU.EX2 R24, R24 ;  /* 0x0000001800187308 */ /* 0x000e620000000800 */
[----:B------:R-:W-:Y:S01]  /*78a0*/  HMMA.16816.F32.BF16 R144, R8, R20, R144 ;  /* 0x000000140890723c */ /* 0x000fe20000041890 */
[----:B------:R-:W-:Y:S01]  /*78b0*/  FFMA.FTZ R21, R88, UR6, -R104 ;  /* 0x0000000658157c23 */ /* 0x000fe20008010868 */
[----:B------:R-:W-:-:S04]  /*78c0*/  FADD.FTZ R57, R61, R57 ;  /* 0x000000393d397221 */ /* 0x000fc80000010000 */
[----:B------:R-:W-:Y:S01]  /*78d0*/  FADD.FTZ R244, R62, R57 ;  /* 0x000000393ef47221 */ /* 0x000fe20000010000 */
[----:B------:R-:W2:Y:S01]  /*78e0*/  MUFU.EX2 R25, R25 ;  /* 0x0000001900197308 */ /* 0x000ea20000000800 */
[C---:B------:R-:W-:Y:S07]  /*78f0*/  HMMA.16816.F32.BF16 R132, R8.reuse, R22, R132 ;  /* 0x000000160884723c */ /* 0x040fee0000041884 */
[----:B------:R-:W3:Y:S01]  /*7900*/  MUFU.EX2 R20, R94 ;  /* 0x0000005e00147308 */ /* 0x000ee20000000800 */
[----:B------:R-:W-:Y:S01]  /*7910*/  HMMA.16816.F32.BF16 R148, R8, R26, R148 ;  /* 0x0000001a0894723c */ /* 0x000fe20000041894 */
[----:B------:R-:W-:Y:S01]  /*7920*/  F2FP.BF16.F32.PACK_AB R8, R128, R129 ;  /* 0x000000818008723e */ /* 0x000fe200000010ff */
[----:B-1----:R-:W-:Y:S01]  /*7930*/  FADD.FTZ R99, R24, R99 ;  /* 0x0000006318637221 */ /* 0x002fe20000010000 */
[----:B------:R-:W-:-:S02]  /*7940*/  F2FP.BF16.F32.PACK_AB R10, R124, R126 ;  /* 0x0000007e7c0a723e */ /* 0x000fc400000010ff */
[----:B------:R-:W-:Y:S02]  /*7950*/  F2FP.BF16.F32.PACK_AB R9, R118, R122 ;  /* 0x0000007a7609723e */ /* 0x000fe400000010ff */
[----:B------:R-:W1:Y:S01]  /*7960*/  MUFU.EX2 R21, R21 ;  /* 0x0000001500157308 */ /* 0x000e620000000800 */
[C---:B--2---:R-:W-:Y:S01]  /*7970*/  F2FP.BF16.F32.PACK_AB R11, R25.reuse, R24 ;  /* 0x00000018190b723e */ /* 0x044fe200000010ff */
[----:B------:R-:W-:-:S06]  /*7980*/  FADD.FTZ R217, R25, R99 ;  /* 0x0000006319d97221 */ /* 0x000fcc0000010000 */
[----:B------:R-:W2:Y:S01]  /*7990*/  MUFU.EX2 R22, R91 ;  /* 0x0000005b00167308 */ /* 0x000ea20000000800 */
[----:B---3--:R-:W-:Y:S01]  /*79a0*/  FADD.FTZ R93, R20, R93 ;  /* 0x0000005d145d7221 */ /* 0x008fe20000010000 */
[C---:B----4-:R-:W-:Y:S06]  /*79b0*/  HMMA.16816.F32.BF16 R156, R8.reuse, R16, R156 ;  /* 0x00000010089c723c */ /* 0x050fec000004189c */
[----:B------:R-:W3:Y:S01]  /*79c0*/  MUFU.EX2 R23, R90 ;  /* 0x0000005a00177308 */ /* 0x000ee20000000800 */
[----:B-1----:R-:W-:Y:S01]  /*79d0*/  FADD.FTZ R93, R21, R93 ;  /* 0x0000005d155d7221 */ /* 0x002fe20000010000 */
[----:B------:R-:W-:Y:S03]  /*79e0*/  HMMA.16816.F32.BF16 R152, R8, R18, R152 ;  /* 0x000000120898723c */ /* 0x000fe60000041898 */
[----:B--2---:R-:W-:-:S05]  /*79f0*/  FADD.FTZ R93, R22, R93 ;  /* 0x0000005d165d7221 */ /* 0x004fca0000010000 */
[----:B-----5:R-:W-:Y:S01]  /*7a00*/  HMMA.16816.F32.BF16 R140, R8, R12, R140 ;  /* 0x0000000c088c723c */ /* 0x020fe2000004188c */
[----:B---3--:R-:W-:-:S07]  /*7a10*/  FADD.FTZ R219, R23, R93 ;  /* 0x0000005d17db7221 */ /* 0x008fce0000010000 */
[----:B------:R-:W-:Y:S01]  /*7a20*/  HMMA.16816.F32.BF16 R136, R8, R14, R136 ;  /* 0x0000000e0888723c */ /* 0x000fe20000041888 */
[----:B------:R-:W-:Y:S02]  /*7a30*/  F2FP.BF16.F32.PACK_AB R8, R60, R58 ;  /* 0x0000003a3c08723e */ /* 0x000fe400000010ff */
[----:B------:R-:W-:Y:S02]  /*7a40*/  F2FP.BF16.F32.PACK_AB R9, R21, R20 ;  /* 0x000000141509723e */ /* 0x000fe400000010ff */
[----:B------:R-:W-:Y:S02]  /*7a50*/  F2FP.BF16.F32.PACK_AB R10, R62, R61 ;  /* 0x0000003d3e0a723e */ /* 0x000fe400000010ff */
[----:B------:R-:W-:-:S07]  /*7a60*/  F2FP.BF16.F32.PACK_AB R11, R23, R22 ;  /* 0x00000016170b723e */ /* 0x000fce00000010ff */
[C---:B------:R-:W-:Y:S08]  /*7a70*/  HMMA.16816.F32.BF16 R160, R8.reuse, R16, R160 ;  /* 0x0000001008a0723c */ /* 0x040ff000000418a0 */
[C---:B------:R-:W-:Y:S08]  /*7a80*/  HMMA.16816.F32.BF16 R148, R8.reuse, R18, R148 ;  /* 0x000000120894723c */ /* 0x040ff00000041894 */
[C---:B------:R-:W-:Y:S08]  /*7a90*/  HMMA.16816.F32.BF16 R144, R8.reuse, R12, R144 ;  /* 0x0000000c0890723c */ /* 0x040ff00000041890 */
[----:B------:R-:W-:Y:S01]  /*7aa0*/  HMMA.16816.F32.BF16 R132, R8, R14, R132 ;  /* 0x0000000e0884723c */ /* 0x000fe20000041884 */
[----:B------:R-:W-:-:S04]  /*7ab0*/  NOP ;  /* 0x0000000000007918 */ /* 0x000fc80000000000 */
[----:B------:R-:W-:-:S15]  /*7ac0*/  @!P0 BRA `(.L_x_268) ;  /* 0x00000058005c8947 */ /* 0x000fde0003800000 */
[----:B------:R-:W1:Y:S01]  /*7ad0*/  LDCU UR4, c[0x0][0x440] ;  /* 0x00008800ff0477ac */ /* 0x000e620008000800 */
[----:B------:R-:W-:Y:S01]  /*7ae0*/  VIADD R37, R194, 0xfffffffe ;  /* 0xfffffffec2257836 */ /* 0x000fe20000000000 */
[----:B------:R-:W-:-:S04]  /*7af0*/  DEPBAR.LE SB0, 0x0 ;  /* 0x000080000000791a */ /* 0x000fc80000000000 */
[----:B------:R-:W-:-:S04]  /*7b00*/  IMAD.WIDE.U32 R8, R37, R6, RZ ;  /* 0x0000000625087225 */ /* 0x000fc800078e00ff */
[----:B------:R-:W-:Y:S02]  /*7b10*/  IMAD R4, R37, R7, R9 ;  /* 0x0000000725047224 */ /* 0x000fe400078e0209 */
[----:B------:R-:W-:-:S03]  /*7b20*/  IMAD.SHL.U32 R10, R8, 0x80, RZ ;  /* 0x00000080080a7824 */ /* 0x000fc600078e00ff */
[----:B------:R-:W-:Y:S01]  /*7b30*/  SHF.L.U64.HI R11, R8, 0x7, R4 ;  /* 0x00000007080b7819 */ /* 0x000fe20000010204 */
[----:B------:R-:W-:Y:S01]  /*7b40*/  BAR.SYNC.DEFER_BLOCKING 0x0 ;  /* 0x0000000000007b1d */ /* 0x000fe20000010000 */
[----:B-1----:R-:W-:-:S13]  /*7b50*/  ISETP.GE.AND P1, PT, R199, UR4, PT ;  /* 0x00000004c7007c0c */ /* 0x002fda000bf26270 */
[CC--:B------:R-:W-:Y:S02]  /*7b60*/  @!P1 LEA R5, P2, R6.reuse, R10.reuse, 0x5 ;  /* 0x0000000a06059211 */ /* 0x0c0fe400078428ff */
[C---:B------:R-:W-:Y:S02]  /*7b70*/  @!P1 LEA R9, P0, R6.reuse, R10, 0x6 ;  /* 0x0000000a06099211 */ /* 0x040fe400078030ff */
[-CC-:B------:R-:W-:Y:S02]  /*7b80*/  @!P1 LEA.HI.X R4, R6, R11.reuse, R7.reuse, 0x5, P2 ;  /* 0x0000000b06049211 */ /* 0x180fe400010f2c07 */
[-C--:B------:R-:W-:Y:S02]  /*7b90*/  @!P1 LEA R12, P2, R5, R202.reuse, 0x1 ;  /* 0x000000ca050c9211 */ /* 0x080fe400078408ff */
[----:B------:R-:W-:Y:S01]  /*7ba0*/  @!P1 LEA R14, P3, R10, R202, 0x1 ;  /* 0x000000ca0a0e9211 */ /* 0x000fe200078608ff */
[----:B------:R-:W-:Y:S01]  /*7bb0*/  @P1 STS.128 [R211+0x4000], RZ ;  /* 0x004000ffd3001388 */ /* 0x000fe20000000c00 */
[----:B------:R-:W-:Y:S01]  /*7bc0*/  @!P1 LEA.HI.X R8, R6, R11, R7, 0x6, P0 ;  /* 0x0000000b06089211 */ /* 0x000fe200000f3407 */
[----:B------:R-:W-:Y:S01]  /*7bd0*/  @!P1 IMAD R7, R7, 0x60, RZ ;  /* 0x0000006007079824 */ /* 0x000fe200078e02ff */
[----:B------:R-:W-:-:S02]  /*7be0*/  @!P1 LEA.HI.X R13, R5, R201, R4, 0x1, P2 ;  /* 0x000000c9050d9211 */ /* 0x000fc400010f0c04 */
[--C-:B------:R-:W-:Y:S01]  /*7bf0*/  @!P1 LEA.HI.X R15, R10, R201, R11.reuse, 0x1, P3 ;  /* 0x000000c90a0f9211 */ /* 0x100fe200018f0c0b */
[----:B------:R-:W-:Y:S01]  /*7c00*/  @!P1 IMAD.WIDE.U32 R10, R6, 0x60, R10 ;  /* 0x00000060060a9825 */ /* 0x000fe200078e000a */
[----:B------:R-:W-:-:S03]  /*7c10*/  @!P1 LEA R4, P0, R9, R202, 0x1 ;  /* 0x000000ca09049211 */ /* 0x000fc600078008ff */
[----:B------:R-:W-:Y:S01]  /*7c20*/  @!P1 IMAD.IADD R7, R7, 0x1, R11 ;  /* 0x0000000107079824 */ /* 0x000fe200078e020b */
[----:B------:R-:W-:Y:S01]  /*7c30*/  @!P1 LEA.HI.X R5, R9, R201, R8, 0x1, P0 ;  /* 0x000000c909059211 */ /* 0x000fe200000f0c08 */
[----:B------:R-:W-:Y:S01]  /*7c40*/  @!PT LDS RZ, [RZ] ;  /* 0x00000000fffff984 */ /* 0x000fe20000000800 */
[----:B------:R-:W-:Y:S01]  /*7c50*/  @!PT LDS RZ, [RZ] ;  /* 0x00000000fffff984 */ /* 0x000fe20000000800 */
[----:B------:R-:W-:Y:S01]  /*7c60*/  @!PT LDS RZ, [RZ] ;  /* 0x00000000fffff984 */ /* 0x000fe20000000800 */
[----:B------:R-:W-:Y:S01]  /*7c70*/  @!P1 LDGSTS.E.BYPASS.LTC128B.128 [R211+0x4000], desc[UR16][R14.64] ;  /* 0x040000000ed39fae */ /* 0x000fe2000b981a10 */
[----:B------:R-:W-:-:S03]  /*7c80*/  @!P1 LEA R6, P0, R10, R202, 0x1 ;  /* 0x000000ca0a069211 */ /* 0x000fc600078008ff */
[----:B------:R-:W-:Y:S01]  /*7c90*/  @P1 STS.128 [R211+0x4800], RZ ;  /* 0x004800ffd3001388 */ /* 0x000fe20000000c00 */
[----:B------:R-:W-:-:S03]  /*7ca0*/  @!P1 LEA.HI.X R7, R10, R201, R7, 0x1, P0 ;  /* 0x000000c90a079211 */ /* 0x000fc600000f0c07 */
[----:B------:R-:W-:Y:S01]  /*7cb0*/  @!PT LDS RZ, [RZ] ;  /* 0x00000000fffff984 */ /* 0x000fe20000000800 */
[----:B------:R-:W-:Y:S01]  /*7cc0*/  @!PT LDS RZ, [RZ] ;  /* 0x00000000fffff984 */ /* 0x000fe20000000800 */
[----:B------:R-:W-:Y:S01]  /*7cd0*/  @!PT LDS RZ, [RZ] ;  /* 0x00000000fffff984 */ /* 0x000fe20000000800 */
[----:B------:R-:W-:Y:S04]  /*7ce0*/  @!P1 LDGSTS.E.BYPASS.LTC128B.128 [R211+0x4800], desc[UR16][R12.64] ;  /* 0x048000000cd39fae */ /* 0x000fe8000b981a10 */
[----:B------:R-:W-:Y:S04]  /*7cf0*/  @P1 STS.128 [R211+0x5000], RZ ;  /* 0x005000ffd3001388 */ /* 0x000fe80000000c00 */
        /* <DEDUP_REMOVED lines=8> */
[----:B------:R1:W-:Y:S04]  /*7d80*/  @!P1 LDGSTS.E.BYPASS.LTC128B.128 [R211+0x5800], desc[UR16][R6.64] ;  /* 0x0580000006d39fae */ /* 0x0003e8000b981a10 */
[----:B------:R-:W-:Y:S04]  /*7d90*/  LDSM.16.M88.4 R128, [R192+0x2000] ;  /* 0x00200000c080783b */ /* 0x000fe80000000200 */
[----:B------:R-:W-:Y:S04]  /*7da0*/  LDSM.16.M88.4 R120, [R192+0x2400] ;  /* 0x00240000c078783b */ /* 0x000fe80000000200 */
[----:B------:R-:W-:Y:S04]  /*7db0*/  LDSM.16.M88.4 R112, [R192+0x2800] ;  /* 0x00280000c070783b */ /* 0x000fe80000000200 */
[----:B------:R-:W-:Y:S04]  /*7dc0*/  LDSM.16.M88.4 R104, [R192+0x2c00] ;  /* 0x002c0000c068783b */ /* 0x000fe80000000200 */
[----:B------:R-:W-:Y:S04]  /*7dd0*/  LDSM.16.M88.4 R96, [R192+0x3000] ;  /* 0x00300000c060783b */ /* 0x000fe80000000200 */
[----:B------:R-:W-:Y:S04]  /*7de0*/  LDSM.16.M88.4 R88, [R192+0x3400] ;  /* 0x00340000c058783b */ /* 0x000fe80000000200 */
[----:B-1----:R-:W1:Y:S04]  /*7df0*/  LDSM.16.M88.4 R4, [R193+0x1000] ;  /* 0x00100000c104783b */ /* 0x002e680000000200 */
[----:B------:R-:W2:Y:S04]  /*7e00*/  LDSM.16.M88.4 R80, [R192+0x3800] ;  /* 0x00380000c050783b */ /* 0x000ea80000000200 */
[----:B------:R-:W3:Y:S04]  /*7e10*/  LDSM.16.M88.4 R240, [R192+0x3c00] ;  /* 0x003c0000c0f0783b */ /* 0x000ee80000000200 */
[----:B------:R-:W4:Y:S04]  /*7e20*/  LDSM.16.M88.4 R72, [R193] ;  /* 0x00000000c148783b */ /* 0x000f280000000200 */
[----:B------:R-:W-:Y:S04]  /*7e30*/  LDSM.16.M88.4 R232, [R189+0x2000] ;  /* 0x00200000bde8783b */ /* 0x000fe80000000200 */
[----:B------:R-:W5:Y:S04]  /*7e40*/  LDSM.16.M88.4 R76, [R191+0x1000] ;  /* 0x00100000bf4c783b */ /* 0x000f680000000200 */
[----:B------:R-:W5:Y:S04]  /*7e50*/  LDSM.16.M88.4 R228, [R189+0x2400] ;  /* 0x00240000bde4783b */ /* 0x000f680000000200 */
[----:B------:R-:W5:Y:S04]  /*7e60*/  LDSM.16.M88.4 R224, [R189+0x2800] ;  /* 0x00280000bde0783b */ /* 0x000f680000000200 */
[----:B------:R-:W5:Y:S04]  /*7e70*/  LDSM.16.M88.4 R220, [R189+0x2c00] ;  /* 0x002c0000bddc783b */ /* 0x000f680000000200 */
[----:B------:R-:W5:Y:S04]  /*7e80*/  LDSM.16.M88.4 R184, [R189+0x3000] ;  /* 0x00300000bdb8783b */ /* 0x000f680000000200 */
[----:B------:R-:W5:Y:S01]  /*7e90*/  LDSM.16.M88.4 R180, [R189+0x3400] ;  /* 0x00340000bdb4783b */ /* 0x000f620000000200 */
[C---:B-1----:R-:W-:Y:S03]  /*7ea0*/  HMMA.16816.F32.BF16 R68, R4.reuse, R128, RZ ;  /* 0x000000800444723c */ /* 0x042fe600000418ff */
[----:B------:R-:W1:Y:S04]  /*7eb0*/  LDSM.16.M88.4 R176, [R189+0x3800] ;  /* 0x00380000bdb0783b */ /* 0x000e680000000200 */
[----:B------:R-:W1:Y:S01]  /*7ec0*/  LDSM.16.M88.4 R172, [R189+0x3c00] ;  /* 0x003c0000bdac783b */ /* 0x000e620000000200 */
[C---:B------:R-:W-:Y:S03]  /*7ed0*/  HMMA.16816.F32.BF16 R60, R4.reuse, R120, RZ ;  /* 0x00000078043c723c */ /* 0x040fe600000418ff */
[----:B------:R-:W1:Y:S04]  /*7ee0*/  LDSM.16.M88.4 R236, [R191] ;  /* 0x00000000bfec783b */ /* 0x000e680000000200 */
[----:B------:R-:W0:Y:S01]  /*7ef0*/  LDGDEPBAR ;  /* 0x00000000000079af */ /* 0x000e220000000000 */
[C---:B------:R-:W-:Y:S08]  /*7f00*/  HMMA.16816.F32.BF16 R52, R4.reuse, R112, RZ ;  /* 0x000000700434723c */ /* 0x040ff000000418ff */
[C---:B------:R-:W-:Y:S08]  /*7f10*/  HMMA.16816.F32.BF16 R44, R4.reuse, R104, RZ ;  /* 0x00000068042c723c */ /* 0x040ff000000418ff */
[----:B------:R-:W-:Y:S01]  /*7f20*/  HMMA.16816.F32.BF16 R32, R4, R96, RZ ;  /* 0x000000600420723c */ /* 0x000fe200000418ff */
[----:B------:R-:W-:-:S07]  /*7f30*/  DEPBAR.LE SB0, 0x0 ;  /* 0x000080000000791a */ /* 0x000fce0000000000 */
[C---:B------:R-:W-:Y:S08]  /*7f40*/  HMMA.16816.F32.BF16 R24, R4.reuse, R88, RZ ;  /* 0x000000580418723c */ /* 0x040ff000000418ff */
[C---:B--2---:R-:W-:Y:S08]  /*7f50*/  HMMA.16816.F32.BF16 R16, R4.reuse, R80, RZ ;  /* 0x000000500410723c */ /* 0x044ff000000418ff */
[C---:B---3--:R-:W-:Y:S08]  /*7f60*/  HMMA.16816.F32.BF16 R8, R4.reuse, R240, RZ ;  /* 0x000000f00408723c */ /* 0x048ff000000418ff */
        /* <DEDUP_REMOVED lines=8> */
[C---:B----4-:R-:W-:Y:S08]  /*7ff0*/  HMMA.16816.F32.BF16 R164, R72.reuse, R128, RZ ;  /* 0x0000008048a4723c */ /* 0x050ff000000418ff */
[C---:B------:R-:W-:Y:S08]  /*8000*/  HMMA.16816.F32.BF16 R128, R72.reuse, R130, RZ ;  /* 0x000000824880723c */ /* 0x040ff000000418ff */
[----:B------:R-:W-:Y:S08]  /*8010*/  HMMA.16816.F32.BF16 R124, R72, R120, RZ ;  /* 0x00000078487c723c */ /* 0x000ff000000418ff */
[C---:B-----5:R-:W-:Y:S08]  /*8020*/  HMMA.16816.F32.BF16 R68, R76.reuse, R232, R68 ;  /* 0x000000e84c44723c */ /* 0x060ff00000041844 */
[C---:B------:R-:W-:Y:S08]  /*8030*/  HMMA.16816.F32.BF16 R60, R76.reuse, R228, R60 ;  /* 0x000000e44c3c723c */ /* 0x040ff0000004183c */
[C---:B------:R-:W-:Y:S08]  /*8040*/  HMMA.16816.F32.BF16 R52, R76.reuse, R224, R52 ;  /* 0x000000e04c34723c */ /* 0x040ff00000041834 */
[C---:B------:R-:W-:Y:S08]  /*8050*/  HMMA.16816.F32.BF16 R44, R76.reuse, R220, R44 ;  /* 0x000000dc4c2c723c */ /* 0x040ff0000004182c */
[C---:B------:R-:W-:Y:S08]  /*8060*/  HMMA.16816.F32.BF16 R32, R76.reuse, R184, R32 ;  /* 0x000000b84c20723c */ /* 0x040ff00000041820 */
        /* <DEDUP_REMOVED lines=24> */
[C---:B------:R-:W-:Y:S08]  /*81f0*/  HMMA.16816.F32.BF16 R164, R236.reuse, R232, R164 ;  /* 0x000000e8eca4723c */ /* 0x040ff000000418a4 */
[C---:B------:R-:W-:Y:S08]  /*8200*/  HMMA.16816.F32.BF16 R128, R236.reuse, R234, R128 ;  /* 0x000000eaec80723c */ /* 0x040ff00000041880 */
[C---:B------:R-:W-:Y:S08]  /*8210*/  HMMA.16816.F32.BF16 R124, R236.reuse, R228, R124 ;  /* 0x000000e4ec7c723c */ /* 0x040ff0000004187c */
[----:B------:R-:W-:Y:S01]  /*8220*/  HMMA.16816.F32.BF16 R76, R236, R172, R76 ;  /* 0x000000acec4c723c */ /* 0x000fe2000004184c */
[----:B------:R-:W-:-:S04]  /*8230*/  IMAD R172, R194, 0x80, R168 ;  /* 0x00000080c2ac7824 */ /* 0x000fc800078e02a8 */
[C---:B------:R-:W-:Y:S02]  /*8240*/  VIADD R249, R172.reuse, 0xffffff01 ;  /* 0xffffff01acf97836 */ /* 0x040fe40000000000 */
[C---:B------:R-:W-:Y:S01]  /*8250*/  VIADD R235, R172.reuse, 0xffffff09 ;  /* 0xffffff09aceb7836 */ /* 0x040fe20000000000 */
[C---:B------:R-:W-:Y:S01]  /*8260*/  HMMA.16816.F32.BF16 R120, R236.reuse, R230, R120 ;  /* 0x000000e6ec78723c */ /* 0x040fe20000041878 */
[C---:B------:R-:W-:Y:S01]  /*8270*/  VIADD R233, R172.reuse, 0xffffff10 ;  /* 0xffffff10ace97836 */ /* 0x040fe20000000000 */
[C---:B------:R-:W-:Y:S01]  /*8280*/  ISETP.GT.AND P2, PT, R171.reuse, R249, PT ;  /* 0x000000f9ab00720c */ /* 0x040fe20003f44270 */
[C---:B------:R-:W-:Y:S01]  /*8290*/  VIADD R230, R172.reuse, 0xffffff18 ;  /* 0xffffff18ace67836 */ /* 0x040fe20000000000 */
[C---:B------:R-:W-:Y:S01]  /*82a0*/  ISETP.GT.AND P5, PT, R171.reuse, R235, PT ;  /* 0x000000ebab00720c */ /* 0x040fe20003fa4270 */
[C---:B------:R-:W-:Y:S01]  /*82b0*/  VIADD R232, R172.reuse, 0xffffff11 ;  /* 0xffffff11ace87836 */ /* 0x040fe20000000000 */
[----:B------:R-:W-:Y:S01]  /*82c0*/  ISETP.GT.AND P4, PT, R171, R233, PT ;  /* 0x000000e9ab00720c */ /* 0x000fe20003f84270 */
[C---:B------:R-:W-:Y:S01]  /*82d0*/  VIADD R228, R172.reuse, 0xffffff19 ;  /* 0xffffff19ace47836 */ /* 0x040fe20000000000 */
[C---:B------:R-:W-:Y:S01]  /*82e0*/  HMMA.16816.F32.BF16 R116, R236.reuse, R224, R116 ;  /* 0x000000e0ec74723c */ /* 0x040fe20000041874 */
[C---:B------:R-:W-:Y:S01]  /*82f0*/  VIADD R225, R172.reuse, 0xffffff21 ;  /* 0xffffff21ace17836 */ /* 0x040fe20000000000 */
[----:B------:R-:W-:Y:S01]  /*8300*/  FSEL R245, R167, -INF , !P2 ;  /* 0xff800000a7f57808 */ /* 0x000fe20005000000 */
[C---:B------:R-:W-:Y:S01]  /*8310*/  VIADD R224, R172.reuse, 0xffffff28 ;  /* 0xffffff28ace07836 */ /* 0x040fe20000000000 */
[C---:B------:R-:W-:Y:S01]  /*8320*/  ISETP.GT.AND P3, PT, R171.reuse, R232, PT ;  /* 0x000000e8ab00720c */ /* 0x040fe20003f64270 */
[C---:B------:R-:W-:Y:S01]  /*8330*/  VIADD R195, R172.reuse, 0xffffff40 ;  /* 0xffffff40acc37836 */ /* 0x040fe20000000000 */
[C---:B------:R-:W-:Y:S01]  /*8340*/  ISETP.GT.AND P2, PT, R171.reuse, R228, PT ;  /* 0x000000e4ab00720c */ /* 0x040fe20003f44270 */
[C---:B------:R-:W-:Y:S01]  /*8350*/  VIADD R173, R172.reuse, 0xffffff78 ;  /* 0xffffff78acad7836 */ /* 0x040fe20000000000 */
[----:B------:R-:W-:Y:S01]  /*8360*/  HMMA.16816.F32.BF16 R112, R236, R226, R112 ;  /* 0x000000e2ec70723c */ /* 0x000fe20000041870 */
[----:B------:R-:W-:Y:S01]  /*8370*/  VIADD R227, R172, 0xffffff00 ;  /* 0xffffff00ace37836 */ /* 0x000fe20000000000 */
[----:B------:R-:W-:Y:S01]  /*8380*/  FSEL R234, R126, -INF , !P4 ;  /* 0xff8000007eea7808 */ /* 0x000fe20006000000 */
[----:B------:R-:W-:Y:S01]  /*8390*/  VIADD R226, R172, 0xffffff20 ;  /* 0xffffff20ace27836 */ /* 0x000fe20000000000 */
[----:B------:R-:W-:-:S02]  /*83a0*/  ISETP.GT.AND P4, PT, R171, R224, PT ;  /* 0x000000e0ab00720c */ /* 0x000fc40003f84270 */
[C---:B------:R-:W-:Y:S02]  /*83b0*/  ISETP.GT.AND P0, PT, R171.reuse, R227, PT ;  /* 0x000000e3ab00720c */ /* 0x040fe40003f04270 */
[C---:B------:R-:W-:Y:S01]  /*83c0*/  HMMA.16816.F32.BF16 R108, R236.reuse, R220, R108 ;  /* 0x000000dcec6c723c */ /* 0x040fe2000004186c */
[----:B------:R-:W-:Y:S01]  /*83d0*/  VIADD R221, R172, 0xffffff38 ;  /* 0xffffff38acdd7836 */ /* 0x000fe20000000000 */
[----:B------:R-:W-:Y:S01]  /*83e0*/  FSEL R246, R166, -INF , !P0 ;  /* 0xff800000a6f67808 */ /* 0x000fe20004000000 */
[C---:B------:R-:W-:Y:S01]  /*83f0*/  VIADD R220, R172.reuse, 0xffffff39 ;  /* 0xffffff39acdc7836 */ /* 0x040fe20000000000 */
[----:B------:R-:W-:Y:S02]  /*8400*/  ISETP.GT.AND P0, PT, R171, R230, PT ;  /* 0x000000e6ab00720c */ /* 0x000fe40003f04270 */
[----:B------:R-:W-:Y:S02]  /*8410*/  FSEL R167, R127, -INF , !P3 ;  /* 0xff8000007fa77808 */ /* 0x000fe40005800000 */
[----:B------:R-:W-:Y:S01]  /*8420*/  HMMA.16816.F32.BF16 R100, R236, R184, R100 ;  /* 0x000000b8ec64723c */ /* 0x000fe20000041864 */
[----:B------:R-:W-:Y:S01]  /*8430*/  FSEL R126, R123, -INF , !P2 ;  /* 0xff8000007b7e7808 */ /* 0x000fe20005000000 */
[----:B------:R-:W-:-:S02]  /*8440*/  VIADD R184, R172, 0xffffff50 ;  /* 0xffffff50acb87836 */ /* 0x000fc40000000000 */
[----:B------:R-:W-:-:S04]  /*8450*/  VIADD R185, R172, 0xffffff49 ;  /* 0xffffff49acb97836 */ /* 0x000fc80000000000 */
[----:B------:R-:W-:Y:S01]  /*8460*/  HMMA.16816.F32.BF16 R92, R236, R180, R92 ;  /* 0x000000b4ec5c723c */ /* 0x000fe2000004185c */
[C---:B------:R-:W-:Y:S02]  /*8470*/  VIADD R181, R172.reuse, 0xffffff58 ;  /* 0xffffff58acb57836 */ /* 0x040fe40000000000 */
[----:B------:R-:W-:-:S05]  /*8480*/  VIADD R180, R172, 0xffffff59 ;  /* 0xffffff59acb47836 */ /* 0x000fca0000000000 */
[----:B------:R-:W-:Y:S01]  /*8490*/  HMMA.16816.F32.BF16 R84, R236, R176, R84 ;  /* 0x000000b0ec54723c */ /* 0x000fe20000041854 */
[C---:B------:R-:W-:Y:S02]  /*84a0*/  VIADD R177, R172.reuse, 0xffffff68 ;  /* 0xffffff68acb17836 */ /* 0x040fe40000000000 */
[----:B------:R-:W-:-:S05]  /*84b0*/  VIADD R176, R172, 0xffffff69 ;  /* 0xffffff69acb07836 */ /* 0x000fca0000000000 */
[C---:B------:R-:W-:Y:S01]  /*84c0*/  HMMA.16816.F32.BF16 R104, R236.reuse, R222, R104 ;  /* 0x000000deec68723c */ /* 0x040fe20000041868 */
[C---:B------:R-:W-:Y:S02]  /*84d0*/  VIADD R223, R172.reuse, 0xffffff29 ;  /* 0xffffff29acdf7836 */ /* 0x040fe40000000000 */
[C---:B------:R-:W-:Y:S01]  /*84e0*/  VIADD R222, R172.reuse, 0xffffff31 ;  /* 0xffffff31acde7836 */ /* 0x040fe20000000000 */
[----:B------:R-:W-:Y:S02]  /*84f0*/  BAR.SYNC.DEFER_BLOCKING 0x0 ;  /* 0x0000000000007b1d */ /* 0x000fe40000010000 */
[----:B------:R-:W-:Y:S02]  /*8500*/  ISETP.GT.AND P3, PT, R171, R223, PT ;  /* 0x000000dfab00720c */ /* 0x000fe40003f64270 */
[----:B------:R-:W-:Y:S01]  /*8510*/  HMMA.16816.F32.BF16 R96, R236, R186, R96 ;  /* 0x000000baec60723c */ /* 0x000fe20000041860 */
[C---:B------:R-:W-:Y:S01]  /*8520*/  VIADD R186, R172.reuse, 0xffffff48 ;  /* 0xffffff48acba7836 */ /* 0x040fe20000000000 */
[----:B------:R-:W-:Y:S01]  /*8530*/  FSEL R115, R115, -INF , !P3 ;  /* 0xff80000073737808 */ /* 0x000fe20005800000 */
[----:B------:R-:W-:Y:S01]  /*8540*/  VIADD R187, R172, 0xffffff41 ;  /* 0xffffff41acbb7836 */ /* 0x000fe20000000000 */
[----:B------:R-:W-:-:S04]  /*8550*/  ISETP.GT.AND P2, PT, R171, R222, PT ;  /* 0x000000deab00720c */ /* 0x000fc80003f44270 */
[C---:B------:R-:W-:Y:S01]  /*8560*/  HMMA.16816.F32.BF16 R88, R236.reuse, R182, R88 ;  /* 0x000000b6ec58723c */ /* 0x040fe20000041858 */
[C---:B------:R-:W-:Y:S01]  /*8570*/  VIADD R183, R172.reuse, 0xffffff30 ;  /* 0xffffff30acb77836 */ /* 0x040fe20000000000 */
[----:B------:R-:W-:Y:S01]  /*8580*/  ISETP.GT.AND P3, PT, R171, R187, PT ;  /* 0x000000bbab00720c */ /* 0x000fe20003f64270 */
[C---:B------:R-:W-:Y:S01]  /*8590*/  VIADD R182, R172.reuse, 0xffffff51 ;  /* 0xffffff51acb67836 */ /* 0x040fe20000000000 */
[----:B------:R-:W-:Y:S02]  /*85a0*/  FSEL R111, R111, -INF , !P2 ;  /* 0xff8000006f6f7808 */ /* 0x000fe40005000000 */
[----:B------:R-:W-:Y:S02]  /*85b0*/  FSEL R103, R103, -INF , !P3 ;  /* 0xff80000067677808 */ /* 0x000fe40005800000 */
[----:B------:R-:W-:Y:S01]  /*85c0*/  HMMA.16816.F32.BF16 R80, R236, R178, R80 ;  /* 0x000000b2ec50723c */ /* 0x000fe20000041850 */
[C---:B------:R-:W-:Y:S01]  /*85d0*/  VIADD R179, R172.reuse, 0xffffff60 ;  /* 0xffffff60acb37836 */ /* 0x040fe20000000000 */
[C---:B------:R-:W-:Y:S01]  /*85e0*/  ISETP.GT.AND P3, PT, R171.reuse, R180, PT ;  /* 0x000000b4ab00720c */ /* 0x040fe20003f64270 */
[----:B------:R-:W-:Y:S01]  /*85f0*/  VIADD R178, R172, 0xffffff61 ;  /* 0xffffff61acb27836 */ /* 0x000fe20000000000 */
[----:B------:R-:W-:-:S04]  /*8600*/  ISETP.GT.AND P2, PT, R171, R185, PT ;  /* 0x000000b9ab00720c */ /* 0x000fc80003f44270 */
[----:B------:R-:W-:Y:S01]  /*8610*/  HMMA.16816.F32.BF16 R72, R236, R174, R72 ;  /* 0x000000aeec48723c */ /* 0x000fe20000041848 */
[C---:B------:R-:W-:Y:S01]  /*8620*/  VIADD R239, R172.reuse, 0xffffff08 ;  /* 0xffffff08acef7836 */ /* 0x040fe20000000000 */
[----:B------:R-:W-:Y:S01]  /*8630*/  FSEL R238, R131, -INF , !P5 ;  /* 0xff80000083ee7808 */ /* 0x000fe20006800000 */
[C---:B------:R-:W-:Y:S01]  /*8640*/  VIADD R175, R172.reuse, 0xffffff70 ;  /* 0xffffff70acaf7836 */ /* 0x040fe20000000000 */
[C---:B------:R-:W-:Y:S01]  /*8650*/  ISETP.GT.AND P5, PT, R171.reuse, R225, PT ;  /* 0x000000e1ab00720c */ /* 0x040fe20003fa4270 */
[C---:B------:R-:W-:Y:S01]  /*8660*/  VIADD R174, R172.reuse, 0xffffff71 ;  /* 0xffffff71acae7836 */ /* 0x040fe20000000000 */
[----:B------:R-:W-:Y:S01]  /*8670*/  ISETP.GT.AND P6, PT, R171, R239, PT ;  /* 0x000000efab00720c */ /* 0x000fe20003fc4270 */
[----:B------:R-:W-:Y:S01]  /*8680*/  VIADD R172, R172, 0xffffff79 ;  /* 0xffffff79acac7836 */ /* 0x000fe20000000000 */
[----:B------:R-:W-:Y:S02]  /*8690*/  FSEL R91, R91, -INF , !P3 ;  /* 0xff8000005b5b7808 */ /* 0x000fe40005800000 */
[----:B------:R-:W-:-:S02]  /*86a0*/  FSEL R240, R130, -INF , !P6 ;  /* 0xff80000082f07808 */ /* 0x000fc40007000000 */
[C---:B------:R-:W-:Y:S02]  /*86b0*/  ISETP.GT.AND P6, PT, R171.reuse, R226, PT ;  /* 0x000000e2ab00720c */ /* 0x040fe40003fc4270 */
[----:B------:R-:W-:Y:S02]  /*86c0*/  FSEL R130, R122, -INF , !P0 ;  /* 0xff8000007a827808 */ /* 0x000fe40004000000 */
[----:B------:R-:W-:Y:S02]  /*86d0*/  ISETP.GT.AND P0, PT, R171, R183, PT ;  /* 0x000000b7ab00720c */ /* 0x000fe40003f04270 */
[----:B------:R-:W-:Y:S02]  /*86e0*/  FSEL R122, R119, -INF , !P5 ;  /* 0xff800000777a7808 */ /* 0x000fe40006800000 */
[----:B------:R-:W-:Y:S02]  /*86f0*/  FSEL R123, R118, -INF , !P6 ;  /* 0xff800000767b7808 */ /* 0x000fe40007000000 */
[----:B------:R-:W-:-:S02]  /*8700*/  FSEL R119, R114, -INF , !P4 ;  /* 0xff80000072777808 */ /* 0x000fc40006000000 */
[C---:B------:R-:W-:Y:S02]  /*8710*/  ISETP.GT.AND P6, PT, R171.reuse, R221, PT ;  /* 0x000000ddab00720c */ /* 0x040fe40003fc4270 */
[C---:B------:R-:W-:Y:S02]  /*8720*/  ISETP.GT.AND P4, PT, R171.reuse, R195, PT ;  /* 0x000000c3ab00720c */ /* 0x040fe40003f84270 */
[----:B------:R-:W-:Y:S02]  /*8730*/  FSEL R110, R110, -INF , !P0 ;  /* 0xff8000006e6e7808 */ /* 0x000fe40004000000 */
[C---:B------:R-:W-:Y:S02]  /*8740*/  ISETP.GT.AND P5, PT, R171.reuse, R220, PT ;  /* 0x000000dcab00720c */ /* 0x040fe40003fa4270 */
[----:B------:R-:W-:Y:S02]  /*8750*/  ISETP.GT.AND P0, PT, R171, R186, PT ;  /* 0x000000baab00720c */ /* 0x000fe40003f04270 */
[----:B------:R-:W-:-:S02]  /*8760*/  FSEL R106, R106, -INF , !P6 ;  /* 0xff8000006a6a7808 */ /* 0x000fc40007000000 */
[----:B------:R-:W-:Y:S02]  /*8770*/  FSEL R102, R102, -INF , !P4 ;  /* 0xff80000066667808 */ /* 0x000fe40006000000 */
[C---:B------:R-:W-:Y:S02]  /*8780*/  ISETP.GT.AND P6, PT, R171.reuse, R184, PT ;  /* 0x000000b8ab00720c */ /* 0x040fe40003fc4270 */
[----:B------:R-:W-:Y:S02]  /*8790*/  ISETP.GT.AND P4, PT, R171, R181, PT ;  /* 0x000000b5ab00720c */ /* 0x000fe40003f84270 */
[----:B------:R-:W-:Y:S02]  /*87a0*/  FSEL R107, R107, -INF , !P5 ;  /* 0xff8000006b6b7808 */ /* 0x000fe40006800000 */
[----:B------:R-:W-:Y:S02]  /*87b0*/  FSEL R98, R98, -INF , !P0 ;  /* 0xff80000062627808 */ /* 0x000fe40004000000 */
[----:B------:R-:W-:-:S02]  /*87c0*/  ISETP.GT.AND P5, PT, R171, R182, PT ;  /* 0x000000b6ab00720c */ /* 0x000fc40003fa4270 */
[C---:B------:R-:W-:Y:S02]  /*87d0*/  ISETP.GT.AND P0, PT, R171.reuse, R179, PT ;  /* 0x000000b3ab00720c */ /* 0x040fe40003f04270 */
[----:B------:R-:W-:Y:S02]  /*87e0*/  FSEL R94, R94, -INF , !P6 ;  /* 0xff8000005e5e7808 */ /* 0x000fe40007000000 */
[----:B------:R-:W-:Y:S02]  /*87f0*/  FSEL R90, R90, -INF , !P4 ;  /* 0xff8000005a5a7808 */ /* 0x000fe40006000000 */
[C---:B------:R-:W-:Y:S02]  /*8800*/  ISETP.GT.AND P6, PT, R171.reuse, R177, PT ;  /* 0x000000b1ab00720c */ /* 0x040fe40003fc4270 */
[----:B------:R-:W-:Y:S02]  /*8810*/  ISETP.GT.AND P4, PT, R171, R175, PT ;  /* 0x000000afab00720c */ /* 0x000fe40003f84270 */
[----:B------:R-:W-:-:S02]  /*8820*/  FSEL R95, R95, -INF , !P5 ;  /* 0xff8000005f5f7808 */ /* 0x000fc40006800000 */
[----:B------:R-:W-:Y:S02]  /*8830*/  FSEL R86, R86, -INF , !P0 ;  /* 0xff80000056567808 */ /* 0x000fe40004000000 */
[C---:B------:R-:W-:Y:S02]  /*8840*/  ISETP.GT.AND P5, PT, R171.reuse, R176, PT ;  /* 0x000000b0ab00720c */ /* 0x040fe40003fa4270 */
[C---:B------:R-:W-:Y:S02]  /*8850*/  ISETP.GT.AND P0, PT, R171.reuse, R173, PT ;  /* 0x000000adab00720c */ /* 0x040fe40003f04270 */
[----:B------:R-:W-:Y:S02]  /*8860*/  ISETP.GT.AND P3, PT, R171, R174, PT ;  /* 0x000000aeab00720c */ /* 0x000fe40003f64270 */
[----:B------:R-:W-:Y:S02]  /*8870*/  FSEL R82, R82, -INF , !P6 ;  /* 0xff80000052527808 */ /* 0x000fe40007000000 */
[----:B------:R-:W-:-:S02]  /*8880*/  FSEL R78, R78, -INF , !P4 ;  /* 0xff8000004e4e7808 */ /* 0x000fc40006000000 */
[C---:B------:R-:W-:Y:S02]  /*8890*/  ISETP.GT.AND P6, PT, R170.reuse, R227, PT ;  /* 0x000000e3aa00720c */ /* 0x040fe40003fc4270 */
[----:B------:R-:W-:Y:S02]  /*88a0*/  ISETP.GT.AND P4, PT, R170, R239, PT ;  /* 0x000000efaa00720c */ /* 0x000fe40003f84270 */
[----:B------:R-:W-:Y:S02]  /*88b0*/  FSEL R83, R83, -INF , !P5 ;  /* 0xff80000053537808 */ /* 0x000fe40006800000 */
[----:B------:R-:W-:Y:S02]  /*88c0*/  FSEL R74, R74, -INF , !P0 ;  /* 0xff8000004a4a7808 */ /* 0x000fe40004000000 */
[----:B------:R-:W-:Y:S02]  /*88d0*/  ISETP.GT.AND P5, PT, R170, R249, PT ;  /* 0x000000f9aa00720c */ /* 0x000fe40003fa4270 */
[----:B------:R-:W-:-:S02]  /*88e0*/  FSEL R79, R79, -INF , !P3 ;  /* 0xff8000004f4f7808 */ /* 0x000fc40005800000 */
[C---:B------:R-:W-:Y:S02]  /*88f0*/  ISETP.GT.AND P0, PT, R170.reuse, R233, PT ;  /* 0x000000e9aa00720c */ /* 0x040fe40003f04270 */
[----:B------:R-:W-:Y:S02]  /*8900*/  ISETP.GT.AND P3, PT, R170, R235, PT ;  /* 0x000000ebaa00720c */ /* 0x000fe40003f64270 */
[----:B------:R-:W-:Y:S02]  /*8910*/  FSEL R68, R68, -INF , !P6 ;  /* 0xff80000044447808 */ /* 0x000fe40007000000 */
[----:B------:R-:W-:Y:S02]  /*8920*/  FSEL R252, R64, -INF , !P4 ;  /* 0xff80000040fc7808 */ /* 0x000fe40006000000 */
[C---:B------:R-:W-:Y:S02]  /*8930*/  ISETP.GT.AND P6, PT, R170.reuse, R232, PT ;  /* 0x000000e8aa00720c */ /* 0x040fe40003fc4270 */
[----:B------:R-:W-:-:S02]  /*8940*/  ISETP.GT.AND P4, PT, R170, R228, PT ;  /* 0x000000e4aa00720c */ /* 0x000fc40003f84270 */
[----:B------:R-:W-:Y:S02]  /*8950*/  FSEL R248, R69, -INF , !P5 ;  /* 0xff80000045f87808 */ /* 0x000fe40006800000 */
[----:B------:R-:W-:Y:S02]  /*8960*/  FSEL R250, R60, -INF , !P0 ;  /* 0xff8000003cfa7808 */ /* 0x000fe40004000000 */
[C---:B------:R-:W-:Y:S02]  /*8970*/  ISETP.GT.AND P5, PT, R170.reuse, R230, PT ;  /* 0x000000e6aa00720c */ /* 0x040fe40003fa4270 */
[----:B------:R-:W-:Y:S02]  /*8980*/  FSEL R247, R65, -INF , !P3 ;  /* 0xff80000041f77808 */ /* 0x000fe40005800000 */
[C---:B------:R-:W-:Y:S02]  /*8990*/  ISETP.GT.AND P0, PT, R170.reuse, R225, PT ;  /* 0x000000e1aa00720c */ /* 0x040fe40003f04270 */
[----:B------:R-:W-:-:S02]  /*89a0*/  ISETP.GT.AND P3, PT, R170, R226, PT ;  /* 0x000000e2aa00720c */ /* 0x000fc40003f64270 */
[----:B------:R-:W-:Y:S02]  /*89b0*/  FSEL R65, R61, -INF , !P6 ;  /* 0xff8000003d417808 */ /* 0x000fe40007000000 */
[----:B------:R-:W-:Y:S02]  /*89c0*/  FSEL R57, R57, -INF , !P4 ;  /* 0xff80000039397808 */ /* 0x000fe40006000000 */
[C---:B------:R-:W-:Y:S02]  /*89d0*/  ISETP.GT.AND P6, PT, R170.reuse, R224, PT ;  /* 0x000000e0aa00720c */ /* 0x040fe40003fc4270 */
[----:B------:R-:W-:Y:S02]  /*89e0*/  ISETP.GT.AND P4, PT, R170, R183, PT ;  /* 0x000000b7aa00720c */ /* 0x000fe40003f84270 */
[----:B------:R-:W-:Y:S02]  /*89f0*/  FSEL R99, R99, -INF , !P2 ;  /* 0xff80000063637808 */ /* 0x000fe40005000000 */
[----:B------:R-:W-:-:S02]  /*8a00*/  ISETP.GT.AND P2, PT, R171, R178, PT ;  /* 0x000000b2ab00720c */ /* 0x000fc40003f44270 */
[----:B------:R-:W-:Y:S02]  /*8a10*/  FSEL R64, R56, -INF , !P5 ;  /* 0xff80000038407808 */ /* 0x000fe40006800000 */
[----:B------:R-:W-:Y:S02]  /*8a20*/  FSEL R53, R53, -INF , !P0 ;  /* 0xff80000035357808 */ /* 0x000fe40004000000 */
[----:B------:R-:W-:Y:S02]  /*8a30*/  ISETP.GT.AND P5, PT, R170, R223, PT ;  /* 0x000000dfaa00720c */ /* 0x000fe40003fa4270 */
[----:B------:R-:W-:Y:S02]  /*8a40*/  FSEL R52, R52, -INF , !P3 ;  /* 0xff80000034347808 */ /* 0x000fe40005800000 */
[C---:B------:R-:W-:Y:S02]  /*8a50*/  ISETP.GT.AND P0, PT, R170.reuse, R221, PT ;  /* 0x000000ddaa00720c */ /* 0x040fe40003f04270 */
[----:B------:R-:W-:-:S02]  /*8a60*/  ISETP.GT.AND P3, PT, R170, R222, PT ;  /* 0x000000deaa00720c */ /* 0x000fc40003f64270 */
[----:B------:R-:W-:Y:S01]  /*8a70*/  FSEL R56, R48, -INF , !P6 ;  /* 0xff80000030387808 */ /* 0x000fe20007000000 */
[----:B------:R-:W-:Y:S01]  /*8a80*/  IMAD.MOV.U32 R48, RZ, RZ, R250 ;  /* 0x000000ffff307224 */ /* 0x000fe200078e00fa */
[----:B------:R-:W-:Y:S01]  /*8a90*/  FSEL R241, R44, -INF , !P4 ;  /* 0xff8000002cf17808 */ /* 0x000fe20006000000 */
[----:B------:R-:W-:Y:S01]  /*8aa0*/  IMAD.MOV.U32 R44, RZ, RZ, R252 ;  /* 0x000000ffff2c7224 */ /* 0x000fe200078e00fc */
[C---:B------:R-:W-:Y:S02]  /*8ab0*/  ISETP.GT.AND P6, PT, R170.reuse, R220, PT ;  /* 0x000000dcaa00720c */ /* 0x040fe40003fc4270 */
[----:B------:R-:W-:Y:S02]  /*8ac0*/  ISETP.GT.AND P4, PT, R170, R187, PT ;  /* 0x000000bbaa00720c */ /* 0x000fe40003f84270 */
[----:B------:R-:W-:Y:S02]  /*8ad0*/  FSEL R87, R87, -INF , !P2 ;  /* 0xff80000057577808 */ /* 0x000fe40005000000 */
[----:B------:R-:W-:-:S02]  /*8ae0*/  ISETP.GT.AND P2, PT, R171, R172, PT ;  /* 0x000000acab00720c */ /* 0x000fc40003f44270 */
[----:B------:R-:W-:Y:S01]  /*8af0*/  FSEL R251, R49, -INF , !P5 ;  /* 0xff80000031fb7808 */ /* 0x000fe20006800000 */
[----:B------:R-:W-:Y:S01]  /*8b00*/  IMAD.MOV.U32 R49, RZ, RZ, R247 ;  /* 0x000000ffff317224 */ /* 0x000fe200078e00f7 */
[----:B------:R-:W-:Y:S01]  /*8b10*/  FSEL R236, R40, -INF , !P0 ;  /* 0xff80000028ec7808 */ /* 0x000fe20004000000 */
[----:B------:R-:W-:Y:S01]  /*8b20*/  IMAD.MOV.U32 R40, RZ, RZ, R246 ;  /* 0x000000ffff287224 */ /* 0x000fe200078e00f6 */
[C---:B------:R-:W-:Y:S02]  /*8b30*/  ISETP.GT.AND P5, PT, R170.reuse, R195, PT ;  /* 0x000000c3aa00720c */ /* 0x040fe40003fa4270 */
[----:B------:R-:W-:Y:S01]  /*8b40*/  FSEL R171, R45, -INF , !P3 ;  /* 0xff8000002dab7808 */ /* 0x000fe20005800000 */
[----:B------:R-:W-:Y:S01]  /*8b50*/  IMAD.MOV.U32 R45, RZ, RZ, R248 ;  /* 0x000000ffff2d7224 */ /* 0x000fe200078e00f8 */
[C---:B------:R-:W-:Y:S02]  /*8b60*/  ISETP.GT.AND P0, PT, R170.reuse, R185, PT ;  /* 0x000000b9aa00720c */ /* 0x040fe40003f04270 */
[----:B------:R-:W-:-:S02]  /*8b70*/  ISETP.GT.AND P3, PT, R170, R186, PT ;  /* 0x000000baaa00720c */ /* 0x000fc40003f64270 */
[----:B------:R-:W-:Y:S02]  /*8b80*/  FSEL R237, R41, -INF , !P6 ;  /* 0xff80000029ed7808 */ /* 0x000fe40007000000 */
[----:B------:R-:W-:Y:S02]  /*8b90*/  FSEL R252, R33, -INF , !P4 ;  /* 0xff80000021fc7808 */ /* 0x000fe40006000000 */
[C---:B------:R-:W-:Y:S02]  /*8ba0*/  ISETP.GT.AND P6, PT, R170.reuse, R184, PT ;  /* 0x000000b8aa00720c */ /* 0x040fe40003fc4270 */
[----:B------:R-:W-:Y:S02]  /*8bb0*/  ISETP.GT.AND P4, PT, R170, R181, PT ;  /* 0x000000b5aa00720c */ /* 0x000fe40003f84270 */
[----:B------:R-:W-:Y:S02]  /*8bc0*/  FSEL R248, R32, -INF , !P5 ;  /* 0xff80000020f87808 */ /* 0x000fe40006800000 */
[----:B------:R-:W-:-:S02]  /*8bd0*/  FSEL R131, R29, -INF , !P0 ;  /* 0xff8000001d837808 */ /* 0x000fc40004000000 */
[----:B------:R-:W-:Y:S02]  /*8be0*/  ISETP.GT.AND P5, PT, R170, R182, PT ;  /* 0x000000b6aa00720c */ /* 0x000fe40003fa4270 */
[----:B------:R-:W-:Y:S02]  /*8bf0*/  FSEL R166, R28, -INF , !P3 ;  /* 0xff8000001ca67808 */ /* 0x000fe40005800000 */
        /* <DEDUP_REMOVED lines=11> */
[C---:B------:R-:W-:Y:S02]  /*8cb0*/  ISETP.GT.AND P3, PT, R170.reuse, R175, PT ;  /* 0x000000afaa00720c */ /* 0x040fe40003f64270 */
[----:B------:R-:W-:Y:S02]  /*8cc0*/  FSEL R242, R17, -INF , !P6 ;  /* 0xff80000011f27808 */ /* 0x000fe40007000000 */
[----:B------:R-:W-:Y:S02]  /*8cd0*/  FSEL R231, R13, -INF , !P4 ;  /* 0xff8000000de77808 */ /* 0x000fe40006000000 */
[----:B------:R-:W-:Y:S02]  /*8ce0*/  ISETP.GT.AND P6, PT, R170, R173, PT ;  /* 0x000000adaa00720c */ /* 0x000fe40003fc4270 */
[----:B------:R-:W-:-:S02]  /*8cf0*/  ISETP.GT.AND P4, PT, R216, R227, PT ;  /* 0x000000e3d800720c */ /* 0x000fc40003f84270 */
[----:B------:R-:W-:Y:S02]  /*8d00*/  FSEL R229, R12, -INF , !P5 ;  /* 0xff8000000ce57808 */ /* 0x000fe40006800000 */
[----:B------:R-:W-:Y:S02]  /*8d10*/  FSEL R114, R9, -INF , !P0 ;  /* 0xff80000009727808 */ /* 0x000fe40004000000 */
[----:B------:R-:W-:Y:S02]  /*8d20*/  ISETP.GT.AND P5, PT, R170, R172, PT ;  /* 0x000000acaa00720c */ /* 0x000fe40003fa4270 */
[----:B------:R-:W-:Y:S02]  /*8d30*/  FSEL R118, R8, -INF , !P3 ;  /* 0xff80000008767808 */ /* 0x000fe40005800000 */
[C---:B------:R-:W-:Y:S02]  /*8d40*/  ISETP.GE.AND P0, PT, R227.reuse, R214, PT ;  /* 0x000000d6e300720c */ /* 0x040fe40003f06270 */
[----:B------:R-:W-:-:S02]  /*8d50*/  ISETP.GE.AND P3, PT, R227, R215, PT ;  /* 0x000000d7e300720c */ /* 0x000fc40003f66270 */
[----:B------:R-:W-:Y:S02]  /*8d60*/  FSEL R61, R4, -INF , !P6 ;  /* 0xff800000043d7808 */ /* 0x000fe40007000000 */
[----:B------:R-:W-:Y:S02]  /*8d70*/  FSEL R69, R164, -INF , !P4 ;  /* 0xff800000a4457808 */ /* 0x000fe40006000000 */
[----:B------:R-:W-:Y:S02]  /*8d80*/  ISETP.GT.AND P6, PT, R169, R227, PT ;  /* 0x000000e3a900720c */ /* 0x000fe40003fc4270 */
[----:B------:R-:W-:Y:S02]  /*8d90*/  FSEL R60, R5, -INF , !P5 ;  /* 0xff800000053c7808 */ /* 0x000fe40006800000 */
[----:B------:R-:W-:Y:S02]  /*8da0*/  FSEL R41, R40, -INF , !P0 ;  /* 0xff80000028297808 */ /* 0x000fe40004000000 */
[----:B------:R-:W-:-:S02]  /*8db0*/  ISETP.GT.AND P5, PT, R216, R249, PT ;  /* 0x000000f9d800720c */ /* 0x000fc40003fa4270 */
[----:B------:R-:W-:Y:S02]  /*8dc0*/  FSEL R69, R69, -INF , !P3 ;  /* 0xff80000045457808 */ /* 0x000fe40005800000 */
[----:B------:R-:W-:Y:S02]  /*8dd0*/  ISETP.GT.AND P0, PT, R169, R249, PT ;  /* 0x000000f9a900720c */ /* 0x000fe40003f04270 */
[----:B------:R-:W-:Y:S02]  /*8de0*/  FSEL R5, R70, -INF , !P6 ;  /* 0xff80000046057808 */ /* 0x000fe40007000000 */
[----:B------:R-:W-:Y:S02]  /*8df0*/  ISETP.GE.AND P3, PT, R249, R214, PT ;  /* 0x000000d6f900720c */ /* 0x000fe40003f66270 */
[C---:B------:R-:W-:Y:S02]  /*8e00*/  ISETP.GE.AND P4, PT, R227.reuse, R213, PT ;  /* 0x000000d5e300720c */ /* 0x040fe40003f86270 */
[----:B------:R-:W-:-:S02]  /*8e10*/  ISETP.GE.AND P6, PT, R227, R212, PT ;  /* 0x000000d4e300720c */ /* 0x000fc40003fc6270 */
[----:B------:R-:W-:Y:S02]  /*8e20*/  FSEL R227, R75, -INF , !P2 ;  /* 0xff8000004be37808 */ /* 0x000fe40005000000 */
[----:B------:R-:W-:Y:S02]  /*8e30*/  FSEL R165, R165, -INF , !P5 ;  /* 0xff800000a5a57808 */ /* 0x000fe40006800000 */
[----:B------:R-:W-:Y:S02]  /*8e40*/  ISETP.GE.AND P2, PT, R249, R215, PT ;  /* 0x000000d7f900720c */ /* 0x000fe40003f46270 */
[----:B------:R-:W-:Y:S02]  /*8e50*/  FSEL R16, R71, -INF , !P0 ;  /* 0xff80000047107808 */ /* 0x000fe40004000000 */
[----:B------:R-:W-:Y:S02]  /*8e60*/  ISETP.GE.AND P5, PT, R249, R213, PT ;  /* 0x000000d5f900720c */ /* 0x000fe40003fa6270 */
        /* <DEDUP_REMOVED lines=8> */
[----:B------:R-:W-:Y:S02]  /*8ef0*/  ISETP.GE.AND P4, PT, R249, R212, PT ;  /* 0x000000d4f900720c */ /* 0x000fe40003f86270 */
[----:B------:R-:W-:Y:S02]  /*8f00*/  FSEL R45, R240, -INF , !P3 ;  /* 0xff800000f02d7808 */ /* 0x000fe40005800000 */
[-C--:B------:R-:W-:Y:S02]  /*8f10*/  ISETP.GT.AND P5, PT, R216, R235.reuse, PT ;  /* 0x000000ebd800720c */ /* 0x080fe40003fa4270 */
[----:B------:R-:W-:Y:S02]  /*8f20*/  ISETP.GT.AND P3, PT, R169, R235, PT ;  /* 0x000000eba900720c */ /* 0x000fe40003f64270 */
[----:B------:R-:W-:-:S02]  /*8f30*/  FSEL R5, R5, -INF , !P6 ;  /* 0xff80000005057808 */ /* 0x000fc40007000000 */
[----:B------:R-:W-:Y:S02]  /*8f40*/  ISETP.GE.AND P0, PT, R239, R213, PT ;  /* 0x000000d5ef00720c */ /* 0x000fe40003f06270 */
[----:B------:R-:W-:Y:S02]  /*8f50*/  FSEL R70, R70, -INF , !P2 ;  /* 0xff80000046467808 */ /* 0x000fe40005000000 */
[----:B------:R-:W-:Y:S02]  /*8f60*/  ISETP.GT.AND P6, PT, R169, R239, PT ;  /* 0x000000efa900720c */ /* 0x000fe40003fc4270 */
[----:B------:R-:W-:Y:S02]  /*8f70*/  FSEL R16, R16, -INF , !P4 ;  /* 0xff80000010107808 */ /* 0x000fe40006000000 */
[----:B------:R-:W-:Y:S02]  /*8f80*/  ISETP.GE.AND P2, PT, R235, R214, PT ;  /* 0x000000d6eb00720c */ /* 0x000fe40003f46270 */
[----:B------:R-:W-:-:S02]  /*8f90*/  FSEL R129, R129, -INF , !P5 ;  /* 0xff80000081817808 */ /* 0x000fc40006800000 */
[----:B------:R-:W-:Y:S02]  /*8fa0*/  ISETP.GE.AND P4, PT, R235, R215, PT ;  /* 0x000000d7eb00720c */ /* 0x000fe40003f86270 */
[----:B------:R-:W-:Y:S02]  /*8fb0*/  FSEL R4, R67, -INF , !P3 ;  /* 0xff80000043047808 */ /* 0x000fe40005800000 */
[----:B------:R-:W-:Y:S02]  /*8fc0*/  ISETP.GT.AND P3, PT, R216, R233, PT ;  /* 0x000000e9d800720c */ /* 0x000fe40003f64270 */
[----:B------:R-:W-:Y:S02]  /*8fd0*/  FSEL R28, R44, -INF , !P0 ;  /* 0xff8000002c1c7808 */ /* 0x000fe40004000000 */
[----:B------:R-:W-:Y:S02]  /*8fe0*/  FSEL R13, R66, -INF , !P6 ;  /* 0xff800000420d7808 */ /* 0x000fe40007000000 */
[----:B------:R-:W-:-:S02]  /*8ff0*/  ISETP.GE.AND P5, PT, R235, R213, PT ;  /* 0x000000d5eb00720c */ /* 0x000fc40003fa6270 */
[----:B------:R-:W-:Y:S02]  /*9000*/  FSEL R44, R238, -INF , !P2 ;  /* 0xff800000ee2c7808 */ /* 0x000fe40005000000 */
[----:B------:R-:W-:Y:S02]  /*9010*/  ISETP.GE.AND P6, PT, R239, R212, PT ;  /* 0x000000d4ef00720c */ /* 0x000fe40003fc6270 */
[----:B------:R-:W-:Y:S02]  /*9020*/  FSEL R67, R129, -INF , !P4 ;  /* 0xff80000081437808 */ /* 0x000fe40006000000 */
[C---:B------:R-:W-:Y:S02]  /*9030*/  ISETP.GE.AND P2, PT, R233.reuse, R214, PT ;  /* 0x000000d6e900720c */ /* 0x040fe40003f46270 */
[----:B------:R-:W-:Y:S02]  /*9040*/  ISETP.GE.AND P4, PT, R233, R215, PT ;  /* 0x000000d7e900720c */ /* 0x000fe40003f86270 */
[----:B------:R-:W-:-:S02]  /*9050*/  FSEL R75, R124, -INF , !P3 ;  /* 0xff8000007c4b7808 */ /* 0x000fc40005800000 */
[----:B------:R-:W-:Y:S02]  /*9060*/  FSEL R21, R49, -INF , !P5 ;  /* 0xff80000031157808 */ /* 0x000fe40006800000 */
[----:B------:R-:W-:Y:S02]  /*9070*/  ISETP.GE.AND P0, PT, R235, R212, PT ;  /* 0x000000d4eb00720c */ /* 0x000fe40003f06270 */
[----:B------:R-:W-:Y:S02]  /*9080*/  FSEL R13, R13, -INF , !P6 ;  /* 0xff8000000d0d7808 */ /* 0x000fe40007000000 */
[----:B------:R-:W-:Y:S02]  /*9090*/  FSEL R49, R234, -INF , !P2 ;  /* 0xff800000ea317808 */ /* 0x000fe40005000000 */
[----:B------:R-:W-:Y:S02]  /*90a0*/  ISETP.GT.AND P6, PT, R169, R233, PT ;  /* 0x000000e9a900720c */ /* 0x000fe40003fc4270 */
[----:B------:R-:W-:-:S02]  /*90b0*/  ISETP.GT.AND P5, PT, R216, R232, PT ;  /* 0x000000e8d800720c */ /* 0x000fc40003fa4270 */
[----:B------:R-:W-:Y:S02]  /*90c0*/  ISETP.GE.AND P3, PT, R233, R213, PT ;  /* 0x000000d5e900720c */ /* 0x000fe40003f66270 */
[----:B------:R-:W-:Y:S02]  /*90d0*/  FSEL R75, R75, -INF , !P4 ;  /* 0xff8000004b4b7808 */ /* 0x000fe40006000000 */
[----:B------:R-:W-:Y:S02]  /*90e0*/  ISETP.GT.AND P2, PT, R169, R232, PT ;  /* 0x000000e8a900720c */ /* 0x000fe40003f44270 */
[----:B------:R-:W-:Y:S02]  /*90f0*/  ISETP.GE.AND P4, PT, R232, R214, PT ;  /* 0x000000d6e800720c */ /* 0x000fe40003f86270 */
[----:B------:R-:W-:Y:S02]  /*9100*/  FSEL R4, R4, -INF , !P0 ;  /* 0xff80000004047808 */ /* 0x000fe40004000000 */
[----:B------:R-:W-:-:S02]  /*9110*/  FSEL R8, R62, -INF , !P6 ;  /* 0xff8000003e087808 */ /* 0x000fc40007000000 */
[----:B------:R-:W-:Y:S02]  /*9120*/  FSEL R71, R125, -INF , !P5 ;  /* 0xff8000007d477808 */ /* 0x000fe40006800000 */
[----:B------:R-:W-:Y:S02]  /*9130*/  ISETP.GE.AND P0, PT, R232, R215, PT ;  /* 0x000000d7e800720c */ /* 0x000fe40003f06270 */
[----:B------:R-:W-:Y:S02]  /*9140*/  FSEL R29, R48, -INF , !P3 ;  /* 0xff800000301d7808 */ /* 0x000fe40005800000 */
[----:B------:R-:W-:Y:S02]  /*9150*/  FSEL R24, R63, -INF , !P2 ;  /* 0xff8000003f187808 */ /* 0x000fe40005000000 */
[----:B------:R-:W-:Y:S02]  /*9160*/  ISETP.GE.AND P6, PT, R233, R212, PT ;  /* 0x000000d4e900720c */ /* 0x000fe40003fc6270 */
[----:B------:R-:W-:-:S02]  /*9170*/  ISETP.GT.AND P2, PT, R216, R230, PT ;  /* 0x000000e6d800720c */ /* 0x000fc40003f44270 */
[----:B------:R-:W-:Y:S02]  /*9180*/  FSEL R48, R167, -INF , !P4 ;  /* 0xff800000a7307808 */ /* 0x000fe40006000000 */
[----:B------:R-:W-:Y:S02]  /*9190*/  ISETP.GE.AND P5, PT, R232, R213, PT ;  /* 0x000000d5e800720c */ /* 0x000fe40003fa6270 */
[----:B------:R-:W-:Y:S02]  /*91a0*/  ISETP.GE.AND P4, PT, R230, R214, PT ;  /* 0x000000d6e600720c */ /* 0x000fe40003f86270 */
[----:B------:R-:W-:Y:S02]  /*91b0*/  FSEL R71, R71, -INF , !P0 ;  /* 0xff80000047477808 */ /* 0x000fe40004000000 */
[----:B------:R-:W-:Y:S02]  /*91c0*/  FSEL R8, R8, -INF , !P6 ;  /* 0xff80000008087808 */ /* 0x000fe40007000000 */
[----:B------:R-:W-:-:S02]  /*91d0*/  ISETP.GE.AND P0, PT, R230, R215, PT ;  /* 0x000000d7e600720c */ /* 0x000fc40003f06270 */
[----:B------:R-:W-:Y:S02]  /*91e0*/  FSEL R120, R120, -INF , !P2 ;  /* 0xff80000078787808 */ /* 0x000fe40005000000 */
[----:B------:R-:W-:Y:S02]  /*91f0*/  ISETP.GE.AND P3, PT, R232, R212, PT ;  /* 0x000000d4e800720c */ /* 0x000fe40003f66270 */
[----:B------:R-:W-:Y:S02]  /*9200*/  FSEL R25, R65, -INF , !P5 ;  /* 0xff80000041197808 */ /* 0x000fe40006800000 */
[----:B------:R-:W-:Y:S02]  /*9210*/  ISETP.GT.AND P6, PT, R169, R230, PT ;  /* 0x000000e6a900720c */ /* 0x000fe40003fc4270 */
[----:B------:R-:W-:Y:S02]  /*9220*/  FSEL R63, R130, -INF , !P4 ;  /* 0xff800000823f7808 */ /* 0x000fe40006000000 */
[----:B------:R-:W-:-:S02]  /*9230*/  ISETP.GT.AND P5, PT, R216, R228, PT ;  /* 0x000000e4d800720c */ /* 0x000fc40003fa4270 */
[----:B------:R-:W-:Y:S02]  /*9240*/  ISETP.GT.AND P4, PT, R169, R228, PT ;  /* 0x000000e4a900720c */ /* 0x000fe40003f84270 */
[----:B------:R-:W-:Y:S02]  /*9250*/  FSEL R120, R120, -INF , !P0 ;  /* 0xff80000078787808 */ /* 0x000fe40004000000 */
[----:B------:R-:W-:Y:S02]  /*9260*/  FSEL R32, R58, -INF , !P6 ;  /* 0xff8000003a207808 */ /* 0x000fe40007000000 */
[----:B------:R-:W-:Y:S02]  /*9270*/  FSEL R24, R24, -INF , !P3 ;  /* 0xff80000018187808 */ /* 0x000fe40005800000 */
[----:B------:R-:W-:Y:S02]  /*9280*/  ISETP.GE.AND P0, PT, R228, R214, PT ;  /* 0x000000d6e400720c */ /* 0x000fe40003f06270 */
[----:B------:R-:W-:-:S02]  /*9290*/  ISETP.GE.AND P6, PT, R230, R212, PT ;  /* 0x000000d4e600720c */ /* 0x000fc40003fc6270 */
[----:B------:R-:W-:Y:S02]  /*92a0*/  FSEL R121, R121, -INF , !P5 ;  /* 0xff80000079797808 */ /* 0x000fe40006800000 */
[----:B------:R-:W-:Y:S02]  /*92b0*/  ISETP.GE.AND P3, PT, R228, R215, PT ;  /* 0x000000d7e400720c */ /* 0x000fe40003f66270 */
[----:B------:R-:W-:Y:S02]  /*92c0*/  FSEL R40, R59, -INF , !P4 ;  /* 0xff8000003b287808 */ /* 0x000fe40006000000 */
[----:B------:R-:W-:Y:S02]  /*92d0*/  ISETP.GT.AND P4, PT, R216, R226, PT ;  /* 0x000000e2d800720c */ /* 0x000fe40003f84270 */
[-C--:B------:R-:W-:Y:S02]  /*92e0*/  ISETP.GE.AND P5, PT, R228, R213.reuse, PT ;  /* 0x000000d5e400720c */ /* 0x080fe40003fa6270 */
[----:B------:R-:W-:-:S02]  /*92f0*/  ISETP.GE.AND P2, PT, R230, R213, PT ;  /* 0x000000d5e600720c */ /* 0x000fc40003f46270 */
[----:B------:R-:W-:Y:S02]  /*9300*/  FSEL R62, R126, -INF , !P0 ;  /* 0xff8000007e3e7808 */ /* 0x000fe40004000000 */
[----:B------:R-:W-:Y:S02]  /*9310*/  FSEL R32, R32, -INF , !P6 ;  /* 0xff80000020207808 */ /* 0x000fe40007000000 */
[----:B------:R-:W-:Y:S02]  /*9320*/  FSEL R121, R121, -INF , !P3 ;  /* 0xff80000079797808 */ /* 0x000fe40005800000 */
[C---:B------:R-:W-:Y:S02]  /*9330*/  ISETP.GE.AND P0, PT, R226.reuse, R214, PT ;  /* 0x000000d6e200720c */ /* 0x040fe40003f06270 */
[----:B------:R-:W-:Y:S02]  /*9340*/  ISETP.GE.AND P3, PT, R226, R215, PT ;  /* 0x000000d7e200720c */ /* 0x000fe40003f66270 */
[----:B------:R-:W-:-:S02]  /*9350*/  ISETP.GT.AND P6, PT, R169, R226, PT ;  /* 0x000000e2a900720c */ /* 0x000fc40003fc4270 */
[----:B------:R-:W-:Y:S02]  /*9360*/  FSEL R116, R116, -INF , !P4 ;  /* 0xff80000074747808 */ /* 0x000fe40006000000 */
[----:B------:R-:W-:Y:S02]  /*9370*/  FSEL R9, R57, -INF , !P5 ;  /* 0xff80000039097808 */ /* 0x000fe40006800000 */
[----:B------:R-:W-:Y:S02]  /*9380*/  FSEL R12, R64, -INF , !P2 ;  /* 0xff800000400c7808 */ /* 0x000fe40005000000 */
[----:B------:R-:W-:Y:S02]  /*9390*/  ISETP.GT.AND P5, PT, R216, R225, PT ;  /* 0x000000e1d800720c */ /* 0x000fe40003fa4270 */
[----:B------:R-:W-:Y:S02]  /*93a0*/  ISETP.GE.AND P2, PT, R228, R212, PT ;  /* 0x000000d4e400720c */ /* 0x000fe40003f46270 */
[----:B------:R-:W-:-:S02]  /*93b0*/  FSEL R65, R123, -INF , !P0 ;  /* 0xff8000007b417808 */ /* 0x000fc40004000000 */
[----:B------:R-:W-:Y:S02]  /*93c0*/  FSEL R54, R54, -INF , !P6 ;  /* 0xff80000036367808 */ /* 0x000fe40007000000 */
[----:B------:R-:W-:Y:S02]  /*93d0*/  FSEL R116, R116, -INF , !P3 ;  /* 0xff80000074747808 */ /* 0x000fe40005800000 */
[----:B------:R-:W-:Y:S02]  /*93e0*/  ISETP.GT.AND P0, PT, R169, R225, PT ;  /* 0x000000e1a900720c */ /* 0x000fe40003f04270 */
[----:B------:R-:W-:Y:S02]  /*93f0*/  ISETP.GE.AND P6, PT, R226, R212, PT ;  /* 0x000000d4e200720c */ /* 0x000fe40003fc6270 */
[----:B------:R-:W-:Y:S02]  /*9400*/  ISETP.GE.AND P3, PT, R225, R214, PT ;  /* 0x000000d6e100720c */ /* 0x000fe40003f66270 */
[----:B------:R-:W-:-:S02]  /*9410*/  FSEL R117, R117, -INF , !P5 ;  /* 0xff80000075757808 */ /* 0x000fc40006800000 */
[----:B------:R-:W-:Y:S02]  /*9420*/  FSEL R40, R40, -INF , !P2 ;  /* 0xff80000028287808 */ /* 0x000fe40005000000 */
[C---:B------:R-:W-:Y:S02]  /*9430*/  ISETP.GE.AND P5, PT, R225.reuse, R213, PT ;  /* 0x000000d5e100720c */ /* 0x040fe40003fa6270 */
[----:B------:R-:W-:Y:S02]  /*9440*/  ISETP.GE.AND P2, PT, R225, R215, PT ;  /* 0x000000d7e100720c */ /* 0x000fe40003f46270 */
[----:B------:R-:W-:Y:S02]  /*9450*/  FSEL R55, R55, -INF , !P0 ;  /* 0xff80000037377808 */ /* 0x000fe40004000000 */
[----:B------:R-:W-:Y:S02]  /*9460*/  FSEL R54, R54, -INF , !P6 ;  /* 0xff80000036367808 */ /* 0x000fe40007000000 */
[----:B------:R-:W-:-:S02]  /*9470*/  ISETP.GT.AND P0, PT, R216, R224, PT ;  /* 0x000000e0d800720c */ /* 0x000fc40003f04270 */
[----:B------:R-:W-:Y:S02]  /*9480*/  FSEL R64, R122, -INF , !P3 ;  /* 0xff8000007a407808 */ /* 0x000fe40005800000 */
[----:B------:R-:W-:Y:S02]  /*9490*/  ISETP.GE.AND P4, PT, R226, R213, PT ;  /* 0x000000d5e200720c */ /* 0x000fe40003f86270 */
[----:B------:R-:W-:Y:S02]  /*94a0*/  ISETP.GE.AND P3, PT, R224, R214, PT ;  /* 0x000000d6e000720c */ /* 0x000fe40003f66270 */
[----:B------:R-:W-:Y:S02]  /*94b0*/  ISETP.GT.AND P6, PT, R169, R224, PT ;  /* 0x000000e0a900720c */ /* 0x000fe40003fc4270 */
[----:B------:R-:W-:Y:S02]  /*94c0*/  FSEL R57, R53, -INF , !P5 ;  /* 0xff80000035397808 */ /* 0x000fe40006800000 */
[----:B------:R-:W-:-:S02]  /*94d0*/  FSEL R117, R117, -INF , !P2 ;  /* 0xff80000075757808 */ /* 0x000fc40005000000 */
[----:B------:R-:W-:Y:S02]  /*94e0*/  ISETP.GT.AND P5, PT, R216, R223, PT ;  /* 0x000000dfd800720c */ /* 0x000fe40003fa4270 */
[----:B------:R-:W-:Y:S02]  /*94f0*/  ISETP.GE.AND P2, PT, R224, R215, PT ;  /* 0x000000d7e000720c */ /* 0x000fe40003f46270 */
[----:B------:R-:W-:Y:S02]  /*9500*/  FSEL R112, R112, -INF , !P0 ;  /* 0xff80000070707808 */ /* 0x000fe40004000000 */
[----:B------:R-:W-:Y:S02]  /*9510*/  FSEL R58, R52, -INF , !P4 ;  /* 0xff800000343a7808 */ /* 0x000fe40006000000 */
[----:B------:R-:W-:Y:S02]  /*9520*/  FSEL R50, R50, -INF , !P6 ;  /* 0xff80000032327808 */ /* 0x000fe40007000000 */
[----:B------:R-:W-:-:S02]  /*9530*/  FSEL R66, R119, -INF , !P3 ;  /* 0xff80000077427808 */ /* 0x000fc40005800000 */
[-C--:B------:R-:W-:Y:S02]  /*9540*/  ISETP.GE.AND P4, PT, R225, R212.reuse, PT ;  /* 0x000000d4e100720c */ /* 0x080fe40003f86270 */
[C---:B------:R-:W-:Y:S02]  /*9550*/  ISETP.GE.AND P6, PT, R224.reuse, R212, PT ;  /* 0x000000d4e000720c */ /* 0x040fe40003fc6270 */
[----:B------:R-:W-:Y:S02]  /*9560*/  ISETP.GT.AND P3, PT, R169, R223, PT ;  /* 0x000000dfa900720c */ /* 0x000fe40003f64270 */
[----:B------:R-:W-:Y:S02]  /*9570*/  FSEL R122, R113, -INF , !P5 ;  /* 0xff800000717a7808 */ /* 0x000fe40006800000 */
[----:B------:R-:W-:Y:S02]  /*9580*/  ISETP.GE.AND P0, PT, R224, R213, PT ;  /* 0x000000d5e000720c */ /* 0x000fe40003f06270 */
[----:B------:R-:W-:-:S02]  /*9590*/  FSEL R113, R112, -INF , !P2 ;  /* 0xff80000070717808 */ /* 0x000fc40005000000 */
[----:B------:R-:W-:Y:S02]  /*95a0*/  ISETP.GE.AND P2, PT, R223, R214, PT ;  /* 0x000000d6df00720c */ /* 0x000fe40003f46270 */
[----:B------:R-:W-:Y:S02]  /*95b0*/  FSEL R53, R55, -INF , !P4 ;  /* 0xff80000037357808 */ /* 0x000fe40006000000 */
[----:B------:R-:W-:Y:S02]  /*95c0*/  FSEL R51, R51, -INF , !P3 ;  /* 0xff80000033337808 */ /* 0x000fe40005800000 */
[----:B------:R-:W-:Y:S02]  /*95d0*/  FSEL R52, R50, -INF , !P6 ;  /* 0xff80000032347808 */ /* 0x000fe40007000000 */
[----:B------:R-:W-:Y:S02]  /*95e0*/  ISETP.GE.AND P4, PT, R223, R215, PT ;  /* 0x000000d7df00720c */ /* 0x000fe40003f86270 */
[----:B------:R-:W-:-:S02]  /*95f0*/  ISETP.GT.AND P3, PT, R216, R183, PT ;  /* 0x000000b7d800720c */ /* 0x000fc40003f64270 */
[----:B------:R-:W-:Y:S02]  /*9600*/  ISETP.GT.AND P6, PT, R169, R183, PT ;  /* 0x000000b7a900720c */ /* 0x000fe40003fc4270 */
[----:B------:R-:W-:Y:S02]  /*9610*/  FSEL R56, R56, -INF , !P0 ;  /* 0xff80000038387808 */ /* 0x000fe40004000000 */
[----:B------:R-:W-:Y:S02]  /*9620*/  ISETP.GE.AND P0, PT, R223, R212, PT ;  /* 0x000000d4df00720c */ /* 0x000fe40003f06270 */
[----:B------:R-:W-:Y:S02]  /*9630*/  FSEL R50, R115, -INF , !P2 ;  /* 0xff80000073327808 */ /* 0x000fe40005000000 */
[----:B------:R-:W-:Y:S02]  /*9640*/  ISETP.GE.AND P5, PT, R223, R213, PT ;  /* 0x000000d5df00720c */ /* 0x000fe40003fa6270 */
[----:B------:R-:W-:-:S02]  /*9650*/  ISETP.GE.AND P2, PT, R183, R214, PT ;  /* 0x000000d6b700720c */ /* 0x000fc40003f46270 */
[----:B------:R-:W-:Y:S02]  /*9660*/  FSEL R122, R122, -INF , !P4 ;  /* 0xff8000007a7a7808 */ /* 0x000fe40006000000 */
[----:B------:R-:W-:Y:S02]  /*9670*/  FSEL R108, R108, -INF , !P3 ;  /* 0xff8000006c6c7808 */ /* 0x000fe40005800000 */
[----:B------:R-:W-:Y:S02]  /*9680*/  FSEL R46, R46, -INF , !P6 ;  /* 0xff8000002e2e7808 */ /* 0x000fe40007000000 */
[C---:B------:R-:W-:Y:S02]  /*9690*/  ISETP.GE.AND P4, PT, R183.reuse, R215, PT ;  /* 0x000000d7b700720c */ /* 0x040fe40003f86270 */
[C---:B------:R-:W-:Y:S02]  /*96a0*/  ISETP.GE.AND P3, PT, R183.reuse, R213, PT ;  /* 0x000000d5b700720c */ /* 0x040fe40003f66270 */
[----:B------:R-:W-:-:S02]  /*96b0*/  ISETP.GE.AND P6, PT, R183, R212, PT ;  /* 0x000000d4b700720c */ /* 0x000fc40003fc6270 */
[----:B------:R-:W-:Y:S02]  /*96c0*/  FSEL R183, R51, -INF , !P0 ;  /* 0xff80000033b77808 */ /* 0x000fe40004000000 */
[----:B------:R-:W-:Y:S02]  /*96d0*/  FSEL R55, R251, -INF , !P5 ;  /* 0xff800000fb377808 */ /* 0x000fe40006800000 */
[----:B------:R-:W-:Y:S02]  /*96e0*/  FSEL R51, R110, -INF , !P2 ;  /* 0xff8000006e337808 */ /* 0x000fe40005000000 */
[-C--:B------:R-:W-:Y:S02]  /*96f0*/  ISETP.GT.AND P5, PT, R216, R222.reuse, PT ;  /* 0x000000ded800720c */ /* 0x080fe40003fa4270 */
[----:B------:R-:W-:Y:S02]  /*9700*/  ISETP.GT.AND P2, PT, R169, R222, PT ;  /* 0x000000dea900720c */ /* 0x000fe40003f44270 */
[----:B------:R-:W-:-:S02]  /*9710*/  FSEL R115, R108, -INF , !P4 ;  /* 0xff8000006c737808 */ /* 0x000fc40006000000 */
[C---:B------:R-:W-:Y:S02]  /*9720*/  ISETP.GE.AND P4, PT, R222.reuse, R214, PT ;  /* 0x000000d6de00720c */ /* 0x040fe40003f86270 */
[----:B------:R-:W-:Y:S02]  /*9730*/  FSEL R109, R109, -INF , !P5 ;  /* 0xff8000006d6d7808 */ /* 0x000fe40006800000 */
[----:B------:R-:W-:Y:S02]  /*9740*/  ISETP.GE.AND P0, PT, R222, R215, PT ;  /* 0x000000d7de00720c */ /* 0x000fe40003f06270 */
[----:B------:R-:W-:Y:S02]  /*9750*/  FSEL R239, R47, -INF , !P2 ;  /* 0xff8000002fef7808 */ /* 0x000fe40005000000 */
[----:B------:R-:W-:Y:S02]  /*9760*/  ISETP.GT.AND P2, PT, R216, R221, PT ;  /* 0x000000ddd800720c */ /* 0x000fe40003f44270 */
[----:B------:R-:W-:-:S02]  /*9770*/  FSEL R240, R46, -INF , !P6 ;  /* 0xff8000002ef07808 */ /* 0x000fc40007000000 */
[----:B------:R-:W-:Y:S02]  /*9780*/  FSEL R46, R111, -INF , !P4 ;  /* 0xff8000006f2e7808 */ /* 0x000fe40006000000 */
[----:B------:R-:W-:Y:S02]  /*9790*/  ISETP.GT.AND P6, PT, R169, R221, PT ;  /* 0x000000dda900720c */ /* 0x000fe40003fc4270 */
[----:B------:R-:W-:Y:S02]  /*97a0*/  ISETP.GE.AND P5, PT, R222, R213, PT ;  /* 0x000000d5de00720c */ /* 0x000fe40003fa6270 */
[----:B------:R-:W-:Y:S02]  /*97b0*/  FSEL R47, R109, -INF , !P0 ;  /* 0xff8000006d2f7808 */ /* 0x000fe40004000000 */
[C---:B------:R-:W-:Y:S02]  /*97c0*/  ISETP.GE.AND P4, PT, R221.reuse, R214, PT ;  /* 0x000000d6dd00720c */ /* 0x040fe40003f86270 */
[----:B------:R-:W-:-:S02]  /*97d0*/  ISETP.GE.AND P0, PT, R221, R215, PT ;  /* 0x000000d7dd00720c */ /* 0x000fc40003f06270 */
[----:B------:R-:W-:Y:S02]  /*97e0*/  FSEL R104, R104, -INF , !P2 ;  /* 0xff80000068687808 */ /* 0x000fe40005000000 */
[----:B------:R-:W-:Y:S02]  /*97f0*/  FSEL R230, R241, -INF , !P3 ;  /* 0xff800000f1e67808 */ /* 0x000fe40005800000 */
[----:B------:R-:W-:Y:S02]  /*9800*/  FSEL R241, R42, -INF , !P6 ;  /* 0xff8000002af17808 */ /* 0x000fe40007000000 */
[----:B------:R-:W-:Y:S02]  /*9810*/  ISETP.GE.AND P3, PT, R222, R212, PT ;  /* 0x000000d4de00720c */ /* 0x000fe40003f66270 */
[----:B------:R-:W-:Y:S02]  /*9820*/  FSEL R233, R171, -INF , !P5 ;  /* 0xff800000abe97808 */ /* 0x000fe40006800000 */
[----:B------:R-:W-:-:S02]  /*9830*/  FSEL R42, R106, -INF , !P4 ;  /* 0xff8000006a2a7808 */ /* 0x000fc40006000000 */
[----:B------:R-:W-:Y:S02]  /*9840*/  ISETP.GT.AND P5, PT, R216, R220, PT ;  /* 0x000000dcd800720c */ /* 0x000fe40003fa4270 */
[----:B------:R-:W-:Y:S02]  /*9850*/  ISETP.GE.AND P6, PT, R221, R212, PT ;  /* 0x000000d4dd00720c */ /* 0x000fe40003fc6270 */
[----:B------:R-:W-:Y:S02]  /*9860*/  FSEL R124, R104, -INF , !P0 ;  /* 0xff800000687c7808 */ /* 0x000fe40004000000 */
[----:B------:R-:W-:Y:S02]  /*9870*/  ISETP.GT.AND P4, PT, R169, R220, PT ;  /* 0x000000dca900720c */ /* 0x000fe40003f84270 */
[----:B------:R-:W-:Y:S02]  /*9880*/  ISETP.GE.AND P0, PT, R220, R214, PT ;  /* 0x000000d6dc00720c */ /* 0x000fe40003f06270 */
        /* <DEDUP_REMOVED lines=8> */
[----:B------:R-:W-:Y:S02]  /*9910*/  ISETP.GT.AND P6, PT, R169, R195, PT ;  /* 0x000000c3a900720c */ /* 0x000fe40003fc4270 */
[----:B------:R-:W-:Y:S02]  /*9920*/  ISETP.GE.AND P5, PT, R220, R213, PT ;  /* 0x000000d5dc00720c */ /* 0x000fe40003fa6270 */
[----:B------:R-:W-:Y:S02]  /*9930*/  ISETP.GE.AND P0, PT, R195, R214, PT ;  /* 0x000000d6c300720c */ /* 0x000fe40003f06270 */
[----:B------:R-:W-:Y:S02]  /*9940*/  FSEL R125, R105, -INF , !P3 ;  /* 0xff800000697d7808 */ /* 0x000fe40005800000 */
[----:B------:R-:W-:-:S02]  /*9950*/  FSEL R236, R236, -INF , !P2 ;  /* 0xff800000ecec7808 */ /* 0x000fc40005000000 */
[----:B------:R-:W-:Y:S02]  /*9960*/  ISETP.GE.AND P3, PT, R195, R215, PT ;  /* 0x000000d7c300720c */ /* 0x000fe40003f66270 */
[----:B------:R-:W-:Y:S02]  /*9970*/  FSEL R100, R100, -INF , !P4 ;  /* 0xff80000064647808 */ /* 0x000fe40006000000 */
[----:B------:R-:W-:Y:S02]  /*9980*/  FSEL R59, R34, -INF , !P6 ;  /* 0xff800000223b7808 */ /* 0x000fe40007000000 */
[----:B------:R-:W-:Y:S02]  /*9990*/  ISETP.GE.AND P2, PT, R220, R212, PT ;  /* 0x000000d4dc00720c */ /* 0x000fe40003f46270 */
[----:B------:R-:W-:Y:S02]  /*99a0*/  FSEL R237, R237, -INF , !P5 ;  /* 0xff800000eded7808 */ /* 0x000fe40006800000 */
[----:B------:R-:W-:-:S02]  /*99b0*/  FSEL R34, R102, -INF , !P0 ;  /* 0xff80000066227808 */ /* 0x000fc40004000000 */
[-C--:B------:R-:W-:Y:S02]  /*99c0*/  ISETP.GT.AND P5, PT, R216, R187.reuse, PT ;  /* 0x000000bbd800720c */ /* 0x080fe40003fa4270 */
[----:B------:R-:W-:Y:S02]  /*99d0*/  ISETP.GT.AND P0, PT, R169, R187, PT ;  /* 0x000000bba900720c */ /* 0x000fe40003f04270 */
        /* <DEDUP_REMOVED lines=9> */
[----:B------:R-:W-:-:S02]  /*9a70*/  FSEL R35, R103, -INF , !P3 ;  /* 0xff80000067237808 */ /* 0x000fc40005800000 */
[----:B------:R-:W-:Y:S02]  /*9a80*/  ISETP.GT.AND P6, PT, R169, R186, PT ;  /* 0x000000baa900720c */ /* 0x000fe40003fc4270 */
[-C--:B------:R-:W-:Y:S02]  /*9a90*/  ISETP.GE.AND P4, PT, R195, R213.reuse, PT ;  /* 0x000000d5c300720c */ /* 0x080fe40003f86270 */
[----:B------:R-:W-:Y:S02]  /*9aa0*/  FSEL R126, R101, -INF , !P2 ;  /* 0xff800000657e7808 */ /* 0x000fe40005000000 */
[C---:B------:R-:W-:Y:S02]  /*9ab0*/  ISETP.GE.AND P3, PT, R186.reuse, R214, PT ;  /* 0x000000d6ba00720c */ /* 0x040fe40003f66270 */
[----:B------:R-:W-:Y:S02]  /*9ac0*/  ISETP.GE.AND P5, PT, R187, R213, PT ;  /* 0x000000d5bb00720c */ /* 0x000fe40003fa6270 */
[----:B------:R-:W-:-:S02]  /*9ad0*/  ISETP.GE.AND P2, PT, R186, R215, PT ;  /* 0x000000d7ba00720c */ /* 0x000fc40003f46270 */
[----:B------:R-:W-:Y:S02]  /*9ae0*/  FSEL R96, R96, -INF , !P0 ;  /* 0xff80000060607808 */ /* 0x000fe40004000000 */
[----:B------:R-:W-:Y:S02]  /*9af0*/  FSEL R251, R30, -INF , !P6 ;  /* 0xff8000001efb7808 */ /* 0x000fe40007000000 */
[----:B------:R-:W-:Y:S02]  /*9b00*/  FSEL R248, R248, -INF , !P4 ;  /* 0xff800000f8f87808 */ /* 0x000fe40006000000 */
[----:B------:R-:W-:Y:S02]  /*9b10*/  FSEL R30, R98, -INF , !P3 ;  /* 0xff800000621e7808 */ /* 0x000fe40005800000 */
[----:B------:R-:W-:Y:S02]  /*9b20*/  ISETP.GE.AND P4, PT, R187, R212, PT ;  /* 0x000000d4bb00720c */ /* 0x000fe40003f86270 */
[----:B------:R-:W-:-:S02]  /*9b30*/  FSEL R252, R252, -INF , !P5 ;  /* 0xff800000fcfc7808 */ /* 0x000fc40006800000 */
[----:B------:R-:W-:Y:S02]  /*9b40*/  ISETP.GE.AND P6, PT, R186, R212, PT ;  /* 0x000000d4ba00720c */ /* 0x000fe40003fc6270 */
[----:B------:R-:W-:Y:S02]  /*9b50*/  FSEL R96, R96, -INF , !P2 ;  /* 0xff80000060607808 */ /* 0x000fe40005000000 */
[-C--:B------:R-:W-:Y:S02]  /*9b60*/  ISETP.GT.AND P3, PT, R169, R185.reuse, PT ;  /* 0x000000b9a900720c */ /* 0x080fe40003f64270 */
[----:B------:R-:W-:Y:S02]  /*9b70*/  ISETP.GT.AND P5, PT, R216, R185, PT ;  /* 0x000000b9d800720c */ /* 0x000fe40003fa4270 */
[----:B------:R-:W-:Y:S02]  /*9b80*/  ISETP.GE.AND P2, PT, R185, R214, PT ;  /* 0x000000d6b900720c */ /* 0x000fe40003f46270 */
[----:B------:R-:W-:-:S02]  /*9b90*/  FSEL R164, R102, -INF , !P4 ;  /* 0xff80000066a47808 */ /* 0x000fc40006000000 */
[----:B------:R-:W-:Y:S02]  /*9ba0*/  FSEL R249, R31, -INF , !P3 ;  /* 0xff8000001ff97808 */ /* 0x000fe40005800000 */
[----:B------:R-:W-:Y:S02]  /*9bb0*/  FSEL R251, R251, -INF , !P6 ;  /* 0xff800000fbfb7808 */ /* 0x000fe40007000000 */
[----:B------:R-:W-:Y:S02]  /*9bc0*/  ISETP.GE.AND P0, PT, R186, R213, PT ;  /* 0x000000d5ba00720c */ /* 0x000fe40003f06270 */
[----:B------:R-:W-:Y:S02]  /*9bd0*/  FSEL R97, R97, -INF , !P5 ;  /* 0xff80000061617808 */ /* 0x000fe40006800000 */
[----:B------:R-:W-:Y:S02]  /*9be0*/  ISETP.GE.AND P4, PT, R185, R215, PT ;  /* 0x000000d7b900720c */ /* 0x000fe40003f86270 */
[----:B------:R-:W-:-:S02]  /*9bf0*/  FSEL R31, R99, -INF , !P2 ;  /* 0xff800000631f7808 */ /* 0x000fc40005000000 */
[-C--:B------:R-:W-:Y:S02]  /*9c00*/  ISETP.GT.AND P6, PT, R169, R184.reuse, PT ;  /* 0x000000b8a900720c */ /* 0x080fe40003fc4270 */
[----:B------:R-:W-:Y:S02]  /*9c10*/  ISETP.GE.AND P5, PT, R185, R213, PT ;  /* 0x000000d5b900720c */ /* 0x000fe40003fa6270 */
[----:B------:R-:W-:Y:S02]  /*9c20*/  ISETP.GT.AND P3, PT, R216, R184, PT ;  /* 0x000000b8d800720c */ /* 0x000fe40003f64270 */
[----:B------:R-:W-:Y:S02]  /*9c30*/  ISETP.GE.AND P2, PT, R184, R214, PT ;  /* 0x000000d6b800720c */ /* 0x000fe40003f46270 */
[----:B------:R-:W-:Y:S02]  /*9c40*/  FSEL R171, R166, -INF , !P0 ;  /* 0xff800000a6ab7808 */ /* 0x000fe40004000000 */
[----:B------:R-:W-:-:S02]  /*9c50*/  FSEL R97, R97, -INF , !P4 ;  /* 0xff80000061617808 */ /* 0x000fc40006000000 */
[----:B------:R-:W-:Y:S02]  /*9c60*/  FSEL R238, R26, -INF , !P6 ;  /* 0xff8000001aee7808 */ /* 0x000fe40007000000 */
[----:B------:R-:W-:Y:S02]  /*9c70*/  ISETP.GE.AND P0, PT, R185, R212, PT ;  /* 0x000000d4b900720c */ /* 0x000fe40003f06270 */
[----:B------:R-:W-:Y:S02]  /*9c80*/  ISETP.GE.AND P4, PT, R184, R215, PT ;  /* 0x000000d7b800720c */ /* 0x000fe40003f86270 */
[----:B------:R-:W-:Y:S02]  /*9c90*/  FSEL R131, R131, -INF , !P5 ;  /* 0xff80000083837808 */ /* 0x000fe40006800000 */
[----:B------:R-:W-:Y:S02]  /*9ca0*/  FSEL R92, R92, -INF , !P3 ;  /* 0xff8000005c5c7808 */ /* 0x000fe40005800000 */
[----:B------:R-:W-:-:S02]  /*9cb0*/  FSEL R26, R94, -INF , !P2 ;  /* 0xff8000005e1a7808 */ /* 0x000fc40005000000 */
[-C--:B------:R-:W-:Y:S02]  /*9cc0*/  ISETP.GT.AND P5, PT, R216, R182.reuse, PT ;  /* 0x000000b6d800720c */ /* 0x080fe40003fa4270 */
[----:B------:R-:W-:Y:S02]  /*9cd0*/  ISETP.GT.AND P2, PT, R169, R182, PT ;  /* 0x000000b6a900720c */ /* 0x000fe40003f44270 */
[----:B------:R-:W-:Y:S02]  /*9ce0*/  ISETP.GE.AND P6, PT, R184, R212, PT ;  /* 0x000000d4b800720c */ /* 0x000fe40003fc6270 */
[----:B------:R-:W-:Y:S02]  /*9cf0*/  FSEL R249, R249, -INF , !P0 ;  /* 0xff800000f9f97808 */ /* 0x000fe40004000000 */
[----:B------:R-:W-:Y:S02]  /*9d00*/  FSEL R92, R92, -INF , !P4 ;  /* 0xff8000005c5c7808 */ /* 0x000fe40006000000 */
[----:B------:R-:W-:-:S02]  /*9d10*/  FSEL R93, R93, -INF , !P5 ;  /* 0xff8000005d5d7808 */ /* 0x000fc40006800000 */
[C---:B------:R-:W-:Y:S02]  /*9d20*/  ISETP.GE.AND P0, PT, R182.reuse, R215, PT ;  /* 0x000000d7b600720c */ /* 0x040fe40003f06270 */
[----:B------:R-:W-:Y:S02]  /*9d30*/  ISETP.GE.AND P4, PT, R182, R214, PT ;  /* 0x000000d6b600720c */ /* 0x000fe40003f86270 */
[----:B------:R-:W-:Y:S02]  /*9d40*/  FSEL R235, R27, -INF , !P2 ;  /* 0xff8000001beb7808 */ /* 0x000fe40005000000 */
[----:B------:R-:W-:Y:S02]  /*9d50*/  ISETP.GT.AND P2, PT, R216, R181, PT ;  /* 0x000000b5d800720c */ /* 0x000fe40003f44270 */
[----:B------:R-:W-:Y:S02]  /*9d60*/  FSEL R238, R238, -INF , !P6 ;  /* 0xff800000eeee7808 */ /* 0x000fe40007000000 */
[----:B------:R-:W-:-:S02]  /*9d70*/  ISETP.GE.AND P3, PT, R184, R213, PT ;  /* 0x000000d5b800720c */ /* 0x000fc40003f66270 */
[----:B------:R-:W-:Y:S02]  /*9d80*/  FSEL R93, R93, -INF , !P0 ;  /* 0xff8000005d5d7808 */ /* 0x000fe40004000000 */
[----:B------:R-:W-:Y:S02]  /*9d90*/  FSEL R27, R95, -INF , !P4 ;  /* 0xff8000005f1b7808 */ /* 0x000fe40006000000 */
[----:B------:R-:W-:Y:S02]  /*9da0*/  ISETP.GT.AND P6, PT, R169, R181, PT ;  /* 0x000000b5a900720c */ /* 0x000fe40003fc4270 */
[----:B------:R-:W-:Y:S02]  /*9db0*/  ISETP.GE.AND P5, PT, R182, R213, PT ;  /* 0x000000d5b600720c */ /* 0x000fe40003fa6270 */
        /* <DEDUP_REMOVED lines=8> */
[----:B------:R-:W-:Y:S02]  /*9e40*/  FSEL R22, R90, -INF , !P4 ;  /* 0xff8000005a167808 */ /* 0x000fe40006000000 */
[----:B------:R-:W-:Y:S02]  /*9e50*/  ISETP.GT.AND P5, PT, R216, R180, PT ;  /* 0x000000b4d800720c */ /* 0x000fe40003fa4270 */
[----:B------:R-:W-:Y:S02]  /*9e60*/  ISETP.GE.AND P0, PT, R180, R214, PT ;  /* 0x000000d6b400720c */ /* 0x000fe40003f06270 */
[----:B------:R-:W-:Y:S02]  /*9e70*/  ISETP.GT.AND P4, PT, R169, R180, PT ;  /* 0x000000b4a900720c */ /* 0x000fe40003f84270 */
[----:B------:R-:W-:Y:S02]  /*9e80*/  ISETP.GE.AND P6, PT, R181, R212, PT ;  /* 0x000000d4b500720c */ /* 0x000fe40003fc6270 */
[----:B------:R-:W-:-:S02]  /*9e90*/  FSEL R235, R235, -INF , !P3 ;  /* 0xff800000ebeb7808 */ /* 0x000fc40005800000 */
[----:B------:R-:W-:Y:S02]  /*9ea0*/  ISETP.GE.AND P2, PT, R181, R213, PT ;  /* 0x000000d5b500720c */ /* 0x000fe40003f46270 */
[----:B------:R-:W-:Y:S02]  /*9eb0*/  FSEL R89, R89, -INF , !P5 ;  /* 0xff80000059597808 */ /* 0x000fe40006800000 */
[C---:B------:R-:W-:Y:S02]  /*9ec0*/  ISETP.GE.AND P3, PT, R180.reuse, R215, PT ;  /* 0x000000d7b400720c */ /* 0x040fe40003f66270 */
[----:B------:R-:W-:Y:S02]  /*9ed0*/  FSEL R232, R23, -INF , !P4 ;  /* 0xff80000017e87808 */ /* 0x000fe40006000000 */
[----:B------:R-:W-:Y:S02]  /*9ee0*/  FSEL R59, R91, -INF , !P0 ;  /* 0xff8000005b3b7808 */ /* 0x000fe40004000000 */
[----:B------:R-:W-:-:S02]  /*9ef0*/  ISETP.GE.AND P5, PT, R180, R213, PT ;  /* 0x000000d5b400720c */ /* 0x000fc40003fa6270 */
[-C--:B------:R-:W-:Y:S02]  /*9f00*/  ISETP.GT.AND P4, PT, R216, R179.reuse, PT ;  /* 0x000000b3d800720c */ /* 0x080fe40003f84270 */
[----:B------:R-:W-:Y:S02]  /*9f10*/  ISETP.GE.AND P0, PT, R179, R214, PT ;  /* 0x000000d6b300720c */ /* 0x000fe40003f06270 */
[----:B------:R-:W-:Y:S02]  /*9f20*/  FSEL R234, R234, -INF , !P6 ;  /* 0xff800000eaea7808 */ /* 0x000fe40007000000 */
[----:B------:R-:W-:Y:S02]  /*9f30*/  FSEL R250, R250, -INF , !P2 ;  /* 0xff800000fafa7808 */ /* 0x000fe40005000000 */
[----:B------:R-:W-:Y:S02]  /*9f40*/  FSEL R23, R89, -INF , !P3 ;  /* 0xff80000059177808 */ /* 0x000fe40005800000 */
[----:B------:R-:W-:-:S02]  /*9f50*/  ISETP.GT.AND P6, PT, R169, R179, PT ;  /* 0x000000b3a900720c */ /* 0x000fc40003fc4270 */
[----:B------:R-:W-:Y:S02]  /*9f60*/  ISETP.GE.AND P2, PT, R180, R212, PT ;  /* 0x000000d4b400720c */ /* 0x000fe40003f46270 */
[----:B------:R-:W-:Y:S02]  /*9f70*/  ISETP.GE.AND P3, PT, R179, R215, PT ;  /* 0x000000d7b300720c */ /* 0x000fe40003f66270 */
[----:B------:R-:W-:Y:S02]  /*9f80*/  FSEL R246, R246, -INF , !P5 ;  /* 0xff800000f6f67808 */ /* 0x000fe40006800000 */
[----:B------:R-:W-:Y:S02]  /*9f90*/  FSEL R84, R84, -INF , !P4 ;  /* 0xff80000054547808 */ /* 0x000fe40006000000 */
[----:B------:R-:W-:Y:S02]  /*9fa0*/  FSEL R224, R86, -INF , !P0 ;  /* 0xff80000056e07808 */ /* 0x000fe40004000000 */
[----:B------:R-:W-:-:S02]  /*9fb0*/  ISETP.GT.AND P5, PT, R216, R178, PT ;  /* 0x000000b2d800720c */ /* 0x000fc40003fa4270 */
[----:B------:R-:W-:Y:S02]  /*9fc0*/  ISETP.GT.AND P0, PT, R169, R178, PT ;  /* 0x000000b2a900720c */ /* 0x000fe40003f04270 */
[----:B------:R-:W-:Y:S02]  /*9fd0*/  FSEL R221, R18, -INF , !P6 ;  /* 0xff80000012dd7808 */ /* 0x000fe40007000000 */
        /* <DEDUP_REMOVED lines=26> */
[C---:B------:R-:W-:Y:S02]  /*a180*/  ISETP.GE.AND P0, PT, R177.reuse, R213, PT ;  /* 0x000000d5b100720c */ /* 0x040fe40003f06270 */
[----:B------:R-:W-:-:S02]  /*a190*/  ISETP.GE.AND P6, PT, R177, R212, PT ;  /* 0x000000d4b100720c */ /* 0x000fc40003fc6270 */
[----:B------:R-:W-:Y:S02]  /*a1a0*/  FSEL R195, R195, -INF , !P4 ;  /* 0xff800000c3c37808 */ /* 0x000fe40006000000 */
        /* <DEDUP_REMOVED lines=31> */
[----:B------:R-:W-:Y:S02]  /*a3a0*/  ISETP.GE.AND P0, PT, R173, R215, PT ;  /* 0x000000d7ad00720c */ /* 0x000fe40003f06270 */
[----:B------:R-:W-:Y:S02]  /*a3b0*/  ISETP.GT.AND P4, PT, R169, R173, PT ;  /* 0x000000ada900720c */ /* 0x000fe40003f84270 */
[----:B------:R-:W-:Y:S02]  /*a3c0*/  FSEL R72, R72, -INF , !P2 ;  /* 0xff80000048487808 */ /* 0x000fe40005000000 */
[----:B------:R-:W-:-:S02]  /*a3d0*/  FSEL R179, R114, -INF , !P3 ;  /* 0xff80000072b37808 */ /* 0x000fc40005800000 */
[----:B------:R-:W-:Y:S02]  /*a3e0*/  ISETP.GE.AND P3, PT, R173, R212, PT ;  /* 0x000000d4ad00720c */ /* 0x000fe40003f66270 */
[----:B------:R-:W-:Y:S02]  /*a3f0*/  FSEL R72, R72, -INF , !P0 ;  /* 0xff80000048487808 */ /* 0x000fe40004000000 */
[----:B------:R-:W-:Y:S02]  /*a400*/  FSEL R6, R6, -INF , !P4 ;  /* 0xff80000006067808 */ /* 0x000fe40006000000 */
[----:B------:R-:W-:Y:S02]  /*a410*/  ISETP.GT.AND P0, PT, R216, R172, PT ;  /* 0x000000acd800720c */ /* 0x000fe40003f04270 */
[----:B------:R-:W-:Y:S02]  /*a420*/  FSEL R127, R6, -INF , !P3 ;  /* 0xff800000067f7808 */ /* 0x000fe40005800000 */
[----:B------:R-:W-:-:S02]  /*a430*/  FSEL R6, R73, -INF , !P0 ;  /* 0xff80000049067808 */ /* 0x000fc40004000000 */
[----:B------:R-:W-:Y:S02]  /*a440*/  ISETP.GT.AND P0, PT, R37, R205, PT ;  /* 0x000000cd2500720c */ /* 0x000fe40003f04270 */
[----:B------:R-:W-:Y:S02]  /*a450*/  ISETP.GE.AND P6, PT, R175, R212, PT ;  /* 0x000000d4af00720c */ /* 0x000fe40003fc6270 */
[-C--:B------:R-:W-:Y:S02]  /*a460*/  ISETP.GE.AND P5, PT, R174, R214.reuse, PT ;  /* 0x000000d6ae00720c */ /* 0x080fe40003fa6270 */
[----:B------:R-:W-:Y:S02]  /*a470*/  FSEL R129, R129, -INF , !P6 ;  /* 0xff80000081817808 */ /* 0x000fe40007000000 */
[----:B------:R-:W-:Y:S02]  /*a480*/  FSEL R222, R79, -INF , !P5 ;  /* 0xff8000004fde7808 */ /* 0x000fe40006800000 */
[----:B------:R-:W-:-:S02]  /*a490*/  ISETP.GE.AND P6, PT, R173, R214, PT ;  /* 0x000000d6ad00720c */ /* 0x000fc40003fc6270 */
[----:B------:R-:W-:Y:S02]  /*a4a0*/  ISETP.GE.AND P5, PT, R173, R213, PT ;  /* 0x000000d5ad00720c */ /* 0x000fe40003fa6270 */
[----:B------:R-:W-:Y:S02]  /*a4b0*/  ISETP.GT.AND P2, PT, R169, R172, PT ;  /* 0x000000aca900720c */ /* 0x000fe40003f44270 */
[----:B------:R-:W-:Y:S02]  /*a4c0*/  FSEL R225, R74, -INF , !P6 ;  /* 0xff8000004ae17808 */ /* 0x000fe40007000000 */
[----:B------:R-:W-:Y:S02]  /*a4d0*/  FSEL R181, R61, -INF , !P5 ;  /* 0xff8000003db57808 */ /* 0x000fe40006800000 */
[C---:B------:R-:W-:Y:S02]  /*a4e0*/  ISETP.GE.AND P6, PT, R172.reuse, R215, PT ;  /* 0x000000d7ac00720c */ /* 0x040fe40003fc6270 */
[----:B------:R-:W-:-:S02]  /*a4f0*/  ISETP.GE.AND P5, PT, R172, R214, PT ;  /* 0x000000d6ac00720c */ /* 0x000fc40003fa6270 */
[C---:B------:R-:W-:Y:S02]  /*a500*/  ISETP.GE.AND P4, PT, R172.reuse, R213, PT ;  /* 0x000000d5ac00720c */ /* 0x040fe40003f86270 */
[----:B------:R-:W-:Y:S02]  /*a510*/  ISETP.GE.AND P3, PT, R172, R212, PT ;  /* 0x000000d4ac00720c */ /* 0x000fe40003f66270 */
[----:B------:R-:W-:Y:S02]  /*a520*/  FSEL R7, R7, -INF , !P2 ;  /* 0xff80000007077808 */ /* 0x000fe40005000000 */
[----:B------:R-:W-:Y:S02]  /*a530*/  FSEL R6, R6, -INF , !P6 ;  /* 0xff80000006067808 */ /* 0x000fe40007000000 */
[----:B------:R-:W-:Y:S02]  /*a540*/  FSEL R227, R227, -INF , !P5 ;  /* 0xff800000e3e37808 */ /* 0x000fe40006800000 */
[----:B------:R-:W-:-:S02]  /*a550*/  FSEL R182, R60, -INF , !P4 ;  /* 0xff8000003cb67808 */ /* 0x000fc40006000000 */
[----:B------:R-:W-:Y:S01]  /*a560*/  FSEL R130, R7, -INF , !P3 ;  /* 0xff80000007827808 */ /* 0x000fe20005800000 */
[----:B------:R-:W-:Y:S06]  /*a570*/  @!P0 BRA `(.L_x_269) ;  /* 0x0000000000e48947 */ /* 0x000fec0003800000 */
[C---:B------:R-:W-:Y:S01]  /*a580*/  @!P1 VIADD R61, R194.reuse, 0xfffffffd ;  /* 0xfffffffdc23d9836 */ /* 0x040fe20000000000 */
[----:B------:R1:W-:Y:S01]  /*a590*/  @P1 STS.128 [R211+0x2000], RZ ;  /* 0x002000ffd3001388 */ /* 0x0003e20000000c00 */
[----:B------:R-:W-:Y:S01]  /*a5a0*/  @!P1 VIADD R7, R194, 0xfffffffd ;  /* 0xfffffffdc2079836 */ /* 0x000fe20000000000 */
[----:B------:R-:W-:Y:S01]  /*a5b0*/  BSSY.RECONVERGENT B0, `(.L_x_270) ;  /* 0x0000034000007945 */ /* 0x000fe20003800200 */
[----:B------:R-:W-:-:S04]  /*a5c0*/  @!P1 IMAD.WIDE.U32 R78, R61, R38, RZ ;  /* 0x000000263d4e9225 */ /* 0x000fc800078e00ff */
[----:B------:R-:W-:Y:S02]  /*a5d0*/  @!P1 IMAD R61, R61, R39, R79 ;  /* 0x000000273d3d9224 */ /* 0x000fe400078e024f */
[----:B------:R-:W-:-:S03]  /*a5e0*/  @!P1 IMAD.WIDE.U32 R76, R7, R38, RZ ;  /* 0x00000026074c9225 */ /* 0x000fc600078e00ff */
[----:B------:R-:W-:Y:S01]  /*a5f0*/  @!P1 SHF.L.U64.HI R61, R78, 0x7, R61 ;  /* 0x000000074e3d9819 */ /* 0x000fe2000001023d */
[----:B------:R-:W-:Y:S02]  /*a600*/  @!P1 VIADD R60, R194, 0xfffffffd ;  /* 0xfffffffdc23c9836 */ /* 0x000fe40000000000 */
[----:B------:R-:W-:Y:S02]  /*a610*/  @!P1 IMAD.SHL.U32 R73, R78, 0x80, RZ ;  /* 0x000000804e499824 */ /* 0x000fe400078e00ff */
[----:B------:R-:W-:Y:S02]  /*a620*/  @!P1 IMAD R7, R7, R39, R77 ;  /* 0x0000002707079224 */ /* 0x000fe400078e024d */
[----:B------:R-:W-:Y:S01]  /*a630*/  @!P1 IMAD.SHL.U32 R74, R76, 0x80, RZ ;  /* 0x000000804c4a9824 */ /* 0x000fe200078e00ff */
[----:B------:R-:W-:Y:S01]  /*a640*/  @!P1 LEA R73, P3, R38, R73, 0x5 ;  /* 0x0000004926499211 */ /* 0x000fe200078628ff */
[----:B------:R-:W-:Y:S01]  /*a650*/  @!P1 IMAD.WIDE.U32 R78, R60, R38, RZ ;  /* 0x000000263c4e9225 */ /* 0x000fe200078e00ff */
[----:B------:R-:W-:-:S02]  /*a660*/  @!P1 SHF.L.U64.HI R7, R76, 0x7, R7 ;  /* 0x000000074c079819 */ /* 0x000fc40000010207 */
[----:B------:R-:W-:Y:S01]  /*a670*/  @!P1 LEA R74, P2, R38, R74, 0x6 ;  /* 0x0000004a264a9211 */ /* 0x000fe200078430ff */
[----:B------:R-:W-:Y:S01]  /*a680*/  @!P1 IMAD R60, R60, R39, R79 ;  /* 0x000000273c3c9224 */ /* 0x000fe200078e024f */
[-C--:B------:R-:W-:Y:S02]  /*a690*/  @!P1 LEA R76, P4, R78, R204.reuse, 0x8 ;  /* 0x000000cc4e4c9211 */ /* 0x080fe400078840ff */
[C-C-:B------:R-:W-:Y:S02]  /*a6a0*/  @!P1 LEA.HI.X R61, R38.reuse, R61, R39.reuse, 0x5, P3 ;  /* 0x0000003d263d9211 */ /* 0x140fe400018f2c27 */
        /* <DEDUP_REMOVED lines=22> */
[----:B------:R-:W-:-:S05]  /*a810*/  IADD3 R7, PT, PT, R194, -0x3, RZ ;  /* 0xfffffffdc2077810 */ /* 0x000fca0007ffe0ff */
[----:B------:R-:W-:-:S04]  /*a820*/  IMAD.WIDE.U32 R60, R7, R38, RZ ;  /* 0x00000026073c7225 */ /* 0x000fc800078e00ff */
[----:B------:R-:W-:Y:S01]  /*a830*/  IMAD R7, R7, R39, R61 ;  /* 0x0000002707077224 */ /* 0x000fe200078e023d */
[----:B-1----:R-:W-:Y:S01]  /*a840*/  SHF.L.U32 R76, R60, 0x7, RZ ;  /* 0x000000073c4c7819 */ /* 0x002fe200000006ff */
[----:B------:R-:W-:-:S03]  /*a850*/  IMAD R39, R39, 0x60, RZ ;  /* 0x0000006027277824 */ /* 0x000fc600078e02ff */
[----:B------:R-:W-:-:S03]  /*a860*/  SHF.L.U64.HI R77, R60, 0x7, R7 ;  /* 0x000000073c4d7819 */ /* 0x000fc60000010207 */
        /* <DEDUP_REMOVED lines=8> */
.L_x_271:
[----:B------:R-:W-:Y:S05]  /*a8f0*/  BSYNC.RECONVERGENT B0 ;  /* 0x0000000000007941 */ /* 0x000fea0003800200 */
.L_x_270:
[----:B------:R-:W0:Y:S02]  /*a900*/  LDGDEPBAR ;  /* 0x00000000000079af */ /* 0x000e240000000000 */
.L_x_269:
[----:B--2---:R-:W-:Y:S02]  /*a910*/  FMNMX3.FTZ R38, R36, R69, R68, !PT ;  /* 0x0000004524267276 */ /* 0x004fe40007810044 */
        /* <DEDUP_REMOVED lines=31> */
[----:B------:R-:W-:Y:S01]  /*ab10*/  FMNMX3.FTZ R39, R39, R236, R237, !PT ;  /* 0x000000ec27277276 */ /* 0x000fe200078100ed */
[----:B------:R-:W2:Y:S01]  /*ab20*/  SHFL.BFLY PT, R7, R38, 0x2, 0x1f ;  /* 0x0c401f0026077f89 */ /* 0x000ea200000e0000 */
[----:B------:R-:W-:Y:S02]  /*ab30*/  FMNMX3.FTZ R60, R60, R30, R31, !PT ;  /* 0x0000001e3c3c7276 */ /* 0x000fe4000781001f */
[----:B------:R-:W-:Y:S02]  /*ab40*/  FMNMX3.FTZ R39, R39, R248, R252, !PT ;  /* 0x000000f827277276 */ /* 0x000fe400078100fc */
[----:B------:R-:W-:-:S02]  /*ab50*/  FMNMX3.FTZ R60, R60, R26, R27, !PT ;  /* 0x0000001a3c3c7276 */ /* 0x000fc4000781001b */
[----:B------:R-:W-:Y:S02]  /*ab60*/  MOV R172, R170 ;  /* 0x000000aa00ac7202 */ /* 0x000fe40000000f00 */
        /* <DEDUP_REMOVED lines=10> */
[----:B------:R-:W-:Y:S01]  /*ac10*/  MOV R173, R165 ;  /* 0x000000a500ad7202 */ /* 0x000fe20000000f00 */
[----:B------:R-:W2:Y:S01]  /*ac20*/  SHFL.BFLY PT, R61, R7, 0x1, 0x1f ;  /* 0x0c201f00073d7f89 */ /* 0x000ea200000e0000 */
[----:B------:R-:W-:-:S02]  /*ac30*/  MOV R174, R164 ;  /* 0x000000a400ae7202 */ /* 0x000fc40000000f00 */
[----:B------:R-:W-:Y:S02]  /*ac40*/  FMNMX3.FTZ R60, R60, R225, R227, !PT ;  /* 0x000000e13c3c7276 */ /* 0x000fe400078100e3 */
[----:B------:R-:W-:-:S03]  /*ac50*/  FMNMX3.FTZ R39, R39, R178, R179, !PT ;  /* 0x000000b227277276 */ /* 0x000fc600078100b3 */
[----:B------:R-:W3:Y:S01]  /*ac60*/  SHFL.BFLY PT, R38, R60, 0x2, 0x1f ;  /* 0x0c401f003c267f89 */ /* 0x000ee200000e0000 */
[----:B------:R-:W-:Y:S02]  /*ac70*/  FMNMX3.FTZ R39, R39, R181, R182, !PT ;  /* 0x000000b527277276 */ /* 0x000fe400078100b6 */
[----:B--2---:R-:W-:-:S04]  /*ac80*/  FMNMX.FTZ R61, R7, R61, !PT ;  /* 0x0000003d073d7209 */ /* 0x004fc80007810000 */
[C---:B------:R-:W-:Y:S01]  /*ac90*/  FSETP.NEU.FTZ.AND P4, PT, R61.reuse, -INF , PT ;  /* 0xff8000003d00780b */ /* 0x040fe20003f9d000 */
[----:B------:R-:W-:Y:S01]  /*aca0*/  FMUL.FTZ R7, R61, UR6 ;  /* 0x000000063d077c20 */ /* 0x000fe20008410000 */
[----:B---3--:R-:W-:-:S04]  /*acb0*/  FMNMX.FTZ R60, R60, R38, !PT ;  /* 0x000000263c3c7209 */ /* 0x008fc80007810000 */
[----:B------:R-:W-:-:S05]  /*acc0*/  FSEL R7, R7, RZ, P4 ;  /* 0x000000ff07077208 */ /* 0x000fca0002000000 */
        /* <DEDUP_REMOVED lines=33> */
[----:B------:R-:W2:Y:S01]  /*aee0*/  SHFL.BFLY PT, R6, R39, 0x2, 0x1f ;  /* 0x0c401f0027067f89 */ /* 0x000ea200000e0000 */
[----:B------:R-:W-:Y:S01]  /*aef0*/  FSEL R10, R61, RZ, P4 ;  /* 0x000000ff3d0a7208 */ /* 0x000fe20002000000 */
[----:B------:R-:W-:Y:S01]  /*af00*/  MUFU.EX2 R185, R185 ;  /* 0x000000b900b97308 */ /* 0x000fe20000000800 */
[----:B------:R-:W-:Y:S01]  /*af10*/  FMNMX3.FTZ R7, R7, R13, R4, !PT ;  /* 0x0000000d07077276 */ /* 0x000fe20007810004 */
[----:B------:R-:W3:Y:S02]  /*af20*/  SHFL.BFLY PT, R18, R60, 0x1, 0x1f ;  /* 0x0c201f003c127f89 */ /* 0x000ee400000e0000 */
[----:B------:R-:W-:Y:S01]  /*af30*/  FADD.FTZ R36, R36, -R10 ;  /* 0x8000000a24247221 */ /* 0x000fe20000010000 */
[----:B------:R-:W-:-:S03]  /*af40*/  FMNMX3.FTZ R7, R7, R8, R24, !PT ;  /* 0x0000000807077276 */ /* 0x000fc60007810018 */
[----:B------:R-:W-:Y:S01]  /*af50*/  FMUL.FTZ R36, R36, UR6 ;  /* 0x0000000624247c20 */ /* 0x000fe20008410000 */
[----:B------:R-:W-:Y:S01]  /*af60*/  FMNMX3.FTZ R7, R7, R32, R40, !PT ;  /* 0x0000002007077276 */ /* 0x000fe20007810028 */
[----:B------:R-:W4:Y:S03]  /*af70*/  MUFU.EX2 R169, R169 ;  /* 0x000000a900a97308 */ /* 0x000f260000000800 */
[----:B------:R-:W-:-:S04]  /*af80*/  FMNMX3.FTZ R7, R7, R54, R53, !PT ;  /* 0x0000003607077276 */ /* 0x000fc80007810035 */
[----:B------:R-:W-:Y:S01]  /*af90*/  FMNMX3.FTZ R7, R7, R52, R183, !PT ;  /* 0x0000003407077276 */ /* 0x000fe200078100b7 */
[----:B------:R-:W-:Y:S03]  /*afa0*/  MUFU.EX2 R123, R123 ;  /* 0x0000007b007b7308 */ /* 0x000fe60000000800 */
[----:B------:R-:W-:Y:S02]  /*afb0*/  FMNMX3.FTZ R7, R7, R240, R239, !PT ;  /* 0x000000f007077276 */ /* 0x000fe400078100ef */
[----:B--2---:R-:W-:Y:S02]  /*afc0*/  FMNMX.FTZ R39, R39, R6, !PT ;  /* 0x0000000627277209 */ /* 0x004fe40007810000 */
[----:B------:R-:W-:Y:S01]  /*afd0*/  FMNMX3.FTZ R7, R7, R241, R245, !PT ;  /* 0x000000f107077276 */ /* 0x000fe200078100f5 */
[----:B------:R-:W-:Y:S01]  /*afe0*/  MUFU.EX2 R119, R119 ;  /* 0x0000007700777308 */ /* 0x000fe20000000800 */
[----:B---3--:R-:W-:-:S02]  /*aff0*/  FMNMX.FTZ R60, R60, R18, !PT ;  /* 0x000000123c3c7209 */ /* 0x008fc40007810000 */
[----:B------:R-:W-:Y:S02]  /*b000*/  FMNMX3.FTZ R7, R7, R173, R174, !PT ;  /* 0x000000ad07077276 */ /* 0x000fe400078100ae */
[C---:B------:R-:W-:Y:S01]  /*b010*/  FSETP.NEU.FTZ.AND P3, PT, R60.reuse, -INF , PT ;  /* 0xff8000003c00780b */ /* 0x040fe20003f7d000 */
[----:B------:R-:W-:Y:S01]  /*b020*/  FMUL.FTZ R228, R60, UR6 ;  /* 0x000000063ce47c20 */ /* 0x000fe20008410000 */
[----:B------:R-:W-:Y:S01]  /*b030*/  FMNMX3.FTZ R7, R7, R251, R249, !PT ;  /* 0x000000fb07077276 */ /* 0x000fe200078100f9 */
[----:B------:R-:W2:Y:S03]  /*b040*/  MUFU.EX2 R36, R36 ;  /* 0x0000002400247308 */ /* 0x000ea60000000800 */
[----:B------:R-:W-:Y:S02]  /*b050*/  FMNMX3.FTZ R7, R7, R238, R235, !PT ;  /* 0x000000ee07077276 */ /* 0x000fe400078100eb */
[----:B------:R-:W-:-:S02]  /*b060*/  FSEL R228, R228, RZ, P3 ;  /* 0x000000ffe4e47208 */ /* 0x000fc40001800000 */
[----:B------:R-:W-:Y:S01]  /*b070*/  FMNMX3.FTZ R7, R7, R234, R232, !PT ;  /* 0x000000ea07077276 */ /* 0x000fe200078100e8 */
[----:B------:R-:W-:Y:S02]  /*b080*/  MUFU.EX2 R118, R118 ;  /* 0x0000007600767308 */ /* 0x000fe40000000800 */
[--C-:B------:R-:W-:Y:S01]  /*b090*/  FFMA.FTZ R79, R66, UR6, -R228.reuse ;  /* 0x00000006424f7c23 */ /* 0x100fe200080108e4 */
[----:B------:R-:W-:Y:S01]  /*b0a0*/  FMNMX3.FTZ R7, R7, R221, R195, !PT ;  /* 0x000000dd07077276 */ /* 0x000fe200078100c3 */
[--C-:B------:R-:W-:Y:S01]  /*b0b0*/  FFMA.FTZ R71, R30, UR6, -R228.reuse ;  /* 0x000000061e477c23 */ /* 0x100fe200080108e4 */
[--C-:B------:R-:W-:Y:S01]  /*b0c0*/  FFMA.FTZ R70, R31, UR6, -R228.reuse ;  /* 0x000000061f467c23 */ /* 0x100fe200080108e4 */
[--C-:B-1----:R-:W-:Y:S01]  /*b0d0*/  FFMA.FTZ R80, R64, UR6, -R228.reuse ;  /* 0x0000000640507c23 */ /* 0x102fe200080108e4 */
[----:B------:R-:W-:Y:S01]  /*b0e0*/  FMNMX3.FTZ R7, R7, R186, R177, !PT ;  /* 0x000000ba07077276 */ /* 0x000fe200078100b1 */
[--C-:B------:R-:W-:Y:S01]  /*b0f0*/  FFMA.FTZ R167, R41, UR6, -R228.reuse ;  /* 0x0000000629a77c23 */ /* 0x100fe200080108e4 */
[--C-:B------:R-:W-:Y:S01]  /*b100*/  FFMA.FTZ R122, R33, UR6, -R228.reuse ;  /* 0x00000006217a7c23 */ /* 0x100fe200080108e4 */
[----:B------:R-:W-:Y:S01]  /*b110*/  FFMA.FTZ R75, R42, UR6, -R228 ;  /* 0x000000062a4b7c23 */ /* 0x000fe200080108e4 */
[----:B------:R-:W-:Y:S01]  /*b120*/  FMNMX3.FTZ R7, R7, R129, R128, !PT ;  /* 0x0000008107077276 */ /* 0x000fe20007810080 */
[--C-:B------:R-:W-:Y:S01]  /*b130*/  FFMA.FTZ R74, R43, UR6, -R228.reuse ;  /* 0x000000062b4a7c23 */ /* 0x100fe200080108e4 */
[--C-:B------:R-:W-:Y:S01]  /*b140*/  FFMA.FTZ R73, R34, UR6, -R228.reuse ;  /* 0x0000000622497c23 */ /* 0x100fe200080108e4 */
[----:B------:R-:W-:Y:S01]  /*b150*/  FFMA.FTZ R72, R35, UR6, -R228 ;  /* 0x0000000623487c23 */ /* 0x000fe200080108e4 */
[----:B------:R-:W-:Y:S01]  /*b160*/  FMNMX3.FTZ R38, R7, R127, R130, !PT ;  /* 0x0000007f07267276 */ /* 0x000fe20007810082 */
[--C-:B------:R-:W-:Y:S01]  /*b170*/  FFMA.FTZ R117, R45, UR6, -R228.reuse ;  /* 0x000000062d757c23 */ /* 0x100fe200080108e4 */
[----:B------:R-:W1:Y:S01]  /*b180*/  SHFL.BFLY PT, R7, R39, 0x1, 0x1f ;  /* 0x0c201f0027077f89 */ /* 0x000e6200000e0000 */
[--C-:B------:R-:W-:Y:S01]  /*b190*/  FFMA.FTZ R116, R44, UR6, -R228.reuse ;  /* 0x000000062c747c23 */ /* 0x100fe200080108e4 */
[----:B------:R-:W-:Y:S01]  /*b1a0*/  MUFU.EX2 R167, R167 ;  /* 0x000000a700a77308 */ /* 0x000fe20000000800 */
[--C-:B------:R-:W-:Y:S01]  /*b1b0*/  FFMA.FTZ R83, R63, UR6, -R228.reuse ;  /* 0x000000063f537c23 */ /* 0x100fe200080108e4 */
[----:B------:R-:W3:Y:S01]  /*b1c0*/  SHFL.BFLY PT, R6, R38, 0x2, 0x1f ;  /* 0x0c401f0026067f89 */ /* 0x000ee200000e0000 */
[--C-:B------:R-:W-:Y:S01]  /*b1d0*/  FFMA.FTZ R82, R62, UR6, -R228.reuse ;  /* 0x000000063e527c23 */ /* 0x100fe200080108e4 */
[--C-:B------:R-:W-:Y:S01]  /*b1e0*/  FFMA.FTZ R81, R65, UR6, -R228.reuse ;  /* 0x0000000641517c23 */ /* 0x100fe200080108e4 */
[--C-:B------:R-:W-:Y:S01]  /*b1f0*/  FFMA.FTZ R67, R22, UR6, -R228.reuse ;  /* 0x0000000616437c23 */ /* 0x100fe200080108e4 */
[--C-:B------:R-:W-:Y:S01]  /*b200*/  FFMA.FTZ R85, R49, UR6, -R228.reuse ;  /* 0x0000000631557c23 */ /* 0x100fe200080108e4 */
[--C-:B------:R-:W-:Y:S01]  /*b210*/  FFMA.FTZ R84, R48, UR6, -R228.reuse ;  /* 0x0000000630547c23 */ /* 0x100fe200080108e4 */
[----:B------:R-:W5:Y:S01]  /*b220*/  MUFU.EX2 R122, R122 ;  /* 0x0000007a007a7308 */ /* 0x000f620000000800 */
[--C-:B------:R-:W-:Y:S01]  /*b230*/  FFMA.FTZ R78, R50, UR6, -R228.reuse ;  /* 0x00000006324e7c23 */ /* 0x100fe200080108e4 */
[--C-:B------:R-:W-:Y:S01]  /*b240*/  FFMA.FTZ R77, R51, UR6, -R228.reuse ;  /* 0x00000006334d7c23 */ /* 0x100fe200080108e4 */
[--C-:B------:R-:W-:Y:S01]  /*b250*/  FFMA.FTZ R76, R46, UR6, -R228.reuse ;  /* 0x000000062e4c7c23 */ /* 0x100fe200080108e4 */
[--C-:B------:R-:W-:Y:S01]  /*b260*/  FFMA.FTZ R69, R26, UR6, -R228.reuse ;  /* 0x000000061a457c23 */ /* 0x100fe200080108e4 */
[--C-:B------:R-:W-:Y:S01]  /*b270*/  FFMA.FTZ R68, R27, UR6, -R228.reuse ;  /* 0x000000061b447c23 */ /* 0x100fe200080108e4 */
[----:B----4-:R-:W-:Y:S01]  /*b280*/  F2FP.BF16.F32.PACK_AB R48, R169, R185 ;  /* 0x000000b9a930723e */ /* 0x010fe200000010ff */
[-C--:B--2---:R-:W-:Y:S01]  /*b290*/  FMUL.FTZ R44, R144, R36.reuse ;  /* 0x00000024902c7220 */ /* 0x084fe20000410000 */
[----:B------:R-:W-:Y:S01]  /*b2a0*/  MUFU.EX2 R117, R117 ;  /* 0x0000007500757308 */ /* 0x000fe20000000800 */
[----:B------:R-:W-:Y:S01]  /*b2b0*/  F2FP.BF16.F32.PACK_AB R50, R119, R123 ;  /* 0x0000007b7732723e */ /* 0x000fe200000010ff */
[-C--:B------:R-:W-:Y:S01]  /*b2c0*/  FMUL.FTZ R45, R145, R36.reuse ;  /* 0x00000024912d7220 */ /* 0x080fe20000410000 */
[-C--:B------:R-:W-:Y:S01]  /*b2d0*/  FMUL.FTZ R148, R148, R36.reuse ;  /* 0x0000002494947220 */ /* 0x080fe20000410000 */
[-C--:B------:R-:W-:Y:S01]  /*b2e0*/  FMUL.FTZ R149, R149, R36.reuse ;  /* 0x0000002495957220 */ /* 0x080fe20000410000 */
[-C--:B------:R-:W-:Y:S01]  /*b2f0*/  FMUL.FTZ R132, R132, R36.reuse ;  /* 0x0000002484847220 */ /* 0x080fe20000410000 */
[----:B-1----:R-:W-:Y:S01]  /*b300*/  FMNMX.FTZ R39, R39, R7, !PT ;  /* 0x0000000727277209 */ /* 0x002fe20007810000 */
[----:B------:R-:W-:Y:S01]  /*b310*/  FMUL.FTZ R133, R133, R36 ;  /* 0x0000002485857220 */ /* 0x000fe20000410000 */
[----:B------:R-:W1:Y:S01]  /*b320*/  MUFU.EX2 R116, R116 ;  /* 0x0000007400747308 */ /* 0x000e620000000800 */
[----:B-----5:R-:W-:Y:S01]  /*b330*/  F2FP.BF16.F32.PACK_AB R49, R122, R167 ;  /* 0x000000a77a31723e */ /* 0x020fe200000010ff */
[--C-:B------:R-:W-:Y:S01]  /*b340*/  FFMA.FTZ R224, R224, UR6, -R228.reuse ;  /* 0x00000006e0e07c23 */ /* 0x100fe200080108e4 */
[----:B---3--:R-:W-:Y:S01]  /*b350*/  FMNMX.FTZ R38, R38, R6, !PT ;  /* 0x0000000626267209 */ /* 0x008fe20007810000 */
[C---:B------:R-:W-:Y:S01]  /*b360*/  FMUL.FTZ R184, R39.reuse, UR6 ;  /* 0x0000000627b87c20 */ /* 0x040fe20008410000 */
[----:B------:R-:W-:Y:S01]  /*b370*/  FSETP.NEU.FTZ.AND P2, PT, R39, -INF , PT ;  /* 0xff8000002700780b */ /* 0x000fe20003f5d000 */
[--C-:B------:R-:W-:Y:S01]  /*b380*/  FFMA.FTZ R220, R220, UR6, -R228.reuse ;  /* 0x00000006dcdc7c23 */ /* 0x100fe200080108e4 */
[--C-:B------:R-:W-:Y:S01]  /*b390*/  FFMA.FTZ R223, R223, UR6, -R228.reuse ;  /* 0x00000006dfdf7c23 */ /* 0x100fe200080108e4 */
[----:B------:R-:W2:Y:S01]  /*b3a0*/  SHFL.BFLY PT, R6, R38, 0x1, 0x1f ;  /* 0x0c201f0026067f89 */ /* 0x000ea200000e0000 */
[----:B------:R-:W-:Y:S01]  /*b3b0*/  FSEL R184, R184, RZ, P2 ;  /* 0x000000ffb8b87208 */ /* 0x000fe20001000000 */
[----:B------:R-:W-:Y:S01]  /*b3c0*/  MUFU.EX2 R112, R112 ;  /* 0x0000007000707308 */ /* 0x000fe20000000800 */
[--C-:B------:R-:W-:Y:S01]  /*b3d0*/  FFMA.FTZ R226, R226, UR6, -R228.reuse ;  /* 0x00000006e2e27c23 */ /* 0x100fe200080108e4 */
[--C-:B------:R-:W-:Y:S01]  /*b3e0*/  FFMA.FTZ R222, R222, UR6, -R228.reuse ;  /* 0x00000006dede7c23 */ /* 0x100fe200080108e4 */
[----:B------:R-:W-:Y:S01]  /*b3f0*/  FFMA.FTZ R225, R225, UR6, -R228 ;  /* 0x00000006e1e17c23 */ /* 0x000fe200080108e4 */
[--C-:B------:R-:W-:Y:S01]  /*b400*/  FFMA.FTZ R115, R28, UR6, -R184.reuse ;  /* 0x000000061c737c23 */ /* 0x100fe200080108b8 */
[--C-:B------:R-:W-:Y:S01]  /*b410*/  FFMA.FTZ R66, R29, UR6, -R184.reuse ;  /* 0x000000061d427c23 */ /* 0x100fe200080108b8 */
[--C-:B------:R-:W-:Y:S01]  /*b420*/  FFMA.FTZ R166, R20, UR6, -R184.reuse ;  /* 0x0000000614a67c23 */ /* 0x100fe200080108b8 */
[----:B------:R-:W3:Y:S01]  /*b430*/  LDSM.16.MT88.4 R28, [R190+0x4000] ;  /* 0x00400000be1c783b */ /* 0x000ee20000004200 */
[--C-:B------:R-:W-:Y:S01]  /*b440*/  FFMA.FTZ R121, R17, UR6, -R184.reuse ;  /* 0x0000000611797c23 */ /* 0x100fe200080108b8 */
[--C-:B------:R-:W-:Y:S01]  /*b450*/  FFMA.FTZ R114, R21, UR6, -R184.reuse ;  /* 0x0000000615727c23 */ /* 0x100fe200080108b8 */
[--C-:B------:R-:W-:Y:S01]  /*b460*/  FFMA.FTZ R64, R12, UR6, -R184.reuse ;  /* 0x000000060c407c23 */ /* 0x100fe200080108b8 */
[----:B------:R-:W-:Y:S01]  /*b470*/  FSEL R12, R60, RZ, P3 ;  /* 0x000000ff3c0c7208 */ /* 0x000fe20001800000 */
[----:B------:R-:W-:Y:S01]  /*b480*/  MUFU.EX2 R166, R166 ;  /* 0x000000a600a67308 */ /* 0x000fe20000000800 */
[--C-:B------:R-:W-:Y:S01]  /*b490*/  FFMA.FTZ R65, R25, UR6, -R184.reuse ;  /* 0x0000000619417c23 */ /* 0x100fe200080108b8 */
[----:B------:R-:W-:Y:S01]  /*b4a0*/  FFMA.FTZ R63, R9, UR6, -R184 ;  /* 0x00000006093f7c23 */ /* 0x000fe200080108b8 */
[----:B-1----:R-:W-:Y:S01]  /*b4b0*/  F2FP.BF16.F32.PACK_AB R51, R116, R117 ;  /* 0x000000757433723e */ /* 0x002fe200000010ff */
[----:B------:R-:W-:Y:S01]  /*b4c0*/  FADD.FTZ R3, R3, -R12 ;  /* 0x8000000c03037221 */ /* 0x000fe20000010000 */
[----:B------:R-:W-:Y:S01]  /*b4d0*/  FMUL.FTZ R25, R161, R36 ;  /* 0x00000024a1197220 */ /* 0x000fe20000410000 */
[--C-:B------:R-:W-:Y:S01]  /*b4e0*/  FFMA.FTZ R230, R230, UR6, -R184.reuse ;  /* 0x00000006e6e67c23 */ /* 0x100fe200080108b8 */
[--C-:B------:R-:W-:Y:S01]  /*b4f0*/  FFMA.FTZ R233, R233, UR6, -R184.reuse ;  /* 0x00000006e9e97c23 */ /* 0x100fe200080108b8 */
[----:B------:R-:W1:Y:S01]  /*b500*/  MUFU.EX2 R121, R121 ;  /* 0x0000007900797308 */ /* 0x000e620000000800 */
[----:B------:R-:W-:Y:S01]  /*b510*/  FMUL.FTZ R3, R3, UR6 ;  /* 0x0000000603037c20 */ /* 0x000fe20008410000 */
        /* <DEDUP_REMOVED lines=12> */
[--C-:B------:R-:W-:Y:S01]  /*b5e0*/  FFMA.FTZ R243, R243, UR6, -R184.reuse ;  /* 0x00000006f3f37c23 */ /* 0x100fe200080108b8 */
[----:B------:R-:W-:Y:S01]  /*b5f0*/  FFMA.FTZ R242, R242, UR6, -R184 ;  /* 0x00000006f2f27c23 */ /* 0x000fe200080108b8 */
[----:B------:R-:W2:Y:S01]  /*b600*/  MUFU.EX2 R114, R114 ;  /* 0x0000007200727308 */ /* 0x000ea20000000800 */
[--C-:B------:R-:W-:Y:S01]  /*b610*/  FFMA.FTZ R164, R5, UR6, -R165.reuse ;  /* 0x0000000605a47c23 */ /* 0x100fe200080108a5 */
[----:B------:R-:W-:Y:S01]  /*b620*/  FSEL R5, R39, RZ, P2 ;  /* 0x000000ff27057208 */ /* 0x000fe20001000000 */
[--C-:B------:R-:W-:Y:S01]  /*b630*/  FFMA.FTZ R120, R16, UR6, -R165.reuse ;  /* 0x0000000610787c23 */ /* 0x100fe200080108a5 */
[--C-:B------:R-:W-:Y:S01]  /*b640*/  FFMA.FTZ R113, R13, UR6, -R165.reuse ;  /* 0x000000060d717c23 */ /* 0x100fe200080108a5 */
[--C-:B------:R-:W-:Y:S01]  /*b650*/  FFMA.FTZ R125, R32, UR6, -R165.reuse ;  /* 0x00000006207d7c23 */ /* 0x100fe200080108a5 */
[----:B------:R-:W-:Y:S01]  /*b660*/  FFMA.FTZ R126, R40, UR6, -R165 ;  /* 0x00000006287e7c23 */ /* 0x000fe200080108a5 */
[----:B------:R-:W-:Y:S01]  /*b670*/  FADD.FTZ R5, R2, -R5 ;  /* 0x8000000502057221 */ /* 0x000fe20000010000 */
[--C-:B------:R-:W-:Y:S01]  /*b680*/  FFMA.FTZ R2, R4, UR6, -R165.reuse ;  /* 0x0000000604027c23 */ /* 0x100fe200080108a5 */
[----:B------:R-:W-:Y:S01]  /*b690*/  FSEL R4, R38, RZ, P1 ;  /* 0x000000ff26047208 */ /* 0x000fe20000800000 */
[----:B------:R-:W-:Y:S01]  /*b6a0*/  MUFU.EX2 R164, R164 ;  /* 0x000000a400a47308 */ /* 0x000fe20000000800 */
[----:B------:R-:W-:Y:S01]  /*b6b0*/  FMUL.FTZ R5, R5, UR6 ;  /* 0x0000000605057c20 */ /* 0x000fe20008410000 */
[----:B------:R-:W-:Y:S01]  /*b6c0*/  LDSM.16.MT88.4 R32, [R190+0x4400] ;  /* 0x00440000be20783b */ /* 0x000fe20000004200 */
[--C-:B------:R-:W-:Y:S01]  /*b6d0*/  FFMA.FTZ R62, R8, UR6, -R165.reuse ;  /* 0x00000006083e7c23 */ /* 0x100fe200080108a5 */
[----:B------:R-:W-:Y:S01]  /*b6e0*/  FADD.FTZ R4, R0, -R4 ;  /* 0x8000000400047221 */ /* 0x000fe20000010000 */
[--C-:B------:R-:W-:Y:S01]  /*b6f0*/  FFMA.FTZ R124, R24, UR6, -R165.reuse ;  /* 0x00000006187c7c23 */ /* 0x100fe200080108a5 */
[----:B------:R-:W-:Y:S01]  /*b700*/  LDSM.16.MT88.4 R40, [R188+0x4400] ;  /* 0x00440000bc28783b */ /* 0x000fe20000004200 */
[----:B-1----:R-:W-:Y:S01]  /*b710*/  F2FP.BF16.F32.PACK_AB R20, R121, R166 ;  /* 0x000000a67914723e */ /* 0x002fe200000010ff */
[----:B------:R1:W4:Y:S01]  /*b720*/  MUFU.EX2 R170, R5 ;  /* 0x0000000500aa7308 */ /* 0x0003220000000800 */
[----:B------:R-:W-:Y:S01]  /*b730*/  FMUL.FTZ R0, R4, UR6 ;  /* 0x0000000604007c20 */ /* 0x000fe20008410000 */
[----:B--2---:R-:W-:Y:S01]  /*b740*/  F2FP.BF16.F32.PACK_AB R22, R114, R115 ;  /* 0x000000737216723e */ /* 0x004fe200000010ff */
[----:B------:R-:W-:Y:S01]  /*b750*/  FMUL.FTZ R24, R160, R36 ;  /* 0x00000024a0187220 */ /* 0x000fe20000410000 */
[--C-:B------:R-:W-:Y:S01]  /*b760*/  FFMA.FTZ R176, R54, UR6, -R165.reuse ;  /* 0x0000000636b07c23 */ /* 0x100fe200080108a5 */
[--C-:B------:R-:W-:Y:S01]  /*b770*/  FFMA.FTZ R175, R53, UR6, -R165.reuse ;  /* 0x0000000635af7c23 */ /* 0x100fe200080108a5 */
[--C-:B------:R-:W-:Y:S01]  /*b780*/  FFMA.FTZ R180, R52, UR6, -R165.reuse ;  /* 0x0000000634b47c23 */ /* 0x100fe200080108a5 */
[--C-:B------:R-:W-:Y:S01]  /*b790*/  FFMA.FTZ R183, R183, UR6, -R165.reuse ;  /* 0x00000006b7b77c23 */ /* 0x100fe200080108a5 */
[----:B------:R-:W2:Y:S01]  /*b7a0*/  MUFU.EX2 R120, R120 ;  /* 0x0000007800787308 */ /* 0x000ea20000000800 */
        /* <DEDUP_REMOVED lines=8> */
[----:B-1----:R-:W1:Y:S01]  /*b830*/  LDSM.16.MT88.4 R4, [R188+0x4000] ;  /* 0x00400000bc04783b */ /* 0x002e620000004200 */
[-C--:B----4-:R-:W-:Y:S01]  /*b840*/  FMUL.FTZ R8, R156, R170.reuse ;  /* 0x000000aa9c087220 */ /* 0x090fe20000410000 */
[-C--:B------:R-:W-:Y:S01]  /*b850*/  FMUL.FTZ R9, R157, R170.reuse ;  /* 0x000000aa9d097220 */ /* 0x080fe20000410000 */
[-C--:B------:R-:W-:Y:S01]  /*b860*/  FMUL.FTZ R12, R152, R170.reuse ;  /* 0x000000aa980c7220 */ /* 0x080fe20000410000 */
[-C--:B------:R-:W-:Y:S01]  /*b870*/  FMUL.FTZ R13, R153, R170.reuse ;  /* 0x000000aa990d7220 */ /* 0x080fe20000410000 */
[-C--:B------:R-:W-:Y:S01]  /*b880*/  FMUL.FTZ R16, R140, R170.reuse ;  /* 0x000000aa8c107220 */ /* 0x080fe20000410000 */
[----:B------:R-:W-:Y:S01]  /*b890*/  FMUL.FTZ R17, R141, R170 ;  /* 0x000000aa8d117220 */ /* 0x000fe20000410000 */
[----:B------:R-:W4:Y:S01]  /*b8a0*/  MUFU.EX2 R2, R2 ;  /* 0x0000000200027308 */ /* 0x000f220000000800 */
[----:B--2---:R-:W-:Y:S01]  /*b8b0*/  F2FP.BF16.F32.PACK_AB R21, R120, R164 ;  /* 0x000000a47815723e */ /* 0x004fe200000010ff */
[-C--:B------:R-:W-:Y:S01]  /*b8c0*/  FMUL.FTZ R136, R136, R170.reuse ;  /* 0x000000aa88887220 */ /* 0x080fe20000410000 */
[----:B------:R-:W-:Y:S01]  /*b8d0*/  FMUL.FTZ R137, R137, R170 ;  /* 0x000000aa89897220 */ /* 0x000fe20000410000 */
[----:B------:R-:W-:Y:S01]  /*b8e0*/  MOV R156, R174 ;  /* 0x000000ae009c7202 */ /* 0x000fe20000000f00 */
[--C-:B------:R-:W-:Y:S01]  /*b8f0*/  FFMA.FTZ R174, R55, UR6, -R184.reuse ;  /* 0x0000000637ae7c23 */ /* 0x100fe200080108b8 */
[----:B------:R-:W-:Y:S01]  /*b900*/  MOV R157, R173 ;  /* 0x000000ad009d7202 */ /* 0x000fe20000000f00 */
[----:B------:R-:W-:Y:S01]  /*b910*/  LDSM.16.MT88.4 R52, [R188+0x4800] ;  /* 0x00480000bc34783b */ /* 0x000fe20000004200 */
[----:B------:R-:W2:Y:S01]  /*b920*/  MUFU.EX2 R0, R0 ;  /* 0x0000000000007308 */ /* 0x000ea20000000800 */
[----:B------:R-:W-:Y:S01]  /*b930*/  MOV R152, R171 ;  /* 0x000000ab00987202 */ /* 0x000fe20000000f00 */
[--C-:B------:R-:W-:Y:S01]  /*b940*/  FFMA.FTZ R171, R58, UR6, -R184.reuse ;  /* 0x000000063aab7c23 */ /* 0x100fe200080108b8 */
[--C-:B------:R-:W-:Y:S01]  /*b950*/  FFMA.FTZ R173, R56, UR6, -R184.reuse ;  /* 0x0000000638ad7c23 */ /* 0x100fe200080108b8 */
[----:B------:R-:W-:Y:S01]  /*b960*/  F2FP.BF16.F32.PACK_AB R56, R112, R118 ;  /* 0x000000767038723e */ /* 0x000fe200000010ff */
[--C-:B------:R-:W-:Y:S01]  /*b970*/  FFMA.FTZ R235, R235, UR6, -R165.reuse ;  /* 0x00000006ebeb7c23 */ /* 0x100fe200080108a5 */
[--C-:B------:R-:W-:Y:S01]  /*b980*/  FFMA.FTZ R234, R234, UR6, -R165.reuse ;  /* 0x00000006eaea7c23 */ /* 0x100fe200080108a5 */
[--C-:B------:R-:W-:Y:S01]  /*b990*/  FFMA.FTZ R232, R232, UR6, -R165.reuse ;  /* 0x00000006e8e87c23 */ /* 0x100fe200080108a5 */
[----:B------:R-:W5:Y:S01]  /*b9a0*/  MUFU.EX2 R3, R3 ;  /* 0x0000000300037308 */ /* 0x000f620000000800 */
[----:B----4-:R-:W-:Y:S01]  /*b9b0*/  F2FP.BF16.F32.PACK_AB R23, R2, R113 ;  /* 0x000000710217723e */ /* 0x010fe200000010ff */
[--C-:B------:R-:W-:Y:S01]  /*b9c0*/  FFMA.FTZ R229, R229, UR6, -R184.reuse ;  /* 0x00000006e5e57c23 */ /* 0x100fe200080108b8 */
[----:B------:R-:W-:Y:S01]  /*b9d0*/  FFMA.FTZ R231, R231, UR6, -R184 ;  /* 0x00000006e7e77c23 */ /* 0x000fe200080108b8 */
[--C-:B------:R-:W-:Y:S01]  /*b9e0*/  FFMA.FTZ R221, R221, UR6, -R165.reuse ;  /* 0x00000006dddd7c23 */ /* 0x100fe200080108a5 */
[--C-:B------:R-:W-:Y:S01]  /*b9f0*/  FFMA.FTZ R186, R186, UR6, -R165.reuse ;  /* 0x00000006baba7c23 */ /* 0x100fe200080108a5 */
[--C-:B------:R-:W-:Y:S01]  /*ba00*/  FFMA.FTZ R177, R177, UR6, -R165.reuse ;  /* 0x00000006b1b17c23 */ /* 0x100fe200080108a5 */
[----:B------:R-:W-:Y:S01]  /*ba10*/  FFMA.FTZ R227, R227, UR6, -R228 ;  /* 0x00000006e3e37c23 */ /* 0x000fe200080108e4 */
[----:B------:R-:W4:Y:S01]  /*ba20*/  MUFU.EX2 R66, R66 ;  /* 0x0000004200427308 */ /* 0x000f220000000800 */
[-C--:B--2---:R-:W-:Y:S01]  /*ba30*/  FMUL.FTZ R10, R158, R0.reuse ;  /* 0x000000009e0a7220 */ /* 0x084fe20000410000 */
[-C--:B------:R-:W-:Y:S01]  /*ba40*/  FMUL.FTZ R11, R159, R0.reuse ;  /* 0x000000009f0b7220 */ /* 0x080fe20000410000 */
[-C--:B------:R-:W-:Y:S01]  /*ba50*/  FMUL.FTZ R14, R154, R0.reuse ;  /* 0x000000009a0e7220 */ /* 0x080fe20000410000 */
[-C--:B------:R-:W-:Y:S01]  /*ba60*/  FMUL.FTZ R15, R155, R0.reuse ;  /* 0x000000009b0f7220 */ /* 0x080fe20000410000 */
[-C--:B------:R-:W-:Y:S01]  /*ba70*/  FMUL.FTZ R18, R142, R0.reuse ;  /* 0x000000008e127220 */ /* 0x080fe20000410000 */
[-C--:B------:R-:W-:Y:S01]  /*ba80*/  FMUL.FTZ R19, R143, R0.reuse ;  /* 0x000000008f137220 */ /* 0x080fe20000410000 */
[-C--:B------:R-:W-:Y:S01]  /*ba90*/  FMUL.FTZ R138, R138, R0.reuse ;  /* 0x000000008a8a7220 */ /* 0x080fe20000410000 */
[----:B------:R-:W-:Y:S01]  /*baa0*/  FMUL.FTZ R139, R139, R0 ;  /* 0x000000008b8b7220 */ /* 0x000fe20000410000 */
[----:B------:R-:W2:Y:S01]  /*bab0*/  MUFU.EX2 R65, R65 ;  /* 0x0000004100417308 */ /* 0x000ea20000000800 */
[C---:B---3--:R-:W-:Y:S01]  /*bac0*/  HMMA.16816.F32.BF16 R8, R20.reuse, R28, R8 ;  /* 0x0000001c1408723c */ /* 0x048fe20000041808 */
[-C--:B-----5:R-:W-:Y:S01]  /*bad0*/  FMUL.FTZ R26, R162, R3.reuse ;  /* 0x00000003a21a7220 */ /* 0x0a0fe20000410000 */
[-C--:B------:R-:W-:Y:S01]  /*bae0*/  FMUL.FTZ R27, R163, R3.reuse ;  /* 0x00000003a31b7220 */ /* 0x080fe20000410000 */
[-C--:B------:R-:W-:Y:S01]  /*baf0*/  FMUL.FTZ R46, R146, R3.reuse ;  /* 0x00000003922e7220 */ /* 0x080fe20000410000 */
[-C--:B------:R-:W-:Y:S01]  /*bb00*/  FMUL.FTZ R47, R147, R3.reuse ;  /* 0x00000003932f7220 */ /* 0x080fe20000410000 */
[-C--:B------:R-:W-:Y:S01]  /*bb10*/  FMUL.FTZ R150, R150, R3.reuse ;  /* 0x0000000396967220 */ /* 0x080fe20000410000 */
[-C--:B------:R-:W-:Y:S01]  /*bb20*/  FMUL.FTZ R151, R151, R3.reuse ;  /* 0x0000000397977220 */ /* 0x080fe20000410000 */
[----:B------:R-:W3:Y:S01]  /*bb30*/  MUFU.EX2 R64, R64 ;  /* 0x0000004000407308 */ /* 0x000ee20000000800 */
[C---:B------:R-:W-:Y:S01]  /*bb40*/  HMMA.16816.F32.BF16 R12, R20.reuse, R30, R12 ;  /* 0x0000001e140c723c */ /* 0x040fe2000004180c */
[-C--:B------:R-:W-:Y:S01]  /*bb50*/  FMUL.FTZ R134, R134, R3.reuse ;  /* 0x0000000386867220 */ /* 0x080fe20000410000 */
[----:B------:R-:W-:Y:S01]  /*bb60*/  FMUL.FTZ R135, R135, R3 ;  /* 0x0000000387877220 */ /* 0x000fe20000410000 */
[----:B------:R-:W-:Y:S01]  /*bb70*/  MOV R158, R172 ;  /* 0x000000ac009e7202 */ /* 0x000fe20000000f00 */
[----:B------:R-:W-:Y:S01]  /*bb80*/  FFMA.FTZ R172, R57, UR6, -R184 ;  /* 0x0000000639ac7c23 */ /* 0x000fe200080108b8 */
[----:B------:R-:W-:Y:S01]  /*bb90*/  MOV R159, R131 ;  /* 0x00000083009f7202 */ /* 0x000fe20000000f00 */
[----:B------:R-:W-:Y:S01]  /*bba0*/  FFMA.FTZ R131, R59, UR6, -R228 ;  /* 0x000000063b837c23 */ /* 0x000fe200080108e4 */
[----:B------:R-:W-:Y:S01]  /*bbb0*/  MUFU.EX2 R63, R63 ;  /* 0x0000003f003f7308 */ /* 0x000fe20000000800 */
[C---:B-1----:R-:W-:Y:S01]  /*bbc0*/  HMMA.16816.F32.BF16 R16, R20.reuse, R4, R16 ;  /* 0x000000041410723c */ /* 0x042fe20000041810 */
[--C-:B------:R-:W-:Y:S01]  /*bbd0*/  FFMA.FTZ R181, R181, UR6, -R184.reuse ;  /* 0x00000006b5b57c23 */ /* 0x100fe200080108b8 */
[----:B------:R-:W-:Y:S01]  /*bbe0*/  FFMA.FTZ R182, R182, UR6, -R184 ;  /* 0x00000006b6b67c23 */ /* 0x000fe200080108b8 */
[--C-:B------:R-:W-:Y:S01]  /*bbf0*/  FFMA.FTZ R127, R127, UR6, -R165.reuse ;  /* 0x000000067f7f7c23 */ /* 0x100fe200080108a5 */
[----:B------:R-:W-:Y:S01]  /*bc00*/  FFMA.FTZ R130, R130, UR6, -R165 ;  /* 0x0000000682827c23 */ /* 0x000fe200080108a5 */
[----:B------:R-:W-:Y:S01]  /*bc10*/  FFMA.FTZ R0, R217, R0, R164 ;  /* 0x00000000d9007223 */ /* 0x000fe200000100a4 */
[----:B------:R-:W-:Y:S01]  /*bc20*/  FFMA.FTZ R36, R244, R36, R185 ;  /* 0x00000024f4247223 */ /* 0x000fe200000100b9 */
[----:B------:R-:W-:Y:S01]  /*bc30*/  MUFU.EX2 R62, R62 ;  /* 0x0000003e003e7308 */ /* 0x000fe20000000800 */
[----:B------:R-:W-:Y:S01]  /*bc40*/  HMMA.16816.F32.BF16 R20, R20, R6, R136 ;  /* 0x000000061414723c */ /* 0x000fe20000041888 */
[----:B------:R-:W-:Y:S01]  /*bc50*/  FFMA.FTZ R3, R219, R3, R167 ;  /* 0x00000003db037223 */ /* 0x000fe200000100a7 */
[----:B------:R-:W-:Y:S01]  /*bc60*/  FFMA.FTZ R166, R218, R170, R166 ;  /* 0x000000aadaa67223 */ /* 0x000fe200000100a6 */
[----:B------:R-:W-:Y:S01]  /*bc70*/  FADD.FTZ R36, R169, R36 ;  /* 0x00000024a9247221 */ /* 0x000fe20000010000 */
[----:B------:R-:W-:Y:S01]  /*bc80*/  FADD.FTZ R0, R120, R0 ;  /* 0x0000000078007221 */ /* 0x000fe20000010000 */
[----:B------:R-:W-:Y:S01]  /*bc90*/  FADD.FTZ R3, R122, R3 ;  /* 0x000000037a037221 */ /* 0x000fe20000010000 */
[----:B------:R-:W-:Y:S01]  /*bca0*/  FADD.FTZ R166, R121, R166 ;  /* 0x000000a679a67221 */ /* 0x000fe20000010000 */
[----:B------:R-:W1:Y:S01]  /*bcb0*/  MUFU.EX2 R124, R124 ;  /* 0x0000007c007c7308 */ /* 0x000e620000000800 */
[C---:B------:R-:W-:Y:S01]  /*bcc0*/  HMMA.16816.F32.BF16 R24, R48.reuse, R28, R24 ;  /* 0x0000001c3018723c */ /* 0x040fe20000041818 */
[----:B------:R-:W-:Y:S01]  /*bcd0*/  FADD.FTZ R36, R123, R36 ;  /* 0x000000247b247221 */ /* 0x000fe20000010000 */
[----:B------:R-:W-:Y:S01]  /*bce0*/  FADD.FTZ R3, R117, R3 ;  /* 0x0000000375037221 */ /* 0x000fe20000010000 */
[----:B------:R-:W-:Y:S01]  /*bcf0*/  FADD.FTZ R166, R115, R166 ;  /* 0x000000a673a67221 */ /* 0x000fe20000010000 */
[----:B------:R-:W-:Y:S01]  /*bd00*/  FADD.FTZ R0, R113, R0 ;  /* 0x0000000071007221 */ /* 0x000fe20000010000 */
[----:B------:R-:W-:Y:S01]  /*bd10*/  FADD.FTZ R36, R119, R36 ;  /* 0x0000002477247221 */ /* 0x000fe20000010000 */
[----:B------:R-:W-:Y:S01]  /*bd20*/  FADD.FTZ R116, R116, R3 ;  /* 0x0000000374747221 */ /* 0x000fe20000010000 */
[----:B------:R-:W-:Y:S01]  /*bd30*/  MUFU.EX2 R125, R125 ;  /* 0x0000007d007d7308 */ /* 0x000fe20000000800 */
[----:B------:R-:W-:Y:S01]  /*bd40*/  HMMA.16816.F32.BF16 R44, R48, R4, R44 ;  /* 0x00000004302c723c */ /* 0x000fe2000004182c */
[----:B------:R-:W-:Y:S01]  /*bd50*/  FADD.FTZ R114, R114, R166 ;  /* 0x000000a672727221 */ /* 0x000fe20000010000 */
[----:B------:R-:W-:Y:S01]  /*bd60*/  FADD.FTZ R118, R118, R36 ;  /* 0x0000002476767221 */ /* 0x000fe20000010000 */
[----:B------:R-:W-:-:S02]  /*bd70*/  MOV R3, R60 ;  /* 0x0000003c00037202 */ /* 0x000fc40000000f00 */
[----:B----4-:R-:W-:Y:S01]  /*bd80*/  FADD.FTZ R114, R66, R114 ;  /* 0x0000007242727221 */ /* 0x010fe20000010000 */
[----:B------:R-:W-:Y:S01]  /*bd90*/  FADD.FTZ R118, R112, R118 ;  /* 0x0000007670767221 */ /* 0x000fe20000010000 */
[----:B------:R-:W4:Y:S01]  /*bda0*/  MUFU.EX2 R126, R126 ;  /* 0x0000007e007e7308 */ /* 0x000f220000000800 */
[C---:B------:R-:W-:Y:S01]  /*bdb0*/  HMMA.16816.F32.BF16 R28, R48.reuse, R30, R148 ;  /* 0x0000001e301c723c */ /* 0x040fe20000041894 */
[----:B------:R-:W-:Y:S01]  /*bdc0*/  LDSM.16.MT88.4 R148, [R190+0x5c00] ;  /* 0x005c0000be94783b */ /* 0x000fe20000004200 */
[C---:B--2---:R-:W-:Y:S01]  /*bdd0*/  FADD.FTZ R114, R65.reuse, R114 ;  /* 0x0000007241727221 */ /* 0x044fe20000010000 */
[----:B------:R-:W-:Y:S02]  /*bde0*/  MOV R36, R61 ;  /* 0x0000003d00247202 */ /* 0x000fe40000000f00 */
[----:B------:R-:W-:Y:S01]  /*bdf0*/  @P0 MOV R3, R60 ;  /* 0x0000003c00030202 */ /* 0x000fe20000000f00 */
[----:B---3--:R-:W-:Y:S01]  /*be00*/  FADD.FTZ R114, R64, R114 ;  /* 0x0000007240727221 */ /* 0x008fe20000010000 */
[----:B------:R-:W2:Y:S01]  /*be10*/  MUFU.EX2 R111, R111 ;  /* 0x0000006f006f7308 */ /* 0x000ea20000000800 */
[----:B------:R-:W-:Y:S01]  /*be20*/  HMMA.16816.F32.BF16 R4, R48, R6, R132 ;  /* 0x000000063004723c */ /* 0x000fe20000041884 */
[----:B------:R-:W-:Y:S01]  /*be30*/  F2FP.BF16.F32.PACK_AB R48, R65, R66 ;  /* 0x000000424130723e */ /* 0x000fe200000010ff */
[----:B------:R-:W-:Y:S01]  /*be40*/  FFMA.FTZ R133, R187, UR6, -R228 ;  /* 0x00000006bb857c23 */ /* 0x000fe200080108e4 */
[----:B-1----:R-:W-:Y:S01]  /*be50*/  F2FP.BF16.F32.PACK_AB R49, R124, R62 ;  /* 0x0000003e7c31723e */ /* 0x002fe200000010ff */
[----:B------:R-:W-:Y:S01]  /*be60*/  FFMA.FTZ R187, R195, UR6, -R165 ;  /* 0x00000006c3bb7c23 */ /* 0x000fe200080108a5 */
[C---:B------:R-:W-:Y:S01]  /*be70*/  F2FP.BF16.F32.PACK_AB R50, R63.reuse, R64 ;  /* 0x000000403f32723e */ /* 0x040fe200000010ff */
[----:B------:R-:W-:Y:S01]  /*be80*/  FADD.FTZ R114, R63, R114 ;  /* 0x000000723f727221 */ /* 0x000fe20000010000 */
[----:B------:R-:W1:Y:S01]  /*be90*/  MUFU.EX2 R110, R110 ;  /* 0x0000006e006e7308 */ /* 0x000e620000000800 */
[----:B----4-:R-:W-:-:S02]  /*bea0*/  F2FP.BF16.F32.PACK_AB R51, R126, R125 ;  /* 0x0000007d7e33723e */ /* 0x010fc400000010ff */
[----:B------:R-:W-:-:S05]  /*beb0*/  @P0 MOV R36, R61 ;  /* 0x0000003d00240202 */ /* 0x000fca0000000f00 */
[----:B------:R-:W-:Y:S01]  /*bec0*/  HMMA.16816.F32.BF16 R8, R48, R32, R8 ;  /* 0x000000203008723c */ /* 0x000fe20000041808 */
[----:B------:R-:W3:Y:S01]  /*bed0*/  MUFU.EX2 R85, R85 ;  /* 0x0000005500557308 */ /* 0x000ee20000000800 */
[----:B--2---:R-:W-:-:S06]  /*bee0*/  FADD.FTZ R118, R111, R118 ;  /* 0x000000766f767221 */ /* 0x004fcc0000010000 */
[----:B------:R-:W-:Y:S01]  /*bef0*/  HMMA.16816.F32.BF16 R12, R48, R34, R12 ;  /* 0x00000022300c723c */ /* 0x000fe2000004180c */
[----:B------:R-:W2:Y:S01]  /*bf00*/  MUFU.EX2 R84, R84 ;  /* 0x0000005400547308 */ /* 0x000ea20000000800 */
[C---:B-1----:R-:W-:Y:S01]  /*bf10*/  F2FP.BF16.F32.PACK_AB R58, R110.reuse, R111 ;  /* 0x0000006f6e3a723e */ /* 0x042fe200000010ff */
[----:B------:R-:W-:-:S05]  /*bf20*/  FADD.FTZ R118, R110, R118 ;  /* 0x000000766e767221 */ /* 0x000fca0000010000 */
[----:B------:R-:W-:Y:S01]  /*bf30*/  HMMA.16816.F32.BF16 R16, R48, R40, R16 ;  /* 0x000000283010723c */ /* 0x000fe20000041810 */
[----:B------:R-:W1:Y:S01]  /*bf40*/  MUFU.EX2 R83, R83 ;  /* 0x0000005300537308 */ /* 0x000e620000000800 */
[----:B---3--:R-:W-:-:S06]  /*bf50*/  FADD.FTZ R116, R85, R116 ;  /* 0x0000007455747221 */ /* 0x008fcc0000010000 */
[----:B------:R-:W-:Y:S01]  /*bf60*/  HMMA.16816.F32.BF16 R20, R48, R42, R20 ;  /* 0x0000002a3014723c */ /* 0x000fe20000041814 */
[----:B------:R-:W3:Y:S01]  /*bf70*/  LDSM.16.MT88.4 R48, [R190+0x4800] ;  /* 0x00480000be30783b */ /* 0x000ee20000004200 */
[----:B------:R-:W4:Y:S01]  /*bf80*/  MUFU.EX2 R82, R82 ;  /* 0x0000005200527308 */ /* 0x000f220000000800 */
[C---:B--2---:R-:W-:Y:S01]  /*bf90*/  F2FP.BF16.F32.PACK_AB R57, R84.reuse, R85 ;  /* 0x000000555439723e */ /* 0x044fe200000010ff */
[----:B------:R-:W-:-:S06]  /*bfa0*/  FADD.FTZ R116, R84, R116 ;  /* 0x0000007454747221 */ /* 0x000fcc0000010000 */
[----:B------:R-:W2:Y:S01]  /*bfb0*/  MUFU.EX2 R171, R171 ;  /* 0x000000ab00ab7308 */ /* 0x000ea20000000800 */
[----:B-1----:R-:W-:-:S07]  /*bfc0*/  FADD.FTZ R116, R83, R116 ;  /* 0x0000007453747221 */ /* 0x002fce0000010000 */
[----:B------:R-:W1:Y:S01]  /*bfd0*/  MUFU.EX2 R172, R172 ;  /* 0x000000ac00ac7308 */ /* 0x000e620000000800 */
[C---:B----4-:R-:W-:Y:S01]  /*bfe0*/  F2FP.BF16.F32.PACK_AB R59, R82.reuse, R83 ;  /* 0x00000053523b723e */ /* 0x050fe200000010ff */
[----:B------:R-:W-:-:S06]  /*bff0*/  FADD.FTZ R116, R82, R116 ;  /* 0x0000007452747221 */ /* 0x000fcc0000010000 */
[----:B------:R-:W4:Y:S01]  /*c000*/  MUFU.EX2 R173, R173 ;  /* 0x000000ad00ad7308 */ /* 0x000f220000000800 */
[----:B------:R-:W-:Y:S01]  /*c010*/  HMMA.16816.F32.BF16 R24, R56, R32, R24 ;  /* 0x000000203818723c */ /* 0x000fe20000041818 */
[----:B--2---:R-:W-:-:S06]  /*c020*/  FADD.FTZ R114, R171, R114 ;  /* 0x00000072ab727221 */ /* 0x004fcc0000010000 */
[----:B------:R-:W2:Y:S01]  /*c030*/  MUFU.EX2 R174, R174 ;  /* 0x000000ae00ae7308 */ /* 0x000ea20000000800 */
[----:B------:R-:W-:Y:S01]  /*c040*/  HMMA.16816.F32.BF16 R28, R56, R34, R28 ;  /* 0x00000022381c723c */ /* 0x000fe2000004181c */
[C---:B-1----:R-:W-:Y:S01]  /*c050*/  F2FP.BF16.F32.PACK_AB R32, R172.reuse, R171 ;  /* 0x000000abac20723e */ /* 0x042fe200000010ff */
[----:B------:R-:W-:-:S05]  /*c060*/  FADD.FTZ R114, R172, R114 ;  /* 0x00000072ac727221 */ /* 0x000fca0000010000 */
[----:B------:R-:W-:Y:S01]  /*c070*/  MUFU.EX2 R176, R176 ;  /* 0x000000b000b07308 */ /* 0x000fe20000000800 */
[----:B------:R-:W-:Y:S01]  /*c080*/  HMMA.16816.F32.BF16 R44, R56, R40, R44 ;  /* 0x00000028382c723c */ /* 0x000fe2000004182c */
[----:B----4-:R-:W-:-:S06]  /*c090*/  FADD.FTZ R114, R173, R114 ;  /* 0x00000072ad727221 */ /* 0x010fcc0000010000 */
[----:B------:R-:W1:Y:S01]  /*c0a0*/  MUFU.EX2 R175, R175 ;  /* 0x000000af00af7308 */ /* 0x000e620000000800 */
[C---:B--2---:R-:W-:Y:S01]  /*c0b0*/  F2FP.BF16.F32.PACK_AB R34, R174.reuse, R173 ;  /* 0x000000adae22723e */ /* 0x044fe200000010ff */
[----:B------:R-:W-:Y:S01]  /*c0c0*/  HMMA.16816.F32.BF16 R4, R56, R42, R4 ;  /* 0x0000002a3804723c */ /* 0x000fe20000041804 */
[----:B------:R-:W-:Y:S01]  /*c0d0*/  LDSM.16.MT88.4 R40, [R188+0x4c00] ;  /* 0x004c0000bc28783b */ /* 0x000fe20000004200 */
[----:B------:R-:W-:-:S04]  /*c0e0*/  FADD.FTZ R114, R174, R114 ;  /* 0x00000072ae727221 */ /* 0x000fc80000010000 */
[----:B------:R-:W-:Y:S08]  /*c0f0*/  MUFU.EX2 R180, R180 ;  /* 0x000000b400b47308 */ /* 0x000ff00000000800 */
[----:B------:R-:W2:Y:S01]  /*c100*/  MUFU.EX2 R183, R183 ;  /* 0x000000b700b77308 */ /* 0x000ea20000000800 */
[----:B-1----:R-:W-:-:S07]  /*c110*/  F2FP.BF16.F32.PACK_AB R33, R175, R176 ;  /* 0x000000b0af21723e */ /* 0x002fce00000010ff */
[----:B------:R-:W1:Y:S08]  /*c120*/  MUFU.EX2 R109, R109 ;  /* 0x0000006d006d7308 */ /* 0x000e700000000800 */
[----:B------:R-:W4:Y:S01]  /*c130*/  MUFU.EX2 R108, R108 ;  /* 0x0000006c006c7308 */ /* 0x000f220000000800 */
[----:B--2---:R-:W-:-:S07]  /*c140*/  F2FP.BF16.F32.PACK_AB R35, R183, R180 ;  /* 0x000000b4b723723e */ /* 0x004fce00000010ff */
[----:B------:R-:W2:Y:S01]  /*c150*/  MUFU.EX2 R107, R107 ;  /* 0x0000006b006b7308 */ /* 0x000ea20000000800 */
[----:B---3--:R-:W-:Y:S01]  /*c160*/  HMMA.16816.F32.BF16 R8, R32, R48, R8 ;  /* 0x000000302008723c */ /* 0x008fe20000041808 */
[----:B-1----:R-:W-:-:S06]  /*c170*/  FADD.FTZ R118, R109, R118 ;  /* 0x000000766d767221 */ /* 0x002fcc0000010000 */
[----:B------:R-:W1:Y:S01]  /*c180*/  MUFU.EX2 R106, R106 ;  /* 0x0000006a006a7308 */ /* 0x000e620000000800 */
[----:B------:R-:W-:Y:S01]  /*c190*/  HMMA.16816.F32.BF16 R12, R32, R50, R12 ;  /* 0x00000032200c723c */ /* 0x000fe2000004180c */
[C---:B----4-:R-:W-:Y:S01]  /*c1a0*/  F2FP.BF16.F32.PACK_AB R56, R108.reuse, R109 ;  /* 0x0000006d6c38723e */ /* 0x050fe200000010ff */
[----:B------:R-:W-:-:S05]  /*c1b0*/  FADD.FTZ R118, R108, R118 ;  /* 0x000000766c767221 */ /* 0x000fca0000010000 */
[----:B------:R-:W3:Y:S01]  /*c1c0*/  MUFU.EX2 R81, R81 ;  /* 0x0000005100517308 */ /* 0x000ee20000000800 */
[----:B------:R-:W-:Y:S01]  /*c1d0*/  HMMA.16816.F32.BF16 R16, R32, R52, R16 ;  /* 0x000000342010723c */ /* 0x000fe20000041810 */
[----:B--2---:R-:W-:-:S06]  /*c1e0*/  FADD.FTZ R118, R107, R118 ;  /* 0x000000766b767221 */ /* 0x004fcc0000010000 */
[----:B------:R-:W2:Y:S01]  /*c1f0*/  MUFU.EX2 R80, R80 ;  /* 0x0000005000507308 */ /* 0x000ea20000000800 */
[----:B------:R-:W-:Y:S01]  /*c200*/  HMMA.16816.F32.BF16 R20, R32, R54, R20 ;  /* 0x000000362014723c */ /* 0x000fe20000041814 */
[----:B------:R-:W4:Y:S01]  /*c210*/  LDSM.16.MT88.4 R32, [R190+0x4c00] ;  /* 0x004c0000be20783b */ /* 0x000f220000004200 */
[C---:B-1----:R-:W-:Y:S01]  /*c220*/  F2FP.BF16.F32.PACK_AB R58, R106.reuse, R107 ;  /* 0x0000006b6a3a723e */ /* 0x042fe200000010ff */
[----:B------:R-:W-:-:S04]  /*c230*/  FADD.FTZ R118, R106, R118 ;  /* 0x000000766a767221 */ /* 0x000fc80000010000 */
[----:B------:R-:W1:Y:S01]  /*c240*/  MUFU.EX2 R79, R79 ;  /* 0x0000004f004f7308 */ /* 0x000e620000000800 */
[----:B---3--:R-:W-:-:S07]  /*c250*/  FADD.FTZ R116, R81, R116 ;  /* 0x0000007451747221 */ /* 0x008fce0000010000 */
[----:B------:R-:W3:Y:S01]  /*c260*/  MUFU.EX2 R78, R78 ;  /* 0x0000004e004e7308 */ /* 0x000ee20000000800 */
[C---:B--2---:R-:W-:Y:S01]  /*c270*/  F2FP.BF16.F32.PACK_AB R57, R80.reuse, R81 ;  /* 0x000000515039723e */ /* 0x044fe200000010ff */
[----:B------:R-:W-:-:S06]  /*c280*/  FADD.FTZ R116, R80, R116 ;  /* 0x0000007450747221 */ /* 0x000fcc0000010000 */
[----:B------:R-:W2:Y:S01]  /*c290*/  MUFU.EX2 R230, R230 ;  /* 0x000000e600e67308 */ /* 0x000ea20000000800 */
[----:B-1----:R-:W-:-:S07]  /*c2a0*/  FADD.FTZ R116, R79, R116 ;  /* 0x000000744f747221 */ /* 0x002fce0000010000 */
[----:B------:R-:W1:Y:S01]  /*c2b0*/  MUFU.EX2 R233, R233 ;  /* 0x000000e900e97308 */ /* 0x000e620000000800 */
[C---:B---3--:R-:W-:Y:S01]  /*c2c0*/  F2FP.BF16.F32.PACK_AB R59, R78.reuse, R79 ;  /* 0x0000004f4e3b723e */ /* 0x048fe200000010ff */
[----:B------:R-:W-:-:S06]  /*c2d0*/  FADD.FTZ R116, R78, R116 ;  /* 0x000000744e747221 */ /* 0x000fcc0000010000 */
[----:B------:R-:W-:Y:S01]  /*c2e0*/  HMMA.16816.F32.BF16 R44, R56, R52, R44 ;  /* 0x00000034382c723c */ /* 0x000fe2000004182c */
[----:B------:R-:W-:Y:S01]  /*c2f0*/  FFMA.FTZ R52, R152, UR6, -R184 ;  /* 0x0000000698347c23 */ /* 0x000fe200080108b8 */
[----:B------:R-:W3:Y:S01]  /*c300*/  MUFU.EX2 R236, R236 ;  /* 0x000000ec00ec7308 */ /* 0x000ee20000000800 */
[----:B--2---:R-:W-:-:S05]  /*c310*/  FADD.FTZ R114, R230, R114 ;  /* 0x00000072e6727221 */ /* 0x004fca0000010000 */
[----:B------:R-:W-:Y:S01]  /*c320*/  HMMA.16816.F32.BF16 R24, R56, R48, R24 ;  /* 0x000000303818723c */ /* 0x000fe20000041818 */
[C---:B-1----:R-:W-:Y:S01]  /*c330*/  F2FP.BF16.F32.PACK_AB R48, R233.reuse, R230 ;  /* 0x000000e6e930723e */ /* 0x042fe200000010ff */
[----:B------:R-:W1:Y:S01]  /*c340*/  MUFU.EX2 R237, R237 ;  /* 0x000000ed00ed7308 */ /* 0x000e620000000800 */
[----:B------:R-:W-:-:S05]  /*c350*/  FADD.FTZ R114, R233, R114 ;  /* 0x00000072e9727221 */ /* 0x000fca0000010000 */
[----:B------:R-:W-:Y:S02]  /*c360*/  HMMA.16816.F32.BF16 R28, R56, R50, R28 ;  /* 0x00000032381c723c */ /* 0x000fe4000004181c */
[----:B------:R-:W-:Y:S01]  /*c370*/  MUFU.EX2 R240, R240 ;  /* 0x000000f000f07308 */ /* 0x000fe20000000800 */
[----:B---3--:R-:W-:-:S05]  /*c380*/  FADD.FTZ R114, R236, R114 ;  /* 0x00000072ec727221 */ /* 0x008fca0000010000 */
[----:B------:R-:W-:Y:S02]  /*c390*/  HMMA.16816.F32.BF16 R4, R56, R54, R4 ;  /* 0x000000363804723c */ /* 0x000fe40000041804 */
[----:B------:R-:W2:Y:S01]  /*c3a0*/  MUFU.EX2 R239, R239 ;  /* 0x000000ef00ef7308 */ /* 0x000ea20000000800 */
[C---:B-1----:R-:W-:Y:S01]  /*c3b0*/  F2FP.BF16.F32.PACK_AB R50, R237.reuse, R236 ;  /* 0x000000eced32723e */ /* 0x042fe200000010ff */
[----:B------:R-:W-:-:S06]  /*c3c0*/  FADD.FTZ R114, R237, R114 ;  /* 0x00000072ed727221 */ /* 0x000fcc0000010000 */
[----:B------:R-:W-:Y:S08]  /*c3d0*/  MUFU.EX2 R241, R241 ;  /* 0x000000f100f17308 */ /* 0x000ff00000000800 */
[----:B------:R-:W1:Y:S01]  /*c3e0*/  MUFU.EX2 R245, R245 ;  /* 0x000000f500f57308 */ /* 0x000e620000000800 */
[----:B--2---:R-:W-:-:S07]  /*c3f0*/  F2FP.BF16.F32.PACK_AB R49, R239, R240 ;  /* 0x000000f0ef31723e */ /* 0x004fce00000010ff */
[----:B------:R2:W-:Y:S08]  /*c400*/  MUFU.EX2 R137, R52 ;  /* 0x0000003400897308 */ /* 0x0005f00000000800 */
[----:B------:R-:W3:Y:S01]  /*c410*/  MUFU.EX2 R105, R105 ;  /* 0x0000006900697308 */ /* 0x000ee20000000800 */
[----:B-1----:R-:W-:-:S07]  /*c420*/  F2FP.BF16.F32.PACK_AB R51, R245, R241 ;  /* 0x000000f1f533723e */ /* 0x002fce00000010ff */
[C---:B----4-:R-:W-:Y:S01]  /*c430*/  HMMA.16816.F32.BF16 R8, R48.reuse, R32, R8 ;  /* 0x000000203008723c */ /* 0x050fe20000041808 */
[----:B--2---:R-:W-:Y:S01]  /*c440*/  FFMA.FTZ R52, R159, UR6, -R184 ;  /* 0x000000069f347c23 */ /* 0x004fe200080108b8 */
[----:B------:R-:W1:Y:S06]  /*c450*/  MUFU.EX2 R104, R104 ;  /* 0x0000006800687308 */ /* 0x000e6c0000000800 */
[C---:B------:R-:W-:Y:S01]  /*c460*/  HMMA.16816.F32.BF16 R12, R48.reuse, R34, R12 ;  /* 0x00000022300c723c */ /* 0x040fe2000004180c */
[----:B---3--:R-:W-:Y:S01]  /*c470*/  FADD.FTZ R118, R105, R118 ;  /* 0x0000007669767221 */ /* 0x008fe20000010000 */
[----:B------:R2:W3:Y:S06]  /*c480*/  MUFU.EX2 R132, R52 ;  /* 0x0000003400847308 */ /* 0x0004ec0000000800 */
[----:B------:R-:W-:Y:S02]  /*c490*/  HMMA.16816.F32.BF16 R16, R48, R40, R16 ;  /* 0x000000283010723c */ /* 0x000fe40000041810 */
[----:B------:R-:W4:Y:S01]  /*c4a0*/  MUFU.EX2 R103, R103 ;  /* 0x0000006700677308 */ /* 0x000f220000000800 */
[C---:B-1----:R-:W-:Y:S01]  /*c4b0*/  F2FP.BF16.F32.PACK_AB R56, R104.reuse, R105 ;  /* 0x000000696838723e */ /* 0x042fe200000010ff */
[----:B------:R-:W-:-:S04]  /*c4c0*/  FADD.FTZ R118, R104, R118 ;  /* 0x0000007668767221 */ /* 0x000fc80000010000 */
[----:B------:R-:W-:Y:S01]  /*c4d0*/  HMMA.16816.F32.BF16 R20, R48, R42, R20 ;  /* 0x0000002a3014723c */ /* 0x000fe20000041814 */
[----:B------:R-:W1:Y:S01]  /*c4e0*/  LDSM.16.MT88.4 R48, [R190+0x5000] ;  /* 0x00500000be30783b */ /* 0x000e620000004200 */
[----:B------:R-:W5:Y:S01]  /*c4f0*/  MUFU.EX2 R102, R102 ;  /* 0x0000006600667308 */ /* 0x000f620000000800 */
[----:B--2---:R-:W-:Y:S01]  /*c500*/  FFMA.FTZ R52, R158, UR6, -R184 ;  /* 0x000000069e347c23 */ /* 0x004fe200080108b8 */
[----:B---3--:R-:W-:-:S06]  /*c510*/  MOV R228, R132 ;  /* 0x0000008400e47202 */ /* 0x008fcc0000000f00 */
[----:B------:R2:W3:Y:S01]  /*c520*/  MUFU.EX2 R134, R52 ;  /* 0x0000003400867308 */ /* 0x0004e20000000800 */
[----:B----4-:R-:W-:-:S07]  /*c530*/  FADD.FTZ R118, R103, R118 ;  /* 0x0000007667767221 */ /* 0x010fce0000010000 */
[----:B------:R-:W4:Y:S01]  /*c540*/  MUFU.EX2 R77, R77 ;  /* 0x0000004d004d7308 */ /* 0x000f220000000800 */
[C---:B-----5:R-:W-:Y:S01]  /*c550*/  F2FP.BF16.F32.PACK_AB R58, R102.reuse, R103 ;  /* 0x00000067663a723e */ /* 0x060fe200000010ff */
[----:B------:R-:W-:-:S06]  /*c560*/  FADD.FTZ R118, R102, R118 ;  /* 0x0000007666767221 */ /* 0x000fcc0000010000 */
        /* <DEDUP_REMOVED lines=17> */
[----:B--2---:R-:W2:Y:S01]  /*c680*/  LDSM.16.MT88.4 R52, [R188+0x5000] ;  /* 0x00500000bc34783b */ /* 0x004ea20000004200 */
[----:B------:R-:W-:Y:S01]  /*c690*/  HMMA.16816.F32.BF16 R24, R56, R32, R24 ;  /* 0x000000203818723c */ /* 0x000fe20000041818 */
[----:B---3--:R-:W-:Y:S02]  /*c6a0*/  F2FP.BF16.F32.PACK_AB R33, R136, R135 ;  /* 0x000000878821723e */ /* 0x008fe400000010ff */
[----:B------:R-:W-:-:S03]  /*c6b0*/  MOV R185, R136 ;  /* 0x0000008800b97202 */ /* 0x000fc60000000f00 */
[----:B------:R-:W-:Y:S01]  /*c6c0*/  MUFU.EX2 R251, R251 ;  /* 0x000000fb00fb7308 */ /* 0x000fe20000000800 */
[----:B----4-:R-:W-:Y:S01]  /*c6d0*/  FADD.FTZ R114, R248, R114 ;  /* 0x00000072f8727221 */ /* 0x010fe20000010000 */
[----:B------:R-:W-:Y:S01]  /*c6e0*/  HMMA.16816.F32.BF16 R28, R56, R34, R28 ;  /* 0x00000022381c723c */ /* 0x000fe2000004181c */
[----:B------:R-:W-:Y:S01]  /*c6f0*/  F2FP.BF16.F32.PACK_AB R34, R132, R137 ;  /* 0x000000898422723e */ /* 0x000fe200000010ff */
[----:B------:R-:W-:-:S04]  /*c700*/  FFMA.FTZ R132, R179, UR6, -R184 ;  /* 0x00000006b3847c23 */ /* 0x000fc800080108b8 */
[----:B------:R-:W3:Y:S01]  /*c710*/  MUFU.EX2 R249, R249 ;  /* 0x000000f900f97308 */ /* 0x000ee20000000800 */
[C---:B-----5:R-:W-:Y:S01]  /*c720*/  F2FP.BF16.F32.PACK_AB R32, R252.reuse, R248 ;  /* 0x000000f8fc20723e */ /* 0x060fe200000010ff */
[----:B------:R-:W-:Y:S01]  /*c730*/  HMMA.16816.F32.BF16 R44, R56, R40, R44 ;  /* 0x00000028382c723c */ /* 0x000fe2000004182c */
[----:B------:R-:W-:-:S05]  /*c740*/  FADD.FTZ R114, R252, R114 ;  /* 0x00000072fc727221 */ /* 0x000fca0000010000 */
[----:B------:R-:W4:Y:S02]  /*c750*/  MUFU.EX2 R101, R101 ;  /* 0x0000006500657308 */ /* 0x000f240000000800 */
[----:B------:R-:W-:Y:S01]  /*c760*/  HMMA.16816.F32.BF16 R4, R56, R42, R4 ;  /* 0x0000002a3804723c */ /* 0x000fe20000041804 */
[----:B------:R-:W-:Y:S05]  /*c770*/  LDSM.16.MT88.4 R40, [R188+0x5400] ;  /* 0x00540000bc28783b */ /* 0x000fea0000004200 */
[----:B------:R-:W5:Y:S01]  /*c780*/  MUFU.EX2 R100, R100 ;  /* 0x0000006400647308 */ /* 0x000f620000000800 */
[----:B---3--:R-:W-:-:S07]  /*c790*/  F2FP.BF16.F32.PACK_AB R35, R249, R251 ;  /* 0x000000fbf923723e */ /* 0x008fce00000010ff */
[----:B-1----:R-:W-:Y:S01]  /*c7a0*/  HMMA.16816.F32.BF16 R8, R32, R48, R8 ;  /* 0x000000302008723c */ /* 0x002fe20000041808 */
[----:B------:R-:W1:Y:S01]  /*c7b0*/  MUFU.EX2 R99, R99 ;  /* 0x0000006300637308 */ /* 0x000e620000000800 */
[----:B----4-:R-:W-:-:S06]  /*c7c0*/  FADD.FTZ R118, R101, R118 ;  /* 0x0000007665767221 */ /* 0x010fcc0000010000 */
[----:B------:R-:W-:Y:S01]  /*c7d0*/  HMMA.16816.F32.BF16 R12, R32, R50, R12 ;  /* 0x00000032200c723c */ /* 0x000fe2000004180c */
[----:B------:R-:W3:Y:S01]  /*c7e0*/  MUFU.EX2 R98, R98 ;  /* 0x0000006200627308 */ /* 0x000ee20000000800 */
[C---:B-----5:R-:W-:Y:S01]  /*c7f0*/  F2FP.BF16.F32.PACK_AB R56, R100.reuse, R101 ;  /* 0x000000656438723e */ /* 0x060fe200000010ff */
[----:B------:R-:W-:-:S05]  /*c800*/  FADD.FTZ R118, R100, R118 ;  /* 0x0000007664767221 */ /* 0x000fca0000010000 */
[----:B--2---:R-:W-:Y:S01]  /*c810*/  HMMA.16816.F32.BF16 R16, R32, R52, R16 ;  /* 0x000000342010723c */ /* 0x004fe20000041810 */
[----:B------:R-:W2:Y:S01]  /*c820*/  MUFU.EX2 R73, R73 ;  /* 0x0000004900497308 */ /* 0x000ea20000000800 */
[----:B-1----:R-:W-:-:S06]  /*c830*/  FADD.FTZ R118, R99, R118 ;  /* 0x0000007663767221 */ /* 0x002fcc0000010000 */
[----:B------:R-:W-:Y:S01]  /*c840*/  HMMA.16816.F32.BF16 R20, R32, R54, R20 ;  /* 0x000000362014723c */ /* 0x000fe20000041814 */
[----:B------:R-:W1:Y:S01]  /*c850*/  MUFU.EX2 R72, R72 ;  /* 0x0000004800487308 */ /* 0x000e620000000800 */
[----:B------:R-:W4:Y:S01]  /*c860*/  LDSM.16.MT88.4 R32, [R190+0x5400] ;  /* 0x00540000be20783b */ /* 0x000f220000004200 */
[C---:B---3--:R-:W-:Y:S01]  /*c870*/  F2FP.BF16.F32.PACK_AB R58, R98.reuse, R99 ;  /* 0x00000063623a723e */ /* 0x048fe200000010ff */
[----:B------:R-:W-:-:S05]  /*c880*/  FADD.FTZ R118, R98, R118 ;  /* 0x0000007662767221 */ /* 0x000fca0000010000 */
[----:B------:R-:W3:Y:S01]  /*c890*/  MUFU.EX2 R71, R71 ;  /* 0x0000004700477308 */ /* 0x000ee20000000800 */
[----:B--2---:R-:W-:-:S07]  /*c8a0*/  FADD.FTZ R116, R73, R116 ;  /* 0x0000007449747221 */ /* 0x004fce0000010000 */
[----:B------:R-:W2:Y:S01]  /*c8b0*/  MUFU.EX2 R70, R70 ;  /* 0x0000004600467308 */ /* 0x000ea20000000800 */
[C---:B-1----:R-:W-:Y:S01]  /*c8c0*/  F2FP.BF16.F32.PACK_AB R57, R72.reuse, R73 ;  /* 0x000000494839723e */ /* 0x042fe200000010ff */
[----:B------:R-:W-:-:S06]  /*c8d0*/  FADD.FTZ R116, R72, R116 ;  /* 0x0000007448747221 */ /* 0x000fcc0000010000 */
[----:B------:R-:W1:Y:S01]  /*c8e0*/  MUFU.EX2 R247, R247 ;  /* 0x000000f700f77308 */ /* 0x000e620000000800 */
[----:B---3--:R-:W-:-:S07]  /*c8f0*/  FADD.FTZ R116, R71, R116 ;  /* 0x0000007447747221 */ /* 0x008fce0000010000 */
[----:B------:R-:W-:Y:S01]  /*c900*/  MUFU.EX2 R250, R250 ;  /* 0x000000fa00fa7308 */ /* 0x000fe20000000800 */
[C---:B--2---:R-:W-:Y:S01]  /*c910*/  F2FP.BF16.F32.PACK_AB R59, R70.reuse, R71 ;  /* 0x00000047463b723e */ /* 0x044fe200000010ff */
[----:B------:R-:W-:-:S06]  /*c920*/  FADD.FTZ R116, R70, R116 ;  /* 0x0000007446747221 */ /* 0x000fcc0000010000 */
[----:B------:R-:W2:Y:S01]  /*c930*/  MUFU.EX2 R246, R246 ;  /* 0x000000f600f67308 */ /* 0x000ea20000000800 */
[C---:B------:R-:W-:Y:S07]  /*c940*/  HMMA.16816.F32.BF16 R24, R56.reuse, R48, R24 ;  /* 0x000000303818723c */ /* 0x040fee0000041818 */
[----:B------:R-:W-:Y:S01]  /*c950*/  MUFU.EX2 R238, R238 ;  /* 0x000000ee00ee7308 */ /* 0x000fe20000000800 */
[C---:B------:R-:W-:Y:S01]  /*c960*/  HMMA.16816.F32.BF16 R28, R56.reuse, R50, R28 ;  /* 0x00000032381c723c */ /* 0x040fe2000004181c */
[----:B------:R-:W-:Y:S06]  /*c970*/  LDSM.16.MT88.4 R48, [R188+0x5800] ;  /* 0x00580000bc30783b */ /* 0x000fec0000004200 */
[----:B------:R-:W3:Y:S01]  /*c980*/  MUFU.EX2 R235, R235 ;  /* 0x000000eb00eb7308 */ /* 0x000ee20000000800 */
[C---:B------:R-:W-:Y:S07]  /*c990*/  HMMA.16816.F32.BF16 R44, R56.reuse, R52, R44 ;  /* 0x00000034382c723c */ /* 0x040fee000004182c */
[----:B------:R-:W-:Y:S01]  /*c9a0*/  MUFU.EX2 R234, R234 ;  /* 0x000000ea00ea7308 */ /* 0x000fe20000000800 */
[----:B------:R-:W-:Y:S01]  /*c9b0*/  HMMA.16816.F32.BF16 R4, R56, R54, R4 ;  /* 0x000000363804723c */ /* 0x000fe20000041804 */
[----:B------:R-:W5:Y:S01]  /*c9c0*/  LDSM.16.MT88.4 R52, [R190+0x5800] ;  /* 0x00580000be34783b */ /* 0x000f620000004200 */
[----:B-1----:R-:W-:Y:S01]  /*c9d0*/  F2FP.BF16.F32.PACK_AB R56, R247, R134 ;  /* 0x00000086f738723e */ /* 0x002fe200000010ff */
[----:B------:R-:W-:Y:S01]  /*c9e0*/  FFMA.FTZ R134, R178, UR6, -R184 ;  /* 0x00000006b2867c23 */ /* 0x000fe200080108b8 */
[----:B--2---:R-:W-:-:S02]  /*c9f0*/  F2FP.BF16.F32.PACK_AB R58, R246, R250 ;  /* 0x000000faf63a723e */ /* 0x004fc400000010ff */
[----:B------:R-:W-:Y:S01]  /*ca00*/  MOV R184, R137 ;  /* 0x0000008900b87202 */ /* 0x000fe20000000f00 */
[----:B------:R-:W1:Y:S01]  /*ca10*/  MUFU.EX2 R232, R232 ;  /* 0x000000e800e87308 */ /* 0x000e620000000800 */
[----:B---3--:R-:W-:-:S03]  /*ca20*/  F2FP.BF16.F32.PACK_AB R57, R235, R238 ;  /* 0x000000eeeb39723e */ /* 0x008fc600000010ff */
[----:B------:R-:W-:-:S04]  /*ca30*/  FADD.FTZ R114, R184, R114 ;  /* 0x00000072b8727221 */ /* 0x000fc80000010000 */
[----:B------:R-:W2:Y:S01]  /*ca40*/  MUFU.EX2 R97, R97 ;  /* 0x0000006100617308 */ /* 0x000ea20000000800 */
[----:B------:R-:W-:-:S04]  /*ca50*/  FADD.FTZ R114, R228, R114 ;  /* 0x00000072e4727221 */ /* 0x000fc80000010000 */
[----:B------:R-:W-:-:S03]  /*ca60*/  FADD.FTZ R114, R195, R114 ;  /* 0x00000072c3727221 */ /* 0x000fc60000010000 */
[----:B------:R-:W3:Y:S01]  /*ca70*/  MUFU.EX2 R96, R96 ;  /* 0x0000006000607308 */ /* 0x000ee20000000800 */
[----:B-1----:R-:W-:Y:S01]  /*ca80*/  F2FP.BF16.F32.PACK_AB R59, R232, R234 ;  /* 0x000000eae83b723e */ /* 0x002fe200000010ff */
[----:B------:R-:W-:-:S04]  /*ca90*/  FADD.FTZ R114, R247, R114 ;  /* 0x00000072f7727221 */ /* 0x000fc80000010000 */
[----:B------:R-:W-:Y:S02]  /*caa0*/  FADD.FTZ R114, R250, R114 ;  /* 0x00000072fa727221 */ /* 0x000fe40000010000 */
[----:B------:R-:W1:Y:S01]  /*cab0*/  MUFU.EX2 R95, R95 ;  /* 0x0000005f005f7308 */ /* 0x000e620000000800 */
[----:B----4-:R-:W-:Y:S01]  /*cac0*/  HMMA.16816.F32.BF16 R8, R56, R32, R8 ;  /* 0x000000203808723c */ /* 0x010fe20000041808 */
[----:B--2---:R-:W-:Y:S01]  /*cad0*/  FADD.FTZ R118, R97, R118 ;  /* 0x0000007661767221 */ /* 0x004fe20000010000 */
[----:B------:R-:W-:-:S05]  /*cae0*/  FADD.FTZ R114, R246, R114 ;  /* 0x00000072f6727221 */ /* 0x000fca0000010000 */
[----:B------:R-:W2:Y:S01]  /*caf0*/  MUFU.EX2 R94, R94 ;  /* 0x0000005e005e7308 */ /* 0x000ea20000000800 */
[----:B------:R-:W-:Y:S01]  /*cb00*/  HMMA.16816.F32.BF16 R12, R56, R34, R12 ;  /* 0x00000022380c723c */ /* 0x000fe2000004180c */
[----:B---3--:R-:W-:-:S06]  /*cb10*/  FADD.FTZ R118, R96, R118 ;  /* 0x0000007660767221 */ /* 0x008fcc0000010000 */
[----:B------:R-:W3:Y:S01]  /*cb20*/  MUFU.EX2 R69, R69 ;  /* 0x0000004500457308 */ /* 0x000ee20000000800 */
[----:B------:R-:W-:Y:S01]  /*cb30*/  HMMA.16816.F32.BF16 R16, R56, R40, R16 ;  /* 0x000000283810723c */ /* 0x000fe20000041810 */
[----:B-1----:R-:W-:-:S06]  /*cb40*/  FADD.FTZ R118, R95, R118 ;  /* 0x000000765f767221 */ /* 0x002fcc0000010000 */
[----:B------:R-:W1:Y:S01]  /*cb50*/  MUFU.EX2 R68, R68 ;  /* 0x0000004400447308 */ /* 0x000e620000000800 */
[----:B------:R-:W-:Y:S01]  /*cb60*/  HMMA.16816.F32.BF16 R20, R56, R42, R20 ;  /* 0x0000002a3814723c */ /* 0x000fe20000041814 */
[----:B------:R-:W-:Y:S01]  /*cb70*/  F2FP.BF16.F32.PACK_AB R56, R96, R97 ;  /* 0x000000616038723e */ /* 0x000fe200000010ff */
[C---:B--2---:R-:W-:Y:S01]  /*cb80*/  FADD.FTZ R118, R94.reuse, R118 ;  /* 0x000000765e767221 */ /* 0x044fe20000010000 */
[----:B------:R-:W-:-:S04]  /*cb90*/  F2FP.BF16.F32.PACK_AB R58, R94, R95 ;  /* 0x0000005f5e3a723e */ /* 0x000fc800000010ff */
[----:B------:R-:W2:Y:S01]  /*cba0*/  MUFU.EX2 R67, R67 ;  /* 0x0000004300437308 */ /* 0x000ea20000000800 */
[----:B---3--:R-:W-:-:S07]  /*cbb0*/  FADD.FTZ R116, R69, R116 ;  /* 0x0000007445747221 */ /* 0x008fce0000010000 */
[----:B------:R-:W3:Y:S01]  /*cbc0*/  MUFU.EX2 R131, R131 ;  /* 0x0000008300837308 */ /* 0x000ee20000000800 */
[C---:B-1----:R-:W-:Y:S01]  /*cbd0*/  F2FP.BF16.F32.PACK_AB R57, R68.reuse, R69 ;  /* 0x000000454439723e */ /* 0x042fe200000010ff */
[----:B------:R-:W-:-:S06]  /*cbe0*/  FADD.FTZ R116, R68, R116 ;  /* 0x0000007444747221 */ /* 0x000fcc0000010000 */
[----:B------:R-:W1:Y:S01]  /*cbf0*/  MUFU.EX2 R243, R243 ;  /* 0x000000f300f37308 */ /* 0x000e620000000800 */
[----:B--2---:R-:W-:-:S07]  /*cc00*/  FADD.FTZ R116, R67, R116 ;  /* 0x0000007443747221 */ /* 0x004fce0000010000 */
[----:B------:R-:W2:Y:S01]  /*cc10*/  MUFU.EX2 R242, R242 ;  /* 0x000000f200f27308 */ /* 0x000ea20000000800 */
[C---:B---3--:R-:W-:Y:S01]  /*cc20*/  F2FP.BF16.F32.PACK_AB R59, R131.reuse, R67 ;  /* 0x00000043833b723e */ /* 0x048fe200000010ff */
[----:B------:R-:W-:-:S06]  /*cc30*/  FADD.FTZ R116, R131, R116 ;  /* 0x0000007483747221 */ /* 0x000fcc0000010000 */
[----:B------:R-:W3:Y:S01]  /*cc40*/  MUFU.EX2 R229, R229 ;  /* 0x000000e500e57308 */ /* 0x000ee20000000800 */
[----:B------:R-:W-:Y:S01]  /*cc50*/  HMMA.16816.F32.BF16 R44, R56, R40, R44 ;  /* 0x00000028382c723c */ /* 0x000fe2000004182c */
[----:B-1----:R-:W-:-:S06]  /*cc60*/  FADD.FTZ R114, R243, R114 ;  /* 0x00000072f3727221 */ /* 0x002fcc0000010000 */
[----:B------:R-:W1:Y:S01]  /*cc70*/  MUFU.EX2 R231, R231 ;  /* 0x000000e700e77308 */ /* 0x000e620000000800 */
[----:B------:R-:W-:Y:S01]  /*cc80*/  HMMA.16816.F32.BF16 R24, R56, R32, R24 ;  /* 0x000000203818723c */ /* 0x000fe20000041818 */
[C---:B--2---:R-:W-:Y:S01]  /*cc90*/  F2FP.BF16.F32.PACK_AB R32, R242.reuse, R243 ;  /* 0x000000f3f220723e */ /* 0x044fe200000010ff */
[----:B------:R-:W-:-:S05]  /*cca0*/  FADD.FTZ R114, R242, R114 ;  /* 0x00000072f2727221 */ /* 0x000fca0000010000 */
[----:B------:R-:W-:Y:S01]  /*ccb0*/  MUFU.EX2 R221, R221 ;  /* 0x000000dd00dd7308 */ /* 0x000fe20000000800 */
[----:B------:R-:W-:Y:S01]  /*ccc0*/  HMMA.16816.F32.BF16 R28, R56, R34, R28 ;  /* 0x00000022381c723c */ /* 0x000fe2000004181c */
[----:B---3--:R-:W-:-:S06]  /*ccd0*/  FADD.FTZ R114, R229, R114 ;  /* 0x00000072e5727221 */ /* 0x008fcc0000010000 */
[----:B------:R-:W2:Y:S01]  /*cce0*/  MUFU.EX2 R187, R187 ;  /* 0x000000bb00bb7308 */ /* 0x000ea20000000800 */
[----:B-1----:R-:W-:Y:S01]  /*ccf0*/  F2FP.BF16.F32.PACK_AB R34, R231, R229 ;  /* 0x000000e5e722723e */ /* 0x002fe200000010ff */
[----:B------:R-:W-:Y:S01]  /*cd00*/  HMMA.16816.F32.BF16 R4, R56, R42, R4 ;  /* 0x0000002a3804723c */ /* 0x000fe20000041804 */
[--C-:B------:R-:W-:Y:S01]  /*cd10*/  FFMA.FTZ R58, R129, UR6, -R165.reuse ;  /* 0x00000006813a7c23 */ /* 0x100fe200080108a5 */
[----:B------:R-:W-:Y:S01]  /*cd20*/  FFMA.FTZ R57, R128, UR6, -R165 ;  /* 0x0000000680397c23 */ /* 0x000fe200080108a5 */
[----:B------:R-:W-:-:S03]  /*cd30*/  FADD.FTZ R114, R231, R114 ;  /* 0x00000072e7727221 */ /* 0x000fc60000010000 */
[----:B------:R-:W-:Y:S08]  /*cd40*/  MUFU.EX2 R186, R186 ;  /* 0x000000ba00ba7308 */ /* 0x000ff00000000800 */
[----:B------:R-:W1:Y:S01]  /*cd50*/  MUFU.EX2 R177, R177 ;  /* 0x000000b100b17308 */ /* 0x000e620000000800 */
[----:B--2---:R-:W-:-:S07]  /*cd60*/  F2FP.BF16.F32.PACK_AB R33, R187, R221 ;  /* 0x000000ddbb21723e */ /* 0x004fce00000010ff */
[----:B------:R-:W2:Y:S08]  /*cd70*/  MUFU.EX2 R93, R93 ;  /* 0x0000005d005d7308 */ /* 0x000eb00000000800 */
[----:B------:R-:W3:Y:S01]  /*cd80*/  MUFU.EX2 R92, R92 ;  /* 0x0000005c005c7308 */ /* 0x000ee20000000800 */
[----:B-1----:R-:W-:-:S07]  /*cd90*/  F2FP.BF16.F32.PACK_AB R35, R177, R186 ;  /* 0x000000bab123723e */ /* 0x002fce00000010ff */
[----:B------:R-:W1:Y:S01]  /*cda0*/  MUFU.EX2 R91, R91 ;  /* 0x0000005b005b7308 */ /* 0x000e620000000800 */
[----:B-----5:R-:W-:Y:S01]  /*cdb0*/  HMMA.16816.F32.BF16 R8, R32, R52, R8 ;  /* 0x000000342008723c */ /* 0x020fe20000041808 */
[----:B--2---:R-:W-:-:S06]  /*cdc0*/  FADD.FTZ R118, R93, R118 ;  /* 0x000000765d767221 */ /* 0x004fcc0000010000 */
        /* <DEDUP_REMOVED lines=15> */
[----:B------:R-:W-:Y:S01]  /*cec0*/  FADD.FTZ R116, R178, R116 ;  /* 0x00000074b2747221 */ /* 0x000fe20000010000 */
[----:B------:R-:W-:-:S05]  /*ced0*/  @P0 IADD3 R224, PT, PT, R194, -0x3, RZ ;  /* 0xfffffffdc2e00810 */ /* 0x000fca0007ffe0ff */
[----:B------:R-:W1:Y:S01]  /*cee0*/  MUFU.EX2 R41, R134 ;  /* 0x0000008600297308 */ /* 0x000e620000000800 */
[----:B--2---:R-:W-:-:S07]  /*cef0*/  FADD.FTZ R116, R179, R116 ;  /* 0x00000074b3747221 */ /* 0x004fce0000010000 */
[----:B------:R-:W2:Y:S01]  /*cf00*/  MUFU.EX2 R42, R132 ;  /* 0x00000084002a7308 */ /* 0x000ea20000000800 */
[C---:B---3--:R-:W-:Y:S01]  /*cf10*/  F2FP.BF16.F32.PACK_AB R35, R40.reuse, R179 ;  /* 0x000000b32823723e */ /* 0x048fe200000010ff */
[----:B------:R-:W-:-:S06]  /*cf20*/  FADD.FTZ R116, R40, R116 ;  /* 0x0000007428747221 */ /* 0x000fcc0000010000 */
[----:B------:R-:W-:Y:S01]  /*cf30*/  HMMA.16816.F32.BF16 R24, R32, R52, R24 ;  /* 0x000000342018723c */ /* 0x000fe20000041818 */
[----:B------:R-:W3:Y:S01]  /*cf40*/  MUFU.EX2 R43, R181 ;  /* 0x000000b5002b7308 */ /* 0x000ee20000000800 */
[----:B-1----:R-:W-:-:S06]  /*cf50*/  FADD.FTZ R114, R41, R114 ;  /* 0x0000007229727221 */ /* 0x002fcc0000010000 */
[----:B------:R-:W-:Y:S01]  /*cf60*/  HMMA.16816.F32.BF16 R44, R32, R48, R44 ;  /* 0x00000030202c723c */ /* 0x000fe2000004182c */
[----:B------:R-:W1:Y:S01]  /*cf70*/  MUFU.EX2 R56, R182 ;  /* 0x000000b600387308 */ /* 0x000e620000000800 */
[C---:B--2---:R-:W-:Y:S01]  /*cf80*/  F2FP.BF16.F32.PACK_AB R136, R42.reuse, R41 ;  /* 0x000000292a88723e */ /* 0x044fe200000010ff */
[----:B------:R-:W2:Y:S01]  /*cf90*/  LDSM.16.MT88.4 R132, [R188+0x5c00] ;  /* 0x005c0000bc84783b */ /* 0x000ea20000004200 */
[----:B------:R-:W-:-:S04]  /*cfa0*/  FADD.FTZ R114, R42, R114 ;  /* 0x000000722a727221 */ /* 0x000fc80000010000 */
[----:B------:R-:W-:Y:S01]  /*cfb0*/  HMMA.16816.F32.BF16 R28, R32, R54, R28 ;  /* 0x00000036201c723c */ /* 0x000fe2000004181c */
[----:B------:R-:W-:Y:S01]  /*cfc0*/  MUFU.EX2 R58, R58 ;  /* 0x0000003a003a7308 */ /* 0x000fe20000000800 */
[----:B---3--:R-:W-:-:S06]  /*cfd0*/  FADD.FTZ R114, R43, R114 ;  /* 0x000000722b727221 */ /* 0x008fcc0000010000 */
[----:B------:R-:W-:Y:S01]  /*cfe0*/  HMMA.16816.F32.BF16 R4, R32, R50, R4 ;  /* 0x000000322004723c */ /* 0x000fe20000041804 */
[----:B------:R-:W3:Y:S01]  /*cff0*/  MUFU.EX2 R57, R57 ;  /* 0x0000003900397308 */ /* 0x000ee20000000800 */
[C---:B-1----:R-:W-:Y:S01]  /*d000*/  F2FP.BF16.F32.PACK_AB R138, R56.reuse, R43 ;  /* 0x0000002b388a723e */ /* 0x042fe200000010ff */
[----:B------:R-:W-:-:S06]  /*d010*/  FADD.FTZ R218, R56, R114 ;  /* 0x0000007238da7221 */ /* 0x000fcc0000010000 */
[----:B------:R-:W-:Y:S08]  /*d020*/  MUFU.EX2 R52, R127 ;  /* 0x0000007f00347308 */ /* 0x000ff00000000800 */
[----:B------:R-:W1:Y:S01]  /*d030*/  MUFU.EX2 R217, R130 ;  /* 0x0000008200d97308 */ /* 0x000e620000000800 */
[----:B---3--:R-:W-:-:S07]  /*d040*/  F2FP.BF16.F32.PACK_AB R137, R57, R58 ;  /* 0x0000003a3989723e */ /* 0x008fce00000010ff */
[----:B------:R-:W3:Y:S08]  /*d050*/  MUFU.EX2 R89, R89 ;  /* 0x0000005900597308 */ /* 0x000ef00000000800 */
[----:B------:R-:W4:Y:S01]  /*d060*/  MUFU.EX2 R226, R226 ;  /* 0x000000e200e27308 */ /* 0x000f220000000800 */
[----:B-1----:R-:W-:-:S07]  /*d070*/  F2FP.BF16.F32.PACK_AB R139, R217, R52 ;  /* 0x00000034d98b723e */ /* 0x002fce00000010ff */
[C---:B------:R-:W-:Y:S01]  /*d080*/  HMMA.16816.F32.BF16 R152, R136.reuse, R150, R12 ;  /* 0x000000968898723c */ /* 0x040fe2000004180c */
[----:B------:R-:W-:Y:S01]  /*d090*/  FADD.FTZ R12, R2, R0 ;  /* 0x00000000020c7221 */ /* 0x000fe20000010000 */
[----:B------:R-:W1:Y:S01]  /*d0a0*/  MUFU.EX2 R88, R88 ;  /* 0x0000005800587308 */ /* 0x000e620000000800 */
[----:B---3--:R-:W-:Y:S01]  /*d0b0*/  FADD.FTZ R118, R89, R118 ;  /* 0x0000007659767221 */ /* 0x008fe20000010000 */
[-C--:B------:R-:W-:Y:S01]  /*d0c0*/  MOV R0, R38.reuse ;  /* 0x0000002600007202 */ /* 0x080fe20000000f00 */
[----:B------:R-:W-:Y:S01]  /*d0d0*/  FADD.FTZ R12, R62, R12 ;  /* 0x0000000c3e0c7221 */ /* 0x000fe20000010000 */
[-C--:B------:R-:W-:Y:S02]  /*d0e0*/  MOV R2, R39.reuse ;  /* 0x0000002700027202 */ /* 0x080fe40000000f00 */
[----:B------:R-:W-:Y:S01]  /*d0f0*/  HMMA.16816.F32.BF16 R156, R136, R148, R8 ;  /* 0x00000094889c723c */ /* 0x000fe20000041808 */
[----:B------:R-:W-:Y:S01]  /*d100*/  FADD.FTZ R12, R124, R12 ;  /* 0x0000000c7c0c7221 */ /* 0x000fe20000010000 */
[----:B------:R-:W3:Y:S01]  /*d110*/  MUFU.EX2 R87, R87 ;  /* 0x0000005700577308 */ /* 0x000ee20000000800 */
[----:B----4-:R-:W-:Y:S01]  /*d120*/  FADD.FTZ R116, R226, R116 ;  /* 0x00000074e2747221 */ /* 0x010fe20000010000 */
[----:B------:R-:W-:Y:S01]  /*d130*/  @P0 MOV R0, R38 ;  /* 0x0000002600000202 */ /* 0x000fe20000000f00 */
[----:B------:R-:W-:Y:S01]  /*d140*/  FADD.FTZ R12, R125, R12 ;  /* 0x0000000c7d0c7221 */ /* 0x000fe20000010000 */
[----:B------:R-:W-:-:S02]  /*d150*/  @P0 MOV R2, R39 ;  /* 0x0000002700020202 */ /* 0x000fc40000000f00 */
[----:B--2---:R-:W-:Y:S01]  /*d160*/  HMMA.16816.F32.BF16 R140, R136, R132, R16 ;  /* 0x00000084888c723c */ /* 0x004fe20000041810 */
[----:B------:R-:W-:Y:S01]  /*d170*/  FADD.FTZ R12, R126, R12 ;  /* 0x0000000c7e0c7221 */ /* 0x000fe20000010000 */
[----:B------:R-:W2:Y:S01]  /*d180*/  MUFU.EX2 R86, R86 ;  /* 0x0000005600567308 */ /* 0x000ea20000000800 */
[C---:B-1----:R-:W-:Y:S01]  /*d190*/  F2FP.BF16.F32.PACK_AB R8, R88.reuse, R89 ;  /* 0x000000595808723e */ /* 0x042fe200000010ff */
[----:B------:R-:W-:Y:S01]  /*d1a0*/  FADD.FTZ R118, R88, R118 ;  /* 0x0000007658767221 */ /* 0x000fe20000010000 */
[----:B------:R-:W-:-:S03]  /*d1b0*/  FADD.FTZ R12, R176, R12 ;  /* 0x0000000cb00c7221 */ /* 0x000fc60000010000 */
[----:B------:R-:W-:Y:S01]  /*d1c0*/  HMMA.16816.F32.BF16 R136, R136, R134, R20 ;  /* 0x000000868888723c */ /* 0x000fe20000041814 */
[----:B------:R-:W-:Y:S01]  /*d1d0*/  FADD.FTZ R12, R175, R12 ;  /* 0x0000000caf0c7221 */ /* 0x000fe20000010000 */
[----:B------:R-:W1:Y:S01]  /*d1e0*/  MUFU.EX2 R222, R222 ;  /* 0x000000de00de7308 */ /* 0x000e620000000800 */
[----:B---3--:R-:W-:Y:S02]  /*d1f0*/  FADD.FTZ R118, R87, R118 ;  /* 0x0000007657767221 */ /* 0x008fe40000010000 */
[----:B------:R-:W-:-:S04]  /*d200*/  FADD.FTZ R12, R180, R12 ;  /* 0x0000000cb40c7221 */ /* 0x000fc80000010000 */
[----:B------:R-:W-:Y:S01]  /*d210*/  FADD.FTZ R12, R183, R12 ;  /* 0x0000000cb70c7221 */ /* 0x000fe20000010000 */
[----:B------:R-:W3:Y:S01]  /*d220*/  MUFU.EX2 R225, R225 ;  /* 0x000000e100e17308 */ /* 0x000ee20000000800 */
[----:B--2---:R-:W-:Y:S02]  /*d230*/  F2FP.BF16.F32.PACK_AB R10, R86, R87 ;  /* 0x00000057560a723e */ /* 0x004fe400000010ff */
[----:B------:R-:W-:-:S04]  /*d240*/  FADD.FTZ R12, R240, R12 ;  /* 0x0000000cf00c7221 */ /* 0x000fc80000010000 */
[----:B------:R-:W-:Y:S01]  /*d250*/  FADD.FTZ R12, R239, R12 ;  /* 0x0000000cef0c7221 */ /* 0x000fe20000010000 */
[----:B------:R-:W2:Y:S01]  /*d260*/  MUFU.EX2 R227, R227 ;  /* 0x000000e300e37308 */ /* 0x000ea20000000800 */
[C---:B-1----:R-:W-:Y:S01]  /*d270*/  F2FP.BF16.F32.PACK_AB R9, R222.reuse, R226 ;  /* 0x000000e2de09723e */ /* 0x042fe200000010ff */
[----:B------:R-:W-:Y:S01]  /*d280*/  FADD.FTZ R116, R222, R116 ;  /* 0x00000074de747221 */ /* 0x000fe20000010000 */
[----:B------:R-:W-:-:S04]  /*d290*/  FADD.FTZ R12, R241, R12 ;  /* 0x0000000cf10c7221 */ /* 0x000fc80000010000 */
[----:B------:R-:W-:Y:S01]  /*d2a0*/  FADD.FTZ R12, R245, R12 ;  /* 0x0000000cf50c7221 */ /* 0x000fe20000010000 */
[----:B---3--:R-:W-:-:S03]  /*d2b0*/  FADD.FTZ R116, R225, R116 ;  /* 0x00000074e1747221 */ /* 0x008fc60000010000 */
[----:B------:R-:W-:Y:S01]  /*d2c0*/  FADD.FTZ R12, R244, R12 ;  /* 0x0000000cf40c7221 */ /* 0x000fe20000010000 */
[----:B------:R-:W-:-:S03]  /*d2d0*/  FADD.FTZ R244, R86, R118 ;  /* 0x0000007656f47221 */ /* 0x000fc60000010000 */
[----:B------:R-:W-:Y:S01]  /*d2e0*/  FADD.FTZ R12, R185, R12 ;  /* 0x0000000cb90c7221 */ /* 0x000fe20000010000 */
[C---:B--2---:R-:W-:Y:S01]  /*d2f0*/  F2FP.BF16.F32.PACK_AB R11, R227.reuse, R225 ;  /* 0x000000e1e30b723e */ /* 0x044fe200000010ff */
[----:B------:R-:W-:Y:S02]  /*d300*/  FADD.FTZ R219, R227, R116 ;  /* 0x00000074e3db7221 */ /* 0x000fe40000010000 */
        /* <DEDUP_REMOVED lines=13> */
[----:B------:R-:W-:-:S04]  /*d3e0*/  FADD.FTZ R12, R177, R12 ;  /* 0x0000000cb10c7221 */ /* 0x000fc80000010000 */
[----:B------:R-:W-:-:S04]  /*d3f0*/  FADD.FTZ R12, R58, R12 ;  /* 0x0000000c3a0c7221 */ /* 0x000fc80000010000 */
[----:B------:R-:W-:-:S04]  /*d400*/  FADD.FTZ R12, R57, R12 ;  /* 0x0000000c390c7221 */ /* 0x000fc80000010000 */
[----:B------:R-:W-:-:S04]  /*d410*/  FADD.FTZ R12, R52, R12 ;  /* 0x0000000c340c7221 */ /* 0x000fc80000010000 */
[----:B------:R-:W-:Y:S01]  /*d420*/  FADD.FTZ R217, R217, R12 ;  /* 0x0000000cd9d97221 */ /* 0x000fe20000010000 */
[----:B------:R-:W-:Y:S06]  /*d430*/  @P0 BRA `(.L_x_272) ;  /* 0x0000000000040947 */ /* 0x000fec0003800000 */
.L_x_268:
[----:B------:R-:W-:-:S07]  /*d440*/  IADD3 R224, PT, PT, R37, -0x1, RZ ;  /* 0xffffffff25e07810 */ /* 0x000fce0007ffe0ff */
.L_x_272:
[----:B------:R-:W-:-:S13]  /*d450*/  ISETP.GE.AND P0, PT, R224, R205, PT ;  /* 0x000000cde000720c */ /* 0x000fda0003f06270 */
[----:B------:R-:W-:Y:S05]  /*d460*/  @!P0 BRA `(.L_x_273) ;  /* 0x0000005800d08947 */ /* 0x000fea0003800000 */
[----:B------:R-:W1:Y:S01]  /*d470*/  LDC.64 R194, c[0x0][0x3c0] ;  /* 0x0000f000ffc27b82 */ /* 0x000e620000000a00 */
[----:B------:R-:W2:Y:S01]  /*d480*/  LDCU UR7, c[0x0][0x440] ;  /* 0x00008800ff0777ac */ /* 0x000ea20008000800 */
[----:B------:R-:W-:Y:S01]  /*d490*/  IMAD.MOV.U32 R164, RZ, RZ, R0 ;  /* 0x000000ffffa47224 */ /* 0x000fe200078e0000 */
[----:B------:R-:W-:Y:S01]  /*d4a0*/  MOV R167, R3 ;  /* 0x0000000300a77202 */ /* 0x000fe20000000f00 */
[----:B------:R-:W-:Y:S01]  /*d4b0*/  IMAD.MOV.U32 R165, RZ, RZ, R2 ;  /* 0x000000ffffa57224 */ /* 0x000fe200078e0002 */
[----:B------:R-:W-:Y:S01]  /*d4c0*/  SHF.L.U32 R223, R208, 0x1, RZ ;  /* 0x00000001d0df7819 */ /* 0x000fe200000006ff */
[----:B------:R-:W-:Y:S01]  /*d4d0*/  IMAD.MOV.U32 R166, RZ, RZ, R36 ;  /* 0x000000ffffa67224 */ /* 0x000fe200078e0024 */
[C---:B------:R-:W-:Y:S01]  /*d4e0*/  IADD3 R221, PT, PT, R216.reuse, 0x40, RZ ;  /* 0x00000040d8dd7810 */ /* 0x040fe20007ffe0ff */
[C---:B------:R-:W-:Y:S01]  /*d4f0*/  VIADD R222, R216.reuse, 0x8 ;  /* 0x00000008d8de7836 */ /* 0x040fe20000000000 */
[----:B------:R-:W-:Y:S01]  /*d500*/  IADD3 R220, PT, PT, R216, 0x48, RZ ;  /* 0x00000048d8dc7810 */ /* 0x000fe20007ffe0ff */
[----:B------:R-:W3:Y:S01]  /*d510*/  LDCU UR6, c[0x0][0x440] ;  /* 0x00008800ff0677ac */ /* 0x000ee20008000800 */
[----:B------:R-:W4:Y:S01]  /*d520*/  LDCU UR4, c[0x0][0x45c] ;  /* 0x00008b80ff0477ac */ /* 0x000f220008000800 */
[----:B--2---:R-:W-:Y:S01]  /*d530*/  ISETP.GE.AND P4, PT, R199, UR7, PT ;  /* 0x00000007c7007c0c */ /* 0x004fe2000bf86270 */
[----:B------:R-:W-:-:S12]  /*d540*/  BRA `(.L_x_274) ;  /* 0x0000000400047947 */ /* 0x000fd80003800000 */
.L_x_276:
[C---:B------:R-:W-:Y:S01]  /*d550*/  @!P0 VIADD R117, R224.reuse, 0xffffffff ;  /* 0xffffffffe0758836 */ /* 0x040fe20000000000 */
[----:B------:R1:W-:Y:S01]  /*d560*/  STL.64 [R1], R12 ;  /* 0x0000000c01007387 */ /* 0x0003e20000100a00 */
[----:B------:R-:W-:Y:S01]  /*d570*/  ISETP.GE.AND P4, PT, R199, UR6, PT ;  /* 0x00000006c7007c0c */ /* 0x000fe2000bf86270 */
[----:B------:R-:W2:Y:S08]  /*d580*/  @!P0 LDC.64 R8, c[0x0][0x3b8] ;  /* 0x0000ee00ff088b82 */ /* 0x000eb00000000a00 */
[----:B------:R-:W3:Y:S04]  /*d590*/  @!P0 LDC.64 R4, c[0x0][0x3b8] ;  /* 0x0000ee00ff048b82 */ /* 0x000ee80000000a00 */
[----:B------:R-:W-:Y:S04]  /*d5a0*/  @!P4 VIADD R2, R224, 0xffffffff ;  /* 0xffffffffe002c836 */ /* 0x000fe80000000000 */
[----:B------:R-:W4:Y:S08]  /*d5b0*/  @!P4 LDC.64 R10, c[0x0][0x3b8] ;  /* 0x0000ee00ff0acb82 */ /* 0x000f300000000a00 */
[----:B------:R-:W1:Y:S01]  /*d5c0*/  @!P0 LDC.64 R6, c[0x0][0x3b8] ;  /* 0x0000ee00ff068b82 */ /* 0x000e620000000a00 */
[C---:B--2---:R-:W-:Y:S04]  /*d5d0*/  @!P0 IMAD.WIDE.U32 R118, R117.reuse, R8, RZ ;  /* 0x0000000875768225 */ /* 0x044fe800078e00ff */
[----:B------:R-:W-:Y:S01]  /*d5e0*/  @!P0 IMAD R117, R117, R9, R119 ;  /* 0x0000000975758224 */ /* 0x000fe200078e0277 */
[C---:B------:R-:W-:Y:S04]  /*d5f0*/  @!P0 SHF.L.U32 R116, R118.reuse, 0x7, RZ ;  /* 0x0000000776748819 */ /* 0x040fe800000006ff */
[----:B------:R-:W-:Y:S01]  /*d600*/  @!P0 SHF.L.U64.HI R117, R118, 0x7, R117 ;  /* 0x0000000776758819 */ /* 0x000fe20000010275 */
[C---:B----4-:R-:W-:Y:S04]  /*d610*/  @!P4 IMAD.WIDE.U32 R250, R2.reuse, R10, RZ ;  /* 0x0000000a02fac225 */ /* 0x050fe800078e00ff */
[----:B------:R-:W-:Y:S01]  /*d620*/  @!P4 IMAD R11, R2, R11, R251 ;  /* 0x0000000b020bc224 */ /* 0x000fe200078e02fb */
[----:B------:R-:W-:Y:S01]  /*d630*/  @!P4 LEA R115, P1, R250, R204, 0x8 ;  /* 0x000000ccfa73c211 */ /* 0x000fe200078240ff */
[C---:B------:R-:W-:Y:S02]  /*d640*/  @!P0 VIADD R2, R224.reuse, 0xffffffff ;  /* 0xffffffffe0028836 */ /* 0x040fe40000000000 */
[----:B------:R-:W-:Y:S01]  /*d650*/  @!P0 VIADD R10, R224, 0xffffffff ;  /* 0xffffffffe00a8836 */ /* 0x000fe20000000000 */
[----:B------:R-:W-:Y:S01]  /*d660*/  @!P4 LEA.HI.X R11, R250, R203, R11, 0x8, P1 ;  /* 0x000000cbfa0bc211 */ /* 0x000fe200008f440b */
[----:B---3--:R-:W-:Y:S01]  /*d670*/  @!P0 IMAD.WIDE.U32 R118, R2, R4, RZ ;  /* 0x0000000402768225 */ /* 0x008fe200078e00ff */
[----:B------:R-:W-:Y:S03]  /*d680*/  @!P0 LEA R116, P1, R8, R116, 0x5 ;  /* 0x0000007408748211 */ /* 0x000fe600078228ff */
[----:B-1----:R-:W-:Y:S01]  /*d690*/  @!P0 IMAD.WIDE.U32 R250, R10, R6, RZ ;  /* 0x000000060afa8225 */ /* 0x002fe200078e00ff */
[----:B------:R-:W-:Y:S02]  /*d6a0*/  @!P0 LEA.HI.X R8, R8, R117, R9, 0x5, P1 ;  /* 0x0000007508088211 */ /* 0x000fe400008f2c09 */
[----:B------:R-:W-:Y:S01]  /*d6b0*/  @!P0 LEA R12, P1, R116, R204, 0x1 ;  /* 0x000000cc740c8211 */ /* 0x000fe200078208ff */
[----:B------:R-:W-:Y:S02]  /*d6c0*/  @!P0 IMAD R119, R2, R5, R119 ;  /* 0x0000000502778224 */ /* 0x000fe400078e0277 */
[----:B------:R-:W-:Y:S01]  /*d6d0*/  @!P0 IMAD R10, R10, R7, R251 ;  /* 0x000000070a0a8224 */ /* 0x000fe200078e02fb */
[----:B------:R-:W-:Y:S01]  /*d6e0*/  @!P0 LEA.HI.X R13, R116, R203, R8, 0x1, P1 ;  /* 0x000000cb740d8211 */ /* 0x000fe200008f0c08 */
[----:B------:R-:W-:Y:S01]  /*d6f0*/  IMAD.MOV.U32 R8, RZ, RZ, R12 ;  /* 0x000000ffff087224 */ /* 0x000fe200078e000c */
[----:B------:R-:W-:Y:S01]  /*d700*/  @!P0 SHF.L.U64.HI R119, R118, 0x7, R119 ;  /* 0x0000000776778819 */ /* 0x000fe20000010277 */
[C---:B------:R-:W-:Y:S01]  /*d710*/  @!P0 IMAD.SHL.U32 R2, R250.reuse, 0x80, RZ ;  /* 0x00000080fa028824 */ /* 0x040fe200078e00ff */
[----:B------:R-:W-:Y:S01]  /*d720*/  MOV R9, R13 ;  /* 0x0000000d00097202 */ /* 0x000fe20000000f00 */
[----:B------:R-:W-:Y:S01]  /*d730*/  @!P0 IMAD R5, R5, 0x60, RZ ;  /* 0x0000006005058824 */ /* 0x000fe200078e02ff */
[----:B------:R1:W5:Y:S01]  /*d740*/  LDL.LU.64 R12, [R1] ;  /* 0x00000000010c7983 */ /* 0x0003620000300a00 */
[----:B------:R-:W-:Y:S02]  /*d750*/  @!P0 SHF.L.U64.HI R10, R250, 0x7, R10 ;  /* 0x00000007fa0a8819 */ /* 0x000fe4000001020a */
[----:B------:R-:W-:Y:S02]  /*d760*/  @!P0 LEA R2, P1, R6, R2, 0x6 ;  /* 0x0000000206028211 */ /* 0x000fe400078230ff */
[----:B------:R-:W-:Y:S02]  /*d770*/  @!P0 SHF.L.U32 R118, R118, 0x7, RZ ;  /* 0x0000000776768819 */ /* 0x000fe400000006ff */
[----:B------:R-:W-:Y:S02]  /*d780*/  @!P0 LEA.HI.X R10, R6, R10, R7, 0x6, P1 ;  /* 0x0000000a060a8211 */ /* 0x000fe400008f3407 */
[-C--:B------:R-:W-:Y:S01]  /*d790*/  @!P0 LEA R6, P1, R2, R204.reuse, 0x1 ;  /* 0x000000cc02068211 */ /* 0x080fe200078208ff */
[----:B------:R-:W-:Y:S03]  /*d7a0*/  @!P0 IMAD.WIDE.U32 R118, R4, 0x60, R118 ;  /* 0x0000006004768825 */ /* 0x000fe600078e0076 */
[----:B------:R-:W-:Y:S01]  /*d7b0*/  @!P0 LEA.HI.X R7, R2, R203, R10, 0x1, P1 ;  /* 0x000000cb02078211 */ /* 0x000fe200008f0c0a */
[----:B------:R-:W-:Y:S01]  /*d7c0*/  @!P0 IMAD.IADD R5, R5, 0x1, R119 ;  /* 0x0000000105058824 */ /* 0x000fe200078e0277 */
[----:B------:R-:W-:Y:S02]  /*d7d0*/  @!P4 MOV R10, R115 ;  /* 0x00000073000ac202 */ /* 0x000fe40000000f00 */
[C---:B------:R-:W-:Y:S03]  /*d7e0*/  @!P0 LEA R4, P1, R118.reuse, R204, 0x1 ;  /* 0x000000cc76048211 */ /* 0x040fe600078208ff */
[----:B------:R-:W-:Y:S01]  /*d7f0*/  @!PT LDS RZ, [RZ] ;  /* 0x00000000fffff984 */ /* 0x000fe20000000800 */
[----:B------:R-:W-:Y:S01]  /*d800*/  @!PT LDS RZ, [RZ] ;  /* 0x00000000fffff984 */ /* 0x000fe20000000800 */
[----:B------:R-:W-:Y:S01]  /*d810*/  @!PT LDS RZ, [RZ] ;  /* 0x00000000fffff984 */ /* 0x000fe20000000800 */
[----:B------:R1:W-:Y:S01]  /*d820*/  @!P4 LDGSTS.E.BYPASS.LTC128B.128 [R211+0x2000], desc[UR16][R10.64] ;  /* 0x020000000ad3cfae */ /* 0x0003e2000b981a10 */
[----:B------:R-:W-:Y:S03]  /*d830*/  @!P0 LEA.HI.X R5, R118, R203, R5, 0x1, P1 ;  /* 0x000000cb76058211 */ /* 0x000fe600008f0c05 */
        /* <DEDUP_REMOVED lines=16> */
[----:B------:R-:W0:Y:S01]  /*d940*/  LDGDEPBAR ;  /* 0x00000000000079af */ /* 0x000e220000000000 */
[----:B------:R-:W-:Y:S05]  /*d950*/  BRA `(.L_x_275) ;  /* 0x0000001800887947 */ /* 0x000fea0003800000 */
.L_x_274:
[----:B---3--:R-:W-:Y:S01]  /*d960*/  ISETP.GE.AND P0, PT, R199, UR6, PT ;  /* 0x00000006c7007c0c */ /* 0x008fe2000bf06270 */
[----:B-1----:R-:W-:Y:S01]  /*d970*/  IMAD.WIDE.U32 R2, R224, R194, RZ ;  /* 0x000000c2e0027225 */ /* 0x002fe200078e00ff */
[----:B------:R-:W-:Y:S04]  /*d980*/  DEPBAR.LE SB0, 0x0 ;  /* 0x000080000000791a */ /* 0x000fe80000000000 */
[----:B------:R-:W-:Y:S01]  /*d990*/  IMAD.SHL.U32 R6, R2, 0x80, RZ ;  /* 0x0000008002067824 */ /* 0x000fe200078e00ff */
[----:B------:R-:W-:Y:S01]  /*d9a0*/  BAR.SYNC.DEFER_BLOCKING 0x0 ;  /* 0x0000000000007b1d */ /* 0x000fe20000010000 */
[----:B------:R-:W-:Y:S05]  /*d9b0*/  IMAD R0, R224, R195, R3 ;  /* 0x000000c3e0007224 */ /* 0x000fea00078e0203 */
[----:B------:R-:W-:Y:S02]  /*d9c0*/  SHF.L.U64.HI R7, R2, 0x7, R0 ;  /* 0x0000000702077819 */ /* 0x000fe40000010200 */
[CC--:B------:R-:W-:Y:S02]  /*d9d0*/  @!P0 LEA R3, P2, R194.reuse, R6.reuse, 0x5 ;  /* 0x00000006c2038211 */ /* 0x0c0fe400078428ff */
[C---:B------:R-:W-:Y:S02]  /*d9e0*/  @!P0 LEA R5, P1, R194.reuse, R6, 0x6 ;  /* 0x00000006c2058211 */ /* 0x040fe400078230ff */
[-CC-:B------:R-:W-:Y:S02]  /*d9f0*/  @!P0 LEA.HI.X R2, R194, R7.reuse, R195.reuse, 0x5, P2 ;  /* 0x00000007c2028211 */ /* 0x180fe400010f2cc3 */
[CC--:B------:R-:W-:Y:S02]  /*da00*/  @!P0 LEA R10, P2, R3.reuse, R202.reuse, 0x1 ;  /* 0x000000ca030a8211 */ /* 0x0c0fe400078408ff */
[-C--:B------:R-:W-:Y:S02]  /*da10*/  @!P4 LEA R0, P3, R6, R202.reuse, 0x1 ;  /* 0x000000ca0600c211 */ /* 0x080fe400078608ff */
[----:B------:R-:W-:Y:S02]  /*da20*/  @!P0 LEA.HI.X R4, R194, R7, R195, 0x6, P1 ;  /* 0x00000007c2048211 */ /* 0x000fe400008f34c3 */
[-C--:B------:R-:W-:Y:S01]  /*da30*/  @!P0 LEA.HI.X R11, R3, R201.reuse, R2, 0x1, P2 ;  /* 0x000000c9030b8211 */ /* 0x080fe200010f0c02 */
[----:B------:R-:W-:Y:S01]  /*da40*/  @!P0 IMAD R2, R195, 0x60, RZ ;  /* 0x00000060c3028824 */ /* 0x000fe200078e02ff */
[CC--:B------:R-:W-:Y:S02]  /*da50*/  @!P0 LEA R8, P1, R5.reuse, R202.reuse, 0x1 ;  /* 0x000000ca05088211 */ /* 0x0c0fe400078208ff */
[-CC-:B------:R-:W-:Y:S01]  /*da60*/  @!P4 LEA.HI.X R3, R6, R201.reuse, R7.reuse, 0x1, P3 ;  /* 0x000000c90603c211 */ /* 0x180fe200018f0c07 */
[----:B------:R-:W-:Y:S01]  /*da70*/  @!P0 IMAD.WIDE.U32 R6, R194, 0x60, R6 ;  /* 0x00000060c2068825 */ /* 0x000fe200078e0006 */
[-C--:B------:R-:W-:Y:S03]  /*da80*/  @!P0 LEA.HI.X R9, R5, R201.reuse, R4, 0x1, P1 ;  /* 0x000000c905098211 */ /* 0x080fe600008f0c04 */
[----:B------:R-:W-:Y:S01]  /*da90*/  @!P0 IMAD.IADD R4, R2, 0x1, R7 ;  /* 0x0000000102048824 */ /* 0x000fe200078e0207 */
[C---:B------:R-:W-:Y:S01]  /*daa0*/  @!P0 LEA R12, P1, R6.reuse, R202, 0x1 ;  /* 0x000000ca060c8211 */ /* 0x040fe200078208ff */
[----:B------:R-:W-:Y:S03]  /*dab0*/  @!P4 IMAD.MOV.U32 R2, RZ, RZ, R0 ;  /* 0x000000ffff02c224 */ /* 0x000fe600078e0000 */
[----:B------:R-:W-:Y:S02]  /*dac0*/  @!P0 LEA.HI.X R13, R6, R201, R4, 0x1, P1 ;  /* 0x000000c9060d8211 */ /* 0x000fe400008f0c04 */
[----:B------:R-:W-:Y:S01]  /*dad0*/  @!PT LDS RZ, [RZ] ;  /* 0x00000000fffff984 */ /* 0x000fe20000000800 */
[----:B------:R-:W-:Y:S01]  /*dae0*/  @!PT LDS RZ, [RZ] ;  /* 0x00000000fffff984 */ /* 0x000fe20000000800 */
[----:B------:R-:W-:Y:S01]  /*daf0*/  @!PT LDS RZ, [RZ] ;  /* 0x00000000fffff984 */ /* 0x000fe20000000800 */
[----:B------:R-:W-:Y:S08]  /*db00*/  @!P4 LDGSTS.E.BYPASS.LTC128B.128 [R211+0x4000], desc[UR16][R2.64] ;  /* 0x0400000002d3cfae */ /* 0x000ff0000b981a10 */
[----:B------:R-:W-:Y:S08]  /*db10*/  @P4 STS.128 [R211+0x4000], RZ ;  /* 0x004000ffd3004388 */ /* 0x000ff00000000c00 */
        /* <DEDUP_REMOVED lines=10> */
[----:B------:R-:W-:Y:S08]  /*dbc0*/  @P0 STS.128 [R211+0x5800], RZ ;  /* 0x005800ffd3000388 */ /* 0x000ff00000000c00 */
[----:B------:R-:W-:Y:S01]  /*dbd0*/  @!PT LDS RZ, [RZ] ;  /* 0x00000000fffff984 */ /* 0x000fe20000000800 */
[----:B------:R-:W-:Y:S01]  /*dbe0*/  @!PT LDS RZ, [RZ] ;  /* 0x00000000fffff984 */ /* 0x000fe20000000800 */
[----:B------:R-:W-:Y:S01]  /*dbf0*/  @!PT LDS RZ, [RZ] ;  /* 0x00000000fffff984 */ /* 0x000fe20000000800 */
[----:B------:R2:W-:Y:S08]  /*dc00*/  @!P0 LDGSTS.E.BYPASS.LTC128B.128 [R211+0x5800], desc[UR16][R12.64] ;  /* 0x058000000cd38fae */ /* 0x0005f0000b981a10 */
[----:B------:R-:W-:Y:S08]  /*dc10*/  LDSM.16.M88.4 R128, [R193] ;  /* 0x00000000c180783b */ /* 0x000ff00000000200 */
[----:B------:R-:W3:Y:S08]  /*dc20*/  LDSM.16.M88.4 R16, [R192+0x2000] ;  /* 0x00200000c010783b */ /* 0x000ef00000000200 */
[----:B------:R-:W1:Y:S08]  /*dc30*/  LDSM.16.M88.4 R124, [R193+0x1000] ;  /* 0x00100000c17c783b */ /* 0x000e700000000200 */
[----:B------:R-:W5:Y:S08]  /*dc40*/  LDSM.16.M88.4 R32, [R192+0x2400] ;  /* 0x00240000c020783b */ /* 0x000f700000000200 */
[----:B------:R-:W0:Y:S08]  /*dc50*/  LDGDEPBAR ;  /* 0x00000000000079af */ /* 0x000e300000000000 */
[----:B------:R-:W4:Y:S08]  /*dc60*/  LDSM.16.M88.4 R48, [R192+0x2800] ;  /* 0x00280000c030783b */ /* 0x000f300000000200 */
[----:B------:R-:W4:Y:S01]  /*dc70*/  LDSM.16.M88.4 R64, [R192+0x2c00] ;  /* 0x002c0000c040783b */ /* 0x000f220000000200 */
[-C--:B---3--:R-:W-:Y:S07]  /*dc80*/  HMMA.16816.F32.BF16 R4, R128, R16.reuse, RZ ;  /* 0x000000108004723c */ /* 0x088fee00000418ff */
[----:B------:R-:W3:Y:S01]  /*dc90*/  LDSM.16.M88.4 R80, [R192+0x3000] ;  /* 0x00300000c050783b */ /* 0x000ee20000000200 */
[C---:B-1----:R-:W-:Y:S07]  /*dca0*/  HMMA.16816.F32.BF16 R8, R124.reuse, R16, RZ ;  /* 0x000000107c08723c */ /* 0x042fee00000418ff */
[----:B------:R-:W1:Y:S01]  /*dcb0*/  LDSM.16.M88.4 R96, [R192+0x3400] ;  /* 0x00340000c060783b */ /* 0x000e620000000200 */
[-C--:B--2---:R-:W-:Y:S07]  /*dcc0*/  HMMA.16816.F32.BF16 R12, R124, R18.reuse, RZ ;  /* 0x000000127c0c723c */ /* 0x084fee00000418ff */
[----:B------:R-:W2:Y:S01]  /*dcd0*/  LDSM.16.M88.4 R112, [R192+0x3800] ;  /* 0x00380000c070783b */ /* 0x000ea20000000200 */
[C---:B------:R-:W-:Y:S07]  /*dce0*/  HMMA.16816.F32.BF16 R16, R128.reuse, R18, RZ ;  /* 0x000000128010723c */ /* 0x040fee00000418ff */
[----:B------:R-:W2:Y:S01]  /*dcf0*/  LDSM.16.M88.4 R168, [R192+0x3c00] ;  /* 0x003c0000c0a8783b */ /* 0x000ea20000000200 */
[-C--:B-----5:R-:W-:Y:S07]  /*dd00*/  HMMA.16816.F32.BF16 R20, R128, R32.reuse, RZ ;  /* 0x000000208014723c */ /* 0x0a0fee00000418ff */
[----:B------:R-:W-:Y:S01]  /*dd10*/  LDSM.16.M88.4 R172, [R191] ;  /* 0x00000000bfac783b */ /* 0x000fe20000000200 */
[C---:B------:R-:W-:Y:S07]  /*dd20*/  HMMA.16816.F32.BF16 R24, R124.reuse, R32, RZ ;  /* 0x000000207c18723c */ /* 0x040fee00000418ff */
[----:B------:R-:W5:Y:S01]  /*dd30*/  LDSM.16.M88.4 R176, [R189+0x2000] ;  /* 0x00200000bdb0783b */ /* 0x000f620000000200 */
[-C--:B------:R-:W-:Y:S07]  /*dd40*/  HMMA.16816.F32.BF16 R28, R124, R34.reuse, RZ ;  /* 0x000000227c1c723c */ /* 0x080fee00000418ff */
[----:B------:R-:W5:Y:S01]  /*dd50*/  LDSM.16.M88.4 R180, [R191+0x1000] ;  /* 0x00100000bfb4783b */ /* 0x000f620000000200 */
[C---:B------:R-:W-:Y:S07]  /*dd60*/  HMMA.16816.F32.BF16 R32, R128.reuse, R34, RZ ;  /* 0x000000228020723c */ /* 0x040fee00000418ff */
[----:B------:R-:W5:Y:S01]  /*dd70*/  LDSM.16.M88.4 R184, [R189+0x2400] ;  /* 0x00240000bdb8783b */ /* 0x000f620000000200 */
[-C--:B----4-:R-:W-:Y:S08]  /*dd80*/  HMMA.16816.F32.BF16 R36, R128, R48.reuse, RZ ;  /* 0x000000308024723c */ /* 0x090ff000000418ff */
[C---:B------:R-:W-:Y:S08]  /*dd90*/  HMMA.16816.F32.BF16 R40, R124.reuse, R48, RZ ;  /* 0x000000307c28723c */ /* 0x040ff000000418ff */
[-C--:B------:R-:W-:Y:S08]  /*dda0*/  HMMA.16816.F32.BF16 R44, R124, R50.reuse, RZ ;  /* 0x000000327c2c723c */ /* 0x080ff000000418ff */
[C---:B------:R-:W-:Y:S08]  /*ddb0*/  HMMA.16816.F32.BF16 R48, R128.reuse, R50, RZ ;  /* 0x000000328030723c */ /* 0x040ff000000418ff */
[-C--:B------:R-:W-:Y:S08]  /*ddc0*/  HMMA.16816.F32.BF16 R52, R128, R64.reuse, RZ ;  /* 0x000000408034723c */ /* 0x080ff000000418ff */
[C---:B------:R-:W-:Y:S08]  /*ddd0*/  HMMA.16816.F32.BF16 R56, R124.reuse, R64, RZ ;  /* 0x000000407c38723c */ /* 0x040ff000000418ff */
[-C--:B------:R-:W-:Y:S08]  /*dde0*/  HMMA.16816.F32.BF16 R60, R124, R66.reuse, RZ ;  /* 0x000000427c3c723c */ /* 0x080ff000000418ff */
[C---:B------:R-:W-:Y:S08]  /*ddf0*/  HMMA.16816.F32.BF16 R64, R128.reuse, R66, RZ ;  /* 0x000000428040723c */ /* 0x040ff000000418ff */
[-C--:B---3--:R-:W-:Y:S08]  /*de00*/  HMMA.16816.F32.BF16 R68, R128, R80.reuse, RZ ;  /* 0x000000508044723c */ /* 0x088ff000000418ff */
        /* <DEDUP_REMOVED lines=12> */
[C---:B------:R-:W-:Y:S02]  /*ded0*/  HMMA.16816.F32.BF16 R120, R124.reuse, R168, RZ ;  /* 0x000000a87c78723c */ /* 0x040fe400000418ff */
[----:B------:R-:W-:Y:S05]  /*dee0*/  LOP3.LUT R168, R223, 0x6, RZ, 0xc0, !PT ;  /* 0x00000006dfa87812 */ /* 0x000fea00078ec0ff */
[----:B------:R-:W-:Y:S01]  /*def0*/  IMAD R2, R224, 0x80, R168 ;  /* 0x00000080e0027824 */ /* 0x000fe200078e02a8 */
[-C--:B------:R-:W-:Y:S03]  /*df00*/  HMMA.16816.F32.BF16 R124, R124, R170.reuse, RZ ;  /* 0x000000aa7c7c723c */ /* 0x080fe600000418ff */
[----:B------:R-:W-:Y:S01]  /*df10*/  VIADD R0, R2, 0x1 ;  /* 0x0000000102007836 */ /* 0x000fe20000000000 */
[-C--:B------:R-:W-:Y:S01]  /*df20*/  ISETP.GT.AND P5, PT, R216, R2.reuse, PT ;  /* 0x00000002d800720c */ /* 0x080fe20003fa4270 */
[----:B------:R-:W-:Y:S01]  /*df30*/  VIADD R228, R2, 0x20 ;  /* 0x0000002002e47836 */ /* 0x000fe20000000000 */
[----:B------:R-:W-:Y:S01]  /*df40*/  ISETP.GT.AND P2, PT, R222, R2, PT ;  /* 0x00000002de00720c */ /* 0x000fe20003f44270 */
[----:B------:R-:W-:Y:S01]  /*df50*/  VIADD R227, R2, 0x21 ;  /* 0x0000002102e37836 */ /* 0x000fe20000000000 */
[-C--:B------:R-:W-:Y:S01]  /*df60*/  ISETP.GT.AND P3, PT, R216, R0.reuse, PT ;  /* 0x00000000d800720c */ /* 0x080fe20003f64270 */
[----:B------:R-:W-:Y:S02]  /*df70*/  HMMA.16816.F32.BF16 R128, R128, R170, RZ ;  /* 0x000000aa8080723c */ /* 0x000fe400000418ff */
[----:B------:R-:W-:Y:S01]  /*df80*/  ISETP.GT.AND P1, PT, R222, R0, PT ;  /* 0x00000000de00720c */ /* 0x000fe20003f24270 */
[C---:B------:R-:W-:Y:S01]  /*df90*/  VIADD R230, R2.reuse, 0x28 ;  /* 0x0000002802e67836 */ /* 0x040fe20000000000 */
[C---:B------:R-:W-:Y:S01]  /*dfa0*/  ISETP.GE.AND P6, PT, R2.reuse, R215, PT ;  /* 0x000000d70200720c */ /* 0x040fe20003fc6270 */
[C---:B------:R-:W-:Y:S02]  /*dfb0*/  VIADD R229, R2.reuse, 0x29 ;  /* 0x0000002902e57836 */ /* 0x040fe40000000000 */
[C---:B------:R-:W-:Y:S01]  /*dfc0*/  VIADD R232, R2.reuse, 0x30 ;  /* 0x0000003002e87836 */ /* 0x040fe20000000000 */
[-C--:B-----5:R-:W-:Y:S05]  /*dfd0*/  HMMA.16816.F32.BF16 R4, R172, R176.reuse, R4 ;  /* 0x000000b0ac04723c */ /* 0x0a0fea0000041804 */
[C---:B------:R-:W-:Y:S02]  /*dfe0*/  VIADD R231, R2.reuse, 0x31 ;  /* 0x0000003102e77836 */ /* 0x040fe40000000000 */
[C---:B------:R-:W-:Y:S01]  /*dff0*/  VIADD R234, R2.reuse, 0x38 ;  /* 0x0000003802ea7836 */ /* 0x040fe20000000000 */
[C---:B------:R-:W-:Y:S04]  /*e000*/  HMMA.16816.F32.BF16 R8, R180.reuse, R176, R8 ;  /* 0x000000b0b408723c */ /* 0x040fe80000041808 */
[C---:B------:R-:W-:Y:S02]  /*e010*/  VIADD R176, R2.reuse, 0x8 ;  /* 0x0000000802b07836 */ /* 0x040fe40000000000 */
[----:B------:R-:W-:Y:S02]  /*e020*/  VIADD R177, R2, 0x9 ;  /* 0x0000000902b17836 */ /* 0x000fe40000000000 */
[-C--:B------:R-:W-:Y:S03]  /*e030*/  HMMA.16816.F32.BF16 R12, R180, R178.reuse, R12 ;  /* 0x000000b2b40c723c */ /* 0x080fe6000004180c */
[----:B------:R-:W-:Y:S01]  /*e040*/  FSEL R3, R4, -INF , !P5 ;  /* 0xff80000004037808 */ /* 0x000fe20006800000 */
[C---:B------:R-:W-:Y:S01]  /*e050*/  VIADD R233, R2.reuse, 0x39 ;  /* 0x0000003902e97836 */ /* 0x040fe20000000000 */
[----:B------:R-:W-:Y:S01]  /*e060*/  FSEL R169, R5, -INF , !P3 ;  /* 0xff80000005a97808 */ /* 0x000fe20005800000 */
[----:B------:R-:W-:Y:S01]  /*e070*/  VIADD R236, R2, 0x40 ;  /* 0x0000004002ec7836 */ /* 0x000fe20000000000 */
[----:B------:R-:W-:Y:S01]  /*e080*/  FSEL R170, R6, -INF , !P2 ;  /* 0xff80000006aa7808 */ /* 0x000fe20005000000 */
[C---:B------:R-:W-:Y:S04]  /*e090*/  HMMA.16816.F32.BF16 R16, R172.reuse, R178, R16 ;  /* 0x000000b2ac10723c */ /* 0x040fe80000041810 */
[----:B------:R-:W-:Y:S01]  /*e0a0*/  FSEL R171, R7, -INF , !P1 ;  /* 0xff80000007ab7808 */ /* 0x000fe20004800000 */
[----:B------:R-:W-:Y:S01]  /*e0b0*/  VIADD R235, R2, 0x41 ;  /* 0x0000004102eb7836 */ /* 0x000fe20000000000 */
[CC--:B------:R-:W-:Y:S01]  /*e0c0*/  ISETP.GT.AND P5, PT, R221.reuse, R2.reuse, PT ;  /* 0x00000002dd00720c */ /* 0x0c0fe20003fa4270 */
[----:B------:R-:W1:Y:S01]  /*e0d0*/  LDSM.16.M88.4 R4, [R189+0x2800] ;  /* 0x00280000bd04783b */ /* 0x000e620000000200 */
[C---:B------:R-:W-:Y:S01]  /*e0e0*/  ISETP.GT.AND P2, PT, R220.reuse, R2, PT ;  /* 0x00000002dc00720c */ /* 0x040fe20003f44270 */
[-C--:B------:R-:W-:Y:S03]  /*e0f0*/  HMMA.16816.F32.BF16 R20, R172, R184.reuse, R20 ;  /* 0x000000b8ac14723c */ /* 0x080fe60000041814 */
[-C--:B------:R-:W-:Y:S02]  /*e100*/  ISETP.GT.AND P3, PT, R221, R0.reuse, PT ;  /* 0x00000000dd00720c */ /* 0x080fe40003f64270 */
[----:B------:R-:W-:Y:S02]  /*e110*/  ISETP.GT.AND P1, PT, R220, R0, PT ;  /* 0x00000000dc00720c */ /* 0x000fe40003f24270 */
[----:B------:R-:W-:Y:S01]  /*e120*/  FSEL R178, R8, -INF , !P5 ;  /* 0xff80000008b27808 */ /* 0x000fe20006800000 */
[C---:B------:R-:W-:Y:S04]  /*e130*/  HMMA.16816.F32.BF16 R24, R180.reuse, R184, R24 ;  /* 0x000000b8b418723c */ /* 0x040fe80000041818 */
[----:B------:R-:W-:Y:S01]  /*e140*/  FSEL R179, R9, -INF , !P3 ;  /* 0xff80000009b37808 */ /* 0x000fe20005800000 */
[----:B------:R-:W-:Y:S01]  /*e150*/  VIADD R185, R2, 0x10 ;  /* 0x0000001002b97836 */ /* 0x000fe20000000000 */
[----:B------:R-:W-:Y:S01]  /*e160*/  FSEL R225, R10, -INF , !P2 ;  /* 0xff8000000ae17808 */ /* 0x000fe20005000000 */
[----:B------:R-:W-:Y:S01]  /*e170*/  VIADD R184, R2, 0x11 ;  /* 0x0000001102b87836 */ /* 0x000fe20000000000 */
[----:B------:R-:W-:Y:S01]  /*e180*/  FSEL R226, R11, -INF , !P1 ;  /* 0xff8000000be27808 */ /* 0x000fe20004800000 */
[-C--:B------:R-:W-:Y:S01]  /*e190*/  HMMA.16816.F32.BF16 R28, R180, R186.reuse, R28 ;  /* 0x000000bab41c723c */ /* 0x080fe2000004181c */
[----:B------:R-:W2:Y:S02]  /*e1a0*/  LDSM.16.M88.4 R8, [R189+0x2c00] ;  /* 0x002c0000bd08783b */ /* 0x000ea40000000200 */
[CC--:B------:R-:W-:Y:S02]  /*e1b0*/  ISETP.GT.AND P5, PT, R221.reuse, R176.reuse, PT ;  /* 0x000000b0dd00720c */ /* 0x0c0fe40003fa4270 */
[-C--:B------:R-:W-:Y:S02]  /*e1c0*/  ISETP.GT.AND P3, PT, R221, R177.reuse, PT ;  /* 0x000000b1dd00720c */ /* 0x080fe40003f64270 */
[CC--:B------:R-:W-:Y:S01]  /*e1d0*/  ISETP.GT.AND P2, PT, R220.reuse, R176.reuse, PT ;  /* 0x000000b0dc00720c */ /* 0x0c0fe20003f44270 */
[C---:B------:R-:W-:Y:S04]  /*e1e0*/  HMMA.16816.F32.BF16 R32, R172.reuse, R186, R32 ;  /* 0x000000baac20723c */ /* 0x040fe80000041820 */
[-C--:B------:R-:W-:Y:S01]  /*e1f0*/  ISETP.GT.AND P1, PT, R220, R177.reuse, PT ;  /* 0x000000b1dc00720c */ /* 0x080fe20003f24270 */
[----:B------:R-:W-:Y:S01]  /*e200*/  VIADD R187, R2, 0x18 ;  /* 0x0000001802bb7836 */ /* 0x000fe20000000000 */
[----:B------:R-:W-:Y:S01]  /*e210*/  FSEL R12, R12, -INF , !P5 ;  /* 0xff8000000c0c7808 */ /* 0x000fe20006800000 */
[----:B------:R-:W-:Y:S01]  /*e220*/  VIADD R186, R2, 0x19 ;  /* 0x0000001902ba7836 */ /* 0x000fe20000000000 */
[----:B------:R-:W-:Y:S02]  /*e230*/  FSEL R13, R13, -INF , !P3 ;  /* 0xff8000000d0d7808 */ /* 0x000fe40005800000 */
[----:B------:R-:W-:Y:S02]  /*e240*/  FSEL R14, R14, -INF , !P2 ;  /* 0xff8000000e0e7808 */ /* 0x000fe40005000000 */
[----:B------:R-:W-:Y:S01]  /*e250*/  FSEL R15, R15, -INF , !P1 ;  /* 0xff8000000f0f7808 */ /* 0x000fe20004800000 */
[-C--:B-1----:R-:W-:Y:S03]  /*e260*/  HMMA.16816.F32.BF16 R36, R172, R4.reuse, R36 ;  /* 0x00000004ac24723c */ /* 0x082fe60000041824 */
[CC--:B------:R-:W-:Y:S02]  /*e270*/  ISETP.GT.AND P5, PT, R216.reuse, R176.reuse, PT ;  /* 0x000000b0d800720c */ /* 0x0c0fe40003fa4270 */
[-C--:B------:R-:W-:Y:S02]  /*e280*/  ISETP.GT.AND P3, PT, R216, R177.reuse, PT ;  /* 0x000000b1d800720c */ /* 0x080fe40003f64270 */
[C---:B------:R-:W-:Y:S01]  /*e290*/  ISETP.GT.AND P2, PT, R222.reuse, R176, PT ;  /* 0x000000b0de00720c */ /* 0x040fe20003f44270 */
[C---:B------:R-:W-:Y:S04]  /*e2a0*/  HMMA.16816.F32.BF16 R40, R180.reuse, R4, R40 ;  /* 0x00000004b428723c */ /* 0x040fe80000041828 */
[----:B------:R-:W-:Y:S02]  /*e2b0*/  ISETP.GT.AND P1, PT, R222, R177, PT ;  /* 0x000000b1de00720c */ /* 0x000fe40003f24270 */
[----:B------:R-:W-:Y:S02]  /*e2c0*/  FSEL R16, R16, -INF , !P5 ;  /* 0xff80000010107808 */ /* 0x000fe40006800000 */
[----:B------:R-:W-:Y:S01]  /*e2d0*/  FSEL R17, R17, -INF , !P3 ;  /* 0xff80000011117808 */ /* 0x000fe20005800000 */
[-C--:B------:R-:W-:Y:S03]  /*e2e0*/  HMMA.16816.F32.BF16 R44, R180, R6.reuse, R44 ;  /* 0x00000006b42c723c */ /* 0x080fe6000004182c */
[----:B------:R-:W-:Y:S02]  /*e2f0*/  FSEL R18, R18, -INF , !P2 ;  /* 0xff80000012127808 */ /* 0x000fe40005000000 */
[----:B------:R-:W-:Y:S02]  /*e300*/  FSEL R19, R19, -INF , !P1 ;  /* 0xff80000013137808 */ /* 0x000fe40004800000 */
[CC--:B------:R-:W-:Y:S01]  /*e310*/  ISETP.GT.AND P5, PT, R216.reuse, R185.reuse, PT ;  /* 0x000000b9d800720c */ /* 0x0c0fe20003fa4270 */
[C---:B------:R-:W-:Y:S01]  /*e320*/  HMMA.16816.F32.BF16 R48, R172.reuse, R6, R48 ;  /* 0x00000006ac30723c */ /* 0x040fe20000041830 */
[----:B------:R-:W1:Y:S03]  /*e330*/  LDSM.16.M88.4 R4, [R189+0x3000] ;  /* 0x00300000bd04783b */ /* 0x000e660000000200 */
[-C--:B------:R-:W-:Y:S02]  /*e340*/  ISETP.GT.AND P3, PT, R216, R184.reuse, PT ;  /* 0x000000b8d800720c */ /* 0x080fe40003f64270 */
[CC--:B------:R-:W-:Y:S02]  /*e350*/  ISETP.GT.AND P2, PT, R222.reuse, R185.reuse, PT ;  /* 0x000000b9de00720c */ /* 0x0c0fe40003f44270 */
[-C--:B------:R-:W-:Y:S01]  /*e360*/  ISETP.GT.AND P1, PT, R222, R184.reuse, PT ;  /* 0x000000b8de00720c */ /* 0x080fe20003f24270 */
[-C--:B--2---:R-:W-:Y:S03]  /*e370*/  HMMA.16816.F32.BF16 R52, R172, R8.reuse, R52 ;  /* 0x00000008ac34723c */ /* 0x084fe60000041834 */
[----:B------:R-:W-:Y:S02]  /*e380*/  FSEL R20, R20, -INF , !P5 ;  /* 0xff80000014147808 */ /* 0x000fe40006800000 */
[----:B------:R-:W-:Y:S02]  /*e390*/  FSEL R21, R21, -INF , !P3 ;  /* 0xff80000015157808 */ /* 0x000fe40005800000 */
[----:B------:R-:W-:Y:S01]  /*e3a0*/  FSEL R22, R22, -INF , !P2 ;  /* 0xff80000016167808 */ /* 0x000fe20005000000 */
[C---:B------:R-:W-:Y:S04]  /*e3b0*/  HMMA.16816.F32.BF16 R56, R180.reuse, R8, R56 ;  /* 0x00000008b438723c */ /* 0x040fe80000041838 */
[----:B------:R-:W-:Y:S02]  /*e3c0*/  FSEL R23, R23, -INF , !P1 ;  /* 0xff80000017177808 */ /* 0x000fe40004800000 */
[CC--:B------:R-:W-:Y:S02]  /*e3d0*/  ISETP.GT.AND P5, PT, R221.reuse, R185.reuse, PT ;  /* 0x000000b9dd00720c */ /* 0x0c0fe40003fa4270 */
[-C--:B------:R-:W-:Y:S01]  /*e3e0*/  ISETP.GT.AND P3, PT, R221, R184.reuse, PT ;  /* 0x000000b8dd00720c */ /* 0x080fe20003f64270 */
[-C--:B------:R-:W-:Y:S03]  /*e3f0*/  HMMA.16816.F32.BF16 R60, R180, R10.reuse, R60 ;  /* 0x0000000ab43c723c */ /* 0x080fe6000004183c */
[C---:B------:R-:W-:Y:S02]  /*e400*/  ISETP.GT.AND P2, PT, R220.reuse, R185, PT ;  /* 0x000000b9dc00720c */ /* 0x040fe40003f44270 */
[----:B------:R-:W-:Y:S02]  /*e410*/  ISETP.GT.AND P1, PT, R220, R184, PT ;  /* 0x000000b8dc00720c */ /* 0x000fe40003f24270 */
[----:B------:R-:W-:Y:S01]  /*e420*/  FSEL R24, R24, -INF , !P5 ;  /* 0xff80000018187808 */ /* 0x000fe20006800000 */
[C---:B------:R-:W-:Y:S01]  /*e430*/  HMMA.16816.F32.BF16 R64, R172.reuse, R10, R64 ;  /* 0x0000000aac40723c */ /* 0x040fe20000041840 */
[----:B------:R-:W2:Y:S03]  /*e440*/  LDSM.16.M88.4 R8, [R189+0x3400] ;  /* 0x00340000bd08783b */ /* 0x000ea60000000200 */
[----:B------:R-:W-:Y:S02]  /*e450*/  FSEL R25, R25, -INF , !P3 ;  /* 0xff80000019197808 */ /* 0x000fe40005800000 */
[----:B------:R-:W-:Y:S02]  /*e460*/  FSEL R26, R26, -INF , !P2 ;  /* 0xff8000001a1a7808 */ /* 0x000fe40005000000 */
[----:B------:R-:W-:Y:S01]  /*e470*/  FSEL R27, R27, -INF , !P1 ;  /* 0xff8000001b1b7808 */ /* 0x000fe20004800000 */
[-C--:B-1----:R-:W-:Y:S03]  /*e480*/  HMMA.16816.F32.BF16 R68, R172, R4.reuse, R68 ;  /* 0x00000004ac44723c */ /* 0x082fe60000041844 */
[CC--:B------:R-:W-:Y:S02]  /*e490*/  ISETP.GT.AND P5, PT, R221.reuse, R187.reuse, PT ;  /* 0x000000bbdd00720c */ /* 0x0c0fe40003fa4270 */
[-C--:B------:R-:W-:Y:S02]  /*e4a0*/  ISETP.GT.AND P3, PT, R221, R186.reuse, PT ;  /* 0x000000badd00720c */ /* 0x080fe40003f64270 */
[CC--:B------:R-:W-:Y:S01]  /*e4b0*/  ISETP.GT.AND P2, PT, R220.reuse, R187.reuse, PT ;  /* 0x000000bbdc00720c */ /* 0x0c0fe20003f44270 */
[C---:B------:R-:W-:Y:S04]  /*e4c0*/  HMMA.16816.F32.BF16 R72, R180.reuse, R4, R72 ;  /* 0x00000004b448723c */ /* 0x040fe80000041848 */
[-C--:B------:R-:W-:Y:S02]  /*e4d0*/  ISETP.GT.AND P1, PT, R220, R186.reuse, PT ;  /* 0x000000badc00720c */ /* 0x080fe40003f24270 */
        /* <DEDUP_REMOVED lines=9> */
[C---:B------:R-:W-:Y:S02]  /*e570*/  ISETP.GT.AND P2, PT, R222.reuse, R187, PT ;  /* 0x000000bbde00720c */ /* 0x040fe40003f44270 */
[----:B------:R-:W-:Y:S01]  /*e580*/  ISETP.GT.AND P1, PT, R222, R186, PT ;  /* 0x000000bade00720c */ /* 0x000fe20003f24270 */
        /* <DEDUP_REMOVED lines=9> */
[CC--:B------:R-:W-:Y:S02]  /*e620*/  ISETP.GT.AND P2, PT, R222.reuse, R228.reuse, PT ;  /* 0x000000e4de00720c */ /* 0x0c0fe40003f44270 */
[-C--:B------:R-:W-:Y:S02]  /*e630*/  ISETP.GT.AND P1, PT, R222, R227.reuse, PT ;  /* 0x000000e3de00720c */ /* 0x080fe40003f24270 */
[----:B------:R-:W-:Y:S01]  /*e640*/  FSEL R36, R36, -INF , !P5 ;  /* 0xff80000024247808 */ /* 0x000fe20006800000 */
[C---:B------:R-:W-:Y:S01]  /*e650*/  HMMA.16816.F32.BF16 R96, R172.reuse, R10, R96 ;  /* 0x0000000aac60723c */ /* 0x040fe20000041860 */
[----:B------:R-:W2:Y:S01]  /*e660*/  LDSM.16.M88.4 R8, [R189+0x3c00] ;  /* 0x003c0000bd08783b */ /* 0x000ea20000000200 */
[----:B------:R-:W-:Y:S04]  /*e670*/  DEPBAR.LE SB0, 0x0 ;  /* 0x000080000000791a */ /* 0x000fe80000000000 */
[----:B------:R-:W-:Y:S02]  /*e680*/  FSEL R37, R37, -INF , !P3 ;  /* 0xff80000025257808 */ /* 0x000fe40005800000 */
[----:B------:R-:W-:Y:S01]  /*e690*/  FSEL R38, R38, -INF , !P2 ;  /* 0xff80000026267808 */ /* 0x000fe20005000000 */
[----:B------:R-:W-:Y:S01]  /*e6a0*/  BAR.SYNC.DEFER_BLOCKING 0x0 ;  /* 0x0000000000007b1d */ /* 0x000fe20000010000 */
[----:B------:R-:W-:Y:S01]  /*e6b0*/  FSEL R39, R39, -INF , !P1 ;  /* 0xff80000027277808 */ /* 0x000fe20004800000 */
[-C--:B-1----:R-:W-:Y:S05]  /*e6c0*/  HMMA.16816.F32.BF16 R100, R172, R4.reuse, R100 ;  /* 0x00000004ac64723c */ /* 0x082fea0000041864 */
[CC--:B------:R-:W-:Y:S02]  /*e6d0*/  ISETP.GT.AND P5, PT, R221.reuse, R228.reuse, PT ;  /* 0x000000e4dd00720c */ /* 0x0c0fe40003fa4270 */
[-C--:B------:R-:W-:Y:S01]  /*e6e0*/  ISETP.GT.AND P3, PT, R221, R227.reuse, PT ;  /* 0x000000e3dd00720c */ /* 0x080fe20003f64270 */
[C---:B------:R-:W-:Y:S04]  /*e6f0*/  HMMA.16816.F32.BF16 R104, R180.reuse, R4, R104 ;  /* 0x00000004b468723c */ /* 0x040fe80000041868 */
[C---:B------:R-:W-:Y:S02]  /*e700*/  ISETP.GT.AND P2, PT, R220.reuse, R228, PT ;  /* 0x000000e4dc00720c */ /* 0x040fe40003f44270 */
[----:B------:R-:W-:Y:S02]  /*e710*/  ISETP.GT.AND P1, PT, R220, R227, PT ;  /* 0x000000e3dc00720c */ /* 0x000fe40003f24270 */
[----:B------:R-:W-:Y:S01]  /*e720*/  FSEL R40, R40, -INF , !P5 ;  /* 0xff80000028287808 */ /* 0x000fe20006800000 */
[-C--:B------:R-:W-:Y:S03]  /*e730*/  HMMA.16816.F32.BF16 R108, R180, R6.reuse, R108 ;  /* 0x00000006b46c723c */ /* 0x080fe6000004186c */
[----:B------:R-:W-:Y:S02]  /*e740*/  FSEL R41, R41, -INF , !P3 ;  /* 0xff80000029297808 */ /* 0x000fe40005800000 */
[----:B------:R-:W-:Y:S02]  /*e750*/  FSEL R42, R42, -INF , !P2 ;  /* 0xff8000002a2a7808 */ /* 0x000fe40005000000 */
[----:B------:R-:W-:Y:S01]  /*e760*/  FSEL R43, R43, -INF , !P1 ;  /* 0xff8000002b2b7808 */ /* 0x000fe20004800000 */
[C---:B------:R-:W-:Y:S04]  /*e770*/  HMMA.16816.F32.BF16 R112, R172.reuse, R6, R112 ;  /* 0x00000006ac70723c */ /* 0x040fe80000041870 */
[CC--:B------:R-:W-:Y:S02]  /*e780*/  ISETP.GT.AND P5, PT, R221.reuse, R230.reuse, PT ;  /* 0x000000e6dd00720c */ /* 0x0c0fe40003fa4270 */
[-C--:B------:R-:W-:Y:S02]  /*e790*/  ISETP.GT.AND P3, PT, R221, R229.reuse, PT ;  /* 0x000000e5dd00720c */ /* 0x080fe40003f64270 */
[CC--:B------:R-:W-:Y:S01]  /*e7a0*/  ISETP.GT.AND P2, PT, R220.reuse, R230.reuse, PT ;  /* 0x000000e6dc00720c */ /* 0x0c0fe20003f44270 */
[-C--:B--2---:R-:W-:Y:S03]  /*e7b0*/  HMMA.16816.F32.BF16 R116, R172, R8.reuse, R116 ;  /* 0x00000008ac74723c */ /* 0x084fe60000041874 */
[-C--:B------:R-:W-:Y:S02]  /*e7c0*/  ISETP.GT.AND P1, PT, R220, R229.reuse, PT ;  /* 0x000000e5dc00720c */ /* 0x080fe40003f24270 */
[----:B------:R-:W-:Y:S02]  /*e7d0*/  FSEL R44, R44, -INF , !P5 ;  /* 0xff8000002c2c7808 */ /* 0x000fe40006800000 */
[----:B------:R-:W-:Y:S01]  /*e7e0*/  FSEL R45, R45, -INF , !P3 ;  /* 0xff8000002d2d7808 */ /* 0x000fe20005800000 */
[C---:B------:R-:W-:Y:S04]  /*e7f0*/  HMMA.16816.F32.BF16 R120, R180.reuse, R8, R120 ;  /* 0x00000008b478723c */ /* 0x040fe80000041878 */
[----:B------:R-:W-:Y:S02]  /*e800*/  FSEL R46, R46, -INF , !P2 ;  /* 0xff8000002e2e7808 */ /* 0x000fe40005000000 */
[----:B------:R-:W-:Y:S02]  /*e810*/  FSEL R47, R47, -INF , !P1 ;  /* 0xff8000002f2f7808 */ /* 0x000fe40004800000 */
[CC--:B------:R-:W-:Y:S01]  /*e820*/  ISETP.GT.AND P5, PT, R216.reuse, R230.reuse, PT ;  /* 0x000000e6d800720c */ /* 0x0c0fe20003fa4270 */
[-C--:B------:R-:W-:Y:S03]  /*e830*/  HMMA.16816.F32.BF16 R124, R180, R10.reuse, R124 ;  /* 0x0000000ab47c723c */ /* 0x080fe6000004187c */
[-C--:B------:R-:W-:Y:S01]  /*e840*/  ISETP.GT.AND P3, PT, R216, R229.reuse, PT ;  /* 0x000000e5d800720c */ /* 0x080fe20003f64270 */
[----:B------:R-:W-:Y:S01]  /*e850*/  VIADD R180, R2, 0x71 ;  /* 0x0000007102b47836 */ /* 0x000fe20000000000 */
[----:B------:R-:W-:Y:S01]  /*e860*/  ISETP.GT.AND P2, PT, R222, R230, PT ;  /* 0x000000e6de00720c */ /* 0x000fe20003f44270 */
[----:B------:R-:W-:Y:S01]  /*e870*/  VIADD R181, R2, 0x70 ;  /* 0x0000007002b57836 */ /* 0x000fe20000000000 */
[----:B------:R-:W-:Y:S01]  /*e880*/  ISETP.GT.AND P1, PT, R222, R229, PT ;  /* 0x000000e5de00720c */ /* 0x000fe20003f24270 */
[----:B------:R-:W-:Y:S04]  /*e890*/  HMMA.16816.F32.BF16 R128, R172, R10, R128 ;  /* 0x0000000aac80723c */ /* 0x000fe80000041880 */
[----:B------:R-:W-:Y:S02]  /*e8a0*/  FSEL R48, R48, -INF , !P5 ;  /* 0xff80000030307808 */ /* 0x000fe40006800000 */
[----:B------:R-:W-:Y:S02]  /*e8b0*/  FSEL R49, R49, -INF , !P3 ;  /* 0xff80000031317808 */ /* 0x000fe40005800000 */
[----:B------:R-:W-:Y:S02]  /*e8c0*/  FSEL R50, R50, -INF , !P2 ;  /* 0xff80000032327808 */ /* 0x000fe40005000000 */
[----:B------:R-:W-:Y:S02]  /*e8d0*/  FSEL R51, R51, -INF , !P1 ;  /* 0xff80000033337808 */ /* 0x000fe40004800000 */
[CC--:B------:R-:W-:Y:S02]  /*e8e0*/  ISETP.GT.AND P5, PT, R216.reuse, R232.reuse, PT ;  /* 0x000000e8d800720c */ /* 0x0c0fe40003fa4270 */
[-C--:B------:R-:W-:Y:S02]  /*e8f0*/  ISETP.GT.AND P3, PT, R216, R231.reuse, PT ;  /* 0x000000e7d800720c */ /* 0x080fe40003f64270 */
[CC--:B------:R-:W-:Y:S02]  /*e900*/  ISETP.GT.AND P2, PT, R222.reuse, R232.reuse, PT ;  /* 0x000000e8de00720c */ /* 0x0c0fe40003f44270 */
[-C--:B------:R-:W-:Y:S02]  /*e910*/  ISETP.GT.AND P1, PT, R222, R231.reuse, PT ;  /* 0x000000e7de00720c */ /* 0x080fe40003f24270 */
[----:B------:R-:W-:Y:S02]  /*e920*/  FSEL R52, R52, -INF , !P5 ;  /* 0xff80000034347808 */ /* 0x000fe40006800000 */
[----:B------:R-:W-:Y:S02]  /*e930*/  FSEL R53, R53, -INF , !P3 ;  /* 0xff80000035357808 */ /* 0x000fe40005800000 */
[----:B------:R-:W-:Y:S02]  /*e940*/  FSEL R54, R54, -INF , !P2 ;  /* 0xff80000036367808 */ /* 0x000fe40005000000 */
[----:B------:R-:W-:Y:S02]  /*e950*/  FSEL R55, R55, -INF , !P1 ;  /* 0xff80000037377808 */ /* 0x000fe40004800000 */
        /* <DEDUP_REMOVED lines=28> */
[----:B------:R-:W-:Y:S01]  /*eb20*/  FSEL R237, R68, -INF , !P5 ;  /* 0xff80000044ed7808 */ /* 0x000fe20006800000 */
[C---:B------:R-:W-:Y:S01]  /*eb30*/  VIADD R68, R2.reuse, 0x49 ;  /* 0x0000004902447836 */ /* 0x040fe20000000000 */
[----:B------:R-:W-:Y:S01]  /*eb40*/  FSEL R238, R69, -INF , !P3 ;  /* 0xff80000045ee7808 */ /* 0x000fe20005800000 */
[----:B------:R-:W-:Y:S01]  /*eb50*/  VIADD R69, R2, 0x48 ;  /* 0x0000004802457836 */ /* 0x000fe20000000000 */
        /* <DEDUP_REMOVED lines=20> */
[-C--:B------:R-:W-:Y:S02]  /*eca0*/  ISETP.GT.AND P5, PT, R216, R69.reuse, PT ;  /* 0x00000045d800720c */ /* 0x080fe40003fa4270 */
[C---:B------:R-:W-:Y:S02]  /*ecb0*/  ISETP.GT.AND P2, PT, R222.reuse, R69, PT ;  /* 0x00000045de00720c */ /* 0x040fe40003f44270 */
[----:B------:R-:W-:Y:S02]  /*ecc0*/  ISETP.GT.AND P1, PT, R222, R68, PT ;  /* 0x00000044de00720c */ /* 0x000fe40003f24270 */
[----:B------:R-:W-:Y:S01]  /*ecd0*/  FSEL R241, R80, -INF , !P5 ;  /* 0xff80000050f17808 */ /* 0x000fe20006800000 */
[----:B------:R-:W-:Y:S01]  /*ece0*/  VIADD R80, R2, 0x59 ;  /* 0x0000005902507836 */ /* 0x000fe20000000000 */
[----:B------:R-:W-:Y:S02]  /*ecf0*/  FSEL R82, R82, -INF , !P2 ;  /* 0xff80000052527808 */ /* 0x000fe40005000000 */
[----:B------:R-:W-:Y:S02]  /*ed00*/  FSEL R83, R83, -INF , !P1 ;  /* 0xff80000053537808 */ /* 0x000fe40004800000 */
[-C--:B------:R-:W-:Y:S02]  /*ed10*/  ISETP.GT.AND P5, PT, R216, R77.reuse, PT ;  /* 0x0000004dd800720c */ /* 0x080fe40003fa4270 */
[CC--:B------:R-:W-:Y:S02]  /*ed20*/  ISETP.GT.AND P2, PT, R222.reuse, R77.reuse, PT ;  /* 0x0000004dde00720c */ /* 0x0c0fe40003f44270 */
[----:B------:R-:W-:Y:S02]  /*ed30*/  ISETP.GT.AND P1, PT, R222, R76, PT ;  /* 0x0000004cde00720c */ /* 0x000fe40003f24270 */
[----:B------:R-:W-:Y:S01]  /*ed40*/  FSEL R242, R84, -INF , !P5 ;  /* 0xff80000054f27808 */ /* 0x000fe20006800000 */
[----:B------:R-:W-:Y:S01]  /*ed50*/  VIADD R84, R2, 0x58 ;  /* 0x0000005802547836 */ /* 0x000fe20000000000 */
[----:B------:R-:W-:Y:S02]  /*ed60*/  FSEL R86, R86, -INF , !P2 ;  /* 0xff80000056567808 */ /* 0x000fe40005000000 */
[----:B------:R-:W-:Y:S02]  /*ed70*/  FSEL R87, R87, -INF , !P1 ;  /* 0xff80000057577808 */ /* 0x000fe40004800000 */
[-C--:B------:R-:W-:Y:S02]  /*ed80*/  ISETP.GT.AND P5, PT, R221, R77.reuse, PT ;  /* 0x0000004ddd00720c */ /* 0x080fe40003fa4270 */
[----:B------:R-:W-:Y:S02]  /*ed90*/  ISETP.GT.AND P2, PT, R220, R77, PT ;  /* 0x0000004ddc00720c */ /* 0x000fe40003f44270 */
[----:B------:R-:W-:Y:S02]  /*eda0*/  ISETP.GT.AND P3, PT, R216, R68, PT ;  /* 0x00000044d800720c */ /* 0x000fe40003f64270 */
[----:B------:R-:W-:Y:S02]  /*edb0*/  ISETP.GT.AND P1, PT, R220, R76, PT ;  /* 0x0000004cdc00720c */ /* 0x000fe40003f24270 */
[----:B------:R-:W-:Y:S01]  /*edc0*/  FSEL R247, R88, -INF , !P5 ;  /* 0xff80000058f77808 */ /* 0x000fe20006800000 */
[----:B------:R-:W-:Y:S01]  /*edd0*/  VIADD R88, R2, 0x61 ;  /* 0x0000006102587836 */ /* 0x000fe20000000000 */
[----:B------:R-:W-:Y:S02]  /*ede0*/  FSEL R90, R90, -INF , !P2 ;  /* 0xff8000005a5a7808 */ /* 0x000fe40005000000 */
        /* <DEDUP_REMOVED lines=12> */
[C---:B------:R-:W-:Y:S02]  /*eeb0*/  ISETP.GT.AND P2, PT, R222.reuse, R84, PT ;  /* 0x00000054de00720c */ /* 0x040fe40003f44270 */
[----:B------:R-:W-:Y:S02]  /*eec0*/  ISETP.GT.AND P3, PT, R221, R76, PT ;  /* 0x0000004cdd00720c */ /* 0x000fe40003f64270 */
[----:B------:R-:W-:Y:S02]  /*eed0*/  ISETP.GT.AND P1, PT, R222, R80, PT ;  /* 0x00000050de00720c */ /* 0x000fe40003f24270 */
[----:B------:R-:W-:Y:S02]  /*eee0*/  FSEL R96, R96, -INF , !P5 ;  /* 0xff80000060607808 */ /* 0x000fe40006800000 */
[----:B------:R-:W-:Y:S02]  /*eef0*/  FSEL R98, R98, -INF , !P2 ;  /* 0xff80000062627808 */ /* 0x000fe40005000000 */
[----:B------:R-:W-:Y:S02]  /*ef00*/  FSEL R89, R89, -INF , !P3 ;  /* 0xff80000059597808 */ /* 0x000fe40005800000 */
[----:B------:R-:W-:Y:S02]  /*ef10*/  FSEL R99, R99, -INF , !P1 ;  /* 0xff80000063637808 */ /* 0x000fe40004800000 */
[-C--:B------:R-:W-:Y:S02]  /*ef20*/  ISETP.GT.AND P5, PT, R216, R92.reuse, PT ;  /* 0x0000005cd800720c */ /* 0x080fe40003fa4270 */
[C---:B------:R-:W-:Y:S02]  /*ef30*/  ISETP.GT.AND P2, PT, R222.reuse, R92, PT ;  /* 0x0000005cde00720c */ /* 0x040fe40003f44270 */
[----:B------:R-:W-:Y:S02]  /*ef40*/  ISETP.GT.AND P3, PT, R221, R80, PT ;  /* 0x00000050dd00720c */ /* 0x000fe40003f64270 */
[----:B------:R-:W-:Y:S02]  /*ef50*/  ISETP.GT.AND P1, PT, R222, R88, PT ;  /* 0x00000058de00720c */ /* 0x000fe40003f24270 */
[----:B------:R-:W-:Y:S01]  /*ef60*/  FSEL R243, R100, -INF , !P5 ;  /* 0xff80000064f37808 */ /* 0x000fe20006800000 */
[----:B------:R-:W-:Y:S01]  /*ef70*/  VIADD R100, R2, 0x68 ;  /* 0x0000006802647836 */ /* 0x000fe20000000000 */
[----:B------:R-:W-:Y:S02]  /*ef80*/  FSEL R102, R102, -INF , !P2 ;  /* 0xff80000066667808 */ /* 0x000fe40005000000 */
[----:B------:R-:W-:Y:S01]  /*ef90*/  FSEL R248, R93, -INF , !P3 ;  /* 0xff8000005df87808 */ /* 0x000fe20005800000 */
[----:B------:R-:W-:Y:S01]  /*efa0*/  VIADD R93, R2, 0x69 ;  /* 0x00000069025d7836 */ /* 0x000fe20000000000 */
[----:B------:R-:W-:Y:S02]  /*efb0*/  FSEL R103, R103, -INF , !P1 ;  /* 0xff80000067677808 */ /* 0x000fe40004800000 */
[C---:B------:R-:W-:Y:S02]  /*efc0*/  ISETP.GT.AND P2, PT, R220.reuse, R92, PT ;  /* 0x0000005cdc00720c */ /* 0x040fe40003f44270 */
[----:B------:R-:W-:Y:S02]  /*efd0*/  ISETP.GT.AND P1, PT, R220, R88, PT ;  /* 0x00000058dc00720c */ /* 0x000fe40003f24270 */
[----:B------:R-:W-:Y:S02]  /*efe0*/  FSEL R106, R106, -INF , !P2 ;  /* 0xff8000006a6a7808 */ /* 0x000fe40005000000 */
[----:B------:R-:W-:Y:S02]  /*eff0*/  FSEL R107, R107, -INF , !P1 ;  /* 0xff8000006b6b7808 */ /* 0x000fe40004800000 */
[----:B------:R-:W-:Y:S02]  /*f000*/  ISETP.GT.AND P2, PT, R220, R100, PT ;  /* 0x00000064dc00720c */ /* 0x000fe40003f44270 */
[----:B------:R-:W-:Y:S02]  /*f010*/  ISETP.GT.AND P3, PT, R216, R80, PT ;  /* 0x00000050d800720c */ /* 0x000fe40003f64270 */
[----:B------:R-:W-:Y:S02]  /*f020*/  ISETP.GT.AND P5, PT, R221, R92, PT ;  /* 0x0000005cdd00720c */ /* 0x000fe40003fa4270 */
[-C--:B------:R-:W-:Y:S02]  /*f030*/  ISETP.GT.AND P1, PT, R220, R93.reuse, PT ;  /* 0x0000005ddc00720c */ /* 0x080fe40003f24270 */
[----:B------:R-:W-:Y:S02]  /*f040*/  FSEL R110, R110, -INF , !P2 ;  /* 0xff8000006e6e7808 */ /* 0x000fe40005000000 */
[----:B------:R-:W-:Y:S02]  /*f050*/  FSEL R97, R97, -INF , !P3 ;  /* 0xff80000061617808 */ /* 0x000fe40005800000 */
        /* <DEDUP_REMOVED lines=12> */
[-C--:B------:R-:W-:Y:S02]  /*f120*/  ISETP.GT.AND P1, PT, R222, R180.reuse, PT ;  /* 0x000000b4de00720c */ /* 0x080fe40003f24270 */
[----:B------:R-:W-:Y:S02]  /*f130*/  FSEL R105, R105, -INF , !P3 ;  /* 0xff80000069697808 */ /* 0x000fe40005800000 */
[----:B------:R-:W-:Y:S01]  /*f140*/  FSEL R246, R112, -INF , !P5 ;  /* 0xff80000070f67808 */ /* 0x000fe20006800000 */
[----:B------:R-:W-:Y:S01]  /*f150*/  VIADD R112, R2, 0x79 ;  /* 0x0000007902707836 */ /* 0x000fe20000000000 */
[----:B------:R-:W-:Y:S02]  /*f160*/  FSEL R175, R119, -INF , !P1 ;  /* 0xff80000077af7808 */ /* 0x000fe40004800000 */
[-C--:B------:R-:W-:Y:S02]  /*f170*/  ISETP.GT.AND P3, PT, R221, R93.reuse, PT ;  /* 0x0000005ddd00720c */ /* 0x080fe40003f64270 */
[----:B------:R-:W-:Y:S02]  /*f180*/  ISETP.GT.AND P1, PT, R220, R180, PT ;  /* 0x000000b4dc00720c */ /* 0x000fe40003f24270 */
[----:B------:R-:W-:Y:S02]  /*f190*/  FSEL R109, R109, -INF , !P3 ;  /* 0xff8000006d6d7808 */ /* 0x000fe40005800000 */
[----:B------:R-:W-:Y:S02]  /*f1a0*/  FSEL R123, R123, -INF , !P1 ;  /* 0xff8000007b7b7808 */ /* 0x000fe40004800000 */
[----:B------:R-:W-:Y:S02]  /*f1b0*/  ISETP.GT.AND P3, PT, R216, R93, PT ;  /* 0x0000005dd800720c */ /* 0x000fe40003f64270 */
[----:B------:R-:W-:Y:S02]  /*f1c0*/  ISETP.GT.AND P1, PT, R222, R112, PT ;  /* 0x00000070de00720c */ /* 0x000fe40003f24270 */
[----:B------:R-:W-:Y:S01]  /*f1d0*/  FSEL R183, R113, -INF , !P3 ;  /* 0xff80000071b77808 */ /* 0x000fe20005800000 */
[----:B------:R-:W-:Y:S01]  /*f1e0*/  VIADD R113, R2, 0x78 ;  /* 0x0000007802717836 */ /* 0x000fe20000000000 */
[----:B------:R-:W-:Y:S02]  /*f1f0*/  FSEL R131, R131, -INF , !P1 ;  /* 0xff80000083837808 */ /* 0x000fe40004800000 */
[CC--:B------:R-:W-:Y:S02]  /*f200*/  ISETP.GT.AND P5, PT, R216.reuse, R181.reuse, PT ;  /* 0x000000b5d800720c */ /* 0x0c0fe40003fa4270 */
[-C--:B------:R-:W-:Y:S02]  /*f210*/  ISETP.GT.AND P3, PT, R216, R180.reuse, PT ;  /* 0x000000b4d800720c */ /* 0x080fe40003f64270 */
[----:B------:R-:W-:Y:S02]  /*f220*/  ISETP.GT.AND P2, PT, R222, R181, PT ;  /* 0x000000b5de00720c */ /* 0x000fe40003f44270 */
[----:B------:R-:W-:Y:S02]  /*f230*/  ISETP.GT.AND P1, PT, R224, R205, PT ;  /* 0x000000cde000720c */ /* 0x000fe40003f24270 */
[----:B------:R-:W-:Y:S02]  /*f240*/  FSEL R174, R116, -INF , !P5 ;  /* 0xff80000074ae7808 */ /* 0x000fe40006800000 */
[----:B------:R-:W-:Y:S02]  /*f250*/  FSEL R173, R117, -INF , !P3 ;  /* 0xff80000075ad7808 */ /* 0x000fe40005800000 */
[----:B------:R-:W-:Y:S02]  /*f260*/  FSEL R172, R118, -INF , !P2 ;  /* 0xff80000076ac7808 */ /* 0x000fe40005000000 */
[CC--:B------:R-:W-:Y:S02]  /*f270*/  ISETP.GT.AND P5, PT, R221.reuse, R181.reuse, PT ;  /* 0x000000b5dd00720c */ /* 0x0c0fe40003fa4270 */
        /* <DEDUP_REMOVED lines=11> */
[C---:B------:R-:W-:Y:S02]  /*f330*/  ISETP.GE.AND P5, PT, R2.reuse, R214, PT ;  /* 0x000000d60200720c */ /* 0x040fe40003fa6270 */
[C---:B------:R-:W-:Y:S02]  /*f340*/  ISETP.GE.AND P3, PT, R2.reuse, R213, PT ;  /* 0x000000d50200720c */ /* 0x040fe40003f66270 */
[----:B------:R-:W-:Y:S01]  /*f350*/  ISETP.GE.AND P2, PT, R2, R212, PT ;  /* 0x000000d40200720c */ /* 0x000fe20003f46270 */
[----:B------:R-:W-:Y:S01]  /*f360*/  @!UPT UIADD3 URZ, UPT, UPT, URZ, URZ, URZ ;  /* 0x000000fffffff290 */ /* 0x000fe2000fffe0ff */
[----:B------:R-:W-:Y:S11]  /*f370*/  @P1 BRA `(.L_x_276) ;  /* 0xffffffe000741947 */ /* 0x000ff6000383ffff */
.L_x_275:
[----:B-1----:R-:W-:Y:S02]  /*f380*/  FSEL R6, R225, -INF , !P2 ;  /* 0xff800000e1067808 */ /* 0x002fe40005000000 */
[C---:B------:R-:W-:Y:S02]  /*f390*/  ISETP.GE.AND P1, PT, R0.reuse, R215, PT ;  /* 0x000000d70000720c */ /* 0x040fe40003f26270 */
[----:B------:R-:W-:Y:S02]  /*f3a0*/  FSEL R117, R3, -INF , !P6 ;  /* 0xff80000003757808 */ /* 0x000fe40007000000 */
[CC--:B------:R-:W-:Y:S02]  /*f3b0*/  ISETP.GE.AND P6, PT, R0.reuse, R213.reuse, PT ;  /* 0x000000d50000720c */ /* 0x0c0fe40003fc6270 */
[----:B------:R-:W-:Y:S02]  /*f3c0*/  FSEL R2, R169, -INF , !P1 ;  /* 0xff800000a9027808 */ /* 0x000fe40004800000 */
[----:B------:R-:W-:Y:S02]  /*f3d0*/  ISETP.GE.AND P1, PT, R0, R212, PT ;  /* 0x000000d40000720c */ /* 0x000fe40003f26270 */
[----:B------:R-:W-:Y:S02]  /*f3e0*/  FSEL R170, R170, -INF , !P5 ;  /* 0xff800000aaaa7808 */ /* 0x000fe40006800000 */
[----:B------:R-:W-:Y:S02]  /*f3f0*/  FSEL R5, R226, -INF , !P1 ;  /* 0xff800000e2057808 */ /* 0x000fe40004800000 */
[----:B------:R-:W-:Y:S02]  /*f400*/  ISETP.GE.AND P2, PT, R177, R213, PT ;  /* 0x000000d5b100720c */ /* 0x000fe40003f46270 */
[----:B------:R-:W-:Y:S02]  /*f410*/  FSEL R8, R179, -INF , !P6 ;  /* 0xff800000b3087808 */ /* 0x000fe40007000000 */
[-C--:B------:R-:W-:Y:S02]  /*f420*/  ISETP.GE.AND P6, PT, R176, R214.reuse, PT ;  /* 0x000000d6b000720c */ /* 0x080fe40003fc6270 */
[----:B------:R-:W-:Y:S02]  /*f430*/  ISETP.GE.AND P0, PT, R0, R214, PT ;  /* 0x000000d60000720c */ /* 0x000fe40003f06270 */
[----:B------:R-:W-:Y:S02]  /*f440*/  FSEL R250, R18, -INF , !P6 ;  /* 0xff80000012fa7808 */ /* 0x000fe40007000000 */
[C---:B------:R-:W-:Y:S02]  /*f450*/  ISETP.GE.AND P6, PT, R184.reuse, R215, PT ;  /* 0x000000d7b800720c */ /* 0x040fe40003fc6270 */
[----:B------:R-:W-:Y:S02]  /*f460*/  ISETP.GE.AND P1, PT, R177, R212, PT ;  /* 0x000000d4b100720c */ /* 0x000fe40003f26270 */
[----:B------:R-:W-:Y:S02]  /*f470*/  FSEL R21, R21, -INF , !P6 ;  /* 0xff80000015157808 */ /* 0x000fe40007000000 */
[----:B-----5:R-:W-:Y:S02]  /*f480*/  FSEL R9, R13, -INF , !P2 ;  /* 0xff8000000d097808 */ /* 0x020fe40005000000 */
[-C--:B------:R-:W-:Y:S02]  /*f490*/  ISETP.GE.AND P2, PT, R177, R214.reuse, PT ;  /* 0x000000d6b100720c */ /* 0x080fe40003f46270 */
[----:B------:R-:W-:Y:S02]  /*f4a0*/  FSEL R116, R171, -INF , !P0 ;  /* 0xff800000ab747808 */ /* 0x000fe40004000000 */
[----:B------:R-:W-:Y:S02]  /*f4b0*/  FSEL R4, R19, -INF , !P2 ;  /* 0xff80000013047808 */ /* 0x000fe40005000000 */
[----:B------:R-:W-:Y:S02]  /*f4c0*/  ISETP.GE.AND P2, PT, R184, R214, PT ;  /* 0x000000d6b800720c */ /* 0x000fe40003f46270 */
[-C--:B------:R-:W-:Y:S02]  /*f4d0*/  ISETP.GE.AND P0, PT, R176, R212.reuse, PT ;  /* 0x000000d4b000720c */ /* 0x080fe40003f06270 */
[----:B------:R-:W-:Y:S02]  /*f4e0*/  FSEL R23, R23, -INF , !P2 ;  /* 0xff80000017177808 */ /* 0x000fe40005000000 */
[----:B------:R-:W-:Y:S02]  /*f4f0*/  ISETP.GE.AND P2, PT, R187, R212, PT ;  /* 0x000000d4bb00720c */ /* 0x000fe40003f46270 */
[----:B------:R-:W-:Y:S02]  /*f500*/  FSEL R15, R15, -INF , !P1 ;  /* 0xff8000000f0f7808 */ /* 0x000fe40004800000 */
[----:B------:R-:W-:Y:S02]  /*f510*/  ISETP.GE.AND P1, PT, R185, R214, PT ;  /* 0x000000d6b900720c */ /* 0x000fe40003f26270 */
[----:B------:R-:W-:Y:S02]  /*f520*/  FSEL R14, R14, -INF , !P0 ;  /* 0xff8000000e0e7808 */ /* 0x000fe40004000000 */
[----:B------:R-:W-:Y:S02]  /*f530*/  FSEL R119, R22, -INF , !P1 ;  /* 0xff80000016777808 */ /* 0x000fe40004800000 */
[----:B------:R-:W-:Y:S02]  /*f540*/  ISETP.GE.AND P1, PT, R187, R213, PT ;  /* 0x000000d5bb00720c */ /* 0x000fe40003f26270 */
[-C--:B------:R-:W-:Y:S02]  /*f550*/  ISETP.GE.AND P0, PT, R185, R215.reuse, PT ;  /* 0x000000d7b900720c */ /* 0x080fe40003f06270 */
[----:B------:R-:W-:Y:S02]  /*f560*/  FSEL R178, R178, -INF , !P3 ;  /* 0xff800000b2b27808 */ /* 0x000fe40005800000 */
[----:B------:R-:W-:Y:S02]  /*f570*/  FSEL R118, R20, -INF , !P0 ;  /* 0xff80000014767808 */ /* 0x000fe40004000000 */
[----:B------:R-:W-:Y:S02]  /*f580*/  FSEL R20, R28, -INF , !P1 ;  /* 0xff8000001c147808 */ /* 0x000fe40004800000 */
[-C--:B------:R-:W-:Y:S02]  /*f590*/  ISETP.GE.AND P1, PT, R186, R215.reuse, PT ;  /* 0x000000d7ba00720c */ /* 0x080fe40003f26270 */
[-C--:B------:R-:W-:Y:S02]  /*f5a0*/  ISETP.GE.AND P6, PT, R184, R212.reuse, PT ;  /* 0x000000d4b800720c */ /* 0x080fe40003fc6270 */
[----:B------:R-:W-:Y:S02]  /*f5b0*/  FSEL R252, R33, -INF , !P1 ;  /* 0xff80000021fc7808 */ /* 0x000fe40004800000 */
[----:B------:R-:W-:Y:S02]  /*f5c0*/  ISETP.GE.AND P1, PT, R228, R212, PT ;  /* 0x000000d4e400720c */ /* 0x000fe40003f26270 */
[-C--:B------:R-:W-:Y:S02]  /*f5d0*/  ISETP.GE.AND P3, PT, R176, R215.reuse, PT ;  /* 0x000000d7b000720c */ /* 0x080fe40003f66270 */
[----:B------:R-:W-:Y:S02]  /*f5e0*/  FSEL R18, R42, -INF , !P1 ;  /* 0xff8000002a127808 */ /* 0x000fe40004800000 */
[----:B------:R-:W-:Y:S02]  /*f5f0*/  FSEL R249, R16, -INF , !P3 ;  /* 0xff80000010f97808 */ /* 0x000fe40005800000 */
[----:B------:R-:W-:Y:S02]  /*f600*/  FSEL R16, R30, -INF , !P2 ;  /* 0xff8000001e107808 */ /* 0x000fe40005000000 */
[----:B------:R-:W-:Y:S02]  /*f610*/  ISETP.GE.AND P2, PT, R228, R215, PT ;  /* 0x000000d7e400720c */ /* 0x000fe40003f46270 */
[-C--:B------:R-:W-:Y:S02]  /*f620*/  ISETP.GE.AND P1, PT, R229, R213.reuse, PT ;  /* 0x000000d5e500720c */ /* 0x080fe40003f26270 */
[----:B------:R-:W-:Y:S02]  /*f630*/  FSEL R33, R36, -INF , !P2 ;  /* 0xff80000024217808 */ /* 0x000fe40005000000 */
[----:B------:R-:W-:Y:S02]  /*f640*/  ISETP.GE.AND P2, PT, R227, R213, PT ;  /* 0x000000d5e300720c */ /* 0x000fe40003f46270 */
[----:B------:R-:W-:Y:S02]  /*f650*/  FSEL R45, R45, -INF , !P1 ;  /* 0xff8000002d2d7808 */ /* 0x000fe40004800000 */
[----:B------:R-:W-:Y:S02]  /*f660*/  FSEL R22, R41, -INF , !P2 ;  /* 0xff80000029167808 */ /* 0x000fe40005000000 */
[-C--:B------:R-:W-:Y:S02]  /*f670*/  ISETP.GE.AND P2, PT, R230, R214.reuse, PT ;  /* 0x000000d6e600720c */ /* 0x080fe40003f46270 */
[-C--:B------:R-:W-:Y:S02]  /*f680*/  ISETP.GE.AND P1, PT, R229, R214.reuse, PT ;  /* 0x000000d6e500720c */ /* 0x080fe40003f26270 */
[----:B------:R-:W-:Y:S02]  /*f690*/  FSEL R50, R50, -INF , !P2 ;  /* 0xff80000032327808 */ /* 0x000fe40005000000 */
[----:B------:R-:W-:Y:S02]  /*f6a0*/  FSEL R51, R51, -INF , !P1 ;  /* 0xff80000033337808 */ /* 0x000fe40004800000 */
[C---:B------:R-:W-:Y:S02]  /*f6b0*/  ISETP.GE.AND P2, PT, R231.reuse, R215, PT ;  /* 0x000000d7e700720c */ /* 0x040fe40003f46270 */
[----:B------:R-:W-:Y:S02]  /*f6c0*/  ISETP.GE.AND P1, PT, R231, R214, PT ;  /* 0x000000d6e700720c */ /* 0x000fe40003f26270 */
[----:B------:R-:W-:Y:S02]  /*f6d0*/  FSEL R53, R53, -INF , !P2 ;  /* 0xff80000035357808 */ /* 0x000fe40005000000 */
[----:B------:R-:W-:Y:S02]  /*f6e0*/  FSEL R55, R55, -INF , !P1 ;  /* 0xff80000037377808 */ /* 0x000fe40004800000 */
[-C--:B------:R-:W-:Y:S02]  /*f6f0*/  ISETP.GE.AND P2, PT, R231, R212.reuse, PT ;  /* 0x000000d4e700720c */ /* 0x080fe40003f46270 */
[-C--:B------:R-:W-:Y:S02]  /*f700*/  ISETP.GE.AND P1, PT, R234, R212.reuse, PT ;  /* 0x000000d4ea00720c */ /* 0x080fe40003f26270 */
[----:B------:R-:W-:Y:S02]  /*f710*/  FSEL R59, R59, -INF , !P2 ;  /* 0xff8000003b3b7808 */ /* 0x000fe40005000000 */
[-C--:B------:R-:W-:Y:S02]  /*f720*/  ISETP.GE.AND P2, PT, R233, R212.reuse, PT ;  /* 0x000000d4e900720c */ /* 0x080fe40003f46270 */
[----:B------:R-:W-:Y:S02]  /*f730*/  FSEL R27, R27, -INF , !P6 ;  /* 0xff8000001b1b7808 */ /* 0x000fe40007000000 */
[----:B------:R-:W-:Y:S02]  /*f740*/  ISETP.GE.AND P6, PT, R186, R212, PT ;  /* 0x000000d4ba00720c */ /* 0x000fe40003fc6270 */
[-C--:B------:R-:W-:Y:S02]  /*f750*/  ISETP.GE.AND P0, PT, R184, R213.reuse, PT ;  /* 0x000000d5b800720c */ /* 0x080fe40003f06270 */
[----:B------:R-:W-:Y:S02]  /*f760*/  FSEL R31, R31, -INF , !P6 ;  /* 0xff8000001f1f7808 */ /* 0x000fe40007000000 */
[----:B------:R-:W-:Y:S02]  /*f770*/  FSEL R10, R25, -INF , !P0 ;  /* 0xff800000190a7808 */ /* 0x000fe40004000000 */
[-C--:B------:R-:W-:Y:S02]  /*f780*/  ISETP.GE.AND P6, PT, R228, R214.reuse, PT ;  /* 0x000000d6e400720c */ /* 0x080fe40003fc6270 */
[-C--:B------:R-:W-:Y:S02]  /*f790*/  ISETP.GE.AND P3, PT, R185, R213.reuse, PT ;  /* 0x000000d5b900720c */ /* 0x080fe40003f66270 */
[----:B------:R-:W-:Y:S02]  /*f7a0*/  FSEL R38, R38, -INF , !P6 ;  /* 0xff80000026267808 */ /* 0x000fe40007000000 */
[----:B------:R-:W-:Y:S02]  /*f7b0*/  FSEL R11, R24, -INF , !P3 ;  /* 0xff800000180b7808 */ /* 0x000fe40005800000 */
[----:B------:R-:W-:Y:S02]  /*f7c0*/  ISETP.GE.AND P0, PT, R187, R214, PT ;  /* 0x000000d6bb00720c */ /* 0x000fe40003f06270 */
[----:B------:R-:W-:Y:S02]  /*f7d0*/  ISETP.GE.AND P6, PT, R230, R213, PT ;  /* 0x000000d5e600720c */ /* 0x000fe40003fc6270 */
[----:B------:R-:W-:Y:S02]  /*f7e0*/  FSEL R3, R34, -INF , !P0 ;  /* 0xff80000022037808 */ /* 0x000fe40004000000 */
[-C--:B------:R-:W-:Y:S02]  /*f7f0*/  ISETP.GE.AND P0, PT, R227, R215.reuse, PT ;  /* 0x000000d7e300720c */ /* 0x080fe40003f06270 */
[-C--:B------:R-:W-:Y:S02]  /*f800*/  ISETP.GE.AND P3, PT, R187, R215.reuse, PT ;  /* 0x000000d7bb00720c */ /* 0x080fe40003f66270 */
[----:B------:R-:W-:Y:S02]  /*f810*/  FSEL R44, R44, -INF , !P6 ;  /* 0xff8000002c2c7808 */ /* 0x000fe40007000000 */
[----:B------:R-:W-:Y:S02]  /*f820*/  ISETP.GE.AND P6, PT, R229, R215, PT ;  /* 0x000000d7e500720c */ /* 0x000fe40003fc6270 */
[----:B------:R-:W-:Y:S02]  /*f830*/  FSEL R251, R32, -INF , !P3 ;  /* 0xff80000020fb7808 */ /* 0x000fe40005800000 */
[----:B------:R-:W-:Y:S02]  /*f840*/  FSEL R226, R49, -INF , !P6 ;  /* 0xff80000031e27808 */ /* 0x000fe40007000000 */
[----:B------:R-:W-:Y:S02]  /*f850*/  FSEL R49, R62, -INF , !P1 ;  /* 0xff8000003e317808 */ /* 0x000fe40004800000 */
[----:B------:R-:W-:Y:S02]  /*f860*/  ISETP.GE.AND P3, PT, R228, R213, PT ;  /* 0x000000d5e400720c */ /* 0x000fe40003f66270 */
[-C--:B------:R-:W-:Y:S02]  /*f870*/  ISETP.GE.AND P6, PT, R232, R212.reuse, PT ;  /* 0x000000d4e800720c */ /* 0x080fe40003fc6270 */
[----:B------:R-:W-:Y:S02]  /*f880*/  FSEL R40, R40, -INF , !P3 ;  /* 0xff80000028287808 */ /* 0x000fe40005800000 */
[----:B------:R-:W-:Y:S02]  /*f890*/  FSEL R32, R58, -INF , !P6 ;  /* 0xff8000003a207808 */ /* 0x000fe40007000000 */
[----:B------:R-:W-:Y:S02]  /*f8a0*/  ISETP.GE.AND P3, PT, R230, R215, PT ;  /* 0x000000d7e600720c */ /* 0x000fe40003f66270 */
[----:B------:R-:W-:Y:S02]  /*f8b0*/  FSEL R37, R37, -INF , !P0 ;  /* 0xff80000025257808 */ /* 0x000fe40004000000 */
[----:B------:R-:W-:Y:S02]  /*f8c0*/  FSEL R225, R48, -INF , !P3 ;  /* 0xff80000030e17808 */ /* 0x000fe40005800000 */
[----:B------:R-:W-:Y:S02]  /*f8d0*/  FSEL R48, R63, -INF , !P2 ;  /* 0xff8000003f307808 */ /* 0x000fe40005000000 */
[----:B------:R-:W-:Y:S02]  /*f8e0*/  ISETP.GE.AND P0, PT, R227, R212, PT ;  /* 0x000000d4e300720c */ /* 0x000fe40003f06270 */
[-C--:B------:R-:W-:Y:S02]  /*f8f0*/  ISETP.GE.AND P3, PT, R232, R213.reuse, PT ;  /* 0x000000d5e800720c */ /* 0x080fe40003f66270 */
[C---:B------:R-:W-:Y:S02]  /*f900*/  ISETP.GE.AND P2, PT, R236.reuse, R214, PT ;  /* 0x000000d6ec00720c */ /* 0x040fe40003f46270 */
[----:B------:R-:W-:Y:S02]  /*f910*/  ISETP.GE.AND P6, PT, R233, R213, PT ;  /* 0x000000d5e900720c */ /* 0x000fe40003fc6270 */
[----:B------:R-:W-:Y:S02]  /*f920*/  ISETP.GE.AND P1, PT, R236, R215, PT ;  /* 0x000000d7ec00720c */ /* 0x000fe40003f26270 */
[----:B------:R-:W-:Y:S02]  /*f930*/  FSEL R61, R61, -INF , !P6 ;  /* 0xff8000003d3d7808 */ /* 0x000fe40007000000 */
[----:B------:R-:W-:Y:S02]  /*f940*/  FSEL R7, R237, -INF , !P1 ;  /* 0xff800000ed077808 */ /* 0x000fe40004800000 */
[-C--:B------:R-:W-:Y:S02]  /*f950*/  ISETP.GE.AND P1, PT, R235, R213.reuse, PT ;  /* 0x000000d5eb00720c */ /* 0x080fe40003f26270 */
[----:B------:R-:W-:Y:S02]  /*f960*/  FMNMX3.FTZ R42, R165, R178, R8, !PT ;  /* 0x000000b2a52a7276 */ /* 0x000fe40007810008 */
[-C--:B------:R-:W-:Y:S01]  /*f970*/  ISETP.GE.AND P5, PT, R176, R213.reuse, PT ;  /* 0x000000d5b000720c */ /* 0x080fe20003fa6270 */
[----:B------:R-:W-:Y:S01]  /*f980*/  IMAD.MOV.U32 R176, RZ, RZ, R246 ;  /* 0x000000ffffb07224 */ /* 0x000fe200078e00f6 */
[----:B------:R-:W-:Y:S02]  /*f990*/  ISETP.GE.AND P6, PT, R233, R214, PT ;  /* 0x000000d6e900720c */ /* 0x000fe40003fc6270 */
[----:B------:R-:W-:Y:S02]  /*f9a0*/  FSEL R115, R12, -INF , !P5 ;  /* 0xff8000000c737808 */ /* 0x000fe40006800000 */
[----:B------:R-:W-:Y:S02]  /*f9b0*/  FSEL R12, R70, -INF , !P2 ;  /* 0xff800000460c7808 */ /* 0x000fe40005000000 */
[----:B------:R-:W-:Y:S02]  /*f9c0*/  ISETP.GE.AND P2, PT, R69, R213, PT ;  /* 0x000000d54500720c */ /* 0x000fe40003f46270 */
[----:B------:R-:W-:Y:S02]  /*f9d0*/  FMNMX3.FTZ R42, R42, R115, R9, !PT ;  /* 0x000000732a2a7276 */ /* 0x000fe40007810009 */
[----:B------:R-:W-:Y:S01]  /*f9e0*/  ISETP.GE.AND P5, PT, R177, R215, PT ;  /* 0x000000d7b100720c */ /* 0x000fe20003fa6270 */
[----:B------:R-:W-:Y:S01]  /*f9f0*/  IMAD.MOV.U32 R177, RZ, RZ, R243 ;  /* 0x000000ffffb17224 */ /* 0x000fe200078e00f3 */
[----:B------:R-:W-:Y:S02]  /*fa00*/  FMNMX3.FTZ R42, R42, R11, R10, !PT ;  /* 0x0000000b2a2a7276 */ /* 0x000fe4000781000a */
[----:B------:R-:W-:Y:S02]  /*fa10*/  FSEL R179, R17, -INF , !P5 ;  /* 0xff80000011b37808 */ /* 0x000fe40006800000 */
[----:B------:R-:W-:Y:S02]  /*fa20*/  FSEL R17, R43, -INF , !P0 ;  /* 0xff8000002b117808 */ /* 0x000fe40004000000 */
[-C--:B------:R-:W-:Y:S02]  /*fa30*/  ISETP.GE.AND P0, PT, R229, R212.reuse, PT ;  /* 0x000000d4e500720c */ /* 0x080fe40003f06270 */
[----:B------:R-:W-:Y:S02]  /*fa40*/  ISETP.GE.AND P5, PT, R185, R212, PT ;  /* 0x000000d4b900720c */ /* 0x000fe40003fa6270 */
[----:B------:R-:W-:Y:S02]  /*fa50*/  FSEL R47, R47, -INF , !P0 ;  /* 0xff8000002f2f7808 */ /* 0x000fe40004000000 */
[----:B------:R-:W-:Y:S02]  /*fa60*/  ISETP.GE.AND P0, PT, R232, R214, PT ;  /* 0x000000d6e800720c */ /* 0x000fe40003f06270 */
[----:B------:R-:W-:Y:S02]  /*fa70*/  FSEL R26, R26, -INF , !P5 ;  /* 0xff8000001a1a7808 */ /* 0x000fe40006800000 */
[----:B------:R-:W-:Y:S02]  /*fa80*/  FSEL R54, R54, -INF , !P0 ;  /* 0xff80000036367808 */ /* 0x000fe40004000000 */
[-C--:B------:R-:W-:Y:S02]  /*fa90*/  ISETP.GE.AND P5, PT, R186, R213.reuse, PT ;  /* 0x000000d5ba00720c */ /* 0x080fe40003fa6270 */
[----:B------:R-:W-:Y:S02]  /*faa0*/  ISETP.GE.AND P0, PT, R234, R213, PT ;  /* 0x000000d5ea00720c */ /* 0x000fe40003f06270 */
[----:B------:R-:W-:Y:S02]  /*fab0*/  FSEL R19, R29, -INF , !P5 ;  /* 0xff8000001d137808 */ /* 0x000fe40006800000 */
[----:B------:R-:W-:Y:S02]  /*fac0*/  FSEL R60, R60, -INF , !P0 ;  /* 0xff8000003c3c7808 */ /* 0x000fe40004000000 */
[----:B------:R-:W-:Y:S02]  /*fad0*/  FMNMX3.FTZ R42, R42, R20, R19, !PT ;  /* 0x000000142a2a7276 */ /* 0x000fe40007810013 */
[----:B------:R-:W-:Y:S02]  /*fae0*/  ISETP.GE.AND P5, PT, R186, R214, PT ;  /* 0x000000d6ba00720c */ /* 0x000fe40003fa6270 */
[----:B------:R-:W-:Y:S02]  /*faf0*/  FMNMX3.FTZ R42, R42, R40, R22, !PT ;  /* 0x000000282a2a7276 */ /* 0x000fe40007810016 */
[----:B------:R-:W-:Y:S02]  /*fb00*/  FSEL R0, R35, -INF , !P5 ;  /* 0xff80000023007808 */ /* 0x000fe40006800000 */
[----:B------:R-:W-:Y:S02]  /*fb10*/  FSEL R35, R56, -INF , !P3 ;  /* 0xff80000038237808 */ /* 0x000fe40005800000 */
[----:B------:R-:W-:Y:S02]  /*fb20*/  FSEL R56, R240, -INF , !P2 ;  /* 0xff800000f0387808 */ /* 0x000fe40005000000 */
[----:B------:R-:W-:Y:S02]  /*fb30*/  ISETP.GE.AND P5, PT, R227, R214, PT ;  /* 0x000000d6e300720c */ /* 0x000fe40003fa6270 */
[----:B------:R-:W-:Y:S02]  /*fb40*/  ISETP.GE.AND P3, PT, R234, R215, PT ;  /* 0x000000d7ea00720c */ /* 0x000fe40003f66270 */
[----:B------:R-:W-:Y:S02]  /*fb50*/  FSEL R39, R39, -INF , !P5 ;  /* 0xff80000027277808 */ /* 0x000fe40006800000 */
[----:B------:R-:W-:Y:S02]  /*fb60*/  FSEL R64, R64, -INF , !P3 ;  /* 0xff80000040407808 */ /* 0x000fe40005800000 */
[----:B------:R-:W-:Y:S02]  /*fb70*/  ISETP.GE.AND P3, PT, R236, R213, PT ;  /* 0x000000d5ec00720c */ /* 0x000fe40003f66270 */
[----:B------:R-:W-:Y:S02]  /*fb80*/  ISETP.GE.AND P5, PT, R230, R212, PT ;  /* 0x000000d4e600720c */ /* 0x000fe40003fa6270 */
[----:B------:R-:W-:Y:S01]  /*fb90*/  FSEL R58, R72, -INF , !P3 ;  /* 0xff800000483a7808 */ /* 0x000fe20005800000 */
[----:B------:R-:W-:Y:S01]  /*fba0*/  IMAD.MOV.U32 R72, RZ, RZ, R226 ;  /* 0x000000ffff487224 */ /* 0x000fe200078e00e2 */
[----:B------:R-:W-:Y:S02]  /*fbb0*/  FSEL R46, R46, -INF , !P5 ;  /* 0xff8000002e2e7808 */ /* 0x000fe40006800000 */
[-C--:B------:R-:W-:Y:S02]  /*fbc0*/  ISETP.GE.AND P5, PT, R232, R215.reuse, PT ;  /* 0x000000d7e800720c */ /* 0x080fe40003fa6270 */
[-C--:B------:R-:W-:Y:S02]  /*fbd0*/  ISETP.GE.AND P0, PT, R233, R215.reuse, PT ;  /* 0x000000d7e900720c */ /* 0x080fe40003f06270 */
[----:B------:R-:W-:Y:S02]  /*fbe0*/  FSEL R52, R52, -INF , !P5 ;  /* 0xff80000034347808 */ /* 0x000fe40006800000 */
[----:B------:R-:W-:Y:S02]  /*fbf0*/  FSEL R65, R65, -INF , !P0 ;  /* 0xff80000041417808 */ /* 0x000fe40004000000 */
[----:B------:R-:W-:Y:S02]  /*fc00*/  ISETP.GE.AND P3, PT, R69, R215, PT ;  /* 0x000000d74500720c */ /* 0x000fe40003f66270 */
[-C--:B------:R-:W-:Y:S02]  /*fc10*/  ISETP.GE.AND P5, PT, R231, R213.reuse, PT ;  /* 0x000000d5e700720c */ /* 0x080fe40003fa6270 */
[----:B------:R-:W-:Y:S02]  /*fc20*/  FSEL R25, R241, -INF , !P3 ;  /* 0xff800000f1197808 */ /* 0x000fe40005800000 */
[----:B------:R-:W-:Y:S02]  /*fc30*/  FSEL R34, R57, -INF , !P5 ;  /* 0xff80000039227808 */ /* 0x000fe40006800000 */
[----:B------:R-:W-:Y:S01]  /*fc40*/  FSEL R57, R73, -INF , !P1 ;  /* 0xff80000049397808 */ /* 0x000fe20004800000 */
[----:B------:R-:W-:Y:S01]  /*fc50*/  IMAD.MOV.U32 R73, RZ, RZ, R225 ;  /* 0x000000ffff497224 */ /* 0x000fe200078e00e1 */
[-C--:B------:R-:W-:Y:S02]  /*fc60*/  ISETP.GE.AND P1, PT, R69, R214.reuse, PT ;  /* 0x000000d64500720c */ /* 0x080fe40003f26270 */
[----:B------:R-:W-:Y:S02]  /*fc70*/  ISETP.GE.AND P3, PT, R77, R213, PT ;  /* 0x000000d54d00720c */ /* 0x000fe40003f66270 */
[-C--:B------:R-:W-:Y:S02]  /*fc80*/  ISETP.GE.AND P5, PT, R234, R214.reuse, PT ;  /* 0x000000d6ea00720c */ /* 0x080fe40003fa6270 */
[----:B------:R-:W-:Y:S02]  /*fc90*/  FSEL R247, R247, -INF , !P3 ;  /* 0xff800000f7f77808 */ /* 0x000fe40005800000 */
[-C--:B------:R-:W-:Y:S02]  /*fca0*/  ISETP.GE.AND P3, PT, R84, R215.reuse, PT ;  /* 0x000000d75400720c */ /* 0x080fe40003f66270 */
[----:B------:R-:W-:Y:S02]  /*fcb0*/  FSEL R66, R66, -INF , !P5 ;  /* 0xff80000042427808 */ /* 0x000fe40006800000 */
[----:B------:R-:W-:Y:S02]  /*fcc0*/  ISETP.GE.AND P5, PT, R235, R215, PT ;  /* 0x000000d7eb00720c */ /* 0x000fe40003fa6270 */
[----:B------:R-:W-:Y:S02]  /*fcd0*/  FSEL R67, R67, -INF , !P6 ;  /* 0xff80000043437808 */ /* 0x000fe40007000000 */
[C---:B------:R-:W-:Y:S02]  /*fce0*/  ISETP.GE.AND P6, PT, R235.reuse, R214, PT ;  /* 0x000000d6eb00720c */ /* 0x040fe40003fc6270 */
[----:B------:R-:W-:Y:S02]  /*fcf0*/  FSEL R13, R238, -INF , !P5 ;  /* 0xff800000ee0d7808 */ /* 0x000fe40006800000 */
[-C--:B------:R-:W-:Y:S02]  /*fd00*/  ISETP.GE.AND P5, PT, R235, R212.reuse, PT ;  /* 0x000000d4eb00720c */ /* 0x080fe40003fa6270 */
[----:B------:R-:W-:Y:S02]  /*fd10*/  FSEL R24, R71, -INF , !P6 ;  /* 0xff80000047187808 */ /* 0x000fe40007000000 */
[-C--:B------:R-:W-:Y:S01]  /*fd20*/  ISETP.GE.AND P6, PT, R69, R212.reuse, PT ;  /* 0x000000d44500720c */ /* 0x080fe20003fc6270 */
[----:B------:R-:W-:Y:S01]  /*fd30*/  IMAD.MOV.U32 R69, RZ, RZ, R0 ;  /* 0x000000ffff457224 */ /* 0x000fe200078e0000 */
[----:B------:R-:W-:Y:S01]  /*fd40*/  FSEL R169, R75, -INF , !P5 ;  /* 0xff8000004ba97808 */ /* 0x000fe20006800000 */
[----:B------:R-:W-:Y:S01]  /*fd50*/  IMAD.MOV.U32 R75, RZ, RZ, R252 ;  /* 0x000000ffff4b7224 */ /* 0x000fe200078e00fc */
[----:B------:R-:W-:Y:S02]  /*fd60*/  FMNMX3.FTZ R0, R166, R117, R2, !PT ;  /* 0x00000075a6007276 */ /* 0x000fe40007810002 */
[CC--:B------:R-:W-:Y:S02]  /*fd70*/  ISETP.GE.AND P5, PT, R68.reuse, R212.reuse, PT ;  /* 0x000000d44400720c */ /* 0x0c0fe40003fa6270 */
[----:B------:R-:W-:Y:S02]  /*fd80*/  ISETP.GE.AND P2, PT, R68, R215, PT ;  /* 0x000000d74400720c */ /* 0x000fe40003f46270 */
[----:B------:R-:W-:Y:S01]  /*fd90*/  FSEL R36, R78, -INF , !P6 ;  /* 0xff8000004e247808 */ /* 0x000fe20007000000 */
[----:B------:R-:W-:Y:S01]  /*fda0*/  IMAD.MOV.U32 R78, RZ, RZ, R4 ;  /* 0x000000ffff4e7224 */ /* 0x000fe200078e0004 */
[----:B------:R-:W-:Y:S02]  /*fdb0*/  ISETP.GE.AND P0, PT, R236, R212, PT ;  /* 0x000000d4ec00720c */ /* 0x000fe40003f06270 */
[----:B------:R-:W-:Y:S01]  /*fdc0*/  FSEL R4, R79, -INF , !P5 ;  /* 0xff8000004f047808 */ /* 0x000fe20006800000 */
[----:B------:R-:W-:Y:S01]  /*fdd0*/  IMAD.MOV.U32 R79, RZ, RZ, R250 ;  /* 0x000000ffff4f7224 */ /* 0x000fe200078e00fa */
[----:B------:R-:W-:Y:S02]  /*fde0*/  ISETP.GE.AND P5, PT, R77, R214, PT ;  /* 0x000000d64d00720c */ /* 0x000fe40003fa6270 */
[----:B------:R-:W-:Y:S01]  /*fdf0*/  FSEL R171, R74, -INF , !P0 ;  /* 0xff8000004aab7808 */ /* 0x000fe20004000000 */
[----:B------:R-:W-:Y:S01]  /*fe00*/  IMAD.MOV.U32 R74, RZ, RZ, R3 ;  /* 0x000000ffff4a7224 */ /* 0x000fe200078e0003 */
[----:B------:R-:W-:Y:S02]  /*fe10*/  FMNMX3.FTZ R3, R167, R170, R116, !PT ;  /* 0x000000aaa7037276 */ /* 0x000fe40007810074 */
[----:B------:R-:W-:Y:S02]  /*fe20*/  FSEL R70, R86, -INF , !P5 ;  /* 0xff80000056467808 */ /* 0x000fe40006800000 */
[----:B------:R-:W-:Y:S02]  /*fe30*/  FMNMX3.FTZ R3, R3, R79, R78, !PT ;  /* 0x0000004f03037276 */ /* 0x000fe4000781004e */
[----:B------:R-:W-:Y:S02]  /*fe40*/  ISETP.GE.AND P5, PT, R84, R213, PT ;  /* 0x000000d55400720c */ /* 0x000fe40003fa6270 */
[----:B------:R-:W-:Y:S02]  /*fe50*/  FMNMX3.FTZ R3, R3, R119, R23, !PT ;  /* 0x0000007703037276 */ /* 0x000fe40007810017 */
[----:B------:R-:W-:Y:S02]  /*fe60*/  FSEL R245, R245, -INF , !P5 ;  /* 0xff800000f5f57808 */ /* 0x000fe40006800000 */
[----:B------:R-:W-:Y:S02]  /*fe70*/  ISETP.GE.AND P5, PT, R80, R215, PT ;  /* 0x000000d75000720c */ /* 0x000fe40003fa6270 */
[----:B------:R-:W-:Y:S02]  /*fe80*/  FMNMX3.FTZ R3, R3, R74, R69, !PT ;  /* 0x0000004a03037276 */ /* 0x000fe40007810045 */
[----:B------:R-:W-:Y:S01]  /*fe90*/  FSEL R30, R81, -INF , !P2 ;  /* 0xff800000511e7808 */ /* 0x000fe20005000000 */
[----:B------:R-:W-:Y:S01]  /*fea0*/  IMAD.MOV.U32 R81, RZ, RZ, R4 ;  /* 0x000000ffff517224 */ /* 0x000fe200078e0004 */
[----:B------:R-:W-:Y:S02]  /*feb0*/  FMNMX3.FTZ R3, R3, R38, R39, !PT ;  /* 0x0000002603037276 */ /* 0x000fe40007810027 */
[----:B------:R-:W-:Y:S02]  /*fec0*/  ISETP.GE.AND P2, PT, R77, R212, PT ;  /* 0x000000d44d00720c */ /* 0x000fe40003f46270 */
[----:B------:R-:W-:Y:S02]  /*fed0*/  FMNMX3.FTZ R3, R3, R50, R51, !PT ;  /* 0x0000003203037276 */ /* 0x000fe40007810033 */
[----:B------:R-:W-:Y:S02]  /*fee0*/  FSEL R243, R90, -INF , !P2 ;  /* 0xff8000005af37808 */ /* 0x000fe40005000000 */
[----:B------:R-:W-:Y:S02]  /*fef0*/  FMNMX3.FTZ R3, R3, R54, R55, !PT ;  /* 0x0000003603037276 */ /* 0x000fe40007810037 */
[----:B------:R-:W-:Y:S02]  /*ff00*/  ISETP.GE.AND P2, PT, R80, R213, PT ;  /* 0x000000d55000720c */ /* 0x000fe40003f46270 */
[----:B------:R-:W-:Y:S02]  /*ff10*/  FMNMX3.FTZ R3, R3, R66, R67, !PT ;  /* 0x0000004203037276 */ /* 0x000fe40007810043 */
[----:B------:R-:W-:Y:S02]  /*ff20*/  FSEL R238, R248, -INF , !P2 ;  /* 0xff800000f8ee7808 */ /* 0x000fe40005000000 */
[----:B------:R-:W-:Y:S02]  /*ff30*/  ISETP.GE.AND P2, PT, R80, R214, PT ;  /* 0x000000d65000720c */ /* 0x000fe40003f46270 */
[----:B------:R-:W-:Y:S01]  /*ff40*/  ISETP.GE.AND P6, PT, R77, R215, PT ;  /* 0x000000d74d00720c */ /* 0x000fe20003fc6270 */
[----:B------:R-:W-:Y:S01]  /*ff50*/  IMAD.MOV.U32 R77, RZ, RZ, R249 ;  /* 0x000000ffff4d7224 */ /* 0x000fe200078e00f9 */
[----:B------:R-:W-:Y:S02]  /*ff60*/  ISETP.GE.AND P0, PT, R68, R213, PT ;  /* 0x000000d54400720c */ /* 0x000fe40003f06270 */
[----:B------:R-:W-:Y:S02]  /*ff70*/  FSEL R71, R242, -INF , !P6 ;  /* 0xff800000f2477808 */ /* 0x000fe40007000000 */
[----:B------:R-:W-:Y:S02]  /*ff80*/  FMNMX3.FTZ R0, R0, R77, R179, !PT ;  /* 0x0000004d00007276 */ /* 0x000fe400078100b3 */
[----:B------:R-:W-:Y:S02]  /*ff90*/  FSEL R41, R239, -INF , !P0 ;  /* 0xff800000ef297808 */ /* 0x000fe40004000000 */
[----:B------:R-:W-:Y:S02]  /*ffa0*/  FMNMX3.FTZ R0, R0, R118, R21, !PT ;  /* 0x0000007600007276 */ /* 0x000fe40007810015 */
[----:B------:R-:W-:Y:S02]  /*ffb0*/  ISETP.GE.AND P6, PT, R76, R213, PT ;  /* 0x000000d54c00720c */ /* 0x000fe40003fc6270 */
[-C--:B------:R-:W-:Y:S01]  /*ffc0*/  ISETP.GE.AND P0, PT, R68, R214.reuse, PT ;  /* 0x000000d64400720c */ /* 0x080fe20003f06270 */
[----:B------:R-:W-:Y:S01]  /*ffd0*/  IMAD.MOV.U32 R68, RZ, RZ, R251 ;  /* 0x000000ffff447224 */ /* 0x000fe200078e00fb */
[----:B------:R-:W-:Y:S02]  /*ffe0*/  FSEL R246, R89, -INF , !P6 ;  /* 0xff80000059f67808 */ /* 0x000fe40007000000 */
        /* <DEDUP_REMOVED lines=8> */
[----:B------:R-:W-:Y:S02]  /*10070*/  ISETP.GE.AND P0, PT, R84, R212, PT ;  /* 0x000000d45400720c */ /* 0x000fe40003f06270 */
[----:B------:R-:W-:Y:S02]  /*10080*/  FMNMX3.FTZ R0, R0, R64, R65, !PT ;  /* 0x0000004000007276 */ /* 0x000fe40007810041 */
[----:B------:R-:W-:Y:S01]  /*10090*/  FSEL R241, R94, -INF , !P0 ;  /* 0xff8000005ef17808 */ /* 0x000fe20004000000 */
[----:B------:R-:W-:Y:S01]  /*100a0*/  IMAD.MOV.U32 R94, RZ, RZ, R41 ;  /* 0x000000ffff5e7224 */ /* 0x000fe200078e0029 */
[----:B------:R-:W-:Y:S02]  /*100b0*/  FSEL R251, R96, -INF , !P3 ;  /* 0xff80000060fb7808 */ /* 0x000fe40005800000 */
[----:B------:R-:W-:Y:S02]  /*100c0*/  FSEL R29, R82, -INF , !P1 ;  /* 0xff800000521d7808 */ /* 0x000fe40004800000 */
[----:B------:R-:W-:Y:S02]  /*100d0*/  ISETP.GE.AND P1, PT, R76, R215, PT ;  /* 0x000000d74c00720c */ /* 0x000fe40003f26270 */
[----:B------:R-:W-:Y:S02]  /*100e0*/  FMNMX3.FTZ R0, R0, R7, R13, !PT ;  /* 0x0000000700007276 */ /* 0x000fe4000781000d */
[----:B------:R-:W-:Y:S02]  /*100f0*/  FSEL R85, R85, -INF , !P1 ;  /* 0xff80000055557808 */ /* 0x000fe40004800000 */
[-C--:B------:R-:W-:Y:S02]  /*10100*/  ISETP.GE.AND P1, PT, R76, R212.reuse, PT ;  /* 0x000000d44c00720c */ /* 0x080fe40003f26270 */
[----:B------:R-:W-:Y:S02]  /*10110*/  FMNMX3.FTZ R0, R0, R25, R30, !PT ;  /* 0x0000001900007276 */ /* 0x000fe4000781001e */
[----:B------:R-:W-:Y:S02]  /*10120*/  FSEL R242, R91, -INF , !P1 ;  /* 0xff8000005bf27808 */ /* 0x000fe40004800000 */
[----:B------:R-:W-:Y:S02]  /*10130*/  ISETP.GE.AND P1, PT, R80, R212, PT ;  /* 0x000000d45000720c */ /* 0x000fe40003f26270 */
[----:B------:R-:W-:Y:S02]  /*10140*/  FMNMX3.FTZ R0, R0, R71, R85, !PT ;  /* 0x0000004700007276 */ /* 0x000fe40007810055 */
[----:B------:R-:W-:Y:S02]  /*10150*/  FSEL R240, R95, -INF , !P1 ;  /* 0xff8000005ff07808 */ /* 0x000fe40004800000 */
[----:B------:R-:W-:Y:S02]  /*10160*/  ISETP.GE.AND P1, PT, R92, R214, PT ;  /* 0x000000d65c00720c */ /* 0x000fe40003f26270 */
[----:B------:R-:W-:Y:S01]  /*10170*/  FSEL R249, R98, -INF , !P6 ;  /* 0xff80000062f97808 */ /* 0x000fe20007000000 */
[----:B------:R-:W-:Y:S01]  /*10180*/  IMAD.MOV.U32 R98, RZ, RZ, R169 ;  /* 0x000000ffff627224 */ /* 0x000fe200078e00a9 */
[-C--:B------:R-:W-:Y:S02]  /*10190*/  ISETP.GE.AND P6, PT, R88, R215.reuse, PT ;  /* 0x000000d75800720c */ /* 0x080fe40003fc6270 */
[----:B------:R-:W-:Y:S02]  /*101a0*/  FSEL R236, R102, -INF , !P1 ;  /* 0xff80000066ec7808 */ /* 0x000fe40004800000 */
[----:B------:R-:W-:Y:S02]  /*101b0*/  FSEL R237, R101, -INF , !P6 ;  /* 0xff80000065ed7808 */ /* 0x000fe40007000000 */
[----:B------:R-:W-:Y:S02]  /*101c0*/  ISETP.GE.AND P1, PT, R100, R215, PT ;  /* 0x000000d76400720c */ /* 0x000fe40003f26270 */
[----:B------:R-:W-:Y:S02]  /*101d0*/  FMNMX3.FTZ R3, R3, R12, R24, !PT ;  /* 0x0000000c03037276 */ /* 0x000fe40007810018 */
[----:B------:R-:W-:Y:S02]  /*101e0*/  FSEL R234, R176, -INF , !P1 ;  /* 0xff800000b0ea7808 */ /* 0x000fe40004800000 */
[----:B------:R-:W-:Y:S02]  /*101f0*/  FMNMX3.FTZ R3, R3, R29, R28, !PT ;  /* 0x0000001d03037276 */ /* 0x000fe4000781001c */
[----:B------:R-:W-:Y:S02]  /*10200*/  FMNMX3.FTZ R42, R42, R44, R45, !PT ;  /* 0x0000002c2a2a7276 */ /* 0x000fe4000781002d */
[----:B------:R-:W-:Y:S02]  /*10210*/  FMNMX3.FTZ R3, R3, R70, R252, !PT ;  /* 0x0000004603037276 */ /* 0x000fe400078100fc */
        /* <DEDUP_REMOVED lines=17> */
[-C--:B------:R-:W-:Y:S02]  /*10330*/  ISETP.GE.AND P5, PT, R181, R215.reuse, PT ;  /* 0x000000d7b500720c */ /* 0x080fe40003fa6270 */
[-C--:B------:R-:W-:Y:S02]  /*10340*/  ISETP.GE.AND P2, PT, R100, R214.reuse, PT ;  /* 0x000000d66400720c */ /* 0x080fe40003f46270 */
[-C--:B------:R-:W-:Y:S02]  /*10350*/  ISETP.GE.AND P0, PT, R92, R215.reuse, PT ;  /* 0x000000d75c00720c */ /* 0x080fe40003f06270 */
[----:B------:R-:W-:Y:S02]  /*10360*/  FSEL R232, R182, -INF , !P2 ;  /* 0xff800000b6e87808 */ /* 0x000fe40005000000 */
[----:B------:R-:W-:Y:S02]  /*10370*/  FSEL R239, R177, -INF , !P0 ;  /* 0xff800000b1ef7808 */ /* 0x000fe40004000000 */
[----:B------:R-:W-:Y:S02]  /*10380*/  ISETP.GE.AND P2, PT, R180, R215, PT ;  /* 0x000000d7b400720c */ /* 0x000fe40003f46270 */
[----:B------:R-:W-:Y:S02]  /*10390*/  FSEL R185, R174, -INF , !P5 ;  /* 0xff800000aeb97808 */ /* 0x000fe40006800000 */
[----:B------:R-:W-:Y:S02]  /*103a0*/  ISETP.GE.AND P5, PT, R180, R214, PT ;  /* 0x000000d6b400720c */ /* 0x000fe40003fa6270 */
        /* <DEDUP_REMOVED lines=8> */
[-C--:B------:R-:W-:Y:S02]  /*10430*/  ISETP.GE.AND P5, PT, R113, R215.reuse, PT ;  /* 0x000000d77100720c */ /* 0x080fe40003fa6270 */
[-C--:B------:R-:W-:Y:S02]  /*10440*/  ISETP.GE.AND P1, PT, R93, R214.reuse, PT ;  /* 0x000000d65d00720c */ /* 0x080fe40003f26270 */
[----:B------:R-:W-:Y:S02]  /*10450*/  FSEL R183, R128, -INF , !P5 ;  /* 0xff80000080b77808 */ /* 0x000fe40006800000 */
[----:B------:R-:W-:Y:S02]  /*10460*/  ISETP.GE.AND P5, PT, R112, R215, PT ;  /* 0x000000d77000720c */ /* 0x000fe40003fa6270 */
[----:B------:R-:W-:Y:S02]  /*10470*/  FSEL R231, R114, -INF , !P1 ;  /* 0xff80000072e77808 */ /* 0x000fe40004800000 */
[-C--:B------:R-:W-:Y:S02]  /*10480*/  ISETP.GE.AND P1, PT, R181, R214.reuse, PT ;  /* 0x000000d6b500720c */ /* 0x080fe40003f26270 */
[----:B------:R-:W-:Y:S02]  /*10490*/  FSEL R177, R129, -INF , !P5 ;  /* 0xff80000081b17808 */ /* 0x000fe40006800000 */
[----:B------:R-:W-:Y:S02]  /*104a0*/  ISETP.GE.AND P5, PT, R113, R214, PT ;  /* 0x000000d67100720c */ /* 0x000fe40003fa6270 */
[----:B------:R-:W-:Y:S02]  /*104b0*/  FSEL R176, R172, -INF , !P1 ;  /* 0xff800000acb07808 */ /* 0x000fe40004800000 */
[----:B------:R-:W-:Y:S02]  /*104c0*/  ISETP.GE.AND P1, PT, R93, R212, PT ;  /* 0x000000d45d00720c */ /* 0x000fe40003f26270 */
[----:B------:R-:W-:Y:S02]  /*104d0*/  FSEL R174, R130, -INF , !P5 ;  /* 0xff80000082ae7808 */ /* 0x000fe40006800000 */
[----:B------:R-:W-:Y:S02]  /*104e0*/  FSEL R186, R111, -INF , !P1 ;  /* 0xff8000006fba7808 */ /* 0x000fe40004800000 */
[C---:B------:R-:W-:Y:S02]  /*104f0*/  ISETP.GE.AND P5, PT, R112.reuse, R214, PT ;  /* 0x000000d67000720c */ /* 0x040fe40003fa6270 */
[----:B------:R-:W-:Y:S02]  /*10500*/  ISETP.GE.AND P1, PT, R112, R212, PT ;  /* 0x000000d47000720c */ /* 0x000fe40003f26270 */
[----:B------:R-:W-:Y:S02]  /*10510*/  FMNMX3.FTZ R3, R3, R249, R248, !PT ;  /* 0x000000f903037276 */ /* 0x000fe400078100f8 */
[----:B------:R-:W-:Y:S02]  /*10520*/  FMNMX3.FTZ R0, R0, R185, R184, !PT ;  /* 0x000000b900007276 */ /* 0x000fe400078100b8 */
[----:B------:R-:W-:Y:S02]  /*10530*/  FMNMX3.FTZ R3, R3, R236, R235, !PT ;  /* 0x000000ec03037276 */ /* 0x000fe400078100eb */
[----:B------:R-:W-:Y:S02]  /*10540*/  FMNMX3.FTZ R0, R0, R183, R177, !PT ;  /* 0x000000b700007276 */ /* 0x000fe400078100b1 */
[----:B------:R-:W-:Y:S02]  /*10550*/  FMNMX3.FTZ R3, R3, R232, R231, !PT ;  /* 0x000000e803037276 */ /* 0x000fe400078100e7 */
[----:B------:R-:W-:Y:S01]  /*10560*/  FMNMX3.FTZ R41, R164, R6, R5, !PT ;  /* 0x00000006a4297276 */ /* 0x000fe20007810005 */
[----:B------:R-:W1:Y:S01]  /*10570*/  SHFL.BFLY PT, R36, R0, 0x2, 0x1f ;  /* 0x0c401f0000247f89 */ /* 0x000e6200000e0000 */
[-C--:B------:R-:W-:Y:S02]  /*10580*/  ISETP.GE.AND P3, PT, R92, R213.reuse, PT ;  /* 0x000000d55c00720c */ /* 0x080fe40003f66270 */
[----:B------:R-:W-:Y:S02]  /*10590*/  FMNMX3.FTZ R41, R41, R14, R15, !PT ;  /* 0x0000000e29297276 */ /* 0x000fe4000781000f */
[----:B------:R-:W-:Y:S02]  /*105a0*/  FSEL R230, R104, -INF , !P3 ;  /* 0xff80000068e67808 */ /* 0x000fe40005800000 */
[----:B------:R-:W-:Y:S02]  /*105b0*/  FMNMX3.FTZ R41, R41, R26, R27, !PT ;  /* 0x0000001a29297276 */ /* 0x000fe4000781001b */
[-C--:B------:R-:W-:Y:S02]  /*105c0*/  ISETP.GE.AND P3, PT, R100, R213.reuse, PT ;  /* 0x000000d56400720c */ /* 0x080fe40003f66270 */
[----:B------:R-:W-:Y:S02]  /*105d0*/  FMNMX3.FTZ R41, R41, R16, R31, !PT ;  /* 0x0000001029297276 */ /* 0x000fe4000781001f */
[----:B------:R-:W-:Y:S01]  /*105e0*/  FSEL R228, R108, -INF , !P3 ;  /* 0xff8000006ce47808 */ /* 0x000fe20005800000 */
[----:B------:R-:W-:Y:S01]  /*105f0*/  IMAD.MOV.U32 R108, RZ, RZ, R71 ;  /* 0x000000ffff6c7224 */ /* 0x000fe200078e0047 */
[----:B------:R-:W-:Y:S02]  /*10600*/  FMNMX3.FTZ R41, R41, R18, R17, !PT ;  /* 0x0000001229297276 */ /* 0x000fe40007810011 */
[----:B------:R-:W-:Y:S02]  /*10610*/  ISETP.GT.AND P3, PT, R221, R112, PT ;  /* 0x00000070dd00720c */ /* 0x000fe40003f64270 */
[----:B------:R-:W-:Y:S02]  /*10620*/  FMNMX3.FTZ R41, R41, R46, R47, !PT ;  /* 0x0000002e29297276 */ /* 0x000fe4000781002f */
[----:B------:R-:W-:Y:S02]  /*10630*/  ISETP.GE.AND P0, PT, R88, R213, PT ;  /* 0x000000d55800720c */ /* 0x000fe40003f06270 */
[----:B------:R-:W-:Y:S02]  /*10640*/  FMNMX3.FTZ R41, R41, R32, R59, !PT ;  /* 0x0000002029297276 */ /* 0x000fe4000781003b */
[----:B------:R-:W-:Y:S02]  /*10650*/  FSEL R229, R105, -INF , !P0 ;  /* 0xff80000069e57808 */ /* 0x000fe40004000000 */
[----:B------:R-:W-:Y:S02]  /*10660*/  FMNMX3.FTZ R41, R41, R49, R48, !PT ;  /* 0x0000003129297276 */ /* 0x000fe40007810030 */
[----:B------:R-:W-:Y:S02]  /*10670*/  ISETP.GE.AND P0, PT, R100, R212, PT ;  /* 0x000000d46400720c */ /* 0x000fe40003f06270 */
[----:B-1----:R-:W-:Y:S02]  /*10680*/  FMNMX.FTZ R36, R0, R36, !PT ;  /* 0x0000002400247209 */ /* 0x002fe40007810000 */
[----:B------:R-:W-:Y:S02]  /*10690*/  FSEL R187, R110, -INF , !P0 ;  /* 0xff8000006ebb7808 */ /* 0x000fe40004000000 */
[----:B------:R-:W-:Y:S01]  /*106a0*/  ISETP.GT.AND P0, PT, R220, R112, PT ;  /* 0x00000070dc00720c */ /* 0x000fe20003f04270 */
[----:B------:R-:W1:Y:S01]  /*106b0*/  SHFL.BFLY PT, R0, R36, 0x1, 0x1f ;  /* 0x0c201f0024007f89 */ /* 0x000e6200000e0000 */
[----:B------:R-:W-:Y:S02]  /*106c0*/  FMNMX3.FTZ R42, R42, R247, R246, !PT ;  /* 0x000000f72a2a7276 */ /* 0x000fe400078100f6 */
[----:B------:R-:W-:Y:S02]  /*106d0*/  FSEL R125, R125, -INF , !P3 ;  /* 0xff8000007d7d7808 */ /* 0x000fe40005800000 */
[----:B------:R-:W-:Y:S02]  /*106e0*/  ISETP.GE.AND P3, PT, R180, R213, PT ;  /* 0x000000d5b400720c */ /* 0x000fe40003f66270 */
[----:B------:R-:W-:Y:S02]  /*106f0*/  FMNMX3.FTZ R42, R42, R245, R238, !PT ;  /* 0x000000f52a2a7276 */ /* 0x000fe400078100ee */
[----:B------:R-:W-:Y:S02]  /*10700*/  FMNMX3.FTZ R41, R41, R97, R98, !PT ;  /* 0x0000006129297276 */ /* 0x000fe40007810062 */
[----:B------:R-:W-:Y:S02]  /*10710*/  FSEL R169, R120, -INF , !P2 ;  /* 0xff80000078a97808 */ /* 0x000fe40005000000 */
[----:B------:R-:W-:Y:S02]  /*10720*/  FMNMX3.FTZ R41, R41, R99, R81, !PT ;  /* 0x0000006329297276 */ /* 0x000fe40007810051 */
[----:B------:R-:W-:Y:S02]  /*10730*/  ISETP.GE.AND P2, PT, R180, R212, PT ;  /* 0x000000d4b400720c */ /* 0x000fe40003f46270 */
[----:B------:R-:W-:Y:S02]  /*10740*/  FMNMX3.FTZ R63, R41, R243, R242, !PT ;  /* 0x000000f3293f7276 */ /* 0x000fe400078100f2 */
[----:B------:R-:W-:Y:S02]  /*10750*/  FSEL R41, R127, -INF , !P0 ;  /* 0xff8000007f297808 */ /* 0x000fe40004000000 */
[----:B------:R-:W-:Y:S02]  /*10760*/  FMNMX3.FTZ R63, R63, R241, R240, !PT ;  /* 0x000000f13f3f7276 */ /* 0x000fe400078100f0 */
[----:B------:R-:W-:Y:S02]  /*10770*/  FSEL R41, R41, -INF , !P1 ;  /* 0xff80000029297808 */ /* 0x000fe40004800000 */
[----:B------:R-:W-:Y:S02]  /*10780*/  FMNMX3.FTZ R63, R63, R226, R225, !PT ;  /* 0x000000e23f3f7276 */ /* 0x000fe400078100e1 */
[----:B-1----:R-:W-:Y:S02]  /*10790*/  FMNMX.FTZ R36, R36, R0, !PT ;  /* 0x0000000024247209 */ /* 0x002fe40007810000 */
[----:B------:R-:W-:Y:S02]  /*107a0*/  FMNMX3.FTZ R0, R63, R187, R186, !PT ;  /* 0x000000bb3f007276 */ /* 0x000fe400078100ba */
[----:B------:R-:W-:Y:S01]  /*107b0*/  FSEL R171, R123, -INF , !P2 ;  /* 0xff8000007bab7808 */ /* 0x000fe20005000000 */
[----:B------:R-:W-:Y:S01]  /*107c0*/  FMUL.FTZ R182, R36, UR4 ;  /* 0x0000000424b67c20 */ /* 0x000fe20008410000 */
[----:B------:R-:W-:Y:S02]  /*107d0*/  FSEL R173, R131, -INF , !P5 ;  /* 0xff80000083ad7808 */ /* 0x000fe40006800000 */
[----:B------:R-:W-:Y:S02]  /*107e0*/  ISETP.GT.AND P5, PT, R221, R113, PT ;  /* 0x00000071dd00720c */ /* 0x000fe40003fa4270 */
[----:B------:R-:W-:Y:S02]  /*107f0*/  FSEL R131, R121, -INF , !P3 ;  /* 0xff80000079837808 */ /* 0x000fe40005800000 */
[----:B------:R-:W-:Y:S02]  /*10800*/  FSEL R124, R124, -INF , !P5 ;  /* 0xff8000007c7c7808 */ /* 0x000fe40006800000 */
[-C--:B------:R-:W-:Y:S02]  /*10810*/  ISETP.GE.AND P3, PT, R113, R213.reuse, PT ;  /* 0x000000d57100720c */ /* 0x080fe40003f66270 */
[----:B------:R-:W-:Y:S02]  /*10820*/  ISETP.GE.AND P5, PT, R181, R212, PT ;  /* 0x000000d4b500720c */ /* 0x000fe40003fa6270 */
[----:B------:R-:W-:Y:S02]  /*10830*/  FSEL R130, R124, -INF , !P3 ;  /* 0xff8000007c827808 */ /* 0x000fe40005800000 */
[----:B------:R-:W-:Y:S01]  /*10840*/  ISETP.GE.AND P3, PT, R112, R213, PT ;  /* 0x000000d57000720c */ /* 0x000fe20003f66270 */
[----:B------:R-:W-:Y:S01]  /*10850*/  IMAD.MOV.U32 R112, RZ, RZ, R85 ;  /* 0x000000ffff707224 */ /* 0x000fe200078e0055 */
[----:B------:R-:W-:Y:S02]  /*10860*/  FSEL R172, R122, -INF , !P5 ;  /* 0xff8000007aac7808 */ /* 0x000fe40006800000 */
[----:B------:R-:W-:Y:S02]  /*10870*/  FSEL R129, R125, -INF , !P3 ;  /* 0xff8000007d817808 */ /* 0x000fe40005800000 */
[----:B------:R-:W-:Y:S02]  /*10880*/  FMNMX3.FTZ R0, R0, R172, R171, !PT ;  /* 0x000000ac00007276 */ /* 0x000fe400078100ab */
[----:B------:R-:W-:Y:S02]  /*10890*/  ISETP.GT.AND P3, PT, R220, R113, PT ;  /* 0x00000071dc00720c */ /* 0x000fe40003f64270 */
[----:B------:R-:W-:Y:S02]  /*108a0*/  FMNMX3.FTZ R42, R42, R230, R229, !PT ;  /* 0x000000e62a2a7276 */ /* 0x000fe400078100e5 */
[----:B------:R-:W-:Y:S02]  /*108b0*/  FMNMX3.FTZ R3, R3, R176, R175, !PT ;  /* 0x000000b003037276 */ /* 0x000fe400078100af */
[----:B------:R-:W-:Y:S02]  /*108c0*/  FMNMX3.FTZ R42, R42, R228, R227, !PT ;  /* 0x000000e42a2a7276 */ /* 0x000fe400078100e3 */
[----:B------:R-:W-:Y:S02]  /*108d0*/  FMNMX3.FTZ R3, R3, R174, R173, !PT ;  /* 0x000000ae03037276 */ /* 0x000fe400078100ad */
[----:B------:R-:W-:Y:S03]  /*108e0*/  FMNMX3.FTZ R42, R42, R169, R131, !PT ;  /* 0x000000a92a2a7276 */ /* 0x000fe60007810083 */
[----:B------:R-:W-:Y:S01]  /*108f0*/  SHFL.BFLY PT, R4, R3, 0x2, 0x1f ;  /* 0x0c401f0003047f89 */ /* 0x000fe200000e0000 */
[----:B------:R-:W-:Y:S02]  /*10900*/  FMNMX3.FTZ R43, R42, R130, R129, !PT ;  /* 0x000000822a2b7276 */ /* 0x000fe40007810081 */
[----:B------:R-:W-:Y:S02]  /*10910*/  FSEL R42, R126, -INF , !P3 ;  /* 0xff8000007e2a7808 */ /* 0x000fe40005800000 */
[----:B------:R-:W-:Y:S03]  /*10920*/  FSETP.NEU.FTZ.AND P3, PT, R36, -INF , PT ;  /* 0xff8000002400780b */ /* 0x000fe60003f7d000 */
[----:B------:R-:W1:Y:S01]  /*10930*/  SHFL.BFLY PT, R62, R43, 0x2, 0x1f ;  /* 0x0c401f002b3e7f89 */ /* 0x000e6200000e0000 */
[----:B------:R-:W-:Y:S02]  /*10940*/  FSEL R42, R42, -INF , !P6 ;  /* 0xff8000002a2a7808 */ /* 0x000fe40007000000 */
[----:B------:R-:W-:Y:S02]  /*10950*/  FSEL R182, R182, RZ, P3 ;  /* 0x000000ffb6b67208 */ /* 0x000fe40001800000 */
[----:B------:R-:W-:Y:S03]  /*10960*/  FMNMX3.FTZ R0, R0, R42, R41, !PT ;  /* 0x0000002a00007276 */ /* 0x000fe60007810029 */
        /* <DEDUP_REMOVED lines=16> */
[----:B-1----:R-:W-:Y:S01]  /*10a70*/  FMNMX.FTZ R62, R43, R62, !PT ;  /* 0x0000003e2b3e7209 */ /* 0x002fe20007810000 */
[--C-:B------:R-:W-:Y:S01]  /*10a80*/  FFMA.FTZ R88, R37, UR4, -R182.reuse ;  /* 0x0000000425587c23 */ /* 0x100fe200080108b6 */
[--C-:B------:R-:W-:Y:S01]  /*10a90*/  FFMA.FTZ R104, R68, UR4, -R182.reuse ;  /* 0x0000000444687c23 */ /* 0x100fe200080108b6 */
[--C-:B------:R-:W-:Y:S01]  /*10aa0*/  FFMA.FTZ R82, R72, UR4, -R182.reuse ;  /* 0x0000000448527c23 */ /* 0x100fe200080108b6 */
[--C-:B------:R-:W-:Y:S01]  /*10ab0*/  FFMA.FTZ R93, R33, UR4, -R182.reuse ;  /* 0x00000004215d7c23 */ /* 0x100fe200080108b6 */
[----:B------:R-:W1:Y:S03]  /*10ac0*/  SHFL.BFLY PT, R43, R62, 0x1, 0x1f ;  /* 0x0c201f003e2b7f89 */ /* 0x000e6600000e0000 */
[----:B------:R-:W-:Y:S01]  /*10ad0*/  MUFU.EX2 R128, R128 ;  /* 0x0000008000807308 */ /* 0x000fe20000000800 */
[--C-:B------:R-:W-:Y:S01]  /*10ae0*/  FFMA.FTZ R118, R118, UR4, -R182.reuse ;  /* 0x0000000476767c23 */ /* 0x100fe200080108b6 */
[----:B------:R-:W-:Y:S01]  /*10af0*/  FMNMX.FTZ R3, R3, R4, !PT ;  /* 0x0000000403037209 */ /* 0x000fe20007810000 */
[--C-:B------:R-:W-:Y:S01]  /*10b00*/  FFMA.FTZ R185, R185, UR4, -R182.reuse ;  /* 0x00000004b9b97c23 */ /* 0x100fe200080108b6 */
[----:B------:R-:W-:Y:S03]  /*10b10*/  FFMA.FTZ R183, R183, UR4, -R182 ;  /* 0x00000004b7b77c23 */ /* 0x000fe600080108b6 */
[----:B------:R-:W2:Y:S03]  /*10b20*/  SHFL.BFLY PT, R4, R3, 0x1, 0x1f ;  /* 0x0c201f0003047f89 */ /* 0x000ea600000e0000 */
[----:B------:R-:W3:Y:S10]  /*10b30*/  MUFU.EX2 R127, R127 ;  /* 0x0000007f007f7308 */ /* 0x000ef40000000800 */
[----:B------:R-:W-:Y:S01]  /*10b40*/  MUFU.EX2 R122, R122 ;  /* 0x0000007a007a7308 */ /* 0x000fe20000000800 */
[----:B-1----:R-:W-:Y:S09]  /*10b50*/  FMNMX.FTZ R2, R62, R43, !PT ;  /* 0x0000002b3e027209 */ /* 0x002ff20007810000 */
[----:B------:R-:W-:Y:S01]  /*10b60*/  MUFU.EX2 R114, R114 ;  /* 0x0000007200727308 */ /* 0x000fe20000000800 */
[C---:B------:R-:W-:Y:S01]  /*10b70*/  FSETP.NEU.FTZ.AND P1, PT, R2.reuse, -INF , PT ;  /* 0xff8000000200780b */ /* 0x040fe20003f3d000 */
[----:B------:R-:W-:Y:S01]  /*10b80*/  FMUL.FTZ R179, R2, UR4 ;  /* 0x0000000402b37c20 */ /* 0x000fe20008410000 */
[----:B--2---:R-:W-:Y:S07]  /*10b90*/  FMNMX.FTZ R3, R3, R4, !PT ;  /* 0x0000000403037209 */ /* 0x004fee0007810000 */
[----:B------:R-:W-:Y:S01]  /*10ba0*/  MUFU.EX2 R118, R118 ;  /* 0x0000007600767308 */ /* 0x000fe20000000800 */
[----:B------:R-:W-:Y:S01]  /*10bb0*/  FSEL R179, R179, RZ, P1 ;  /* 0x000000ffb3b37208 */ /* 0x000fe20000800000 */
[----:B------:R-:W1:Y:S01]  /*10bc0*/  SHFL.BFLY PT, R4, R0, 0x2, 0x1f ;  /* 0x0c401f0000047f89 */ /* 0x000e6200000e0000 */
[C---:B------:R-:W-:Y:S01]  /*10bd0*/  FSETP.NEU.FTZ.AND P2, PT, R3.reuse, -INF , PT ;  /* 0xff8000000300780b */ /* 0x040fe20003f5d000 */
[----:B------:R-:W-:Y:S02]  /*10be0*/  FMUL.FTZ R181, R3, UR4 ;  /* 0x0000000403b57c20 */ /* 0x000fe40008410000 */
[--C-:B------:R-:W-:Y:S01]  /*10bf0*/  FFMA.FTZ R101, R20, UR4, -R179.reuse ;  /* 0x0000000414657c23 */ /* 0x100fe200080108b3 */
[--C-:B------:R-:W-:Y:S03]  /*10c00*/  FFMA.FTZ R84, R22, UR4, -R179.reuse ;  /* 0x0000000416547c23 */ /* 0x100fe600080108b3 */
[----:B------:R-:W-:Y:S01]  /*10c10*/  MUFU.EX2 R104, R104 ;  /* 0x0000006800687308 */ /* 0x000fe20000000800 */
[--C-:B------:R-:W-:Y:S01]  /*10c20*/  FFMA.FTZ R57, R57, UR4, -R179.reuse ;  /* 0x0000000439397c23 */ /* 0x100fe200080108b3 */
[----:B------:R-:W-:Y:S01]  /*10c30*/  FSEL R181, R181, RZ, P2 ;  /* 0x000000ffb5b57208 */ /* 0x000fe20001000000 */
[--C-:B------:R-:W-:Y:S01]  /*10c40*/  FFMA.FTZ R95, R19, UR4, -R179.reuse ;  /* 0x00000004135f7c23 */ /* 0x100fe200080108b3 */
[--C-:B------:R-:W-:Y:S01]  /*10c50*/  FFMA.FTZ R91, R40, UR4, -R179.reuse ;  /* 0x00000004285b7c23 */ /* 0x100fe200080108b3 */
[--C-:B------:R-:W-:Y:S01]  /*10c60*/  FFMA.FTZ R238, R238, UR4, -R179.reuse ;  /* 0x00000004eeee7c23 */ /* 0x100fe200080108b3 */
[----:B------:R-:W-:Y:S01]  /*10c70*/  FFMA.FTZ R121, R115, UR4, -R179 ;  /* 0x0000000473797c23 */ /* 0x000fe200080108b3 */
[--C-:B------:R-:W-:Y:S03]  /*10c80*/  FFMA.FTZ R109, R23, UR4, -R181.reuse ;  /* 0x00000004176d7c23 */ /* 0x100fe600080108b5 */
[----:B------:R-:W-:Y:S01]  /*10c90*/  MUFU.EX2 R101, R101 ;  /* 0x0000006500657308 */ /* 0x000fe20000000800 */
[----:B------:R-:W-:Y:S01]  /*10ca0*/  LDSM.16.MT88.4 R20, [R190+0x4000] ;  /* 0x00400000be14783b */ /* 0x000fe20000004200 */
[--C-:B------:R-:W-:Y:S01]  /*10cb0*/  FFMA.FTZ R85, R50, UR4, -R181.reuse ;  /* 0x0000000432557c23 */ /* 0x100fe200080108b5 */
[--C-:B------:R-:W-:Y:S01]  /*10cc0*/  FFMA.FTZ R80, R51, UR4, -R181.reuse ;  /* 0x0000000433507c23 */ /* 0x100fe200080108b5 */
[--C-:B------:R-:W-:Y:S01]  /*10cd0*/  FFMA.FTZ R102, R74, UR4, -R181.reuse ;  /* 0x000000044a667c23 */ /* 0x100fe200080108b5 */
[--C-:B------:R-:W-:Y:S01]  /*10ce0*/  FFMA.FTZ R74, R54, UR4, -R181.reuse ;  /* 0x00000004364a7c23 */ /* 0x100fe200080108b5 */
[--C-:B------:R-:W-:Y:S01]  /*10cf0*/  FFMA.FTZ R96, R69, UR4, -R181.reuse ;  /* 0x0000000445607c23 */ /* 0x100fe200080108b5 */
[--C-:B------:R-:W-:Y:S03]  /*10d00*/  FFMA.FTZ R69, R55, UR4, -R181.reuse ;  /* 0x0000000437457c23 */ /* 0x100fe600080108b5 */
[----:B------:R-:W-:Y:S01]  /*10d10*/  MUFU.EX2 R121, R121 ;  /* 0x0000007900797308 */ /* 0x000fe20000000800 */
[----:B------:R-:W-:Y:S01]  /*10d20*/  LDSM.16.MT88.4 R52, [R190+0x4400] ;  /* 0x00440000be34783b */ /* 0x000fe20000004200 */
[--C-:B------:R-:W-:Y:S01]  /*10d30*/  FFMA.FTZ R86, R39, UR4, -R181.reuse ;  /* 0x0000000427567c23 */ /* 0x100fe200080108b5 */
[----:B------:R-:W-:Y:S01]  /*10d40*/  FFMA.FTZ R68, R66, UR4, -R181 ;  /* 0x0000000442447c23 */ /* 0x000fe200080108b5 */
[----:B------:R-:W-:Y:S01]  /*10d50*/  FFMA.FTZ R66, R60, UR4, -R179 ;  /* 0x000000043c427c23 */ /* 0x000fe200080108b3 */
[--C-:B------:R-:W-:Y:S01]  /*10d60*/  FFMA.FTZ R236, R236, UR4, -R181.reuse ;  /* 0x00000004ecec7c23 */ /* 0x100fe200080108b5 */
[--C-:B------:R-:W-:Y:S01]  /*10d70*/  FFMA.FTZ R235, R235, UR4, -R181.reuse ;  /* 0x00000004ebeb7c23 */ /* 0x100fe200080108b5 */
[--C-:B------:R-:W-:Y:S03]  /*10d80*/  FFMA.FTZ R232, R232, UR4, -R181.reuse ;  /* 0x00000004e8e87c23 */ /* 0x100fe600080108b5 */
[----:B------:R-:W-:Y:S01]  /*10d90*/  MUFU.EX2 R109, R109 ;  /* 0x0000006d006d7308 */ /* 0x000fe20000000800 */
[--C-:B------:R-:W-:Y:S01]  /*10da0*/  FFMA.FTZ R231, R231, UR4, -R181.reuse ;  /* 0x00000004e7e77c23 */ /* 0x100fe200080108b5 */
[----:B-1----:R-:W-:Y:S01]  /*10db0*/  FMNMX.FTZ R4, R0, R4, !PT ;  /* 0x0000000400047209 */ /* 0x002fe20007810000 */
[--C-:B------:R-:W-:Y:S01]  /*10dc0*/  FFMA.FTZ R125, R116, UR4, -R181.reuse ;  /* 0x00000004747d7c23 */ /* 0x100fe200080108b5 */
[----:B------:R-:W-:Y:S01]  /*10dd0*/  FFMA.FTZ R92, R38, UR4, -R181 ;  /* 0x00000004265c7c23 */ /* 0x000fe200080108b5 */
[--C-:B------:R-:W-:Y:S01]  /*10de0*/  FFMA.FTZ R124, R8, UR4, -R179.reuse ;  /* 0x00000004087c7c23 */ /* 0x100fe200080108b3 */
[----:B------:R-:W-:Y:S01]  /*10df0*/  FFMA.FTZ R117, R9, UR4, -R179 ;  /* 0x0000000409757c23 */ /* 0x000fe200080108b3 */
[----:B------:R-:W1:Y:S03]  /*10e00*/  SHFL.BFLY PT, R0, R4, 0x1, 0x1f ;  /* 0x0c201f0004007f89 */ /* 0x000e6600000e0000 */
[----:B------:R-:W-:Y:S01]  /*10e10*/  MUFU.EX2 R102, R102 ;  /* 0x0000006600667308 */ /* 0x000fe20000000800 */
[----:B------:R-:W-:Y:S01]  /*10e20*/  FFMA.FTZ R62, R67, UR4, -R181 ;  /* 0x00000004433e7c23 */ /* 0x000fe200080108b5 */
[--C-:B------:R-:W-:Y:S01]  /*10e30*/  FFMA.FTZ R107, R11, UR4, -R179.reuse ;  /* 0x000000040b6b7c23 */ /* 0x100fe200080108b3 */
[--C-:B------:R-:W-:Y:S01]  /*10e40*/  FFMA.FTZ R106, R10, UR4, -R179.reuse ;  /* 0x000000040a6a7c23 */ /* 0x100fe200080108b3 */
[--C-:B------:R-:W-:Y:S01]  /*10e50*/  FFMA.FTZ R72, R35, UR4, -R179.reuse ;  /* 0x0000000423487c23 */ /* 0x100fe200080108b3 */
[----:B------:R-:W-:Y:S01]  /*10e60*/  FFMA.FTZ R67, R34, UR4, -R179 ;  /* 0x0000000422437c23 */ /* 0x000fe200080108b3 */
[--C-:B------:R-:W-:Y:S01]  /*10e70*/  FFMA.FTZ R110, R119, UR4, -R181.reuse ;  /* 0x00000004776e7c23 */ /* 0x100fe200080108b5 */
[----:B------:R-:W-:Y:S03]  /*10e80*/  FFMA.FTZ R119, R29, UR4, -R181 ;  /* 0x000000041d777c23 */ /* 0x000fe600080108b5 */
[----:B------:R-:W-:Y:S01]  /*10e90*/  MUFU.EX2 R125, R125 ;  /* 0x0000007d007d7308 */ /* 0x000fe20000000800 */
[----:B------:R-:W-:Y:S01]  /*10ea0*/  FFMA.FTZ R61, R61, UR4, -R179 ;  /* 0x000000043d3d7c23 */ /* 0x000fe200080108b3 */
[----:B------:R-:W-:Y:S01]  /*10eb0*/  FFMA.FTZ R126, R170, UR4, -R181 ;  /* 0x00000004aa7e7c23 */ /* 0x000fe200080108b5 */
[----:B------:R-:W-:Y:S01]  /*10ec0*/  FFMA.FTZ R170, R178, UR4, -R179 ;  /* 0x00000004b2aa7c23 */ /* 0x000fe200080108b3 */
[----:B------:R-:W-:Y:S01]  /*10ed0*/  FFMA.FTZ R120, R79, UR4, -R181 ;  /* 0x000000044f787c23 */ /* 0x000fe200080108b5 */
[----:B------:R-:W-:Y:S01]  /*10ee0*/  FFMA.FTZ R79, R44, UR4, -R179 ;  /* 0x000000042c4f7c23 */ /* 0x000fe200080108b3 */
[----:B---3--:R-:W-:Y:S01]  /*10ef0*/  F2FP.BF16.F32.PACK_AB R44, R127, R128 ;  /* 0x000000807f2c723e */ /* 0x008fe200000010ff */
[----:B------:R-:W-:Y:S03]  /*10f00*/  FFMA.FTZ R113, R78, UR4, -R181 ;  /* 0x000000044e717c23 */ /* 0x000fe600080108b5 */
[----:B------:R-:W2:Y:S01]  /*10f10*/  MUFU.EX2 R126, R126 ;  /* 0x0000007e007e7308 */ /* 0x000ea20000000800 */
[--C-:B------:R-:W-:Y:S01]  /*10f20*/  FFMA.FTZ R78, R45, UR4, -R179.reuse ;  /* 0x000000042d4e7c23 */ /* 0x100fe200080108b3 */
[--C-:B------:R-:W-:Y:S01]  /*10f30*/  FFMA.FTZ R230, R230, UR4, -R179.reuse ;  /* 0x00000004e6e67c23 */ /* 0x100fe200080108b3 */
[--C-:B------:R-:W-:Y:S01]  /*10f40*/  FFMA.FTZ R229, R229, UR4, -R179.reuse ;  /* 0x00000004e5e57c23 */ /* 0x100fe200080108b3 */
[--C-:B------:R-:W-:Y:S01]  /*10f50*/  FFMA.FTZ R228, R228, UR4, -R179.reuse ;  /* 0x00000004e4e47c23 */ /* 0x100fe200080108b3 */
[----:B------:R-:W-:Y:S01]  /*10f60*/  FFMA.FTZ R227, R227, UR4, -R179 ;  /* 0x00000004e3e37c23 */ /* 0x000fe200080108b3 */
[--C-:B------:R-:W-:Y:S01]  /*10f70*/  FFMA.FTZ R176, R176, UR4, -R181.reuse ;  /* 0x00000004b0b07c23 */ /* 0x100fe200080108b5 */
[----:B-1----:R-:W-:Y:S03]  /*10f80*/  FMNMX.FTZ R0, R4, R0, !PT ;  /* 0x0000000004007209 */ /* 0x002fe60007810000 */
[----:B------:R-:W-:Y:S01]  /*10f90*/  MUFU.EX2 R120, R120 ;  /* 0x0000007800787308 */ /* 0x000fe20000000800 */
[----:B------:R-:W-:Y:S02]  /*10fa0*/  IMAD.MOV.U32 R4, RZ, RZ, R70 ;  /* 0x000000ffff047224 */ /* 0x000fe400078e0046 */
[----:B------:R-:W-:Y:S01]  /*10fb0*/  FFMA.FTZ R70, R64, UR4, -R182 ;  /* 0x0000000440467c23 */ /* 0x000fe200080108b6 */
[C---:B------:R-:W-:Y:S01]  /*10fc0*/  FSETP.NEU.FTZ.AND P0, PT, R0.reuse, -INF , PT ;  /* 0xff8000000000780b */ /* 0x040fe20003f1d000 */
[----:B------:R-:W-:Y:S01]  /*10fd0*/  FMUL.FTZ R180, R0, UR4 ;  /* 0x0000000400b47c20 */ /* 0x000fe20008410000 */
[--C-:B------:R-:W-:Y:S01]  /*10fe0*/  FFMA.FTZ R175, R175, UR4, -R181.reuse ;  /* 0x00000004afaf7c23 */ /* 0x100fe200080108b5 */
[----:B------:R-:W-:Y:S01]  /*10ff0*/  FFMA.FTZ R174, R174, UR4, -R181 ;  /* 0x00000004aeae7c23 */ /* 0x000fe200080108b5 */
[----:B------:R-:W-:Y:S02]  /*11000*/  FFMA.FTZ R169, R169, UR4, -R179 ;  /* 0x00000004a9a97c23 */ /* 0x000fe400080108b3 */
[----:B------:R-:W1:Y:S01]  /*11010*/  MUFU.EX2 R113, R113 ;  /* 0x0000007100717308 */ /* 0x000e620000000800 */
[----:B------:R-:W-:Y:S02]  /*11020*/  FSEL R180, R180, RZ, P0 ;  /* 0x000000ffb4b47208 */ /* 0x000fe40000000000 */
[----:B--2---:R-:W-:Y:S03]  /*11030*/  F2FP.BF16.F32.PACK_AB R45, R125, R126 ;  /* 0x0000007e7d2d723e */ /* 0x004fe600000010ff */
[--C-:B------:R-:W-:Y:S01]  /*11040*/  FFMA.FTZ R60, R49, UR4, -R180.reuse ;  /* 0x00000004313c7c23 */ /* 0x100fe200080108b4 */
[--C-:B------:R-:W-:Y:S03]  /*11050*/  FFMA.FTZ R64, R48, UR4, -R180.reuse ;  /* 0x0000000430407c23 */ /* 0x100fe600080108b4 */
[----:B------:R-:W-:Y:S01]  /*11060*/  MUFU.EX2 R170, R170 ;  /* 0x000000aa00aa7308 */ /* 0x000fe20000000800 */
[----:B------:R-:W2:Y:S01]  /*11070*/  LDSM.16.MT88.4 R48, [R188+0x4000] ;  /* 0x00400000bc30783b */ /* 0x000ea20000004200 */
[--C-:B------:R-:W-:Y:S01]  /*11080*/  FFMA.FTZ R65, R59, UR4, -R180.reuse ;  /* 0x000000043b417c23 */ /* 0x100fe200080108b4 */
[--C-:B------:R-:W-:Y:S01]  /*11090*/  FFMA.FTZ R43, R16, UR4, -R180.reuse ;  /* 0x00000004102b7c23 */ /* 0x100fe200080108b4 */
[--C-:B------:R-:W-:Y:S01]  /*110a0*/  FFMA.FTZ R89, R18, UR4, -R180.reuse ;  /* 0x0000000412597c23 */ /* 0x100fe200080108b4 */
[--C-:B------:R-:W-:Y:S01]  /*110b0*/  FFMA.FTZ R83, R17, UR4, -R180.reuse ;  /* 0x0000000411537c23 */ /* 0x100fe200080108b4 */
[--C-:B------:R-:W-:Y:S01]  /*110c0*/  FFMA.FTZ R178, R6, UR4, -R180.reuse ;  /* 0x0000000406b27c23 */ /* 0x100fe200080108b4 */
[--C-:B------:R-:W-:Y:S03]  /*110d0*/  FFMA.FTZ R123, R5, UR4, -R180.reuse ;  /* 0x00000004057b7c23 */ /* 0x100fe600080108b4 */
[----:B------:R-:W3:Y:S01]  /*110e0*/  MUFU.EX2 R124, R124 ;  /* 0x0000007c007c7308 */ /* 0x000ee20000000800 */
[--C-:B------:R-:W-:Y:S01]  /*110f0*/  FFMA.FTZ R116, R14, UR4, -R180.reuse ;  /* 0x000000040e747c23 */ /* 0x100fe200080108b4 */
[--C-:B------:R-:W-:Y:S01]  /*11100*/  FFMA.FTZ R115, R15, UR4, -R180.reuse ;  /* 0x000000040f737c23 */ /* 0x100fe200080108b4 */
[--C-:B------:R-:W-:Y:S01]  /*11110*/  FFMA.FTZ R77, R46, UR4, -R180.reuse ;  /* 0x000000042e4d7c23 */ /* 0x100fe200080108b4 */
[--C-:B------:R-:W-:Y:S01]  /*11120*/  FFMA.FTZ R76, R47, UR4, -R180.reuse ;  /* 0x000000042f4c7c23 */ /* 0x100fe200080108b4 */
[----:B------:R-:W-:Y:S01]  /*11130*/  F2FP.BF16.F32.PACK_AB R46, R114, R122 ;  /* 0x0000007a722e723e */ /* 0x000fe200000010ff */
[--C-:B------:R-:W-:Y:S01]  /*11140*/  FFMA.FTZ R71, R32, UR4, -R180.reuse ;  /* 0x0000000420477c23 */ /* 0x100fe200080108b4 */
[----:B-1----:R-:W-:Y:S03]  /*11150*/  F2FP.BF16.F32.PACK_AB R47, R113, R120 ;  /* 0x00000078712f723e */ /* 0x002fe600000010ff */
[----:B------:R-:W1:Y:S01]  /*11160*/  MUFU.EX2 R117, R117 ;  /* 0x0000007500757308 */ /* 0x000e620000000800 */
        /* <DEDUP_REMOVED lines=8> */
[----:B---3--:R-:W-:Y:S01]  /*111f0*/  F2FP.BF16.F32.PACK_AB R32, R124, R170 ;  /* 0x000000aa7c20723e */ /* 0x008fe200000010ff */
[--C-:B------:R-:W-:Y:S01]  /*11200*/  FFMA.FTZ R225, R225, UR4, -R180.reuse ;  /* 0x00000004e1e17c23 */ /* 0x100fe200080108b4 */
[--C-:B------:R-:W-:Y:S01]  /*11210*/  FFMA.FTZ R187, R187, UR4, -R180.reuse ;  /* 0x00000004bbbb7c23 */ /* 0x100fe200080108b4 */
[--C-:B------:R-:W-:Y:S01]  /*11220*/  FFMA.FTZ R186, R186, UR4, -R180.reuse ;  /* 0x00000004baba7c23 */ /* 0x100fe200080108b4 */
[--C-:B------:R-:W-:Y:S01]  /*11230*/  FFMA.FTZ R172, R172, UR4, -R180.reuse ;  /* 0x00000004acac7c23 */ /* 0x100fe200080108b4 */
[----:B------:R-:W-:Y:S01]  /*11240*/  FFMA.FTZ R171, R171, UR4, -R180 ;  /* 0x00000004abab7c23 */ /* 0x000fe200080108b4 */
[----:B------:R-:W-:Y:S03]  /*11250*/  FSEL R6, R36, RZ, P3 ;  /* 0x000000ff24067208 */ /* 0x000fe60001800000 */
[----:B------:R-:W3:Y:S01]  /*11260*/  MUFU.EX2 R123, R123 ;  /* 0x0000007b007b7308 */ /* 0x000ee20000000800 */
[----:B-1----:R-:W-:Y:S02]  /*11270*/  F2FP.BF16.F32.PACK_AB R34, R117, R121 ;  /* 0x000000797522723e */ /* 0x002fe400000010ff */
[----:B------:R-:W-:Y:S01]  /*11280*/  FSEL R5, R3, RZ, P2 ;  /* 0x000000ff03057208 */ /* 0x000fe20001000000 */
[----:B------:R-:W-:Y:S01]  /*11290*/  FADD.FTZ R6, -R6, R166 ;  /* 0x000000a606067221 */ /* 0x000fe20000010100 */
[----:B------:R-:W-:Y:S01]  /*112a0*/  IMAD.MOV.U32 R166, RZ, RZ, R4 ;  /* 0x000000ffffa67224 */ /* 0x000fe200078e0004 */
[----:B------:R-:W-:Y:S04]  /*112b0*/  FSEL R4, R2, RZ, P1 ;  /* 0x000000ff02047208 */ /* 0x000fe80000800000 */
[----:B------:R-:W-:Y:S01]  /*112c0*/  MUFU.EX2 R116, R116 ;  /* 0x0000007400747308 */ /* 0x000fe20000000800 */
[----:B------:R-:W-:Y:S01]  /*112d0*/  FMUL.FTZ R6, R6, UR4 ;  /* 0x0000000406067c20 */ /* 0x000fe20008410000 */
[----:B------:R-:W-:Y:S01]  /*112e0*/  FADD.FTZ R5, -R5, R167 ;  /* 0x000000a705057221 */ /* 0x000fe20000010100 */
[----:B------:R-:W-:Y:S01]  /*112f0*/  FADD.FTZ R4, -R4, R165 ;  /* 0x000000a504047221 */ /* 0x000fe20000010100 */
[----:B------:R-:W-:Y:S02]  /*11300*/  IMAD.MOV.U32 R167, RZ, RZ, R112 ;  /* 0x000000ffffa77224 */ /* 0x000fe400078e0070 */
[--C-:B------:R-:W-:Y:S01]  /*11310*/  FFMA.FTZ R112, R28, UR4, -R181.reuse ;  /* 0x000000041c707c23 */ /* 0x100fe200080108b5 */
[----:B------:R-:W-:Y:S02]  /*11320*/  IMAD.MOV.U32 R165, RZ, RZ, R108 ;  /* 0x000000ffffa57224 */ /* 0x000fe400078e006c */
[----:B------:R-:W-:Y:S01]  /*11330*/  FMUL.FTZ R4, R4, UR4 ;  /* 0x0000000404047c20 */ /* 0x000fe20008410000 */
[----:B------:R-:W1:Y:S01]  /*11340*/  MUFU.EX2 R40, R6 ;  /* 0x0000000600287308 */ /* 0x000e620000000800 */
[----:B---3--:R-:W-:Y:S01]  /*11350*/  F2FP.BF16.F32.PACK_AB R33, R123, R178 ;  /* 0x000000b27b21723e */ /* 0x008fe200000010ff */
[----:B------:R-:W-:Y:S08]  /*11360*/  FFMA.FTZ R108, R24, UR4, -R181 ;  /* 0x00000004186c7c23 */ /* 0x000ff000080108b5 */
[----:B------:R3:W4:Y:S10]  /*11370*/  MUFU.EX2 R38, R4 ;  /* 0x0000000400267308 */ /* 0x0007340000000800 */
[----:B------:R-:W2:Y:S01]  /*11380*/  MUFU.EX2 R115, R115 ;  /* 0x0000007300737308 */ /* 0x000ea20000000800 */
[C---:B-1----:R-:W-:Y:S01]  /*11390*/  FMUL.FTZ R16, R40.reuse, R148 ;  /* 0x0000009428107220 */ /* 0x042fe20000410000 */
[C---:B------:R-:W-:Y:S01]  /*113a0*/  FMUL.FTZ R17, R40.reuse, R149 ;  /* 0x0000009528117220 */ /* 0x040fe20000410000 */
[----:B------:R-:W-:Y:S01]  /*113b0*/  FFMA.FTZ R128, R40, R244, R128 ;  /* 0x000000f428807223 */ /* 0x000fe20000010080 */
[----:B------:R-:W-:Y:S01]  /*113c0*/  FMUL.FTZ R6, R5, UR4 ;  /* 0x0000000405067c20 */ /* 0x000fe20008410000 */
[----:B------:R-:W-:Y:S02]  /*113d0*/  FSEL R5, R0, RZ, P0 ;  /* 0x000000ff00057208 */ /* 0x000fe40000000000 */
[----:B------:R-:W-:Y:S03]  /*113e0*/  FADD.FTZ R128, R127, R128 ;  /* 0x000000807f807221 */ /* 0x000fe60000010000 */
[----:B------:R-:W1:Y:S01]  /*113f0*/  MUFU.EX2 R39, R6 ;  /* 0x0000000600277308 */ /* 0x000e620000000800 */
[----:B---3--:R-:W-:Y:S01]  /*11400*/  FMUL.FTZ R4, R40, R160 ;  /* 0x000000a028047220 */ /* 0x008fe20000410000 */
[----:B----4-:R-:W-:Y:S01]  /*11410*/  FMUL.FTZ R28, R38, R136 ;  /* 0x00000088261c7220 */ /* 0x010fe20000410000 */
[----:B------:R-:W-:Y:S01]  /*11420*/  FFMA.FTZ R136, R58, UR4, -R179 ;  /* 0x000000043a887c23 */ /* 0x000fe200080108b3 */
[C---:B------:R-:W-:Y:S01]  /*11430*/  FMUL.FTZ R8, R38.reuse, R156 ;  /* 0x0000009c26087220 */ /* 0x040fe20000410000 */
[C---:B------:R-:W-:Y:S01]  /*11440*/  FMUL.FTZ R9, R38.reuse, R157 ;  /* 0x0000009d26097220 */ /* 0x040fe20000410000 */
[C---:B------:R-:W-:Y:S01]  /*11450*/  FMUL.FTZ R24, R38.reuse, R140 ;  /* 0x0000008c26187220 */ /* 0x040fe20000410000 */
[C---:B------:R-:W-:Y:S03]  /*11460*/  FMUL.FTZ R29, R38.reuse, R137 ;  /* 0x00000089261d7220 */ /* 0x040fe60000410000 */
[----:B------:R-:W-:Y:S01]  /*11470*/  MUFU.EX2 R110, R110 ;  /* 0x0000006e006e7308 */ /* 0x000fe20000000800 */
[----:B--2---:R-:W-:Y:S01]  /*11480*/  F2FP.BF16.F32.PACK_AB R35, R115, R116 ;  /* 0x000000747323723e */ /* 0x004fe200000010ff */
[----:B------:R-:W-:Y:S01]  /*11490*/  FADD.FTZ R5, -R5, R164 ;  /* 0x000000a405057221 */ /* 0x000fe20000010100 */
[----:B------:R-:W-:Y:S02]  /*114a0*/  IMAD.MOV.U32 R164, RZ, RZ, R81 ;  /* 0x000000ffffa47224 */ /* 0x000fe400078e0051 */
[--C-:B------:R-:W-:Y:S01]  /*114b0*/  FFMA.FTZ R81, R7, UR4, -R182.reuse ;  /* 0x0000000407517c23 */ /* 0x100fe200080108b6 */
[----:B------:R-:W-:Y:S02]  /*114c0*/  IMAD.MOV.U32 R160, RZ, RZ, R99 ;  /* 0x000000ffffa07224 */ /* 0x000fe400078e0063 */
[----:B------:R-:W-:Y:S01]  /*114d0*/  FMUL.FTZ R5, R5, UR4 ;  /* 0x0000000405057c20 */ /* 0x000fe20008410000 */
[----:B------:R-:W-:Y:S01]  /*114e0*/  FFMA.FTZ R99, R25, UR4, -R182 ;  /* 0x0000000419637c23 */ /* 0x000fe200080108b6 */
[----:B------:R-:W-:Y:S01]  /*114f0*/  MUFU.EX2 R96, R96 ;  /* 0x0000006000607308 */ /* 0x000fe20000000800 */
[C---:B-1----:R-:W-:Y:S01]  /*11500*/  FMUL.FTZ R18, R39.reuse, R150 ;  /* 0x0000009627127220 */ /* 0x042fe20000410000 */
[C---:B------:R-:W-:Y:S01]  /*11510*/  FMUL.FTZ R19, R39.reuse, R151 ;  /* 0x0000009727137220 */ /* 0x040fe20000410000 */
[----:B------:R-:W-:Y:S01]  /*11520*/  FMUL.FTZ R25, R38, R141 ;  /* 0x0000008d26197220 */ /* 0x000fe20000410000 */
[----:B------:R-:W-:Y:S01]  /*11530*/  LDSM.16.MT88.4 R148, [R190+0x5c00] ;  /* 0x005c0000be94783b */ /* 0x000fe20000004200 */
[----:B------:R-:W-:Y:S01]  /*11540*/  FFMA.FTZ R141, R56, UR4, -R179 ;  /* 0x00000004388d7c23 */ /* 0x000fe200080108b3 */
[C---:B------:R-:W-:Y:S01]  /*11550*/  FMUL.FTZ R6, R39.reuse, R162 ;  /* 0x000000a227067220 */ /* 0x040fe20000410000 */
[----:B------:R-:W-:Y:S03]  /*11560*/  FMUL.FTZ R7, R39, R163 ;  /* 0x000000a327077220 */ /* 0x000fe60000410000 */
[----:B------:R1:W2:Y:S01]  /*11570*/  MUFU.EX2 R37, R5 ;  /* 0x0000000500257308 */ /* 0x0002a20000000800 */
[----:B------:R-:W-:Y:S02]  /*11580*/  IMAD.MOV.U32 R162, RZ, RZ, R97 ;  /* 0x000000ffffa27224 */ /* 0x000fe400078e0061 */
[--C-:B------:R-:W-:Y:S01]  /*11590*/  FFMA.FTZ R97, R12, UR4, -R181.reuse ;  /* 0x000000040c617c23 */ /* 0x100fe200080108b5 */
[----:B------:R-:W-:Y:S01]  /*115a0*/  FMUL.FTZ R12, R38, R152 ;  /* 0x00000098260c7220 */ /* 0x000fe20000410000 */
[----:B------:R-:W-:Y:S01]  /*115b0*/  FFMA.FTZ R152, R252, UR4, -R181 ;  /* 0x00000004fc987c23 */ /* 0x000fe200080108b5 */
[----:B------:R-:W-:Y:S02]  /*115c0*/  IMAD.MOV.U32 R163, RZ, RZ, R94 ;  /* 0x000000ffffa37224 */ /* 0x000fe400078e005e */
[----:B------:R-:W-:Y:S01]  /*115d0*/  FFMA.FTZ R94, R13, UR4, -R182 ;  /* 0x000000040d5e7c23 */ /* 0x000fe200080108b6 */
[C---:B------:R-:W-:Y:S01]  /*115e0*/  FMUL.FTZ R13, R38.reuse, R153 ;  /* 0x00000099260d7220 */ /* 0x040fe20000410000 */
[----:B------:R-:W-:Y:S01]  /*115f0*/  MUFU.EX2 R107, R107 ;  /* 0x0000006b006b7308 */ /* 0x000fe20000000800 */
[--C-:B------:R-:W-:Y:S01]  /*11600*/  FFMA.FTZ R153, R247, UR4, -R179.reuse ;  /* 0x00000004f7997c23 */ /* 0x100fe200080108b3 */
[--C-:B------:R-:W-:Y:S01]  /*11610*/  FFMA.FTZ R140, R163, UR4, -R179.reuse ;  /* 0x00000004a38c7c23 */ /* 0x100fe200080108b3 */
[----:B------:R-:W-:Y:S01]  /*11620*/  FFMA.FTZ R170, R38, R218, R170 ;  /* 0x000000da26aa7223 */ /* 0x000fe200000100aa */
[C---:B------:R-:W-:Y:S01]  /*11630*/  ISETP.GT.AND P0, PT, R224.reuse, R205, PT ;  /* 0x000000cde000720c */ /* 0x040fe20003f04270 */
[----:B------:R-:W-:Y:S02]  /*11640*/  VIADD R224, R224, 0xffffffff ;  /* 0xffffffffe0e07836 */ /* 0x000fe40000000000 */
[----:B------:R-:W-:Y:S01]  /*11650*/  FFMA.FTZ R126, R39, R219, R126 ;  /* 0x000000db277e7223 */ /* 0x000fe2000001007e */
[----:B------:R-:W-:Y:S02]  /*11660*/  FADD.FTZ R170, R124, R170 ;  /* 0x000000aa7caa7221 */ /* 0x000fe40000010000 */
[----:B------:R-:W3:Y:S01]  /*11670*/  MUFU.EX2 R106, R106 ;  /* 0x0000006a006a7308 */ /* 0x000ee20000000800 */
[----:B-1----:R-:W-:Y:S01]  /*11680*/  FMUL.FTZ R5, R40, R161 ;  /* 0x000000a128057220 */ /* 0x002fe20000410000 */
[C---:B--2---:R-:W-:Y:S01]  /*11690*/  FMUL.FTZ R10, R37.reuse, R158 ;  /* 0x0000009e250a7220 */ /* 0x044fe20000410000 */
[C---:B------:R-:W-:Y:S01]  /*116a0*/  FMUL.FTZ R11, R37.reuse, R159 ;  /* 0x0000009f250b7220 */ /* 0x040fe20000410000 */
[C---:B------:R-:W-:Y:S01]  /*116b0*/  FMUL.FTZ R14, R37.reuse, R154 ;  /* 0x0000009a250e7220 */ /* 0x040fe20000410000 */
[C---:B------:R-:W-:Y:S01]  /*116c0*/  FMUL.FTZ R15, R37.reuse, R155 ;  /* 0x0000009b250f7220 */ /* 0x040fe20000410000 */
[C---:B------:R-:W-:Y:S01]  /*116d0*/  FMUL.FTZ R26, R37.reuse, R142 ;  /* 0x0000008e251a7220 */ /* 0x040fe20000410000 */
[C---:B------:R-:W-:Y:S03]  /*116e0*/  FMUL.FTZ R27, R37.reuse, R143 ;  /* 0x0000008f251b7220 */ /* 0x040fe60000410000 */
[----:B------:R-:W-:Y:S01]  /*116f0*/  MUFU.EX2 R95, R95 ;  /* 0x0000005f005f7308 */ /* 0x000fe20000000800 */
[-C--:B------:R-:W-:Y:S05]  /*11700*/  HMMA.16816.F32.BF16 R4, R44, R20.reuse, R4 ;  /* 0x000000142c04723c */ /* 0x080fea0000041804 */
[----:B------:R-:W-:Y:S01]  /*11710*/  FMUL.FTZ R31, R37, R139 ;  /* 0x0000008b251f7220 */ /* 0x000fe20000410000 */
[--C-:B------:R-:W-:Y:S03]  /*11720*/  FFMA.FTZ R142, R160, UR4, -R180.reuse ;  /* 0x00000004a08e7c23 */ /* 0x100fe600080108b4 */
[----:B------:R-:W-:Y:S01]  /*11730*/  MUFU.EX2 R105, R105 ;  /* 0x0000006900697308 */ /* 0x000fe20000000800 */
[C---:B------:R-:W-:Y:S04]  /*11740*/  HMMA.16816.F32.BF16 R8, R32.reuse, R20, R8 ;  /* 0x000000142008723c */ /* 0x040fe80000041808 */
[C---:B------:R-:W-:Y:S01]  /*11750*/  FMUL.FTZ R20, R40.reuse, R144 ;  /* 0x0000009028147220 */ /* 0x040fe20000410000 */
[----:B------:R-:W-:Y:S01]  /*11760*/  FMUL.FTZ R21, R40, R145 ;  /* 0x0000009128157220 */ /* 0x000fe20000410000 */
[--C-:B------:R-:W-:Y:S03]  /*11770*/  FFMA.FTZ R143, R164, UR4, -R180.reuse ;  /* 0x00000004a48f7c23 */ /* 0x100fe600080108b4 */
[----:B------:R-:W1:Y:S01]  /*11780*/  MUFU.EX2 R100, R100 ;  /* 0x0000006400647308 */ /* 0x000e620000000800 */
[-C--:B------:R-:W-:Y:S03]  /*11790*/  HMMA.16816.F32.BF16 R12, R32, R22.reuse, R12 ;  /* 0x00000016200c723c */ /* 0x080fe6000004180c */
[----:B------:R-:W-:Y:S01]  /*117a0*/  FFMA.FTZ R154, R246, UR4, -R179 ;  /* 0x00000004f69a7c23 */ /* 0x000fe200080108b3 */
[----:B------:R-:W-:Y:S01]  /*117b0*/  FFMA.FTZ R155, R243, UR4, -R180 ;  /* 0x00000004f39b7c23 */ /* 0x000fe200080108b4 */
[----:B------:R-:W-:Y:S02]  /*117c0*/  IMAD.MOV.U32 R161, RZ, RZ, R98 ;  /* 0x000000ffffa17224 */ /* 0x000fe400078e0062 */
[----:B------:R-:W-:Y:S02]  /*117d0*/  FFMA.FTZ R98, R30, UR4, -R182 ;  /* 0x000000041e627c23 */ /* 0x000fe400080108b6 */
[----:B------:R-:W-:Y:S01]  /*117e0*/  MUFU.EX2 R43, R43 ;  /* 0x0000002b002b7308 */ /* 0x000fe20000000800 */
[C---:B------:R-:W-:Y:S04]  /*117f0*/  HMMA.16816.F32.BF16 R16, R44.reuse, R22, R16 ;  /* 0x000000162c10723c */ /* 0x040fe80000041810 */
[C---:B------:R-:W-:Y:S01]  /*11800*/  FMUL.FTZ R22, R39.reuse, R146 ;  /* 0x0000009227167220 */ /* 0x040fe20000410000 */
[----:B------:R-:W-:Y:S01]  /*11810*/  FMUL.FTZ R23, R39, R147 ;  /* 0x0000009327177220 */ /* 0x000fe20000410000 */
[----:B------:R-:W-:Y:S03]  /*11820*/  FMUL.FTZ R30, R37, R138 ;  /* 0x0000008a251e7220 */ /* 0x000fe60000410000 */
[----:B------:R-:W2:Y:S01]  /*11830*/  MUFU.EX2 R90, R90 ;  /* 0x0000005a005a7308 */ /* 0x000ea20000000800 */
[----:B------:R-:W-:Y:S01]  /*11840*/  FFMA.FTZ R137, R161, UR4, -R180 ;  /* 0x00000004a1897c23 */ /* 0x000fe200080108b4 */
[--C-:B------:R-:W-:Y:S01]  /*11850*/  FFMA.FTZ R144, R165, UR4, -R182.reuse ;  /* 0x00000004a5907c23 */ /* 0x100fe200080108b6 */
[----:B------:R-:W-:Y:S01]  /*11860*/  FFMA.FTZ R146, R166, UR4, -R181 ;  /* 0x00000004a6927c23 */ /* 0x000fe200080108b5 */
[--C-:B------:R-:W-:Y:S01]  /*11870*/  FFMA.FTZ R145, R167, UR4, -R182.reuse ;  /* 0x00000004a7917c23 */ /* 0x100fe200080108b6 */
[-C--:B------:R-:W-:Y:S05]  /*11880*/  HMMA.16816.F32.BF16 R20, R44, R48.reuse, R20 ;  /* 0x000000302c14723c */ /* 0x080fea0000041814 */
[----:B------:R-:W-:Y:S01]  /*11890*/  MUFU.EX2 R93, R93 ;  /* 0x0000005d005d7308 */ /* 0x000fe20000000800 */
[----:B------:R-:W-:Y:S01]  /*118a0*/  FFMA.FTZ R167, R245, UR4, -R179 ;  /* 0x00000004f5a77c23 */ /* 0x000fe200080108b3 */
[--C-:B------:R-:W-:Y:S01]  /*118b0*/  FFMA.FTZ R147, R251, UR4, -R182.reuse ;  /* 0x00000004fb937c23 */ /* 0x100fe200080108b6 */
[----:B------:R-:W-:Y:S01]  /*118c0*/  FFMA.FTZ R164, R250, UR4, -R182 ;  /* 0x00000004faa47c23 */ /* 0x000fe200080108b6 */
[--C-:B------:R-:W-:Y:S01]  /*118d0*/  FFMA.FTZ R165, R249, UR4, -R181.reuse ;  /* 0x00000004f9a57c23 */ /* 0x100fe200080108b5 */
[C---:B------:R-:W-:Y:S05]  /*118e0*/  HMMA.16816.F32.BF16 R24, R32.reuse, R48, R24 ;  /* 0x000000302018723c */ /* 0x040fea0000041818 */
[----:B------:R-:W-:Y:S01]  /*118f0*/  MUFU.EX2 R88, R88 ;  /* 0x0000005800587308 */ /* 0x000fe20000000800 */
[----:B---3--:R-:W-:Y:S01]  /*11900*/  F2FP.BF16.F32.PACK_AB R48, R106, R107 ;  /* 0x0000006b6a30723e */ /* 0x008fe200000010ff */
[----:B------:R-:W-:Y:S01]  /*11910*/  FFMA.FTZ R166, R248, UR4, -R181 ;  /* 0x00000004f8a67c23 */ /* 0x000fe200080108b5 */
[----:B-1----:R-:W-:Y:S01]  /*11920*/  F2FP.BF16.F32.PACK_AB R49, R100, R105 ;  /* 0x000000696431723e */ /* 0x002fe200000010ff */
[----:B------:R-:W-:Y:S01]  /*11930*/  FFMA.FTZ R178, R37, R217, R178 ;  /* 0x000000d925b27223 */ /* 0x000fe200000100b2 */
[-C--:B------:R-:W-:Y:S05]  /*11940*/  HMMA.16816.F32.BF16 R28, R32, R50.reuse, R28 ;  /* 0x00000032201c723c */ /* 0x080fea000004181c */
[----:B------:R-:W1:Y:S01]  /*11950*/  MUFU.EX2 R92, R92 ;  /* 0x0000005c005c7308 */ /* 0x000e620000000800 */
[C---:B------:R-:W-:Y:S01]  /*11960*/  FMUL.FTZ R32, R40.reuse, R132 ;  /* 0x0000008428207220 */ /* 0x040fe20000410000 */
[----:B------:R-:W-:Y:S01]  /*11970*/  FMUL.FTZ R33, R40, R133 ;  /* 0x0000008528217220 */ /* 0x000fe20000410000 */
[C---:B------:R-:W-:Y:S01]  /*11980*/  FMUL.FTZ R34, R39.reuse, R134 ;  /* 0x0000008627227220 */ /* 0x040fe20000410000 */
[----:B------:R-:W-:Y:S01]  /*11990*/  FMUL.FTZ R35, R39, R135 ;  /* 0x0000008727237220 */ /* 0x000fe20000410000 */
[----:B------:R-:W-:Y:S01]  /*119a0*/  FFMA.FTZ R133, R162, UR4, -R180 ;  /* 0x00000004a2857c23 */ /* 0x000fe200080108b4 */
[----:B------:R-:W-:Y:S01]  /*119b0*/  FFMA.FTZ R134, R184, UR4, -R182 ;  /* 0x00000004b8867c23 */ /* 0x000fe200080108b6 */
[----:B------:R-:W-:Y:S03]  /*119c0*/  FFMA.FTZ R135, R131, UR4, -R179 ;  /* 0x0000000483877c23 */ /* 0x000fe600080108b3 */
[----:B------:R3:W-:Y:S01]  /*119d0*/  MUFU.EX2 R132, R57 ;  /* 0x0000003900847308 */ /* 0x0007e20000000800 */
[----:B------:R-:W-:Y:S01]  /*119e0*/  FADD.FTZ R178, R123, R178 ;  /* 0x000000b27bb27221 */ /* 0x000fe20000010000 */
[----:B------:R-:W-:Y:S01]  /*119f0*/  FADD.FTZ R170, R121, R170 ;  /* 0x000000aa79aa7221 */ /* 0x000fe20000010000 */
[----:B------:R-:W-:Y:S04]  /*11a00*/  HMMA.16816.F32.BF16 R32, R44, R50, R32 ;  /* 0x000000322c20723c */ /* 0x000fe80000041820 */
[----:B------:R-:W-:Y:S03]  /*11a10*/  F2FP.BF16.F32.PACK_AB R44, R111, R118 ;  /* 0x000000766f2c723e */ /* 0x000fe600000010ff */
[----:B------:R-:W-:Y:S01]  /*11a20*/  MUFU.EX2 R86, R86 ;  /* 0x0000005600567308 */ /* 0x000fe20000000800 */
[----:B------:R-:W-:Y:S01]  /*11a30*/  F2FP.BF16.F32.PACK_AB R45, R109, R110 ;  /* 0x0000006e6d2d723e */ /* 0x000fe200000010ff */
[----:B------:R-:W-:Y:S01]  /*11a40*/  FADD.FTZ R178, R116, R178 ;  /* 0x000000b274b27221 */ /* 0x000fe20000010000 */
[----:B------:R-:W-:Y:S01]  /*11a50*/  F2FP.BF16.F32.PACK_AB R46, R103, R104 ;  /* 0x00000068672e723e */ /* 0x000fe200000010ff */
[----:B------:R-:W-:Y:S01]  /*11a60*/  FADD.FTZ R126, R125, R126 ;  /* 0x0000007e7d7e7221 */ /* 0x000fe20000010000 */
[----:B------:R-:W-:Y:S01]  /*11a70*/  F2FP.BF16.F32.PACK_AB R47, R96, R102 ;  /* 0x00000066602f723e */ /* 0x000fe200000010ff */
[----:B------:R-:W-:Y:S01]  /*11a80*/  FADD.FTZ R178, R115, R178 ;  /* 0x000000b273b27221 */ /* 0x000fe20000010000 */
[----:B------:R-:W-:Y:S03]  /*11a90*/  F2FP.BF16.F32.PACK_AB R50, R95, R101 ;  /* 0x000000655f32723e */ /* 0x000fe600000010ff */
[----:B------:R-:W-:Y:S01]  /*11aa0*/  MUFU.EX2 R87, R87 ;  /* 0x0000005700577308 */ /* 0x000fe20000000800 */
[----:B---3--:R-:W3:Y:S01]  /*11ab0*/  LDSM.16.MT88.4 R56, [R188+0x4400] ;  /* 0x00440000bc38783b */ /* 0x008ee20000004200 */
[----:B--2---:R-:W-:Y:S01]  /*11ac0*/  F2FP.BF16.F32.PACK_AB R51, R90, R43 ;  /* 0x0000002b5a33723e */ /* 0x004fe200000010ff */
[----:B------:R-:W-:Y:S01]  /*11ad0*/  FADD.FTZ R178, R105, R178 ;  /* 0x000000b269b27221 */ /* 0x000fe20000010000 */
[-C--:B------:R-:W-:Y:S03]  /*11ae0*/  HMMA.16816.F32.BF16 R4, R44, R52.reuse, R4 ;  /* 0x000000342c04723c */ /* 0x080fe60000041804 */
[----:B------:R-:W-:Y:S03]  /*11af0*/  FADD.FTZ R170, R117, R170 ;  /* 0x000000aa75aa7221 */ /* 0x000fe60000010000 */
[----:B------:R-:W-:Y:S01]  /*11b00*/  MUFU.EX2 R82, R82 ;  /* 0x0000005200527308 */ /* 0x000fe20000000800 */
[----:B------:R-:W-:Y:S01]  /*11b10*/  FADD.FTZ R126, R120, R126 ;  /* 0x0000007e787e7221 */ /* 0x000fe20000010000 */
[----:B------:R-:W-:Y:S01]  /*11b20*/  FADD.FTZ R128, R122, R128 ;  /* 0x000000807a807221 */ /* 0x000fe20000010000 */
[----:B------:R-:W-:Y:S01]  /*11b30*/  FADD.FTZ R170, R107, R170 ;  /* 0x000000aa6baa7221 */ /* 0x000fe20000010000 */
[C---:B------:R-:W-:Y:S06]  /*11b40*/  HMMA.16816.F32.BF16 R8, R48.reuse, R52, R8 ;  /* 0x000000343008723c */ /* 0x040fec0000041808 */
[----:B------:R-:W-:Y:S01]  /*11b50*/  MUFU.EX2 R85, R85 ;  /* 0x0000005500557308 */ /* 0x000fe20000000800 */
[----:B------:R-:W-:Y:S01]  /*11b60*/  FADD.FTZ R126, R113, R126 ;  /* 0x0000007e717e7221 */ /* 0x000fe20000010000 */
[----:B------:R-:W-:Y:S01]  /*11b70*/  FADD.FTZ R170, R106, R170 ;  /* 0x000000aa6aaa7221 */ /* 0x000fe20000010000 */
[----:B------:R-:W-:Y:S01]  /*11b80*/  FADD.FTZ R128, R114, R128 ;  /* 0x0000008072807221 */ /* 0x000fe20000010000 */
[-C--:B------:R-:W-:Y:S03]  /*11b90*/  HMMA.16816.F32.BF16 R12, R48, R54.reuse, R12 ;  /* 0x00000036300c723c */ /* 0x080fe6000004180c */
[----:B------:R-:W-:Y:S03]  /*11ba0*/  FADD.FTZ R126, R110, R126 ;  /* 0x0000007e6e7e7221 */ /* 0x000fe60000010000 */
[----:B------:R-:W-:Y:S01]  /*11bb0*/  MUFU.EX2 R80, R80 ;  /* 0x0000005000507308 */ /* 0x000fe20000000800 */
[----:B------:R-:W-:Y:S01]  /*11bc0*/  FADD.FTZ R170, R101, R170 ;  /* 0x000000aa65aa7221 */ /* 0x000fe20000010000 */
[----:B------:R-:W-:Y:S01]  /*11bd0*/  FADD.FTZ R128, R118, R128 ;  /* 0x0000008076807221 */ /* 0x000fe20000010000 */
[----:B------:R-:W-:Y:S01]  /*11be0*/  FADD.FTZ R126, R109, R126 ;  /* 0x0000007e6d7e7221 */ /* 0x000fe20000010000 */
[C---:B------:R-:W-:Y:S01]  /*11bf0*/  HMMA.16816.F32.BF16 R16, R44.reuse, R54, R16 ;  /* 0x000000362c10723c */ /* 0x040fe20000041810 */
[----:B------:R-:W2:Y:S05]  /*11c00*/  LDSM.16.MT88.4 R52, [R190+0x4800] ;  /* 0x00480000be34783b */ /* 0x000eaa0000004200 */
[----:B------:R-:W4:Y:S01]  /*11c10*/  MUFU.EX2 R91, R91 ;  /* 0x0000005b005b7308 */ /* 0x000f220000000800 */
[----:B------:R-:W-:Y:S01]  /*11c20*/  FADD.FTZ R170, R95, R170 ;  /* 0x000000aa5faa7221 */ /* 0x000fe20000010000 */
[----:B------:R-:W-:Y:S01]  /*11c30*/  FADD.FTZ R126, R102, R126 ;  /* 0x0000007e667e7221 */ /* 0x000fe20000010000 */
[----:B------:R-:W-:Y:S01]  /*11c40*/  FADD.FTZ R128, R111, R128 ;  /* 0x000000806f807221 */ /* 0x000fe20000010000 */
[----:B------:R-:W-:Y:S01]  /*11c50*/  FFMA.FTZ R182, R177, UR4, -R182 ;  /* 0x00000004b1b67c23 */ /* 0x000fe200080108b6 */
[----:B------:R-:W-:Y:S01]  /*11c60*/  FFMA.FTZ R181, R173, UR4, -R181 ;  /* 0x00000004adb57c23 */ /* 0x000fe200080108b5 */
[----:B------:R-:W-:Y:S01]  /*11c70*/  FADD.FTZ R126, R96, R126 ;  /* 0x0000007e607e7221 */ /* 0x000fe20000010000 */
[----:B------:R-:W-:Y:S03]  /*11c80*/  FADD.FTZ R128, R104, R128 ;  /* 0x0000008068807221 */ /* 0x000fe60000010000 */
[----:B------:R-:W2:Y:S01]  /*11c90*/  MUFU.EX2 R84, R84 ;  /* 0x0000005400547308 */ /* 0x000ea20000000800 */
[-C--:B---3--:R-:W-:Y:S03]  /*11ca0*/  HMMA.16816.F32.BF16 R20, R44, R56.reuse, R20 ;  /* 0x000000382c14723c */ /* 0x088fe60000041814 */
[----:B-1----:R-:W-:Y:S01]  /*11cb0*/  FADD.FTZ R126, R92, R126 ;  /* 0x0000007e5c7e7221 */ /* 0x002fe20000010000 */
[----:B------:R-:W-:Y:S05]  /*11cc0*/  FADD.FTZ R103, R103, R128 ;  /* 0x0000008067677221 */ /* 0x000fea0000010000 */
[----:B------:R-:W1:Y:S01]  /*11cd0*/  MUFU.EX2 R79, R79 ;  /* 0x0000004f004f7308 */ /* 0x000e620000000800 */
[C---:B------:R-:W-:Y:S04]  /*11ce0*/  HMMA.16816.F32.BF16 R24, R48.reuse, R56, R24 ;  /* 0x000000383018723c */ /* 0x040fe80000041818 */
[----:B----4-:R-:W-:Y:S01]  /*11cf0*/  FADD.FTZ R170, R91, R170 ;  /* 0x000000aa5baa7221 */ /* 0x010fe20000010000 */
[----:B------:R-:W-:Y:S01]  /*11d00*/  FADD.FTZ R126, R86, R126 ;  /* 0x0000007e567e7221 */ /* 0x000fe20000010000 */
[----:B------:R-:W-:Y:S03]  /*11d10*/  FADD.FTZ R103, R93, R103 ;  /* 0x000000675d677221 */ /* 0x000fe60000010000 */
[----:B------:R-:W3:Y:S01]  /*11d20*/  MUFU.EX2 R78, R78 ;  /* 0x0000004e004e7308 */ /* 0x000ee20000000800 */
[-C--:B------:R-:W-:Y:S03]  /*11d30*/  HMMA.16816.F32.BF16 R28, R48, R58.reuse, R28 ;  /* 0x0000003a301c723c */ /* 0x080fe6000004181c */
[C---:B--2---:R-:W-:Y:S01]  /*11d40*/  F2FP.BF16.F32.PACK_AB R48, R84.reuse, R91 ;  /* 0x0000005b5430723e */ /* 0x044fe200000010ff */
[----:B------:R-:W-:Y:S01]  /*11d50*/  FADD.FTZ R170, R84, R170 ;  /* 0x000000aa54aa7221 */ /* 0x000fe20000010000 */
[----:B------:R-:W-:Y:S01]  /*11d60*/  FADD.FTZ R126, R85, R126 ;  /* 0x0000007e557e7221 */ /* 0x000fe20000010000 */
[C---:B------:R-:W-:Y:S03]  /*11d70*/  FADD.FTZ R103, R88.reuse, R103 ;  /* 0x0000006758677221 */ /* 0x040fe60000010000 */
[----:B------:R-:W-:Y:S01]  /*11d80*/  MUFU.EX2 R89, R89 ;  /* 0x0000005900597308 */ /* 0x000fe20000000800 */
[----:B------:R-:W-:Y:S01]  /*11d90*/  HMMA.16816.F32.BF16 R32, R44, R58, R32 ;  /* 0x0000003a2c20723c */ /* 0x000fe20000041820 */
[----:B------:R-:W2:Y:S03]  /*11da0*/  LDSM.16.MT88.4 R56, [R188+0x4800] ;  /* 0x00480000bc38783b */ /* 0x000ea60000004200 */
[----:B------:R-:W-:Y:S01]  /*11db0*/  F2FP.BF16.F32.PACK_AB R44, R88, R93 ;  /* 0x0000005d582c723e */ /* 0x000fe200000010ff */
[----:B-1----:R-:W-:Y:S01]  /*11dc0*/  FADD.FTZ R170, R79, R170 ;  /* 0x000000aa4faa7221 */ /* 0x002fe20000010000 */
[----:B------:R-:W-:Y:S03]  /*11dd0*/  F2FP.BF16.F32.PACK_AB R45, R86, R92 ;  /* 0x0000005c562d723e */ /* 0x000fe600000010ff */
[----:B------:R-:W1:Y:S01]  /*11de0*/  MUFU.EX2 R83, R83 ;  /* 0x0000005300537308 */ /* 0x000e620000000800 */
[----:B------:R-:W-:Y:S01]  /*11df0*/  F2FP.BF16.F32.PACK_AB R46, R82, R87 ;  /* 0x00000057522e723e */ /* 0x000fe200000010ff */
[C---:B------:R-:W-:Y:S01]  /*11e00*/  FADD.FTZ R126, R80.reuse, R126 ;  /* 0x0000007e507e7221 */ /* 0x040fe20000010000 */
[----:B------:R-:W-:Y:S01]  /*11e10*/  F2FP.BF16.F32.PACK_AB R47, R80, R85 ;  /* 0x00000055502f723e */ /* 0x000fe200000010ff */
[----:B------:R-:W-:Y:S01]  /*11e20*/  FADD.FTZ R103, R87, R103 ;  /* 0x0000006757677221 */ /* 0x000fe20000010000 */
[C---:B---3--:R-:W-:Y:S01]  /*11e30*/  F2FP.BF16.F32.PACK_AB R50, R78.reuse, R79 ;  /* 0x0000004f4e32723e */ /* 0x048fe200000010ff */
[----:B------:R-:W-:Y:S04]  /*11e40*/  FADD.FTZ R78, R78, R170 ;  /* 0x000000aa4e4e7221 */ /* 0x000fe80000010000 */
[----:B------:R-:W-:Y:S01]  /*11e50*/  MUFU.EX2 R77, R77 ;  /* 0x0000004d004d7308 */ /* 0x000fe20000000800 */
[----:B------:R-:W-:Y:S01]  /*11e60*/  FADD.FTZ R103, R82, R103 ;  /* 0x0000006752677221 */ /* 0x000fe20000010000 */
[-C--:B------:R-:W-:Y:S08]  /*11e70*/  HMMA.16816.F32.BF16 R4, R44, R52.reuse, R4 ;  /* 0x000000342c04723c */ /* 0x080ff00000041804 */
[----:B------:R-:W3:Y:S01]  /*11e80*/  MUFU.EX2 R76, R76 ;  /* 0x0000004c004c7308 */ /* 0x000ee20000000800 */
[----:B-1----:R-:W-:Y:S09]  /*11e90*/  F2FP.BF16.F32.PACK_AB R49, R83, R89 ;  /* 0x000000595331723e */ /* 0x002ff200000010ff */
[----:B------:R-:W1:Y:S10]  /*11ea0*/  MUFU.EX2 R75, R75 ;  /* 0x0000004b004b7308 */ /* 0x000e740000000800 */
[----:B------:R-:W4:Y:S01]  /*11eb0*/  MUFU.EX2 R73, R73 ;  /* 0x0000004900497308 */ /* 0x000f220000000800 */
[----:B---3--:R-:W-:Y:S09]  /*11ec0*/  F2FP.BF16.F32.PACK_AB R51, R76, R77 ;  /* 0x0000004d4c33723e */ /* 0x008ff200000010ff */
[----:B------:R-:W3:Y:S01]  /*11ed0*/  MUFU.EX2 R74, R74 ;  /* 0x0000004a004a7308 */ /* 0x000ee20000000800 */
[C---:B------:R-:W-:Y:S04]  /*11ee0*/  HMMA.16816.F32.BF16 R8, R48.reuse, R52, R8 ;  /* 0x000000343008723c */ /* 0x040fe80000041808 */
[----:B-1----:R-:W-:Y:S05]  /*11ef0*/  FADD.FTZ R103, R75, R103 ;  /* 0x000000674b677221 */ /* 0x002fea0000010000 */
[----:B------:R-:W1:Y:S01]  /*11f00*/  MUFU.EX2 R69, R69 ;  /* 0x0000004500457308 */ /* 0x000e620000000800 */
[-C--:B------:R-:W-:Y:S03]  /*11f10*/  HMMA.16816.F32.BF16 R12, R48, R54.reuse, R12 ;  /* 0x00000036300c723c */ /* 0x080fe6000004180c */
[----:B----4-:R-:W-:Y:S06]  /*11f20*/  FADD.FTZ R103, R73, R103 ;  /* 0x0000006749677221 */ /* 0x010fec0000010000 */
[----:B------:R-:W4:Y:S01]  /*11f30*/  MUFU.EX2 R70, R70 ;  /* 0x0000004600467308 */ /* 0x000f220000000800 */
[C---:B------:R-:W-:Y:S01]  /*11f40*/  HMMA.16816.F32.BF16 R16, R44.reuse, R54, R16 ;  /* 0x000000362c10723c */ /* 0x040fe20000041810 */
[----:B------:R-:W4:Y:S03]  /*11f50*/  LDSM.16.MT88.4 R52, [R190+0x4c00] ;  /* 0x004c0000be34783b */ /* 0x000f260000004200 */
[----:B---3--:R-:W-:Y:S05]  /*11f60*/  FADD.FTZ R126, R74, R126 ;  /* 0x0000007e4a7e7221 */ /* 0x008fea0000010000 */
[----:B------:R-:W3:Y:S01]  /*11f70*/  MUFU.EX2 R63, R63 ;  /* 0x0000003f003f7308 */ /* 0x000ee20000000800 */
[-C--:B--2---:R-:W-:Y:S03]  /*11f80*/  HMMA.16816.F32.BF16 R20, R44, R56.reuse, R20 ;  /* 0x000000382c14723c */ /* 0x084fe60000041814 */
[----:B-1----:R-:W-:Y:S06]  /*11f90*/  FADD.FTZ R126, R69, R126 ;  /* 0x0000007e457e7221 */ /* 0x002fec0000010000 */
[----:B------:R-:W1:Y:S01]  /*11fa0*/  MUFU.EX2 R68, R68 ;  /* 0x0000004400447308 */ /* 0x000e620000000800 */
[C---:B------:R-:W-:Y:S04]  /*11fb0*/  HMMA.16816.F32.BF16 R24, R48.reuse, R56, R24 ;  /* 0x000000383018723c */ /* 0x040fe80000041818 */
[----:B----4-:R-:W-:Y:S05]  /*11fc0*/  FADD.FTZ R103, R70, R103 ;  /* 0x0000006746677221 */ /* 0x010fea0000010000 */
[----:B------:R-:W2:Y:S01]  /*11fd0*/  MUFU.EX2 R62, R62 ;  /* 0x0000003e003e7308 */ /* 0x000ea20000000800 */
[-C--:B------:R-:W-:Y:S03]  /*11fe0*/  HMMA.16816.F32.BF16 R28, R48, R58.reuse, R28 ;  /* 0x0000003a301c723c */ /* 0x080fe6000004181c */
[----:B---3--:R-:W-:Y:S06]  /*11ff0*/  FADD.FTZ R103, R63, R103 ;  /* 0x000000673f677221 */ /* 0x008fec0000010000 */
[----:B------:R-:W3:Y:S01]  /*12000*/  MUFU.EX2 R72, R72 ;  /* 0x0000004800487308 */ /* 0x000ee20000000800 */
[----:B------:R-:W-:Y:S01]  /*12010*/  HMMA.16816.F32.BF16 R32, R44, R58, R32 ;  /* 0x0000003a2c20723c */ /* 0x000fe20000041820 */
[----:B------:R-:W4:Y:S03]  /*12020*/  LDSM.16.MT88.4 R56, [R188+0x4c00] ;  /* 0x004c0000bc38783b */ /* 0x000f260000004200 */
[----:B------:R-:W-:Y:S01]  /*12030*/  F2FP.BF16.F32.PACK_AB R44, R73, R75 ;  /* 0x0000004b492c723e */ /* 0x000fe200000010ff */
[----:B-1----:R-:W-:Y:S01]  /*12040*/  FADD.FTZ R126, R68, R126 ;  /* 0x0000007e447e7221 */ /* 0x002fe20000010000 */
[----:B------:R-:W-:Y:S03]  /*12050*/  F2FP.BF16.F32.PACK_AB R45, R69, R74 ;  /* 0x0000004a452d723e */ /* 0x000fe600000010ff */
[----:B------:R-:W1:Y:S01]  /*12060*/  MUFU.EX2 R67, R67 ;  /* 0x0000004300437308 */ /* 0x000e620000000800 */
[----:B------:R-:W-:Y:S01]  /*12070*/  F2FP.BF16.F32.PACK_AB R46, R63, R70 ;  /* 0x000000463f2e723e */ /* 0x000fe200000010ff */
[C---:B--2---:R-:W-:Y:S01]  /*12080*/  FADD.FTZ R126, R62.reuse, R126 ;  /* 0x0000007e3e7e7221 */ /* 0x044fe20000010000 */
[----:B------:R-:W-:Y:S07]  /*12090*/  F2FP.BF16.F32.PACK_AB R47, R62, R68 ;  /* 0x000000443e2f723e */ /* 0x000fee00000010ff */
[----:B------:R-:W2:Y:S01]  /*120a0*/  MUFU.EX2 R66, R66 ;  /* 0x0000004200427308 */ /* 0x000ea20000000800 */
[----:B---3--:R-:W-:Y:S01]  /*120b0*/  FADD.FTZ R78, R72, R78 ;  /* 0x0000004e484e7221 */ /* 0x008fe20000010000 */
[-C--:B------:R-:W-:Y:S08]  /*120c0*/  HMMA.16816.F32.BF16 R4, R44, R52.reuse, R4 ;  /* 0x000000342c04723c */ /* 0x080ff00000041804 */
[----:B------:R-:W3:Y:S01]  /*120d0*/  MUFU.EX2 R61, R61 ;  /* 0x0000003d003d7308 */ /* 0x000ee20000000800 */
[C---:B-1----:R-:W-:Y:S01]  /*120e0*/  F2FP.BF16.F32.PACK_AB R48, R67.reuse, R72 ;  /* 0x000000484330723e */ /* 0x042fe200000010ff */
[----:B------:R-:W-:Y:S08]  /*120f0*/  FADD.FTZ R78, R67, R78 ;  /* 0x0000004e434e7221 */ /* 0x000ff00000010000 */
[----:B------:R-:W-:Y:S01]  /*12100*/  MUFU.EX2 R71, R71 ;  /* 0x0000004700477308 */ /* 0x000fe20000000800 */
[----:B--2---:R-:W-:Y:S09]  /*12110*/  FADD.FTZ R78, R66, R78 ;  /* 0x0000004e424e7221 */ /* 0x004ff20000010000 */
[----:B------:R-:W1:Y:S01]  /*12120*/  MUFU.EX2 R65, R65 ;  /* 0x0000004100417308 */ /* 0x000e620000000800 */
[C---:B---3--:R-:W-:Y:S01]  /*12130*/  F2FP.BF16.F32.PACK_AB R50, R61.reuse, R66 ;  /* 0x000000423d32723e */ /* 0x048fe200000010ff */
[----:B------:R-:W-:Y:S08]  /*12140*/  FADD.FTZ R78, R61, R78 ;  /* 0x0000004e3d4e7221 */ /* 0x000ff00000010000 */
[----:B------:R-:W-:Y:S10]  /*12150*/  MUFU.EX2 R60, R60 ;  /* 0x0000003c003c7308 */ /* 0x000ff40000000800 */
[----:B------:R-:W2:Y:S01]  /*12160*/  MUFU.EX2 R64, R64 ;  /* 0x0000004000407308 */ /* 0x000ea20000000800 */
[----:B-1----:R-:W-:Y:S09]  /*12170*/  F2FP.BF16.F32.PACK_AB R49, R65, R71 ;  /* 0x000000474131723e */ /* 0x002ff200000010ff */
[----:B------:R-:W1:Y:S10]  /*12180*/  MUFU.EX2 R81, R81 ;  /* 0x0000005100517308 */ /* 0x000e740000000800 */
[----:B------:R-:W3:Y:S01]  /*12190*/  MUFU.EX2 R94, R94 ;  /* 0x0000005e005e7308 */ /* 0x000ee20000000800 */
[----:B--2---:R-:W-:Y:S09]  /*121a0*/  F2FP.BF16.F32.PACK_AB R51, R64, R60 ;  /* 0x0000003c4033723e */ /* 0x004ff200000010ff */
[----:B------:R-:W2:Y:S01]  /*121b0*/  MUFU.EX2 R97, R97 ;  /* 0x0000006100617308 */ /* 0x000ea20000000800 */
[C---:B------:R-:W-:Y:S04]  /*121c0*/  HMMA.16816.F32.BF16 R8, R48.reuse, R52, R8 ;  /* 0x000000343008723c */ /* 0x040fe80000041808 */
[----:B-1----:R-:W-:Y:S05]  /*121d0*/  FADD.FTZ R103, R81, R103 ;  /* 0x0000006751677221 */ /* 0x002fea0000010000 */
[----:B------:R-:W-:Y:S01]  /*121e0*/  MUFU.EX2 R108, R108 ;  /* 0x0000006c006c7308 */ /* 0x000fe20000000800 */
[-C--:B------:R-:W-:Y:S03]  /*121f0*/  HMMA.16816.F32.BF16 R12, R48, R54.reuse, R12 ;  /* 0x00000036300c723c */ /* 0x080fe6000004180c */
[----:B---3--:R-:W-:Y:S06]  /*12200*/  FADD.FTZ R103, R94, R103 ;  /* 0x000000675e677221 */ /* 0x008fec0000010000 */
[----:B------:R-:W1:Y:S01]  /*12210*/  MUFU.EX2 R99, R99 ;  /* 0x0000006300637308 */ /* 0x000e620000000800 */
[C---:B------:R-:W-:Y:S01]  /*12220*/  HMMA.16816.F32.BF16 R16, R44.reuse, R54, R16 ;  /* 0x000000362c10723c */ /* 0x040fe20000041810 */
[----:B------:R-:W3:Y:S03]  /*12230*/  LDSM.16.MT88.4 R52, [R190+0x5000] ;  /* 0x00500000be34783b */ /* 0x000ee60000004200 */
[----:B--2---:R-:W-:Y:S05]  /*12240*/  FADD.FTZ R126, R97, R126 ;  /* 0x0000007e617e7221 */ /* 0x004fea0000010000 */
[----:B------:R-:W2:Y:S01]  /*12250*/  MUFU.EX2 R98, R98 ;  /* 0x0000006200627308 */ /* 0x000ea20000000800 */
[-C--:B----4-:R-:W-:Y:S09]  /*12260*/  HMMA.16816.F32.BF16 R20, R44, R56.reuse, R20 ;  /* 0x000000382c14723c */ /* 0x090ff20000041814 */
[----:B------:R-:W-:Y:S01]  /*12270*/  MUFU.EX2 R119, R119 ;  /* 0x0000007700777308 */ /* 0x000fe20000000800 */
[C---:B------:R-:W-:Y:S04]  /*12280*/  HMMA.16816.F32.BF16 R24, R48.reuse, R56, R24 ;  /* 0x000000383018723c */ /* 0x040fe80000041818 */
[----:B-1----:R-:W-:Y:S05]  /*12290*/  FADD.FTZ R103, R99, R103 ;  /* 0x0000006763677221 */ /* 0x002fea0000010000 */
[----:B------:R-:W1:Y:S01]  /*122a0*/  MUFU.EX2 R112, R112 ;  /* 0x0000007000707308 */ /* 0x000e620000000800 */
[-C--:B------:R-:W-:Y:S03]  /*122b0*/  HMMA.16816.F32.BF16 R28, R48, R58.reuse, R28 ;  /* 0x0000003a301c723c */ /* 0x080fe6000004181c */
[----:B--2---:R-:W-:Y:S06]  /*122c0*/  FADD.FTZ R103, R98, R103 ;  /* 0x0000006762677221 */ /* 0x004fec0000010000 */
[----:B------:R-:W2:Y:S01]  /*122d0*/  MUFU.EX2 R136, R136 ;  /* 0x0000008800887308 */ /* 0x000ea20000000800 */
[----:B------:R-:W-:Y:S01]  /*122e0*/  HMMA.16816.F32.BF16 R32, R44, R58, R32 ;  /* 0x0000003a2c20723c */ /* 0x000fe20000041820 */
[----:B------:R-:W4:Y:S03]  /*122f0*/  LDSM.16.MT88.4 R56, [R188+0x5000] ;  /* 0x00500000bc38783b */ /* 0x000f260000004200 */
[----:B------:R-:W-:Y:S02]  /*12300*/  F2FP.BF16.F32.PACK_AB R44, R94, R81 ;  /* 0x000000515e2c723e */ /* 0x000fe400000010ff */
[----:B------:R-:W-:Y:S03]  /*12310*/  F2FP.BF16.F32.PACK_AB R45, R108, R97 ;  /* 0x000000616c2d723e */ /* 0x000fe600000010ff */
[----:B------:R-:W-:Y:S01]  /*12320*/  MUFU.EX2 R141, R141 ;  /* 0x0000008d008d7308 */ /* 0x000fe20000000800 */
[----:B------:R-:W-:Y:S01]  /*12330*/  F2FP.BF16.F32.PACK_AB R46, R98, R99 ;  /* 0x00000063622e723e */ /* 0x000fe200000010ff */
[----:B------:R-:W-:Y:S01]  /*12340*/  FADD.FTZ R108, R108, R126 ;  /* 0x0000007e6c6c7221 */ /* 0x000fe20000010000 */
[----:B-1----:R-:W-:Y:S03]  /*12350*/  F2FP.BF16.F32.PACK_AB R47, R112, R119 ;  /* 0x00000077702f723e */ /* 0x002fe600000010ff */
[----:B------:R-:W-:Y:S04]  /*12360*/  FADD.FTZ R108, R119, R108 ;  /* 0x0000006c776c7221 */ /* 0x000fe80000010000 */
[----:B------:R-:W1:Y:S01]  /*12370*/  MUFU.EX2 R140, R140 ;  /* 0x0000008c008c7308 */ /* 0x000e620000000800 */
[----:B--2---:R-:W-:Y:S01]  /*12380*/  F2FP.BF16.F32.PACK_AB R48, R132, R136 ;  /* 0x000000888430723e */ /* 0x004fe200000010ff */
[-C--:B---3--:R-:W-:Y:S03]  /*12390*/  HMMA.16816.F32.BF16 R4, R44, R52.reuse, R4 ;  /* 0x000000342c04723c */ /* 0x088fe60000041804 */
[----:B------:R-:W-:Y:S05]  /*123a0*/  FADD.FTZ R108, R112, R108 ;  /* 0x0000006c706c7221 */ /* 0x000fea0000010000 */
[----:B------:R-:W-:Y:S10]  /*123b0*/  MUFU.EX2 R133, R133 ;  /* 0x0000008500857308 */ /* 0x000ff40000000800 */
[----:B------:R-:W2:Y:S01]  /*123c0*/  MUFU.EX2 R137, R137 ;  /* 0x0000008900897308 */ /* 0x000ea20000000800 */
[----:B-1----:R-:W-:Y:S09]  /*123d0*/  F2FP.BF16.F32.PACK_AB R50, R140, R141 ;  /* 0x0000008d8c32723e */ /* 0x002ff200000010ff */
[----:B------:R-:W-:Y:S10]  /*123e0*/  MUFU.EX2 R142, R142 ;  /* 0x0000008e008e7308 */ /* 0x000ff40000000800 */
[----:B------:R-:W1:Y:S01]  /*123f0*/  MUFU.EX2 R143, R143 ;  /* 0x0000008f008f7308 */ /* 0x000e620000000800 */
[----:B--2---:R-:W-:Y:S09]  /*12400*/  F2FP.BF16.F32.PACK_AB R49, R137, R133 ;  /* 0x000000858931723e */ /* 0x004ff200000010ff */
[----:B------:R-:W2:Y:S10]  /*12410*/  MUFU.EX2 R144, R144 ;  /* 0x0000009000907308 */ /* 0x000eb40000000800 */
[----:B------:R-:W3:Y:S01]  /*12420*/  MUFU.EX2 R145, R145 ;  /* 0x0000009100917308 */ /* 0x000ee20000000800 */
[----:B-1----:R-:W-:Y:S09]  /*12430*/  F2FP.BF16.F32.PACK_AB R51, R143, R142 ;  /* 0x0000008e8f33723e */ /* 0x002ff200000010ff */
[----:B------:R-:W1:Y:S01]  /*12440*/  MUFU.EX2 R146, R146 ;  /* 0x0000009200927308 */ /* 0x000e620000000800 */
[C---:B------:R-:W-:Y:S04]  /*12450*/  HMMA.16816.F32.BF16 R8, R48.reuse, R52, R8 ;  /* 0x000000343008723c */ /* 0x040fe80000041808 */
[----:B--2---:R-:W-:Y:S05]  /*12460*/  FADD.FTZ R103, R144, R103 ;  /* 0x0000006790677221 */ /* 0x004fea0000010000 */
[----:B------:R-:W2:Y:S01]  /*12470*/  MUFU.EX2 R152, R152 ;  /* 0x0000009800987308 */ /* 0x000ea20000000800 */
[-C--:B------:R-:W-:Y:S03]  /*12480*/  HMMA.16816.F32.BF16 R12, R48, R54.reuse, R12 ;  /* 0x00000036300c723c */ /* 0x080fe6000004180c */
[----:B---3--:R-:W-:Y:S06]  /*12490*/  FADD.FTZ R103, R145, R103 ;  /* 0x0000006791677221 */ /* 0x008fec0000010000 */
[----:B------:R-:W3:Y:S01]  /*124a0*/  MUFU.EX2 R147, R147 ;  /* 0x0000009300937308 */ /* 0x000ee20000000800 */
[C---:B------:R-:W-:Y:S01]  /*124b0*/  HMMA.16816.F32.BF16 R16, R44.reuse, R54, R16 ;  /* 0x000000362c10723c */ /* 0x040fe20000041810 */
[----:B------:R-:W3:Y:S03]  /*124c0*/  LDSM.16.MT88.4 R52, [R190+0x5400] ;  /* 0x00540000be34783b */ /* 0x000ee60000004200 */
[----:B-1----:R-:W-:Y:S05]  /*124d0*/  FADD.FTZ R108, R146, R108 ;  /* 0x0000006c926c7221 */ /* 0x002fea0000010000 */
[----:B------:R-:W1:Y:S01]  /*124e0*/  MUFU.EX2 R164, R164 ;  /* 0x000000a400a47308 */ /* 0x000e620000000800 */
[-C--:B----4-:R-:W-:Y:S03]  /*124f0*/  HMMA.16816.F32.BF16 R20, R44, R56.reuse, R20 ;  /* 0x000000382c14723c */ /* 0x090fe60000041814 */
[----:B--2---:R-:W-:Y:S06]  /*12500*/  FADD.FTZ R108, R152, R108 ;  /* 0x0000006c986c7221 */ /* 0x004fec0000010000 */
[----:B------:R-:W2:Y:S01]  /*12510*/  MUFU.EX2 R165, R165 ;  /* 0x000000a500a57308 */ /* 0x000ea20000000800 */
[C---:B------:R-:W-:Y:S04]  /*12520*/  HMMA.16816.F32.BF16 R24, R48.reuse, R56, R24 ;  /* 0x000000383018723c */ /* 0x040fe80000041818 */
[----:B---3--:R-:W-:Y:S05]  /*12530*/  FADD.FTZ R103, R147, R103 ;  /* 0x0000006793677221 */ /* 0x008fea0000010000 */
[----:B------:R-:W3:Y:S01]  /*12540*/  MUFU.EX2 R166, R166 ;  /* 0x000000a600a67308 */ /* 0x000ee20000000800 */
[-C--:B------:R-:W-:Y:S03]  /*12550*/  HMMA.16816.F32.BF16 R28, R48, R58.reuse, R28 ;  /* 0x0000003a301c723c */ /* 0x080fe6000004181c */
[----:B-1----:R-:W-:Y:S06]  /*12560*/  FADD.FTZ R103, R164, R103 ;  /* 0x00000067a4677221 */ /* 0x002fec0000010000 */
[----:B------:R-:W-:Y:S01]  /*12570*/  MUFU.EX2 R153, R153 ;  /* 0x0000009900997308 */ /* 0x000fe20000000800 */
[----:B------:R-:W-:Y:S01]  /*12580*/  HMMA.16816.F32.BF16 R32, R44, R58, R32 ;  /* 0x0000003a2c20723c */ /* 0x000fe20000041820 */
[----:B------:R-:W1:Y:S03]  /*12590*/  LDSM.16.MT88.4 R56, [R188+0x5400] ;  /* 0x00540000bc38783b */ /* 0x000e660000004200 */
[----:B------:R-:W-:Y:S01]  /*125a0*/  F2FP.BF16.F32.PACK_AB R44, R145, R144 ;  /* 0x00000090912c723e */ /* 0x000fe200000010ff */
[----:B--2---:R-:W-:Y:S01]  /*125b0*/  FADD.FTZ R108, R165, R108 ;  /* 0x0000006ca56c7221 */ /* 0x004fe20000010000 */
[----:B------:R-:W-:Y:S03]  /*125c0*/  F2FP.BF16.F32.PACK_AB R45, R152, R146 ;  /* 0x00000092982d723e */ /* 0x000fe600000010ff */
[----:B------:R-:W2:Y:S01]  /*125d0*/  MUFU.EX2 R154, R154 ;  /* 0x0000009a009a7308 */ /* 0x000ea20000000800 */
[----:B------:R-:W-:Y:S01]  /*125e0*/  F2FP.BF16.F32.PACK_AB R46, R164, R147 ;  /* 0x00000093a42e723e */ /* 0x000fe200000010ff */
[----:B------:R-:W-:Y:S01]  /*125f0*/  IMAD.MOV.U32 R164, RZ, RZ, R0 ;  /* 0x000000ffffa47224 */ /* 0x000fe200078e0000 */
[C---:B---3--:R-:W-:Y:S01]  /*12600*/  F2FP.BF16.F32.PACK_AB R47, R166.reuse, R165 ;  /* 0x000000a5a62f723e */ /* 0x048fe200000010ff */
[----:B------:R-:W-:Y:S01]  /*12610*/  FADD.FTZ R108, R166, R108 ;  /* 0x0000006ca66c7221 */ /* 0x000fe20000010000 */
[----:B------:R-:W-:Y:S02]  /*12620*/  IMAD.MOV.U32 R165, RZ, RZ, R2 ;  /* 0x000000ffffa57224 */ /* 0x000fe400078e0002 */
[----:B------:R-:W-:Y:S03]  /*12630*/  IMAD.MOV.U32 R166, RZ, RZ, R36 ;  /* 0x000000ffffa67224 */ /* 0x000fe600078e0024 */
[----:B------:R-:W-:Y:S01]  /*12640*/  MUFU.EX2 R167, R167 ;  /* 0x000000a700a77308 */ /* 0x000fe20000000800 */
[-C--:B------:R-:W-:Y:S09]  /*12650*/  HMMA.16816.F32.BF16 R4, R44, R52.reuse, R4 ;  /* 0x000000342c04723c */ /* 0x080ff20000041804 */
[----:B------:R-:W3:Y:S01]  /*12660*/  MUFU.EX2 R238, R238 ;  /* 0x000000ee00ee7308 */ /* 0x000ee20000000800 */
[----:B--2---:R-:W-:Y:S09]  /*12670*/  F2FP.BF16.F32.PACK_AB R48, R154, R153 ;  /* 0x000000999a30723e */ /* 0x004ff200000010ff */
[----:B------:R-:W-:Y:S10]  /*12680*/  MUFU.EX2 R155, R155 ;  /* 0x0000009b009b7308 */ /* 0x000ff40000000800 */
[----:B------:R-:W2:Y:S01]  /*12690*/  MUFU.EX2 R242, R242 ;  /* 0x000000f200f27308 */ /* 0x000ea20000000800 */
[----:B---3--:R-:W-:Y:S09]  /*126a0*/  F2FP.BF16.F32.PACK_AB R50, R238, R167 ;  /* 0x000000a7ee32723e */ /* 0x008ff200000010ff */
[----:B------:R-:W-:Y:S10]  /*126b0*/  MUFU.EX2 R241, R241 ;  /* 0x000000f100f17308 */ /* 0x000ff40000000800 */
[----:B------:R-:W3:Y:S01]  /*126c0*/  MUFU.EX2 R240, R240 ;  /* 0x000000f000f07308 */ /* 0x000ee20000000800 */
[----:B--2---:R-:W-:Y:S09]  /*126d0*/  F2FP.BF16.F32.PACK_AB R49, R242, R155 ;  /* 0x0000009bf231723e */ /* 0x004ff200000010ff */
[----:B------:R2:W-:Y:S10]  /*126e0*/  MUFU.EX2 R131, R134 ;  /* 0x0000008600837308 */ /* 0x0005f40000000800 */
[----:B------:R-:W4:Y:S01]  /*126f0*/  MUFU.EX2 R239, R239 ;  /* 0x000000ef00ef7308 */ /* 0x000f220000000800 */
[----:B---3--:R-:W-:Y:S09]  /*12700*/  F2FP.BF16.F32.PACK_AB R51, R240, R241 ;  /* 0x000000f1f033723e */ /* 0x008ff200000010ff */
[----:B------:R-:W3:Y:S01]  /*12710*/  MUFU.EX2 R237, R237 ;  /* 0x000000ed00ed7308 */ /* 0x000ee20000000800 */
[C---:B------:R-:W-:Y:S04]  /*12720*/  HMMA.16816.F32.BF16 R8, R48.reuse, R52, R8 ;  /* 0x000000343008723c */ /* 0x040fe80000041808 */
[--C-:B--2---:R-:W-:Y:S01]  /*12730*/  FFMA.FTZ R134, R130, UR4, -R179.reuse ;  /* 0x0000000482867c23 */ /* 0x104fe200080108b3 */
[--C-:B------:R-:W-:Y:S01]  /*12740*/  FFMA.FTZ R130, R42, UR4, -R180.reuse ;  /* 0x000000042a827c23 */ /* 0x100fe200080108b4 */
[----:B------:R-:W-:Y:S03]  /*12750*/  FFMA.FTZ R180, R41, UR4, -R180 ;  /* 0x0000000429b47c23 */ /* 0x000fe600080108b4 */
[----:B------:R-:W2:Y:S01]  /*12760*/  MUFU.EX2 R236, R236 ;  /* 0x000000ec00ec7308 */ /* 0x000ea20000000800 */
[-C--:B------:R-:W-:Y:S03]  /*12770*/  HMMA.16816.F32.BF16 R12, R48, R54.reuse, R12 ;  /* 0x00000036300c723c */ /* 0x080fe6000004180c */
[----:B------:R-:W-:Y:S01]  /*12780*/  FFMA.FTZ R179, R129, UR4, -R179 ;  /* 0x0000000481b37c23 */ /* 0x000fe200080108b3 */
[----:B----4-:R-:W-:Y:S05]  /*12790*/  FADD.FTZ R103, R239, R103 ;  /* 0x00000067ef677221 */ /* 0x010fea0000010000 */
[----:B------:R-:W4:Y:S01]  /*127a0*/  MUFU.EX2 R235, R235 ;  /* 0x000000eb00eb7308 */ /* 0x000f220000000800 */
[C---:B------:R-:W-:Y:S01]  /*127b0*/  HMMA.16816.F32.BF16 R16, R44.reuse, R54, R16 ;  /* 0x000000362c10723c */ /* 0x040fe20000041810 */
[----:B------:R-:W4:Y:S03]  /*127c0*/  LDSM.16.MT88.4 R52, [R190+0x5800] ;  /* 0x00580000be34783b */ /* 0x000f260000004200 */
[C---:B---3--:R-:W-:Y:S01]  /*127d0*/  F2FP.BF16.F32.PACK_AB R40, R237.reuse, R239 ;  /* 0x000000efed28723e */ /* 0x048fe200000010ff */
[----:B------:R-:W-:Y:S04]  /*127e0*/  FADD.FTZ R103, R237, R103 ;  /* 0x00000067ed677221 */ /* 0x000fe80000010000 */
[----:B------:R-:W3:Y:S01]  /*127f0*/  MUFU.EX2 R234, R234 ;  /* 0x000000ea00ea7308 */ /* 0x000ee20000000800 */
[-C--:B-1----:R-:W-:Y:S03]  /*12800*/  HMMA.16816.F32.BF16 R20, R44, R56.reuse, R20 ;  /* 0x000000382c14723c */ /* 0x082fe60000041814 */
[----:B--2---:R-:W-:Y:S06]  /*12810*/  FADD.FTZ R108, R236, R108 ;  /* 0x0000006cec6c7221 */ /* 0x004fec0000010000 */
[----:B------:R-:W1:Y:S01]  /*12820*/  MUFU.EX2 R233, R233 ;  /* 0x000000e900e97308 */ /* 0x000e620000000800 */
[C---:B------:R-:W-:Y:S04]  /*12830*/  HMMA.16816.F32.BF16 R24, R48.reuse, R56, R24 ;  /* 0x000000383018723c */ /* 0x040fe80000041818 */
[C---:B----4-:R-:W-:Y:S01]  /*12840*/  F2FP.BF16.F32.PACK_AB R41, R235.reuse, R236 ;  /* 0x000000eceb29723e */ /* 0x050fe200000010ff */
[----:B------:R-:W-:Y:S01]  /*12850*/  FADD.FTZ R56, R100, R178 ;  /* 0x000000b264387221 */ /* 0x000fe20000010000 */
[----:B------:R-:W-:Y:S03]  /*12860*/  FADD.FTZ R108, R235, R108 ;  /* 0x0000006ceb6c7221 */ /* 0x000fe60000010000 */
[----:B------:R-:W2:Y:S01]  /*12870*/  MUFU.EX2 R232, R232 ;  /* 0x000000e800e87308 */ /* 0x000ea20000000800 */
[-C--:B------:R-:W-:Y:S01]  /*12880*/  HMMA.16816.F32.BF16 R28, R48, R58.reuse, R28 ;  /* 0x0000003a301c723c */ /* 0x080fe2000004181c */
[----:B------:R-:W4:Y:S02]  /*12890*/  LDSM.16.MT88.4 R48, [R188+0x5800] ;  /* 0x00580000bc30783b */ /* 0x000f240000004200 */
[----:B------:R-:W-:Y:S01]  /*128a0*/  FADD.FTZ R56, R43, R56 ;  /* 0x000000382b387221 */ /* 0x000fe20000010000 */
[----:B---3--:R-:W-:Y:S05]  /*128b0*/  FADD.FTZ R103, R234, R103 ;  /* 0x00000067ea677221 */ /* 0x008fea0000010000 */
[----:B------:R-:W3:Y:S01]  /*128c0*/  MUFU.EX2 R231, R231 ;  /* 0x000000e700e77308 */ /* 0x000ee20000000800 */
[C---:B-1----:R-:W-:Y:S01]  /*128d0*/  F2FP.BF16.F32.PACK_AB R42, R233.reuse, R234 ;  /* 0x000000eae92a723e */ /* 0x042fe200000010ff */
[----:B------:R-:W-:Y:S04]  /*128e0*/  HMMA.16816.F32.BF16 R32, R44, R58, R32 ;  /* 0x0000003a2c20723c */ /* 0x000fe80000041820 */
[----:B------:R-:W-:Y:S01]  /*128f0*/  FADD.FTZ R90, R90, R56 ;  /* 0x000000385a5a7221 */ /* 0x000fe20000010000 */
[----:B------:R-:W-:Y:S03]  /*12900*/  FADD.FTZ R103, R233, R103 ;  /* 0x00000067e9677221 */ /* 0x000fe60000010000 */
[----:B------:R-:W-:Y:S01]  /*12910*/  MUFU.EX2 R230, R230 ;  /* 0x000000e600e67308 */ /* 0x000fe20000000800 */
[----:B--2---:R-:W-:Y:S01]  /*12920*/  FADD.FTZ R108, R232, R108 ;  /* 0x0000006ce86c7221 */ /* 0x004fe20000010000 */
[----:B------:R-:W-:Y:S04]  /*12930*/  FADD.FTZ R90, R89, R90 ;  /* 0x0000005a595a7221 */ /* 0x000fe80000010000 */
[----:B------:R-:W-:Y:S04]  /*12940*/  FADD.FTZ R90, R83, R90 ;  /* 0x0000005a535a7221 */ /* 0x000fe80000010000 */
[----:B------:R-:W1:Y:S01]  /*12950*/  MUFU.EX2 R229, R229 ;  /* 0x000000e500e57308 */ /* 0x000e620000000800 */
[----:B---3--:R-:W-:Y:S01]  /*12960*/  F2FP.BF16.F32.PACK_AB R43, R231, R232 ;  /* 0x000000e8e72b723e */ /* 0x008fe200000010ff */
[----:B------:R-:W-:Y:S01]  /*12970*/  FADD.FTZ R90, R77, R90 ;  /* 0x0000005a4d5a7221 */ /* 0x000fe20000010000 */
[----:B------:R-:W-:Y:S03]  /*12980*/  FADD.FTZ R108, R231, R108 ;  /* 0x0000006ce76c7221 */ /* 0x000fe60000010000 */
[----:B------:R-:W-:Y:S04]  /*12990*/  FADD.FTZ R76, R76, R90 ;  /* 0x0000005a4c4c7221 */ /* 0x000fe80000010000 */
[----:B------:R-:W-:Y:S01]  /*129a0*/  MUFU.EX2 R228, R228 ;  /* 0x000000e400e47308 */ /* 0x000fe20000000800 */
[-C--:B------:R-:W-:Y:S05]  /*129b0*/  HMMA.16816.F32.BF16 R4, R40, R52.reuse, R4 ;  /* 0x000000342804723c */ /* 0x080fea0000041804 */
[----:B------:R-:W-:Y:S04]  /*129c0*/  FADD.FTZ R76, R71, R76 ;  /* 0x0000004c474c7221 */ /* 0x000fe80000010000 */
[----:B------:R-:W2:Y:S01]  /*129d0*/  MUFU.EX2 R227, R227 ;  /* 0x000000e300e37308 */ /* 0x000ea20000000800 */
[----:B-1----:R-:W-:Y:S01]  /*129e0*/  F2FP.BF16.F32.PACK_AB R44, R229, R230 ;  /* 0x000000e6e52c723e */ /* 0x002fe200000010ff */
[----:B------:R-:W-:Y:S04]  /*129f0*/  FADD.FTZ R76, R65, R76 ;  /* 0x0000004c414c7221 */ /* 0x000fe80000010000 */
[----:B------:R-:W-:Y:S04]  /*12a00*/  FADD.FTZ R76, R60, R76 ;  /* 0x0000004c3c4c7221 */ /* 0x000fe80000010000 */
[----:B------:R-:W-:Y:S01]  /*12a10*/  MUFU.EX2 R226, R226 ;  /* 0x000000e200e27308 */ /* 0x000fe20000000800 */
[----:B------:R-:W-:Y:S04]  /*12a20*/  FADD.FTZ R76, R64, R76 ;  /* 0x0000004c404c7221 */ /* 0x000fe80000010000 */
[----:B------:R-:W-:Y:S05]  /*12a30*/  FADD.FTZ R76, R133, R76 ;  /* 0x0000004c854c7221 */ /* 0x000fea0000010000 */
[----:B------:R-:W1:Y:S01]  /*12a40*/  MUFU.EX2 R225, R225 ;  /* 0x000000e100e17308 */ /* 0x000e620000000800 */
[----:B--2---:R-:W-:Y:S01]  /*12a50*/  F2FP.BF16.F32.PACK_AB R46, R227, R228 ;  /* 0x000000e4e32e723e */ /* 0x004fe200000010ff */
[----:B------:R-:W-:Y:S04]  /*12a60*/  FADD.FTZ R76, R137, R76 ;  /* 0x0000004c894c7221 */ /* 0x000fe80000010000 */
[----:B------:R-:W-:Y:S04]  /*12a70*/  FADD.FTZ R76, R142, R76 ;  /* 0x0000004c8e4c7221 */ /* 0x000fe80000010000 */
[----:B------:R-:W-:Y:S01]  /*12a80*/  MUFU.EX2 R187, R187 ;  /* 0x000000bb00bb7308 */ /* 0x000fe20000000800 */
[----:B------:R-:W-:Y:S04]  /*12a90*/  FADD.FTZ R76, R143, R76 ;  /* 0x0000004c8f4c7221 */ /* 0x000fe80000010000 */
[----:B------:R-:W-:Y:S05]  /*12aa0*/  FADD.FTZ R76, R155, R76 ;  /* 0x0000004c9b4c7221 */ /* 0x000fea0000010000 */
[----:B------:R-:W2:Y:S01]  /*12ab0*/  MUFU.EX2 R184, R186 ;  /* 0x000000ba00b87308 */ /* 0x000ea20000000800 */
[----:B-1----:R-:W-:Y:S01]  /*12ac0*/  F2FP.BF16.F32.PACK_AB R45, R225, R226 ;  /* 0x000000e2e12d723e */ /* 0x002fe200000010ff */
[----:B------:R-:W-:Y:S04]  /*12ad0*/  FADD.FTZ R76, R242, R76 ;  /* 0x0000004cf24c7221 */ /* 0x000fe80000010000 */
[----:B------:R-:W-:Y:S04]  /*12ae0*/  FADD.FTZ R76, R241, R76 ;  /* 0x0000004cf14c7221 */ /* 0x000fe80000010000 */
[----:B------:R-:W1:Y:S01]  /*12af0*/  MUFU.EX2 R177, R185 ;  /* 0x000000b900b17308 */ /* 0x000e620000000800 */
[----:B------:R-:W-:Y:S04]  /*12b00*/  FADD.FTZ R76, R240, R76 ;  /* 0x0000004cf04c7221 */ /* 0x000fe80000010000 */
[----:B------:R-:W-:Y:S05]  /*12b10*/  FADD.FTZ R76, R226, R76 ;  /* 0x0000004ce24c7221 */ /* 0x000fea0000010000 */
[----:B------:R-:W3:Y:S01]  /*12b20*/  MUFU.EX2 R129, R176 ;  /* 0x000000b000817308 */ /* 0x000ee20000000800 */
[C---:B--2---:R-:W-:Y:S01]  /*12b30*/  F2FP.BF16.F32.PACK_AB R47, R184.reuse, R187 ;  /* 0x000000bbb82f723e */ /* 0x044fe200000010ff */
[----:B------:R-:W-:Y:S04]  /*12b40*/  FADD.FTZ R76, R225, R76 ;  /* 0x0000004ce14c7221 */ /* 0x000fe80000010000 */
[----:B------:R-:W-:Y:S02]  /*12b50*/  FADD.FTZ R76, R187, R76 ;  /* 0x0000004cbb4c7221 */ /* 0x000fe40000010000 */
[C---:B------:R-:W-:Y:S02]  /*12b60*/  HMMA.16816.F32.BF16 R8, R44.reuse, R52, R8 ;  /* 0x000000342c08723c */ /* 0x040fe40000041808 */
[----:B------:R-:W2:Y:S02]  /*12b70*/  MUFU.EX2 R37, R175 ;  /* 0x000000af00257308 */ /* 0x000ea40000000800 */
[----:B------:R-:W-:Y:S01]  /*12b80*/  FADD.FTZ R76, R184, R76 ;  /* 0x0000004cb84c7221 */ /* 0x000fe20000010000 */
[----:B-1----:R-:W-:Y:S03]  /*12b90*/  FADD.FTZ R103, R177, R103 ;  /* 0x00000067b1677221 */ /* 0x002fe60000010000 */
[-C--:B------:R-:W-:Y:S04]  /*12ba0*/  HMMA.16816.F32.BF16 R12, R44, R54.reuse, R12 ;  /* 0x000000362c0c723c */ /* 0x080fe8000004180c */
[----:B------:R-:W1:Y:S01]  /*12bb0*/  MUFU.EX2 R38, R183 ;  /* 0x000000b700267308 */ /* 0x000e620000000800 */
[----:B---3--:R-:W-:Y:S01]  /*12bc0*/  FADD.FTZ R108, R129, R108 ;  /* 0x0000006c816c7221 */ /* 0x008fe20000010000 */
[----:B------:R-:W-:Y:S02]  /*12bd0*/  FADD.FTZ R103, R131, R103 ;  /* 0x0000006783677221 */ /* 0x000fe40000010000 */
[C---:B------:R-:W-:Y:S06]  /*12be0*/  HMMA.16816.F32.BF16 R16, R40.reuse, R54, R16 ;  /* 0x000000362810723c */ /* 0x040fec0000041810 */
[----:B------:R-:W3:Y:S01]  /*12bf0*/  MUFU.EX2 R182, R182 ;  /* 0x000000b600b67308 */ /* 0x000ee20000000800 */
[C---:B--2---:R-:W-:Y:S01]  /*12c00*/  F2FP.BF16.F32.PACK_AB R133, R37.reuse, R129 ;  /* 0x000000812585723e */ /* 0x044fe200000010ff */
[----:B------:R-:W-:Y:S01]  /*12c10*/  FADD.FTZ R108, R37, R108 ;  /* 0x0000006c256c7221 */ /* 0x000fe20000010000 */
[-C--:B----4-:R-:W-:Y:S07]  /*12c20*/  HMMA.16816.F32.BF16 R20, R40, R48.reuse, R20 ;  /* 0x000000302814723c */ /* 0x090fee0000041814 */
[----:B------:R-:W2:Y:S01]  /*12c30*/  MUFU.EX2 R39, R174 ;  /* 0x000000ae00277308 */ /* 0x000ea20000000800 */
[----:B-1----:R-:W-:Y:S01]  /*12c40*/  FADD.FTZ R103, R38, R103 ;  /* 0x0000006726677221 */ /* 0x002fe20000010000 */
[C---:B------:R-:W-:Y:S08]  /*12c50*/  HMMA.16816.F32.BF16 R24, R44.reuse, R48, R24 ;  /* 0x000000302c18723c */ /* 0x040ff00000041818 */
[----:B------:R-:W1:Y:S01]  /*12c60*/  MUFU.EX2 R181, R181 ;  /* 0x000000b500b57308 */ /* 0x000e620000000800 */
[----:B---3--:R-:W-:Y:S01]  /*12c70*/  FADD.FTZ R244, R182, R103 ;  /* 0x00000067b6f47221 */ /* 0x008fe20000010000 */
[-C--:B------:R-:W-:Y:S08]  /*12c80*/  HMMA.16816.F32.BF16 R28, R44, R50.reuse, R28 ;  /* 0x000000322c1c723c */ /* 0x080ff0000004181c */
[----:B------:R3:W-:Y:S01]  /*12c90*/  MUFU.EX2 R56, R135 ;  /* 0x0000008700387308 */ /* 0x0007e20000000800 */
[----:B------:R-:W-:Y:S01]  /*12ca0*/  FADD.FTZ R44, R136, R78 ;  /* 0x0000004e882c7221 */ /* 0x000fe20000010000 */
[----:B--2---:R-:W-:Y:S03]  /*12cb0*/  FADD.FTZ R108, R39, R108 ;  /* 0x0000006c276c7221 */ /* 0x004fe60000010000 */
[----:B------:R-:W-:Y:S01]  /*12cc0*/  FADD.FTZ R44, R132, R44 ;  /* 0x0000002c842c7221 */ /* 0x000fe20000010000 */
[----:B------:R-:W-:Y:S04]  /*12cd0*/  HMMA.16816.F32.BF16 R32, R40, R50, R32 ;  /* 0x000000322820723c */ /* 0x000fe80000041820 */
[----:B------:R2:W-:Y:S01]  /*12ce0*/  MUFU.EX2 R52, R134 ;  /* 0x0000008600347308 */ /* 0x0005e20000000800 */
[----:B------:R-:W4:Y:S01]  /*12cf0*/  LDSM.16.MT88.4 R40, [R188+0x5c00] ;  /* 0x005c0000bc28783b */ /* 0x000f220000004200 */
[----:B------:R-:W-:Y:S01]  /*12d00*/  F2FP.BF16.F32.PACK_AB R132, R131, R177 ;  /* 0x000000b18384723e */ /* 0x000fe200000010ff */
[----:B------:R-:W-:Y:S01]  /*12d10*/  FADD.FTZ R44, R141, R44 ;  /* 0x0000002c8d2c7221 */ /* 0x000fe20000010000 */
[C---:B-1----:R-:W-:Y:S06]  /*12d20*/  FADD.FTZ R219, R181.reuse, R108 ;  /* 0x0000006cb5db7221 */ /* 0x042fec0000010000 */
[----:B------:R-:W1:Y:S01]  /*12d30*/  MUFU.EX2 R169, R169 ;  /* 0x000000a900a97308 */ /* 0x000e620000000800 */
[----:B---3--:R-:W-:Y:S01]  /*12d40*/  F2FP.BF16.F32.PACK_AB R135, R181, R39 ;  /* 0x00000027b587723e */ /* 0x008fe200000010ff */
[----:B------:R-:W-:Y:S04]  /*12d50*/  FADD.FTZ R44, R140, R44 ;  /* 0x0000002c8c2c7221 */ /* 0x000fe80000010000 */
[----:B------:R-:W-:Y:S04]  /*12d60*/  FADD.FTZ R44, R153, R44 ;  /* 0x0000002c992c7221 */ /* 0x000fe80000010000 */
[----:B------:R-:W3:Y:S01]  /*12d70*/  MUFU.EX2 R179, R179 ;  /* 0x000000b300b37308 */ /* 0x000ee20000000800 */
[----:B--2---:R-:W-:Y:S01]  /*12d80*/  F2FP.BF16.F32.PACK_AB R134, R182, R38 ;  /* 0x00000026b686723e */ /* 0x004fe200000010ff */
[----:B------:R-:W-:Y:S04]  /*12d90*/  FADD.FTZ R44, R154, R44 ;  /* 0x0000002c9a2c7221 */ /* 0x000fe80000010000 */
[----:B------:R-:W-:Y:S01]  /*12da0*/  FADD.FTZ R44, R167, R44 ;  /* 0x0000002ca72c7221 */ /* 0x000fe20000010000 */
[----:B------:R-:W-:Y:S01]  /*12db0*/  IMAD.MOV.U32 R167, RZ, RZ, R3 ;  /* 0x000000ffffa77224 */ /* 0x000fe200078e0003 */
[-C--:B------:R-:W-:Y:S02]  /*12dc0*/  HMMA.16816.F32.BF16 R160, R132, R148.reuse, R4 ;  /* 0x0000009484a0723c */ /* 0x080fe40000041804 */
[----:B------:R-:W2:Y:S03]  /*12dd0*/  MUFU.EX2 R172, R172 ;  /* 0x000000ac00ac7308 */ /* 0x000ea60000000800 */
[----:B-1----:R-:W-:Y:S01]  /*12de0*/  F2FP.BF16.F32.PACK_AB R136, R56, R169 ;  /* 0x000000a93888723e */ /* 0x002fe200000010ff */
[----:B------:R-:W-:Y:S06]  /*12df0*/  FADD.FTZ R44, R238, R44 ;  /* 0x0000002cee2c7221 */ /* 0x000fec0000010000 */
[----:B------:R-:W1:Y:S01]  /*12e00*/  MUFU.EX2 R171, R171 ;  /* 0x000000ab00ab7308 */ /* 0x000e620000000800 */
[----:B---3--:R-:W-:Y:S01]  /*12e10*/  F2FP.BF16.F32.PACK_AB R138, R179, R52 ;  /* 0x00000034b38a723e */ /* 0x008fe200000010ff */
[----:B------:R-:W-:Y:S04]  /*12e20*/  FADD.FTZ R44, R230, R44 ;  /* 0x0000002ce62c7221 */ /* 0x000fe80000010000 */
[----:B------:R-:W-:Y:S04]  /*12e30*/  FADD.FTZ R44, R229, R44 ;  /* 0x0000002ce52c7221 */ /* 0x000fe80000010000 */
[----:B------:R-:W3:Y:S01]  /*12e40*/  MUFU.EX2 R130, R130 ;  /* 0x0000008200827308 */ /* 0x000ee20000000800 */
[----:B--2---:R-:W-:Y:S01]  /*12e50*/  FADD.FTZ R76, R172, R76 ;  /* 0x0000004cac4c7221 */ /* 0x004fe20000010000 */
[----:B------:R-:W-:Y:S04]  /*12e60*/  FADD.FTZ R44, R228, R44 ;  /* 0x0000002ce42c7221 */ /* 0x000fe80000010000 */
[----:B------:R-:W-:Y:S04]  /*12e70*/  FADD.FTZ R44, R227, R44 ;  /* 0x0000002ce32c7221 */ /* 0x000fe80000010000 */
[----:B------:R-:W2:Y:S01]  /*12e80*/  MUFU.EX2 R180, R180 ;  /* 0x000000b400b47308 */ /* 0x000ea20000000800 */
[----:B-1----:R-:W-:Y:S01]  /*12e90*/  F2FP.BF16.F32.PACK_AB R137, R171, R172 ;  /* 0x000000acab89723e */ /* 0x002fe200000010ff */
[----:B------:R-:W-:Y:S01]  /*12ea0*/  FADD.FTZ R44, R169, R44 ;  /* 0x0000002ca92c7221 */ /* 0x000fe20000010000 */
[----:B------:R-:W-:Y:S03]  /*12eb0*/  FADD.FTZ R76, R171, R76 ;  /* 0x0000004cab4c7221 */ /* 0x000fe60000010000 */
[----:B------:R-:W-:Y:S01]  /*12ec0*/  FADD.FTZ R44, R56, R44 ;  /* 0x0000002c382c7221 */ /* 0x000fe20000010000 */
[----:B---3--:R-:W-:Y:S03]  /*12ed0*/  FADD.FTZ R76, R130, R76 ;  /* 0x0000004c824c7221 */ /* 0x008fe60000010000 */
[----:B------:R-:W-:Y:S04]  /*12ee0*/  FADD.FTZ R44, R52, R44 ;  /* 0x0000002c342c7221 */ /* 0x000fe80000010000 */
[----:B------:R-:W-:Y:S01]  /*12ef0*/  FADD.FTZ R218, R179, R44 ;  /* 0x0000002cb3da7221 */ /* 0x000fe20000010000 */
[C---:B--2---:R-:W-:Y:S01]  /*12f00*/  F2FP.BF16.F32.PACK_AB R139, R180.reuse, R130 ;  /* 0x00000082b48b723e */ /* 0x044fe200000010ff */
[----:B------:R-:W-:Y:S06]  /*12f10*/  FADD.FTZ R217, R180, R76 ;  /* 0x0000004cb4d97221 */ /* 0x000fec0000010000 */
[C---:B------:R-:W-:Y:S08]  /*12f20*/  HMMA.16816.F32.BF16 R156, R136.reuse, R148, R8 ;  /* 0x00000094889c723c */ /* 0x040ff00000041808 */
[-C--:B------:R-:W-:Y:S08]  /*12f30*/  HMMA.16816.F32.BF16 R152, R136, R150.reuse, R12 ;  /* 0x000000968898723c */ /* 0x080ff0000004180c */
[C---:B------:R-:W-:Y:S08]  /*12f40*/  HMMA.16816.F32.BF16 R148, R132.reuse, R150, R16 ;  /* 0x000000968494723c */ /* 0x040ff00000041810 */
[-C--:B----4-:R-:W-:Y:S08]  /*12f50*/  HMMA.16816.F32.BF16 R144, R132, R40.reuse, R20 ;  /* 0x000000288490723c */ /* 0x090ff00000041814 */
[C---:B------:R-:W-:Y:S08]  /*12f60*/  HMMA.16816.F32.BF16 R140, R136.reuse, R40, R24 ;  /* 0x00000028888c723c */ /* 0x040ff00000041818 */
[-C--:B------:R-:W-:Y:S08]  /*12f70*/  HMMA.16816.F32.BF16 R136, R136, R42.reuse, R28 ;  /* 0x0000002a8888723c */ /* 0x080ff0000004181c */
[----:B------:R-:W-:Y:S01]  /*12f80*/  HMMA.16816.F32.BF16 R132, R132, R42, R32 ;  /* 0x0000002a8484723c */ /* 0x000fe20000041820 */
[----:B------:R-:W-:Y:S08]  /*12f90*/  @!UPT UIADD3 URZ, UPT, UPT, URZ, URZ, URZ ;  /* 0x000000fffffff290 */ /* 0x000ff0000fffe0ff */
[----:B------:R-:W-:Y:S11]  /*12fa0*/  @P0 BRA `(.L_x_274) ;  /* 0xffffffa8006c0947 */ /* 0x000ff6000383ffff */
.L_x_273:
[----:B------:R-:W1:Y:S01]  /*12fb0*/  SHFL.BFLY PT, R4, R244, 0x2, 0x1f ;  /* 0x0c401f00f4047f89 */ /* 0x000e6200000e0000 */
[----:B------:R-:W2:Y:S01]  /*12fc0*/  S2UR UR4, SR_CgaCtaId ;  /* 0x00000000000479c3 */ /* 0x000ea20000008800 */
[----:B------:R-:W-:Y:S01]  /*12fd0*/  SHF.L.U32 R9, R200, 0x5, RZ ;  /* 0x00000005c8097819 */ /* 0x000fe200000006ff */
[----:B------:R-:W-:Y:S01]  /*12fe0*/  UMOV UR6, 0x400 ;  /* 0x0000040000067882 */ /* 0x000fe20000000000 */
[----:B------:R-:W3:Y:S01]  /*12ff0*/  SHFL.BFLY PT, R5, R219, 0x2, 0x1f ;  /* 0x0c401f00db057f89 */ /* 0x000ee200000e0000 */
[----:B------:R-:W-:-:S03]  /*13000*/  SHF.L.U32 R14, R208, 0x2, RZ ;  /* 0x00000002d00e7819 */ /* 0x000fc600000006ff */
[----:B------:R-:W4:Y:S01]  /*13010*/  SHFL.BFLY PT, R7, R218, 0x2, 0x1f ;  /* 0x0c401f00da077f89 */ /* 0x000f2200000e0000 */
[C---:B------:R-:W-:Y:S01]  /*13020*/  LOP3.LUT R15, R14.reuse, 0x20, RZ, 0xc0, !PT ;  /* 0x000000200e0f7812 */ /* 0x040fe200078ec0ff */
[----:B------:R-:W5:Y:S01]  /*13030*/  LDC R16, c[0x0][0x434] ;  /* 0x00010d00ff107b82 */ /* 0x000f620000000800 */
[----:B------:R-:W-:Y:S01]  /*13040*/  LOP3.LUT R14, R14, 0x40, RZ, 0xc0, !PT ;  /* 0x000000400e0e7812 */ /* 0x000fe200078ec0ff */
[----:B------:R-:W4:Y:S01]  /*13050*/  SHFL.BFLY PT, R6, R217, 0x2, 0x1f ;  /* 0x0c401f00d9067f89 */ /* 0x000f2200000e0000 */
[----:B-1----:R-:W-:Y:S01]  /*13060*/  FADD.FTZ R244, R4, R244 ;  /* 0x000000f404f47221 */ /* 0x002fe20000010000 */
[----:B--2---:R-:W-:Y:S01]  /*13070*/  ULEA UR4, UR4, UR6, 0x18 ;  /* 0x0000000604047291 */ /* 0x004fe2000f8ec0ff */
[----:B---3--:R-:W-:-:S03]  /*13080*/  FADD.FTZ R219, R5, R219 ;  /* 0x000000db05db7221 */ /* 0x008fc60000010000 */
[----:B------:R-:W1:Y:S01]  /*13090*/  SHFL.BFLY PT, R4, R244, 0x1, 0x1f ;  /* 0x0c201f00f4047f89 */ /* 0x000e6200000e0000 */
[----:B----4-:R-:W-:-:S03]  /*130a0*/  FADD.FTZ R218, R7, R218 ;  /* 0x000000da07da7221 */ /* 0x010fc60000010000 */
[----:B------:R-:W2:Y:S01]  /*130b0*/  SHFL.BFLY PT, R5, R219, 0x1, 0x1f ;  /* 0x0c201f00db057f89 */ /* 0x000ea200000e0000 */
[----:B------:R-:W-:-:S03]  /*130c0*/  FADD.FTZ R217, R6, R217 ;  /* 0x000000d906d97221 */ /* 0x000fc60000010000 */
[----:B------:R-:W3:Y:S04]  /*130d0*/  SHFL.BFLY PT, R7, R218, 0x1, 0x1f ;  /* 0x0c201f00da077f89 */ /* 0x000ee800000e0000 */
[----:B------:R-:W4:Y:S01]  /*130e0*/  SHFL.BFLY PT, R6, R217, 0x1, 0x1f ;  /* 0x0c201f00d9067f89 */ /* 0x000f2200000e0000 */
[----:B-1----:R-:W-:Y:S01]  /*130f0*/  FADD.FTZ R244, R244, R4 ;  /* 0x00000004f4f47221 */ /* 0x002fe20000010000 */
[----:B------:R-:W-:Y:S01]  /*13100*/  SHF.L.U32 R4, R208, 0x4, RZ ;  /* 0x00000004d0047819 */ /* 0x000fe200000006ff */
[----:B--2---:R-:W-:-:S03]  /*13110*/  FADD.FTZ R5, R219, R5 ;  /* 0x00000005db057221 */ /* 0x004fc60000010000 */
[----:B------:R-:W-:Y:S01]  /*13120*/  LOP3.LUT R168, R168, 0x3e00, R4, 0xf8, !PT ;  /* 0x00003e00a8a87812 */ /* 0x000fe200078ef804 */
[----:B------:R-:W-:Y:S01]  /*13130*/  MUFU.RCP R8, R244 ;  /* 0x000000f400087308 */ /* 0x000fe20000001000 */
[----:B------:R-:W-:Y:S01]  /*13140*/  SHF.L.U32 R4, R208, 0x3, RZ ;  /* 0x00000003d0047819 */ /* 0x000fe200000006ff */
[----:B---3--:R-:W-:Y:S01]  /*13150*/  FADD.FTZ R7, R218, R7 ;  /* 0x00000007da077221 */ /* 0x008fe20000010000 */
[----:B------:R-:W-:Y:S02]  /*13160*/  LOP3.LUT R9, R168, 0x20, R9, 0xf8, !PT ;  /* 0x00000020a8097812 */ /* 0x000fe400078ef809 */
[----:B------:R-:W-:Y:S01]  /*13170*/  LOP3.LUT R11, R4, 0xc0, RZ, 0xc0, !PT ;  /* 0x000000c0040b7812 */ /* 0x000fe200078ec0ff */
[----:B----4-:R-:W-:Y:S01]  /*13180*/  FADD.FTZ R6, R217, R6 ;  /* 0x00000006d9067221 */ /* 0x010fe20000010000 */
[----:B------:R-:W-:Y:S01]  /*13190*/  MOV R4, UR14 ;  /* 0x0000000e00047c02 */ /* 0x000fe20008000f00 */
[----:B------:R-:W1:Y:S01]  /*131a0*/  MUFU.RCP R10, R5 ;  /* 0x00000005000a7308 */ /* 0x000e620000001000 */
[----:B------:R-:W-:-:S02]  /*131b0*/  LOP3.LUT R11, R11, 0x18, R208, 0xf8, !PT ;  /* 0x000000180b0b7812 */ /* 0x000fc400078ef8d0 */
[----:B------:R-:W-:Y:S02]  /*131c0*/  ISETP.NE.AND P3, PT, R4, -0x1, PT ;  /* 0xffffffff0400780c */ /* 0x000fe40003f65270 */
[----:B------:R-:W-:Y:S02]  /*131d0*/  LOP3.LUT R9, R9, R11, RZ, 0xfc, !PT ;  /* 0x0000000b09097212 */ /* 0x000fe400078efcff */
[----:B------:R-:W2:Y:S01]  /*131e0*/  LDC.U8 R11, c[0x0][0x549] ;  /* 0x00015240ff0b7b82 */ /* 0x000ea20000000000 */
[----:B------:R-:W3:Y:S01]  /*131f0*/  MUFU.RCP R12, R7 ;  /* 0x00000007000c7308 */ /* 0x000ee20000001000 */
[----:B------:R-:W-:Y:S02]  /*13200*/  FSETP.NE.FTZ.AND P6, PT, R5, RZ, PT ;  /* 0x000000ff0500720b */ /* 0x000fe40003fd5000 */
[----:B------:R-:W-:Y:S02]  /*13210*/  FSETP.NE.FTZ.AND P0, PT, R244, RZ, PT ;  /* 0x000000fff400720b */ /* 0x000fe40003f15000 */
[----:B------:R-:W-:-:S02]  /*13220*/  FSETP.NE.FTZ.AND P5, PT, R7, RZ, PT ;  /* 0x000000ff0700720b */ /* 0x000fc40003fb5000 */
[----:B------:R-:W-:Y:S01]  /*13230*/  FSETP.NE.FTZ.AND P4, PT, R6, RZ, PT ;  /* 0x000000ff0600720b */ /* 0x000fe20003f95000 */
[----:B------:R-:W4:Y:S01]  /*13240*/  MUFU.RCP R4, R6 ;  /* 0x0000000600047308 */ /* 0x000f220000001000 */
[----:B-1----:R-:W-:Y:S02]  /*13250*/  FSEL R10, R10, 1, P6 ;  /* 0x3f8000000a0a7808 */ /* 0x002fe40003000000 */
[----:B------:R-:W-:Y:S02]  /*13260*/  FSEL R8, R8, 1, P0 ;  /* 0x3f80000008087808 */ /* 0x000fe40000000000 */
[----:B------:R-:W-:Y:S01]  /*13270*/  LEA R9, R9, UR4, 0x1 ;  /* 0x0000000409097c11 */ /* 0x000fe2000f8e08ff */
        /* <DEDUP_REMOVED lines=10> */
[----:B------:R-:W-:Y:S01]  /*13320*/  FMUL.FTZ R10, R10, R135 ;  /* 0x000000870a0a7220 */ /* 0x000fe20000410000 */
[----:B----4-:R-:W-:Y:S01]  /*13330*/  FSEL R4, R4, 1, P4 ;  /* 0x3f80000004047808 */ /* 0x010fe20002000000 */
[C---:B------:R-:W-:Y:S01]  /*13340*/  FMUL.FTZ R148, R8.reuse, R148 ;  /* 0x0000009408947220 */ /* 0x040fe20000410000 */
[----:B------:R-:W-:Y:S01]  /*13350*/  FMUL.FTZ R149, R8, R149 ;  /* 0x0000009508957220 */ /* 0x000fe20000410000 */
        /* <DEDUP_REMOVED lines=8> */
[----:B------:R-:W-:Y:S01]  /*133e0*/  F2FP.BF16.F32.PACK_AB R160, R161, R160 ;  /* 0x000000a0a1a0723e */ /* 0x000fe200000010ff */
[C---:B------:R-:W-:Y:S01]  /*133f0*/  FMUL.FTZ R144, R8.reuse, R144 ;  /* 0x0000009008907220 */ /* 0x040fe20000410000 */
[----:B------:R-:W-:Y:S01]  /*13400*/  F2FP.BF16.F32.PACK_AB R162, R163, R162 ;  /* 0x000000a2a3a2723e */ /* 0x000fe200000010ff */
[----:B------:R-:W-:Y:S01]  /*13410*/  FMUL.FTZ R145, R8, R145 ;  /* 0x0000009108917220 */ /* 0x000fe20000410000 */
[----:B------:R-:W-:Y:S01]  /*13420*/  F2FP.BF16.F32.PACK_AB R134, R10, R134 ;  /* 0x000000860a86723e */ /* 0x000fe200000010ff */
[----:B------:R-:W-:Y:S01]  /*13430*/  STS [R9], R160 ;  /* 0x000000a009007388 */ /* 0x000fe20000000800 */
[----:B------:R-:W-:Y:S01]  /*13440*/  F2FP.BF16.F32.PACK_AB R148, R149, R148 ;  /* 0x000000949594723e */ /* 0x000fe200000010ff */
[C---:B------:R-:W-:Y:S01]  /*13450*/  FMUL.FTZ R132, R8.reuse, R132 ;  /* 0x0000008408847220 */ /* 0x040fe20000410000 */
[----:B------:R-:W-:Y:S01]  /*13460*/  F2FP.BF16.F32.PACK_AB R150, R151, R150 ;  /* 0x000000969796723e */ /* 0x000fe200000010ff */
[----:B------:R-:W-:Y:S01]  /*13470*/  STS [R9+0x200], R162 ;  /* 0x000200a209007388 */ /* 0x000fe20000000800 */
[----:B------:R-:W-:Y:S01]  /*13480*/  IADD3 R10, PT, PT, R9, -R15, RZ ;  /* 0x8000000f090a7210 */ /* 0x000fe20007ffe0ff */
[----:B------:R-:W-:Y:S01]  /*13490*/  FMUL.FTZ R8, R8, R133 ;  /* 0x0000008508087220 */ /* 0x000fe20000410000 */
[----:B------:R-:W-:Y:S01]  /*134a0*/  F2FP.BF16.F32.PACK_AB R156, R157, R156 ;  /* 0x0000009c9d9c723e */ /* 0x000fe200000010ff */
[C---:B------:R-:W-:Y:S01]  /*134b0*/  FMUL.FTZ R140, R12.reuse, R140 ;  /* 0x0000008c0c8c7220 */ /* 0x040fe20000410000 */
[----:B------:R-:W-:Y:S01]  /*134c0*/  F2FP.BF16.F32.PACK_AB R158, R159, R158 ;  /* 0x0000009e9f9e723e */ /* 0x000fe200000010ff */
[----:B------:R-:W-:Y:S01]  /*134d0*/  STS [R10+0x10], R148 ;  /* 0x000010940a007388 */ /* 0x000fe20000000800 */
[----:B------:R-:W-:Y:S01]  /*134e0*/  F2FP.BF16.F32.PACK_AB R152, R153, R152 ;  /* 0x000000989998723e */ /* 0x000fe200000010ff */
[C---:B------:R-:W-:Y:S01]  /*134f0*/  FMUL.FTZ R141, R12.reuse, R141 ;  /* 0x0000008d0c8d7220 */ /* 0x040fe20000410000 */
[----:B------:R-:W-:Y:S01]  /*13500*/  F2FP.BF16.F32.PACK_AB R154, R155, R154 ;  /* 0x0000009a9b9a723e */ /* 0x000fe200000010ff */
[----:B------:R-:W-:Y:S01]  /*13510*/  STS [R10+0x210], R150 ;  /* 0x000210960a007388 */ /* 0x000fe20000000800 */
[----:B--2---:R-:W-:Y:S01]  /*13520*/  ISETP.NE.AND P1, PT, R11, RZ, PT ;  /* 0x000000ff0b00720c */ /* 0x004fe20003f25270 */
[----:B------:R-:W-:Y:S01]  /*13530*/  FMUL.FTZ R136, R12, R136 ;  /* 0x000000880c887220 */ /* 0x000fe20000410000 */
[C---:B------:R-:W-:Y:S01]  /*13540*/  FMUL.FTZ R142, R4.reuse, R142 ;  /* 0x0000008e048e7220 */ /* 0x040fe20000410000 */
[----:B------:R-:W-:Y:S01]  /*13550*/  STS [R9+0x1000], R156 ;  /* 0x0010009c09007388 */ /* 0x000fe20000000800 */
[C---:B------:R-:W-:Y:S01]  /*13560*/  FMUL.FTZ R143, R4.reuse, R143 ;  /* 0x0000008f048f7220 */ /* 0x040fe20000410000 */
[----:B------:R-:W-:Y:S01]  /*13570*/  FMUL.FTZ R138, R4, R138 ;  /* 0x0000008a048a7220 */ /* 0x000fe20000410000 */
[----:B------:R-:W-:Y:S01]  /*13580*/  IADD3 R14, PT, PT, R9, -R14, RZ ;  /* 0x8000000e090e7210 */ /* 0x000fe20007ffe0ff */
[----:B------:R1:W-:Y:S01]  /*13590*/  STS [R9+0x1200], R158 ;  /* 0x0012009e09007388 */ /* 0x0003e20000000800 */
[----:B------:R-:W-:Y:S01]  /*135a0*/  FMUL.FTZ R12, R12, R137 ;  /* 0x000000890c0c7220 */ /* 0x000fe20000410000 */
[----:B------:R-:W-:Y:S01]  /*135b0*/  FMUL.FTZ R4, R4, R139 ;  /* 0x0000008b04047220 */ /* 0x000fe20000410000 */
[----:B------:R-:W-:Y:S01]  /*135c0*/  F2FP.BF16.F32.PACK_AB R144, R145, R144 ;  /* 0x000000909190723e */ /* 0x000fe200000010ff */
[----:B------:R-:W-:Y:S01]  /*135d0*/  STS [R10+0x1010], R152 ;  /* 0x001010980a007388 */ /* 0x000fe20000000800 */
[----:B------:R-:W-:Y:S01]  /*135e0*/  F2FP.BF16.F32.PACK_AB R146, R147, R146 ;  /* 0x000000929392723e */ /* 0x000fe200000010ff */
[----:B------:R-:W5:Y:S01]  /*135f0*/  @P1 LDC R17, c[0x0][0x430] ;  /* 0x00010c00ff111b82 */ /* 0x000f620000000800 */
[----:B------:R-:W-:Y:S01]  /*13600*/  F2FP.BF16.F32.PACK_AB R8, R8, R132 ;  /* 0x000000840808723e */ /* 0x000fe200000010ff */
[----:B------:R2:W-:Y:S01]  /*13610*/  STS [R10+0x1210], R154 ;  /* 0x0012109a0a007388 */ /* 0x0005e20000000800 */
[----:B------:R-:W-:Y:S01]  /*13620*/  F2FP.BF16.F32.PACK_AB R140, R141, R140 ;  /* 0x0000008c8d8c723e */ /* 0x000fe200000010ff */
[----:B------:R3:W4:Y:S01]  /*13630*/  @P6 MUFU.LG2 R21, R5 ;  /* 0x0000000500156308 */ /* 0x0007220000000c00 */
[----:B------:R-:W-:Y:S01]  /*13640*/  F2FP.BF16.F32.PACK_AB R142, R143, R142 ;  /* 0x0000008e8f8e723e */ /* 0x000fe200000010ff */
[----:B------:R-:W-:Y:S01]  /*13650*/  STS [R14+0x20], R144 ;  /* 0x000020900e007388 */ /* 0x000fe20000000800 */
[----:B------:R-:W-:Y:S01]  /*13660*/  F2FP.BF16.F32.PACK_AB R12, R12, R136 ;  /* 0x000000880c0c723e */ /* 0x000fe200000010ff */
[----:B------:R-:W4:Y:S01]  /*13670*/  @P0 LDC R20, c[0x0][0x458] ;  /* 0x00011600ff140b82 */ /* 0x000f220000000800 */
[----:B------:R-:W-:Y:S01]  /*13680*/  F2FP.BF16.F32.PACK_AB R4, R4, R138 ;  /* 0x0000008a0404723e */ /* 0x000fe200000010ff */
[----:B------:R-:W-:Y:S01]  /*13690*/  STS [R14+0x220], R146 ;  /* 0x000220920e007388 */ /* 0x000fe20000000800 */
[----:B------:R-:W-:Y:S01]  /*136a0*/  P2R R13, PR, RZ, 0x1 ;  /* 0x00000001ff0d7803 */ /* 0x000fe20000000000 */
[----:B------:R-:W2:Y:S01]  /*136b0*/  @P0 MUFU.LG2 R244, R244 ;  /* 0x000000f400f40308 */ /* 0x000ea20000000c00 */
[----:B------:R-:W-:-:S02]  /*136c0*/  @P1 MOV R25, 0x1 ;  /* 0x0000000100191802 */ /* 0x000fc40000000f00 */
[----:B-1----:R-:W-:Y:S02]  /*136d0*/  IADD3 R9, PT, PT, -R15, R14, RZ ;  /* 0x0000000e0f097210 */ /* 0x002fe40007ffe1ff */
[----:B------:R-:W5:Y:S03]  /*136e0*/  LDC R15, c[0x0][0x434] ;  /* 0x00010d00ff0f7b82 */ /* 0x000f660000000800 */
[----:B------:R-:W-:Y:S04]  /*136f0*/  STS [R9+0x30], R8 ;  /* 0x0000300809007388 */ /* 0x000fe80000000800 */
[----:B------:R-:W-:Y:S01]  /*13700*/  STS [R9+0x230], R134 ;  /* 0x0002308609007388 */ /* 0x000fe20000000800 */
[----:B--2---:R-:W1:Y:S03]  /*13710*/  @!P3 LDC.64 R10, c[0x0][0x400] ;  /* 0x00010000ff0abb82 */ /* 0x004e660000000a00 */
[----:B------:R-:W-:Y:S04]  /*13720*/  STS [R14+0x1020], R140 ;  /* 0x0010208c0e007388 */ /* 0x000fe80000000800 */
[----:B------:R-:W-:Y:S01]  /*13730*/  STS [R14+0x1220], R142 ;  /* 0x0012208e0e007388 */ /* 0x000fe20000000800 */
[----:B---3--:R-:W2:Y:S03]  /*13740*/  LDC.U8 R5, c[0x0][0x548] ;  /* 0x00015200ff057b82 */ /* 0x008ea60000000000 */
[----:B------:R3:W-:Y:S04]  /*13750*/  STS [R9+0x1030], R12 ;  /* 0x0010300c09007388 */ /* 0x0007e80000000800 */
[----:B------:R4:W-:Y:S01]  /*13760*/  STS [R9+0x1230], R4 ;  /* 0x0012300409007388 */ /* 0x0009e20000000800 */
[----:B-----5:R-:W-:-:S02]  /*13770*/  @P1 IMAD R16, R17, R15, RZ ;  /* 0x0000000f11101224 */ /* 0x020fc400078e02ff */
[C---:B-1----:R-:W-:Y:S02]  /*13780*/  @!P3 IMAD.WIDE.U32 R18, R210.reuse, R10, RZ ;  /* 0x0000000ad212b225 */ /* 0x042fe400078e00ff */
[----:B------:R-:W1:Y:S02]  /*13790*/  @P1 LDC R10, c[0x0][0x430] ;  /* 0x00010c00ff0a1b82 */ /* 0x000e640000000800 */
[----:B------:R-:W-:Y:S01]  /*137a0*/  @!P3 IMAD R11, R210, R11, R19 ;  /* 0x0000000bd20bb224 */ /* 0x000fe200078e0213 */
[----:B---3--:R-:W-:-:S05]  /*137b0*/  MOV R12, UR14 ;  /* 0x0000000e000c7c02 */ /* 0x008fca0008000f00 */
[----:B----4-:R-:W3:Y:S01]  /*137c0*/  @P3 LDC.64 R8, c[0x0][0x408] ;  /* 0x00010200ff083b82 */ /* 0x010ee20000000a00 */
[----:B------:R-:W-:-:S07]  /*137d0*/  ISETP.NE.AND P2, PT, R12, -0x1, PT ;  /* 0xffffffff0c00780c */ /* 0x000fce0003f45270 */
[----:B------:R-:W4:Y:S01]  /*137e0*/  @P6 LDC R4, c[0x0][0x458] ;  /* 0x00011600ff046b82 */ /* 0x000f220000000800 */
[----:B--2---:R-:W-:Y:S05]  /*137f0*/  @P1 BRA `(.L_x_277) ;  /* 0x0000000000201947 */ /* 0x004fea0003800000 */
[----:B------:R-:W-:Y:S01]  /*13800*/  ISETP.NE.AND P0, PT, R5, RZ, PT ;  /* 0x000000ff0500720c */ /* 0x000fe20003f05270 */
[----:B------:R-:W2:-:S12]  /*13810*/  LDC R12, c[0x0][0x3e0] ;  /* 0x0000f800ff0c7b82 */ /* 0x000e980000000800 */
[----:B------:R-:W2:Y:S01]  /*13820*/  @P0 LDC R25, c[0x0][0x454] ;  /* 0x00011500ff190b82 */ /* 0x000ea20000000800 */
[----:B-1----:R-:W-:Y:S02]  /*13830*/  @P0 MOV R10, 0x1 ;  /* 0x00000001000a0802 */ /* 0x002fe40000000f00 */
[----:B------:R-:W-:-:S05]  /*13840*/  @!P0 MOV R10, 0x1 ;  /* 0x00000001000a8802 */ /* 0x000fca0000000f00 */
[----:B------:R-:W1:Y:S01]  /*13850*/  @P0 LDC R16, c[0x0][0x454] ;  /* 0x00011500ff100b82 */ /* 0x000e620000000800 */
[-C--:B--2---:R-:W-:Y:S02]  /*13860*/  @P0 IMAD R25, R25, R12.reuse, RZ ;  /* 0x0000000c19190224 */ /* 0x084fe400078e02ff */
[----:B------:R-:W-:-:S07]  /*13870*/  @!P0 IMAD R25, R15, R12, RZ ;  /* 0x0000000c0f198224 */ /* 0x000fce00078e02ff */
.L_x_277:
[----:B------:R-:W-:Y:S01]  /*13880*/  BAR.SYNC.DEFER_BLOCKING 0x0 ;  /* 0x0000000000007b1d */ /* 0x000fe20000010000 */
[----:B------:R-:W-:Y:S01]  /*13890*/  ISETP.NE.AND P0, PT, R13, RZ, PT ;  /* 0x000000ff0d00720c */ /* 0x000fe20003f05270 */
[----:B------:R-:W-:Y:S01]  /*138a0*/  @!P2 IMAD R17, R210, R15, RZ ;  /* 0x0000000fd211a224 */ /* 0x000fe200078e02ff */
[----:B------:R-:W-:Y:S01]  /*138b0*/  ISETP.NE.AND P1, PT, R5, RZ, !P1 ;  /* 0x000000ff0500720c */ /* 0x000fe20004f25270 */
[----:B---3--:R-:W-:-:S04]  /*138c0*/  @P3 IMAD.WIDE.U32 R22, R8, UR14, RZ ;  /* 0x0000000e08163c25 */ /* 0x008fc8000f8e00ff */
[----:B------:R-:W-:Y:S01]  /*138d0*/  @P6 FMUL.FTZ R21, R21, 0.69314718246459960938 ;  /* 0x3f31721815156820 */ /* 0x000fe20000410000 */
[----:B------:R2:W3:Y:S01]  /*138e0*/  @P4 MUFU.LG2 R8, R6 ;  /* 0x0000000600084308 */ /* 0x0004e20000000c00 */
[----:B------:R-:W5:Y:S01]  /*138f0*/  @P4 LDC R5, c[0x0][0x458] ;  /* 0x00011600ff054b82 */ /* 0x000f620000000800 */
[----:B------:R-:W-:Y:S01]  /*13900*/  @P3 IMAD R11, R9, UR14, R23 ;  /* 0x0000000e090b3c24 */ /* 0x000fe2000f8e0217 */
[----:B------:R-:W-:Y:S01]  /*13910*/  @!P2 R2UR UR14, R17 ;  /* 0x00000000110ea2ca */ /* 0x000fe200000e0000 */
[----:B-1----:R-:W-:Y:S01]  /*13920*/  IMAD R9, R209, R16, RZ ;  /* 0x00000010d1097224 */ /* 0x002fe200078e02ff */
[----:B------:R-:W-:Y:S01]  /*13930*/  MOV R17, 0x7f800000 ;  /* 0x7f80000000117802 */ /* 0x000fe20000000f00 */
[----:B------:R-:W-:Y:S01]  /*13940*/  BSSY.RECONVERGENT B0, `(.L_x_278) ;  /* 0x0000040000007945 */ /* 0x000fe20003800200 */
[----:B------:R-:W-:Y:S01]  /*13950*/  MOV R24, 0x7f800000 ;  /* 0x7f80000000187802 */ /* 0x000fe20000000f00 */
[----:B------:R-:W1:Y:S01]  /*13960*/  @P5 MUFU.LG2 R7, R7 ;  /* 0x0000000700075308 */ /* 0x000e620000000c00 */
[----:B------:R-:W-:Y:S01]  /*13970*/  @P0 FMUL.FTZ R244, R244, 0.69314718246459960938 ;  /* 0x3f317218f4f40820 */ /* 0x000fe20000410000 */
[----:B----4-:R-:W-:Y:S01]  /*13980*/  @P6 FFMA.FTZ R24, R3, R4, R21 ;  /* 0x0000000403186223 */ /* 0x010fe20000010015 */
[----:B------:R-:W-:Y:S01]  /*13990*/  @!P1 IMAD R9, R210, R25, R9 ;  /* 0x00000019d2099224 */ /* 0x000fe200078e0209 */
[----:B------:R-:W-:Y:S01]  /*139a0*/  MOV R16, 0x7f800000 ;  /* 0x7f80000000107802 */ /* 0x000fe20000000f00 */
[----:B------:R-:W-:Y:S01]  /*139b0*/  @P0 FFMA.FTZ R17, R36, R20, R244 ;  /* 0x0000001424110223 */ /* 0x000fe200000100f4 */
[----:B------:R-:W-:Y:S01]  /*139c0*/  LOP3.LUT P0, RZ, R208, 0x3, RZ, 0xc0, !PT ;  /* 0x00000003d0ff7812 */ /* 0x000fe2000780c0ff */
[----:B------:R-:W-:Y:S01]  /*139d0*/  IMAD R3, R10, UR15, RZ ;  /* 0x0000000f0a037c24 */ /* 0x000fe2000f8e02ff */
[----:B------:R-:W-:Y:S01]  /*139e0*/  MOV R4, UR14 ;  /* 0x0000000e00047c02 */ /* 0x000fe20008000f00 */
[----:B--2---:R-:W2:Y:S01]  /*139f0*/  @P5 LDC R6, c[0x0][0x458] ;  /* 0x00011600ff065b82 */ /* 0x004ea20000000800 */
[----:B------:R4:W2:Y:S01]  /*13a00*/  LDS.128 R12, [R211+0x1800] ;  /* 0x00180000d30c7984 */ /* 0x0008a20000000c00 */
[----:B------:R-:W-:Y:S01]  /*13a10*/  SEL R21, RZ, UR14, !P1 ;  /* 0x0000000eff157c07 */ /* 0x000fe2000c800000 */
[----:B---3--:R-:W-:Y:S01]  /*13a20*/  @P4 FMUL.FTZ R8, R8, 0.69314718246459960938 ;  /* 0x3f31721808084820 */ /* 0x008fe20000410000 */
[----:B------:R-:W-:-:S02]  /*13a30*/  SHF.R.S32.HI R4, RZ, 0x1f, R4 ;  /* 0x0000001fff047819 */ /* 0x000fc40000011404 */
[----:B------:R-:W-:Y:S02]  /*13a40*/  MOV R20, 0x7f800000 ;  /* 0x7f80000000147802 */ /* 0x000fe40000000f00 */
[----:B------:R-:W-:Y:S01]  /*13a50*/  SEL R4, R4, RZ, P1 ;  /* 0x000000ff04047207 */ /* 0x000fe20000800000 */
[----:B-1----:R-:W-:Y:S01]  /*13a60*/  @P5 FMUL.FTZ R7, R7, 0.69314718246459960938 ;  /* 0x3f31721807075820 */ /* 0x002fe20000410000 */
[----:B------:R-:W-:Y:S01]  /*13a70*/  IADD3 R21, P2, P1, R3, R21, R9 ;  /* 0x0000001503157210 */ /* 0x000fe2000795e009 */
[----:B-----5:R-:W-:Y:S01]  /*13a80*/  @P4 FFMA.FTZ R16, R0, R5, R8 ;  /* 0x0000000500104223 */ /* 0x020fe20000010008 */
[----:B------:R-:W-:Y:S02]  /*13a90*/  SHF.R.S32.HI R3, RZ, 0x1f, R3 ;  /* 0x0000001fff037819 */ /* 0x000fe40000011403 */
[----:B------:R-:W-:-:S04]  /*13aa0*/  SHF.R.S32.HI R9, RZ, 0x1f, R9 ;  /* 0x0000001fff097819 */ /* 0x000fc80000011409 */
[----:B------:R-:W-:Y:S01]  /*13ab0*/  IADD3.X R0, PT, PT, R3, R4, R9, P2, P1 ;  /* 0x0000000403007210 */ /* 0x000fe200017e2409 */
[----:B--2---:R-:W-:Y:S01]  /*13ac0*/  @P5 FFMA.FTZ R20, R2, R6, R7 ;  /* 0x0000000602145223 */ /* 0x004fe20000010007 */
[----:B----4-:R-:W-:Y:S06]  /*13ad0*/  @P0 BRA `(.L_x_279) ;  /* 0x0000000000980947 */ /* 0x010fec0003800000 */
[----:B------:R-:W-:-:S04]  /*13ae0*/  SHF.R.U32.HI R208, RZ, 0x1, R208 ;  /* 0x00000001ffd07819 */ /* 0x000fc800000116d0 */
[----:B------:R-:W-:-:S04]  /*13af0*/  LOP3.LUT R25, R208, 0x30, RZ, 0xc0, !PT ;  /* 0x00000030d0197812 */ /* 0x000fc800078ec0ff */
[----:B------:R-:W-:-:S04]  /*13b00*/  LOP3.LUT R25, R25, 0x7, R200, 0xf8, !PT ;  /* 0x0000000719197812 */ /* 0x000fc800078ef8c8 */
[C---:B------:R-:W-:Y:S01]  /*13b10*/  ISETP.GE.AND P6, PT, R25.reuse, UR5, PT ;  /* 0x0000000519007c0c */ /* 0x040fe2000bfc6270 */
[C---:B------:R-:W-:Y:S01]  /*13b20*/  VIADD R29, R25.reuse, 0x8 ;  /* 0x00000008191d7836 */ /* 0x040fe20000000000 */
[C---:B------:R-:W-:Y:S01]  /*13b30*/  LOP3.LUT R28, R25.reuse, 0x40, RZ, 0xfc, !PT ;  /* 0x00000040191c7812 */ /* 0x040fe200078efcff */
[----:B------:R-:W-:-:S03]  /*13b40*/  VIADD R27, R25, 0x48 ;  /* 0x00000048191b7836 */ /* 0x000fc60000000000 */
[----:B------:R-:W-:Y:S02]  /*13b50*/  ISETP.GE.AND P5, PT, R29, UR5, PT ;  /* 0x000000051d007c0c */ /* 0x000fe4000bfa6270 */
[----:B------:R-:W-:Y:S02]  /*13b60*/  ISETP.GE.AND P4, PT, R28, UR5, PT ;  /* 0x000000051c007c0c */ /* 0x000fe4000bf86270 */
[----:B------:R-:W-:-:S03]  /*13b70*/  ISETP.GE.AND P2, PT, R27, UR5, PT ;  /* 0x000000051b007c0c */ /* 0x000fc6000bf46270 */
[----:B------:R-:W1:Y:S01]  /*13b80*/  @!P6 LDC.64 R8, c[0x0][0x420] ;  /* 0x00010800ff08eb82 */ /* 0x000e620000000a00 */
[----:B------:R-:W-:-:S05]  /*13b90*/  @!P6 IMAD R25, R25, R10, RZ ;  /* 0x0000000a1919e224 */ /* 0x000fca00078e02ff */
[----:B------:R-:W-:Y:S01]  /*13ba0*/  @!P6 IADD3 R26, P0, PT, R25, R21, RZ ;  /* 0x00000015191ae210 */ /* 0x000fe20007f1e0ff */
[-C--:B------:R-:W-:Y:S01]  /*13bb0*/  @!P5 IMAD R29, R29, R10.reuse, RZ ;  /* 0x0000000a1d1dd224 */ /* 0x080fe200078e02ff */
[----:B------:R-:W2:Y:S01]  /*13bc0*/  @!P5 LDC.64 R6, c[0x0][0x420] ;  /* 0x00010800ff06db82 */ /* 0x000ea20000000a00 */
[----:B------:R-:W-:Y:S01]  /*13bd0*/  @!P4 IMAD R28, R28, R10, RZ ;  /* 0x0000000a1c1cc224 */ /* 0x000fe200078e02ff */
[----:B------:R-:W-:Y:S01]  /*13be0*/  @!P6 LEA.HI.X.SX32 R25, R25, R0, 0x1, P0 ;  /* 0x000000001919e211 */ /* 0x000fe200000f0eff */
[----:B------:R-:W-:-:S05]  /*13bf0*/  @!P2 IMAD R10, R27, R10, RZ ;  /* 0x0000000a1b0aa224 */ /* 0x000fca00078e02ff */
[----:B------:R-:W3:Y:S08]  /*13c00*/  @!P4 LDC.64 R4, c[0x0][0x420] ;  /* 0x00010800ff04cb82 */ /* 0x000ef00000000a00 */
[----:B------:R-:W4:Y:S01]  /*13c10*/  @!P2 LDC.64 R2, c[0x0][0x420] ;  /* 0x00010800ff02ab82 */ /* 0x000f220000000a00 */
[----:B-1----:R-:W-:Y:S02]  /*13c20*/  @!P6 LEA R30, P1, R26, R8, 0x2 ;  /* 0x000000081a1ee211 */ /* 0x002fe400078210ff */
[----:B------:R-:W-:-:S02]  /*13c30*/  @!P5 IADD3 R8, P0, PT, R29, R21, RZ ;  /* 0x000000151d08d210 */ /* 0x000fc40007f1e0ff */
[----:B------:R-:W-:Y:S02]  /*13c40*/  @!P6 LEA.HI.X R31, R26, R9, R25, 0x2, P1 ;  /* 0x000000091a1fe211 */ /* 0x000fe400008f1419 */
[----:B------:R-:W-:Y:S02]  /*13c50*/  @!P5 LEA.HI.X.SX32 R29, R29, R0, 0x1, P0 ;  /* 0x000000001d1dd211 */ /* 0x000fe400000f0eff */
[----:B--2---:R-:W-:Y:S01]  /*13c60*/  @!P5 LEA R26, P0, R8, R6, 0x2 ;  /* 0x00000006081ad211 */ /* 0x004fe200078010ff */
[----:B------:R1:W-:Y:S01]  /*13c70*/  @!P6 STG.E desc[UR16][R30.64], R17 ;  /* 0x000000111e00e986 */ /* 0x0003e2000c101910 */
[----:B------:R-:W-:Y:S02]  /*13c80*/  @!P4 IADD3 R6, P1, PT, R28, R21, RZ ;  /* 0x000000151c06c210 */ /* 0x000fe40007f3e0ff */
[----:B------:R-:W-:Y:S02]  /*13c90*/  @!P5 LEA.HI.X R27, R8, R7, R29, 0x2, P0 ;  /* 0x00000007081bd211 */ /* 0x000fe400000f141d */
[----:B------:R-:W-:-:S02]  /*13ca0*/  @!P2 IADD3 R21, P0, PT, R10, R21, RZ ;  /* 0x000000150a15a210 */ /* 0x000fc40007f1e0ff */
[----:B------:R-:W-:Y:S01]  /*13cb0*/  @!P4 LEA.HI.X.SX32 R28, R28, R0, 0x1, P1 ;  /* 0x000000001c1cc211 */ /* 0x000fe200008f0eff */
        /* <DEDUP_REMOVED lines=8> */
.L_x_279:
[----:B------:R-:W-:Y:S05]  /*13d40*/  BSYNC.RECONVERGENT B0 ;  /* 0x0000000000007941 */ /* 0x000fea0003800200 */
.L_x_278:
[----:B------:R-:W2:Y:S01]  /*13d50*/  LDCU UR4, c[0x0][0x440] ;  /* 0x00008800ff0477ac */ /* 0x000ea20008000800 */
[----:B-1----:R1:W3:Y:S01]  /*13d60*/  LDS.128 R4, [R211] ;  /* 0x00000000d3047984 */ /* 0x0022e20000000c00 */
[----:B------:R-:W-:Y:S01]  /*13d70*/  @P3 IMAD.MOV.U32 R18, RZ, RZ, R22 ;  /* 0x000000ffff123224 */ /* 0x000fe200078e0016 */
[----:B------:R-:W-:Y:S01]  /*13d80*/  BSSY.RECONVERGENT B0, `(.L_x_280) ;  /* 0x0000016000007945 */ /* 0x000fe20003800200 */
[----:B------:R-:W4:Y:S03]  /*13d90*/  LDCU.64 UR6, c[0x0][0x410] ;  /* 0x00008200ff0677ac */ /* 0x000f260008000a00 */
[----:B------:R-:W-:-:S05]  /*13da0*/  IADD3 R8, P1, PT, R199, R18, RZ ;  /* 0x00000012c7087210 */ /* 0x000fca0007f3e0ff */
[----:B------:R-:W-:Y:S01]  /*13db0*/  IMAD.X R9, RZ, RZ, R11, P1 ;  /* 0x000000ffff097224 */ /* 0x000fe200008e060b */
[----:B--2---:R-:W-:-:S04]  /*13dc0*/  ISETP.GE.AND P0, PT, R199, UR4, PT ;  /* 0x00000004c7007c0c */ /* 0x004fc8000bf06270 */
[----:B------:R-:W-:Y:S01]  /*13dd0*/  ISETP.GE.OR P3, PT, R200, UR5, P0 ;  /* 0x00000005c8007c0c */ /* 0x000fe20008766670 */
[----:B----4-:R-:W-:Y:S01]  /*13de0*/  IMAD.WIDE.U32 R8, R209, UR6, R8 ;  /* 0x00000006d1087c25 */ /* 0x010fe2000f8e0008 */
[----:B------:R-:W-:Y:S02]  /*13df0*/  ISETP.GE.OR P2, PT, R198, UR5, P0 ;  /* 0x00000005c6007c0c */ /* 0x000fe40008746670 */
[----:B------:R-:W-:Y:S01]  /*13e00*/  ISETP.GE.OR P1, PT, R197, UR5, P0 ;  /* 0x00000005c5007c0c */ /* 0x000fe20008726670 */
[----:B------:R-:W-:Y:S01]  /*13e10*/  IMAD R11, R209, UR7, R9 ;  /* 0x00000007d10b7c24 */ /* 0x000fe2000f8e0209 */
[----:B------:R-:W-:-:S07]  /*13e20*/  ISETP.GE.OR P0, PT, R196, UR5, P0 ;  /* 0x00000005c4007c0c */ /* 0x000fce0008706670 */
[----:B-1----:R-:W-:Y:S06]  /*13e30*/  @P3 BRA `(.L_x_281) ;  /* 0x0000000000283947 */ /* 0x002fec0003800000 */
        /* <DEDUP_REMOVED lines=9> */
[----:B---3--:R1:W-:Y:S02]  /*13ed0*/  STG.E.128 desc[UR16][R16.64], R4 ;  /* 0x0000000410007986 */ /* 0x0083e4000c101d10 */
.L_x_281:
[----:B------:R-:W-:Y:S05]  /*13ee0*/  BSYNC.RECONVERGENT B0 ;  /* 0x0000000000007941 */ /* 0x000fea0003800200 */
.L_x_280:
[----:B-1-3--:R1:W2:Y:S01]  /*13ef0*/  LDS.128 R4, [R211+0x800] ;  /* 0x00080000d3047984 */ /* 0x00a2a20000000c00 */
[----:B------:R-:W-:Y:S04]  /*13f00*/  BSSY.RECONVERGENT B0, `(.L_x_282) ;  /* 0x000000f000007945 */ /* 0x000fe80003800200 */
        /* <DEDUP_REMOVED lines=13> */
[----:B--2---:R3:W-:Y:S02]  /*13fe0*/  STG.E.128 desc[UR16][R2.64], R4 ;  /* 0x0000000402007986 */ /* 0x0047e4000c101d10 */
.L_x_283:
[----:B------:R-:W-:Y:S05]  /*13ff0*/  BSYNC.RECONVERGENT B0 ;  /* 0x0000000000007941 */ /* 0x000fea0003800200 */
.L_x_282:
        /* <DEDUP_REMOVED lines=16> */
.L_x_285:
[----:B------:R-:W-:Y:S05]  /*14100*/  BSYNC.RECONVERGENT B0 ;  /* 0x0000000000007941 */ /* 0x000fea0003800200 */
.L_x_284:
[----:B------:R-:W-:Y:S05]  /*14110*/  @P0 EXIT ;  /* 0x000000000000094d */ /* 0x000fea0003800000 */
[----:B------:R-:W5:Y:S01]  /*14120*/  LDCU.64 UR6, c[0x0][0x408] ;  /* 0x00008100ff0677ac */ /* 0x000f620008000a00 */
[----:B------:R-:W-:Y:S01]  /*14130*/  IADD3 R207, P0, PT, R207, 0x60, RZ ;  /* 0x00000060cfcf7810 */ /* 0x000fe20007f1e0ff */
[----:B----4-:R-:W-:Y:S01]  /*14140*/  IMAD.MOV.U32 R2, RZ, RZ, R8 ;  /* 0x000000ffff027224 */ /* 0x010fe200078e0008 */
        /* <DEDUP_REMOVED lines=9> */
[----:B------:R-:W-:Y:S01]  /*141e0*/  STG.E.128 desc[UR16][R4.64], R12 ;  /* 0x0000000c04007986 */ /* 0x000fe2000c101d10 */
[----:B------:R-:W-:Y:S05]  /*141f0*/  EXIT ;  /* 0x000000000000794d */ /* 0x000fea0003800000 */
.L_x_286:
        /* <DEDUP_REMOVED lines=16> */
.L_x_1353:


//--------------------- .text._ZN5flash16flash_fwd_kernelI23Flash_fwd_kernel_traitsILi32ELi128ELi128ELi4ELb0ELb0EN7cutlass10bfloat16_tE19Flash_kernel_traitsILi32ELi128ELi128ELi4ES3_EELb0ELb0ELb1ELb1ELb0ELb0ELb0ELb0EEEvNS_16Flash_fwd_paramsE --------------------------
	.section	.text._ZN5flash16flash_fwd_kernelI23Flash_fwd_kernel_traitsILi32ELi128ELi128ELi4ELb0ELb0EN7cutlass10bfloat16_tE19Flash_kernel_traitsILi32ELi128ELi128ELi4ES3_EELb0ELb0ELb1ELb1ELb0ELb0ELb0ELb0EEEvNS_16Flash_fwd_paramsE,"ax",@progbits
	.align	128
        .global         _ZN5flash16flash_fwd_kernelI23Flash_fwd_kernel_traitsILi32ELi128ELi128ELi4ELb0ELb0EN7cutlass10bfloat16_tE19Flash_kernel_traitsILi32ELi128ELi128ELi4ES3_EELb0ELb0ELb1ELb1ELb0ELb0ELb0ELb0EEEvNS_16Flash_fwd_paramsE
        .type           _ZN5flash16flash_fwd_kernelI23Flash_fwd_kernel_traitsILi32ELi128ELi128ELi4ELb0ELb0EN7cutlass10bfloat16_tE19Flash_kernel_traitsILi32ELi128ELi128ELi4ES3_EELb0ELb0ELb1ELb1ELb0ELb0ELb0ELb0EEEvNS_16Flash_fwd_paramsE,@function
        .size           _ZN5flash16flash_fwd_kernelI23Flash_fwd_kernel_traitsILi32ELi128ELi128ELi4ELb0ELb0EN7cutlass10bfloat16_tE19Flash_kernel_traitsILi32ELi128ELi128ELi4ES3_EELb0ELb0ELb1ELb1ELb0ELb0ELb0ELb0EEEvNS_16Flash_fwd_paramsE,(.L_x_1354 - _ZN5flash16flash_fwd_kernelI23Flash_fwd_kernel_traitsILi32ELi128ELi128ELi4ELb0ELb0EN7cutlass10bfloat16_tE19Flash_kernel_traitsILi32ELi128ELi128ELi4ES3_EELb0ELb0ELb1ELb1ELb0ELb0ELb0ELb0EEEvNS_16Flash_fwd_paramsE)
        .other          _ZN5flash16flash_fwd_kernelI23Flash_fwd_kernel_traitsILi32ELi128ELi128ELi4ELb0ELb0EN7cutlass10bfloat16_tE19Flash_kernel_traitsILi32ELi128ELi128ELi4ES3_EELb0ELb0ELb1ELb1ELb0ELb0ELb0ELb0EEEvNS_16Flash_fwd_paramsE,@"STO_CUDA_ENTRY STV_DEFAULT"
_ZN5flash16flash_fwd_kernelI23Flash_fwd_kernel_traitsILi32ELi128ELi128ELi4ELb0ELb0EN7cutlass10bfloat16_tE19Flash_kernel_traitsILi32ELi128ELi128ELi4ES3_EELb0ELb0ELb1ELb1ELb0ELb0ELb0ELb0EEEvNS_16Flash_fwd_paramsE:
.text._ZN5flash16flash_fwd_kernelI23Flash_fwd_kernel_traitsILi32ELi128ELi128ELi4ELb0ELb0EN7cutlass10bfloat16_tE19Flash_kernel_traitsILi32ELi128ELi128ELi4ES3_EELb0ELb0ELb1ELb1ELb0ELb0ELb0ELb0EEEvNS_16Flash_fwd_paramsE:
[----:B------:R-:W-:Y:S01]  /*0000*/  LDC R1, c[0x0][0x37c] ;  /* 0x0000df00ff017b82 */ /* 0x000fe20000000800 */
[----:B------:R-:W1:Y:S07]  /*0010*/  LDCU.64 UR10, c[0x0][0x460] ;  /* 0x00008c00ff0a77ac */ /* 0x000e6e0008000a00 */
[----:B------:R-:W2:Y:S01]  /*0020*/  S2UR UR25, SR_CTAID.Y ;  /* 0x00000000001979c3 */ /* 0x000ea20000002600 */
[----:B------:R-:W3:Y:S01]  /*0030*/  LDCU.64 UR8, c[0x0][0x470] ;  /* 0x00008e00ff0877ac */ /* 0x000ee20008000a00 */
[----:B------:R-:W2:Y:S01]  /*0040*/  LDCU.64 UR14, c[0x0][0x460] ;  /* 0x00008c00ff0e77ac */ /* 0x000ea20008000a00 */
[----:B------:R-:W4:Y:S01]  /*0050*/  LDCU.U8 UR12, c[0x0][0x532] ;  /* 0x0000a640ff0c77ac */ /* 0x000f220008000000 */
[----:B------:R-:W4:Y:S01]  /*0060*/  LDCU.64 UR6, c[0x0][0x468] ;  /* 0x00008d00ff0677ac */ /* 0x000f220008000a00 */
[----:B-1----:R-:W-:Y:S01]  /*0070*/  ISETP.NE.U32.AND P4, PT, RZ, UR10, PT ;  /* 0x0000000aff007c0c */ /* 0x002fe2000bf85070 */
[----:B------:R-:W-:Y:S01]  /*0080*/  UISETP.NE.U32.AND UP4, UPT, UR10, URZ, UPT ;  /* 0x000000ff0a00728c */ /* 0x000fe2000bf85070 */
[----:B------:R-:W1:Y:S02]  /*0090*/  LDCU.64 UR4, c[0x0][0x478] ;  /* 0x00008f00ff0477ac */ /* 0x000e640008000a00 */
[----:B------:R-:W-:Y:S01]  /*00a0*/  ISETP.NE.AND.EX P4, PT, RZ, UR11, PT, P4 ;  /* 0x0000000bff007c0c */ /* 0x000fe2000bf85340 */
[----:B---3--:R-:W-:-:S02]  /*00b0*/  UISETP.NE.U32.AND UP3, UPT, UR8, URZ, UPT ;  /* 0x000000ff0800728c */ /* 0x008fc4000bf65070 */
[----:B------:R-:W-:Y:S01]  /*00c0*/  UISETP.NE.AND.EX UP4, UPT, UR11, URZ, UPT, UP4 ;  /* 0x000000ff0b00728c */ /* 0x000fe2000bf85340 */
[----:B------:R-:W3:Y:S01]  /*00d0*/  LDCU.64 UR26, c[0x0][0x358] ;  /* 0x00006b00ff1a77ac */ /* 0x000ee20008000a00 */
[----:B------:R-:W-:-:S04]  /*00e0*/  UISETP.NE.AND.EX UP3, UPT, UR9, URZ, UPT, UP3 ;  /* 0x000000ff0900728c */ /* 0x000fc8000bf65330 */
[----:B------:R-:W-:Y:S01]  /*00f0*/  PLOP3.LUT P2, PT, PT, PT, UP4, 0x80, 0x8 ;  /* 0x000000000008781c */ /* 0x000fe20003f4f048 */
[----:B--2---:R-:W-:Y:S02]  /*0100*/  UIMAD.WIDE.U32 UR14, UR25, 0x4, UR14 ;  /* 0x00000004190e78a5 */ /* 0x004fe4000f8e000e */
[----:B------:R-:W-:Y:S02]  /*0110*/  USHF.L.U32 UR11, UR25, 0x2, URZ ;  /* 0x00000002190b7899 */ /* 0x000fe400080006ff */
[----:B----4-:R-:W-:Y:S02]  /*0120*/  UISETP.NE.AND UP5, UPT, UR12, URZ, UPT ;  /* 0x000000ff0c00728c */ /* 0x010fe4000bfa5270 */
[----:B------:R-:W-:Y:S01]  /*0130*/  UISETP.EQ.U32.AND UP2, UPT, UR6, URZ, UPT ;  /* 0x000000ff0600728c */ /* 0x000fe2000bf42070 */
[----:B------:R-:W-:Y:S01]  /*0140*/  IMAD.U32 R6, RZ, RZ, UR14 ;  /* 0x0000000eff067e24 */ /* 0x000fe2000f8e00ff */
[----:B------:R-:W-:Y:S01]  /*0150*/  USHF.R.U32.HI UR10, URZ, 0x1e, UR25 ;  /* 0x0000001eff0a7899 */ /* 0x000fe20008011619 */
[----:B------:R-:W-:Y:S01]  /*0160*/  IMAD.U32 R7, RZ, RZ, UR15 ;  /* 0x0000000fff077e24 */ /* 0x000fe2000f8e00ff */
[----:B------:R-:W-:-:S02]  /*0170*/  @UP3 UIADD3 UR12, UP1, UPT, UR11, UR8, URZ ;  /* 0x000000080b0c3290 */ /* 0x000fc4000ff3e0ff */
[----:B------:R-:W-:Y:S02]  /*0180*/  UISETP.EQ.OR.EX UP2, UPT, UR7, URZ, !UP5, UP2 ;  /* 0x000000ff0700728c */ /* 0x000fe4000ef42720 */
[----:B-1----:R-:W-:Y:S01]  /*0190*/  UISETP.NE.U32.AND UP0, UPT, UR4, URZ, UPT ;  /* 0x000000ff0400728c */ /* 0x002fe2000bf05070 */
[----:B---3--:R-:W2:Y:S01]  /*01a0*/  @P4 LDG.E R5, desc[UR26][R6.64] ;  /* 0x0000001a06054981 */ /* 0x008ea2000c1e1900 */
[----:B------:R-:W-:Y:S02]  /*01b0*/  @UP3 UIADD3.X UR13, UPT, UPT, UR10, UR9, URZ, UP1, !UPT ;  /* 0x000000090a0d3290 */ /* 0x000fe40008ffe4ff */
[----:B------:R-:W-:Y:S01]  /*01c0*/  UIADD3 UR8, UP1, UPT, UR11, UR6, URZ ;  /* 0x000000060b087290 */ /* 0x000fe2000ff3e0ff */
[----:B------:R1:W3:Y:S01]  /*01d0*/  @P2 LDG.E R2, desc[UR26][R6.64+0x4] ;  /* 0x0000041a06022981 */ /* 0x0002e2000c1e1900 */
[----:B------:R-:W-:Y:S01]  /*01e0*/  UISETP.NE.AND.EX UP0, UPT, UR5, URZ, UPT, UP0 ;  /* 0x000000ff0500728c */ /* 0x000fe2000bf05300 */
[----:B------:R-:W-:Y:S01]  /*01f0*/  PLOP3.LUT P3, PT, PT, PT, UP2, 0x80, 0x8 ;  /* 0x000000000008781c */ /* 0x000fe20003f6f028 */
[----:B------:R-:W-:Y:S01]  /*0200*/  UIADD3.X UR9, UPT, UPT, UR10, UR7, URZ, UP1, !UPT ;  /* 0x000000070a097290 */ /* 0x000fe20008ffe4ff */
[----:B------:R-:W-:Y:S01]  /*0210*/  PLOP3.LUT P1, PT, PT, PT, UP3, 0x80, 0x8 ;  /* 0x000000000008781c */ /* 0x000fe20003f2f038 */
[----:B------:R-:W-:-:S02]  /*0220*/  IMAD.U32 R10, RZ, RZ, UR12 ;  /* 0x0000000cff0a7e24 */ /* 0x000fc4000f8e00ff */
[----:B------:R-:W-:Y:S01]  /*0230*/  PLOP3.LUT P0, PT, PT, PT, UP0, 0x80, 0x8 ;  /* 0x000000000008781c */ /* 0x000fe20003f0f008 */
[----:B------:R-:W-:-:S04]  /*0240*/  IMAD.U32 R11, RZ, RZ, UR13 ;  /* 0x0000000dff0b7e24 */ /* 0x000fc8000f8e00ff */
[----:B------:R-:W-:-:S04]  /*0250*/  @UP0 UIADD3 UR4, UP1, UPT, UR11, UR4, URZ ;  /* 0x000000040b040290 */ /* 0x000fc8000ff3e0ff */
[----:B------:R-:W-:Y:S01]  /*0260*/  @UP0 UIADD3.X UR5, UPT, UPT, UR10, UR5, URZ, UP1, !UPT ;  /* 0x000000050a050290 */ /* 0x000fe20008ffe4ff */
[----:B------:R-:W4:Y:S01]  /*0270*/  @P1 LDG.E R3, desc[UR26][R10.64] ;  /* 0x0000001a0a031981 */ /* 0x000f22000c1e1900 */
[----:B-1----:R-:W-:Y:S02]  /*0280*/  IMAD.U32 R6, RZ, RZ, UR8 ;  /* 0x00000008ff067e24 */ /* 0x002fe4000f8e00ff */
[----:B------:R-:W-:Y:S02]  /*0290*/  IMAD.U32 R7, RZ, RZ, UR9 ;  /* 0x00000009ff077e24 */ /* 0x000fe4000f8e00ff */
[----:B------:R-:W-:Y:S02]  /*02a0*/  IMAD.U32 R8, RZ, RZ, UR4 ;  /* 0x00000004ff087e24 */ /* 0x000fe4000f8e00ff */
[----:B------:R-:W-:Y:S01]  /*02b0*/  IMAD.U32 R9, RZ, RZ, UR5 ;  /* 0x00000005ff097e24 */ /* 0x000fe2000f8e00ff */
[----:B------:R-:W4:Y:S01]  /*02c0*/  @!P3 LDG.E R4, desc[UR26][R6.64] ;  /* 0x0000001a0604b981 */ /* 0x000f22000c1e1900 */
[----:B------:R-:W1:Y:S01]  /*02d0*/  S2UR UR29, SR_CTAID.X ;  /* 0x00000000001d79c3 */ /* 0x000e620000002500 */
[----:B------:R-:W3:Y:S02]  /*02e0*/  @!UP4 LDCU UR21, c[0x0][0x434] ;  /* 0x00008680ff15c7ac */ /* 0x000ee40008000800 */
[----:B------:R2:W5:Y:S01]  /*02f0*/  @P0 LDG.E R0, desc[UR26][R8.64] ;  /* 0x0000001a08000981 */ /* 0x000562000c1e1900 */
[----:B------:R-:W-:Y:S01]  /*0300*/  UMOV UR20, 0xffffffff ;  /* 0xffffffff00147882 */ /* 0x000fe20000000000 */
[----:B------:R-:W-:Y:S01]  /*0310*/  UISETP.NE.U32.AND UP1, UPT, UR6, URZ, UPT ;  /* 0x000000ff0600728c */ /* 0x000fe2000bf25070 */
[----:B------:R-:W-:Y:S01]  /*0320*/  UMOV UR10, 0xffffffff ;  /* 0xffffffff000a7882 */ /* 0x000fe20000000000 */
[----:B------:R-:W-:-:S02]  /*0330*/  UMOV UR8, URZ ;  /* 0x000000ff00087c82 */ /* 0x000fc40008000000 */
[----:B------:R-:W-:Y:S01]  /*0340*/  UISETP.NE.AND.EX UP1, UPT, UR7, URZ, UPT, UP1 ;  /* 0x000000ff0700728c */ /* 0x000fe2000bf25310 */
[----:B------:R-:W2:Y:S10]  /*0350*/  @!UP0 LDCU UR9, c[0x0][0x43c] ;  /* 0x00008780ff0987ac */ /* 0x000eb40008000800 */
[----:B------:R-:W2:Y:S01]  /*0360*/  @!UP1 LDCU UR6, c[0x0][0x438] ;  /* 0x00008700ff0697ac */ /* 0x000ea20008000800 */
[----:B-1----:R-:W-:Y:S01]  /*0370*/  USHF.L.U32 UR29, UR29, 0x7, URZ ;  /* 0x000000071d1d7899 */ /* 0x002fe200080006ff */
[----:B--2---:R-:W-:-:S02]  /*0380*/  @P4 R2UR UR20, R5 ;  /* 0x00000000051442ca */ /* 0x004fc400000e0000 */
[----:B---3--:R-:W-:-:S13]  /*0390*/  @P2 R2UR UR4, R2 ;  /* 0x00000000020422ca */ /* 0x008fda00000e0000 */
[----:B------:R-:W-:Y:S01]  /*03a0*/  @UP4 UIADD3 UR21, UPT, UPT, UR4, -UR20, URZ ;  /* 0x8000001404154290 */ /* 0x000fe2000fffe0ff */
[----:B------:R-:W1:Y:S01]  /*03b0*/  @!UP0 LDCU.64 UR4, c[0x0][0x488] ;  /* 0x00009100ff0487ac */ /* 0x000e620008000a00 */
[----:B----4-:R-:W-:Y:S02]  /*03c0*/  @P1 R2UR UR8, R3 ;  /* 0x00000000030812ca */ /* 0x010fe400000e0000 */
[----:B------:R-:W-:-:S06]  /*03d0*/  UISETP.GT.AND UP2, UPT, UR21, UR29, UPT ;  /* 0x0000001d1500728c */ /* 0x000fcc000bf44270 */
[----:B------:R-:W-:Y:S02]  /*03e0*/  PLOP3.LUT P1, PT, PT, PT, UP2, 0x80, 0x8 ;  /* 0x000000000008781c */ /* 0x000fe40003f2f028 */
[----:B------:R-:W-:Y:S01]  /*03f0*/  @!P3 R2UR UR10, R4 ;  /* 0x00000000040ab2ca */ /* 0x000fe200000e0000 */
[----:B-1----:R-:W-:-:S14]  /*0400*/  BRA.U !UP1, `(.L_x_287) ;  /* 0x0000000109187547 */ /* 0x002fdc000b800000 */
[----:B------:R-:W-:-:S13]  /*0410*/  PLOP3.LUT P2, PT, PT, PT, UP5, 0x80, 0x8 ;  /* 0x000000000008781c */ /* 0x000fda0003f4f058 */
[----:B------:R-:W2:Y:S04]  /*0420*/  @P2 LDG.E R2, desc[UR26][R6.64+0x4] ;  /* 0x0000041a06022981 */ /* 0x000ea8000c1e1900 */
[----:B------:R-:W3:Y:S01]  /*0430*/  @!P2 LDG.E R3, desc[UR26][R6.64] ;  /* 0x0000001a0603a981 */ /* 0x000ee2000c1e1900 */
[----:B--2---:R-:W-:-:S13]  /*0440*/  @P2 R2UR UR6, R2 ;  /* 0x00000000020622ca */ /* 0x004fda00000e0000 */
[----:B------:R-:W-:-:S07]  /*0450*/  @UP5 UIADD3 UR6, UPT, UPT, UR6, -UR10, URZ ;  /* 0x8000000a06065290 */ /* 0x000fce000fffe0ff */
[----:B---3--:R-:W-:Y:S02]  /*0460*/  @!P2 R2UR UR6, R3 ;  /* 0x000000000306a2ca */ /* 0x008fe400000e0000 */
.L_x_287:
[----:B-----5:R-:W-:Y:S01]  /*0470*/  @P0 R2UR UR30, R0 ;  /* 0x00000000001e02ca */ /* 0x020fe200000e0000 */
[----:B------:R-:W-:Y:S01]  /*0480*/  @!UP0 UISETP.NE.U32.AND UP1, UPT, UR4, URZ, UPT ;  /* 0x000000ff0400828c */ /* 0x000fe2000bf25070 */
[----:B------:R-:W-:-:S13]  /*0490*/  @!P1 EXIT ;  /* 0x000000000000994d */ /* 0x000fda0003800000 */
[----:B------:R-:W1:Y:S01]  /*04a0*/  LDCU UR28, c[0x0][0x504] ;  /* 0x0000a080ff1c77ac */ /* 0x000e620008000800 */
[----:B------:R-:W2:Y:S01]  /*04b0*/  S2UR UR24, SR_CTAID.Z ;  /* 0x00000000001879c3 */ /* 0x000ea20000002700 */
[----:B------:R-:W3:Y:S01]  /*04c0*/  S2R R224, SR_TID.X ;  /* 0x0000000000e07919 */ /* 0x000ee20000002100 */
[----:B------:R-:W-:Y:S01]  /*04d0*/  @!UP0 UISETP.NE.AND.EX UP1, UPT, UR5, URZ, UPT, UP1 ;  /* 0x000000ff0500828c */ /* 0x000fe2000bf25310 */
[----:B------:R-:W4:Y:S03]  /*04e0*/  LDCU UR23, c[0x0][0x508] ;  /* 0x0000a100ff1777ac */ /* 0x000f260008000800 */
[----:B------:R-:W-:Y:S02]  /*04f0*/  @!UP0 USEL UR9, UR9, URZ, UP1 ;  /* 0x000000ff09098287 */ /* 0x000fe40008800000 */
[----:B------:R-:W-:Y:S02]  /*0500*/  @UP0 UIADD3 UR30, UPT, UPT, UR30, -UR8, URZ ;  /* 0x800000081e1e0290 */ /* 0x000fe4000fffe0ff */
[----:B------:R-:W-:-:S04]  /*0510*/  @!UP0 UIADD3 UR30, UPT, UPT, UR9, UR6, -UR8 ;  /* 0x00000006091e8290 */ /* 0x000fc8000fffe808 */
[----:B------:R-:W-:Y:S02]  /*0520*/  UIADD3 UR7, UPT, UPT, UR30, 0x7f, URZ ;  /* 0x0000007f1e077890 */ /* 0x000fe4000fffe0ff */
[----:B-1----:R-:W-:Y:S02]  /*0530*/  UIADD3 UR28, UPT, UPT, UR21, UR28, URZ ;  /* 0x0000001c151c7290 */ /* 0x002fe4000fffe0ff */
[----:B------:R-:W-:Y:S02]  /*0540*/  UIADD3 UR5, UPT, UPT, UR7, UR29, -UR21 ;  /* 0x0000001d07057290 */ /* 0x000fe4000fffe815 */
[----:B------:R-:W-:Y:S02]  /*0550*/  UIADD3 UR11, UPT, UPT, -UR28, UR29, UR30 ;  /* 0x0000001d1c0b7290 */ /* 0x000fe4000fffe11e */
[----:B----4-:R-:W-:Y:S02]  /*0560*/  UIADD3 UR5, UPT, UPT, UR5, 0x80, UR23 ;  /* 0x0000008005057890 */ /* 0x010fe4000fffe017 */
[----:B------:R-:W-:-:S02]  /*0570*/  USHF.R.S32.HI UR6, URZ, 0x1f, UR7 ;  /* 0x0000001fff067899 */ /* 0x000fc40008011407 */
[----:B------:R-:W-:Y:S02]  /*0580*/  USHF.R.S32.HI UR9, URZ, 0x1f, UR11 ;  /* 0x0000001fff097899 */ /* 0x000fe4000801140b */
[----:B------:R-:W-:Y:S02]  /*0590*/  USHF.R.S32.HI UR4, URZ, 0x1f, UR5 ;  /* 0x0000001fff047899 */ /* 0x000fe40008011405 */
[----:B------:R-:W-:Y:S02]  /*05a0*/  ULEA.HI UR6, UR6, UR7, URZ, 0x7 ;  /* 0x0000000706067291 */ /* 0x000fe4000f8f38ff */
[----:B------:R-:W-:Y:S02]  /*05b0*/  ULEA.HI UR9, UR9, UR11, URZ, 0x7 ;  /* 0x0000000b09097291 */ /* 0x000fe4000f8f38ff */
[----:B------:R-:W-:Y:S02]  /*05c0*/  ULEA.HI UR4, UR4, UR5, URZ, 0x7 ;  /* 0x0000000504047291 */ /* 0x000fe4000f8f38ff */
[----:B------:R-:W-:-:S02]  /*05d0*/  USHF.R.S32.HI UR6, URZ, 0x7, UR6 ;  /* 0x00000007ff067899 */ /* 0x000fc40008011406 */
[----:B------:R-:W-:Y:S02]  /*05e0*/  USHF.R.S32.HI UR9, URZ, 0x7, UR9 ;  /* 0x00000007ff097899 */ /* 0x000fe40008011409 */
[----:B------:R-:W-:Y:S02]  /*05f0*/  USHF.R.S32.HI UR4, URZ, 0x7, UR4 ;  /* 0x00000007ff047899 */ /* 0x000fe40008011404 */
[----:B------:R-:W-:Y:S02]  /*0600*/  UISETP.LT.AND UP1, UPT, URZ, UR9, UPT ;  /* 0x00000009ff00728c */ /* 0x000fe4000bf21270 */
[----:B------:R-:W-:Y:S02]  /*0610*/  UISETP.LT.AND UP0, UPT, UR6, UR4, UPT ;  /* 0x000000040600728c */ /* 0x000fe4000bf01270 */
[----:B------:R-:W-:Y:S02]  /*0620*/  USEL UR19, URZ, UR9, !UP1 ;  /* 0x00000009ff137287 */ /* 0x000fe4000c800000 */
[----:B------:R-:W-:-:S04]  /*0630*/  USEL UR22, UR6, UR4, UP0 ;  /* 0x0000000406167287 */ /* 0x000fc80008000000 */
[----:B------:R-:W-:-:S09]  /*0640*/  UISETP.GT.AND UP0, UPT, UR22, UR19, UPT ;  /* 0x000000131600728c */ /* 0x000fd2000bf04270 */
[----:B--23--:R-:W-:Y:S05]  /*0650*/  BRA.U UP0, `(.L_x_288) ;  /* 0x0000000900b07547 */ /* 0x00cfea000b800000 */
[----:B------:R-:W1:Y:S01]  /*0660*/  LDCU.U8 UR4, c[0x0][0x549] ;  /* 0x0000a920ff0477ac */ /* 0x000e620008000000 */
[----:B------:R-:W-:Y:S01]  /*0670*/  UISETP.NE.AND UP0, UPT, UR20, -0x1, UPT ;  /* 0xffffffff1400788c */ /* 0x000fe2000bf05270 */
[----:B------:R-:W2:Y:S10]  /*0680*/  LDCU.U8 UR10, c[0x0][0x548] ;  /* 0x0000a900ff0a77ac */ /* 0x000eb40008000000 */
[----:B------:R-:W3:Y:S01]  /*0690*/  @!UP0 LDCU.64 UR8, c[0x0][0x400] ;  /* 0x00008000ff0887ac */ /* 0x000ee20008000a00 */
[----:B-1----:R-:W-:Y:S01]  /*06a0*/  UISETP.NE.AND UP1, UPT, UR4, URZ, UPT ;  /* 0x000000ff0400728c */ /* 0x002fe2000bf25270 */
[----:B------:R-:W1:Y:S10]  /*06b0*/  @UP0 LDCU.64 UR6, c[0x0][0x408] ;  /* 0x00008100ff0607ac */ /* 0x000e740008000a00 */
[----:B------:R-:W4:Y:S01]  /*06c0*/  @UP1 LDCU.64 UR4, c[0x0][0x430] ;  /* 0x00008600ff0417ac */ /* 0x000f220008000a00 */
[----:B---3--:R-:W-:Y:S01]  /*06d0*/  @!UP0 UIMAD.WIDE.U32 UR12, UR25, UR8, URZ ;  /* 0x00000008190c82a5 */ /* 0x008fe2000f8e00ff */
[----:B------:R-:W3:Y:S01]  /*06e0*/  @UP1 LDCU UR8, c[0x0][0x430] ;  /* 0x00008600ff0817ac */ /* 0x000ee20008000800 */
[----:B-1----:R-:W-:-:S02]  /*06f0*/  @UP0 UIMAD.WIDE.U32 UR14, UR20, UR6, URZ ;  /* 0x00000006140e02a5 */ /* 0x002fc4000f8e00ff */
[----:B------:R-:W-:Y:S02]  /*0700*/  @!UP0 UIMAD UR9, UR25, UR9, UR13 ;  /* 0x00000009190982a4 */ /* 0x000fe4000f8e020d */
[----:B------:R-:W-:Y:S01]  /*0710*/  @UP0 UIMAD UR9, UR20, UR7, UR15 ;  /* 0x00000007140902a4 */ /* 0x000fe2000f8e020f */
[----:B------:R-:W-:Y:S02]  /*0720*/  @UP1 UMOV UR11, 0x1 ;  /* 0x00000001000b1882 */ /* 0x000fe40000000000 */
[----:B------:R-:W-:Y:S01]  /*0730*/  @UP0 UMOV UR12, UR14 ;  /* 0x0000000e000c0c82 */ /* 0x000fe20008000000 */
[----:B----4-:R-:W-:Y:S01]  /*0740*/  @UP1 UIMAD UR6, UR4, UR5, URZ ;  /* 0x00000005040612a4 */ /* 0x010fe2000f8e02ff */
[----:B--2---:R-:W-:Y:S11]  /*0750*/  BRA.U UP1, `(.L_x_289) ;  /* 0x0000000101287547 */ /* 0x004ff6000b800000 */
[----:B------:R-:W-:Y:S01]  /*0760*/  UISETP.NE.AND UP0, UPT, UR10, URZ, UPT ;  /* 0x000000ff0a00728c */ /* 0x000fe2000bf05270 */
[----:B------:R-:W1:Y:S10]  /*0770*/  LDCU UR5, c[0x0][0x3e0] ;  /* 0x00007c00ff0577ac */ /* 0x000e740008000800 */
[----:B------:R-:W1:Y:S01]  /*0780*/  @UP0 LDCU UR11, c[0x0][0x454] ;  /* 0x00008a80ff0b07ac */ /* 0x000e620008000800 */
[----:B------:R-:W2:Y:S01]  /*0790*/  @!UP0 LDCU UR4, c[0x0][0x434] ;  /* 0x00008680ff0487ac */ /* 0x000ea20008000800 */
[----:B------:R-:W4:Y:S01]  /*07a0*/  @UP0 LDCU UR6, c[0x0][0x454] ;  /* 0x00008a80ff0607ac */ /* 0x000f220008000800 */
[----:B---3--:R-:W-:Y:S01]  /*07b0*/  @UP0 UMOV UR8, 0x1 ;  /* 0x0000000100080882 */ /* 0x008fe20000000000 */
[----:B----4-:R-:W4:Y:S01]  /*07c0*/  @!UP0 LDCU UR6, c[0x0][0x434] ;  /* 0x00008680ff0687ac */ /* 0x010f220008000800 */
[----:B------:R-:W-:Y:S01]  /*07d0*/  @!UP0 UMOV UR8, 0x1 ;  /* 0x0000000100088882 */ /* 0x000fe20000000000 */
[----:B-1----:R-:W-:-:S02]  /*07e0*/  @UP0 UIMAD UR11, UR11, UR5, URZ ;  /* 0x000000050b0b02a4 */ /* 0x002fc4000f8e02ff */
[----:B--2---:R-:W-:-:S12]  /*07f0*/  @!UP0 UIMAD UR11, UR4, UR5, URZ ;  /* 0x00000005040b82a4 */ /* 0x004fd8000f8e02ff */
.L_x_289:
[----:B------:R-:W1:Y:S01]  /*0800*/  LDCU.64 UR4, c[0x0][0x410] ;  /* 0x00008200ff0477ac */ /* 0x000e620008000a00 */
[----:B------:R-:W2:Y:S01]  /*0810*/  S2R R11, SR_CTAID.X ;  /* 0x00000000000b7919 */ /* 0x000ea20000002500 */
[----:B------:R-:W-:Y:S01]  /*0820*/  IMAD.SHL.U32 R0, R224, 0x8, RZ ;  /* 0x00000008e0007824 */ /* 0x000fe200078e00ff */
[----:B------:R-:W-:Y:S01]  /*0830*/  SHF.R.U32.HI R224, RZ, 0x2, R224 ;  /* 0x00000002ffe07819 */ /* 0x000fe200000116e0 */
[----:B------:R-:W5:Y:S01]  /*0840*/  LDCU UR7, c[0x0][0x440] ;  /* 0x00008800ff0777ac */ /* 0x000f620008000800 */
[----:B------:R-:W-:Y:S01]  /*0850*/  IMAD.MOV.U32 R225, RZ, RZ, RZ ;  /* 0x000000ffffe17224 */ /* 0x000fe200078e00ff */
[----:B------:R-:W-:Y:S01]  /*0860*/  BSSY.RECONVERGENT B0, `(.L_x_290) ;  /* 0x000002f000007945 */ /* 0x000fe20003800200 */
[----:B------:R-:W-:Y:S01]  /*0870*/  LOP3.LUT R0, R0, 0x18, RZ, 0xc0, !PT ;  /* 0x0000001800007812 */ /* 0x000fe200078ec0ff */
[----:B------:R-:W-:Y:S01]  /*0880*/  UISETP.NE.AND UP1, UPT, UR10, URZ, !UP1 ;  /* 0x000000ff0a00728c */ /* 0x000fe2000cf25270 */
[----:B------:R-:W-:Y:S01]  /*0890*/  VIADD R5, R224, 0x20 ;  /* 0x00000020e0057836 */ /* 0x000fe20000000000 */
[----:B------:R-:W-:Y:S01]  /*08a0*/  UIADD3 UR21, UPT, UPT, -UR29, UR21, URZ ;  /* 0x000000151d157290 */ /* 0x000fe2000fffe1ff */
[----:B------:R-:W-:Y:S01]  /*08b0*/  IADD3 R12, P0, PT, R0, UR12, RZ ;  /* 0x0000000c000c7c10 */ /* 0x000fe2000ff1e0ff */
[----:B------:R-:W-:Y:S01]  /*08c0*/  UISETP.NE.AND UP0, UPT, UR20, -0x1, UPT ;  /* 0xffffffff1400788c */ /* 0x000fe2000bf05270 */
[----:B------:R-:W-:Y:S01]  /*08d0*/  VIADD R4, R224, 0x40 ;  /* 0x00000040e0047836 */ /* 0x000fe20000000000 */
[----:B----4-:R-:W-:Y:S01]  /*08e0*/  UIMAD UR6, UR24, UR6, URZ ;  /* 0x00000006180672a4 */ /* 0x010fe2000f8e02ff */
[----:B------:R-:W-:Y:S01]  /*08f0*/  ISETP.NE.AND P1, PT, R0, RZ, PT ;  /* 0x000000ff0000720c */ /* 0x000fe20003f25270 */
[----:B------:R-:W-:Y:S01]  /*0900*/  IMAD.X R13, RZ, RZ, UR9, P0 ;  /* 0x00000009ff0d7e24 */ /* 0x000fe200080e06ff */
[----:B---3--:R-:W-:Y:S01]  /*0910*/  UIMAD UR29, UR29, UR8, URZ ;  /* 0x000000081d1d72a4 */ /* 0x008fe2000f8e02ff */
[----:B-1----:R-:W-:Y:S01]  /*0920*/  IMAD.U32 R6, RZ, RZ, UR4 ;  /* 0x00000004ff067e24 */ /* 0x002fe2000f8e00ff */
[----:B------:R-:W1:Y:S01]  /*0930*/  LDCU UR4, c[0x0][0x434] ;  /* 0x00008680ff0477ac */ /* 0x000e620008000800 */
[----:B------:R-:W-:Y:S01]  /*0940*/  IMAD.U32 R9, RZ, RZ, UR5 ;  /* 0x00000005ff097e24 */ /* 0x000fe2000f8e00ff */
[C---:B------:R-:W-:Y:S01]  /*0950*/  ISETP.GE.OR P4, PT, R224.reuse, UR21, P1 ;  /* 0x00000015e0007c0c */ /* 0x040fe20008f86670 */
[----:B------:R-:W-:Y:S01]  /*0960*/  VIADD R2, R224, 0x60 ;  /* 0x00000060e0027836 */ /* 0x000fe20000000000 */
[----:B-----5:R-:W-:Y:S01]  /*0970*/  ISETP.GE.AND P5, PT, R0, UR7, PT ;  /* 0x0000000700007c0c */ /* 0x020fe2000bfa6270 */
[----:B------:R-:W-:Y:S01]  /*0980*/  @!UP1 UIMAD UR6, UR25, UR11, UR6 ;  /* 0x0000000b190692a4 */ /* 0x000fe2000f8e0206 */
[----:B------:R-:W-:Y:S01]  /*0990*/  IMAD.WIDE.U32 R6, R6, UR24, R12 ;  /* 0x0000001806067c25 */ /* 0x000fe2000f8e000c */
[----:B------:R-:W-:Y:S01]  /*09a0*/  USHF.R.S32.HI UR10, URZ, 0x1f, UR29 ;  /* 0x0000001fff0a7899 */ /* 0x000fe2000801141d */
[----:B------:R-:W-:Y:S01]  /*09b0*/  ISETP.GE.OR P6, PT, R224, UR21, P5 ;  /* 0x00000015e0007c0c */ /* 0x000fe2000afc6670 */
[----:B------:R-:W-:Y:S01]  /*09c0*/  USHF.R.S32.HI UR5, URZ, 0x1f, UR6 ;  /* 0x0000001fff057899 */ /* 0x000fe20008011406 */
[----:B------:R-:W-:Y:S01]  /*09d0*/  ISETP.GE.OR P3, PT, R5, UR21, P1 ;  /* 0x0000001505007c0c */ /* 0x000fe20008f66670 */
[----:B------:R-:W-:Y:S01]  /*09e0*/  IMAD R9, R9, UR24, R7 ;  /* 0x0000001809097c24 */ /* 0x000fe2000f8e0207 */
[----:B------:R-:W-:-:S02]  /*09f0*/  ISETP.GE.OR P2, PT, R4, UR21, P1 ;  /* 0x0000001504007c0c */ /* 0x000fc40008f46670 */
[----:B------:R-:W-:Y:S01]  /*0a00*/  ISETP.GE.OR P1, PT, R2, UR21, P1 ;  /* 0x0000001502007c0c */ /* 0x000fe20008f26670 */
[----:B--2---:R-:W-:Y:S01]  /*0a10*/  IMAD.WIDE.U32 R10, R11, 0x80, R224 ;  /* 0x000000800b0a7825 */ /* 0x004fe200078e00e0 */
[----:B------:R-:W-:Y:S01]  /*0a20*/  ISETP.GE.OR P0, PT, R5, UR21, P5 ;  /* 0x0000001505007c0c */ /* 0x000fe2000af06670 */
[----:B-1----:R-:W-:-:S04]  /*0a30*/  UIMAD UR4, UR25, UR4, URZ ;  /* 0x00000004190472a4 */ /* 0x002fc8000f8e02ff */
[----:B------:R-:W-:-:S04]  /*0a40*/  USEL UR9, UR4, UR20, !UP0 ;  /* 0x0000001404097287 */ /* 0x000fc8000c000000 */
[----:B------:R-:W-:Y:S02]  /*0a50*/  USHF.R.S32.HI UR4, URZ, 0x1f, UR9 ;  /* 0x0000001fff047899 */ /* 0x000fe40008011409 */
[----:B------:R-:W-:Y:S02]  /*0a60*/  USEL UR9, UR9, URZ, UP1 ;  /* 0x000000ff09097287 */ /* 0x000fe40008800000 */
[----:B------:R-:W-:Y:S02]  /*0a70*/  USEL UR4, UR4, URZ, UP1 ;  /* 0x000000ff04047287 */ /* 0x000fe40008800000 */
[----:B------:R-:W-:-:S04]  /*0a80*/  UIADD3 UR9, UP1, UP0, UR29, UR9, UR6 ;  /* 0x000000091d097290 */ /* 0x000fc8000f83e006 */
[----:B------:R-:W-:Y:S01]  /*0a90*/  UIADD3.X UR10, UPT, UPT, UR10, UR4, UR5, UP1, UP0 ;  /* 0x000000040a0a7290 */ /* 0x000fe20008fe0405 */
[----:B------:R-:W-:Y:S11]  /*0aa0*/  @P6 BRA `(.L_x_291) ;  /* 0x0000000000286947 */ /* 0x000ff60003800000 */
        /* <DEDUP_REMOVED lines=10> */
.L_x_291:
[----:B------:R-:W-:Y:S05]  /*0b50*/  BSYNC.RECONVERGENT B0 ;  /* 0x0000000000007941 */ /* 0x000fea0003800200 */
.L_x_290:
[----:B------:R-:W-:Y:S01]  /*0b60*/  BSSY.RECONVERGENT B0, `(.L_x_292) ;  /* 0x0000011000007945 */ /* 0x000fe20003800200 */
[----:B------:R-:W-:Y:S02]  /*0b70*/  ISETP.GE.OR P6, PT, R4, UR21, P5 ;  /* 0x0000001504007c0c */ /* 0x000fe4000afc6670 */
        /* <DEDUP_REMOVED lines=15> */
.L_x_293:
[----:B------:R-:W-:Y:S05]  /*0c70*/  BSYNC.RECONVERGENT B0 ;  /* 0x0000000000007941 */ /* 0x000fea0003800200 */
.L_x_292:
        /* <DEDUP_REMOVED lines=15> */
.L_x_295:
[----:B------:R-:W-:Y:S05]  /*0d70*/  BSYNC.RECONVERGENT B0 ;  /* 0x0000000000007941 */ /* 0x000fea0003800200 */
.L_x_294:
        /* <DEDUP_REMOVED lines=14> */
.L_x_297:
[----:B------:R-:W-:Y:S05]  /*0e60*/  BSYNC.RECONVERGENT B0 ;  /* 0x0000000000007941 */ /* 0x000fea0003800200 */
.L_x_296:
[----:B------:R-:W-:Y:S04]  /*0e70*/  BSSY.RECONVERGENT B0, `(.L_x_298) ;  /* 0x000000a000007945 */ /* 0x000fe80003800200 */
[----:B------:R-:W-:Y:S05]  /*0e80*/  @P4 BRA `(.L_x_299) ;  /* 0x0000000000204947 */ /* 0x000fea0003800000 */
[----:B------:R-:W5:Y:S01]  /*0e90*/  LDCU.64 UR4, c[0x0][0x420] ;  /* 0x00008400ff0477ac */ /* 0x000f620008000a00 */
[----:B------:R-:W-:-:S05]  /*0ea0*/  IMAD R0, R224, UR8, RZ ;  /* 0x00000008e0007c24 */ /* 0x000fca000f8e02ff */
[----:B------:R-:W-:-:S04]  /*0eb0*/  IADD3 R3, P0, PT, R0, UR9, RZ ;  /* 0x0000000900037c10 */ /* 0x000fc8000ff1e0ff */
[----:B------:R-:W-:Y:S02]  /*0ec0*/  LEA.HI.X.SX32 R0, R0, UR10, 0x1, P0 ;  /* 0x0000000a00007c11 */ /* 0x000fe400080f0eff */
[----:B-----5:R-:W-:-:S04]  /*0ed0*/  LEA R6, P0, R3, UR4, 0x2 ;  /* 0x0000000403067c11 */ /* 0x020fc8000f8010ff */
[----:B------:R-:W-:Y:S01]  /*0ee0*/  LEA.HI.X R7, R3, UR5, R0, 0x2, P0 ;  /* 0x0000000503077c11 */ /* 0x000fe200080f1400 */
[----:B------:R-:W-:-:S05]  /*0ef0*/  IMAD.MOV.U32 R3, RZ, RZ, 0x7f800000 ;  /* 0x7f800000ff037424 */ /* 0x000fca00078e00ff */
[----:B------:R1:W-:Y:S03]  /*0f00*/  STG.E desc[UR26][R6.64], R3 ;  /* 0x0000000306007986 */ /* 0x0003e6000c10191a */
.L_x_299:
[----:B------:R-:W-:Y:S05]  /*0f10*/  BSYNC.RECONVERGENT B0 ;  /* 0x0000000000007941 */ /* 0x000fea0003800200 */
.L_x_298:
[----:B------:R-:W-:Y:S04]  /*0f20*/  BSSY.RECONVERGENT B0, `(.L_x_300) ;  /* 0x000000a000007945 */ /* 0x000fe80003800200 */
[----:B------:R-:W-:Y:S05]  /*0f30*/  @P3 BRA `(.L_x_301) ;  /* 0x0000000000203947 */ /* 0x000fea0003800000 */
[----:B------:R-:W5:Y:S01]  /*0f40*/  LDCU.64 UR4, c[0x0][0x420] ;  /* 0x00008400ff0477ac */ /* 0x000f620008000a00 */
[----:B------:R-:W-:-:S05]  /*0f50*/  IMAD R0, R5, UR8, RZ ;  /* 0x0000000805007c24 */ /* 0x000fca000f8e02ff */
[----:B-1----:R-:W-:-:S04]  /*0f60*/  IADD3 R3, P0, PT, R0, UR9, RZ ;  /* 0x0000000900037c10 */ /* 0x002fc8000ff1e0ff */
[----:B------:R-:W-:Y:S02]  /*0f70*/  LEA.HI.X.SX32 R0, R0, UR10, 0x1, P0 ;  /* 0x0000000a00007c11 */ /* 0x000fe400080f0eff */
[----:B-----5:R-:W-:-:S04]  /*0f80*/  LEA R6, P0, R3, UR4, 0x2 ;  /* 0x0000000403067c11 */ /* 0x020fc8000f8010ff */
[----:B------:R-:W-:Y:S01]  /*0f90*/  LEA.HI.X R7, R3, UR5, R0, 0x2, P0 ;  /* 0x0000000503077c11 */ /* 0x000fe200080f1400 */
[----:B------:R-:W-:-:S05]  /*0fa0*/  IMAD.MOV.U32 R3, RZ, RZ, 0x7f800000 ;  /* 0x7f800000ff037424 */ /* 0x000fca00078e00ff */
[----:B------:R1:W-:Y:S03]  /*0fb0*/  STG.E desc[UR26][R6.64], R3 ;  /* 0x0000000306007986 */ /* 0x0003e6000c10191a */
.L_x_301:
[----:B------:R-:W-:Y:S05]  /*0fc0*/  BSYNC.RECONVERGENT B0 ;  /* 0x0000000000007941 */ /* 0x000fea0003800200 */
.L_x_300:
        /* <DEDUP_REMOVED lines=10> */
.L_x_303:
[----:B------:R-:W-:Y:S05]  /*1070*/  BSYNC.RECONVERGENT B0 ;  /* 0x0000000000007941 */ /* 0x000fea0003800200 */
.L_x_302:
[----:B------:R-:W-:Y:S05]  /*1080*/  @P1 EXIT ;  /* 0x000000000000194d */ /* 0x000fea0003800000 */
[----:B------:R-:W5:Y:S01]  /*1090*/  LDCU.64 UR4, c[0x0][0x420] ;  /* 0x00008400ff0477ac */ /* 0x000f620008000a00 */
[----:B------:R-:W-:Y:S02]  /*10a0*/  IMAD R0, R2, UR8, RZ ;  /* 0x0000000802007c24 */ /* 0x000fe4000f8e02ff */
[----:B-1----:R-:W-:-:S03]  /*10b0*/  IMAD.MOV.U32 R5, RZ, RZ, 0x7f800000 ;  /* 0x7f800000ff057424 */ /* 0x002fc600078e00ff */
[----:B------:R-:W-:-:S04]  /*10c0*/  IADD3 R3, P0, PT, R0, UR9, RZ ;  /* 0x0000000900037c10 */ /* 0x000fc8000ff1e0ff */
[----:B------:R-:W-:Y:S02]  /*10d0*/  LEA.HI.X.SX32 R0, R0, UR10, 0x1, P0 ;  /* 0x0000000a00007c11 */ /* 0x000fe400080f0eff */
[----:B-----5:R-:W-:-:S04]  /*10e0*/  LEA R2, P0, R3, UR4, 0x2 ;  /* 0x0000000403027c11 */ /* 0x020fc8000f8010ff */
[----:B------:R-:W-:-:S05]  /*10f0*/  LEA.HI.X R3, R3, UR5, R0, 0x2, P0 ;  /* 0x0000000503037c11 */ /* 0x000fca00080f1400 */
[----:B------:R-:W-:Y:S01]  /*1100*/  STG.E desc[UR26][R2.64], R5 ;  /* 0x0000000502007986 */ /* 0x000fe2000c10191a */
[----:B------:R-:W-:Y:S05]  /*1110*/  EXIT ;  /* 0x000000000000794d */ /* 0x000fea0003800000 */
.L_x_288:
[----:B------:R-:W-:Y:S02]  /*1120*/  UISETP.NE.AND UP0, UPT, UR20, -0x1, UPT ;  /* 0xffffffff1400788c */ /* 0x000fe4000bf05270 */
[----:B------:R-:W-:-:S09]  /*1130*/  UISETP.NE.AND UP1, UPT, UR10, -0x1, UPT ;  /* 0xffffffff0a00788c */ /* 0x000fd2000bf25270 */
[----:B------:R-:W1:Y:S01]  /*1140*/  @!UP0 LDCU.64 UR6, c[0x0][0x398] ;  /* 0x00007300ff0687ac */ /* 0x000e620008000a00 */
[----:B------:R-:W2:Y:S01]  /*1150*/  @UP0 LDCU.64 UR4, c[0x0][0x3b0] ;  /* 0x00007600ff0407ac */ /* 0x000ea20008000a00 */
[----:B-1----:R-:W-:Y:S02]  /*1160*/  @!UP0 UIMAD.WIDE.U32 UR32, UR25, UR6, URZ ;  /* 0x00000006192082a5 */ /* 0x002fe4000f8e00ff */
[----:B--2---:R-:W-:Y:S02]  /*1170*/  @UP0 UIMAD.WIDE.U32 UR12, UR20, UR4, URZ ;  /* 0x00000004140c02a5 */ /* 0x004fe4000f8e00ff */
[----:B------:R-:W-:Y:S02]  /*1180*/  @!UP0 UIMAD UR31, UR25, UR7, UR33 ;  /* 0x00000007191f82a4 */ /* 0x000fe4000f8e0221 */
[----:B------:R-:W-:-:S03]  /*1190*/  @UP0 UIMAD UR31, UR20, UR5, UR13 ;  /* 0x00000005141f02a4 */ /* 0x000fc6000f8e020d */
[----:B------:R-:W-:Y:S01]  /*11a0*/  @UP0 UMOV UR32, UR12 ;  /* 0x0000000c00200c82 */ /* 0x000fe20008000000 */
[----:B------:R-:W-:Y:S08]  /*11b0*/  BRA.U UP1, `(.L_x_304) ;  /* 0x00000001012c7547 */ /* 0x000ff0000b800000 */
[----:B------:R-:W1:Y:S01]  /*11c0*/  LDCU.64 UR14, c[0x0][0x3b8] ;  /* 0x00007700ff0e77ac */ /* 0x000e620008000a00 */
[----:B------:R-:W2:Y:S01]  /*11d0*/  LDCU.64 UR4, c[0x0][0x3a0] ;  /* 0x00007400ff0477ac */ /* 0x000ea20008000a00 */
[----:B------:R-:W-:-:S04]  /*11e0*/  USHF.R.S32.HI UR6, URZ, 0x1f, UR8 ;  /* 0x0000001fff067899 */ /* 0x000fc80008011408 */
[----:B-1----:R-:W-:Y:S02]  /*11f0*/  UIMAD UR6, UR6, UR14, URZ ;  /* 0x0000000e060672a4 */ /* 0x002fe4000f8e02ff */
[----:B------:R-:W-:Y:S02]  /*1200*/  UIMAD.WIDE.U32 UR12, UR8, UR14, URZ ;  /* 0x0000000e080c72a5 */ /* 0x000fe4000f8e00ff */
[----:B------:R-:W-:-:S04]  /*1210*/  UIMAD UR6, UR8, UR15, UR6 ;  /* 0x0000000f080672a4 */ /* 0x000fc8000f8e0206 */
[----:B------:R-:W-:-:S03]  /*1220*/  UIADD3 UR7, UPT, UPT, UR13, UR6, URZ ;  /* 0x000000060d077290 */ /* 0x000fc6000fffe0ff */
[----:B------:R-:W-:Y:S02]  /*1230*/  UMOV UR6, UR12 ;  /* 0x0000000c00067c82 */ /* 0x000fe40008000000 */
[----:B--2---:R-:W-:-:S04]  /*1240*/  UIMAD.WIDE.U32 UR6, UR25, UR4, UR6 ;  /* 0x00000004190672a5 */ /* 0x004fc8000f8e0006 */
[----:B------:R-:W-:Y:S01]  /*1250*/  UIMAD UR9, UR25, UR5, UR7 ;  /* 0x00000005190972a4 */ /* 0x000fe2000f8e0207 */
[----:B------:R-:W-:Y:S05]  /*1260*/  BRA `(.L_x_305) ;  /* 0x0000000000147947 */ /* 0x000fea0003800000 */
.L_x_304:
[----:B------:R-:W1:Y:S01]  /*1270*/  LDCU.64 UR14, c[0x0][0x3b8] ;  /* 0x00007700ff0e77ac */ /* 0x000e620008000a00 */
[----:B------:R-:W-:-:S04]  /*1280*/  UIADD3 UR9, UPT, UPT, UR8, UR10, URZ ;  /* 0x0000000a08097290 */ /* 0x000fc8000fffe0ff */
[----:B-1----:R-:W-:Y:S02]  /*1290*/  UIMAD.WIDE.U32 UR6, UR9, UR14, URZ ;  /* 0x0000000e090672a5 */ /* 0x002fe4000f8e00ff */
[----:B------:R-:W-:-:S04]  /*12a0*/  UIMAD UR9, UR9, UR15, URZ ;  /* 0x0000000f090972a4 */ /* 0x000fc8000f8e02ff */
[----:B------:R-:W-:Y:S02]  /*12b0*/  UIADD3 UR9, UPT, UPT, UR7, UR9, URZ ;  /* 0x0000000907097290 */ /* 0x000fe4000fffe0ff */
.L_x_305:
[----:B------:R-:W1:Y:S01]  /*12c0*/  LDC R0, c[0x0][0x3e8] ;  /* 0x0000fa00ff007b82 */ /* 0x000e620000000800 */
[----:B------:R-:W2:Y:S01]  /*12d0*/  S2R R2, SR_CTAID.Z ;  /* 0x0000000000027919 */ /* 0x000ea20000002700 */
[----:B-1----:R-:W-:-:S04]  /*12e0*/  IABS R4, R0 ;  /* 0x0000000000047213 */ /* 0x002fc80000000000 */
[----:B------:R-:W1:Y:S01]  /*12f0*/  I2F.RP R5, R4 ;  /* 0x0000000400057306 */ /* 0x000e620000209400 */
[----:B--2---:R-:W-:-:S07]  /*1300*/  IABS R2, R2 ;  /* 0x0000000200027213 */ /* 0x004fce0000000000 */
[----:B-1----:R-:W1:Y:S02]  /*1310*/  MUFU.RCP R6, R5 ;  /* 0x0000000500067308 */ /* 0x002e640000001000 */
[----:B-1----:R-:W-:-:S06]  /*1320*/  VIADD R6, R6, 0xffffffe ;  /* 0x0ffffffe06067836 */ /* 0x002fcc0000000000 */
[----:B------:R-:W1:Y:S02]  /*1330*/  F2I.FTZ.U32.TRUNC.NTZ R7, R6 ;  /* 0x0000000600077305 */ /* 0x000e64000021f000 */
[----:B-1----:R-:W-:Y:S01]  /*1340*/  IMAD.MOV R3, RZ, RZ, -R7 ;  /* 0x000000ffff037224 */ /* 0x002fe200078e0a07 */
[----:B------:R-:W-:-:S03]  /*1350*/  MOV R6, RZ ;  /* 0x000000ff00067202 */ /* 0x000fc60000000f00 */
[----:B------:R-:W-:-:S04]  /*1360*/  IMAD R3, R3, R4, RZ ;  /* 0x0000000403037224 */ /* 0x000fc800078e02ff */
[----:B------:R-:W-:-:S06]  /*1370*/  IMAD.HI.U32 R3, R7, R3, R6 ;  /* 0x0000000307037227 */ /* 0x000fcc00078e0006 */
[----:B------:R-:W-:-:S04]  /*1380*/  IMAD.HI.U32 R5, R3, R2, RZ ;  /* 0x0000000203057227 */ /* 0x000fc800078e00ff */
[----:B------:R-:W-:-:S04]  /*1390*/  IMAD.MOV R3, RZ, RZ, -R5 ;  /* 0x000000ffff037224 */ /* 0x000fc800078e0a05 */
[----:B------:R-:W-:Y:S01]  /*13a0*/  IMAD R3, R4, R3, R2 ;  /* 0x0000000304037224 */ /* 0x000fe200078e0202 */
[----:B------:R-:W-:-:S04]  /*13b0*/  LOP3.LUT R2, R0, UR24, RZ, 0x3c, !PT ;  /* 0x0000001800027c12 */ /* 0x000fc8000f8e3cff */
[----:B------:R-:W-:Y:S02]  /*13c0*/  ISETP.GT.U32.AND P1, PT, R4, R3, PT ;  /* 0x000000030400720c */ /* 0x000fe40003f24070 */
[----:B------:R-:W-:-:S11]  /*13d0*/  ISETP.GE.AND P0, PT, R2, RZ, PT ;  /* 0x000000ff0200720c */ /* 0x000fd60003f06270 */
[-C--:B------:R-:W-:Y:S01]  /*13e0*/  @!P1 IADD3 R3, PT, PT, R3, -R4.reuse, RZ ;  /* 0x8000000403039210 */ /* 0x080fe20007ffe0ff */
[----:B------:R-:W-:Y:S01]  /*13f0*/  @!P1 VIADD R5, R5, 0x1 ;  /* 0x0000000105059836 */ /* 0x000fe20000000000 */
[----:B------:R-:W-:Y:S02]  /*1400*/  ISETP.NE.AND P1, PT, R0, RZ, PT ;  /* 0x000000ff0000720c */ /* 0x000fe40003f25270 */
[----:B------:R-:W-:-:S13]  /*1410*/  ISETP.GE.U32.AND P2, PT, R3, R4, PT ;  /* 0x000000040300720c */ /* 0x000fda0003f46070 */
[----:B------:R-:W-:-:S05]  /*1420*/  @P2 IADD3 R5, PT, PT, R5, 0x1, RZ ;  /* 0x0000000105052810 */ /* 0x000fca0007ffe0ff */
[----:B------:R-:W-:-:S05]  /*1430*/  IMAD.MOV.U32 R4, RZ, RZ, R5 ;  /* 0x000000ffff047224 */ /* 0x000fca00078e0005 */
[----:B------:R-:W-:Y:S02]  /*1440*/  @!P0 IADD3 R4, PT, PT, -R4, RZ, RZ ;  /* 0x000000ff04048210 */ /* 0x000fe40007ffe1ff */
[----:B------:R-:W-:Y:S01]  /*1450*/  @!P1 LOP3.LUT R4, RZ, R0, RZ, 0x33, !PT ;  /* 0x00000000ff049212 */ /* 0x000fe200078e33ff */
[----:B------:R-:W-:Y:S05]  /*1460*/  BRA.U UP1, `(.L_x_306) ;  /* 0x00000001012c7547 */ /* 0x000fea000b800000 */
[----:B------:R-:W1:Y:S01]  /*1470*/  LDCU.64 UR12, c[0x0][0x3c0] ;  /* 0x00007800ff0c77ac */ /* 0x000e620008000a00 */
[----:B------:R-:W2:Y:S01]  /*1480*/  LDCU.64 UR4, c[0x0][0x3a8] ;  /* 0x00007500ff0477ac */ /* 0x000ea20008000a00 */
[----:B------:R-:W-:-:S04]  /*1490*/  USHF.R.S32.HI UR7, URZ, 0x1f, UR8 ;  /* 0x0000001fff077899 */ /* 0x000fc80008011408 */
[----:B-1----:R-:W-:Y:S02]  /*14a0*/  UIMAD UR7, UR7, UR12, URZ ;  /* 0x0000000c070772a4 */ /* 0x002fe4000f8e02ff */
[----:B------:R-:W-:Y:S02]  /*14b0*/  UIMAD.WIDE.U32 UR10, UR8, UR12, URZ ;  /* 0x0000000c080a72a5 */ /* 0x000fe4000f8e00ff */
[----:B------:R-:W-:-:S04]  /*14c0*/  UIMAD UR7, UR8, UR13, UR7 ;  /* 0x0000000d080772a4 */ /* 0x000fc8000f8e0207 */
[----:B------:R-:W-:-:S04]  /*14d0*/  UIADD3 UR11, UPT, UPT, UR11, UR7, URZ ;  /* 0x000000070b0b7290 */ /* 0x000fc8000fffe0ff */
[----:B--2---:R-:W-:-:S04]  /*14e0*/  UIMAD.WIDE.U32 UR10, UR25, UR4, UR10 ;  /* 0x00000004190a72a5 */ /* 0x004fc8000f8e000a */
[----:B------:R-:W-:-:S03]  /*14f0*/  UIMAD UR8, UR25, UR5, UR11 ;  /* 0x00000005190872a4 */ /* 0x000fc6000f8e020b */
[----:B------:R-:W-:Y:S01]  /*1500*/  UMOV UR4, UR10 ;  /* 0x0000000a00047c82 */ /* 0x000fe20008000000 */
[----:B------:R-:W-:Y:S08]  /*1510*/  BRA `(.L_x_307) ;  /* 0x0000000000147947 */ /* 0x000ff00003800000 */
.L_x_306:
[----:B------:R-:W1:Y:S01]  /*1520*/  LDCU.64 UR12, c[0x0][0x3c0] ;  /* 0x00007800ff0c77ac */ /* 0x000e620008000a00 */
[----:B------:R-:W-:-:S04]  /*1530*/  UIADD3 UR8, UPT, UPT, UR8, UR10, URZ ;  /* 0x0000000a08087290 */ /* 0x000fc8000fffe0ff */
[----:B-1----:R-:W-:Y:S02]  /*1540*/  UIMAD.WIDE.U32 UR4, UR8, UR12, URZ ;  /* 0x0000000c080472a5 */ /* 0x002fe4000f8e00ff */
[----:B------:R-:W-:-:S04]  /*1550*/  UIMAD UR8, UR8, UR13, URZ ;  /* 0x0000000d080872a4 */ /* 0x000fc8000f8e02ff */
[----:B------:R-:W-:-:S12]  /*1560*/  UIADD3 UR8, UPT, UPT, UR5, UR8, URZ ;  /* 0x0000000805087290 */ /* 0x000fd8000fffe0ff */
.L_x_307:
[----:B------:R-:W-:Y:S01]  /*1570*/  IMAD.SHL.U32 R225, R224, 0x8, RZ ;  /* 0x00000008e0e17824 */ /* 0x000fe200078e00ff */
[----:B------:R-:W1:Y:S01]  /*1580*/  S2R R3, SR_CTAID.X ;  /* 0x0000000000037919 */ /* 0x000e620000002500 */
[----:B------:R-:W2:Y:S01]  /*1590*/  S2UR UR33, SR_CgaCtaId ;  /* 0x00000000002179c3 */ /* 0x000ea20000008800 */
[----:B------:R-:W3:Y:S01]  /*15a0*/  LDCU.64 UR16, c[0x0][0x3c8] ;  /* 0x00007900ff1077ac */ /* 0x000ee20008000a00 */
[----:B------:R-:W-:Y:S01]  /*15b0*/  SHF.R.U32.HI R0, RZ, 0x2, R224 ;  /* 0x00000002ff007819 */ /* 0x000fe200000116e0 */
[----:B------:R-:W-:Y:S01]  /*15c0*/  BSSY.RECONVERGENT B0, `(.L_x_308) ;  /* 0x000003d000007945 */ /* 0x000fe20003800200 */
[----:B------:R-:W-:Y:S01]  /*15d0*/  LOP3.LUT R217, R225, 0x18, RZ, 0xc0, !PT ;  /* 0x00000018e1d97812 */ /* 0x000fe200078ec0ff */
[----:B------:R-:W4:Y:S01]  /*15e0*/  LDCU.64 UR10, c[0x0][0x388] ;  /* 0x00007100ff0a77ac */ /* 0x000f220008000a00 */
[----:B------:R-:W-:Y:S02]  /*15f0*/  SHF.R.S32.HI R9, RZ, 0x1f, R4 ;  /* 0x0000001fff097819 */ /* 0x000fe40000011404 */
[C---:B------:R-:W-:Y:S01]  /*1600*/  IADD3 R6, P1, PT, R217.reuse, UR6, RZ ;  /* 0x00000006d9067c10 */ /* 0x040fe2000ff3e0ff */
[----:B------:R-:W-:Y:S01]  /*1610*/  UIADD3 UR18, UPT, UPT, -UR29, UR21, URZ ;  /* 0x000000151d127290 */ /* 0x000fe2000fffe1ff */
[----:B------:R-:W-:Y:S01]  /*1620*/  IADD3 R16, P0, PT, R217, UR4, RZ ;  /* 0x00000004d9107c10 */ /* 0x000fe2000ff1e0ff */
[----:B------:R-:W5:Y:S01]  /*1630*/  LDCU.128 UR4, c[0x0][0x3d0] ;  /* 0x00007a00ff0477ac */ /* 0x000f620008000c00 */
[----:B------:R-:W-:Y:S01]  /*1640*/  LOP3.LUT R5, R225, 0xd8, RZ, 0xc0, !PT ;  /* 0x000000d8e1057812 */ /* 0x000fe200078ec0ff */
[----:B------:R-:W-:Y:S01]  /*1650*/  IMAD.X R7, RZ, RZ, UR9, P1 ;  /* 0x00000009ff077e24 */ /* 0x000fe200088e06ff */
[----:B------:R-:W-:Y:S01]  /*1660*/  IADD3.X R17, PT, PT, RZ, UR8, RZ, P0, !PT ;  /* 0x00000008ff117c10 */ /* 0x000fe200087fe4ff */
[----:B------:R-:W1:Y:S01]  /*1670*/  LDCU.64 UR8, c[0x0][0x390] ;  /* 0x00007200ff0877ac */ /* 0x000e620008000a00 */
[----:B------:R-:W-:Y:S01]  /*1680*/  IADD3 R14, P0, PT, R217, UR32, RZ ;  /* 0x00000020d90e7c10 */ /* 0x000fe2000ff1e0ff */
[C---:B------:R-:W-:Y:S01]  /*1690*/  IMAD.WIDE.U32 R6, R0.reuse, UR14, R6 ;  /* 0x0000000e00067c25 */ /* 0x040fe2000f8e0006 */
[----:B------:R-:W-:-:S02]  /*16a0*/  ISETP.GE.AND P3, PT, R0, UR18, PT ;  /* 0x0000001200007c0c */ /* 0x000fc4000bf66270 */
[----:B------:R-:W-:Y:S01]  /*16b0*/  LOP3.LUT R2, R5, 0x18, R224, 0x78, !PT ;  /* 0x0000001805027812 */ /* 0x000fe200078e78e0 */
[----:B------:R-:W-:-:S03]  /*16c0*/  IMAD.WIDE.U32 R16, R0, UR12, R16 ;  /* 0x0000000c00107c25 */ /* 0x000fc6000f8e0010 */
[----:B------:R-:W-:Y:S01]  /*16d0*/  LOP3.LUT R225, R2, 0x1f20, R225, 0xf8, !PT ;  /* 0x00001f2002e17812 */ /* 0x000fe200078ef8e1 */
[C---:B------:R-:W-:Y:S02]  /*16e0*/  IMAD R7, R0.reuse, UR15, R7 ;  /* 0x0000000f00077c24 */ /* 0x040fe4000f8e0207 */
[----:B------:R-:W-:Y:S02]  /*16f0*/  IMAD R17, R0, UR13, R17 ;  /* 0x0000000d00117c24 */ /* 0x000fe4000f8e0211 */
[C---:B-----5:R-:W-:Y:S02]  /*1700*/  IMAD R13, R9.reuse, UR4, RZ ;  /* 0x00000004090d7c24 */ /* 0x060fe4000f8e02ff */
[----:B------:R-:W-:Y:S02]  /*1710*/  IMAD R9, R9, UR6, RZ ;  /* 0x0000000609097c24 */ /* 0x000fe4000f8e02ff */
[C---:B------:R-:W-:Y:S02]  /*1720*/  IMAD R13, R4.reuse, UR5, R13 ;  /* 0x00000005040d7c24 */ /* 0x040fe4000f8e020d */
[----:B------:R-:W-:-:S02]  /*1730*/  IMAD R9, R4, UR7, R9 ;  /* 0x0000000704097c24 */ /* 0x000fc4000f8e0209 */
[C---:B------:R-:W-:Y:S01]  /*1740*/  IMAD.WIDE.U32 R6, R4.reuse, UR4, R6 ;  /* 0x0000000404067c25 */ /* 0x040fe2000f8e0006 */
[----:B------:R-:W-:Y:S02]  /*1750*/  UMOV UR4, 0x400 ;  /* 0x0000040000047882 */ /* 0x000fe40000000000 */
[----:B--2---:R-:W-:Y:S01]  /*1760*/  ULEA UR4, UR33, UR4, 0x18 ;  /* 0x0000000421047291 */ /* 0x004fe2000f8ec0ff */
[----:B------:R-:W-:Y:S01]  /*1770*/  IMAD.WIDE.U32 R4, R4, UR6, R16 ;  /* 0x0000000604047c25 */ /* 0x000fe2000f8e0010 */
[----:B------:R-:W-:Y:S02]  /*1780*/  IADD3 R222, PT, PT, R7, R13, RZ ;  /* 0x0000000d07de7210 */ /* 0x000fe40007ffe0ff */
[----:B----4-:R-:W-:Y:S01]  /*1790*/  LEA R223, P2, R6, UR10, 0x1 ;  /* 0x0000000a06df7c11 */ /* 0x010fe2000f8408ff */
[----:B---3--:R-:W-:Y:S01]  /*17a0*/  IMAD.U32 R10, RZ, RZ, UR16 ;  /* 0x00000010ff0a7e24 */ /* 0x008fe2000f8e00ff */
[----:B-1----:R-:W-:Y:S01]  /*17b0*/  LEA R221, P1, R4, UR8, 0x1 ;  /* 0x0000000804dd7c11 */ /* 0x002fe2000f8208ff */
[----:B------:R-:W-:Y:S01]  /*17c0*/  IMAD.X R15, RZ, RZ, UR31, P0 ;  /* 0x0000001fff0f7e24 */ /* 0x000fe200080e06ff */
[----:B------:R-:W-:Y:S01]  /*17d0*/  LEA R7, P0, R3, R0, 0x7 ;  /* 0x0000000003077211 */ /* 0x000fe200078038ff */
[----:B------:R-:W-:Y:S01]  /*17e0*/  IMAD.IADD R220, R5, 0x1, R9 ;  /* 0x0000000105dc7824 */ /* 0x000fe200078e0209 */
[----:B------:R-:W-:Y:S01]  /*17f0*/  LEA.HI.X R222, R6, UR11, R222, 0x1, P2 ;  /* 0x0000000b06de7c11 */ /* 0x000fe200090f0cde */
[----:B------:R-:W-:Y:S01]  /*1800*/  IMAD.WIDE.U32 R10, R10, UR24, R14 ;  /* 0x000000180a0a7c25 */ /* 0x000fe2000f8e000e */
[----:B------:R-:W-:-:S02]  /*1810*/  MOV R15, UR17 ;  /* 0x00000011000f7c02 */ /* 0x000fc40008000f00 */
[----:B------:R-:W-:Y:S02]  /*1820*/  LEA.HI.X R220, R4, UR9, R220, 0x1, P1 ;  /* 0x0000000904dc7c11 */ /* 0x000fe400088f0cdc */
[----:B------:R-:W-:Y:S01]  /*1830*/  LEA.HI.X R6, R3, RZ, RZ, 0x7, P0 ;  /* 0x000000ff03067211 */ /* 0x000fe200000f3cff */
        /* <DEDUP_REMOVED lines=20> */
.L_x_310:
[----:B------:R1:W-:Y:S02]  /*1980*/  STS.128 [R225], RZ ;  /* 0x000000ffe1007388 */ /* 0x0003e40000000c00 */
.L_x_309:
[----:B------:R-:W-:Y:S05]  /*1990*/  BSYNC.RECONVERGENT B0 ;  /* 0x0000000000007941 */ /* 0x000fea0003800200 */
.L_x_308:
[C---:B------:R-:W-:Y:S01]  /*19a0*/  VIADD R4, R0.reuse, 0x20 ;  /* 0x0000002000047836 */ /* 0x040fe20000000000 */
[----:B------:R-:W-:Y:S01]  /*19b0*/  UIADD3 UR11, UPT, UPT, UR22, -0x1, URZ ;  /* 0xffffffff160b7890 */ /* 0x000fe2000fffe0ff */
[C---:B------:R-:W-:Y:S01]  /*19c0*/  VIADD R3, R0.reuse, 0x40 ;  /* 0x0000004000037836 */ /* 0x040fe20000000000 */
[----:B------:R-:W-:Y:S01]  /*19d0*/  USHF.L.U32 UR17, UR14, 0x7, URZ ;  /* 0x000000070e117899 */ /* 0x000fe200080006ff */
[----:B------:R-:W-:Y:S01]  /*19e0*/  VIADD R2, R0, 0x60 ;  /* 0x0000006000027836 */ /* 0x000fe20000000000 */
[----:B------:R-:W-:Y:S01]  /*19f0*/  ISETP.GE.AND P0, PT, R4, UR18, PT ;  /* 0x0000001204007c0c */ /* 0x000fe2000bf06270 */
[----:B------:R-:W-:Y:S01]  /*1a00*/  USHF.L.U32 UR10, UR11, 0x7, URZ ;  /* 0x000000070b0a7899 */ /* 0x000fe200080006ff */
[----:B------:R-:W-:Y:S01]  /*1a10*/  BSSY.RECONVERGENT B0, `(.L_x_311) ;  /* 0x000001b000007945 */ /* 0x000fe20003800200 */
[----:B------:R-:W-:Y:S01]  /*1a20*/  USHF.L.U64.HI UR16, UR14, 0x7, UR15 ;  /* 0x000000070e107899 */ /* 0x000fe2000801020f */
[----:B------:R-:W-:Y:S01]  /*1a30*/  ISETP.GE.AND P2, PT, R3, UR18, PT ;  /* 0x0000001203007c0c */ /* 0x000fe2000bf46270 */
[----:B------:R-:W-:Y:S01]  /*1a40*/  UIMAD.WIDE.U32 UR32, UR17, UR11, URZ ;  /* 0x0000000b112072a5 */ /* 0x000fe2000f8e00ff */
[----:B------:R-:W-:Y:S01]  /*1a50*/  ISETP.GE.AND P1, PT, R2, UR18, PT ;  /* 0x0000001202007c0c */ /* 0x000fe2000bf26270 */
[----:B------:R-:W-:-:S06]  /*1a60*/  UIADD3 UR5, UPT, UPT, -UR10, UR30, URZ ;  /* 0x0000001e0a057290 */ /* 0x000fcc000fffe1ff */
[----:B------:R-:W-:Y:S06]  /*1a70*/  @P0 BRA `(.L_x_312) ;  /* 0x0000000000500947 */ /* 0x000fec0003800000 */
[----:B------:R-:W3:Y:S02]  /*1a80*/  LDCU UR6, c[0x0][0x440] ;  /* 0x00008800ff0677ac */ /* 0x000ee40008000800 */
[----:B---3--:R-:W-:-:S13]  /*1a90*/  ISETP.GE.AND P0, PT, R217, UR6, PT ;  /* 0x00000006d9007c0c */ /* 0x008fda000bf06270 */
[----:B------:R3:W-:Y:S01]  /*1aa0*/  @P0 STS.128 [R225+0x800], RZ ;  /* 0x000800ffe1000388 */ /* 0x0007e20000000c00 */
[----:B------:R-:W-:Y:S05]  /*1ab0*/  @P0 BRA `(.L_x_312) ;  /* 0x0000000000400947 */ /* 0x000fea0003800000 */
[----:B------:R-:W4:Y:S01]  /*1ac0*/  LDCU.64 UR8, c[0x0][0x3b0] ;  /* 0x00007600ff0877ac */ /* 0x000f220008000a00 */
[----:B--2---:R-:W-:Y:S01]  /*1ad0*/  IADD3 R8, P0, PT, R7, 0x20, RZ ;  /* 0x0000002007087810 */ /* 0x004fe20007f1e0ff */
[----:B------:R-:W-:Y:S01]  /*1ae0*/  IMAD.MOV.U32 R12, RZ, RZ, R10 ;  /* 0x000000ffff0c7224 */ /* 0x000fe200078e000a */
[----:B------:R-:W-:Y:S01]  /*1af0*/  MOV R13, R15 ;  /* 0x0000000f000d7202 */ /* 0x000fe20000000f00 */
[----:B------:R-:W2:Y:S02]  /*1b00*/  LDCU.64 UR6, c[0x0][0x380] ;  /* 0x00007000ff0677ac */ /* 0x000ea40008000a00 */
[----:B------:R-:W-:-:S04]  /*1b10*/  IMAD.X R5, RZ, RZ, R6, P0 ;  /* 0x000000ffff057224 */ /* 0x000fc800000e0606 */
[----:B----4-:R-:W-:Y:S02]  /*1b20*/  IMAD R5, R5, UR8, RZ ;  /* 0x0000000805057c24 */ /* 0x010fe4000f8e02ff */
        /* <DEDUP_REMOVED lines=9> */
.L_x_312:
[----:B------:R-:W-:Y:S05]  /*1bc0*/  BSYNC.RECONVERGENT B0 ;  /* 0x0000000000007941 */ /* 0x000fea0003800200 */
.L_x_311:
[----:B------:R-:W-:Y:S04]  /*1bd0*/  BSSY.RECONVERGENT B0, `(.L_x_313) ;  /* 0x0000016000007945 */ /* 0x000fe80003800200 */
[----:B------:R-:W-:Y:S05]  /*1be0*/  @P2 BRA `(.L_x_314) ;  /* 0x0000000000502947 */ /* 0x000fea0003800000 */
[----:B------:R-:W5:Y:S02]  /*1bf0*/  LDCU UR6, c[0x0][0x440] ;  /* 0x00008800ff0677ac */ /* 0x000f640008000800 */
[----:B-----5:R-:W-:-:S13]  /*1c00*/  ISETP.GE.AND P0, PT, R217, UR6, PT ;  /* 0x00000006d9007c0c */ /* 0x020fda000bf06270 */
[----:B------:R1:W-:Y:S01]  /*1c10*/  @P0 STS.128 [R225+0x1000], RZ ;  /* 0x001000ffe1000388 */ /* 0x0003e20000000c00 */
[----:B------:R-:W-:Y:S05]  /*1c20*/  @P0 BRA `(.L_x_314) ;  /* 0x0000000000400947 */ /* 0x000fea0003800000 */
[----:B------:R-:W5:Y:S01]  /*1c30*/  LDCU.64 UR8, c[0x0][0x3b0] ;  /* 0x00007600ff0877ac */ /* 0x000f620008000a00 */
[----:B--2-4-:R-:W-:Y:S01]  /*1c40*/  IADD3 R8, P0, PT, R7, 0x40, RZ ;  /* 0x0000004007087810 */ /* 0x014fe20007f1e0ff */
[----:B------:R-:W-:Y:S01]  /*1c50*/  IMAD.MOV.U32 R12, RZ, RZ, R10 ;  /* 0x000000ffff0c7224 */ /* 0x000fe200078e000a */
[----:B------:R-:W-:Y:S01]  /*1c60*/  MOV R13, R15 ;  /* 0x0000000f000d7202 */ /* 0x000fe20000000f00 */
[----:B------:R-:W2:Y:S02]  /*1c70*/  LDCU.64 UR6, c[0x0][0x380] ;  /* 0x00007000ff0677ac */ /* 0x000ea40008000a00 */
[----:B------:R-:W-:-:S04]  /*1c80*/  IMAD.X R5, RZ, RZ, R6, P0 ;  /* 0x000000ffff057224 */ /* 0x000fc800000e0606 */
        /* <DEDUP_REMOVED lines=10> */
.L_x_314:
[----:B------:R-:W-:Y:S05]  /*1d30*/  BSYNC.RECONVERGENT B0 ;  /* 0x0000000000007941 */ /* 0x000fea0003800200 */
.L_x_313:
[----:B------:R-:W-:Y:S04]  /*1d40*/  BSSY.RECONVERGENT B0, `(.L_x_315) ;  /* 0x0000016000007945 */ /* 0x000fe80003800200 */
[----:B------:R-:W-:Y:S05]  /*1d50*/  @P1 BRA `(.L_x_316) ;  /* 0x0000000000501947 */ /* 0x000fea0003800000 */
[----:B------:R-:W5:Y:S02]  /*1d60*/  LDCU UR6, c[0x0][0x440] ;  /* 0x00008800ff0677ac */ /* 0x000f640008000800 */
[----:B-----5:R-:W-:-:S13]  /*1d70*/  ISETP.GE.AND P0, PT, R217, UR6, PT ;  /* 0x00000006d9007c0c */ /* 0x020fda000bf06270 */
[----:B------:R1:W-:Y:S01]  /*1d80*/  @P0 STS.128 [R225+0x1800], RZ ;  /* 0x001800ffe1000388 */ /* 0x0003e20000000c00 */
[----:B------:R-:W-:Y:S05]  /*1d90*/  @P0 BRA `(.L_x_316) ;  /* 0x0000000000400947 */ /* 0x000fea0003800000 */
[----:B------:R-:W5:Y:S01]  /*1da0*/  LDCU.64 UR8, c[0x0][0x3b0] ;  /* 0x00007600ff0877ac */ /* 0x000f620008000a00 */
[----:B------:R-:W-:Y:S01]  /*1db0*/  IADD3 R7, P0, PT, R7, 0x60, RZ ;  /* 0x0000006007077810 */ /* 0x000fe20007f1e0ff */
[----:B--2-4-:R-:W-:Y:S01]  /*1dc0*/  IMAD.MOV.U32 R8, RZ, RZ, R10 ;  /* 0x000000ffff087224 */ /* 0x014fe200078e000a */
        /* <DEDUP_REMOVED lines=13> */
.L_x_316:
[----:B------:R-:W-:Y:S05]  /*1ea0*/  BSYNC.RECONVERGENT B0 ;  /* 0x0000000000007941 */ /* 0x000fea0003800200 */
.L_x_315:
[----:B------:R-:W-:Y:S01]  /*1eb0*/  ISETP.GE.AND P3, PT, R0, UR5, PT ;  /* 0x0000000500007c0c */ /* 0x000fe2000bf66270 */
[----:B------:R-:W-:Y:S01]  /*1ec0*/  UIMAD UR7, UR16, UR11, URZ ;  /* 0x0000000b100772a4 */ /* 0x000fe2000f8e02ff */
[----:B------:R-:W-:Y:S03]  /*1ed0*/  BSSY.RECONVERGENT B0, `(.L_x_317) ;  /* 0x0000011000007945 */ /* 0x000fe60003800200 */
[----:B------:R-:W-:-:S08]  /*1ee0*/  UIADD3 UR7, UPT, UPT, UR33, UR7, URZ ;  /* 0x0000000721077290 */ /* 0x000fd0000fffe0ff */
[----:B------:R-:W-:Y:S05]  /*1ef0*/  @P3 BRA `(.L_x_318) ;  /* 0x0000000000383947 */ /* 0x000fea0003800000 */
[----:B------:R-:W5:Y:S02]  /*1f00*/  LDCU UR6, c[0x0][0x440] ;  /* 0x00008800ff0677ac */ /* 0x000f640008000800 */
[----:B-----5:R-:W-:-:S13]  /*1f10*/  ISETP.GE.AND P0, PT, R217, UR6, PT ;  /* 0x00000006d9007c0c */ /* 0x020fda000bf06270 */
[----:B------:R-:W-:Y:S05]  /*1f20*/  @P0 BRA `(.L_x_319) ;  /* 0x0000000000280947 */ /* 0x000fea0003800000 */
[----:B--2---:R-:W-:Y:S01]  /*1f30*/  IMAD.U32 R6, RZ, RZ, UR32 ;  /* 0x00000020ff067e24 */ /* 0x004fe2000f8e00ff */
[----:B------:R-:W-:Y:S01]  /*1f40*/  MOV R7, UR33 ;  /* 0x0000002100077c02 */ /* 0x000fe20008000f00 */
[----:B------:R-:W-:-:S03]  /*1f50*/  IMAD.U32 R5, RZ, RZ, UR7 ;  /* 0x00000007ff057e24 */ /* 0x000fc6000f8e00ff */
[----:B----4-:R-:W-:-:S04]  /*1f60*/  LEA R8, P0, R6, R223, 0x1 ;  /* 0x000000df06087211 */ /* 0x010fc800078008ff */
[----:B------:R-:W-:-:S05]  /*1f70*/  LEA.HI.X R9, R6, R222, R5, 0x1, P0 ;  /* 0x000000de06097211 */ /* 0x000fca00000f0c05 */
[----:B------:R-:W-:Y:S01]  /*1f80*/  @!PT LDS RZ, [RZ] ;  /* 0x00000000fffff984 */ /* 0x000fe20000000800 */
[----:B------:R-:W-:Y:S01]  /*1f90*/  @!PT LDS RZ, [RZ] ;  /* 0x00000000fffff984 */ /* 0x000fe20000000800 */
[----:B------:R-:W-:Y:S01]  /*1fa0*/  @!PT LDS RZ, [RZ] ;  /* 0x00000000fffff984 */ /* 0x000fe20000000800 */
[----:B------:R2:W-:Y:S01]  /*1fb0*/  LDGSTS.E.BYPASS.LTC128B.128 [R225+0x2000], desc[UR26][R8.64] ;  /* 0x0200000008e17fae */ /* 0x0005e2000b981a1a */
[----:B------:R-:W-:Y:S05]  /*1fc0*/  BRA `(.L_x_318) ;  /* 0x0000000000047947 */ /* 0x000fea0003800000 */
.L_x_319:
[----:B------:R1:W-:Y:S02]  /*1fd0*/  STS.128 [R225+0x2000], RZ ;  /* 0x002000ffe1007388 */ /* 0x0003e40000000c00 */
.L_x_318:
[----:B------:R-:W-:Y:S05]  /*1fe0*/  BSYNC.RECONVERGENT B0 ;  /* 0x0000000000007941 */ /* 0x000fea0003800200 */
.L_x_317:
[----:B------:R-:W-:Y:S01]  /*1ff0*/  ISETP.GE.AND P0, PT, R4, UR5, PT ;  /* 0x0000000504007c0c */ /* 0x000fe2000bf06270 */
[----:B------:R-:W-:Y:S01]  /*2000*/  BSSY.RECONVERGENT B0, `(.L_x_320) ;  /* 0x0000014000007945 */ /* 0x000fe20003800200 */
[----:B------:R-:W-:Y:S02]  /*2010*/  ISETP.GE.AND P2, PT, R3, UR5, PT ;  /* 0x0000000503007c0c */ /* 0x000fe4000bf46270 */
[----:B------:R-:W-:-:S09]  /*2020*/  ISETP.GE.AND P1, PT, R2, UR5, PT ;  /* 0x0000000502007c0c */ /* 0x000fd2000bf26270 */
[----:B------:R-:W-:Y:S05]  /*2030*/  @P0 BRA `(.L_x_321) ;  /* 0x0000000000400947 */ /* 0x000fea0003800000 */
[----:B------:R-:W5:Y:S02]  /*2040*/  LDCU UR6, c[0x0][0x440] ;  /* 0x00008800ff0677ac */ /* 0x000f640008000800 */
[----:B-----5:R-:W-:-:S13]  /*2050*/  ISETP.GE.AND P0, PT, R217, UR6, PT ;  /* 0x00000006d9007c0c */ /* 0x020fda000bf06270 */
[----:B------:R1:W-:Y:S01]  /*2060*/  @P0 STS.128 [R225+0x2800], RZ ;  /* 0x002800ffe1000388 */ /* 0x0003e20000000c00 */
[----:B------:R-:W-:Y:S05]  /*2070*/  @P0 BRA `(.L_x_321) ;  /* 0x0000000000300947 */ /* 0x000fea0003800000 */
[----:B------:R-:W-:Y:S02]  /*2080*/  UIMAD.WIDE.U32 UR8, UR14, 0x20, URZ ;  /* 0x000000200e0878a5 */ /* 0x000fe4000f8e00ff */
[----:B------:R-:W-:Y:S02]  /*2090*/  USHF.L.U32 UR6, UR15, 0x5, URZ ;  /* 0x000000050f067899 */ /* 0x000fe400080006ff */
[----:B------:R-:W-:-:S04]  /*20a0*/  UIADD3 UR8, UP0, UPT, UR32, UR8, URZ ;  /* 0x0000000820087290 */ /* 0x000fc8000ff1e0ff */
[----:B------:R-:W-:Y:S02]  /*20b0*/  UIADD3.X UR6, UPT, UPT, UR7, UR9, UR6, UP0, !UPT ;  /* 0x0000000907067290 */ /* 0x000fe400087fe406 */
[----:B--2---:R-:W-:-:S04]  /*20c0*/  IMAD.U32 R6, RZ, RZ, UR8 ;  /* 0x00000008ff067e24 */ /* 0x004fc8000f8e00ff */
[----:B------:R-:W-:Y:S01]  /*20d0*/  IMAD.U32 R5, RZ, RZ, UR6 ;  /* 0x00000006ff057e24 */ /* 0x000fe2000f8e00ff */
[----:B----4-:R-:W-:-:S04]  /*20e0*/  LEA R8, P0, R6, R223, 0x1 ;  /* 0x000000df06087211 */ /* 0x010fc800078008ff */
[----:B------:R-:W-:-:S05]  /*20f0*/  LEA.HI.X R9, R6, R222, R5, 0x1, P0 ;  /* 0x000000de06097211 */ /* 0x000fca00000f0c05 */
[----:B------:R-:W-:Y:S01]  /*2100*/  @!PT LDS RZ, [RZ] ;  /* 0x00000000fffff984 */ /* 0x000fe20000000800 */
[----:B------:R-:W-:Y:S01]  /*2110*/  @!PT LDS RZ, [RZ] ;  /* 0x00000000fffff984 */ /* 0x000fe20000000800 */
[----:B------:R-:W-:Y:S01]  /*2120*/  @!PT LDS RZ, [RZ] ;  /* 0x00000000fffff984 */ /* 0x000fe20000000800 */
[----:B------:R2:W-:Y:S04]  /*2130*/  LDGSTS.E.BYPASS.LTC128B.128 [R225+0x2800], desc[UR26][R8.64] ;  /* 0x0280000008e17fae */ /* 0x0005e8000b981a1a */
.L_x_321:
[----:B------:R-:W-:Y:S05]  /*2140*/  BSYNC.RECONVERGENT B0 ;  /* 0x0000000000007941 */ /* 0x000fea0003800200 */
.L_x_320:
[----:B------:R-:W-:Y:S04]  /*2150*/  BSSY.RECONVERGENT B0, `(.L_x_322) ;  /* 0x0000010000007945 */ /* 0x000fe80003800200 */
[----:B------:R-:W-:Y:S05]  /*2160*/  @P2 BRA `(.L_x_323) ;  /* 0x0000000000382947 */ /* 0x000fea0003800000 */
[----:B------:R-:W5:Y:S02]  /*2170*/  LDCU UR6, c[0x0][0x440] ;  /* 0x00008800ff0677ac */ /* 0x000f640008000800 */
[----:B-----5:R-:W-:-:S13]  /*2180*/  ISETP.GE.AND P0, PT, R217, UR6, PT ;  /* 0x00000006d9007c0c */ /* 0x020fda000bf06270 */
[----:B------:R1:W-:Y:S01]  /*2190*/  @P0 STS.128 [R225+0x3000], RZ ;  /* 0x003000ffe1000388 */ /* 0x0003e20000000c00 */
[----:B------:R-:W-:Y:S05]  /*21a0*/  @P0 BRA `(.L_x_323) ;  /* 0x0000000000280947 */ /* 0x000fea0003800000 */
[----:B------:R-:W-:-:S04]  /*21b0*/  ULEA UR8, UP0, UR14, UR32, 0x6 ;  /* 0x000000200e087291 */ /* 0x000fc8000f8030ff */
[----:B------:R-:W-:Y:S02]  /*21c0*/  ULEA.HI.X UR6, UR14, UR7, UR15, 0x6, UP0 ;  /* 0x000000070e067291 */ /* 0x000fe400080f340f */
        /* <DEDUP_REMOVED lines=8> */
.L_x_323:
[----:B------:R-:W-:Y:S05]  /*2250*/  BSYNC.RECONVERGENT B0 ;  /* 0x0000000000007941 */ /* 0x000fea0003800200 */
.L_x_322:
[----:B------:R-:W-:Y:S04]  /*2260*/  BSSY.RECONVERGENT B0, `(.L_x_324) ;  /* 0x0000014000007945 */ /* 0x000fe80003800200 */
[----:B------:R-:W-:Y:S05]  /*2270*/  @P1 BRA `(.L_x_325) ;  /* 0x0000000000481947 */ /* 0x000fea0003800000 */
[----:B------:R-:W5:Y:S02]  /*2280*/  LDCU UR6, c[0x0][0x440] ;  /* 0x00008800ff0677ac */ /* 0x000f640008000800 */
[----:B-----5:R-:W-:-:S13]  /*2290*/  ISETP.GE.AND P0, PT, R217, UR6, PT ;  /* 0x00000006d9007c0c */ /* 0x020fda000bf06270 */
[----:B------:R1:W-:Y:S01]  /*22a0*/  @P0 STS.128 [R225+0x3800], RZ ;  /* 0x003800ffe1000388 */ /* 0x0003e20000000c00 */
[----:B------:R-:W-:Y:S05]  /*22b0*/  @P0 BRA `(.L_x_325) ;  /* 0x0000000000380947 */ /* 0x000fea0003800000 */
[----:B------:R-:W-:Y:S01]  /*22c0*/  UMOV UR8, UR32 ;  /* 0x0000002000087c82 */ /* 0x000fe20008000000 */
[----:B------:R-:W-:Y:S01]  /*22d0*/  UMOV UR9, UR7 ;  /* 0x0000000700097c82 */ /* 0x000fe20008000000 */
[----:B------:R-:W-:Y:S02]  /*22e0*/  UIMAD UR6, UR15, 0x60, URZ ;  /* 0x000000600f0678a4 */ /* 0x000fe4000f8e02ff */
[----:B------:R-:W-:-:S04]  /*22f0*/  UIMAD.WIDE.U32 UR8, UR14, 0x60, UR8 ;  /* 0x000000600e0878a5 */ /* 0x000fc8000f8e0008 */
[----:B------:R-:W-:Y:S02]  /*2300*/  UIADD3 UR6, UPT, UPT, UR9, UR6, URZ ;  /* 0x0000000609067290 */ /* 0x000fe4000fffe0ff */
[----:B--2---:R-:W-:Y:S01]  /*2310*/  IMAD.U32 R6, RZ, RZ, UR8 ;  /* 0x00000008ff067e24 */ /* 0x004fe2000f8e00ff */
[----:B------:R-:W-:-:S03]  /*2320*/  MOV R7, UR9 ;  /* 0x0000000900077c02 */ /* 0x000fc60008000f00 */
[----:B------:R-:W-:Y:S01]  /*2330*/  IMAD.U32 R5, RZ, RZ, UR6 ;  /* 0x00000006ff057e24 */ /* 0x000fe2000f8e00ff */
[----:B----4-:R-:W-:-:S04]  /*2340*/  LEA R8, P0, R6, R223, 0x1 ;  /* 0x000000df06087211 */ /* 0x010fc800078008ff */
[----:B------:R-:W-:-:S05]  /*2350*/  LEA.HI.X R9, R6, R222, R5, 0x1, P0 ;  /* 0x000000de06097211 */ /* 0x000fca00000f0c05 */
[----:B------:R-:W-:Y:S01]  /*2360*/  @!PT LDS RZ, [RZ] ;  /* 0x00000000fffff984 */ /* 0x000fe20000000800 */
[----:B------:R-:W-:Y:S01]  /*2370*/  @!PT LDS RZ, [RZ] ;  /* 0x00000000fffff984 */ /* 0x000fe20000000800 */
[----:B------:R-:W-:Y:S01]  /*2380*/  @!PT LDS RZ, [RZ] ;  /* 0x00000000fffff984 */ /* 0x000fe20000000800 */
[----:B------:R2:W-:Y:S04]  /*2390*/  LDGSTS.E.BYPASS.LTC128B.128 [R225+0x3800], desc[UR26][R8.64] ;  /* 0x0380000008e17fae */ /* 0x0005e8000b981a1a */
.L_x_325:
[----:B------:R-:W-:Y:S05]  /*23a0*/  BSYNC.RECONVERGENT B0 ;  /* 0x0000000000007941 */ /* 0x000fea0003800200 */
.L_x_324:
[----:B------:R-:W5:Y:S01]  /*23b0*/  LDCU.64 UR8, c[0x0][0x538] ;  /* 0x0000a700ff0877ac */ /* 0x000f620008000a00 */
[----:B------:R-:W0:Y:S01]  /*23c0*/  LDGDEPBAR ;  /* 0x00000000000079af */ /* 0x000e220000000000 */
[----:B-----5:R-:W-:-:S04]  /*23d0*/  UISETP.NE.U32.AND UP1, UPT, UR8, URZ, UPT ;  /* 0x000000ff0800728c */ /* 0x020fc8000bf25070 */
[----:B------:R-:W-:Y:S01]  /*23e0*/  UISETP.NE.AND.EX UP1, UPT, UR9, URZ, UPT, UP1 ;  /* 0x000000ff0900728c */ /* 0x000fe2000bf25310 */
[----:B------:R-:W-:Y:S01]  /*23f0*/  BSSY.RECONVERGENT B0, `(.L_x_326) ;  /* 0x000002a000007945 */ /* 0x000fe20003800200 */
[----:B------:R-:W-:-:S04]  /*2400*/  DEPBAR.LE SB0, 0x0 ;  /* 0x000080000000791a */ /* 0x000fc80000000000 */
[----:B------:R-:W-:-:S05]  /*2410*/  PLOP3.LUT P0, PT, PT, PT, UP1, 0x80, 0x8 ;  /* 0x000000000008781c */ /* 0x000fca0003f0f018 */
[----:B------:R-:W5:Y:S01]  /*2420*/  @UP1 LDCU.64 UR6, c[0x0][0x540] ;  /* 0x0000a800ff0617ac */ /* 0x000f620008000a00 */
[----:B------:R-:W-:Y:S01]  /*2430*/  @UP1 UMOV UR16, UR24 ;  /* 0x0000001800101c82 */ /* 0x000fe20008000000 */
[----:B------:R-:W-:Y:S02]  /*2440*/  @UP1 UMOV UR17, URZ ;  /* 0x000000ff00111c82 */ /* 0x000fe40008000000 */
[----:B-----5:R-:W-:Y:S01]  /*2450*/  @UP1 UIMAD.WIDE.U32 UR16, UR25, UR6, UR16 ;  /* 0x00000006191012a5 */ /* 0x020fe2000f8e0010 */
[----:B------:R-:W5:Y:S03]  /*2460*/  @UP1 LDCU UR6, c[0x0][0x458] ;  /* 0x00008b00ff0617ac */ /* 0x000f660008000800 */
[----:B------:R-:W-:Y:S02]  /*2470*/  @UP1 UIMAD UR7, UR25, UR7, UR17 ;  /* 0x00000007190712a4 */ /* 0x000fe4000f8e0211 */
[----:B------:R-:W-:-:S04]  /*2480*/  @UP1 ULEA UR8, UP0, UR16, UR8, 0x2 ;  /* 0x0000000810081291 */ /* 0x000fc8000f8010ff */
[----:B------:R-:W-:Y:S02]  /*2490*/  @UP1 ULEA.HI.X UR9, UR16, UR9, UR7, 0x2, UP0 ;  /* 0x0000000910091291 */ /* 0x000fe400080f1407 */
[----:B--2---:R-:W-:-:S04]  /*24a0*/  IMAD.U32 R6, RZ, RZ, UR8 ;  /* 0x00000008ff067e24 */ /* 0x004fc8000f8e00ff */
[----:B------:R-:W-:-:S05]  /*24b0*/  MOV R7, UR9 ;  /* 0x0000000900077c02 */ /* 0x000fca0008000f00 */
[----:B------:R-:W2:Y:S01]  /*24c0*/  @P0 LDG.E R6, desc[UR26][R6.64] ;  /* 0x0000001a06060981 */ /* 0x000ea2000c1e1900 */
[----:B-----5:R-:W2:Y:S01]  /*24d0*/  @P0 MUFU.RCP R5, UR6 ;  /* 0x0000000600050d08 */ /* 0x020ea20008001000 */
[----:B------:R-:W-:Y:S02]  /*24e0*/  USHF.L.U64.HI UR6, UR12, 0x7, UR13 ;  /* 0x000000070c067899 */ /* 0x000fe4000801020d */
[----:B------:R-:W-:Y:S02]  /*24f0*/  USHF.L.U32 UR16, UR12, 0x7, URZ ;  /* 0x000000070c107899 */ /* 0x000fe400080006ff */
[----:B------:R-:W-:Y:S02]  /*2500*/  UIMAD UR6, UR6, UR11, URZ ;  /* 0x0000000b060672a4 */ /* 0x000fe4000f8e02ff */
[----:B------:R-:W-:-:S04]  /*2510*/  UIMAD.WIDE.U32 UR16, UR16, UR11, URZ ;  /* 0x0000000b101072a5 */ /* 0x000fc8000f8e00ff */
[----:B------:R-:W-:-:S03]  /*2520*/  UIADD3 UR7, UPT, UPT, UR17, UR6, URZ ;  /* 0x0000000611077290 */ /* 0x000fc6000fffe0ff */
[----:B------:R-:W-:Y:S01]  /*2530*/  UMOV UR6, URZ ;  /* 0x000000ff00067c82 */ /* 0x000fe20008000000 */
[----:B------:R-:W-:Y:S01]  /*2540*/  BAR.SYNC.DEFER_BLOCKING 0x0 ;  /* 0x0000000000007b1d */ /* 0x000fe20000010000 */
[----:B--2---:R-:W-:-:S05]  /*2550*/  @P0 FMUL.FTZ R5, R6, R5 ;  /* 0x0000000506050220 */ /* 0x004fca0000410000 */
[----:B------:R-:W-:-:S13]  /*2560*/  @P0 R2UR UR8, R5 ;  /* 0x00000000050802ca */ /* 0x000fda00000e0000 */
[----:B------:R-:W-:Y:S01]  /*2570*/  @UP1 UMOV UR6, UR8 ;  /* 0x0000000800061c82 */ /* 0x000fe20008000000 */
[----:B------:R-:W-:Y:S05]  /*2580*/  @P3 BRA `(.L_x_327) ;  /* 0x00000000003c3947 */ /* 0x000fea0003800000 */
[----:B------:R-:W2:Y:S02]  /*2590*/  LDCU UR8, c[0x0][0x440] ;  /* 0x00008800ff0877ac */ /* 0x000ea40008000800 */
[----:B--2---:R-:W-:-:S13]  /*25a0*/  ISETP.GE.AND P0, PT, R217, UR8, PT ;  /* 0x00000008d9007c0c */ /* 0x004fda000bf06270 */
[----:B------:R-:W-:Y:S05]  /*25b0*/  @P0 BRA `(.L_x_328) ;  /* 0x0000000000280947 */ /* 0x000fea0003800000 */
[----:B------:R-:W-:Y:S01]  /*25c0*/  IMAD.U32 R6, RZ, RZ, UR16 ;  /* 0x00000010ff067e24 */ /* 0x000fe2000f8e00ff */
        /* <DEDUP_REMOVED lines=9> */
.L_x_328:
[----:B------:R2:W-:Y:S01]  /*2660*/  STS.128 [R225+0x4000], RZ ;  /* 0x004000ffe1007388 */ /* 0x0005e20000000c00 */
[----:B------:R-:W-:Y:S05]  /*2670*/  BRA `(.L_x_329) ;  /* 0x0000000000047947 */ /* 0x000fea0003800000 */
.L_x_327:
[----:B------:R2:W-:Y:S02]  /*2680*/  STS.128 [R225+0x4000], RZ ;  /* 0x004000ffe1007388 */ /* 0x0005e40000000c00 */
.L_x_329:
[----:B------:R-:W-:Y:S05]  /*2690*/  BSYNC.RECONVERGENT B0 ;  /* 0x0000000000007941 */ /* 0x000fea0003800200 */
.L_x_326:
[----:B------:R-:W-:Y:S01]  /*26a0*/  ISETP.GE.AND P0, PT, R4, UR5, PT ;  /* 0x0000000504007c0c */ /* 0x000fe2000bf06270 */
[----:B------:R-:W-:Y:S01]  /*26b0*/  IMAD.SHL.U32 R215, R224, 0x20, RZ ;  /* 0x00000020e0d77824 */ /* 0x000fe200078e00ff */
[----:B------:R-:W-:Y:S01]  /*26c0*/  ISETP.GE.AND P1, PT, R2, UR5, PT ;  /* 0x0000000502007c0c */ /* 0x000fe2000bf26270 */
[C---:B------:R-:W-:Y:S01]  /*26d0*/  IMAD.SHL.U32 R4, R224.reuse, 0x10, RZ ;  /* 0x00000010e0047824 */ /* 0x040fe200078e00ff */
[----:B------:R-:W-:Y:S01]  /*26e0*/  SHF.R.U32.HI R2, RZ, 0x1, R224 ;  /* 0x00000001ff027819 */ /* 0x000fe200000116e0 */
[----:B------:R-:W-:Y:S01]  /*26f0*/  IMAD.SHL.U32 R5, R224, 0x4, RZ ;  /* 0x00000004e0057824 */ /* 0x000fe200078e00ff */
[C---:B--2-4-:R-:W-:Y:S01]  /*2700*/  LOP3.LUT R8, R215.reuse, 0xc0, RZ, 0xc0, !PT ;  /* 0x000000c0d7087812 */ /* 0x054fe200078ec0ff */
[----:B------:R-:W-:Y:S01]  /*2710*/  BSSY.RECONVERGENT B0, `(.L_x_330) ;  /* 0x000001d000007945 */ /* 0x000fe20003800200 */
[----:B------:R-:W-:Y:S02]  /*2720*/  LOP3.LUT R177, R215, 0x120, RZ, 0xc0, !PT ;  /* 0x00000120d7b17812 */ /* 0x000fe400078ec0ff */
[----:B------:R-:W-:-:S02]  /*2730*/  LOP3.LUT R6, R4, 0x100, RZ, 0xc0, !PT ;  /* 0x0000010004067812 */ /* 0x000fc400078ec0ff */
[----:B------:R-:W-:Y:S01]  /*2740*/  LOP3.LUT R5, R8, 0x18, R5, 0xf8, !PT ;  /* 0x0000001808057812 */ /* 0x000fe200078ef805 */
[----:B------:R2:W-:Y:S01]  /*2750*/  @P0 STS.128 [R225+0x4800], RZ ;  /* 0x004800ffe1000388 */ /* 0x0005e20000000c00 */
[----:B------:R-:W-:Y:S02]  /*2760*/  ISETP.GE.AND P2, PT, R3, UR5, PT ;  /* 0x0000000503007c0c */ /* 0x000fe4000bf46270 */
[----:B------:R-:W-:Y:S02]  /*2770*/  LOP3.LUT R3, R177, 0x3e00, R4, 0xf8, !PT ;  /* 0x00003e00b1037812 */ /* 0x000fe400078ef804 */
[----:B------:R-:W-:Y:S02]  /*2780*/  LOP3.LUT R215, R6, 0x20, R215, 0xf8, !PT ;  /* 0x0000002006d77812 */ /* 0x000fe400078ef8d7 */
[C---:B------:R-:W-:Y:S02]  /*2790*/  LOP3.LUT R4, R5.reuse, 0x8, R224, 0x78, !PT ;  /* 0x0000000805047812 */ /* 0x040fe400078e78e0 */
[----:B------:R-:W-:-:S02]  /*27a0*/  LOP3.LUT R176, R5, 0x8, R2, 0x78, !PT ;  /* 0x0000000805b07812 */ /* 0x000fc400078e7802 */
[----:B------:R-:W-:Y:S02]  /*27b0*/  LOP3.LUT R215, R215, R4, RZ, 0xfc, !PT ;  /* 0x00000004d7d77212 */ /* 0x000fe400078efcff */
[----:B------:R-:W-:Y:S01]  /*27c0*/  LOP3.LUT R216, R3, R176, RZ, 0xfc, !PT ;  /* 0x000000b003d87212 */ /* 0x000fe200078efcff */
[----:B------:R-:W-:Y:S06]  /*27d0*/  @P0 BRA `(.L_x_331) ;  /* 0x0000000000400947 */ /* 0x000fec0003800000 */
[----:B------:R-:W4:Y:S02]  /*27e0*/  LDCU UR8, c[0x0][0x440] ;  /* 0x00008800ff0877ac */ /* 0x000f240008000800 */
[----:B----4-:R-:W-:-:S13]  /*27f0*/  ISETP.GE.AND P0, PT, R217, UR8, PT ;  /* 0x00000008d9007c0c */ /* 0x010fda000bf06270 */
[----:B------:R4:W-:Y:S01]  /*2800*/  @P0 STS.128 [R225+0x4800], RZ ;  /* 0x004800ffe1000388 */ /* 0x0009e20000000c00 */
[----:B------:R-:W-:Y:S05]  /*2810*/  @P0 BRA `(.L_x_331) ;  /* 0x0000000000300947 */ /* 0x000fea0003800000 */
[----:B------:R-:W-:Y:S02]  /*2820*/  UIMAD.WIDE.U32 UR24, UR12, 0x20, URZ ;  /* 0x000000200c1878a5 */ /* 0x000fe4000f8e00ff */
[----:B------:R-:W-:Y:S02]  /*2830*/  USHF.L.U32 UR8, UR13, 0x5, URZ ;  /* 0x000000050d087899 */ /* 0x000fe400080006ff */
[----:B------:R-:W-:-:S04]  /*2840*/  UIADD3 UR9, UP0, UPT, UR16, UR24, URZ ;  /* 0x0000001810097290 */ /* 0x000fc8000ff1e0ff */
[----:B------:R-:W-:Y:S02]  /*2850*/  UIADD3.X UR8, UPT, UPT, UR7, UR25, UR8, UP0, !UPT ;  /* 0x0000001907087290 */ /* 0x000fe400087fe408 */
[----:B------:R-:W-:-:S04]  /*2860*/  IMAD.U32 R4, RZ, RZ, UR9 ;  /* 0x00000009ff047e24 */ /* 0x000fc8000f8e00ff */
[----:B------:R-:W-:Y:S01]  /*2870*/  IMAD.U32 R3, RZ, RZ, UR8 ;  /* 0x00000008ff037e24 */ /* 0x000fe2000f8e00ff */
[----:B------:R-:W-:-:S04]  /*2880*/  LEA R6, P0, R4, R221, 0x1 ;  /* 0x000000dd04067211 */ /* 0x000fc800078008ff */
[----:B------:R-:W-:-:S05]  /*2890*/  LEA.HI.X R7, R4, R220, R3, 0x1, P0 ;  /* 0x000000dc04077211 */ /* 0x000fca00000f0c03 */
[----:B------:R-:W-:Y:S01]  /*28a0*/  @!PT LDS RZ, [RZ] ;  /* 0x00000000fffff984 */ /* 0x000fe20000000800 */
[----:B------:R-:W-:Y:S01]  /*28b0*/  @!PT LDS RZ, [RZ] ;  /* 0x00000000fffff984 */ /* 0x000fe20000000800 */
[----:B------:R-:W-:Y:S01]  /*28c0*/  @!PT LDS RZ, [RZ] ;  /* 0x00000000fffff984 */ /* 0x000fe20000000800 */
[----:B------:R1:W-:Y:S04]  /*28d0*/  LDGSTS.E.BYPASS.LTC128B.128 [R225+0x4800], desc[UR26][R6.64] ;  /* 0x0480000006e17fae */ /* 0x0003e8000b981a1a */
.L_x_331:
[----:B------:R-:W-:Y:S05]  /*28e0*/  BSYNC.RECONVERGENT B0 ;  /* 0x0000000000007941 */ /* 0x000fea0003800200 */
.L_x_330:
        /* <DEDUP_REMOVED lines=9> */
[----:B------:R-:W-:-:S04]  /*2980*/  ULEA UR9, UP0, UR12, UR16, 0x6 ;  /* 0x000000100c097291 */ /* 0x000fc8000f8030ff */
[----:B------:R-:W-:Y:S02]  /*2990*/  ULEA.HI.X UR8, UR12, UR7, UR13, 0x6, UP0 ;  /* 0x000000070c087291 */ /* 0x000fe400080f340d */
[----:B------:R-:W-:-:S04]  /*29a0*/  IMAD.U32 R4, RZ, RZ, UR9 ;  /* 0x00000009ff047e24 */ /* 0x000fc8000f8e00ff */
[----:B------:R-:W-:Y:S01]  /*29b0*/  IMAD.U32 R3, RZ, RZ, UR8 ;  /* 0x00000008ff037e24 */ /* 0x000fe2000f8e00ff */
[----:B-1----:R-:W-:-:S04]  /*29c0*/  LEA R6, P0, R4, R221, 0x1 ;  /* 0x000000dd04067211 */ /* 0x002fc800078008ff */
[----:B------:R-:W-:-:S05]  /*29d0*/  LEA.HI.X R7, R4, R220, R3, 0x1, P0 ;  /* 0x000000dc04077211 */ /* 0x000fca00000f0c03 */
[----:B------:R-:W-:Y:S01]  /*29e0*/  @!PT LDS RZ, [RZ] ;  /* 0x00000000fffff984 */ /* 0x000fe20000000800 */
[----:B------:R-:W-:Y:S01]  /*29f0*/  @!PT LDS RZ, [RZ] ;  /* 0x00000000fffff984 */ /* 0x000fe20000000800 */
[----:B------:R-:W-:Y:S01]  /*2a00*/  @!PT LDS RZ, [RZ] ;  /* 0x00000000fffff984 */ /* 0x000fe20000000800 */
[----:B------:R1:W-:Y:S04]  /*2a10*/  LDGSTS.E.BYPASS.LTC128B.128 [R225+0x5000], desc[UR26][R6.64] ;  /* 0x0500000006e17fae */ /* 0x0003e8000b981a1a */
.L_x_333:
[----:B------:R-:W-:Y:S05]  /*2a20*/  BSYNC.RECONVERGENT B0 ;  /* 0x0000000000007941 */ /* 0x000fea0003800200 */
.L_x_332:
[----:B------:R1:W-:Y:S01]  /*2a30*/  @P1 STS.128 [R225+0x5800], RZ ;  /* 0x005800ffe1001388 */ /* 0x0003e20000000c00 */
        /* <DEDUP_REMOVED lines=11> */
[----:B------:R-:W-:Y:S01]  /*2af0*/  IMAD.U32 R4, RZ, RZ, UR8 ;  /* 0x00000008ff047e24 */ /* 0x000fe2000f8e00ff */
[----:B------:R-:W-:-:S03]  /*2b00*/  MOV R5, UR9 ;  /* 0x0000000900057c02 */ /* 0x000fc60008000f00 */
[----:B------:R-:W-:Y:S01]  /*2b10*/  IMAD.U32 R3, RZ, RZ, UR5 ;  /* 0x00000005ff037e24 */ /* 0x000fe2000f8e00ff */
[----:B-1----:R-:W-:-:S04]  /*2b20*/  LEA R6, P0, R4, R221, 0x1 ;  /* 0x000000dd04067211 */ /* 0x002fc800078008ff */
[----:B------:R-:W-:-:S05]  /*2b30*/  LEA.HI.X R7, R4, R220, R3, 0x1, P0 ;  /* 0x000000dc04077211 */ /* 0x000fca00000f0c03 */
[----:B------:R-:W-:Y:S01]  /*2b40*/  @!PT LDS RZ, [RZ] ;  /* 0x00000000fffff984 */ /* 0x000fe20000000800 */
[----:B------:R-:W-:Y:S01]  /*2b50*/  @!PT LDS RZ, [RZ] ;  /* 0x00000000fffff984 */ /* 0x000fe20000000800 */
[----:B------:R-:W-:Y:S01]  /*2b60*/  @!PT LDS RZ, [RZ] ;  /* 0x00000000fffff984 */ /* 0x000fe20000000800 */
[----:B------:R1:W-:Y:S04]  /*2b70*/  LDGSTS.E.BYPASS.LTC128B.128 [R225+0x5800], desc[UR26][R6.64] ;  /* 0x0580000006e17fae */ /* 0x0003e8000b981a1a */
.L_x_335:
[----:B------:R-:W-:Y:S05]  /*2b80*/  BSYNC.RECONVERGENT B0 ;  /* 0x0000000000007941 */ /* 0x000fea0003800200 */
.L_x_334:
[----:B------:R-:W-:Y:S01]  /*2b90*/  LDSM.16.M88.4 R116, [R216] ;  /* 0x00000000d874783b */ /* 0x000fe20000000200 */
[----:B------:R-:W-:Y:S01]  /*2ba0*/  IMAD.MOV.U32 R179, RZ, RZ, 0x20 ;  /* 0x00000020ffb37424 */ /* 0x000fe200078e00ff */
[C---:B------:R-:W-:Y:S01]  /*2bb0*/  LOP3.LUT P1, RZ, R224.reuse, 0x4, RZ, 0xc0, !PT ;  /* 0x00000004e0ff7812 */ /* 0x040fe2000782c0ff */
[----:B------:R-:W-:Y:S01]  /*2bc0*/  IMAD.SHL.U32 R236, R224, 0x2, RZ ;  /* 0x00000002e0ec7824 */ /* 0x000fe200078e00ff */
[----:B------:R-:W-:Y:S01]  /*2bd0*/  LDSM.16.M88.4 R64, [R216+0x1000] ;  /* 0x00100000d840783b */ /* 0x000fe20000000200 */
[----:B------:R-:W-:Y:S01]  /*2be0*/  LOP3.LUT R3, R2, 0x1f0, RZ, 0xc0, !PT ;  /* 0x000001f002037812 */ /* 0x000fe200078ec0ff */
[----:B------:R-:W-:Y:S01]  /*2bf0*/  UIADD3 UR23, UPT, UPT, UR30, UR23, -UR21 ;  /* 0x000000171e177290 */ /* 0x000fe2000fffe815 */
[----:B------:R-:W-:Y:S01]  /*2c00*/  SEL R179, R179, 0xffffffe0, !P1 ;  /* 0xffffffe0b3b37807 */ /* 0x000fe20004800000 */
[----:B------:R-:W5:Y:S01]  /*2c10*/  LDSM.16.M88.4 R172, [R215+0x3c00] ;  /* 0x003c0000d7ac783b */ /* 0x000f620000000200 */
[----:B------:R-:W-:Y:S01]  /*2c20*/  LOP3.LUT R236, R236, 0x6, RZ, 0xc0, !PT ;  /* 0x00000006ecec7812 */ /* 0x000fe200078ec0ff */
[----:B------:R-:W-:Y:S01]  /*2c30*/  IMAD.MOV.U32 R228, RZ, RZ, 0x9 ;  /* 0x00000009ffe47424 */ /* 0x000fe200078e00ff */
[----:B------:R-:W-:Y:S01]  /*2c40*/  UISETP.GT.U32.AND UP0, UPT, UR11, UR19, UPT ;  /* 0x000000130b00728c */ /* 0x000fe2000bf04070 */
[----:B------:R-:W2:Y:S01]  /*2c50*/  LDSM.16.M88.4 R8, [R215+0x3800] ;  /* 0x00380000d708783b */ /* 0x000ea20000000200 */
[----:B------:R-:W-:-:S02]  /*2c60*/  IMAD.IADD R200, R216, 0x1, R179 ;  /* 0x00000001d8c87824 */ /* 0x000fc400078e02b3 */
[----:B------:R-:W-:Y:S01]  /*2c70*/  IMAD.IADD R212, R215, 0x1, R179 ;  /* 0x00000001d7d47824 */ /* 0x000fe200078e02b3 */
[----:B------:R-:W3:Y:S01]  /*2c80*/  LDSM.16.M88.4 R16, [R215+0x3400] ;  /* 0x00340000d710783b */ /* 0x000ee20000000200 */
[----:B------:R-:W-:Y:S02]  /*2c90*/  IMAD.MOV.U32 R227, RZ, RZ, 0x41 ;  /* 0x00000041ffe37424 */ /* 0x000fe400078e00ff */
[----:B------:R-:W-:Y:S01]  /*2ca0*/  IMAD.MOV.U32 R226, RZ, RZ, 0x49 ;  /* 0x00000049ffe27424 */ /* 0x000fe200078e00ff */
[----:B------:R-:W-:Y:S04]  /*2cb0*/  LDSM.16.M88.4 R168, [R200] ;  /* 0x00000000c8a8783b */ /* 0x000fe80000000200 */
[----:B------:R-:W4:Y:S04]  /*2cc0*/  LDSM.16.M88.4 R92, [R212+0x3c00] ;  /* 0x003c0000d45c783b */ /* 0x000f280000000200 */
[----:B------:R-:W4:Y:S04]  /*2cd0*/  LDSM.16.M88.4 R84, [R200+0x1000] ;  /* 0x00100000c854783b */ /* 0x000f280000000200 */
[----:B------:R-:W4:Y:S04]  /*2ce0*/  LDSM.16.M88.4 R96, [R212+0x3800] ;  /* 0x00380000d460783b */ /* 0x000f280000000200 */
[----:B------:R-:W4:Y:S04]  /*2cf0*/  LDSM.16.M88.4 R56, [R215+0x2000] ;  /* 0x00200000d738783b */ /* 0x000f280000000200 */
[----:B------:R-:W4:Y:S04]  /*2d00*/  LDSM.16.M88.4 R100, [R212+0x3400] ;  /* 0x00340000d464783b */ /* 0x000f280000000200 */
[----:B------:R-:W4:Y:S04]  /*2d10*/  LDSM.16.M88.4 R48, [R215+0x2400] ;  /* 0x00240000d730783b */ /* 0x000f280000000200 */
[----:B------:R-:W4:Y:S01]  /*2d20*/  LDSM.16.M88.4 R40, [R215+0x2800] ;  /* 0x00280000d728783b */ /* 0x000f220000000200 */
[-C--:B-----5:R-:W-:Y:S03]  /*2d30*/  HMMA.16816.F32.BF16 R120, R64, R172.reuse, RZ ;  /* 0x000000ac4078723c */ /* 0x0a0fe600000418ff */
[----:B------:R-:W5:Y:S04]  /*2d40*/  LDSM.16.M88.4 R32, [R215+0x2c00] ;  /* 0x002c0000d720783b */ /* 0x000f680000000200 */
[----:B------:R-:W5:Y:S01]  /*2d50*/  LDSM.16.M88.4 R24, [R215+0x3000] ;  /* 0x00300000d718783b */ /* 0x000f620000000200 */
[----:B-1----:R-:W-:Y:S03]  /*2d60*/  HMMA.16816.F32.BF16 R4, R116, R172, RZ ;  /* 0x000000ac7404723c */ /* 0x002fe600000418ff */
[----:B------:R-:W1:Y:S04]  /*2d70*/  LDSM.16.M88.4 R164, [R212+0x2000] ;  /* 0x00200000d4a4783b */ /* 0x000e680000000200 */
[----:B------:R-:W1:Y:S01]  /*2d80*/  LDSM.16.M88.4 R160, [R212+0x2400] ;  /* 0x00240000d4a0783b */ /* 0x000e620000000200 */
[-C--:B--2---:R-:W-:Y:S03]  /*2d90*/  HMMA.16816.F32.BF16 R124, R64, R8.reuse, RZ ;  /* 0x00000008407c723c */ /* 0x084fe600000418ff */
[----:B------:R-:W2:Y:S04]  /*2da0*/  LDSM.16.M88.4 R112, [R212+0x2800] ;  /* 0x00280000d470783b */ /* 0x000ea80000000200 */
[----:B------:R-:W2:Y:S01]  /*2db0*/  LDSM.16.M88.4 R108, [R212+0x2c00] ;  /* 0x002c0000d46c783b */ /* 0x000ea20000000200 */
[----:B------:R-:W-:Y:S03]  /*2dc0*/  HMMA.16816.F32.BF16 R12, R116, R8, RZ ;  /* 0x00000008740c723c */ /* 0x000fe600000418ff */
[----:B------:R-:W2:Y:S04]  /*2dd0*/  LDSM.16.M88.4 R104, [R212+0x3000] ;  /* 0x00300000d468783b */ /* 0x000ea80000000200 */
[----:B------:R-:W0:Y:S01]  /*2de0*/  LDGDEPBAR ;  /* 0x00000000000079af */ /* 0x000e220000000000 */
[-C--:B---3--:R-:W-:Y:S08]  /*2df0*/  HMMA.16816.F32.BF16 R128, R64, R16.reuse, RZ ;  /* 0x000000104080723c */ /* 0x088ff000000418ff */
[----:B------:R-:W-:Y:S08]  /*2e00*/  HMMA.16816.F32.BF16 R20, R116, R16, RZ ;  /* 0x000000107414723c */ /* 0x000ff000000418ff */
[----:B----4-:R-:W-:Y:S01]  /*2e10*/  HMMA.16816.F32.BF16 R4, R168, R92, R4 ;  /* 0x0000005ca804723c */ /* 0x010fe20000041804 */
[----:B------:R-:W-:-:S07]  /*2e20*/  DEPBAR.LE SB0, 0x0 ;  /* 0x000080000000791a */ /* 0x000fce0000000000 */
[----:B------:R-:W-:Y:S01]  /*2e30*/  HMMA.16816.F32.BF16 R120, R84, R92, R120 ;  /* 0x0000005c5478723c */ /* 0x000fe20000041878 */
[----:B------:R-:W-:-:S04]  /*2e40*/  LOP3.LUT R92, R0, 0x7, RZ, 0xc0, !PT ;  /* 0x00000007005c7812 */ /* 0x000fc800078ec0ff */
[----:B------:R-:W-:-:S03]  /*2e50*/  IADD3 R92, PT, PT, R92, UR29, R3 ;  /* 0x0000001d5c5c7c10 */ /* 0x000fc6000fffe003 */
[----:B------:R-:W-:Y:S02]  /*2e60*/  HMMA.16816.F32.BF16 R12, R168, R96, R12 ;  /* 0x00000060a80c723c */ /* 0x000fe4000004180c */
[----:B------:R-:W-:-:S04]  /*2e70*/  VIADD R230, R92, UR30 ;  /* 0x0000001e5ce67c36 */ /* 0x000fc80008000000 */
[----:B------:R-:W-:Y:S02]  /*2e80*/  VIADD R214, R230, 0x40 ;  /* 0x00000040e6d67836 */ /* 0x000fe40000000000 */
[----:B------:R-:W-:Y:S01]  /*2e90*/  HMMA.16816.F32.BF16 R124, R84, R96, R124 ;  /* 0x00000060547c723c */ /* 0x000fe2000004187c */
[----:B------:R-:W-:-:S05]  /*2ea0*/  LOP3.LUT R96, R236, UR10, RZ, 0xfc, !PT ;  /* 0x0000000aec607c12 */ /* 0x000fca000f8efcff */
[C---:B------:R-:W-:Y:S02]  /*2eb0*/  VIADD R192, R96.reuse, 0x10 ;  /* 0x0000001060c07836 */ /* 0x040fe40000000000 */
[----:B------:R-:W-:Y:S01]  /*2ec0*/  HMMA.16816.F32.BF16 R60, R116, R56, RZ ;  /* 0x00000038743c723c */ /* 0x000fe200000418ff */
[C---:B------:R-:W-:Y:S02]  /*2ed0*/  VIADD R198, R96.reuse, 0x8 ;  /* 0x0000000860c67836 */ /* 0x040fe40000000000 */
[C---:B------:R-:W-:Y:S02]  /*2ee0*/  VIADD R188, R96.reuse, 0x18 ;  /* 0x0000001860bc7836 */ /* 0x040fe40000000000 */
[C---:B------:R-:W-:Y:S02]  /*2ef0*/  VIADD R210, R96.reuse, 0x1 ;  /* 0x0000000160d27836 */ /* 0x040fe40000000000 */
[C---:B------:R-:W-:Y:S01]  /*2f00*/  VIADD R180, R96.reuse, 0x20 ;  /* 0x0000002060b47836 */ /* 0x040fe20000000000 */
[----:B------:R-:W-:Y:S01]  /*2f10*/  HMMA.16816.F32.BF16 R20, R168, R100, R20 ;  /* 0x00000064a814723c */ /* 0x000fe20000041814 */
[----:B------:R-:W-:-:S02]  /*2f20*/  VIADD R194, R96, 0x9 ;  /* 0x0000000960c27836 */ /* 0x000fc40000000000 */
[C---:B------:R-:W-:Y:S02]  /*2f30*/  VIADD R190, R96.reuse, 0x11 ;  /* 0x0000001160be7836 */ /* 0x040fe40000000000 */
[C---:B------:R-:W-:Y:S02]  /*2f40*/  VIADD R182, R96.reuse, 0x19 ;  /* 0x0000001960b67836 */ /* 0x040fe40000000000 */
[C---:B------:R-:W-:Y:S01]  /*2f50*/  VIADD R178, R96.reuse, 0x21 ;  /* 0x0000002160b27836 */ /* 0x040fe20000000000 */
[----:B------:R-:W-:Y:S01]  /*2f60*/  HMMA.16816.F32.BF16 R128, R84, R100, R128 ;  /* 0x000000645480723c */ /* 0x000fe20000041880 */
[----:B------:R-:W-:Y:S02]  /*2f70*/  VIADD R101, R96, UR21 ;  /* 0x0000001560657c36 */ /* 0x000fe40008000000 */
[----:B------:R-:W-:Y:S02]  /*2f80*/  VIADD R100, R230, 0x8 ;  /* 0x00000008e6647836 */ /* 0x000fe40000000000 */
[----:B------:R-:W-:-:S02]  /*2f90*/  VIADD R172, R96, 0x29 ;  /* 0x0000002960ac7836 */ /* 0x000fc40000000000 */
[----:B------:R-:W-:Y:S01]  /*2fa0*/  IMAD.IADD R0, R100, 0x1, -R101 ;  /* 0x0000000164007824 */ /* 0x000fe200078e0a65 */
[----:B------:R-:W-:Y:S04]  /*2fb0*/  HMMA.16816.F32.BF16 R156, R64, R56, RZ ;  /* 0x00000038409c723c */ /* 0x000fe800000418ff */
[----:B------:R-:W-:-:S04]  /*2fc0*/  IABS R0, R0 ;  /* 0x0000000000007213 */ /* 0x000fc80000000000 */
[----:B------:R-:W-:Y:S01]  /*2fd0*/  HMMA.16816.F32.BF16 R152, R64, R58, RZ ;  /* 0x0000003a4098723c */ /* 0x000fe200000418ff */
[----:B------:R-:W-:Y:S02]  /*2fe0*/  IMAD.MOV.U32 R207, RZ, RZ, R0 ;  /* 0x000000ffffcf7224 */ /* 0x000fe400078e0000 */
[----:B------:R-:W-:-:S03]  /*2ff0*/  VIADD R0, R96, 0x78 ;  /* 0x0000007860007836 */ /* 0x000fc60000000000 */
[----:B------:R-:W-:Y:S01]  /*3000*/  I2FP.F32.S32 R207, R207 ;  /* 0x000000cf00cf7245 */ /* 0x000fe20000201400 */
[----:B------:R-:W-:Y:S01]  /*3010*/  VIADD R3, R0, UR21 ;  /* 0x0000001500037c36 */ /* 0x000fe20008000000 */
[C---:B------:R-:W-:Y:S03]  /*3020*/  HMMA.16816.F32.BF16 R148, R64.reuse, R48, RZ ;  /* 0x000000304094723c */ /* 0x040fe600000418ff */
[C---:B------:R-:W-:Y:S02]  /*3030*/  VIADD R183, R3.reuse, 0xffffff89 ;  /* 0xffffff8903b77836 */ /* 0x040fe40000000000 */
[C---:B------:R-:W-:Y:S02]  /*3040*/  VIADD R203, R3.reuse, 0xffffffb1 ;  /* 0xffffffb103cb7836 */ /* 0x040fe40000000000 */
[----:B------:R-:W-:Y:S01]  /*3050*/  IMAD.IADD R2, R100, 0x1, -R183 ;  /* 0x0000000164027824 */ /* 0x000fe200078e0ab7 */
[----:B------:R-:W-:Y:S01]  /*3060*/  HMMA.16816.F32.BF16 R140, R64, R40, RZ ;  /* 0x00000028408c723c */ /* 0x000fe200000418ff */
[----:B------:R-:W-:-:S02]  /*3070*/  VIADD R191, R3, 0xffffffa1 ;  /* 0xffffffa103bf7836 */ /* 0x000fc40000000000 */
[C---:B------:R-:W-:Y:S01]  /*3080*/  VIADD R195, R3.reuse, 0xffffffc1 ;  /* 0xffffffc103c37836 */ /* 0x040fe20000000000 */
[----:B------:R-:W-:Y:S01]  /*3090*/  IABS R2, R2 ;  /* 0x0000000200027213 */ /* 0x000fe20000000000 */
[C---:B------:R-:W-:Y:S02]  /*30a0*/  VIADD R181, R3.reuse, 0xffffff90 ;  /* 0xffffff9003b57836 */ /* 0x040fe40000000000 */
[C---:B------:R-:W-:Y:S01]  /*30b0*/  VIADD R185, R3.reuse, 0xffffffb0 ;  /* 0xffffffb003b97836 */ /* 0x040fe20000000000 */
[C---:B-----5:R-:W-:Y:S01]  /*30c0*/  HMMA.16816.F32.BF16 R136, R64.reuse, R32, RZ ;  /* 0x000000204088723c */ /* 0x060fe200000418ff */
[----:B------:R-:W-:Y:S01]  /*30d0*/  I2FP.F32.S32 R2, R2 ;  /* 0x0000000200027245 */ /* 0x000fe20000201400 */
[----:B------:R-:W-:Y:S02]  /*30e0*/  IMAD.IADD R97, R100, 0x1, -R181 ;  /* 0x0000000164617824 */ /* 0x000fe400078e0ab5 */
[C---:B------:R-:W-:Y:S02]  /*30f0*/  VIADD R197, R3.reuse, 0xffffffc0 ;  /* 0xffffffc003c57836 */ /* 0x040fe40000000000 */
[C---:B------:R-:W-:Y:S01]  /*3100*/  VIADD R193, R3.reuse, 0xffffffa0 ;  /* 0xffffffa003c17836 */ /* 0x040fe20000000000 */
[----:B------:R-:W-:Y:S01]  /*3110*/  IABS R97, R97 ;  /* 0x0000006100617213 */ /* 0x000fe20000000000 */
[----:B------:R-:W-:Y:S01]  /*3120*/  HMMA.16816.F32.BF16 R132, R64, R24, RZ ;  /* 0x000000184084723c */ /* 0x000fe200000418ff */
[----:B------:R-:W-:-:S02]  /*3130*/  VIADD R187, R3, 0xffffffa9 ;  /* 0xffffffa903bb7836 */ /* 0x000fc40000000000 */
[----:B------:R-:W-:Y:S01]  /*3140*/  I2FP.F32.S32 R97, R97 ;  /* 0x0000006100617245 */ /* 0x000fe20000201400 */
[C---:B------:R-:W-:Y:S02]  /*3150*/  VIADD R199, R3.reuse, 0xffffffb9 ;  /* 0xffffffb903c77836 */ /* 0x040fe40000000000 */
[C---:B------:R-:W-:Y:S02]  /*3160*/  VIADD R189, R3.reuse, 0xffffffa8 ;  /* 0xffffffa803bd7836 */ /* 0x040fe40000000000 */
[----:B------:R-:W-:Y:S01]  /*3170*/  HMMA.16816.F32.BF16 R144, R64, R50, RZ ;  /* 0x000000324090723c */ /* 0x000fe200000418ff */
[----:B------:R-:W-:Y:S02]  /*3180*/  VIADD R201, R3, 0xffffffb8 ;  /* 0xffffffb803c97836 */ /* 0x000fe40000000000 */
[----:B------:R-:W-:Y:S02]  /*3190*/  IMAD.IADD R242, R214, 0x1, -R195 ;  /* 0x00000001d6f27824 */ /* 0x000fe400078e0ac3 */
[----:B------:R-:W-:-:S03]  /*31a0*/  IMAD.IADD R209, R100, 0x1, -R3 ;  /* 0x0000000164d17824 */ /* 0x000fc600078e0a03 */
[C---:B------:R-:W-:Y:S01]  /*31b0*/  HMMA.16816.F32.BF16 R88, R64.reuse, R42, RZ ;  /* 0x0000002a4058723c */ /* 0x040fe200000418ff */
[----:B------:R-:W-:Y:S02]  /*31c0*/  IABS R242, R242 ;  /* 0x000000f200f27213 */ /* 0x000fe40000000000 */
[----:B------:R-:W-:Y:S02]  /*31d0*/  IABS R209, R209 ;  /* 0x000000d100d17213 */ /* 0x000fe40000000000 */
[----:B------:R-:W-:Y:S02]  /*31e0*/  I2FP.F32.S32 R242, R242 ;  /* 0x000000f200f27245 */ /* 0x000fe40000201400 */
[----:B------:R-:W-:Y:S01]  /*31f0*/  I2FP.F32.S32 R209, R209 ;  /* 0x000000d100d17245 */ /* 0x000fe20000201400 */
        /* <DEDUP_REMOVED lines=16> */
[C---:B-1----:R-:W-:Y:S08]  /*3300*/  HMMA.16816.F32.BF16 R60, R168.reuse, R164, R60 ;  /* 0x000000a4a83c723c */ /* 0x042ff0000004183c */
[C---:B------:R-:W-:Y:S08]  /*3310*/  HMMA.16816.F32.BF16 R52, R168.reuse, R160, R52 ;  /* 0x000000a0a834723c */ /* 0x040ff00000041834 */
[----:B--2---:R-:W-:Y:S03]  /*3320*/  HMMA.16816.F32.BF16 R44, R168, R112, R44 ;  /* 0x00000070a82c723c */ /* 0x004fe6000004182c */
[----:B------:R-:W-:Y:S01]  /*3330*/  FFMA.FTZ R207, R207, -UR6, R62 ;  /* 0x80000006cfcf7c23 */ /* 0x000fe2000801003e */
[----:B------:R-:W-:-:S02]  /*3340*/  IMAD.IADD R62, R100, 0x1, -R191 ;  /* 0x00000001643e7824 */ /* 0x000fc400078e0abf */
[----:B------:R-:W-:Y:S01]  /*3350*/  FFMA.FTZ R205, R2, -UR6, R63 ;  /* 0x8000000602cd7c23 */ /* 0x000fe2000801003f */
[C---:B------:R-:W-:Y:S01]  /*3360*/  IMAD.IADD R2, R100.reuse, 0x1, -R195 ;  /* 0x0000000164027824 */ /* 0x040fe200078e0ac3 */
[C---:B------:R-:W-:Y:S01]  /*3370*/  HMMA.16816.F32.BF16 R36, R168.reuse, R108, R36 ;  /* 0x0000006ca824723c */ /* 0x040fe20000041824 */
[----:B------:R-:W-:Y:S01]  /*3380*/  IABS R62, R62 ;  /* 0x0000003e003e7213 */ /* 0x000fe20000000000 */
[----:B------:R-:W-:Y:S02]  /*3390*/  IMAD.IADD R63, R100, 0x1, -R193 ;  /* 0x00000001643f7824 */ /* 0x000fe400078e0ac1 */
[----:B------:R-:W-:Y:S02]  /*33a0*/  IABS R2, R2 ;  /* 0x0000000200027213 */ /* 0x000fe40000000000 */
[----:B------:R-:W-:Y:S02]  /*33b0*/  I2FP.F32.S32 R62, R62 ;  /* 0x0000003e003e7245 */ /* 0x000fe40000201400 */
[----:B------:R-:W-:Y:S01]  /*33c0*/  I2FP.F32.S32 R2, R2 ;  /* 0x0000000200027245 */ /* 0x000fe20000201400 */
[----:B------:R-:W-:Y:S01]  /*33d0*/  HMMA.16816.F32.BF16 R28, R168, R104, R28 ;  /* 0x00000068a81c723c */ /* 0x000fe2000004181c */
[----:B------:R-:W-:-:S04]  /*33e0*/  IABS R63, R63 ;  /* 0x0000003f003f7213 */ /* 0x000fc80000000000 */
[----:B------:R-:W-:-:S03]  /*33f0*/  I2FP.F32.S32 R63, R63 ;  /* 0x0000003f003f7245 */ /* 0x000fc60000201400 */
[C---:B------:R-:W-:Y:S08]  /*3400*/  HMMA.16816.F32.BF16 R56, R168.reuse, R166, R56 ;  /* 0x000000a6a838723c */ /* 0x040ff00000041838 */
[C---:B------:R-:W-:Y:S08]  /*3410*/  HMMA.16816.F32.BF16 R48, R168.reuse, R162, R48 ;  /* 0x000000a2a830723c */ /* 0x040ff00000041830 */
[----:B------:R-:W-:Y:S03]  /*3420*/  HMMA.16816.F32.BF16 R40, R168, R114, R40 ;  /* 0x00000072a828723c */ /* 0x000fe60000041828 */
[----:B------:R-:W-:Y:S01]  /*3430*/  FFMA.FTZ R196, R97, -UR6, R58 ;  /* 0x8000000661c47c23 */ /* 0x000fe2000801003a */
[----:B------:R-:W-:-:S02]  /*3440*/  VIADD R97, R3, 0xffffffc9 ;  /* 0xffffffc903617836 */ /* 0x000fc40000000000 */
[----:B------:R-:W-:Y:S02]  /*3450*/  VIADD R58, R96, 0x51 ;  /* 0x00000051603a7836 */ /* 0x000fe40000000000 */
[C---:B------:R-:W-:Y:S03]  /*3460*/  HMMA.16816.F32.BF16 R32, R168.reuse, R110, R32 ;  /* 0x0000006ea820723c */ /* 0x040fe60000041820 */
[----:B------:R-:W-:Y:S01]  /*3470*/  FFMA.FTZ R62, R62, -UR6, R51 ;  /* 0x800000063e3e7c23 */ /* 0x000fe20008010033 */
[----:B------:R-:W-:Y:S02]  /*3480*/  VIADD R51, R3, 0xffffffd1 ;  /* 0xffffffd103337836 */ /* 0x000fe40000000000 */
[----:B------:R-:W-:Y:S01]  /*3490*/  FFMA.FTZ R186, R63, -UR6, R50 ;  /* 0x800000063fba7c23 */ /* 0x000fe20008010032 */
[----:B------:R-:W-:Y:S01]  /*34a0*/  VIADD R63, R3, 0xffffffd0 ;  /* 0xffffffd0033f7836 */ /* 0x000fe20000000000 */
[----:B------:R-:W-:Y:S01]  /*34b0*/  HMMA.16816.F32.BF16 R24, R168, R106, R24 ;  /* 0x0000006aa818723c */ /* 0x000fe20000041818 */
[----:B------:R-:W-:-:S07]  /*34c0*/  VIADD R50, R96, 0x59 ;  /* 0x0000005960327836 */ /* 0x000fce0000000000 */
[C---:B------:R-:W-:Y:S08]  /*34d0*/  HMMA.16816.F32.BF16 R16, R168.reuse, R102, R16 ;  /* 0x00000066a810723c */ /* 0x040ff00000041810 */
[C---:B------:R-:W-:Y:S08]  /*34e0*/  HMMA.16816.F32.BF16 R8, R168.reuse, R98, R8 ;  /* 0x00000062a808723c */ /* 0x040ff00000041808 */
[----:B------:R-:W-:Y:S01]  /*34f0*/  HMMA.16816.F32.BF16 R116, R168, R94, R116 ;  /* 0x0000005ea874723c */ /* 0x000fe20000041874 */
[----:B------:R-:W-:-:S02]  /*3500*/  VIADD R169, R3, 0xffffff99 ;  /* 0xffffff9903a97836 */ /* 0x000fc40000000000 */
[C---:B------:R-:W-:Y:S02]  /*3510*/  VIADD R171, R3.reuse, 0xffffff98 ;  /* 0xffffff9803ab7836 */ /* 0x040fe40000000000 */
[C---:B------:R-:W-:Y:S02]  /*3520*/  IMAD.IADD R202, R100.reuse, 0x1, -R169 ;  /* 0x0000000164ca7824 */ /* 0x040fe400078e0aa9 */
[C---:B------:R-:W-:Y:S01]  /*3530*/  IMAD.IADD R170, R100.reuse, 0x1, -R203 ;  /* 0x0000000164aa7824 */ /* 0x040fe200078e0acb */
[----:B------:R-:W-:Y:S01]  /*3540*/  HMMA.16816.F32.BF16 R64, R64, R174, RZ ;  /* 0x000000ae4040723c */ /* 0x000fe200000418ff */
[C---:B------:R-:W-:Y:S01]  /*3550*/  IMAD.IADD R93, R100.reuse, 0x1, -R171 ;  /* 0x00000001645d7824 */ /* 0x040fe200078e0aab */
[----:B------:R-:W-:Y:S01]  /*3560*/  IABS R202, R202 ;  /* 0x000000ca00ca7213 */ /* 0x000fe20000000000 */
[----:B------:R-:W-:Y:S01]  /*3570*/  VIADD R175, R3, 0xffffff91 ;  /* 0xffffff9103af7836 */ /* 0x000fe20000000000 */
[----:B------:R-:W-:Y:S01]  /*3580*/  IABS R170, R170 ;  /* 0x000000aa00aa7213 */ /* 0x000fe20000000000 */
[----:B------:R-:W-:Y:S01]  /*3590*/  IMAD.IADD R174, R100, 0x1, -R187 ;  /* 0x0000000164ae7824 */ /* 0x000fe200078e0abb */
[----:B------:R-:W-:Y:S01]  /*35a0*/  I2FP.F32.S32 R202, R202 ;  /* 0x000000ca00ca7245 */ /* 0x000fe20000201400 */
[----:B------:R-:W-:Y:S01]  /*35b0*/  VIADD R168, R96, 0x30 ;  /* 0x0000003060a87836 */ /* 0x000fe20000000000 */
[----:B------:R-:W-:Y:S01]  /*35c0*/  IABS R93, R93 ;  /* 0x0000005d005d7213 */ /* 0x000fe20000000000 */
[----:B------:R-:W-:Y:S01]  /*35d0*/  HMMA.16816.F32.BF16 R144, R84, R162, R144 ;  /* 0x000000a25490723c */ /* 0x000fe20000041890 */
[----:B------:R-:W-:Y:S01]  /*35e0*/  I2FP.F32.S32 R170, R170 ;  /* 0x000000aa00aa7245 */ /* 0x000fe20000201400 */
[----:B------:R-:W-:Y:S01]  /*35f0*/  FFMA.FTZ R202, R202, -UR6, R55 ;  /* 0x80000006caca7c23 */ /* 0x000fe20008010037 */
[C---:B------:R-:W-:Y:S01]  /*3600*/  IMAD.IADD R55, R100.reuse, 0x1, -R185 ;  /* 0x0000000164377824 */ /* 0x040fe200078e0ab9 */
[----:B------:R-:W-:Y:S01]  /*3610*/  I2FP.F32.S32 R93, R93 ;  /* 0x0000005d005d7245 */ /* 0x000fe20000201400 */
[----:B------:R-:W-:-:S02]  /*3620*/  IMAD.IADD R163, R100, 0x1, -R197 ;  /* 0x0000000164a37824 */ /* 0x000fc400078e0ac5 */
[----:B------:R-:W-:Y:S01]  /*3630*/  FFMA.FTZ R170, R170, -UR6, R43 ;  /* 0x80000006aaaa7c23 */ /* 0x000fe2000801002b */
[----:B------:R-:W-:Y:S01]  /*3640*/  VIADD R43, R3, 0xffffffd8 ;  /* 0xffffffd8032b7836 */ /* 0x000fe20000000000 */
[----:B------:R-:W-:Y:S01]  /*3650*/  IABS R55, R55 ;  /* 0x0000003700377213 */ /* 0x000fe20000000000 */
[C---:B------:R-:W-:Y:S01]  /*3660*/  HMMA.16816.F32.BF16 R80, R84.reuse, R110, R80 ;  /* 0x0000006e5450723c */ /* 0x040fe20000041850 */
[C---:B------:R-:W-:Y:S02]  /*3670*/  IMAD.IADD R110, R100.reuse, 0x1, -R175 ;  /* 0x00000001646e7824 */ /* 0x040fe400078e0aaf */
[----:B------:R-:W-:Y:S01]  /*3680*/  FFMA.FTZ R204, R93, -UR6, R54 ;  /* 0x800000065dcc7c23 */ /* 0x000fe20008010036 */
[----:B------:R-:W-:Y:S01]  /*3690*/  IABS R163, R163 ;  /* 0x000000a300a37213 */ /* 0x000fe20000000000 */
[----:B------:R-:W-:Y:S01]  /*36a0*/  IMAD.IADD R93, R100, 0x1, -R43 ;  /* 0x00000001645d7824 */ /* 0x000fe200078e0a2b */
[----:B------:R-:W-:Y:S01]  /*36b0*/  I2FP.F32.S32 R55, R55 ;  /* 0x0000003700377245 */ /* 0x000fe20000201400 */
[----:B------:R-:W-:Y:S01]  /*36c0*/  VIADD R54, R96, 0x58 ;  /* 0x0000005860367836 */ /* 0x000fe20000000000 */
[----:B------:R-:W-:Y:S01]  /*36d0*/  IABS R110, R110 ;  /* 0x0000006e006e7213 */ /* 0x000fe20000000000 */
[C---:B------:R-:W-:Y:S01]  /*36e0*/  HMMA.16816.F32.BF16 R148, R84.reuse, R160, R148 ;  /* 0x000000a05494723c */ /* 0x040fe20000041894 */
[----:B------:R-:W-:Y:S01]  /*36f0*/  FFMA.FTZ R161, R2, -UR6, R35 ;  /* 0x8000000602a17c23 */ /* 0x000fe20008010023 */
[----:B------:R-:W-:Y:S01]  /*3700*/  I2FP.F32.S32 R163, R163 ;  /* 0x000000a300a37245 */ /* 0x000fe20000201400 */
[C---:B------:R-:W-:Y:S01]  /*3710*/  IMAD.IADD R2, R100.reuse, 0x1, -R51 ;  /* 0x0000000164027824 */ /* 0x040fe200078e0a33 */
[----:B------:R-:W-:Y:S01]  /*3720*/  IABS R93, R93 ;  /* 0x0000005d005d7213 */ /* 0x000fe20000000000 */
[----:B------:R-:W-:Y:S01]  /*3730*/  VIADD R35, R3, 0xffffffe1 ;  /* 0xffffffe103237836 */ /* 0x000fe20000000000 */
[----:B------:R-:W-:Y:S01]  /*3740*/  I2FP.F32.S32 R110, R110 ;  /* 0x0000006e006e7245 */ /* 0x000fe20000201400 */
[----:B------:R-:W-:Y:S01]  /*3750*/  FFMA.FTZ R163, R163, -UR6, R34 ;  /* 0x80000006a3a37c23 */ /* 0x000fe20008010022 */
[C---:B------:R-:W-:Y:S01]  /*3760*/  HMMA.16816.F32.BF16 R132, R84.reuse, R104, R132 ;  /* 0x000000685484723c */ /* 0x040fe20000041884 */
[----:B------:R-:W-:Y:S01]  /*3770*/  FFMA.FTZ R104, R55, -UR6, R42 ;  /* 0x8000000637687c23 */ /* 0x000fe2000801002a */
[C---:B------:R-:W-:Y:S01]  /*3780*/  IMAD.IADD R42, R100.reuse, 0x1, -R199 ;  /* 0x00000001642a7824 */ /* 0x040fe200078e0ac7 */
[----:B------:R-:W-:Y:S01]  /*3790*/  IABS R2, R2 ;  /* 0x0000000200027213 */ /* 0x000fe20000000000 */
[----:B------:R-:W-:Y:S01]  /*37a0*/  IMAD.IADD R34, R100, 0x1, -R97 ;  /* 0x0000000164227824 */ /* 0x000fe200078e0a61 */
[----:B------:R-:W-:Y:S01]  /*37b0*/  I2FP.F32.S32 R93, R93 ;  /* 0x0000005d005d7245 */ /* 0x000fe20000201400 */
[----:B------:R-:W-:Y:S01]  /*37c0*/  FFMA.FTZ R110, R110, -UR6, R59 ;  /* 0x800000066e6e7c23 */ /* 0x000fe2000801003b */
[----:B------:R-:W-:Y:S01]  /*37d0*/  IABS R174, R174 ;  /* 0x000000ae00ae7213 */ /* 0x000fe20000000000 */
[C---:B------:R-:W-:Y:S01]  /*37e0*/  IMAD.IADD R59, R100.reuse, 0x1, -R189 ;  /* 0x00000001643b7824 */ /* 0x040fe200078e0abd */
[----:B------:R-:W-:Y:S01]  /*37f0*/  IABS R42, R42 ;  /* 0x0000002a002a7213 */ /* 0x000fe20000000000 */
[----:B------:R-:W-:Y:S01]  /*3800*/  FFMA.FTZ R93, R93, -UR6, R22 ;  /* 0x800000065d5d7c23 */ /* 0x000fe20008010016 */
[----:B------:R-:W-:Y:S01]  /*3810*/  I2FP.F32.S32 R2, R2 ;  /* 0x0000000200027245 */ /* 0x000fe20000201400 */
[C---:B------:R-:W-:Y:S01]  /*3820*/  IMAD.IADD R22, R100.reuse, 0x1, -R35 ;  /* 0x0000000164167824 */ /* 0x040fe200078e0a23 */
[----:B------:R-:W-:Y:S01]  /*3830*/  IABS R34, R34 ;  /* 0x0000002200227213 */ /* 0x000fe20000000000 */
[C---:B------:R-:W-:Y:S01]  /*3840*/  HMMA.16816.F32.BF16 R76, R84.reuse, R106, R76 ;  /* 0x0000006a544c723c */ /* 0x040fe2000004184c */
[----:B------:R-:W-:Y:S01]  /*3850*/  I2FP.F32.S32 R174, R174 ;  /* 0x000000ae00ae7245 */ /* 0x000fe20000201400 */
[C---:B------:R-:W-:Y:S01]  /*3860*/  VIADD R107, R3.reuse, 0xffffffc8 ;  /* 0xffffffc8036b7836 */ /* 0x040fe20000000000 */
[----:B------:R-:W-:Y:S01]  /*3870*/  I2FP.F32.S32 R42, R42 ;  /* 0x0000002a002a7245 */ /* 0x000fe20000201400 */
[----:B------:R-:W-:Y:S01]  /*3880*/  IMAD.IADD R105, R100, 0x1, -R63 ;  /* 0x0000000164697824 */ /* 0x000fe200078e0a3f */
[----:B------:R-:W-:Y:S01]  /*3890*/  IABS R59, R59 ;  /* 0x0000003b003b7213 */ /* 0x000fe20000000000 */
[----:B------:R-:W-:Y:S01]  /*38a0*/  FFMA.FTZ R174, R174, -UR6, R47 ;  /* 0x80000006aeae7c23 */ /* 0x000fe2000801002f */
[----:B------:R-:W-:Y:S01]  /*38b0*/  I2FP.F32.S32 R34, R34 ;  /* 0x0000002200227245 */ /* 0x000fe20000201400 */
[C---:B------:R-:W-:Y:S01]  /*38c0*/  HMMA.16816.F32.BF16 R72, R84.reuse, R102, R72 ;  /* 0x000000665448723c */ /* 0x040fe20000041848 */
[----:B------:R-:W-:Y:S01]  /*38d0*/  FFMA.FTZ R103, R2, -UR6, R27 ;  /* 0x8000000602677c23 */ /* 0x000fe2000801001b */
[C---:B------:R-:W-:Y:S01]  /*38e0*/  VIADD R27, R3.reuse, 0xffffffe9 ;  /* 0xffffffe9031b7836 */ /* 0x040fe20000000000 */
[----:B------:R-:W-:Y:S01]  /*38f0*/  IABS R22, R22 ;  /* 0x0000001600167213 */ /* 0x000fe20000000000 */
[----:B------:R-:W-:Y:S01]  /*3900*/  IMAD.IADD R111, R100, 0x1, -R107 ;  /* 0x00000001646f7824 */ /* 0x000fe200078e0a6b */
[----:B------:R-:W-:Y:S01]  /*3910*/  I2FP.F32.S32 R59, R59 ;  /* 0x0000003b003b7245 */ /* 0x000fe20000201400 */
[----:B------:R-:W-:Y:S01]  /*3920*/  VIADD R47, R3, 0xffffffe0 ;  /* 0xffffffe0032f7836 */ /* 0x000fe20000000000 */
[----:B------:R-:W-:Y:S01]  /*3930*/  I2FP.F32.S32 R22, R22 ;  /* 0x0000001600167245 */ /* 0x000fe20000201400 */
[----:B------:R-:W-:Y:S01]  /*3940*/  HMMA.16816.F32.BF16 R156, R84, R164, R156 ;  /* 0x000000a4549c723c */ /* 0x000fe2000004189c */
[----:B------:R-:W-:Y:S01]  /*3950*/  FFMA.FTZ R165, R42, -UR6, R39 ;  /* 0x800000062aa57c23 */ /* 0x000fe20008010027 */
[C---:B------:R-:W-:Y:S01]  /*3960*/  VIADD R39, R100.reuse, -UR28 ;  /* 0x8000001c64277c36 */ /* 0x040fe20008000000 */
[----:B------:R-:W-:Y:S01]  /*3970*/  IABS R111, R111 ;  /* 0x0000006f006f7213 */ /* 0x000fe20000000000 */
[----:B------:R-:W-:-:S02]  /*3980*/  IMAD.IADD R2, R100, 0x1, -R27 ;  /* 0x0000000164027824 */ /* 0x000fc400078e0a1b */
[----:B------:R-:W-:Y:S01]  /*3990*/  FFMA.FTZ R184, R59, -UR6, R46 ;  /* 0x800000063bb87c23 */ /* 0x000fe2000801002e */
[----:B------:R-:W-:Y:S01]  /*39a0*/  VIADD R106, R96, 0x28 ;  /* 0x00000028606a7836 */ /* 0x000fe20000000000 */
[C---:B------:R-:W-:Y:S01]  /*39b0*/  ISETP.GT.AND P6, PT, R39.reuse, R192, PT ;  /* 0x000000c02700720c */ /* 0x040fe20003fc4270 */
[C---:B------:R-:W-:Y:S01]  /*39c0*/  HMMA.16816.F32.BF16 R152, R84.reuse, R166, R152 ;  /* 0x000000a65498723c */ /* 0x040fe20000041898 */
[----:B------:R-:W-:Y:S01]  /*39d0*/  IMAD.IADD R167, R100, 0x1, -R201 ;  /* 0x0000000164a77824 */ /* 0x000fe200078e0ac9 */
[----:B------:R-:W-:Y:S01]  /*39e0*/  IABS R2, R2 ;  /* 0x0000000200027213 */ /* 0x000fe20000000000 */
[C---:B------:R-:W-:Y:S01]  /*39f0*/  VIADD R160, R96.reuse, 0x40 ;  /* 0x0000004060a07836 */ /* 0x040fe20000000000 */
[----:B------:R-:W-:Y:S01]  /*3a00*/  ISETP.GT.AND P2, PT, R39, R96, PT ;  /* 0x000000602700720c */ /* 0x000fe20003f44270 */
[C---:B------:R-:W-:Y:S01]  /*3a10*/  VIADD R55, R3.reuse, 0xffffffd9 ;  /* 0xffffffd903377836 */ /* 0x040fe20000000000 */
[----:B------:R-:W-:Y:S01]  /*3a20*/  IABS R167, R167 ;  /* 0x000000a700a77213 */ /* 0x000fe20000000000 */
[----:B------:R-:W-:Y:S01]  /*3a30*/  VIADD R166, R96, 0x31 ;  /* 0x0000003160a67836 */ /* 0x000fe20000000000 */
[C---:B------:R-:W-:Y:S01]  /*3a40*/  HMMA.16816.F32.BF16 R136, R84.reuse, R108, R136 ;  /* 0x0000006c5488723c */ /* 0x040fe20000041888 */
[----:B------:R-:W-:Y:S01]  /*3a50*/  FFMA.FTZ R109, R34, -UR6, R31 ;  /* 0x80000006226d7c23 */ /* 0x000fe2000801001f */
[----:B------:R-:W-:Y:S01]  /*3a60*/  VIADD R31, R3, 0xffffffe8 ;  /* 0xffffffe8031f7836 */ /* 0x000fe20000000000 */
[----:B------:R-:W-:Y:S01]  /*3a70*/  IABS R105, R105 ;  /* 0x0000006900697213 */ /* 0x000fe20000000000 */
[----:B------:R-:W-:Y:S01]  /*3a80*/  VIADD R46, R96, 0x60 ;  /* 0x00000060602e7836 */ /* 0x000fe20000000000 */
[----:B------:R-:W-:Y:S01]  /*3a90*/  I2FP.F32.S32 R111, R111 ;  /* 0x0000006f006f7245 */ /* 0x000fe20000201400 */
[C---:B------:R-:W-:Y:S01]  /*3aa0*/  IMAD.IADD R59, R100.reuse, 0x1, -R31 ;  /* 0x00000001643b7824 */ /* 0x040fe200078e0a1f */
[----:B------:R-:W-:Y:S01]  /*3ab0*/  I2FP.F32.S32 R167, R167 ;  /* 0x000000a700a77245 */ /* 0x000fe20000201400 */
[C---:B------:R-:W-:Y:S01]  /*3ac0*/  HMMA.16816.F32.BF16 R140, R84.reuse, R112, R140 ;  /* 0x00000070548c723c */ /* 0x040fe2000004188c */
[----:B------:R-:W-:Y:S01]  /*3ad0*/  IMAD.IADD R113, R100, 0x1, -R47 ;  /* 0x0000000164717824 */ /* 0x000fe200078e0a2f */
[----:B------:R-:W-:Y:S01]  /*3ae0*/  I2FP.F32.S32 R2, R2 ;  /* 0x0000000200027245 */ /* 0x000fe20000201400 */
[----:B------:R-:W-:Y:S01]  /*3af0*/  FFMA.FTZ R111, R111, -UR6, R30 ;  /* 0x800000066f6f7c23 */ /* 0x000fe2000801001e */
[----:B------:R-:W-:Y:S01]  /*3b00*/  ISETP.GT.AND P5, PT, R39, R198, PT ;  /* 0x000000c62700720c */ /* 0x000fe20003fa4270 */
[----:B------:R-:W-:Y:S01]  /*3b10*/  FFMA.FTZ R167, R167, -UR6, R38 ;  /* 0x80000006a7a77c23 */ /* 0x000fe20008010026 */
[----:B------:R-:W-:Y:S01]  /*3b20*/  IABS R113, R113 ;  /* 0x0000007100717213 */ /* 0x000fe20000000000 */
[----:B------:R-:W-:Y:S01]  /*3b30*/  FFMA.FTZ R173, R2, -UR6, R15 ;  /* 0x8000000602ad7c23 */ /* 0x000fe2000801000f */
[C---:B------:R-:W-:Y:S01]  /*3b40*/  HMMA.16816.F32.BF16 R88, R84.reuse, R114, R88 ;  /* 0x000000725458723c */ /* 0x040fe20000041858 */
[----:B------:R-:W-:Y:S01]  /*3b50*/  FFMA.FTZ R115, R22, -UR6, R19 ;  /* 0x8000000616737c23 */ /* 0x000fe20008010013 */
[----:B------:R-:W-:Y:S01]  /*3b60*/  FSEL R22, R204, -INF , !P6 ;  /* 0xff800000cc167808 */ /* 0x000fe20007000000 */
[----:B------:R-:W-:Y:S01]  /*3b70*/  VIADD R112, R96, 0x48 ;  /* 0x0000004860707836 */ /* 0x000fe20000000000 */
[----:B------:R-:W-:Y:S01]  /*3b80*/  FSEL R207, R207, -INF , !P2 ;  /* 0xff800000cfcf7808 */ /* 0x000fe20005000000 */
[----:B------:R-:W-:Y:S01]  /*3b90*/  IMAD.IADD R15, R214, 0x1, -R101 ;  /* 0x00000001d60f7824 */ /* 0x000fe200078e0a65 */
[C---:B------:R-:W-:Y:S01]  /*3ba0*/  ISETP.GT.AND P6, PT, R39.reuse, R106, PT ;  /* 0x0000006a2700720c */ /* 0x040fe20003fc4270 */
[C---:B------:R-:W-:Y:S01]  /*3bb0*/  VIADD R164, R96.reuse, 0x38 ;  /* 0x0000003860a47836 */ /* 0x040fe20000000000 */
[----:B------:R-:W-:Y:S01]  /*3bc0*/  ISETP.GT.AND P2, PT, R39, R188, PT ;  /* 0x000000bc2700720c */ /* 0x000fe20003f44270 */
[C---:B------:R-:W-:Y:S01]  /*3bd0*/  VIADD R162, R96.reuse, 0x39 ;  /* 0x0000003960a27836 */ /* 0x040fe20000000000 */
[----:B------:R-:W-:Y:S01]  /*3be0*/  I2FP.F32.S32 R105, R105 ;  /* 0x0000006900697245 */ /* 0x000fe20000201400 */
[C---:B------:R-:W-:Y:S01]  /*3bf0*/  VIADD R114, R96.reuse, 0x41 ;  /* 0x0000004160727836 */ /* 0x040fe20000000000 */
[----:B------:R-:W-:Y:S01]  /*3c00*/  IABS R59, R59 ;  /* 0x0000003b003b7213 */ /* 0x000fe20000000000 */
[----:B------:R-:W-:Y:S01]  /*3c10*/  VIADD R108, R96, 0x49 ;  /* 0x00000049606c7836 */ /* 0x000fe20000000000 */
[----:B------:R-:W-:Y:S01]  /*3c20*/  I2FP.F32.S32 R113, R113 ;  /* 0x0000007100717245 */ /* 0x000fe20000201400 */
[----:B------:R-:W-:Y:S01]  /*3c30*/  FFMA.FTZ R105, R105, -UR6, R26 ;  /* 0x8000000669697c23 */ /* 0x000fe2000801001a */
[----:B------:R-:W-:Y:S01]  /*3c40*/  ISETP.GT.AND P0, PT, R39, R210, PT ;  /* 0x000000d22700720c */ /* 0x000fe20003f04270 */
[----:B------:R-:W-:Y:S01]  /*3c50*/  IMAD.IADD R26, R100, 0x1, -R55 ;  /* 0x00000001641a7824 */ /* 0x000fe200078e0a37 */
[----:B------:R-:W-:Y:S01]  /*3c60*/  FSEL R196, R196, -INF , !P5 ;  /* 0xff800000c4c47808 */ /* 0x000fe20006800000 */
[----:B------:R-:W-:Y:S01]  /*3c70*/  FFMA.FTZ R113, R113, -UR6, R18 ;  /* 0x8000000671717c23 */ /* 0x000fe20008010012 */
[----:B------:R-:W-:Y:S01]  /*3c80*/  FSEL R104, R104, -INF , !P6 ;  /* 0xff80000068687808 */ /* 0x000fe20007000000 */
[C---:B------:R-:W-:Y:S01]  /*3c90*/  VIADD R102, R96.reuse, 0x50 ;  /* 0x0000005060667836 */ /* 0x040fe20000000000 */
[C---:B------:R-:W-:Y:S01]  /*3ca0*/  ISETP.GT.AND P5, PT, R39.reuse, R180, PT ;  /* 0x000000b42700720c */ /* 0x040fe20003fa4270 */
[----:B------:R-:W-:Y:S01]  /*3cb0*/  VIADD R42, R96, 0x61 ;  /* 0x00000061602a7836 */ /* 0x000fe20000000000 */
[----:B------:R-:W-:Y:S01]  /*3cc0*/  FSEL R186, R186, -INF , !P2 ;  /* 0xff800000baba7808 */ /* 0x000fe20005000000 */
[C---:B------:R-:W-:Y:S01]  /*3cd0*/  VIADD R38, R96.reuse, 0x68 ;  /* 0x0000006860267836 */ /* 0x040fe20000000000 */
[C---:B------:R-:W-:Y:S01]  /*3ce0*/  ISETP.GT.AND P6, PT, R39.reuse, R160, PT ;  /* 0x000000a02700720c */ /* 0x040fe20003fc4270 */
[C---:B------:R-:W-:Y:S01]  /*3cf0*/  VIADD R34, R96.reuse, 0x69 ;  /* 0x0000006960227836 */ /* 0x040fe20000000000 */
[----:B------:R-:W-:Y:S01]  /*3d00*/  I2FP.F32.S32 R59, R59 ;  /* 0x0000003b003b7245 */ /* 0x000fe20000201400 */
[C---:B------:R-:W-:Y:S01]  /*3d10*/  VIADD R30, R96.reuse, 0x70 ;  /* 0x00000070601e7836 */ /* 0x040fe20000000000 */
[----:B------:R-:W-:Y:S01]  /*3d20*/  ISETP.GT.AND P2, PT, R39, R168, PT ;  /* 0x000000a82700720c */ /* 0x000fe20003f44270 */
[----:B------:R-:W-:Y:S01]  /*3d30*/  VIADD R2, R96, 0x79 ;  /* 0x0000007960027836 */ /* 0x000fe20000000000 */
[----:B------:R-:W-:Y:S01]  /*3d40*/  FSEL R205, R205, -INF , !P0 ;  /* 0xff800000cdcd7808 */ /* 0x000fe20004000000 */
[----:B------:R-:W-:Y:S01]  /*3d50*/  FFMA.FTZ R59, R59, -UR6, R14 ;  /* 0x800000063b3b7c23 */ /* 0x000fe2000801000e */
[C---:B------:R-:W-:Y:S01]  /*3d60*/  ISETP.GT.AND P3, PT, R39.reuse, R194, PT ;  /* 0x000000c22700720c */ /* 0x040fe20003f64270 */
[C---:B------:R-:W-:Y:S01]  /*3d70*/  HMMA.16816.F32.BF16 R68, R84.reuse, R98, R68 ;  /* 0x000000625444723c */ /* 0x040fe20000041844 */
[C---:B------:R-:W-:Y:S01]  /*3d80*/  ISETP.GT.AND P4, PT, R39.reuse, R190, PT ;  /* 0x000000be2700720c */ /* 0x040fe20003f84270 */
[C---:B------:R-:W-:Y:S01]  /*3d90*/  IMAD.IADD R98, R214.reuse, 0x1, -R169 ;  /* 0x00000001d6627824 */ /* 0x040fe200078e0aa9 */
[----:B------:R-:W-:Y:S01]  /*3da0*/  ISETP.GT.AND P0, PT, R39, R182, PT ;  /* 0x000000b62700720c */ /* 0x000fe20003f04270 */
[----:B------:R-:W-:Y:S01]  /*3db0*/  IMAD.IADD R99, R214, 0x1, -R181 ;  /* 0x00000001d6637824 */ /* 0x000fe200078e0ab5 */
[----:B------:R-:W-:Y:S01]  /*3dc0*/  FSEL R18, R184, -INF , !P5 ;  /* 0xff800000b8127808 */ /* 0x000fe20006800000 */
[----:B------:R-:W-:Y:S01]  /*3dd0*/  IMAD.IADD R184, R214, 0x1, -R183 ;  /* 0x00000001d6b87824 */ /* 0x000fe200078e0ab7 */
[----:B------:R-:W-:Y:S01]  /*3de0*/  FSEL R111, R111, -INF , !P6 ;  /* 0xff8000006f6f7808 */ /* 0x000fe20007000000 */
[----:B------:R-:W-:Y:S01]  /*3df0*/  FFMA.FTZ R242, R242, -UR6, R81 ;  /* 0x80000006f2f27c23 */ /* 0x000fe20008010051 */
[----:B------:R-:W-:Y:S01]  /*3e00*/  FSEL R167, R167, -INF , !P2 ;  /* 0xff800000a7a77808 */ /* 0x000fe20005000000 */
[----:B------:R-:W-:Y:S01]  /*3e10*/  VIADD R81, R3, 0xfffffff9 ;  /* 0xfffffff903517836 */ /* 0x000fe20000000000 */
[C---:B------:R-:W-:Y:S01]  /*3e20*/  ISETP.GT.AND P6, PT, R39.reuse, R54, PT ;  /* 0x000000362700720c */ /* 0x040fe20003fc4270 */
[----:B------:R-:W-:Y:S01]  /*3e30*/  IMAD.IADD R206, R214, 0x1, -R55 ;  /* 0x00000001d6ce7824 */ /* 0x000fe200078e0a37 */
[----:B------:R-:W-:Y:S01]  /*3e40*/  IABS R15, R15 ;  /* 0x0000000f000f7213 */ /* 0x000fe20000000000 */
[----:B------:R-:W-:Y:S01]  /*3e50*/  HMMA.16816.F32.BF16 R64, R84, R94, R64 ;  /* 0x0000005e5440723c */ /* 0x000fe20000041840 */
[C---:B------:R-:W-:Y:S01]  /*3e60*/  ISETP.GT.AND P2, PT, R39.reuse, R112, PT ;  /* 0x000000702700720c */ /* 0x040fe20003f44270 */
[----:B------:R-:W-:Y:S01]  /*3e70*/  VIADD R86, R230, 0x48 ;  /* 0x00000048e6567836 */ /* 0x000fe20000000000 */
[----:B------:R-:W-:Y:S01]  /*3e80*/  FSEL R110, R110, -INF , !P3 ;  /* 0xff8000006e6e7808 */ /* 0x000fe20005800000 */
[----:B------:R-:W-:Y:S01]  /*3e90*/  IMAD.IADD R84, R230, 0x1, -R183 ;  /* 0x00000001e6547824 */ /* 0x000fe200078e0ab7 */
[----:B------:R-:W-:Y:S01]  /*3ea0*/  FSEL R14, R202, -INF , !P4 ;  /* 0xff800000ca0e7808 */ /* 0x000fe20006000000 */
[----:B------:R-:W-:Y:S01]  /*3eb0*/  IMAD.IADD R202, R214, 0x1, -R191 ;  /* 0x00000001d6ca7824 */ /* 0x000fe200078e0abf */
[----:B------:R-:W-:Y:S01]  /*3ec0*/  FSEL R62, R62, -INF , !P0 ;  /* 0xff8000003e3e7808 */ /* 0x000fe20004000000 */
[----:B------:R-:W-:Y:S01]  /*3ed0*/  IMAD.IADD R85, R230, 0x1, -R101 ;  /* 0x00000001e6557824 */ /* 0x000fe200078e0a65 */
[----:B------:R-:W-:Y:S01]  /*3ee0*/  IABS R26, R26 ;  /* 0x0000001a001a7213 */ /* 0x000fe20000000000 */
[----:B------:R-:W-:Y:S01]  /*3ef0*/  IMAD.MOV.U32 R94, RZ, RZ, 0x1 ;  /* 0x00000001ff5e7424 */ /* 0x000fe200078e00ff */
[C---:B------:R-:W-:Y:S01]  /*3f00*/  ISETP.GT.AND P3, PT, R39.reuse, R178, PT ;  /* 0x000000b22700720c */ /* 0x040fe20003f64270 */
[----:B------:R-:W-:Y:S01]  /*3f10*/  VIADD R87, R92, UR23 ;  /* 0x000000175c577c36 */ /* 0x000fe20008000000 */
[C---:B------:R-:W-:Y:S01]  /*3f20*/  ISETP.GT.AND P4, PT, R39.reuse, R172, PT ;  /* 0x000000ac2700720c */ /* 0x040fe20003f84270 */
[----:B------:R-:W-:Y:S01]  /*3f30*/  IMAD.IADD R92, R230, 0x1, -R175 ;  /* 0x00000001e65c7824 */ /* 0x000fe200078e0aaf */
[----:B------:R-:W-:Y:S01]  /*3f40*/  ISETP.GT.AND P0, PT, R39, R166, PT ;  /* 0x000000a62700720c */ /* 0x000fe20003f04270 */
[----:B------:R-:W-:Y:S01]  /*3f50*/  IMAD.IADD R95, R86, 0x1, -R197 ;  /* 0x00000001565f7824 */ /* 0x000fe200078e0ac5 */
[----:B------:R-:W-:-:S02]  /*3f60*/  FSEL R19, R113, -INF , !P6 ;  /* 0xff80000071137808 */ /* 0x000fc40007000000 */
[----:B------:R-:W-:Y:S02]  /*3f70*/  FSEL R105, R105, -INF , !P2 ;  /* 0xff80000069697808 */ /* 0x000fe40005000000 */
[----:B------:R-:W-:Y:S01]  /*3f80*/  IABS R113, R184 ;  /* 0x000000b800717213 */ /* 0x000fe20000000000 */
[----:B------:R-:W-:Y:S01]  /*3f90*/  IMAD.MOV.U32 R184, RZ, RZ, R15 ;  /* 0x000000ffffb87224 */ /* 0x000fe200078e000f */
[----:B------:R-:W-:Y:S02]  /*3fa0*/  ISETP.GT.AND P2, PT, R39, R46, PT ;  /* 0x0000002e2700720c */ /* 0x000fe40003f44270 */
[----:B------:R-:W-:Y:S02]  /*3fb0*/  I2FP.F32.S32 R26, R26 ;  /* 0x0000001a001a7245 */ /* 0x000fe40000201400 */
[----:B------:R-:W-:Y:S02]  /*3fc0*/  FSEL R174, R174, -INF , !P3 ;  /* 0xff800000aeae7808 */ /* 0x000fe40005800000 */
[----:B------:R-:W-:Y:S01]  /*3fd0*/  FSEL R170, R170, -INF , !P4 ;  /* 0xff800000aaaa7808 */ /* 0x000fe20006000000 */
[----:B------:R-:W-:Y:S01]  /*3fe0*/  FFMA.FTZ R23, R26, -UR6, R23 ;  /* 0x800000061a177c23 */ /* 0x000fe20008010017 */
[----:B------:R-:W-:Y:S01]  /*3ff0*/  FSEL R165, R165, -INF , !P0 ;  /* 0xff800000a5a57808 */ /* 0x000fe20004000000 */
[----:B------:R-:W-:Y:S01]  /*4000*/  VIADD R26, R96, 0x71 ;  /* 0x00000071601a7836 */ /* 0x000fe20000000000 */
[----:B------:R-:W-:-:S02]  /*4010*/  ISETP.GT.AND P5, PT, R39, R164, PT ;  /* 0x000000a42700720c */ /* 0x000fc40003fa4270 */
[C---:B------:R-:W-:Y:S02]  /*4020*/  ISETP.GT.AND P3, PT, R39.reuse, R162, PT ;  /* 0x000000a22700720c */ /* 0x040fe40003f64270 */
[C---:B------:R-:W-:Y:S02]  /*4030*/  ISETP.GT.AND P4, PT, R39.reuse, R114, PT ;  /* 0x000000722700720c */ /* 0x040fe40003f84270 */
[----:B------:R-:W-:Y:S02]  /*4040*/  ISETP.GT.AND P0, PT, R39, R108, PT ;  /* 0x0000006c2700720c */ /* 0x000fe40003f04270 */
[----:B------:R-:W-:Y:S02]  /*4050*/  FSEL R15, R59, -INF , !P2 ;  /* 0xff8000003b0f7808 */ /* 0x000fe40005000000 */
[----:B------:R-:W-:Y:S02]  /*4060*/  I2FP.F32.S32 R59, R184 ;  /* 0x000000b8003b7245 */ /* 0x000fe40000201400 */
[----:B------:R-:W-:-:S02]  /*4070*/  FSEL R163, R163, -INF , !P5 ;  /* 0xff800000a3a37808 */ /* 0x000fc40006800000 */
[----:B------:R-:W-:Y:S01]  /*4080*/  FSEL R161, R161, -INF , !P3 ;  /* 0xff800000a1a17808 */ /* 0x000fe20005800000 */
[----:B------:R-:W-:Y:S01]  /*4090*/  FFMA.FTZ R156, R59, -UR6, R156 ;  /* 0x800000063b9c7c23 */ /* 0x000fe2000801009c */
[----:B------:R-:W-:Y:S01]  /*40a0*/  FSEL R109, R109, -INF , !P4 ;  /* 0xff8000006d6d7808 */ /* 0x000fe20006000000 */
[----:B------:R-:W-:Y:S01]  /*40b0*/  IMAD.IADD R59, R214, 0x1, -R171 ;  /* 0x00000001d63b7824 */ /* 0x000fe200078e0aab */
[----:B------:R-:W-:Y:S02]  /*40c0*/  FSEL R103, R103, -INF , !P0 ;  /* 0xff80000067677808 */ /* 0x000fe40004000000 */
[C---:B------:R-:W-:Y:S02]  /*40d0*/  ISETP.GT.AND P5, PT, R39.reuse, R102, PT ;  /* 0x000000662700720c */ /* 0x040fe40003fa4270 */
[C---:B------:R-:W-:Y:S02]  /*40e0*/  ISETP.GT.AND P3, PT, R39.reuse, R58, PT ;  /* 0x0000003a2700720c */ /* 0x040fe40003f64270 */
[----:B------:R-:W-:-:S02]  /*40f0*/  ISETP.GT.AND P4, PT, R39, R50, PT ;  /* 0x000000322700720c */ /* 0x000fc40003f84270 */
[----:B------:R-:W-:Y:S02]  /*4100*/  ISETP.GT.AND P0, PT, R39, R42, PT ;  /* 0x0000002a2700720c */ /* 0x000fe40003f04270 */
[----:B------:R-:W-:Y:S01]  /*4110*/  I2FP.F32.S32 R184, R113 ;  /* 0x0000007100b87245 */ /* 0x000fe20000201400 */
[----:B------:R-:W-:Y:S01]  /*4120*/  VIADD R113, R3, 0xfffffff0 ;  /* 0xfffffff003717836 */ /* 0x000fe20000000000 */
[----:B------:R-:W-:Y:S02]  /*4130*/  FSEL R93, R93, -INF , !P5 ;  /* 0xff8000005d5d7808 */ /* 0x000fe40006800000 */
[----:B------:R-:W-:Y:S01]  /*4140*/  FSEL R23, R23, -INF , !P3 ;  /* 0xff80000017177808 */ /* 0x000fe20005800000 */
[----:B------:R-:W-:Y:S01]  /*4150*/  FFMA.FTZ R157, R184, -UR6, R157 ;  /* 0x80000006b89d7c23 */ /* 0x000fe2000801009d */
[----:B------:R-:W-:Y:S01]  /*4160*/  FSEL R115, R115, -INF , !P4 ;  /* 0xff80000073737808 */ /* 0x000fe20006000000 */
[----:B------:R-:W-:Y:S01]  /*4170*/  IMAD.IADD R184, R214, 0x1, -R175 ;  /* 0x00000001d6b87824 */ /* 0x000fe200078e0aaf */
[----:B------:R-:W-:-:S02]  /*4180*/  FSEL R173, R173, -INF , !P0 ;  /* 0xff800000adad7808 */ /* 0x000fc40004000000 */
[C---:B------:R-:W-:Y:S02]  /*4190*/  ISETP.GT.AND P5, PT, R39.reuse, R38, PT ;  /* 0x000000262700720c */ /* 0x040fe40003fa4270 */
[C---:B------:R-:W-:Y:S02]  /*41a0*/  ISETP.GT.AND P3, PT, R39.reuse, R34, PT ;  /* 0x000000222700720c */ /* 0x040fe40003f64270 */
[C---:B------:R-:W-:Y:S02]  /*41b0*/  ISETP.GT.AND P6, PT, R39.reuse, R30, PT ;  /* 0x0000001e2700720c */ /* 0x040fe40003fc4270 */
[C---:B------:R-:W-:Y:S02]  /*41c0*/  ISETP.GT.AND P4, PT, R39.reuse, R26, PT ;  /* 0x0000001a2700720c */ /* 0x040fe40003f84270 */
[C---:B------:R-:W-:Y:S02]  /*41d0*/  ISETP.GT.AND P2, PT, R39.reuse, R0, PT ;  /* 0x000000002700720c */ /* 0x040fe40003f44270 */
[----:B------:R-:W-:Y:S01]  /*41e0*/  ISETP.GT.AND P0, PT, R39, R2, PT ;  /* 0x000000022700720c */ /* 0x000fe20003f04270 */
[----:B------:R-:W-:Y:S01]  /*41f0*/  IMAD.IADD R39, R214, 0x1, -R193 ;  /* 0x00000001d6277824 */ /* 0x000fe200078e0ac1 */
[----:B------:R-:W-:-:S02]  /*4200*/  IABS R59, R59 ;  /* 0x0000003b003b7213 */ /* 0x000fc40000000000 */
[----:B------:R-:W-:Y:S02]  /*4210*/  IABS R98, R98 ;  /* 0x0000006200627213 */ /* 0x000fe40000000000 */
[----:B------:R-:W-:Y:S02]  /*4220*/  IABS R39, R39 ;  /* 0x0000002700277213 */ /* 0x000fe40000000000 */
[----:B------:R-:W-:Y:S02]  /*4230*/  IABS R184, R184 ;  /* 0x000000b800b87213 */ /* 0x000fe40000000000 */
[----:B------:R-:W-:Y:S02]  /*4240*/  I2FP.F32.S32 R59, R59 ;  /* 0x0000003b003b7245 */ /* 0x000fe40000201400 */
[----:B------:R-:W-:Y:S02]  /*4250*/  I2FP.F32.S32 R98, R98 ;  /* 0x0000006200627245 */ /* 0x000fe40000201400 */
[----:B------:R-:W-:Y:S01]  /*4260*/  I2FP.F32.S32 R39, R39 ;  /* 0x0000002700277245 */ /* 0x000fe20000201400 */
[----:B------:R-:W-:Y:S01]  /*4270*/  FFMA.FTZ R148, R59, -UR6, R148 ;  /* 0x800000063b947c23 */ /* 0x000fe20008010094 */
[----:B------:R-:W-:Y:S01]  /*4280*/  I2FP.F32.S32 R184, R184 ;  /* 0x000000b800b87245 */ /* 0x000fe20000201400 */
[----:B------:R-:W-:Y:S01]  /*4290*/  FFMA.FTZ R149, R98, -UR6, R149 ;  /* 0x8000000662957c23 */ /* 0x000fe20008010095 */
[----:B------:R-:W-:-:S02]  /*42a0*/  IMAD.IADD R59, R214, 0x1, -R189 ;  /* 0x00000001d63b7824 */ /* 0x000fc400078e0abd */
[----:B------:R-:W-:Y:S01]  /*42b0*/  FFMA.FTZ R144, R39, -UR6, R144 ;  /* 0x8000000627907c23 */ /* 0x000fe20008010090 */
[----:B------:R-:W-:Y:S02]  /*42c0*/  IMAD.IADD R98, R214, 0x1, -R187 ;  /* 0x00000001d6627824 */ /* 0x000fe400078e0abb */
[----:B------:R-:W-:Y:S01]  /*42d0*/  FFMA.FTZ R153, R184, -UR6, R153 ;  /* 0x80000006b8997c23 */ /* 0x000fe20008010099 */
[C---:B------:R-:W-:Y:S01]  /*42e0*/  IMAD.IADD R39, R214.reuse, 0x1, -R185 ;  /* 0x00000001d6277824 */ /* 0x040fe200078e0ab9 */
[----:B------:R-:W-:Y:S01]  /*42f0*/  IABS R59, R59 ;  /* 0x0000003b003b7213 */ /* 0x000fe20000000000 */
[----:B------:R-:W-:Y:S01]  /*4300*/  IMAD.IADD R184, R214, 0x1, -R203 ;  /* 0x00000001d6b87824 */ /* 0x000fe200078e0acb */
[----:B------:R-:W-:Y:S02]  /*4310*/  IABS R99, R99 ;  /* 0x0000006300637213 */ /* 0x000fe40000000000 */
[----:B------:R-:W-:Y:S02]  /*4320*/  IABS R98, R98 ;  /* 0x0000006200627213 */ /* 0x000fe40000000000 */
[----:B------:R-:W-:-:S02]  /*4330*/  IABS R39, R39 ;  /* 0x0000002700277213 */ /* 0x000fc40000000000 */
[----:B------:R-:W-:Y:S02]  /*4340*/  IABS R184, R184 ;  /* 0x000000b800b87213 */ /* 0x000fe40000000000 */
[----:B------:R-:W-:Y:S02]  /*4350*/  I2FP.F32.S32 R59, R59 ;  /* 0x0000003b003b7245 */ /* 0x000fe40000201400 */
[----:B------:R-:W-:Y:S02]  /*4360*/  I2FP.F32.S32 R99, R99 ;  /* 0x0000006300637245 */ /* 0x000fe40000201400 */
[----:B------:R-:W-:Y:S01]  /*4370*/  I2FP.F32.S32 R98, R98 ;  /* 0x0000006200627245 */ /* 0x000fe20000201400 */
[----:B------:R-:W-:Y:S01]  /*4380*/  FFMA.FTZ R252, R59, -UR6, R140 ;  /* 0x800000063bfc7c23 */ /* 0x000fe2000801008c */
        /* <DEDUP_REMOVED lines=13> */
[----:B------:R-:W-:-:S02]  /*4460*/  I2FP.F32.S32 R59, R59 ;  /* 0x0000003b003b7245 */ /* 0x000fc40000201400 */
[----:B------:R-:W-:Y:S02]  /*4470*/  IABS R88, R88 ;  /* 0x0000005800587213 */ /* 0x000fe40000000000 */
[----:B------:R-:W-:Y:S01]  /*4480*/  I2FP.F32.S32 R99, R99 ;  /* 0x0000006300637245 */ /* 0x000fe20000201400 */
[----:B------:R-:W-:Y:S01]  /*4490*/  FFMA.FTZ R10, R59, -UR6, R10 ;  /* 0x800000063b0a7c23 */ /* 0x000fe2000801000a */
[----:B------:R-:W-:Y:S01]  /*44a0*/  I2FP.F32.S32 R89, R89 ;  /* 0x0000005900597245 */ /* 0x000fe20000201400 */
[----:B------:R-:W-:Y:S01]  /*44b0*/  VIADD R59, R3, 0x1 ;  /* 0x00000001033b7836 */ /* 0x000fe20000000000 */
[----:B------:R-:W-:Y:S01]  /*44c0*/  I2FP.F32.S32 R88, R88 ;  /* 0x0000005800587245 */ /* 0x000fe20000201400 */
[----:B------:R-:W-:Y:S01]  /*44d0*/  FFMA.FTZ R248, R99, -UR6, R136 ;  /* 0x8000000663f87c23 */ /* 0x000fe20008010088 */
[----:B------:R-:W-:Y:S02]  /*44e0*/  VIADD R99, R3, 0xfffffff1 ;  /* 0xfffffff103637836 */ /* 0x000fe40000000000 */
[----:B------:R-:W-:Y:S01]  /*44f0*/  FFMA.FTZ R244, R89, -UR6, R80 ;  /* 0x8000000659f47c23 */ /* 0x000fe20008010050 */
[----:B------:R-:W-:-:S02]  /*4500*/  IMAD.IADD R80, R100, 0x1, -R81 ;  /* 0x0000000164507824 */ /* 0x000fc400078e0a51 */
[----:B------:R-:W-:Y:S01]  /*4510*/  FFMA.FTZ R137, R88, -UR6, R137 ;  /* 0x8000000658897c23 */ /* 0x000fe20008010089 */
[C---:B------:R-:W-:Y:S01]  /*4520*/  IMAD.IADD R136, R100.reuse, 0x1, -R59 ;  /* 0x0000000164887824 */ /* 0x040fe200078e0a3b */
[----:B------:R-:W-:Y:S01]  /*4530*/  IABS R206, R206 ;  /* 0x000000ce00ce7213 */ /* 0x000fe20000000000 */
[----:B------:R-:W-:Y:S01]  /*4540*/  VIADD R89, R3, 0xfffffff8 ;  /* 0xfffffff803597836 */ /* 0x000fe20000000000 */
[----:B------:R-:W-:Y:S01]  /*4550*/  IABS R80, R80 ;  /* 0x0000005000507213 */ /* 0x000fe20000000000 */
[C---:B------:R-:W-:Y:S01]  /*4560*/  IMAD.IADD R88, R100.reuse, 0x1, -R99 ;  /* 0x0000000164587824 */ /* 0x040fe200078e0a63 */
[----:B------:R-:W-:Y:S01]  /*4570*/  IABS R136, R136 ;  /* 0x0000008800887213 */ /* 0x000fe20000000000 */
[----:B------:R-:W-:Y:S01]  /*4580*/  IMAD.IADD R211, R100, 0x1, -R89 ;  /* 0x0000000164d37824 */ /* 0x000fe200078e0a59 */
[----:B------:R-:W-:Y:S02]  /*4590*/  I2FP.F32.S32 R80, R80 ;  /* 0x0000005000507245 */ /* 0x000fe40000201400 */
[----:B------:R-:W-:-:S02]  /*45a0*/  IABS R100, R88 ;  /* 0x0000005800647213 */ /* 0x000fc40000000000 */
[----:B------:R-:W-:Y:S01]  /*45b0*/  I2FP.F32.S32 R136, R136 ;  /* 0x0000008800887245 */ /* 0x000fe20000201400 */
[----:B------:R-:W-:Y:S01]  /*45c0*/  FFMA.FTZ R80, R80, -UR6, R7 ;  /* 0x8000000650507c23 */ /* 0x000fe20008010007 */
[----:B------:R-:W-:Y:S02]  /*45d0*/  I2FP.F32.S32 R100, R100 ;  /* 0x0000006400647245 */ /* 0x000fe40000201400 */
[----:B------:R-:W-:Y:S01]  /*45e0*/  I2FP.F32.S32 R206, R206 ;  /* 0x000000ce00ce7245 */ /* 0x000fe20000201400 */
[----:B------:R-:W-:Y:S01]  /*45f0*/  FFMA.FTZ R7, R136, -UR6, R119 ;  /* 0x8000000688077c23 */ /* 0x000fe20008010077 */
[----:B------:R-:W-:Y:S02]  /*4600*/  IMAD.IADD R119, R214, 0x1, -R43 ;  /* 0x00000001d6777824 */ /* 0x000fe400078e0a2b */
[----:B------:R-:W-:Y:S01]  /*4610*/  FFMA.FTZ R100, R100, -UR6, R11 ;  /* 0x8000000664647c23 */ /* 0x000fe2000801000b */
[C---:B------:R-:W-:Y:S01]  /*4620*/  IMAD.IADD R11, R214.reuse, 0x1, -R63 ;  /* 0x00000001d60b7824 */ /* 0x040fe200078e0a3f */
[----:B------:R-:W-:Y:S01]  /*4630*/  IABS R202, R202 ;  /* 0x000000ca00ca7213 */ /* 0x000fe20000000000 */
[----:B------:R-:W-:Y:S01]  /*4640*/  IMAD.IADD R136, R214, 0x1, -R97 ;  /* 0x00000001d6887824 */ /* 0x000fe200078e0a61 */
[----:B------:R-:W-:Y:S01]  /*4650*/  IABS R119, R119 ;  /* 0x0000007700777213 */ /* 0x000fe20000000000 */
[----:B------:R-:W-:Y:S01]  /*4660*/  FFMA.FTZ R206, R206, -UR6, R129 ;  /* 0x80000006cece7c23 */ /* 0x000fe20008010081 */
[----:B------:R-:W-:Y:S01]  /*4670*/  IABS R11, R11 ;  /* 0x0000000b000b7213 */ /* 0x000fe20000000000 */
[----:B------:R-:W-:Y:S01]  /*4680*/  VIADD R129, R214, -UR28 ;  /* 0x8000001cd6817c36 */ /* 0x000fe20008000000 */
[----:B------:R-:W-:-:S02]  /*4690*/  I2FP.F32.S32 R119, R119 ;  /* 0x0000007700777245 */ /* 0x000fc40000201400 */
[----:B------:R-:W-:Y:S02]  /*46a0*/  I2FP.F32.S32 R11, R11 ;  /* 0x0000000b000b7245 */ /* 0x000fe40000201400 */
[----:B------:R-:W-:Y:S01]  /*46b0*/  IABS R136, R136 ;  /* 0x0000008800887213 */ /* 0x000fe20000000000 */
[----:B------:R-:W-:Y:S01]  /*46c0*/  FFMA.FTZ R208, R119, -UR6, R128 ;  /* 0x8000000677d07c23 */ /* 0x000fe20008010080 */
[C---:B------:R-:W-:Y:S02]  /*46d0*/  IMAD.IADD R119, R214.reuse, 0x1, -R47 ;  /* 0x00000001d6777824 */ /* 0x040fe400078e0a2f */
[----:B------:R-:W-:Y:S01]  /*46e0*/  FFMA.FTZ R218, R11, -UR6, R76 ;  /* 0x800000060bda7c23 */ /* 0x000fe2000801004c */
[----:B------:R-:W-:Y:S01]  /*46f0*/  IMAD.IADD R76, R214, 0x1, -R27 ;  /* 0x00000001d64c7824 */ /* 0x000fe200078e0a1b */
[----:B------:R-:W-:Y:S02]  /*4700*/  I2FP.F32.S32 R202, R202 ;  /* 0x000000ca00ca7245 */ /* 0x000fe40000201400 */
[----:B------:R-:W-:-:S02]  /*4710*/  IABS R211, R211 ;  /* 0x000000d300d37213 */ /* 0x000fc40000000000 */
[----:B------:R-:W-:Y:S01]  /*4720*/  IABS R119, R119 ;  /* 0x0000007700777213 */ /* 0x000fe20000000000 */
[----:B------:R-:W-:Y:S01]  /*4730*/  FFMA.FTZ R145, R202, -UR6, R145 ;  /* 0x80000006ca917c23 */ /* 0x000fe20008010091 */
[----:B------:R-:W-:Y:S01]  /*4740*/  I2FP.F32.S32 R136, R136 ;  /* 0x0000008800887245 */ /* 0x000fe20000201400 */
[----:B------:R-:W-:Y:S01]  /*4750*/  IMAD.IADD R202, R214, 0x1, -R35 ;  /* 0x00000001d6ca7824 */ /* 0x000fe200078e0a23 */
[----:B------:R-:W-:Y:S02]  /*4760*/  IABS R76, R76 ;  /* 0x0000004c004c7213 */ /* 0x000fe40000000000 */
[----:B------:R-:W-:Y:S01]  /*4770*/  FSEL R7, R7, -INF , !P0 ;  /* 0xff80000007077808 */ /* 0x000fe20004000000 */
[----:B------:R-:W-:Y:S01]  /*4780*/  FFMA.FTZ R133, R136, -UR6, R133 ;  /* 0x8000000688857c23 */ /* 0x000fe20008010085 */
[----:B------:R-:W-:Y:S02]  /*4790*/  I2FP.F32.S32 R211, R211 ;  /* 0x000000d300d37245 */ /* 0x000fe40000201400 */
[----:B------:R-:W-:-:S02]  /*47a0*/  ISETP.GT.AND P0, PT, R129, R190, PT ;  /* 0x000000be8100720c */ /* 0x000fc40003f04270 */
[----:B------:R-:W-:Y:S01]  /*47b0*/  I2FP.F32.S32 R119, R119 ;  /* 0x0000007700777245 */ /* 0x000fe20000201400 */
[----:B------:R-:W-:Y:S01]  /*47c0*/  FFMA.FTZ R88, R211, -UR6, R6 ;  /* 0x80000006d3587c23 */ /* 0x000fe20008010006 */
[----:B------:R-:W-:Y:S01]  /*47d0*/  I2FP.F32.S32 R76, R76 ;  /* 0x0000004c004c7245 */ /* 0x000fe20000201400 */
[----:B------:R-:W-:Y:S01]  /*47e0*/  FFMA.FTZ R6, R209, -UR6, R118 ;  /* 0x80000006d1067c23 */ /* 0x000fe20008010076 */
[----:B------:R-:W-:Y:S01]  /*47f0*/  FSEL R136, R149, -INF , !P0 ;  /* 0xff80000095887808 */ /* 0x000fe20004000000 */
[----:B------:R-:W-:Y:S01]  /*4800*/  FFMA.FTZ R204, R119, -UR6, R72 ;  /* 0x8000000677cc7c23 */ /* 0x000fe20008010048 */
[----:B------:R-:W-:Y:S01]  /*4810*/  ISETP.GT.AND P0, PT, R129, R172, PT ;  /* 0x000000ac8100720c */ /* 0x000fe20003f04270 */
[----:B------:R-:W-:Y:S01]  /*4820*/  IMAD.IADD R118, R214, 0x1, -R51 ;  /* 0x00000001d6767824 */ /* 0x000fe200078e0a33 */
[----:B------:R-:W-:Y:S01]  /*4830*/  IABS R202, R202 ;  /* 0x000000ca00ca7213 */ /* 0x000fe20000000000 */
[----:B------:R-:W-:Y:S01]  /*4840*/  FFMA.FTZ R119, R76, -UR6, R125 ;  /* 0x800000064c777c23 */ /* 0x000fe2000801007d */
[----:B------:R-:W-:Y:S01]  /*4850*/  FSEL R125, R100, -INF , !P3 ;  /* 0xff800000647d7808 */ /* 0x000fe20005800000 */
[----:B------:R-:W-:Y:S01]  /*4860*/  IMAD.IADD R209, R214, 0x1, -R107 ;  /* 0x00000001d6d17824 */ /* 0x000fe200078e0a6b */
[----:B------:R-:W-:Y:S01]  /*4870*/  FSEL R100, R39, -INF , !P0 ;  /* 0xff80000027647808 */ /* 0x000fe20004000000 */
[----:B------:R-:W-:Y:S01]  /*4880*/  IMAD.IADD R39, R86, 0x1, -R101 ;  /* 0x0000000156277824 */ /* 0x000fe200078e0a65 */
[----:B------:R-:W-:Y:S01]  /*4890*/  I2FP.F32.S32 R202, R202 ;  /* 0x000000ca00ca7245 */ /* 0x000fe20000201400 */
[----:B------:R-:W-:Y:S01]  /*48a0*/  IMAD.IADD R149, R230, 0x1, -R189 ;  /* 0x00000001e6957824 */ /* 0x000fe200078e0abd */
[----:B------:R-:W-:-:S02]  /*48b0*/  IABS R118, R118 ;  /* 0x0000007600767213 */ /* 0x000fc40000000000 */
[----:B------:R-:W-:Y:S01]  /*48c0*/  ISETP.GT.AND P3, PT, R129, R210, PT ;  /* 0x000000d28100720c */ /* 0x000fe20003f64270 */
[----:B------:R-:W-:Y:S01]  /*48d0*/  FFMA.FTZ R202, R202, -UR6, R73 ;  /* 0x80000006caca7c23 */ /* 0x000fe20008010049 */
[----:B------:R-:W-:Y:S02]  /*48e0*/  IABS R84, R84 ;  /* 0x0000005400547213 */ /* 0x000fe40000000000 */
[----:B------:R-:W-:Y:S02]  /*48f0*/  IABS R39, R39 ;  /* 0x0000002700277213 */ /* 0x000fe40000000000 */
[----:B------:R-:W-:Y:S02]  /*4900*/  I2FP.F32.S32 R118, R118 ;  /* 0x0000007600767245 */ /* 0x000fe40000201400 */
[----:B------:R-:W-:Y:S02]  /*4910*/  FSEL R73, R6, -INF , !P2 ;  /* 0xff80000006497808 */ /* 0x000fe40005000000 */
[----:B------:R-:W-:Y:S01]  /*4920*/  FSEL R6, R157, -INF , !P3 ;  /* 0xff8000009d067808 */ /* 0x000fe20005800000 */
[----:B------:R-:W-:Y:S01]  /*4930*/  FFMA.FTZ R11, R118, -UR6, R77 ;  /* 0x80000006760b7c23 */ /* 0x000fe2000801004d */
[----:B------:R-:W-:Y:S01]  /*4940*/  I2FP.F32.S32 R84, R84 ;  /* 0x0000005400547245 */ /* 0x000fe20000201400 */
[----:B------:R-:W-:Y:S01]  /*4950*/  IMAD.IADD R77, R214, 0x1, -R31 ;  /* 0x00000001d64d7824 */ /* 0x000fe200078e0a1f */
[----:B------:R-:W-:-:S02]  /*4960*/  ISETP.GT.AND P3, PT, R129, R182, PT ;  /* 0x000000b68100720c */ /* 0x000fc40003f64270 */
[----:B------:R-:W-:Y:S01]  /*4970*/  I2FP.F32.S32 R39, R39 ;  /* 0x0000002700277245 */ /* 0x000fe20000201400 */
[----:B------:R-:W-:Y:S01]  /*4980*/  FFMA.FTZ R84, R84, -UR6, R61 ;  /* 0x8000000654547c23 */ /* 0x000fe2000801003d */
[----:B------:R-:W-:Y:S01]  /*4990*/  FSEL R72, R145, -INF , !P3 ;  /* 0xff80000091487808 */ /* 0x000fe20005800000 */
[--C-:B------:R-:W-:Y:S01]  /*49a0*/  IMAD.IADD R61, R230, 0x1, -R181.reuse ;  /* 0x00000001e63d7824 */ /* 0x100fe200078e0ab5 */
[----:B------:R-:W-:Y:S01]  /*49b0*/  ISETP.GT.AND P3, PT, R129, R166, PT ;  /* 0x000000a68100720c */ /* 0x000fe20003f64270 */
[----:B------:R-:W-:Y:S01]  /*49c0*/  FFMA.FTZ R158, R39, -UR6, R158 ;  /* 0x80000006279e7c23 */ /* 0x000fe2000801009e */
[C---:B------:R-:W-:Y:S01]  /*49d0*/  IMAD.IADD R39, R86.reuse, 0x1, -R181 ;  /* 0x0000000156277824 */ /* 0x040fe200078e0ab5 */
[----:B------:R-:W-:Y:S01]  /*49e0*/  IABS R77, R77 ;  /* 0x0000004d004d7213 */ /* 0x000fe20000000000 */
[C---:B------:R-:W-:Y:S01]  /*49f0*/  IMAD.IADD R145, R86.reuse, 0x1, -R185 ;  /* 0x0000000156917824 */ /* 0x040fe200078e0ab9 */
[----:B------:R-:W-:Y:S02]  /*4a00*/  ISETP.GT.AND P2, PT, R129, R192, PT ;  /* 0x000000c08100720c */ /* 0x000fe40003f44270 */
[----:B------:R-:W-:Y:S01]  /*4a10*/  FSEL R246, R137, -INF , !P3 ;  /* 0xff80000089f67808 */ /* 0x000fe20005800000 */
[----:B------:R-:W-:Y:S01]  /*4a20*/  IMAD.IADD R137, R86, 0x1, -R193 ;  /* 0x0000000156897824 */ /* 0x000fe200078e0ac1 */
[----:B------:R-:W-:-:S02]  /*4a30*/  IABS R85, R85 ;  /* 0x0000005500557213 */ /* 0x000fc40000000000 */
[----:B------:R-:W-:Y:S02]  /*4a40*/  IABS R61, R61 ;  /* 0x0000003d003d7213 */ /* 0x000fe40000000000 */
[----:B------:R-:W-:Y:S02]  /*4a50*/  IABS R39, R39 ;  /* 0x0000002700277213 */ /* 0x000fe40000000000 */
[----:B------:R-:W-:Y:S02]  /*4a60*/  I2FP.F32.S32 R77, R77 ;  /* 0x0000004d004d7245 */ /* 0x000fe40000201400 */
[----:B------:R-:W-:Y:S02]  /*4a70*/  FSEL R118, R10, -INF , !P5 ;  /* 0xff8000000a767808 */ /* 0x000fe40006800000 */
[----:B------:R-:W-:Y:S01]  /*4a80*/  FSEL R10, R148, -INF , !P2 ;  /* 0xff800000940a7808 */ /* 0x000fe20005000000 */
[----:B------:R-:W-:Y:S01]  /*4a90*/  FFMA.FTZ R184, R77, -UR6, R124 ;  /* 0x800000064db87c23 */ /* 0x000fe2000801007c */
[----:B------:R-:W-:-:S02]  /*4aa0*/  ISETP.GT.AND P5, PT, R129, R96, PT ;  /* 0x000000608100720c */ /* 0x000fc40003fa4270 */
[----:B------:R-:W-:Y:S02]  /*4ab0*/  ISETP.GT.AND P2, PT, R129, R106, PT ;  /* 0x0000006a8100720c */ /* 0x000fe40003f44270 */
[----:B------:R-:W-:Y:S02]  /*4ac0*/  I2FP.F32.S32 R85, R85 ;  /* 0x0000005500557245 */ /* 0x000fe40000201400 */
[----:B------:R-:W-:Y:S02]  /*4ad0*/  I2FP.F32.S32 R61, R61 ;  /* 0x0000003d003d7245 */ /* 0x000fe40000201400 */
[----:B------:R-:W-:Y:S02]  /*4ae0*/  I2FP.F32.S32 R39, R39 ;  /* 0x0000002700277245 */ /* 0x000fe40000201400 */
[----:B------:R-:W-:Y:S02]  /*4af0*/  IABS R137, R137 ;  /* 0x0000008900897213 */ /* 0x000fe40000000000 */
[----:B------:R-:W-:Y:S01]  /*4b00*/  FSEL R140, R156, -INF , !P5 ;  /* 0xff8000009c8c7808 */ /* 0x000fe20006800000 */
[----:B------:R-:W-:Y:S01]  /*4b10*/  FFMA.FTZ R156, R61, -UR6, R56 ;  /* 0x800000063d9c7c23 */ /* 0x000fe20008010038 */
[----:B------:R-:W-:Y:S01]  /*4b20*/  FSEL R124, R98, -INF , !P2 ;  /* 0xff800000627c7808 */ /* 0x000fe20005000000 */
[----:B------:R-:W-:Y:S01]  /*4b30*/  FFMA.FTZ R98, R85, -UR6, R60 ;  /* 0x8000000655627c23 */ /* 0x000fe2000801003c */
[----:B------:R-:W-:Y:S01]  /*4b40*/  I2FP.F32.S32 R137, R137 ;  /* 0x0000008900897245 */ /* 0x000fe20000201400 */
[----:B------:R-:W-:-:S02]  /*4b50*/  IMAD.IADD R60, R86, 0x1, -R175 ;  /* 0x00000001563c7824 */ /* 0x000fc400078e0aaf */
[----:B------:R-:W-:Y:S01]  /*4b60*/  FFMA.FTZ R154, R39, -UR6, R154 ;  /* 0x80000006279a7c23 */ /* 0x000fe2000801009a */
[C---:B------:R-:W-:Y:S01]  /*4b70*/  IMAD.IADD R61, R230.reuse, 0x1, -R171 ;  /* 0x00000001e63d7824 */ /* 0x040fe200078e0aab */
[----:B------:R-:W-:Y:S01]  /*4b80*/  IABS R209, R209 ;  /* 0x000000d100d17213 */ /* 0x000fe20000000000 */
[C---:B------:R-:W-:Y:S02]  /*4b90*/  IMAD.IADD R39, R230.reuse, 0x1, -R193 ;  /* 0x00000001e6277824 */ /* 0x040fe400078e0ac1 */
[----:B------:R-:W-:Y:S01]  /*4ba0*/  FFMA.FTZ R137, R137, -UR6, R146 ;  /* 0x8000000689897c23 */ /* 0x000fe20008010092 */
[----:B------:R-:W-:Y:S01]  /*4bb0*/  IABS R60, R60 ;  /* 0x0000003c003c7213 */ /* 0x000fe20000000000 */
[----:B------:R-:W-:Y:S01]  /*4bc0*/  IMAD.IADD R146, R230, 0x1, -R203 ;  /* 0x00000001e6927824 */ /* 0x000fe200078e0acb */
[----:B------:R-:W-:Y:S01]  /*4bd0*/  IABS R61, R61 ;  /* 0x0000003d003d7213 */ /* 0x000fe20000000000 */
[----:B------:R-:W-:Y:S01]  /*4be0*/  IMAD.IADD R56, R86, 0x1, -R169 ;  /* 0x0000000156387824 */ /* 0x000fe200078e0aa9 */
[----:B------:R-:W-:-:S02]  /*4bf0*/  I2FP.F32.S32 R209, R209 ;  /* 0x000000d100d17245 */ /* 0x000fc40000201400 */
[----:B------:R-:W-:Y:S02]  /*4c00*/  IABS R39, R39 ;  /* 0x0000002700277213 */ /* 0x000fe40000000000 */
[----:B------:R-:W-:Y:S01]  /*4c10*/  FSEL R77, R88, -INF , !P6 ;  /* 0xff800000584d7808 */ /* 0x000fe20007000000 */
[----:B------:R-:W-:Y:S01]  /*4c20*/  FFMA.FTZ R234, R209, -UR6, R132 ;  /* 0x80000006d1ea7c23 */ /* 0x000fe20008010084 */
[----:B------:R-:W-:Y:S02]  /*4c30*/  FSEL R76, R80, -INF , !P4 ;  /* 0xff800000504c7808 */ /* 0x000fe40006000000 */
[C---:B------:R-:W-:Y:S02]  /*4c40*/  ISETP.GT.AND P6, PT, R129.reuse, R198, PT ;  /* 0x000000c68100720c */ /* 0x040fe40003fc4270 */
[C---:B------:R-:W-:Y:S02]  /*4c50*/  ISETP.GT.AND P4, PT, R129.reuse, R194, PT ;  /* 0x000000c28100720c */ /* 0x040fe40003f84270 */
[----:B------:R-:W-:-:S02]  /*4c60*/  ISETP.GT.AND P5, PT, R129, R188, PT ;  /* 0x000000bc8100720c */ /* 0x000fc40003fa4270 */
[----:B------:R-:W-:Y:S02]  /*4c70*/  I2FP.F32.S32 R60, R60 ;  /* 0x0000003c003c7245 */ /* 0x000fe40000201400 */
[----:B------:R-:W-:Y:S02]  /*4c80*/  I2FP.F32.S32 R61, R61 ;  /* 0x0000003d003d7245 */ /* 0x000fe40000201400 */
[----:B------:R-:W-:Y:S01]  /*4c90*/  I2FP.F32.S32 R39, R39 ;  /* 0x0000002700277245 */ /* 0x000fe20000201400 */
[----:B------:R-:W-:Y:S01]  /*4ca0*/  FFMA.FTZ R155, R60, -UR6, R155 ;  /* 0x800000063c9b7c23 */ /* 0x000fe2000801009b */
[----:B------:R-:W-:Y:S01]  /*4cb0*/  IABS R146, R146 ;  /* 0x0000009200927213 */ /* 0x000fe20000000000 */
[----:B------:R-:W-:Y:S01]  /*4cc0*/  IMAD.IADD R60, R230, 0x1, -R169 ;  /* 0x00000001e63c7824 */ /* 0x000fe200078e0aa9 */
[----:B------:R-:W-:Y:S01]  /*4cd0*/  FSEL R128, R152, -INF , !P6 ;  /* 0xff80000098807808 */ /* 0x000fe20007000000 */
[----:B------:R-:W-:Y:S01]  /*4ce0*/  FFMA.FTZ R152, R61, -UR6, R52 ;  /* 0x800000063d987c23 */ /* 0x000fe20008010034 */
[----:B------:R-:W-:Y:S01]  /*4cf0*/  FSEL R80, R153, -INF , !P4 ;  /* 0xff80000099507808 */ /* 0x000fe20006000000 */
[----:B------:R-:W-:Y:S01]  /*4d00*/  FFMA.FTZ R52, R39, -UR6, R48 ;  /* 0x8000000627347c23 */ /* 0x000fe20008010030 */
[----:B------:R-:W-:Y:S01]  /*4d10*/  FSEL R132, R144, -INF , !P5 ;  /* 0xff80000090847808 */ /* 0x000fe20006800000 */
[----:B------:R-:W-:Y:S01]  /*4d20*/  IMAD.IADD R39, R86, 0x1, -R189 ;  /* 0x0000000156277824 */ /* 0x000fe200078e0abd */
[C---:B------:R-:W-:Y:S01]  /*4d30*/  ISETP.GT.AND P6, PT, R129.reuse, R180, PT ;  /* 0x000000b48100720c */ /* 0x040fe20003fc4270 */
[----:B------:R-:W-:Y:S01]  /*4d40*/  IMAD.IADD R61, R230, 0x1, -R185 ;  /* 0x00000001e63d7824 */ /* 0x000fe200078e0ab9 */
[C---:B------:R-:W-:Y:S01]  /*4d50*/  ISETP.GT.AND P4, PT, R129.reuse, R178, PT ;  /* 0x000000b28100720c */ /* 0x040fe20003f84270 */
[--C-:B------:R-:W-:Y:S01]  /*4d60*/  IMAD.IADD R48, R86, 0x1, -R191.reuse ;  /* 0x0000000156307824 */ /* 0x100fe200078e0abf */
[----:B------:R-:W-:Y:S01]  /*4d70*/  ISETP.GT.AND P5, PT, R129, R168, PT ;  /* 0x000000a88100720c */ /* 0x000fe20003fa4270 */
[----:B------:R-:W-:Y:S01]  /*4d80*/  IMAD.IADD R144, R230, 0x1, -R191 ;  /* 0x00000001e6907824 */ /* 0x000fe200078e0abf */
[----:B------:R-:W-:-:S02]  /*4d90*/  I2FP.F32.S32 R146, R146 ;  /* 0x0000009200927245 */ /* 0x000fc40000201400 */
[----:B------:R-:W-:Y:S02]  /*4da0*/  FSEL R252, R252, -INF , !P6 ;  /* 0xff800000fcfc7808 */ /* 0x000fe40007000000 */
[----:B------:R-:W-:Y:S01]  /*4db0*/  FSEL R88, R141, -INF , !P4 ;  /* 0xff8000008d587808 */ /* 0x000fe20006000000 */
[----:B------:R-:W-:Y:S01]  /*4dc0*/  FFMA.FTZ R146, R146, -UR6, R41 ;  /* 0x8000000692927c23 */ /* 0x000fe20008010029 */
[----:B------:R-:W-:Y:S01]  /*4dd0*/  FSEL R248, R248, -INF , !P5 ;  /* 0xff800000f8f87808 */ /* 0x000fe20006800000 */
[----:B------:R-:W-:Y:S01]  /*4de0*/  IMAD.IADD R41, R230, 0x1, -R201 ;  /* 0x00000001e6297824 */ /* 0x000fe200078e0ac9 */
[C---:B------:R-:W-:Y:S02]  /*4df0*/  ISETP.GT.AND P6, PT, R129.reuse, R164, PT ;  /* 0x000000a48100720c */ /* 0x040fe40003fc4270 */
[C---:B------:R-:W-:Y:S02]  /*4e00*/  ISETP.GT.AND P4, PT, R129.reuse, R162, PT ;  /* 0x000000a28100720c */ /* 0x040fe40003f84270 */
[----:B------:R-:W-:-:S02]  /*4e10*/  ISETP.GT.AND P2, PT, R129, R160, PT ;  /* 0x000000a08100720c */ /* 0x000fc40003f44270 */
[C---:B------:R-:W-:Y:S02]  /*4e20*/  ISETP.GT.AND P0, PT, R129.reuse, R114, PT ;  /* 0x000000728100720c */ /* 0x040fe40003f04270 */
[C---:B------:R-:W-:Y:S02]  /*4e30*/  ISETP.GT.AND P5, PT, R129.reuse, R112, PT ;  /* 0x000000708100720c */ /* 0x040fe40003fa4270 */
[----:B------:R-:W-:Y:S02]  /*4e40*/  ISETP.GT.AND P3, PT, R129, R108, PT ;  /* 0x0000006c8100720c */ /* 0x000fe40003f64270 */
[----:B------:R-:W-:Y:S01]  /*4e50*/  VIADDMNMX R229, R87, R94, UR30, PT ;  /* 0x0000001e57e57e46 */ /* 0x000fe2000b80015e */
[----:B------:R-:W-:Y:S01]  /*4e60*/  IMAD.IADD R94, R86, 0x1, -R183 ;  /* 0x00000001565e7824 */ /* 0x000fe200078e0ab7 */
[----:B------:R-:W-:Y:S02]  /*4e70*/  IABS R60, R60 ;  /* 0x0000003c003c7213 */ /* 0x000fe40000000000 */
[----:B------:R-:W-:-:S02]  /*4e80*/  IABS R39, R39 ;  /* 0x0000002700277213 */ /* 0x000fc40000000000 */
[----:B------:R-:W-:Y:S02]  /*4e90*/  FSEL R244, R244, -INF , !P6 ;  /* 0xff800000f4f47808 */ /* 0x000fe40007000000 */
        /* <DEDUP_REMOVED lines=9> */
[C---:B------:R-:W-:Y:S02]  /*4f30*/  ISETP.GT.AND P5, PT, R129.reuse, R46, PT ;  /* 0x0000002e8100720c */ /* 0x040fe40003fa4270 */
[----:B------:R-:W-:-:S02]  /*4f40*/  ISETP.GT.AND P3, PT, R129, R42, PT ;  /* 0x0000002a8100720c */ /* 0x000fc40003f64270 */
[----:B------:R-:W-:Y:S02]  /*4f50*/  I2FP.F32.S32 R60, R60 ;  /* 0x0000003c003c7245 */ /* 0x000fe40000201400 */
[----:B------:R-:W-:Y:S02]  /*4f60*/  I2FP.F32.S32 R39, R39 ;  /* 0x0000002700277245 */ /* 0x000fe40000201400 */
[----:B------:R-:W-:Y:S02]  /*4f70*/  IABS R61, R61 ;  /* 0x0000003d003d7213 */ /* 0x000fe40000000000 */
[----:B------:R-:W-:Y:S02]  /*4f80*/  IABS R41, R41 ;  /* 0x0000002900297213 */ /* 0x000fe40000000000 */
[----:B------:R-:W-:Y:S02]  /*4f90*/  IABS R94, R94 ;  /* 0x0000005e005e7213 */ /* 0x000fe40000000000 */
[----:B------:R-:W-:-:S02]  /*4fa0*/  FSEL R208, R208, -INF , !P6 ;  /* 0xff800000d0d07808 */ /* 0x000fc40007000000 */
[----:B------:R-:W-:Y:S02]  /*4fb0*/  FSEL R206, R206, -INF , !P4 ;  /* 0xff800000cece7808 */ /* 0x000fe40006000000 */
[----:B------:R-:W-:Y:S02]  /*4fc0*/  FSEL R204, R204, -INF , !P2 ;  /* 0xff800000cccc7808 */ /* 0x000fe40005000000 */
[----:B------:R-:W-:Y:S02]  /*4fd0*/  FSEL R202, R202, -INF , !P0 ;  /* 0xff800000caca7808 */ /* 0x000fe40004000000 */
[----:B------:R-:W-:Y:S02]  /*4fe0*/  FSEL R184, R184, -INF , !P5 ;  /* 0xff800000b8b87808 */ /* 0x000fe40006800000 */
[----:B------:R-:W-:Y:S02]  /*4ff0*/  FSEL R119, R119, -INF , !P3 ;  /* 0xff80000077777808 */ /* 0x000fe40005800000 */
[----:B------:R-:W-:-:S02]  /*5000*/  ISETP.GT.AND P6, PT, R129, R38, PT ;  /* 0x000000268100720c */ /* 0x000fc40003fc4270 */
[C---:B------:R-:W-:Y:S02]  /*5010*/  ISETP.GT.AND P4, PT, R129.reuse, R34, PT ;  /* 0x000000228100720c */ /* 0x040fe40003f84270 */
[C---:B------:R-:W-:Y:S02]  /*5020*/  ISETP.GT.AND P2, PT, R129.reuse, R30, PT ;  /* 0x0000001e8100720c */ /* 0x040fe40003f44270 */
[C---:B------:R-:W-:Y:S02]  /*5030*/  ISETP.GT.AND P0, PT, R129.reuse, R26, PT ;  /* 0x0000001a8100720c */ /* 0x040fe40003f04270 */
[C---:B------:R-:W-:Y:S02]  /*5040*/  ISETP.GT.AND P5, PT, R129.reuse, R0, PT ;  /* 0x000000008100720c */ /* 0x040fe40003fa4270 */
[----:B------:R-:W-:Y:S01]  /*5050*/  ISETP.GT.AND P3, PT, R129, R2, PT ;  /* 0x000000028100720c */ /* 0x000fe20003f64270 */
[----:B------:R-:W-:Y:S01]  /*5060*/  IMAD.IADD R129, R230, 0x1, -R197 ;  /* 0x00000001e6817824 */ /* 0x000fe200078e0ac5 */
[----:B------:R-:W-:-:S02]  /*5070*/  VIADDMNMX R228, R87, R228, UR30, PT ;  /* 0x0000001e57e47e46 */ /* 0x000fc4000b8001e4 */
[C---:B------:R-:W-:Y:S02]  /*5080*/  VIADDMNMX R227, R87.reuse, R227, UR30, PT ;  /* 0x0000001e57e37e46 */ /* 0x040fe4000b8001e3 */
[----:B------:R-:W-:Y:S01]  /*5090*/  VIADDMNMX R226, R87, R226, UR30, PT ;  /* 0x0000001e57e27e46 */ /* 0x000fe2000b8001e2 */
[----:B------:R-:W-:Y:S01]  /*50a0*/  FFMA.FTZ R87, R60, -UR6, R53 ;  /* 0x800000063c577c23 */ /* 0x000fe20008010035 */
[----:B------:R-:W-:Y:S01]  /*50b0*/  I2FP.F32.S32 R61, R61 ;  /* 0x0000003d003d7245 */ /* 0x000fe20000201400 */
[----:B------:R-:W-:Y:S01]  /*50c0*/  FFMA.FTZ R60, R39, -UR6, R142 ;  /* 0x80000006273c7c23 */ /* 0x000fe2000801008e */
[----:B------:R-:W-:Y:S01]  /*50d0*/  I2FP.F32.S32 R41, R41 ;  /* 0x0000002900297245 */ /* 0x000fe20000201400 */
[----:B------:R-:W-:Y:S01]  /*50e0*/  IMAD.IADD R39, R86, 0x1, -R201 ;  /* 0x0000000156277824 */ /* 0x000fe200078e0ac9 */
[----:B------:R-:W-:Y:S01]  /*50f0*/  I2FP.F32.S32 R94, R94 ;  /* 0x0000005e005e7245 */ /* 0x000fe20000201400 */
[----:B------:R-:W-:Y:S02]  /*5100*/  IMAD.IADD R142, R230, 0x1, -R199 ;  /* 0x00000001e68e7824 */ /* 0x000fe400078e0ac7 */
[----:B------:R-:W-:Y:S01]  /*5110*/  FFMA.FTZ R61, R61, -UR6, R40 ;  /* 0x800000063d3d7c23 */ /* 0x000fe20008010028 */
[----:B------:R-:W-:Y:S01]  /*5120*/  FFMA.FTZ R148, R41, -UR6, R36 ;  /* 0x8000000629947c23 */ /* 0x000fe20008010024 */
[----:B------:R-:W-:Y:S01]  /*5130*/  IABS R129, R129 ;  /* 0x0000008100817213 */ /* 0x000fe20000000000 */
[----:B------:R-:W-:Y:S01]  /*5140*/  FFMA.FTZ R159, R94, -UR6, R159 ;  /* 0x800000065e9f7c23 */ /* 0x000fe2000801009f */
[----:B------:R-:W-:Y:S01]  /*5150*/  IABS R92, R92 ;  /* 0x0000005c005c7213 */ /* 0x000fe20000000000 */
[C---:B------:R-:W-:Y:S01]  /*5160*/  IMAD.IADD R40, R86.reuse, 0x1, -R199 ;  /* 0x0000000156287824 */ /* 0x040fe200078e0ac7 */
[----:B------:R-:W-:Y:S01]  /*5170*/  IABS R39, R39 ;  /* 0x0000002700277213 */ /* 0x000fe20000000000 */
[--C-:B------:R-:W-:Y:S01]  /*5180*/  IMAD.IADD R36, R86, 0x1, -R195.reuse ;  /* 0x0000000156247824 */ /* 0x100fe200078e0ac3 */
[----:B------:R-:W-:Y:S01]  /*5190*/  IABS R142, R142 ;  /* 0x0000008e008e7213 */ /* 0x000fe20000000000 */
[----:B------:R-:W-:Y:S01]  /*51a0*/  IMAD.IADD R94, R230, 0x1, -R195 ;  /* 0x00000001e65e7824 */ /* 0x000fe200078e0ac3 */
[----:B------:R-:W-:-:S02]  /*51b0*/  I2FP.F32.S32 R129, R129 ;  /* 0x0000008100817245 */ /* 0x000fc40000201400 */
[----:B------:R-:W-:Y:S02]  /*51c0*/  I2FP.F32.S32 R92, R92 ;  /* 0x0000005c005c7245 */ /* 0x000fe40000201400 */
[----:B------:R-:W-:Y:S01]  /*51d0*/  IABS R149, R149 ;  /* 0x0000009500957213 */ /* 0x000fe20000000000 */
[----:B------:R-:W-:Y:S01]  /*51e0*/  FFMA.FTZ R129, R129, -UR6, R32 ;  /* 0x8000000681817c23 */ /* 0x000fe20008010020 */
[----:B------:R-:W-:Y:S01]  /*51f0*/  IABS R40, R40 ;  /* 0x0000002800287213 */ /* 0x000fe20000000000 */
[----:B------:R-:W-:Y:S01]  /*5200*/  FFMA.FTZ R153, R92, -UR6, R57 ;  /* 0x800000065c997c23 */ /* 0x000fe20008010039 */
[----:B------:R-:W-:Y:S01]  /*5210*/  I2FP.F32.S32 R39, R39 ;  /* 0x0000002700277245 */ /* 0x000fe20000201400 */
[----:B------:R-:W-:Y:S01]  /*5220*/  IMAD.IADD R57, R86, 0x1, -R171 ;  /* 0x0000000156397824 */ /* 0x000fe200078e0aab */
[----:B------:R-:W-:Y:S02]  /*5230*/  I2FP.F32.S32 R142, R142 ;  /* 0x0000008e008e7245 */ /* 0x000fe40000201400 */
[----:B------:R-:W-:Y:S01]  /*5240*/  IABS R36, R36 ;  /* 0x0000002400247213 */ /* 0x000fe20000000000 */
[----:B------:R-:W-:Y:S01]  /*5250*/  FFMA.FTZ R92, R39, -UR6, R138 ;  /* 0x80000006275c7c23 */ /* 0x000fe2000801008a */
[----:B------:R-:W-:Y:S01]  /*5260*/  IABS R94, R94 ;  /* 0x0000005e005e7213 */ /* 0x000fe20000000000 */
[----:B------:R-:W-:Y:S01]  /*5270*/  FFMA.FTZ R142, R142, -UR6, R37 ;  /* 0x800000068e8e7c23 */ /* 0x000fe20008010025 */
[----:B------:R-:W-:Y:S01]  /*5280*/  I2FP.F32.S32 R149, R149 ;  /* 0x0000009500957245 */ /* 0x000fe20000201400 */
[C---:B------:R-:W-:Y:S01]  /*5290*/  IMAD.IADD R37, R214.reuse, 0x1, -R113 ;  /* 0x00000001d6257824 */ /* 0x040fe200078e0a71 */
[----:B------:R-:W-:Y:S01]  /*52a0*/  I2FP.F32.S32 R40, R40 ;  /* 0x0000002800287245 */ /* 0x000fe20000201400 */
[C---:B------:R-:W-:Y:S01]  /*52b0*/  IMAD.IADD R39, R214.reuse, 0x1, -R89 ;  /* 0x00000001d6277824 */ /* 0x040fe200078e0a59 */
[----:B------:R-:W-:Y:S01]  /*52c0*/  I2FP.F32.S32 R32, R36 ;  /* 0x0000002400207245 */ /* 0x000fe20000201400 */
[----:B------:R-:W-:Y:S01]  /*52d0*/  IMAD.IADD R36, R214, 0x1, -R3 ;  /* 0x00000001d6247824 */ /* 0x000fe200078e0a03 */
[----:B------:R-:W-:Y:S01]  /*52e0*/  I2FP.F32.S32 R94, R94 ;  /* 0x0000005e005e7245 */ /* 0x000fe20000201400 */
[----:B------:R-:W-:Y:S01]  /*52f0*/  FFMA.FTZ R149, R149, -UR6, R44 ;  /* 0x8000000695957c23 */ /* 0x000fe2000801002c */
[----:B------:R-:W-:-:S02]  /*5300*/  IMAD.IADD R44, R86, 0x1, -R187 ;  /* 0x00000001562c7824 */ /* 0x000fc400078e0abb */
[----:B------:R-:W-:Y:S01]  /*5310*/  FFMA.FTZ R101, R40, -UR6, R139 ;  /* 0x8000000628657c23 */ /* 0x000fe2000801008b */
[----:B------:R-:W-:Y:S01]  /*5320*/  FFMA.FTZ R85, R32, -UR6, R83 ;  /* 0x8000000620557c23 */ /* 0x000fe20008010053 */
[----:B------:R-:W-:Y:S01]  /*5330*/  IABS R56, R56 ;  /* 0x0000003800387213 */ /* 0x000fe20000000000 */
[----:B------:R-:W-:Y:S01]  /*5340*/  FFMA.FTZ R94, R94, -UR6, R33 ;  /* 0x800000065e5e7c23 */ /* 0x000fe20008010021 */
[C---:B------:R-:W-:Y:S01]  /*5350*/  IMAD.IADD R32, R214.reuse, 0x1, -R99 ;  /* 0x00000001d6207824 */ /* 0x040fe200078e0a63 */
[----:B------:R-:W-:Y:S01]  /*5360*/  IABS R37, R37 ;  /* 0x0000002500257213 */ /* 0x000fe20000000000 */
[C---:B------:R-:W-:Y:S01]  /*5370*/  IMAD.IADD R40, R214.reuse, 0x1, -R59 ;  /* 0x00000001d6287824 */ /* 0x040fe200078e0a3b */
[----:B------:R-:W-:Y:S01]  /*5380*/  IABS R33, R36 ;  /* 0x0000002400217213 */ /* 0x000fe20000000000 */
[----:B------:R-:W-:Y:S01]  /*5390*/  IMAD.IADD R36, R214, 0x1, -R81 ;  /* 0x00000001d6247824 */ /* 0x000fe200078e0a51 */
[----:B------:R-:W-:Y:S02]  /*53a0*/  IABS R39, R39 ;  /* 0x0000002700277213 */ /* 0x000fe40000000000 */
[----:B------:R-:W-:-:S02]  /*53b0*/  I2FP.F32.S32 R56, R56 ;  /* 0x0000003800387245 */ /* 0x000fc40000201400 */
[----:B------:R-:W-:Y:S02]  /*53c0*/  IABS R44, R44 ;  /* 0x0000002c002c7213 */ /* 0x000fe40000000000 */
[----:B------:R-:W-:Y:S01]  /*53d0*/  I2FP.F32.S32 R37, R37 ;  /* 0x0000002500257245 */ /* 0x000fe20000201400 */
[----:B------:R-:W-:Y:S01]  /*53e0*/  FFMA.FTZ R151, R56, -UR6, R151 ;  /* 0x8000000638977c23 */ /* 0x000fe20008010097 */
[----:B------:R-:W-:Y:S02]  /*53f0*/  IABS R32, R32 ;  /* 0x0000002000207213 */ /* 0x000fe40000000000 */
[----:B------:R-:W-:Y:S01]  /*5400*/  IABS R40, R40 ;  /* 0x0000002800287213 */ /* 0x000fe20000000000 */
[----:B------:R-:W-:Y:S01]  /*5410*/  FFMA.FTZ R37, R37, -UR6, R68 ;  /* 0x8000000625257c23 */ /* 0x000fe20008010044 */
[----:B------:R-:W-:Y:S02]  /*5420*/  I2FP.F32.S32 R39, R39 ;  /* 0x0000002700277245 */ /* 0x000fe40000201400 */
[----:B------:R-:W-:-:S02]  /*5430*/  IABS R36, R36 ;  /* 0x0000002400247213 */ /* 0x000fc40000000000 */
[----:B------:R-:W-:Y:S01]  /*5440*/  I2FP.F32.S32 R44, R44 ;  /* 0x0000002c002c7245 */ /* 0x000fe20000201400 */
[----:B------:R-:W-:Y:S01]  /*5450*/  FFMA.FTZ R56, R39, -UR6, R120 ;  /* 0x8000000627387c23 */ /* 0x000fe20008010078 */
[----:B------:R-:W-:Y:S01]  /*5460*/  I2FP.F32.S32 R32, R32 ;  /* 0x0000002000207245 */ /* 0x000fe20000201400 */
[----:B------:R-:W-:Y:S01]  /*5470*/  VIADD R39, R230, -UR28 ;  /* 0x8000001ce6277c36 */ /* 0x000fe20008000000 */
[----:B------:R-:W-:Y:S01]  /*5480*/  I2FP.F32.S32 R40, R40 ;  /* 0x0000002800287245 */ /* 0x000fe20000201400 */
[----:B------:R-:W-:Y:S01]  /*5490*/  FFMA.FTZ R143, R44, -UR6, R143 ;  /* 0x800000062c8f7c23 */ /* 0x000fe2000801008f */
[----:B------:R-:W-:Y:S01]  /*54a0*/  I2FP.F32.S32 R36, R36 ;  /* 0x0000002400247245 */ /* 0x000fe20000201400 */
[----:B------:R-:W-:Y:S01]  /*54b0*/  IMAD.IADD R44, R86, 0x1, -R203 ;  /* 0x00000001562c7824 */ /* 0x000fe200078e0acb */
[----:B------:R-:W-:Y:S01]  /*54c0*/  I2FP.F32.S32 R33, R33 ;  /* 0x0000002100217245 */ /* 0x000fe20000201400 */
[----:B------:R-:W-:Y:S01]  /*54d0*/  FFMA.FTZ R32, R32, -UR6, R69 ;  /* 0x8000000620207c23 */ /* 0x000fe20008010045 */
[----:B------:R-:W-:Y:S01]  /*54e0*/  FFMA.FTZ R120, R40, -UR6, R65 ;  /* 0x8000000628787c23 */ /* 0x000fe20008010041 */
[----:B------:R-:W-:Y:S01]  /*54f0*/  IABS R57, R57 ;  /* 0x0000003900397213 */ /* 0x000fe20000000000 */
[----:B------:R-:W-:Y:S01]  /*5500*/  VIADD R65, R86, -UR28 ;  /* 0x8000001c56417c36 */ /* 0x000fe20008000000 */
[----:B------:R-:W-:Y:S01]  /*5510*/  FSEL R69, R37, -INF , !P6 ;  /* 0xff80000025457808 */ /* 0x000fe20007000000 */
[----:B------:R-:W-:Y:S01]  /*5520*/  FFMA.FTZ R53, R36, -UR6, R121 ;  /* 0x8000000624357c23 */ /* 0x000fe20008010079 */
[----:B------:R-:W-:Y:S01]  /*5530*/  IABS R48, R48 ;  /* 0x0000003000307213 */ /* 0x000fe20000000000 */
[----:B------:R-:W-:Y:S01]  /*5540*/  FFMA.FTZ R36, R33, -UR6, R64 ;  /* 0x8000000621247c23 */ /* 0x000fe20008010040 */
[----:B------:R-:W-:-:S02]  /*5550*/  ISETP.GT.AND P6, PT, R39, R96, PT ;  /* 0x000000602700720c */ /* 0x000fc40003fc4270 */
[----:B------:R-:W-:Y:S02]  /*5560*/  I2FP.F32.S32 R57, R57 ;  /* 0x0000003900397245 */ /* 0x000fe40000201400 */
[----:B------:R-:W-:Y:S02]  /*5570*/  IABS R44, R44 ;  /* 0x0000002c002c7213 */ /* 0x000fe40000000000 */
[----:B------:R-:W-:Y:S01]  /*5580*/  FSEL R64, R32, -INF , !P4 ;  /* 0xff80000020407808 */ /* 0x000fe20006000000 */
[----:B------:R-:W-:Y:S01]  /*5590*/  FFMA.FTZ R150, R57, -UR6, R150 ;  /* 0x8000000639967c23 */ /* 0x000fe20008010096 */
[----:B------:R-:W-:Y:S02]  /*55a0*/  I2FP.F32.S32 R48, R48 ;  /* 0x0000003000307245 */ /* 0x000fe40000201400 */
[----:B------:R-:W-:Y:S02]  /*55b0*/  ISETP.GT.AND P4, PT, R65, R96, PT ;  /* 0x000000604100720c */ /* 0x000fe40003f84270 */
[----:B------:R-:W-:Y:S01]  /*55c0*/  FSEL R56, R56, -INF , !P2 ;  /* 0xff80000038387808 */ /* 0x000fe20005000000 */
[----:B------:R-:W-:Y:S01]  /*55d0*/  FFMA.FTZ R57, R48, -UR6, R147 ;  /* 0x8000000630397c23 */ /* 0x000fe20008010093 */
[----:B------:R-:W-:Y:S01]  /*55e0*/  FSEL R32, R98, -INF , !P6 ;  /* 0xff80000062207808 */ /* 0x000fe20007000000 */
[----:B------:R-:W-:Y:S01]  /*55f0*/  IMAD.IADD R48, R230, 0x1, -R187 ;  /* 0x00000001e6307824 */ /* 0x000fe200078e0abb */
[----:B------:R-:W-:-:S02]  /*5600*/  ISETP.GE.AND P2, PT, R96, R229, PT ;  /* 0x000000e56000720c */ /* 0x000fc40003f46270 */
[----:B------:R-:W-:Y:S02]  /*5610*/  FSEL R53, R53, -INF , !P0 ;  /* 0xff80000035357808 */ /* 0x000fe40004000000 */
[----:B------:R-:W-:Y:S02]  /*5620*/  ISETP.GT.AND P6, PT, R39, R210, PT ;  /* 0x000000d22700720c */ /* 0x000fe40003fc4270 */
[----:B------:R-:W-:Y:S02]  /*5630*/  ISETP.GE.AND P0, PT, R96, R228, PT ;  /* 0x000000e46000720c */ /* 0x000fe40003f06270 */
[----:B------:R-:W-:Y:S02]  /*5640*/  I2FP.F32.S32 R44, R44 ;  /* 0x0000002c002c7245 */ /* 0x000fe40000201400 */
[----:B------:R-:W-:Y:S02]  /*5650*/  IABS R145, R145 ;  /* 0x0000009100917213 */ /* 0x000fe40000000000 */
[----:B------:R-:W-:Y:S01]  /*5660*/  FSEL R36, R36, -INF , !P5 ;  /* 0xff80000024247808 */ /* 0x000fe20006800000 */
[----:B------:R-:W-:Y:S01]  /*5670*/  FFMA.FTZ R147, R44, -UR6, R91 ;  /* 0x800000062c937c23 */ /* 0x000fe2000801005b */
[----:B------:R-:W-:-:S02]  /*5680*/  FSEL R98, R158, -INF , !P4 ;  /* 0xff8000009e627808 */ /* 0x000fc40006000000 */
[----:B------:R-:W-:Y:S02]  /*5690*/  ISETP.GE.AND P5, PT, R96, R227, PT ;  /* 0x000000e36000720c */ /* 0x000fe40003fa6270 */
[----:B------:R-:W-:Y:S02]  /*56a0*/  FSEL R120, R120, -INF , !P3 ;  /* 0xff80000078787808 */ /* 0x000fe40005800000 */
[----:B------:R-:W-:Y:S02]  /*56b0*/  FSEL R32, R32, -INF , !P2 ;  /* 0xff80000020207808 */ /* 0x000fe40005000000 */
[----:B------:R-:W-:Y:S02]  /*56c0*/  ISETP.GE.AND P4, PT, R210, R228, PT ;  /* 0x000000e4d200720c */ /* 0x000fe40003f86270 */
[----:B------:R-:W-:Y:S02]  /*56d0*/  FSEL R41, R84, -INF , !P6 ;  /* 0xff80000054297808 */ /* 0x000fe40007000000 */
[----:B------:R-:W-:Y:S01]  /*56e0*/  ISETP.GE.AND P3, PT, R96, R226, PT ;  /* 0x000000e26000720c */ /* 0x000fe20003f66270 */
[--C-:B------:R-:W-:Y:S01]  /*56f0*/  IMAD.IADD R96, R230, 0x1, -R107.reuse ;  /* 0x00000001e6607824 */ /* 0x100fe200078e0a6b */
[----:B------:R-:W-:Y:S01]  /*5700*/  ISETP.GT.AND P2, PT, R65, R210, PT ;  /* 0x000000d24100720c */ /* 0x000fe20003f44270 */
[----:B------:R-:W-:Y:S01]  /*5710*/  IMAD.IADD R107, R86, 0x1, -R107 ;  /* 0x00000001566b7824 */ /* 0x000fe200078e0a6b */
[----:B------:R-:W-:-:S02]  /*5720*/  FSEL R133, R207, -INF , !P0 ;  /* 0xff800000cf857808 */ /* 0x000fc40004000000 */
[----:B------:R-:W-:Y:S02]  /*5730*/  ISETP.GT.AND P6, PT, R39, R198, PT ;  /* 0x000000c62700720c */ /* 0x000fe40003fc4270 */
[----:B------:R-:W-:Y:S02]  /*5740*/  ISETP.GE.AND P0, PT, R210, R229, PT ;  /* 0x000000e5d200720c */ /* 0x000fe40003f06270 */
[----:B------:R-:W-:Y:S02]  /*5750*/  I2FP.F32.S32 R145, R145 ;  /* 0x0000009100917245 */ /* 0x000fe40000201400 */
[----:B------:R-:W-:Y:S02]  /*5760*/  FSEL R140, R140, -INF , !P5 ;  /* 0xff8000008c8c7808 */ /* 0x000fe40006800000 */
[----:B------:R-:W-:Y:S01]  /*5770*/  FSEL R91, R205, -INF , !P4 ;  /* 0xff800000cd5b7808 */ /* 0x000fe20006000000 */
[----:B------:R-:W-:Y:S01]  /*5780*/  FFMA.FTZ R145, R145, -UR6, R90 ;  /* 0x8000000691917c23 */ /* 0x000fe2000801005a */
[----:B------:R-:W-:-:S02]  /*5790*/  ISETP.GE.AND P5, PT, R210, R227, PT ;  /* 0x000000e3d200720c */ /* 0x000fc40003fa6270 */
[----:B------:R-:W-:Y:S02]  /*57a0*/  FSEL R98, R98, -INF , !P3 ;  /* 0xff80000062627808 */ /* 0x000fe40005800000 */
[----:B------:R-:W-:Y:S02]  /*57b0*/  ISETP.GE.AND P4, PT, R198, R229, PT ;  /* 0x000000e5c600720c */ /* 0x000fe40003f86270 */
[----:B------:R-:W-:Y:S02]  /*57c0*/  FSEL R159, R159, -INF , !P2 ;  /* 0xff8000009f9f7808 */ /* 0x000fe40005000000 */
[----:B------:R-:W-:Y:S02]  /*57d0*/  FSEL R40, R156, -INF , !P6 ;  /* 0xff8000009c287808 */ /* 0x000fe40007000000 */
[----:B------:R-:W-:Y:S02]  /*57e0*/  IABS R48, R48 ;  /* 0x0000003000307213 */ /* 0x000fe40000000000 */
[----:B------:R-:W-:-:S02]  /*57f0*/  ISETP.GE.AND P3, PT, R210, R226, PT ;  /* 0x000000e2d200720c */ /* 0x000fc40003f66270 */
[----:B------:R-:W-:Y:S02]  /*5800*/  FSEL R41, R41, -INF , !P0 ;  /* 0xff80000029297808 */ /* 0x000fe40004000000 */
[----:B------:R-:W-:Y:S02]  /*5810*/  ISETP.GE.AND P2, PT, R198, R228, PT ;  /* 0x000000e4c600720c */ /* 0x000fe40003f46270 */
[----:B------:R-:W-:Y:S02]  /*5820*/  ISETP.GT.AND P0, PT, R65, R198, PT ;  /* 0x000000c64100720c */ /* 0x000fe40003f04270 */
[----:B------:R-:W-:Y:S02]  /*5830*/  ISETP.GT.AND P6, PT, R39, R194, PT ;  /* 0x000000c22700720c */ /* 0x000fe40003fc4270 */
[----:B------:R-:W-:Y:S02]  /*5840*/  FSEL R90, R6, -INF , !P5 ;  /* 0xff800000065a7808 */ /* 0x000fe40006800000 */
[----:B------:R-:W-:-:S02]  /*5850*/  FSEL R40, R40, -INF , !P4 ;  /* 0xff80000028287808 */ /* 0x000fc40006000000 */
[----:B------:R-:W-:Y:S02]  /*5860*/  I2FP.F32.S32 R48, R48 ;  /* 0x0000003000307245 */ /* 0x000fe40000201400 */
[----:B------:R-:W-:Y:S02]  /*5870*/  ISETP.GE.AND P5, PT, R198, R227, PT ;  /* 0x000000e3c600720c */ /* 0x000fe40003fa6270 */
[----:B------:R-:W-:Y:S01]  /*5880*/  FSEL R6, R159, -INF , !P3 ;  /* 0xff8000009f067808 */ /* 0x000fe20005800000 */
[----:B------:R-:W-:Y:S01]  /*5890*/  FFMA.FTZ R141, R48, -UR6, R45 ;  /* 0x80000006308d7c23 */ /* 0x000fe2000801002d */
[----:B------:R-:W-:Y:S02]  /*58a0*/  ISETP.GT.AND P4, PT, R65, R194, PT ;  /* 0x000000c24100720c */ /* 0x000fe40003f84270 */
[----:B------:R-:W-:Y:S02]  /*58b0*/  FSEL R83, R196, -INF , !P2 ;  /* 0xff800000c4537808 */ /* 0x000fe40005000000 */
[----:B------:R-:W-:-:S02]  /*58c0*/  ISETP.GE.AND P3, PT, R198, R226, PT ;  /* 0x000000e2c600720c */ /* 0x000fc40003f66270 */
[----:B------:R-:W-:Y:S02]  /*58d0*/  ISETP.GE.AND P2, PT, R194, R229, PT ;  /* 0x000000e5c200720c */ /* 0x000fe40003f46270 */
[----:B------:R-:W-:Y:S02]  /*58e0*/  FSEL R138, R154, -INF , !P0 ;  /* 0xff8000009a8a7808 */ /* 0x000fe40004000000 */
[----:B------:R-:W-:Y:S02]  /*58f0*/  FSEL R44, R153, -INF , !P6 ;  /* 0xff800000992c7808 */ /* 0x000fe40007000000 */
[----:B------:R-:W-:Y:S02]  /*5900*/  ISETP.GE.AND P0, PT, R194, R228, PT ;  /* 0x000000e4c200720c */ /* 0x000fe40003f06270 */
[----:B------:R-:W-:Y:S02]  /*5910*/  ISETP.GT.AND P6, PT, R39, R192, PT ;  /* 0x000000c02700720c */ /* 0x000fe40003fc4270 */
[----:B------:R-:W-:-:S02]  /*5920*/  FSEL R84, R128, -INF , !P5 ;  /* 0xff80000080547808 */ /* 0x000fc40006800000 */
[----:B------:R-:W-:Y:S02]  /*5930*/  FSEL R155, R155, -INF , !P4 ;  /* 0xff8000009b9b7808 */ /* 0x000fe40006000000 */
[----:B------:R-:W-:Y:S02]  /*5940*/  IABS R95, R95 ;  /* 0x0000005f005f7213 */ /* 0x000fe40000000000 */
[----:B------:R-:W-:Y:S02]  /*5950*/  ISETP.GE.AND P5, PT, R194, R227, PT ;  /* 0x000000e3c200720c */ /* 0x000fe40003fa6270 */
[----:B------:R-:W-:Y:S02]  /*5960*/  FSEL R138, R138, -INF , !P3 ;  /* 0xff8000008a8a7808 */ /* 0x000fe40005800000 */
[----:B------:R-:W-:Y:S02]  /*5970*/  FSEL R44, R44, -INF , !P2 ;  /* 0xff8000002c2c7808 */ /* 0x000fe40005000000 */
[----:B------:R-:W-:-:S02]  /*5980*/  ISETP.GE.AND P4, PT, R192, R228, PT ;  /* 0x000000e4c000720c */ /* 0x000fc40003f86270 */
[----:B------:R-:W-:Y:S02]  /*5990*/  IABS R144, R144 ;  /* 0x0000009000907213 */ /* 0x000fe40000000000 */
[----:B------:R-:W-:Y:S02]  /*59a0*/  ISETP.GE.AND P3, PT, R194, R226, PT ;  /* 0x000000e2c200720c */ /* 0x000fe40003f66270 */
[----:B------:R-:W-:Y:S02]  /*59b0*/  ISETP.GT.AND P2, PT, R65, R192, PT ;  /* 0x000000c04100720c */ /* 0x000fe40003f44270 */
[----:B------:R-:W-:Y:S02]  /*59c0*/  FSEL R33, R110, -INF , !P0 ;  /* 0xff8000006e217808 */ /* 0x000fe40004000000 */
[----:B------:R-:W-:Y:S02]  /*59d0*/  FSEL R45, R152, -INF , !P6 ;  /* 0xff800000982d7808 */ /* 0x000fe40007000000 */
[----:B------:R-:W-:-:S02]  /*59e0*/  ISETP.GE.AND P0, PT, R192, R229, PT ;  /* 0x000000e5c000720c */ /* 0x000fc40003f06270 */
[----:B------:R-:W-:Y:S02]  /*59f0*/  ISETP.GT.AND P6, PT, R39, R190, PT ;  /* 0x000000be2700720c */ /* 0x000fe40003fc4270 */
[----:B------:R-:W-:Y:S02]  /*5a00*/  I2FP.F32.S32 R95, R95 ;  /* 0x0000005f005f7245 */ /* 0x000fe40000201400 */
[----:B------:R-:W-:Y:S02]  /*5a10*/  FSEL R110, R80, -INF , !P5 ;  /* 0xff800000506e7808 */ /* 0x000fe40006800000 */
[----:B------:R-:W-:Y:S01]  /*5a20*/  FSEL R37, R22, -INF , !P4 ;  /* 0xff80000016257808 */ /* 0x000fe20006000000 */
[----:B------:R-:W-:Y:S01]  /*5a30*/  FFMA.FTZ R95, R95, -UR6, R82 ;  /* 0x800000065f5f7c23 */ /* 0x000fe20008010052 */
[----:B------:R-:W-:Y:S02]  /*5a40*/  I2FP.F32.S32 R144, R144 ;  /* 0x0000009000907245 */ /* 0x000fe40000201400 */
[----:B------:R-:W-:-:S02]  /*5a50*/  FSEL R80, R155, -INF , !P3 ;  /* 0xff8000009b507808 */ /* 0x000fc40005800000 */
[----:B------:R-:W-:Y:S01]  /*5a60*/  FSEL R22, R150, -INF , !P2 ;  /* 0xff80000096167808 */ /* 0x000fe20005000000 */
[----:B------:R-:W-:Y:S01]  /*5a70*/  FFMA.FTZ R144, R144, -UR6, R49 ;  /* 0x8000000690907c23 */ /* 0x000fe20008010031 */
[C---:B------:R-:W-:Y:S02]  /*5a80*/  ISETP.GE.AND P5, PT, R192.reuse, R227, PT ;  /* 0x000000e3c000720c */ /* 0x040fe40003fa6270 */
[----:B------:R-:W-:Y:S02]  /*5a90*/  ISETP.GE.AND P3, PT, R192, R226, PT ;  /* 0x000000e2c000720c */ /* 0x000fe40003f66270 */
[----:B------:R-:W-:Y:S02]  /*5aa0*/  FSEL R45, R45, -INF , !P0 ;  /* 0xff8000002d2d7808 */ /* 0x000fe40004000000 */
[----:B------:R-:W-:Y:S02]  /*5ab0*/  ISETP.GE.AND P2, PT, R190, R228, PT ;  /* 0x000000e4be00720c */ /* 0x000fe40003f46270 */
[----:B------:R-:W-:-:S02]  /*5ac0*/  FSEL R48, R87, -INF , !P6 ;  /* 0xff80000057307808 */ /* 0x000fc40007000000 */
[----:B------:R-:W-:Y:S01]  /*5ad0*/  ISETP.GT.AND P0, PT, R65, R190, PT ;  /* 0x000000be4100720c */ /* 0x000fe20003f04270 */
[----:B------:R-:W-:Y:S01]  /*5ae0*/  BAR.SYNC.DEFER_BLOCKING 0x0 ;  /* 0x0000000000007b1d */ /* 0x000fe20000010000 */
[----:B------:R-:W-:Y:S02]  /*5af0*/  ISETP.GE.AND P4, PT, R190, R229, PT ;  /* 0x000000e5be00720c */ /* 0x000fe40003f86270 */
[----:B------:R-:W-:Y:S02]  /*5b00*/  ISETP.GT.AND P6, PT, R39, R188, PT ;  /* 0x000000bc2700720c */ /* 0x000fe40003fc4270 */
[----:B------:R-:W-:Y:S02]  /*5b10*/  FSEL R82, R10, -INF , !P5 ;  /* 0xff8000000a527808 */ /* 0x000fe40006800000 */
[----:B------:R-:W-:Y:S02]  /*5b20*/  FSEL R22, R22, -INF , !P3 ;  /* 0xff80000016167808 */ /* 0x000fe40005800000 */
[----:B------:R-:W-:-:S02]  /*5b30*/  FSEL R87, R14, -INF , !P2 ;  /* 0xff8000000e577808 */ /* 0x000fc40005000000 */
[C---:B------:R-:W-:Y:S02]  /*5b40*/  ISETP.GE.AND P5, PT, R190.reuse, R227, PT ;  /* 0x000000e3be00720c */ /* 0x040fe40003fa6270 */
[----:B------:R-:W-:Y:S02]  /*5b50*/  ISETP.GE.AND P3, PT, R190, R226, PT ;  /* 0x000000e2be00720c */ /* 0x000fe40003f66270 */
[----:B------:R-:W-:Y:S02]  /*5b60*/  FSEL R48, R48, -INF , !P4 ;  /* 0xff80000030307808 */ /* 0x000fe40006000000 */
[----:B------:R-:W-:Y:S02]  /*5b70*/  ISETP.GE.AND P2, PT, R188, R229, PT ;  /* 0x000000e5bc00720c */ /* 0x000fe40003f46270 */
[----:B------:R-:W-:Y:S02]  /*5b80*/  FSEL R14, R151, -INF , !P0 ;  /* 0xff800000970e7808 */ /* 0x000fe40004000000 */
[----:B------:R-:W-:-:S02]  /*5b90*/  FSEL R49, R52, -INF , !P6 ;  /* 0xff80000034317808 */ /* 0x000fc40007000000 */
[----:B------:R-:W-:Y:S02]  /*5ba0*/  ISETP.GT.AND P4, PT, R65, R188, PT ;  /* 0x000000bc4100720c */ /* 0x000fe40003f84270 */
[----:B------:R-:W-:Y:S02]  /*5bb0*/  ISETP.GE.AND P0, PT, R188, R228, PT ;  /* 0x000000e4bc00720c */ /* 0x000fe40003f06270 */
[----:B------:R-:W-:Y:S02]  /*5bc0*/  ISETP.GT.AND P6, PT, R39, R182, PT ;  /* 0x000000b62700720c */ /* 0x000fe40003fc4270 */
[----:B------:R-:W-:Y:S02]  /*5bd0*/  FSEL R136, R136, -INF , !P5 ;  /* 0xff80000088887808 */ /* 0x000fe40006800000 */
[----:B------:R-:W-:Y:S02]  /*5be0*/  FSEL R14, R14, -INF , !P3 ;  /* 0xff8000000e0e7808 */ /* 0x000fe40005800000 */
[----:B------:R-:W-:-:S02]  /*5bf0*/  FSEL R49, R49, -INF , !P2 ;  /* 0xff80000031317808 */ /* 0x000fc40005000000 */
[C---:B------:R-:W-:Y:S02]  /*5c00*/  ISETP.GE.AND P5, PT, R188.reuse, R227, PT ;  /* 0x000000e3bc00720c */ /* 0x040fe40003fa6270 */
[----:B------:R-:W-:Y:S02]  /*5c10*/  ISETP.GE.AND P3, PT, R188, R226, PT ;  /* 0x000000e2bc00720c */ /* 0x000fe40003f66270 */
[----:B------:R-:W-:Y:S02]  /*5c20*/  ISETP.GT.AND P2, PT, R65, R182, PT ;  /* 0x000000b64100720c */ /* 0x000fe40003f44270 */
[----:B------:R-:W-:Y:S02]  /*5c30*/  FSEL R121, R186, -INF , !P0 ;  /* 0xff800000ba797808 */ /* 0x000fe40004000000 */
[----:B------:R-:W-:Y:S02]  /*5c40*/  FSEL R137, R137, -INF , !P4 ;  /* 0xff80000089897808 */ /* 0x000fe40006000000 */
[----:B------:R-:W-:-:S02]  /*5c50*/  ISETP.GE.AND P0, PT, R182, R229, PT ;  /* 0x000000e5b600720c */ /* 0x000fc40003f06270 */
[----:B------:R-:W-:Y:S02]  /*5c60*/  ISETP.GE.AND P4, PT, R182, R228, PT ;  /* 0x000000e4b600720c */ /* 0x000fe40003f86270 */
[----:B------:R-:W-:Y:S02]  /*5c70*/  FSEL R52, R144, -INF , !P6 ;  /* 0xff80000090347808 */ /* 0x000fe40007000000 */
[----:B------:R-:W-:Y:S02]  /*5c80*/  ISETP.GT.AND P6, PT, R39, R180, PT ;  /* 0x000000b42700720c */ /* 0x000fe40003fc4270 */
[----:B------:R-:W-:Y:S02]  /*5c90*/  FSEL R132, R132, -INF , !P5 ;  /* 0xff80000084847808 */ /* 0x000fe40006800000 */
[----:B------:R-:W-:Y:S02]  /*5ca0*/  FSEL R144, R137, -INF , !P3 ;  /* 0xff80000089907808 */ /* 0x000fe40005800000 */
[----:B------:R-:W-:-:S02]  /*5cb0*/  FSEL R57, R57, -INF , !P2 ;  /* 0xff80000039397808 */ /* 0x000fc40005000000 */
[C---:B------:R-:W-:Y:S02]  /*5cc0*/  ISETP.GE.AND P5, PT, R182.reuse, R227, PT ;  /* 0x000000e3b600720c */ /* 0x040fe40003fa6270 */
[----:B------:R-:W-:Y:S02]  /*5cd0*/  ISETP.GE.AND P3, PT, R182, R226, PT ;  /* 0x000000e2b600720c */ /* 0x000fe40003f66270 */
[----:B------:R-:W-:Y:S02]  /*5ce0*/  FSEL R52, R52, -INF , !P0 ;  /* 0xff80000034347808 */ /* 0x000fe40004000000 */
[----:B------:R-:W-:Y:S02]  /*5cf0*/  FSEL R137, R62, -INF , !P4 ;  /* 0xff8000003e897808 */ /* 0x000fe40006000000 */
[----:B------:R-:W-:Y:S02]  /*5d00*/  ISETP.GE.AND P2, PT, R180, R228, PT ;  /* 0x000000e4b400720c */ /* 0x000fe40003f46270 */
[----:B------:R-:W-:-:S02]  /*5d10*/  ISETP.GT.AND P0, PT, R65, R180, PT ;  /* 0x000000b44100720c */ /* 0x000fc40003f04270 */
        /* <DEDUP_REMOVED lines=10> */
[----:B------:R-:W-:Y:S02]  /*5dc0*/  ISETP.GT.AND P4, PT, R65, R178, PT ;  /* 0x000000b24100720c */ /* 0x000fe40003f84270 */
[----:B------:R-:W-:-:S02]  /*5dd0*/  ISETP.GE.AND P2, PT, R178, R229, PT ;  /* 0x000000e5b200720c */ /* 0x000fc40003f46270 */
[----:B------:R-:W-:Y:S02]  /*5de0*/  ISETP.GE.AND P0, PT, R178, R228, PT ;  /* 0x000000e4b200720c */ /* 0x000fe40003f06270 */
[----:B------:R-:W-:Y:S02]  /*5df0*/  FSEL R60, R141, -INF , !P6 ;  /* 0xff8000008d3c7808 */ /* 0x000fe40007000000 */
[----:B------:R-:W-:Y:S02]  /*5e00*/  ISETP.GT.AND P6, PT, R39, R106, PT ;  /* 0x0000006a2700720c */ /* 0x000fe40003fc4270 */
[----:B------:R-:W-:Y:S02]  /*5e10*/  FSEL R252, R252, -INF , !P5 ;  /* 0xff800000fcfc7808 */ /* 0x000fe40006800000 */
[----:B------:R-:W-:Y:S02]  /*5e20*/  FSEL R18, R18, -INF , !P3 ;  /* 0xff80000012127808 */ /* 0x000fe40005800000 */
[----:B------:R-:W-:-:S02]  /*5e30*/  ISETP.GE.AND P5, PT, R178, R227, PT ;  /* 0x000000e3b200720c */ /* 0x000fc40003fa6270 */
[----:B------:R-:W-:Y:S02]  /*5e40*/  ISETP.GE.AND P3, PT, R178, R226, PT ;  /* 0x000000e2b200720c */ /* 0x000fe40003f66270 */
[----:B------:R-:W-:Y:S02]  /*5e50*/  FSEL R10, R143, -INF , !P4 ;  /* 0xff8000008f0a7808 */ /* 0x000fe40006000000 */
        /* <DEDUP_REMOVED lines=20> */
[----:B------:R-:W-:Y:S02]  /*5fa0*/  ISETP.GE.AND P3, PT, R172, R226, PT ;  /* 0x000000e2ac00720c */ /* 0x000fe40003f66270 */
[----:B------:R-:W-:-:S02]  /*5fb0*/  FSEL R68, R68, -INF , !P4 ;  /* 0xff80000044447808 */ /* 0x000fc40006000000 */
[----:B------:R-:W-:Y:S02]  /*5fc0*/  FSEL R145, R170, -INF , !P2 ;  /* 0xff800000aa917808 */ /* 0x000fe40005000000 */
[----:B------:R-:W-:Y:S02]  /*5fd0*/  FSEL R147, R147, -INF , !P0 ;  /* 0xff80000093937808 */ /* 0x000fe40004000000 */
[----:B------:R-:W-:Y:S02]  /*5fe0*/  ISETP.GT.AND P4, PT, R65, R168, PT ;  /* 0x000000a84100720c */ /* 0x000fe40003f84270 */
[----:B------:R-:W-:Y:S02]  /*5ff0*/  ISETP.GE.AND P2, PT, R168, R229, PT ;  /* 0x000000e5a800720c */ /* 0x000fe40003f46270 */
[----:B------:R-:W-:Y:S02]  /*6000*/  FSEL R148, R148, -INF , !P6 ;  /* 0xff80000094947808 */ /* 0x000fe40007000000 */
[----:B------:R-:W-:-:S02]  /*6010*/  ISETP.GE.AND P0, PT, R168, R228, PT ;  /* 0x000000e4a800720c */ /* 0x000fc40003f06270 */
[----:B------:R-:W-:Y:S02]  /*6020*/  ISETP.GT.AND P6, PT, R39, R166, PT ;  /* 0x000000a62700720c */ /* 0x000fe40003fc4270 */
[----:B------:R-:W-:Y:S02]  /*6030*/  FSEL R250, R147, -INF , !P3 ;  /* 0xff80000093fa7808 */ /* 0x000fe40005800000 */
[----:B------:R-:W-:Y:S02]  /*6040*/  ISETP.GE.AND P3, PT, R168, R226, PT ;  /* 0x000000e2a800720c */ /* 0x000fe40003f66270 */
[----:B------:R-:W-:Y:S02]  /*6050*/  FSEL R149, R148, -INF , !P2 ;  /* 0xff80000094957808 */ /* 0x000fe40005000000 */
[----:B------:R-:W-:Y:S02]  /*6060*/  FSEL R92, R92, -INF , !P4 ;  /* 0xff8000005c5c7808 */ /* 0x000fe40006000000 */
[----:B------:R-:W-:-:S02]  /*6070*/  ISETP.GT.AND P2, PT, R65, R166, PT ;  /* 0x000000a64100720c */ /* 0x000fc40003f44270 */
[----:B------:R-:W-:Y:S02]  /*6080*/  FSEL R147, R167, -INF , !P0 ;  /* 0xff800000a7937808 */ /* 0x000fe40004000000 */
[C---:B------:R-:W-:Y:S02]  /*6090*/  ISETP.GE.AND P0, PT, R166.reuse, R229, PT ;  /* 0x000000e5a600720c */ /* 0x040fe40003f06270 */
[----:B------:R-:W-:Y:S02]  /*60a0*/  ISETP.GE.AND P4, PT, R166, R228, PT ;  /* 0x000000e4a600720c */ /* 0x000fe40003f86270 */
[----:B------:R-:W-:Y:S02]  /*60b0*/  FSEL R142, R142, -INF , !P6 ;  /* 0xff8000008e8e7808 */ /* 0x000fe40007000000 */
[----:B------:R-:W-:Y:S02]  /*60c0*/  ISETP.GT.AND P6, PT, R39, R164, PT ;  /* 0x000000a42700720c */ /* 0x000fe40003fc4270 */
[----:B------:R-:W-:-:S02]  /*60d0*/  FSEL R128, R92, -INF , !P3 ;  /* 0xff8000005c807808 */ /* 0x000fc40005800000 */
[----:B------:R-:W-:Y:S02]  /*60e0*/  ISETP.GE.AND P3, PT, R166, R226, PT ;  /* 0x000000e2a600720c */ /* 0x000fe40003f66270 */
[----:B------:R-:W-:Y:S02]  /*60f0*/  FSEL R101, R101, -INF , !P2 ;  /* 0xff80000065657808 */ /* 0x000fe40005000000 */
[----:B------:R-:W-:Y:S02]  /*6100*/  IABS R107, R107 ;  /* 0x0000006b006b7213 */ /* 0x000fe40000000000 */
[----:B------:R-:W-:Y:S02]  /*6110*/  FSEL R92, R142, -INF , !P0 ;  /* 0xff8000008e5c7808 */ /* 0x000fe40004000000 */
[----:B------:R-:W-:Y:S02]  /*6120*/  FSEL R165, R165, -INF , !P4 ;  /* 0xff800000a5a57808 */ /* 0x000fe40006000000 */
[----:B------:R-:W-:-:S02]  /*6130*/  ISETP.GT.AND P0, PT, R65, R164, PT ;  /* 0x000000a44100720c */ /* 0x000fc40003f04270 */
[----:B------:R-:W-:Y:S02]  /*6140*/  ISETP.GE.AND P4, PT, R164, R229, PT ;  /* 0x000000e5a400720c */ /* 0x000fe40003f86270 */
[----:B------:R-:W-:Y:S02]  /*6150*/  FSEL R129, R129, -INF , !P6 ;  /* 0xff80000081817808 */ /* 0x000fe40007000000 */
[----:B------:R-:W-:Y:S01]  /*6160*/  FSEL R240, R101, -INF , !P3 ;  /* 0xff80000065f07808 */ /* 0x000fe20005800000 */
[----:B------:R-:W-:Y:S01]  /*6170*/  IMAD.MOV.U32 R101, RZ, RZ, R107 ;  /* 0x000000ffff657224 */ /* 0x000fe200078e006b */
[----:B------:R-:W-:Y:S02]  /*6180*/  FSEL R104, R124, -INF , !P5 ;  /* 0xff8000007c687808 */ /* 0x000fe40006800000 */
[----:B------:R-:W-:Y:S02]  /*6190*/  ISETP.GE.AND P3, PT, R164, R226, PT ;  /* 0x000000e2a400720c */ /* 0x000fe40003f66270 */
[----:B------:R-:W-:-:S02]  /*61a0*/  FSEL R107, R129, -INF , !P4 ;  /* 0xff800000816b7808 */ /* 0x000fc40006000000 */
[----:B------:R-:W-:Y:S02]  /*61b0*/  FSEL R95, R95, -INF , !P0 ;  /* 0xff8000005f5f7808 */ /* 0x000fe40004000000 */
[----:B------:R-:W-:Y:S02]  /*61c0*/  ISETP.GE.AND P5, PT, R172, R227, PT ;  /* 0x000000e3ac00720c */ /* 0x000fe40003fa6270 */
[----:B------:R-:W-:Y:S02]  /*61d0*/  ISETP.GT.AND P4, PT, R65, R162, PT ;  /* 0x000000a24100720c */ /* 0x000fe40003f84270 */
[----:B------:R-:W-:Y:S01]  /*61e0*/  FSEL R238, R95, -INF , !P3 ;  /* 0xff8000005fee7808 */ /* 0x000fe20005800000 */
[--C-:B------:R-:W-:Y:S01]  /*61f0*/  IMAD.IADD R95, R230, 0x1, -R97.reuse ;  /* 0x00000001e65f7824 */ /* 0x100fe200078e0a61 */
[----:B------:R-:W-:Y:S01]  /*6200*/  FSEL R100, R100, -INF , !P5 ;  /* 0xff80000064647808 */ /* 0x000fe20006800000 */
[----:B------:R-:W-:Y:S01]  /*6210*/  IMAD.IADD R97, R86, 0x1, -R97 ;  /* 0x0000000156617824 */ /* 0x000fe200078e0a61 */
[----:B------:R-:W-:-:S02]  /*6220*/  ISETP.GE.AND P3, PT, R162, R226, PT ;  /* 0x000000e2a200720c */ /* 0x000fc40003f66270 */
[----:B------:R-:W-:Y:S02]  /*6230*/  FSEL R85, R85, -INF , !P4 ;  /* 0xff80000055557808 */ /* 0x000fe40006000000 */
[----:B------:R-:W-:Y:S02]  /*6240*/  ISETP.GE.AND P5, PT, R168, R227, PT ;  /* 0x000000e3a800720c */ /* 0x000fe40003fa6270 */
[----:B------:R-:W-:Y:S02]  /*6250*/  IABS R96, R96 ;  /* 0x0000006000607213 */ /* 0x000fe40000000000 */
[----:B------:R-:W-:Y:S01]  /*6260*/  FSEL R168, R85, -INF , !P3 ;  /* 0xff80000055a87808 */ /* 0x000fe20005800000 */
[--C-:B------:R-:W-:Y:S01]  /*6270*/  IMAD.IADD R85, R230, 0x1, -R63.reuse ;  /* 0x00000001e6557824 */ /* 0x100fe200078e0a3f */
[----:B------:R-:W-:Y:S01]  /*6280*/  FSEL R248, R248, -INF , !P5 ;  /* 0xff800000f8f87808 */ /* 0x000fe20006800000 */
[----:B------:R-:W-:Y:S01]  /*6290*/  IMAD.IADD R63, R86, 0x1, -R63 ;  /* 0x00000001563f7824 */ /* 0x000fe200078e0a3f */
[----:B------:R-:W-:-:S02]  /*62a0*/  I2FP.F32.S32 R129, R96 ;  /* 0x0000006000817245 */ /* 0x000fc40000201400 */
[----:B------:R-:W-:Y:S02]  /*62b0*/  ISETP.GE.AND P5, PT, R166, R227, PT ;  /* 0x000000e3a600720c */ /* 0x000fe40003fa6270 */
[----:B------:R-:W-:Y:S01]  /*62c0*/  ISETP.GE.AND P2, PT, R164, R228, PT ;  /* 0x000000e4a400720c */ /* 0x000fe20003f46270 */
[----:B------:R-:W-:Y:S01]  /*62d0*/  FFMA.FTZ R129, R129, -UR6, R28 ;  /* 0x8000000681817c23 */ /* 0x000fe2000801001c */
[----:B------:R-:W-:Y:S02]  /*62e0*/  IABS R95, R95 ;  /* 0x0000005f005f7213 */ /* 0x000fe40000000000 */
[----:B------:R-:W-:Y:S02]  /*62f0*/  ISETP.GT.AND P6, PT, R39, R162, PT ;  /* 0x000000a22700720c */ /* 0x000fe40003fc4270 */
[----:B------:R-:W-:Y:S02]  /*6300*/  FSEL R246, R246, -INF , !P5 ;  /* 0xff800000f6f67808 */ /* 0x000fe40006800000 */
[----:B------:R-:W-:-:S02]  /*6310*/  I2FP.F32.S32 R101, R101 ;  /* 0x0000006500657245 */ /* 0x000fc40000201400 */
[----:B------:R-:W-:Y:S02]  /*6320*/  FSEL R163, R163, -INF , !P2 ;  /* 0xff800000a3a37808 */ /* 0x000fe40005000000 */
[----:B------:R-:W-:Y:S01]  /*6330*/  I2FP.F32.S32 R96, R95 ;  /* 0x0000005f00607245 */ /* 0x000fe20000201400 */
[--C-:B------:R-:W-:Y:S01]  /*6340*/  IMAD.IADD R95, R230, 0x1, -R51.reuse ;  /* 0x00000001e65f7824 */ /* 0x100fe200078e0a33 */
[----:B------:R-:W-:Y:S01]  /*6350*/  ISETP.GE.AND P5, PT, R164, R227, PT ;  /* 0x000000e3a400720c */ /* 0x000fe20003fa6270 */
[----:B------:R-:W-:Y:S01]  /*6360*/  IMAD.IADD R51, R86, 0x1, -R51 ;  /* 0x0000000156337824 */ /* 0x000fe200078e0a33 */
[C---:B------:R-:W-:Y:S01]  /*6370*/  ISETP.GE.AND P2, PT, R162.reuse, R229, PT ;  /* 0x000000e5a200720c */ /* 0x040fe20003f46270 */
[----:B------:R-:W-:Y:S01]  /*6380*/  FFMA.FTZ R101, R101, -UR6, R134 ;  /* 0x8000000665657c23 */ /* 0x000fe20008010086 */
[----:B------:R-:W-:Y:S01]  /*6390*/  ISETP.GE.AND P0, PT, R162, R228, PT ;  /* 0x000000e4a200720c */ /* 0x000fe20003f06270 */
[----:B------:R-:W-:Y:S01]  /*63a0*/  FFMA.FTZ R96, R96, -UR6, R29 ;  /* 0x8000000660607c23 */ /* 0x000fe2000801001d */
[----:B------:R-:W-:-:S02]  /*63b0*/  IABS R97, R97 ;  /* 0x0000006100617213 */ /* 0x000fc40000000000 */
[----:B------:R-:W-:Y:S02]  /*63c0*/  FSEL R28, R94, -INF , !P6 ;  /* 0xff8000005e1c7808 */ /* 0x000fe40007000000 */
[----:B------:R-:W-:Y:S02]  /*63d0*/  IABS R85, R85 ;  /* 0x0000005500557213 */ /* 0x000fe40000000000 */
[----:B------:R-:W-:Y:S02]  /*63e0*/  IABS R63, R63 ;  /* 0x0000003f003f7213 */ /* 0x000fe40000000000 */
[----:B------:R-:W-:Y:S02]  /*63f0*/  ISETP.GT.AND P6, PT, R39, R160, PT ;  /* 0x000000a02700720c */ /* 0x000fe40003fc4270 */
[----:B------:R-:W-:Y:S02]  /*6400*/  FSEL R244, R244, -INF , !P5 ;  /* 0xff800000f4f47808 */ /* 0x000fe40006800000 */
[----:B------:R-:W-:-:S02]  /*6410*/  FSEL R28, R28, -INF , !P2 ;  /* 0xff8000001c1c7808 */ /* 0x000fc40005000000 */
[----:B------:R-:W-:Y:S02]  /*6420*/  I2FP.F32.S32 R94, R97 ;  /* 0x00000061005e7245 */ /* 0x000fe40000201400 */
[----:B------:R-:W-:Y:S02]  /*6430*/  FSEL R161, R161, -INF , !P0 ;  /* 0xff800000a1a17808 */ /* 0x000fe40004000000 */
[----:B------:R-:W-:Y:S01]  /*6440*/  I2FP.F32.S32 R85, R85 ;  /* 0x0000005500557245 */ /* 0x000fe20000201400 */
[----:B------:R-:W-:Y:S01]  /*6450*/  FFMA.FTZ R94, R94, -UR6, R135 ;  /* 0x800000065e5e7c23 */ /* 0x000fe20008010087 */
[----:B------:R-:W-:Y:S02]  /*6460*/  I2FP.F32.S32 R63, R63 ;  /* 0x0000003f003f7245 */ /* 0x000fe40000201400 */
[----:B------:R-:W-:Y:S01]  /*6470*/  ISETP.GE.AND P5, PT, R162, R227, PT ;  /* 0x000000e3a200720c */ /* 0x000fe20003fa6270 */
[----:B------:R-:W-:Y:S01]  /*6480*/  FFMA.FTZ R85, R85, -UR6, R24 ;  /* 0x8000000655557c23 */ /* 0x000fe20008010018 */
[----:B------:R-:W-:Y:S01]  /*6490*/  ISETP.GT.AND P2, PT, R65, R160, PT ;  /* 0x000000a04100720c */ /* 0x000fe20003f44270 */
[----:B------:R-:W-:Y:S01]  /*64a0*/  FFMA.FTZ R63, R63, -UR6, R78 ;  /* 0x800000063f3f7c23 */ /* 0x000fe2000801004e */
[----:B------:R-:W-:-:S02]  /*64b0*/  ISETP.GE.AND P0, PT, R160, R229, PT ;  /* 0x000000e5a000720c */ /* 0x000fc40003f06270 */
[----:B------:R-:W-:Y:S02]  /*64c0*/  ISETP.GE.AND P4, PT, R160, R228, PT ;  /* 0x000000e4a000720c */ /* 0x000fe40003f86270 */
[----:B------:R-:W-:Y:S02]  /*64d0*/  FSEL R29, R129, -INF , !P6 ;  /* 0xff800000811d7808 */ /* 0x000fe40007000000 */
[----:B------:R-:W-:Y:S02]  /*64e0*/  ISETP.GT.AND P6, PT, R39, R114, PT ;  /* 0x000000722700720c */ /* 0x000fe40003fc4270 */
[----:B------:R-:W-:Y:S02]  /*64f0*/  IABS R51, R51 ;  /* 0x0000003300337213 */ /* 0x000fe40000000000 */
[----:B------:R-:W-:Y:S02]  /*6500*/  FSEL R242, R242, -INF , !P5 ;  /* 0xff800000f2f27808 */ /* 0x000fe40006800000 */
[----:B------:R-:W-:-:S02]  /*6510*/  ISETP.GE.AND P3, PT, R160, R226, PT ;  /* 0x000000e2a000720c */ /* 0x000fc40003f66270 */
[----:B------:R-:W-:Y:S02]  /*6520*/  FSEL R29, R29, -INF , !P0 ;  /* 0xff8000001d1d7808 */ /* 0x000fe40004000000 */
[----:B------:R-:W-:Y:S02]  /*6530*/  FSEL R111, R111, -INF , !P4 ;  /* 0xff8000006f6f7808 */ /* 0x000fe40006000000 */
[----:B------:R-:W-:Y:S02]  /*6540*/  FSEL R101, R101, -INF , !P2 ;  /* 0xff80000065657808 */ /* 0x000fe40005000000 */
[----:B------:R-:W-:Y:S02]  /*6550*/  ISETP.GE.AND P5, PT, R160, R227, PT ;  /* 0x000000e3a000720c */ /* 0x000fe40003fa6270 */
[----:B------:R-:W-:Y:S02]  /*6560*/  ISETP.GT.AND P0, PT, R65, R114, PT ;  /* 0x000000724100720c */ /* 0x000fe40003f04270 */
[----:B------:R-:W-:-:S02]  /*6570*/  ISETP.GE.AND P4, PT, R114, R229, PT ;  /* 0x000000e57200720c */ /* 0x000fc40003f86270 */
[----:B------:R-:W-:Y:S02]  /*6580*/  FSEL R24, R96, -INF , !P6 ;  /* 0xff80000060187808 */ /* 0x000fe40007000000 */
[----:B------:R-:W-:Y:S01]  /*6590*/  I2FP.F32.S32 R78, R51 ;  /* 0x00000033004e7245 */ /* 0x000fe20000201400 */
[--C-:B------:R-:W-:Y:S01]  /*65a0*/  IMAD.IADD R51, R230, 0x1, -R43.reuse ;  /* 0x00000001e6337824 */ /* 0x100fe200078e0a2b */
[----:B------:R-:W-:Y:S01]  /*65b0*/  FSEL R188, R101, -INF , !P3 ;  /* 0xff80000065bc7808 */ /* 0x000fe20005800000 */
[----:B------:R-:W-:Y:S01]  /*65c0*/  IMAD.IADD R43, R86, 0x1, -R43 ;  /* 0x00000001562b7824 */ /* 0x000fe200078e0a2b */
[----:B------:R-:W-:Y:S01]  /*65d0*/  FSEL R234, R234, -INF , !P5 ;  /* 0xff800000eaea7808 */ /* 0x000fe20006800000 */
[----:B------:R-:W-:Y:S01]  /*65e0*/  FFMA.FTZ R78, R78, -UR6, R79 ;  /* 0x800000064e4e7c23 */ /* 0x000fe2000801004f */
[----:B------:R-:W-:Y:S02]  /*65f0*/  ISETP.GE.AND P3, PT, R114, R226, PT ;  /* 0x000000e27200720c */ /* 0x000fe40003f66270 */
[----:B------:R-:W-:-:S02]  /*6600*/  FSEL R24, R24, -INF , !P4 ;  /* 0xff80000018187808 */ /* 0x000fc40006000000 */
[----:B------:R-:W-:Y:S02]  /*6610*/  FSEL R94, R94, -INF , !P0 ;  /* 0xff8000005e5e7808 */ /* 0x000fe40004000000 */
[----:B------:R-:W-:Y:S02]  /*6620*/  ISETP.GE.AND P5, PT, R114, R227, PT ;  /* 0x000000e37200720c */ /* 0x000fe40003fa6270 */
[----:B------:R-:W-:Y:S02]  /*6630*/  ISETP.GT.AND P4, PT, R65, R112, PT ;  /* 0x000000704100720c */ /* 0x000fe40003f84270 */
[----:B------:R-:W-:Y:S02]  /*6640*/  IABS R51, R51 ;  /* 0x0000003300337213 */ /* 0x000fe40000000000 */
[----:B------:R-:W-:Y:S02]  /*6650*/  IABS R95, R95 ;  /* 0x0000005f005f7213 */ /* 0x000fe40000000000 */
[----:B------:R-:W-:Y:S01]  /*6660*/  FSEL R210, R94, -INF , !P3 ;  /* 0xff8000005ed27808 */ /* 0x000fe20005800000 */
[----:B------:R-:W-:Y:S01]  /*6670*/  IMAD.MOV.U32 R79, RZ, RZ, R51 ;  /* 0x000000ffff4f7224 */ /* 0x000fe200078e0033 */
[----:B------:R-:W-:-:S02]  /*6680*/  FSEL R232, R232, -INF , !P5 ;  /* 0xff800000e8e87808 */ /* 0x000fc40006800000 */
[----:B------:R-:W-:Y:S02]  /*6690*/  ISETP.GE.AND P3, PT, R112, R226, PT ;  /* 0x000000e27000720c */ /* 0x000fe40003f66270 */
[----:B------:R-:W-:Y:S02]  /*66a0*/  FSEL R63, R63, -INF , !P4 ;  /* 0xff8000003f3f7808 */ /* 0x000fe40006000000 */
[----:B------:R-:W-:Y:S02]  /*66b0*/  ISETP.GE.AND P2, PT, R114, R228, PT ;  /* 0x000000e47200720c */ /* 0x000fe40003f46270 */
[----:B------:R-:W-:Y:S02]  /*66c0*/  ISETP.GE.AND P5, PT, R112, R227, PT ;  /* 0x000000e37000720c */ /* 0x000fe40003fa6270 */
[----:B------:R-:W-:Y:S02]  /*66d0*/  ISETP.GT.AND P6, PT, R39, R112, PT ;  /* 0x000000702700720c */ /* 0x000fe40003fc4270 */
[----:B------:R-:W-:-:S02]  /*66e0*/  I2FP.F32.S32 R96, R95 ;  /* 0x0000005f00607245 */ /* 0x000fc40000201400 */
[----:B------:R-:W-:Y:S02]  /*66f0*/  IABS R43, R43 ;  /* 0x0000002b002b7213 */ /* 0x000fe40000000000 */
[----:B------:R-:W-:Y:S01]  /*6700*/  FSEL R198, R63, -INF , !P3 ;  /* 0xff8000003fc67808 */ /* 0x000fe20005800000 */
[----:B------:R-:W-:Y:S01]  /*6710*/  IMAD.IADD R63, R230, 0x1, -R55 ;  /* 0x00000001e63f7824 */ /* 0x000fe200078e0a37 */
[----:B------:R-:W-:Y:S01]  /*6720*/  FSEL R97, R109, -INF , !P2 ;  /* 0xff8000006d617808 */ /* 0x000fe20005000000 */
[----:B------:R-:W-:Y:S01]  /*6730*/  FFMA.FTZ R96, R96, -UR6, R25 ;  /* 0x8000000660607c23 */ /* 0x000fe20008010019 */
[----:B------:R-:W-:Y:S01]  /*6740*/  FSEL R218, R218, -INF , !P5 ;  /* 0xff800000dada7808 */ /* 0x000fe20006800000 */
[----:B------:R-:W-:Y:S01]  /*6750*/  IMAD.MOV.U32 R51, RZ, RZ, R43 ;  /* 0x000000ffff337224 */ /* 0x000fe200078e002b */
[----:B------:R-:W-:Y:S02]  /*6760*/  ISETP.GE.AND P2, PT, R112, R229, PT ;  /* 0x000000e57000720c */ /* 0x000fe40003f46270 */
[----:B------:R-:W-:-:S02]  /*6770*/  FSEL R85, R85, -INF , !P6 ;  /* 0xff80000055557808 */ /* 0x000fc40007000000 */
[----:B------:R-:W-:Y:S02]  /*6780*/  ISETP.GE.AND P5, PT, R108, R227, PT ;  /* 0x000000e36c00720c */ /* 0x000fe40003fa6270 */
[----:B------:R-:W-:Y:S02]  /*6790*/  I2FP.F32.S32 R79, R79 ;  /* 0x0000004f004f7245 */ /* 0x000fe40000201400 */
[----:B------:R-:W-:Y:S02]  /*67a0*/  ISETP.GT.AND P6, PT, R39, R108, PT ;  /* 0x0000006c2700720c */ /* 0x000fe40003fc4270 */
[----:B------:R-:W-:Y:S01]  /*67b0*/  FSEL R43, R85, -INF , !P2 ;  /* 0xff800000552b7808 */ /* 0x000fe20005000000 */
[----:B------:R-:W-:Y:S01]  /*67c0*/  IMAD.IADD R85, R86, 0x1, -R55 ;  /* 0x0000000156557824 */ /* 0x000fe200078e0a37 */
[----:B------:R-:W-:Y:S01]  /*67d0*/  IABS R63, R63 ;  /* 0x0000003f003f7213 */ /* 0x000fe20000000000 */
[----:B------:R-:W-:Y:S01]  /*67e0*/  FFMA.FTZ R55, R79, -UR6, R20 ;  /* 0x800000064f377c23 */ /* 0x000fe20008010014 */
[----:B------:R-:W-:Y:S01]  /*67f0*/  FSEL R182, R11, -INF , !P5 ;  /* 0xff8000000bb67808 */ /* 0x000fe20006800000 */
[--C-:B------:R-:W-:Y:S01]  /*6800*/  IMAD.IADD R11, R230, 0x1, -R47.reuse ;  /* 0x00000001e60b7824 */ /* 0x100fe200078e0a2f */
[----:B------:R-:W-:Y:S01]  /*6810*/  ISETP.GE.AND P0, PT, R112, R228, PT ;  /* 0x000000e47000720c */ /* 0x000fe20003f06270 */
[----:B------:R-:W-:Y:S01]  /*6820*/  IMAD.IADD R47, R86, 0x1, -R47 ;  /* 0x00000001562f7824 */ /* 0x000fe200078e0a2f */
[----:B------:R-:W-:-:S02]  /*6830*/  FSEL R20, R96, -INF , !P6 ;  /* 0xff80000060147808 */ /* 0x000fc40007000000 */
[----:B------:R-:W-:Y:S02]  /*6840*/  I2FP.F32.S32 R96, R63 ;  /* 0x0000003f00607245 */ /* 0x000fe40000201400 */
[----:B------:R-:W-:Y:S02]  /*6850*/  I2FP.F32.S32 R51, R51 ;  /* 0x0000003300337245 */ /* 0x000fe40000201400 */
[----:B------:R-:W-:Y:S01]  /*6860*/  FSEL R25, R105, -INF , !P0 ;  /* 0xff80000069197808 */ /* 0x000fe20004000000 */
[----:B------:R-:W-:Y:S01]  /*6870*/  FFMA.FTZ R96, R96, -UR6, R21 ;  /* 0x8000000660607c23 */ /* 0x000fe20008010015 */
[----:B------:R-:W-:Y:S01]  /*6880*/  ISETP.GT.AND P6, PT, R39, R102, PT ;  /* 0x000000662700720c */ /* 0x000fe20003fc4270 */
[----:B------:R-:W-:Y:S01]  /*6890*/  FFMA.FTZ R51, R51, -UR6, R130 ;  /* 0x8000000633337c23 */ /* 0x000fe20008010082 */
[----:B------:R-:W-:Y:S02]  /*68a0*/  IABS R11, R11 ;  /* 0x0000000b000b7213 */ /* 0x000fe40000000000 */
[----:B------:R-:W-:-:S02]  /*68b0*/  ISETP.GT.AND P2, PT, R65, R108, PT ;  /* 0x0000006c4100720c */ /* 0x000fc40003f44270 */
[C---:B------:R-:W-:Y:S02]  /*68c0*/  ISETP.GE.AND P0, PT, R108.reuse, R229, PT ;  /* 0x000000e56c00720c */ /* 0x040fe40003f06270 */
[----:B------:R-:W-:Y:S02]  /*68d0*/  IABS R47, R47 ;  /* 0x0000002f002f7213 */ /* 0x000fe40000000000 */
[----:B------:R-:W-:Y:S01]  /*68e0*/  FSEL R21, R55, -INF , !P6 ;  /* 0xff80000037157808 */ /* 0x000fe20007000000 */
[----:B------:R-:W-:Y:S01]  /*68f0*/  IMAD.MOV.U32 R55, RZ, RZ, R11 ;  /* 0x000000ffff377224 */ /* 0x000fe200078e000b */
[----:B------:R-:W-:Y:S01]  /*6900*/  ISETP.GE.AND P3, PT, R108, R226, PT ;  /* 0x000000e26c00720c */ /* 0x000fe20003f66270 */
[----:B------:R-:W-:Y:S01]  /*6910*/  IMAD.MOV.U32 R11, RZ, RZ, R47 ;  /* 0x000000ffff0b7224 */ /* 0x000fe200078e002f */
[----:B------:R-:W-:Y:S02]  /*6920*/  FSEL R20, R20, -INF , !P0 ;  /* 0xff80000014147808 */ /* 0x000fe40004000000 */
[----:B------:R-:W-:-:S02]  /*6930*/  FSEL R78, R78, -INF , !P2 ;  /* 0xff8000004e4e7808 */ /* 0x000fc40005000000 */
[----:B------:R-:W-:Y:S02]  /*6940*/  ISETP.GT.AND P0, PT, R65, R102, PT ;  /* 0x000000664100720c */ /* 0x000fe40003f04270 */
[----:B------:R-:W-:Y:S02]  /*6950*/  ISETP.GE.AND P4, PT, R108, R228, PT ;  /* 0x000000e46c00720c */ /* 0x000fe40003f86270 */
[----:B------:R-:W-:Y:S02]  /*6960*/  IABS R85, R85 ;  /* 0x0000005500557213 */ /* 0x000fe40000000000 */
[----:B------:R-:W-:Y:S02]  /*6970*/  FSEL R196, R78, -INF , !P3 ;  /* 0xff8000004ec47808 */ /* 0x000fe40005800000 */
[----:B------:R-:W-:Y:S02]  /*6980*/  ISETP.GE.AND P3, PT, R102, R226, PT ;  /* 0x000000e26600720c */ /* 0x000fe40003f66270 */
[----:B------:R-:W-:-:S02]  /*6990*/  FSEL R51, R51, -INF , !P0 ;  /* 0xff80000033337808 */ /* 0x000fc40004000000 */
[----:B------:R-:W-:Y:S02]  /*69a0*/  I2FP.F32.S32 R11, R11 ;  /* 0x0000000b000b7245 */ /* 0x000fe40000201400 */
[----:B------:R-:W-:Y:S02]  /*69b0*/  I2FP.F32.S32 R94, R85 ;  /* 0x00000055005e7245 */ /* 0x000fe40000201400 */
[----:B------:R-:W-:Y:S01]  /*69c0*/  FSEL R79, R103, -INF , !P4 ;  /* 0xff800000674f7808 */ /* 0x000fe20006000000 */
[----:B------:R-:W-:Y:S01]  /*69d0*/  FFMA.FTZ R74, R11, -UR6, R74 ;  /* 0x800000060b4a7c23 */ /* 0x000fe2000801004a */
[----:B------:R-:W-:Y:S01]  /*69e0*/  ISETP.GE.AND P4, PT, R102, R229, PT ;  /* 0x000000e56600720c */ /* 0x000fe20003f86270 */
[----:B------:R-:W-:Y:S01]  /*69f0*/  FFMA.FTZ R94, R94, -UR6, R131 ;  /* 0x800000065e5e7c23 */ /* 0x000fe20008010083 */
[----:B------:R-:W-:Y:S01]  /*6a00*/  FSEL R194, R51, -INF , !P3 ;  /* 0xff80000033c27808 */ /* 0x000fe20005800000 */
[--C-:B------:R-:W-:Y:S01]  /*6a10*/  IMAD.IADD R51, R230, 0x1, -R35.reuse ;  /* 0x00000001e6337824 */ /* 0x100fe200078e0a23 */
[----:B------:R-:W-:Y:S01]  /*6a20*/  FSEL R47, R21, -INF , !P4 ;  /* 0xff800000152f7808 */ /* 0x000fe20006000000 */
[----:B------:R-:W-:Y:S01]  /*6a30*/  IMAD.IADD R35, R86, 0x1, -R35 ;  /* 0x0000000156237824 */ /* 0x000fe200078e0a23 */
[----:B------:R-:W-:Y:S01]  /*6a40*/  ISETP.GT.AND P4, PT, R65, R58, PT ;  /* 0x0000003a4100720c */ /* 0x000fe20003f84270 */
[--C-:B------:R-:W-:Y:S01]  /*6a50*/  IMAD.IADD R11, R230, 0x1, -R31.reuse ;  /* 0x00000001e60b7824 */ /* 0x100fe200078e0a1f */
[----:B------:R-:W-:Y:S01]  /*6a60*/  ISETP.GE.AND P2, PT, R102, R228, PT ;  /* 0x000000e46600720c */ /* 0x000fe20003f46270 */
[----:B------:R-:W-:Y:S01]  /*6a70*/  IMAD.IADD R31, R86, 0x1, -R31 ;  /* 0x00000001561f7824 */ /* 0x000fe200078e0a1f */
[----:B------:R-:W-:-:S02]  /*6a80*/  ISETP.GE.AND P5, PT, R102, R227, PT ;  /* 0x000000e36600720c */ /* 0x000fc40003fa6270 */
[----:B------:R-:W-:Y:S02]  /*6a90*/  I2FP.F32.S32 R55, R55 ;  /* 0x0000003700377245 */ /* 0x000fe40000201400 */
[----:B------:R-:W-:Y:S02]  /*6aa0*/  IABS R51, R51 ;  /* 0x0000003300337213 */ /* 0x000fe40000000000 */
[----:B------:R-:W-:Y:S01]  /*6ab0*/  IABS R35, R35 ;  /* 0x0000002300237213 */ /* 0x000fe20000000000 */
[----:B------:R-:W-:Y:S01]  /*6ac0*/  FFMA.FTZ R55, R55, -UR6, R16 ;  /* 0x8000000637377c23 */ /* 0x000fe20008010010 */
[----:B------:R-:W-:Y:S02]  /*6ad0*/  ISETP.GT.AND P6, PT, R39, R58, PT ;  /* 0x0000003a2700720c */ /* 0x000fe40003fc4270 */
[----:B------:R-:W-:Y:S02]  /*6ae0*/  FSEL R94, R94, -INF , !P4 ;  /* 0xff8000005e5e7808 */ /* 0x000fe40006000000 */
[----:B------:R-:W-:-:S02]  /*6af0*/  IABS R11, R11 ;  /* 0x0000000b000b7213 */ /* 0x000fc40000000000 */
[----:B------:R-:W-:Y:S02]  /*6b00*/  FSEL R21, R93, -INF , !P2 ;  /* 0xff8000005d157808 */ /* 0x000fe40005000000 */
[----:B------:R-:W-:Y:S02]  /*6b10*/  FSEL R208, R208, -INF , !P5 ;  /* 0xff800000d0d07808 */ /* 0x000fe40006800000 */
[-C--:B------:R-:W-:Y:S02]  /*6b20*/  ISETP.GE.AND P4, PT, R54, R228.reuse, PT ;  /* 0x000000e43600720c */ /* 0x080fe40003f86270 */
[C---:B------:R-:W-:Y:S02]  /*6b30*/  ISETP.GE.AND P2, PT, R58.reuse, R229, PT ;  /* 0x000000e53a00720c */ /* 0x040fe40003f46270 */
[C---:B------:R-:W-:Y:S02]  /*6b40*/  ISETP.GE.AND P0, PT, R58.reuse, R228, PT ;  /* 0x000000e43a00720c */ /* 0x040fe40003f06270 */
[----:B------:R-:W-:-:S02]  /*6b50*/  ISETP.GE.AND P5, PT, R58, R227, PT ;  /* 0x000000e33a00720c */ /* 0x000fc40003fa6270 */
[----:B------:R-:W-:Y:S02]  /*6b60*/  ISETP.GE.AND P3, PT, R58, R226, PT ;  /* 0x000000e23a00720c */ /* 0x000fe40003f66270 */
[----:B------:R-:W-:Y:S02]  /*6b70*/  I2FP.F32.S32 R78, R51 ;  /* 0x00000033004e7245 */ /* 0x000fe40000201400 */
[----:B------:R-:W-:Y:S02]  /*6b80*/  I2FP.F32.S32 R58, R35 ;  /* 0x00000023003a7245 */ /* 0x000fe40000201400 */
[----:B------:R-:W-:Y:S01]  /*6b90*/  FSEL R16, R96, -INF , !P6 ;  /* 0xff80000060107808 */ /* 0x000fe20007000000 */
[----:B------:R-:W-:Y:S01]  /*6ba0*/  FFMA.FTZ R78, R78, -UR6, R17 ;  /* 0x800000064e4e7c23 */ /* 0x000fe20008010011 */
[----:B------:R-:W-:Y:S01]  /*6bb0*/  I2FP.F32.S32 R35, R11 ;  /* 0x0000000b00237245 */ /* 0x000fe20000201400 */
[----:B------:R-:W-:Y:S01]  /*6bc0*/  FFMA.FTZ R58, R58, -UR6, R75 ;  /* 0x800000063a3a7c23 */ /* 0x000fe2000801004b */
[----:B------:R-:W-:-:S02]  /*6bd0*/  ISETP.GT.AND P6, PT, R39, R54, PT ;  /* 0x000000362700720c */ /* 0x000fc40003fc4270 */
[----:B------:R-:W-:Y:S01]  /*6be0*/  FSEL R11, R19, -INF , !P4 ;  /* 0xff800000130b7808 */ /* 0x000fe20006000000 */
[--C-:B------:R-:W-:Y:S01]  /*6bf0*/  IMAD.IADD R19, R230, 0x1, -R27.reuse ;  /* 0x00000001e6137824 */ /* 0x100fe200078e0a1b */
[----:B------:R-:W-:Y:S01]  /*6c00*/  FSEL R23, R23, -INF , !P0 ;  /* 0xff80000017177808 */ /* 0x000fe20004000000 */
[----:B------:R-:W-:Y:S01]  /*6c10*/  IMAD.IADD R27, R86, 0x1, -R27 ;  /* 0x00000001561b7824 */ /* 0x000fe200078e0a1b */
[----:B------:R-:W-:Y:S01]  /*6c20*/  ISETP.GE.AND P0, PT, R54, R229, PT ;  /* 0x000000e53600720c */ /* 0x000fe20003f06270 */
[----:B------:R-:W-:Y:S01]  /*6c30*/  FFMA.FTZ R35, R35, -UR6, R12 ;  /* 0x8000000623237c23 */ /* 0x000fe2000801000c */
[----:B------:R-:W-:Y:S02]  /*6c40*/  FSEL R17, R55, -INF , !P6 ;  /* 0xff80000037117808 */ /* 0x000fe40007000000 */
[----:B------:R-:W-:Y:S02]  /*6c50*/  IABS R19, R19 ;  /* 0x0000001300137213 */ /* 0x000fe40000000000 */
[----:B------:R-:W-:-:S02]  /*6c60*/  FSEL R16, R16, -INF , !P2 ;  /* 0xff80000010107808 */ /* 0x000fc40005000000 */
[----:B------:R-:W-:Y:S02]  /*6c70*/  FSEL R206, R206, -INF , !P5 ;  /* 0xff800000cece7808 */ /* 0x000fe40006800000 */
[----:B------:R-:W-:Y:S02]  /*6c80*/  FSEL R192, R94, -INF , !P3 ;  /* 0xff8000005ec07808 */ /* 0x000fe40005800000 */
[----:B------:R-:W-:Y:S02]  /*6c90*/  FSEL R17, R17, -INF , !P0 ;  /* 0xff80000011117808 */ /* 0x000fe40004000000 */
[----:B------:R-:W-:Y:S02]  /*6ca0*/  ISETP.GT.AND P2, PT, R65, R54, PT ;  /* 0x000000364100720c */ /* 0x000fe40003f44270 */
[C---:B------:R-:W-:Y:S02]  /*6cb0*/  ISETP.GE.AND P5, PT, R54.reuse, R227, PT ;  /* 0x000000e33600720c */ /* 0x040fe40003fa6270 */
[----:B------:R-:W-:-:S02]  /*6cc0*/  ISETP.GE.AND P3, PT, R54, R226, PT ;  /* 0x000000e23600720c */ /* 0x000fc40003f66270 */
[-C--:B------:R-:W-:Y:S02]  /*6cd0*/  ISETP.GT.AND P0, PT, R65, R50.reuse, PT ;  /* 0x000000324100720c */ /* 0x080fe40003f04270 */
[----:B------:R-:W-:Y:S02]  /*6ce0*/  IABS R31, R31 ;  /* 0x0000001f001f7213 */ /* 0x000fe40000000000 */
[----:B------:R-:W-:Y:S01]  /*6cf0*/  I2FP.F32.S32 R54, R19 ;  /* 0x0000001300367245 */ /* 0x000fe20000201400 */
[--C-:B------:R-:W-:Y:S01]  /*6d00*/  IMAD.IADD R19, R230, 0x1, -R113.reuse ;  /* 0x00000001e6137824 */ /* 0x100fe200078e0a71 */
[----:B------:R-:W-:Y:S01]  /*6d10*/  ISETP.GT.AND P6, PT, R39, R50, PT ;  /* 0x000000322700720c */ /* 0x000fe20003fc4270 */
[----:B------:R-:W-:Y:S01]  /*6d20*/  IMAD.IADD R113, R86, 0x1, -R113 ;  /* 0x0000000156717824 */ /* 0x000fe200078e0a71 */
[----:B------:R-:W-:Y:S01]  /*6d30*/  FSEL R74, R74, -INF , !P2 ;  /* 0xff8000004a4a7808 */ /* 0x000fe20005000000 */
[----:B------:R-:W-:Y:S01]  /*6d40*/  FFMA.FTZ R54, R54, -UR6, R13 ;  /* 0x8000000636367c23 */ /* 0x000fe2000801000d */
[----:B------:R-:W-:-:S02]  /*6d50*/  FSEL R58, R58, -INF , !P0 ;  /* 0xff8000003a3a7808 */ /* 0x000fc40004000000 */
[----:B------:R-:W-:Y:S02]  /*6d60*/  I2FP.F32.S32 R31, R31 ;  /* 0x0000001f001f7245 */ /* 0x000fe40000201400 */
[----:B------:R-:W-:Y:S02]  /*6d70*/  ISETP.GE.AND P0, PT, R46, R228, PT ;  /* 0x000000e42e00720c */ /* 0x000fe40003f06270 */
[----:B------:R-:W-:Y:S01]  /*6d80*/  ISETP.GE.AND P4, PT, R50, R229, PT ;  /* 0x000000e53200720c */ /* 0x000fe20003f86270 */
[----:B------:R-:W-:Y:S01]  /*6d90*/  FFMA.FTZ R31, R31, -UR6, R126 ;  /* 0x800000061f1f7c23 */ /* 0x000fe2000801007e */
[----:B------:R-:W-:Y:S02]  /*6da0*/  IABS R27, R27 ;  /* 0x0000001b001b7213 */ /* 0x000fe40000000000 */
[----:B------:R-:W-:Y:S02]  /*6db0*/  FSEL R12, R78, -INF , !P6 ;  /* 0xff8000004e0c7808 */ /* 0x000fe40007000000 */
[----:B------:R-:W-:-:S02]  /*6dc0*/  IABS R19, R19 ;  /* 0x0000001300137213 */ /* 0x000fc40000000000 */
[----:B------:R-:W-:Y:S02]  /*6dd0*/  FSEL R204, R204, -INF , !P5 ;  /* 0xff800000cccc7808 */ /* 0x000fe40006800000 */
[----:B------:R-:W-:Y:S02]  /*6de0*/  FSEL R190, R74, -INF , !P3 ;  /* 0xff8000004abe7808 */ /* 0x000fe40005800000 */
[----:B------:R-:W-:Y:S02]  /*6df0*/  ISETP.GT.AND P6, PT, R39, R46, PT ;  /* 0x0000002e2700720c */ /* 0x000fe40003fc4270 */
[C---:B------:R-:W-:Y:S02]  /*6e00*/  ISETP.GE.AND P2, PT, R50.reuse, R228, PT ;  /* 0x000000e43200720c */ /* 0x040fe40003f46270 */
[C---:B------:R-:W-:Y:S02]  /*6e10*/  ISETP.GE.AND P5, PT, R50.reuse, R227, PT ;  /* 0x000000e33200720c */ /* 0x040fe40003fa6270 */
[----:B------:R-:W-:-:S02]  /*6e20*/  ISETP.GE.AND P3, PT, R50, R226, PT ;  /* 0x000000e23200720c */ /* 0x000fc40003f66270 */
[----:B------:R-:W-:Y:S01]  /*6e30*/  FSEL R129, R15, -INF , !P0 ;  /* 0xff8000000f817808 */ /* 0x000fe20004000000 */
[--C-:B------:R-:W-:Y:S01]  /*6e40*/  IMAD.IADD R15, R230, 0x1, -R99.reuse ;  /* 0x00000001e60f7824 */ /* 0x100fe200078e0a63 */
[----:B------:R-:W-:Y:S01]  /*6e50*/  FSEL R12, R12, -INF , !P4 ;  /* 0xff8000000c0c7808 */ /* 0x000fe20006000000 */
[----:B------:R-:W-:Y:S01]  /*6e60*/  IMAD.IADD R99, R86, 0x1, -R99 ;  /* 0x0000000156637824 */ /* 0x000fe200078e0a63 */
[----:B------:R-:W-:Y:S02]  /*6e70*/  I2FP.F32.S32 R50, R27 ;  /* 0x0000001b00327245 */ /* 0x000fe40000201400 */
[----:B------:R-:W-:Y:S02]  /*6e80*/  ISETP.GT.AND P4, PT, R65, R46, PT ;  /* 0x0000002e4100720c */ /* 0x000fe40003f84270 */
[----:B------:R-:W-:Y:S01]  /*6e90*/  I2FP.F32.S32 R27, R19 ;  /* 0x00000013001b7245 */ /* 0x000fe20000201400 */
[----:B------:R-:W-:Y:S01]  /*6ea0*/  FFMA.FTZ R50, R50, -UR6, R127 ;  /* 0x8000000632327c23 */ /* 0x000fe2000801007f */
[----:B------:R-:W-:-:S02]  /*6eb0*/  IABS R113, R113 ;  /* 0x0000007100717213 */ /* 0x000fc40000000000 */
[----:B------:R-:W-:Y:S01]  /*6ec0*/  FSEL R13, R35, -INF , !P6 ;  /* 0xff800000230d7808 */ /* 0x000fe20007000000 */
[----:B------:R-:W-:Y:S01]  /*6ed0*/  FFMA.FTZ R27, R27, -UR6, R8 ;  /* 0x800000061b1b7c23 */ /* 0x000fe20008010008 */
[----:B------:R-:W-:Y:S02]  /*6ee0*/  FSEL R115, R115, -INF , !P2 ;  /* 0xff80000073737808 */ /* 0x000fe40005000000 */
[----:B------:R-:W-:Y:S02]  /*6ef0*/  FSEL R202, R202, -INF , !P5 ;  /* 0xff800000caca7808 */ /* 0x000fe40006800000 */
[----:B------:R-:W-:Y:S02]  /*6f00*/  ISETP.GT.AND P6, PT, R39, R42, PT ;  /* 0x0000002a2700720c */ /* 0x000fe40003fc4270 */
[C---:B------:R-:W-:Y:S02]  /*6f10*/  ISETP.GE.AND P2, PT, R46.reuse, R229, PT ;  /* 0x000000e52e00720c */ /* 0x040fe40003f46270 */
[----:B------:R-:W-:-:S02]  /*6f20*/  ISETP.GE.AND P5, PT, R46, R227, PT ;  /* 0x000000e32e00720c */ /* 0x000fc40003fa6270 */
[----:B------:R-:W-:Y:S02]  /*6f30*/  FSEL R186, R58, -INF , !P3 ;  /* 0xff8000003aba7808 */ /* 0x000fe40005800000 */
[----:B------:R-:W-:Y:S02]  /*6f40*/  ISETP.GE.AND P3, PT, R46, R226, PT ;  /* 0x000000e22e00720c */ /* 0x000fe40003f66270 */
[----:B------:R-:W-:Y:S02]  /*6f50*/  FSEL R31, R31, -INF , !P4 ;  /* 0xff8000001f1f7808 */ /* 0x000fe40006000000 */
[----:B------:R-:W-:Y:S02]  /*6f60*/  IABS R15, R15 ;  /* 0x0000000f000f7213 */ /* 0x000fe40000000000 */
[----:B------:R-:W-:Y:S02]  /*6f70*/  I2FP.F32.S32 R19, R113 ;  /* 0x0000007100137245 */ /* 0x000fe40000201400 */
[----:B------:R-:W-:-:S02]  /*6f80*/  ISETP.GE.AND P0, PT, R42, R229, PT ;  /* 0x000000e52a00720c */ /* 0x000fc40003f06270 */
[----:B------:R-:W-:Y:S01]  /*6f90*/  FSEL R8, R54, -INF , !P6 ;  /* 0xff80000036087808 */ /* 0x000fe20007000000 */
[----:B------:R-:W-:Y:S01]  /*6fa0*/  FFMA.FTZ R19, R19, -UR6, R70 ;  /* 0x8000000613137c23 */ /* 0x000fe20008010046 */
[----:B------:R-:W-:Y:S02]  /*6fb0*/  FSEL R13, R13, -INF , !P2 ;  /* 0xff8000000d0d7808 */ /* 0x000fe40005000000 */
[----:B------:R-:W-:Y:S02]  /*6fc0*/  FSEL R184, R184, -INF , !P5 ;  /* 0xff800000b8b87808 */ /* 0x000fe40006800000 */
[----:B------:R-:W-:Y:S02]  /*6fd0*/  ISETP.GT.AND P2, PT, R65, R42, PT ;  /* 0x0000002a4100720c */ /* 0x000fe40003f44270 */
[C---:B------:R-:W-:Y:S02]  /*6fe0*/  ISETP.GE.AND P5, PT, R42.reuse, R228, PT ;  /* 0x000000e42a00720c */ /* 0x040fe40003fa6270 */
[----:B------:R-:W-:-:S02]  /*6ff0*/  ISETP.GE.AND P4, PT, R42, R227, PT ;  /* 0x000000e32a00720c */ /* 0x000fc40003f86270 */
[----:B------:R-:W-:Y:S01]  /*7000*/  FSEL R172, R31, -INF , !P3 ;  /* 0xff8000001fac7808 */ /* 0x000fe20005800000 */
[----:B------:R-:W-:Y:S01]  /*7010*/  IMAD.MOV.U32 R31, RZ, RZ, R15 ;  /* 0x000000ffff1f7224 */ /* 0x000fe200078e000f */
[-C--:B------:R-:W-:Y:S02]  /*7020*/  ISETP.GT.AND P6, PT, R39, R38.reuse, PT ;  /* 0x000000262700720c */ /* 0x080fe40003fc4270 */
[----:B------:R-:W-:Y:S02]  /*7030*/  FSEL R8, R8, -INF , !P0 ;  /* 0xff80000008087808 */ /* 0x000fe40004000000 */
[----:B------:R-:W-:Y:S02]  /*7040*/  ISETP.GT.AND P0, PT, R65, R38, PT ;  /* 0x000000264100720c */ /* 0x000fe40003f04270 */
[----:B------:R-:W-:Y:S02]  /*7050*/  FSEL R173, R173, -INF , !P5 ;  /* 0xff800000adad7808 */ /* 0x000fe40006800000 */
[----:B------:R-:W-:-:S02]  /*7060*/  FSEL R50, R50, -INF , !P2 ;  /* 0xff80000032327808 */ /* 0x000fc40005000000 */
[----:B------:R-:W-:Y:S02]  /*7070*/  FSEL R180, R119, -INF , !P4 ;  /* 0xff80000077b47808 */ /* 0x000fe40006000000 */
[----:B------:R-:W-:Y:S02]  /*7080*/  FSEL R27, R27, -INF , !P6 ;  /* 0xff8000001b1b7808 */ /* 0x000fe40007000000 */
[C---:B------:R-:W-:Y:S02]  /*7090*/  ISETP.GE.AND P5, PT, R38.reuse, R229, PT ;  /* 0x000000e52600720c */ /* 0x040fe40003fa6270 */
[C---:B------:R-:W-:Y:S02]  /*70a0*/  ISETP.GE.AND P2, PT, R38.reuse, R228, PT ;  /* 0x000000e42600720c */ /* 0x040fe40003f46270 */
[C---:B------:R-:W-:Y:S02]  /*70b0*/  ISETP.GE.AND P4, PT, R38.reuse, R227, PT ;  /* 0x000000e32600720c */ /* 0x040fe40003f86270 */
[----:B------:R-:W-:-:S02]  /*70c0*/  ISETP.GE.AND P6, PT, R38, R226, PT ;  /* 0x000000e22600720c */ /* 0x000fc40003fc6270 */
[----:B------:R-:W-:Y:S02]  /*70d0*/  I2FP.F32.S32 R38, R31 ;  /* 0x0000001f00267245 */ /* 0x000fe40000201400 */
[----:B------:R-:W-:Y:S02]  /*70e0*/  FSEL R19, R19, -INF , !P0 ;  /* 0xff80000013137808 */ /* 0x000fe40004000000 */
[----:B------:R-:W-:Y:S01]  /*70f0*/  IABS R99, R99 ;  /* 0x0000006300637213 */ /* 0x000fe20000000000 */
[----:B------:R-:W-:Y:S01]  /*7100*/  FFMA.FTZ R9, R38, -UR6, R9 ;  /* 0x8000000626097c23 */ /* 0x000fe20008010009 */
[----:B------:R-:W-:Y:S01]  /*7110*/  FSEL R166, R19, -INF , !P6 ;  /* 0xff80000013a67808 */ /* 0x000fe20007000000 */
[--C-:B------:R-:W-:Y:S01]  /*7120*/  IMAD.IADD R19, R230, 0x1, -R89.reuse ;  /* 0x00000001e6137824 */ /* 0x100fe200078e0a59 */
[----:B------:R-:W-:Y:S01]  /*7130*/  ISETP.GT.AND P6, PT, R39, R34, PT ;  /* 0x000000222700720c */ /* 0x000fe20003fc4270 */
[----:B------:R-:W-:Y:S01]  /*7140*/  IMAD.IADD R89, R86, 0x1, -R89 ;  /* 0x0000000156597824 */ /* 0x000fe200078e0a59 */
[----:B------:R-:W-:-:S02]  /*7150*/  I2FP.F32.S32 R38, R99 ;  /* 0x0000006300267245 */ /* 0x000fc40000201400 */
[----:B------:R-:W-:Y:S02]  /*7160*/  FSEL R9, R9, -INF , !P6 ;  /* 0xff80000009097808 */ /* 0x000fe40007000000 */
[----:B------:R-:W-:Y:S01]  /*7170*/  ISETP.GE.AND P6, PT, R34, R229, PT ;  /* 0x000000e52200720c */ /* 0x000fe20003fc6270 */
[----:B------:R-:W-:Y:S01]  /*7180*/  FFMA.FTZ R38, R38, -UR6, R71 ;  /* 0x8000000626267c23 */ /* 0x000fe20008010047 */
[----:B------:R-:W-:Y:S02]  /*7190*/  ISETP.GE.AND P3, PT, R42, R226, PT ;  /* 0x000000e22a00720c */ /* 0x000fe40003f66270 */
[----:B------:R-:W-:Y:S02]  /*71a0*/  FSEL R9, R9, -INF , !P6 ;  /* 0xff80000009097808 */ /* 0x000fe40007000000 */
[----:B------:R-:W-:Y:S02]  /*71b0*/  ISETP.GE.AND P6, PT, R34, R228, PT ;  /* 0x000000e42200720c */ /* 0x000fe40003fc6270 */
[----:B------:R-:W-:-:S02]  /*71c0*/  IABS R19, R19 ;  /* 0x0000001300137213 */ /* 0x000fc40000000000 */
[----:B------:R-:W-:Y:S02]  /*71d0*/  FSEL R125, R125, -INF , !P6 ;  /* 0xff8000007d7d7808 */ /* 0x000fe40007000000 */
[----:B------:R-:W-:Y:S02]  /*71e0*/  FSEL R170, R50, -INF , !P3 ;  /* 0xff80000032aa7808 */ /* 0x000fe40005800000 */
[----:B------:R-:W-:Y:S02]  /*71f0*/  ISETP.GE.AND P6, PT, R34, R227, PT ;  /* 0x000000e32200720c */ /* 0x000fe40003fc6270 */
[----:B------:R-:W-:Y:S02]  /*7200*/  I2FP.F32.S32 R19, R19 ;  /* 0x0000001300137245 */ /* 0x000fe40000201400 */
[----:B------:R-:W-:Y:S02]  /*7210*/  ISETP.GT.AND P3, PT, R65, R34, PT ;  /* 0x000000224100720c */ /* 0x000fe40003f64270 */
[----:B------:R-:W-:Y:S01]  /*7220*/  FSEL R15, R27, -INF , !P5 ;  /* 0xff8000001b0f7808 */ /* 0x000fe20006800000 */
[--C-:B------:R-:W-:Y:S01]  /*7230*/  IMAD.IADD R27, R230, 0x1, -R81.reuse ;  /* 0x00000001e61b7824 */ /* 0x100fe200078e0a51 */
[----:B------:R-:W-:Y:S01]  /*7240*/  FSEL R174, R64, -INF , !P6 ;  /* 0xff80000040ae7808 */ /* 0x000fe20007000000 */
[----:B------:R-:W-:Y:S01]  /*7250*/  FFMA.FTZ R4, R19, -UR6, R4 ;  /* 0x8000000613047c23 */ /* 0x000fe20008010004 */
[----:B------:R-:W-:Y:S01]  /*7260*/  ISETP.GE.AND P6, PT, R34, R226, PT ;  /* 0x000000e22200720c */ /* 0x000fe20003fc6270 */
[----:B------:R-:W-:Y:S01]  /*7270*/  IMAD.IADD R81, R86, 0x1, -R81 ;  /* 0x0000000156517824 */ /* 0x000fe200078e0a51 */
[----:B------:R-:W-:Y:S01]  /*7280*/  FSEL R38, R38, -INF , !P3 ;  /* 0xff80000026267808 */ /* 0x000fe20005800000 */
[--C-:B------:R-:W-:Y:S01]  /*7290*/  IMAD.IADD R19, R230, 0x1, -R3.reuse ;  /* 0x00000001e6137824 */ /* 0x100fe200078e0a03 */
[----:B------:R-:W-:Y:S01]  /*72a0*/  ISETP.GT.AND P3, PT, R39, R30, PT ;  /* 0x0000001e2700720c */ /* 0x000fe20003f64270 */
[C---:B------:R-:W-:Y:S01]  /*72b0*/  IMAD.IADD R3, R86.reuse, 0x1, -R3 ;  /* 0x0000000156037824 */ /* 0x040fe200078e0a03 */
[----:B------:R-:W-:Y:S01]  /*72c0*/  IABS R89, R89 ;  /* 0x0000005900597213 */ /* 0x000fe20000000000 */
[----:B------:R-:W-:Y:S01]  /*72d0*/  IMAD.IADD R86, R86, 0x1, -R59 ;  /* 0x0000000156567824 */ /* 0x000fe200078e0a3b */
[----:B------:R-:W-:-:S02]  /*72e0*/  FSEL R164, R38, -INF , !P6 ;  /* 0xff80000026a47808 */ /* 0x000fc40007000000 */
[----:B------:R-:W-:Y:S02]  /*72f0*/  IABS R27, R27 ;  /* 0x0000001b001b7213 */ /* 0x000fe40000000000 */
[----:B------:R-:W-:Y:S02]  /*7300*/  ISETP.GE.AND P6, PT, R30, R229, PT ;  /* 0x000000e51e00720c */ /* 0x000fe40003fc6270 */
[----:B------:R-:W-:Y:S02]  /*7310*/  FSEL R4, R4, -INF , !P3 ;  /* 0xff80000004047808 */ /* 0x000fe40005800000 */
[----:B------:R-:W-:Y:S02]  /*7320*/  I2FP.F32.S32 R89, R89 ;  /* 0x0000005900597245 */ /* 0x000fe40000201400 */
[----:B------:R-:W-:Y:S02]  /*7330*/  I2FP.F32.S32 R34, R27 ;  /* 0x0000001b00227245 */ /* 0x000fe40000201400 */
[----:B------:R-:W-:Y:S01]  /*7340*/  FSEL R4, R4, -INF , !P6 ;  /* 0xff80000004047808 */ /* 0x000fe20007000000 */
[----:B------:R-:W-:Y:S01]  /*7350*/  FFMA.FTZ R89, R89, -UR6, R122 ;  /* 0x8000000659597c23 */ /* 0x000fe2000801007a */
[----:B------:R-:W-:Y:S01]  /*7360*/  ISETP.GE.AND P6, PT, R30, R227, PT ;  /* 0x000000e31e00720c */ /* 0x000fe20003fc6270 */
[----:B------:R-:W-:Y:S01]  /*7370*/  FFMA.FTZ R5, R34, -UR6, R5 ;  /* 0x8000000622057c23 */ /* 0x000fe20008010005 */
[----:B------:R-:W-:-:S02]  /*7380*/  ISETP.GE.AND P3, PT, R30, R228, PT ;  /* 0x000000e41e00720c */ /* 0x000fc40003f66270 */
[----:B------:R-:W-:Y:S02]  /*7390*/  ISETP.GT.AND P5, PT, R65, R30, PT ;  /* 0x0000001e4100720c */ /* 0x000fe40003fa4270 */
[----:B------:R-:W-:Y:S02]  /*73a0*/  IABS R81, R81 ;  /* 0x0000005100517213 */ /* 0x000fe40000000000 */
[----:B------:R-:W-:Y:S02]  /*73b0*/  FSEL R130, R56, -INF , !P6 ;  /* 0xff80000038827808 */ /* 0x000fe40007000000 */
[----:B------:R-:W-:Y:S02]  /*73c0*/  FSEL R105, R77, -INF , !P3 ;  /* 0xff8000004d697808 */ /* 0x000fe40005800000 */
[----:B------:R-:W-:Y:S02]  /*73d0*/  ISETP.GT.AND P6, PT, R39, R26, PT ;  /* 0x0000001a2700720c */ /* 0x000fe40003fc4270 */
[----:B------:R-:W-:-:S02]  /*73e0*/  ISETP.GE.AND P3, PT, R30, R226, PT ;  /* 0x000000e21e00720c */ /* 0x000fc40003f66270 */
[----:B------:R-:W-:Y:S02]  /*73f0*/  IABS R19, R19 ;  /* 0x0000001300137213 */ /* 0x000fe40000000000 */
[----:B------:R-:W-:Y:S02]  /*7400*/  FSEL R89, R89, -INF , !P5 ;  /* 0xff80000059597808 */ /* 0x000fe40006800000 */
[----:B------:R-:W-:Y:S02]  /*7410*/  I2FP.F32.S32 R38, R81 ;  /* 0x0000005100267245 */ /* 0x000fe40000201400 */
[----:B------:R-:W-:Y:S02]  /*7420*/  IABS R27, R3 ;  /* 0x00000003001b7213 */ /* 0x000fe40000000000 */
[----:B------:R-:W-:Y:S01]  /*7430*/  FSEL R167, R118, -INF , !P2 ;  /* 0xff80000076a77808 */ /* 0x000fe20005000000 */
[----:B------:R-:W-:Y:S01]  /*7440*/  FFMA.FTZ R38, R38, -UR6, R123 ;  /* 0x8000000626267c23 */ /* 0x000fe2000801007b */
[----:B------:R-:W-:Y:S01]  /*7450*/  FSEL R3, R5, -INF , !P6 ;  /* 0xff80000005037808 */ /* 0x000fe20007000000 */
[----:B------:R-:W-:Y:S01]  /*7460*/  IMAD.IADD R5, R230, 0x1, -R59 ;  /* 0x00000001e6057824 */ /* 0x000fe200078e0a3b */
[----:B------:R-:W-:-:S02]  /*7470*/  FSEL R118, R89, -INF , !P3 ;  /* 0xff80000059767808 */ /* 0x000fc40005800000 */
[----:B------:R-:W-:Y:S02]  /*7480*/  I2FP.F32.S32 R19, R19 ;  /* 0x0000001300137245 */ /* 0x000fe40000201400 */
[C---:B------:R-:W-:Y:S02]  /*7490*/  ISETP.GE.AND P3, PT, R26.reuse, R228, PT ;  /* 0x000000e41a00720c */ /* 0x040fe40003f66270 */
[----:B------:R-:W-:Y:S01]  /*74a0*/  ISETP.GE.AND P5, PT, R26, R229, PT ;  /* 0x000000e51a00720c */ /* 0x000fe20003fa6270 */
[----:B------:R-:W-:Y:S01]  /*74b0*/  FFMA.FTZ R116, R19, -UR6, R116 ;  /* 0x8000000613747c23 */ /* 0x000fe20008010074 */
[----:B------:R-:W-:Y:S02]  /*74c0*/  ISETP.GT.AND P2, PT, R65, R26, PT ;  /* 0x0000001a4100720c */ /* 0x000fe40003f44270 */
[----:B------:R-:W-:Y:S02]  /*74d0*/  IABS R5, R5 ;  /* 0x0000000500057213 */ /* 0x000fe40000000000 */
[----:B------:R-:W-:-:S02]  /*74e0*/  FSEL R109, R76, -INF , !P3 ;  /* 0xff8000004c6d7808 */ /* 0x000fc40005800000 */
[----:B------:R-:W-:Y:S02]  /*74f0*/  IABS R86, R86 ;  /* 0x0000005600567213 */ /* 0x000fe40000000000 */
[----:B------:R-:W-:Y:S02]  /*7500*/  ISETP.GT.AND P3, PT, R39, R0, PT ;  /* 0x000000002700720c */ /* 0x000fe40003f64270 */
[----:B------:R-:W-:Y:S02]  /*7510*/  FSEL R3, R3, -INF , !P5 ;  /* 0xff80000003037808 */ /* 0x000fe40006800000 */
[C---:B------:R-:W-:Y:S02]  /*7520*/  ISETP.GE.AND P6, PT, R26.reuse, R227, PT ;  /* 0x000000e31a00720c */ /* 0x040fe40003fc6270 */
[----:B------:R-:W-:Y:S02]  /*7530*/  ISETP.GE.AND P5, PT, R26, R226, PT ;  /* 0x000000e21a00720c */ /* 0x000fe40003fa6270 */
[----:B------:R-:W-:-:S02]  /*7540*/  FSEL R38, R38, -INF , !P2 ;  /* 0xff80000026267808 */ /* 0x000fc40005000000 */
[----:B------:R-:W-:Y:S02]  /*7550*/  I2FP.F32.S32 R27, R27 ;  /* 0x0000001b001b7245 */ /* 0x000fe40000201400 */
[----:B------:R-:W-:Y:S02]  /*7560*/  I2FP.F32.S32 R26, R5 ;  /* 0x00000005001a7245 */ /* 0x000fe40000201400 */
[----:B------:R-:W-:Y:S01]  /*7570*/  I2FP.F32.S32 R86, R86 ;  /* 0x0000005600567245 */ /* 0x000fe20000201400 */
[----:B------:R-:W-:Y:S01]  /*7580*/  FFMA.FTZ R66, R27, -UR6, R66 ;  /* 0x800000061b427c23 */ /* 0x000fe20008010042 */
[----:B------:R-:W-:Y:S01]  /*7590*/  ISETP.GE.AND P2, PT, R0, R229, PT ;  /* 0x000000e50000720c */ /* 0x000fe20003f46270 */
[----:B------:R-:W-:Y:S01]  /*75a0*/  FFMA.FTZ R26, R26, -UR6, R117 ;  /* 0x800000061a1a7c23 */ /* 0x000fe20008010075 */
[----:B------:R-:W-:Y:S01]  /*75b0*/  FSEL R116, R116, -INF , !P3 ;  /* 0xff80000074747808 */ /* 0x000fe20005800000 */
[----:B------:R-:W-:Y:S01]  /*75c0*/  FFMA.FTZ R67, R86, -UR6, R67 ;  /* 0x8000000656437c23 */ /* 0x000fe20008010043 */
[----:B------:R-:W-:-:S02]  /*75d0*/  FSEL R178, R69, -INF , !P4 ;  /* 0xff80000045b27808 */ /* 0x000fc40006000000 */
[----:B------:R-:W-:Y:S02]  /*75e0*/  FSEL R126, R53, -INF , !P6 ;  /* 0xff800000357e7808 */ /* 0x000fe40007000000 */
[----:B------:R-:W-:Y:S02]  /*75f0*/  FSEL R114, R38, -INF , !P5 ;  /* 0xff80000026727808 */ /* 0x000fe40006800000 */
[----:B------:R-:W-:Y:S02]  /*7600*/  ISETP.GT.AND P4, PT, R65, R0, PT ;  /* 0x000000004100720c */ /* 0x000fe40003f84270 */
[C---:B------:R-:W-:Y:S02]  /*7610*/  ISETP.GE.AND P6, PT, R0.reuse, R228, PT ;  /* 0x000000e40000720c */ /* 0x040fe40003fc6270 */
[C---:B------:R-:W-:Y:S02]  /*7620*/  ISETP.GE.AND P5, PT, R0.reuse, R227, PT ;  /* 0x000000e30000720c */ /* 0x040fe40003fa6270 */
[----:B------:R-:W-:-:S02]  /*7630*/  ISETP.GE.AND P3, PT, R0, R226, PT ;  /* 0x000000e20000720c */ /* 0x000fc40003f66270 */
[----:B------:R-:W-:Y:S02]  /*7640*/  FSEL R0, R116, -INF , !P2 ;  /* 0xff80000074007808 */ /* 0x000fe40005000000 */
[-C--:B------:R-:W-:Y:S02]  /*7650*/  ISETP.GT.AND P2, PT, R39, R2.reuse, PT ;  /* 0x000000022700720c */ /* 0x080fe40003f44270 */
[----:B------:R-:W-:Y:S02]  /*7660*/  ISETP.GT.AND P0, PT, R65, R2, PT ;  /* 0x000000024100720c */ /* 0x000fe40003f04270 */
[----:B------:R-:W-:Y:S02]  /*7670*/  FSEL R103, R73, -INF , !P6 ;  /* 0xff80000049677808 */ /* 0x000fe40007000000 */
[----:B------:R-:W-:Y:S02]  /*7680*/  FSEL R124, R36, -INF , !P5 ;  /* 0xff800000247c7808 */ /* 0x000fe40006800000 */
[----:B------:R-:W-:-:S02]  /*7690*/  FSEL R66, R66, -INF , !P4 ;  /* 0xff80000042427808 */ /* 0x000fc40006000000 */
[----:B------:R-:W-:Y:S02]  /*76a0*/  FSEL R26, R26, -INF , !P2 ;  /* 0xff8000001a1a7808 */ /* 0x000fe40005000000 */
[C---:B------:R-:W-:Y:S02]  /*76b0*/  ISETP.GE.AND P6, PT, R2.reuse, R229, PT ;  /* 0x000000e50200720c */ /* 0x040fe40003fc6270 */
[C---:B------:R-:W-:Y:S02]  /*76c0*/  ISETP.GE.AND P5, PT, R2.reuse, R228, PT ;  /* 0x000000e40200720c */ /* 0x040fe40003fa6270 */
[C---:B------:R-:W-:Y:S02]  /*76d0*/  ISETP.GE.AND P4, PT, R2.reuse, R227, PT ;  /* 0x000000e30200720c */ /* 0x040fe40003f86270 */
[----:B------:R-:W-:Y:S02]  /*76e0*/  ISETP.GE.AND P2, PT, R2, R226, PT ;  /* 0x000000e20200720c */ /* 0x000fe40003f46270 */
[----:B------:R-:W-:-:S02]  /*76f0*/  FSEL R67, R67, -INF , !P0 ;  /* 0xff80000043437808 */ /* 0x000fc40004000000 */
[----:B------:R-:W-:Y:S02]  /*7700*/  FSEL R112, R66, -INF , !P3 ;  /* 0xff80000042707808 */ /* 0x000fe40005800000 */
[----:B------:R-:W-:Y:S02]  /*7710*/  FSEL R2, R26, -INF , !P6 ;  /* 0xff8000001a027808 */ /* 0x000fe40007000000 */
[----:B------:R-:W-:Y:S02]  /*7720*/  FSEL R101, R7, -INF , !P5 ;  /* 0xff80000007657808 */ /* 0x000fe40006800000 */
[----:B------:R-:W-:Y:S02]  /*7730*/  FSEL R120, R120, -INF , !P4 ;  /* 0xff80000078787808 */ /* 0x000fe40006000000 */
[----:B------:R-:W-:Y:S01]  /*7740*/  FSEL R108, R67, -INF , !P2 ;  /* 0xff800000436c7808 */ /* 0x000fe20005000000 */
[----:B------:R-:W-:Y:S06]  /*7750*/  BRA.U !UP0, `(.L_x_336) ;  /* 0x0000000108e87547 */ /* 0x000fec000b800000 */
[----:B------:R-:W1:Y:S01]  /*7760*/  LDCU UR5, c[0x0][0x440] ;  /* 0x00008800ff0577ac */ /* 0x000e620008000800 */
[----:B------:R-:W-:Y:S01]  /*7770*/  IMAD.U32 R30, RZ, RZ, UR14 ;  /* 0x0000000eff1e7e24 */ /* 0x000fe2000f8e00ff */
[----:B------:R-:W-:Y:S01]  /*7780*/  BSSY.RECONVERGENT B0, `(.L_x_337) ;  /* 0x0000036000007945 */ /* 0x000fe20003800200 */
[----:B------:R-:W-:Y:S01]  /*7790*/  IMAD.U32 R34, RZ, RZ, UR14 ;  /* 0x0000000eff227e24 */ /* 0x000fe2000f8e00ff */
[----:B------:R-:W-:Y:S01]  /*77a0*/  UIADD3 UR9, UPT, UPT, UR22, -0x2, URZ ;  /* 0xfffffffe16097890 */ /* 0x000fe2000fffe0ff */
[----:B------:R-:W-:Y:S02]  /*77b0*/  IMAD.U32 R38, RZ, RZ, UR14 ;  /* 0x0000000eff267e24 */ /* 0x000fe4000f8e00ff */
[----:B------:R-:W-:Y:S01]  /*77c0*/  IMAD.U32 R7, RZ, RZ, UR15 ;  /* 0x0000000fff077e24 */ /* 0x000fe2000f8e00ff */
[----:B------:R-:W-:Y:S01]  /*77d0*/  UIMAD.WIDE.U32 UR16, UR9, UR14, URZ ;  /* 0x0000000e091072a5 */ /* 0x000fe2000f8e00ff */
[----:B------:R-:W-:Y:S02]  /*77e0*/  IMAD.U32 R36, RZ, RZ, UR14 ;  /* 0x0000000eff247e24 */ /* 0x000fe4000f8e00ff */
[----:B------:R-:W-:Y:S01]  /*77f0*/  IMAD.U32 R19, RZ, RZ, UR15 ;  /* 0x0000000fff137e24 */ /* 0x000fe2000f8e00ff */
[----:B------:R-:W-:-:S02]  /*7800*/  UIMAD UR9, UR9, UR15, UR17 ;  /* 0x0000000f090972a4 */ /* 0x000fc4000f8e0211 */
[----:B------:R-:W-:Y:S02]  /*7810*/  USHF.L.U32 UR8, UR16, 0x7, URZ ;  /* 0x0000000710087899 */ /* 0x000fe400080006ff */
[----:B------:R-:W-:Y:S01]  /*7820*/  USHF.L.U64.HI UR9, UR16, 0x7, UR9 ;  /* 0x0000000710097899 */ /* 0x000fe20008010209 */
[C---:B-1----:R-:W-:Y:S02]  /*7830*/  ISETP.GE.AND P0, PT, R217.reuse, UR5, PT ;  /* 0x00000005d9007c0c */ /* 0x042fe4000bf06270 */
[----:B------:R-:W-:Y:S01]  /*7840*/  ISETP.GE.AND P2, PT, R217, UR5, PT ;  /* 0x00000005d9007c0c */ /* 0x000fe2000bf46270 */
[----:B------:R-:W-:Y:S02]  /*7850*/  IMAD.U32 R26, RZ, RZ, UR8 ;  /* 0x00000008ff1a7e24 */ /* 0x000fe4000f8e00ff */
[----:B------:R-:W-:-:S08]  /*7860*/  IMAD.U32 R5, RZ, RZ, UR9 ;  /* 0x00000009ff057e24 */ /* 0x000fd0000f8e00ff */
[----:B------:R-:W-:Y:S02]  /*7870*/  @!P0 LEA R30, P4, R30, UR8, 0x5 ;  /* 0x000000081e1e8c11 */ /* 0x000fe4000f8828ff */
[----:B------:R-:W-:Y:S02]  /*7880*/  @!P0 LEA R34, P3, R34, UR8, 0x6 ;  /* 0x0000000822228c11 */ /* 0x000fe4000f8630ff */
[-C--:B------:R-:W-:Y:S02]  /*7890*/  @!P2 LEA R58, P5, R26, R223.reuse, 0x1 ;  /* 0x000000df1a3aa211 */ /* 0x080fe400078a08ff */
[----:B------:R-:W-:Y:S02]  /*78a0*/  @!P0 LEA.HI.X R7, R38, UR9, R7, 0x5, P4 ;  /* 0x0000000926078c11 */ /* 0x000fe4000a0f2c07 */
[----:B------:R-:W-:Y:S02]  /*78b0*/  @!P0 LEA R54, P4, R30, R223, 0x1 ;  /* 0x000000df1e368211 */ /* 0x000fe400078808ff */
[----:B------:R-:W-:-:S02]  /*78c0*/  @!P0 LEA.HI.X R19, R36, UR9, R19, 0x6, P3 ;  /* 0x0000000924138c11 */ /* 0x000fc400098f3413 */
[----:B------:R-:W-:Y:S02]  /*78d0*/  @!P0 LEA R50, P3, R34, R223, 0x1 ;  /* 0x000000df22328211 */ /* 0x000fe400078608ff */
        /* <DEDUP_REMOVED lines=20> */
[----:B------:R-:W-:Y:S02]  /*7a20*/  UIMAD UR5, UR15, 0x60, URZ ;  /* 0x000000600f0578a4 */ /* 0x000fe4000f8e02ff */
[----:B------:R-:W-:-:S04]  /*7a30*/  UIMAD.WIDE.U32 UR16, UR14, 0x60, UR8 ;  /* 0x000000600e1078a5 */ /* 0x000fc8000f8e0008 */
[----:B------:R-:W-:Y:S02]  /*7a40*/  UIADD3 UR5, UPT, UPT, UR5, UR17, URZ ;  /* 0x0000001105057290 */ /* 0x000fe4000fffe0ff */
[----:B------:R-:W-:Y:S01]  /*7a50*/  IMAD.U32 R26, RZ, RZ, UR16 ;  /* 0x00000010ff1a7e24 */ /* 0x000fe2000f8e00ff */
[----:B------:R-:W-:-:S03]  /*7a60*/  MOV R27, UR17 ;  /* 0x00000011001b7c02 */ /* 0x000fc60008000f00 */
[----:B------:R-:W-:Y:S01]  /*7a70*/  IMAD.U32 R5, RZ, RZ, UR5 ;  /* 0x00000005ff057e24 */ /* 0x000fe2000f8e00ff */
[----:B------:R-:W-:-:S04]  /*7a80*/  LEA R30, P0, R26, R223, 0x1 ;  /* 0x000000df1a1e7211 */ /* 0x000fc800078008ff */
[----:B------:R-:W-:-:S05]  /*7a90*/  LEA.HI.X R31, R26, R222, R5, 0x1, P0 ;  /* 0x000000de1a1f7211 */ /* 0x000fca00000f0c05 */
[----:B------:R-:W-:Y:S01]  /*7aa0*/  @!PT LDS RZ, [RZ] ;  /* 0x00000000fffff984 */ /* 0x000fe20000000800 */
[----:B------:R-:W-:Y:S01]  /*7ab0*/  @!PT LDS RZ, [RZ] ;  /* 0x00000000fffff984 */ /* 0x000fe20000000800 */
[----:B------:R-:W-:Y:S01]  /*7ac0*/  @!PT LDS RZ, [RZ] ;  /* 0x00000000fffff984 */ /* 0x000fe20000000800 */
[----:B------:R2:W-:Y:S04]  /*7ad0*/  LDGSTS.E.BYPASS.LTC128B.128 [R225+0x3800], desc[UR26][R30.64] ;  /* 0x038000001ee17fae */ /* 0x0005e8000b981a1a */
.L_x_338:
[----:B------:R-:W-:Y:S05]  /*7ae0*/  BSYNC.RECONVERGENT B0 ;  /* 0x0000000000007941 */ /* 0x000fea0003800200 */
.L_x_337:
[----:B------:R-:W0:Y:S02]  /*7af0*/  LDGDEPBAR ;  /* 0x00000000000079af */ /* 0x000e240000000000 */
.L_x_336:
[----:B------:R-:W-:Y:S01]  /*7b00*/  FMNMX3.FTZ R5, R32, R41, R40, !PT ;  /* 0x0000002920057276 */ /* 0x000fe20007810028 */
[----:B------:R-:W3:Y:S01]  /*7b10*/  LDCU UR5, c[0x0][0x45c] ;  /* 0x00008b80ff0577ac */ /* 0x000ee20008000800 */
[----:B------:R-:W-:Y:S02]  /*7b20*/  IADD3 R214, PT, PT, R177, R176, RZ ;  /* 0x000000b0b1d67210 */ /* 0x000fe40007ffe0ff */
[----:B------:R-:W-:Y:S01]  /*7b30*/  FMNMX3.FTZ R5, R5, R44, R45, !PT ;  /* 0x0000002c05057276 */ /* 0x000fe2000781002d */
[----:B------:R-:W-:Y:S01]  /*7b40*/  UISETP.GT.U32.AND UP0, UPT, UR11, UR19, UPT ;  /* 0x000000130b00728c */ /* 0x000fe2000bf04070 */
[----:B------:R-:W-:Y:S02]  /*7b50*/  LEA R214, R214, UR4, 0x1 ;  /* 0x00000004d6d67c11 */ /* 0x000fe4000f8e08ff */
[----:B------:R-:W-:Y:S02]  /*7b60*/  FMNMX3.FTZ R5, R5, R48, R49, !PT ;  /* 0x0000003005057276 */ /* 0x000fe40007810031 */
[----:B------:R-:W-:-:S02]  /*7b70*/  IADD3 R231, PT, PT, R214, 0x4000, RZ ;  /* 0x00004000d6e77810 */ /* 0x000fc40007ffe0ff */
        /* <DEDUP_REMOVED lines=13> */
[----:B------:R-:W4:Y:S02]  /*7c50*/  SHFL.BFLY PT, R7, R26, 0x2, 0x1f ;  /* 0x0c401f001a077f89 */ /* 0x000f2400000e0000 */
[----:B----4-:R-:W-:Y:S02]  /*7c60*/  FMNMX.FTZ R7, R26, R7, !PT ;  /* 0x000000071a077209 */ /* 0x010fe40007810000 */
[----:B------:R-:W-:-:S03]  /*7c70*/  FMNMX3.FTZ R26, R133, R91, R83, !PT ;  /* 0x0000005b851a7276 */ /* 0x000fc60007810053 */
[----:B------:R-:W4:Y:S01]  /*7c80*/  SHFL.BFLY PT, R36, R7, 0x1, 0x1f ;  /* 0x0c201f0007247f89 */ /* 0x000f2200000e0000 */
[----:B------:R-:W-:-:S04]  /*7c90*/  FMNMX3.FTZ R26, R26, R33, R37, !PT ;  /* 0x000000211a1a7276 */ /* 0x000fc80007810025 */
[----:B------:R-:W-:-:S04]  /*7ca0*/  FMNMX3.FTZ R26, R26, R87, R121, !PT ;  /* 0x000000571a1a7276 */ /* 0x000fc80007810079 */
[----:B------:R-:W-:-:S04]  /*7cb0*/  FMNMX3.FTZ R26, R26, R137, R139, !PT ;  /* 0x000000891a1a7276 */ /* 0x000fc8000781008b */
[----:B------:R-:W-:-:S04]  /*7cc0*/  FMNMX3.FTZ R26, R26, R141, R143, !PT ;  /* 0x0000008d1a1a7276 */ /* 0x000fc8000781008f */
[----:B------:R-:W-:-:S04]  /*7cd0*/  FMNMX3.FTZ R26, R26, R145, R147, !PT ;  /* 0x000000911a1a7276 */ /* 0x000fc80007810093 */
[----:B------:R-:W-:Y:S02]  /*7ce0*/  FMNMX3.FTZ R26, R26, R165, R163, !PT ;  /* 0x000000a51a1a7276 */ /* 0x000fe400078100a3 */
[----:B----4-:R-:W-:Y:S02]  /*7cf0*/  FMNMX.FTZ R36, R7, R36, !PT ;  /* 0x0000002407247209 */ /* 0x010fe40007810000 */
[----:B------:R-:W-:Y:S02]  /*7d00*/  FMNMX3.FTZ R26, R26, R161, R111, !PT ;  /* 0x000000a11a1a7276 */ /* 0x000fe4000781006f */
[C---:B------:R-:W-:Y:S01]  /*7d10*/  FSETP.NEU.FTZ.AND P0, PT, R36.reuse, -INF , PT ;  /* 0xff8000002400780b */ /* 0x040fe20003f1d000 */
[----:B---3--:R-:W-:Y:S01]  /*7d20*/  FMUL.FTZ R5, R36, UR5 ;  /* 0x0000000524057c20 */ /* 0x008fe20008410000 */
[----:B------:R-:W-:-:S04]  /*7d30*/  FMNMX3.FTZ R26, R26, R97, R25, !PT ;  /* 0x000000611a1a7276 */ /* 0x000fc80007810019 */
[----:B------:R-:W-:Y:S02]  /*7d40*/  FMNMX3.FTZ R26, R26, R79, R21, !PT ;  /* 0x0000004f1a1a7276 */ /* 0x000fe40007810015 */
[----:B------:R-:W-:Y:S02]  /*7d50*/  FSEL R5, R5, RZ, P0 ;  /* 0x000000ff05057208 */ /* 0x000fe40000000000 */
[----:B------:R-:W-:-:S03]  /*7d60*/  FMNMX3.FTZ R26, R26, R23, R11, !PT ;  /* 0x000000171a1a7276 */ /* 0x000fc6000781000b */
[----:B------:R-:W-:Y:S01]  /*7d70*/  FFMA.FTZ R69, R52, UR5, -R5 ;  /* 0x0000000534457c23 */ /* 0x000fe20008010805 */
[----:B------:R-:W-:Y:S01]  /*7d80*/  FMNMX3.FTZ R26, R26, R115, R129, !PT ;  /* 0x000000731a1a7276 */ /* 0x000fe20007810081 */
[--C-:B------:R-:W-:Y:S01]  /*7d90*/  FFMA.FTZ R52, R24, UR5, -R5.reuse ;  /* 0x0000000518347c23 */ /* 0x100fe20008010805 */
[--C-:B-1----:R-:W-:Y:S01]  /*7da0*/  FFMA.FTZ R50, R20, UR5, -R5.reuse ;  /* 0x0000000514327c23 */ /* 0x102fe20008010805 */
[----:B------:R-:W-:Y:S01]  /*7db0*/  FFMA.FTZ R95, R41, UR5, -R5 ;  /* 0x00000005295f7c23 */ /* 0x000fe20008010805 */
        /* <DEDUP_REMOVED lines=11> */
[--C-:B------:R-:W-:Y:S01]  /*7e70*/  FFMA.FTZ R96, R32, UR5, -R5.reuse ;  /* 0x0000000520607c23 */ /* 0x100fe20008010805 */
[----:B------:R-:W-:Y:S01]  /*7e80*/  FMNMX.FTZ R19, R101, R24, !PT ;  /* 0x0000001865137209 */ /* 0x000fe20007810000 */
[--C-:B------:R-:W-:Y:S01]  /*7e90*/  FFMA.FTZ R60, R60, UR5, -R5.reuse ;  /* 0x000000053c3c7c23 */ /* 0x100fe20008010805 */
[--C-:B------:R-:W-:Y:S01]  /*7ea0*/  FFMA.FTZ R61, R61, UR5, -R5.reuse ;  /* 0x000000053d3d7c23 */ /* 0x100fe20008010805 */
[--C-:B------:R-:W-:Y:S01]  /*7eb0*/  FFMA.FTZ R58, R68, UR5, -R5.reuse ;  /* 0x00000005443a7c23 */ /* 0x100fe20008010805 */
[--C-:B------:R-:W-:Y:S01]  /*7ec0*/  FFMA.FTZ R59, R149, UR5, -R5.reuse ;  /* 0x00000005953b7c23 */ /* 0x100fe20008010805 */
[----:B------:R-:W1:Y:S01]  /*7ed0*/  SHFL.BFLY PT, R20, R19, 0x2, 0x1f ;  /* 0x0c401f0013147f89 */ /* 0x000e6200000e0000 */
        /* <DEDUP_REMOVED lines=16> */
[----:B------:R-:W-:Y:S01]  /*7fe0*/  LDSM.16.MT88.4 R148, [R214+0x4000] ;  /* 0x00400000d694783b */ /* 0x000fe20000004200 */
[----:B------:R-:W-:Y:S02]  /*7ff0*/  MUFU.EX2 R96, R96 ;  /* 0x0000006000607308 */ /* 0x000fe40000000800 */
[----:B------:R-:W-:-:S02]  /*8000*/  FMNMX3.FTZ R5, R5, R110, R82, !PT ;  /* 0x0000006e05057276 */ /* 0x000fc40007810052 */
[----:B-1----:R-:W-:Y:S02]  /*8010*/  FMNMX.FTZ R7, R19, R20, !PT ;  /* 0x0000001413077209 */ /* 0x002fe40007810000 */
[----:B------:R-:W-:Y:S02]  /*8020*/  FMNMX3.FTZ R5, R5, R136, R132, !PT ;  /* 0x0000008805057276 */ /* 0x000fe40007810084 */
[----:B------:R-:W-:Y:S01]  /*8030*/  MUFU.EX2 R95, R95 ;  /* 0x0000005f005f7308 */ /* 0x000fe20000000800 */
[----:B------:R-:W1:Y:S01]  /*8040*/  SHFL.BFLY PT, R12, R7, 0x1, 0x1f ;  /* 0x0c201f00070c7f89 */ /* 0x000e6200000e0000 */
[----:B------:R-:W-:-:S04]  /*8050*/  FMNMX3.FTZ R5, R5, R72, R252, !PT ;  /* 0x0000004805057276 */ /* 0x000fc800078100fc */
[----:B------:R-:W-:Y:S02]  /*8060*/  FMNMX3.FTZ R5, R5, R88, R104, !PT ;  /* 0x0000005805057276 */ /* 0x000fe40007810068 */
[----:B------:R-:W-:Y:S02]  /*8070*/  MUFU.EX2 R94, R94 ;  /* 0x0000005e005e7308 */ /* 0x000fe40000000800 */
[----:B------:R-:W-:-:S04]  /*8080*/  FMNMX3.FTZ R5, R5, R100, R248, !PT ;  /* 0x0000006405057276 */ /* 0x000fc800078100f8 */
[----:B------:R-:W-:Y:S02]  /*8090*/  FMNMX3.FTZ R5, R5, R246, R244, !PT ;  /* 0x000000f605057276 */ /* 0x000fe400078100f4 */
[----:B------:R-:W3:Y:S02]  /*80a0*/  MUFU.EX2 R85, R85 ;  /* 0x0000005500557308 */ /* 0x000ee40000000800 */
[----:B------:R-:W-:-:S04]  /*80b0*/  FMNMX3.FTZ R5, R5, R242, R234, !PT ;  /* 0x000000f205057276 */ /* 0x000fc800078100ea */
[----:B------:R-:W-:Y:S02]  /*80c0*/  FMNMX3.FTZ R5, R5, R232, R218, !PT ;  /* 0x000000e805057276 */ /* 0x000fe400078100da */
[----:B------:R-:W-:Y:S01]  /*80d0*/  MUFU.EX2 R78, R78 ;  /* 0x0000004e004e7308 */ /* 0x000fe20000000800 */
[----:B-1----:R-:W-:Y:S02]  /*80e0*/  FMNMX.FTZ R3, R7, R12, !PT ;  /* 0x0000000c07037209 */ /* 0x002fe40007810000 */
[----:B------:R-:W-:Y:S02]  /*80f0*/  FMNMX3.FTZ R7, R98, R6, R138, !PT ;  /* 0x0000000662077276 */ /* 0x000fe4000781008a */
[----:B------:R-:W-:Y:S01]  /*8100*/  FMNMX3.FTZ R5, R5, R182, R208, !PT ;  /* 0x000000b605057276 */ /* 0x000fe200078100d0 */
[----:B------:R-:W-:Y:S01]  /*8110*/  FMUL.FTZ R102, R3, UR5 ;  /* 0x0000000503667c20 */ /* 0x000fe20008410000 */
[----:B------:R-:W-:Y:S01]  /*8120*/  FMNMX3.FTZ R7, R7, R80, R22, !PT ;  /* 0x0000005007077276 */ /* 0x000fe20007810016 */
[----:B------:R-:W-:Y:S01]  /*8130*/  MUFU.EX2 R77, R77 ;  /* 0x0000004d004d7308 */ /* 0x000fe20000000800 */
[----:B------:R-:W-:-:S02]  /*8140*/  FMNMX3.FTZ R5, R5, R206, R204, !PT ;  /* 0x000000ce05057276 */ /* 0x000fc400078100cc */
[----:B------:R-:W-:Y:S02]  /*8150*/  FMNMX3.FTZ R7, R7, R14, R144, !PT ;  /* 0x0000000e07077276 */ /* 0x000fe40007810090 */
[----:B------:R-:W-:Y:S02]  /*8160*/  FMNMX3.FTZ R5, R5, R202, R184, !PT ;  /* 0x000000ca05057276 */ /* 0x000fe400078100b8 */
[----:B------:R-:W-:Y:S01]  /*8170*/  FMNMX3.FTZ R7, R7, R62, R18, !PT ;  /* 0x0000003e07077276 */ /* 0x000fe20007810012 */
[----:B------:R-:W-:Y:S01]  /*8180*/  MUFU.EX2 R70, R70 ;  /* 0x0000004600467308 */ /* 0x000fe20000000800 */
[----:B------:R-:W-:Y:S02]  /*8190*/  FMNMX3.FTZ R5, R5, R180, R178, !PT ;  /* 0x000000b405057276 */ /* 0x000fe400078100b2 */
[----:B------:R-:W-:Y:S02]  /*81a0*/  FMNMX3.FTZ R7, R7, R10, R106, !PT ;  /* 0x0000000a07077276 */ /* 0x000fe4000781006a */
[----:B------:R-:W-:-:S02]  /*81b0*/  FMNMX3.FTZ R5, R5, R174, R130, !PT ;  /* 0x000000ae05057276 */ /* 0x000fc40007810082 */
[----:B------:R-:W-:Y:S01]  /*81c0*/  FMNMX3.FTZ R7, R7, R250, R128, !PT ;  /* 0x000000fa07077276 */ /* 0x000fe20007810080 */
[----:B------:R-:W-:Y:S01]  /*81d0*/  MUFU.EX2 R69, R69 ;  /* 0x0000004500457308 */ /* 0x000fe20000000800 */
[----:B------:R-:W-:Y:S02]  /*81e0*/  FMNMX3.FTZ R5, R5, R126, R124, !PT ;  /* 0x0000007e05057276 */ /* 0x000fe4000781007c */
[----:B------:R-:W-:Y:S02]  /*81f0*/  FMNMX3.FTZ R7, R7, R240, R238, !PT ;  /* 0x000000f007077276 */ /* 0x000fe400078100ee */
[----:B------:R-:W-:Y:S02]  /*8200*/  FMNMX.FTZ R5, R120, R5, !PT ;  /* 0x0000000578057209 */ /* 0x000fe40007810000 */
[----:B------:R-:W-:Y:S01]  /*8210*/  FMNMX3.FTZ R7, R7, R168, R188, !PT ;  /* 0x000000a807077276 */ /* 0x000fe200078100bc */
[----:B------:R-:W-:Y:S01]  /*8220*/  MUFU.EX2 R65, R65 ;  /* 0x0000004100417308 */ /* 0x000fe20000000800 */
[----:B------:R-:W-:Y:S01]  /*8230*/  FSETP.NEU.FTZ.AND P0, PT, R3, -INF , PT ;  /* 0xff8000000300780b */ /* 0x000fe20003f1d000 */
[----:B------:R-:W1:Y:S01]  /*8240*/  SHFL.BFLY PT, R2, R5, 0x2, 0x1f ;  /* 0x0c401f0005027f89 */ /* 0x000e6200000e0000 */
[----:B------:R-:W-:-:S02]  /*8250*/  FMNMX3.FTZ R7, R7, R210, R198, !PT ;  /* 0x000000d207077276 */ /* 0x000fc400078100c6 */
[----:B------:R-:W-:Y:S02]  /*8260*/  FSEL R102, R102, RZ, P0 ;  /* 0x000000ff66667208 */ /* 0x000fe40000000000 */
[----:B------:R-:W-:Y:S01]  /*8270*/  FMNMX3.FTZ R7, R7, R196, R194, !PT ;  /* 0x000000c407077276 */ /* 0x000fe200078100c2 */
[----:B------:R-:W-:Y:S01]  /*8280*/  MUFU.EX2 R60, R60 ;  /* 0x0000003c003c7308 */ /* 0x000fe20000000800 */
[----:B---3--:R-:W-:Y:S01]  /*8290*/  F2FP.BF16.F32.PACK_AB R134, R85, R94 ;  /* 0x0000005e5586723e */ /* 0x008fe200000010ff */
        /* <DEDUP_REMOVED lines=15> */
[----:B------:R-:W-:Y:S01]  /*8390*/  MUFU.EX2 R93, R93 ;  /* 0x0000005d005d7308 */ /* 0x000fe20000000800 */
[----:B-1----:R-:W-:Y:S01]  /*83a0*/  FMNMX.FTZ R2, R5, R2, !PT ;  /* 0x0000000205027209 */ /* 0x002fe20007810000 */
[----:B------:R-:W-:Y:S01]  /*83b0*/  FFMA.FTZ R63, R137, UR5, -R102 ;  /* 0x00000005893f7c23 */ /* 0x000fe20008010866 */
[----:B------:R-:W-:Y:S01]  /*83c0*/  FMNMX3.FTZ R7, R7, R114, R112, !PT ;  /* 0x0000007207077276 */ /* 0x000fe20007810070 */
[--C-:B------:R-:W-:Y:S01]  /*83d0*/  FFMA.FTZ R64, R139, UR5, -R102.reuse ;  /* 0x000000058b407c23 */ /* 0x100fe20008010866 */
[--C-:B------:R-:W-:Y:S01]  /*83e0*/  FFMA.FTZ R76, R37, UR5, -R102.reuse ;  /* 0x00000005254c7c23 */ /* 0x100fe20008010866 */
[----:B------:R-:W1:Y:S01]  /*83f0*/  SHFL.BFLY PT, R5, R2, 0x1, 0x1f ;  /* 0x0c201f0002057f89 */ /* 0x000e6200000e0000 */
[----:B------:R-:W-:Y:S01]  /*8400*/  FMNMX.FTZ R0, R108, R7, !PT ;  /* 0x000000076c007209 */ /* 0x000fe20007810000 */
[----:B------:R-:W3:Y:S01]  /*8410*/  MUFU.EX2 R92, R92 ;  /* 0x0000005c005c7308 */ /* 0x000ee20000000800 */
[--C-:B------:R-:W-:Y:S01]  /*8420*/  FFMA.FTZ R37, R141, UR5, -R102.reuse ;  /* 0x000000058d257c23 */ /* 0x100fe20008010866 */
[--C-:B------:R-:W-:Y:S01]  /*8430*/  FFMA.FTZ R35, R143, UR5, -R102.reuse ;  /* 0x000000058f237c23 */ /* 0x100fe20008010866 */
[--C-:B--2---:R-:W-:Y:S01]  /*8440*/  FFMA.FTZ R31, R163, UR5, -R102.reuse ;  /* 0x00000005a31f7c23 */ /* 0x104fe20008010866 */
[----:B------:R-:W2:Y:S01]  /*8450*/  SHFL.BFLY PT, R7, R0, 0x2, 0x1f ;  /* 0x0c401f0000077f89 */ /* 0x000ea200000e0000 */
        /* <DEDUP_REMOVED lines=8> */
[----:B------:R-:W-:-:S03]  /*84e0*/  FFMA.FTZ R167, R167, UR5, -R102 ;  /* 0x00000005a7a77c23 */ /* 0x000fc60008010866 */
[----:B------:R-:W4:Y:S01]  /*84f0*/  MUFU.EX2 R83, R83 ;  /* 0x0000005300537308 */ /* 0x000f220000000800 */
[----:B---3--:R-:W-:Y:S01]  /*8500*/  F2FP.BF16.F32.PACK_AB R133, R92, R93 ;  /* 0x0000005d5c85723e */ /* 0x008fe200000010ff */
[----:B------:R-:W-:Y:S01]  /*8510*/  FADD.FTZ R93, R93, R92 ;  /* 0x0000005c5d5d7221 */ /* 0x000fe20000010000 */
[----:B-1----:R-:W-:-:S05]  /*8520*/  FMNMX.FTZ R2, R2, R5, !PT ;  /* 0x0000000502027209 */ /* 0x002fca0007810000 */
[----:B------:R-:W-:Y:S01]  /*8530*/  MUFU.EX2 R76, R76 ;  /* 0x0000004c004c7308 */ /* 0x000fe20000000800 */
[C---:B------:R-:W-:Y:S01]  /*8540*/  FSETP.NEU.FTZ.AND P0, PT, R2.reuse, -INF , PT ;  /* 0xff8000000200780b */ /* 0x040fe20003f1d000 */
[----:B------:R-:W-:Y:S01]  /*8550*/  FMUL.FTZ R121, R2, UR5 ;  /* 0x0000000502797c20 */ /* 0x000fe20008410000 */
[----:B--2---:R-:W-:-:S04]  /*8560*/  FMNMX.FTZ R0, R0, R7, !PT ;  /* 0x0000000700007209 */ /* 0x004fc80007810000 */
[----:B------:R-:W-:Y:S01]  /*8570*/  FSEL R121, R121, RZ, P0 ;  /* 0x000000ff79797208 */ /* 0x000fe20000000000 */
[----:B------:R-:W1:Y:S01]  /*8580*/  SHFL.BFLY PT, R5, R0, 0x1, 0x1f ;  /* 0x0c201f0000057f89 */ /* 0x000e6200000e0000 */
[----:B----4-:R-:W-:Y:S01]  /*8590*/  F2FP.BF16.F32.PACK_AB R135, R83, R86 ;  /* 0x000000565387723e */ /* 0x010fe200000010ff */
[----:B------:R-:W-:Y:S01]  /*85a0*/  MUFU.EX2 R75, R75 ;  /* 0x0000004b004b7308 */ /* 0x000fe20000000800 */
[----:B------:R-:W-:Y:S01]  /*85b0*/  FADD.FTZ R86, R86, R93 ;  /* 0x0000005d56567221 */ /* 0x000fe20000010000 */
[--C-:B------:R-:W-:Y:S01]  /*85c0*/  FFMA.FTZ R81, R110, UR5, -R121.reuse ;  /* 0x000000056e517c23 */ /* 0x100fe20008010879 */
[----:B------:R-:W-:Y:S01]  /*85d0*/  IADD3 R110, PT, PT, R179, R214, RZ ;  /* 0x000000d6b36e7210 */ /* 0x000fe20007ffe0ff */
        /* <DEDUP_REMOVED lines=8> */
[----:B------:R-:W-:Y:S01]  /*8660*/  F2FP.BF16.F32.PACK_AB R132, R95, R96 ;  /* 0x000000605f84723e */ /* 0x000fe200000010ff */
[--C-:B------:R-:W-:Y:S01]  /*8670*/  FFMA.FTZ R99, R104, UR5, -R121.reuse ;  /* 0x0000000568637c23 */ /* 0x100fe20008010879 */
[--C-:B------:R-:W-:Y:S01]  /*8680*/  FFMA.FTZ R89, R252, UR5, -R121.reuse ;  /* 0x00000005fc597c23 */ /* 0x100fe20008010879 */
[--C-:B------:R-:W-:Y:S01]  /*8690*/  FFMA.FTZ R88, R88, UR5, -R121.reuse ;  /* 0x0000000558587c23 */ /* 0x100fe20008010879 */
[----:B------:R-:W-:Y:S01]  /*86a0*/  MUFU.EX2 R91, R91 ;  /* 0x0000005b005b7308 */ /* 0x000fe20000000800 */
[--C-:B------:R-:W-:Y:S01]  /*86b0*/  FFMA.FTZ R100, R100, UR5, -R121.reuse ;  /* 0x0000000564647c23 */ /* 0x100fe20008010879 */
[--C-:B------:R-:W-:Y:S01]  /*86c0*/  FFMA.FTZ R116, R248, UR5, -R121.reuse ;  /* 0x00000005f8747c23 */ /* 0x100fe20008010879 */
[C---:B------:R-:W-:Y:S01]  /*86d0*/  HMMA.16816.F32.BF16 R160, R132.reuse, R148, RZ ;  /* 0x0000009484a0723c */ /* 0x040fe200000418ff */
[--C-:B------:R-:W-:Y:S01]  /*86e0*/  FFMA.FTZ R117, R246, UR5, -R121.reuse ;  /* 0x00000005f6757c23 */ /* 0x100fe20008010879 */
[--C-:B------:R-:W-:Y:S01]  /*86f0*/  FFMA.FTZ R119, R244, UR5, -R121.reuse ;  /* 0x00000005f4777c23 */ /* 0x100fe20008010879 */
[----:B-1----:R-:W-:Y:S01]  /*8700*/  FMNMX.FTZ R0, R0, R5, !PT ;  /* 0x0000000500007209 */ /* 0x002fe20007810000 */
[--C-:B------:R-:W-:Y:S01]  /*8710*/  FFMA.FTZ R122, R242, UR5, -R121.reuse ;  /* 0x00000005f27a7c23 */ /* 0x100fe20008010879 */
[----:B------:R-:W1:Y:S01]  /*8720*/  MUFU.EX2 R90, R90 ;  /* 0x0000005a005a7308 */ /* 0x000e620000000800 */
[--C-:B------:R-:W-:Y:S01]  /*8730*/  FFMA.FTZ R131, R234, UR5, -R121.reuse ;  /* 0x00000005ea837c23 */ /* 0x100fe20008010879 */
[C---:B------:R-:W-:Y:S01]  /*8740*/  FSETP.NEU.FTZ.AND P0, PT, R0.reuse, -INF , PT ;  /* 0xff8000000000780b */ /* 0x040fe20003f1d000 */
[----:B------:R-:W-:Y:S01]  /*8750*/  FMUL.FTZ R113, R0, UR5 ;  /* 0x0000000500717c20 */ /* 0x000fe20008410000 */
[--C-:B------:R-:W-:Y:S01]  /*8760*/  FFMA.FTZ R176, R232, UR5, -R121.reuse ;  /* 0x00000005e8b07c23 */ /* 0x100fe20008010879 */
[--C-:B------:R-:W-:Y:S01]  /*8770*/  FFMA.FTZ R165, R218, UR5, -R121.reuse ;  /* 0x00000005daa57c23 */ /* 0x100fe20008010879 */
[--C-:B------:R-:W-:Y:S01]  /*8780*/  FFMA.FTZ R182, R182, UR5, -R121.reuse ;  /* 0x00000005b6b67c23 */ /* 0x100fe20008010879 */
[--C-:B------:R-:W-:Y:S01]  /*8790*/  FFMA.FTZ R206, R206, UR5, -R121.reuse ;  /* 0x00000005cece7c23 */ /* 0x100fe20008010879 */
[----:B------:R-:W-:Y:S01]  /*87a0*/  FSEL R113, R113, RZ, P0 ;  /* 0x000000ff71717208 */ /* 0x000fe20000000000 */
[----:B------:R-:W2:Y:S01]  /*87b0*/  MUFU.EX2 R84, R84 ;  /* 0x0000005400547308 */ /* 0x000ea20000000800 */
[--C-:B------:R-:W-:Y:S01]  /*87c0*/  FFMA.FTZ R175, R204, UR5, -R121.reuse ;  /* 0x00000005ccaf7c23 */ /* 0x100fe20008010879 */
[----:B------:R-:W-:Y:S01]  /*87d0*/  FFMA.FTZ R202, R202, UR5, -R121 ;  /* 0x00000005caca7c23 */ /* 0x000fe20008010879 */
[----:B------:R-:W-:Y:S01]  /*87e0*/  FADD.FTZ R95, R96, R95 ;  /* 0x0000005f605f7221 */ /* 0x000fe20000010000 */
[--C-:B------:R-:W-:Y:S01]  /*87f0*/  FFMA.FTZ R97, R6, UR5, -R113.reuse ;  /* 0x0000000506617c23 */ /* 0x100fe20008010871 */
[--C-:B------:R-:W-:Y:S01]  /*8800*/  FFMA.FTZ R98, R98, UR5, -R113.reuse ;  /* 0x0000000562627c23 */ /* 0x100fe20008010871 */
[----:B------:R-:W3:Y:S01]  /*8810*/  LDSM.16.MT88.4 R4, [R110+0x4000] ;  /* 0x004000006e04783b */ /* 0x000ee20000004200 */
[--C-:B------:R-:W-:Y:S01]  /*8820*/  FFMA.FTZ R87, R138, UR5, -R113.reuse ;  /* 0x000000058a577c23 */ /* 0x100fe20008010871 */
[--C-:B------:R-:W-:Y:S01]  /*8830*/  FFMA.FTZ R80, R80, UR5, -R113.reuse ;  /* 0x0000000550507c23 */ /* 0x100fe20008010871 */
[--C-:B------:R-:W-:Y:S01]  /*8840*/  FFMA.FTZ R79, R22, UR5, -R113.reuse ;  /* 0x00000005164f7c23 */ /* 0x100fe20008010871 */
[----:B------:R-:W-:Y:S01]  /*8850*/  MUFU.EX2 R97, R97 ;  /* 0x0000006100617308 */ /* 0x000fe20000000800 */
[--C-:B------:R-:W-:Y:S01]  /*8860*/  FFMA.FTZ R72, R14, UR5, -R113.reuse ;  /* 0x000000050e487c23 */ /* 0x100fe20008010871 */
[----:B------:R-:W4:Y:S01]  /*8870*/  LDSM.16.MT88.4 R20, [R214+0x4400] ;  /* 0x00440000d614783b */ /* 0x000f220000004200 */
[--C-:B------:R-:W-:Y:S01]  /*8880*/  FFMA.FTZ R71, R144, UR5, -R113.reuse ;  /* 0x0000000590477c23 */ /* 0x100fe20008010871 */
[--C-:B------:R-:W-:Y:S01]  /*8890*/  FFMA.FTZ R66, R62, UR5, -R113.reuse ;  /* 0x000000053e427c23 */ /* 0x100fe20008010871 */
[----:B-1----:R-:W-:Y:S01]  /*88a0*/  F2FP.BF16.F32.PACK_AB R136, R90, R91 ;  /* 0x0000005b5a88723e */ /* 0x002fe200000010ff */
[----:B------:R-:W1:Y:S01]  /*88b0*/  LDSM.16.MT88.4 R12, [R110+0x4400] ;  /* 0x004400006e0c783b */ /* 0x000e620000004200 */
[----:B--2---:R-:W-:Y:S01]  /*88c0*/  F2FP.BF16.F32.PACK_AB R138, R81, R84 ;  /* 0x00000054518a723e */ /* 0x004fe200000010ff */
[----:B------:R-:W2:Y:S01]  /*88d0*/  MUFU.EX2 R98, R98 ;  /* 0x0000006200627308 */ /* 0x000ea20000000800 */
[--C-:B------:R-:W-:Y:S01]  /*88e0*/  FFMA.FTZ R62, R11, UR5, -R102.reuse ;  /* 0x000000050b3e7c23 */ /* 0x100fe20008010866 */
[--C-:B------:R-:W-:Y:S01]  /*88f0*/  FFMA.FTZ R107, R18, UR5, -R113.reuse ;  /* 0x00000005126b7c23 */ /* 0x100fe20008010871 */
[--C-:B------:R-:W-:Y:S01]  /*8900*/  FFMA.FTZ R104, R10, UR5, -R113.reuse ;  /* 0x000000050a687c23 */ /* 0x100fe20008010871 */
[----:B------:R-:W5:Y:S01]  /*8910*/  LDSM.16.MT88.4 R16, [R214+0x4800] ;  /* 0x00480000d610783b */ /* 0x000f620000004200 */
[--C-:B------:R-:W-:Y:S01]  /*8920*/  FFMA.FTZ R106, R106, UR5, -R113.reuse ;  /* 0x000000056a6a7c23 */ /* 0x100fe20008010871 */
[--C-:B------:R-:W-:Y:S01]  /*8930*/  FFMA.FTZ R111, R250, UR5, -R113.reuse ;  /* 0x00000005fa6f7c23 */ /* 0x100fe20008010871 */
[--C-:B------:R-:W-:Y:S01]  /*8940*/  FFMA.FTZ R128, R128, UR5, -R113.reuse ;  /* 0x0000000580807c23 */ /* 0x100fe20008010871 */
[----:B------:R-:W-:Y:S01]  /*8950*/  MUFU.EX2 R87, R87 ;  /* 0x0000005700577308 */ /* 0x000fe20000000800 */
[----:B------:R-:W5:Y:S01]  /*8960*/  LDSM.16.MT88.4 R8, [R110+0x4800] ;  /* 0x004800006e08783b */ /* 0x000f620000004200 */
[--C-:B------:R-:W-:Y:S01]  /*8970*/  FFMA.FTZ R123, R240, UR5, -R113.reuse ;  /* 0x00000005f07b7c23 */ /* 0x100fe20008010871 */
[--C-:B------:R-:W-:Y:S01]  /*8980*/  FFMA.FTZ R127, R238, UR5, -R113.reuse ;  /* 0x00000005ee7f7c23 */ /* 0x100fe20008010871 */
[--C-:B------:R-:W-:Y:S01]  /*8990*/  FFMA.FTZ R168, R168, UR5, -R113.reuse ;  /* 0x00000005a8a87c23 */ /* 0x100fe20008010871 */
[--C-:B------:R-:W-:Y:S01]  /*89a0*/  FFMA.FTZ R188, R188, UR5, -R113.reuse ;  /* 0x00000005bcbc7c23 */ /* 0x100fe20008010871 */
[--C-:B------:R-:W-:Y:S01]  /*89b0*/  FFMA.FTZ R169, R210, UR5, -R113.reuse ;  /* 0x00000005d2a97c23 */ /* 0x100fe20008010871 */
[--C-:B------:R-:W-:Y:S01]  /*89c0*/  FFMA.FTZ R171, R198, UR5, -R113.reuse ;  /* 0x00000005c6ab7c23 */ /* 0x100fe20008010871 */
[----:B------:R-:W4:Y:S01]  /*89d0*/  MUFU.EX2 R80, R80 ;  /* 0x0000005000507308 */ /* 0x000f220000000800 */
[----:B--2---:R-:W-:Y:S01]  /*89e0*/  F2FP.BF16.F32.PACK_AB R137, R97, R98 ;  /* 0x000000626189723e */ /* 0x004fe200000010ff */
[----:B------:R-:W-:Y:S01]  /*89f0*/  FFMA.FTZ R196, R196, UR5, -R113 ;  /* 0x00000005c4c47c23 */ /* 0x000fe20008010871 */
[----:B------:R-:W-:Y:S01]  /*8a00*/  FFMA.FTZ R198, R173, UR5, -R102 ;  /* 0x00000005adc67c23 */ /* 0x000fe20008010866 */
[----:B------:R-:W-:Y:S01]  /*8a10*/  FFMA.FTZ R173, R208, UR5, -R121 ;  /* 0x00000005d0ad7c23 */ /* 0x000fe20008010879 */
[--C-:B------:R-:W-:Y:S01]  /*8a20*/  FFMA.FTZ R177, R194, UR5, -R113.reuse ;  /* 0x00000005c2b17c23 */ /* 0x100fe20008010871 */
[--C-:B------:R-:W-:Y:S01]  /*8a30*/  FFMA.FTZ R192, R192, UR5, -R113.reuse ;  /* 0x00000005c0c07c23 */ /* 0x100fe20008010871 */
[--C-:B------:R-:W-:Y:S01]  /*8a40*/  FFMA.FTZ R179, R190, UR5, -R113.reuse ;  /* 0x00000005beb37c23 */ /* 0x100fe20008010871 */
[----:B------:R-:W-:Y:S01]  /*8a50*/  MUFU.EX2 R82, R82 ;  /* 0x0000005200527308 */ /* 0x000fe20000000800 */
[----:B------:R-:W-:Y:S01]  /*8a60*/  FFMA.FTZ R186, R186, UR5, -R113 ;  /* 0x00000005baba7c23 */ /* 0x000fe20008010871 */
[----:B------:R-:W-:Y:S01]  /*8a70*/  FADD.FTZ R91, R91, R90 ;  /* 0x0000005a5b5b7221 */ /* 0x000fe20000010000 */
[----:B------:R-:W-:Y:S01]  /*8a80*/  FADD.FTZ R98, R98, R97 ;  /* 0x0000006162627221 */ /* 0x000fe20000010000 */
[----:B---3--:R-:W-:Y:S01]  /*8a90*/  HMMA.16816.F32.BF16 R144, R132, R4, RZ ;  /* 0x000000048490723c */ /* 0x008fe200000418ff */
[----:B------:R-:W-:Y:S01]  /*8aa0*/  FADD.FTZ R94, R94, R95 ;  /* 0x0000005f5e5e7221 */ /* 0x000fe20000010000 */
[----:B------:R-:W-:Y:S01]  /*8ab0*/  FADD.FTZ R84, R84, R91 ;  /* 0x0000005b54547221 */ /* 0x000fe20000010000 */
[----:B------:R-:W-:Y:S01]  /*8ac0*/  FADD.FTZ R83, R83, R86 ;  /* 0x0000005653537221 */ /* 0x000fe20000010000 */
[----:B------:R-:W2:Y:S01]  /*8ad0*/  MUFU.EX2 R73, R73 ;  /* 0x0000004900497308 */ /* 0x000ea20000000800 */
[----:B----4-:R-:W-:Y:S01]  /*8ae0*/  F2FP.BF16.F32.PACK_AB R139, R80, R87 ;  /* 0x00000057508b723e */ /* 0x010fe200000010ff */
[----:B------:R-:W-:Y:S01]  /*8af0*/  FADD.FTZ R87, R87, R98 ;  /* 0x0000006257577221 */ /* 0x000fe20000010000 */
[----:B------:R-:W-:Y:S01]  /*8b00*/  FADD.FTZ R85, R85, R94 ;  /* 0x0000005e55557221 */ /* 0x000fe20000010000 */
[----:B------:R-:W-:Y:S01]  /*8b10*/  FADD.FTZ R81, R81, R84 ;  /* 0x0000005451517221 */ /* 0x000fe20000010000 */
[----:B------:R-:W-:Y:S01]  /*8b20*/  FFMA.FTZ R181, R184, UR5, -R121 ;  /* 0x00000005b8b57c23 */ /* 0x000fe20008010879 */
[----:B------:R-:W-:Y:S01]  /*8b30*/  FADD.FTZ R80, R80, R87 ;  /* 0x0000005750507221 */ /* 0x000fe20000010000 */
[--C-:B------:R-:W-:Y:S01]  /*8b40*/  FFMA.FTZ R180, R180, UR5, -R121.reuse ;  /* 0x00000005b4b47c23 */ /* 0x100fe20008010879 */
[----:B------:R-:W-:Y:S01]  /*8b50*/  MUFU.EX2 R74, R74 ;  /* 0x0000004a004a7308 */ /* 0x000fe20000000800 */
[C---:B------:R-:W-:Y:S01]  /*8b60*/  HMMA.16816.F32.BF16 R156, R136.reuse, R148, RZ ;  /* 0x00000094889c723c */ /* 0x040fe200000418ff */
[--C-:B------:R-:W-:Y:S01]  /*8b70*/  FFMA.FTZ R178, R178, UR5, -R121.reuse ;  /* 0x00000005b2b27c23 */ /* 0x100fe20008010879 */
[----:B------:R-:W-:Y:S01]  /*8b80*/  FFMA.FTZ R183, R174, UR5, -R121 ;  /* 0x00000005aeb77c23 */ /* 0x000fe20008010879 */
[--C-:B------:R-:W-:Y:S01]  /*8b90*/  FFMA.FTZ R172, R172, UR5, -R113.reuse ;  /* 0x00000005acac7c23 */ /* 0x100fe20008010871 */
[----:B------:R-:W-:Y:S01]  /*8ba0*/  FFMA.FTZ R185, R170, UR5, -R113 ;  /* 0x00000005aab97c23 */ /* 0x000fe20008010871 */
[--C-:B------:R-:W-:Y:S01]  /*8bb0*/  FFMA.FTZ R126, R126, UR5, -R121.reuse ;  /* 0x000000057e7e7c23 */ /* 0x100fe20008010879 */
[----:B------:R-:W-:Y:S01]  /*8bc0*/  FFMA.FTZ R124, R124, UR5, -R121 ;  /* 0x000000057c7c7c23 */ /* 0x000fe20008010879 */
[----:B------:R-:W-:Y:S01]  /*8bd0*/  MUFU.EX2 R67, R67 ;  /* 0x0000004300437308 */ /* 0x000fe20000000800 */
[C---:B------:R-:W-:Y:S01]  /*8be0*/  HMMA.16816.F32.BF16 R140, R136.reuse, R4, RZ ;  /* 0x00000004888c723c */ /* 0x040fe200000418ff */
[C---:B--2---:R-:W-:Y:S01]  /*8bf0*/  F2FP.BF16.F32.PACK_AB R4, R73.reuse, R82 ;  /* 0x000000524904723e */ /* 0x044fe200000010ff */
[----:B------:R-:W-:Y:S01]  /*8c00*/  FADD.FTZ R82, R82, R81 ;  /* 0x0000005152527221 */ /* 0x000fe20000010000 */
[----:B------:R-:W-:Y:S01]  /*8c10*/  FFMA.FTZ R233, R120, UR5, -R121 ;  /* 0x0000000578e97c23 */ /* 0x000fe20008010879 */
[--C-:B------:R-:W-:Y:S01]  /*8c20*/  FFMA.FTZ R118, R118, UR5, -R113.reuse ;  /* 0x0000000576767c23 */ /* 0x100fe20008010871 */
[----:B------:R-:W-:Y:S01]  /*8c30*/  FFMA.FTZ R112, R112, UR5, -R113 ;  /* 0x0000000570707c23 */ /* 0x000fe20008010871 */
[----:B------:R-:W-:Y:S01]  /*8c40*/  FADD.FTZ R73, R73, R82 ;  /* 0x0000005249497221 */ /* 0x000fe20000010000 */
[----:B------:R-:W-:Y:S01]  /*8c50*/  MUFU.EX2 R79, R79 ;  /* 0x0000004f004f7308 */ /* 0x000fe20000000800 */
[C---:B------:R-:W-:Y:S07]  /*8c60*/  HMMA.16816.F32.BF16 R152, R136.reuse, R150, RZ ;  /* 0x000000968898723c */ /* 0x040fee00000418ff */
[----:B------:R-:W2:Y:S01]  /*8c70*/  MUFU.EX2 R72, R72 ;  /* 0x0000004800487308 */ /* 0x000ea20000000800 */
[----:B------:R-:W-:Y:S07]  /*8c80*/  HMMA.16816.F32.BF16 R136, R136, R6, RZ ;  /* 0x000000068888723c */ /* 0x000fee00000418ff */
[----:B------:R-:W-:Y:S01]  /*8c90*/  MUFU.EX2 R71, R71 ;  /* 0x0000004700477308 */ /* 0x000fe20000000800 */
[C---:B------:R-:W-:Y:S07]  /*8ca0*/  HMMA.16816.F32.BF16 R148, R132.reuse, R150, RZ ;  /* 0x000000968494723c */ /* 0x040fee00000418ff */
[----:B------:R-:W3:Y:S01]  /*8cb0*/  MUFU.EX2 R66, R66 ;  /* 0x0000004200427308 */ /* 0x000ee20000000800 */
[----:B------:R-:W-:Y:S01]  /*8cc0*/  HMMA.16816.F32.BF16 R132, R132, R6, RZ ;  /* 0x000000068484723c */ /* 0x000fe200000418ff */
[----:B--2---:R-:W-:Y:S01]  /*8cd0*/  F2FP.BF16.F32.PACK_AB R5, R72, R79 ;  /* 0x0000004f4805723e */ /* 0x004fe200000010ff */
[----:B------:R-:W-:Y:S01]  /*8ce0*/  FADD.FTZ R79, R79, R80 ;  /* 0x000000504f4f7221 */ /* 0x000fe20000010000 */
[----:B------:R-:W-:Y:S01]  /*8cf0*/  F2FP.BF16.F32.PACK_AB R6, R67, R74 ;  /* 0x0000004a4306723e */ /* 0x000fe200000010ff */
[----:B------:R-:W-:-:S02]  /*8d00*/  FADD.FTZ R74, R74, R73 ;  /* 0x000000494a4a7221 */ /* 0x000fc40000010000 */
[----:B------:R-:W-:Y:S01]  /*8d10*/  FADD.FTZ R72, R72, R79 ;  /* 0x0000004f48487221 */ /* 0x000fe20000010000 */
[----:B------:R-:W-:Y:S01]  /*8d20*/  MUFU.EX2 R68, R68 ;  /* 0x0000004400447308 */ /* 0x000fe20000000800 */
[----:B------:R-:W-:-:S07]  /*8d30*/  FADD.FTZ R74, R67, R74 ;  /* 0x0000004a434a7221 */ /* 0x000fce0000010000 */
[----:B------:R-:W2:Y:S01]  /*8d40*/  MUFU.EX2 R63, R63 ;  /* 0x0000003f003f7308 */ /* 0x000ea20000000800 */
[----:B---3--:R-:W-:Y:S01]  /*8d50*/  F2FP.BF16.F32.PACK_AB R7, R66, R71 ;  /* 0x000000474207723e */ /* 0x008fe200000010ff */
[----:B------:R-:W-:-:S04]  /*8d60*/  FADD.FTZ R71, R71, R72 ;  /* 0x0000004847477221 */ /* 0x000fc80000010000 */
[----:B------:R-:W-:Y:S02]  /*8d70*/  FADD.FTZ R66, R66, R71 ;  /* 0x0000004742427221 */ /* 0x000fe40000010000 */
[C---:B------:R-:W-:Y:S01]  /*8d80*/  HMMA.16816.F32.BF16 R156, R4.reuse, R20, R156 ;  /* 0x00000014049c723c */ /* 0x040fe2000004189c */
[----:B------:R-:W-:Y:S07]  /*8d90*/  MUFU.EX2 R89, R89 ;  /* 0x0000005900597308 */ /* 0x000fee0000000800 */
[C---:B-1----:R-:W-:Y:S01]  /*8da0*/  HMMA.16816.F32.BF16 R140, R4.reuse, R12, R140 ;  /* 0x0000000c048c723c */ /* 0x042fe2000004188c */
[----:B------:R-:W1:Y:S07]  /*8db0*/  MUFU.EX2 R88, R88 ;  /* 0x0000005800587308 */ /* 0x000e6e0000000800 */
[C---:B------:R-:W-:Y:S01]  /*8dc0*/  HMMA.16816.F32.BF16 R152, R4.reuse, R22, R152 ;  /* 0x000000160498723c */ /* 0x040fe20000041898 */
[----:B------:R-:W-:Y:S07]  /*8dd0*/  MUFU.EX2 R99, R99 ;  /* 0x0000006300637308 */ /* 0x000fee0000000800 */
[----:B------:R-:W-:Y:S01]  /*8de0*/  HMMA.16816.F32.BF16 R136, R4, R14, R136 ;  /* 0x0000000e0488723c */ /* 0x000fe20000041888 */
[----:B------:R-:W-:Y:S01]  /*8df0*/  F2FP.BF16.F32.PACK_AB R4, R77, R78 ;  /* 0x0000004e4d04723e */ /* 0x000fe200000010ff */
[----:B------:R-:W-:Y:S01]  /*8e00*/  MUFU.EX2 R100, R100 ;  /* 0x0000006400647308 */ /* 0x000fe20000000800 */
[----:B------:R-:W-:Y:S01]  /*8e10*/  F2FP.BF16.F32.PACK_AB R5, R75, R76 ;  /* 0x0000004c4b05723e */ /* 0x000fe200000010ff */
[----:B------:R-:W-:Y:S01]  /*8e20*/  FADD.FTZ R78, R78, R85 ;  /* 0x000000554e4e7221 */ /* 0x000fe20000010000 */
[----:B------:R-:W-:Y:S01]  /*8e30*/  F2FP.BF16.F32.PACK_AB R6, R69, R70 ;  /* 0x000000464506723e */ /* 0x000fe200000010ff */
[----:B------:R-:W-:Y:S01]  /*8e40*/  FADD.FTZ R76, R76, R83 ;  /* 0x000000534c4c7221 */ /* 0x000fe20000010000 */
[----:B--2---:R-:W-:Y:S01]  /*8e50*/  F2FP.BF16.F32.PACK_AB R7, R63, R68 ;  /* 0x000000443f07723e */ /* 0x004fe200000010ff */
[----:B------:R-:W-:-:S02]  /*8e60*/  FADD.FTZ R77, R77, R78 ;  /* 0x0000004e4d4d7221 */ /* 0x000fc40000010000 */
[----:B------:R-:W-:Y:S01]  /*8e70*/  MUFU.EX2 R107, R107 ;  /* 0x0000006b006b7308 */ /* 0x000fe20000000800 */
[----:B------:R-:W-:Y:S01]  /*8e80*/  FADD.FTZ R75, R75, R76 ;  /* 0x0000004c4b4b7221 */ /* 0x000fe20000010000 */
[----:B------:R-:W-:Y:S02]  /*8e90*/  FADD.FTZ R70, R70, R77 ;  /* 0x0000004d46467221 */ /* 0x000fe40000010000 */
[----:B------:R-:W-:Y:S01]  /*8ea0*/  HMMA.16816.F32.BF16 R160, R4, R20, R160 ;  /* 0x0000001404a0723c */ /* 0x000fe200000418a0 */
[----:B------:R-:W-:Y:S01]  /*8eb0*/  FADD.FTZ R68, R68, R75 ;  /* 0x0000004b44447221 */ /* 0x000fe20000010000 */
[----:B------:R-:W-:Y:S02]  /*8ec0*/  FADD.FTZ R70, R69, R70 ;  /* 0x0000004645467221 */ /* 0x000fe40000010000 */
[----:B------:R-:W2:Y:S01]  /*8ed0*/  MUFU.EX2 R104, R104 ;  /* 0x0000006800687308 */ /* 0x000ea20000000800 */
[----:B------:R-:W-:-:S03]  /*8ee0*/  FADD.FTZ R63, R63, R68 ;  /* 0x000000443f3f7221 */ /* 0x000fc60000010000 */
[C---:B------:R-:W-:Y:S04]  /*8ef0*/  HMMA.16816.F32.BF16 R144, R4.reuse, R12, R144 ;  /* 0x0000000c0490723c */ /* 0x040fe80000041890 */
[----:B------:R-:W-:Y:S04]  /*8f00*/  MUFU.EX2 R106, R106 ;  /* 0x0000006a006a7308 */ /* 0x000fe80000000800 */
[C---:B------:R-:W-:Y:S01]  /*8f10*/  HMMA.16816.F32.BF16 R148, R4.reuse, R22, R148 ;  /* 0x000000160494723c */ /* 0x040fe20000041894 */
[----:B------:R-:W3:Y:S03]  /*8f20*/  LDSM.16.MT88.4 R20, [R214+0x4c00] ;  /* 0x004c0000d614783b */ /* 0x000ee60000004200 */
[----:B------:R-:W4:Y:S04]  /*8f30*/  MUFU.EX2 R111, R111 ;  /* 0x0000006f006f7308 */ /* 0x000f280000000800 */
[----:B------:R-:W-:Y:S01]  /*8f40*/  HMMA.16816.F32.BF16 R132, R4, R14, R132 ;  /* 0x0000000e0484723c */ /* 0x000fe20000041884 */
[----:B------:R-:W3:Y:S01]  /*8f50*/  LDSM.16.MT88.4 R12, [R110+0x4c00] ;  /* 0x004c00006e0c783b */ /* 0x000ee20000004200 */
[----:B-1----:R-:W-:Y:S01]  /*8f60*/  F2FP.BF16.F32.PACK_AB R4, R88, R89 ;  /* 0x000000595804723e */ /* 0x002fe200000010ff */
[----:B------:R-:W-:Y:S01]  /*8f70*/  FADD.FTZ R89, R89, R74 ;  /* 0x0000004a59597221 */ /* 0x000fe20000010000 */
[----:B------:R-:W-:Y:S01]  /*8f80*/  MUFU.EX2 R61, R61 ;  /* 0x0000003d003d7308 */ /* 0x000fe20000000800 */
[----:B--2---:R-:W-:Y:S01]  /*8f90*/  F2FP.BF16.F32.PACK_AB R5, R104, R107 ;  /* 0x0000006b6805723e */ /* 0x004fe200000010ff */
[----:B------:R-:W-:Y:S01]  /*8fa0*/  FADD.FTZ R107, R107, R66 ;  /* 0x000000426b6b7221 */ /* 0x000fe20000010000 */
[----:B------:R-:W-:Y:S01]  /*8fb0*/  F2FP.BF16.F32.PACK_AB R6, R100, R99 ;  /* 0x000000636406723e */ /* 0x000fe200000010ff */
[----:B------:R-:W-:-:S02]  /*8fc0*/  FADD.FTZ R88, R88, R89 ;  /* 0x0000005958587221 */ /* 0x000fc40000010000 */
[----:B------:R-:W-:Y:S02]  /*8fd0*/  FADD.FTZ R107, R104, R107 ;  /* 0x0000006b686b7221 */ /* 0x000fe40000010000 */
[----:B------:R-:W-:Y:S01]  /*8fe0*/  MUFU.EX2 R58, R58 ;  /* 0x0000003a003a7308 */ /* 0x000fe20000000800 */
[----:B----4-:R-:W-:Y:S01]  /*8ff0*/  F2FP.BF16.F32.PACK_AB R7, R111, R106 ;  /* 0x0000006a6f07723e */ /* 0x010fe200000010ff */
[----:B------:R-:W-:Y:S01]  /*9000*/  FADD.FTZ R99, R99, R88 ;  /* 0x0000005863637221 */ /* 0x000fe20000010000 */
[----:B------:R-:W-:-:S03]  /*9010*/  FADD.FTZ R106, R106, R107 ;  /* 0x0000006b6a6a7221 */ /* 0x000fc60000010000 */
[----:B------:R-:W-:Y:S01]  /*9020*/  FADD.FTZ R99, R100, R99 ;  /* 0x0000006364637221 */ /* 0x000fe20000010000 */
[----:B------:R-:W-:Y:S01]  /*9030*/  FADD.FTZ R111, R111, R106 ;  /* 0x0000006a6f6f7221 */ /* 0x000fe20000010000 */
[----:B------:R-:W-:Y:S01]  /*9040*/  MUFU.EX2 R64, R64 ;  /* 0x0000004000407308 */ /* 0x000fe20000000800 */
[C---:B-----5:R-:W-:Y:S07]  /*9050*/  HMMA.16816.F32.BF16 R156, R4.reuse, R16, R156 ;  /* 0x00000010049c723c */ /* 0x060fee000004189c */
[----:B------:R-:W1:Y:S01]  /*9060*/  MUFU.EX2 R37, R37 ;  /* 0x0000002500257308 */ /* 0x000e620000000800 */
[C---:B------:R-:W-:Y:S07]  /*9070*/  HMMA.16816.F32.BF16 R140, R4.reuse, R8, R140 ;  /* 0x00000008048c723c */ /* 0x040fee000004188c */
[----:B------:R-:W-:Y:S01]  /*9080*/  MUFU.EX2 R35, R35 ;  /* 0x0000002300237308 */ /* 0x000fe20000000800 */
[C---:B------:R-:W-:Y:S07]  /*9090*/  HMMA.16816.F32.BF16 R152, R4.reuse, R18, R152 ;  /* 0x000000120498723c */ /* 0x040fee0000041898 */
[----:B------:R-:W2:Y:S01]  /*90a0*/  MUFU.EX2 R34, R34 ;  /* 0x0000002200227308 */ /* 0x000ea20000000800 */
[----:B------:R-:W-:Y:S01]  /*90b0*/  HMMA.16816.F32.BF16 R136, R4, R10, R136 ;  /* 0x0000000a0488723c */ /* 0x000fe20000041888 */
[----:B------:R-:W-:Y:S01]  /*90c0*/  F2FP.BF16.F32.PACK_AB R4, R60, R65 ;  /* 0x000000413c04723e */ /* 0x000fe200000010ff */
[----:B------:R-:W-:Y:S01]  /*90d0*/  FADD.FTZ R65, R65, R70 ;  /* 0x0000004641417221 */ /* 0x000fe20000010000 */
[C---:B-1----:R-:W-:Y:S01]  /*90e0*/  F2FP.BF16.F32.PACK_AB R5, R37.reuse, R64 ;  /* 0x000000402505723e */ /* 0x042fe200000010ff */
[----:B------:R-:W-:Y:S01]  /*90f0*/  FADD.FTZ R64, R64, R63 ;  /* 0x0000003f40407221 */ /* 0x000fe20000010000 */
[----:B------:R-:W-:Y:S01]  /*9100*/  F2FP.BF16.F32.PACK_AB R6, R58, R61 ;  /* 0x0000003d3a06723e */ /* 0x000fe200000010ff */
[----:B------:R-:W-:Y:S01]  /*9110*/  FADD.FTZ R60, R60, R65 ;  /* 0x000000413c3c7221 */ /* 0x000fe20000010000 */
[----:B------:R-:W-:Y:S01]  /*9120*/  MUFU.EX2 R116, R116 ;  /* 0x0000007400747308 */ /* 0x000fe20000000800 */
[----:B------:R-:W-:-:S02]  /*9130*/  FADD.FTZ R64, R37, R64 ;  /* 0x0000004025407221 */ /* 0x000fc40000010000 */
[----:B------:R-:W-:-:S04]  /*9140*/  FADD.FTZ R61, R61, R60 ;  /* 0x0000003c3d3d7221 */ /* 0x000fc80000010000 */
[----:B------:R-:W-:Y:S01]  /*9150*/  FADD.FTZ R58, R58, R61 ;  /* 0x0000003d3a3a7221 */ /* 0x000fe20000010000 */
[----:B------:R-:W1:Y:S01]  /*9160*/  MUFU.EX2 R117, R117 ;  /* 0x0000007500757308 */ /* 0x000e620000000800 */
[----:B--2---:R-:W-:Y:S01]  /*9170*/  F2FP.BF16.F32.PACK_AB R7, R34, R35 ;  /* 0x000000232207723e */ /* 0x004fe200000010ff */
[----:B------:R-:W-:-:S04]  /*9180*/  FADD.FTZ R35, R35, R64 ;  /* 0x0000004023237221 */ /* 0x000fc80000010000 */
[----:B------:R-:W-:Y:S02]  /*9190*/  FADD.FTZ R34, R34, R35 ;  /* 0x0000002322227221 */ /* 0x000fe40000010000 */
[----:B------:R-:W-:Y:S01]  /*91a0*/  MUFU.EX2 R119, R119 ;  /* 0x0000007700777308 */ /* 0x000fe20000000800 */
[C---:B------:R-:W-:Y:S07]  /*91b0*/  HMMA.16816.F32.BF16 R160, R4.reuse, R16, R160 ;  /* 0x0000001004a0723c */ /* 0x040fee00000418a0 */
[----:B------:R-:W2:Y:S01]  /*91c0*/  MUFU.EX2 R122, R122 ;  /* 0x0000007a007a7308 */ /* 0x000ea20000000800 */
[C---:B------:R-:W-:Y:S01]  /*91d0*/  HMMA.16816.F32.BF16 R148, R4.reuse, R18, R148 ;  /* 0x000000120494723c */ /* 0x040fe20000041894 */
[----:B------:R-:W4:Y:S06]  /*91e0*/  LDSM.16.MT88.4 R16, [R214+0x5000] ;  /* 0x00500000d610783b */ /* 0x000f2c0000004200 */
[----:B------:R-:W-:Y:S01]  /*91f0*/  MUFU.EX2 R128, R128 ;  /* 0x0000008000807308 */ /* 0x000fe20000000800 */
[C---:B------:R-:W-:Y:S07]  /*9200*/  HMMA.16816.F32.BF16 R144, R4.reuse, R8, R144 ;  /* 0x000000080490723c */ /* 0x040fee0000041890 */
[----:B------:R-:W5:Y:S01]  /*9210*/  MUFU.EX2 R123, R123 ;  /* 0x0000007b007b7308 */ /* 0x000f620000000800 */
[----:B------:R-:W-:Y:S01]  /*9220*/  HMMA.16816.F32.BF16 R132, R4, R10, R132 ;  /* 0x0000000a0484723c */ /* 0x000fe20000041884 */
[----:B------:R-:W4:Y:S01]  /*9230*/  LDSM.16.MT88.4 R8, [R110+0x5000] ;  /* 0x005000006e08783b */ /* 0x000f220000004200 */
[----:B-1----:R-:W-:Y:S01]  /*9240*/  F2FP.BF16.F32.PACK_AB R4, R117, R116 ;  /* 0x000000747504723e */ /* 0x002fe200000010ff */
[----:B------:R-:W-:Y:S01]  /*9250*/  FADD.FTZ R116, R116, R99 ;  /* 0x0000006374747221 */ /* 0x000fe20000010000 */
[----:B--2---:R-:W-:-:S03]  /*9260*/  F2FP.BF16.F32.PACK_AB R6, R122, R119 ;  /* 0x000000777a06723e */ /* 0x004fc600000010ff */
[----:B------:R-:W-:Y:S01]  /*9270*/  MUFU.EX2 R127, R127 ;  /* 0x0000007f007f7308 */ /* 0x000fe20000000800 */
[----:B------:R-:W-:-:S04]  /*9280*/  FADD.FTZ R116, R117, R116 ;  /* 0x0000007475747221 */ /* 0x000fc80000010000 */
[----:B------:R-:W-:-:S03]  /*9290*/  FADD.FTZ R119, R119, R116 ;  /* 0x0000007477777221 */ /* 0x000fc60000010000 */
[----:B------:R-:W1:Y:S01]  /*92a0*/  MUFU.EX2 R168, R168 ;  /* 0x000000a800a87308 */ /* 0x000e620000000800 */
[----:B-----5:R-:W-:Y:S01]  /*92b0*/  F2FP.BF16.F32.PACK_AB R5, R123, R128 ;  /* 0x000000807b05723e */ /* 0x020fe200000010ff */
[----:B------:R-:W-:Y:S01]  /*92c0*/  FADD.FTZ R128, R128, R111 ;  /* 0x0000006f80807221 */ /* 0x000fe20000010000 */
[----:B------:R-:W-:-:S03]  /*92d0*/  FADD.FTZ R122, R122, R119 ;  /* 0x000000777a7a7221 */ /* 0x000fc60000010000 */
[----:B------:R-:W-:Y:S02]  /*92e0*/  FADD.FTZ R128, R123, R128 ;  /* 0x000000807b807221 */ /* 0x000fe40000010000 */
[----:B------:R-:W-:Y:S08]  /*92f0*/  MUFU.EX2 R59, R59 ;  /* 0x0000003b003b7308 */ /* 0x000ff00000000800 */
[----:B------:R-:W2:Y:S01]  /*9300*/  MUFU.EX2 R56, R56 ;  /* 0x0000003800387308 */ /* 0x000ea20000000800 */
[----:B-1----:R-:W-:Y:S01]  /*9310*/  F2FP.BF16.F32.PACK_AB R7, R168, R127 ;  /* 0x0000007fa807723e */ /* 0x002fe200000010ff */
[----:B------:R-:W-:-:S04]  /*9320*/  FADD.FTZ R127, R127, R128 ;  /* 0x000000807f7f7221 */ /* 0x000fc80000010000 */
[----:B------:R-:W-:Y:S02]  /*9330*/  FADD.FTZ R127, R168, R127 ;  /* 0x0000007fa87f7221 */ /* 0x000fe40000010000 */
[----:B------:R-:W-:Y:S01]  /*9340*/  MUFU.EX2 R57, R57 ;  /* 0x0000003900397308 */ /* 0x000fe20000000800 */
[C---:B---3--:R-:W-:Y:S07]  /*9350*/  HMMA.16816.F32.BF16 R156, R4.reuse, R20, R156 ;  /* 0x00000014049c723c */ /* 0x048fee000004189c */
[----:B------:R-:W1:Y:S01]  /*9360*/  MUFU.EX2 R54, R54 ;  /* 0x0000003600367308 */ /* 0x000e620000000800 */
[C---:B------:R-:W-:Y:S07]  /*9370*/  HMMA.16816.F32.BF16 R152, R4.reuse, R22, R152 ;  /* 0x000000160498723c */ /* 0x040fee0000041898 */
[----:B------:R-:W-:Y:S01]  /*9380*/  MUFU.EX2 R33, R33 ;  /* 0x0000002100217308 */ /* 0x000fe20000000800 */
[C---:B------:R-:W-:Y:S07]  /*9390*/  HMMA.16816.F32.BF16 R140, R4.reuse, R12, R140 ;  /* 0x0000000c048c723c */ /* 0x040fee000004188c */
[----:B------:R-:W3:Y:S01]  /*93a0*/  MUFU.EX2 R32, R32 ;  /* 0x0000002000207308 */ /* 0x000ee20000000800 */
[----:B------:R-:W-:Y:S01]  /*93b0*/  HMMA.16816.F32.BF16 R136, R4, R14, R136 ;  /* 0x0000000e0488723c */ /* 0x000fe20000041888 */
[----:B--2---:R-:W-:Y:S01]  /*93c0*/  F2FP.BF16.F32.PACK_AB R4, R56, R59 ;  /* 0x0000003b3804723e */ /* 0x004fe200000010ff */
[----:B------:R-:W-:Y:S01]  /*93d0*/  FADD.FTZ R59, R59, R58 ;  /* 0x0000003a3b3b7221 */ /* 0x000fe20000010000 */
[----:B-1----:R-:W-:-:S03]  /*93e0*/  F2FP.BF16.F32.PACK_AB R6, R54, R57 ;  /* 0x000000393606723e */ /* 0x002fc600000010ff */
[----:B------:R-:W-:Y:S01]  /*93f0*/  FADD.FTZ R56, R56, R59 ;  /* 0x0000003b38387221 */ /* 0x000fe20000010000 */
[----:B------:R-:W-:Y:S03]  /*9400*/  MUFU.EX2 R31, R31 ;  /* 0x0000001f001f7308 */ /* 0x000fe60000000800 */
[----:B------:R-:W-:-:S04]  /*9410*/  FADD.FTZ R57, R57, R56 ;  /* 0x0000003839397221 */ /* 0x000fc80000010000 */
[----:B------:R-:W-:Y:S01]  /*9420*/  FADD.FTZ R54, R54, R57 ;  /* 0x0000003936367221 */ /* 0x000fe20000010000 */
[----:B------:R-:W1:Y:S01]  /*9430*/  MUFU.EX2 R30, R30 ;  /* 0x0000001e001e7308 */ /* 0x000e620000000800 */
[----:B---3--:R-:W-:Y:S01]  /*9440*/  F2FP.BF16.F32.PACK_AB R5, R32, R33 ;  /* 0x000000212005723e */ /* 0x008fe200000010ff */
[----:B------:R-:W-:-:S04]  /*9450*/  FADD.FTZ R33, R33, R34 ;  /* 0x0000002221217221 */ /* 0x000fc80000010000 */
[----:B------:R-:W-:Y:S02]  /*9460*/  FADD.FTZ R32, R32, R33 ;  /* 0x0000002120207221 */ /* 0x000fe40000010000 */
[----:B------:R-:W-:Y:S08]  /*9470*/  MUFU.EX2 R131, R131 ;  /* 0x0000008300837308 */ /* 0x000ff00000000800 */
[----:B------:R-:W2:Y:S01]  /*9480*/  MUFU.EX2 R176, R176 ;  /* 0x000000b000b07308 */ /* 0x000ea20000000800 */
[----:B-1----:R-:W-:Y:S01]  /*9490*/  F2FP.BF16.F32.PACK_AB R7, R30, R31 ;  /* 0x0000001f1e07723e */ /* 0x002fe200000010ff */
[----:B------:R-:W-:-:S04]  /*94a0*/  FADD.FTZ R31, R31, R32 ;  /* 0x000000201f1f7221 */ /* 0x000fc80000010000 */
[----:B------:R-:W-:Y:S02]  /*94b0*/  FADD.FTZ R30, R30, R31 ;  /* 0x0000001f1e1e7221 */ /* 0x000fe40000010000 */
[----:B------:R-:W-:Y:S01]  /*94c0*/  MUFU.EX2 R165, R165 ;  /* 0x000000a500a57308 */ /* 0x000fe20000000800 */
[C---:B------:R-:W-:Y:S07]  /*94d0*/  HMMA.16816.F32.BF16 R160, R4.reuse, R20, R160 ;  /* 0x0000001404a0723c */ /* 0x040fee00000418a0 */
[----:B------:R-:W1:Y:S01]  /*94e0*/  MUFU.EX2 R182, R182 ;  /* 0x000000b600b67308 */ /* 0x000e620000000800 */
[C---:B------:R-:W-:Y:S01]  /*94f0*/  HMMA.16816.F32.BF16 R148, R4.reuse, R22, R148 ;  /* 0x000000160494723c */ /* 0x040fe20000041894 */
[----:B------:R-:W3:Y:S06]  /*9500*/  LDSM.16.MT88.4 R20, [R214+0x5400] ;  /* 0x00540000d614783b */ /* 0x000eec0000004200 */
[----:B------:R-:W-:Y:S01]  /*9510*/  MUFU.EX2 R188, R188 ;  /* 0x000000bc00bc7308 */ /* 0x000fe20000000800 */
[C---:B------:R-:W-:Y:S07]  /*9520*/  HMMA.16816.F32.BF16 R144, R4.reuse, R12, R144 ;  /* 0x0000000c0490723c */ /* 0x040fee0000041890 */
[----:B------:R-:W5:Y:S01]  /*9530*/  MUFU.EX2 R169, R169 ;  /* 0x000000a900a97308 */ /* 0x000f620000000800 */
[----:B------:R-:W-:Y:S01]  /*9540*/  HMMA.16816.F32.BF16 R132, R4, R14, R132 ;  /* 0x0000000e0484723c */ /* 0x000fe20000041884 */
[----:B------:R-:W3:Y:S01]  /*9550*/  LDSM.16.MT88.4 R12, [R110+0x5400] ;  /* 0x005400006e0c783b */ /* 0x000ee20000004200 */
[----:B--2---:R-:W-:Y:S01]  /*9560*/  F2FP.BF16.F32.PACK_AB R4, R176, R131 ;  /* 0x00000083b004723e */ /* 0x004fe200000010ff */
[----:B------:R-:W-:Y:S01]  /*9570*/  FADD.FTZ R131, R131, R122 ;  /* 0x0000007a83837221 */ /* 0x000fe20000010000 */
[----:B-1----:R-:W-:-:S03]  /*9580*/  F2FP.BF16.F32.PACK_AB R6, R182, R165 ;  /* 0x000000a5b606723e */ /* 0x002fc600000010ff */
        /* <DEDUP_REMOVED lines=14> */
[C---:B----4-:R-:W-:Y:S07]  /*9670*/  HMMA.16816.F32.BF16 R156, R4.reuse, R16, R156 ;  /* 0x00000010049c723c */ /* 0x050fee000004189c */
[----:B------:R-:W1:Y:S01]  /*9680*/  MUFU.EX2 R50, R50 ;  /* 0x0000003200327308 */ /* 0x000e620000000800 */
[C---:B------:R-:W-:Y:S07]  /*9690*/  HMMA.16816.F32.BF16 R152, R4.reuse, R18, R152 ;  /* 0x000000120498723c */ /* 0x040fee0000041898 */
[----:B------:R-:W-:Y:S01]  /*96a0*/  MUFU.EX2 R29, R29 ;  /* 0x0000001d001d7308 */ /* 0x000fe20000000800 */
[C---:B------:R-:W-:Y:S07]  /*96b0*/  HMMA.16816.F32.BF16 R140, R4.reuse, R8, R140 ;  /* 0x00000008048c723c */ /* 0x040fee000004188c */
[----:B------:R-:W4:Y:S01]  /*96c0*/  MUFU.EX2 R28, R28 ;  /* 0x0000001c001c7308 */ /* 0x000f220000000800 */
        /* <DEDUP_REMOVED lines=9> */
[----:B----4-:R-:W-:Y:S01]  /*9760*/  F2FP.BF16.F32.PACK_AB R5, R28, R29 ;  /* 0x0000001d1c05723e */ /* 0x010fe200000010ff */
        /* <DEDUP_REMOVED lines=11> */
[----:B------:R-:W-:Y:S06]  /*9820*/  LDSM.16.MT88.4 R16, [R110+0x5800] ;  /* 0x005800006e10783b */ /* 0x000fec0000004200 */
[----:B------:R-:W-:Y:S01]  /*9830*/  MUFU.EX2 R177, R177 ;  /* 0x000000b100b17308 */ /* 0x000fe20000000800 */
[C---:B------:R-:W-:Y:S07]  /*9840*/  HMMA.16816.F32.BF16 R144, R4.reuse, R8, R144 ;  /* 0x000000080490723c */ /* 0x040fee0000041890 */
[----:B------:R-:W4:Y:S01]  /*9850*/  MUFU.EX2 R192, R192 ;  /* 0x000000c000c07308 */ /* 0x000f220000000800 */
[----:B------:R-:W-:Y:S01]  /*9860*/  HMMA.16816.F32.BF16 R132, R4, R10, R132 ;  /* 0x0000000a0484723c */ /* 0x000fe20000041884 */
[----:B--2---:R-:W-:Y:S01]  /*9870*/  F2FP.BF16.F32.PACK_AB R4, R206, R173 ;  /* 0x000000adce04723e */ /* 0x004fe200000010ff */
[----:B------:R-:W2:Y:S01]  /*9880*/  LDSM.16.MT88.4 R8, [R214+0x5800] ;  /* 0x00580000d608783b */ /* 0x000ea20000004200 */
[----:B-1----:R-:W-:Y:S01]  /*9890*/  F2FP.BF16.F32.PACK_AB R6, R202, R175 ;  /* 0x000000afca06723e */ /* 0x002fe200000010ff */
[----:B------:R-:W-:-:S03]  /*98a0*/  FADD.FTZ R173, R173, R182 ;  /* 0x000000b6adad7221 */ /* 0x000fc60000010000 */
[----:B------:R-:W-:Y:S01]  /*98b0*/  MUFU.EX2 R179, R179 ;  /* 0x000000b300b37308 */ /* 0x000fe20000000800 */
[----:B------:R-:W-:-:S04]  /*98c0*/  FADD.FTZ R206, R206, R173 ;  /* 0x000000adcece7221 */ /* 0x000fc80000010000 */
[----:B------:R-:W-:-:S03]  /*98d0*/  FADD.FTZ R175, R175, R206 ;  /* 0x000000ceafaf7221 */ /* 0x000fc60000010000 */
[----:B------:R-:W1:Y:S01]  /*98e0*/  MUFU.EX2 R186, R186 ;  /* 0x000000ba00ba7308 */ /* 0x000e620000000800 */
[----:B----4-:R-:W-:Y:S01]  /*98f0*/  F2FP.BF16.F32.PACK_AB R5, R192, R177 ;  /* 0x000000b1c005723e */ /* 0x010fe200000010ff */
[----:B------:R-:W-:Y:S01]  /*9900*/  FADD.FTZ R177, R177, R196 ;  /* 0x000000c4b1b17221 */ /* 0x000fe20000010000 */
[----:B------:R-:W-:-:S03]  /*9910*/  FADD.FTZ R202, R202, R175 ;  /* 0x000000afcaca7221 */ /* 0x000fc60000010000 */
[----:B------:R-:W-:Y:S02]  /*9920*/  FADD.FTZ R192, R192, R177 ;  /* 0x000000b1c0c07221 */ /* 0x000fe40000010000 */
[----:B------:R-:W-:Y:S08]  /*9930*/  MUFU.EX2 R51, R51 ;  /* 0x0000003300337308 */ /* 0x000ff00000000800 */
[----:B------:R-:W4:Y:S01]  /*9940*/  MUFU.EX2 R48, R48 ;  /* 0x0000003000307308 */ /* 0x000f220000000800 */
        /* <DEDUP_REMOVED lines=11> */
[----:B----4-:R-:W-:Y:S01]  /*9a00*/  F2FP.BF16.F32.PACK_AB R4, R48, R51 ;  /* 0x000000333004723e */ /* 0x010fe200000010ff */
        /* <DEDUP_REMOVED lines=11> */
[----:B------:R-:W3:Y:S01]  /*9ac0*/  MUFU.EX2 R180, R180 ;  /* 0x000000b400b47308 */ /* 0x000ee20000000800 */
[----:B-1----:R-:W-:Y:S01]  /*9ad0*/  F2FP.BF16.F32.PACK_AB R7, R115, R62 ;  /* 0x0000003e7307723e */ /* 0x002fe200000010ff */
[----:B------:R-:W-:-:S04]  /*9ae0*/  FADD.FTZ R62, R62, R25 ;  /* 0x000000193e3e7221 */ /* 0x000fc80000010000 */
[----:B------:R-:W-:Y:S02]  /*9af0*/  FADD.FTZ R62, R115, R62 ;  /* 0x0000003e733e7221 */ /* 0x000fe40000010000 */
[C---:B------:R-:W-:Y:S01]  /*9b00*/  HMMA.16816.F32.BF16 R160, R4.reuse, R20, R160 ;  /* 0x0000001404a0723c */ /* 0x040fe200000418a0 */
[--C-:B------:R-:W-:Y:S01]  /*9b10*/  FFMA.FTZ R20, R166, UR5, -R113.reuse ;  /* 0x00000005a6147c23 */ /* 0x100fe20008010871 */
[----:B------:R-:W-:Y:S01]  /*9b20*/  FFMA.FTZ R21, R164, UR5, -R113 ;  /* 0x00000005a4157c23 */ /* 0x000fe20008010871 */
[----:B------:R-:W-:Y:S05]  /*9b30*/  MUFU.EX2 R178, R178 ;  /* 0x000000b200b27308 */ /* 0x000fea0000000800 */
[----:B------:R-:W-:Y:S01]  /*9b40*/  HMMA.16816.F32.BF16 R148, R4, R22, R148 ;  /* 0x000000160494723c */ /* 0x000fe20000041894 */
[----:B------:R-:W-:Y:S01]  /*9b50*/  FFMA.FTZ R22, R125, UR5, -R102 ;  /* 0x000000057d167c23 */ /* 0x000fe20008010866 */
[----:B------:R-:W-:Y:S01]  /*9b60*/  FFMA.FTZ R23, R130, UR5, -R121 ;  /* 0x0000000582177c23 */ /* 0x000fe20008010879 */
[----:B------:R-:W1:Y:S01]  /*9b70*/  MUFU.EX2 R183, R183 ;  /* 0x000000b700b77308 */ /* 0x000e620000000800 */
[--C-:B------:R-:W-:Y:S01]  /*9b80*/  FFMA.FTZ R121, R114, UR5, -R113.reuse ;  /* 0x0000000572797c23 */ /* 0x100fe20008010871 */
[----:B------:R-:W-:-:S03]  /*9b90*/  FFMA.FTZ R113, R108, UR5, -R113 ;  /* 0x000000056c717c23 */ /* 0x000fc60008010871 */
[C---:B------:R-:W-:Y:S03]  /*9ba0*/  HMMA.16816.F32.BF16 R144, R4.reuse, R12, R144 ;  /* 0x0000000c0490723c */ /* 0x040fe60000041890 */
[----:B------:R-:W-:Y:S05]  /*9bb0*/  MUFU.EX2 R172, R172 ;  /* 0x000000ac00ac7308 */ /* 0x000fea0000000800 */
[----:B------:R-:W-:Y:S01]  /*9bc0*/  HMMA.16816.F32.BF16 R132, R4, R14, R132 ;  /* 0x0000000e0484723c */ /* 0x000fe20000041884 */
[----:B---3--:R-:W-:Y:S01]  /*9bd0*/  F2FP.BF16.F32.PACK_AB R4, R180, R181 ;  /* 0x000000b5b404723e */ /* 0x008fe200000010ff */
[----:B------:R-:W3:Y:S01]  /*9be0*/  LDSM.16.MT88.4 R12, [R214+0x5c00] ;  /* 0x005c0000d60c783b */ /* 0x000ee20000004200 */
[----:B------:R-:W4:Y:S01]  /*9bf0*/  MUFU.EX2 R185, R185 ;  /* 0x000000b900b97308 */ /* 0x000f220000000800 */
[----:B-1----:R-:W-:Y:S01]  /*9c00*/  F2FP.BF16.F32.PACK_AB R6, R183, R178 ;  /* 0x000000b2b706723e */ /* 0x002fe200000010ff */
[----:B------:R-:W-:-:S04]  /*9c10*/  FADD.FTZ R181, R181, R202 ;  /* 0x000000cab5b57221 */ /* 0x000fc80000010000 */
[----:B------:R-:W-:Y:S02]  /*9c20*/  FADD.FTZ R181, R180, R181 ;  /* 0x000000b5b4b57221 */ /* 0x000fe40000010000 */
[----:B------:R-:W-:Y:S02]  /*9c30*/  MUFU.EX2 R20, R20 ;  /* 0x0000001400147308 */ /* 0x000fe40000000800 */
[----:B------:R-:W-:-:S04]  /*9c40*/  FADD.FTZ R178, R178, R181 ;  /* 0x000000b5b2b27221 */ /* 0x000fc80000010000 */
[----:B------:R-:W-:Y:S02]  /*9c50*/  FADD.FTZ R178, R183, R178 ;  /* 0x000000b2b7b27221 */ /* 0x000fe40000010000 */
[----:B------:R-:W1:Y:S01]  /*9c60*/  MUFU.EX2 R21, R21 ;  /* 0x0000001500157308 */ /* 0x000e620000000800 */
[----:B----4-:R-:W-:Y:S01]  /*9c70*/  F2FP.BF16.F32.PACK_AB R5, R185, R172 ;  /* 0x000000acb905723e */ /* 0x010fe200000010ff */
[----:B------:R-:W-:-:S04]  /*9c80*/  FADD.FTZ R172, R172, R179 ;  /* 0x000000b3acac7221 */ /* 0x000fc80000010000 */
[----:B------:R-:W-:Y:S02]  /*9c90*/  FADD.FTZ R185, R185, R172 ;  /* 0x000000acb9b97221 */ /* 0x000fe40000010000 */
[----:B------:R-:W-:Y:S08]  /*9ca0*/  MUFU.EX2 R47, R47 ;  /* 0x0000002f002f7308 */ /* 0x000ff00000000800 */
[----:B------:R-:W4:Y:S01]  /*9cb0*/  MUFU.EX2 R44, R44 ;  /* 0x0000002c002c7308 */ /* 0x000f220000000800 */
[----:B-1----:R-:W-:Y:S01]  /*9cc0*/  F2FP.BF16.F32.PACK_AB R7, R21, R20 ;  /* 0x000000141507723e */ /* 0x002fe200000010ff */
[----:B------:R-:W-:-:S04]  /*9cd0*/  FADD.FTZ R20, R20, R185 ;  /* 0x000000b914147221 */ /* 0x000fc80000010000 */
[----:B------:R-:W-:Y:S02]  /*9ce0*/  FADD.FTZ R21, R21, R20 ;  /* 0x0000001415157221 */ /* 0x000fe40000010000 */
[----:B------:R-:W-:Y:S01]  /*9cf0*/  MUFU.EX2 R45, R45 ;  /* 0x0000002d002d7308 */ /* 0x000fe20000000800 */
[C---:B--2---:R-:W-:Y:S07]  /*9d00*/  HMMA.16816.F32.BF16 R156, R4.reuse, R8, R156 ;  /* 0x00000008049c723c */ /* 0x044fee000004189c */
[----:B------:R-:W1:Y:S01]  /*9d10*/  MUFU.EX2 R42, R42 ;  /* 0x0000002a002a7308 */ /* 0x000e620000000800 */
[C---:B------:R-:W-:Y:S07]  /*9d20*/  HMMA.16816.F32.BF16 R152, R4.reuse, R10, R152 ;  /* 0x0000000a0498723c */ /* 0x040fee0000041898 */
[----:B------:R-:W-:Y:S01]  /*9d30*/  MUFU.EX2 R129, R129 ;  /* 0x0000008100817308 */ /* 0x000fe20000000800 */
[C---:B------:R-:W-:Y:S07]  /*9d40*/  HMMA.16816.F32.BF16 R140, R4.reuse, R16, R140 ;  /* 0x00000010048c723c */ /* 0x040fee000004188c */
[----:B------:R-:W2:Y:S01]  /*9d50*/  MUFU.EX2 R198, R198 ;  /* 0x000000c600c67308 */ /* 0x000ea20000000800 */
        /* <DEDUP_REMOVED lines=9> */
[----:B--2---:R-:W-:Y:S01]  /*9df0*/  F2FP.BF16.F32.PACK_AB R5, R198, R129 ;  /* 0x00000081c605723e */ /* 0x004fe200000010ff */
[----:B------:R-:W-:-:S04]  /*9e00*/  FADD.FTZ R129, R129, R62 ;  /* 0x0000003e81817221 */ /* 0x000fc80000010000 */
[----:B------:R-:W-:Y:S02]  /*9e10*/  FADD.FTZ R198, R198, R129 ;  /* 0x00000081c6c67221 */ /* 0x000fe40000010000 */
[----:B------:R-:W-:Y:S08]  /*9e20*/  MUFU.EX2 R23, R23 ;  /* 0x0000001700177308 */ /* 0x000ff00000000800 */
[----:B------:R-:W2:Y:S01]  /*9e30*/  MUFU.EX2 R126, R126 ;  /* 0x0000007e007e7308 */ /* 0x000ea20000000800 */
[----:B-1----:R-:W-:Y:S01]  /*9e40*/  F2FP.BF16.F32.PACK_AB R7, R22, R167 ;  /* 0x000000a71607723e */ /* 0x002fe200000010ff */
[----:B------:R-:W-:-:S04]  /*9e50*/  FADD.FTZ R167, R167, R198 ;  /* 0x000000c6a7a77221 */ /* 0x000fc80000010000 */
[----:B------:R-:W-:Y:S02]  /*9e60*/  FADD.FTZ R167, R22, R167 ;  /* 0x000000a716a77221 */ /* 0x000fe40000010000 */
[C---:B------:R-:W-:Y:S01]  /*9e70*/  HMMA.16816.F32.BF16 R160, R4.reuse, R8, R160 ;  /* 0x0000000804a0723c */ /* 0x040fe200000418a0 */
[----:B------:R-:W-:Y:S07]  /*9e80*/  MUFU.EX2 R124, R124 ;  /* 0x0000007c007c7308 */ /* 0x000fee0000000800 */
[C---:B------:R-:W-:Y:S01]  /*9e90*/  HMMA.16816.F32.BF16 R148, R4.reuse, R10, R148 ;  /* 0x0000000a0494723c */ /* 0x040fe20000041894 */
[----:B------:R-:W1:Y:S01]  /*9ea0*/  LDSM.16.MT88.4 R8, [R110+0x5c00] ;  /* 0x005c00006e08783b */ /* 0x000e620000004200 */
[----:B------:R-:W4:Y:S06]  /*9eb0*/  MUFU.EX2 R233, R233 ;  /* 0x000000e900e97308 */ /* 0x000f2c0000000800 */
[----:B------:R-:W-:Y:S01]  /*9ec0*/  HMMA.16816.F32.BF16 R144, R4, R16, R144 ;  /* 0x000000100490723c */ /* 0x000fe20000041890 */
[--C-:B------:R-:W-:Y:S01]  /*9ed0*/  FFMA.FTZ R16, R105, UR5, -R102.reuse ;  /* 0x0000000569107c23 */ /* 0x100fe20008010866 */
[----:B------:R-:W-:Y:S01]  /*9ee0*/  MUFU.EX2 R118, R118 ;  /* 0x0000007600767308 */ /* 0x000fe20000000800 */
[----:B------:R-:W-:-:S05]  /*9ef0*/  FFMA.FTZ R17, R109, UR5, -R102 ;  /* 0x000000056d117c23 */ /* 0x000fca0008010866 */
[----:B------:R-:W-:Y:S01]  /*9f00*/  HMMA.16816.F32.BF16 R132, R4, R18, R132 ;  /* 0x000000120484723c */ /* 0x000fe20000041884 */
[--C-:B------:R-:W-:Y:S01]  /*9f10*/  FFMA.FTZ R18, R103, UR5, -R102.reuse ;  /* 0x0000000567127c23 */ /* 0x100fe20008010866 */
[----:B------:R-:W5:Y:S01]  /*9f20*/  MUFU.EX2 R121, R121 ;  /* 0x0000007900797308 */ /* 0x000f620000000800 */
[----:B------:R-:W-:Y:S01]  /*9f30*/  FFMA.FTZ R19, R101, UR5, -R102 ;  /* 0x0000000565137c23 */ /* 0x000fe20008010866 */
[----:B--2---:R-:W-:Y:S01]  /*9f40*/  F2FP.BF16.F32.PACK_AB R4, R126, R23 ;  /* 0x000000177e04723e */ /* 0x004fe200000010ff */
[----:B------:R-:W-:Y:S01]  /*9f50*/  FADD.FTZ R23, R23, R178 ;  /* 0x000000b217177221 */ /* 0x000fe20000010000 */
[----:B----4-:R-:W-:-:S03]  /*9f60*/  F2FP.BF16.F32.PACK_AB R6, R233, R124 ;  /* 0x0000007ce906723e */ /* 0x010fc600000010ff */
[----:B------:R-:W-:Y:S01]  /*9f70*/  FADD.FTZ R23, R126, R23 ;  /* 0x000000177e177221 */ /* 0x000fe20000010000 */
[----:B------:R-:W-:Y:S03]  /*9f80*/  MUFU.EX2 R112, R112 ;  /* 0x0000007000707308 */ /* 0x000fe60000000800 */
[----:B------:R-:W-:-:S04]  /*9f90*/  FADD.FTZ R124, R124, R23 ;  /* 0x000000177c7c7221 */ /* 0x000fc80000010000 */
[----:B------:R-:W-:Y:S01]  /*9fa0*/  FADD.FTZ R233, R233, R124 ;  /* 0x0000007ce9e97221 */ /* 0x000fe20000010000 */
[----:B------:R-:W2:Y:S01]  /*9fb0*/  MUFU.EX2 R113, R113 ;  /* 0x0000007100717308 */ /* 0x000ea20000000800 */
[----:B-----5:R-:W-:Y:S01]  /*9fc0*/  F2FP.BF16.F32.PACK_AB R5, R121, R118 ;  /* 0x000000767905723e */ /* 0x020fe200000010ff */
[----:B------:R-:W-:-:S04]  /*9fd0*/  FADD.FTZ R118, R118, R21 ;  /* 0x0000001576767221 */ /* 0x000fc80000010000 */
[----:B------:R-:W-:Y:S02]  /*9fe0*/  FADD.FTZ R121, R121, R118 ;  /* 0x0000007679797221 */ /* 0x000fe40000010000 */
[----:B------:R-:W-:Y:S08]  /*9ff0*/  MUFU.EX2 R43, R43 ;  /* 0x0000002b002b7308 */ /* 0x000ff00000000800 */
[----:B------:R-:W4:Y:S01]  /*a000*/  MUFU.EX2 R40, R40 ;  /* 0x0000002800287308 */ /* 0x000f220000000800 */
[----:B--2---:R-:W-:Y:S01]  /*a010*/  F2FP.BF16.F32.PACK_AB R7, R113, R112 ;  /* 0x000000707107723e */ /* 0x004fe200000010ff */
[----:B------:R-:W-:-:S04]  /*a020*/  FADD.FTZ R112, R112, R121 ;  /* 0x0000007970707221 */ /* 0x000fc80000010000 */
[----:B------:R-:W-:Y:S02]  /*a030*/  FADD.FTZ R232, R113, R112 ;  /* 0x0000007071e87221 */ /* 0x000fe40000010000 */
[----:B------:R-:W-:Y:S01]  /*a040*/  MUFU.EX2 R41, R41 ;  /* 0x0000002900297308 */ /* 0x000fe20000000800 */
[C---:B---3--:R-:W-:Y:S07]  /*a050*/  HMMA.16816.F32.BF16 R156, R4.reuse, R12, R156 ;  /* 0x0000000c049c723c */ /* 0x048fee000004189c */
[----:B------:R-:W2:Y:S01]  /*a060*/  MUFU.EX2 R38, R38 ;  /* 0x0000002600267308 */ /* 0x000ea20000000800 */
[C---:B------:R-:W-:Y:S07]  /*a070*/  HMMA.16816.F32.BF16 R152, R4.reuse, R14, R152 ;  /* 0x0000000e0498723c */ /* 0x040fee0000041898 */
[----:B------:R-:W-:Y:S01]  /*a080*/  MUFU.EX2 R16, R16 ;  /* 0x0000001000107308 */ /* 0x000fe20000000800 */
[C---:B-1----:R-:W-:Y:S07]  /*a090*/  HMMA.16816.F32.BF16 R140, R4.reuse, R8, R140 ;  /* 0x00000008048c723c */ /* 0x042fee000004188c */
[----:B------:R-:W1:Y:S01]  /*a0a0*/  MUFU.EX2 R17, R17 ;  /* 0x0000001100117308 */ /* 0x000e620000000800 */
[----:B------:R-:W-:Y:S01]  /*a0b0*/  HMMA.16816.F32.BF16 R136, R4, R10, R136 ;  /* 0x0000000a0488723c */ /* 0x000fe20000041888 */
[----:B----4-:R-:W-:Y:S01]  /*a0c0*/  F2FP.BF16.F32.PACK_AB R4, R40, R43 ;  /* 0x0000002b2804723e */ /* 0x010fe200000010ff */
[----:B------:R-:W-:Y:S01]  /*a0d0*/  FADD.FTZ R43, R43, R42 ;  /* 0x0000002a2b2b7221 */ /* 0x000fe20000010000 */
[----:B--2---:R-:W-:-:S03]  /*a0e0*/  F2FP.BF16.F32.PACK_AB R6, R38, R41 ;  /* 0x000000292606723e */ /* 0x004fc600000010ff */
[----:B------:R-:W-:Y:S01]  /*a0f0*/  FADD.FTZ R40, R40, R43 ;  /* 0x0000002b28287221 */ /* 0x000fe20000010000 */
[----:B------:R-:W-:Y:S03]  /*a100*/  MUFU.EX2 R18, R18 ;  /* 0x0000001200127308 */ /* 0x000fe60000000800 */
[----:B------:R-:W-:-:S04]  /*a110*/  FADD.FTZ R41, R41, R40 ;  /* 0x0000002829297221 */ /* 0x000fc80000010000 */
[----:B------:R-:W-:Y:S01]  /*a120*/  FADD.FTZ R235, R38, R41 ;  /* 0x0000002926eb7221 */ /* 0x000fe20000010000 */
[----:B------:R-:W2:Y:S01]  /*a130*/  MUFU.EX2 R19, R19 ;  /* 0x0000001300137308 */ /* 0x000ea20000000800 */
[----:B-1----:R-:W-:Y:S01]  /*a140*/  F2FP.BF16.F32.PACK_AB R5, R17, R16 ;  /* 0x000000101105723e */ /* 0x002fe200000010ff */
[----:B------:R-:W-:-:S04]  /*a150*/  FADD.FTZ R16, R16, R167 ;  /* 0x000000a710107221 */ /* 0x000fc80000010000 */
[----:B------:R-:W-:Y:S01]  /*a160*/  FADD.FTZ R17, R17, R16 ;  /* 0x0000001011117221 */ /* 0x000fe20000010000 */
[----:B--2---:R-:W-:-:S03]  /*a170*/  F2FP.BF16.F32.PACK_AB R7, R19, R18 ;  /* 0x000000121307723e */ /* 0x004fc600000010ff */
[----:B------:R-:W-:-:S04]  /*a180*/  FADD.FTZ R18, R18, R17 ;  /* 0x0000001112127221 */ /* 0x000fc80000010000 */
[----:B------:R-:W-:Y:S01]  /*a190*/  FADD.FTZ R234, R19, R18 ;  /* 0x0000001213ea7221 */ /* 0x000fe20000010000 */
[C---:B------:R-:W-:Y:S08]  /*a1a0*/  HMMA.16816.F32.BF16 R160, R4.reuse, R12, R160 ;  /* 0x0000000c04a0723c */ /* 0x040ff000000418a0 */
[C---:B------:R-:W-:Y:S08]  /*a1b0*/  HMMA.16816.F32.BF16 R148, R4.reuse, R14, R148 ;  /* 0x0000000e0494723c */ /* 0x040ff00000041894 */
[C---:B------:R-:W-:Y:S08]  /*a1c0*/  HMMA.16816.F32.BF16 R144, R4.reuse, R8, R144 ;  /* 0x000000080490723c */ /* 0x040ff00000041890 */
[----:B------:R-:W-:Y:S01]  /*a1d0*/  HMMA.16816.F32.BF16 R132, R4, R10, R132 ;  /* 0x0000000a0484723c */ /* 0x000fe20000041884 */
[----:B------:R-:W-:-:S04]  /*a1e0*/  NOP ;  /* 0x0000000000007918 */ /* 0x000fc80000000000 */
[----:B------:R-:W-:-:S15]  /*a1f0*/  BRA.U !UP0, `(.L_x_339) ;  /* 0x0000007d08f47547 */ /* 0x000fde000b800000 */
[----:B------:R-:W1:Y:S01]  /*a200*/  LDCU UR7, c[0x0][0x440] ;  /* 0x00008800ff0777ac */ /* 0x000e620008000800 */
[----:B------:R-:W-:-:S04]  /*a210*/  DEPBAR.LE SB0, 0x0 ;  /* 0x000080000000791a */ /* 0x000fc80000000000 */
[----:B------:R-:W-:Y:S01]  /*a220*/  UIADD3 UR4, UPT, UPT, UR22, -0x2, URZ ;  /* 0xfffffffe16047890 */ /* 0x000fe2000fffe0ff */
[----:B------:R-:W-:Y:S01]  /*a230*/  IMAD.U32 R10, RZ, RZ, UR12 ;  /* 0x0000000cff0a7e24 */ /* 0x000fe2000f8e00ff */
[----:B------:R-:W-:Y:S01]  /*a240*/  UIADD3 UR11, UPT, UPT, UR22, -0x2, URZ ;  /* 0xfffffffe160b7890 */ /* 0x000fe2000fffe0ff */
[----:B------:R-:W-:Y:S01]  /*a250*/  IMAD.U32 R11, RZ, RZ, UR12 ;  /* 0x0000000cff0b7e24 */ /* 0x000fe2000f8e00ff */
[----:B------:R-:W-:Y:S01]  /*a260*/  UIMAD.WIDE.U32 UR8, UR4, UR12, URZ ;  /* 0x0000000c040872a5 */ /* 0x000fe2000f8e00ff */
[----:B------:R-:W-:Y:S01]  /*a270*/  IMAD.U32 R7, RZ, RZ, UR12 ;  /* 0x0000000cff077e24 */ /* 0x000fe2000f8e00ff */
[----:B------:R-:W-:Y:S01]  /*a280*/  UISETP.GT.U32.AND UP0, UPT, UR11, UR19, UPT ;  /* 0x000000130b00728c */ /* 0x000fe2000bf04070 */
[----:B------:R-:W-:Y:S02]  /*a290*/  IMAD.U32 R6, RZ, RZ, UR13 ;  /* 0x0000000dff067e24 */ /* 0x000fe4000f8e00ff */
[----:B------:R-:W-:Y:S02]  /*a2a0*/  IMAD.U32 R5, RZ, RZ, UR12 ;  /* 0x0000000cff057e24 */ /* 0x000fe4000f8e00ff */
[----:B------:R-:W-:Y:S01]  /*a2b0*/  IMAD.U32 R4, RZ, RZ, UR13 ;  /* 0x0000000dff047e24 */ /* 0x000fe2000f8e00ff */
[----:B------:R-:W-:Y:S01]  /*a2c0*/  BAR.SYNC.DEFER_BLOCKING 0x0 ;  /* 0x0000000000007b1d */ /* 0x000fe20000010000 */
[----:B-1----:R-:W-:Y:S01]  /*a2d0*/  ISETP.GE.AND P0, PT, R217, UR7, PT ;  /* 0x00000007d9007c0c */ /* 0x002fe2000bf06270 */
[----:B------:R-:W-:Y:S01]  /*a2e0*/  UIMAD UR7, UR4, UR13, UR9 ;  /* 0x0000000d040772a4 */ /* 0x000fe2000f8e0209 */
[----:B------:R-:W-:Y:S01]  /*a2f0*/  IMAD.U32 R37, RZ, RZ, UR22 ;  /* 0x00000016ff257e24 */ /* 0x000fe2000f8e00ff */
[----:B------:R-:W-:-:S02]  /*a300*/  USHF.L.U32 UR4, UR8, 0x7, URZ ;  /* 0x0000000708047899 */ /* 0x000fc400080006ff */
[----:B------:R-:W-:-:S04]  /*a310*/  USHF.L.U64.HI UR7, UR8, 0x7, UR7 ;  /* 0x0000000708077899 */ /* 0x000fc80008010207 */
[----:B------:R-:W-:Y:S02]  /*a320*/  IMAD.U32 R8, RZ, RZ, UR4 ;  /* 0x00000004ff087e24 */ /* 0x000fe4000f8e00ff */
[----:B------:R-:W-:Y:S02]  /*a330*/  IMAD.U32 R9, RZ, RZ, UR7 ;  /* 0x00000007ff097e24 */ /* 0x000fe4000f8e00ff */
[----:B------:R-:W-:Y:S02]  /*a340*/  @!P0 LEA R10, P3, R10, UR4, 0x5 ;  /* 0x000000040a0a8c11 */ /* 0x000fe4000f8628ff */
[----:B------:R-:W-:Y:S02]  /*a350*/  @!P0 LEA R11, P2, R11, UR4, 0x6 ;  /* 0x000000040b0b8c11 */ /* 0x000fe4000f8430ff */
[CC--:B------:R-:W-:Y:S02]  /*a360*/  @!P0 LEA R12, P4, R8.reuse, R221.reuse, 0x1 ;  /* 0x000000dd080c8211 */ /* 0x0c0fe400078808ff */
[----:B------:R-:W-:Y:S01]  /*a370*/  @!P0 LEA.HI.X R7, R7, UR7, R6, 0x5, P3 ;  /* 0x0000000707078c11 */ /* 0x000fe200098f2c06 */
[----:B------:R-:W-:Y:S01]  /*a380*/  IMAD.U32 R6, RZ, RZ, UR12 ;  /* 0x0000000cff067e24 */ /* 0x000fe2000f8e00ff */
[----:B------:R-:W-:Y:S01]  /*a390*/  @!P0 LEA.HI.X R4, R5, UR7, R4, 0x6, P2 ;  /* 0x0000000705048c11 */ /* 0x000fe200090f3404 */
[----:B------:R-:W-:Y:S01]  /*a3a0*/  IMAD.U32 R5, RZ, RZ, UR13 ;  /* 0x0000000dff057e24 */ /* 0x000fe2000f8e00ff */
[-C--:B------:R-:W-:Y:S01]  /*a3b0*/  @!P0 LEA.HI.X R13, R8, R220.reuse, R9, 0x1, P4 ;  /* 0x000000dc080d8211 */ /* 0x080fe200020f0c09 */
[----:B------:R-:W-:Y:S01]  /*a3c0*/  IMAD.U32 R8, RZ, RZ, UR4 ;  /* 0x00000004ff087e24 */ /* 0x000fe2000f8e00ff */
[CC--:B------:R-:W-:Y:S01]  /*a3d0*/  @!P0 LEA R16, P3, R10.reuse, R221.reuse, 0x1 ;  /* 0x000000dd0a108211 */ /* 0x0c0fe200078608ff */
[----:B------:R-:W-:Y:S01]  /*a3e0*/  IMAD.U32 R9, RZ, RZ, UR7 ;  /* 0x00000007ff097e24 */ /* 0x000fe2000f8e00ff */
[-C--:B------:R-:W-:Y:S01]  /*a3f0*/  @!P0 LEA R14, P2, R11, R221.reuse, 0x1 ;  /* 0x000000dd0b0e8211 */ /* 0x080fe200078408ff */
[----:B------:R-:W-:Y:S01]  /*a400*/  @!P0 IMAD R5, R5, 0x60, RZ ;  /* 0x0000006005058824 */ /* 0x000fe200078e02ff */
[-C--:B------:R-:W-:Y:S01]  /*a410*/  @!P0 LEA.HI.X R17, R10, R220.reuse, R7, 0x1, P3 ;  /* 0x000000dc0a118211 */ /* 0x080fe200018f0c07 */
[----:B------:R-:W-:Y:S01]  /*a420*/  @!P0 IMAD.WIDE.U32 R6, R6, 0x60, R8 ;  /* 0x0000006006068825 */ /* 0x000fe200078e0008 */
[-C--:B------:R-:W-:Y:S01]  /*a430*/  @!P0 LEA.HI.X R15, R11, R220.reuse, R4, 0x1, P2 ;  /* 0x000000dc0b0f8211 */ /* 0x080fe200010f0c04 */
[----:B------:R-:W-:Y:S02]  /*a440*/  @P0 STS.128 [R225+0x4000], RZ ;  /* 0x004000ffe1000388 */ /* 0x000fe40000000c00 */
[----:B------:R-:W-:Y:S01]  /*a450*/  @!P0 IMAD.IADD R5, R5, 0x1, R7 ;  /* 0x0000000105058824 */ /* 0x000fe200078e0207 */
[C---:B------:R-:W-:Y:S01]  /*a460*/  @!P0 LEA R8, P2, R6.reuse, R221, 0x1 ;  /* 0x000000dd06088211 */ /* 0x040fe200078408ff */
[----:B------:R-:W-:Y:S01]  /*a470*/  @!PT LDS RZ, [RZ] ;  /* 0x00000000fffff984 */ /* 0x000fe20000000800 */
[----:B------:R-:W-:Y:S01]  /*a480*/  @!PT LDS RZ, [RZ] ;  /* 0x00000000fffff984 */ /* 0x000fe20000000800 */
[----:B------:R-:W-:Y:S01]  /*a490*/  @!PT LDS RZ, [RZ] ;  /* 0x00000000fffff984 */ /* 0x000fe20000000800 */
[----:B------:R-:W-:Y:S03]  /*a4a0*/  @!P0 LDGSTS.E.BYPASS.LTC128B.128 [R225+0x4000], desc[UR26][R12.64] ;  /* 0x040000000ce18fae */ /* 0x000fe6000b981a1a */
[----:B------:R-:W-:Y:S01]  /*a4b0*/  @!P0 LEA.HI.X R9, R6, R220, R5, 0x1, P2 ;  /* 0x000000dc06098211 */ /* 0x000fe200010f0c05 */
        /* <DEDUP_REMOVED lines=15> */
[----:B------:R-:W-:Y:S04]  /*a5b0*/  LDSM.16.M88.4 R204, [R216] ;  /* 0x00000000d8cc783b */ /* 0x000fe80000000200 */
[----:B------:R-:W-:Y:S04]  /*a5c0*/  LDSM.16.M88.4 R4, [R216+0x1000] ;  /* 0x00100000d804783b */ /* 0x000fe80000000200 */
[----:B------:R-:W3:Y:S04]  /*a5d0*/  LDSM.16.M88.4 R52, [R215+0x3000] ;  /* 0x00300000d734783b */ /* 0x000ee80000000200 */
[----:B------:R-:W4:Y:S04]  /*a5e0*/  LDSM.16.M88.4 R116, [R215+0x2000] ;  /* 0x00200000d774783b */ /* 0x000f280000000200 */
[----:B------:R-:W5:Y:S04]  /*a5f0*/  LDSM.16.M88.4 R100, [R215+0x2400] ;  /* 0x00240000d764783b */ /* 0x000f680000000200 */
[----:B------:R-:W2:Y:S04]  /*a600*/  LDSM.16.M88.4 R84, [R215+0x2800] ;  /* 0x00280000d754783b */ /* 0x000ea80000000200 */
[----:B------:R-:W2:Y:S04]  /*a610*/  LDSM.16.M88.4 R68, [R215+0x2c00] ;  /* 0x002c0000d744783b */ /* 0x000ea80000000200 */
[----:B------:R-:W2:Y:S04]  /*a620*/  LDSM.16.M88.4 R32, [R215+0x3400] ;  /* 0x00340000d720783b */ /* 0x000ea80000000200 */
[----:B-1----:R-:W1:Y:S04]  /*a630*/  LDSM.16.M88.4 R16, [R215+0x3800] ;  /* 0x00380000d710783b */ /* 0x002e680000000200 */
[----:B------:R-:W1:Y:S04]  /*a640*/  LDSM.16.M88.4 R208, [R215+0x3c00] ;  /* 0x003c0000d7d0783b */ /* 0x000e680000000200 */
[----:B------:R-:W-:Y:S04]  /*a650*/  LDSM.16.M88.4 R196, [R200+0x1000] ;  /* 0x00100000c8c4783b */ /* 0x000fe80000000200 */
[----:B------:R-:W1:Y:S04]  /*a660*/  LDSM.16.M88.4 R176, [R212+0x3000] ;  /* 0x00300000d4b0783b */ /* 0x000e680000000200 */
[----:B------:R-:W1:Y:S01]  /*a670*/  LDSM.16.M88.4 R200, [R200] ;  /* 0x00000000c8c8783b */ /* 0x000e620000000200 */
[-C--:B---3--:R-:W-:Y:S03]  /*a680*/  HMMA.16816.F32.BF16 R60, R4, R52.reuse, RZ ;  /* 0x00000034043c723c */ /* 0x088fe600000418ff */
[----:B------:R-:W3:Y:S04]  /*a690*/  LDSM.16.M88.4 R164, [R212+0x3c00] ;  /* 0x003c0000d4a4783b */ /* 0x000ee80000000200 */
[----:B------:R-:W3:Y:S01]  /*a6a0*/  LDSM.16.M88.4 R168, [R212+0x3800] ;  /* 0x00380000d4a8783b */ /* 0x000ee20000000200 */
[C---:B------:R-:W-:Y:S03]  /*a6b0*/  HMMA.16816.F32.BF16 R64, R204.reuse, R52, RZ ;  /* 0x00000034cc40723c */ /* 0x040fe600000418ff */
[----:B------:R-:W3:Y:S04]  /*a6c0*/  LDSM.16.M88.4 R172, [R212+0x3400] ;  /* 0x00340000d4ac783b */ /* 0x000ee80000000200 */
[----:B------:R-:W3:Y:S01]  /*a6d0*/  LDSM.16.M88.4 R180, [R212+0x2c00] ;  /* 0x002c0000d4b4783b */ /* 0x000ee20000000200 */
[-C--:B----4-:R-:W-:Y:S03]  /*a6e0*/  HMMA.16816.F32.BF16 R128, R204, R116.reuse, RZ ;  /* 0x00000074cc80723c */ /* 0x090fe600000418ff */
[----:B------:R-:W4:Y:S04]  /*a6f0*/  LDSM.16.M88.4 R192, [R212+0x2000] ;  /* 0x00200000d4c0783b */ /* 0x000f280000000200 */
[----:B------:R-:W4:Y:S01]  /*a700*/  LDSM.16.M88.4 R188, [R212+0x2400] ;  /* 0x00240000d4bc783b */ /* 0x000f220000000200 */
[C---:B------:R-:W-:Y:S03]  /*a710*/  HMMA.16816.F32.BF16 R124, R4.reuse, R116, RZ ;  /* 0x00000074047c723c */ /* 0x040fe600000418ff */
[----:B------:R-:W4:Y:S04]  /*a720*/  LDSM.16.M88.4 R184, [R212+0x2800] ;  /* 0x00280000d4b8783b */ /* 0x000f280000000200 */
[----:B------:R-:W0:Y:S01]  /*a730*/  LDGDEPBAR ;  /* 0x00000000000079af */ /* 0x000e220000000000 */
[C---:B------:R-:W-:Y:S08]  /*a740*/  HMMA.16816.F32.BF16 R120, R4.reuse, R118, RZ ;  /* 0x000000760478723c */ /* 0x040ff000000418ff */
[C---:B-----5:R-:W-:Y:S08]  /*a750*/  HMMA.16816.F32.BF16 R108, R4.reuse, R100, RZ ;  /* 0x00000064046c723c */ /* 0x060ff000000418ff */
[----:B--2---:R-:W-:Y:S01]  /*a760*/  HMMA.16816.F32.BF16 R92, R4, R84, RZ ;  /* 0x00000054045c723c */ /* 0x004fe200000418ff */
[----:B------:R-:W-:-:S07]  /*a770*/  DEPBAR.LE SB0, 0x0 ;  /* 0x000080000000791a */ /* 0x000fce0000000000 */
[C---:B------:R-:W-:Y:S08]  /*a780*/  HMMA.16816.F32.BF16 R76, R4.reuse, R68, RZ ;  /* 0x00000044044c723c */ /* 0x040ff000000418ff */
[C---:B------:R-:W-:Y:S08]  /*a790*/  HMMA.16816.F32.BF16 R44, R4.reuse, R32, RZ ;  /* 0x00000020042c723c */ /* 0x040ff000000418ff */
[C---:B-1----:R-:W-:Y:S08]  /*a7a0*/  HMMA.16816.F32.BF16 R24, R4.reuse, R16, RZ ;  /* 0x000000100418723c */ /* 0x042ff000000418ff */
        /* <DEDUP_REMOVED lines=24> */
[----:B------:R-:W-:-:S04]  /*a930*/  IMAD R176, R37, 0x80, R236 ;  /* 0x0000008025b07824 */ /* 0x000fc800078e02ec */
[C---:B------:R-:W-:Y:S02]  /*a940*/  VIADD R38, R176.reuse, 0xffffff78 ;  /* 0xffffff78b0267836 */ /* 0x040fe40000000000 */
[C---:B------:R-:W-:Y:S01]  /*a950*/  VIADD R248, R176.reuse, 0xffffff19 ;  /* 0xffffff19b0f87836 */ /* 0x040fe20000000000 */
[-C--:B---3--:R-:W-:Y:S01]  /*a960*/  HMMA.16816.F32.BF16 R4, R196, R166.reuse, R4 ;  /* 0x000000a6c404723c */ /* 0x088fe20000041804 */
[----:B------:R-:W-:Y:S01]  /*a970*/  VIADD R242, R176, 0xffffff20 ;  /* 0xffffff20b0f27836 */ /* 0x000fe20000000000 */
[C---:B------:R-:W-:Y:S02]  /*a980*/  ISETP.GE.AND P5, PT, R38.reuse, R229, PT ;  /* 0x000000e52600720c */ /* 0x040fe40003fa6270 */
[C---:B------:R-:W-:Y:S02]  /*a990*/  ISETP.GE.AND P4, PT, R38.reuse, R228, PT ;  /* 0x000000e42600720c */ /* 0x040fe40003f86270 */
[----:B------:R-:W-:Y:S02]  /*a9a0*/  ISETP.GE.AND P6, PT, R38, R227, PT ;  /* 0x000000e32600720c */ /* 0x000fe40003fc6270 */
[----:B------:R-:W-:Y:S01]  /*a9b0*/  HMMA.16816.F32.BF16 R204, R200, R166, R204 ;  /* 0x000000a6c8cc723c */ /* 0x000fe200000418cc */
[----:B------:R-:W-:-:S02]  /*a9c0*/  VIADD R167, R176, UR21 ;  /* 0x00000015b0a77c36 */ /* 0x000fc40008000000 */
[----:B------:R-:W-:Y:S02]  /*a9d0*/  VIADD R166, R176, 0xffffff00 ;  /* 0xffffff00b0a67836 */ /* 0x000fe40000000000 */
[----:B------:R-:W-:-:S03]  /*a9e0*/  VIADD R251, R167, 0xffffff78 ;  /* 0xffffff78a7fb7836 */ /* 0x000fc60000000000 */
[----:B------:R-:W-:Y:S01]  /*a9f0*/  HMMA.16816.F32.BF16 R24, R196, R168, R24 ;  /* 0x000000a8c418723c */ /* 0x000fe20000041818 */
[----:B------:R-:W-:-:S05]  /*aa00*/  IMAD.IADD R37, R230, 0x1, -R251 ;  /* 0x00000001e6257824 */ /* 0x000fca00078e0afb */
[----:B------:R-:W-:Y:S02]  /*aa10*/  IABS R37, R37 ;  /* 0x0000002500257213 */ /* 0x000fe40000000000 */
[----:B------:R-:W-:Y:S01]  /*aa20*/  HMMA.16816.F32.BF16 R28, R200, R168, R28 ;  /* 0x000000a8c81c723c */ /* 0x000fe2000004181c */
[----:B------:R-:W-:Y:S01]  /*aa30*/  VIADD R168, R230, 0x8 ;  /* 0x00000008e6a87836 */ /* 0x000fe20000000000 */
[----:B------:R-:W-:-:S03]  /*aa40*/  I2FP.F32.S32 R37, R37 ;  /* 0x0000002500257245 */ /* 0x000fc60000201400 */
[----:B------:R-:W-:-:S03]  /*aa50*/  IMAD.IADD R177, R168, 0x1, -R251 ;  /* 0x00000001a8b17824 */ /* 0x000fc600078e0afb */
[----:B------:R-:W-:Y:S02]  /*aa60*/  HMMA.16816.F32.BF16 R44, R196, R172, R44 ;  /* 0x000000acc42c723c */ /* 0x000fe4000004182c */
[----:B------:R-:W-:-:S04]  /*aa70*/  IABS R177, R177 ;  /* 0x000000b100b17213 */ /* 0x000fc80000000000 */
[----:B------:R-:W-:Y:S02]  /*aa80*/  I2FP.F32.S32 R177, R177 ;  /* 0x000000b100b17245 */ /* 0x000fe40000201400 */
[----:B------:R-:W-:Y:S01]  /*aa90*/  HMMA.16816.F32.BF16 R48, R200, R172, R48 ;  /* 0x000000acc830723c */ /* 0x000fe20000041830 */
[C---:B------:R-:W-:Y:S02]  /*aaa0*/  VIADD R173, R230.reuse, -UR28 ;  /* 0x8000001ce6ad7c36 */ /* 0x040fe40008000000 */
[----:B------:R-:W-:-:S03]  /*aab0*/  VIADD R172, R230, 0x40 ;  /* 0x00000040e6ac7836 */ /* 0x000fc60000000000 */
[----:B------:R-:W-:Y:S01]  /*aac0*/  ISETP.GT.AND P3, PT, R173, R38, PT ;  /* 0x00000026ad00720c */ /* 0x000fe20003f64270 */
[----:B------:R-:W-:Y:S01]  /*aad0*/  VIADD R169, R172, -UR28 ;  /* 0x8000001caca97c36 */ /* 0x000fe20008000000 */
[-C--:B------:R-:W-:Y:S08]  /*aae0*/  HMMA.16816.F32.BF16 R8, R196, R164.reuse, R8 ;  /* 0x000000a4c408723c */ /* 0x080ff00000041808 */
[----:B------:R-:W-:Y:S01]  /*aaf0*/  HMMA.16816.F32.BF16 R12, R200, R164, R12 ;  /* 0x000000a4c80c723c */ /* 0x000fe2000004180c */
[----:B------:R-:W-:Y:S01]  /*ab00*/  FFMA.FTZ R164, R37, -UR6, R204 ;  /* 0x8000000625a47c23 */ /* 0x000fe200080100cc */
[----:B------:R-:W-:-:S02]  /*ab10*/  VIADD R165, R168, -UR28 ;  /* 0x8000001ca8a57c36 */ /* 0x000fc40008000000 */
[----:B------:R-:W-:Y:S02]  /*ab20*/  IMAD.IADD R37, R172, 0x1, -R251 ;  /* 0x00000001ac257824 */ /* 0x000fe400078e0afb */
[----:B------:R-:W-:Y:S02]  /*ab30*/  FSEL R164, R164, -INF , !P3 ;  /* 0xff800000a4a47808 */ /* 0x000fe40005800000 */
[-C--:B------:R-:W-:Y:S01]  /*ab40*/  ISETP.GT.AND P2, PT, R165, R38.reuse, PT ;  /* 0x00000026a500720c */ /* 0x080fe20003f44270 */
[----:B------:R-:W-:Y:S01]  /*ab50*/  HMMA.16816.F32.BF16 R76, R196, R180, R76 ;  /* 0x000000b4c44c723c */ /* 0x000fe2000004184c */
[----:B------:R-:W-:Y:S02]  /*ab60*/  ISETP.GT.AND P3, PT, R169, R38, PT ;  /* 0x00000026a900720c */ /* 0x000fe40003f64270 */
[----:B------:R-:W-:Y:S01]  /*ab70*/  IABS R38, R37 ;  /* 0x0000002500267213 */ /* 0x000fe20000000000 */
[----:B------:R-:W-:Y:S01]  /*ab80*/  FFMA.FTZ R37, R177, -UR6, R206 ;  /* 0x80000006b1257c23 */ /* 0x000fe200080100ce */
[----:B------:R-:W-:-:S02]  /*ab90*/  FSEL R164, R164, -INF , !P5 ;  /* 0xff800000a4a47808 */ /* 0x000fc40006800000 */
[----:B------:R-:W-:Y:S01]  /*aba0*/  ISETP.GT.AND P5, PT, R39, R166, PT ;  /* 0x000000a62700720c */ /* 0x000fe20003fa4270 */
[C---:B------:R-:W-:Y:S01]  /*abb0*/  HMMA.16816.F32.BF16 R80, R200.reuse, R180, R80 ;  /* 0x000000b4c850723c */ /* 0x040fe20000041850 */
[----:B------:R-:W-:Y:S01]  /*abc0*/  VIADD R181, R167, 0xffffff00 ;  /* 0xffffff00a7b57836 */ /* 0x000fe20000000000 */
[----:B------:R-:W-:Y:S01]  /*abd0*/  FSEL R37, R37, -INF , !P2 ;  /* 0xff80000025257808 */ /* 0x000fe20005000000 */
[----:B------:R-:W-:Y:S01]  /*abe0*/  IMAD.MOV.U32 R177, RZ, RZ, R38 ;  /* 0x000000ffffb17224 */ /* 0x000fe200078e0026 */
[----:B------:R-:W-:Y:S01]  /*abf0*/  ISETP.GE.AND P2, PT, R166, R229, PT ;  /* 0x000000e5a600720c */ /* 0x000fe20003f46270 */
[----:B------:R-:W-:Y:S01]  /*ac00*/  IMAD.IADD R38, R230, 0x1, -R181 ;  /* 0x00000001e6267824 */ /* 0x000fe200078e0ab5 */
[----:B------:R-:W-:Y:S01]  /*ac10*/  FSEL R37, R37, -INF , !P4 ;  /* 0xff80000025257808 */ /* 0x000fe20006000000 */
[----:B------:R-:W-:Y:S01]  /*ac20*/  VIADD R166, R176, 0xffffff01 ;  /* 0xffffff01b0a67836 */ /* 0x000fe20000000000 */
[----:B----4-:R-:W-:Y:S01]  /*ac30*/  HMMA.16816.F32.BF16 R128, R200, R192, R128 ;  /* 0x000000c0c880723c */ /* 0x010fe20000041880 */
[----:B------:R-:W-:-:S02]  /*ac40*/  I2FP.F32.S32 R177, R177 ;  /* 0x000000b100b17245 */ /* 0x000fc40000201400 */
[----:B------:R-:W-:Y:S02]  /*ac50*/  IABS R180, R38 ;  /* 0x0000002600b47213 */ /* 0x000fe40000000000 */
[----:B------:R-:W-:Y:S01]  /*ac60*/  ISETP.GT.AND P4, PT, R39, R166, PT ;  /* 0x000000a62700720c */ /* 0x000fe20003f84270 */
[----:B------:R-:W-:Y:S01]  /*ac70*/  FFMA.FTZ R38, R177, -UR6, R4 ;  /* 0x80000006b1267c23 */ /* 0x000fe20008010004 */
[----:B------:R-:W-:Y:S01]  /*ac80*/  VIADD R177, R167, 0xffffff01 ;  /* 0xffffff01a7b17836 */ /* 0x000fe20000000000 */
[----:B------:R-:W-:Y:S01]  /*ac90*/  I2FP.F32.S32 R181, R180 ;  /* 0x000000b400b57245 */ /* 0x000fe20000201400 */
[----:B------:R-:W-:Y:S01]  /*aca0*/  VIADD R180, R176, 0xffffff08 ;  /* 0xffffff08b0b47836 */ /* 0x000fe20000000000 */
[----:B------:R-:W-:Y:S01]  /*acb0*/  HMMA.16816.F32.BF16 R116, R200, R194, R116 ;  /* 0x000000c2c874723c */ /* 0x000fe20000041874 */
[----:B------:R-:W-:Y:S01]  /*acc0*/  IMAD.IADD R4, R230, 0x1, -R177 ;  /* 0x00000001e6047824 */ /* 0x000fe200078e0ab1 */
[----:B------:R-:W-:Y:S02]  /*acd0*/  FSEL R38, R38, -INF , !P3 ;  /* 0xff80000026267808 */ /* 0x000fe40005800000 */
[----:B------:R-:W-:-:S02]  /*ace0*/  ISETP.GE.AND P3, PT, R166, R229, PT ;  /* 0x000000e5a600720c */ /* 0x000fc40003f66270 */
[----:B------:R-:W-:Y:S02]  /*acf0*/  IABS R166, R4 ;  /* 0x0000000400a67213 */ /* 0x000fe40000000000 */
[----:B------:R-:W-:Y:S01]  /*ad00*/  FSEL R38, R38, -INF , !P6 ;  /* 0xff80000026267808 */ /* 0x000fe20007000000 */
[----:B------:R-:W-:Y:S01]  /*ad10*/  FFMA.FTZ R4, R181, -UR6, R128 ;  /* 0x80000006b5047c23 */ /* 0x000fe20008010080 */
[----:B------:R-:W-:Y:S01]  /*ad20*/  VIADD R181, R167, 0xffffff08 ;  /* 0xffffff08a7b57836 */ /* 0x000fe20000000000 */
[----:B------:R-:W-:Y:S01]  /*ad30*/  ISETP.GT.AND P6, PT, R39, R180, PT ;  /* 0x000000b42700720c */ /* 0x000fe20003fc4270 */
[-C--:B------:R-:W-:Y:S01]  /*ad40*/  HMMA.16816.F32.BF16 R72, R196, R182.reuse, R72 ;  /* 0x000000b6c448723c */ /* 0x080fe20000041848 */
[----:B------:R-:W-:Y:S01]  /*ad50*/  I2FP.F32.S32 R166, R166 ;  /* 0x000000a600a67245 */ /* 0x000fe20000201400 */
[----:B------:R-:W-:Y:S01]  /*ad60*/  IMAD.IADD R128, R230, 0x1, -R181 ;  /* 0x00000001e6807824 */ /* 0x000fe200078e0ab5 */
[----:B------:R-:W-:Y:S02]  /*ad70*/  FSEL R4, R4, -INF , !P5 ;  /* 0xff80000004047808 */ /* 0x000fe40006800000 */
[----:B------:R-:W-:Y:S01]  /*ad80*/  ISETP.GE.AND P5, PT, R180, R229, PT ;  /* 0x000000e5b400720c */ /* 0x000fe20003fa6270 */
[----:B------:R-:W-:Y:S01]  /*ad90*/  FFMA.FTZ R166, R166, -UR6, R129 ;  /* 0x80000006a6a67c23 */ /* 0x000fe20008010081 */
[----:B------:R-:W-:Y:S01]  /*ada0*/  IABS R180, R128 ;  /* 0x0000008000b47213 */ /* 0x000fe20000000000 */
[----:B------:R-:W-:Y:S01]  /*adb0*/  HMMA.16816.F32.BF16 R68, R200, R182, R68 ;  /* 0x000000b6c844723c */ /* 0x000fe20000041844 */
[----:B------:R-:W-:Y:S01]  /*adc0*/  VIADD R129, R167, 0xffffff09 ;  /* 0xffffff09a7817836 */ /* 0x000fe20000000000 */
[----:B------:R-:W-:Y:S01]  /*add0*/  FSEL R4, R4, -INF , !P2 ;  /* 0xff80000004047808 */ /* 0x000fe20005000000 */
[----:B------:R-:W-:Y:S01]  /*ade0*/  VIADD R128, R176, 0xffffff09 ;  /* 0xffffff09b0807836 */ /* 0x000fe20000000000 */
[----:B------:R-:W-:Y:S01]  /*adf0*/  FSEL R166, R166, -INF , !P4 ;  /* 0xff800000a6a67808 */ /* 0x000fe20006000000 */
[----:B------:R-:W-:-:S02]  /*ae00*/  IMAD.MOV.U32 R183, RZ, RZ, R180 ;  /* 0x000000ffffb77224 */ /* 0x000fc400078e00b4 */
[----:B------:R-:W-:Y:S01]  /*ae10*/  IMAD.IADD R180, R230, 0x1, -R129 ;  /* 0x00000001e6b47824 */ /* 0x000fe200078e0a81 */
[-C--:B------:R-:W-:Y:S01]  /*ae20*/  HMMA.16816.F32.BF16 R56, R196, R178.reuse, R56 ;  /* 0x000000b2c438723c */ /* 0x080fe20000041838 */
[----:B------:R-:W-:Y:S02]  /*ae30*/  ISETP.GT.AND P2, PT, R39, R128, PT ;  /* 0x000000802700720c */ /* 0x000fe40003f44270 */
[----:B------:R-:W-:Y:S02]  /*ae40*/  I2FP.F32.S32 R183, R183 ;  /* 0x000000b700b77245 */ /* 0x000fe40000201400 */
[----:B------:R-:W-:Y:S02]  /*ae50*/  ISETP.GE.AND P4, PT, R128, R229, PT ;  /* 0x000000e58000720c */ /* 0x000fe40003f86270 */
[----:B------:R-:W-:Y:S01]  /*ae60*/  IABS R128, R180 ;  /* 0x000000b400807213 */ /* 0x000fe20000000000 */
[----:B------:R-:W-:Y:S01]  /*ae70*/  HMMA.16816.F32.BF16 R52, R200, R178, R52 ;  /* 0x000000b2c834723c */ /* 0x000fe20000041834 */
[----:B------:R-:W-:Y:S01]  /*ae80*/  FFMA.FTZ R179, R183, -UR6, R116 ;  /* 0x80000006b7b37c23 */ /* 0x000fe20008010074 */
[----:B------:R-:W-:Y:S01]  /*ae90*/  FSEL R116, R166, -INF , !P3 ;  /* 0xff800000a6747808 */ /* 0x000fe20005800000 */
[----:B------:R-:W-:-:S02]  /*aea0*/  IMAD.IADD R166, R168, 0x1, -R177 ;  /* 0x00000001a8a67824 */ /* 0x000fc400078e0ab1 */
[----:B------:R-:W-:Y:S01]  /*aeb0*/  VIADD R178, R176, 0xffffff10 ;  /* 0xffffff10b0b27836 */ /* 0x000fe20000000000 */
[----:B------:R-:W-:Y:S01]  /*aec0*/  FSEL R179, R179, -INF , !P6 ;  /* 0xff800000b3b37808 */ /* 0x000fe20007000000 */
[----:B------:R-:W-:Y:S01]  /*aed0*/  IMAD.MOV.U32 R180, RZ, RZ, R128 ;  /* 0x000000ffffb47224 */ /* 0x000fe200078e0080 */
[----:B------:R-:W-:Y:S01]  /*aee0*/  IABS R166, R166 ;  /* 0x000000a600a67213 */ /* 0x000fe20000000000 */
[C---:B------:R-:W-:Y:S01]  /*aef0*/  HMMA.16816.F32.BF16 R124, R196.reuse, R192, R124 ;  /* 0x000000c0c47c723c */ /* 0x040fe2000004187c */
[----:B------:R-:W-:Y:S01]  /*af00*/  ISETP.GT.AND P3, PT, R39, R178, PT ;  /* 0x000000b22700720c */ /* 0x000fe20003f64270 */
[----:B------:R-:W-:Y:S01]  /*af10*/  IMAD.IADD R128, R172, 0x1, -R177 ;  /* 0x00000001ac807824 */ /* 0x000fe200078e0ab1 */
[----:B------:R-:W-:Y:S01]  /*af20*/  ISETP.GE.AND P6, PT, R178, R229, PT ;  /* 0x000000e5b200720c */ /* 0x000fe20003fc6270 */
[----:B------:R-:W-:Y:S01]  /*af30*/  IMAD.MOV.U32 R178, RZ, RZ, R166 ;  /* 0x000000ffffb27224 */ /* 0x000fe200078e00a6 */
[----:B------:R-:W-:Y:S02]  /*af40*/  I2FP.F32.S32 R180, R180 ;  /* 0x000000b400b47245 */ /* 0x000fe40000201400 */
[----:B------:R-:W-:Y:S01]  /*af50*/  IABS R128, R128 ;  /* 0x0000008000807213 */ /* 0x000fe20000000000 */
[----:B------:R-:W-:Y:S01]  /*af60*/  HMMA.16816.F32.BF16 R120, R196, R194, R120 ;  /* 0x000000c2c478723c */ /* 0x000fe20000041878 */
[----:B------:R-:W-:Y:S01]  /*af70*/  I2FP.F32.S32 R178, R178 ;  /* 0x000000b200b27245 */ /* 0x000fe20000201400 */
[----:B------:R-:W-:Y:S01]  /*af80*/  FFMA.FTZ R117, R180, -UR6, R117 ;  /* 0x80000006b4757c23 */ /* 0x000fe20008010075 */
[----:B------:R-:W-:Y:S01]  /*af90*/  FSEL R166, R179, -INF , !P5 ;  /* 0xff800000b3a67808 */ /* 0x000fe20006800000 */
[----:B------:R-:W-:Y:S01]  /*afa0*/  VIADD R179, R167, 0xffffff48 ;  /* 0xffffff48a7b37836 */ /* 0x000fe20000000000 */
[----:B------:R-:W-:-:S02]  /*afb0*/  I2FP.F32.S32 R128, R128 ;  /* 0x0000008000807245 */ /* 0x000fc40000201400 */
[----:B------:R-:W-:Y:S01]  /*afc0*/  FSEL R117, R117, -INF , !P2 ;  /* 0xff80000075757808 */ /* 0x000fe20005000000 */
[-C--:B------:R-:W-:Y:S08]  /*afd0*/  HMMA.16816.F32.BF16 R20, R196, R170.reuse, R20 ;  /* 0x000000aac414723c */ /* 0x080ff00000041814 */
[----:B------:R-:W-:Y:S01]  /*afe0*/  HMMA.16816.F32.BF16 R16, R200, R170, R16 ;  /* 0x000000aac810723c */ /* 0x000fe20000041810 */
[----:B------:R-:W-:Y:S01]  /*aff0*/  FFMA.FTZ R170, R178, -UR6, R131 ;  /* 0x80000006b2aa7c23 */ /* 0x000fe20008010083 */
[----:B------:R-:W-:-:S02]  /*b000*/  IMAD.IADD R131, R172, 0x1, -R181 ;  /* 0x00000001ac837824 */ /* 0x000fc400078e0ab5 */
[C---:B------:R-:W-:Y:S02]  /*b010*/  IMAD.IADD R178, R168.reuse, 0x1, -R129 ;  /* 0x00000001a8b27824 */ /* 0x040fe400078e0a81 */
[----:B------:R-:W-:Y:S01]  /*b020*/  IMAD.IADD R171, R168, 0x1, -R181 ;  /* 0x00000001a8ab7824 */ /* 0x000fe200078e0ab5 */
[----:B------:R-:W-:Y:S01]  /*b030*/  IABS R131, R131 ;  /* 0x0000008300837213 */ /* 0x000fe20000000000 */
[-C--:B------:R-:W-:Y:S01]  /*b040*/  HMMA.16816.F32.BF16 R40, R196, R174.reuse, R40 ;  /* 0x000000aec428723c */ /* 0x080fe20000041828 */
[----:B------:R-:W-:Y:S02]  /*b050*/  IABS R178, R178 ;  /* 0x000000b200b27213 */ /* 0x000fe40000000000 */
[----:B------:R-:W-:Y:S02]  /*b060*/  I2FP.F32.S32 R131, R131 ;  /* 0x0000008300837245 */ /* 0x000fe40000201400 */
[----:B------:R-:W-:Y:S02]  /*b070*/  I2FP.F32.S32 R178, R178 ;  /* 0x000000b200b27245 */ /* 0x000fe40000201400 */
[----:B------:R-:W-:Y:S01]  /*b080*/  IABS R171, R171 ;  /* 0x000000ab00ab7213 */ /* 0x000fe20000000000 */
[----:B------:R-:W-:Y:S01]  /*b090*/  HMMA.16816.F32.BF16 R32, R200, R174, R32 ;  /* 0x000000aec820723c */ /* 0x000fe20000041820 */
[----:B------:R-:W-:-:S02]  /*b0a0*/  VIADD R174, R176, 0xffffff11 ;  /* 0xffffff11b0ae7836 */ /* 0x000fc40000000000 */
[----:B------:R-:W-:Y:S01]  /*b0b0*/  FFMA.FTZ R175, R128, -UR6, R125 ;  /* 0x8000000680af7c23 */ /* 0x000fe2000801007d */
[----:B------:R-:W-:Y:S01]  /*b0c0*/  FFMA.FTZ R120, R131, -UR6, R120 ;  /* 0x8000000683787c23 */ /* 0x000fe20008010078 */
[----:B------:R-:W-:Y:S01]  /*b0d0*/  VIADD R131, R167, 0xffffff10 ;  /* 0xffffff10a7837836 */ /* 0x000fe20000000000 */
[----:B------:R-:W-:Y:S02]  /*b0e0*/  I2FP.F32.S32 R171, R171 ;  /* 0x000000ab00ab7245 */ /* 0x000fe40000201400 */
[----:B------:R-:W-:Y:S01]  /*b0f0*/  ISETP.GT.AND P5, PT, R39, R174, PT ;  /* 0x000000ae2700720c */ /* 0x000fe20003fa4270 */
[----:B------:R-:W-:Y:S01]  /*b100*/  HMMA.16816.F32.BF16 R112, R200, R188, R112 ;  /* 0x000000bcc870723c */ /* 0x000fe20000041870 */
[----:B------:R-:W-:Y:S01]  /*b110*/  ISETP.GE.AND P2, PT, R174, R229, PT ;  /* 0x000000e5ae00720c */ /* 0x000fe20003f46270 */
[----:B------:R-:W-:Y:S02]  /*b120*/  VIADD R174, R230, 0x48 ;  /* 0x00000048e6ae7836 */ /* 0x000fe40000000000 */
[----:B------:R-:W-:Y:S01]  /*b130*/  FFMA.FTZ R118, R171, -UR6, R118 ;  /* 0x80000006ab767c23 */ /* 0x000fe20008010076 */
[----:B------:R-:W-:-:S02]  /*b140*/  VIADD R171, R167, 0xffffff49 ;  /* 0xffffff49a7ab7836 */ /* 0x000fc40000000000 */
[----:B------:R-:W-:Y:S01]  /*b150*/  IMAD.IADD R125, R174, 0x1, -R181 ;  /* 0x00000001ae7d7824 */ /* 0x000fe200078e0ab5 */
[----:B------:R-:W-:Y:S01]  /*b160*/  HMMA.16816.F32.BF16 R108, R196, R188, R108 ;  /* 0x000000bcc46c723c */ /* 0x000fe2000004186c */
[----:B------:R-:W-:-:S03]  /*b170*/  IMAD.IADD R181, R230, 0x1, -R131 ;  /* 0x00000001e6b57824 */ /* 0x000fc600078e0a83 */
[----:B------:R-:W-:Y:S01]  /*b180*/  IABS R125, R125 ;  /* 0x0000007d007d7213 */ /* 0x000fe20000000000 */
[----:B------:R-:W-:Y:S02]  /*b190*/  IMAD.IADD R128, R174, 0x1, -R177 ;  /* 0x00000001ae807824 */ /* 0x000fe400078e0ab1 */
[----:B------:R-:W-:Y:S01]  /*b1a0*/  FFMA.FTZ R177, R178, -UR6, R119 ;  /* 0x80000006b2b17c23 */ /* 0x000fe20008010077 */
[C---:B------:R-:W-:Y:S01]  /*b1b0*/  IMAD.IADD R119, R172.reuse, 0x1, -R131 ;  /* 0x00000001ac777824 */ /* 0x040fe200078e0a83 */
[----:B------:R-:W-:Y:S01]  /*b1c0*/  I2FP.F32.S32 R125, R125 ;  /* 0x0000007d007d7245 */ /* 0x000fe20000201400 */
[-C--:B------:R-:W-:Y:S01]  /*b1d0*/  HMMA.16816.F32.BF16 R100, R200, R190.reuse, R100 ;  /* 0x000000bec864723c */ /* 0x080fe20000041864 */
[----:B------:R-:W-:Y:S01]  /*b1e0*/  IABS R181, R181 ;  /* 0x000000b500b57213 */ /* 0x000fe20000000000 */
[--C-:B------:R-:W-:Y:S01]  /*b1f0*/  IMAD.IADD R178, R172, 0x1, -R129.reuse ;  /* 0x00000001acb27824 */ /* 0x100fe200078e0a81 */
[----:B------:R-:W-:Y:S01]  /*b200*/  IABS R119, R119 ;  /* 0x0000007700777213 */ /* 0x000fe20000000000 */
[----:B------:R-:W-:Y:S01]  /*b210*/  FFMA.FTZ R122, R125, -UR6, R122 ;  /* 0x800000067d7a7c23 */ /* 0x000fe2000801007a */
[----:B------:R-:W-:Y:S01]  /*b220*/  VIADD R125, R167, 0xffffff11 ;  /* 0xffffff11a77d7836 */ /* 0x000fe20000000000 */
[----:B------:R-:W-:Y:S01]  /*b230*/  I2FP.F32.S32 R181, R181 ;  /* 0x000000b500b57245 */ /* 0x000fe20000201400 */
[----:B------:R-:W-:Y:S01]  /*b240*/  IMAD.IADD R129, R174, 0x1, -R129 ;  /* 0x00000001ae817824 */ /* 0x000fe200078e0a81 */
[----:B------:R-:W-:Y:S01]  /*b250*/  I2FP.F32.S32 R119, R119 ;  /* 0x0000007700777245 */ /* 0x000fe20000201400 */
[--C-:B------:R-:W-:Y:S01]  /*b260*/  IMAD.IADD R182, R230, 0x1, -R125.reuse ;  /* 0x00000001e6b67824 */ /* 0x100fe200078e0a7d */
[----:B------:R-:W-:Y:S01]  /*b270*/  HMMA.16816.F32.BF16 R104, R196, R190, R104 ;  /* 0x000000bec468723c */ /* 0x000fe20000041868 */
[----:B------:R-:W-:Y:S01]  /*b280*/  FFMA.FTZ R181, R181, -UR6, R112 ;  /* 0x80000006b5b57c23 */ /* 0x000fe20008010070 */
[----:B------:R-:W-:-:S02]  /*b290*/  IMAD.IADD R112, R168, 0x1, -R125 ;  /* 0x00000001a8707824 */ /* 0x000fc400078e0a7d */
[----:B------:R-:W-:Y:S01]  /*b2a0*/  FFMA.FTZ R108, R119, -UR6, R108 ;  /* 0x80000006776c7c23 */ /* 0x000fe2000801006c */
[----:B------:R-:W-:Y:S01]  /*b2b0*/  IABS R182, R182 ;  /* 0x000000b600b67213 */ /* 0x000fe20000000000 */
[C---:B------:R-:W-:Y:S01]  /*b2c0*/  VIADD R119, R167.reuse, 0xffffff18 ;  /* 0xffffff18a7777836 */ /* 0x040fe20000000000 */
[----:B------:R-:W-:Y:S01]  /*b2d0*/  IABS R178, R178 ;  /* 0x000000b200b27213 */ /* 0x000fe20000000000 */
[----:B------:R-:W-:Y:S01]  /*b2e0*/  IMAD.IADD R180, R172, 0x1, -R125 ;  /* 0x00000001acb47824 */ /* 0x000fe200078e0a7d */
[----:B------:R-:W-:Y:S01]  /*b2f0*/  I2FP.F32.S32 R182, R182 ;  /* 0x000000b600b67245 */ /* 0x000fe20000201400 */
[----:B------:R-:W-:Y:S01]  /*b300*/  IMAD.IADD R183, R230, 0x1, -R119 ;  /* 0x00000001e6b77824 */ /* 0x000fe200078e0a77 */
[----:B------:R-:W-:Y:S01]  /*b310*/  IABS R112, R112 ;  /* 0x0000007000707213 */ /* 0x000fe20000000000 */
[-C--:B------:R-:W-:Y:S01]  /*b320*/  HMMA.16816.F32.BF16 R92, R196, R184.reuse, R92 ;  /* 0x000000b8c45c723c */ /* 0x080fe2000004185c */
[----:B------:R-:W-:Y:S01]  /*b330*/  IABS R180, R180 ;  /* 0x000000b400b47213 */ /* 0x000fe20000000000 */
[----:B------:R-:W-:Y:S01]  /*b340*/  FFMA.FTZ R182, R182, -UR6, R113 ;  /* 0x80000006b6b67c23 */ /* 0x000fe20008010071 */
[----:B------:R-:W-:Y:S01]  /*b350*/  I2FP.F32.S32 R112, R112 ;  /* 0x0000007000707245 */ /* 0x000fe20000201400 */
[----:B------:R-:W-:Y:S01]  /*b360*/  IMAD.IADD R113, R172, 0x1, -R119 ;  /* 0x00000001ac717824 */ /* 0x000fe200078e0a77 */
[----:B------:R-:W-:Y:S01]  /*b370*/  IABS R183, R183 ;  /* 0x000000b700b77213 */ /* 0x000fe20000000000 */
[----:B------:R-:W-:Y:S01]  /*b380*/  IMAD.IADD R251, R174, 0x1, -R251 ;  /* 0x00000001aefb7824 */ /* 0x000fe200078e0afb */
[----:B------:R-:W-:Y:S01]  /*b390*/  I2FP.F32.S32 R180, R180 ;  /* 0x000000b400b47245 */ /* 0x000fe20000201400 */
[----:B------:R-:W-:Y:S01]  /*b3a0*/  FFMA.FTZ R112, R112, -UR6, R115 ;  /* 0x8000000670707c23 */ /* 0x000fe20008010073 */
[----:B------:R-:W-:Y:S01]  /*b3b0*/  IABS R113, R113 ;  /* 0x0000007100717213 */ /* 0x000fe20000000000 */
[----:B------:R-:W-:Y:S01]  /*b3c0*/  VIADD R115, R167, 0xffffff19 ;  /* 0xffffff19a7737836 */ /* 0x000fe20000000000 */
[----:B------:R-:W-:Y:S01]  /*b3d0*/  I2FP.F32.S32 R183, R183 ;  /* 0x000000b700b77245 */ /* 0x000fe20000201400 */
[----:B------:R-:W-:Y:S01]  /*b3e0*/  HMMA.16816.F32.BF16 R96, R200, R184, R96 ;  /* 0x000000b8c860723c */ /* 0x000fe20000041860 */
[----:B------:R-:W-:Y:S01]  /*b3f0*/  I2FP.F32.S32 R113, R113 ;  /* 0x0000007100717245 */ /* 0x000fe20000201400 */
[----:B------:R-:W-:Y:S01]  /*b400*/  IMAD.IADD R184, R230, 0x1, -R115 ;  /* 0x00000001e6b87824 */ /* 0x000fe200078e0a73 */
[----:B------:R-:W-:Y:S01]  /*b410*/  I2FP.F32.S32 R178, R178 ;  /* 0x000000b200b27245 */ /* 0x000fe20000201400 */
[----:B------:R-:W-:Y:S01]  /*b420*/  FFMA.FTZ R180, R180, -UR6, R109 ;  /* 0x80000006b4b47c23 */ /* 0x000fe2000801006d */
[----:B------:R-:W-:Y:S01]  /*b430*/  FFMA.FTZ R183, R183, -UR6, R100 ;  /* 0x80000006b7b77c23 */ /* 0x000fe20008010064 */
[----:B------:R-:W-:-:S02]  /*b440*/  VIADD R109, R167, 0xffffff20 ;  /* 0xffffff20a76d7836 */ /* 0x000fc40000000000 */
[----:B------:R-:W-:Y:S01]  /*b450*/  FFMA.FTZ R104, R113, -UR6, R104 ;  /* 0x8000000671687c23 */ /* 0x000fe20008010068 */
[----:B------:R-:W-:Y:S01]  /*b460*/  IMAD.IADD R100, R168, 0x1, -R115 ;  /* 0x00000001a8647824 */ /* 0x000fe200078e0a73 */
[----:B------:R-:W-:Y:S01]  /*b470*/  IABS R184, R184 ;  /* 0x000000b800b87213 */ /* 0x000fe20000000000 */
[----:B------:R-:W-:Y:S01]  /*b480*/  FFMA.FTZ R178, R178, -UR6, R121 ;  /* 0x80000006b2b27c23 */ /* 0x000fe20008010079 */
[C---:B------:R-:W-:Y:S01]  /*b490*/  IMAD.IADD R113, R168.reuse, 0x1, -R109 ;  /* 0x00000001a8717824 */ /* 0x040fe200078e0a6d */
[-C--:B------:R-:W-:Y:S01]  /*b4a0*/  HMMA.16816.F32.BF16 R88, R196, R186.reuse, R88 ;  /* 0x000000bac458723c */ /* 0x080fe20000041858 */
[----:B------:R-:W-:Y:S01]  /*b4b0*/  IMAD.IADD R121, R168, 0x1, -R119 ;  /* 0x00000001a8797824 */ /* 0x000fe200078e0a77 */
[----:B------:R-:W-:Y:S01]  /*b4c0*/  IABS R100, R100 ;  /* 0x0000006400647213 */ /* 0x000fe20000000000 */
[----:B------:R-:W-:Y:S01]  /*b4d0*/  IMAD.IADD R243, R230, 0x1, -R109 ;  /* 0x00000001e6f37824 */ /* 0x000fe200078e0a6d */
[----:B------:R-:W-:Y:S01]  /*b4e0*/  I2FP.F32.S32 R184, R184 ;  /* 0x000000b800b87245 */ /* 0x000fe20000201400 */
[----:B------:R-:W-:Y:S01]  /*b4f0*/  IMAD.IADD R199, R168, 0x1, -R179 ;  /* 0x00000001a8c77824 */ /* 0x000fe200078e0ab3 */
[----:B------:R-:W-:Y:S01]  /*b500*/  IABS R113, R113 ;  /* 0x0000007100717213 */ /* 0x000fe20000000000 */
[----:B------:R-:W-:Y:S01]  /*b510*/  IMAD.IADD R119, R174, 0x1, -R119 ;  /* 0x00000001ae777824 */ /* 0x000fe200078e0a77 */
[----:B------:R-:W-:Y:S01]  /*b520*/  HMMA.16816.F32.BF16 R84, R200, R186, R84 ;  /* 0x000000bac854723c */ /* 0x000fe20000041854 */
[----:B------:R-:W-:Y:S01]  /*b530*/  IMAD.IADD R186, R172, 0x1, -R115 ;  /* 0x00000001acba7824 */ /* 0x000fe200078e0a73 */
[----:B------:R-:W-:Y:S01]  /*b540*/  IABS R121, R121 ;  /* 0x0000007900797213 */ /* 0x000fe20000000000 */
[----:B------:R-:W-:Y:S01]  /*b550*/  FFMA.FTZ R184, R184, -UR6, R101 ;  /* 0x80000006b8b87c23 */ /* 0x000fe20008010065 */
[----:B------:R-:W-:-:S02]  /*b560*/  I2FP.F32.S32 R100, R100 ;  /* 0x0000006400647245 */ /* 0x000fc40000201400 */
[----:B------:R-:W-:Y:S02]  /*b570*/  IABS R186, R186 ;  /* 0x000000ba00ba7213 */ /* 0x000fe40000000000 */
[----:B------:R-:W-:Y:S01]  /*b580*/  I2FP.F32.S32 R101, R113 ;  /* 0x0000007100657245 */ /* 0x000fe20000201400 */
[C---:B------:R-:W-:Y:S01]  /*b590*/  VIADD R113, R167.reuse, 0xffffff21 ;  /* 0xffffff21a7717836 */ /* 0x040fe20000000000 */
[----:B------:R-:W-:Y:S01]  /*b5a0*/  I2FP.F32.S32 R121, R121 ;  /* 0x0000007900797245 */ /* 0x000fe20000201400 */
[----:B------:R-:W-:Y:S01]  /*b5b0*/  FFMA.FTZ R100, R100, -UR6, R103 ;  /* 0x8000000664647c23 */ /* 0x000fe20008010067 */
[----:B------:R-:W-:Y:S01]  /*b5c0*/  I2FP.F32.S32 R186, R186 ;  /* 0x000000ba00ba7245 */ /* 0x000fe20000201400 */
[----:B------:R-:W-:Y:S02]  /*b5d0*/  VIADD R103, R167, 0xffffff28 ;  /* 0xffffff28a7677836 */ /* 0x000fe40000000000 */
[----:B------:R-:W-:Y:S01]  /*b5e0*/  FFMA.FTZ R98, R101, -UR6, R98 ;  /* 0x8000000665627c23 */ /* 0x000fe20008010062 */
[----:B------:R-:W-:-:S02]  /*b5f0*/  IMAD.IADD R190, R230, 0x1, -R113 ;  /* 0x00000001e6be7824 */ /* 0x000fc400078e0a71 */
[----:B------:R-:W-:Y:S01]  /*b600*/  FFMA.FTZ R102, R121, -UR6, R102 ;  /* 0x8000000679667c23 */ /* 0x000fe20008010066 */
[----:B------:R-:W-:Y:S02]  /*b610*/  IMAD.IADD R101, R172, 0x1, -R109 ;  /* 0x00000001ac657824 */ /* 0x000fe400078e0a6d */
[----:B------:R-:W-:Y:S01]  /*b620*/  FFMA.FTZ R105, R186, -UR6, R105 ;  /* 0x80000006ba697c23 */ /* 0x000fe20008010069 */
[----:B------:R-:W-:Y:S01]  /*b630*/  IMAD.IADD R121, R230, 0x1, -R103 ;  /* 0x00000001e6797824 */ /* 0x000fe200078e0a67 */
[----:B------:R-:W-:Y:S01]  /*b640*/  IABS R190, R190 ;  /* 0x000000be00be7213 */ /* 0x000fe20000000000 */
[--C-:B------:R-:W-:Y:S01]  /*b650*/  IMAD.IADD R188, R168, 0x1, -R113.reuse ;  /* 0x00000001a8bc7824 */ /* 0x100fe200078e0a71 */
[----:B------:R-:W-:Y:S01]  /*b660*/  IABS R243, R243 ;  /* 0x000000f300f37213 */ /* 0x000fe20000000000 */
[----:B------:R-:W-:Y:S01]  /*b670*/  IMAD.IADD R186, R172, 0x1, -R113 ;  /* 0x00000001acba7824 */ /* 0x000fe200078e0a71 */
[----:B------:R-:W-:Y:S02]  /*b680*/  IABS R101, R101 ;  /* 0x0000006500657213 */ /* 0x000fe40000000000 */
[----:B------:R-:W-:-:S02]  /*b690*/  IABS R121, R121 ;  /* 0x0000007900797213 */ /* 0x000fc40000000000 */
        /* <DEDUP_REMOVED lines=9> */
[----:B------:R-:W-:Y:S01]  /*b730*/  VIADD R97, R167, 0xffffff29 ;  /* 0xffffff29a7617836 */ /* 0x000fe20000000000 */
[----:B------:R-:W-:Y:S01]  /*b740*/  I2FP.F32.S32 R186, R186 ;  /* 0x000000ba00ba7245 */ /* 0x000fe20000201400 */
[----:B------:R-:W-:Y:S01]  /*b750*/  FFMA.FTZ R96, R101, -UR6, R92 ;  /* 0x8000000665607c23 */ /* 0x000fe2000801005c */
[----:B------:R-:W-:Y:S01]  /*b760*/  IABS R128, R128 ;  /* 0x0000008000807213 */ /* 0x000fe20000000000 */
[----:B------:R-:W-:Y:S01]  /*b770*/  FFMA.FTZ R84, R121, -UR6, R84 ;  /* 0x8000000679547c23 */ /* 0x000fe20008010054 */
[----:B------:R-:W-:Y:S01]  /*b780*/  FFMA.FTZ R101, R188, -UR6, R99 ;  /* 0x80000006bc657c23 */ /* 0x000fe20008010063 */
[----:B------:R-:W-:Y:S01]  /*b790*/  IMAD.IADD R121, R168, 0x1, -R103 ;  /* 0x00000001a8797824 */ /* 0x000fe200078e0a67 */
[----:B------:R-:W-:Y:S01]  /*b7a0*/  I2FP.F32.S32 R128, R128 ;  /* 0x0000008000807245 */ /* 0x000fe20000201400 */
[----:B------:R-:W-:Y:S01]  /*b7b0*/  FFMA.FTZ R93, R186, -UR6, R93 ;  /* 0x80000006ba5d7c23 */ /* 0x000fe2000801005d */
[----:B------:R-:W-:Y:S01]  /*b7c0*/  IMAD.IADD R99, R172, 0x1, -R103 ;  /* 0x00000001ac637824 */ /* 0x000fe200078e0a67 */
[----:B------:R-:W-:Y:S01]  /*b7d0*/  IABS R199, R199 ;  /* 0x000000c700c77213 */ /* 0x000fe20000000000 */
[----:B------:R-:W-:Y:S01]  /*b7e0*/  IMAD.IADD R186, R230, 0x1, -R97 ;  /* 0x00000001e6ba7824 */ /* 0x000fe200078e0a61 */
[----:B------:R-:W-:Y:S01]  /*b7f0*/  IABS R121, R121 ;  /* 0x0000007900797213 */ /* 0x000fe20000000000 */
[----:B------:R-:W-:Y:S01]  /*b800*/  FFMA.FTZ R128, R128, -UR6, R127 ;  /* 0x8000000680807c23 */ /* 0x000fe2000801007f */
[----:B------:R-:W-:Y:S01]  /*b810*/  IABS R99, R99 ;  /* 0x0000006300637213 */ /* 0x000fe20000000000 */
[----:B------:R-:W-:Y:S01]  /*b820*/  IMAD.IADD R127, R168, 0x1, -R131 ;  /* 0x00000001a87f7824 */ /* 0x000fe200078e0a83 */
[----:B------:R-:W-:Y:S01]  /*b830*/  IABS R186, R186 ;  /* 0x000000ba00ba7213 */ /* 0x000fe20000000000 */
[--C-:B------:R-:W-:Y:S01]  /*b840*/  IMAD.IADD R92, R172, 0x1, -R97.reuse ;  /* 0x00000001ac5c7824 */ /* 0x100fe200078e0a61 */
[----:B------:R-:W-:Y:S01]  /*b850*/  I2FP.F32.S32 R121, R121 ;  /* 0x0000007900797245 */ /* 0x000fe20000201400 */
[----:B------:R-:W-:Y:S01]  /*b860*/  IMAD.IADD R194, R168, 0x1, -R97 ;  /* 0x00000001a8c27824 */ /* 0x000fe200078e0a61 */
[----:B------:R-:W-:Y:S01]  /*b870*/  I2FP.F32.S32 R99, R99 ;  /* 0x0000006300637245 */ /* 0x000fe20000201400 */
[----:B------:R-:W-:Y:S01]  /*b880*/  VIADD R190, R176, 0xffffff49 ;  /* 0xffffff49b0be7836 */ /* 0x000fe20000000000 */
[----:B------:R-:W-:Y:S01]  /*b890*/  I2FP.F32.S32 R186, R186 ;  /* 0x000000ba00ba7245 */ /* 0x000fe20000201400 */
[----:B------:R-:W-:Y:S01]  /*b8a0*/  FFMA.FTZ R192, R121, -UR6, R86 ;  /* 0x8000000679c07c23 */ /* 0x000fe20008010056 */
[----:B------:R-:W-:Y:S01]  /*b8b0*/  IABS R127, R127 ;  /* 0x0000007f007f7213 */ /* 0x000fe20000000000 */
[----:B------:R-:W-:Y:S01]  /*b8c0*/  FFMA.FTZ R86, R99, -UR6, R88 ;  /* 0x8000000663567c23 */ /* 0x000fe20008010058 */
[----:B------:R-:W-:Y:S01]  /*b8d0*/  IABS R92, R92 ;  /* 0x0000005c005c7213 */ /* 0x000fe20000000000 */
[----:B------:R-:W-:Y:S01]  /*b8e0*/  FFMA.FTZ R88, R186, -UR6, R85 ;  /* 0x80000006ba587c23 */ /* 0x000fe20008010055 */
[----:B------:R-:W-:Y:S01]  /*b8f0*/  I2FP.F32.S32 R127, R127 ;  /* 0x0000007f007f7245 */ /* 0x000fe20000201400 */
[----:B------:R-:W-:Y:S01]  /*b900*/  VIADD R85, R167, 0xffffff31 ;  /* 0xffffff31a7557836 */ /* 0x000fe20000000000 */
[----:B------:R-:W-:Y:S01]  /*b910*/  I2FP.F32.S32 R92, R92 ;  /* 0x0000005c005c7245 */ /* 0x000fe20000201400 */
[----:B------:R-:W-:Y:S01]  /*b920*/  IMAD.IADD R131, R174, 0x1, -R131 ;  /* 0x00000001ae837824 */ /* 0x000fe200078e0a83 */
[----:B------:R-:W-:Y:S01]  /*b930*/  IABS R194, R194 ;  /* 0x000000c200c27213 */ /* 0x000fe20000000000 */
[----:B------:R-:W-:Y:S01]  /*b940*/  FFMA.FTZ R114, R127, -UR6, R114 ;  /* 0x800000067f727c23 */ /* 0x000fe20008010072 */
[----:B------:R-:W-:-:S02]  /*b950*/  IMAD.IADD R186, R168, 0x1, -R85 ;  /* 0x00000001a8ba7824 */ /* 0x000fc400078e0a55 */
[----:B------:R-:W-:Y:S01]  /*b960*/  FFMA.FTZ R89, R92, -UR6, R89 ;  /* 0x800000065c597c23 */ /* 0x000fe20008010059 */
[----:B------:R-:W-:Y:S01]  /*b970*/  VIADD R127, R167, 0xffffff30 ;  /* 0xffffff30a77f7836 */ /* 0x000fe20000000000 */
[----:B------:R-:W-:Y:S01]  /*b980*/  I2FP.F32.S32 R194, R194 ;  /* 0x000000c200c27245 */ /* 0x000fe20000201400 */
[C---:B------:R-:W-:Y:S01]  /*b990*/  IMAD.IADD R188, R230.reuse, 0x1, -R85 ;  /* 0x00000001e6bc7824 */ /* 0x040fe200078e0a55 */
[----:B------:R-:W-:Y:S01]  /*b9a0*/  IABS R186, R186 ;  /* 0x000000ba00ba7213 */ /* 0x000fe20000000000 */
[--C-:B------:R-:W-:Y:S01]  /*b9b0*/  IMAD.IADD R121, R230, 0x1, -R127.reuse ;  /* 0x00000001e6797824 */ /* 0x100fe200078e0a7f */
[----:B------:R-:W-:Y:S01]  /*b9c0*/  I2FP.F32.S32 R199, R199 ;  /* 0x000000c700c77245 */ /* 0x000fe20000201400 */
[----:B------:R-:W-:Y:S01]  /*b9d0*/  IMAD.IADD R99, R168, 0x1, -R127 ;  /* 0x00000001a8637824 */ /* 0x000fe200078e0a7f */
[----:B------:R-:W-:Y:S01]  /*b9e0*/  I2FP.F32.S32 R186, R186 ;  /* 0x000000ba00ba7245 */ /* 0x000fe20000201400 */
[----:B------:R-:W-:Y:S01]  /*b9f0*/  FFMA.FTZ R194, R194, -UR6, R87 ;  /* 0x80000006c2c27c23 */ /* 0x000fe20008010057 */
[----:B------:R-:W-:Y:S01]  /*ba00*/  IABS R121, R121 ;  /* 0x0000007900797213 */ /* 0x000fe20000000000 */
[----:B------:R-:W-:Y:S01]  /*ba10*/  IMAD.IADD R87, R172, 0x1, -R127 ;  /* 0x00000001ac577824 */ /* 0x000fe200078e0a7f */
[----:B------:R-:W-:Y:S01]  /*ba20*/  IABS R188, R188 ;  /* 0x000000bc00bc7213 */ /* 0x000fe20000000000 */
[----:B------:R-:W-:Y:S01]  /*ba30*/  FFMA.FTZ R195, R186, -UR6, R83 ;  /* 0x80000006bac37c23 */ /* 0x000fe20008010053 */
[----:B------:R-:W-:Y:S01]  /*ba40*/  I2FP.F32.S32 R121, R121 ;  /* 0x0000007900797245 */ /* 0x000fe20000201400 */
[----:B------:R-:W-:Y:S01]  /*ba50*/  IMAD.IADD R186, R172, 0x1, -R85 ;  /* 0x00000001acba7824 */ /* 0x000fe200078e0a55 */
[----:B------:R-:W-:Y:S01]  /*ba60*/  IABS R99, R99 ;  /* 0x0000006300637213 */ /* 0x000fe20000000000 */
[----:B------:R-:W-:Y:S01]  /*ba70*/  FFMA.FTZ R199, R199, -UR6, R54 ;  /* 0x80000006c7c77c23 */ /* 0x000fe20008010036 */
[----:B------:R-:W-:Y:S01]  /*ba80*/  I2FP.F32.S32 R188, R188 ;  /* 0x000000bc00bc7245 */ /* 0x000fe20000201400 */
[----:B------:R-:W-:Y:S01]  /*ba90*/  FFMA.FTZ R92, R121, -UR6, R80 ;  /* 0x80000006795c7c23 */ /* 0x000fe20008010050 */
[----:B------:R-:W-:Y:S01]  /*baa0*/  I2FP.F32.S32 R99, R99 ;  /* 0x0000006300637245 */ /* 0x000fe20000201400 */
[C---:B------:R-:W-:Y:S01]  /*bab0*/  VIADD R121, R167.reuse, 0xffffff38 ;  /* 0xffffff38a7797836 */ /* 0x040fe20000000000 */
[----:B------:R-:W-:Y:S01]  /*bac0*/  IABS R186, R186 ;  /* 0x000000ba00ba7213 */ /* 0x000fe20000000000 */
[----:B------:R-:W-:Y:S01]  /*bad0*/  FFMA.FTZ R201, R188, -UR6, R81 ;  /* 0x80000006bcc97c23 */ /* 0x000fe20008010051 */
[----:B------:R-:W-:-:S02]  /*bae0*/  VIADD R81, R167, 0xffffff39 ;  /* 0xffffff39a7517836 */ /* 0x000fc40000000000 */
[----:B------:R-:W-:Y:S01]  /*baf0*/  FFMA.FTZ R80, R99, -UR6, R82 ;  /* 0x8000000663507c23 */ /* 0x000fe20008010052 */
[----:B------:R-:W-:Y:S01]  /*bb00*/  IMAD.IADD R209, R168, 0x1, -R121 ;  /* 0x00000001a8d17824 */ /* 0x000fe200078e0a79 */
[----:B------:R-:W-:Y:S01]  /*bb10*/  I2FP.F32.S32 R186, R186 ;  /* 0x000000ba00ba7245 */ /* 0x000fe20000201400 */
[C---:B------:R-:W-:Y:S01]  /*bb20*/  IMAD.IADD R82, R230.reuse, 0x1, -R81 ;  /* 0x00000001e6527824 */ /* 0x040fe200078e0a51 */
[----:B------:R-:W-:Y:S01]  /*bb30*/  IABS R87, R87 ;  /* 0x0000005700577213 */ /* 0x000fe20000000000 */
[----:B------:R-:W-:Y:S01]  /*bb40*/  IMAD.IADD R83, R230, 0x1, -R121 ;  /* 0x00000001e6537824 */ /* 0x000fe200078e0a79 */
[----:B------:R-:W-:Y:S01]  /*bb50*/  IABS R209, R209 ;  /* 0x000000d100d17213 */ /* 0x000fe20000000000 */
[----:B------:R-:W-:Y:S01]  /*bb60*/  FFMA.FTZ R99, R186, -UR6, R77 ;  /* 0x80000006ba637c23 */ /* 0x000fe2000801004d */
[----:B------:R-:W-:Y:S01]  /*bb70*/  IABS R82, R82 ;  /* 0x0000005200527213 */ /* 0x000fe20000000000 */
[----:B------:R-:W-:Y:S01]  /*bb80*/  VIADD R77, R167, 0xffffff40 ;  /* 0xffffff40a74d7836 */ /* 0x000fe20000000000 */
[----:B------:R-:W-:Y:S01]  /*bb90*/  I2FP.F32.S32 R87, R87 ;  /* 0x0000005700577245 */ /* 0x000fe20000201400 */
[----:B------:R-:W-:Y:S01]  /*bba0*/  IMAD.IADD R187, R172, 0x1, -R121 ;  /* 0x00000001acbb7824 */ /* 0x000fe200078e0a79 */
[----:B------:R-:W-:Y:S01]  /*bbb0*/  I2FP.F32.S32 R209, R209 ;  /* 0x000000d100d17245 */ /* 0x000fe20000201400 */
[----:B------:R-:W-:Y:S01]  /*bbc0*/  IMAD.IADD R203, R168, 0x1, -R77 ;  /* 0x00000001a8cb7824 */ /* 0x000fe200078e0a4d */
[----:B------:R-:W-:Y:S01]  /*bbd0*/  IABS R83, R83 ;  /* 0x0000005300537213 */ /* 0x000fe20000000000 */
[----:B------:R-:W-:Y:S01]  /*bbe0*/  FFMA.FTZ R76, R87, -UR6, R76 ;  /* 0x80000006574c7c23 */ /* 0x000fe2000801004c */
[----:B------:R-:W-:Y:S01]  /*bbf0*/  I2FP.F32.S32 R82, R82 ;  /* 0x0000005200527245 */ /* 0x000fe20000201400 */
[----:B------:R-:W-:Y:S01]  /*bc00*/  FFMA.FTZ R209, R209, -UR6, R70 ;  /* 0x80000006d1d17c23 */ /* 0x000fe20008010046 */
[----:B------:R-:W-:Y:S01]  /*bc10*/  I2FP.F32.S32 R83, R83 ;  /* 0x0000005300537245 */ /* 0x000fe20000201400 */
[----:B------:R-:W-:Y:S01]  /*bc20*/  VIADD R87, R167, 0xffffff41 ;  /* 0xffffff41a7577836 */ /* 0x000fe20000000000 */
[----:B------:R-:W-:Y:S01]  /*bc30*/  IABS R203, R203 ;  /* 0x000000cb00cb7213 */ /* 0x000fe20000000000 */
[----:B------:R-:W-:Y:S01]  /*bc40*/  FFMA.FTZ R70, R82, -UR6, R69 ;  /* 0x8000000652467c23 */ /* 0x000fe20008010045 */
[C---:B------:R-:W-:Y:S01]  /*bc50*/  IMAD.IADD R69, R172.reuse, 0x1, -R77 ;  /* 0x00000001ac457824 */ /* 0x040fe200078e0a4d */
[----:B------:R-:W-:Y:S01]  /*bc60*/  IABS R187, R187 ;  /* 0x000000bb00bb7213 */ /* 0x000fe20000000000 */
[----:B------:R-:W-:Y:S01]  /*bc70*/  FFMA.FTZ R68, R83, -UR6, R68 ;  /* 0x8000000653447c23 */ /* 0x000fe20008010044 */
[----:B------:R-:W-:Y:S01]  /*bc80*/  I2FP.F32.S32 R203, R203 ;  /* 0x000000cb00cb7245 */ /* 0x000fe20000201400 */
[----:B------:R-:W-:Y:S01]  /*bc90*/  IMAD.IADD R210, R172, 0x1, -R87 ;  /* 0x00000001acd27824 */ /* 0x000fe200078e0a57 */
[----:B------:R-:W-:Y:S01]  /*bca0*/  I2FP.F32.S32 R187, R187 ;  /* 0x000000bb00bb7245 */ /* 0x000fe20000201400 */
[----:B------:R-:W-:Y:S01]  /*bcb0*/  IMAD.IADD R206, R168, 0x1, -R81 ;  /* 0x00000001a8ce7824 */ /* 0x000fe200078e0a51 */
[----:B------:R-:W-:Y:S01]  /*bcc0*/  IABS R69, R69 ;  /* 0x0000004500457213 */ /* 0x000fe20000000000 */
[----:B------:R-:W-:-:S02]  /*bcd0*/  IMAD.IADD R83, R230, 0x1, -R77 ;  /* 0x00000001e6537824 */ /* 0x000fc400078e0a4d */
[----:B------:R-:W-:Y:S01]  /*bce0*/  FFMA.FTZ R203, R203, -UR6, R66 ;  /* 0x80000006cbcb7c23 */ /* 0x000fe20008010042 */
[--C-:B------:R-:W-:Y:S01]  /*bcf0*/  IMAD.IADD R200, R168, 0x1, -R87.reuse ;  /* 0x00000001a8c87824 */ /* 0x100fe200078e0a57 */
[----:B------:R-:W-:Y:S01]  /*bd00*/  IABS R210, R210 ;  /* 0x000000d200d27213 */ /* 0x000fe20000000000 */
[----:B------:R-:W-:Y:S01]  /*bd10*/  IMAD.IADD R196, R230, 0x1, -R87 ;  /* 0x00000001e6c47824 */ /* 0x000fe200078e0a57 */
[----:B------:R-:W-:Y:S01]  /*bd20*/  IABS R206, R206 ;  /* 0x000000ce00ce7213 */ /* 0x000fe20000000000 */
[----:B------:R-:W-:Y:S01]  /*bd30*/  IMAD.IADD R66, R172, 0x1, -R171 ;  /* 0x00000001ac427824 */ /* 0x000fe200078e0aab */
[----:B------:R-:W-:Y:S01]  /*bd40*/  IABS R83, R83 ;  /* 0x0000005300537213 */ /* 0x000fe20000000000 */
[----:B------:R-:W-:Y:S01]  /*bd50*/  FFMA.FTZ R187, R187, -UR6, R72 ;  /* 0x80000006bbbb7c23 */ /* 0x000fe20008010048 */
[----:B------:R-:W-:Y:S01]  /*bd60*/  I2FP.F32.S32 R69, R69 ;  /* 0x0000004500457245 */ /* 0x000fe20000201400 */
[----:B------:R-:W-:Y:S01]  /*bd70*/  VIADD R72, R176, UR21 ;  /* 0x00000015b0487c36 */ /* 0x000fe20008000000 */
[----:B------:R-:W-:Y:S01]  /*bd80*/  IABS R200, R200 ;  /* 0x000000c800c87213 */ /* 0x000fe20000000000 */
[----:B------:R-:W-:Y:S01]  /*bd90*/  IMAD.IADD R202, R172, 0x1, -R81 ;  /* 0x00000001acca7824 */ /* 0x000fe200078e0a51 */
[----:B------:R-:W-:Y:S01]  /*bda0*/  I2FP.F32.S32 R210, R210 ;  /* 0x000000d200d27245 */ /* 0x000fe20000201400 */
[----:B------:R-:W-:Y:S01]  /*bdb0*/  FFMA.FTZ R208, R69, -UR6, R60 ;  /* 0x8000000645d07c23 */ /* 0x000fe2000801003c */
[----:B------:R-:W-:Y:S01]  /*bdc0*/  I2FP.F32.S32 R206, R206 ;  /* 0x000000ce00ce7245 */ /* 0x000fe20000201400 */
[----:B------:R-:W-:Y:S01]  /*bdd0*/  VIADD R167, R167, 0xffffff50 ;  /* 0xffffff50a7a77836 */ /* 0x000fe20000000000 */
[----:B------:R-:W-:Y:S01]  /*bde0*/  I2FP.F32.S32 R83, R83 ;  /* 0x0000005300537245 */ /* 0x000fe20000201400 */
[----:B------:R-:W-:Y:S01]  /*bdf0*/  VIADD R69, R72, 0xffffff00 ;  /* 0xffffff0048457836 */ /* 0x000fe20000000000 */
[----:B------:R-:W-:Y:S01]  /*be00*/  IABS R196, R196 ;  /* 0x000000c400c47213 */ /* 0x000fe20000000000 */
[----:B------:R-:W-:Y:S01]  /*be10*/  FFMA.FTZ R210, R210, -UR6, R61 ;  /* 0x80000006d2d27c23 */ /* 0x000fe2000801003d */
[----:B------:R-:W-:Y:S01]  /*be20*/  I2FP.F32.S32 R200, R200 ;  /* 0x000000c800c87245 */ /* 0x000fe20000201400 */
[----:B------:R-:W-:Y:S01]  /*be30*/  FFMA.FTZ R206, R206, -UR6, R71 ;  /* 0x80000006cece7c23 */ /* 0x000fe20008010047 */
[----:B------:R-:W-:Y:S01]  /*be40*/  IABS R66, R66 ;  /* 0x0000004200427213 */ /* 0x000fe20000000000 */
[----:B------:R-:W-:Y:S01]  /*be50*/  FFMA.FTZ R64, R83, -UR6, R64 ;  /* 0x8000000653407c23 */ /* 0x000fe20008010040 */
[----:B------:R-:W-:Y:S01]  /*be60*/  I2FP.F32.S32 R196, R196 ;  /* 0x000000c400c47245 */ /* 0x000fe20000201400 */
[----:B------:R-:W-:Y:S01]  /*be70*/  FFMA.FTZ R200, R200, -UR6, R67 ;  /* 0x80000006c8c87c23 */ /* 0x000fe20008010043 */
[----:B------:R-:W-:Y:S01]  /*be80*/  IMAD.IADD R61, R172, 0x1, -R167 ;  /* 0x00000001ac3d7824 */ /* 0x000fe200078e0aa7 */
[----:B------:R-:W-:Y:S01]  /*be90*/  I2FP.F32.S32 R66, R66 ;  /* 0x0000004200427245 */ /* 0x000fe20000201400 */
[--C-:B------:R-:W-:Y:S01]  /*bea0*/  IMAD.IADD R197, R168, 0x1, -R69.reuse ;  /* 0x00000001a8c57824 */ /* 0x100fe200078e0a45 */
[----:B------:R-:W-:Y:S01]  /*beb0*/  IABS R202, R202 ;  /* 0x000000ca00ca7213 */ /* 0x000fe20000000000 */
[----:B------:R-:W-:-:S02]  /*bec0*/  IMAD.IADD R71, R172, 0x1, -R69 ;  /* 0x00000001ac477824 */ /* 0x000fc400078e0a45 */
[----:B------:R-:W-:Y:S01]  /*bed0*/  FFMA.FTZ R196, R196, -UR6, R65 ;  /* 0x80000006c4c47c23 */ /* 0x000fe20008010041 */
[----:B------:R-:W-:Y:S01]  /*bee0*/  IMAD.IADD R67, R174, 0x1, -R69 ;  /* 0x00000001ae437824 */ /* 0x000fe200078e0a45 */
[----:B------:R-:W-:Y:S01]  /*bef0*/  I2FP.F32.S32 R202, R202 ;  /* 0x000000ca00ca7245 */ /* 0x000fe20000201400 */
[C---:B------:R-:W-:Y:S01]  /*bf00*/  VIADD R83, R72.reuse, 0xffffff58 ;  /* 0xffffff5848537836 */ /* 0x040fe20000000000 */
[----:B------:R-:W-:Y:S01]  /*bf10*/  IABS R61, R61 ;  /* 0x0000003d003d7213 */ /* 0x000fe20000000000 */
[----:B------:R-:W-:Y:S02]  /*bf20*/  VIADD R69, R72, 0xffffff60 ;  /* 0xffffff6048457836 */ /* 0x000fe40000000000 */
[----:B------:R-:W-:Y:S01]  /*bf30*/  FFMA.FTZ R239, R66, -UR6, R57 ;  /* 0x8000000642ef7c23 */ /* 0x000fe20008010039 */
[C---:B------:R-:W-:Y:S01]  /*bf40*/  IMAD.IADD R65, R172.reuse, 0x1, -R179 ;  /* 0x00000001ac417824 */ /* 0x040fe200078e0ab3 */
[----:B------:R-:W-:Y:S01]  /*bf50*/  I2FP.F32.S32 R61, R61 ;  /* 0x0000003d003d7245 */ /* 0x000fe20000201400 */
[----:B------:R-:W-:-:S02]  /*bf60*/  IMAD.IADD R219, R172, 0x1, -R83 ;  /* 0x00000001acdb7824 */ /* 0x000fc400078e0a53 */
[----:B------:R-:W-:Y:S01]  /*bf70*/  FFMA.FTZ R202, R202, -UR6, R73 ;  /* 0x80000006caca7c23 */ /* 0x000fe20008010049 */
[----:B------:R-:W-:Y:S01]  /*bf80*/  IMAD.IADD R57, R172, 0x1, -R69 ;  /* 0x00000001ac397824 */ /* 0x000fe200078e0a45 */
[----:B------:R-:W-:Y:S01]  /*bf90*/  IABS R65, R65 ;  /* 0x0000004100417213 */ /* 0x000fe20000000000 */
[----:B------:R-:W-:Y:S01]  /*bfa0*/  VIADD R73, R72, 0xffffff59 ;  /* 0xffffff5948497836 */ /* 0x000fe20000000000 */
[----:B------:R-:W-:Y:S01]  /*bfb0*/  IABS R219, R219 ;  /* 0x000000db00db7213 */ /* 0x000fe20000000000 */
[----:B------:R-:W-:Y:S01]  /*bfc0*/  FFMA.FTZ R238, R61, -UR6, R44 ;  /* 0x800000063dee7c23 */ /* 0x000fe2000801002c */
[----:B------:R-:W-:Y:S01]  /*bfd0*/  IABS R57, R57 ;  /* 0x0000003900397213 */ /* 0x000fe20000000000 */
[----:B------:R-:W-:Y:S01]  /*bfe0*/  IMAD.IADD R44, R172, 0x1, -R73 ;  /* 0x00000001ac2c7824 */ /* 0x000fe200078e0a49 */
[----:B------:R-:W-:Y:S01]  /*bff0*/  I2FP.F32.S32 R65, R65 ;  /* 0x0000004100417245 */ /* 0x000fe20000201400 */
[----:B------:R-:W-:Y:S01]  /*c000*/  VIADD R61, R72, 0xffffff68 ;  /* 0xffffff68483d7836 */ /* 0x000fe20000000000 */
[----:B------:R-:W-:Y:S01]  /*c010*/  I2FP.F32.S32 R219, R219 ;  /* 0x000000db00db7245 */ /* 0x000fe20000201400 */
[----:B------:R-:W-:Y:S01]  /*c020*/  IMAD.IADD R54, R168, 0x1, -R171 ;  /* 0x00000001a8367824 */ /* 0x000fe200078e0aab */
[----:B------:R-:W-:Y:S01]  /*c030*/  I2FP.F32.S32 R57, R57 ;  /* 0x0000003900397245 */ /* 0x000fe20000201400 */
[----:B------:R-:W-:Y:S01]  /*c040*/  FFMA.FTZ R56, R65, -UR6, R56 ;  /* 0x8000000641387c23 */ /* 0x000fe20008010038 */
[----:B------:R-:W-:Y:S01]  /*c050*/  IABS R44, R44 ;  /* 0x0000002c002c7213 */ /* 0x000fe20000000000 */
[----:B------:R-:W-:Y:S01]  /*c060*/  FFMA.FTZ R219, R219, -UR6, R40 ;  /* 0x80000006dbdb7c23 */ /* 0x000fe20008010028 */
[----:B------:R-:W-:-:S02]  /*c070*/  VIADD R65, R72, 0xffffff69 ;  /* 0xffffff6948417836 */ /* 0x000fc40000000000 */
[----:B------:R-:W-:Y:S01]  /*c080*/  FFMA.FTZ R40, R57, -UR6, R24 ;  /* 0x8000000639287c23 */ /* 0x000fe20008010018 */
[----:B------:R-:W-:Y:S01]  /*c090*/  VIADD R57, R72, 0xffffff70 ;  /* 0xffffff7048397836 */ /* 0x000fe20000000000 */
        /* <DEDUP_REMOVED lines=8> */
[----:B------:R-:W-:Y:S01]  /*c120*/  IABS R185, R185 ;  /* 0x000000b900b97213 */ /* 0x000fe20000000000 */
[----:B------:R-:W-:Y:S01]  /*c130*/  IMAD.IADD R250, R168, 0x1, -R65 ;  /* 0x00000001a8fa7824 */ /* 0x000fe200078e0a41 */
[----:B------:R-:W-:Y:S01]  /*c140*/  I2FP.F32.S32 R66, R66 ;  /* 0x0000004200427245 */ /* 0x000fe20000201400 */
[----:B------:R-:W-:Y:S01]  /*c150*/  IMAD.IADD R24, R172, 0x1, -R41 ;  /* 0x00000001ac187824 */ /* 0x000fe200078e0a29 */
[----:B------:R-:W-:Y:S01]  /*c160*/  I2FP.F32.S32 R185, R185 ;  /* 0x000000b900b97245 */ /* 0x000fe20000201400 */
[----:B------:R-:W-:Y:S01]  /*c170*/  IMAD.IADD R189, R168, 0x1, -R167 ;  /* 0x00000001a8bd7824 */ /* 0x000fe200078e0aa7 */
[----:B------:R-:W-:Y:S01]  /*c180*/  I2FP.F32.S32 R71, R71 ;  /* 0x0000004700477245 */ /* 0x000fe20000201400 */
[----:B------:R-:W-:Y:S01]  /*c190*/  FFMA.FTZ R241, R66, -UR6, R21 ;  /* 0x8000000642f17c23 */ /* 0x000fe20008010015 */
[----:B------:R-:W-:Y:S01]  /*c1a0*/  IABS R24, R24 ;  /* 0x0000001800187213 */ /* 0x000fe20000000000 */
[----:B------:R-:W-:Y:S01]  /*c1b0*/  FFMA.FTZ R21, R185, -UR6, R8 ;  /* 0x80000006b9157c23 */ /* 0x000fe20008010008 */
[----:B------:R-:W-:-:S02]  /*c1c0*/  IMAD.IADD R8, R168, 0x1, -R73 ;  /* 0x00000001a8087824 */ /* 0x000fc400078e0a49 */
[----:B------:R-:W-:Y:S01]  /*c1d0*/  FFMA.FTZ R212, R71, -UR6, R124 ;  /* 0x8000000647d47c23 */ /* 0x000fe2000801007c */
[----:B------:R-:W-:Y:S01]  /*c1e0*/  VIADD R71, R72, 0xffffff51 ;  /* 0xffffff5148477836 */ /* 0x000fe20000000000 */
[----:B------:R-:W-:Y:S01]  /*c1f0*/  I2FP.F32.S32 R24, R24 ;  /* 0x0000001800187245 */ /* 0x000fe20000201400 */
[----:B------:R-:W-:Y:S01]  /*c200*/  IMAD.IADD R185, R168, 0x1, -R83 ;  /* 0x00000001a8b97824 */ /* 0x000fe200078e0a53 */
[----:B------:R-:W-:Y:S01]  /*c210*/  IABS R8, R8 ;  /* 0x0000000800087213 */ /* 0x000fe20000000000 */
[----:B------:R-:W-:Y:S01]  /*c220*/  IMAD.IADD R60, R172, 0x1, -R71 ;  /* 0x00000001ac3c7824 */ /* 0x000fe200078e0a47 */
[----:B------:R-:W-:Y:S01]  /*c230*/  IABS R250, R250 ;  /* 0x000000fa00fa7213 */ /* 0x000fe20000000000 */
[----:B------:R-:W-:Y:S01]  /*c240*/  FFMA.FTZ R5, R24, -UR6, R5 ;  /* 0x8000000618057c23 */ /* 0x000fe20008010005 */
[----:B------:R-:W-:Y:S01]  /*c250*/  IMAD.IADD R24, R168, 0x1, -R71 ;  /* 0x00000001a8187824 */ /* 0x000fe200078e0a47 */
[----:B------:R-:W-:Y:S01]  /*c260*/  I2FP.F32.S32 R8, R8 ;  /* 0x0000000800087245 */ /* 0x000fe20000201400 */
[C---:B------:R-:W-:Y:S01]  /*c270*/  VIADD R188, R176.reuse, 0xffffff50 ;  /* 0xffffff50b0bc7836 */ /* 0x040fe20000000000 */
[----:B------:R-:W-:Y:S01]  /*c280*/  IABS R60, R60 ;  /* 0x0000003c003c7213 */ /* 0x000fe20000000000 */
[----:B------:R-:W-:Y:S01]  /*c290*/  VIADD R186, R176, 0xffffff51 ;  /* 0xffffff51b0ba7836 */ /* 0x000fe20000000000 */
[----:B------:R-:W-:Y:S01]  /*c2a0*/  IABS R24, R24 ;  /* 0x0000001800187213 */ /* 0x000fe20000000000 */
[----:B------:R-:W-:Y:S01]  /*c2b0*/  FFMA.FTZ R245, R8, -UR6, R35 ;  /* 0x8000000608f57c23 */ /* 0x000fe20008010023 */
[----:B------:R-:W-:Y:S01]  /*c2c0*/  I2FP.F32.S32 R60, R60 ;  /* 0x0000003c003c7245 */ /* 0x000fe20000201400 */
[----:B------:R-:W-:Y:S01]  /*c2d0*/  IMAD.IADD R35, R168, 0x1, -R57 ;  /* 0x00000001a8237824 */ /* 0x000fe200078e0a39 */
[----:B------:R-:W-:Y:S01]  /*c2e0*/  I2FP.F32.S32 R24, R24 ;  /* 0x0000001800187245 */ /* 0x000fe20000201400 */
[----:B------:R-:W-:Y:S01]  /*c2f0*/  IMAD.IADD R8, R230, 0x1, -R171 ;  /* 0x00000001e6087824 */ /* 0x000fe200078e0aab */
[----:B------:R-:W-:Y:S01]  /*c300*/  I2FP.F32.S32 R250, R250 ;  /* 0x000000fa00fa7245 */ /* 0x000fe20000201400 */
[----:B------:R-:W-:Y:S01]  /*c310*/  FFMA.FTZ R237, R60, -UR6, R45 ;  /* 0x800000063ced7c23 */ /* 0x000fe2000801002d */
[----:B------:R-:W-:Y:S01]  /*c320*/  IMAD.IADD R45, R172, 0x1, -R61 ;  /* 0x00000001ac2d7824 */ /* 0x000fe200078e0a3d */
[----:B------:R-:W-:Y:S01]  /*c330*/  IABS R35, R35 ;  /* 0x0000002300237213 */ /* 0x000fe20000000000 */
[----:B------:R-:W-:Y:S01]  /*c340*/  FFMA.FTZ R240, R24, -UR6, R51 ;  /* 0x8000000618f07c23 */ /* 0x000fe20008010033 */
[----:B------:R-:W-:Y:S01]  /*c350*/  I2FP.F32.S32 R67, R67 ;  /* 0x0000004300437245 */ /* 0x000fe20000201400 */
[----:B------:R-:W-:Y:S01]  /*c360*/  IMAD.IADD R51, R168, 0x1, -R61 ;  /* 0x00000001a8337824 */ /* 0x000fe200078e0a3d */
[----:B------:R-:W-:Y:S01]  /*c370*/  I2FP.F32.S32 R35, R35 ;  /* 0x0000002300237245 */ /* 0x000fe20000201400 */
[----:B------:R-:W-:Y:S01]  /*c380*/  FFMA.FTZ R250, R250, -UR6, R19 ;  /* 0x80000006fafa7c23 */ /* 0x000fe20008010013 */
[----:B------:R-:W-:Y:S01]  /*c390*/  IABS R45, R45 ;  /* 0x0000002d002d7213 */ /* 0x000fe20000000000 */
[----:B------:R-:W-:-:S02]  /*c3a0*/  IMAD.IADD R19, R230, 0x1, -R179 ;  /* 0x00000001e6137824 */ /* 0x000fc400078e0ab3 */
[----:B------:R-:W-:Y:S01]  /*c3b0*/  FFMA.FTZ R204, R67, -UR6, R126 ;  /* 0x8000000643cc7c23 */ /* 0x000fe2000801007e */
[----:B------:R-:W-:Y:S01]  /*c3c0*/  VIADD R67, R72, 0xffffff61 ;  /* 0xffffff6148437836 */ /* 0x000fe20000000000 */
[----:B------:R-:W-:Y:S01]  /*c3d0*/  I2FP.F32.S32 R45, R45 ;  /* 0x0000002d002d7245 */ /* 0x000fe20000201400 */
[----:B------:R-:W-:Y:S01]  /*c3e0*/  FFMA.FTZ R246, R35, -UR6, R14 ;  /* 0x8000000623f67c23 */ /* 0x000fe2000801000e */
[----:B------:R-:W-:Y:S01]  /*c3f0*/  IABS R51, R51 ;  /* 0x0000003300337213 */ /* 0x000fe20000000000 */
[----:B------:R-:W-:Y:S01]  /*c400*/  IMAD.IADD R14, R168, 0x1, -R41 ;  /* 0x00000001a80e7824 */ /* 0x000fe200078e0a29 */
[----:B------:R-:W-:Y:S01]  /*c410*/  IABS R19, R19 ;  /* 0x0000001300137213 */ /* 0x000fe20000000000 */
[----:B------:R-:W-:Y:S01]  /*c420*/  IMAD.IADD R60, R172, 0x1, -R67 ;  /* 0x00000001ac3c7824 */ /* 0x000fe200078e0a43 */
[----:B------:R-:W-:Y:S01]  /*c430*/  I2FP.F32.S32 R51, R51 ;  /* 0x0000003300337245 */ /* 0x000fe20000201400 */
[----:B------:R-:W-:Y:S01]  /*c440*/  FFMA.FTZ R20, R45, -UR6, R20 ;  /* 0x800000062d147c23 */ /* 0x000fe20008010014 */
[----:B------:R-:W-:Y:S01]  /*c450*/  I2FP.F32.S32 R19, R19 ;  /* 0x0000001300137245 */ /* 0x000fe20000201400 */
[----:B------:R-:W-:Y:S01]  /*c460*/  VIADD R45, R72, 0xffffff71 ;  /* 0xffffff71482d7836 */ /* 0x000fe20000000000 */
[----:B------:R-:W-:Y:S01]  /*c470*/  IABS R14, R14 ;  /* 0x0000000e000e7213 */ /* 0x000fe20000000000 */
[----:B------:R-:W-:Y:S01]  /*c480*/  FFMA.FTZ R252, R51, -UR6, R18 ;  /* 0x8000000633fc7c23 */ /* 0x000fe20008010012 */
[----:B------:R-:W-:Y:S01]  /*c490*/  IABS R60, R60 ;  /* 0x0000003c003c7213 */ /* 0x000fe20000000000 */
[----:B------:R-:W-:Y:S01]  /*c4a0*/  IMAD.IADD R18, R168, 0x1, -R45 ;  /* 0x00000001a8127824 */ /* 0x000fe200078e0a2d */
[----:B------:R-:W-:Y:S01]  /*c4b0*/  IABS R54, R54 ;  /* 0x0000003600367213 */ /* 0x000fe20000000000 */
[----:B------:R-:W-:Y:S01]  /*c4c0*/  FFMA.FTZ R52, R19, -UR6, R52 ;  /* 0x8000000613347c23 */ /* 0x000fe20008010034 */
[----:B------:R-:W-:Y:S01]  /*c4d0*/  IABS R8, R8 ;  /* 0x0000000800087213 */ /* 0x000fe20000000000 */
[C---:B------:R-:W-:Y:S01]  /*c4e0*/  IMAD.IADD R19, R230.reuse, 0x1, -R83 ;  /* 0x00000001e6137824 */ /* 0x040fe200078e0a53 */
[----:B------:R-:W-:Y:S01]  /*c4f0*/  I2FP.F32.S32 R14, R14 ;  /* 0x0000000e000e7245 */ /* 0x000fe20000201400 */
[----:B------:R-:W-:Y:S01]  /*c500*/  IMAD.IADD R72, R230, 0x1, -R65 ;  /* 0x00000001e6487824 */ /* 0x000fe200078e0a41 */
[----:B------:R-:W-:Y:S01]  /*c510*/  IABS R185, R185 ;  /* 0x000000b900b97213 */ /* 0x000fe20000000000 */
[----:B------:R-:W-:Y:S01]  /*c520*/  VIADD R24, R176, 0xffffff31 ;  /* 0xffffff31b0187836 */ /* 0x000fe20000000000 */
[----:B------:R-:W-:Y:S01]  /*c530*/  I2FP.F32.S32 R60, R60 ;  /* 0x0000003c003c7245 */ /* 0x000fe20000201400 */
[----:B------:R-:W-:Y:S01]  /*c540*/  FFMA.FTZ R82, R14, -UR6, R207 ;  /* 0x800000060e527c23 */ /* 0x000fe200080100cf */
[----:B------:R-:W-:Y:S01]  /*c550*/  I2FP.F32.S32 R54, R54 ;  /* 0x0000003600367245 */ /* 0x000fe20000201400 */
[----:B------:R-:W-:Y:S01]  /*c560*/  IMAD.IADD R14, R230, 0x1, -R73 ;  /* 0x00000001e60e7824 */ /* 0x000fe200078e0a49 */
[----:B------:R-:W-:Y:S01]  /*c570*/  I2FP.F32.S32 R8, R8 ;  /* 0x0000000800087245 */ /* 0x000fe20000201400 */
[----:B------:R-:W-:Y:S01]  /*c580*/  FFMA.FTZ R25, R60, -UR6, R25 ;  /* 0x800000063c197c23 */ /* 0x000fe20008010019 */
[----:B------:R-:W-:Y:S01]  /*c590*/  IABS R189, R189 ;  /* 0x000000bd00bd7213 */ /* 0x000fe20000000000 */
[----:B------:R-:W-:Y:S01]  /*c5a0*/  IMAD.IADD R60, R172, 0x1, -R45 ;  /* 0x00000001ac3c7824 */ /* 0x000fe200078e0a2d */
[----:B------:R-:W-:Y:S01]  /*c5b0*/  I2FP.F32.S32 R185, R185 ;  /* 0x000000b900b97245 */ /* 0x000fe20000201400 */
[----:B------:R-:W-:Y:S01]  /*c5c0*/  FFMA.FTZ R249, R54, -UR6, R55 ;  /* 0x8000000636f97c23 */ /* 0x000fe20008010037 */
[----:B------:R-:W-:Y:S01]  /*c5d0*/  IABS R18, R18 ;  /* 0x0000001200127213 */ /* 0x000fe20000000000 */
[C---:B------:R-:W-:Y:S01]  /*c5e0*/  IMAD.IADD R55, R168.reuse, 0x1, -R69 ;  /* 0x00000001a8377824 */ /* 0x040fe200078e0a45 */
[----:B------:R-:W-:Y:S01]  /*c5f0*/  IABS R19, R19 ;  /* 0x0000001300137213 */ /* 0x000fe20000000000 */
[----:B------:R-:W-:Y:S01]  /*c600*/  IMAD.IADD R172, R168, 0x1, -R67 ;  /* 0x00000001a8ac7824 */ /* 0x000fe200078e0a43 */
[----:B------:R-:W-:Y:S01]  /*c610*/  I2FP.F32.S32 R189, R189 ;  /* 0x000000bd00bd7245 */ /* 0x000fe20000201400 */
[----:B------:R-:W-:Y:S01]  /*c620*/  FFMA.FTZ R53, R8, -UR6, R53 ;  /* 0x8000000608357c23 */ /* 0x000fe20008010035 */
[----:B------:R-:W-:Y:S01]  /*c630*/  I2FP.F32.S32 R18, R18 ;  /* 0x0000001200127245 */ /* 0x000fe20000201400 */
[----:B------:R-:W-:Y:S01]  /*c640*/  FFMA.FTZ R244, R185, -UR6, R34 ;  /* 0x80000006b9f47c23 */ /* 0x000fe20008010022 */
[C---:B------:R-:W-:Y:S01]  /*c650*/  IMAD.IADD R8, R230.reuse, 0x1, -R67 ;  /* 0x00000001e6087824 */ /* 0x040fe200078e0a43 */
[----:B------:R-:W-:Y:S01]  /*c660*/  I2FP.F32.S32 R19, R19 ;  /* 0x0000001300137245 */ /* 0x000fe20000201400 */
[----:B------:R-:W-:Y:S01]  /*c670*/  IMAD.IADD R185, R230, 0x1, -R167 ;  /* 0x00000001e6b97824 */ /* 0x000fe200078e0aa7 */
[----:B------:R-:W-:Y:S01]  /*c680*/  IABS R14, R14 ;  /* 0x0000000e000e7213 */ /* 0x000fe20000000000 */
[----:B------:R-:W-:Y:S01]  /*c690*/  FFMA.FTZ R218, R189, -UR6, R50 ;  /* 0x80000006bdda7c23 */ /* 0x000fe20008010032 */
[----:B------:R-:W-:Y:S01]  /*c6a0*/  IABS R55, R55 ;  /* 0x0000003700377213 */ /* 0x000fe20000000000 */
        /* <DEDUP_REMOVED lines=8> */
[----:B------:R-:W-:Y:S01]  /*c730*/  IMAD.IADD R19, R230, 0x1, -R61 ;  /* 0x00000001e6137824 */ /* 0x000fe200078e0a3d */
[----:B------:R-:W-:Y:S01]  /*c740*/  I2FP.F32.S32 R55, R55 ;  /* 0x0000003700377245 */ /* 0x000fe20000201400 */
[----:B------:R-:W-:Y:S01]  /*c750*/  FFMA.FTZ R33, R14, -UR6, R33 ;  /* 0x800000060e217c23 */ /* 0x000fe20008010021 */
[----:B------:R-:W-:Y:S01]  /*c760*/  I2FP.F32.S32 R172, R172 ;  /* 0x000000ac00ac7245 */ /* 0x000fe20000201400 */
[----:B------:R-:W-:Y:S01]  /*c770*/  IMAD.IADD R14, R230, 0x1, -R45 ;  /* 0x00000001e60e7824 */ /* 0x000fe200078e0a2d */
[----:B------:R-:W-:Y:S01]  /*c780*/  I2FP.F32.S32 R8, R8 ;  /* 0x0000000800087245 */ /* 0x000fe20000201400 */
[----:B------:R-:W-:Y:S01]  /*c790*/  FFMA.FTZ R247, R55, -UR6, R30 ;  /* 0x8000000637f77c23 */ /* 0x000fe2000801001e */
[----:B------:R-:W-:Y:S01]  /*c7a0*/  IABS R60, R60 ;  /* 0x0000003c003c7213 */ /* 0x000fe20000000000 */
[----:B------:R-:W-:Y:S01]  /*c7b0*/  FFMA.FTZ R172, R172, -UR6, R31 ;  /* 0x80000006acac7c23 */ /* 0x000fe2000801001f */
[----:B------:R-:W-:Y:S01]  /*c7c0*/  I2FP.F32.S32 R185, R185 ;  /* 0x000000b900b97245 */ /* 0x000fe20000201400 */
[----:B------:R-:W-:Y:S01]  /*c7d0*/  FFMA.FTZ R31, R8, -UR6, R29 ;  /* 0x80000006081f7c23 */ /* 0x000fe2000801001d */
[----:B------:R-:W-:Y:S01]  /*c7e0*/  IABS R18, R18 ;  /* 0x0000001200127213 */ /* 0x000fe20000000000 */
[C---:B------:R-:W-:Y:S01]  /*c7f0*/  IMAD.IADD R55, R230.reuse, 0x1, -R57 ;  /* 0x00000001e6377824 */ /* 0x040fe200078e0a39 */
[----:B------:R-:W-:Y:S01]  /*c800*/  IABS R15, R15 ;  /* 0x0000000f000f7213 */ /* 0x000fe20000000000 */
[----:B------:R-:W-:Y:S01]  /*c810*/  FFMA.FTZ R185, R185, -UR6, R48 ;  /* 0x80000006b9b97c23 */ /* 0x000fe20008010030 */
[----:B------:R-:W-:Y:S01]  /*c820*/  IABS R19, R19 ;  /* 0x0000001300137213 */ /* 0x000fe20000000000 */
[----:B------:R-:W-:Y:S01]  /*c830*/  IMAD.IADD R8, R230, 0x1, -R41 ;  /* 0x00000001e6087824 */ /* 0x000fe200078e0a29 */
[----:B------:R-:W-:Y:S01]  /*c840*/  I2FP.F32.S32 R60, R60 ;  /* 0x0000003c003c7245 */ /* 0x000fe20000201400 */
[C---:B------:R-:W-:Y:S01]  /*c850*/  VIADD R34, R176.reuse, 0xffffff21 ;  /* 0xffffff21b0227836 */ /* 0x040fe20000000000 */
[----:B------:R-:W-:Y:S01]  /*c860*/  I2FP.F32.S32 R18, R18 ;  /* 0x0000001200127245 */ /* 0x000fe20000201400 */
[C---:B------:R-:W-:Y:S01]  /*c870*/  VIADD R48, R176.reuse, 0xffffff18 ;  /* 0xffffff18b0307836 */ /* 0x040fe20000000000 */
        /* <DEDUP_REMOVED lines=8> */
[----:B------:R-:W-:Y:S01]  /*c900*/  FSEL R35, R182, -INF , !P5 ;  /* 0xff800000b6237808 */ /* 0x000fe20006800000 */
[----:B------:R-:W-:Y:S01]  /*c910*/  FFMA.FTZ R19, R19, -UR6, R16 ;  /* 0x8000000613137c23 */ /* 0x000fe20008010010 */
[----:B------:R-:W-:Y:S01]  /*c920*/  IABS R55, R55 ;  /* 0x0000003700377213 */ /* 0x000fe20000000000 */
[C---:B------:R-:W-:Y:S01]  /*c930*/  VIADD R18, R176.reuse, 0xffffff38 ;  /* 0xffffff38b0127836 */ /* 0x040fe20000000000 */
[----:B------:R-:W-:Y:S01]  /*c940*/  I2FP.F32.S32 R72, R72 ;  /* 0x0000004800487245 */ /* 0x000fe20000201400 */
[C---:B------:R-:W-:Y:S01]  /*c950*/  VIADD R30, R176.reuse, 0xffffff29 ;  /* 0xffffff29b01e7836 */ /* 0x040fe20000000000 */
[----:B------:R-:W-:Y:S01]  /*c960*/  IABS R8, R8 ;  /* 0x0000000800087213 */ /* 0x000fe20000000000 */
[C---:B------:R-:W-:Y:S01]  /*c970*/  VIADD R28, R176.reuse, 0xffffff30 ;  /* 0xffffff30b01c7836 */ /* 0x040fe20000000000 */
[----:B------:R-:W-:Y:S01]  /*c980*/  I2FP.F32.S32 R14, R14 ;  /* 0x0000000e000e7245 */ /* 0x000fe20000201400 */
[----:B------:R-:W-:Y:S01]  /*c990*/  VIADD R16, R176, 0xffffff39 ;  /* 0xffffff39b0107836 */ /* 0x000fe20000000000 */
[----:B------:R-:W-:Y:S01]  /*c9a0*/  FSEL R60, R181, -INF , !P3 ;  /* 0xff800000b53c7808 */ /* 0x000fe20005800000 */
[----:B------:R-:W-:Y:S01]  /*c9b0*/  FFMA.FTZ R72, R72, -UR6, R17 ;  /* 0x8000000648487c23 */ /* 0x000fe20008010011 */
[----:B------:R-:W-:Y:S01]  /*c9c0*/  FSEL R49, R117, -INF , !P4 ;  /* 0xff80000075317808 */ /* 0x000fe20006000000 */
[----:B------:R-:W-:Y:S01]  /*c9d0*/  FFMA.FTZ R13, R14, -UR6, R13 ;  /* 0x800000060e0d7c23 */ /* 0x000fe2000801000d */
[----:B------:R-:W-:Y:S01]  /*c9e0*/  ISETP.GT.AND P5, PT, R39, R34, PT ;  /* 0x000000222700720c */ /* 0x000fe20003fa4270 */
[C---:B------:R-:W-:Y:S01]  /*c9f0*/  VIADD R14, R176.reuse, 0xffffff40 ;  /* 0xffffff40b00e7836 */ /* 0x040fe20000000000 */
[----:B------:R-:W-:Y:S01]  /*ca00*/  FSEL R35, R35, -INF , !P2 ;  /* 0xff80000023237808 */ /* 0x000fe20005000000 */
[C---:B------:R-:W-:Y:S01]  /*ca10*/  VIADD R182, R176.reuse, 0xffffff58 ;  /* 0xffffff58b0b67836 */ /* 0x040fe20000000000 */
[----:B------:R-:W-:Y:S01]  /*ca20*/  IABS R197, R197 ;  /* 0x000000c500c57213 */ /* 0x000fe20000000000 */
[C---:B------:R-:W-:Y:S01]  /*ca30*/  VIADD R66, R176.reuse, 0xffffff71 ;  /* 0xffffff71b0427836 */ /* 0x040fe20000000000 */
[C---:B------:R-:W-:Y:S01]  /*ca40*/  ISETP.GT.AND P3, PT, R39.reuse, R48, PT ;  /* 0x000000302700720c */ /* 0x040fe20003f64270 */
[----:B------:R-:W-:Y:S01]  /*ca50*/  VIADD R168, R176, 0xffffff59 ;  /* 0xffffff59b0a87836 */ /* 0x000fe20000000000 */
[C---:B------:R-:W-:Y:S01]  /*ca60*/  ISETP.GT.AND P4, PT, R39.reuse, R248, PT ;  /* 0x000000f82700720c */ /* 0x040fe20003f84270 */
[C---:B------:R-:W-:Y:S01]  /*ca70*/  IMAD.IADD R103, R174.reuse, 0x1, -R103 ;  /* 0x00000001ae677824 */ /* 0x040fe200078e0a67 */
[----:B------:R-:W-:Y:S01]  /*ca80*/  ISETP.GT.AND P2, PT, R39, R32, PT ;  /* 0x000000202700720c */ /* 0x000fe20003f44270 */
[C---:B------:R-:W-:Y:S01]  /*ca90*/  IMAD.IADD R97, R174.reuse, 0x1, -R97 ;  /* 0x00000001ae617824 */ /* 0x040fe200078e0a61 */
[----:B------:R-:W-:Y:S01]  /*caa0*/  I2FP.F32.S32 R55, R55 ;  /* 0x0000003700377245 */ /* 0x000fe20000201400 */
[C---:B------:R-:W-:Y:S01]  /*cab0*/  IMAD.IADD R127, R174.reuse, 0x1, -R127 ;  /* 0x00000001ae7f7824 */ /* 0x040fe200078e0a7f */
[----:B------:R-:W-:Y:S01]  /*cac0*/  I2FP.F32.S32 R8, R8 ;  /* 0x0000000800087245 */ /* 0x000fe20000201400 */
[----:B------:R-:W-:Y:S01]  /*cad0*/  IMAD.IADD R85, R174, 0x1, -R85 ;  /* 0x00000001ae557824 */ /* 0x000fe200078e0a55 */
[----:B------:R-:W-:Y:S01]  /*cae0*/  FSEL R213, R213, -INF , !P5 ;  /* 0xff800000d5d57808 */ /* 0x000fe20006800000 */
[----:B------:R-:W-:Y:S01]  /*caf0*/  FFMA.FTZ R55, R55, -UR6, R12 ;  /* 0x8000000637377c23 */ /* 0x000fe2000801000c */
[----:B------:R-:W-:Y:S01]  /*cb00*/  I2FP.F32.S32 R197, R197 ;  /* 0x000000c500c57245 */ /* 0x000fe20000201400 */
[----:B------:R-:W-:Y:S01]  /*cb10*/  FFMA.FTZ R29, R8, -UR6, R205 ;  /* 0x80000006081d7c23 */ /* 0x000fe200080100cd */
[----:B------:R-:W-:Y:S01]  /*cb20*/  FSEL R17, R183, -INF , !P3 ;  /* 0xff800000b7117808 */ /* 0x000fe20005800000 */
[----:B------:R-:W-:Y:S01]  /*cb30*/  VIADD R12, R176, 0xffffff41 ;  /* 0xffffff41b00c7836 */ /* 0x000fe20000000000 */
[----:B------:R-:W-:Y:S01]  /*cb40*/  FSEL R15, R184, -INF , !P4 ;  /* 0xff800000b80f7808 */ /* 0x000fe20006000000 */
[----:B------:R-:W-:Y:S01]  /*cb50*/  FFMA.FTZ R197, R197, -UR6, R130 ;  /* 0x80000006c5c57c23 */ /* 0x000fe20008010082 */
[C---:B------:R-:W-:Y:S01]  /*cb60*/  ISETP.GT.AND P5, PT, R39.reuse, R18, PT ;  /* 0x000000122700720c */ /* 0x040fe20003fa4270 */
[----:B------:R-:W-:Y:S01]  /*cb70*/  VIADD R130, R176, 0xffffff60 ;  /* 0xffffff60b0827836 */ /* 0x000fe20000000000 */
[----:B------:R-:W-:Y:S01]  /*cb80*/  FSEL R211, R84, -INF , !P2 ;  /* 0xff80000054d37808 */ /* 0x000fe20005000000 */
[----:B------:R-:W-:Y:S01]  /*cb90*/  VIADD R8, R176, 0xffffff48 ;  /* 0xffffff48b0087836 */ /* 0x000fe20000000000 */
[----:B------:R-:W-:Y:S01]  /*cba0*/  FSEL R60, R60, -INF , !P6 ;  /* 0xff8000003c3c7808 */ /* 0x000fe20007000000 */
[C---:B------:R-:W-:Y:S01]  /*cbb0*/  IMAD.IADD R121, R174.reuse, 0x1, -R121 ;  /* 0x00000001ae797824 */ /* 0x040fe200078e0a79 */
[C---:B------:R-:W-:Y:S01]  /*cbc0*/  ISETP.GT.AND P3, PT, R39.reuse, R30, PT ;  /* 0x0000001e2700720c */ /* 0x040fe20003f64270 */
[C---:B------:R-:W-:Y:S01]  /*cbd0*/  IMAD.IADD R81, R174.reuse, 0x1, -R81 ;  /* 0x00000001ae517824 */ /* 0x040fe200078e0a51 */
[C---:B------:R-:W-:Y:S01]  /*cbe0*/  ISETP.GT.AND P4, PT, R39.reuse, R28, PT ;  /* 0x0000001c2700720c */ /* 0x040fe20003f84270 */
[C---:B------:R-:W-:Y:S01]  /*cbf0*/  IMAD.IADD R77, R174.reuse, 0x1, -R77 ;  /* 0x00000001ae4d7824 */ /* 0x040fe200078e0a4d */
[C---:B------:R-:W-:Y:S01]  /*cc00*/  ISETP.GT.AND P2, PT, R39.reuse, R16, PT ;  /* 0x000000102700720c */ /* 0x040fe20003f44270 */
[C---:B------:R-:W-:Y:S01]  /*cc10*/  IMAD.IADD R87, R174.reuse, 0x1, -R87 ;  /* 0x00000001ae577824 */ /* 0x040fe200078e0a57 */
[C---:B------:R-:W-:Y:S01]  /*cc20*/  ISETP.GT.AND P6, PT, R39.reuse, R242, PT ;  /* 0x000000f22700720c */ /* 0x040fe20003fc4270 */
[----:B------:R-:W-:Y:S01]  /*cc30*/  IMAD.IADD R179, R174, 0x1, -R179 ;  /* 0x00000001aeb37824 */ /* 0x000fe200078e0ab3 */
[----:B------:R-:W-:Y:S01]  /*cc40*/  FSEL R193, R68, -INF , !P5 ;  /* 0xff80000044c17808 */ /* 0x000fe20006800000 */
[----:B------:R-:W-:Y:S01]  /*cc50*/  VIADD R68, R176, 0xffffff70 ;  /* 0xffffff70b0447836 */ /* 0x000fe20000000000 */
[----:B------:R-:W-:Y:S01]  /*cc60*/  FSEL R207, R88, -INF , !P3 ;  /* 0xff80000058cf7808 */ /* 0x000fe20005800000 */
[----:B------:R-:W-:Y:S01]  /*cc70*/  IMAD.IADD R171, R174, 0x1, -R171 ;  /* 0x00000001aeab7824 */ /* 0x000fe200078e0aab */
[----:B------:R-:W-:Y:S01]  /*cc80*/  FSEL R205, R92, -INF , !P4 ;  /* 0xff8000005ccd7808 */ /* 0x000fe20006000000 */
[----:B------:R-:W-:Y:S01]  /*cc90*/  VIADD R92, R176, 0xffffff61 ;  /* 0xffffff61b05c7836 */ /* 0x000fe20000000000 */
[----:B------:R-:W-:Y:S01]  /*cca0*/  ISETP.GT.AND P5, PT, R39, R190, PT ;  /* 0x000000be2700720c */ /* 0x000fe20003fa4270 */
[----:B------:R-:W-:Y:S01]  /*ccb0*/  IMAD.IADD R167, R174, 0x1, -R167 ;  /* 0x00000001aea77824 */ /* 0x000fe200078e0aa7 */
[----:B------:R-:W-:Y:S01]  /*ccc0*/  FSEL R183, R70, -INF , !P2 ;  /* 0xff80000046b77808 */ /* 0x000fe20005000000 */
[----:B------:R-:W-:Y:S01]  /*ccd0*/  VIADD R70, R176, 0xffffff69 ;  /* 0xffffff69b0467836 */ /* 0x000fe20000000000 */
[----:B------:R-:W-:Y:S01]  /*cce0*/  FSEL R243, R243, -INF , !P6 ;  /* 0xff800000f3f37808 */ /* 0x000fe20007000000 */
[C---:B------:R-:W-:Y:S01]  /*ccf0*/  IMAD.IADD R71, R174.reuse, 0x1, -R71 ;  /* 0x00000001ae477824 */ /* 0x040fe200078e0a47 */
[----:B------:R-:W-:Y:S01]  /*cd00*/  ISETP.GT.AND P3, PT, R39, R14, PT ;  /* 0x0000000e2700720c */ /* 0x000fe20003f64270 */
[C---:B------:R-:W-:Y:S01]  /*cd10*/  IMAD.IADD R83, R174.reuse, 0x1, -R83 ;  /* 0x00000001ae537824 */ /* 0x040fe200078e0a53 */
[----:B------:R-:W-:Y:S01]  /*cd20*/  ISETP.GT.AND P2, PT, R173, R188, PT ;  /* 0x000000bcad00720c */ /* 0x000fe20003f44270 */
[C---:B------:R-:W-:Y:S01]  /*cd30*/  IMAD.IADD R73, R174.reuse, 0x1, -R73 ;  /* 0x00000001ae497824 */ /* 0x040fe200078e0a49 */
[C---:B------:R-:W-:Y:S01]  /*cd40*/  ISETP.GT.AND P6, PT, R39.reuse, R24, PT ;  /* 0x000000182700720c */ /* 0x040fe20003fc4270 */
[C---:B------:R-:W-:Y:S01]  /*cd50*/  IMAD.IADD R69, R174.reuse, 0x1, -R69 ;  /* 0x00000001ae457824 */ /* 0x040fe200078e0a45 */
[----:B------:R-:W-:Y:S01]  /*cd60*/  ISETP.GT.AND P4, PT, R39, R12, PT ;  /* 0x0000000c2700720c */ /* 0x000fe20003f84270 */
[----:B------:R-:W-:Y:S01]  /*cd70*/  IMAD.IADD R67, R174, 0x1, -R67 ;  /* 0x00000001ae437824 */ /* 0x000fe200078e0a43 */
[----:B------:R-:W-:Y:S01]  /*cd80*/  FSEL R189, R53, -INF , !P5 ;  /* 0xff80000035bd7808 */ /* 0x000fe20006800000 */
[----:B------:R-:W-:Y:S01]  /*cd90*/  IMAD.MOV.U32 R53, RZ, RZ, R82 ;  /* 0x000000ffff357224 */ /* 0x000fe200078e0052 */
[----:B------:R-:W-:Y:S01]  /*cda0*/  FSEL R198, R64, -INF , !P3 ;  /* 0xff80000040c67808 */ /* 0x000fe20005800000 */
[C---:B------:R-:W-:Y:S01]  /*cdb0*/  VIADD R82, R176.reuse, 0xffffff68 ;  /* 0xffffff68b0527836 */ /* 0x040fe20000000000 */
        /* <DEDUP_REMOVED lines=8> */
[----:B------:R-:W-:Y:S01]  /*ce40*/  ISETP.GT.AND P2, PT, R173, R92, PT ;  /* 0x0000005cad00720c */ /* 0x000fe20003f44270 */
[----:B------:R-:W-:Y:S01]  /*ce50*/  IMAD.IADD R41, R174, 0x1, -R41 ;  /* 0x00000001ae297824 */ /* 0x000fe200078e0a29 */
[----:B------:R-:W-:-:S02]  /*ce60*/  ISETP.GT.AND P6, PT, R39, R8, PT ;  /* 0x000000082700720c */ /* 0x000fc40003fc4270 */
[----:B------:R-:W-:Y:S02]  /*ce70*/  FSEL R196, R196, -INF , !P4 ;  /* 0xff800000c4c47808 */ /* 0x000fe40006000000 */
[----:B------:R-:W-:Y:S02]  /*ce80*/  ISETP.GT.AND P4, PT, R173, R182, PT ;  /* 0x000000b6ad00720c */ /* 0x000fe40003f84270 */
[----:B------:R-:W-:Y:S02]  /*ce90*/  FSEL R184, R51, -INF , !P3 ;  /* 0xff80000033b87808 */ /* 0x000fe40005800000 */
[----:B------:R-:W-:Y:S02]  /*cea0*/  FSEL R124, R124, -INF , !P5 ;  /* 0xff8000007c7c7808 */ /* 0x000fe40006800000 */
[----:B------:R-:W-:Y:S01]  /*ceb0*/  FSEL R88, R31, -INF , !P2 ;  /* 0xff8000001f587808 */ /* 0x000fe20005000000 */
[----:B------:R-:W-:Y:S01]  /*cec0*/  VIADD R31, R176, 0xffffff00 ;  /* 0xffffff00b01f7836 */ /* 0x000fe20000000000 */
[----:B------:R-:W-:-:S02]  /*ced0*/  FSEL R191, R52, -INF , !P6 ;  /* 0xff80000034bf7808 */ /* 0x000fc40007000000 */
[C---:B------:R-:W-:Y:S02]  /*cee0*/  ISETP.GT.AND P3, PT, R173.reuse, R82, PT ;  /* 0x00000052ad00720c */ /* 0x040fe40003f64270 */
[C---:B------:R-:W-:Y:S02]  /*cef0*/  ISETP.GT.AND P5, PT, R173.reuse, R66, PT ;  /* 0x00000042ad00720c */ /* 0x040fe40003fa4270 */
[C---:B------:R-:W-:Y:S02]  /*cf00*/  ISETP.GT.AND P6, PT, R173.reuse, R168, PT ;  /* 0x000000a8ad00720c */ /* 0x040fe40003fc4270 */
[----:B------:R-:W-:Y:S01]  /*cf10*/  FSEL R181, R50, -INF , !P4 ;  /* 0xff80000032b57808 */ /* 0x000fe20006000000 */
[C---:B------:R-:W-:Y:S01]  /*cf20*/  VIADD R50, R176.reuse, 0xffffff01 ;  /* 0xffffff01b0327836 */ /* 0x040fe20000000000 */
[----:B------:R-:W-:Y:S02]  /*cf30*/  ISETP.GT.AND P4, PT, R173, R70, PT ;  /* 0x00000046ad00720c */ /* 0x000fe40003f84270 */
[----:B------:R-:W-:Y:S01]  /*cf40*/  FSEL R84, R19, -INF , !P3 ;  /* 0xff80000013547808 */ /* 0x000fe20005800000 */
[C---:B------:R-:W-:Y:S01]  /*cf50*/  VIADD R19, R176.reuse, 0xffffff09 ;  /* 0xffffff09b0137836 */ /* 0x040fe20000000000 */
[----:B------:R-:W-:Y:S01]  /*cf60*/  FSEL R51, R13, -INF , !P5 ;  /* 0xff8000000d337808 */ /* 0x000fe20006800000 */
[----:B------:R-:W-:Y:S01]  /*cf70*/  VIADD R13, R176, 0xffffff10 ;  /* 0xffffff10b00d7836 */ /* 0x000fe20000000000 */
[----:B------:R-:W-:-:S02]  /*cf80*/  FSEL R126, R33, -INF , !P6 ;  /* 0xff800000217e7808 */ /* 0x000fc40007000000 */
[----:B------:R-:W-:Y:S02]  /*cf90*/  ISETP.GT.AND P2, PT, R173, R64, PT ;  /* 0x00000040ad00720c */ /* 0x000fe40003f44270 */
[----:B------:R-:W-:Y:S01]  /*cfa0*/  ISETP.GT.AND P3, PT, R165, R31, PT ;  /* 0x0000001fa500720c */ /* 0x000fe20003f64270 */
[----:B------:R-:W-:Y:S01]  /*cfb0*/  VIADD R31, R176, 0xffffff08 ;  /* 0xffffff08b01f7836 */ /* 0x000fe20000000000 */
[----:B------:R-:W-:Y:S01]  /*cfc0*/  ISETP.GT.AND P6, PT, R173, R68, PT ;  /* 0x00000044ad00720c */ /* 0x000fe20003fc4270 */
[----:B------:R-:W-:Y:S01]  /*cfd0*/  IMAD.MOV.U32 R173, RZ, RZ, R54 ;  /* 0x000000ffffad7224 */ /* 0x000fe200078e0036 */
[----:B------:R-:W-:Y:S02]  /*cfe0*/  FSEL R72, R72, -INF , !P4 ;  /* 0xff80000048487808 */ /* 0x000fe40006000000 */
[----:B------:R-:W-:Y:S02]  /*cff0*/  ISETP.GT.AND P4, PT, R165, R50, PT ;  /* 0x00000032a500720c */ /* 0x000fe40003f84270 */
[----:B------:R-:W-:-:S02]  /*d000*/  FSEL R39, R29, -INF , !P2 ;  /* 0xff8000001d277808 */ /* 0x000fc40005000000 */
[----:B------:R-:W-:Y:S02]  /*d010*/  FSEL R55, R55, -INF , !P6 ;  /* 0xff80000037377808 */ /* 0x000fe40007000000 */
[----:B------:R-:W-:Y:S02]  /*d020*/  ISETP.GT.AND P2, PT, R165, R13, PT ;  /* 0x0000000da500720c */ /* 0x000fe40003f44270 */
[----:B------:R-:W-:Y:S02]  /*d030*/  FSEL R197, R197, -INF , !P3 ;  /* 0xff800000c5c57808 */ /* 0x000fe40005800000 */
[C---:B------:R-:W-:Y:S02]  /*d040*/  ISETP.GT.AND P6, PT, R165.reuse, R31, PT ;  /* 0x0000001fa500720c */ /* 0x040fe40003fc4270 */
[C---:B------:R-:W-:Y:S02]  /*d050*/  ISETP.GT.AND P5, PT, R165.reuse, R19, PT ;  /* 0x00000013a500720c */ /* 0x040fe40003fa4270 */
[----:B------:R-:W-:Y:S01]  /*d060*/  FSEL R117, R170, -INF , !P4 ;  /* 0xff800000aa757808 */ /* 0x000fe20006000000 */
[----:B------:R-:W-:Y:S01]  /*d070*/  IMAD.MOV.U32 R170, RZ, RZ, R247 ;  /* 0x000000ffffaa7224 */ /* 0x000fe200078e00f7 */
[----:B------:R-:W-:-:S02]  /*d080*/  ISETP.GT.AND P3, PT, R165, R48, PT ;  /* 0x00000030a500720c */ /* 0x000fc40003f64270 */
[----:B------:R-:W-:Y:S02]  /*d090*/  ISETP.GT.AND P4, PT, R165, R248, PT ;  /* 0x000000f8a500720c */ /* 0x000fe40003f84270 */
[----:B------:R-:W-:Y:S01]  /*d0a0*/  FSEL R52, R114, -INF , !P2 ;  /* 0xff80000072347808 */ /* 0x000fe20005000000 */
[----:B------:R-:W-:Y:S01]  /*d0b0*/  IMAD.MOV.U32 R114, RZ, RZ, R197 ;  /* 0x000000ffff727224 */ /* 0x000fe200078e00c5 */
[----:B------:R-:W-:Y:S01]  /*d0c0*/  FSEL R33, R118, -INF , !P6 ;  /* 0xff80000076217808 */ /* 0x000fe20007000000 */
[----:B------:R-:W-:Y:S01]  /*d0d0*/  IMAD.MOV.U32 R197, RZ, RZ, R249 ;  /* 0x000000ffffc57224 */ /* 0x000fe200078e00f9 */
[----:B------:R-:W-:Y:S01]  /*d0e0*/  FSEL R54, R177, -INF , !P5 ;  /* 0xff800000b1367808 */ /* 0x000fe20006800000 */
[----:B------:R-:W-:Y:S01]  /*d0f0*/  IMAD.MOV.U32 R118, RZ, RZ, R244 ;  /* 0x000000ffff767224 */ /* 0x000fe200078e00f4 */
[C---:B------:R-:W-:Y:S02]  /*d100*/  ISETP.GT.AND P2, PT, R165.reuse, R32, PT ;  /* 0x00000020a500720c */ /* 0x040fe40003f44270 */
[----:B------:R-:W-:-:S02]  /*d110*/  ISETP.GT.AND P6, PT, R165, R242, PT ;  /* 0x000000f2a500720c */ /* 0x000fc40003fc4270 */
[C---:B------:R-:W-:Y:S02]  /*d120*/  ISETP.GT.AND P5, PT, R165.reuse, R34, PT ;  /* 0x00000022a500720c */ /* 0x040fe40003fa4270 */
[----:B------:R-:W-:Y:S01]  /*d130*/  FSEL R29, R102, -INF , !P3 ;  /* 0xff800000661d7808 */ /* 0x000fe20005800000 */
[----:B------:R-:W-:Y:S01]  /*d140*/  IMAD.MOV.U32 R102, RZ, RZ, R173 ;  /* 0x000000ffff667224 */ /* 0x000fe200078e00ad */
[----:B------:R-:W-:Y:S01]  /*d150*/  FSEL R249, R100, -INF , !P4 ;  /* 0xff80000064f97808 */ /* 0x000fe20006000000 */
[----:B------:R-:W-:Y:S01]  /*d160*/  IMAD.MOV.U32 R173, RZ, RZ, R245 ;  /* 0x000000ffffad7224 */ /* 0x000fe200078e00f5 */
[C---:B------:R-:W-:Y:S01]  /*d170*/  ISETP.GT.AND P4, PT, R165.reuse, R28, PT ;  /* 0x0000001ca500720c */ /* 0x040fe20003f84270 */
[----:B------:R-:W-:Y:S01]  /*d180*/  IMAD.MOV.U32 R100, RZ, RZ, R240 ;  /* 0x000000ffff647224 */ /* 0x000fe200078e00f0 */
[----:B------:R-:W-:Y:S02]  /*d190*/  ISETP.GT.AND P3, PT, R165, R30, PT ;  /* 0x0000001ea500720c */ /* 0x000fe40003f64270 */
[----:B------:R-:W-:-:S02]  /*d1a0*/  FSEL R244, R192, -INF , !P2 ;  /* 0xff800000c0f47808 */ /* 0x000fc40005000000 */
[----:B------:R-:W-:Y:S01]  /*d1b0*/  FSEL R247, R98, -INF , !P6 ;  /* 0xff80000062f77808 */ /* 0x000fe20007000000 */
[----:B------:R-:W-:Y:S01]  /*d1c0*/  IMAD.MOV.U32 R98, RZ, RZ, R218 ;  /* 0x000000ffff627224 */ /* 0x000fe200078e00da */
[----:B------:R-:W-:Y:S01]  /*d1d0*/  FSEL R245, R101, -INF , !P5 ;  /* 0xff80000065f57808 */ /* 0x000fe20006800000 */
[----:B------:R-:W-:Y:S01]  /*d1e0*/  VIADD R101, R176, 0xffffff00 ;  /* 0xffffff00b0657836 */ /* 0x000fe20000000000 */
[C---:B------:R-:W-:Y:S02]  /*d1f0*/  ISETP.GT.AND P2, PT, R165.reuse, R16, PT ;  /* 0x00000010a500720c */ /* 0x040fe40003f44270 */
        /* <DEDUP_REMOVED lines=8> */
[----:B------:R-:W-:-:S02]  /*d280*/  FSEL R209, R209, -INF , !P5 ;  /* 0xff800000d1d17808 */ /* 0x000fc40006800000 */
[C---:B------:R-:W-:Y:S02]  /*d290*/  ISETP.GT.AND P2, PT, R165.reuse, R188, PT ;  /* 0x000000bca500720c */ /* 0x040fe40003f44270 */
[C---:B------:R-:W-:Y:S02]  /*d2a0*/  ISETP.GT.AND P6, PT, R165.reuse, R8, PT ;  /* 0x00000008a500720c */ /* 0x040fe40003fc4270 */
[----:B------:R-:W-:Y:S02]  /*d2b0*/  ISETP.GT.AND P5, PT, R165, R190, PT ;  /* 0x000000bea500720c */ /* 0x000fe40003fa4270 */
[----:B------:R-:W-:Y:S02]  /*d2c0*/  FSEL R200, R200, -INF , !P4 ;  /* 0xff800000c8c87808 */ /* 0x000fe40006000000 */
[----:B------:R-:W-:Y:S02]  /*d2d0*/  FSEL R203, R203, -INF , !P3 ;  /* 0xff800000cbcb7808 */ /* 0x000fe40005800000 */
[----:B------:R-:W-:-:S02]  /*d2e0*/  ISETP.GT.AND P4, PT, R165, R182, PT ;  /* 0x000000b6a500720c */ /* 0x000fc40003f84270 */
[----:B------:R-:W-:Y:S02]  /*d2f0*/  ISETP.GT.AND P3, PT, R165, R186, PT ;  /* 0x000000baa500720c */ /* 0x000fe40003f64270 */
[----:B------:R-:W-:Y:S02]  /*d300*/  FSEL R195, R98, -INF , !P2 ;  /* 0xff80000062c37808 */ /* 0x000fe40005000000 */
[----:B------:R-:W-:Y:S02]  /*d310*/  FSEL R199, R199, -INF , !P6 ;  /* 0xff800000c7c77808 */ /* 0x000fe40007000000 */
[----:B------:R-:W-:Y:S02]  /*d320*/  FSEL R197, R197, -INF , !P5 ;  /* 0xff800000c5c57808 */ /* 0x000fe40006800000 */
[C---:B------:R-:W-:Y:S02]  /*d330*/  ISETP.GT.AND P2, PT, R165.reuse, R92, PT ;  /* 0x0000005ca500720c */ /* 0x040fe40003f44270 */
[----:B------:R-:W-:-:S02]  /*d340*/  ISETP.GT.AND P6, PT, R165, R168, PT ;  /* 0x000000a8a500720c */ /* 0x000fc40003fc4270 */
[C---:B------:R-:W-:Y:S02]  /*d350*/  ISETP.GT.AND P5, PT, R165.reuse, R130, PT ;  /* 0x00000082a500720c */ /* 0x040fe40003fa4270 */
[----:B------:R-:W-:Y:S02]  /*d360*/  FSEL R192, R118, -INF , !P4 ;  /* 0xff80000076c07808 */ /* 0x000fe40006000000 */
[----:B------:R-:W-:Y:S01]  /*d370*/  FSEL R194, R100, -INF , !P3 ;  /* 0xff80000064c27808 */ /* 0x000fe20005800000 */
[----:B------:R-:W-:Y:S01]  /*d380*/  VIADD R100, R176, 0xffffff11 ;  /* 0xffffff11b0647836 */ /* 0x000fe20000000000 */
[C---:B------:R-:W-:Y:S02]  /*d390*/  ISETP.GT.AND P4, PT, R165.reuse, R70, PT ;  /* 0x00000046a500720c */ /* 0x040fe40003f84270 */
[----:B------:R-:W-:Y:S02]  /*d3a0*/  ISETP.GT.AND P3, PT, R165, R82, PT ;  /* 0x00000052a500720c */ /* 0x000fe40003f64270 */
[----:B------:R-:W-:-:S02]  /*d3b0*/  FSEL R172, R172, -INF , !P2 ;  /* 0xff800000acac7808 */ /* 0x000fc40005000000 */
[----:B------:R-:W-:Y:S02]  /*d3c0*/  FSEL R173, R173, -INF , !P6 ;  /* 0xff800000adad7808 */ /* 0x000fe40007000000 */
[----:B------:R-:W-:Y:S02]  /*d3d0*/  FSEL R170, R170, -INF , !P5 ;  /* 0xff800000aaaa7808 */ /* 0x000fe40006800000 */
[C---:B------:R-:W-:Y:S02]  /*d3e0*/  ISETP.GT.AND P2, PT, R165.reuse, R64, PT ;  /* 0x00000040a500720c */ /* 0x040fe40003f44270 */
[C---:B------:R-:W-:Y:S02]  /*d3f0*/  ISETP.GT.AND P6, PT, R165.reuse, R68, PT ;  /* 0x00000044a500720c */ /* 0x040fe40003fc4270 */
[----:B------:R-:W-:Y:S02]  /*d400*/  ISETP.GT.AND P5, PT, R165, R66, PT ;  /* 0x00000042a500720c */ /* 0x000fe40003fa4270 */
[----:B------:R-:W-:-:S02]  /*d410*/  FSEL R118, R250, -INF , !P4 ;  /* 0xff800000fa767808 */ /* 0x000fc40006000000 */
[----:B------:R-:W-:Y:S01]  /*d420*/  FSEL R98, R252, -INF , !P3 ;  /* 0xff800000fc627808 */ /* 0x000fe20005800000 */
[----:B------:R-:W-:Y:S01]  /*d430*/  IMAD.MOV.U32 R252, RZ, RZ, R117 ;  /* 0x000000fffffc7224 */ /* 0x000fe200078e0075 */
[----:B------:R-:W-:Y:S02]  /*d440*/  ISETP.GT.AND P4, PT, R169, R101, PT ;  /* 0x00000065a900720c */ /* 0x000fe40003f84270 */
[----:B------:R-:W-:Y:S02]  /*d450*/  ISETP.GT.AND P3, PT, R165, R100, PT ;  /* 0x00000064a500720c */ /* 0x000fe40003f64270 */
[----:B------:R-:W-:Y:S02]  /*d460*/  FSEL R53, R53, -INF , !P2 ;  /* 0xff80000035357808 */ /* 0x000fe40005000000 */
[----:B------:R-:W-:Y:S02]  /*d470*/  FSEL R80, R246, -INF , !P6 ;  /* 0xff800000f6507808 */ /* 0x000fe40007000000 */
[----:B------:R-:W-:-:S02]  /*d480*/  FSEL R102, R102, -INF , !P5 ;  /* 0xff80000066667808 */ /* 0x000fc40006800000 */
[C---:B------:R-:W-:Y:S02]  /*d490*/  ISETP.GT.AND P2, PT, R169.reuse, R13, PT ;  /* 0x0000000da900720c */ /* 0x040fe40003f44270 */
[C---:B------:R-:W-:Y:S02]  /*d4a0*/  ISETP.GT.AND P6, PT, R169.reuse, R50, PT ;  /* 0x00000032a900720c */ /* 0x040fe40003fc4270 */
[C---:B------:R-:W-:Y:S02]  /*d4b0*/  ISETP.GT.AND P5, PT, R169.reuse, R31, PT ;  /* 0x0000001fa900720c */ /* 0x040fe40003fa4270 */
[----:B------:R-:W-:Y:S02]  /*d4c0*/  FSEL R246, R212, -INF , !P4 ;  /* 0xff800000d4f67808 */ /* 0x000fe40006000000 */
[----:B------:R-:W-:Y:S02]  /*d4d0*/  FSEL R117, R112, -INF , !P3 ;  /* 0xff80000070757808 */ /* 0x000fe40005800000 */
[----:B------:R-:W-:Y:S01]  /*d4e0*/  ISETP.GT.AND P4, PT, R169, R100, PT ;  /* 0x00000064a900720c */ /* 0x000fe20003f84270 */
[----:B------:R-:W-:Y:S01]  /*d4f0*/  IMAD.MOV.U32 R100, RZ, RZ, R114 ;  /* 0x000000ffff647224 */ /* 0x000fe200078e0072 */
[----:B------:R-:W-:-:S02]  /*d500*/  FSEL R112, R108, -INF , !P2 ;  /* 0xff8000006c707808 */ /* 0x000fc40005000000 */
[----:B------:R-:W-:Y:S02]  /*d510*/  FSEL R250, R175, -INF , !P6 ;  /* 0xff800000affa7808 */ /* 0x000fe40007000000 */
[----:B------:R-:W-:Y:S02]  /*d520*/  FSEL R114, R120, -INF , !P5 ;  /* 0xff80000078727808 */ /* 0x000fe40006800000 */
[C---:B------:R-:W-:Y:S02]  /*d530*/  ISETP.GT.AND P3, PT, R169.reuse, R19, PT ;  /* 0x00000013a900720c */ /* 0x040fe40003f64270 */
[C---:B------:R-:W-:Y:S02]  /*d540*/  ISETP.GT.AND P6, PT, R169.reuse, R48, PT ;  /* 0x00000030a900720c */ /* 0x040fe40003fc4270 */
[C---:B------:R-:W-:Y:S02]  /*d550*/  ISETP.GT.AND P5, PT, R169.reuse, R248, PT ;  /* 0x000000f8a900720c */ /* 0x040fe40003fa4270 */
[----:B------:R-:W-:-:S02]  /*d560*/  ISETP.GT.AND P2, PT, R169, R34, PT ;  /* 0x00000022a900720c */ /* 0x000fc40003f44270 */
[----:B------:R-:W-:Y:S01]  /*d570*/  FSEL R108, R180, -INF , !P4 ;  /* 0xff800000b46c7808 */ /* 0x000fe20006000000 */
[----:B------:R-:W-:Y:S01]  /*d580*/  IMAD.MOV.U32 R180, RZ, RZ, R112 ;  /* 0x000000ffffb47224 */ /* 0x000fe200078e0070 */
[----:B------:R-:W-:Y:S02]  /*d590*/  FSEL R101, R178, -INF , !P3 ;  /* 0xff800000b2657808 */ /* 0x000fe40005800000 */
[----:B------:R-:W-:Y:S02]  /*d5a0*/  FSEL R212, R104, -INF , !P6 ;  /* 0xff80000068d47808 */ /* 0x000fe40007000000 */
[----:B------:R-:W-:Y:S01]  /*d5b0*/  FSEL R112, R105, -INF , !P5 ;  /* 0xff80000069707808 */ /* 0x000fe20006800000 */
[----:B------:R-:W-:Y:S01]  /*d5c0*/  IMAD.MOV.U32 R105, RZ, RZ, R246 ;  /* 0x000000ffff697224 */ /* 0x000fe200078e00f6 */
[C---:B------:R-:W-:Y:S02]  /*d5d0*/  ISETP.GT.AND P3, PT, R169.reuse, R242, PT ;  /* 0x000000f2a900720c */ /* 0x040fe40003f64270 */
[----:B------:R-:W-:-:S02]  /*d5e0*/  ISETP.GT.AND P6, PT, R169, R30, PT ;  /* 0x0000001ea900720c */ /* 0x000fc40003fc4270 */
[----:B------:R-:W-:Y:S02]  /*d5f0*/  ISETP.GT.AND P5, PT, R169, R28, PT ;  /* 0x0000001ca900720c */ /* 0x000fe40003fa4270 */
[----:B------:R-:W-:Y:S02]  /*d600*/  FSEL R120, R93, -INF , !P2 ;  /* 0xff8000005d787808 */ /* 0x000fe40005000000 */
[C---:B------:R-:W-:Y:S02]  /*d610*/  ISETP.GT.AND P2, PT, R169.reuse, R18, PT ;  /* 0x00000012a900720c */ /* 0x040fe40003f44270 */
[----:B------:R-:W-:Y:S02]  /*d620*/  ISETP.GT.AND P4, PT, R169, R32, PT ;  /* 0x00000020a900720c */ /* 0x000fe40003f84270 */
[----:B------:R-:W-:Y:S01]  /*d630*/  FSEL R175, R96, -INF , !P3 ;  /* 0xff80000060af7808 */ /* 0x000fe20005800000 */
[----:B------:R-:W-:Y:S01]  /*d640*/  IMAD.MOV.U32 R96, RZ, RZ, R252 ;  /* 0x000000ffff607224 */ /* 0x000fe200078e00fc */
[----:B------:R-:W-:Y:S01]  /*d650*/  FSEL R165, R89, -INF , !P6 ;  /* 0xff80000059a57808 */ /* 0x000fe20007000000 */
[----:B------:R-:W-:Y:S01]  /*d660*/  IMAD.MOV.U32 R89, RZ, RZ, R250 ;  /* 0x000000ffff597224 */ /* 0x000fe200078e00fa */
[----:B------:R-:W-:Y:S01]  /*d670*/  FSEL R93, R76, -INF , !P5 ;  /* 0xff8000004c5d7808 */ /* 0x000fe20006800000 */
[----:B------:R-:W-:Y:S01]  /*d680*/  VIADD R76, R176, 0xffffff00 ;  /* 0xffffff00b04c7836 */ /* 0x000fe20000000000 */
[----:B------:R-:W-:-:S02]  /*d690*/  ISETP.GT.AND P3, PT, R169, R24, PT ;  /* 0x00000018a900720c */ /* 0x000fc40003f64270 */
[C---:B------:R-:W-:Y:S02]  /*d6a0*/  ISETP.GT.AND P6, PT, R169.reuse, R14, PT ;  /* 0x0000000ea900720c */ /* 0x040fe40003fc4270 */
[----:B------:R-:W-:Y:S02]  /*d6b0*/  ISETP.GT.AND P5, PT, R169, R12, PT ;  /* 0x0000000ca900720c */ /* 0x000fe40003fa4270 */
[----:B------:R-:W-:Y:S01]  /*d6c0*/  FSEL R178, R187, -INF , !P2 ;  /* 0xff800000bbb27808 */ /* 0x000fe20005000000 */
[----:B------:R-:W-:Y:S01]  /*d6d0*/  IMAD.MOV.U32 R187, RZ, RZ, R212 ;  /* 0x000000ffffbb7224 */ /* 0x000fe200078e00d4 */
[----:B------:R-:W-:Y:S02]  /*d6e0*/  FSEL R86, R86, -INF , !P4 ;  /* 0xff80000056567808 */ /* 0x000fe40006000000 */
[C---:B------:R-:W-:Y:S02]  /*d6f0*/  ISETP.GT.AND P2, PT, R169.reuse, R190, PT ;  /* 0x000000bea900720c */ /* 0x040fe40003f44270 */
[----:B------:R-:W-:-:S02]  /*d700*/  ISETP.GT.AND P4, PT, R169, R16, PT ;  /* 0x00000010a900720c */ /* 0x000fc40003f84270 */
[----:B------:R-:W-:Y:S01]  /*d710*/  FSEL R104, R99, -INF , !P3 ;  /* 0xff80000063687808 */ /* 0x000fe20005800000 */
[----:B------:R-:W-:Y:S01]  /*d720*/  IMAD.MOV.U32 R99, RZ, RZ, R112 ;  /* 0x000000ffff637224 */ /* 0x000fe200078e0070 */
[----:B------:R-:W-:Y:S02]  /*d730*/  FSEL R250, R208, -INF , !P6 ;  /* 0xff800000d0fa7808 */ /* 0x000fe40007000000 */
[----:B------:R-:W-:Y:S02]  /*d740*/  FSEL R246, R210, -INF , !P5 ;  /* 0xff800000d2f67808 */ /* 0x000fe40006800000 */
[C---:B------:R-:W-:Y:S02]  /*d750*/  ISETP.GT.AND P3, PT, R169.reuse, R8, PT ;  /* 0x00000008a900720c */ /* 0x040fe40003f64270 */
[----:B------:R-:W-:Y:S02]  /*d760*/  ISETP.GT.AND P6, PT, R169, R186, PT ;  /* 0x000000baa900720c */ /* 0x000fe40003fc4270 */
[----:B------:R-:W-:Y:S01]  /*d770*/  FSEL R210, R239, -INF , !P2 ;  /* 0xff800000efd27808 */ /* 0x000fe20005000000 */
[----:B------:R-:W-:Y:S01]  /*d780*/  IMAD.MOV.U32 R239, RZ, RZ, R178 ;  /* 0x000000ffffef7224 */ /* 0x000fe200078e00b2 */
[----:B------:R-:W-:-:S02]  /*d790*/  FSEL R252, R202, -INF , !P4 ;  /* 0xff800000cafc7808 */ /* 0x000fc40006000000 */
[C---:B------:R-:W-:Y:S02]  /*d7a0*/  ISETP.GT.AND P2, PT, R169.reuse, R130, PT ;  /* 0x00000082a900720c */ /* 0x040fe40003f44270 */
[----:B------:R-:W-:Y:S02]  /*d7b0*/  ISETP.GT.AND P4, PT, R169, R188, PT ;  /* 0x000000bca900720c */ /* 0x000fe40003f84270 */
[----:B------:R-:W-:Y:S01]  /*d7c0*/  FSEL R212, R56, -INF , !P3 ;  /* 0xff80000038d47808 */ /* 0x000fe20005800000 */
[----:B------:R-:W-:Y:S01]  /*d7d0*/  IMAD.MOV.U32 R56, RZ, RZ, R180 ;  /* 0x000000ffff387224 */ /* 0x000fe200078e00b4 */
[----:B------:R-:W-:Y:S01]  /*d7e0*/  FSEL R112, R237, -INF , !P6 ;  /* 0xff800000ed707808 */ /* 0x000fe20007000000 */
[----:B------:R-:W-:Y:S01]  /*d7f0*/  IMAD.MOV.U32 R237, RZ, RZ, R86 ;  /* 0x000000ffffed7224 */ /* 0x000fe200078e0056 */
[C---:B------:R-:W-:Y:S01]  /*d800*/  ISETP.GT.AND P3, PT, R169.reuse, R168, PT ;  /* 0x000000a8a900720c */ /* 0x040fe20003f64270 */
[----:B------:R-:W-:Y:S01]  /*d810*/  VIADD R86, R174, -UR28 ;  /* 0x8000001cae567c36 */ /* 0x000fe20008000000 */
[----:B------:R-:W-:Y:S01]  /*d820*/  FSEL R178, R40, -INF , !P2 ;  /* 0xff80000028b27808 */ /* 0x000fe20005000000 */
[----:B------:R-:W-:Y:S01]  /*d830*/  IMAD.MOV.U32 R40, RZ, RZ, R117 ;  /* 0x000000ffff287224 */ /* 0x000fe200078e0075 */
[----:B------:R-:W-:-:S02]  /*d840*/  ISETP.GT.AND P5, PT, R169, R182, PT ;  /* 0x000000b6a900720c */ /* 0x000fc40003fa4270 */
[----:B------:R-:W-:Y:S01]  /*d850*/  FSEL R208, R238, -INF , !P4 ;  /* 0xff800000eed07808 */ /* 0x000fe20006000000 */
[----:B------:R-:W-:Y:S01]  /*d860*/  IMAD.MOV.U32 R238, RZ, RZ, R104 ;  /* 0x000000ffffee7224 */ /* 0x000fe200078e0068 */
[C---:B------:R-:W-:Y:S02]  /*d870*/  ISETP.GT.AND P2, PT, R169.reuse, R66, PT ;  /* 0x00000042a900720c */ /* 0x040fe40003f44270 */
[----:B------:R-:W-:Y:S02]  /*d880*/  ISETP.GT.AND P4, PT, R169, R92, PT ;  /* 0x0000005ca900720c */ /* 0x000fe40003f84270 */
[----:B------:R-:W-:Y:S01]  /*d890*/  FSEL R180, R44, -INF , !P3 ;  /* 0xff8000002cb47808 */ /* 0x000fe20005800000 */
[----:B------:R-:W-:Y:S01]  /*d8a0*/  IMAD.MOV.U32 R44, RZ, RZ, R175 ;  /* 0x000000ffff2c7224 */ /* 0x000fe200078e00af */
[----:B------:R-:W-:Y:S01]  /*d8b0*/  FSEL R202, R219, -INF , !P5 ;  /* 0xff800000dbca7808 */ /* 0x000fe20006800000 */
[----:B------:R-:W-:Y:S01]  /*d8c0*/  IMAD.MOV.U32 R219, RZ, RZ, R120 ;  /* 0x000000ffffdb7224 */ /* 0x000fe200078e0078 */
[----:B------:R-:W-:-:S02]  /*d8d0*/  FSEL R117, R9, -INF , !P2 ;  /* 0xff80000009757808 */ /* 0x000fc40005000000 */
[C---:B------:R-:W-:Y:S02]  /*d8e0*/  ISETP.GT.AND P6, PT, R169.reuse, R82, PT ;  /* 0x00000052a900720c */ /* 0x040fe40003fc4270 */
[C---:B------:R-:W-:Y:S02]  /*d8f0*/  ISETP.GT.AND P5, PT, R169.reuse, R70, PT ;  /* 0x00000046a900720c */ /* 0x040fe40003fa4270 */
[----:B------:R-:W-:Y:S02]  /*d900*/  ISETP.GT.AND P3, PT, R169, R68, PT ;  /* 0x00000044a900720c */ /* 0x000fe40003f64270 */
[----:B------:R-:W-:Y:S01]  /*d910*/  FSEL R175, R25, -INF , !P4 ;  /* 0xff80000019af7808 */ /* 0x000fe20006000000 */
[----:B------:R-:W-:Y:S01]  /*d920*/  IMAD.MOV.U32 R25, RZ, RZ, R114 ;  /* 0x000000ffff197224 */ /* 0x000fe200078e0072 */
[----:B------:R-:W-:Y:S02]  /*d930*/  ISETP.GT.AND P2, PT, R86, R76, PT ;  /* 0x0000004c5600720c */ /* 0x000fe40003f44270 */
[----:B------:R-:W-:Y:S01]  /*d940*/  ISETP.GT.AND P4, PT, R169, R64, PT ;  /* 0x00000040a900720c */ /* 0x000fe20003f84270 */
[----:B------:R-:W-:Y:S01]  /*d950*/  IMAD.MOV.U32 R169, RZ, RZ, R187 ;  /* 0x000000ffffa97224 */ /* 0x000fe200078e00bb */
[----:B------:R-:W-:Y:S01]  /*d960*/  FSEL R120, R20, -INF , !P6 ;  /* 0xff80000014787808 */ /* 0x000fe20007000000 */
[----:B------:R-:W-:Y:S01]  /*d970*/  IMAD.MOV.U32 R187, RZ, RZ, R93 ;  /* 0x000000ffffbb7224 */ /* 0x000fe200078e005d */
[----:B------:R-:W-:Y:S01]  /*d980*/  FSEL R104, R241, -INF , !P5 ;  /* 0xff800000f1687808 */ /* 0x000fe20006800000 */
[----:B------:R-:W-:Y:S01]  /*d990*/  IMAD.MOV.U32 R241, RZ, RZ, R56 ;  /* 0x000000fffff17224 */ /* 0x000fe200078e0038 */
[----:B------:R-:W-:Y:S01]  /*d9a0*/  FSEL R114, R21, -INF , !P3 ;  /* 0xff80000015727808 */ /* 0x000fe20005800000 */
[----:B------:R-:W-:Y:S01]  /*d9b0*/  IMAD.MOV.U32 R21, RZ, RZ, R25 ;  /* 0x000000ffff157224 */ /* 0x000fe200078e0019 */
[----:B------:R-:W-:-:S02]  /*d9c0*/  FSEL R93, R204, -INF , !P2 ;  /* 0xff800000cc5d7808 */ /* 0x000fc40005000000 */
[C---:B------:R-:W-:Y:S02]  /*d9d0*/  ISETP.GE.AND P6, PT, R76.reuse, R228, PT ;  /* 0x000000e44c00720c */ /* 0x040fe40003fc6270 */
[C---:B------:R-:W-:Y:S02]  /*d9e0*/  ISETP.GE.AND P5, PT, R76.reuse, R227, PT ;  /* 0x000000e34c00720c */ /* 0x040fe40003fa6270 */
[----:B------:R-:W-:Y:S02]  /*d9f0*/  ISETP.GE.AND P3, PT, R76, R226, PT ;  /* 0x000000e24c00720c */ /* 0x000fe40003f66270 */
[----:B------:R-:W-:Y:S02]  /*da00*/  ISETP.GT.AND P2, PT, R86, R50, PT ;  /* 0x000000325600720c */ /* 0x000fe40003f44270 */
[----:B------:R-:W-:Y:S02]  /*da10*/  IABS R129, R129 ;  /* 0x0000008100817213 */ /* 0x000fe40000000000 */
[----:B------:R-:W-:-:S02]  /*da20*/  FSEL R100, R100, -INF , !P6 ;  /* 0xff80000064647808 */ /* 0x000fc40007000000 */
[----:B------:R-:W-:Y:S02]  /*da30*/  FSEL R105, R105, -INF , !P5 ;  /* 0xff80000069697808 */ /* 0x000fe40006800000 */
[----:B------:R-:W-:Y:S02]  /*da40*/  FSEL R93, R93, -INF , !P3 ;  /* 0xff8000005d5d7808 */ /* 0x000fe40005800000 */
[----:B------:R-:W-:Y:S02]  /*da50*/  FSEL R25, R128, -INF , !P2 ;  /* 0xff80000080197808 */ /* 0x000fe40005000000 */
[----:B------:R-:W-:Y:S02]  /*da60*/  I2FP.F32.S32 R20, R129 ;  /* 0x0000008100147245 */ /* 0x000fe40000201400 */
[C---:B------:R-:W-:Y:S02]  /*da70*/  ISETP.GE.AND P6, PT, R50.reuse, R227, PT ;  /* 0x000000e33200720c */ /* 0x040fe40003fc6270 */
[----:B------:R-:W-:Y:S01]  /*da80*/  ISETP.GE.AND P5, PT, R50, R226, PT ;  /* 0x000000e23200720c */ /* 0x000fe20003fa6270 */
[----:B------:R-:W-:Y:S01]  /*da90*/  FFMA.FTZ R20, R20, -UR6, R123 ;  /* 0x8000000614147c23 */ /* 0x000fe2000801007b */
[----:B------:R-:W-:-:S02]  /*daa0*/  ISETP.GE.AND P3, PT, R31, R228, PT ;  /* 0x000000e41f00720c */ /* 0x000fc40003f66270 */
[----:B------:R-:W-:Y:S02]  /*dab0*/  ISETP.GT.AND P2, PT, R86, R31, PT ;  /* 0x0000001f5600720c */ /* 0x000fe40003f44270 */
[----:B------:R-:W-:Y:S02]  /*dac0*/  FSEL R89, R89, -INF , !P6 ;  /* 0xff80000059597808 */ /* 0x000fe40007000000 */
[----:B------:R-:W-:Y:S02]  /*dad0*/  FSEL R25, R25, -INF , !P5 ;  /* 0xff80000019197808 */ /* 0x000fe40006800000 */
[----:B------:R-:W-:Y:S02]  /*dae0*/  FSEL R56, R33, -INF , !P3 ;  /* 0xff80000021387808 */ /* 0x000fe40005800000 */
[----:B------:R-:W-:Y:S02]  /*daf0*/  FSEL R9, R122, -INF , !P2 ;  /* 0xff8000007a097808 */ /* 0x000fe40005000000 */
[----:B------:R-:W-:-:S02]  /*db00*/  ISETP.GE.AND P6, PT, R31, R226, PT ;  /* 0x000000e21f00720c */ /* 0x000fc40003fc6270 */
[C---:B------:R-:W-:Y:S02]  /*db10*/  ISETP.GE.AND P5, PT, R19.reuse, R228, PT ;  /* 0x000000e41300720c */ /* 0x040fe40003fa6270 */
[----:B------:R-:W-:Y:S02]  /*db20*/  ISETP.GE.AND P3, PT, R19, R227, PT ;  /* 0x000000e31300720c */ /* 0x000fe40003f66270 */
[----:B------:R-:W-:Y:S02]  /*db30*/  ISETP.GT.AND P2, PT, R86, R19, PT ;  /* 0x000000135600720c */ /* 0x000fe40003f44270 */
[----:B------:R-:W-:Y:S02]  /*db40*/  FSEL R76, R5, -INF , !P4 ;  /* 0xff800000054c7808 */ /* 0x000fe40006000000 */
[----:B------:R-:W-:Y:S02]  /*db50*/  FSEL R9, R9, -INF , !P6 ;  /* 0xff80000009097808 */ /* 0x000fe40007000000 */
[----:B------:R-:W-:-:S02]  /*db60*/  FSEL R54, R54, -INF , !P5 ;  /* 0xff80000036367808 */ /* 0x000fc40006800000 */
[----:B------:R-:W-:Y:S02]  /*db70*/  FSEL R101, R101, -INF , !P3 ;  /* 0xff80000065657808 */ /* 0x000fe40005800000 */
[----:B------:R-:W-:Y:S02]  /*db80*/  FSEL R5, R20, -INF , !P2 ;  /* 0xff80000014057808 */ /* 0x000fe40005000000 */
[-C--:B------:R-:W-:Y:S02]  /*db90*/  ISETP.GE.AND P4, PT, R50, R228.reuse, PT ;  /* 0x000000e43200720c */ /* 0x080fe40003f86270 */
[C---:B------:R-:W-:Y:S02]  /*dba0*/  ISETP.GE.AND P6, PT, R13.reuse, R228, PT ;  /* 0x000000e40d00720c */ /* 0x040fe40003fc6270 */
[C---:B------:R-:W-:Y:S02]  /*dbb0*/  ISETP.GE.AND P5, PT, R13.reuse, R227, PT ;  /* 0x000000e30d00720c */ /* 0x040fe40003fa6270 */
[----:B------:R-:W-:-:S02]  /*dbc0*/  ISETP.GE.AND P3, PT, R13, R226, PT ;  /* 0x000000e20d00720c */ /* 0x000fc40003f66270 */
[----:B------:R-:W-:Y:S01]  /*dbd0*/  ISETP.GT.AND P2, PT, R86, R13, PT ;  /* 0x0000000d5600720c */ /* 0x000fe20003f44270 */
[----:B------:R-:W-:Y:S01]  /*dbe0*/  IMAD.IADD R13, R174, 0x1, -R125 ;  /* 0x00000001ae0d7824 */ /* 0x000fe200078e0a7d */
[----:B------:R-:W-:Y:S02]  /*dbf0*/  FSEL R96, R96, -INF , !P4 ;  /* 0xff80000060607808 */ /* 0x000fe40006000000 */
[----:B------:R-:W-:Y:S02]  /*dc00*/  ISETP.GE.AND P4, PT, R31, R227, PT ;  /* 0x000000e31f00720c */ /* 0x000fe40003f86270 */
[----:B------:R-:W-:Y:S02]  /*dc10*/  IABS R13, R13 ;  /* 0x0000000d000d7213 */ /* 0x000fe40000000000 */
[----:B------:R-:W-:Y:S02]  /*dc20*/  IABS R131, R131 ;  /* 0x0000008300837213 */ /* 0x000fe40000000000 */
[----:B------:R-:W-:Y:S01]  /*dc30*/  FSEL R33, R21, -INF , !P4 ;  /* 0xff80000015217808 */ /* 0x000fe20006000000 */
[----:B------:R-:W-:Y:S01]  /*dc40*/  IMAD.MOV.U32 R21, RZ, RZ, R241 ;  /* 0x000000ffff157224 */ /* 0x000fe200078e00f1 */
[----:B------:R-:W-:Y:S01]  /*dc50*/  I2FP.F32.S32 R20, R13 ;  /* 0x0000000d00147245 */ /* 0x000fe20000201400 */
[----:B------:R-:W-:Y:S01]  /*dc60*/  VIADD R241, R176, 0xffffff11 ;  /* 0xffffff11b0f17836 */ /* 0x000fe20000000000 */
[----:B------:R-:W-:-:S02]  /*dc70*/  I2FP.F32.S32 R131, R131 ;  /* 0x0000008300837245 */ /* 0x000fc40000201400 */
[----:B------:R-:W-:Y:S01]  /*dc80*/  FSEL R31, R21, -INF , !P5 ;  /* 0xff800000151f7808 */ /* 0x000fe20006800000 */
[----:B------:R-:W-:Y:S01]  /*dc90*/  FFMA.FTZ R20, R20, -UR6, R111 ;  /* 0x8000000614147c23 */ /* 0x000fe2000801006f */
[----:B------:R-:W-:Y:S01]  /*dca0*/  ISETP.GT.AND P5, PT, R86, R241, PT ;  /* 0x000000f15600720c */ /* 0x000fe20003fa4270 */
[----:B------:R-:W-:Y:S01]  /*dcb0*/  FFMA.FTZ R110, R131, -UR6, R110 ;  /* 0x80000006836e7c23 */ /* 0x000fe2000801006e */
[----:B------:R-:W-:Y:S01]  /*dcc0*/  IABS R119, R119 ;  /* 0x0000007700777213 */ /* 0x000fe20000000000 */
[----:B------:R-:W-:Y:S01]  /*dcd0*/  IMAD.IADD R21, R174, 0x1, -R109 ;  /* 0x00000001ae157824 */ /* 0x000fe200078e0a6d */
[----:B------:R-:W-:Y:S02]  /*dce0*/  ISETP.GE.AND P4, PT, R19, R226, PT ;  /* 0x000000e21300720c */ /* 0x000fe40003f86270 */
[----:B------:R-:W-:Y:S01]  /*dcf0*/  FSEL R19, R20, -INF , !P5 ;  /* 0xff80000014137808 */ /* 0x000fe20006800000 */
[----:B------:R-:W-:Y:S01]  /*dd00*/  IMAD.IADD R20, R174, 0x1, -R115 ;  /* 0x00000001ae147824 */ /* 0x000fe200078e0a73 */
[----:B------:R-:W-:-:S02]  /*dd10*/  FSEL R13, R110, -INF , !P2 ;  /* 0xff8000006e0d7808 */ /* 0x000fc40005000000 */
[----:B------:R-:W-:Y:S02]  /*dd20*/  I2FP.F32.S32 R119, R119 ;  /* 0x0000007700777245 */ /* 0x000fe40000201400 */
[----:B------:R-:W-:Y:S02]  /*dd30*/  FSEL R5, R5, -INF , !P4 ;  /* 0xff80000005057808 */ /* 0x000fe40006000000 */
[----:B------:R-:W-:Y:S01]  /*dd40*/  ISETP.GE.AND P2, PT, R241, R226, PT ;  /* 0x000000e2f100720c */ /* 0x000fe20003f46270 */
[----:B------:R-:W-:Y:S01]  /*dd50*/  FFMA.FTZ R106, R119, -UR6, R106 ;  /* 0x80000006776a7c23 */ /* 0x000fe2000801006a */
[C---:B------:R-:W-:Y:S02]  /*dd60*/  ISETP.GE.AND P4, PT, R241.reuse, R228, PT ;  /* 0x000000e4f100720c */ /* 0x040fe40003f86270 */
[----:B------:R-:W-:Y:S02]  /*dd70*/  FSEL R52, R52, -INF , !P6 ;  /* 0xff80000034347808 */ /* 0x000fe40007000000 */
[----:B------:R-:W-:-:S02]  /*dd80*/  ISETP.GE.AND P6, PT, R241, R227, PT ;  /* 0x000000e3f100720c */ /* 0x000fc40003fc6270 */
[----:B------:R-:W-:Y:S02]  /*dd90*/  FSEL R13, R13, -INF , !P3 ;  /* 0xff8000000d0d7808 */ /* 0x000fe40005800000 */
[----:B------:R-:W-:Y:S02]  /*dda0*/  ISETP.GE.AND P3, PT, R48, R229, PT ;  /* 0x000000e53000720c */ /* 0x000fe40003f66270 */
[----:B------:R-:W-:Y:S02]  /*ddb0*/  FSEL R19, R19, -INF , !P2 ;  /* 0xff80000013137808 */ /* 0x000fe40005000000 */
[----:B------:R-:W-:Y:S02]  /*ddc0*/  IABS R20, R20 ;  /* 0x0000001400147213 */ /* 0x000fe40000000000 */
[----:B------:R-:W-:Y:S01]  /*ddd0*/  FSEL R50, R40, -INF , !P4 ;  /* 0xff80000028327808 */ /* 0x000fe20006000000 */
[----:B------:R-:W-:Y:S01]  /*dde0*/  IMAD.MOV.U32 R40, RZ, RZ, R99 ;  /* 0x000000ffff287224 */ /* 0x000fe200078e0063 */
[----:B------:R-:W-:-:S02]  /*ddf0*/  ISETP.GT.AND P2, PT, R86, R48, PT ;  /* 0x000000305600720c */ /* 0x000fc40003f44270 */
[----:B------:R-:W-:Y:S02]  /*de00*/  FSEL R99, R108, -INF , !P6 ;  /* 0xff8000006c637808 */ /* 0x000fe40007000000 */
[----:B------:R-:W-:Y:S02]  /*de10*/  FSEL R108, R17, -INF , !P3 ;  /* 0xff800000116c7808 */ /* 0x000fe40005800000 */
[----:B------:R-:W-:Y:S02]  /*de20*/  I2FP.F32.S32 R20, R20 ;  /* 0x0000001400147245 */ /* 0x000fe40000201400 */
[----:B------:R-:W-:Y:S02]  /*de30*/  ISETP.GE.AND P5, PT, R48, R226, PT ;  /* 0x000000e23000720c */ /* 0x000fe40003fa6270 */
[----:B------:R-:W-:Y:S01]  /*de40*/  FSEL R17, R106, -INF , !P2 ;  /* 0xff8000006a117808 */ /* 0x000fe20005000000 */
[----:B------:R-:W-:Y:S01]  /*de50*/  FFMA.FTZ R20, R20, -UR6, R107 ;  /* 0x8000000614147c23 */ /* 0x000fe2000801006b */
[----:B------:R-:W-:-:S02]  /*de60*/  IABS R21, R21 ;  /* 0x0000001500157213 */ /* 0x000fc40000000000 */
[----:B------:R-:W-:Y:S02]  /*de70*/  FSEL R17, R17, -INF , !P5 ;  /* 0xff80000011117808 */ /* 0x000fe40006800000 */
[----:B------:R-:W-:Y:S02]  /*de80*/  ISETP.GT.AND P5, PT, R86, R248, PT ;  /* 0x000000f85600720c */ /* 0x000fe40003fa4270 */
[----:B------:R-:W-:Y:S01]  /*de90*/  I2FP.F32.S32 R107, R21 ;  /* 0x00000015006b7245 */ /* 0x000fe20000201400 */
[----:B------:R-:W-:Y:S01]  /*dea0*/  IMAD.IADD R21, R174, 0x1, -R113 ;  /* 0x00000001ae157824 */ /* 0x000fe200078e0a71 */
[----:B------:R-:W-:Y:S02]  /*deb0*/  ISETP.GE.AND P2, PT, R248, R226, PT ;  /* 0x000000e2f800720c */ /* 0x000fe40003f46270 */
[----:B------:R-:W-:Y:S01]  /*dec0*/  FSEL R20, R20, -INF , !P5 ;  /* 0xff80000014147808 */ /* 0x000fe20006800000 */
[----:B------:R-:W-:Y:S01]  /*ded0*/  FFMA.FTZ R94, R107, -UR6, R94 ;  /* 0x800000066b5e7c23 */ /* 0x000fe2000801005e */
[----:B------:R-:W-:-:S02]  /*dee0*/  IABS R21, R21 ;  /* 0x0000001500157213 */ /* 0x000fc40000000000 */
[----:B------:R-:W-:Y:S02]  /*def0*/  FSEL R20, R20, -INF , !P2 ;  /* 0xff80000014147808 */ /* 0x000fe40005000000 */
[----:B------:R-:W-:Y:S02]  /*df00*/  ISETP.GT.AND P2, PT, R86, R242, PT ;  /* 0x000000f25600720c */ /* 0x000fe40003f44270 */
[----:B------:R-:W-:Y:S02]  /*df10*/  ISETP.GE.AND P4, PT, R48, R228, PT ;  /* 0x000000e43000720c */ /* 0x000fe40003f86270 */
[----:B------:R-:W-:Y:S02]  /*df20*/  FSEL R106, R94, -INF , !P2 ;  /* 0xff8000005e6a7808 */ /* 0x000fe40005000000 */
[----:B------:R-:W-:Y:S02]  /*df30*/  I2FP.F32.S32 R94, R21 ;  /* 0x00000015005e7245 */ /* 0x000fe40000201400 */
[----:B------:R-:W-:-:S02]  /*df40*/  ISETP.GE.AND P5, PT, R242, R226, PT ;  /* 0x000000e2f200720c */ /* 0x000fc40003fa6270 */
[----:B------:R-:W-:Y:S01]  /*df50*/  ISETP.GE.AND P6, PT, R48, R227, PT ;  /* 0x000000e33000720c */ /* 0x000fe20003fc6270 */
[----:B------:R-:W-:Y:S01]  /*df60*/  FFMA.FTZ R94, R94, -UR6, R95 ;  /* 0x800000065e5e7c23 */ /* 0x000fe2000801005f */
[----:B------:R-:W-:Y:S02]  /*df70*/  FSEL R48, R29, -INF , !P4 ;  /* 0xff8000001d307808 */ /* 0x000fe40006000000 */
[----:B------:R-:W-:Y:S02]  /*df80*/  ISETP.GE.AND P4, PT, R248, R228, PT ;  /* 0x000000e4f800720c */ /* 0x000fe40003f86270 */
[----:B------:R-:W-:Y:S02]  /*df90*/  FSEL R21, R106, -INF , !P5 ;  /* 0xff8000006a157808 */ /* 0x000fe40006800000 */
[----:B------:R-:W-:Y:S02]  /*dfa0*/  IABS R103, R103 ;  /* 0x0000006700677213 */ /* 0x000fe40000000000 */
[----:B------:R-:W-:-:S02]  /*dfb0*/  ISETP.GE.AND P3, PT, R248, R229, PT ;  /* 0x000000e5f800720c */ /* 0x000fc40003f66270 */
[----:B------:R-:W-:Y:S01]  /*dfc0*/  FSEL R29, R169, -INF , !P6 ;  /* 0xff800000a91d7808 */ /* 0x000fe20007000000 */
[----:B------:R-:W-:Y:S01]  /*dfd0*/  IMAD.MOV.U32 R169, RZ, RZ, R44 ;  /* 0x000000ffffa97224 */ /* 0x000fe200078e002c */
[----:B------:R-:W-:Y:S02]  /*dfe0*/  ISETP.GT.AND P5, PT, R86, R34, PT ;  /* 0x000000225600720c */ /* 0x000fe40003fa4270 */
[----:B------:R-:W-:Y:S02]  /*dff0*/  ISETP.GE.AND P6, PT, R248, R227, PT ;  /* 0x000000e3f800720c */ /* 0x000fe40003fc6270 */
[----:B------:R-:W-:Y:S02]  /*e000*/  FSEL R44, R249, -INF , !P4 ;  /* 0xff800000f92c7808 */ /* 0x000fe40006000000 */
[----:B------:R-:W-:Y:S02]  /*e010*/  ISETP.GE.AND P4, PT, R242, R228, PT ;  /* 0x000000e4f200720c */ /* 0x000fe40003f86270 */
[----:B------:R-:W-:-:S02]  /*e020*/  I2FP.F32.S32 R103, R103 ;  /* 0x0000006700677245 */ /* 0x000fc40000201400 */
[----:B------:R-:W-:Y:S02]  /*e030*/  FSEL R109, R15, -INF , !P3 ;  /* 0xff8000000f6d7808 */ /* 0x000fe40005800000 */
[----:B------:R-:W-:Y:S01]  /*e040*/  ISETP.GE.AND P2, PT, R34, R226, PT ;  /* 0x000000e22200720c */ /* 0x000fe20003f46270 */
[----:B------:R-:W-:Y:S01]  /*e050*/  FFMA.FTZ R103, R103, -UR6, R90 ;  /* 0x8000000667677c23 */ /* 0x000fe2000801005a */
[----:B------:R-:W-:Y:S02]  /*e060*/  FSEL R94, R94, -INF , !P5 ;  /* 0xff8000005e5e7808 */ /* 0x000fe40006800000 */
[----:B------:R-:W-:Y:S02]  /*e070*/  FSEL R15, R40, -INF , !P6 ;  /* 0xff800000280f7808 */ /* 0x000fe40007000000 */
[----:B------:R-:W-:Y:S02]  /*e080*/  ISETP.GE.AND P6, PT, R242, R227, PT ;  /* 0x000000e3f200720c */ /* 0x000fe40003fc6270 */
[----:B------:R-:W-:-:S02]  /*e090*/  FSEL R40, R247, -INF , !P4 ;  /* 0xff800000f7287808 */ /* 0x000fc40006000000 */
[----:B------:R-:W-:Y:S02]  /*e0a0*/  FSEL R247, R94, -INF , !P2 ;  /* 0xff8000005ef77808 */ /* 0x000fe40005000000 */
[----:B------:R-:W-:Y:S02]  /*e0b0*/  IABS R97, R97 ;  /* 0x0000006100617213 */ /* 0x000fe40000000000 */
[----:B------:R-:W-:Y:S02]  /*e0c0*/  ISETP.GT.AND P2, PT, R86, R32, PT ;  /* 0x000000205600720c */ /* 0x000fe40003f44270 */
[----:B------:R-:W-:Y:S02]  /*e0d0*/  FSEL R249, R169, -INF , !P6 ;  /* 0xff800000a9f97808 */ /* 0x000fe40007000000 */
[----:B------:R-:W-:Y:S02]  /*e0e0*/  ISETP.GE.AND P6, PT, R34, R227, PT ;  /* 0x000000e32200720c */ /* 0x000fe40003fc6270 */
[----:B------:R-:W-:-:S02]  /*e0f0*/  I2FP.F32.S32 R94, R97 ;  /* 0x00000061005e7245 */ /* 0x000fc40000201400 */
[----:B------:R-:W-:Y:S02]  /*e100*/  ISETP.GE.AND P5, PT, R32, R226, PT ;  /* 0x000000e22000720c */ /* 0x000fe40003fa6270 */
[----:B------:R-:W-:Y:S01]  /*e110*/  FSEL R103, R103, -INF , !P2 ;  /* 0xff80000067677808 */ /* 0x000fe20005000000 */
[----:B------:R-:W-:Y:S01]  /*e120*/  FFMA.FTZ R94, R94, -UR6, R91 ;  /* 0x800000065e5e7c23 */ /* 0x000fe2000801005b */
[----:B------:R-:W-:Y:S02]  /*e130*/  FSEL R119, R219, -INF , !P6 ;  /* 0xff800000db777808 */ /* 0x000fe40007000000 */
[----:B------:R-:W-:Y:S02]  /*e140*/  ISETP.GE.AND P6, PT, R32, R227, PT ;  /* 0x000000e32000720c */ /* 0x000fe40003fc6270 */
[----:B------:R-:W-:Y:S02]  /*e150*/  FSEL R169, R103, -INF , !P5 ;  /* 0xff80000067a97808 */ /* 0x000fe40006800000 */
[----:B------:R-:W-:-:S02]  /*e160*/  IABS R127, R127 ;  /* 0x0000007f007f7213 */ /* 0x000fc40000000000 */
[----:B------:R-:W-:Y:S02]  /*e170*/  ISETP.GT.AND P5, PT, R86, R30, PT ;  /* 0x0000001e5600720c */ /* 0x000fe40003fa4270 */
[----:B------:R-:W-:Y:S02]  /*e180*/  ISETP.GE.AND P3, PT, R242, R229, PT ;  /* 0x000000e5f200720c */ /* 0x000fe40003f66270 */
[----:B------:R-:W-:Y:S02]  /*e190*/  FSEL R129, R237, -INF , !P6 ;  /* 0xff800000ed817808 */ /* 0x000fe40007000000 */
[----:B------:R-:W-:Y:S02]  /*e1a0*/  ISETP.GE.AND P6, PT, R30, R227, PT ;  /* 0x000000e31e00720c */ /* 0x000fe40003fc6270 */
[----:B------:R-:W-:Y:S02]  /*e1b0*/  I2FP.F32.S32 R127, R127 ;  /* 0x0000007f007f7245 */ /* 0x000fe40000201400 */
[----:B------:R-:W-:-:S02]  /*e1c0*/  ISETP.GE.AND P4, PT, R34, R228, PT ;  /* 0x000000e42200720c */ /* 0x000fc40003f86270 */
[----:B------:R-:W-:Y:S01]  /*e1d0*/  ISETP.GE.AND P2, PT, R30, R226, PT ;  /* 0x000000e21e00720c */ /* 0x000fe20003f46270 */
[----:B------:R-:W-:Y:S01]  /*e1e0*/  FFMA.FTZ R127, R127, -UR6, R78 ;  /* 0x800000067f7f7c23 */ /* 0x000fe2000801004e */
[----:B------:R-:W-:Y:S02]  /*e1f0*/  FSEL R94, R94, -INF , !P5 ;  /* 0xff8000005e5e7808 */ /* 0x000fe40006800000 */
[----:B------:R-:W-:Y:S02]  /*e200*/  FSEL R110, R243, -INF , !P3 ;  /* 0xff800000f36e7808 */ /* 0x000fe40005800000 */
[----:B------:R-:W-:Y:S02]  /*e210*/  ISETP.GE.AND P3, PT, R34, R229, PT ;  /* 0x000000e52200720c */ /* 0x000fe40003f66270 */
[----:B------:R-:W-:Y:S02]  /*e220*/  FSEL R125, R165, -INF , !P6 ;  /* 0xff800000a57d7808 */ /* 0x000fe40007000000 */
[----:B------:R-:W-:-:S02]  /*e230*/  FSEL R34, R245, -INF , !P4 ;  /* 0xff800000f5227808 */ /* 0x000fc40006000000 */
[----:B------:R-:W-:Y:S02]  /*e240*/  FSEL R165, R94, -INF , !P2 ;  /* 0xff8000005ea57808 */ /* 0x000fe40005000000 */
[----:B------:R-:W-:Y:S02]  /*e250*/  IABS R85, R85 ;  /* 0x0000005500557213 */ /* 0x000fe40000000000 */
[----:B------:R-:W-:Y:S02]  /*e260*/  ISETP.GE.AND P4, PT, R32, R228, PT ;  /* 0x000000e42000720c */ /* 0x000fe40003f86270 */
[----:B------:R-:W-:Y:S02]  /*e270*/  ISETP.GT.AND P2, PT, R86, R28, PT ;  /* 0x0000001c5600720c */ /* 0x000fe40003f44270 */
[----:B------:R-:W-:Y:S02]  /*e280*/  FSEL R95, R213, -INF , !P3 ;  /* 0xff800000d55f7808 */ /* 0x000fe40005800000 */
[----:B------:R-:W-:-:S02]  /*e290*/  ISETP.GE.AND P3, PT, R32, R229, PT ;  /* 0x000000e52000720c */ /* 0x000fc40003f66270 */
[----:B------:R-:W-:Y:S02]  /*e2a0*/  ISETP.GE.AND P6, PT, R28, R227, PT ;  /* 0x000000e31c00720c */ /* 0x000fe40003fc6270 */
[----:B------:R-:W-:Y:S02]  /*e2b0*/  I2FP.F32.S32 R94, R85 ;  /* 0x00000055005e7245 */ /* 0x000fe40000201400 */
[----:B------:R-:W-:Y:S02]  /*e2c0*/  FSEL R32, R244, -INF , !P4 ;  /* 0xff800000f4207808 */ /* 0x000fe40006000000 */
[----:B------:R-:W-:Y:S01]  /*e2d0*/  ISETP.GE.AND P5, PT, R28, R226, PT ;  /* 0x000000e21c00720c */ /* 0x000fe20003fa6270 */
[----:B------:R-:W-:Y:S01]  /*e2e0*/  FFMA.FTZ R79, R94, -UR6, R79 ;  /* 0x800000065e4f7c23 */ /* 0x000fe2000801004f */
[----:B------:R-:W-:Y:S02]  /*e2f0*/  FSEL R127, R127, -INF , !P2 ;  /* 0xff8000007f7f7808 */ /* 0x000fe40005000000 */
[----:B------:R-:W-:-:S02]  /*e300*/  ISETP.GE.AND P4, PT, R30, R228, PT ;  /* 0x000000e41e00720c */ /* 0x000fc40003f86270 */
[----:B------:R-:W-:Y:S02]  /*e310*/  FSEL R90, R211, -INF , !P3 ;  /* 0xff800000d35a7808 */ /* 0x000fe40005800000 */
[----:B------:R-:W-:Y:S02]  /*e320*/  FSEL R245, R187, -INF , !P6 ;  /* 0xff800000bbf57808 */ /* 0x000fe40007000000 */
[----:B------:R-:W-:Y:S02]  /*e330*/  ISETP.GE.AND P3, PT, R30, R229, PT ;  /* 0x000000e51e00720c */ /* 0x000fe40003f66270 */
[----:B------:R-:W-:Y:S02]  /*e340*/  FSEL R187, R127, -INF , !P5 ;  /* 0xff8000007fbb7808 */ /* 0x000fe40006800000 */
[----:B------:R-:W-:Y:S02]  /*e350*/  IABS R121, R121 ;  /* 0x0000007900797213 */ /* 0x000fe40000000000 */
[----:B------:R-:W-:-:S02]  /*e360*/  FSEL R30, R240, -INF , !P4 ;  /* 0xff800000f01e7808 */ /* 0x000fc40006000000 */
[----:B------:R-:W-:Y:S02]  /*e370*/  ISETP.GT.AND P5, PT, R86, R24, PT ;  /* 0x000000185600720c */ /* 0x000fe40003fa4270 */
[C---:B------:R-:W-:Y:S02]  /*e380*/  ISETP.GE.AND P4, PT, R28.reuse, R228, PT ;  /* 0x000000e41c00720c */ /* 0x040fe40003f86270 */
[----:B------:R-:W-:Y:S02]  /*e390*/  FSEL R91, R207, -INF , !P3 ;  /* 0xff800000cf5b7808 */ /* 0x000fe40005800000 */
[----:B------:R-:W-:Y:S02]  /*e3a0*/  I2FP.F32.S32 R121, R121 ;  /* 0x0000007900797245 */ /* 0x000fe40000201400 */
[----:B------:R-:W-:Y:S02]  /*e3b0*/  ISETP.GE.AND P3, PT, R28, R229, PT ;  /* 0x000000e51c00720c */ /* 0x000fe40003f66270 */
[----:B------:R-:W-:Y:S01]  /*e3c0*/  ISETP.GE.AND P2, PT, R24, R226, PT ;  /* 0x000000e21800720c */ /* 0x000fe20003f46270 */
[----:B------:R-:W-:Y:S01]  /*e3d0*/  FFMA.FTZ R121, R121, -UR6, R74 ;  /* 0x8000000679797c23 */ /* 0x000fe2000801004a */
[----:B------:R-:W-:-:S02]  /*e3e0*/  FSEL R79, R79, -INF , !P5 ;  /* 0xff8000004f4f7808 */ /* 0x000fc40006800000 */
[----:B------:R-:W-:Y:S02]  /*e3f0*/  FSEL R28, R218, -INF , !P4 ;  /* 0xff800000da1c7808 */ /* 0x000fe40006000000 */
[C---:B------:R-:W-:Y:S02]  /*e400*/  ISETP.GE.AND P4, PT, R24.reuse, R228, PT ;  /* 0x000000e41800720c */ /* 0x040fe40003f86270 */
[----:B------:R-:W-:Y:S02]  /*e410*/  ISETP.GE.AND P6, PT, R24, R227, PT ;  /* 0x000000e31800720c */ /* 0x000fe40003fc6270 */
[----:B------:R-:W-:Y:S02]  /*e420*/  FSEL R78, R205, -INF , !P3 ;  /* 0xff800000cd4e7808 */ /* 0x000fe40005800000 */
[----:B------:R-:W-:Y:S02]  /*e430*/  FSEL R241, R79, -INF , !P2 ;  /* 0xff8000004ff17808 */ /* 0x000fe40005000000 */
[----:B------:R-:W-:-:S02]  /*e440*/  IABS R81, R81 ;  /* 0x0000005100517213 */ /* 0x000fc40000000000 */
[----:B------:R-:W-:Y:S02]  /*e450*/  ISETP.GE.AND P3, PT, R24, R229, PT ;  /* 0x000000e51800720c */ /* 0x000fe40003f66270 */
[----:B------:R-:W-:Y:S02]  /*e460*/  ISETP.GT.AND P2, PT, R86, R18, PT ;  /* 0x000000125600720c */ /* 0x000fe40003f44270 */
[----:B------:R-:W-:Y:S02]  /*e470*/  FSEL R24, R177, -INF , !P4 ;  /* 0xff800000b1187808 */ /* 0x000fe40006000000 */
[----:B------:R-:W-:Y:S02]  /*e480*/  FSEL R177, R238, -INF , !P6 ;  /* 0xff800000eeb17808 */ /* 0x000fe40007000000 */
[----:B------:R-:W-:Y:S02]  /*e490*/  ISETP.GE.AND P6, PT, R18, R227, PT ;  /* 0x000000e31200720c */ /* 0x000fe40003fc6270 */
[----:B------:R-:W-:-:S02]  /*e4a0*/  I2FP.F32.S32 R94, R81 ;  /* 0x00000051005e7245 */ /* 0x000fc40000201400 */
[----:B------:R-:W-:Y:S02]  /*e4b0*/  ISETP.GE.AND P5, PT, R18, R226, PT ;  /* 0x000000e21200720c */ /* 0x000fe40003fa6270 */
[----:B------:R-:W-:Y:S01]  /*e4c0*/  FSEL R121, R121, -INF , !P2 ;  /* 0xff80000079797808 */ /* 0x000fe20005000000 */
[----:B------:R-:W-:Y:S01]  /*e4d0*/  FFMA.FTZ R94, R94, -UR6, R75 ;  /* 0x800000065e5e7c23 */ /* 0x000fe2000801004b */
[----:B------:R-:W-:Y:S02]  /*e4e0*/  FSEL R243, R239, -INF , !P6 ;  /* 0xff800000eff37808 */ /* 0x000fe40007000000 */
[----:B------:R-:W-:Y:S02]  /*e4f0*/  FSEL R239, R121, -INF , !P5 ;  /* 0xff80000079ef7808 */ /* 0x000fe40006800000 */
[----:B------:R-:W-:Y:S02]  /*e500*/  IABS R77, R77 ;  /* 0x0000004d004d7213 */ /* 0x000fe40000000000 */
[----:B------:R-:W-:-:S02]  /*e510*/  ISETP.GT.AND P5, PT, R86, R16, PT ;  /* 0x000000105600720c */ /* 0x000fc40003fa4270 */
[----:B------:R-:W-:Y:S02]  /*e520*/  FSEL R97, R201, -INF , !P3 ;  /* 0xff800000c9617808 */ /* 0x000fe40005800000 */
[----:B------:R-:W-:Y:S02]  /*e530*/  ISETP.GE.AND P3, PT, R18, R229, PT ;  /* 0x000000e51200720c */ /* 0x000fe40003f66270 */
[----:B------:R-:W-:Y:S02]  /*e540*/  I2FP.F32.S32 R77, R77 ;  /* 0x0000004d004d7245 */ /* 0x000fe40000201400 */
[----:B------:R-:W-:Y:S02]  /*e550*/  ISETP.GE.AND P2, PT, R16, R226, PT ;  /* 0x000000e21000720c */ /* 0x000fe40003f46270 */
[----:B------:R-:W-:Y:S01]  /*e560*/  FSEL R94, R94, -INF , !P5 ;  /* 0xff8000005e5e7808 */ /* 0x000fe20006800000 */
[----:B------:R-:W-:Y:S01]  /*e570*/  FFMA.FTZ R62, R77, -UR6, R62 ;  /* 0x800000064d3e7c23 */ /* 0x000fe2000801003e */
[----:B------:R-:W-:-:S02]  /*e580*/  FSEL R74, R193, -INF , !P3 ;  /* 0xff800000c14a7808 */ /* 0x000fc40005800000 */
[----:B------:R-:W-:Y:S02]  /*e590*/  FSEL R193, R94, -INF , !P2 ;  /* 0xff8000005ec17808 */ /* 0x000fe40005000000 */
[----:B------:R-:W-:Y:S02]  /*e5a0*/  ISETP.GT.AND P2, PT, R86, R14, PT ;  /* 0x0000000e5600720c */ /* 0x000fe40003f44270 */
[----:B------:R-:W-:Y:S02]  /*e5b0*/  IABS R87, R87 ;  /* 0x0000005700577213 */ /* 0x000fe40000000000 */
[----:B------:R-:W-:Y:S02]  /*e5c0*/  FSEL R213, R62, -INF , !P2 ;  /* 0xff8000003ed57808 */ /* 0x000fe40005000000 */
[----:B------:R-:W-:Y:S02]  /*e5d0*/  I2FP.F32.S32 R62, R87 ;  /* 0x00000057003e7245 */ /* 0x000fe40000201400 */
[----:B------:R-:W-:-:S02]  /*e5e0*/  ISETP.GE.AND P5, PT, R14, R226, PT ;  /* 0x000000e20e00720c */ /* 0x000fc40003fa6270 */
[----:B------:R-:W-:Y:S01]  /*e5f0*/  IABS R179, R179 ;  /* 0x000000b300b37213 */ /* 0x000fe20000000000 */
[----:B------:R-:W-:Y:S01]  /*e600*/  FFMA.FTZ R62, R62, -UR6, R63 ;  /* 0x800000063e3e7c23 */ /* 0x000fe2000801003f */
[----:B------:R-:W-:Y:S02]  /*e610*/  FSEL R213, R213, -INF , !P5 ;  /* 0xff800000d5d57808 */ /* 0x000fe40006800000 */
[----:B------:R-:W-:Y:S02]  /*e620*/  ISETP.GT.AND P5, PT, R86, R12, PT ;  /* 0x0000000c5600720c */ /* 0x000fe40003fa4270 */
[----:B------:R-:W-:Y:S02]  /*e630*/  I2FP.F32.S32 R179, R179 ;  /* 0x000000b300b37245 */ /* 0x000fe40000201400 */
[----:B------:R-:W-:Y:S02]  /*e640*/  ISETP.GE.AND P2, PT, R12, R226, PT ;  /* 0x000000e20c00720c */ /* 0x000fe40003f46270 */
[----:B------:R-:W-:Y:S01]  /*e650*/  FSEL R62, R62, -INF , !P5 ;  /* 0xff8000003e3e7808 */ /* 0x000fe20006800000 */
[----:B------:R-:W-:Y:S01]  /*e660*/  FFMA.FTZ R179, R179, -UR6, R58 ;  /* 0x80000006b3b37c23 */ /* 0x000fe2000801003a */
[----:B------:R-:W-:-:S02]  /*e670*/  IABS R171, R171 ;  /* 0x000000ab00ab7213 */ /* 0x000fc40000000000 */
[----:B------:R-:W-:Y:S02]  /*e680*/  FSEL R211, R62, -INF , !P2 ;  /* 0xff8000003ed37808 */ /* 0x000fe40005000000 */
[----:B------:R-:W-:Y:S02]  /*e690*/  ISETP.GT.AND P2, PT, R86, R8, PT ;  /* 0x000000085600720c */ /* 0x000fe40003f44270 */
[----:B------:R-:W-:Y:S02]  /*e6a0*/  ISETP.GE.AND P4, PT, R18, R228, PT ;  /* 0x000000e41200720c */ /* 0x000fe40003f86270 */
[----:B------:R-:W-:Y:S02]  /*e6b0*/  I2FP.F32.S32 R62, R171 ;  /* 0x000000ab003e7245 */ /* 0x000fe40000201400 */
[----:B------:R-:W-:Y:S02]  /*e6c0*/  ISETP.GE.AND P5, PT, R8, R226, PT ;  /* 0x000000e20800720c */ /* 0x000fe40003fa6270 */
[----:B------:R-:W-:Y:S01]  /*e6d0*/  FSEL R179, R179, -INF , !P2 ;  /* 0xff800000b3b37808 */ /* 0x000fe20005000000 */
[----:B------:R-:W-:Y:S01]  /*e6e0*/  FFMA.FTZ R62, R62, -UR6, R59 ;  /* 0x800000063e3e7c23 */ /* 0x000fe2000801003b */
[----:B------:R-:W-:-:S02]  /*e6f0*/  ISETP.GE.AND P3, PT, R16, R229, PT ;  /* 0x000000e51000720c */ /* 0x000fc40003f66270 */
[----:B------:R-:W-:Y:S02]  /*e700*/  FSEL R18, R209, -INF , !P4 ;  /* 0xff800000d1127808 */ /* 0x000fe40006000000 */
[----:B------:R-:W-:Y:S02]  /*e710*/  ISETP.GE.AND P4, PT, R16, R228, PT ;  /* 0x000000e41000720c */ /* 0x000fe40003f86270 */
[----:B------:R-:W-:Y:S02]  /*e720*/  FSEL R207, R179, -INF , !P5 ;  /* 0xff800000b3cf7808 */ /* 0x000fe40006800000 */
[----:B------:R-:W-:Y:S02]  /*e730*/  IABS R167, R167 ;  /* 0x000000a700a77213 */ /* 0x000fe40000000000 */
[----:B------:R-:W-:Y:S02]  /*e740*/  ISETP.GT.AND P5, PT, R86, R190, PT ;  /* 0x000000be5600720c */ /* 0x000fe40003fa4270 */
[----:B------:R-:W-:-:S02]  /*e750*/  ISETP.GE.AND P6, PT, R16, R227, PT ;  /* 0x000000e31000720c */ /* 0x000fc40003fc6270 */
[----:B------:R-:W-:Y:S02]  /*e760*/  FSEL R75, R183, -INF , !P3 ;  /* 0xff800000b74b7808 */ /* 0x000fe40005800000 */
[----:B------:R-:W-:Y:S02]  /*e770*/  ISETP.GE.AND P3, PT, R14, R229, PT ;  /* 0x000000e50e00720c */ /* 0x000fe40003f66270 */
[----:B------:R-:W-:Y:S02]  /*e780*/  FSEL R16, R206, -INF , !P4 ;  /* 0xff800000ce107808 */ /* 0x000fe40006000000 */
[----:B------:R-:W-:Y:S02]  /*e790*/  ISETP.GE.AND P4, PT, R14, R228, PT ;  /* 0x000000e40e00720c */ /* 0x000fe40003f86270 */
[----:B------:R-:W-:Y:S02]  /*e7a0*/  I2FP.F32.S32 R167, R167 ;  /* 0x000000a700a77245 */ /* 0x000fe40000201400 */
[----:B------:R-:W-:-:S02]  /*e7b0*/  ISETP.GE.AND P2, PT, R190, R226, PT ;  /* 0x000000e2be00720c */ /* 0x000fc40003f46270 */
[----:B------:R-:W-:Y:S01]  /*e7c0*/  FSEL R62, R62, -INF , !P5 ;  /* 0xff8000003e3e7808 */ /* 0x000fe20006800000 */
[----:B------:R-:W-:Y:S01]  /*e7d0*/  FFMA.FTZ R167, R167, -UR6, R46 ;  /* 0x80000006a7a77c23 */ /* 0x000fe2000801002e */
[----:B------:R-:W-:Y:S02]  /*e7e0*/  FSEL R183, R252, -INF , !P6 ;  /* 0xff800000fcb77808 */ /* 0x000fe40007000000 */
[----:B------:R-:W-:Y:S02]  /*e7f0*/  ISETP.GE.AND P6, PT, R14, R227, PT ;  /* 0x000000e30e00720c */ /* 0x000fe40003fc6270 */
        /* <DEDUP_REMOVED lines=16> */
[----:B------:R-:W-:Y:S02]  /*e900*/  ISETP.GE.AND P3, PT, R190, R229, PT ;  /* 0x000000e5be00720c */ /* 0x000fe40003f66270 */
[----:B------:R-:W-:Y:S02]  /*e910*/  I2FP.F32.S32 R83, R83 ;  /* 0x0000005300537245 */ /* 0x000fe40000201400 */
[----:B------:R-:W-:Y:S02]  /*e920*/  ISETP.GE.AND P2, PT, R186, R226, PT ;  /* 0x000000e2ba00720c */ /* 0x000fe40003f46270 */
[----:B------:R-:W-:Y:S01]  /*e930*/  FSEL R62, R62, -INF , !P5 ;  /* 0xff8000003e3e7808 */ /* 0x000fe20006800000 */
[----:B------:R-:W-:Y:S01]  /*e940*/  FFMA.FTZ R83, R83, -UR6, R42 ;  /* 0x8000000653537c23 */ /* 0x000fe2000801002a */
[----:B------:R-:W-:Y:S02]  /*e950*/  FSEL R59, R189, -INF , !P3 ;  /* 0xff800000bd3b7808 */ /* 0x000fe40005800000 */
[----:B------:R-:W-:-:S02]  /*e960*/  FSEL R189, R62, -INF , !P2 ;  /* 0xff8000003ebd7808 */ /* 0x000fc40005000000 */
[----:B------:R-:W-:Y:S02]  /*e970*/  IABS R73, R73 ;  /* 0x0000004900497213 */ /* 0x000fe40000000000 */
[----:B------:R-:W-:Y:S02]  /*e980*/  ISETP.GT.AND P2, PT, R86, R182, PT ;  /* 0x000000b65600720c */ /* 0x000fe40003f44270 */
[----:B------:R-:W-:Y:S02]  /*e990*/  ISETP.GE.AND P3, PT, R188, R229, PT ;  /* 0x000000e5bc00720c */ /* 0x000fe40003f66270 */
[----:B------:R-:W-:Y:S02]  /*e9a0*/  I2FP.F32.S32 R62, R73 ;  /* 0x00000049003e7245 */ /* 0x000fe40000201400 */
[----:B------:R-:W-:Y:S02]  /*e9b0*/  FSEL R237, R250, -INF , !P6 ;  /* 0xff800000faed7808 */ /* 0x000fe40007000000 */
[----:B------:R-:W-:Y:S01]  /*e9c0*/  ISETP.GE.AND P5, PT, R182, R226, PT ;  /* 0x000000e2b600720c */ /* 0x000fe20003fa6270 */
[----:B------:R-:W-:Y:S01]  /*e9d0*/  FFMA.FTZ R62, R62, -UR6, R43 ;  /* 0x800000063e3e7c23 */ /* 0x000fe2000801002b */
[----:B------:R-:W-:-:S02]  /*e9e0*/  FSEL R83, R83, -INF , !P2 ;  /* 0xff80000053537808 */ /* 0x000fc40005000000 */
[----:B------:R-:W-:Y:S02]  /*e9f0*/  ISETP.GE.AND P6, PT, R12, R227, PT ;  /* 0x000000e30c00720c */ /* 0x000fe40003fc6270 */
[----:B------:R-:W-:Y:S02]  /*ea00*/  FSEL R46, R185, -INF , !P3 ;  /* 0xff800000b92e7808 */ /* 0x000fe40005800000 */
[----:B------:R-:W-:Y:S02]  /*ea10*/  ISETP.GE.AND P3, PT, R186, R229, PT ;  /* 0x000000e5ba00720c */ /* 0x000fe40003f66270 */
[----:B------:R-:W-:Y:S02]  /*ea20*/  FSEL R185, R83, -INF , !P5 ;  /* 0xff80000053b97808 */ /* 0x000fe40006800000 */
[----:B------:R-:W-:Y:S02]  /*ea30*/  IABS R69, R69 ;  /* 0x0000004500457213 */ /* 0x000fe40000000000 */
[----:B------:R-:W-:-:S02]  /*ea40*/  FSEL R205, R246, -INF , !P6 ;  /* 0xff800000f6cd7808 */ /* 0x000fc40007000000 */
[----:B------:R-:W-:Y:S02]  /*ea50*/  ISETP.GT.AND P5, PT, R86, R168, PT ;  /* 0x000000a85600720c */ /* 0x000fe40003fa4270 */
        /* <DEDUP_REMOVED lines=9> */
[----:B------:R-:W-:Y:S02]  /*eaf0*/  ISETP.GE.AND P4, PT, R12, R228, PT ;  /* 0x000000e40c00720c */ /* 0x000fe40003f86270 */
[----:B------:R-:W-:Y:S02]  /*eb00*/  FSEL R42, R181, -INF , !P3 ;  /* 0xff800000b52a7808 */ /* 0x000fe40005800000 */
[----:B------:R-:W-:-:S02]  /*eb10*/  FSEL R181, R62, -INF , !P2 ;  /* 0xff8000003eb57808 */ /* 0x000fc40005000000 */
[----:B------:R-:W-:Y:S02]  /*eb20*/  ISETP.GT.AND P2, PT, R86, R130, PT ;  /* 0x000000825600720c */ /* 0x000fe40003f44270 */
[----:B------:R-:W-:Y:S02]  /*eb30*/  FSEL R209, R210, -INF , !P6 ;  /* 0xff800000d2d17808 */ /* 0x000fe40007000000 */
[----:B------:R-:W-:Y:S02]  /*eb40*/  IABS R67, R67 ;  /* 0x0000004300437213 */ /* 0x000fe40000000000 */
[----:B------:R-:W-:Y:S02]  /*eb50*/  FSEL R12, R200, -INF , !P4 ;  /* 0xff800000c80c7808 */ /* 0x000fe40006000000 */
[----:B------:R-:W-:Y:S02]  /*eb60*/  ISETP.GE.AND P6, PT, R188, R227, PT ;  /* 0x000000e3bc00720c */ /* 0x000fe40003fc6270 */
[----:B------:R-:W-:-:S02]  /*eb70*/  ISETP.GE.AND P4, PT, R8, R228, PT ;  /* 0x000000e40800720c */ /* 0x000fc40003f86270 */
[----:B------:R-:W-:Y:S02]  /*eb80*/  FSEL R167, R26, -INF , !P2 ;  /* 0xff8000001aa77808 */ /* 0x000fe40005000000 */
[----:B------:R-:W-:Y:S02]  /*eb90*/  I2FP.F32.S32 R26, R67 ;  /* 0x00000043001a7245 */ /* 0x000fe40000201400 */
[----:B------:R-:W-:Y:S02]  /*eba0*/  FSEL R201, R208, -INF , !P6 ;  /* 0xff800000d0c97808 */ /* 0x000fe40007000000 */
[----:B------:R-:W-:Y:S01]  /*ebb0*/  ISETP.GE.AND P5, PT, R130, R226, PT ;  /* 0x000000e28200720c */ /* 0x000fe20003fa6270 */
[----:B------:R-:W-:Y:S01]  /*ebc0*/  FFMA.FTZ R26, R26, -UR6, R27 ;  /* 0x800000061a1a7c23 */ /* 0x000fe2000801001b */
[----:B------:R-:W-:Y:S02]  /*ebd0*/  FSEL R8, R199, -INF , !P4 ;  /* 0xff800000c7087808 */ /* 0x000fe40006000000 */
[----:B------:R-:W-:-:S02]  /*ebe0*/  ISETP.GE.AND P6, PT, R186, R227, PT ;  /* 0x000000e3ba00720c */ /* 0x000fc40003fc6270 */
[----:B------:R-:W-:Y:S02]  /*ebf0*/  ISETP.GE.AND P4, PT, R190, R228, PT ;  /* 0x000000e4be00720c */ /* 0x000fe40003f86270 */
[----:B------:R-:W-:Y:S02]  /*ec00*/  FSEL R167, R167, -INF , !P5 ;  /* 0xff800000a7a77808 */ /* 0x000fe40006800000 */
[----:B------:R-:W-:Y:S02]  /*ec10*/  IABS R61, R61 ;  /* 0x0000003d003d7213 */ /* 0x000fe40000000000 */
[----:B------:R-:W-:Y:S02]  /*ec20*/  FSEL R199, R112, -INF , !P6 ;  /* 0xff80000070c77808 */ /* 0x000fe40007000000 */
[----:B------:R-:W-:Y:S02]  /*ec30*/  ISETP.GT.AND P5, PT, R86, R92, PT ;  /* 0x0000005c5600720c */ /* 0x000fe40003fa4270 */
[----:B------:R-:W-:-:S02]  /*ec40*/  FSEL R122, R197, -INF , !P4 ;  /* 0xff800000c57a7808 */ /* 0x000fc40006000000 */
[----:B------:R-:W-:Y:S02]  /*ec50*/  ISETP.GE.AND P6, PT, R182, R227, PT ;  /* 0x000000e3b600720c */ /* 0x000fe40003fc6270 */
[----:B------:R-:W-:Y:S02]  /*ec60*/  ISETP.GE.AND P4, PT, R188, R228, PT ;  /* 0x000000e4bc00720c */ /* 0x000fe40003f86270 */
[----:B------:R-:W-:Y:S02]  /*ec70*/  I2FP.F32.S32 R61, R61 ;  /* 0x0000003d003d7245 */ /* 0x000fe40000201400 */
[----:B------:R-:W-:Y:S02]  /*ec80*/  ISETP.GE.AND P2, PT, R92, R226, PT ;  /* 0x000000e25c00720c */ /* 0x000fe40003f46270 */
[----:B------:R-:W-:Y:S01]  /*ec90*/  FSEL R26, R26, -INF , !P5 ;  /* 0xff8000001a1a7808 */ /* 0x000fe20006800000 */
[----:B------:R-:W-:Y:S01]  /*eca0*/  FFMA.FTZ R61, R61, -UR6, R22 ;  /* 0x800000063d3d7c23 */ /* 0x000fe20008010016 */
[----:B------:R-:W-:-:S02]  /*ecb0*/  FSEL R197, R202, -INF , !P6 ;  /* 0xff800000cac57808 */ /* 0x000fc40007000000 */
[----:B------:R-:W-:Y:S02]  /*ecc0*/  FSEL R188, R195, -INF , !P4 ;  /* 0xff800000c3bc7808 */ /* 0x000fe40006000000 */
[----:B------:R-:W-:Y:S02]  /*ecd0*/  ISETP.GE.AND P6, PT, R168, R227, PT ;  /* 0x000000e3a800720c */ /* 0x000fe40003fc6270 */
[----:B------:R-:W-:Y:S02]  /*ece0*/  ISETP.GE.AND P4, PT, R186, R228, PT ;  /* 0x000000e4ba00720c */ /* 0x000fe40003f86270 */
[----:B------:R-:W-:Y:S02]  /*ecf0*/  FSEL R131, R26, -INF , !P2 ;  /* 0xff8000001a837808 */ /* 0x000fe40005000000 */
[----:B------:R-:W-:Y:S02]  /*ed00*/  IABS R65, R65 ;  /* 0x0000004100417213 */ /* 0x000fe40000000000 */
[----:B------:R-:W-:-:S02]  /*ed10*/  ISETP.GT.AND P2, PT, R86, R82, PT ;  /* 0x000000525600720c */ /* 0x000fc40003f44270 */
[----:B------:R-:W-:Y:S02]  /*ed20*/  FSEL R195, R180, -INF , !P6 ;  /* 0xff800000b4c37808 */ /* 0x000fe40007000000 */
[----:B------:R-:W-:Y:S02]  /*ed30*/  FSEL R194, R194, -INF , !P4 ;  /* 0xff800000c2c27808 */ /* 0x000fe40006000000 */
[----:B------:R-:W-:Y:S02]  /*ed40*/  ISETP.GE.AND P6, PT, R130, R227, PT ;  /* 0x000000e38200720c */ /* 0x000fe40003fc6270 */
        /* <DEDUP_REMOVED lines=9> */
[----:B------:R-:W-:-:S02]  /*ede0*/  ISETP.GE.AND P4, PT, R168, R228, PT ;  /* 0x000000e4a800720c */ /* 0x000fc40003f86270 */
[----:B------:R-:W-:Y:S02]  /*edf0*/  IABS R57, R57 ;  /* 0x0000003900397213 */ /* 0x000fe40000000000 */
[----:B------:R-:W-:Y:S01]  /*ee00*/  FSEL R127, R61, -INF , !P5 ;  /* 0xff8000003d7f7808 */ /* 0x000fe20006800000 */
[----:B------:R-:W-:Y:S01]  /*ee10*/  BAR.SYNC.DEFER_BLOCKING 0x0 ;  /* 0x0000000000007b1d */ /* 0x000fe20000010000 */
[----:B------:R-:W-:Y:S02]  /*ee20*/  ISETP.GT.AND P5, PT, R86, R70, PT ;  /* 0x000000465600720c */ /* 0x000fe40003fa4270 */
[----:B------:R-:W-:Y:S02]  /*ee30*/  FSEL R43, R126, -INF , !P3 ;  /* 0xff8000007e2b7808 */ /* 0x000fe40005800000 */
[----:B------:R-:W-:Y:S02]  /*ee40*/  FSEL R175, R175, -INF , !P6 ;  /* 0xff800000afaf7808 */ /* 0x000fe40007000000 */
[----:B------:R-:W-:-:S02]  /*ee50*/  FSEL R126, R173, -INF , !P4 ;  /* 0xff800000ad7e7808 */ /* 0x000fc40006000000 */
[----:B------:R-:W-:Y:S02]  /*ee60*/  ISETP.GE.AND P6, PT, R82, R227, PT ;  /* 0x000000e35200720c */ /* 0x000fe40003fc6270 */
[----:B------:R-:W-:Y:S02]  /*ee70*/  I2FP.F32.S32 R57, R57 ;  /* 0x0000003900397245 */ /* 0x000fe40000201400 */
[----:B------:R-:W-:Y:S02]  /*ee80*/  ISETP.GE.AND P4, PT, R130, R228, PT ;  /* 0x000000e48200720c */ /* 0x000fe40003f86270 */
[----:B------:R-:W-:Y:S01]  /*ee90*/  ISETP.GE.AND P2, PT, R70, R226, PT ;  /* 0x000000e24600720c */ /* 0x000fe20003f46270 */
[----:B------:R-:W-:Y:S01]  /*eea0*/  FFMA.FTZ R10, R57, -UR6, R10 ;  /* 0x80000006390a7c23 */ /* 0x000fe2000801000a */
[----:B------:R-:W-:Y:S02]  /*eeb0*/  FSEL R26, R26, -INF , !P5 ;  /* 0xff8000001a1a7808 */ /* 0x000fe40006800000 */
[----:B------:R-:W-:-:S02]  /*eec0*/  FSEL R173, R120, -INF , !P6 ;  /* 0xff80000078ad7808 */ /* 0x000fc40007000000 */
[----:B------:R-:W-:Y:S02]  /*eed0*/  ISETP.GE.AND P3, PT, R130, R229, PT ;  /* 0x000000e58200720c */ /* 0x000fe40003f66270 */
[----:B------:R-:W-:Y:S02]  /*eee0*/  FSEL R168, R170, -INF , !P4 ;  /* 0xff800000aaa87808 */ /* 0x000fe40006000000 */
[----:B------:R-:W-:Y:S02]  /*eef0*/  ISETP.GE.AND P6, PT, R70, R227, PT ;  /* 0x000000e34600720c */ /* 0x000fe40003fc6270 */
[----:B------:R-:W-:Y:S02]  /*ef00*/  FSEL R123, R26, -INF , !P2 ;  /* 0xff8000001a7b7808 */ /* 0x000fe40005000000 */
[----:B------:R-:W-:Y:S02]  /*ef10*/  ISETP.GE.AND P4, PT, R92, R228, PT ;  /* 0x000000e45c00720c */ /* 0x000fe40003f86270 */
[----:B------:R-:W-:-:S02]  /*ef20*/  ISETP.GT.AND P2, PT, R86, R68, PT ;  /* 0x000000445600720c */ /* 0x000fc40003f44270 */
[----:B------:R-:W-:Y:S02]  /*ef30*/  FSEL R124, R124, -INF , !P3 ;  /* 0xff8000007c7c7808 */ /* 0x000fe40005800000 */
[----:B------:R-:W-:Y:S02]  /*ef40*/  FSEL R171, R104, -INF , !P6 ;  /* 0xff80000068ab7808 */ /* 0x000fe40007000000 */
[----:B------:R-:W-:Y:S02]  /*ef50*/  ISETP.GE.AND P3, PT, R92, R229, PT ;  /* 0x000000e55c00720c */ /* 0x000fe40003f66270 */
[----:B------:R-:W-:Y:S02]  /*ef60*/  FSEL R172, R172, -INF , !P4 ;  /* 0xff800000acac7808 */ /* 0x000fe40006000000 */
[----:B------:R-:W-:Y:S02]  /*ef70*/  ISETP.GE.AND P6, PT, R68, R226, PT ;  /* 0x000000e24400720c */ /* 0x000fe40003fc6270 */
[----:B------:R-:W-:-:S02]  /*ef80*/  FSEL R10, R10, -INF , !P2 ;  /* 0xff8000000a0a7808 */ /* 0x000fc40005000000 */
[-C--:B------:R-:W-:Y:S02]  /*ef90*/  ISETP.GE.AND P4, PT, R82, R228.reuse, PT ;  /* 0x000000e45200720c */ /* 0x080fe40003f86270 */
[----:B------:R-:W-:Y:S02]  /*efa0*/  FSEL R27, R88, -INF , !P3 ;  /* 0xff800000581b7808 */ /* 0x000fe40005800000 */
[----:B------:R-:W-:Y:S01]  /*efb0*/  FSEL R113, R10, -INF , !P6 ;  /* 0xff8000000a717808 */ /* 0x000fe20007000000 */
[----:B------:R-:W-:Y:S01]  /*efc0*/  IMAD.IADD R10, R174, 0x1, -R45 ;  /* 0x00000001ae0a7824 */ /* 0x000fe200078e0a2d */
[----:B------:R-:W-:Y:S01]  /*efd0*/  ISETP.GE.AND P3, PT, R82, R229, PT ;  /* 0x000000e55200720c */ /* 0x000fe20003f66270 */
[----:B------:R-:W-:Y:S01]  /*efe0*/  VIADD R45, R176, 0xffffff78 ;  /* 0xffffff78b02d7836 */ /* 0x000fe20000000000 */
[----:B------:R-:W-:Y:S02]  /*eff0*/  FSEL R128, R98, -INF , !P4 ;  /* 0xff80000062807808 */ /* 0x000fe40006000000 */
[----:B------:R-:W-:-:S02]  /*f000*/  ISETP.GE.AND P4, PT, R70, R228, PT ;  /* 0x000000e44600720c */ /* 0x000fc40003f86270 */
[----:B------:R-:W-:Y:S02]  /*f010*/  FSEL R22, R84, -INF , !P3 ;  /* 0xff80000054167808 */ /* 0x000fe40005800000 */
[----:B------:R-:W-:Y:S02]  /*f020*/  ISETP.GE.AND P3, PT, R70, R229, PT ;  /* 0x000000e54600720c */ /* 0x000fe40003f66270 */
[----:B------:R-:W-:Y:S02]  /*f030*/  FSEL R118, R118, -INF , !P4 ;  /* 0xff80000076767808 */ /* 0x000fe40006000000 */
[----:B------:R-:W-:Y:S02]  /*f040*/  IABS R26, R10 ;  /* 0x0000000a001a7213 */ /* 0x000fe40000000000 */
[----:B------:R-:W-:Y:S02]  /*f050*/  ISETP.GE.AND P4, PT, R68, R228, PT ;  /* 0x000000e44400720c */ /* 0x000fe40003f86270 */
[----:B------:R-:W-:-:S02]  /*f060*/  IABS R251, R251 ;  /* 0x000000fb00fb7213 */ /* 0x000fc40000000000 */
[----:B------:R-:W-:Y:S02]  /*f070*/  FSEL R23, R72, -INF , !P3 ;  /* 0xff80000048177808 */ /* 0x000fe40005800000 */
[----:B------:R-:W-:Y:S02]  /*f080*/  I2FP.F32.S32 R26, R26 ;  /* 0x0000001a001a7245 */ /* 0x000fe40000201400 */
[----:B------:R-:W-:Y:S02]  /*f090*/  ISETP.GE.AND P3, PT, R68, R229, PT ;  /* 0x000000e54400720c */ /* 0x000fe40003f66270 */
[----:B------:R-:W-:Y:S01]  /*f0a0*/  FSEL R104, R80, -INF , !P4 ;  /* 0xff80000050687808 */ /* 0x000fe20006000000 */
[----:B------:R-:W-:Y:S01]  /*f0b0*/  FFMA.FTZ R11, R26, -UR6, R11 ;  /* 0x800000061a0b7c23 */ /* 0x000fe2000801000b */
[----:B------:R-:W-:Y:S02]  /*f0c0*/  I2FP.F32.S32 R251, R251 ;  /* 0x000000fb00fb7245 */ /* 0x000fe40000201400 */
[----:B------:R-:W-:-:S02]  /*f0d0*/  ISETP.GE.AND P4, PT, R66, R228, PT ;  /* 0x000000e44200720c */ /* 0x000fc40003f86270 */
[----:B------:R-:W-:Y:S01]  /*f0e0*/  IABS R41, R41 ;  /* 0x0000002900297213 */ /* 0x000fe20000000000 */
[----:B------:R-:W-:Y:S01]  /*f0f0*/  FFMA.FTZ R6, R251, -UR6, R6 ;  /* 0x80000006fb067c23 */ /* 0x000fe20008010006 */
[----:B------:R-:W-:Y:S02]  /*f100*/  FSEL R55, R55, -INF , !P3 ;  /* 0xff80000037377808 */ /* 0x000fe40005800000 */
[----:B------:R-:W-:Y:S02]  /*f110*/  ISETP.GE.AND P5, PT, R68, R227, PT ;  /* 0x000000e34400720c */ /* 0x000fe40003fa6270 */
[----:B------:R-:W-:Y:S02]  /*f120*/  ISETP.GE.AND P3, PT, R66, R229, PT ;  /* 0x000000e54200720c */ /* 0x000fe40003f66270 */
[----:B------:R-:W-:Y:S02]  /*f130*/  FSEL R102, R102, -INF , !P4 ;  /* 0xff80000066667808 */ /* 0x000fe40006000000 */
[----:B------:R-:W-:-:S02]  /*f140*/  I2FP.F32.S32 R26, R41 ;  /* 0x00000029001a7245 */ /* 0x000fc40000201400 */
[----:B------:R-:W-:Y:S02]  /*f150*/  ISETP.GE.AND P2, PT, R66, R227, PT ;  /* 0x000000e34200720c */ /* 0x000fe40003f46270 */
[----:B------:R-:W-:Y:S01]  /*f160*/  ISETP.GT.AND P6, PT, R86, R66, PT ;  /* 0x000000425600720c */ /* 0x000fe20003fc4270 */
[----:B------:R-:W-:Y:S01]  /*f170*/  FFMA.FTZ R7, R26, -UR6, R7 ;  /* 0x800000061a077c23 */ /* 0x000fe20008010007 */
        /* <DEDUP_REMOVED lines=19> */
[----:B------:R-:W-:Y:S01]  /*f2b0*/  FSEL R103, R103, -INF , !P3 ;  /* 0xff80000067677808 */ /* 0x000fe20005800000 */
[----:B------:R-:W-:Y:S06]  /*f2c0*/  BRA.U !UP0, `(.L_x_340) ;  /* 0x0000000508147547 */ /* 0x000fec000b800000 */
[----:B------:R-:W-:Y:S01]  /*f2d0*/  IMAD.U32 R45, RZ, RZ, UR22 ;  /* 0x00000016ff2d7e24 */ /* 0x000fe2000f8e00ff */
[----:B------:R-:W-:Y:S01]  /*f2e0*/  MOV R51, UR14 ;  /* 0x0000000e00337c02 */ /* 0x000fe20008000f00 */
[----:B------:R-:W-:Y:S01]  /*f2f0*/  IMAD.U32 R41, RZ, RZ, UR22 ;  /* 0x00000016ff297e24 */ /* 0x000fe2000f8e00ff */
[----:B------:R-:W-:Y:S01]  /*f300*/  MOV R11, UR15 ;  /* 0x0000000f000b7c02 */ /* 0x000fe20008000f00 */
[----:B------:R-:W-:Y:S01]  /*f310*/  IMAD.U32 R57, RZ, RZ, UR22 ;  /* 0x00000016ff397e24 */ /* 0x000fe2000f8e00ff */
[----:B------:R-:W-:Y:S01]  /*f320*/  @!P0 IADD3 R45, PT, PT, R45, -0x3, RZ ;  /* 0xfffffffd2d2d8810 */ /* 0x000fe20007ffe0ff */
[----:B------:R-:W-:Y:S01]  /*f330*/  @!P0 VIADD R41, R41, 0xfffffffd ;  /* 0xfffffffd29298836 */ /* 0x000fe20000000000 */
[----:B------:R1:W-:Y:S01]  /*f340*/  @P0 STS.128 [R225+0x2000], RZ ;  /* 0x002000ffe1000388 */ /* 0x0003e20000000c00 */
[----:B------:R-:W-:Y:S01]  /*f350*/  @!P0 VIADD R57, R57, 0xfffffffd ;  /* 0xfffffffd39398836 */ /* 0x000fe20000000000 */
[----:B------:R-:W-:Y:S01]  /*f360*/  BSSY.RECONVERGENT B0, `(.L_x_341) ;  /* 0x000003a000007945 */ /* 0x000fe20003800200 */
[----:B------:R-:W-:-:S04]  /*f370*/  @!P0 IMAD.WIDE.U32 R6, R45, UR14, RZ ;  /* 0x0000000e2d068c25 */ /* 0x000fc8000f8e00ff */
[----:B------:R-:W-:-:S04]  /*f380*/  @!P0 IMAD.WIDE.U32 R64, R41, UR14, RZ ;  /* 0x0000000e29408c25 */ /* 0x000fc8000f8e00ff */
[----:B------:R-:W-:Y:S02]  /*f390*/  @!P0 IMAD R45, R45, UR15, R7 ;  /* 0x0000000f2d2d8c24 */ /* 0x000fe4000f8e0207 */
[----:B------:R-:W-:Y:S02]  /*f3a0*/  @!P0 IMAD R41, R41, UR15, R65 ;  /* 0x0000000f29298c24 */ /* 0x000fe4000f8e0241 */
[C---:B------:R-:W-:Y:S01]  /*f3b0*/  @!P0 IMAD.SHL.U32 R26, R6.reuse, 0x80, RZ ;  /* 0x00000080061a8824 */ /* 0x040fe200078e00ff */
[----:B------:R-:W-:Y:S01]  /*f3c0*/  @!P0 SHF.L.U64.HI R45, R6, 0x7, R45 ;  /* 0x00000007062d8819 */ /* 0x000fe2000001022d */
[----:B------:R-:W-:Y:S01]  /*f3d0*/  IMAD.U32 R53, RZ, RZ, UR14 ;  /* 0x0000000eff357e24 */ /* 0x000fe2000f8e00ff */
[C---:B------:R-:W-:Y:S01]  /*f3e0*/  @!P0 SHF.L.U32 R6, R64.reuse, 0x7, RZ ;  /* 0x0000000740068819 */ /* 0x040fe200000006ff */
[----:B------:R-:W-:Y:S01]  /*f3f0*/  IMAD.U32 R7, RZ, RZ, UR14 ;  /* 0x0000000eff077e24 */ /* 0x000fe2000f8e00ff */
[----:B------:R-:W-:Y:S01]  /*f400*/  @!P0 SHF.L.U64.HI R41, R64, 0x7, R41 ;  /* 0x0000000740298819 */ /* 0x000fe20000010229 */
[----:B------:R-:W-:Y:S01]  /*f410*/  @!P0 IMAD.WIDE.U32 R64, R57, UR14, RZ ;  /* 0x0000000e39408c25 */ /* 0x000fe2000f8e00ff */
[----:B------:R-:W-:-:S02]  /*f420*/  @!P0 LEA R51, P3, R51, R26, 0x5 ;  /* 0x0000001a33338211 */ /* 0x000fc400078628ff */
[----:B------:R-:W-:Y:S01]  /*f430*/  @!P0 LEA R53, P2, R53, R6, 0x6 ;  /* 0x0000000635358211 */ /* 0x000fe200078430ff */
[----:B------:R-:W-:Y:S01]  /*f440*/  IMAD.U32 R26, RZ, RZ, UR14 ;  /* 0x0000000eff1a7e24 */ /* 0x000fe2000f8e00ff */
[----:B------:R-:W-:Y:S01]  /*f450*/  MOV R6, UR15 ;  /* 0x0000000f00067c02 */ /* 0x000fe20008000f00 */
[----:B------:R-:W-:Y:S01]  /*f460*/  @!P0 IMAD R57, R57, UR15, R65 ;  /* 0x0000000f39398c24 */ /* 0x000fe2000f8e0241 */
[----:B------:R-:W-:Y:S02]  /*f470*/  @!P0 LEA R66, P4, R64, R223, 0x8 ;  /* 0x000000df40428211 */ /* 0x000fe400078840ff */
[----:B------:R-:W-:Y:S02]  /*f480*/  @!P0 LEA.HI.X R11, R26, R45, R11, 0x5, P3 ;  /* 0x0000002d1a0b8211 */ /* 0x000fe400018f2c0b */
[----:B------:R-:W-:Y:S02]  /*f490*/  @!P0 LEA R70, P3, R51, R223, 0x1 ;  /* 0x000000df33468211 */ /* 0x000fe400078608ff */
[----:B------:R-:W-:-:S02]  /*f4a0*/  @!P0 LEA.HI.X R6, R7, R41, R6, 0x6, P2 ;  /* 0x0000002907068211 */ /* 0x000fc400010f3406 */
        /* <DEDUP_REMOVED lines=20> */
[----:B------:R-:W-:-:S04]  /*f5f0*/  UIADD3 UR4, UPT, UPT, UR22, -0x3, URZ ;  /* 0xfffffffd16047890 */ /* 0x000fc8000fffe0ff */
[----:B------:R-:W-:-:S04]  /*f600*/  UIMAD.WIDE.U32 UR8, UR4, UR14, URZ ;  /* 0x0000000e040872a5 */ /* 0x000fc8000f8e00ff */
[----:B------:R-:W-:Y:S02]  /*f610*/  UIMAD UR4, UR4, UR15, UR9 ;  /* 0x0000000f040472a4 */ /* 0x000fe4000f8e0209 */
[----:B------:R-:W-:Y:S02]  /*f620*/  USHF.L.U32 UR12, UR8, 0x7, URZ ;  /* 0x00000007080c7899 */ /* 0x000fe400080006ff */
[----:B------:R-:W-:Y:S02]  /*f630*/  USHF.L.U64.HI UR13, UR8, 0x7, UR4 ;  /* 0x00000007080d7899 */ /* 0x000fe40008010204 */
        /* <DEDUP_REMOVED lines=12> */
.L_x_342:
[----:B------:R-:W-:Y:S05]  /*f700*/  BSYNC.RECONVERGENT B0 ;  /* 0x0000000000007941 */ /* 0x000fea0003800200 */
.L_x_341:
[----:B------:R-:W0:Y:S02]  /*f710*/  LDGDEPBAR ;  /* 0x00000000000079af */ /* 0x000e240000000000 */
.L_x_340:
[----:B------:R-:W-:Y:S01]  /*f720*/  FMNMX3.FTZ R6, R36, R4, R116, !PT ;  /* 0x0000000424067276 */ /* 0x000fe20007810074 */
[----:B------:R-:W-:-:S03]  /*f730*/  UISETP.GT.U32.AND UP0, UPT, UR11, UR19, UPT ;  /* 0x000000130b00728c */ /* 0x000fc6000bf04070 */
[----:B------:R-:W-:-:S04]  /*f740*/  FMNMX3.FTZ R6, R6, R166, R49, !PT ;  /* 0x000000a606067276 */ /* 0x000fc80007810031 */
[----:B------:R-:W-:-:S04]  /*f750*/  FMNMX3.FTZ R6, R6, R60, R35, !PT ;  /* 0x0000003c06067276 */ /* 0x000fc80007810023 */
[----:B------:R-:W-:Y:S01]  /*f760*/  FMNMX3.FTZ R6, R6, R108, R109, !PT ;  /* 0x0000006c06067276 */ /* 0x000fe2000781006d */
[----:B------:R-:W-:-:S03]  /*f770*/  @UP0 UIADD3 UR22, UPT, UPT, UR22, -0x3, URZ ;  /* 0xfffffffd16160890 */ /* 0x000fc6000fffe0ff */
        /* <DEDUP_REMOVED lines=11> */
[----:B------:R-:W-:-:S05]  /*f830*/  FMNMX3.FTZ R6, R6, R164, R39, !PT ;  /* 0x000000a406067276 */ /* 0x000fca0007810027 */
[----:B------:R-:W3:Y:S02]  /*f840*/  SHFL.BFLY PT, R11, R6, 0x2, 0x1f ;  /* 0x0c401f00060b7f89 */ /* 0x000ee400000e0000 */
[----:B---3--:R-:W-:-:S05]  /*f850*/  FMNMX.FTZ R11, R6, R11, !PT ;  /* 0x0000000b060b7209 */ /* 0x008fca0007810000 */
[----:B------:R-:W3:Y:S02]  /*f860*/  SHFL.BFLY PT, R92, R11, 0x1, 0x1f ;  /* 0x0c201f000b5c7f89 */ /* 0x000ee400000e0000 */
[----:B---3--:R-:W-:Y:S02]  /*f870*/  FMNMX.FTZ R92, R11, R92, !PT ;  /* 0x0000005c0b5c7209 */ /* 0x008fe40007810000 */
[----:B------:R-:W-:Y:S02]  /*f880*/  FMNMX3.FTZ R11, R3, R100, R96, !PT ;  /* 0x00000064030b7276 */ /* 0x000fe40007810060 */
[C---:B------:R-:W-:Y:S01]  /*f890*/  FSETP.NEU.FTZ.AND P4, PT, R92.reuse, -INF , PT ;  /* 0xff8000005c00780b */ /* 0x040fe20003f9d000 */
[----:B------:R-:W-:Y:S01]  /*f8a0*/  FMUL.FTZ R7, R92, UR5 ;  /* 0x000000055c077c20 */ /* 0x000fe20008410000 */
[----:B------:R-:W-:-:S04]  /*f8b0*/  FMNMX3.FTZ R11, R11, R56, R54, !PT ;  /* 0x000000380b0b7276 */ /* 0x000fc80007810036 */
[----:B------:R-:W-:Y:S02]  /*f8c0*/  FMNMX3.FTZ R11, R11, R52, R50, !PT ;  /* 0x000000340b0b7276 */ /* 0x000fe40007810032 */
[----:B------:R-:W-:Y:S02]  /*f8d0*/  FSEL R7, R7, RZ, P4 ;  /* 0x000000ff07077208 */ /* 0x000fe40002000000 */
[----:B------:R-:W-:-:S03]  /*f8e0*/  FMNMX3.FTZ R11, R11, R48, R44, !PT ;  /* 0x000000300b0b7276 */ /* 0x000fc6000781002c */
[--C-:B------:R-:W-:Y:S01]  /*f8f0*/  FFMA.FTZ R106, R4, UR5, -R7.reuse ;  /* 0x00000005046a7c23 */ /* 0x100fe20008010807 */
[----:B------:R-:W-:Y:S01]  /*f900*/  FMNMX3.FTZ R11, R11, R40, R34, !PT ;  /* 0x000000280b0b7276 */ /* 0x000fe20007810022 */
[--C-:B------:R-:W-:Y:S01]  /*f910*/  FFMA.FTZ R80, R90, UR5, -R7.reuse ;  /* 0x000000055a507c23 */ /* 0x100fe20008010807 */
[----:B------:R-:W-:Y:S01]  /*f920*/  FFMA.FTZ R79, R91, UR5, -R7 ;  /* 0x000000055b4f7c23 */ /* 0x000fe20008010807 */
[----:B------:R-:W-:Y:S01]  /*f930*/  FMNMX3.FTZ R90, R2, R105, R89, !PT ;  /* 0x00000069025a7276 */ /* 0x000fe20007810059 */
[--C-:B------:R-:W-:Y:S01]  /*f940*/  FFMA.FTZ R86, R60, UR5, -R7.reuse ;  /* 0x000000053c567c23 */ /* 0x100fe20008010807 */
[----:B------:R-:W-:Y:S01]  /*f950*/  FMNMX3.FTZ R11, R11, R32, R30, !PT ;  /* 0x000000200b0b7276 */ /* 0x000fe2000781001e */
[----:B------:R-:W-:Y:S01]  /*f960*/  FFMA.FTZ R76, R74, UR5, -R7 ;  /* 0x000000054a4c7c23 */ /* 0x000fe20008010807 */
[----:B------:R-:W-:Y:S01]  /*f970*/  FMNMX3.FTZ R90, R90, R33, R101, !PT ;  /* 0x000000215a5a7276 */ /* 0x000fe20007810065 */
[--C-:B------:R-:W-:Y:S01]  /*f980*/  FFMA.FTZ R73, R63, UR5, -R7.reuse ;  /* 0x000000053f497c23 */ /* 0x100fe20008010807 */
[----:B------:R-:W-:Y:S01]  /*f990*/  FMNMX3.FTZ R11, R11, R28, R24, !PT ;  /* 0x0000001c0b0b7276 */ /* 0x000fe20007810018 */
[----:B-1----:R-:W-:Y:S01]  /*f9a0*/  FFMA.FTZ R71, R59, UR5, -R7 ;  /* 0x000000053b477c23 */ /* 0x002fe20008010807 */
[----:B------:R-:W-:Y:S01]  /*f9b0*/  FMNMX3.FTZ R90, R90, R31, R99, !PT ;  /* 0x0000001f5a5a7276 */ /* 0x000fe20007810063 */
[--C-:B------:R-:W-:Y:S01]  /*f9c0*/  FFMA.FTZ R98, R116, UR5, -R7.reuse ;  /* 0x0000000574627c23 */ /* 0x100fe20008010807 */
[----:B------:R-:W-:Y:S01]  /*f9d0*/  FMNMX3.FTZ R11, R11, R18, R16, !PT ;  /* 0x000000120b0b7276 */ /* 0x000fe20007810010 */
        /* <DEDUP_REMOVED lines=34> */
[--C-:B--2---:R-:W-:Y:S01]  /*fc00*/  FFMA.FTZ R65, R27, UR5, -R7.reuse ;  /* 0x000000051b417c23 */ /* 0x104fe20008010807 */
[----:B------:R-:W-:Y:S01]  /*fc10*/  FFMA.FTZ R64, R22, UR5, -R7 ;  /* 0x0000000516407c23 */ /* 0x000fe20008010807 */
[----:B------:R-:W1:Y:S01]  /*fc20*/  SHFL.BFLY PT, R11, R6, 0x2, 0x1f ;  /* 0x0c401f00060b7f89 */ /* 0x000e6200000e0000 */
[----:B------:R-:W-:Y:S01]  /*fc30*/  FMNMX3.FTZ R90, R90, R179, R175, !PT ;  /* 0x000000b35a5a7276 */ /* 0x000fe200078100af */
[--C-:B------:R-:W-:Y:S01]  /*fc40*/  FFMA.FTZ R63, R23, UR5, -R7.reuse ;  /* 0x00000005173f7c23 */ /* 0x100fe20008010807 */
[--C-:B------:R-:W-:Y:S01]  /*fc50*/  FFMA.FTZ R62, R55, UR5, -R7.reuse ;  /* 0x00000005373e7c23 */ /* 0x100fe20008010807 */
[----:B------:R-:W-:Y:S01]  /*fc60*/  FFMA.FTZ R61, R10, UR5, -R7 ;  /* 0x000000050a3d7c23 */ /* 0x000fe20008010807 */
[----:B------:R-:W-:Y:S01]  /*fc70*/  FMNMX3.FTZ R90, R90, R173, R171, !PT ;  /* 0x000000ad5a5a7276 */ /* 0x000fe200078100ab */
[--C-:B------:R-:W-:Y:S01]  /*fc80*/  FFMA.FTZ R60, R164, UR5, -R7.reuse ;  /* 0x00000005a43c7c23 */ /* 0x100fe20008010807 */
[----:B------:R-:W-:Y:S01]  /*fc90*/  FFMA.FTZ R59, R39, UR5, -R7 ;  /* 0x00000005273b7c23 */ /* 0x000fe20008010807 */
[----:B------:R-:W-:Y:S01]  /*fca0*/  FSEL R23, R92, RZ, P4 ;  /* 0x000000ff5c177208 */ /* 0x000fe20002000000 */
[----:B------:R-:W-:Y:S01]  /*fcb0*/  MUFU.EX2 R106, R106 ;  /* 0x0000006a006a7308 */ /* 0x000fe20000000800 */
[----:B------:R-:W-:-:S04]  /*fcc0*/  FMNMX3.FTZ R90, R90, R121, R117, !PT ;  /* 0x000000795a5a7276 */ /* 0x000fc80007810075 */
[----:B------:R-:W-:-:S03]  /*fcd0*/  FMNMX3.FTZ R90, R90, R38, R115, !PT ;  /* 0x000000265a5a7276 */ /* 0x000fc60007810073 */
[----:B------:R-:W-:Y:S02]  /*fce0*/  MUFU.EX2 R98, R98 ;  /* 0x0000006200627308 */ /* 0x000fe40000000800 */
[----:B------:R-:W2:Y:S01]  /*fcf0*/  SHFL.BFLY PT, R7, R90, 0x2, 0x1f ;  /* 0x0c401f005a077f89 */ /* 0x000ea200000e0000 */
[----:B-1----:R-:W-:-:S05]  /*fd00*/  FMNMX.FTZ R4, R6, R11, !PT ;  /* 0x0000000b06047209 */ /* 0x002fca0007810000 */
[----:B------:R-:W-:Y:S01]  /*fd10*/  MUFU.EX2 R88, R88 ;  /* 0x0000005800587308 */ /* 0x000fe20000000800 */
[----:B------:R-:W1:Y:S07]  /*fd20*/  SHFL.BFLY PT, R91, R4, 0x1, 0x1f ;  /* 0x0c201f00045b7f89 */ /* 0x000e6e00000e0000 */
[----:B------:R-:W-:Y:S08]  /*fd30*/  MUFU.EX2 R87, R87 ;  /* 0x0000005700577308 */ /* 0x000ff00000000800 */
[----:B------:R-:W-:Y:S01]  /*fd40*/  MUFU.EX2 R86, R86 ;  /* 0x0000005600567308 */ /* 0x000fe20000000800 */
[----:B--2---:R-:W-:-:S05]  /*fd50*/  FMNMX.FTZ R90, R90, R7, !PT ;  /* 0x000000075a5a7209 */ /* 0x004fca0007810000 */
[----:B------:R-:W2:Y:S02]  /*fd60*/  SHFL.BFLY PT, R11, R90, 0x1, 0x1f ;  /* 0x0c201f005a0b7f89 */ /* 0x000ea400000e0000 */
[----:B------:R-:W-:Y:S01]  /*fd70*/  MUFU.EX2 R85, R85 ;  /* 0x0000005500557308 */ /* 0x000fe20000000800 */
[----:B-1----:R-:W-:Y:S02]  /*fd80*/  FMNMX.FTZ R91, R4, R91, !PT ;  /* 0x0000005b045b7209 */ /* 0x002fe40007810000 */
[----:B------:R-:W-:Y:S02]  /*fd90*/  FMNMX3.FTZ R4, R0, R93, R25, !PT ;  /* 0x0000005d00047276 */ /* 0x000fe40007810019 */
[C---:B------:R-:W-:Y:S01]  /*fda0*/  FSETP.NEU.FTZ.AND P3, PT, R91.reuse, -INF , PT ;  /* 0xff8000005b00780b */ /* 0x040fe20003f7d000 */
[----:B------:R-:W-:Y:S01]  /*fdb0*/  FMUL.FTZ R97, R91, UR5 ;  /* 0x000000055b617c20 */ /* 0x000fe20008410000 */
[----:B------:R-:W-:Y:S01]  /*fdc0*/  FMNMX3.FTZ R4, R4, R9, R5, !PT ;  /* 0x0000000904047276 */ /* 0x000fe20007810005 */
[----:B------:R-:W-:Y:S03]  /*fdd0*/  MUFU.EX2 R84, R84 ;  /* 0x0000005400547308 */ /* 0x000fe60000000800 */
[----:B------:R-:W-:-:S02]  /*fde0*/  FMNMX3.FTZ R4, R4, R13, R19, !PT ;  /* 0x0000000d04047276 */ /* 0x000fc40007810013 */
[----:B------:R-:W-:Y:S02]  /*fdf0*/  FSEL R97, R97, RZ, P3 ;  /* 0x000000ff61617208 */ /* 0x000fe40001800000 */
[----:B------:R-:W-:Y:S01]  /*fe00*/  FMNMX3.FTZ R4, R4, R17, R20, !PT ;  /* 0x0000001104047276 */ /* 0x000fe20007810014 */
[----:B------:R-:W-:Y:S02]  /*fe10*/  MUFU.EX2 R83, R83 ;  /* 0x0000005300537308 */ /* 0x000fe40000000800 */
[----:B------:R-:W-:Y:S01]  /*fe20*/  FFMA.FTZ R49, R34, UR5, -R97 ;  /* 0x0000000522317c23 */ /* 0x000fe20008010861 */
[----:B------:R-:W-:Y:S01]  /*fe30*/  FMNMX3.FTZ R4, R4, R21, R247, !PT ;  /* 0x0000001504047276 */ /* 0x000fe200078100f7 */
[--C-:B------:R-:W-:Y:S01]  /*fe40*/  FFMA.FTZ R95, R100, UR5, -R97.reuse ;  /* 0x00000005645f7c23 */ /* 0x100fe20008010861 */
[----:B--2---:R-:W-:Y:S01]  /*fe50*/  FMNMX.FTZ R90, R90, R11, !PT ;  /* 0x0000000b5a5a7209 */ /* 0x004fe20007810000 */
[----:B------:R-:W-:Y:S01]  /*fe60*/  FFMA.FTZ R42, R8, UR5, -R97 ;  /* 0x00000005082a7c23 */ /* 0x000fe20008010861 */
[----:B------:R-:W-:Y:S01]  /*fe70*/  FMNMX3.FTZ R4, R4, R169, R165, !PT ;  /* 0x000000a904047276 */ /* 0x000fe200078100a5 */
[----:B------:R-:W-:Y:S01]  /*fe80*/  FFMA.FTZ R53, R50, UR5, -R97 ;  /* 0x0000000532357c23 */ /* 0x000fe20008010861 */
[C---:B------:R-:W-:Y:S01]  /*fe90*/  FSETP.NEU.FTZ.AND P2, PT, R90.reuse, -INF , PT ;  /* 0xff8000005a00780b */ /* 0x040fe20003f5d000 */
[----:B------:R-:W-:Y:S01]  /*fea0*/  FMUL.FTZ R114, R90, UR5 ;  /* 0x000000055a727c20 */ /* 0x000fe20008410000 */
[----:B------:R-:W-:Y:S01]  /*feb0*/  FMNMX3.FTZ R4, R4, R187, R241, !PT ;  /* 0x000000bb04047276 */ /* 0x000fe200078100f1 */
[--C-:B------:R-:W-:Y:S01]  /*fec0*/  FFMA.FTZ R47, R30, UR5, -R97.reuse ;  /* 0x000000051e2f7c23 */ /* 0x100fe20008010861 */
[--C-:B------:R-:W-:Y:S01]  /*fed0*/  FFMA.FTZ R43, R16, UR5, -R97.reuse ;  /* 0x00000005102b7c23 */ /* 0x100fe20008010861 */
[----:B------:R-:W-:Y:S01]  /*fee0*/  FFMA.FTZ R57, R96, UR5, -R97 ;  /* 0x0000000560397c23 */ /* 0x000fe20008010861 */
[----:B------:R-:W-:Y:S01]  /*fef0*/  FMNMX3.FTZ R4, R4, R239, R193, !PT ;  /* 0x000000ef04047276 */ /* 0x000fe200078100c1 */
[--C-:B------:R-:W-:Y:S01]  /*ff00*/  FFMA.FTZ R50, R32, UR5, -R97.reuse ;  /* 0x0000000520327c23 */ /* 0x100fe20008010861 */
[----:B------:R-:W-:Y:S01]  /*ff10*/  FSEL R114, R114, RZ, P2 ;  /* 0x000000ff72727208 */ /* 0x000fe20001000000 */
[----:B------:R-:W-:Y:S01]  /*ff20*/  FFMA.FTZ R58, R56, UR5, -R97 ;  /* 0x00000005383a7c23 */ /* 0x000fe20008010861 */
[----:B------:R-:W-:Y:S01]  /*ff30*/  FMNMX3.FTZ R4, R4, R213, R211, !PT ;  /* 0x000000d504047276 */ /* 0x000fe200078100d3 */
[----:B------:R-:W-:Y:S01]  /*ff40*/  FFMA.FTZ R55, R54, UR5, -R97 ;  /* 0x0000000536377c23 */ /* 0x000fe20008010861 */
[----:B------:R-:W-:Y:S01]  /*ff50*/  FSEL R16, R91, RZ, P3 ;  /* 0x000000ff5b107208 */ /* 0x000fe20001800000 */
[--C-:B------:R-:W-:Y:S01]  /*ff60*/  FFMA.FTZ R34, R89, UR5, -R114.reuse ;  /* 0x0000000559227c23 */ /* 0x100fe20008010872 */
[----:B------:R-:W-:Y:S01]  /*ff70*/  FMNMX3.FTZ R4, R4, R207, R203, !PT ;  /* 0x000000cf04047276 */ /* 0x000fe200078100cb */
[--C-:B------:R-:W-:Y:S01]  /*ff80*/  FFMA.FTZ R30, R99, UR5, -R114.reuse ;  /* 0x00000005631e7c23 */ /* 0x100fe20008010872 */
[--C-:B------:R-:W-:Y:S01]  /*ff90*/  FFMA.FTZ R96, R105, UR5, -R114.reuse ;  /* 0x0000000569607c23 */ /* 0x100fe20008010872 */
[--C-:B------:R-:W-:Y:S01]  /*ffa0*/  FFMA.FTZ R33, R33, UR5, -R114.reuse ;  /* 0x0000000521217c23 */ /* 0x100fe20008010872 */
[----:B------:R-:W-:Y:S01]  /*ffb0*/  FMNMX3.FTZ R4, R4, R191, R189, !PT ;  /* 0x000000bf04047276 */ /* 0x000fe200078100bd */
[----:B------:R-:W-:Y:S01]  /*ffc0*/  FFMA.FTZ R32, R101, UR5, -R114 ;  /* 0x0000000565207c23 */ /* 0x000fe20008010872 */
[----:B------:R-:W-:Y:S01]  /*ffd0*/  FADD.FTZ R101, R3, -R16 ;  /* 0x8000001003657221 */ /* 0x000fe20000010000 */
[----:B------:R-:W-:Y:S01]  /*ffe0*/  MUFU.EX2 R34, R34 ;  /* 0x0000002200227308 */ /* 0x000fe20000000800 */
[----:B------:R-:W-:Y:S01]  /*fff0*/  FMNMX3.FTZ R4, R4, R185, R181, !PT ;  /* 0x000000b904047276 */ /* 0x000fe200078100b5 */
[--C-:B------:R-:W-:Y:S01]  /*10000*/  FFMA.FTZ R54, R48, UR5, -R97.reuse ;  /* 0x0000000530367c23 */ /* 0x100fe20008010861 */
[----:B------:R-:W-:Y:S01]  /*10010*/  FMUL.FTZ R101, R101, UR5 ;  /* 0x0000000565657c20 */ /* 0x000fe20008410000 */
[----:B------:R-:W-:Y:S01]  /*10020*/  FFMA.FTZ R51, R44, UR5, -R97 ;  /* 0x000000052c337c23 */ /* 0x000fe20008010861 */
[----:B------:R-:W-:Y:S01]  /*10030*/  FMNMX3.FTZ R4, R4, R167, R131, !PT ;  /* 0x000000a704047276 */ /* 0x000fe20007810083 */
[--C-:B------:R-:W-:Y:S01]  /*10040*/  FFMA.FTZ R48, R28, UR5, -R97.reuse ;  /* 0x000000051c307c23 */ /* 0x100fe20008010861 */
[----:B------:R-:W-:Y:S01]  /*10050*/  FFMA.FTZ R45, R24, UR5, -R97 ;  /* 0x00000005182d7c23 */ /* 0x000fe20008010861 */
[----:B------:R-:W1:Y:S01]  /*10060*/  MUFU.EX2 R96, R96 ;  /* 0x0000006000607308 */ /* 0x000e620000000800 */
[----:B------:R-:W-:Y:S01]  /*10070*/  FMNMX3.FTZ R4, R4, R127, R123, !PT ;  /* 0x0000007f04047276 */ /* 0x000fe2000781007b */
[--C-:B------:R-:W-:Y:S01]  /*10080*/  FFMA.FTZ R44, R14, UR5, -R97.reuse ;  /* 0x000000050e2c7c23 */ /* 0x100fe20008010861 */
[----:B------:R-:W-:Y:S01]  /*10090*/  FFMA.FTZ R41, R12, UR5, -R97 ;  /* 0x000000050c297c23 */ /* 0x000fe20008010861 */
[--C-:B------:R-:W-:Y:S01]  /*100a0*/  FFMA.FTZ R28, R15, UR5, -R114.reuse ;  /* 0x000000050f1c7c23 */ /* 0x100fe20008010872 */
[----:B------:R-:W-:Y:S01]  /*100b0*/  FMNMX3.FTZ R4, R4, R113, R111, !PT ;  /* 0x0000007104047276 */ /* 0x000fe2000781006f */
[----:B------:R-:W-:Y:S01]  /*100c0*/  FFMA.FTZ R46, R18, UR5, -R97 ;  /* 0x00000005122e7c23 */ /* 0x000fe20008010861 */
[--C-:B------:R-:W-:Y:S01]  /*100d0*/  FFMA.FTZ R31, R31, UR5, -R114.reuse ;  /* 0x000000051f1f7c23 */ /* 0x100fe20008010872 */
[----:B------:R-:W-:Y:S01]  /*100e0*/  MUFU.EX2 R33, R33 ;  /* 0x0000002100217308 */ /* 0x000fe20000000800 */
[----:B------:R-:W-:Y:S01]  /*100f0*/  FMNMX3.FTZ R4, R4, R107, R103, !PT ;  /* 0x0000006b04047276 */ /* 0x000fe20007810067 */
[--C-:B------:R-:W-:Y:S01]  /*10100*/  FFMA.FTZ R29, R29, UR5, -R114.reuse ;  /* 0x000000051d1d7c23 */ /* 0x100fe20008010872 */
[--C-:B------:R-:W-:Y:S01]  /*10110*/  FFMA.FTZ R56, R52, UR5, -R97.reuse ;  /* 0x0000000534387c23 */ /* 0x100fe20008010861 */
[--C-:B------:R-:W-:Y:S01]  /*10120*/  FFMA.FTZ R39, R122, UR5, -R97.reuse ;  /* 0x000000057a277c23 */ /* 0x100fe20008010861 */
[--C-:B------:R-:W-:Y:S01]  /*10130*/  FFMA.FTZ R120, R129, UR5, -R114.reuse ;  /* 0x0000000581787c23 */ /* 0x100fe20008010872 */
[----:B------:R-:W2:Y:S01]  /*10140*/  SHFL.BFLY PT, R7, R4, 0x2, 0x1f ;  /* 0x0c401f0004077f89 */ /* 0x000ea200000e0000 */
[--C-:B------:R-:W-:Y:S01]  /*10150*/  FFMA.FTZ R116, R249, UR5, -R114.reuse ;  /* 0x00000005f9747c23 */ /* 0x100fe20008010872 */
[----:B------:R-:W3:Y:S01]  /*10160*/  MUFU.EX2 R32, R32 ;  /* 0x0000002000207308 */ /* 0x000ee20000000800 */
[----:B-1----:R-:W-:Y:S01]  /*10170*/  F2FP.BF16.F32.PACK_AB R12, R34, R96 ;  /* 0x00000060220c723e */ /* 0x002fe200000010ff */
        /* <DEDUP_REMOVED lines=15> */
[----:B---3--:R-:W-:Y:S01]  /*10270*/  F2FP.BF16.F32.PACK_AB R14, R32, R33 ;  /* 0x00000021200e723e */ /* 0x008fe200000010ff */
[--C-:B------:R-:W-:Y:S01]  /*10280*/  FFMA.FTZ R195, R195, UR5, -R114.reuse ;  /* 0x00000005c3c37c23 */ /* 0x100fe20008010872 */
[--C-:B------:R-:W-:Y:S01]  /*10290*/  FFMA.FTZ R40, R188, UR5, -R97.reuse ;  /* 0x00000005bc287c23 */ /* 0x100fe20008010861 */
[--C-:B------:R-:W-:Y:S01]  /*102a0*/  FFMA.FTZ R35, R194, UR5, -R97.reuse ;  /* 0x00000005c2237c23 */ /* 0x100fe20008010861 */
[--C-:B------:R-:W-:Y:S01]  /*102b0*/  FFMA.FTZ R112, R112, UR5, -R97.reuse ;  /* 0x0000000570707c23 */ /* 0x100fe20008010861 */
[----:B--2---:R-:W-:Y:S01]  /*102c0*/  FMNMX.FTZ R4, R4, R7, !PT ;  /* 0x0000000704047209 */ /* 0x004fe20007810000 */
[--C-:B------:R-:W-:Y:S01]  /*102d0*/  FFMA.FTZ R168, R168, UR5, -R97.reuse ;  /* 0x00000005a8a87c23 */ /* 0x100fe20008010861 */
[----:B------:R-:W-:Y:S01]  /*102e0*/  MUFU.EX2 R58, R58 ;  /* 0x0000003a003a7308 */ /* 0x000fe20000000800 */
[--C-:B------:R-:W-:Y:S01]  /*102f0*/  FFMA.FTZ R128, R128, UR5, -R97.reuse ;  /* 0x0000000580807c23 */ /* 0x100fe20008010861 */
[--C-:B------:R-:W-:Y:S01]  /*10300*/  FFMA.FTZ R179, R179, UR5, -R114.reuse ;  /* 0x00000005b3b37c23 */ /* 0x100fe20008010872 */
[----:B------:R-:W1:Y:S01]  /*10310*/  SHFL.BFLY PT, R7, R4, 0x1, 0x1f ;  /* 0x0c201f0004077f89 */ /* 0x000e6200000e0000 */
[--C-:B------:R-:W-:Y:S01]  /*10320*/  FFMA.FTZ R186, R175, UR5, -R114.reuse ;  /* 0x00000005afba7c23 */ /* 0x100fe20008010872 */
[--C-:B------:R-:W-:Y:S01]  /*10330*/  FFMA.FTZ R173, R173, UR5, -R114.reuse ;  /* 0x00000005adad7c23 */ /* 0x100fe20008010872 */
[--C-:B------:R-:W-:Y:S01]  /*10340*/  FFMA.FTZ R188, R171, UR5, -R114.reuse ;  /* 0x00000005abbc7c23 */ /* 0x100fe20008010872 */
[----:B------:R-:W-:Y:S01]  /*10350*/  FFMA.FTZ R121, R121, UR5, -R114 ;  /* 0x0000000579797c23 */ /* 0x000fe20008010872 */
[----:B------:R-:W-:Y:S01]  /*10360*/  MUFU.EX2 R55, R55 ;  /* 0x0000003700377308 */ /* 0x000fe20000000800 */
[----:B------:R-:W-:Y:S01]  /*10370*/  FFMA.FTZ R102, R102, UR5, -R97 ;  /* 0x0000000566667c23 */ /* 0x000fe20008010861 */
[----:B------:R-:W-:-:S06]  /*10380*/  MOV R3, R91 ;  /* 0x0000005b00037202 */ /* 0x000fcc0000000f00 */
[----:B------:R-:W2:Y:S08]  /*10390*/  MUFU.EX2 R101, R101 ;  /* 0x0000006500657308 */ /* 0x000eb00000000800 */
[----:B------:R-:W-:Y:S01]  /*103a0*/  MUFU.EX2 R31, R31 ;  /* 0x0000001f001f7308 */ /* 0x000fe20000000800 */
[----:B-1----:R-:W-:Y:S02]  /*103b0*/  FMNMX.FTZ R89, R4, R7, !PT ;  /* 0x0000000704597209 */ /* 0x002fe40007810000 */
[----:B------:R-:W-:-:S02]  /*103c0*/  FSEL R7, R90, RZ, P2 ;  /* 0x000000ff5a077208 */ /* 0x000fc40001000000 */
[C---:B------:R-:W-:Y:S01]  /*103d0*/  FSETP.NEU.FTZ.AND P0, PT, R89.reuse, -INF , PT ;  /* 0xff8000005900780b */ /* 0x040fe20003f1d000 */
[----:B------:R-:W-:Y:S01]  /*103e0*/  FMUL.FTZ R108, R89, UR5 ;  /* 0x00000005596c7c20 */ /* 0x000fe20008410000 */
[-C--:B--2---:R-:W-:Y:S01]  /*103f0*/  FMUL.FTZ R162, R162, R101.reuse ;  /* 0x00000065a2a27220 */ /* 0x084fe20000410000 */
[----:B------:R-:W-:Y:S01]  /*10400*/  FADD.FTZ R100, R2, -R7 ;  /* 0x8000000702647221 */ /* 0x000fe20000010000 */
[----:B------:R-:W-:Y:S01]  /*10410*/  IADD3 R2, PT, PT, R214, 0x4020, RZ ;  /* 0x00004020d6027810 */ /* 0x000fe20007ffe0ff */
[-C--:B------:R-:W-:Y:S01]  /*10420*/  FMUL.FTZ R163, R163, R101.reuse ;  /* 0x00000065a3a37220 */ /* 0x080fe20000410000 */
[----:B------:R-:W-:Y:S01]  /*10430*/  FSEL R108, R108, RZ, P0 ;  /* 0x000000ff6c6c7208 */ /* 0x000fe20000000000 */
[----:B------:R-:W-:Y:S01]  /*10440*/  FMUL.FTZ R100, R100, UR5 ;  /* 0x0000000564647c20 */ /* 0x000fe20008410000 */
[----:B------:R-:W-:Y:S01]  /*10450*/  @P1 IADD3 R2, PT, PT, R231, -0x20, RZ ;  /* 0xffffffe0e7021810 */ /* 0x000fe20007ffe0ff */
[-C--:B------:R-:W-:Y:S01]  /*10460*/  FMUL.FTZ R150, R150, R101.reuse ;  /* 0x0000006596967220 */ /* 0x080fe20000410000 */
[-C--:B------:R-:W-:Y:S01]  /*10470*/  FMUL.FTZ R151, R151, R101.reuse ;  /* 0x0000006597977220 */ /* 0x080fe20000410000 */
[--C-:B------:R-:W-:Y:S01]  /*10480*/  FFMA.FTZ R27, R25, UR5, -R108.reuse ;  /* 0x00000005191b7c23 */ /* 0x100fe2000801086c */
[--C-:B------:R-:W-:Y:S01]  /*10490*/  FFMA.FTZ R25, R5, UR5, -R108.reuse ;  /* 0x0000000505197c23 */ /* 0x100fe2000801086c */
[----:B------:R-:W-:Y:S01]  /*104a0*/  FSEL R5, R89, RZ, P0 ;  /* 0x000000ff59057208 */ /* 0x000fe20000000000 */
[--C-:B------:R-:W-:Y:S01]  /*104b0*/  FFMA.FTZ R26, R9, UR5, -R108.reuse ;  /* 0x00000005091a7c23 */ /* 0x100fe2000801086c */
[--C-:B------:R-:W-:Y:S01]  /*104c0*/  FFMA.FTZ R93, R93, UR5, -R108.reuse ;  /* 0x000000055d5d7c23 */ /* 0x100fe2000801086c */
[----:B------:R-:W1:Y:S01]  /*104d0*/  LDSM.16.MT88.4 R8, [R214+0x4000] ;  /* 0x00400000d608783b */ /* 0x000e620000004200 */
[----:B------:R-:W-:Y:S01]  /*104e0*/  MUFU.EX2 R27, R27 ;  /* 0x0000001b001b7308 */ /* 0x000fe20000000800 */
[----:B------:R-:W-:Y:S01]  /*104f0*/  FADD.FTZ R0, R0, -R5 ;  /* 0x8000000500007221 */ /* 0x000fe20000010000 */
[--C-:B------:R-:W-:Y:S01]  /*10500*/  FFMA.FTZ R24, R13, UR5, -R108.reuse ;  /* 0x000000050d187c23 */ /* 0x100fe2000801086c */
[----:B------:R-:W2:Y:S01]  /*10510*/  LDSM.16.MT88.4 R4, [R2] ;  /* 0x000000000204783b */ /* 0x000ea20000004200 */
[--C-:B------:R-:W-:Y:S01]  /*10520*/  FFMA.FTZ R105, R19, UR5, -R108.reuse ;  /* 0x0000000513697c23 */ /* 0x100fe2000801086c */
[----:B------:R-:W-:Y:S01]  /*10530*/  FMUL.FTZ R99, R0, UR5 ;  /* 0x0000000500637c20 */ /* 0x000fe20008410000 */
[----:B------:R-:W-:Y:S01]  /*10540*/  FADD.FTZ R0, R36, -R23 ;  /* 0x8000001724007221 */ /* 0x000fe20000010000 */
[--C-:B------:R-:W-:Y:S01]  /*10550*/  FFMA.FTZ R109, R17, UR5, -R108.reuse ;  /* 0x00000005116d7c23 */ /* 0x100fe2000801086c */
[----:B------:R-:W3:Y:S01]  /*10560*/  MUFU.EX2 R93, R93 ;  /* 0x0000005d005d7308 */ /* 0x000ee20000000800 */
[----:B------:R-:W4:Y:S01]  /*10570*/  LDSM.16.MT88.4 R16, [R214+0x4400] ;  /* 0x00440000d610783b */ /* 0x000f220000004200 */
[----:B------:R-:W-:Y:S01]  /*10580*/  FMUL.FTZ R0, R0, UR5 ;  /* 0x0000000500007c20 */ /* 0x000fe20008410000 */
[--C-:B------:R-:W-:Y:S01]  /*10590*/  FFMA.FTZ R110, R20, UR5, -R108.reuse ;  /* 0x00000005146e7c23 */ /* 0x100fe2000801086c */
[-C--:B------:R-:W-:Y:S01]  /*105a0*/  FMUL.FTZ R146, R146, R101.reuse ;  /* 0x0000006592927220 */ /* 0x080fe20000410000 */
[-C--:B------:R-:W-:Y:S01]  /*105b0*/  FMUL.FTZ R147, R147, R101.reuse ;  /* 0x0000006593937220 */ /* 0x080fe20000410000 */
[-C--:B------:R-:W-:Y:S01]  /*105c0*/  FMUL.FTZ R134, R134, R101.reuse ;  /* 0x0000006586867220 */ /* 0x080fe20000410000 */
[----:B------:R-:W-:Y:S01]  /*105d0*/  FMUL.FTZ R135, R135, R101 ;  /* 0x0000006587877220 */ /* 0x000fe20000410000 */
[----:B------:R-:W-:Y:S01]  /*105e0*/  MUFU.EX2 R26, R26 ;  /* 0x0000001a001a7308 */ /* 0x000fe20000000800 */
[--C-:B------:R-:W-:Y:S01]  /*105f0*/  FFMA.FTZ R129, R21, UR5, -R108.reuse ;  /* 0x0000000515817c23 */ /* 0x100fe2000801086c */
[--C-:B------:R-:W-:Y:S01]  /*10600*/  FFMA.FTZ R122, R247, UR5, -R108.reuse ;  /* 0x00000005f77a7c23 */ /* 0x100fe2000801086c */
[--C-:B------:R-:W-:Y:S01]  /*10610*/  FFMA.FTZ R124, R169, UR5, -R108.reuse ;  /* 0x00000005a97c7c23 */ /* 0x100fe2000801086c */
[----:B------:R-:W-:Y:S01]  /*10620*/  FFMA.FTZ R165, R165, UR5, -R108 ;  /* 0x00000005a5a57c23 */ /* 0x000fe2000801086c */
[----:B------:R-:W-:Y:S01]  /*10630*/  F2FP.BF16.F32.PACK_AB R20, R85, R86 ;  /* 0x000000565514723e */ /* 0x000fe200000010ff */
[--C-:B------:R-:W-:Y:S01]  /*10640*/  FFMA.FTZ R169, R126, UR5, -R97.reuse ;  /* 0x000000057ea97c23 */ /* 0x100fe20008010861 */
[----:B------:R-:W-:Y:S01]  /*10650*/  FFMA.FTZ R126, R245, UR5, -R114 ;  /* 0x00000005f57e7c23 */ /* 0x000fe20008010872 */
[----:B------:R-:W5:Y:S01]  /*10660*/  MUFU.EX2 R25, R25 ;  /* 0x0000001900197308 */ /* 0x000f620000000800 */
[----:B---3--:R-:W-:Y:S01]  /*10670*/  F2FP.BF16.F32.PACK_AB R13, R27, R93 ;  /* 0x0000005d1b0d723e */ /* 0x008fe200000010ff */
[--C-:B------:R-:W-:Y:S01]  /*10680*/  FFMA.FTZ R187, R187, UR5, -R108.reuse ;  /* 0x00000005bbbb7c23 */ /* 0x100fe2000801086c */
[--C-:B------:R-:W-:Y:S01]  /*10690*/  FFMA.FTZ R164, R241, UR5, -R108.reuse ;  /* 0x00000005f1a47c23 */ /* 0x100fe2000801086c */
[--C-:B------:R-:W-:Y:S01]  /*106a0*/  FFMA.FTZ R166, R239, UR5, -R108.reuse ;  /* 0x00000005efa67c23 */ /* 0x100fe2000801086c */
[--C-:B------:R-:W-:Y:S01]  /*106b0*/  FFMA.FTZ R193, R193, UR5, -R108.reuse ;  /* 0x00000005c1c17c23 */ /* 0x100fe2000801086c */
[--C-:B------:R-:W-:Y:S01]  /*106c0*/  FFMA.FTZ R176, R213, UR5, -R108.reuse ;  /* 0x00000005d5b07c23 */ /* 0x100fe2000801086c */
[--C-:B------:R-:W-:Y:S01]  /*106d0*/  FFMA.FTZ R211, R211, UR5, -R108.reuse ;  /* 0x00000005d3d37c23 */ /* 0x100fe2000801086c */
[----:B------:R-:W3:Y:S01]  /*106e0*/  MUFU.EX2 R100, R100 ;  /* 0x0000006400647308 */ /* 0x000ee20000000800 */
[--C-:B------:R-:W-:Y:S01]  /*106f0*/  FFMA.FTZ R178, R207, UR5, -R108.reuse ;  /* 0x00000005cfb27c23 */ /* 0x100fe2000801086c */
[----:B------:R-:W-:Y:S01]  /*10700*/  FFMA.FTZ R203, R203, UR5, -R108 ;  /* 0x00000005cbcb7c23 */ /* 0x000fe2000801086c */
[----:B------:R-:W-:Y:S01]  /*10710*/  FFMA.FTZ R207, R172, UR5, -R97 ;  /* 0x00000005accf7c23 */ /* 0x000fe20008010861 */
[----:B------:R-:W-:Y:S01]  /*10720*/  FFMA.FTZ R172, R201, UR5, -R114 ;  /* 0x00000005c9ac7c23 */ /* 0x000fe20008010872 */
[--C-:B------:R-:W-:Y:S01]  /*10730*/  FFMA.FTZ R182, R191, UR5, -R108.reuse ;  /* 0x00000005bfb67c23 */ /* 0x100fe2000801086c */
[--C-:B------:R-:W-:Y:S01]  /*10740*/  FFMA.FTZ R189, R189, UR5, -R108.reuse ;  /* 0x00000005bdbd7c23 */ /* 0x100fe2000801086c */
[--C-:B------:R-:W-:Y:S01]  /*10750*/  FFMA.FTZ R184, R185, UR5, -R108.reuse ;  /* 0x00000005b9b87c23 */ /* 0x100fe2000801086c */
[----:B------:R-:W1:Y:S01]  /*10760*/  MUFU.EX2 R99, R99 ;  /* 0x0000006300637308 */ /* 0x000e620000000800 */
[----:B-----5:R-:W-:Y:S01]  /*10770*/  F2FP.BF16.F32.PACK_AB R15, R25, R26 ;  /* 0x0000001a190f723e */ /* 0x020fe200000010ff */
[--C-:B------:R-:W-:Y:S01]  /*10780*/  FFMA.FTZ R181, R181, UR5, -R108.reuse ;  /* 0x00000005b5b57c23 */ /* 0x100fe2000801086c */
[----:B------:R-:W-:Y:S01]  /*10790*/  FFMA.FTZ R234, R234, R101, R95 ;  /* 0x00000065eaea7223 */ /* 0x000fe2000001005f */
[--C-:B------:R-:W-:Y:S01]  /*107a0*/  FFMA.FTZ R192, R123, UR5, -R108.reuse ;  /* 0x000000057bc07c23 */ /* 0x100fe2000801086c */
[--C-:B------:R-:W-:Y:S01]  /*107b0*/  FFMA.FTZ R167, R167, UR5, -R108.reuse ;  /* 0x00000005a7a77c23 */ /* 0x100fe2000801086c */
[--C-:B------:R-:W-:Y:S01]  /*107c0*/  FFMA.FTZ R190, R131, UR5, -R108.reuse ;  /* 0x0000000583be7c23 */ /* 0x100fe2000801086c */
[----:B------:R-:W-:Y:S01]  /*107d0*/  FFMA.FTZ R127, R127, UR5, -R108 ;  /* 0x000000057f7f7c23 */ /* 0x000fe2000801086c */
[----:B------:R-:W5:Y:S01]  /*107e0*/  MUFU.EX2 R0, R0 ;  /* 0x0000000000007308 */ /* 0x000f620000000800 */
[-C--:B---3--:R-:W-:Y:S01]  /*107f0*/  FMUL.FTZ R156, R156, R100.reuse ;  /* 0x000000649c9c7220 */ /* 0x088fe20000410000 */
[-C--:B------:R-:W-:Y:S01]  /*10800*/  FMUL.FTZ R157, R157, R100.reuse ;  /* 0x000000649d9d7220 */ /* 0x080fe20000410000 */
[-C--:B------:R-:W-:Y:S01]  /*10810*/  FMUL.FTZ R152, R152, R100.reuse ;  /* 0x0000006498987220 */ /* 0x080fe20000410000 */
[-C--:B------:R-:W-:Y:S01]  /*10820*/  FMUL.FTZ R153, R153, R100.reuse ;  /* 0x0000006499997220 */ /* 0x080fe20000410000 */
[-C--:B------:R-:W-:Y:S01]  /*10830*/  FMUL.FTZ R140, R140, R100.reuse ;  /* 0x000000648c8c7220 */ /* 0x080fe20000410000 */
[-C--:B------:R-:W-:Y:S01]  /*10840*/  FMUL.FTZ R141, R141, R100.reuse ;  /* 0x000000648d8d7220 */ /* 0x080fe20000410000 */
[-C--:B------:R-:W-:Y:S01]  /*10850*/  FMUL.FTZ R136, R136, R100.reuse ;  /* 0x0000006488887220 */ /* 0x080fe20000410000 */
[----:B------:R-:W-:Y:S01]  /*10860*/  FMUL.FTZ R137, R137, R100 ;  /* 0x0000006489897220 */ /* 0x000fe20000410000 */
[-C--:B-1----:R-:W-:Y:S01]  /*10870*/  FMUL.FTZ R158, R158, R99.reuse ;  /* 0x000000639e9e7220 */ /* 0x082fe20000410000 */
[-C--:B------:R-:W-:Y:S01]  /*10880*/  FMUL.FTZ R159, R159, R99.reuse ;  /* 0x000000639f9f7220 */ /* 0x080fe20000410000 */
[-C--:B------:R-:W-:Y:S01]  /*10890*/  FMUL.FTZ R154, R154, R99.reuse ;  /* 0x000000639a9a7220 */ /* 0x080fe20000410000 */
[-C--:B------:R-:W-:Y:S01]  /*108a0*/  FMUL.FTZ R155, R155, R99.reuse ;  /* 0x000000639b9b7220 */ /* 0x080fe20000410000 */
[-C--:B------:R-:W-:Y:S01]  /*108b0*/  FMUL.FTZ R142, R142, R99.reuse ;  /* 0x000000638e8e7220 */ /* 0x080fe20000410000 */
[-C--:B------:R-:W-:Y:S01]  /*108c0*/  FMUL.FTZ R143, R143, R99.reuse ;  /* 0x000000638f8f7220 */ /* 0x080fe20000410000 */
[-C--:B------:R-:W-:Y:S01]  /*108d0*/  FMUL.FTZ R138, R138, R99.reuse ;  /* 0x000000638a8a7220 */ /* 0x080fe20000410000 */
[-C--:B------:R-:W-:Y:S01]  /*108e0*/  FMUL.FTZ R139, R139, R99.reuse ;  /* 0x000000638b8b7220 */ /* 0x080fe20000410000 */
[C---:B------:R-:W-:Y:S01]  /*108f0*/  HMMA.16816.F32.BF16 R156, R12.reuse, R8, R156 ;  /* 0x000000080c9c723c */ /* 0x040fe2000004189c */
[-C--:B-----5:R-:W-:Y:S01]  /*10900*/  FMUL.FTZ R160, R160, R0.reuse ;  /* 0x00000000a0a07220 */ /* 0x0a0fe20000410000 */
[-C--:B------:R-:W-:Y:S01]  /*10910*/  FMUL.FTZ R161, R161, R0.reuse ;  /* 0x00000000a1a17220 */ /* 0x080fe20000410000 */
[-C--:B------:R-:W-:Y:S01]  /*10920*/  FMUL.FTZ R148, R148, R0.reuse ;  /* 0x0000000094947220 */ /* 0x080fe20000410000 */
[-C--:B------:R-:W-:Y:S01]  /*10930*/  FMUL.FTZ R149, R149, R0.reuse ;  /* 0x0000000095957220 */ /* 0x080fe20000410000 */
[----:B------:R-:W1:Y:S01]  /*10940*/  MUFU.EX2 R30, R30 ;  /* 0x0000001e001e7308 */ /* 0x000e620000000800 */
[-C--:B------:R-:W-:Y:S01]  /*10950*/  FMUL.FTZ R144, R144, R0.reuse ;  /* 0x0000000090907220 */ /* 0x080fe20000410000 */
[-C--:B------:R-:W-:Y:S01]  /*10960*/  FMUL.FTZ R145, R145, R0.reuse ;  /* 0x0000000091917220 */ /* 0x080fe20000410000 */
[C---:B------:R-:W-:Y:S01]  /*10970*/  HMMA.16816.F32.BF16 R152, R12.reuse, R10, R152 ;  /* 0x0000000a0c98723c */ /* 0x040fe20000041898 */
[-C--:B------:R-:W-:Y:S01]  /*10980*/  FMUL.FTZ R132, R132, R0.reuse ;  /* 0x0000000084847220 */ /* 0x080fe20000410000 */
[-C--:B------:R-:W-:Y:S01]  /*10990*/  FMUL.FTZ R133, R133, R0.reuse ;  /* 0x0000000085857220 */ /* 0x080fe20000410000 */
[----:B------:R-:W-:Y:S01]  /*109a0*/  FFMA.FTZ R235, R235, R0, R106 ;  /* 0x00000000ebeb7223 */ /* 0x000fe2000001006a */
[----:B------:R-:W-:Y:S01]  /*109b0*/  FFMA.FTZ R233, R233, R100, R96 ;  /* 0x00000064e9e97223 */ /* 0x000fe20000010060 */
[----:B------:R-:W-:Y:S01]  /*109c0*/  MUFU.EX2 R29, R29 ;  /* 0x0000001d001d7308 */ /* 0x000fe20000000800 */
[----:B------:R-:W-:Y:S01]  /*109d0*/  FFMA.FTZ R232, R232, R99, R93 ;  /* 0x00000063e8e87223 */ /* 0x000fe2000001005d */
[----:B------:R-:W-:Y:S01]  /*109e0*/  FADD.FTZ R235, R98, R235 ;  /* 0x000000eb62eb7221 */ /* 0x000fe20000010000 */
[C---:B--2---:R-:W-:Y:S01]  /*109f0*/  HMMA.16816.F32.BF16 R140, R12.reuse, R4, R140 ;  /* 0x000000040c8c723c */ /* 0x044fe2000004188c */
[----:B------:R-:W-:Y:S01]  /*10a00*/  FADD.FTZ R34, R34, R233 ;  /* 0x000000e922227221 */ /* 0x000fe20000010000 */
[----:B------:R-:W-:Y:S01]  /*10a10*/  FADD.FTZ R27, R27, R232 ;  /* 0x000000e81b1b7221 */ /* 0x000fe20000010000 */
[----:B------:R-:W-:Y:S01]  /*10a20*/  FFMA.FTZ R123, R118, UR5, -R97 ;  /* 0x00000005767b7c23 */ /* 0x000fe20008010861 */
[----:B------:R-:W-:Y:S01]  /*10a30*/  FFMA.FTZ R111, R111, UR5, -R108 ;  /* 0x000000056f6f7c23 */ /* 0x000fe2000801086c */
[----:B------:R-:W-:Y:S01]  /*10a40*/  MUFU.EX2 R28, R28 ;  /* 0x0000001c001c7308 */ /* 0x000fe20000000800 */
[----:B------:R-:W-:Y:S01]  /*10a50*/  FADD.FTZ R33, R33, R34 ;  /* 0x0000002221217221 */ /* 0x000fe20000010000 */
[----:B------:R-:W-:Y:S01]  /*10a60*/  FADD.FTZ R26, R26, R27 ;  /* 0x0000001b1a1a7221 */ /* 0x000fe20000010000 */
[----:B------:R-:W-:Y:S01]  /*10a70*/  HMMA.16816.F32.BF16 R136, R12, R6, R136 ;  /* 0x000000060c88723c */ /* 0x000fe20000041888 */
[----:B------:R-:W-:Y:S01]  /*10a80*/  F2FP.BF16.F32.PACK_AB R12, R98, R106 ;  /* 0x0000006a620c723e */ /* 0x000fe200000010ff */
[----:B------:R-:W-:Y:S01]  /*10a90*/  FADD.FTZ R32, R32, R33 ;  /* 0x0000002120207221 */ /* 0x000fe20000010000 */
[C---:B------:R-:W-:Y:S01]  /*10aa0*/  F2FP.BF16.F32.PACK_AB R13, R57.reuse, R95 ;  /* 0x0000005f390d723e */ /* 0x040fe200000010ff */
[----:B------:R-:W-:Y:S01]  /*10ab0*/  FADD.FTZ R57, R57, R234 ;  /* 0x000000ea39397221 */ /* 0x000fe20000010000 */
[----:B------:R-:W-:Y:S01]  /*10ac0*/  F2FP.BF16.F32.PACK_AB R14, R87, R88 ;  /* 0x00000058570e723e */ /* 0x000fe200000010ff */
[----:B------:R-:W-:Y:S01]  /*10ad0*/  MUFU.EX2 R24, R24 ;  /* 0x0000001800187308 */ /* 0x000fe20000000800 */
[----:B------:R-:W-:Y:S01]  /*10ae0*/  F2FP.BF16.F32.PACK_AB R15, R55, R58 ;  /* 0x0000003a370f723e */ /* 0x000fe200000010ff */
[----:B------:R-:W-:Y:S01]  /*10af0*/  FADD.FTZ R88, R88, R235 ;  /* 0x000000eb58587221 */ /* 0x000fe20000010000 */
[----:B------:R-:W-:Y:S01]  /*10b00*/  FADD.FTZ R58, R58, R57 ;  /* 0x000000393a3a7221 */ /* 0x000fe20000010000 */
[----:B------:R-:W-:Y:S01]  /*10b10*/  FADD.FTZ R25, R25, R26 ;  /* 0x0000001a19197221 */ /* 0x000fe20000010000 */
[----:B------:R-:W-:Y:S01]  /*10b20*/  FFMA.FTZ R107, R107, UR5, -R108 ;  /* 0x000000056b6b7c23 */ /* 0x000fe2000801086c */
[----:B------:R-:W-:Y:S01]  /*10b30*/  FADD.FTZ R87, R87, R88 ;  /* 0x0000005857577221 */ /* 0x000fe20000010000 */
[----:B------:R-:W-:Y:S01]  /*10b40*/  FADD.FTZ R55, R55, R58 ;  /* 0x0000003a37377221 */ /* 0x000fe20000010000 */
[----:B------:R-:W-:Y:S01]  /*10b50*/  HMMA.16816.F32.BF16 R160, R12, R8, R160 ;  /* 0x000000080ca0723c */ /* 0x000fe200000418a0 */
[----:B------:R-:W2:Y:S01]  /*10b60*/  MUFU.EX2 R105, R105 ;  /* 0x0000006900697308 */ /* 0x000ea20000000800 */
[----:B------:R-:W-:Y:S01]  /*10b70*/  FADD.FTZ R86, R86, R87 ;  /* 0x0000005756567221 */ /* 0x000fe20000010000 */
[----:B------:R-:W-:-:S02]  /*10b80*/  PLOP3.LUT P0, PT, PT, PT, UP0, 0x80, 0x8 ;  /* 0x000000000008781c */ /* 0x000fc40003f0f008 */
[----:B------:R-:W-:Y:S01]  /*10b90*/  MOV R0, R89 ;  /* 0x0000005900007202 */ /* 0x000fe20000000f00 */
[----:B------:R-:W-:Y:S01]  /*10ba0*/  FADD.FTZ R85, R85, R86 ;  /* 0x0000005655557221 */ /* 0x000fe20000010000 */
[----:B------:R-:W-:Y:S01]  /*10bb0*/  MOV R36, R92 ;  /* 0x0000005c00247202 */ /* 0x000fe20000000f00 */
[----:B------:R-:W-:Y:S01]  /*10bc0*/  HMMA.16816.F32.BF16 R148, R12, R10, R148 ;  /* 0x0000000a0c94723c */ /* 0x000fe20000041894 */
[----:B------:R-:W3:Y:S01]  /*10bd0*/  LDSM.16.MT88.4 R8, [R2+0x400] ;  /* 0x000400000208783b */ /* 0x000ee20000004200 */
[----:B------:R-:W-:Y:S01]  /*10be0*/  MUFU.EX2 R109, R109 ;  /* 0x0000006d006d7308 */ /* 0x000fe20000000800 */
[----:B------:R-:W-:-:S04]  /*10bf0*/  FADD.FTZ R84, R84, R85 ;  /* 0x0000005554547221 */ /* 0x000fc80000010000 */
[----:B------:R-:W-:Y:S01]  /*10c00*/  FADD.FTZ R83, R83, R84 ;  /* 0x0000005453537221 */ /* 0x000fe20000010000 */
[C---:B------:R-:W-:Y:S01]  /*10c10*/  HMMA.16816.F32.BF16 R144, R12.reuse, R4, R144 ;  /* 0x000000040c90723c */ /* 0x040fe20000041890 */
[----:B-1----:R-:W-:Y:S01]  /*10c20*/  F2FP.BF16.F32.PACK_AB R4, R30, R31 ;  /* 0x0000001f1e04723e */ /* 0x002fe200000010ff */
[----:B------:R-:W1:Y:S01]  /*10c30*/  MUFU.EX2 R110, R110 ;  /* 0x0000006e006e7308 */ /* 0x000e620000000800 */
[----:B--2---:R-:W-:Y:S01]  /*10c40*/  F2FP.BF16.F32.PACK_AB R5, R105, R24 ;  /* 0x000000186905723e */ /* 0x004fe200000010ff */
[----:B------:R-:W-:Y:S01]  /*10c50*/  FADD.FTZ R31, R31, R32 ;  /* 0x000000201f1f7221 */ /* 0x000fe20000010000 */
[----:B------:R-:W-:Y:S01]  /*10c60*/  FADD.FTZ R24, R24, R25 ;  /* 0x0000001918187221 */ /* 0x000fe20000010000 */
[----:B------:R-:W-:Y:S02]  /*10c70*/  @P0 MOV R0, R89 ;  /* 0x0000005900000202 */ /* 0x000fe40000000f00 */
[----:B------:R-:W-:Y:S01]  /*10c80*/  HMMA.16816.F32.BF16 R132, R12, R6, R132 ;  /* 0x000000060c84723c */ /* 0x000fe20000041884 */
[----:B------:R-:W-:Y:S01]  /*10c90*/  F2FP.BF16.F32.PACK_AB R6, R28, R29 ;  /* 0x0000001d1c06723e */ /* 0x000fe200000010ff */
[----:B------:R-:W2:Y:S01]  /*10ca0*/  LDSM.16.MT88.4 R12, [R214+0x4800] ;  /* 0x00480000d60c783b */ /* 0x000ea20000004200 */
[----:B------:R-:W-:Y:S01]  /*10cb0*/  MUFU.EX2 R56, R56 ;  /* 0x0000003800387308 */ /* 0x000fe20000000800 */
[----:B------:R-:W-:Y:S01]  /*10cc0*/  FADD.FTZ R30, R30, R31 ;  /* 0x0000001f1e1e7221 */ /* 0x000fe20000010000 */
[----:B------:R-:W-:Y:S01]  /*10cd0*/  FADD.FTZ R24, R105, R24 ;  /* 0x0000001869187221 */ /* 0x000fe20000010000 */
[----:B------:R-:W-:-:S02]  /*10ce0*/  @P0 MOV R3, R91 ;  /* 0x0000005b00030202 */ /* 0x000fc40000000f00 */
[----:B------:R-:W-:Y:S01]  /*10cf0*/  FADD.FTZ R29, R29, R30 ;  /* 0x0000001e1d1d7221 */ /* 0x000fe20000010000 */
[----:B------:R-:W-:Y:S02]  /*10d00*/  @P0 MOV R36, R92 ;  /* 0x0000005c00240202 */ /* 0x000fe40000000f00 */
[----:B-1----:R-:W-:Y:S01]  /*10d10*/  F2FP.BF16.F32.PACK_AB R7, R110, R109 ;  /* 0x0000006d6e07723e */ /* 0x002fe200000010ff */
[----:B------:R-:W1:Y:S01]  /*10d20*/  MUFU.EX2 R53, R53 ;  /* 0x0000003500357308 */ /* 0x000e620000000800 */
[----:B------:R-:W-:Y:S01]  /*10d30*/  FADD.FTZ R109, R109, R24 ;  /* 0x000000186d6d7221 */ /* 0x000fe20000010000 */
[----:B------:R-:W-:-:S03]  /*10d40*/  FADD.FTZ R29, R28, R29 ;  /* 0x0000001d1c1d7221 */ /* 0x000fc60000010000 */
[----:B------:R-:W-:Y:S01]  /*10d50*/  FADD.FTZ R110, R110, R109 ;  /* 0x0000006d6e6e7221 */ /* 0x000fe20000010000 */
[C---:B----4-:R-:W-:Y:S02]  /*10d60*/  HMMA.16816.F32.BF16 R156, R4.reuse, R16, R156 ;  /* 0x00000010049c723c */ /* 0x050fe4000004189c */
[----:B------:R-:W-:Y:S06]  /*10d70*/  MUFU.EX2 R54, R54 ;  /* 0x0000003600367308 */ /* 0x000fec0000000800 */
[----:B------:R-:W-:Y:S02]  /*10d80*/  HMMA.16816.F32.BF16 R152, R4, R18, R152 ;  /* 0x000000120498723c */ /* 0x000fe40000041898 */
[----:B------:R-:W4:Y:S01]  /*10d90*/  MUFU.EX2 R51, R51 ;  /* 0x0000003300337308 */ /* 0x000f220000000800 */
[----:B-1----:R-:W-:Y:S01]  /*10da0*/  F2FP.BF16.F32.PACK_AB R21, R53, R56 ;  /* 0x000000383515723e */ /* 0x002fe200000010ff */
[----:B------:R-:W-:-:S04]  /*10db0*/  FADD.FTZ R56, R56, R55 ;  /* 0x0000003738387221 */ /* 0x000fc80000010000 */
[C---:B---3--:R-:W-:Y:S01]  /*10dc0*/  HMMA.16816.F32.BF16 R140, R4.reuse, R8, R140 ;  /* 0x00000008048c723c */ /* 0x048fe2000004188c */
[----:B------:R-:W-:Y:S01]  /*10dd0*/  FADD.FTZ R53, R53, R56 ;  /* 0x0000003835357221 */ /* 0x000fe20000010000 */
[----:B------:R-:W-:Y:S06]  /*10de0*/  MUFU.EX2 R116, R116 ;  /* 0x0000007400747308 */ /* 0x000fec0000000800 */
[----:B------:R-:W-:Y:S01]  /*10df0*/  HMMA.16816.F32.BF16 R136, R4, R10, R136 ;  /* 0x0000000a0488723c */ /* 0x000fe20000041888 */
[----:B------:R-:W1:Y:S01]  /*10e00*/  LDSM.16.MT88.4 R4, [R2+0x800] ;  /* 0x000800000204783b */ /* 0x000e620000004200 */
[----:B------:R-:W3:Y:S01]  /*10e10*/  MUFU.EX2 R119, R119 ;  /* 0x0000007700777308 */ /* 0x000ee20000000800 */
[----:B----4-:R-:W-:Y:S01]  /*10e20*/  F2FP.BF16.F32.PACK_AB R23, R51, R54 ;  /* 0x000000363317723e */ /* 0x010fe200000010ff */
[----:B------:R-:W-:-:S04]  /*10e30*/  FADD.FTZ R54, R54, R53 ;  /* 0x0000003536367221 */ /* 0x000fc80000010000 */
[----:B------:R-:W-:Y:S02]  /*10e40*/  FADD.FTZ R51, R51, R54 ;  /* 0x0000003633337221 */ /* 0x000fe40000010000 */
[----:B------:R-:W-:Y:S01]  /*10e50*/  MUFU.EX2 R120, R120 ;  /* 0x0000007800787308 */ /* 0x000fe20000000800 */
[C---:B------:R-:W-:Y:S07]  /*10e60*/  HMMA.16816.F32.BF16 R144, R20.reuse, R8, R144 ;  /* 0x000000081490723c */ /* 0x040fee0000041890 */
[----:B------:R-:W4:Y:S01]  /*10e70*/  MUFU.EX2 R125, R125 ;  /* 0x0000007d007d7308 */ /* 0x000f220000000800 */
[----:B------:R-:W-:Y:S01]  /*10e80*/  HMMA.16816.F32.BF16 R132, R20, R10, R132 ;  /* 0x0000000a1484723c */ /* 0x000fe20000041884 */
[----:B---3--:R-:W-:Y:S01]  /*10e90*/  F2FP.BF16.F32.PACK_AB R8, R119, R116 ;  /* 0x000000747708723e */ /* 0x008fe200000010ff */
[----:B------:R-:W-:-:S04]  /*10ea0*/  FADD.FTZ R116, R116, R29 ;  /* 0x0000001d74747221 */ /* 0x000fc80000010000 */
[----:B------:R-:W-:Y:S01]  /*10eb0*/  FADD.FTZ R119, R119, R116 ;  /* 0x0000007477777221 */ /* 0x000fe20000010000 */
[----:B------:R-:W-:Y:S01]  /*10ec0*/  MUFU.EX2 R129, R129 ;  /* 0x0000008100817308 */ /* 0x000fe20000000800 */
[C---:B------:R-:W-:Y:S07]  /*10ed0*/  HMMA.16816.F32.BF16 R160, R20.reuse, R16, R160 ;  /* 0x0000001014a0723c */ /* 0x040fee00000418a0 */
[----:B------:R-:W3:Y:S01]  /*10ee0*/  MUFU.EX2 R122, R122 ;  /* 0x0000007a007a7308 */ /* 0x000ee20000000800 */
[----:B----4-:R-:W-:Y:S01]  /*10ef0*/  F2FP.BF16.F32.PACK_AB R10, R125, R120 ;  /* 0x000000787d0a723e */ /* 0x010fe200000010ff */
[----:B------:R-:W-:Y:S01]  /*10f00*/  HMMA.16816.F32.BF16 R148, R20, R18, R148 ;  /* 0x000000121494723c */ /* 0x000fe20000041894 */
[----:B------:R-:W4:Y:S01]  /*10f10*/  LDSM.16.MT88.4 R16, [R214+0x4c00] ;  /* 0x004c0000d610783b */ /* 0x000f220000004200 */
[----:B------:R-:W-:-:S04]  /*10f20*/  FADD.FTZ R120, R120, R119 ;  /* 0x0000007778787221 */ /* 0x000fc80000010000 */
[----:B------:R-:W-:Y:S01]  /*10f30*/  MUFU.EX2 R124, R124 ;  /* 0x0000007c007c7308 */ /* 0x000fe20000000800 */
[----:B------:R-:W-:-:S07]  /*10f40*/  FADD.FTZ R125, R125, R120 ;  /* 0x000000787d7d7221 */ /* 0x000fce0000010000 */
[----:B------:R-:W5:Y:S01]  /*10f50*/  MUFU.EX2 R165, R165 ;  /* 0x000000a500a57308 */ /* 0x000f620000000800 */
[----:B---3--:R-:W-:Y:S01]  /*10f60*/  F2FP.BF16.F32.PACK_AB R9, R122, R129 ;  /* 0x000000817a09723e */ /* 0x008fe200000010ff */
[----:B------:R-:W-:-:S04]  /*10f70*/  FADD.FTZ R129, R129, R110 ;  /* 0x0000006e81817221 */ /* 0x000fc80000010000 */
[----:B------:R-:W-:Y:S02]  /*10f80*/  FADD.FTZ R129, R122, R129 ;  /* 0x000000817a817221 */ /* 0x000fe40000010000 */
[----:B------:R-:W-:Y:S08]  /*10f90*/  MUFU.EX2 R82, R82 ;  /* 0x0000005200527308 */ /* 0x000ff00000000800 */
[----:B------:R-:W3:Y:S01]  /*10fa0*/  MUFU.EX2 R81, R81 ;  /* 0x0000005100517308 */ /* 0x000ee20000000800 */
[----:B-----5:R-:W-:Y:S01]  /*10fb0*/  F2FP.BF16.F32.PACK_AB R11, R165, R124 ;  /* 0x0000007ca50b723e */ /* 0x020fe200000010ff */
[----:B------:R-:W-:-:S04]  /*10fc0*/  FADD.FTZ R124, R124, R129 ;  /* 0x000000817c7c7221 */ /* 0x000fc80000010000 */
[----:B------:R-:W-:Y:S02]  /*10fd0*/  FADD.FTZ R124, R165, R124 ;  /* 0x0000007ca57c7221 */ /* 0x000fe40000010000 */
[C---:B--2---:R-:W-:Y:S01]  /*10fe0*/  HMMA.16816.F32.BF16 R156, R8.reuse, R12, R156 ;  /* 0x0000000c089c723c */ /* 0x044fe2000004189c */
[----:B------:R-:W-:Y:S07]  /*10ff0*/  MUFU.EX2 R80, R80 ;  /* 0x0000005000507308 */ /* 0x000fee0000000800 */
[----:B------:R-:W-:Y:S01]  /*11000*/  HMMA.16816.F32.BF16 R152, R8, R14, R152 ;  /* 0x0000000e0898723c */ /* 0x000fe20000041898 */
[----:B------:R-:W2:Y:S01]  /*11010*/  MUFU.EX2 R79, R79 ;  /* 0x0000004f004f7308 */ /* 0x000ea20000000800 */
[----:B---3--:R-:W-:Y:S01]  /*11020*/  F2FP.BF16.F32.PACK_AB R20, R81, R82 ;  /* 0x000000525114723e */ /* 0x008fe200000010ff */
[----:B------:R-:W-:-:S04]  /*11030*/  FADD.FTZ R82, R82, R83 ;  /* 0x0000005352527221 */ /* 0x000fc80000010000 */
[----:B------:R-:W-:Y:S01]  /*11040*/  FADD.FTZ R81, R81, R82 ;  /* 0x0000005251517221 */ /* 0x000fe20000010000 */
[C---:B-1----:R-:W-:Y:S01]  /*11050*/  HMMA.16816.F32.BF16 R140, R8.reuse, R4, R140 ;  /* 0x00000004088c723c */ /* 0x042fe2000004188c */
[----:B------:R-:W-:Y:S07]  /*11060*/  MUFU.EX2 R52, R52 ;  /* 0x0000003400347308 */ /* 0x000fee0000000800 */
[----:B------:R-:W-:Y:S01]  /*11070*/  HMMA.16816.F32.BF16 R136, R8, R6, R136 ;  /* 0x000000060888723c */ /* 0x000fe20000041888 */
[----:B------:R-:W1:Y:S01]  /*11080*/  LDSM.16.MT88.4 R8, [R2+0xc00] ;  /* 0x000c00000208783b */ /* 0x000e620000004200 */
[----:B------:R-:W3:Y:S01]  /*11090*/  MUFU.EX2 R49, R49 ;  /* 0x0000003100317308 */ /* 0x000ee20000000800 */
[----:B--2---:R-:W-:Y:S01]  /*110a0*/  F2FP.BF16.F32.PACK_AB R22, R79, R80 ;  /* 0x000000504f16723e */ /* 0x004fe200000010ff */
[----:B------:R-:W-:-:S04]  /*110b0*/  FADD.FTZ R80, R80, R81 ;  /* 0x0000005150507221 */ /* 0x000fc80000010000 */
[----:B------:R-:W-:Y:S02]  /*110c0*/  FADD.FTZ R79, R79, R80 ;  /* 0x000000504f4f7221 */ /* 0x000fe40000010000 */
[----:B------:R-:W-:Y:S08]  /*110d0*/  MUFU.EX2 R50, R50 ;  /* 0x0000003200327308 */ /* 0x000ff00000000800 */
[----:B------:R-:W2:Y:S01]  /*110e0*/  MUFU.EX2 R47, R47 ;  /* 0x0000002f002f7308 */ /* 0x000ea20000000800 */
[----:B---3--:R-:W-:Y:S01]  /*110f0*/  F2FP.BF16.F32.PACK_AB R21, R49, R52 ;  /* 0x000000343115723e */ /* 0x008fe200000010ff */
[----:B------:R-:W-:-:S04]  /*11100*/  FADD.FTZ R52, R52, R51 ;  /* 0x0000003334347221 */ /* 0x000fc80000010000 */
[----:B------:R-:W-:Y:S02]  /*11110*/  FADD.FTZ R49, R49, R52 ;  /* 0x0000003431317221 */ /* 0x000fe40000010000 */
[----:B------:R-:W-:Y:S08]  /*11120*/  MUFU.EX2 R126, R126 ;  /* 0x0000007e007e7308 */ /* 0x000ff00000000800 */
[----:B------:R-:W3:Y:S01]  /*11130*/  MUFU.EX2 R177, R177 ;  /* 0x000000b100b17308 */ /* 0x000ee20000000800 */
[----:B--2---:R-:W-:Y:S01]  /*11140*/  F2FP.BF16.F32.PACK_AB R23, R47, R50 ;  /* 0x000000322f17723e */ /* 0x004fe200000010ff */
[----:B------:R-:W-:-:S04]  /*11150*/  FADD.FTZ R50, R50, R49 ;  /* 0x0000003132327221 */ /* 0x000fc80000010000 */
[----:B------:R-:W-:Y:S02]  /*11160*/  FADD.FTZ R47, R47, R50 ;  /* 0x000000322f2f7221 */ /* 0x000fe40000010000 */
        /* <DEDUP_REMOVED lines=12> */
[----:B------:R-:W2:Y:S01]  /*11230*/  LDSM.16.MT88.4 R12, [R214+0x5000] ;  /* 0x00500000d60c783b */ /* 0x000ea20000004200 */
        /* <DEDUP_REMOVED lines=12> */
[C---:B----4-:R-:W-:Y:S01]  /*11300*/  HMMA.16816.F32.BF16 R156, R4.reuse, R16, R156 ;  /* 0x00000010049c723c */ /* 0x050fe2000004189c */
[----:B------:R-:W-:Y:S07]  /*11310*/  MUFU.EX2 R76, R76 ;  /* 0x0000004c004c7308 */ /* 0x000fee0000000800 */
[----:B------:R-:W-:Y:S01]  /*11320*/  HMMA.16816.F32.BF16 R152, R4, R18, R152 ;  /* 0x000000120498723c */ /* 0x000fe20000041898 */
[----:B------:R-:W4:Y:S01]  /*11330*/  MUFU.EX2 R75, R75 ;  /* 0x0000004b004b7308 */ /* 0x000f220000000800 */
        /* <DEDUP_REMOVED lines=8> */
[----:B----4-:R-:W-:Y:S01]  /*113c0*/  F2FP.BF16.F32.PACK_AB R22, R75, R76 ;  /* 0x0000004c4b16723e */ /* 0x010fe200000010ff */
[----:B------:R-:W-:-:S04]  /*113d0*/  FADD.FTZ R76, R76, R77 ;  /* 0x0000004d4c4c7221 */ /* 0x000fc80000010000 */
[----:B------:R-:W-:Y:S02]  /*113e0*/  FADD.FTZ R75, R75, R76 ;  /* 0x0000004c4b4b7221 */ /* 0x000fe40000010000 */
[----:B------:R-:W-:Y:S08]  /*113f0*/  MUFU.EX2 R46, R46 ;  /* 0x0000002e002e7308 */ /* 0x000ff00000000800 */
[----:B------:R-:W4:Y:S01]  /*11400*/  MUFU.EX2 R43, R43 ;  /* 0x0000002b002b7308 */ /* 0x000f220000000800 */
[----:B---3--:R-:W-:Y:S01]  /*11410*/  F2FP.BF16.F32.PACK_AB R21, R45, R48 ;  /* 0x000000302d15723e */ /* 0x008fe200000010ff */
[----:B------:R-:W-:-:S04]  /*11420*/  FADD.FTZ R48, R48, R47 ;  /* 0x0000002f30307221 */ /* 0x000fc80000010000 */
[----:B------:R-:W-:Y:S02]  /*11430*/  FADD.FTZ R45, R45, R48 ;  /* 0x000000302d2d7221 */ /* 0x000fe40000010000 */
[----:B------:R-:W-:Y:S08]  /*11440*/  MUFU.EX2 R170, R170 ;  /* 0x000000aa00aa7308 */ /* 0x000ff00000000800 */
        /* <DEDUP_REMOVED lines=80> */
[C---:B----4-:R-:W-:Y:S07]  /*11950*/  HMMA.16816.F32.BF16 R156, R4.reuse, R16, R156 ;  /* 0x00000010049c723c */ /* 0x050fee000004189c */
[----:B------:R-:W2:Y:S01]  /*11960*/  MUFU.EX2 R67, R67 ;  /* 0x0000004300437308 */ /* 0x000ea20000000800 */
[----:B------:R-:W-:Y:S01]  /*11970*/  HMMA.16816.F32.BF16 R152, R4, R18, R152 ;  /* 0x000000120498723c */ /* 0x000fe20000041898 */
[----:B---3--:R-:W-:Y:S01]  /*11980*/  F2FP.BF16.F32.PACK_AB R20, R69, R70 ;  /* 0x000000464514723e */ /* 0x008fe200000010ff */
[----:B------:R-:W-:-:S04]  /*11990*/  FADD.FTZ R70, R70, R71 ;  /* 0x0000004746467221 */ /* 0x000fc80000010000 */
[----:B------:R-:W-:Y:S01]  /*119a0*/  FADD.FTZ R69, R69, R70 ;  /* 0x0000004645457221 */ /* 0x000fe20000010000 */
[----:B------:R-:W-:Y:S01]  /*119b0*/  MUFU.EX2 R40, R40 ;  /* 0x0000002800287308 */ /* 0x000fe20000000800 */
[C---:B-1----:R-:W-:Y:S07]  /*119c0*/  HMMA.16816.F32.BF16 R140, R4.reuse, R8, R140 ;  /* 0x00000008048c723c */ /* 0x042fee000004188c */
[----:B------:R-:W1:Y:S01]  /*119d0*/  MUFU.EX2 R35, R35 ;  /* 0x0000002300237308 */ /* 0x000e620000000800 */
[----:B------:R-:W-:Y:S01]  /*119e0*/  HMMA.16816.F32.BF16 R136, R4, R10, R136 ;  /* 0x0000000a0488723c */ /* 0x000fe20000041888 */
[----:B------:R-:W3:Y:S01]  /*119f0*/  LDSM.16.MT88.4 R4, [R214+0x5800] ;  /* 0x00580000d604783b */ /* 0x000ee20000004200 */
[----:B--2---:R-:W-:Y:S01]  /*11a00*/  F2FP.BF16.F32.PACK_AB R22, R67, R68 ;  /* 0x000000444316723e */ /* 0x004fe200000010ff */
[----:B------:R-:W-:-:S04]  /*11a10*/  FADD.FTZ R68, R68, R69 ;  /* 0x0000004544447221 */ /* 0x000fc80000010000 */
[----:B------:R-:W-:Y:S01]  /*11a20*/  MUFU.EX2 R112, R112 ;  /* 0x0000007000707308 */ /* 0x000fe20000000800 */
[----:B------:R-:W-:-:S07]  /*11a30*/  FADD.FTZ R67, R67, R68 ;  /* 0x0000004443437221 */ /* 0x000fce0000010000 */
[----:B------:R-:W2:Y:S01]  /*11a40*/  MUFU.EX2 R169, R169 ;  /* 0x000000a900a97308 */ /* 0x000ea20000000800 */
[----:B-1----:R-:W-:Y:S01]  /*11a50*/  F2FP.BF16.F32.PACK_AB R21, R35, R40 ;  /* 0x000000282315723e */ /* 0x002fe200000010ff */
[----:B------:R-:W-:-:S04]  /*11a60*/  FADD.FTZ R40, R40, R39 ;  /* 0x0000002728287221 */ /* 0x000fc80000010000 */
[----:B------:R-:W-:Y:S02]  /*11a70*/  FADD.FTZ R35, R35, R40 ;  /* 0x0000002823237221 */ /* 0x000fe40000010000 */
[----:B------:R-:W-:Y:S08]  /*11a80*/  MUFU.EX2 R66, R66 ;  /* 0x0000004200427308 */ /* 0x000ff00000000800 */
[----:B------:R-:W1:Y:S01]  /*11a90*/  MUFU.EX2 R65, R65 ;  /* 0x0000004100417308 */ /* 0x000e620000000800 */
[----:B--2---:R-:W-:Y:S01]  /*11aa0*/  F2FP.BF16.F32.PACK_AB R23, R169, R112 ;  /* 0x00000070a917723e */ /* 0x004fe200000010ff */
[----:B------:R-:W-:-:S04]  /*11ab0*/  FADD.FTZ R112, R112, R35 ;  /* 0x0000002370707221 */ /* 0x000fc80000010000 */
[----:B------:R-:W-:Y:S02]  /*11ac0*/  FADD.FTZ R169, R169, R112 ;  /* 0x00000070a9a97221 */ /* 0x000fe40000010000 */
[----:B------:R-:W-:Y:S01]  /*11ad0*/  MUFU.EX2 R64, R64 ;  /* 0x0000004000407308 */ /* 0x000fe20000000800 */
[C---:B------:R-:W-:Y:S07]  /*11ae0*/  HMMA.16816.F32.BF16 R160, R20.reuse, R16, R160 ;  /* 0x0000001014a0723c */ /* 0x040fee00000418a0 */
[----:B------:R-:W2:Y:S01]  /*11af0*/  MUFU.EX2 R63, R63 ;  /* 0x0000003f003f7308 */ /* 0x000ea20000000800 */
[----:B------:R-:W-:Y:S01]  /*11b00*/  HMMA.16816.F32.BF16 R148, R20, R18, R148 ;  /* 0x000000121494723c */ /* 0x000fe20000041894 */
[----:B-1----:R-:W-:Y:S01]  /*11b10*/  F2FP.BF16.F32.PACK_AB R16, R65, R66 ;  /* 0x000000424110723e */ /* 0x002fe200000010ff */
[----:B------:R-:W-:-:S04]  /*11b20*/  FADD.FTZ R66, R66, R67 ;  /* 0x0000004342427221 */ /* 0x000fc80000010000 */
[----:B------:R-:W-:Y:S01]  /*11b30*/  FADD.FTZ R65, R65, R66 ;  /* 0x0000004241417221 */ /* 0x000fe20000010000 */
[----:B------:R-:W-:Y:S01]  /*11b40*/  MUFU.EX2 R168, R168 ;  /* 0x000000a800a87308 */ /* 0x000fe20000000800 */
[C---:B------:R-:W-:Y:S07]  /*11b50*/  HMMA.16816.F32.BF16 R144, R20.reuse, R8, R144 ;  /* 0x000000081490723c */ /* 0x040fee0000041890 */
[----:B------:R-:W1:Y:S01]  /*11b60*/  MUFU.EX2 R207, R207 ;  /* 0x000000cf00cf7308 */ /* 0x000e620000000800 */
[----:B------:R-:W-:Y:S01]  /*11b70*/  HMMA.16816.F32.BF16 R132, R20, R10, R132 ;  /* 0x0000000a1484723c */ /* 0x000fe20000041884 */
[----:B--2---:R-:W-:Y:S01]  /*11b80*/  F2FP.BF16.F32.PACK_AB R18, R63, R64 ;  /* 0x000000403f12723e */ /* 0x004fe200000010ff */
[----:B------:R-:W-:Y:S01]  /*11b90*/  FFMA.FTZ R22, R38, UR5, -R114 ;  /* 0x0000000526167c23 */ /* 0x000fe20008010872 */
[----:B------:R-:W-:Y:S01]  /*11ba0*/  FFMA.FTZ R38, R113, UR5, -R108 ;  /* 0x0000000571267c23 */ /* 0x000fe2000801086c */
[--C-:B------:R-:W-:Y:S01]  /*11bb0*/  FFMA.FTZ R21, R117, UR5, -R114.reuse ;  /* 0x0000000575157c23 */ /* 0x100fe20008010872 */
[----:B------:R-:W-:Y:S01]  /*11bc0*/  FFMA.FTZ R23, R115, UR5, -R114 ;  /* 0x0000000573177c23 */ /* 0x000fe20008010872 */
[----:B------:R-:W-:Y:S01]  /*11bd0*/  FFMA.FTZ R108, R103, UR5, -R108 ;  /* 0x00000005676c7c23 */ /* 0x000fe2000801086c */
[----:B------:R-:W-:Y:S01]  /*11be0*/  MUFU.EX2 R128, R128 ;  /* 0x0000008000807308 */ /* 0x000fe20000000800 */
[----:B------:R-:W-:Y:S01]  /*11bf0*/  FFMA.FTZ R103, R104, UR5, -R97 ;  /* 0x0000000568677c23 */ /* 0x000fe20008010861 */
[----:B------:R-:W-:-:S04]  /*11c00*/  FADD.FTZ R64, R64, R65 ;  /* 0x0000004140407221 */ /* 0x000fc80000010000 */
[----:B------:R-:W-:Y:S02]  /*11c10*/  FADD.FTZ R63, R63, R64 ;  /* 0x000000403f3f7221 */ /* 0x000fe40000010000 */
[----:B------:R-:W-:Y:S01]  /*11c20*/  MUFU.EX2 R179, R179 ;  /* 0x000000b300b37308 */ /* 0x000fe20000000800 */
[----:B-1----:R-:W-:Y:S01]  /*11c30*/  F2FP.BF16.F32.PACK_AB R17, R207, R168 ;  /* 0x000000a8cf11723e */ /* 0x002fe200000010ff */
[----:B------:R-:W-:-:S04]  /*11c40*/  FADD.FTZ R168, R168, R169 ;  /* 0x000000a9a8a87221 */ /* 0x000fc80000010000 */
[----:B------:R-:W-:Y:S02]  /*11c50*/  FADD.FTZ R207, R207, R168 ;  /* 0x000000a8cfcf7221 */ /* 0x000fe40000010000 */
[----:B------:R-:W1:Y:S08]  /*11c60*/  MUFU.EX2 R186, R186 ;  /* 0x000000ba00ba7308 */ /* 0x000e700000000800 */
[----:B------:R-:W-:Y:S08]  /*11c70*/  MUFU.EX2 R173, R173 ;  /* 0x000000ad00ad7308 */ /* 0x000ff00000000800 */
        /* <DEDUP_REMOVED lines=14> */
[----:B------:R-:W1:Y:S08]  /*11d60*/  MUFU.EX2 R123, R123 ;  /* 0x0000007b007b7308 */ /* 0x000e700000000800 */
[----:B------:R-:W-:Y:S01]  /*11d70*/  MUFU.EX2 R20, R121 ;  /* 0x0000007900147308 */ /* 0x000fe20000000800 */
[----:B--2---:R-:W-:Y:S01]  /*11d80*/  F2FP.BF16.F32.PACK_AB R11, R192, R127 ;  /* 0x0000007fc00b723e */ /* 0x004fe200000010ff */
[----:B------:R-:W-:-:S04]  /*11d90*/  FADD.FTZ R127, R127, R190 ;  /* 0x000000be7f7f7221 */ /* 0x000fc80000010000 */
[----:B------:R-:W-:Y:S02]  /*11da0*/  FADD.FTZ R127, R192, R127 ;  /* 0x0000007fc07f7221 */ /* 0x000fe40000010000 */
[----:B---3--:R-:W-:Y:S01]  /*11db0*/  HMMA.16816.F32.BF16 R156, R8, R4, R156 ;  /* 0x00000004089c723c */ /* 0x008fe2000004189c */
[----:B-1----:R-:W-:Y:S01]  /*11dc0*/  F2FP.BF16.F32.PACK_AB R19, R123, R128 ;  /* 0x000000807b13723e */ /* 0x002fe200000010ff */
[----:B------:R-:W1:Y:S01]  /*11dd0*/  MUFU.EX2 R21, R21 ;  /* 0x0000001500157308 */ /* 0x000e620000000800 */
[----:B------:R-:W-:-:S04]  /*11de0*/  FADD.FTZ R128, R128, R207 ;  /* 0x000000cf80807221 */ /* 0x000fc80000010000 */
[----:B------:R-:W-:Y:S01]  /*11df0*/  FADD.FTZ R128, R123, R128 ;  /* 0x000000807b807221 */ /* 0x000fe20000010000 */
[C---:B------:R-:W-:Y:S02]  /*11e00*/  HMMA.16816.F32.BF16 R152, R8.reuse, R6, R152 ;  /* 0x000000060898723c */ /* 0x040fe40000041898 */
[----:B------:R-:W-:Y:S06]  /*11e10*/  MUFU.EX2 R22, R22 ;  /* 0x0000001600167308 */ /* 0x000fec0000000800 */
[C---:B------:R-:W-:Y:S02]  /*11e20*/  HMMA.16816.F32.BF16 R140, R8.reuse, R12, R140 ;  /* 0x0000000c088c723c */ /* 0x040fe4000004188c */
[----:B------:R-:W-:Y:S06]  /*11e30*/  MUFU.EX2 R23, R23 ;  /* 0x0000001700177308 */ /* 0x000fec0000000800 */
[----:B------:R-:W-:Y:S01]  /*11e40*/  HMMA.16816.F32.BF16 R136, R8, R14, R136 ;  /* 0x0000000e0888723c */ /* 0x000fe20000041888 */
[----:B------:R-:W2:Y:S01]  /*11e50*/  LDSM.16.MT88.4 R8, [R214+0x5c00] ;  /* 0x005c0000d608783b */ /* 0x000ea20000004200 */
[----:B------:R-:W-:Y:S06]  /*11e60*/  MUFU.EX2 R38, R38 ;  /* 0x0000002600267308 */ /* 0x000fec0000000800 */
[C---:B------:R-:W-:Y:S02]  /*11e70*/  HMMA.16816.F32.BF16 R160, R16.reuse, R4, R160 ;  /* 0x0000000410a0723c */ /* 0x040fe400000418a0 */
[----:B------:R-:W3:Y:S06]  /*11e80*/  MUFU.EX2 R111, R111 ;  /* 0x0000006f006f7308 */ /* 0x000eec0000000800 */
[C---:B------:R-:W-:Y:S01]  /*11e90*/  HMMA.16816.F32.BF16 R148, R16.reuse, R6, R148 ;  /* 0x000000061094723c */ /* 0x040fe20000041894 */
[----:B------:R4:W5:Y:S01]  /*11ea0*/  LDSM.16.MT88.4 R4, [R2+0x1c00] ;  /* 0x001c00000204783b */ /* 0x0009620000004200 */
[----:B------:R-:W-:Y:S06]  /*11eb0*/  MUFU.EX2 R107, R107 ;  /* 0x0000006b006b7308 */ /* 0x000fec0000000800 */
[----:B------:R-:W-:Y:S01]  /*11ec0*/  HMMA.16816.F32.BF16 R144, R16, R12, R144 ;  /* 0x0000000c1090723c */ /* 0x000fe20000041890 */
[----:B-1----:R-:W-:Y:S01]  /*11ed0*/  F2FP.BF16.F32.PACK_AB R12, R21, R20 ;  /* 0x00000014150c723e */ /* 0x002fe200000010ff */
[----:B------:R-:W1:Y:S01]  /*11ee0*/  MUFU.EX2 R108, R108 ;  /* 0x0000006c006c7308 */ /* 0x000e620000000800 */
[----:B---3--:R-:W-:Y:S01]  /*11ef0*/  F2FP.BF16.F32.PACK_AB R13, R111, R38 ;  /* 0x000000266f0d723e */ /* 0x008fe200000010ff */
[----:B------:R-:W-:Y:S01]  /*11f00*/  FADD.FTZ R20, R20, R173 ;  /* 0x000000ad14147221 */ /* 0x000fe20000010000 */
[----:B------:R-:W-:-:S03]  /*11f10*/  FADD.FTZ R38, R38, R127 ;  /* 0x0000007f26267221 */ /* 0x000fc60000010000 */
[----:B------:R-:W-:Y:S01]  /*11f20*/  HMMA.16816.F32.BF16 R132, R16, R14, R132 ;  /* 0x0000000e1084723c */ /* 0x000fe20000041884 */
[--C-:B------:R-:W-:Y:S01]  /*11f30*/  FFMA.FTZ R17, R37, UR5, -R97.reuse ;  /* 0x0000000525117c23 */ /* 0x100fe20008010861 */
[----:B------:R-:W-:Y:S01]  /*11f40*/  FFMA.FTZ R18, R94, UR5, -R97 ;  /* 0x000000055e127c23 */ /* 0x000fe20008010861 */
[----:B------:R-:W-:Y:S01]  /*11f50*/  MUFU.EX2 R62, R62 ;  /* 0x0000003e003e7308 */ /* 0x000fe20000000800 */
[----:B------:R-:W-:Y:S01]  /*11f60*/  F2FP.BF16.F32.PACK_AB R14, R23, R22 ;  /* 0x00000016170e723e */ /* 0x000fe200000010ff */
[----:B------:R-:W-:Y:S01]  /*11f70*/  FADD.FTZ R21, R21, R20 ;  /* 0x0000001415157221 */ /* 0x000fe20000010000 */
[----:B------:R-:W-:Y:S01]  /*11f80*/  FADD.FTZ R38, R111, R38 ;  /* 0x000000266f267221 */ /* 0x000fe20000010000 */
[-C--:B----4-:R-:W-:Y:S02]  /*11f90*/  MOV R2, R90.reuse ;  /* 0x0000005a00027202 */ /* 0x090fe40000000f00 */
[----:B------:R-:W-:Y:S01]  /*11fa0*/  FADD.FTZ R22, R22, R21 ;  /* 0x0000001516167221 */ /* 0x000fe20000010000 */
[----:B------:R-:W-:Y:S01]  /*11fb0*/  @P0 MOV R2, R90 ;  /* 0x0000005a00020202 */ /* 0x000fe20000000f00 */
[----:B------:R-:W3:Y:S01]  /*11fc0*/  MUFU.EX2 R61, R61 ;  /* 0x0000003d003d7308 */ /* 0x000ee20000000800 */
[----:B-1----:R-:W-:Y:S01]  /*11fd0*/  F2FP.BF16.F32.PACK_AB R15, R108, R107 ;  /* 0x0000006b6c0f723e */ /* 0x002fe200000010ff */
[----:B------:R-:W-:Y:S01]  /*11fe0*/  FADD.FTZ R107, R107, R38 ;  /* 0x000000266b6b7221 */ /* 0x000fe20000010000 */
[----:B------:R-:W-:-:S03]  /*11ff0*/  FADD.FTZ R233, R23, R22 ;  /* 0x0000001617e97221 */ /* 0x000fc60000010000 */
[----:B------:R-:W-:Y:S02]  /*12000*/  FADD.FTZ R232, R108, R107 ;  /* 0x0000006b6ce87221 */ /* 0x000fe40000010000 */
[----:B------:R-:W-:Y:S01]  /*12010*/  MUFU.EX2 R60, R60 ;  /* 0x0000003c003c7308 */ /* 0x000fe20000000800 */
[C---:B--2---:R-:W-:Y:S07]  /*12020*/  HMMA.16816.F32.BF16 R156, R12.reuse, R8, R156 ;  /* 0x000000080c9c723c */ /* 0x044fee000004189c */
[----:B------:R-:W1:Y:S01]  /*12030*/  MUFU.EX2 R59, R59 ;  /* 0x0000003b003b7308 */ /* 0x000e620000000800 */
[C---:B------:R-:W-:Y:S07]  /*12040*/  HMMA.16816.F32.BF16 R152, R12.reuse, R10, R152 ;  /* 0x0000000a0c98723c */ /* 0x040fee0000041898 */
[----:B------:R-:W-:Y:S01]  /*12050*/  MUFU.EX2 R103, R103 ;  /* 0x0000006700677308 */ /* 0x000fe20000000800 */
[C---:B-----5:R-:W-:Y:S07]  /*12060*/  HMMA.16816.F32.BF16 R140, R12.reuse, R4, R140 ;  /* 0x000000040c8c723c */ /* 0x060fee000004188c */
        /* <DEDUP_REMOVED lines=12> */
[----:B------:R-:W-:Y:S01]  /*12130*/  FADD.FTZ R16, R16, R103 ;  /* 0x0000006710107221 */ /* 0x000fe20000010000 */
[----:B-1----:R-:W-:-:S03]  /*12140*/  F2FP.BF16.F32.PACK_AB R15, R18, R17 ;  /* 0x00000011120f723e */ /* 0x002fc600000010ff */
[----:B------:R-:W-:-:S04]  /*12150*/  FADD.FTZ R17, R17, R16 ;  /* 0x0000001011117221 */ /* 0x000fc80000010000 */
[----:B------:R-:W-:Y:S01]  /*12160*/  FADD.FTZ R234, R18, R17 ;  /* 0x0000001112ea7221 */ /* 0x000fe20000010000 */
[C---:B------:R-:W-:Y:S08]  /*12170*/  HMMA.16816.F32.BF16 R160, R12.reuse, R8, R160 ;  /* 0x000000080ca0723c */ /* 0x040ff000000418a0 */
[C---:B------:R-:W-:Y:S08]  /*12180*/  HMMA.16816.F32.BF16 R148, R12.reuse, R10, R148 ;  /* 0x0000000a0c94723c */ /* 0x040ff00000041894 */
[C---:B------:R-:W-:Y:S08]  /*12190*/  HMMA.16816.F32.BF16 R144, R12.reuse, R4, R144 ;  /* 0x000000040c90723c */ /* 0x040ff00000041890 */
[----:B------:R-:W-:Y:S01]  /*121a0*/  HMMA.16816.F32.BF16 R132, R12, R6, R132 ;  /* 0x000000060c84723c */ /* 0x000fe20000041884 */
[----:B------:R-:W-:-:S04]  /*121b0*/  NOP ;  /* 0x0000000000007918 */ /* 0x000fc80000000000 */
[----:B------:R-:W-:-:S15]  /*121c0*/  BRA.U UP0, `(.L_x_343) ;  /* 0x0000000100047547 */ /* 0x000fde000b800000 */
.L_x_339:
[----:B------:R-:W-:-:S12]  /*121d0*/  UIADD3 UR22, UPT, UPT, UR11, -0x1, URZ ;  /* 0xffffffff0b167890 */ /* 0x000fd8000fffe0ff */
.L_x_343:
[----:B------:R-:W-:-:S09]  /*121e0*/  UISETP.GE.AND UP0, UPT, UR22, UR19, UPT ;  /* 0x000000131600728c */ /* 0x000fd2000bf06270 */
[----:B------:R-:W-:Y:S05]  /*121f0*/  BRA.U !UP0, `(.L_x_344) ;  /* 0x0000007d08847547 */ /* 0x000fea000b800000 */
[----:B------:R-:W1:Y:S01]  /*12200*/  S2R R224, SR_TID.X ;  /* 0x0000000000e07919 */ /* 0x000e620000002100 */
[----:B------:R-:W2:Y:S01]  /*12210*/  LDC.64 R218, c[0x0][0x3c0] ;  /* 0x0000f000ffda7b82 */ /* 0x000ea20000000a00 */
[----:B------:R-:W3:Y:S01]  /*12220*/  LDCU UR5, c[0x0][0x440] ;  /* 0x00008800ff0577ac */ /* 0x000ee20008000800 */
[----:B------:R-:W-:Y:S01]  /*12230*/  MOV R212, 0x20 ;  /* 0x0000002000d47802 */ /* 0x000fe20000000f00 */
[----:B------:R-:W-:Y:S01]  /*12240*/  IMAD.MOV.U32 R164, RZ, RZ, R0 ;  /* 0x000000ffffa47224 */ /* 0x000fe200078e0000 */
[----:B------:R-:W-:Y:S01]  /*12250*/  MOV R165, R3 ;  /* 0x0000000300a57202 */ /* 0x000fe20000000f00 */
[----:B------:R-:W-:Y:S01]  /*12260*/  IMAD.MOV.U32 R167, RZ, RZ, R2 ;  /* 0x000000ffffa77224 */ /* 0x000fe200078e0002 */
[C---:B------:R-:W-:Y:S01]  /*12270*/  IADD3 R238, PT, PT, R230.reuse, 0x40, RZ ;  /* 0x00000040e6ee7810 */ /* 0x040fe20007ffe0ff */
[----:B------:R-:W-:Y:S01]  /*12280*/  IMAD.MOV.U32 R166, RZ, RZ, R36 ;  /* 0x000000ffffa67224 */ /* 0x000fe200078e0024 */
[----:B------:R-:W4:Y:S01]  /*12290*/  LDCU UR8, c[0x0][0x440] ;  /* 0x00008800ff0877ac */ /* 0x000f220008000800 */
[----:B------:R-:W-:-:S02]  /*122a0*/  VIADD R239, R230, 0x8 ;  /* 0x00000008e6ef7836 */ /* 0x000fc40000000000 */
[----:B------:R-:W-:Y:S01]  /*122b0*/  VIADD R237, R230, 0x48 ;  /* 0x00000048e6ed7836 */ /* 0x000fe20000000000 */
[----:B------:R-:W1:Y:S01]  /*122c0*/  LDCU UR7, c[0x0][0x504] ;  /* 0x0000a080ff0777ac */ /* 0x000e620008000800 */
[----:B------:R-:W1:Y:S01]  /*122d0*/  LDCU UR4, c[0x0][0x45c] ;  /* 0x00008b80ff0477ac */ /* 0x000e620008000800 */
[----:B---3--:R-:W-:Y:S02]  /*122e0*/  ISETP.GE.AND P5, PT, R217, UR5, PT ;  /* 0x00000005d9007c0c */ /* 0x008fe4000bfa6270 */
[C---:B-1----:R-:W-:Y:S02]  /*122f0*/  LOP3.LUT P4, RZ, R224.reuse, 0x4, RZ, 0xc0, !PT ;  /* 0x00000004e0ff7812 */ /* 0x042fe4000788c0ff */
[----:B------:R-:W-:Y:S02]  /*12300*/  SHF.L.U32 R240, R224, 0x1, RZ ;  /* 0x00000001e0f07819 */ /* 0x000fe400000006ff */
[----:B------:R-:W-:-:S05]  /*12310*/  SEL R212, R212, 0xffffffe0, !P4 ;  /* 0xffffffe0d4d47807 */ /* 0x000fca0006000000 */
[----:B------:R-:W-:Y:S01]  /*12320*/  IMAD.IADD R213, R215, 0x1, R212 ;  /* 0x00000001d7d57824 */ /* 0x000fe200078e02d4 */
[----:B------:R-:W-:Y:S01]  /*12330*/  IADD3 R212, PT, PT, R216, R212, RZ ;  /* 0x000000d4d8d47210 */ /* 0x000fe20007ffe0ff */
[----:B----4-:R-:W-:Y:S06]  /*12340*/  BRA `(.L_x_345) ;  /* 0x0000000400087947 */ /* 0x010fec0003800000 */
.L_x_347:
[----:B------:R-:W-:Y:S01]  /*12350*/  IMAD.SHL.U32 R217, R224, 0x8, RZ ;  /* 0x00000008e0d97824 */ /* 0x000fe200078e00ff */
[----:B------:R-:W1:Y:S01]  /*12360*/  @!P0 LDC.64 R170, c[0x0][0x3b8] ;  /* 0x0000ee00ffaa8b82 */ /* 0x000e620000000a00 */
[----:B------:R-:W-:Y:S02]  /*12370*/  IMAD.U32 R175, RZ, RZ, UR22 ;  /* 0x00000016ffaf7e24 */ /* 0x000fe4000f8e00ff */
[----:B------:R-:W-:Y:S01]  /*12380*/  IMAD.U32 R178, RZ, RZ, UR22 ;  /* 0x00000016ffb27e24 */ /* 0x000fe2000f8e00ff */
[----:B------:R-:W-:Y:S01]  /*12390*/  LOP3.LUT R217, R217, 0x18, RZ, 0xc0, !PT ;  /* 0x00000018d9d97812 */ /* 0x000fe200078ec0ff */
[----:B------:R-:W-:Y:S03]  /*123a0*/  @!P0 VIADD R175, R175, 0xffffffff ;  /* 0xffffffffafaf8836 */ /* 0x000fe60000000000 */
[----:B------:R-:W-:Y:S01]  /*123b0*/  ISETP.GE.AND P5, PT, R217, UR8, PT ;  /* 0x00000008d9007c0c */ /* 0x000fe2000bfa6270 */
[----:B------:R-:W2:Y:S08]  /*123c0*/  @!P0 LDC.64 R168, c[0x0][0x3b8] ;  /* 0x0000ee00ffa88b82 */ /* 0x000eb00000000a00 */
[----:B------:R-:W3:Y:S01]  /*123d0*/  @!P0 LDC.64 R2, c[0x0][0x3b8] ;  /* 0x0000ee00ff028b82 */ /* 0x000ee20000000a00 */
[C---:B-1----:R-:W-:Y:S07]  /*123e0*/  @!P0 IMAD.WIDE.U32 R176, R175.reuse, R170, RZ ;  /* 0x000000aaafb08225 */ /* 0x042fee00078e00ff */
[----:B------:R-:W1:Y:S01]  /*123f0*/  @!P5 LDC.64 R172, c[0x0][0x3b8] ;  /* 0x0000ee00ffacdb82 */ /* 0x000e620000000a00 */
[----:B------:R-:W-:Y:S01]  /*12400*/  @!P0 IMAD R177, R175, R171, R177 ;  /* 0x000000abafb18224 */ /* 0x000fe200078e02b1 */
[----:B------:R-:W-:Y:S01]  /*12410*/  @!P0 SHF.L.U32 R179, R176, 0x7, RZ ;  /* 0x00000007b0b38819 */ /* 0x000fe200000006ff */
[----:B------:R-:W-:Y:S03]  /*12420*/  IMAD.U32 R175, RZ, RZ, UR22 ;  /* 0x00000016ffaf7e24 */ /* 0x000fe6000f8e00ff */
[----:B------:R-:W-:Y:S01]  /*12430*/  @!P0 LEA R174, P2, R170, R179, 0x5 ;  /* 0x000000b3aaae8211 */ /* 0x000fe200078428ff */
[----:B------:R-:W-:Y:S01]  /*12440*/  @!P5 VIADD R175, R175, 0xffffffff ;  /* 0xffffffffafafd836 */ /* 0x000fe20000000000 */
[----:B------:R-:W-:Y:S02]  /*12450*/  @!P0 SHF.L.U64.HI R177, R176, 0x7, R177 ;  /* 0x00000007b0b18819 */ /* 0x000fe400000102b1 */
[----:B------:R-:W-:Y:S02]  /*12460*/  MOV R176, UR22 ;  /* 0x0000001600b07c02 */ /* 0x000fe40008000f00 */
[----:B------:R-:W-:Y:S01]  /*12470*/  @!P0 LEA.HI.X R177, R170, R177, R171, 0x5, P2 ;  /* 0x000000b1aab18211 */ /* 0x000fe200010f2cab */
[----:B------:R-:W-:Y:S01]  /*12480*/  @!P0 VIADD R171, R178, 0xffffffff ;  /* 0xffffffffb2ab8836 */ /* 0x000fe20000000000 */
[----:B------:R-:W-:Y:S02]  /*12490*/  @!P0 IADD3 R170, PT, PT, R176, -0x1, RZ ;  /* 0xffffffffb0aa8810 */ /* 0x000fe40007ffe0ff */
[C---:B------:R-:W-:Y:S01]  /*124a0*/  @!P0 LEA R176, P2, R174.reuse, R223, 0x1 ;  /* 0x000000dfaeb08211 */ /* 0x040fe200078408ff */
[C---:B--2---:R-:W-:Y:S03]  /*124b0*/  @!P0 IMAD.WIDE.U32 R178, R171.reuse, R168, RZ ;  /* 0x000000a8abb28225 */ /* 0x044fe600078e00ff */
[----:B------:R-:W-:Y:S01]  /*124c0*/  @!P0 LEA.HI.X R177, R174, R222, R177, 0x1, P2 ;  /* 0x000000deaeb18211 */ /* 0x000fe200010f0cb1 */
[----:B------:R-:W-:Y:S02]  /*124d0*/  @!P0 IMAD R179, R171, R169, R179 ;  /* 0x000000a9abb38224 */ /* 0x000fe400078e02b3 */
[C---:B-1----:R-:W-:Y:S03]  /*124e0*/  @!P5 IMAD.WIDE.U32 R180, R175.reuse, R172, RZ ;  /* 0x000000acafb4d225 */ /* 0x042fe600078e00ff */
[----:B------:R-:W-:Y:S01]  /*124f0*/  @!P0 SHF.L.U64.HI R179, R178, 0x7, R179 ;  /* 0x00000007b2b38819 */ /* 0x000fe200000102b3 */
[----:B------:R-:W-:Y:S01]  /*12500*/  @!P5 IMAD R181, R175, R173, R181 ;  /* 0x000000adafb5d224 */ /* 0x000fe200078e02b5 */
[----:B------:R-:W-:Y:S01]  /*12510*/  @!P5 LEA R172, P2, R180, R223, 0x8 ;  /* 0x000000dfb4acd211 */ /* 0x000fe200078440ff */
[----:B---3--:R-:W-:Y:S03]  /*12520*/  @!P0 IMAD.WIDE.U32 R174, R170, R2, RZ ;  /* 0x00000002aaae8225 */ /* 0x008fe600078e00ff */
[-C--:B------:R-:W-:Y:S01]  /*12530*/  @!P5 LEA.HI.X R173, R180, R222.reuse, R181, 0x8, P2 ;  /* 0x000000deb4add211 */ /* 0x080fe200010f44b5 */
[----:B------:R-:W-:Y:S02]  /*12540*/  @!P0 IMAD.SHL.U32 R171, R178, 0x80, RZ ;  /* 0x00000080b2ab8824 */ /* 0x000fe400078e00ff */
[----:B------:R-:W-:Y:S02]  /*12550*/  @!P0 IMAD.SHL.U32 R180, R174, 0x80, RZ ;  /* 0x00000080aeb48824 */ /* 0x000fe400078e00ff */
[----:B------:R-:W-:Y:S01]  /*12560*/  @!PT LDS RZ, [RZ] ;  /* 0x00000000fffff984 */ /* 0x000fe20000000800 */
[----:B------:R-:W-:Y:S01]  /*12570*/  @!PT LDS RZ, [RZ] ;  /* 0x00000000fffff984 */ /* 0x000fe20000000800 */
[----:B------:R-:W-:Y:S01]  /*12580*/  @!PT LDS RZ, [RZ] ;  /* 0x00000000fffff984 */ /* 0x000fe20000000800 */
[----:B------:R1:W-:Y:S01]  /*12590*/  @!P5 LDGSTS.E.BYPASS.LTC128B.128 [R225+0x2000], desc[UR26][R172.64] ;  /* 0x02000000ace1dfae */ /* 0x0003e2000b981a1a */
[----:B------:R-:W-:Y:S01]  /*125a0*/  @!P0 IMAD R170, R170, R3, R175 ;  /* 0x00000003aaaa8224 */ /* 0x000fe200078e02af */
[C---:B------:R-:W-:Y:S01]  /*125b0*/  @!P0 LEA R171, P2, R168.reuse, R171, 0x6 ;  /* 0x000000aba8ab8211 */ /* 0x040fe200078430ff */
[----:B------:R-:W-:Y:S02]  /*125c0*/  @!P0 IMAD R3, R3, 0x60, RZ ;  /* 0x0000006003038824 */ /* 0x000fe400078e02ff */
[----:B------:R1:W-:Y:S01]  /*125d0*/  @P5 STS.128 [R225+0x2000], RZ ;  /* 0x002000ffe1005388 */ /* 0x0003e20000000c00 */
[----:B------:R-:W-:Y:S04]  /*125e0*/  @!P0 LEA.HI.X R179, R168, R179, R169, 0x6, P2 ;  /* 0x000000b3a8b38211 */ /* 0x000fe800010f34a9 */
[----:B------:R1:W-:Y:S01]  /*125f0*/  @P0 STS.128 [R225+0x2800], RZ ;  /* 0x002800ffe1000388 */ /* 0x0003e20000000c00 */
[----:B------:R-:W-:Y:S02]  /*12600*/  @!P0 SHF.L.U64.HI R181, R174, 0x7, R170 ;  /* 0x00000007aeb58819 */ /* 0x000fe400000102aa */
[CC--:B------:R-:W-:Y:S02]  /*12610*/  @!P0 LEA R168, P2, R171.reuse, R223.reuse, 0x1 ;  /* 0x000000dfaba88211 */ /* 0x0c0fe400078408ff */
[----:B------:R-:W-:Y:S01]  /*12620*/  @!PT LDS RZ, [RZ] ;  /* 0x00000000fffff984 */ /* 0x000fe20000000800 */
[----:B------:R-:W-:Y:S01]  /*12630*/  @!PT LDS RZ, [RZ] ;  /* 0x00000000fffff984 */ /* 0x000fe20000000800 */
[----:B------:R-:W-:Y:S01]  /*12640*/  @!PT LDS RZ, [RZ] ;  /* 0x00000000fffff984 */ /* 0x000fe20000000800 */
[----:B------:R1:W-:Y:S01]  /*12650*/  @!P0 LDGSTS.E.BYPASS.LTC128B.128 [R225+0x2800], desc[UR26][R176.64] ;  /* 0x02800000b0e18fae */ /* 0x0003e2000b981a1a */
[----:B------:R-:W-:Y:S01]  /*12660*/  @!P0 IMAD.WIDE.U32 R180, R2, 0x60, R180 ;  /* 0x0000006002b48825 */ /* 0x000fe200078e00b4 */
[-C--:B------:R-:W-:Y:S03]  /*12670*/  @!P0 LEA.HI.X R169, R171, R222.reuse, R179, 0x1, P2 ;  /* 0x000000deaba98211 */ /* 0x080fe600010f0cb3 */
[----:B------:R1:W-:Y:S01]  /*12680*/  @P0 STS.128 [R225+0x3000], RZ ;  /* 0x003000ffe1000388 */ /* 0x0003e20000000c00 */
[C---:B------:R-:W-:Y:S04]  /*12690*/  @!P0 LEA R2, P2, R180.reuse, R223, 0x1 ;  /* 0x000000dfb4028211 */ /* 0x040fe800078408ff */
[----:B------:R-:W-:Y:S01]  /*126a0*/  @!PT LDS RZ, [RZ] ;  /* 0x00000000fffff984 */ /* 0x000fe20000000800 */
[----:B------:R-:W-:Y:S01]  /*126b0*/  @!PT LDS RZ, [RZ] ;  /* 0x00000000fffff984 */ /* 0x000fe20000000800 */
[----:B------:R-:W-:Y:S01]  /*126c0*/  @!PT LDS RZ, [RZ] ;  /* 0x00000000fffff984 */ /* 0x000fe20000000800 */
[----:B------:R1:W-:Y:S01]  /*126d0*/  @!P0 LDGSTS.E.BYPASS.LTC128B.128 [R225+0x3000], desc[UR26][R168.64] ;  /* 0x03000000a8e18fae */ /* 0x0003e2000b981a1a */
[----:B------:R-:W-:Y:S04]  /*126e0*/  @!P0 IADD3 R3, PT, PT, R3, R181, RZ ;  /* 0x000000b503038210 */ /* 0x000fe80007ffe0ff */
[----:B------:R1:W-:Y:S01]  /*126f0*/  @P0 STS.128 [R225+0x3800], RZ ;  /* 0x003800ffe1000388 */ /* 0x0003e20000000c00 */
[----:B------:R-:W-:Y:S05]  /*12700*/  @!P0 LEA.HI.X R3, R180, R222, R3, 0x1, P2 ;  /* 0x000000deb4038211 */ /* 0x000fea00010f0c03 */
[----:B------:R-:W-:Y:S01]  /*12710*/  @!PT LDS RZ, [RZ] ;  /* 0x00000000fffff984 */ /* 0x000fe20000000800 */
[----:B------:R-:W-:Y:S01]  /*12720*/  @!PT LDS RZ, [RZ] ;  /* 0x00000000fffff984 */ /* 0x000fe20000000800 */
[----:B------:R-:W-:Y:S01]  /*12730*/  @!PT LDS RZ, [RZ] ;  /* 0x00000000fffff984 */ /* 0x000fe20000000800 */
[----:B------:R1:W-:Y:S05]  /*12740*/  @!P0 LDGSTS.E.BYPASS.LTC128B.128 [R225+0x3800], desc[UR26][R2.64] ;  /* 0x0380000002e18fae */ /* 0x0003ea000b981a1a */
[----:B------:R-:W0:Y:S01]  /*12750*/  LDGDEPBAR ;  /* 0x00000000000079af */ /* 0x000e220000000000 */
[----:B------:R-:W-:Y:S05]  /*12760*/  BRA `(.L_x_346) ;  /* 0x0000000800d07947 */ /* 0x000fea0003800000 */
.L_x_345:
[----:B------:R-:W-:Y:S01]  /*12770*/  ISETP.GE.AND P0, PT, R217, UR8, PT ;  /* 0x00000008d9007c0c */ /* 0x000fe2000bf06270 */
[----:B------:R-:W-:Y:S04]  /*12780*/  DEPBAR.LE SB0, 0x0 ;  /* 0x000080000000791a */ /* 0x000fe80000000000 */
[----:B------:R-:W-:Y:S01]  /*12790*/  BAR.SYNC.DEFER_BLOCKING 0x0 ;  /* 0x0000000000007b1d */ /* 0x000fe20000010000 */
[----:B--2---:R-:W-:Y:S01]  /*127a0*/  IMAD.WIDE.U32 R2, R218, UR22, RZ ;  /* 0x00000016da027c25 */ /* 0x004fe2000f8e00ff */
[----:B------:R-:W-:Y:S01]  /*127b0*/  LOP3.LUT R236, R240, 0x6, RZ, 0xc0, !PT ;  /* 0x00000006f0ec7812 */ /* 0x000fe200078ec0ff */
[----:B------:R-:W-:Y:S02]  /*127c0*/  UIADD3 UR5, UPT, UPT, UR21, UR7, URZ ;  /* 0x0000000715057290 */ /* 0x000fe4000fffe0ff */
[----:B------:R-:W-:Y:S01]  /*127d0*/  IMAD.SHL.U32 R126, R2, 0x80, RZ ;  /* 0x00000080027e7824 */ /* 0x000fe200078e00ff */
[----:B------:R-:W-:Y:S01]  /*127e0*/  UISETP.GT.AND UP0, UPT, UR22, UR19, UPT ;  /* 0x000000131600728c */ /* 0x000fe2000bf04270 */
[----:B------:R-:W-:Y:S02]  /*127f0*/  IMAD R0, R219, UR22, R3 ;  /* 0x00000016db007c24 */ /* 0x000fe4000f8e0203 */
[----:B------:R-:W-:Y:S01]  /*12800*/  IMAD.U32 R241, RZ, RZ, UR22 ;  /* 0x00000016fff17e24 */ /* 0x000fe2000f8e00ff */
[-C--:B------:R-:W-:Y:S01]  /*12810*/  @!P0 LEA R124, P1, R218, R126.reuse, 0x6 ;  /* 0x0000007eda7c8211 */ /* 0x080fe200078230ff */
[----:B------:R-:W-:Y:S01]  /*12820*/  VIADD R250, R230, -UR5 ;  /* 0x80000005e6fa7c36 */ /* 0x000fe20008000000 */
[----:B------:R-:W-:Y:S01]  /*12830*/  SHF.L.U64.HI R127, R2, 0x7, R0 ;  /* 0x00000007027f7819 */ /* 0x000fe20000010200 */
[----:B------:R-:W-:Y:S01]  /*12840*/  IMAD R241, R241, 0x80, R236 ;  /* 0x00000080f1f17824 */ /* 0x000fe200078e02ec */
[----:B------:R-:W-:Y:S02]  /*12850*/  @!P5 LEA R0, P3, R126, R221, 0x1 ;  /* 0x000000dd7e00d211 */ /* 0x000fe400078608ff */
[----:B------:R-:W-:Y:S01]  /*12860*/  @!P0 LEA.HI.X R125, R218, R127, R219, 0x6, P1 ;  /* 0x0000007fda7d8211 */ /* 0x000fe200008f34db */
[----:B------:R-:W-:Y:S01]  /*12870*/  VIADD R244, R241, 0x78 ;  /* 0x00000078f1f47836 */ /* 0x000fe20000000000 */
[----:B------:R-:W-:Y:S02]  /*12880*/  @!P0 LEA R128, P1, R124, R221, 0x1 ;  /* 0x000000dd7c808211 */ /* 0x000fe400078208ff */
[----:B------:R-:W-:Y:S01]  /*12890*/  @!P0 LEA R2, P2, R218, R126, 0x5 ;  /* 0x0000007eda028211 */ /* 0x000fe200078428ff */
[----:B------:R-:W-:Y:S01]  /*128a0*/  VIADD R246, R244, UR21 ;  /* 0x00000015f4f67c36 */ /* 0x000fe20008000000 */
[-C--:B------:R-:W-:Y:S01]  /*128b0*/  @!P0 LEA.HI.X R129, R124, R220.reuse, R125, 0x1, P1 ;  /* 0x000000dc7c818211 */ /* 0x080fe200008f0c7d */
[----:B------:R-:W-:Y:S01]  /*128c0*/  @!P5 IMAD.MOV.U32 R124, RZ, RZ, R0 ;  /* 0x000000ffff7cd224 */ /* 0x000fe200078e0000 */
[-C--:B------:R-:W-:Y:S01]  /*128d0*/  @!P5 LEA.HI.X R125, R126, R220.reuse, R127, 0x1, P3 ;  /* 0x000000dc7e7dd211 */ /* 0x080fe200018f0c7f */
[----:B------:R-:W-:Y:S01]  /*128e0*/  VIADD R243, R246, 0xffffff89 ;  /* 0xffffff89f6f37836 */ /* 0x000fe20000000000 */
[C---:B------:R-:W-:Y:S01]  /*128f0*/  @!P0 LEA.HI.X R3, R218.reuse, R127, R219, 0x5, P2 ;  /* 0x0000007fda038211 */ /* 0x040fe200010f2cdb */
[----:B------:R-:W-:Y:S01]  /*12900*/  @!P0 IMAD.WIDE.U32 R126, R218, 0x60, R126 ;  /* 0x00000060da7e8825 */ /* 0x000fe200078e007e */
[-C--:B------:R-:W-:Y:S01]  /*12910*/  @!P0 LEA R130, P2, R2, R221.reuse, 0x1 ;  /* 0x000000dd02828211 */ /* 0x080fe200078408ff */
[----:B------:R-:W-:Y:S01]  /*12920*/  @!PT LDS RZ, [RZ] ;  /* 0x00000000fffff984 */ /* 0x000fe20000000800 */
[----:B------:R-:W-:Y:S01]  /*12930*/  @!PT LDS RZ, [RZ] ;  /* 0x00000000fffff984 */ /* 0x000fe20000000800 */
[----:B------:R-:W-:Y:S01]  /*12940*/  @!PT LDS RZ, [RZ] ;  /* 0x00000000fffff984 */ /* 0x000fe20000000800 */
[----:B------:R-:W-:Y:S01]  /*12950*/  @!P5 LDGSTS.E.BYPASS.LTC128B.128 [R225+0x4000], desc[UR26][R124.64] ;  /* 0x040000007ce1dfae */ /* 0x000fe2000b981a1a */
[----:B------:R-:W-:Y:S01]  /*12960*/  IADD3 R248, PT, PT, R239, -UR5, RZ ;  /* 0x80000005eff87c10 */ /* 0x000fe2000fffe0ff */
[----:B------:R-:W-:Y:S01]  /*12970*/  IMAD.IADD R0, R230, 0x1, -R243 ;  /* 0x00000001e6007824 */ /* 0x000fe200078e0af3 */
[----:B------:R-:W-:Y:S01]  /*12980*/  @!P0 LEA.HI.X R131, R2, R220, R3, 0x1, P2 ;  /* 0x000000dc02838211 */ /* 0x000fe200010f0c03 */
[----:B------:R-:W-:Y:S01]  /*12990*/  @!P0 IMAD R3, R219, 0x60, RZ ;  /* 0x00000060db038824 */ /* 0x000fe200078e02ff */
[----:B------:R-:W-:Y:S02]  /*129a0*/  @!P0 LEA R2, P1, R126, R221, 0x1 ;  /* 0x000000dd7e028211 */ /* 0x000fe400078208ff */
[----:B------:R-:W-:Y:S01]  /*129b0*/  IABS R0, R0 ;  /* 0x0000000000007213 */ /* 0x000fe20000000000 */
[----:B------:R-:W-:Y:S01]  /*129c0*/  @P5 STS.128 [R225+0x4000], RZ ;  /* 0x004000ffe1005388 */ /* 0x000fe20000000c00 */
[----:B------:R-:W-:Y:S01]  /*129d0*/  @!P0 IMAD.IADD R3, R3, 0x1, R127 ;  /* 0x0000000103038824 */ /* 0x000fe200078e027f */
[----:B------:R-:W-:Y:S02]  /*129e0*/  ISETP.GT.AND P3, PT, R250, R241, PT ;  /* 0x000000f1fa00720c */ /* 0x000fe40003f64270 */
[----:B------:R-:W-:Y:S01]  /*129f0*/  I2FP.F32.S32 R242, R0 ;  /* 0x0000000000f27245 */ /* 0x000fe20000201400 */
[----:B------:R-:W-:Y:S01]  /*12a00*/  VIADD R0, R241, UR21 ;  /* 0x00000015f1007c36 */ /* 0x000fe20008000000 */
[----:B------:R-:W-:Y:S02]  /*12a10*/  @!P0 LEA.HI.X R3, R126, R220, R3, 0x1, P1 ;  /* 0x000000dc7e038211 */ /* 0x000fe400008f0c03 */
[----:B------:R-:W-:Y:S02]  /*12a20*/  @P0 STS.128 [R225+0x4800], RZ ;  /* 0x004800ffe1000388 */ /* 0x000fe40000000c00 */
[----:B------:R-:W-:Y:S04]  /*12a30*/  IADD3 R245, PT, PT, R239, -R0, RZ ;  /* 0x80000000eff57210 */ /* 0x000fe80007ffe0ff */
[----:B------:R-:W-:Y:S02]  /*12a40*/  IABS R245, R245 ;  /* 0x000000f500f57213 */ /* 0x000fe40000000000 */
[----:B------:R-:W-:Y:S01]  /*12a50*/  @!PT LDS RZ, [RZ] ;  /* 0x00000000fffff984 */ /* 0x000fe20000000800 */
[----:B------:R-:W-:Y:S01]  /*12a60*/  @!PT LDS RZ, [RZ] ;  /* 0x00000000fffff984 */ /* 0x000fe20000000800 */
[----:B------:R-:W-:Y:S01]  /*12a70*/  @!PT LDS RZ, [RZ] ;  /* 0x00000000fffff984 */ /* 0x000fe20000000800 */
[----:B------:R-:W-:Y:S02]  /*12a80*/  @!P0 LDGSTS.E.BYPASS.LTC128B.128 [R225+0x4800], desc[UR26][R130.64] ;  /* 0x0480000082e18fae */ /* 0x000fe4000b981a1a */
[----:B------:R-:W-:Y:S06]  /*12a90*/  I2FP.F32.S32 R245, R245 ;  /* 0x000000f500f57245 */ /* 0x000fec0000201400 */
        /* <DEDUP_REMOVED lines=11> */
[----:B------:R-:W2:Y:S08]  /*12b50*/  LDSM.16.M88.4 R172, [R215+0x2000] ;  /* 0x00200000d7ac783b */ /* 0x000eb00000000200 */
[----:B------:R-:W3:Y:S01]  /*12b60*/  LDSM.16.M88.4 R176, [R216+0x1000] ;  /* 0x00100000d8b0783b */ /* 0x000ee20000000200 */
[C---:B-1----:R-:W-:Y:S07]  /*12b70*/  IADD3 R3, PT, PT, R241.reuse, UR21, RZ ;  /* 0x00000015f1037c10 */ /* 0x042fee000fffe0ff */
[----:B------:R-:W1:Y:S01]  /*12b80*/  LDSM.16.M88.4 R180, [R215+0x2400] ;  /* 0x00240000d7b4783b */ /* 0x000e620000000200 */
[----:B------:R-:W-:Y:S02]  /*12b90*/  IMAD.IADD R2, R230, 0x1, -R3 ;  /* 0x00000001e6027824 */ /* 0x000fe400078e0a03 */
[----:B------:R-:W-:Y:S03]  /*12ba0*/  VIADD R3, R241, 0x1 ;  /* 0x00000001f1037836 */ /* 0x000fe60000000000 */
[----:B------:R-:W-:Y:S02]  /*12bb0*/  IABS R2, R2 ;  /* 0x0000000200027213 */ /* 0x000fe40000000000 */
[----:B------:R-:W0:Y:S01]  /*12bc0*/  LDGDEPBAR ;  /* 0x00000000000079af */ /* 0x000e220000000000 */
[----:B------:R-:W-:Y:S02]  /*12bd0*/  ISETP.GT.AND P6, PT, R250, R3, PT ;  /* 0x00000003fa00720c */ /* 0x000fe40003fc4270 */
[----:B------:R-:W-:Y:S05]  /*12be0*/  I2FP.F32.S32 R243, R2 ;  /* 0x0000000200f37245 */ /* 0x000fea0000201400 */
[----:B------:R-:W4:Y:S01]  /*12bf0*/  LDSM.16.M88.4 R184, [R215+0x2800] ;  /* 0x00280000d7b8783b */ /* 0x000f220000000200 */
[----:B------:R-:W-:Y:S01]  /*12c00*/  ISETP.GE.AND P1, PT, R3, R229, PT ;  /* 0x000000e50300720c */ /* 0x000fe20003f26270 */
[----:B------:R-:W-:Y:S05]  /*12c10*/  IMAD.IADD R3, R237, 0x1, -R0 ;  /* 0x00000001ed037824 */ /* 0x000fea00078e0a00 */
[----:B------:R-:W-:Y:S01]  /*12c20*/  IABS R3, R3 ;  /* 0x0000000300037213 */ /* 0x000fe20000000000 */
[----:B------:R-:W5:Y:S03]  /*12c30*/  LDSM.16.M88.4 R188, [R215+0x2c00] ;  /* 0x002c0000d7bc783b */ /* 0x000f660000000200 */
[----:B------:R-:W-:Y:S01]  /*12c40*/  I2FP.F32.S32 R3, R3 ;  /* 0x0000000300037245 */ /* 0x000fe20000201400 */
[-C--:B--2---:R-:W-:Y:S04]  /*12c50*/  HMMA.16816.F32.BF16 R4, R168, R172.reuse, RZ ;  /* 0x000000aca804723c */ /* 0x084fe800000418ff */
[----:B------:R-:W2:Y:S04]  /*12c60*/  LDSM.16.M88.4 R192, [R215+0x3000] ;  /* 0x00300000d7c0783b */ /* 0x000ea80000000200 */
[C---:B---3--:R-:W-:Y:S04]  /*12c70*/  HMMA.16816.F32.BF16 R8, R176.reuse, R172, RZ ;  /* 0x000000acb008723c */ /* 0x048fe800000418ff */
[----:B------:R-:W3:Y:S04]  /*12c80*/  LDSM.16.M88.4 R196, [R215+0x3400] ;  /* 0x00340000d7c4783b */ /* 0x000ee80000000200 */
[-C--:B------:R-:W-:Y:S04]  /*12c90*/  HMMA.16816.F32.BF16 R12, R176, R174.reuse, RZ ;  /* 0x000000aeb00c723c */ /* 0x080fe800000418ff */
[----:B------:R-:W-:Y:S04]  /*12ca0*/  LDSM.16.M88.4 R200, [R213+0x2800] ;  /* 0x00280000d5c8783b */ /* 0x000fe80000000200 */
[C---:B------:R-:W-:Y:S04]  /*12cb0*/  HMMA.16816.F32.BF16 R16, R168.reuse, R174, RZ ;  /* 0x000000aea810723c */ /* 0x040fe800000418ff */
[----:B------:R-:W3:Y:S04]  /*12cc0*/  LDSM.16.M88.4 R172, [R215+0x3800] ;  /* 0x00380000d7ac783b */ /* 0x000ee80000000200 */
[-C--:B-1----:R-:W-:Y:S04]  /*12cd0*/  HMMA.16816.F32.BF16 R20, R168, R180.reuse, RZ ;  /* 0x000000b4a814723c */ /* 0x082fe800000418ff */
[----:B------:R-:W-:Y:S04]  /*12ce0*/  LDSM.16.M88.4 R204, [R213+0x2c00] ;  /* 0x002c0000d5cc783b */ /* 0x000fe80000000200 */
[C---:B------:R-:W-:Y:S04]  /*12cf0*/  HMMA.16816.F32.BF16 R24, R176.reuse, R180, RZ ;  /* 0x000000b4b018723c */ /* 0x040fe800000418ff */
[----:B------:R-:W-:Y:S04]  /*12d00*/  LDSM.16.M88.4 R208, [R213+0x3000] ;  /* 0x00300000d5d0783b */ /* 0x000fe80000000200 */
[-C--:B------:R-:W-:Y:S08]  /*12d10*/  HMMA.16816.F32.BF16 R28, R176, R182.reuse, RZ ;  /* 0x000000b6b01c723c */ /* 0x080ff000000418ff */
[C---:B------:R-:W-:Y:S01]  /*12d20*/  HMMA.16816.F32.BF16 R32, R168.reuse, R182, RZ ;  /* 0x000000b6a820723c */ /* 0x040fe200000418ff */
[----:B------:R-:W1:Y:S07]  /*12d30*/  LDSM.16.M88.4 R180, [R215+0x3c00] ;  /* 0x003c0000d7b4783b */ /* 0x000e6e0000000200 */
[-C--:B----4-:R-:W-:Y:S08]  /*12d40*/  HMMA.16816.F32.BF16 R36, R168, R184.reuse, RZ ;  /* 0x000000b8a824723c */ /* 0x090ff000000418ff */
[C---:B------:R-:W-:Y:S08]  /*12d50*/  HMMA.16816.F32.BF16 R40, R176.reuse, R184, RZ ;  /* 0x000000b8b028723c */ /* 0x040ff000000418ff */
[-C--:B------:R-:W-:Y:S08]  /*12d60*/  HMMA.16816.F32.BF16 R44, R176, R186.reuse, RZ ;  /* 0x000000bab02c723c */ /* 0x080ff000000418ff */
[C---:B------:R-:W-:Y:S01]  /*12d70*/  HMMA.16816.F32.BF16 R48, R168.reuse, R186, RZ ;  /* 0x000000baa830723c */ /* 0x040fe200000418ff */
[----:B------:R-:W-:Y:S07]  /*12d80*/  LDSM.16.M88.4 R184, [R212] ;  /* 0x00000000d4b8783b */ /* 0x000fee0000000200 */
[-C--:B-----5:R-:W-:Y:S08]  /*12d90*/  HMMA.16816.F32.BF16 R52, R168, R188.reuse, RZ ;  /* 0x000000bca834723c */ /* 0x0a0ff000000418ff */
[C---:B------:R-:W-:Y:S08]  /*12da0*/  HMMA.16816.F32.BF16 R56, R176.reuse, R188, RZ ;  /* 0x000000bcb038723c */ /* 0x040ff000000418ff */
[-C--:B------:R-:W-:Y:S08]  /*12db0*/  HMMA.16816.F32.BF16 R60, R176, R190.reuse, RZ ;  /* 0x000000beb03c723c */ /* 0x080ff000000418ff */
[C---:B------:R-:W-:Y:S01]  /*12dc0*/  HMMA.16816.F32.BF16 R64, R168.reuse, R190, RZ ;  /* 0x000000bea840723c */ /* 0x040fe200000418ff */
[----:B------:R-:W4:Y:S07]  /*12dd0*/  LDSM.16.M88.4 R188, [R213+0x2000] ;  /* 0x00200000d5bc783b */ /* 0x000f2e0000000200 */
[-C--:B--2---:R-:W-:Y:S08]  /*12de0*/  HMMA.16816.F32.BF16 R68, R168, R192.reuse, RZ ;  /* 0x000000c0a844723c */ /* 0x084ff000000418ff */
[C---:B------:R-:W-:Y:S08]  /*12df0*/  HMMA.16816.F32.BF16 R72, R176.reuse, R192, RZ ;  /* 0x000000c0b048723c */ /* 0x040ff000000418ff */
[-C--:B------:R-:W-:Y:S08]  /*12e00*/  HMMA.16816.F32.BF16 R76, R176, R194.reuse, RZ ;  /* 0x000000c2b04c723c */ /* 0x080ff000000418ff */
[C---:B------:R-:W-:Y:S01]  /*12e10*/  HMMA.16816.F32.BF16 R80, R168.reuse, R194, RZ ;  /* 0x000000c2a850723c */ /* 0x040fe200000418ff */
[----:B------:R-:W2:Y:S07]  /*12e20*/  LDSM.16.M88.4 R192, [R212+0x1000] ;  /* 0x00100000d4c0783b */ /* 0x000eae0000000200 */
[-C--:B---3--:R-:W-:Y:S08]  /*12e30*/  HMMA.16816.F32.BF16 R84, R168, R196.reuse, RZ ;  /* 0x000000c4a854723c */ /* 0x088ff000000418ff */
        /* <DEDUP_REMOVED lines=8> */
[----:B------:R-:W5:Y:S07]  /*12ec0*/  LDSM.16.M88.4 R172, [R213+0x3400] ;  /* 0x00340000d5ac783b */ /* 0x000f6e0000000200 */
[-C--:B-1----:R-:W-:Y:S08]  /*12ed0*/  HMMA.16816.F32.BF16 R116, R168, R180.reuse, RZ ;  /* 0x000000b4a874723c */ /* 0x082ff000000418ff */
[C---:B------:R-:W-:Y:S08]  /*12ee0*/  HMMA.16816.F32.BF16 R120, R176.reuse, R180, RZ ;  /* 0x000000b4b078723c */ /* 0x040ff000000418ff */
[-C--:B------:R-:W-:Y:S01]  /*12ef0*/  HMMA.16816.F32.BF16 R124, R176, R182.reuse, RZ ;  /* 0x000000b6b07c723c */ /* 0x080fe200000418ff */
[----:B------:R-:W-:Y:S07]  /*12f00*/  LDSM.16.M88.4 R176, [R213+0x3c00] ;  /* 0x003c0000d5b0783b */ /* 0x000fee0000000200 */
[----:B------:R-:W-:Y:S01]  /*12f10*/  HMMA.16816.F32.BF16 R128, R168, R182, RZ ;  /* 0x000000b6a880723c */ /* 0x000fe200000418ff */
[----:B------:R-:W1:Y:S01]  /*12f20*/  LDSM.16.M88.4 R168, [R213+0x3800] ;  /* 0x00380000d5a8783b */ /* 0x000e620000000200 */
[----:B------:R-:W-:Y:S06]  /*12f30*/  DEPBAR.LE SB0, 0x0 ;  /* 0x000080000000791a */ /* 0x000fec0000000000 */
[-C--:B----4-:R-:W-:Y:S01]  /*12f40*/  HMMA.16816.F32.BF16 R4, R184, R188.reuse, R4 ;  /* 0x000000bcb804723c */ /* 0x090fe20000041804 */
[----:B------:R-:W-:Y:S07]  /*12f50*/  BAR.SYNC.DEFER_BLOCKING 0x0 ;  /* 0x0000000000007b1d */ /* 0x000fee0000010000 */
[C---:B--2---:R-:W-:Y:S08]  /*12f60*/  HMMA.16816.F32.BF16 R8, R192.reuse, R188, R8 ;  /* 0x000000bcc008723c */ /* 0x044ff00000041808 */
[-C--:B------:R-:W-:Y:S03]  /*12f70*/  HMMA.16816.F32.BF16 R12, R192, R190.reuse, R12 ;  /* 0x000000bec00c723c */ /* 0x080fe6000004180c */
[----:B------:R-:W-:Y:S01]  /*12f80*/  FFMA.FTZ R5, R242, -UR6, R5 ;  /* 0x80000006f2057c23 */ /* 0x000fe20008010005 */
[----:B------:R-:W-:Y:S02]  /*12f90*/  VIADD R242, R246, 0xffffff89 ;  /* 0xffffff89f6f27836 */ /* 0x000fe40000000000 */
[----:B------:R-:W-:Y:S01]  /*12fa0*/  FFMA.FTZ R4, R243, -UR6, R4 ;  /* 0x80000006f3047c23 */ /* 0x000fe20008010004 */
[C---:B------:R-:W-:Y:S02]  /*12fb0*/  IMAD.IADD R243, R238.reuse, 0x1, -R0 ;  /* 0x00000001eef37824 */ /* 0x040fe400078e0a00 */
[----:B------:R-:W-:Y:S01]  /*12fc0*/  FFMA.FTZ R6, R245, -UR6, R6 ;  /* 0x80000006f5067c23 */ /* 0x000fe20008010006 */
[C---:B------:R-:W-:Y:S04]  /*12fd0*/  HMMA.16816.F32.BF16 R16, R184.reuse, R190, R16 ;  /* 0x000000beb810723c */ /* 0x040fe80000041810 */
[C-C-:B------:R-:W-:Y:S01]  /*12fe0*/  IMAD.IADD R0, R238.reuse, 0x1, -R242.reuse ;  /* 0x00000001ee007824 */ /* 0x140fe200078e0af2 */
[----:B------:R-:W-:Y:S01]  /*12ff0*/  IABS R243, R243 ;  /* 0x000000f300f37213 */ /* 0x000fe20000000000 */
[----:B------:R-:W-:Y:S02]  /*13000*/  IMAD.IADD R2, R239, 0x1, -R242 ;  /* 0x00000001ef027824 */ /* 0x000fe400078e0af2 */
[----:B------:R-:W-:Y:S01]  /*13010*/  FFMA.FTZ R10, R3, -UR6, R10 ;  /* 0x80000006030a7c23 */ /* 0x000fe2000801000a */
[-C--:B---3--:R-:W-:Y:S03]  /*13020*/  HMMA.16816.F32.BF16 R20, R184, R196.reuse, R20 ;  /* 0x000000c4b814723c */ /* 0x088fe60000041814 */
[----:B------:R-:W-:Y:S01]  /*13030*/  IABS R0, R0 ;  /* 0x0000000000007213 */ /* 0x000fe20000000000 */
[----:B------:R-:W-:Y:S01]  /*13040*/  VIADD R245, R241, 0x1 ;  /* 0x00000001f1f57836 */ /* 0x000fe20000000000 */
[----:B------:R-:W-:Y:S02]  /*13050*/  IABS R2, R2 ;  /* 0x0000000200027213 */ /* 0x000fe40000000000 */
[----:B------:R-:W-:Y:S01]  /*13060*/  I2FP.F32.S32 R243, R243 ;  /* 0x000000f300f37245 */ /* 0x000fe20000201400 */
[C---:B------:R-:W-:Y:S04]  /*13070*/  HMMA.16816.F32.BF16 R24, R192.reuse, R196, R24 ;  /* 0x000000c4c018723c */ /* 0x040fe80000041818 */
[----:B------:R-:W-:Y:S01]  /*13080*/  I2FP.F32.S32 R0, R0 ;  /* 0x0000000000007245 */ /* 0x000fe20000201400 */
[----:B------:R-:W-:Y:S01]  /*13090*/  FFMA.FTZ R8, R243, -UR6, R8 ;  /* 0x80000006f3087c23 */ /* 0x000fe20008010008 */
[----:B------:R-:W-:Y:S01]  /*130a0*/  I2FP.F32.S32 R2, R2 ;  /* 0x0000000200027245 */ /* 0x000fe20000201400 */
[----:B------:R-:W-:Y:S01]  /*130b0*/  VIADD R243, R238, -UR5 ;  /* 0x80000005eef37c36 */ /* 0x000fe20008000000 */
[-C--:B------:R-:W-:Y:S03]  /*130c0*/  HMMA.16816.F32.BF16 R28, R192, R198.reuse, R28 ;  /* 0x000000c6c01c723c */ /* 0x080fe6000004181c */
[----:B------:R-:W-:Y:S01]  /*130d0*/  FFMA.FTZ R9, R0, -UR6, R9 ;  /* 0x8000000600097c23 */ /* 0x000fe20008010009 */
[----:B------:R-:W-:Y:S01]  /*130e0*/  FFMA.FTZ R7, R2, -UR6, R7 ;  /* 0x8000000602077c23 */ /* 0x000fe20008010007 */
[----:B------:R-:W-:Y:S03]  /*130f0*/  VIADD R0, R237, -UR5 ;  /* 0x80000005ed007c36 */ /* 0x000fe60008000000 */
        /* <DEDUP_REMOVED lines=13> */
[-C--:B-----5:R-:W-:Y:S08]  /*131d0*/  HMMA.16816.F32.BF16 R84, R184, R172.reuse, R84 ;  /* 0x000000acb854723c */ /* 0x0a0ff00000041854 */
[C---:B------:R-:W-:Y:S08]  /*131e0*/  HMMA.16816.F32.BF16 R88, R192.reuse, R172, R88 ;  /* 0x000000acc058723c */ /* 0x040ff00000041858 */
[-C--:B------:R-:W-:Y:S08]  /*131f0*/  HMMA.16816.F32.BF16 R92, R192, R174.reuse, R92 ;  /* 0x000000aec05c723c */ /* 0x080ff0000004185c */
[C---:B------:R-:W-:Y:S08]  /*13200*/  HMMA.16816.F32.BF16 R96, R184.reuse, R174, R96 ;  /* 0x000000aeb860723c */ /* 0x040ff00000041860 */
[-C--:B-1----:R-:W-:Y:S08]  /*13210*/  HMMA.16816.F32.BF16 R100, R184, R168.reuse, R100 ;  /* 0x000000a8b864723c */ /* 0x082ff00000041864 */
[C---:B------:R-:W-:Y:S08]  /*13220*/  HMMA.16816.F32.BF16 R104, R192.reuse, R168, R104 ;  /* 0x000000a8c068723c */ /* 0x040ff00000041868 */
[-C--:B------:R-:W-:Y:S08]  /*13230*/  HMMA.16816.F32.BF16 R108, R192, R170.reuse, R108 ;  /* 0x000000aac06c723c */ /* 0x080ff0000004186c */
[C---:B------:R-:W-:Y:S08]  /*13240*/  HMMA.16816.F32.BF16 R112, R184.reuse, R170, R112 ;  /* 0x000000aab870723c */ /* 0x040ff00000041870 */
[-C--:B------:R-:W-:Y:S08]  /*13250*/  HMMA.16816.F32.BF16 R116, R184, R176.reuse, R116 ;  /* 0x000000b0b874723c */ /* 0x080ff00000041874 */
[C---:B------:R-:W-:Y:S08]  /*13260*/  HMMA.16816.F32.BF16 R120, R192.reuse, R176, R120 ;  /* 0x000000b0c078723c */ /* 0x040ff00000041878 */
[-C--:B------:R-:W-:Y:S08]  /*13270*/  HMMA.16816.F32.BF16 R124, R192, R178.reuse, R124 ;  /* 0x000000b2c07c723c */ /* 0x080ff0000004187c */
[----:B------:R-:W-:Y:S01]  /*13280*/  HMMA.16816.F32.BF16 R128, R184, R178, R128 ;  /* 0x000000b2b880723c */ /* 0x000fe20000041880 */
[----:B------:R-:W-:Y:S08]  /*13290*/  @!UPT UIADD3 URZ, UPT, UPT, URZ, URZ, URZ ;  /* 0x000000fffffff290 */ /* 0x000ff0000fffe0ff */
[----:B------:R-:W-:Y:S11]  /*132a0*/  BRA.U.ANY UP0, `(.L_x_347) ;  /* 0xfffffff100287547 */ /* 0x000ff6000b93ffff */
.L_x_346:
[----:B------:R-:W-:Y:S01]  /*132b0*/  ISETP.GT.AND P2, PT, R248, R241, PT ;  /* 0x000000f1f800720c */ /* 0x000fe20003f44270 */
[----:B------:R-:W-:Y:S01]  /*132c0*/  VIADD R195, R246, 0xffffffd1 ;  /* 0xffffffd1f6c37836 */ /* 0x000fe20000000000 */
[----:B-1----:R-:W-:Y:S01]  /*132d0*/  FSEL R168, R4, -INF , !P3 ;  /* 0xff80000004a87808 */ /* 0x002fe20005800000 */
[----:B------:R-:W-:Y:S01]  /*132e0*/  VIADD R199, R246, 0xffffffd0 ;  /* 0xffffffd0f6c77836 */ /* 0x000fe20000000000 */
[----:B------:R-:W-:Y:S01]  /*132f0*/  FSEL R6, R6, -INF , !P2 ;  /* 0xff80000006067808 */ /* 0x000fe20005000000 */
[----:B------:R-:W-:Y:S01]  /*13300*/  VIADD R211, R241, 0x40 ;  /* 0x00000040f1d37836 */ /* 0x000fe20000000000 */
[-C--:B------:R-:W-:Y:S01]  /*13310*/  ISETP.GT.AND P2, PT, R243, R245.reuse, PT ;  /* 0x000000f5f300720c */ /* 0x080fe20003f44270 */
[----:B------:R-:W-:Y:S01]  /*13320*/  VIADD R209, R241, 0x41 ;  /* 0x00000041f1d17836 */ /* 0x000fe20000000000 */
[----:B------:R-:W-:Y:S01]  /*13330*/  FSEL R3, R5, -INF , !P6 ;  /* 0xff80000005037808 */ /* 0x000fe20007000000 */
[----:B------:R-:W-:Y:S01]  /*13340*/  VIADD R193, R241, 0x51 ;  /* 0x00000051f1c17836 */ /* 0x000fe20000000000 */
[----:B------:R-:W-:Y:S01]  /*13350*/  FSEL R169, R9, -INF , !P2 ;  /* 0xff80000009a97808 */ /* 0x000fe20005000000 */
[C---:B------:R-:W-:Y:S01]  /*13360*/  VIADD R210, R241.reuse, 0x58 ;  /* 0x00000058f1d27836 */ /* 0x040fe20000000000 */
[----:B------:R-:W-:Y:S01]  /*13370*/  ISETP.GT.AND P6, PT, R248, R245, PT ;  /* 0x000000f5f800720c */ /* 0x000fe20003fc4270 */
[----:B------:R-:W-:Y:S01]  /*13380*/  VIADD R249, R241, 0x59 ;  /* 0x00000059f1f97836 */ /* 0x000fe20000000000 */
[----:B------:R-:W-:Y:S01]  /*13390*/  ISETP.GT.AND P0, PT, R243, R241, PT ;  /* 0x000000f1f300720c */ /* 0x000fe20003f04270 */
[----:B------:R-:W-:Y:S01]  /*133a0*/  VIADD R175, R246, 0xffffff90 ;  /* 0xffffff90f6af7836 */ /* 0x000fe20000000000 */
[----:B------:R-:W-:Y:S01]  /*133b0*/  FSEL R5, R7, -INF , !P6 ;  /* 0xff80000007057808 */ /* 0x000fe20007000000 */
[C---:B------:R-:W-:Y:S01]  /*133c0*/  VIADD R171, R241.reuse, 0x8 ;  /* 0x00000008f1ab7836 */ /* 0x040fe20000000000 */
[----:B------:R-:W-:Y:S01]  /*133d0*/  ISETP.GT.AND P6, PT, R0, R245, PT ;  /* 0x000000f50000720c */ /* 0x000fe20003fc4270 */
[----:B------:R-:W-:Y:S01]  /*133e0*/  VIADD R183, R241, 0x18 ;  /* 0x00000018f1b77836 */ /* 0x000fe20000000000 */
[----:B------:R-:W-:Y:S01]  /*133f0*/  FSEL R8, R8, -INF , !P0 ;  /* 0xff80000008087808 */ /* 0x000fe20004000000 */
[C---:B------:R-:W-:Y:S01]  /*13400*/  VIADD R184, R246.reuse, 0xffffffc9 ;  /* 0xffffffc9f6b87836 */ /* 0x040fe20000000000 */
[----:B------:R-:W-:Y:S01]  /*13410*/  ISETP.GE.AND P0, PT, R245, R228, PT ;  /* 0x000000e4f500720c */ /* 0x000fe20003f06270 */
[----:B------:R-:W-:Y:S01]  /*13420*/  VIADD R188, R246, 0xffffffc8 ;  /* 0xffffffc8f6bc7836 */ /* 0x000fe20000000000 */
[----:B------:R-:W-:Y:S01]  /*13430*/  ISETP.GT.AND P3, PT, R0, R241, PT ;  /* 0x000000f10000720c */ /* 0x000fe20003f64270 */
[C---:B------:R-:W-:Y:S01]  /*13440*/  VIADD R176, R246.reuse, 0xffffffe9 ;  /* 0xffffffe9f6b07836 */ /* 0x040fe20000000000 */
[----:B------:R-:W-:Y:S01]  /*13450*/  FSEL R5, R5, -INF , !P0 ;  /* 0xff80000005057808 */ /* 0x000fe20004000000 */
[----:B------:R-:W-:Y:S01]  /*13460*/  VIADD R178, R246, 0xffffffe8 ;  /* 0xffffffe8f6b27836 */ /* 0x000fe20000000000 */
[----:B------:R-:W-:Y:S01]  /*13470*/  ISETP.GT.AND P0, PT, R0, R171, PT ;  /* 0x000000ab0000720c */ /* 0x000fe20003f04270 */
[----:B------:R-:W-:Y:S01]  /*13480*/  VIADD R247, R241, 0x38 ;  /* 0x00000038f1f77836 */ /* 0x000fe20000000000 */
[----:B------:R-:W-:Y:S01]  /*13490*/  ISETP.GE.AND P2, PT, R245, R227, PT ;  /* 0x000000e3f500720c */ /* 0x000fe20003f46270 */
[C---:B------:R-:W-:Y:S01]  /*134a0*/  VIADD R207, R241.reuse, 0x48 ;  /* 0x00000048f1cf7836 */ /* 0x040fe20000000000 */
[----:B------:R-:W-:Y:S01]  /*134b0*/  FSEL R10, R10, -INF , !P3 ;  /* 0xff8000000a0a7808 */ /* 0x000fe20005800000 */
[----:B------:R-:W-:Y:S01]  /*134c0*/  VIADD R205, R241, 0x49 ;  /* 0x00000049f1cd7836 */ /* 0x000fe20000000000 */
[----:B------:R-:W-:Y:S01]  /*134d0*/  ISETP.GE.AND P3, PT, R245, R226, PT ;  /* 0x000000e2f500720c */ /* 0x000fe20003f66270 */
[----:B------:R-:W-:Y:S01]  /*134e0*/  VIADD R245, R241, 0x39 ;  /* 0x00000039f1f57836 */ /* 0x000fe20000000000 */
[----:B------:R-:W-:Y:S01]  /*134f0*/  FSEL R169, R169, -INF , !P2 ;  /* 0xff800000a9a97808 */ /* 0x000fe20005000000 */
[----:B------:R-:W-:Y:S01]  /*13500*/  VIADD R203, R241, 0x50 ;  /* 0x00000050f1cb7836 */ /* 0x000fe20000000000 */
[----:B------:R-:W-:Y:S01]  /*13510*/  UISETP.GT.AND UP0, UPT, UR22, UR19, UPT ;  /* 0x000000131600728c */ /* 0x000fe2000bf04270 */
[----:B------:R-:W-:Y:S01]  /*13520*/  VIADD R4, R246, 0xffffff90 ;  /* 0xffffff90f6047836 */ /* 0x000fe20000000000 */
[----:B------:R-:W-:Y:S01]  /*13530*/  UIADD3 UR22, UPT, UPT, UR22, -0x1, URZ ;  /* 0xffffffff16167890 */ /* 0x000fe2000fffe0ff */
[C---:B------:R-:W-:Y:S02]  /*13540*/  IMAD.IADD R174, R237.reuse, 0x1, -R242 ;  /* 0x00000001edae7824 */ /* 0x040fe400078e0af2 */
[--C-:B------:R-:W-:Y:S02]  /*13550*/  IMAD.IADD R9, R238, 0x1, -R4.reuse ;  /* 0x00000001ee097824 */ /* 0x100fe400078e0a04 */
[--C-:B------:R-:W-:Y:S01]  /*13560*/  IMAD.IADD R7, R237, 0x1, -R4.reuse ;  /* 0x00000001ed077824 */ /* 0x100fe200078e0a04 */
[----:B------:R-:W-:Y:S01]  /*13570*/  IABS R174, R174 ;  /* 0x000000ae00ae7213 */ /* 0x000fe20000000000 */
[----:B------:R-:W-:Y:S01]  /*13580*/  IMAD.IADD R4, R239, 0x1, -R4 ;  /* 0x00000001ef047824 */ /* 0x000fe200078e0a04 */
[----:B------:R-:W-:Y:S01]  /*13590*/  IABS R9, R9 ;  /* 0x0000000900097213 */ /* 0x000fe20000000000 */
[C---:B------:R-:W-:Y:S01]  /*135a0*/  VIADD R173, R246.reuse, 0xffffff91 ;  /* 0xffffff91f6ad7836 */ /* 0x040fe20000000000 */
[----:B------:R-:W-:Y:S01]  /*135b0*/  IABS R7, R7 ;  /* 0x0000000700077213 */ /* 0x000fe20000000000 */
[C---:B------:R-:W-:Y:S01]  /*135c0*/  VIADD R201, R246.reuse, 0xffffffd9 ;  /* 0xffffffd9f6c97836 */ /* 0x040fe20000000000 */
[----:B------:R-:W-:Y:S01]  /*135d0*/  I2FP.F32.S32 R9, R9 ;  /* 0x0000000900097245 */ /* 0x000fe20000201400 */
[C---:B------:R-:W-:Y:S01]  /*135e0*/  VIADD R197, R246.reuse, 0xffffffe0 ;  /* 0xffffffe0f6c57836 */ /* 0x040fe20000000000 */
[----:B------:R-:W-:Y:S01]  /*135f0*/  I2FP.F32.S32 R174, R174 ;  /* 0x000000ae00ae7245 */ /* 0x000fe20000201400 */
[----:B------:R-:W-:Y:S01]  /*13600*/  VIADD R2, R246, 0xffffff91 ;  /* 0xffffff91f6027836 */ /* 0x000fe20000000000 */
[----:B------:R-:W-:Y:S01]  /*13610*/  I2FP.F32.S32 R7, R7 ;  /* 0x0000000700077245 */ /* 0x000fe20000201400 */
[----:B------:R-:W-:Y:S01]  /*13620*/  FFMA.FTZ R12, R9, -UR6, R12 ;  /* 0x80000006090c7c23 */ /* 0x000fe2000801000c */
[----:B------:R-:W-:Y:S01]  /*13630*/  FSEL R9, R3, -INF , !P1 ;  /* 0xff80000003097808 */ /* 0x000fe20004800000 */
[----:B------:R-:W-:Y:S01]  /*13640*/  FFMA.FTZ R11, R174, -UR6, R11 ;  /* 0x80000006ae0b7c23 */ /* 0x000fe2000801000b */
[C---:B------:R-:W-:Y:S01]  /*13650*/  ISETP.GE.AND P1, PT, R241.reuse, R228, PT ;  /* 0x000000e4f100720c */ /* 0x040fe20003f26270 */
[----:B------:R-:W-:Y:S01]  /*13660*/  VIADD R3, R241, 0x9 ;  /* 0x00000009f1037836 */ /* 0x000fe20000000000 */
[----:B------:R-:W-:Y:S01]  /*13670*/  IABS R4, R4 ;  /* 0x0000000400047213 */ /* 0x000fe20000000000 */
[----:B------:R-:W-:Y:S01]  /*13680*/  FFMA.FTZ R14, R7, -UR6, R14 ;  /* 0x80000006070e7c23 */ /* 0x000fe2000801000e */
[----:B------:R-:W-:Y:S01]  /*13690*/  FSEL R7, R6, -INF , !P1 ;  /* 0xff80000006077808 */ /* 0x000fe20004800000 */
[----:B------:R-:W-:Y:S01]  /*136a0*/  VIADD R6, R241, 0x9 ;  /* 0x00000009f1067836 */ /* 0x000fe20000000000 */
[----:B------:R-:W-:Y:S01]  /*136b0*/  ISETP.GT.AND P1, PT, R243, R3, PT ;  /* 0x00000003f300720c */ /* 0x000fe20003f24270 */
[--C-:B------:R-:W-:Y:S01]  /*136c0*/  IMAD.IADD R170, R237, 0x1, -R2.reuse ;  /* 0x00000001edaa7824 */ /* 0x100fe200078e0a02 */
[----:B------:R-:W-:Y:S01]  /*136d0*/  FSEL R14, R14, -INF , !P0 ;  /* 0xff8000000e0e7808 */ /* 0x000fe20004000000 */
[--C-:B------:R-:W-:Y:S01]  /*136e0*/  IMAD.IADD R172, R238, 0x1, -R2.reuse ;  /* 0x00000001eeac7824 */ /* 0x100fe200078e0a02 */
[----:B------:R-:W-:Y:S01]  /*136f0*/  ISETP.GT.AND P2, PT, R250, R6, PT ;  /* 0x00000006fa00720c */ /* 0x000fe20003f44270 */
[----:B------:R-:W-:Y:S01]  /*13700*/  VIADD R252, R246, 0xfffffff1 ;  /* 0xfffffff1f6fc7836 */ /* 0x000fe20000000000 */
[----:B------:R-:W-:Y:S01]  /*13710*/  IABS R170, R170 ;  /* 0x000000aa00aa7213 */ /* 0x000fe20000000000 */
[----:B------:R-:W-:Y:S01]  /*13720*/  IMAD.IADD R2, R239, 0x1, -R2 ;  /* 0x00000001ef027824 */ /* 0x000fe200078e0a02 */
[----:B------:R-:W-:Y:S02]  /*13730*/  IABS R172, R172 ;  /* 0x000000ac00ac7213 */ /* 0x000fe40000000000 */
[----:B------:R-:W-:Y:S02]  /*13740*/  I2FP.F32.S32 R170, R170 ;  /* 0x000000aa00aa7245 */ /* 0x000fe40000201400 */
[----:B------:R-:W-:Y:S02]  /*13750*/  I2FP.F32.S32 R172, R172 ;  /* 0x000000ac00ac7245 */ /* 0x000fe40000201400 */
[----:B------:R-:W-:Y:S01]  /*13760*/  IABS R2, R2 ;  /* 0x0000000200027213 */ /* 0x000fe20000000000 */
[----:B------:R-:W-:Y:S01]  /*13770*/  FFMA.FTZ R15, R170, -UR6, R15 ;  /* 0x80000006aa0f7c23 */ /* 0x000fe2000801000f */
[----:B------:R-:W-:Y:S02]  /*13780*/  VIADD R170, R241, 0x8 ;  /* 0x00000008f1aa7836 */ /* 0x000fe40000000000 */
[----:B------:R-:W-:Y:S01]  /*13790*/  FFMA.FTZ R13, R172, -UR6, R13 ;  /* 0x80000006ac0d7c23 */ /* 0x000fe2000801000d */
[----:B------:R-:W-:Y:S02]  /*137a0*/  FSEL R172, R11, -INF , !P6 ;  /* 0xff8000000bac7808 */ /* 0x000fe40007000000 */
[----:B------:R-:W-:Y:S02]  /*137b0*/  ISETP.GE.AND P6, PT, R241, R229, PT ;  /* 0x000000e5f100720c */ /* 0x000fe40003fc6270 */
[----:B------:R-:W-:Y:S02]  /*137c0*/  FSEL R13, R13, -INF , !P1 ;  /* 0xff8000000d0d7808 */ /* 0x000fe40004800000 */
[----:B------:R-:W-:Y:S01]  /*137d0*/  FSEL R11, R168, -INF , !P6 ;  /* 0xff800000a80b7808 */ /* 0x000fe20007000000 */
[----:B------:R-:W-:Y:S01]  /*137e0*/  IMAD.IADD R168, R230, 0x1, -R175 ;  /* 0x00000001e6a87824 */ /* 0x000fe200078e0aaf */
[----:B------:R-:W-:Y:S02]  /*137f0*/  ISETP.GE.AND P1, PT, R241, R227, PT ;  /* 0x000000e3f100720c */ /* 0x000fe40003f26270 */
[----:B------:R-:W-:Y:S02]  /*13800*/  I2FP.F32.S32 R175, R4 ;  /* 0x0000000400af7245 */ /* 0x000fe40000201400 */
[----:B------:R-:W-:Y:S01]  /*13810*/  FSEL R177, R8, -INF , !P1 ;  /* 0xff80000008b17808 */ /* 0x000fe20004800000 */
[----:B------:R-:W-:Y:S01]  /*13820*/  IMAD.IADD R8, R230, 0x1, -R173 ;  /* 0x00000001e6087824 */ /* 0x000fe200078e0aad */
[----:B------:R-:W-:Y:S01]  /*13830*/  IABS R168, R168 ;  /* 0x000000a800a87213 */ /* 0x000fe20000000000 */
[----:B------:R-:W-:Y:S01]  /*13840*/  FFMA.FTZ R18, R175, -UR6, R18 ;  /* 0x80000006af127c23 */ /* 0x000fe20008010012 */
[----:B------:R-:W-:Y:S02]  /*13850*/  ISETP.GE.AND P1, PT, R241, R226, PT ;  /* 0x000000e2f100720c */ /* 0x000fe40003f26270 */
[----:B------:R-:W-:Y:S02]  /*13860*/  IABS R8, R8 ;  /* 0x0000000800087213 */ /* 0x000fe40000000000 */
[----:B------:R-:W-:Y:S02]  /*13870*/  I2FP.F32.S32 R173, R168 ;  /* 0x000000a800ad7245 */ /* 0x000fe40000201400 */
[----:B------:R-:W-:Y:S02]  /*13880*/  I2FP.F32.S32 R8, R8 ;  /* 0x0000000800087245 */ /* 0x000fe40000201400 */
[----:B------:R-:W-:Y:S01]  /*13890*/  I2FP.F32.S32 R2, R2 ;  /* 0x0000000200027245 */ /* 0x000fe20000201400 */
[----:B------:R-:W-:Y:S01]  /*138a0*/  FFMA.FTZ R16, R173, -UR6, R16 ;  /* 0x80000006ad107c23 */ /* 0x000fe20008010010 */
[----:B------:R-:W-:Y:S01]  /*138b0*/  ISETP.GT.AND P0, PT, R250, R170, PT ;  /* 0x000000aafa00720c */ /* 0x000fe20003f04270 */
[----:B------:R-:W-:Y:S01]  /*138c0*/  FFMA.FTZ R17, R8, -UR6, R17 ;  /* 0x8000000608117c23 */ /* 0x000fe20008010011 */
[----:B------:R-:W-:Y:S01]  /*138d0*/  FSEL R168, R10, -INF , !P1 ;  /* 0xff8000000aa87808 */ /* 0x000fe20004800000 */
[----:B------:R-:W-:Y:S01]  /*138e0*/  FFMA.FTZ R19, R2, -UR6, R19 ;  /* 0x8000000602137c23 */ /* 0x000fe20008010013 */
[----:B------:R-:W-:Y:S01]  /*138f0*/  ISETP.GE.AND P1, PT, R6, R229, PT ;  /* 0x000000e50600720c */ /* 0x000fe20003f26270 */
[----:B------:R-:W-:Y:S01]  /*13900*/  VIADD R8, R246, 0xffffff98 ;  /* 0xffffff98f6087836 */ /* 0x000fe20000000000 */
[----:B------:R-:W-:Y:S01]  /*13910*/  FSEL R172, R172, -INF , !P3 ;  /* 0xff800000acac7808 */ /* 0x000fe20005800000 */
[----:B------:R-:W-:Y:S01]  /*13920*/  VIADD R2, R246, 0xffffff99 ;  /* 0xffffff99f6027836 */ /* 0x000fe20000000000 */
[----:B------:R-:W-:Y:S02]  /*13930*/  FSEL R6, R16, -INF , !P0 ;  /* 0xff80000010067808 */ /* 0x000fe40004000000 */
[C---:B------:R-:W-:Y:S01]  /*13940*/  ISETP.GT.AND P3, PT, R248.reuse, R171, PT ;  /* 0x000000abf800720c */ /* 0x040fe20003f64270 */
[----:B------:R-:W-:Y:S01]  /*13950*/  IMAD.IADD R10, R239, 0x1, -R2 ;  /* 0x00000001ef0a7824 */ /* 0x000fe200078e0a02 */
[----:B------:R-:W-:Y:S02]  /*13960*/  ISETP.GT.AND P0, PT, R248, R3, PT ;  /* 0x00000003f800720c */ /* 0x000fe40003f04270 */
[----:B------:R-:W-:Y:S02]  /*13970*/  FSEL R4, R17, -INF , !P2 ;  /* 0xff80000011047808 */ /* 0x000fe40005000000 */
[----:B------:R-:W-:Y:S02]  /*13980*/  FSEL R18, R18, -INF , !P3 ;  /* 0xff80000012127808 */ /* 0x000fe40005800000 */
[----:B------:R-:W-:Y:S01]  /*13990*/  FSEL R17, R19, -INF , !P0 ;  /* 0xff80000013117808 */ /* 0x000fe20004000000 */
[--C-:B------:R-:W-:Y:S01]  /*139a0*/  IMAD.IADD R19, R230, 0x1, -R8.reuse ;  /* 0x00000001e6137824 */ /* 0x100fe200078e0a08 */
[----:B------:R-:W-:Y:S02]  /*139b0*/  ISETP.GT.AND P6, PT, R243, R171, PT ;  /* 0x000000abf300720c */ /* 0x000fe40003fc4270 */
[----:B------:R-:W-:Y:S02]  /*139c0*/  ISETP.GE.AND P3, PT, R3, R227, PT ;  /* 0x000000e30300720c */ /* 0x000fe40003f66270 */
[-C--:B------:R-:W-:Y:S02]  /*139d0*/  ISETP.GE.AND P0, PT, R171, R226.reuse, PT ;  /* 0x000000e2ab00720c */ /* 0x080fe40003f06270 */
[----:B------:R-:W-:Y:S02]  /*139e0*/  FSEL R12, R12, -INF , !P6 ;  /* 0xff8000000c0c7808 */ /* 0x000fe40007000000 */
[----:B------:R-:W-:Y:S01]  /*139f0*/  FSEL R175, R13, -INF , !P3 ;  /* 0xff8000000daf7808 */ /* 0x000fe20005800000 */
[--C-:B------:R-:W-:Y:S01]  /*13a00*/  IMAD.IADD R13, R239, 0x1, -R8.reuse ;  /* 0x00000001ef0d7824 */ /* 0x100fe200078e0a08 */
[----:B------:R-:W-:Y:S02]  /*13a10*/  FSEL R16, R14, -INF , !P0 ;  /* 0xff8000000e107808 */ /* 0x000fe40004000000 */
[----:B------:R-:W-:Y:S02]  /*13a20*/  ISETP.GT.AND P6, PT, R0, R3, PT ;  /* 0x000000030000720c */ /* 0x000fe40003fc4270 */
[C---:B------:R-:W-:Y:S02]  /*13a30*/  ISETP.GE.AND P3, PT, R3.reuse, R226, PT ;  /* 0x000000e20300720c */ /* 0x040fe40003f66270 */
[----:B------:R-:W-:Y:S01]  /*13a40*/  ISETP.GE.AND P0, PT, R3, R228, PT ;  /* 0x000000e40300720c */ /* 0x000fe20003f06270 */
[----:B------:R-:W-:Y:S01]  /*13a50*/  IMAD.IADD R3, R238, 0x1, -R8 ;  /* 0x00000001ee037824 */ /* 0x000fe200078e0a08 */
[C---:B------:R-:W-:Y:S02]  /*13a60*/  ISETP.GE.AND P2, PT, R171.reuse, R227, PT ;  /* 0x000000e3ab00720c */ /* 0x040fe40003f46270 */
[----:B------:R-:W-:Y:S02]  /*13a70*/  IABS R19, R19 ;  /* 0x0000001300137213 */ /* 0x000fe40000000000 */
[----:B------:R-:W-:Y:S01]  /*13a80*/  FSEL R179, R12, -INF , !P2 ;  /* 0xff8000000cb37808 */ /* 0x000fe20005000000 */
[----:B------:R-:W-:Y:S01]  /*13a90*/  IMAD.IADD R12, R230, 0x1, -R2 ;  /* 0x00000001e60c7824 */ /* 0x000fe200078e0a02 */
[----:B------:R-:W-:Y:S02]  /*13aa0*/  IABS R3, R3 ;  /* 0x0000000300037213 */ /* 0x000fe40000000000 */
[----:B------:R-:W-:Y:S02]  /*13ab0*/  IABS R10, R10 ;  /* 0x0000000a000a7213 */ /* 0x000fe40000000000 */
[----:B------:R-:W-:Y:S01]  /*13ac0*/  ISETP.GE.AND P2, PT, R171, R228, PT ;  /* 0x000000e4ab00720c */ /* 0x000fe20003f46270 */
[----:B------:R-:W-:Y:S01]  /*13ad0*/  VIADD R171, R241, 0x10 ;  /* 0x00000010f1ab7836 */ /* 0x000fe20000000000 */
[----:B------:R-:W-:Y:S02]  /*13ae0*/  I2FP.F32.S32 R19, R19 ;  /* 0x0000001300137245 */ /* 0x000fe40000201400 */
[----:B------:R-:W-:Y:S02]  /*13af0*/  I2FP.F32.S32 R3, R3 ;  /* 0x0000000300037245 */ /* 0x000fe40000201400 */
[----:B------:R-:W-:Y:S01]  /*13b00*/  FSEL R15, R15, -INF , !P6 ;  /* 0xff8000000f0f7808 */ /* 0x000fe20007000000 */
[----:B------:R-:W-:Y:S01]  /*13b10*/  FFMA.FTZ R20, R19, -UR6, R20 ;  /* 0x8000000613147c23 */ /* 0x000fe20008010014 */
[----:B------:R-:W-:Y:S01]  /*13b20*/  IABS R12, R12 ;  /* 0x0000000c000c7213 */ /* 0x000fe20000000000 */
[----:B------:R-:W-:Y:S01]  /*13b30*/  FFMA.FTZ R24, R3, -UR6, R24 ;  /* 0x8000000603187c23 */ /* 0x000fe20008010018 */
[----:B------:R-:W-:Y:S01]  /*13b40*/  I2FP.F32.S32 R10, R10 ;  /* 0x0000000a000a7245 */ /* 0x000fe20000201400 */
[----:B------:R-:W-:Y:S01]  /*13b50*/  VIADD R3, R241, 0x11 ;  /* 0x00000011f1037836 */ /* 0x000fe20000000000 */
[----:B------:R-:W-:Y:S01]  /*13b60*/  IABS R13, R13 ;  /* 0x0000000d000d7213 */ /* 0x000fe20000000000 */
[----:B------:R-:W-:Y:S01]  /*13b70*/  IMAD.IADD R19, R237, 0x1, -R8 ;  /* 0x00000001ed137824 */ /* 0x000fe200078e0a08 */
[----:B------:R-:W-:Y:S01]  /*13b80*/  I2FP.F32.S32 R12, R12 ;  /* 0x0000000c000c7245 */ /* 0x000fe20000201400 */
[----:B------:R-:W-:Y:S01]  /*13b90*/  FFMA.FTZ R23, R10, -UR6, R23 ;  /* 0x800000060a177c23 */ /* 0x000fe20008010017 */
[----:B------:R-:W-:Y:S01]  /*13ba0*/  FSEL R174, R15, -INF , !P3 ;  /* 0xff8000000fae7808 */ /* 0x000fe20005800000 */
[--C-:B------:R-:W-:Y:S01]  /*13bb0*/  IMAD.IADD R10, R238, 0x1, -R2.reuse ;  /* 0x00000001ee0a7824 */ /* 0x100fe200078e0a02 */
[----:B------:R-:W-:Y:S01]  /*13bc0*/  ISETP.GT.AND P3, PT, R250, R171, PT ;  /* 0x000000abfa00720c */ /* 0x000fe20003f64270 */
[----:B------:R-:W-:Y:S01]  /*13bd0*/  FFMA.FTZ R21, R12, -UR6, R21 ;  /* 0x800000060c157c23 */ /* 0x000fe20008010015 */
[----:B------:R-:W-:Y:S01]  /*13be0*/  I2FP.F32.S32 R13, R13 ;  /* 0x0000000d000d7245 */ /* 0x000fe20000201400 */
[----:B------:R-:W-:Y:S01]  /*13bf0*/  IMAD.IADD R2, R237, 0x1, -R2 ;  /* 0x00000001ed027824 */ /* 0x000fe200078e0a02 */
[----:B------:R-:W-:Y:S01]  /*13c00*/  FSEL R15, R20, -INF , !P3 ;  /* 0xff800000140f7808 */ /* 0x000fe20005800000 */
[----:B------:R-:W-:Y:S01]  /*13c10*/  VIADD R12, R246, 0xfffffff0 ;  /* 0xfffffff0f60c7836 */ /* 0x000fe20000000000 */
[----:B------:R-:W-:Y:S01]  /*13c20*/  ISETP.GT.AND P3, PT, R250, R3, PT ;  /* 0x00000003fa00720c */ /* 0x000fe20003f64270 */
[----:B------:R-:W-:Y:S01]  /*13c30*/  FFMA.FTZ R22, R13, -UR6, R22 ;  /* 0x800000060d167c23 */ /* 0x000fe20008010016 */
[----:B------:R-:W-:Y:S02]  /*13c40*/  IABS R2, R2 ;  /* 0x0000000200027213 */ /* 0x000fe40000000000 */
[----:B------:R-:W-:Y:S02]  /*13c50*/  FSEL R13, R21, -INF , !P3 ;  /* 0xff800000150d7808 */ /* 0x000fe40005800000 */
[----:B------:R-:W-:Y:S02]  /*13c60*/  ISETP.GT.AND P3, PT, R248, R171, PT ;  /* 0x000000abf800720c */ /* 0x000fe40003f64270 */
[----:B------:R-:W-:Y:S02]  /*13c70*/  IABS R10, R10 ;  /* 0x0000000a000a7213 */ /* 0x000fe40000000000 */
[----:B------:R-:W-:Y:S02]  /*13c80*/  I2FP.F32.S32 R2, R2 ;  /* 0x0000000200027245 */ /* 0x000fe40000201400 */
[----:B------:R-:W-:Y:S02]  /*13c90*/  IABS R19, R19 ;  /* 0x0000001300137213 */ /* 0x000fe40000000000 */
[----:B------:R-:W-:Y:S01]  /*13ca0*/  FSEL R8, R22, -INF , !P3 ;  /* 0xff80000016087808 */ /* 0x000fe20005800000 */
[----:B------:R-:W-:Y:S01]  /*13cb0*/  FFMA.FTZ R27, R2, -UR6, R27 ;  /* 0x80000006021b7c23 */ /* 0x000fe2000801001b */
[----:B------:R-:W-:Y:S02]  /*13cc0*/  I2FP.F32.S32 R10, R10 ;  /* 0x0000000a000a7245 */ /* 0x000fe40000201400 */
[----:B------:R-:W-:Y:S02]  /*13cd0*/  ISETP.GT.AND P3, PT, R248, R3, PT ;  /* 0x00000003f800720c */ /* 0x000fe40003f64270 */
[----:B------:R-:W-:Y:S01]  /*13ce0*/  ISETP.GE.AND P6, PT, R170, R229, PT ;  /* 0x000000e5aa00720c */ /* 0x000fe20003fc6270 */
[----:B------:R-:W-:Y:S01]  /*13cf0*/  FFMA.FTZ R25, R10, -UR6, R25 ;  /* 0x800000060a197c23 */ /* 0x000fe20008010019 */
[----:B------:R-:W-:Y:S01]  /*13d00*/  I2FP.F32.S32 R19, R19 ;  /* 0x0000001300137245 */ /* 0x000fe20000201400 */
[----:B------:R-:W-:Y:S01]  /*13d10*/  VIADD R170, R246, 0xffffffd8 ;  /* 0xffffffd8f6aa7836 */ /* 0x000fe20000000000 */
[----:B------:R-:W-:Y:S02]  /*13d20*/  FSEL R2, R23, -INF , !P3 ;  /* 0xff80000017027808 */ /* 0x000fe40005800000 */
[----:B------:R-:W-:Y:S01]  /*13d30*/  FSEL R23, R6, -INF , !P6 ;  /* 0xff80000006177808 */ /* 0x000fe20007000000 */
[----:B------:R-:W-:Y:S01]  /*13d40*/  FFMA.FTZ R26, R19, -UR6, R26 ;  /* 0x80000006131a7c23 */ /* 0x000fe2000801001a */
[C---:B------:R-:W-:Y:S01]  /*13d50*/  ISETP.GT.AND P3, PT, R243.reuse, R171, PT ;  /* 0x000000abf300720c */ /* 0x040fe20003f64270 */
[----:B------:R-:W-:Y:S01]  /*13d60*/  VIADD R6, R246, 0xffffffa0 ;  /* 0xffffffa0f6067836 */ /* 0x000fe20000000000 */
[-C--:B------:R-:W-:Y:S02]  /*13d70*/  ISETP.GT.AND P6, PT, R243, R3.reuse, PT ;  /* 0x00000003f300720c */ /* 0x080fe40003fc4270 */
[----:B------:R-:W-:Y:S02]  /*13d80*/  FSEL R19, R18, -INF , !P2 ;  /* 0xff80000012137808 */ /* 0x000fe40005000000 */
[----:B------:R-:W-:Y:S01]  /*13d90*/  FSEL R21, R4, -INF , !P1 ;  /* 0xff80000004157808 */ /* 0x000fe20004800000 */
[----:B------:R-:W-:Y:S01]  /*13da0*/  VIADD R4, R246, 0xffffffa1 ;  /* 0xffffffa1f6047836 */ /* 0x000fe20000000000 */
[----:B------:R-:W-:Y:S02]  /*13db0*/  ISETP.GT.AND P2, PT, R0, R3, PT ;  /* 0x000000030000720c */ /* 0x000fe40003f44270 */
[----:B------:R-:W-:Y:S01]  /*13dc0*/  FSEL R17, R17, -INF , !P0 ;  /* 0xff80000011117808 */ /* 0x000fe20004000000 */
[----:B------:R-:W-:Y:S01]  /*13dd0*/  IMAD.IADD R10, R238, 0x1, -R4 ;  /* 0x00000001ee0a7824 */ /* 0x000fe200078e0a04 */
[----:B------:R-:W-:Y:S02]  /*13de0*/  FSEL R187, R24, -INF , !P3 ;  /* 0xff80000018bb7808 */ /* 0x000fe40005800000 */
[----:B------:R-:W-:Y:S01]  /*13df0*/  FSEL R181, R25, -INF , !P6 ;  /* 0xff80000019b57808 */ /* 0x000fe20007000000 */
[----:B------:R-:W-:Y:S01]  /*13e00*/  IMAD.IADD R25, R237, 0x1, -R6 ;  /* 0x00000001ed197824 */ /* 0x000fe200078e0a06 */
[----:B------:R-:W-:Y:S02]  /*13e10*/  ISETP.GT.AND P1, PT, R0, R171, PT ;  /* 0x000000ab0000720c */ /* 0x000fe40003f24270 */
[-C--:B------:R-:W-:Y:S02]  /*13e20*/  ISETP.GE.AND P0, PT, R171, R229.reuse, PT ;  /* 0x000000e5ab00720c */ /* 0x080fe40003f06270 */
[----:B------:R-:W-:Y:S02]  /*13e30*/  ISETP.GE.AND P3, PT, R3, R229, PT ;  /* 0x000000e50300720c */ /* 0x000fe40003f66270 */
[----:B------:R-:W-:Y:S02]  /*13e40*/  ISETP.GE.AND P6, PT, R171, R228, PT ;  /* 0x000000e4ab00720c */ /* 0x000fe40003fc6270 */
[----:B------:R-:W-:Y:S02]  /*13e50*/  FSEL R20, R27, -INF , !P2 ;  /* 0xff8000001b147808 */ /* 0x000fe40005000000 */
[----:B------:R-:W-:Y:S02]  /*13e60*/  FSEL R22, R26, -INF , !P1 ;  /* 0xff8000001a167808 */ /* 0x000fe40004800000 */
[----:B------:R-:W-:Y:S02]  /*13e70*/  FSEL R15, R15, -INF , !P0 ;  /* 0xff8000000f0f7808 */ /* 0x000fe40004000000 */
[----:B------:R-:W-:Y:S02]  /*13e80*/  FSEL R13, R13, -INF , !P3 ;  /* 0xff8000000d0d7808 */ /* 0x000fe40005800000 */
[----:B------:R-:W-:Y:S01]  /*13e90*/  FSEL R27, R8, -INF , !P6 ;  /* 0xff800000081b7808 */ /* 0x000fe20007000000 */
[----:B------:R-:W-:Y:S01]  /*13ea0*/  IMAD.IADD R8, R237, 0x1, -R4 ;  /* 0x00000001ed087824 */ /* 0x000fe200078e0a04 */
[CC--:B------:R-:W-:Y:S02]  /*13eb0*/  ISETP.GE.AND P1, PT, R171.reuse, R227.reuse, PT ;  /* 0x000000e3ab00720c */ /* 0x0c0fe40003f26270 */
[----:B------:R-:W-:Y:S01]  /*13ec0*/  ISETP.GE.AND P2, PT, R171, R226, PT ;  /* 0x000000e2ab00720c */ /* 0x000fe20003f46270 */
[--C-:B------:R-:W-:Y:S01]  /*13ed0*/  IMAD.IADD R171, R238, 0x1, -R6.reuse ;  /* 0x00000001eeab7824 */ /* 0x100fe200078e0a06 */
[C---:B------:R-:W-:Y:S02]  /*13ee0*/  ISETP.GE.AND P0, PT, R3.reuse, R228, PT ;  /* 0x000000e40300720c */ /* 0x040fe40003f06270 */
[C---:B------:R-:W-:Y:S02]  /*13ef0*/  ISETP.GE.AND P3, PT, R3.reuse, R227, PT ;  /* 0x000000e30300720c */ /* 0x040fe40003f66270 */
[----:B------:R-:W-:Y:S01]  /*13f00*/  ISETP.GE.AND P6, PT, R3, R226, PT ;  /* 0x000000e20300720c */ /* 0x000fe20003fc6270 */
[--C-:B------:R-:W-:Y:S01]  /*13f10*/  IMAD.IADD R3, R230, 0x1, -R6.reuse ;  /* 0x00000001e6037824 */ /* 0x100fe200078e0a06 */
[----:B------:R-:W-:Y:S01]  /*13f20*/  IABS R25, R25 ;  /* 0x0000001900197213 */ /* 0x000fe20000000000 */
[----:B------:R-:W-:Y:S01]  /*13f30*/  IMAD.IADD R6, R239, 0x1, -R6 ;  /* 0x00000001ef067824 */ /* 0x000fe200078e0a06 */
[----:B------:R-:W-:Y:S02]  /*13f40*/  IABS R171, R171 ;  /* 0x000000ab00ab7213 */ /* 0x000fe40000000000 */
        /* <DEDUP_REMOVED lines=11> */
[----:B------:R-:W-:Y:S01]  /*14000*/  FSEL R25, R2, -INF , !P0 ;  /* 0xff80000002197808 */ /* 0x000fe20004000000 */
[----:B------:R-:W-:Y:S01]  /*14010*/  VIADD R3, R241, 0x19 ;  /* 0x00000019f1037836 */ /* 0x000fe20000000000 */
[C---:B------:R-:W-:Y:S01]  /*14020*/  ISETP.GT.AND P0, PT, R243.reuse, R183, PT ;  /* 0x000000b7f300720c */ /* 0x040fe20003f04270 */
[----:B------:R-:W-:Y:S01]  /*14030*/  FFMA.FTZ R31, R8, -UR6, R31 ;  /* 0x80000006081f7c23 */ /* 0x000fe2000801001f */
[----:B------:R-:W-:Y:S01]  /*14040*/  IABS R6, R6 ;  /* 0x0000000600067213 */ /* 0x000fe20000000000 */
[----:B------:R-:W-:Y:S01]  /*14050*/  FFMA.FTZ R29, R10, -UR6, R29 ;  /* 0x800000060a1d7c23 */ /* 0x000fe2000801001d */
[----:B------:R-:W-:Y:S01]  /*14060*/  FSEL R173, R28, -INF , !P0 ;  /* 0xff8000001cad7808 */ /* 0x000fe20004000000 */
[--C-:B------:R-:W-:Y:S01]  /*14070*/  IMAD.IADD R10, R230, 0x1, -R4.reuse ;  /* 0x00000001e60a7824 */ /* 0x100fe200078e0a04 */
[----:B------:R-:W-:Y:S01]  /*14080*/  ISETP.GT.AND P0, PT, R243, R3, PT ;  /* 0x00000003f300720c */ /* 0x000fe20003f04270 */
[----:B------:R-:W-:Y:S01]  /*14090*/  IMAD.IADD R8, R239, 0x1, -R4 ;  /* 0x00000001ef087824 */ /* 0x000fe200078e0a04 */
[----:B------:R-:W-:Y:S02]  /*140a0*/  FSEL R187, R187, -INF , !P1 ;  /* 0xff800000bbbb7808 */ /* 0x000fe40004800000 */
[----:B------:R-:W-:Y:S02]  /*140b0*/  IABS R4, R10 ;  /* 0x0000000a00047213 */ /* 0x000fe40000000000 */
[----:B------:R-:W-:Y:S02]  /*140c0*/  IABS R2, R8 ;  /* 0x0000000800027213 */ /* 0x000fe40000000000 */
[----:B------:R-:W-:Y:S02]  /*140d0*/  FSEL R171, R29, -INF , !P0 ;  /* 0xff8000001dab7808 */ /* 0x000fe40004000000 */
[----:B------:R-:W-:Y:S02]  /*140e0*/  ISETP.GT.AND P0, PT, R0, R183, PT ;  /* 0x000000b70000720c */ /* 0x000fe40003f04270 */
[----:B------:R-:W-:Y:S02]  /*140f0*/  I2FP.F32.S32 R4, R4 ;  /* 0x0000000400047245 */ /* 0x000fe40000201400 */
[----:B------:R-:W-:Y:S02]  /*14100*/  I2FP.F32.S32 R2, R2 ;  /* 0x0000000200027245 */ /* 0x000fe40000201400 */
[----:B------:R-:W-:Y:S01]  /*14110*/  I2FP.F32.S32 R29, R6 ;  /* 0x00000006001d7245 */ /* 0x000fe20000201400 */
[----:B------:R-:W-:Y:S01]  /*14120*/  FFMA.FTZ R33, R4, -UR6, R33 ;  /* 0x8000000604217c23 */ /* 0x000fe20008010021 */
[----:B------:R-:W-:Y:S01]  /*14130*/  FSEL R14, R30, -INF , !P0 ;  /* 0xff8000001e0e7808 */ /* 0x000fe20004000000 */
[----:B------:R-:W-:Y:S01]  /*14140*/  FFMA.FTZ R35, R2, -UR6, R35 ;  /* 0x8000000602237c23 */ /* 0x000fe20008010023 */
[-C--:B------:R-:W-:Y:S01]  /*14150*/  ISETP.GT.AND P0, PT, R0, R3.reuse, PT ;  /* 0x000000030000720c */ /* 0x080fe20003f04270 */
[----:B------:R-:W-:Y:S01]  /*14160*/  FFMA.FTZ R34, R29, -UR6, R34 ;  /* 0x800000061d227c23 */ /* 0x000fe20008010022 */
[----:B------:R-:W-:Y:S01]  /*14170*/  ISETP.GT.AND P1, PT, R250, R3, PT ;  /* 0x00000003fa00720c */ /* 0x000fe20003f24270 */
[C---:B------:R-:W-:Y:S01]  /*14180*/  VIADD R4, R246.reuse, 0xffffffa8 ;  /* 0xffffffa8f6047836 */ /* 0x040fe20000000000 */
[----:B------:R-:W-:Y:S01]  /*14190*/  FSEL R24, R31, -INF , !P0 ;  /* 0xff8000001f187808 */ /* 0x000fe20004000000 */
[----:B------:R-:W-:Y:S01]  /*141a0*/  VIADD R2, R246, 0xffffffa9 ;  /* 0xffffffa9f6027836 */ /* 0x000fe20000000000 */
[----:B------:R-:W-:Y:S02]  /*141b0*/  FSEL R181, R181, -INF , !P3 ;  /* 0xff800000b5b57808 */ /* 0x000fe40005800000 */
[-C--:B------:R-:W-:Y:S01]  /*141c0*/  ISETP.GT.AND P0, PT, R250, R183.reuse, PT ;  /* 0x000000b7fa00720c */ /* 0x080fe20003f04270 */
[--C-:B------:R-:W-:Y:S01]  /*141d0*/  IMAD.IADD R6, R239, 0x1, -R2.reuse ;  /* 0x00000001ef067824 */ /* 0x100fe200078e0a02 */
[----:B------:R-:W-:Y:S01]  /*141e0*/  ISETP.GT.AND P3, PT, R248, R183, PT ;  /* 0x000000b7f800720c */ /* 0x000fe20003f64270 */
[----:B------:R-:W-:Y:S01]  /*141f0*/  IMAD.IADD R8, R230, 0x1, -R2 ;  /* 0x00000001e6087824 */ /* 0x000fe200078e0a02 */
[----:B------:R-:W-:Y:S01]  /*14200*/  FSEL R31, R33, -INF , !P1 ;  /* 0xff800000211f7808 */ /* 0x000fe20004800000 */
[--C-:B------:R-:W-:Y:S01]  /*14210*/  IMAD.IADD R33, R239, 0x1, -R4.reuse ;  /* 0x00000001ef217824 */ /* 0x100fe200078e0a04 */
[----:B------:R-:W-:Y:S02]  /*14220*/  FSEL R20, R20, -INF , !P6 ;  /* 0xff80000014147808 */ /* 0x000fe40007000000 */
[----:B------:R-:W-:Y:S02]  /*14230*/  FSEL R28, R32, -INF , !P0 ;  /* 0xff800000201c7808 */ /* 0x000fe40004000000 */
[----:B------:R-:W-:Y:S02]  /*14240*/  FSEL R29, R34, -INF , !P3 ;  /* 0xff800000221d7808 */ /* 0x000fe40005800000 */
[C---:B------:R-:W-:Y:S02]  /*14250*/  ISETP.GE.AND P6, PT, R183.reuse, R227, PT ;  /* 0x000000e3b700720c */ /* 0x040fe40003fc6270 */
[C---:B------:R-:W-:Y:S02]  /*14260*/  ISETP.GE.AND P0, PT, R183.reuse, R226, PT ;  /* 0x000000e2b700720c */ /* 0x040fe40003f06270 */
[C---:B------:R-:W-:Y:S02]  /*14270*/  ISETP.GE.AND P1, PT, R183.reuse, R229, PT ;  /* 0x000000e5b700720c */ /* 0x040fe40003f26270 */
[----:B------:R-:W-:Y:S01]  /*14280*/  ISETP.GE.AND P3, PT, R183, R228, PT ;  /* 0x000000e4b700720c */ /* 0x000fe20003f66270 */
[----:B------:R-:W-:Y:S01]  /*14290*/  IMAD.IADD R183, R230, 0x1, -R4 ;  /* 0x00000001e6b77824 */ /* 0x000fe200078e0a04 */
[----:B------:R-:W-:Y:S02]  /*142a0*/  IABS R33, R33 ;  /* 0x0000002100217213 */ /* 0x000fe40000000000 */
[----:B------:R-:W-:Y:S02]  /*142b0*/  IABS R6, R6 ;  /* 0x0000000600067213 */ /* 0x000fe40000000000 */
[----:B------:R-:W-:Y:S02]  /*142c0*/  FSEL R22, R22, -INF , !P2 ;  /* 0xff80000016167808 */ /* 0x000fe40005000000 */
[----:B------:R-:W-:Y:S02]  /*142d0*/  ISETP.GT.AND P2, PT, R248, R3, PT ;  /* 0x00000003f800720c */ /* 0x000fe40003f44270 */
[----:B------:R-:W-:Y:S02]  /*142e0*/  I2FP.F32.S32 R33, R33 ;  /* 0x0000002100217245 */ /* 0x000fe40000201400 */
[----:B------:R-:W-:Y:S02]  /*142f0*/  IABS R183, R183 ;  /* 0x000000b700b77213 */ /* 0x000fe40000000000 */
[----:B------:R-:W-:Y:S01]  /*14300*/  I2FP.F32.S32 R6, R6 ;  /* 0x0000000600067245 */ /* 0x000fe20000201400 */
[----:B------:R-:W-:Y:S01]  /*14310*/  FFMA.FTZ R38, R33, -UR6, R38 ;  /* 0x8000000621267c23 */ /* 0x000fe20008010026 */
[----:B------:R-:W-:Y:S01]  /*14320*/  FSEL R35, R35, -INF , !P2 ;  /* 0xff80000023237808 */ /* 0x000fe20005000000 */
[----:B------:R-:W-:Y:S01]  /*14330*/  VIADD R33, R241, 0x20 ;  /* 0x00000020f1217836 */ /* 0x000fe20000000000 */
[----:B------:R-:W-:Y:S01]  /*14340*/  ISETP.GE.AND P2, PT, R3, R227, PT ;  /* 0x000000e30300720c */ /* 0x000fe20003f46270 */
[----:B------:R-:W-:Y:S01]  /*14350*/  FFMA.FTZ R39, R6, -UR6, R39 ;  /* 0x8000000606277c23 */ /* 0x000fe20008010027 */
[----:B------:R-:W-:Y:S01]  /*14360*/  FSEL R173, R173, -INF , !P6 ;  /* 0xff800000adad7808 */ /* 0x000fe20007000000 */
[C-C-:B------:R-:W-:Y:S01]  /*14370*/  IMAD.IADD R6, R238.reuse, 0x1, -R2.reuse ;  /* 0x00000001ee067824 */ /* 0x140fe200078e0a02 */
[----:B------:R-:W-:Y:S01]  /*14380*/  I2FP.F32.S32 R183, R183 ;  /* 0x000000b700b77245 */ /* 0x000fe20000201400 */
[----:B------:R-:W-:Y:S01]  /*14390*/  IMAD.IADD R2, R237, 0x1, -R2 ;  /* 0x00000001ed027824 */ /* 0x000fe200078e0a02 */
[----:B------:R-:W-:Y:S02]  /*143a0*/  ISETP.GE.AND P6, PT, R3, R226, PT ;  /* 0x000000e20300720c */ /* 0x000fe40003fc6270 */
[----:B------:R-:W-:Y:S01]  /*143b0*/  IABS R8, R8 ;  /* 0x0000000800087213 */ /* 0x000fe20000000000 */
[----:B------:R-:W-:Y:S01]  /*143c0*/  FFMA.FTZ R36, R183, -UR6, R36 ;  /* 0x80000006b7247c23 */ /* 0x000fe20008010024 */
[----:B------:R-:W-:Y:S01]  /*143d0*/  FSEL R171, R171, -INF , !P2 ;  /* 0xff800000abab7808 */ /* 0x000fe20005000000 */
[--C-:B------:R-:W-:Y:S01]  /*143e0*/  IMAD.IADD R183, R238, 0x1, -R4.reuse ;  /* 0x00000001eeb77824 */ /* 0x100fe200078e0a04 */
[----:B------:R-:W-:Y:S01]  /*143f0*/  FSEL R14, R14, -INF , !P0 ;  /* 0xff8000000e0e7808 */ /* 0x000fe20004000000 */
[----:B------:R-:W-:Y:S01]  /*14400*/  IMAD.IADD R4, R237, 0x1, -R4 ;  /* 0x00000001ed047824 */ /* 0x000fe200078e0a04 */
[C---:B------:R-:W-:Y:S02]  /*14410*/  ISETP.GE.AND P2, PT, R3.reuse, R229, PT ;  /* 0x000000e50300720c */ /* 0x040fe40003f46270 */
[----:B------:R-:W-:Y:S02]  /*14420*/  I2FP.F32.S32 R8, R8 ;  /* 0x0000000800087245 */ /* 0x000fe40000201400 */
[----:B------:R-:W-:Y:S01]  /*14430*/  ISETP.GE.AND P0, PT, R3, R228, PT ;  /* 0x000000e40300720c */ /* 0x000fe20003f06270 */
[----:B------:R-:W-:Y:S01]  /*14440*/  VIADD R3, R241, 0x21 ;  /* 0x00000021f1037836 */ /* 0x000fe20000000000 */
[----:B------:R-:W-:Y:S01]  /*14450*/  FSEL R24, R24, -INF , !P6 ;  /* 0xff80000018187808 */ /* 0x000fe20007000000 */
[----:B------:R-:W-:Y:S01]  /*14460*/  FFMA.FTZ R37, R8, -UR6, R37 ;  /* 0x8000000608257c23 */ /* 0x000fe20008010025 */
[----:B------:R-:W-:Y:S02]  /*14470*/  ISETP.GT.AND P6, PT, R250, R33, PT ;  /* 0x00000021fa00720c */ /* 0x000fe40003fc4270 */
[----:B------:R-:W-:Y:S02]  /*14480*/  IABS R2, R2 ;  /* 0x0000000200027213 */ /* 0x000fe40000000000 */
[----:B------:R-:W-:Y:S02]  /*14490*/  FSEL R36, R36, -INF , !P6 ;  /* 0xff80000024247808 */ /* 0x000fe40007000000 */
[----:B------:R-:W-:Y:S02]  /*144a0*/  ISETP.GT.AND P6, PT, R250, R3, PT ;  /* 0x00000003fa00720c */ /* 0x000fe40003fc4270 */
[----:B------:R-:W-:Y:S02]  /*144b0*/  IABS R6, R6 ;  /* 0x0000000600067213 */ /* 0x000fe40000000000 */
[----:B------:R-:W-:Y:S02]  /*144c0*/  I2FP.F32.S32 R2, R2 ;  /* 0x0000000200027245 */ /* 0x000fe40000201400 */
[----:B------:R-:W-:Y:S02]  /*144d0*/  FSEL R37, R37, -INF , !P6 ;  /* 0xff80000025257808 */ /* 0x000fe40007000000 */
[----:B------:R-:W-:Y:S01]  /*144e0*/  IABS R183, R183 ;  /* 0x000000b700b77213 */ /* 0x000fe20000000000 */
[----:B------:R-:W-:Y:S01]  /*144f0*/  FFMA.FTZ R43, R2, -UR6, R43 ;  /* 0x80000006022b7c23 */ /* 0x000fe2000801002b */
[----:B------:R-:W-:Y:S01]  /*14500*/  ISETP.GT.AND P6, PT, R248, R33, PT ;  /* 0x00000021f800720c */ /* 0x000fe20003fc4270 */
[----:B------:R-:W-:Y:S01]  /*14510*/  VIADD R2, R246, 0xffffffb1 ;  /* 0xffffffb1f6027836 */ /* 0x000fe20000000000 */
[----:B------:R-:W-:Y:S02]  /*14520*/  I2FP.F32.S32 R6, R6 ;  /* 0x0000000600067245 */ /* 0x000fe40000201400 */
[----:B------:R-:W-:Y:S01]  /*14530*/  I2FP.F32.S32 R183, R183 ;  /* 0x000000b700b77245 */ /* 0x000fe20000201400 */
[--C-:B------:R-:W-:Y:S01]  /*14540*/  IMAD.IADD R8, R237, 0x1, -R2.reuse ;  /* 0x00000001ed087824 */ /* 0x100fe200078e0a02 */
        /* <DEDUP_REMOVED lines=8> */
[----:B------:R-:W-:Y:S02]  /*145d0*/  FSEL R28, R28, -INF , !P1 ;  /* 0xff8000001c1c7808 */ /* 0x000fe40004800000 */
[C---:B------:R-:W-:Y:S02]  /*145e0*/  ISETP.GT.AND P6, PT, R243.reuse, R33, PT ;  /* 0x00000021f300720c */ /* 0x040fe40003fc4270 */
[----:B------:R-:W-:Y:S02]  /*145f0*/  ISETP.GT.AND P1, PT, R243, R3, PT ;  /* 0x00000003f300720c */ /* 0x000fe40003f24270 */
[----:B------:R-:W-:Y:S01]  /*14600*/  I2FP.F32.S32 R183, R4 ;  /* 0x0000000400b77245 */ /* 0x000fe20000201400 */
[----:B------:R-:W-:Y:S01]  /*14610*/  VIADD R4, R246, 0xffffffb0 ;  /* 0xffffffb0f6047836 */ /* 0x000fe20000000000 */
[----:B------:R-:W-:Y:S02]  /*14620*/  IABS R6, R6 ;  /* 0x0000000600067213 */ /* 0x000fe40000000000 */
[----:B------:R-:W-:Y:S01]  /*14630*/  FSEL R31, R31, -INF , !P2 ;  /* 0xff8000001f1f7808 */ /* 0x000fe20005000000 */
[----:B------:R-:W-:Y:S01]  /*14640*/  FFMA.FTZ R42, R183, -UR6, R42 ;  /* 0x80000006b72a7c23 */ /* 0x000fe2000801002a */
[----:B------:R-:W-:Y:S02]  /*14650*/  FSEL R29, R29, -INF , !P3 ;  /* 0xff8000001d1d7808 */ /* 0x000fe40005800000 */
[----:B------:R-:W-:Y:S01]  /*14660*/  FSEL R242, R35, -INF , !P0 ;  /* 0xff80000023f27808 */ /* 0x000fe20004000000 */
[--C-:B------:R-:W-:Y:S01]  /*14670*/  IMAD.IADD R35, R238, 0x1, -R4.reuse ;  /* 0x00000001ee237824 */ /* 0x100fe200078e0a04 */
[----:B------:R-:W-:Y:S02]  /*14680*/  FSEL R40, R40, -INF , !P6 ;  /* 0xff80000028287808 */ /* 0x000fe40007000000 */
[----:B------:R-:W-:Y:S02]  /*14690*/  FSEL R41, R41, -INF , !P1 ;  /* 0xff80000029297808 */ /* 0x000fe40004800000 */
[----:B------:R-:W-:Y:S02]  /*146a0*/  ISETP.GT.AND P2, PT, R0, R33, PT ;  /* 0x000000210000720c */ /* 0x000fe40003f44270 */
[C---:B------:R-:W-:Y:S02]  /*146b0*/  ISETP.GE.AND P3, PT, R33.reuse, R229, PT ;  /* 0x000000e52100720c */ /* 0x040fe40003f66270 */
[C---:B------:R-:W-:Y:S02]  /*146c0*/  ISETP.GE.AND P0, PT, R33.reuse, R228, PT ;  /* 0x000000e42100720c */ /* 0x040fe40003f06270 */
[C---:B------:R-:W-:Y:S02]  /*146d0*/  ISETP.GE.AND P6, PT, R33.reuse, R227, PT ;  /* 0x000000e32100720c */ /* 0x040fe40003fc6270 */
[----:B------:R-:W-:Y:S01]  /*146e0*/  ISETP.GE.AND P1, PT, R33, R226, PT ;  /* 0x000000e22100720c */ /* 0x000fe20003f26270 */
[----:B------:R-:W-:Y:S01]  /*146f0*/  IMAD.IADD R33, R237, 0x1, -R4 ;  /* 0x00000001ed217824 */ /* 0x000fe200078e0a04 */
[----:B------:R-:W-:Y:S02]  /*14700*/  I2FP.F32.S32 R6, R6 ;  /* 0x0000000600067245 */ /* 0x000fe40000201400 */
[----:B------:R-:W-:Y:S02]  /*14710*/  FSEL R38, R42, -INF , !P2 ;  /* 0xff8000002a267808 */ /* 0x000fe40005000000 */
[----:B------:R-:W-:Y:S01]  /*14720*/  IABS R33, R33 ;  /* 0x0000002100217213 */ /* 0x000fe20000000000 */
[----:B------:R-:W-:Y:S01]  /*14730*/  FFMA.FTZ R45, R6, -UR6, R45 ;  /* 0x80000006062d7c23 */ /* 0x000fe2000801002d */
[----:B------:R-:W-:Y:S01]  /*14740*/  ISETP.GT.AND P2, PT, R0, R3, PT ;  /* 0x000000030000720c */ /* 0x000fe20003f44270 */
[----:B------:R-:W-:Y:S01]  /*14750*/  IMAD.IADD R6, R230, 0x1, -R2 ;  /* 0x00000001e6067824 */ /* 0x000fe200078e0a02 */
[----:B------:R-:W-:Y:S02]  /*14760*/  I2FP.F32.S32 R33, R33 ;  /* 0x0000002100217245 */ /* 0x000fe40000201400 */
[----:B------:R-:W-:Y:S02]  /*14770*/  IABS R35, R35 ;  /* 0x0000002300237213 */ /* 0x000fe40000000000 */
[----:B------:R-:W-:Y:S01]  /*14780*/  IABS R6, R6 ;  /* 0x0000000600067213 */ /* 0x000fe20000000000 */
[----:B------:R-:W-:Y:S01]  /*14790*/  FFMA.FTZ R46, R33, -UR6, R46 ;  /* 0x80000006212e7c23 */ /* 0x000fe2000801002e */
[----:B------:R-:W-:Y:S01]  /*147a0*/  FSEL R30, R43, -INF , !P2 ;  /* 0xff8000002b1e7808 */ /* 0x000fe20005000000 */
[----:B------:R-:W-:Y:S01]  /*147b0*/  VIADD R43, R246, 0xffffffe1 ;  /* 0xffffffe1f62b7836 */ /* 0x000fe20000000000 */
[----:B------:R-:W-:Y:S01]  /*147c0*/  ISETP.GE.AND P2, PT, R3, R229, PT ;  /* 0x000000e50300720c */ /* 0x000fe20003f46270 */
[----:B------:R-:W-:Y:S01]  /*147d0*/  VIADD R33, R241, 0x28 ;  /* 0x00000028f1217836 */ /* 0x000fe20000000000 */
[----:B------:R-:W-:Y:S02]  /*147e0*/  FSEL R208, R36, -INF , !P3 ;  /* 0xff80000024d07808 */ /* 0x000fe40005800000 */
[----:B------:R-:W-:Y:S02]  /*147f0*/  I2FP.F32.S32 R35, R35 ;  /* 0x0000002300237245 */ /* 0x000fe40000201400 */
[----:B------:R-:W-:Y:S02]  /*14800*/  I2FP.F32.S32 R6, R6 ;  /* 0x0000000600067245 */ /* 0x000fe40000201400 */
[----:B------:R-:W-:Y:S01]  /*14810*/  ISETP.GE.AND P3, PT, R3, R228, PT ;  /* 0x000000e40300720c */ /* 0x000fe20003f66270 */
[----:B------:R-:W-:Y:S01]  /*14820*/  FFMA.FTZ R44, R35, -UR6, R44 ;  /* 0x80000006232c7c23 */ /* 0x000fe2000801002c */
[----:B------:R-:W-:Y:S01]  /*14830*/  FSEL R204, R37, -INF , !P2 ;  /* 0xff80000025cc7808 */ /* 0x000fe20005000000 */
[----:B------:R-:W-:Y:S01]  /*14840*/  FFMA.FTZ R49, R6, -UR6, R49 ;  /* 0x8000000606317c23 */ /* 0x000fe20008010031 */
[----:B------:R-:W-:Y:S01]  /*14850*/  FSEL R196, R196, -INF , !P0 ;  /* 0xff800000c4c47808 */ /* 0x000fe20004000000 */
[----:B------:R-:W-:Y:S01]  /*14860*/  VIADD R6, R246, 0xffffffb9 ;  /* 0xffffffb9f6067836 */ /* 0x000fe20000000000 */
[C---:B------:R-:W-:Y:S01]  /*14870*/  ISETP.GE.AND P2, PT, R3.reuse, R227, PT ;  /* 0x000000e30300720c */ /* 0x040fe20003f46270 */
[----:B------:R-:W-:Y:S01]  /*14880*/  IMAD.IADD R35, R230, 0x1, -R4 ;  /* 0x00000001e6237824 */ /* 0x000fe200078e0a04 */
[----:B------:R-:W-:Y:S01]  /*14890*/  ISETP.GE.AND P0, PT, R3, R226, PT ;  /* 0x000000e20300720c */ /* 0x000fe20003f06270 */
[----:B------:R-:W-:Y:S01]  /*148a0*/  VIADD R3, R241, 0x29 ;  /* 0x00000029f1037836 */ /* 0x000fe20000000000 */
[----:B------:R-:W-:Y:S01]  /*148b0*/  FSEL R192, R39, -INF , !P3 ;  /* 0xff80000027c07808 */ /* 0x000fe20005800000 */
[----:B------:R-:W-:Y:S01]  /*148c0*/  IMAD.IADD R2, R239, 0x1, -R6 ;  /* 0x00000001ef027824 */ /* 0x000fe200078e0a06 */
[----:B------:R-:W-:Y:S01]  /*148d0*/  ISETP.GT.AND P3, PT, R243, R33, PT ;  /* 0x00000021f300720c */ /* 0x000fe20003f64270 */
[----:B------:R-:W-:Y:S01]  /*148e0*/  IMAD.IADD R4, R239, 0x1, -R4 ;  /* 0x00000001ef047824 */ /* 0x000fe200078e0a04 */
[----:B------:R-:W-:Y:S02]  /*148f0*/  IABS R8, R8 ;  /* 0x0000000800087213 */ /* 0x000fe40000000000 */
[----:B------:R-:W-:Y:S02]  /*14900*/  FSEL R44, R44, -INF , !P3 ;  /* 0xff8000002c2c7808 */ /* 0x000fe40005800000 */
[----:B------:R-:W-:Y:S02]  /*14910*/  IABS R35, R35 ;  /* 0x0000002300237213 */ /* 0x000fe40000000000 */
[----:B------:R-:W-:Y:S02]  /*14920*/  ISETP.GT.AND P3, PT, R243, R3, PT ;  /* 0x00000003f300720c */ /* 0x000fe40003f64270 */
[----:B------:R-:W-:Y:S02]  /*14930*/  I2FP.F32.S32 R8, R8 ;  /* 0x0000000800087245 */ /* 0x000fe40000201400 */
[----:B------:R-:W-:Y:S02]  /*14940*/  FSEL R45, R45, -INF , !P3 ;  /* 0xff8000002d2d7808 */ /* 0x000fe40005800000 */
[----:B------:R-:W-:Y:S01]  /*14950*/  I2FP.F32.S32 R35, R35 ;  /* 0x0000002300237245 */ /* 0x000fe20000201400 */
[----:B------:R-:W-:Y:S01]  /*14960*/  FFMA.FTZ R47, R8, -UR6, R47 ;  /* 0x80000006082f7c23 */ /* 0x000fe2000801002f */
[----:B------:R-:W-:Y:S01]  /*14970*/  IABS R2, R2 ;  /* 0x0000000200027213 */ /* 0x000fe20000000000 */
[----:B------:R-:W-:Y:S01]  /*14980*/  VIADD R8, R246, 0xffffffb8 ;  /* 0xffffffb8f6087836 */ /* 0x000fe20000000000 */
[----:B------:R-:W-:Y:S01]  /*14990*/  ISETP.GT.AND P3, PT, R0, R33, PT ;  /* 0x000000210000720c */ /* 0x000fe20003f64270 */
[----:B------:R-:W-:Y:S01]  /*149a0*/  FFMA.FTZ R48, R35, -UR6, R48 ;  /* 0x8000000623307c23 */ /* 0x000fe20008010030 */
[----:B------:R-:W-:Y:S01]  /*149b0*/  IABS R4, R4 ;  /* 0x0000000400047213 */ /* 0x000fe20000000000 */
[--C-:B------:R-:W-:Y:S01]  /*149c0*/  IMAD.IADD R37, R238, 0x1, -R8.reuse ;  /* 0x00000001ee257824 */ /* 0x100fe200078e0a08 */
[----:B------:R-:W-:Y:S01]  /*149d0*/  I2FP.F32.S32 R2, R2 ;  /* 0x0000000200027245 */ /* 0x000fe20000201400 */
[----:B------:R-:W-:Y:S01]  /*149e0*/  IMAD.IADD R39, R237, 0x1, -R8 ;  /* 0x00000001ed277824 */ /* 0x000fe200078e0a08 */
[----:B------:R-:W-:Y:S02]  /*149f0*/  FSEL R36, R46, -INF , !P3 ;  /* 0xff8000002e247808 */ /* 0x000fe40005800000 */
[----:B------:R-:W-:Y:S01]  /*14a00*/  ISETP.GT.AND P3, PT, R0, R3, PT ;  /* 0x000000030000720c */ /* 0x000fe20003f64270 */
[----:B------:R-:W-:Y:S01]  /*14a10*/  FFMA.FTZ R55, R2, -UR6, R55 ;  /* 0x8000000602377c23 */ /* 0x000fe20008010037 */
[----:B------:R-:W-:Y:S01]  /*14a20*/  I2FP.F32.S32 R35, R4 ;  /* 0x0000000400237245 */ /* 0x000fe20000201400 */
[--C-:B------:R-:W-:Y:S01]  /*14a30*/  IMAD.IADD R2, R238, 0x1, -R6.reuse ;  /* 0x00000001ee027824 */ /* 0x100fe200078e0a06 */
[----:B------:R-:W-:Y:S01]  /*14a40*/  FSEL R34, R47, -INF , !P3 ;  /* 0xff8000002f227808 */ /* 0x000fe20005800000 */
[----:B------:R-:W-:Y:S01]  /*14a50*/  IMAD.IADD R4, R230, 0x1, -R6 ;  /* 0x00000001e6047824 */ /* 0x000fe200078e0a06 */
[----:B------:R-:W-:Y:S01]  /*14a60*/  FSEL R185, R40, -INF , !P6 ;  /* 0xff80000028b97808 */ /* 0x000fe20007000000 */
[----:B------:R-:W-:Y:S01]  /*14a70*/  FFMA.FTZ R50, R35, -UR6, R50 ;  /* 0x8000000623327c23 */ /* 0x000fe20008010032 */
[----:B------:R-:W-:Y:S01]  /*14a80*/  ISETP.GT.AND P3, PT, R250, R33, PT ;  /* 0x00000021fa00720c */ /* 0x000fe20003f64270 */
[--C-:B------:R-:W-:Y:S01]  /*14a90*/  IMAD.IADD R35, R230, 0x1, -R8.reuse ;  /* 0x00000001e6237824 */ /* 0x100fe200078e0a08 */
[----:B------:R-:W-:Y:S02]  /*14aa0*/  ISETP.GT.AND P6, PT, R250, R3, PT ;  /* 0x00000003fa00720c */ /* 0x000fe40003fc4270 */
[----:B------:R-:W-:Y:S02]  /*14ab0*/  IABS R10, R10 ;  /* 0x0000000a000a7213 */ /* 0x000fe40000000000 */
[----:B------:R-:W-:Y:S02]  /*14ac0*/  FSEL R183, R41, -INF , !P2 ;  /* 0xff80000029b77808 */ /* 0x000fe40005000000 */
[----:B------:R-:W-:Y:S02]  /*14ad0*/  FSEL R38, R38, -INF , !P1 ;  /* 0xff80000026267808 */ /* 0x000fe40004800000 */
[----:B------:R-:W-:Y:S02]  /*14ae0*/  FSEL R30, R30, -INF , !P0 ;  /* 0xff8000001e1e7808 */ /* 0x000fe40004000000 */
[----:B------:R-:W-:Y:S02]  /*14af0*/  FSEL R48, R48, -INF , !P3 ;  /* 0xff80000030307808 */ /* 0x000fe40005800000 */
[----:B------:R-:W-:Y:S02]  /*14b00*/  FSEL R49, R49, -INF , !P6 ;  /* 0xff80000031317808 */ /* 0x000fe40007000000 */
[----:B------:R-:W-:Y:S02]  /*14b10*/  IABS R2, R2 ;  /* 0x0000000200027213 */ /* 0x000fe40000000000 */
[----:B------:R-:W-:Y:S02]  /*14b20*/  ISETP.GT.AND P2, PT, R248, R33, PT ;  /* 0x00000021f800720c */ /* 0x000fe40003f44270 */
[C---:B------:R-:W-:Y:S02]  /*14b30*/  ISETP.GE.AND P1, PT, R33.reuse, R227, PT ;  /* 0x000000e32100720c */ /* 0x040fe40003f26270 */
[C---:B------:R-:W-:Y:S02]  /*14b40*/  ISETP.GE.AND P0, PT, R33.reuse, R226, PT ;  /* 0x000000e22100720c */ /* 0x040fe40003f06270 */
[C---:B------:R-:W-:Y:S02]  /*14b50*/  ISETP.GE.AND P3, PT, R33.reuse, R229, PT ;  /* 0x000000e52100720c */ /* 0x040fe40003f66270 */
[----:B------:R-:W-:Y:S01]  /*14b60*/  ISETP.GE.AND P6, PT, R33, R228, PT ;  /* 0x000000e42100720c */ /* 0x000fe20003fc6270 */
[----:B------:R-:W-:Y:S01]  /*14b70*/  IMAD.IADD R33, R239, 0x1, -R8 ;  /* 0x00000001ef217824 */ /* 0x000fe200078e0a08 */
[----:B------:R-:W-:Y:S01]  /*14b80*/  I2FP.F32.S32 R10, R10 ;  /* 0x0000000a000a7245 */ /* 0x000fe20000201400 */
[----:B------:R-:W-:Y:S01]  /*14b90*/  IMAD.IADD R8, R237, 0x1, -R6 ;  /* 0x00000001ed087824 */ /* 0x000fe200078e0a06 */
[----:B------:R-:W-:Y:S02]  /*14ba0*/  IABS R35, R35 ;  /* 0x0000002300237213 */ /* 0x000fe40000000000 */
[----:B------:R-:W-:Y:S01]  /*14bb0*/  I2FP.F32.S32 R2, R2 ;  /* 0x0000000200027245 */ /* 0x000fe20000201400 */
[----:B------:R-:W-:Y:S01]  /*14bc0*/  FFMA.FTZ R51, R10, -UR6, R51 ;  /* 0x800000060a337c23 */ /* 0x000fe20008010033 */
[----:B------:R-:W-:Y:S02]  /*14bd0*/  I2FP.F32.S32 R35, R35 ;  /* 0x0000002300237245 */ /* 0x000fe40000201400 */
[----:B------:R-:W-:Y:S01]  /*14be0*/  FSEL R50, R50, -INF , !P2 ;  /* 0xff80000032327808 */ /* 0x000fe20005000000 */
[----:B------:R-:W-:Y:S01]  /*14bf0*/  FFMA.FTZ R57, R2, -UR6, R57 ;  /* 0x8000000602397c23 */ /* 0x000fe20008010039 */
[----:B------:R-:W-:Y:S01]  /*14c00*/  IABS R33, R33 ;  /* 0x0000002100217213 */ /* 0x000fe20000000000 */
[----:B------:R-:W-:Y:S01]  /*14c10*/  FFMA.FTZ R52, R35, -UR6, R52 ;  /* 0x8000000623347c23 */ /* 0x000fe20008010034 */
[----:B------:R-:W-:Y:S01]  /*14c20*/  ISETP.GT.AND P2, PT, R248, R3, PT ;  /* 0x00000003f800720c */ /* 0x000fe20003f44270 */
[----:B------:R-:W-:Y:S01]  /*14c30*/  VIADD R2, R246, 0xffffffc1 ;  /* 0xffffffc1f6027836 */ /* 0x000fe20000000000 */
[----:B------:R-:W-:Y:S01]  /*14c40*/  I2FP.F32.S32 R33, R33 ;  /* 0x0000002100217245 */ /* 0x000fe20000201400 */
[----:B------:R-:W-:Y:S01]  /*14c50*/  VIADD R35, R241, 0x30 ;  /* 0x00000030f1237836 */ /* 0x000fe20000000000 */
[----:B------:R-:W-:Y:S01]  /*14c60*/  FSEL R51, R51, -INF , !P2 ;  /* 0xff80000033337808 */ /* 0x000fe20005000000 */
[----:B------:R-:W-:Y:S01]  /*14c70*/  IMAD.IADD R6, R238, 0x1, -R2 ;  /* 0x00000001ee067824 */ /* 0x000fe200078e0a02 */
[----:B------:R-:W-:Y:S01]  /*14c80*/  IABS R4, R4 ;  /* 0x0000000400047213 */ /* 0x000fe20000000000 */
[----:B------:R-:W-:Y:S01]  /*14c90*/  FFMA.FTZ R54, R33, -UR6, R54 ;  /* 0x8000000621367c23 */ /* 0x000fe20008010036 */
[----:B------:R-:W-:Y:S01]  /*14ca0*/  ISETP.GE.AND P2, PT, R3, R227, PT ;  /* 0x000000e30300720c */ /* 0x000fe20003f46270 */
[----:B------:R-:W-:Y:S01]  /*14cb0*/  IMAD.IADD R10, R237, 0x1, -R2 ;  /* 0x00000001ed0a7824 */ /* 0x000fe200078e0a02 */
[----:B------:R-:W-:Y:S01]  /*14cc0*/  I2FP.F32.S32 R4, R4 ;  /* 0x0000000400047245 */ /* 0x000fe20000201400 */
[----:B------:R-:W-:Y:S01]  /*14cd0*/  VIADD R33, R241, 0x31 ;  /* 0x00000031f1217836 */ /* 0x000fe20000000000 */
[----:B------:R-:W-:Y:S02]  /*14ce0*/  FSEL R191, R44, -INF , !P1 ;  /* 0xff8000002cbf7808 */ /* 0x000fe40004800000 */
[----:B------:R-:W-:Y:S01]  /*14cf0*/  FSEL R189, R45, -INF , !P2 ;  /* 0xff8000002dbd7808 */ /* 0x000fe20005000000 */
[----:B------:R-:W-:Y:S01]  /*14d00*/  FFMA.FTZ R53, R4, -UR6, R53 ;  /* 0x8000000604357c23 */ /* 0x000fe20008010035 */
[----:B------:R-:W-:Y:S02]  /*14d10*/  ISETP.GE.AND P1, PT, R3, R226, PT ;  /* 0x000000e20300720c */ /* 0x000fe40003f26270 */
[----:B------:R-:W-:Y:S02]  /*14d20*/  ISETP.GT.AND P2, PT, R250, R35, PT ;  /* 0x00000023fa00720c */ /* 0x000fe40003f44270 */
[----:B------:R-:W-:Y:S02]  /*14d30*/  IABS R37, R37 ;  /* 0x0000002500257213 */ /* 0x000fe40000000000 */
[----:B------:R-:W-:Y:S02]  /*14d40*/  IABS R6, R6 ;  /* 0x0000000600067213 */ /* 0x000fe40000000000 */
[----:B------:R-:W-:Y:S02]  /*14d50*/  FSEL R36, R36, -INF , !P0 ;  /* 0xff80000024247808 */ /* 0x000fe40004000000 */
[----:B------:R-:W-:Y:S02]  /*14d60*/  FSEL R34, R34, -INF , !P1 ;  /* 0xff80000022227808 */ /* 0x000fe40004800000 */
[----:B------:R-:W-:Y:S01]  /*14d70*/  FSEL R202, R52, -INF , !P2 ;  /* 0xff80000034ca7808 */ /* 0x000fe20005000000 */
[----:B------:R-:W-:Y:S01]  /*14d80*/  VIADD R52, R241, 0x71 ;  /* 0x00000071f1347836 */ /* 0x000fe20000000000 */
[----:B------:R-:W-:Y:S02]  /*14d90*/  I2FP.F32.S32 R37, R37 ;  /* 0x0000002500257245 */ /* 0x000fe40000201400 */
[----:B------:R-:W-:Y:S02]  /*14da0*/  ISETP.GT.AND P0, PT, R250, R33, PT ;  /* 0x00000021fa00720c */ /* 0x000fe40003f04270 */
[C---:B------:R-:W-:Y:S01]  /*14db0*/  ISETP.GT.AND P1, PT, R248.reuse, R35, PT ;  /* 0x00000023f800720c */ /* 0x040fe20003f24270 */
[----:B------:R-:W-:Y:S01]  /*14dc0*/  FFMA.FTZ R56, R37, -UR6, R56 ;  /* 0x8000000625387c23 */ /* 0x000fe20008010038 */
[----:B------:R-:W-:Y:S02]  /*14dd0*/  ISETP.GT.AND P2, PT, R248, R33, PT ;  /* 0x00000021f800720c */ /* 0x000fe40003f44270 */
[----:B------:R-:W-:Y:S02]  /*14de0*/  I2FP.F32.S32 R6, R6 ;  /* 0x0000000600067245 */ /* 0x000fe40000201400 */
[----:B------:R-:W-:Y:S02]  /*14df0*/  IABS R8, R8 ;  /* 0x0000000800087213 */ /* 0x000fe40000000000 */
[----:B------:R-:W-:Y:S01]  /*14e00*/  FSEL R53, R53, -INF , !P0 ;  /* 0xff80000035357808 */ /* 0x000fe20004000000 */
[----:B------:R-:W-:Y:S01]  /*14e10*/  FFMA.FTZ R61, R6, -UR6, R61 ;  /* 0x80000006063d7c23 */ /* 0x000fe2000801003d */
[----:B------:R-:W-:Y:S01]  /*14e20*/  FSEL R182, R54, -INF , !P1 ;  /* 0xff80000036b67808 */ /* 0x000fe20004800000 */
[----:B------:R-:W-:Y:S01]  /*14e30*/  VIADD R54, R241, 0x70 ;  /* 0x00000070f1367836 */ /* 0x000fe20000000000 */
[----:B------:R-:W-:Y:S01]  /*14e40*/  FSEL R194, R55, -INF , !P2 ;  /* 0xff80000037c27808 */ /* 0x000fe20005000000 */
[--C-:B------:R-:W-:Y:S01]  /*14e50*/  IMAD.IADD R6, R237, 0x1, -R184.reuse ;  /* 0x00000001ed067824 */ /* 0x100fe200078e0ab8 */
[----:B------:R-:W-:Y:S01]  /*14e60*/  FSEL R200, R48, -INF , !P3 ;  /* 0xff80000030c87808 */ /* 0x000fe20005800000 */
[C---:B------:R-:W-:Y:S01]  /*14e70*/  VIADD R48, R246.reuse, 0x1 ;  /* 0x00000001f6307836 */ /* 0x040fe20000000000 */
[C---:B------:R-:W-:Y:S02]  /*14e80*/  ISETP.GE.AND P0, PT, R3.reuse, R229, PT ;  /* 0x000000e50300720c */ /* 0x040fe40003f06270 */
[----:B------:R-:W-:Y:S01]  /*14e90*/  ISETP.GE.AND P1, PT, R3, R228, PT ;  /* 0x000000e40300720c */ /* 0x000fe20003f26270 */
[----:B------:R-:W-:Y:S01]  /*14ea0*/  VIADD R3, R246, 0xffffffc0 ;  /* 0xffffffc0f6037836 */ /* 0x000fe20000000000 */
[C---:B------:R-:W-:Y:S02]  /*14eb0*/  ISETP.GT.AND P2, PT, R243.reuse, R35, PT ;  /* 0x00000023f300720c */ /* 0x040fe40003f44270 */
[----:B------:R-:W-:Y:S01]  /*14ec0*/  ISETP.GT.AND P3, PT, R243, R33, PT ;  /* 0x00000021f300720c */ /* 0x000fe20003f64270 */
[----:B------:R-:W-:Y:S01]  /*14ed0*/  IMAD.IADD R37, R238, 0x1, -R3 ;  /* 0x00000001ee257824 */ /* 0x000fe200078e0a03 */
[----:B------:R-:W-:Y:S02]  /*14ee0*/  I2FP.F32.S32 R8, R8 ;  /* 0x0000000800087245 */ /* 0x000fe40000201400 */
[----:B------:R-:W-:Y:S01]  /*14ef0*/  FSEL R190, R49, -INF , !P0 ;  /* 0xff80000031be7808 */ /* 0x000fe20004000000 */
[----:B------:R-:W-:Y:S01]  /*14f00*/  VIADD R49, R241, 0x79 ;  /* 0x00000079f1317836 */ /* 0x000fe20000000000 */
[----:B------:R-:W-:Y:S01]  /*14f10*/  FSEL R186, R50, -INF , !P6 ;  /* 0xff80000032ba7808 */ /* 0x000fe20007000000 */
[----:B------:R-:W-:Y:S01]  /*14f20*/  FFMA.FTZ R59, R8, -UR6, R59 ;  /* 0x80000006083b7c23 */ /* 0x000fe2000801003b */
[----:B------:R-:W-:Y:S01]  /*14f30*/  FSEL R251, R51, -INF , !P1 ;  /* 0xff80000033fb7808 */ /* 0x000fe20004800000 */
[----:B------:R-:W-:Y:S01]  /*14f40*/  IMAD.IADD R8, R238, 0x1, -R184 ;  /* 0x00000001ee087824 */ /* 0x000fe200078e0ab8 */
[----:B------:R-:W-:Y:S01]  /*14f50*/  FSEL R4, R56, -INF , !P2 ;  /* 0xff80000038047808 */ /* 0x000fe20005000000 */
[----:B------:R-:W-:Y:S01]  /*14f60*/  VIADD R56, R241, 0x69 ;  /* 0x00000069f1387836 */ /* 0x000fe20000000000 */
[----:B------:R-:W-:Y:S02]  /*14f70*/  FSEL R57, R57, -INF , !P3 ;  /* 0xff80000039397808 */ /* 0x000fe40005800000 */
[----:B------:R-:W-:Y:S02]  /*14f80*/  ISETP.GT.AND P0, PT, R0, R35, PT ;  /* 0x000000230000720c */ /* 0x000fe40003f04270 */
[C---:B------:R-:W-:Y:S02]  /*14f90*/  ISETP.GE.AND P6, PT, R35.reuse, R229, PT ;  /* 0x000000e52300720c */ /* 0x040fe40003fc6270 */
[C---:B------:R-:W-:Y:S02]  /*14fa0*/  ISETP.GE.AND P1, PT, R35.reuse, R228, PT ;  /* 0x000000e42300720c */ /* 0x040fe40003f26270 */
[C---:B------:R-:W-:Y:S02]  /*14fb0*/  ISETP.GE.AND P2, PT, R35.reuse, R227, PT ;  /* 0x000000e32300720c */ /* 0x040fe40003f46270 */
[----:B------:R-:W-:Y:S01]  /*14fc0*/  ISETP.GE.AND P3, PT, R35, R226, PT ;  /* 0x000000e22300720c */ /* 0x000fe20003f66270 */
[C---:B------:R-:W-:Y:S01]  /*14fd0*/  IMAD.IADD R35, R237.reuse, 0x1, -R3 ;  /* 0x00000001ed237824 */ /* 0x040fe200078e0a03 */
[----:B------:R-:W-:Y:S02]  /*14fe0*/  IABS R6, R6 ;  /* 0x0000000600067213 */ /* 0x000fe40000000000 */
[----:B------:R-:W-:Y:S02]  /*14ff0*/  IABS R37, R37 ;  /* 0x0000002500257213 */ /* 0x000fe40000000000 */
[----:B------:R-:W-:Y:S02]  /*15000*/  IABS R35, R35 ;  /* 0x0000002300237213 */ /* 0x000fe40000000000 */
[----:B------:R-:W-:Y:S02]  /*15010*/  I2FP.F32.S32 R6, R6 ;  /* 0x0000000600067245 */ /* 0x000fe40000201400 */
[----:B------:R-:W-:Y:S02]  /*15020*/  IABS R8, R8 ;  /* 0x0000000800087213 */ /* 0x000fe40000000000 */
        /* <DEDUP_REMOVED lines=8> */
[----:B------:R-:W-:Y:S01]  /*150b0*/  IABS R6, R6 ;  /* 0x0000000600067213 */ /* 0x000fe20000000000 */
[--C-:B------:R-:W-:Y:S01]  /*150c0*/  IMAD.IADD R37, R238, 0x1, -R188.reuse ;  /* 0x00000001ee257824 */ /* 0x100fe200078e0abc */
[----:B------:R-:W-:Y:S01]  /*150d0*/  I2FP.F32.S32 R39, R39 ;  /* 0x0000002700277245 */ /* 0x000fe20000201400 */
        /* <DEDUP_REMOVED lines=18> */
[C---:B------:R-:W-:Y:S01]  /*15200*/  IMAD.IADD R37, R237.reuse, 0x1, -R199 ;  /* 0x00000001ed257824 */ /* 0x040fe200078e0ac7 */
[----:B------:R-:W-:Y:S01]  /*15210*/  I2FP.F32.S32 R10, R10 ;  /* 0x0000000a000a7245 */ /* 0x000fe20000201400 */
[----:B------:R-:W-:Y:S01]  /*15220*/  FFMA.FTZ R77, R8, -UR6, R77 ;  /* 0x80000006084d7c23 */ /* 0x000fe2000801004d */
        /* <DEDUP_REMOVED lines=8> */
[----:B------:R-:W-:Y:S01]  /*152b0*/  I2FP.F32.S32 R37, R37 ;  /* 0x0000002500257245 */ /* 0x000fe20000201400 */
[--C-:B------:R-:W-:Y:S01]  /*152c0*/  IMAD.IADD R8, R237, 0x1, -R201.reuse ;  /* 0x00000001ed087824 */ /* 0x100fe200078e0ac9 */
[----:B------:R-:W-:Y:S01]  /*152d0*/  I2FP.F32.S32 R35, R35 ;  /* 0x0000002300237245 */ /* 0x000fe20000201400 */
[C---:B------:R-:W-:Y:S01]  /*152e0*/  IMAD.IADD R10, R238.reuse, 0x1, -R201 ;  /* 0x00000001ee0a7824 */ /* 0x040fe200078e0ac9 */
[----:B------:R-:W-:Y:S01]  /*152f0*/  IABS R6, R6 ;  /* 0x0000000600067213 */ /* 0x000fe20000000000 */
[----:B------:R-:W-:Y:S01]  /*15300*/  FFMA.FTZ R78, R37, -UR6, R78 ;  /* 0x80000006254e7c23 */ /* 0x000fe2000801004e */
        /* <DEDUP_REMOVED lines=10> */
[----:B------:R-:W-:Y:S01]  /*153b0*/  IABS R35, R35 ;  /* 0x0000002300237213 */ /* 0x000fe20000000000 */
[----:B------:R-:W-:Y:S01]  /*153c0*/  FFMA.FTZ R76, R39, -UR6, R76 ;  /* 0x80000006274c7c23 */ /* 0x000fe2000801004c */
[----:B------:R-:W-:Y:S01]  /*153d0*/  I2FP.F32.S32 R37, R37 ;  /* 0x0000002500257245 */ /* 0x000fe20000201400 */
[C---:B------:R-:W-:Y:S01]  /*153e0*/  IMAD.IADD R8, R237.reuse, 0x1, -R43 ;  /* 0x00000001ed087824 */ /* 0x040fe200078e0a2b */
[----:B------:R-:W-:Y:S01]  /*153f0*/  I2FP.F32.S32 R35, R35 ;  /* 0x0000002300237245 */ /* 0x000fe20000201400 */
[----:B------:R-:W-:Y:S01]  /*15400*/  IMAD.IADD R6, R237, 0x1, -R252 ;  /* 0x00000001ed067824 */ /* 0x000fe200078e0afc */
[----:B------:R-:W-:Y:S01]  /*15410*/  FSEL R58, R58, -INF , !P0 ;  /* 0xff8000003a3a7808 */ /* 0x000fe20004000000 */
[----:B------:R-:W-:Y:S01]  /*15420*/  FFMA.FTZ R90, R37, -UR6, R90 ;  /* 0x80000006255a7c23 */ /* 0x000fe2000801005a */
[----:B------:R-:W-:Y:S01]  /*15430*/  IABS R8, R8 ;  /* 0x0000000800087213 */ /* 0x000fe20000000000 */
[----:B------:R-:W-:Y:S01]  /*15440*/  FFMA.FTZ R92, R35, -UR6, R92 ;  /* 0x80000006235c7c23 */ /* 0x000fe2000801005c */
[----:B------:R-:W-:Y:S01]  /*15450*/  ISETP.GT.AND P0, PT, R0, R33, PT ;  /* 0x000000210000720c */ /* 0x000fe20003f04270 */
[--C-:B------:R-:W-:Y:S01]  /*15460*/  IMAD.IADD R37, R238, 0x1, -R178.reuse ;  /* 0x00000001ee257824 */ /* 0x100fe200078e0ab2 */
[----:B------:R-:W-:Y:S01]  /*15470*/  I2FP.F32.S32 R8, R8 ;  /* 0x0000000800087245 */ /* 0x000fe20000201400 */
[C---:B------:R-:W-:Y:S01]  /*15480*/  IMAD.IADD R35, R237.reuse, 0x1, -R178 ;  /* 0x00000001ed237824 */ /* 0x040fe200078e0ab2 */
[----:B------:R-:W-:Y:S01]  /*15490*/  IABS R10, R10 ;  /* 0x0000000a000a7213 */ /* 0x000fe20000000000 */
[----:B------:R-:W-:Y:S01]  /*154a0*/  IMAD.IADD R39, R237, 0x1, -R197 ;  /* 0x00000001ed277824 */ /* 0x000fe200078e0ac5 */
[----:B------:R-:W-:Y:S01]  /*154b0*/  IABS R6, R6 ;  /* 0x0000000600067213 */ /* 0x000fe20000000000 */
[----:B------:R-:W-:Y:S01]  /*154c0*/  FFMA.FTZ R95, R8, -UR6, R95 ;  /* 0x80000006085f7c23 */ /* 0x000fe2000801005f */
[----:B------:R-:W-:Y:S01]  /*154d0*/  FSEL R59, R59, -INF , !P0 ;  /* 0xff8000003b3b7808 */ /* 0x000fe20004000000 */
[----:B------:R-:W-:Y:S01]  /*154e0*/  IMAD.IADD R8, R238, 0x1, -R252 ;  /* 0x00000001ee087824 */ /* 0x000fe200078e0afc */
[----:B------:R-:W-:Y:S02]  /*154f0*/  I2FP.F32.S32 R10, R10 ;  /* 0x0000000a000a7245 */ /* 0x000fe40000201400 */
[----:B------:R-:W-:Y:S02]  /*15500*/  ISETP.GE.AND P0, PT, R33, R229, PT ;  /* 0x000000e52100720c */ /* 0x000fe40003f06270 */
[----:B------:R-:W-:Y:S01]  /*15510*/  IABS R37, R37 ;  /* 0x0000002500257213 */ /* 0x000fe20000000000 */
[----:B------:R-:W-:Y:S01]  /*15520*/  FFMA.FTZ R89, R10, -UR6, R89 ;  /* 0x800000060a597c23 */ /* 0x000fe20008010059 */
[----:B------:R-:W-:Y:S01]  /*15530*/  IABS R35, R35 ;  /* 0x0000002300237213 */ /* 0x000fe20000000000 */
[----:B------:R-:W-:Y:S01]  /*15540*/  IMAD.IADD R10, R237, 0x1, -R176 ;  /* 0x00000001ed0a7824 */ /* 0x000fe200078e0ab0 */
[----:B------:R-:W-:Y:S01]  /*15550*/  I2FP.F32.S32 R6, R6 ;  /* 0x0000000600067245 */ /* 0x000fe20000201400 */
[----:B------:R-:W-:Y:S01]  /*15560*/  VIADD R176, R241, 0x68 ;  /* 0x00000068f1b07836 */ /* 0x000fe20000000000 */
[----:B------:R-:W-:Y:S02]  /*15570*/  FSEL R202, R202, -INF , !P6 ;  /* 0xff800000caca7808 */ /* 0x000fe40007000000 */
[----:B------:R-:W-:Y:S01]  /*15580*/  IABS R8, R8 ;  /* 0x0000000800087213 */ /* 0x000fe20000000000 */
[----:B------:R-:W-:Y:S01]  /*15590*/  FFMA.FTZ R111, R6, -UR6, R111 ;  /* 0x80000006066f7c23 */ /* 0x000fe2000801006f */
[----:B------:R-:W-:Y:S02]  /*155a0*/  ISETP.GT.AND P6, PT, R243, R247, PT ;  /* 0x000000f7f300720c */ /* 0x000fe40003fc4270 */
[----:B------:R-:W-:Y:S02]  /*155b0*/  FSEL R198, R53, -INF , !P0 ;  /* 0xff80000035c67808 */ /* 0x000fe40004000000 */
[----:B------:R-:W-:Y:S02]  /*155c0*/  IABS R39, R39 ;  /* 0x0000002700277213 */ /* 0x000fe40000000000 */
[----:B------:R-:W-:Y:S02]  /*155d0*/  I2FP.F32.S32 R37, R37 ;  /* 0x0000002500257245 */ /* 0x000fe40000201400 */
[----:B------:R-:W-:Y:S02]  /*155e0*/  I2FP.F32.S32 R35, R35 ;  /* 0x0000002300237245 */ /* 0x000fe40000201400 */
[-C--:B------:R-:W-:Y:S01]  /*155f0*/  ISETP.GT.AND P0, PT, R243, R245.reuse, PT ;  /* 0x000000f5f300720c */ /* 0x080fe20003f04270 */
[----:B------:R-:W-:Y:S01]  /*15600*/  FFMA.FTZ R104, R37, -UR6, R104 ;  /* 0x8000000625687c23 */ /* 0x000fe20008010068 */
[----:B------:R-:W-:Y:S01]  /*15610*/  I2FP.F32.S32 R8, R8 ;  /* 0x0000000800087245 */ /* 0x000fe20000201400 */
[----:B------:R-:W-:Y:S01]  /*15620*/  FFMA.FTZ R106, R35, -UR6, R106 ;  /* 0x80000006236a7c23 */ /* 0x000fe2000801006a */
[----:B------:R-:W-:Y:S01]  /*15630*/  FSEL R6, R60, -INF , !P6 ;  /* 0xff8000003c067808 */ /* 0x000fe20007000000 */
[--C-:B------:R-:W-:Y:S01]  /*15640*/  IMAD.IADD R37, R238, 0x1, -R12.reuse ;  /* 0x00000001ee257824 */ /* 0x100fe200078e0a0c */
[----:B------:R-:W-:Y:S01]  /*15650*/  ISETP.GT.AND P6, PT, R0, R245, PT ;  /* 0x000000f50000720c */ /* 0x000fe20003fc4270 */
[----:B------:R-:W-:Y:S01]  /*15660*/  FFMA.FTZ R109, R8, -UR6, R109 ;  /* 0x80000006086d7c23 */ /* 0x000fe2000801006d */
[----:B------:R-:W-:Y:S01]  /*15670*/  FSEL R4, R4, -INF , !P2 ;  /* 0xff80000004047808 */ /* 0x000fe20005000000 */
[----:B------:R-:W-:Y:S01]  /*15680*/  IMAD.IADD R35, R237, 0x1, -R12 ;  /* 0x00000001ed237824 */ /* 0x000fe200078e0a0c */
[----:B------:R-:W-:Y:S01]  /*15690*/  I2FP.F32.S32 R39, R39 ;  /* 0x0000002700277245 */ /* 0x000fe20000201400 */
[----:B------:R-:W-:Y:S01]  /*156a0*/  VIADD R12, R241, 0x60 ;  /* 0x00000060f10c7836 */ /* 0x000fe20000000000 */
[----:B------:R-:W-:Y:S02]  /*156b0*/  FSEL R182, R182, -INF , !P1 ;  /* 0xff800000b6b67808 */ /* 0x000fe40004800000 */
[----:B------:R-:W-:Y:S01]  /*156c0*/  FSEL R61, R61, -INF , !P0 ;  /* 0xff8000003d3d7808 */ /* 0x000fe20004000000 */
[----:B------:R-:W-:Y:S01]  /*156d0*/  FFMA.FTZ R94, R39, -UR6, R94 ;  /* 0x80000006275e7c23 */ /* 0x000fe2000801005e */
[----:B------:R-:W-:Y:S01]  /*156e0*/  ISETP.GE.AND P2, PT, R245, R227, PT ;  /* 0x000000e3f500720c */ /* 0x000fe20003f46270 */
[----:B------:R-:W-:Y:S01]  /*156f0*/  VIADD R39, R241, 0x61 ;  /* 0x00000061f1277836 */ /* 0x000fe20000000000 */
[----:B------:R-:W-:Y:S01]  /*15700*/  ISETP.GT.AND P1, PT, R0, R247, PT ;  /* 0x000000f70000720c */ /* 0x000fe20003f24270 */
[----:B------:R-:W-:Y:S01]  /*15710*/  IMAD.MOV.U32 R241, RZ, RZ, R12 ;  /* 0x000000fffff17224 */ /* 0x000fe200078e000c */
[----:B------:R-:W-:Y:S02]  /*15720*/  IABS R10, R10 ;  /* 0x0000000a000a7213 */ /* 0x000fe40000000000 */
[----:B------:R-:W-:Y:S02]  /*15730*/  FSEL R18, R58, -INF , !P3 ;  /* 0xff8000003a127808 */ /* 0x000fe40005800000 */
[----:B------:R-:W-:Y:S02]  /*15740*/  FSEL R63, R63, -INF , !P6 ;  /* 0xff8000003f3f7808 */ /* 0x000fe40007000000 */
[----:B------:R-:W-:Y:S02]  /*15750*/  ISETP.GE.AND P3, PT, R245, R226, PT ;  /* 0x000000e2f500720c */ /* 0x000fe40003f66270 */
[----:B------:R-:W-:Y:S02]  /*15760*/  FSEL R60, R62, -INF , !P1 ;  /* 0xff8000003e3c7808 */ /* 0x000fe40004800000 */
[----:B------:R-:W-:Y:S02]  /*15770*/  FSEL R58, R63, -INF , !P3 ;  /* 0xff8000003f3a7808 */ /* 0x000fe40005800000 */
[----:B------:R-:W-:Y:S02]  /*15780*/  ISETP.GT.AND P3, PT, R243, R207, PT ;  /* 0x000000cff300720c */ /* 0x000fe40003f64270 */
[----:B------:R-:W-:Y:S02]  /*15790*/  ISETP.GE.AND P6, PT, R247, R227, PT ;  /* 0x000000e3f700720c */ /* 0x000fe40003fc6270 */
[----:B------:R-:W-:Y:S02]  /*157a0*/  FSEL R63, R76, -INF , !P3 ;  /* 0xff8000004c3f7808 */ /* 0x000fe40005800000 */
[----:B------:R-:W-:Y:S02]  /*157b0*/  FSEL R12, R6, -INF , !P6 ;  /* 0xff800000060c7808 */ /* 0x000fe40007000000 */
[----:B------:R-:W-:Y:S02]  /*157c0*/  ISETP.GT.AND P6, PT, R243, R209, PT ;  /* 0x000000d1f300720c */ /* 0x000fe40003fc4270 */
[----:B------:R-:W-:Y:S02]  /*157d0*/  ISETP.GE.AND P3, PT, R209, R227, PT ;  /* 0x000000e3d100720c */ /* 0x000fe40003f66270 */
[----:B------:R-:W-:Y:S02]  /*157e0*/  FSEL R8, R61, -INF , !P2 ;  /* 0xff8000003d087808 */ /* 0x000fe40005000000 */
[----:B------:R-:W-:Y:S02]  /*157f0*/  ISETP.GT.AND P2, PT, R0, R211, PT ;  /* 0x000000d30000720c */ /* 0x000fe40003f44270 */
[----:B------:R-:W-:Y:S02]  /*15800*/  I2FP.F32.S32 R10, R10 ;  /* 0x0000000a000a7245 */ /* 0x000fe40000201400 */
[----:B------:R-:W-:Y:S01]  /*15810*/  FSEL R50, R74, -INF , !P2 ;  /* 0xff8000004a327808 */ /* 0x000fe20005000000 */
[----:B------:R-:W-:Y:S01]  /*15820*/  VIADD R74, R246, 0xfffffff8 ;  /* 0xfffffff8f64a7836 */ /* 0x000fe20000000000 */
[CC--:B------:R-:W-:Y:S01]  /*15830*/  ISETP.GE.AND P1, PT, R33.reuse, R226.reuse, PT ;  /* 0x000000e22100720c */ /* 0x0c0fe20003f26270 */
[----:B------:R-:W-:Y:S01]  /*15840*/  FFMA.FTZ R107, R10, -UR6, R107 ;  /* 0x800000060a6b7c23 */ /* 0x000fe2000801006b */
[----:B------:R-:W-:Y:S01]  /*15850*/  ISETP.GE.AND P0, PT, R33, R227, PT ;  /* 0x000000e32100720c */ /* 0x000fe20003f06270 */
[----:B------:R-:W-:Y:S01]  /*15860*/  IMAD.IADD R41, R237, 0x1, -R74 ;  /* 0x00000001ed297824 */ /* 0x000fe200078e0a4a */
[----:B------:R-:W-:Y:S02]  /*15870*/  FSEL R62, R59, -INF , !P1 ;  /* 0xff8000003b3e7808 */ /* 0x000fe40004800000 */
[----:B------:R-:W-:Y:S01]  /*15880*/  FSEL R10, R57, -INF , !P0 ;  /* 0xff800000390a7808 */ /* 0x000fe20004000000 */
[----:B------:R-:W-:Y:S01]  /*15890*/  IMAD.IADD R57, R238, 0x1, -R246 ;  /* 0x00000001ee397824 */ /* 0x000fe200078e0af6 */
[-C--:B------:R-:W-:Y:S02]  /*158a0*/  ISETP.GE.AND P0, PT, R247, R226.reuse, PT ;  /* 0x000000e2f700720c */ /* 0x080fe40003f06270 */
[C---:B------:R-:W-:Y:S02]  /*158b0*/  ISETP.GT.AND P1, PT, R243.reuse, R211, PT ;  /* 0x000000d3f300720c */ /* 0x040fe40003f24270 */
[----:B------:R-:W-:Y:S02]  /*158c0*/  FSEL R60, R60, -INF , !P0 ;  /* 0xff8000003c3c7808 */ /* 0x000fe40004000000 */
[----:B------:R-:W-:Y:S02]  /*158d0*/  ISETP.GT.AND P0, PT, R0, R209, PT ;  /* 0x000000d10000720c */ /* 0x000fe40003f04270 */
[----:B------:R-:W-:Y:S02]  /*158e0*/  FSEL R72, R72, -INF , !P1 ;  /* 0xff80000048487808 */ /* 0x000fe40004800000 */
[----:B------:R-:W-:Y:S02]  /*158f0*/  ISETP.GT.AND P1, PT, R243, R205, PT ;  /* 0x000000cdf300720c */ /* 0x000fe40003f24270 */
[----:B------:R-:W-:Y:S02]  /*15900*/  FSEL R46, R75, -INF , !P0 ;  /* 0xff8000004b2e7808 */ /* 0x000fe40004000000 */
[----:B------:R-:W-:Y:S02]  /*15910*/  FSEL R61, R77, -INF , !P1 ;  /* 0xff8000004d3d7808 */ /* 0x000fe40004800000 */
[----:B------:R-:W-:Y:S02]  /*15920*/  ISETP.GE.AND P1, PT, R211, R226, PT ;  /* 0x000000e2d300720c */ /* 0x000fe40003f26270 */
[----:B------:R-:W-:Y:S02]  /*15930*/  FMNMX3.FTZ R77, R164, R168, R172, !PT ;  /* 0x000000a8a44d7276 */ /* 0x000fe400078100ac */
[----:B------:R-:W-:Y:S02]  /*15940*/  FSEL R50, R50, -INF , !P1 ;  /* 0xff80000032327808 */ /* 0x000fe40004800000 */
[----:B------:R-:W-:Y:S02]  /*15950*/  FMNMX3.FTZ R77, R77, R16, R174, !PT ;  /* 0x000000104d4d7276 */ /* 0x000fe400078100ae */
[----:B------:R-:W-:Y:S02]  /*15960*/  ISETP.GE.AND P1, PT, R205, R226, PT ;  /* 0x000000e2cd00720c */ /* 0x000fe40003f26270 */
[----:B------:R-:W-:Y:S02]  /*15970*/  FMNMX3.FTZ R77, R77, R22, R20, !PT ;  /* 0x000000164d4d7276 */ /* 0x000fe40007810014 */
[----:B------:R-:W-:Y:S02]  /*15980*/  IABS R57, R57 ;  /* 0x0000003900397213 */ /* 0x000fe40000000000 */
[----:B------:R-:W-:Y:S02]  /*15990*/  FMNMX3.FTZ R77, R77, R14, R24, !PT ;  /* 0x0000000e4d4d7276 */ /* 0x000fe40007810018 */
[----:B------:R-:W-:Y:S02]  /*159a0*/  I2FP.F32.S32 R57, R57 ;  /* 0x0000003900397245 */ /* 0x000fe40000201400 */
[----:B------:R-:W-:Y:S02]  /*159b0*/  FMNMX3.FTZ R77, R77, R38, R30, !PT ;  /* 0x000000264d4d7276 */ /* 0x000fe4000781001e */
[----:B------:R-:W-:Y:S01]  /*159c0*/  ISETP.GT.AND P2, PT, R0, R205, PT ;  /* 0x000000cd0000720c */ /* 0x000fe20003f44270 */
[----:B------:R-:W-:Y:S01]  /*159d0*/  FFMA.FTZ R124, R57, -UR6, R124 ;  /* 0x80000006397c7c23 */ /* 0x000fe2000801007c */
[----:B------:R-:W-:Y:S02]  /*159e0*/  FMNMX3.FTZ R77, R77, R36, R34, !PT ;  /* 0x000000244d4d7276 */ /* 0x000fe40007810022 */
[----:B------:R-:W-:Y:S01]  /*159f0*/  FSEL R40, R79, -INF , !P2 ;  /* 0xff8000004f287808 */ /* 0x000fe20005000000 */
[----:B------:R-:W-:Y:S01]  /*15a00*/  IMAD.IADD R79, R230, 0x1, -R3 ;  /* 0x00000001e64f7824 */ /* 0x000fe200078e0a03 */
[----:B------:R-:W-:Y:S02]  /*15a10*/  ISETP.GE.AND P2, PT, R207, R227, PT ;  /* 0x000000e3cf00720c */ /* 0x000fe40003f46270 */
[----:B------:R-:W-:Y:S02]  /*15a20*/  FSEL R40, R40, -INF , !P1 ;  /* 0xff80000028287808 */ /* 0x000fe40004800000 */
[----:B------:R-:W-:Y:S02]  /*15a30*/  FSEL R63, R63, -INF , !P2 ;  /* 0xff8000003f3f7808 */ /* 0x000fe40005000000 */
[C---:B------:R-:W-:Y:S02]  /*15a40*/  ISETP.GT.AND P2, PT, R243.reuse, R193, PT ;  /* 0x000000c1f300720c */ /* 0x040fe40003f44270 */
[-C--:B------:R-:W-:Y:S02]  /*15a50*/  ISETP.GT.AND P1, PT, R243, R210.reuse, PT ;  /* 0x000000d2f300720c */ /* 0x080fe40003f24270 */
[----:B------:R-:W-:Y:S02]  /*15a60*/  FSEL R55, R89, -INF , !P2 ;  /* 0xff80000059377808 */ /* 0x000fe40005000000 */
[----:B------:R-:W-:Y:S01]  /*15a70*/  FSEL R53, R92, -INF , !P1 ;  /* 0xff8000005c357808 */ /* 0x000fe20004800000 */
[----:B------:R-:W-:Y:S01]  /*15a80*/  IMAD.MOV.U32 R92, RZ, RZ, R10 ;  /* 0x000000ffff5c7224 */ /* 0x000fe200078e000a */
[----:B------:R-:W-:Y:S02]  /*15a90*/  ISETP.GE.AND P1, PT, R193, R227, PT ;  /* 0x000000e3c100720c */ /* 0x000fe40003f26270 */
[----:B------:R-:W-:Y:S02]  /*15aa0*/  ISETP.GT.AND P2, PT, R0, R210, PT ;  /* 0x000000d20000720c */ /* 0x000fe40003f44270 */
[----:B------:R-:W-:Y:S02]  /*15ab0*/  FSEL R55, R55, -INF , !P1 ;  /* 0xff80000037377808 */ /* 0x000fe40004800000 */
[-C--:B------:R-:W-:Y:S02]  /*15ac0*/  ISETP.GE.AND P1, PT, R210, R226.reuse, PT ;  /* 0x000000e2d200720c */ /* 0x080fe40003f26270 */
[----:B------:R-:W-:Y:S02]  /*15ad0*/  FSEL R73, R73, -INF , !P6 ;  /* 0xff80000049497808 */ /* 0x000fe40007000000 */
[----:B------:R-:W-:Y:S02]  /*15ae0*/  ISETP.GT.AND P6, PT, R0, R207, PT ;  /* 0x000000cf0000720c */ /* 0x000fe40003fc4270 */
[----:B------:R-:W-:Y:S02]  /*15af0*/  FSEL R73, R73, -INF , !P3 ;  /* 0xff80000049497808 */ /* 0x000fe40005800000 */
[----:B------:R-:W-:Y:S01]  /*15b00*/  FSEL R44, R78, -INF , !P6 ;  /* 0xff8000004e2c7808 */ /* 0x000fe20007000000 */
[----:B------:R-:W-:Y:S01]  /*15b10*/  IMAD.IADD R78, R239, 0x1, -R184 ;  /* 0x00000001ef4e7824 */ /* 0x000fe200078e0ab8 */
[-C--:B------:R-:W-:Y:S02]  /*15b20*/  ISETP.GE.AND P6, PT, R209, R226.reuse, PT ;  /* 0x000000e2d100720c */ /* 0x080fe40003fc6270 */
[----:B------:R-:W-:Y:S02]  /*15b30*/  ISETP.GE.AND P3, PT, R207, R226, PT ;  /* 0x000000e2cf00720c */ /* 0x000fe40003f66270 */
[----:B------:R-:W-:Y:S02]  /*15b40*/  FSEL R46, R46, -INF , !P6 ;  /* 0xff8000002e2e7808 */ /* 0x000fe40007000000 */
[----:B------:R-:W-:Y:S02]  /*15b50*/  FSEL R44, R44, -INF , !P3 ;  /* 0xff8000002c2c7808 */ /* 0x000fe40005800000 */
[----:B------:R-:W-:Y:S02]  /*15b60*/  ISETP.GT.AND P3, PT, R0, R193, PT ;  /* 0x000000c10000720c */ /* 0x000fe40003f64270 */
[----:B------:R-:W-:Y:S02]  /*15b70*/  ISETP.GT.AND P6, PT, R243, R203, PT ;  /* 0x000000cbf300720c */ /* 0x000fe40003fc4270 */
[----:B------:R-:W-:Y:S01]  /*15b80*/  FSEL R26, R91, -INF , !P3 ;  /* 0xff8000005b1a7808 */ /* 0x000fe20005800000 */
[----:B------:R-:W-:Y:S01]  /*15b90*/  IMAD.MOV.U32 R91, RZ, RZ, R18 ;  /* 0x000000ffff5b7224 */ /* 0x000fe200078e0012 */
[----:B------:R-:W-:Y:S01]  /*15ba0*/  FSEL R59, R88, -INF , !P6 ;  /* 0xff800000583b7808 */ /* 0x000fe20007000000 */
[----:B------:R-:W-:Y:S01]  /*15bb0*/  IMAD.IADD R88, R230, 0x1, -R184 ;  /* 0x00000001e6587824 */ /* 0x000fe200078e0ab8 */
[----:B------:R-:W-:Y:S02]  /*15bc0*/  ISETP.GE.AND P3, PT, R203, R227, PT ;  /* 0x000000e3cb00720c */ /* 0x000fe40003f66270 */
[----:B------:R-:W-:Y:S02]  /*15bd0*/  FMNMX3.FTZ R77, R77, R91, R62, !PT ;  /* 0x0000005b4d4d7276 */ /* 0x000fe4000781003e */
[----:B------:R-:W-:Y:S02]  /*15be0*/  FSEL R59, R59, -INF , !P3 ;  /* 0xff8000003b3b7808 */ /* 0x000fe40005800000 */
[----:B------:R-:W-:Y:S02]  /*15bf0*/  FMNMX3.FTZ R77, R77, R60, R58, !PT ;  /* 0x0000003c4d4d7276 */ /* 0x000fe4000781003a */
[----:B------:R-:W-:Y:S02]  /*15c00*/  ISETP.GE.AND P3, PT, R249, R227, PT ;  /* 0x000000e3f900720c */ /* 0x000fe40003f66270 */
[----:B------:R-:W-:Y:S02]  /*15c10*/  FMNMX3.FTZ R77, R77, R50, R46, !PT ;  /* 0x000000324d4d7276 */ /* 0x000fe4000781002e */
[----:B------:R-:W-:Y:S02]  /*15c20*/  ISETP.GT.AND P6, PT, R243, R249, PT ;  /* 0x000000f9f300720c */ /* 0x000fe40003fc4270 */
[----:B------:R-:W-:Y:S01]  /*15c30*/  FSEL R18, R94, -INF , !P2 ;  /* 0xff8000005e127808 */ /* 0x000fe20005000000 */
[----:B------:R-:W-:Y:S01]  /*15c40*/  IMAD.MOV.U32 R94, RZ, RZ, R8 ;  /* 0x000000ffff5e7224 */ /* 0x000fe200078e0008 */
[----:B------:R-:W-:Y:S01]  /*15c50*/  FSEL R51, R93, -INF , !P6 ;  /* 0xff8000005d337808 */ /* 0x000fe20007000000 */
[----:B------:R-:W-:Y:S01]  /*15c60*/  IMAD.MOV.U32 R93, RZ, RZ, R4 ;  /* 0x000000ffff5d7224 */ /* 0x000fe200078e0004 */
[----:B------:R-:W-:Y:S02]  /*15c70*/  ISETP.GE.AND P2, PT, R193, R226, PT ;  /* 0x000000e2c100720c */ /* 0x000fe40003f46270 */
[----:B------:R-:W-:Y:S02]  /*15c80*/  FSEL R51, R51, -INF , !P3 ;  /* 0xff80000033337808 */ /* 0x000fe40005800000 */
[-C--:B------:R-:W-:Y:S02]  /*15c90*/  ISETP.GT.AND P3, PT, R0, R241.reuse, PT ;  /* 0x000000f10000720c */ /* 0x080fe40003f64270 */
[----:B------:R-:W-:Y:S02]  /*15ca0*/  FSEL R26, R26, -INF , !P2 ;  /* 0xff8000001a1a7808 */ /* 0x000fe40005000000 */
[C---:B------:R-:W-:Y:S02]  /*15cb0*/  ISETP.GT.AND P2, PT, R243.reuse, R241, PT ;  /* 0x000000f1f300720c */ /* 0x040fe40003f44270 */
[----:B------:R-:W-:Y:S02]  /*15cc0*/  FSEL R10, R106, -INF , !P3 ;  /* 0xff8000006a0a7808 */ /* 0x000fe40005800000 */
[-C--:B------:R-:W-:Y:S02]  /*15cd0*/  ISETP.GT.AND P3, PT, R0, R56.reuse, PT ;  /* 0x000000380000720c */ /* 0x080fe40003f64270 */
[----:B------:R-:W-:Y:S01]  /*15ce0*/  FSEL R47, R104, -INF , !P2 ;  /* 0xff800000682f7808 */ /* 0x000fe20005000000 */
[----:B------:R-:W-:Y:S01]  /*15cf0*/  IMAD.MOV.U32 R104, RZ, RZ, R39 ;  /* 0x000000ffff687224 */ /* 0x000fe200078e0027 */
[----:B------:R-:W-:Y:S02]  /*15d00*/  ISETP.GT.AND P2, PT, R243, R56, PT ;  /* 0x00000038f300720c */ /* 0x000fe40003f44270 */
[----:B------:R-:W-:Y:S02]  /*15d10*/  FSEL R4, R111, -INF , !P3 ;  /* 0xff8000006f047808 */ /* 0x000fe40005800000 */
[----:B------:R-:W-:Y:S02]  /*15d20*/  ISETP.GT.AND P3, PT, R243, R52, PT ;  /* 0x00000034f300720c */ /* 0x000fe40003f64270 */
[----:B------:R-:W-:Y:S02]  /*15d30*/  FSEL R18, R18, -INF , !P1 ;  /* 0xff80000012127808 */ /* 0x000fe40004800000 */
[----:B------:R-:W-:Y:S02]  /*15d40*/  ISETP.GT.AND P1, PT, R0, R39, PT ;  /* 0x000000270000720c */ /* 0x000fe40003f24270 */
[----:B------:R-:W-:Y:S02]  /*15d50*/  FMNMX3.FTZ R77, R77, R44, R40, !PT ;  /* 0x0000002c4d4d7276 */ /* 0x000fe40007810028 */
[----:B------:R-:W-:Y:S02]  /*15d60*/  FSEL R8, R107, -INF , !P1 ;  /* 0xff8000006b087808 */ /* 0x000fe40004800000 */
[-C--:B------:R-:W-:Y:S02]  /*15d70*/  ISETP.GE.AND P1, PT, R241, R227.reuse, PT ;  /* 0x000000e3f100720c */ /* 0x080fe40003f26270 */
[-C--:B------:R-:W-:Y:S02]  /*15d80*/  ISETP.GE.AND P0, PT, R211, R227.reuse, PT ;  /* 0x000000e3d300720c */ /* 0x080fe40003f06270 */
[----:B------:R-:W-:Y:S02]  /*15d90*/  FSEL R47, R47, -INF , !P1 ;  /* 0xff8000002f2f7808 */ /* 0x000fe40004800000 */
[----:B------:R-:W-:Y:S02]  /*15da0*/  ISETP.GT.AND P1, PT, R243, R244, PT ;  /* 0x000000f4f300720c */ /* 0x000fe40003f24270 */
[----:B------:R-:W-:Y:S01]  /*15db0*/  FSEL R75, R72, -INF , !P0 ;  /* 0xff800000484b7808 */ /* 0x000fe20004000000 */
[----:B------:R-:W-:Y:S01]  /*15dc0*/  VIADD R72, R246, 0xfffffff9 ;  /* 0xfffffff9f6487836 */ /* 0x000fe20000000000 */
[----:B------:R-:W-:Y:S02]  /*15dd0*/  FSEL R57, R124, -INF , !P1 ;  /* 0xff8000007c397808 */ /* 0x000fe40004800000 */
[-C--:B------:R-:W-:Y:S01]  /*15de0*/  ISETP.GE.AND P1, PT, R54, R227.reuse, PT ;  /* 0x000000e33600720c */ /* 0x080fe20003f26270 */
[----:B------:R-:W-:Y:S01]  /*15df0*/  IMAD.IADD R42, R238, 0x1, -R72 ;  /* 0x00000001ee2a7824 */ /* 0x000fe200078e0a48 */
[----:B------:R-:W-:Y:S02]  /*15e00*/  ISETP.GE.AND P0, PT, R205, R227, PT ;  /* 0x000000e3cd00720c */ /* 0x000fe40003f06270 */
[----:B------:R-:W-:Y:S02]  /*15e10*/  IABS R35, R35 ;  /* 0x0000002300237213 */ /* 0x000fe40000000000 */
[----:B------:R-:W-:Y:S02]  /*15e20*/  FSEL R61, R61, -INF , !P0 ;  /* 0xff8000003d3d7808 */ /* 0x000fe40004000000 */
[----:B------:R-:W-:Y:S02]  /*15e30*/  I2FP.F32.S32 R35, R35 ;  /* 0x0000002300237245 */ /* 0x000fe40000201400 */
[----:B------:R-:W-:Y:S02]  /*15e40*/  ISETP.GT.AND P0, PT, R0, R203, PT ;  /* 0x000000cb0000720c */ /* 0x000fe40003f04270 */
[-C--:B------:R-:W-:Y:S01]  /*15e50*/  ISETP.GE.AND P6, PT, R203, R226.reuse, PT ;  /* 0x000000e2cb00720c */ /* 0x080fe20003fc6270 */
[----:B------:R-:W-:Y:S01]  /*15e60*/  FFMA.FTZ R110, R35, -UR6, R110 ;  /* 0x80000006236e7c23 */ /* 0x000fe2000801006e */
[----:B------:R-:W-:Y:S01]  /*15e70*/  FSEL R32, R90, -INF , !P0 ;  /* 0xff8000005a207808 */ /* 0x000fe20004000000 */
[----:B------:R-:W-:Y:S01]  /*15e80*/  IMAD.MOV.U32 R90, RZ, RZ, R12 ;  /* 0x000000ffff5a7224 */ /* 0x000fe200078e000c */
[----:B------:R-:W-:Y:S01]  /*15e90*/  ISETP.GT.AND P0, PT, R0, R249, PT ;  /* 0x000000f90000720c */ /* 0x000fe20003f04270 */
[----:B------:R-:W-:Y:S01]  /*15ea0*/  IMAD.IADD R35, R238, 0x1, -R74 ;  /* 0x00000001ee237824 */ /* 0x000fe200078e0a4a */
[----:B------:R-:W-:Y:S02]  /*15eb0*/  FSEL R32, R32, -INF , !P6 ;  /* 0xff80000020207808 */ /* 0x000fe40007000000 */
[----:B------:R-:W-:Y:S01]  /*15ec0*/  FSEL R12, R95, -INF , !P0 ;  /* 0xff8000005f0c7808 */ /* 0x000fe20004000000 */
[----:B------:R-:W-:Y:S01]  /*15ed0*/  VIADD R95, R246, 0xffffffe9 ;  /* 0xffffffe9f65f7836 */ /* 0x000fe20000000000 */
[----:B------:R-:W-:Y:S02]  /*15ee0*/  ISETP.GE.AND P0, PT, R210, R227, PT ;  /* 0x000000e3d200720c */ /* 0x000fe40003f06270 */
[----:B------:R-:W-:Y:S02]  /*15ef0*/  ISETP.GE.AND P6, PT, R249, R226, PT ;  /* 0x000000e2f900720c */ /* 0x000fe40003fc6270 */
[----:B------:R-:W-:Y:S02]  /*15f00*/  FSEL R53, R53, -INF , !P0 ;  /* 0xff80000035357808 */ /* 0x000fe40004000000 */
[C---:B------:R-:W-:Y:S02]  /*15f10*/  ISETP.GT.AND P0, PT, R243.reuse, R39, PT ;  /* 0x00000027f300720c */ /* 0x040fe40003f04270 */
[----:B------:R-:W-:Y:S02]  /*15f20*/  FSEL R12, R12, -INF , !P6 ;  /* 0xff8000000c0c7808 */ /* 0x000fe40007000000 */
[-C--:B------:R-:W-:Y:S02]  /*15f30*/  ISETP.GT.AND P6, PT, R243, R176.reuse, PT ;  /* 0x000000b0f300720c */ /* 0x080fe40003fc4270 */
[----:B------:R-:W-:Y:S01]  /*15f40*/  FSEL R45, R105, -INF , !P0 ;  /* 0xff800000692d7808 */ /* 0x000fe20004000000 */
[----:B------:R-:W-:Y:S01]  /*15f50*/  VIADD R105, R246, 0xffffffe8 ;  /* 0xffffffe8f6697836 */ /* 0x000fe20000000000 */
[----:B------:R-:W-:Y:S02]  /*15f60*/  ISETP.GT.AND P0, PT, R0, R176, PT ;  /* 0x000000b00000720c */ /* 0x000fe40003f04270 */
[----:B------:R-:W-:Y:S01]  /*15f70*/  FMNMX3.FTZ R89, R77, R32, R26, !PT ;  /* 0x000000204d597276 */ /* 0x000fe2000781001a */
[----:B------:R-:W-:Y:S01]  /*15f80*/  IMAD.IADD R77, R239, 0x1, -R188 ;  /* 0x00000001ef4d7824 */ /* 0x000fe200078e0abc */
[----:B------:R-:W-:Y:S02]  /*15f90*/  FSEL R6, R110, -INF , !P0 ;  /* 0xff8000006e067808 */ /* 0x000fe40004000000 */
[----:B------:R-:W-:Y:S02]  /*15fa0*/  ISETP.GT.AND P0, PT, R243, R54, PT ;  /* 0x00000036f300720c */ /* 0x000fe40003f04270 */
[----:B------:R-:W-:Y:S02]  /*15fb0*/  FMNMX3.FTZ R89, R89, R18, R12, !PT ;  /* 0x0000001259597276 */ /* 0x000fe4000781000c */
[----:B------:R-:W-:Y:S02]  /*15fc0*/  IABS R35, R35 ;  /* 0x0000002300237213 */ /* 0x000fe40000000000 */
[----:B------:R-:W-:Y:S02]  /*15fd0*/  IABS R42, R42 ;  /* 0x0000002a002a7213 */ /* 0x000fe40000000000 */
[----:B------:R-:W-:Y:S02]  /*15fe0*/  I2FP.F32.S32 R35, R35 ;  /* 0x0000002300237245 */ /* 0x000fe40000201400 */
[----:B------:R-:W-:Y:S02]  /*15ff0*/  I2FP.F32.S32 R42, R42 ;  /* 0x0000002a002a7245 */ /* 0x000fe40000201400 */
[----:B------:R-:W-:Y:S01]  /*16000*/  IABS R79, R79 ;  /* 0x0000004f004f7213 */ /* 0x000fe20000000000 */
[----:B------:R-:W-:Y:S01]  /*16010*/  FFMA.FTZ R120, R35, -UR6, R120 ;  /* 0x8000000623787c23 */ /* 0x000fe20008010078 */
[----:B------:R-:W-:Y:S02]  /*16020*/  IMAD.IADD R35, R237, 0x1, -R72 ;  /* 0x00000001ed237824 */ /* 0x000fe400078e0a48 */
[----:B------:R-:W-:Y:S01]  /*16030*/  FFMA.FTZ R121, R42, -UR6, R121 ;  /* 0x800000062a797c23 */ /* 0x000fe20008010079 */
[----:B------:R-:W-:Y:S02]  /*16040*/  I2FP.F32.S32 R79, R79 ;  /* 0x0000004f004f7245 */ /* 0x000fe40000201400 */
[----:B------:R-:W-:Y:S02]  /*16050*/  IABS R37, R37 ;  /* 0x0000002500257213 */ /* 0x000fe40000000000 */
[----:B------:R-:W-:Y:S01]  /*16060*/  IABS R35, R35 ;  /* 0x0000002300237213 */ /* 0x000fe20000000000 */
[----:B------:R-:W-:Y:S01]  /*16070*/  FFMA.FTZ R64, R79, -UR6, R64 ;  /* 0x800000064f407c23 */ /* 0x000fe20008010040 */
[----:B------:R-:W-:Y:S01]  /*16080*/  FSEL R121, R121, -INF , !P3 ;  /* 0xff80000079797808 */ /* 0x000fe20005800000 */
[----:B------:R-:W-:Y:S01]  /*16090*/  IMAD.IADD R79, R239, 0x1, -R3 ;  /* 0x00000001ef4f7824 */ /* 0x000fe200078e0a03 */
[----:B------:R-:W-:Y:S01]  /*160a0*/  ISETP.GT.AND P3, PT, R0, R244, PT ;  /* 0x000000f40000720c */ /* 0x000fe20003f64270 */
[----:B------:R-:W-:Y:S01]  /*160b0*/  IMAD.IADD R3, R230, 0x1, -R2 ;  /* 0x00000001e6037824 */ /* 0x000fe200078e0a02 */
[----:B------:R-:W-:Y:S01]  /*160c0*/  I2FP.F32.S32 R37, R37 ;  /* 0x0000002500257245 */ /* 0x000fe20000201400 */
[----:B------:R-:W-:Y:S01]  /*160d0*/  IMAD.MOV.U32 R42, RZ, RZ, R35 ;  /* 0x000000ffff2a7224 */ /* 0x000fe200078e0023 */
[----:B------:R-:W-:Y:S02]  /*160e0*/  FSEL R35, R120, -INF , !P0 ;  /* 0xff80000078237808 */ /* 0x000fe40004000000 */
[----:B------:R-:W-:Y:S01]  /*160f0*/  ISETP.GT.AND P0, PT, R0, R52, PT ;  /* 0x000000340000720c */ /* 0x000fe20003f04270 */
[----:B------:R-:W-:Y:S01]  /*16100*/  FFMA.FTZ R108, R37, -UR6, R108 ;  /* 0x80000006256c7c23 */ /* 0x000fe2000801006c */
[----:B------:R-:W-:Y:S02]  /*16110*/  FSEL R35, R35, -INF , !P1 ;  /* 0xff80000023237808 */ /* 0x000fe40004800000 */
[-C--:B------:R-:W-:Y:S02]  /*16120*/  ISETP.GE.AND P1, PT, R244, R227.reuse, PT ;  /* 0x000000e3f400720c */ /* 0x080fe40003f26270 */
[----:B------:R-:W-:Y:S02]  /*16130*/  FSEL R39, R108, -INF , !P6 ;  /* 0xff8000006c277808 */ /* 0x000fe40007000000 */
[----:B------:R-:W-:Y:S02]  /*16140*/  FSEL R57, R57, -INF , !P1 ;  /* 0xff80000039397808 */ /* 0x000fe40004800000 */
[----:B------:R-:W-:Y:S02]  /*16150*/  ISETP.GE.AND P6, PT, R104, R227, PT ;  /* 0x000000e36800720c */ /* 0x000fe40003fc6270 */
[----:B------:R-:W-:Y:S02]  /*16160*/  FSEL R37, R109, -INF , !P2 ;  /* 0xff8000006d257808 */ /* 0x000fe40005000000 */
[----:B------:R-:W-:Y:S02]  /*16170*/  FSEL R45, R45, -INF , !P6 ;  /* 0xff8000002d2d7808 */ /* 0x000fe40007000000 */
[----:B------:R-:W-:Y:S02]  /*16180*/  ISETP.GT.AND P6, PT, R243, R49, PT ;  /* 0x00000031f300720c */ /* 0x000fe40003fc4270 */
[----:B------:R-:W-:Y:S02]  /*16190*/  ISETP.GE.AND P2, PT, R241, R226, PT ;  /* 0x000000e2f100720c */ /* 0x000fe40003f46270 */
[----:B------:R-:W-:Y:S02]  /*161a0*/  I2FP.F32.S32 R42, R42 ;  /* 0x0000002a002a7245 */ /* 0x000fe40000201400 */
[----:B------:R-:W-:Y:S02]  /*161b0*/  FSEL R10, R10, -INF , !P2 ;  /* 0xff8000000a0a7808 */ /* 0x000fe40005000000 */
[----:B------:R-:W-:Y:S01]  /*161c0*/  ISETP.GE.AND P2, PT, R104, R226, PT ;  /* 0x000000e26800720c */ /* 0x000fe20003f46270 */
[----:B------:R-:W-:Y:S01]  /*161d0*/  FFMA.FTZ R123, R42, -UR6, R123 ;  /* 0x800000062a7b7c23 */ /* 0x000fe2000801007b */
[----:B------:R-:W-:Y:S01]  /*161e0*/  IMAD.IADD R42, R238, 0x1, -R48 ;  /* 0x00000001ee2a7824 */ /* 0x000fe200078e0a30 */
[----:B------:R-:W-:Y:S02]  /*161f0*/  ISETP.GT.AND P1, PT, R250, R247, PT ;  /* 0x000000f7fa00720c */ /* 0x000fe40003f24270 */
[----:B------:R-:W-:Y:S02]  /*16200*/  FSEL R8, R8, -INF , !P2 ;  /* 0xff80000008087808 */ /* 0x000fe40005000000 */
        /* <DEDUP_REMOVED lines=8> */
[----:B------:R-:W-:Y:S02]  /*16290*/  FSEL R6, R6, -INF , !P2 ;  /* 0xff80000006067808 */ /* 0x000fe40005000000 */
[----:B------:R-:W-:Y:S02]  /*162a0*/  ISETP.GE.AND P2, PT, R56, R226, PT ;  /* 0x000000e23800720c */ /* 0x000fe40003f46270 */
[----:B------:R-:W-:Y:S02]  /*162b0*/  FMNMX3.FTZ R89, R89, R10, R8, !PT ;  /* 0x0000000a59597276 */ /* 0x000fe40007810008 */
[----:B------:R-:W-:Y:S02]  /*162c0*/  FSEL R4, R4, -INF , !P2 ;  /* 0xff80000004047808 */ /* 0x000fe40005000000 */
[----:B------:R-:W-:Y:S02]  /*162d0*/  ISETP.GT.AND P2, PT, R0, R54, PT ;  /* 0x000000360000720c */ /* 0x000fe40003f44270 */
[----:B------:R-:W-:Y:S02]  /*162e0*/  FMNMX3.FTZ R89, R89, R6, R4, !PT ;  /* 0x0000000659597276 */ /* 0x000fe40007810004 */
[----:B------:R-:W-:Y:S02]  /*162f0*/  FSEL R64, R64, -INF , !P1 ;  /* 0xff80000040407808 */ /* 0x000fe40004800000 */
[----:B------:R-:W-:Y:S02]  /*16300*/  IABS R42, R42 ;  /* 0x0000002a002a7213 */ /* 0x000fe40000000000 */
[-C--:B------:R-:W-:Y:S02]  /*16310*/  ISETP.GT.AND P0, PT, R250, R245.reuse, PT ;  /* 0x000000f5fa00720c */ /* 0x080fe40003f04270 */
[----:B------:R-:W-:Y:S02]  /*16320*/  I2FP.F32.S32 R42, R42 ;  /* 0x0000002a002a7245 */ /* 0x000fe40000201400 */
[----:B------:R-:W-:Y:S02]  /*16330*/  ISETP.GT.AND P1, PT, R248, R245, PT ;  /* 0x000000f5f800720c */ /* 0x000fe40003f24270 */
[----:B------:R-:W-:Y:S01]  /*16340*/  IABS R41, R41 ;  /* 0x0000002900297213 */ /* 0x000fe20000000000 */
[----:B------:R-:W-:Y:S01]  /*16350*/  FFMA.FTZ R125, R42, -UR6, R125 ;  /* 0x800000062a7d7c23 */ /* 0x000fe2000801007d */
[----:B------:R-:W-:Y:S02]  /*16360*/  FMNMX3.FTZ R42, R167, R177, R169, !PT ;  /* 0x000000b1a72a7276 */ /* 0x000fe400078100a9 */
[----:B------:R-:W-:Y:S02]  /*16370*/  I2FP.F32.S32 R41, R41 ;  /* 0x0000002900297245 */ /* 0x000fe40000201400 */
[----:B------:R-:W-:Y:S02]  /*16380*/  FSEL R125, R125, -INF , !P6 ;  /* 0xff8000007d7d7808 */ /* 0x000fe40007000000 */
[----:B------:R-:W-:Y:S01]  /*16390*/  ISETP.GE.AND P6, PT, R52, R227, PT ;  /* 0x000000e33400720c */ /* 0x000fe20003fc6270 */
[----:B------:R-:W-:Y:S01]  /*163a0*/  FFMA.FTZ R122, R41, -UR6, R122 ;  /* 0x80000006297a7c23 */ /* 0x000fe2000801007a */
[----:B------:R-:W-:Y:S01]  /*163b0*/  IMAD.IADD R41, R237, 0x1, -R246 ;  /* 0x00000001ed297824 */ /* 0x000fe200078e0af6 */
[----:B------:R-:W-:Y:S02]  /*163c0*/  IABS R79, R79 ;  /* 0x0000004f004f7213 */ /* 0x000fe40000000000 */
[----:B------:R-:W-:Y:S02]  /*163d0*/  FSEL R33, R121, -INF , !P6 ;  /* 0xff80000079217808 */ /* 0x000fe40007000000 */
[----:B------:R-:W-:Y:S02]  /*163e0*/  ISETP.GE.AND P6, PT, R49, R227, PT ;  /* 0x000000e33100720c */ /* 0x000fe40003fc6270 */
[----:B------:R-:W-:Y:S02]  /*163f0*/  FSEL R122, R122, -INF , !P2 ;  /* 0xff8000007a7a7808 */ /* 0x000fe40005000000 */
[----:B------:R-:W-:Y:S01]  /*16400*/  ISETP.GT.AND P2, PT, R0, R49, PT ;  /* 0x000000310000720c */ /* 0x000fe20003f44270 */
[----:B------:R-:W-:Y:S01]  /*16410*/  IMAD.IADD R0, R237, 0x1, -R48 ;  /* 0x00000001ed007824 */ /* 0x000fe200078e0a30 */
[----:B------:R-:W-:Y:S02]  /*16420*/  FSEL R206, R125, -INF , !P6 ;  /* 0xff8000007dce7808 */ /* 0x000fe40007000000 */
[----:B------:R-:W-:Y:S02]  /*16430*/  IABS R41, R41 ;  /* 0x0000002900297213 */ /* 0x000fe40000000000 */
[----:B------:R-:W-:Y:S02]  /*16440*/  ISETP.GT.AND P6, PT, R248, R247, PT ;  /* 0x000000f7f800720c */ /* 0x000fe40003fc4270 */
[----:B------:R-:W-:Y:S02]  /*16450*/  I2FP.F32.S32 R41, R41 ;  /* 0x0000002900297245 */ /* 0x000fe40000201400 */
[----:B------:R-:W-:Y:S02]  /*16460*/  IABS R0, R0 ;  /* 0x0000000000007213 */ /* 0x000fe40000000000 */
[----:B------:R-:W-:Y:S01]  /*16470*/  I2FP.F32.S32 R79, R79 ;  /* 0x0000004f004f7245 */ /* 0x000fe20000201400 */
[----:B------:R-:W-:Y:S01]  /*16480*/  FFMA.FTZ R126, R41, -UR6, R126 ;  /* 0x80000006297e7c23 */ /* 0x000fe2000801007e */
[----:B------:R-:W-:Y:S02]  /*16490*/  I2FP.F32.S32 R0, R0 ;  /* 0x0000000000007245 */ /* 0x000fe40000201400 */
[----:B------:R-:W-:Y:S01]  /*164a0*/  IABS R78, R78 ;  /* 0x0000004e004e7213 */ /* 0x000fe20000000000 */
[----:B------:R-:W-:Y:S01]  /*164b0*/  FFMA.FTZ R66, R79, -UR6, R66 ;  /* 0x800000064f427c23 */ /* 0x000fe20008010042 */
[----:B------:R-:W-:Y:S02]  /*164c0*/  IMAD.IADD R79, R230, 0x1, -R188 ;  /* 0x00000001e64f7824 */ /* 0x000fe400078e0abc */
[----:B------:R-:W-:Y:S01]  /*164d0*/  FFMA.FTZ R127, R0, -UR6, R127 ;  /* 0x80000006007f7c23 */ /* 0x000fe2000801007f */
[----:B------:R-:W-:Y:S02]  /*164e0*/  FMNMX3.FTZ R0, R42, R179, R175, !PT ;  /* 0x000000b32a007276 */ /* 0x000fe400078100af */
[----:B------:R-:W-:Y:S02]  /*164f0*/  FSEL R42, R126, -INF , !P3 ;  /* 0xff8000007e2a7808 */ /* 0x000fe40005800000 */
[-C--:B------:R-:W-:Y:S02]  /*16500*/  ISETP.GE.AND P3, PT, R54, R226.reuse, PT ;  /* 0x000000e23600720c */ /* 0x080fe40003f66270 */
[----:B------:R-:W-:Y:S02]  /*16510*/  FSEL R41, R127, -INF , !P2 ;  /* 0xff8000007f297808 */ /* 0x000fe40005000000 */
[-C--:B------:R-:W-:Y:S02]  /*16520*/  ISETP.GE.AND P2, PT, R52, R226.reuse, PT ;  /* 0x000000e23400720c */ /* 0x080fe40003f46270 */
[----:B------:R-:W-:Y:S02]  /*16530*/  FMNMX3.FTZ R0, R0, R187, R181, !PT ;  /* 0x000000bb00007276 */ /* 0x000fe400078100b5 */
[----:B------:R-:W-:Y:S02]  /*16540*/  FSEL R178, R123, -INF , !P2 ;  /* 0xff8000007bb27808 */ /* 0x000fe40005000000 */
[-C--:B------:R-:W-:Y:S02]  /*16550*/  ISETP.GE.AND P2, PT, R49, R226.reuse, PT ;  /* 0x000000e23100720c */ /* 0x080fe40003f46270 */
[----:B------:R-:W-:Y:S02]  /*16560*/  FMNMX3.FTZ R0, R0, R173, R171, !PT ;  /* 0x000000ad00007276 */ /* 0x000fe400078100ab */
[----:B------:R-:W-:Y:S02]  /*16570*/  FSEL R41, R41, -INF , !P2 ;  /* 0xff80000029297808 */ /* 0x000fe40005000000 */
[----:B------:R-:W-:Y:S02]  /*16580*/  FMNMX3.FTZ R0, R0, R185, R183, !PT ;  /* 0x000000b900007276 */ /* 0x000fe400078100b7 */
[----:B------:R-:W-:Y:S02]  /*16590*/  FSEL R180, R122, -INF , !P3 ;  /* 0xff8000007ab47808 */ /* 0x000fe40005800000 */
[----:B------:R-:W-:Y:S02]  /*165a0*/  FMNMX3.FTZ R0, R0, R191, R189, !PT ;  /* 0x000000bf00007276 */ /* 0x000fe400078100bd */
[----:B------:R-:W-:Y:S02]  /*165b0*/  ISETP.GE.AND P3, PT, R244, R226, PT ;  /* 0x000000e2f400720c */ /* 0x000fe40003f66270 */
[----:B------:R-:W-:Y:S02]  /*165c0*/  FSEL R66, R66, -INF , !P6 ;  /* 0xff80000042427808 */ /* 0x000fe40007000000 */
[----:B------:R-:W-:Y:S02]  /*165d0*/  FSEL R42, R42, -INF , !P3 ;  /* 0xff8000002a2a7808 */ /* 0x000fe40005800000 */
[----:B------:R-:W-:Y:S02]  /*165e0*/  ISETP.GT.AND P6, PT, R250, R209, PT ;  /* 0x000000d1fa00720c */ /* 0x000fe40003fc4270 */
[C---:B------:R-:W-:Y:S02]  /*165f0*/  ISETP.GE.AND P3, PT, R247.reuse, R229, PT ;  /* 0x000000e5f700720c */ /* 0x040fe40003f66270 */
[----:B------:R-:W-:Y:S02]  /*16600*/  ISETP.GE.AND P2, PT, R247, R228, PT ;  /* 0x000000e4f700720c */ /* 0x000fe40003f46270 */
[----:B------:R-:W-:Y:S01]  /*16610*/  FSEL R188, R64, -INF , !P3 ;  /* 0xff80000040bc7808 */ /* 0x000fe20005800000 */
[----:B------:R-:W-:Y:S01]  /*16620*/  IMAD.IADD R64, R239, 0x1, -R195 ;  /* 0x00000001ef407824 */ /* 0x000fe200078e0ac3 */
[----:B------:R-:W-:Y:S02]  /*16630*/  FMNMX3.FTZ R0, R0, R93, R92, !PT ;  /* 0x0000005d00007276 */ /* 0x000fe4000781005c */
[----:B------:R-:W-:Y:S02]  /*16640*/  I2FP.F32.S32 R78, R78 ;  /* 0x0000004e004e7245 */ /* 0x000fe40000201400 */
[----:B------:R-:W-:Y:S02]  /*16650*/  FMNMX3.FTZ R0, R0, R90, R94, !PT ;  /* 0x0000005a00007276 */ /* 0x000fe4000781005e */
[----:B------:R-:W-:Y:S01]  /*16660*/  ISETP.GE.AND P3, PT, R211, R228, PT ;  /* 0x000000e4d300720c */ /* 0x000fe20003f66270 */
[----:B------:R-:W-:Y:S01]  /*16670*/  FFMA.FTZ R71, R78, -UR6, R71 ;  /* 0x800000064e477c23 */ /* 0x000fe20008010047 */
[----:B------:R-:W-:Y:S01]  /*16680*/  FMNMX3.FTZ R0, R0, R75, R73, !PT ;  /* 0x0000004b00007276 */ /* 0x000fe20007810049 */
[----:B------:R-:W-:Y:S01]  /*16690*/  IMAD.MOV.U32 R78, RZ, RZ, R210 ;  /* 0x000000ffff4e7224 */ /* 0x000fe200078e00d2 */
[----:B------:R-:W-:Y:S02]  /*166a0*/  IABS R79, R79 ;  /* 0x0000004f004f7213 */ /* 0x000fe40000000000 */
[----:B------:R-:W-:Y:S02]  /*166b0*/  FMNMX3.FTZ R0, R0, R63, R61, !PT ;  /* 0x0000003f00007276 */ /* 0x000fe4000781003d */
[----:B------:R-:W-:Y:S02]  /*166c0*/  I2FP.F32.S32 R79, R79 ;  /* 0x0000004f004f7245 */ /* 0x000fe40000201400 */
[----:B------:R-:W-:Y:S01]  /*166d0*/  FMNMX3.FTZ R76, R0, R59, R55, !PT ;  /* 0x0000003b004c7276 */ /* 0x000fe20007810037 */
[----:B------:R-:W-:Y:S01]  /*166e0*/  IMAD.IADD R0, R239, 0x1, -R2 ;  /* 0x00000001ef007824 */ /* 0x000fe200078e0a02 */
[----:B------:R-:W-:Y:S01]  /*166f0*/  IABS R2, R3 ;  /* 0x0000000300027213 */ /* 0x000fe20000000000 */
[----:B------:R-:W-:Y:S01]  /*16700*/  FFMA.FTZ R68, R79, -UR6, R68 ;  /* 0x800000064f447c23 */ /* 0x000fe20008010044 */
[----:B------:R-:W-:Y:S01]  /*16710*/  FMNMX3.FTZ R76, R76, R53, R51, !PT ;  /* 0x000000354c4c7276 */ /* 0x000fe20007810033 */
[----:B------:R-:W-:Y:S01]  /*16720*/  IMAD.MOV.U32 R79, RZ, RZ, R104 ;  /* 0x000000ffff4f7224 */ /* 0x000fe200078e0068 */
[----:B------:R-:W-:Y:S02]  /*16730*/  IABS R0, R0 ;  /* 0x0000000000007213 */ /* 0x000fe40000000000 */
[----:B------:R-:W-:Y:S02]  /*16740*/  FMNMX3.FTZ R76, R76, R47, R45, !PT ;  /* 0x0000002f4c4c7276 */ /* 0x000fe4000781002d */
[----:B------:R-:W-:Y:S02]  /*16750*/  I2FP.F32.S32 R0, R0 ;  /* 0x0000000000007245 */ /* 0x000fe40000201400 */
[----:B------:R-:W-:Y:S02]  /*16760*/  FMNMX3.FTZ R76, R76, R39, R37, !PT ;  /* 0x000000274c4c7276 */ /* 0x000fe40007810025 */
[----:B------:R-:W-:Y:S01]  /*16770*/  I2FP.F32.S32 R2, R2 ;  /* 0x0000000200027245 */ /* 0x000fe20000201400 */
[----:B------:R-:W-:Y:S01]  /*16780*/  FFMA.FTZ R67, R0, -UR6, R67 ;  /* 0x8000000600437c23 */ /* 0x000fe20008010043 */
[----:B------:R-:W-:Y:S02]  /*16790*/  FMNMX3.FTZ R76, R76, R35, R33, !PT ;  /* 0x000000234c4c7276 */ /* 0x000fe40007810021 */
[----:B------:R-:W-:Y:S01]  /*167a0*/  IABS R77, R77 ;  /* 0x0000004d004d7213 */ /* 0x000fe20000000000 */
[----:B------:R-:W-:Y:S01]  /*167b0*/  FFMA.FTZ R65, R2, -UR6, R65 ;  /* 0x8000000602417c23 */ /* 0x000fe20008010041 */
[----:B------:R-:W-:Y:S02]  /*167c0*/  FMNMX3.FTZ R3, R76, R57, R206, !PT ;  /* 0x000000394c037276 */ /* 0x000fe400078100ce */
[----:B------:R-:W-:Y:S01]  /*167d0*/  FMNMX3.FTZ R2, R89, R180, R178, !PT ;  /* 0x000000b459027276 */ /* 0x000fe200078100b2 */
[----:B------:R-:W-:Y:S01]  /*167e0*/  IMAD.MOV.U32 R89, RZ, RZ, R241 ;  /* 0x000000ffff597224 */ /* 0x000fe200078e00f1 */
[----:B------:R-:W-:Y:S01]  /*167f0*/  FSEL R65, R65, -INF , !P0 ;  /* 0xff80000041417808 */ /* 0x000fe20004000000 */
[----:B------:R-:W1:Y:S01]  /*16800*/  SHFL.BFLY PT, R76, R3, 0x2, 0x1f ;  /* 0x0c401f00034c7f89 */ /* 0x000e6200000e0000 */
[----:B------:R-:W-:Y:S02]  /*16810*/  FMNMX3.FTZ R0, R2, R42, R41, !PT ;  /* 0x0000002a02007276 */ /* 0x000fe40007810029 */
[----:B------:R-:W-:Y:S02]  /*16820*/  ISETP.GT.AND P0, PT, R250, R211, PT ;  /* 0x000000d3fa00720c */ /* 0x000fe40003f04270 */
[----:B------:R-:W-:Y:S02]  /*16830*/  FSEL R67, R67, -INF , !P1 ;  /* 0xff80000043437808 */ /* 0x000fe40004800000 */
[----:B------:R-:W-:Y:S02]  /*16840*/  FSEL R68, R68, -INF , !P0 ;  /* 0xff80000044447808 */ /* 0x000fe40004000000 */
[C---:B------:R-:W-:Y:S02]  /*16850*/  ISETP.GT.AND P0, PT, R248.reuse, R209, PT ;  /* 0x000000d1f800720c */ /* 0x040fe40003f04270 */
[----:B------:R-:W-:Y:S02]  /*16860*/  ISETP.GT.AND P1, PT, R248, R211, PT ;  /* 0x000000d3f800720c */ /* 0x000fe40003f24270 */
[----:B------:R-:W-:Y:S02]  /*16870*/  FSEL R71, R71, -INF , !P0 ;  /* 0xff80000047477808 */ /* 0x000fe40004000000 */
[----:B------:R-:W-:Y:S02]  /*16880*/  ISETP.GE.AND P0, PT, R211, R229, PT ;  /* 0x000000e5d300720c */ /* 0x000fe40003f06270 */
[----:B------:R-:W-:Y:S02]  /*16890*/  I2FP.F32.S32 R77, R77 ;  /* 0x0000004d004d7245 */ /* 0x000fe40000201400 */
[----:B------:R-:W-:Y:S02]  /*168a0*/  FSEL R247, R68, -INF , !P0 ;  /* 0xff80000044f77808 */ /* 0x000fe40004000000 */
[----:B------:R-:W-:Y:S01]  /*168b0*/  IABS R88, R88 ;  /* 0x0000005800587213 */ /* 0x000fe20000000000 */
[----:B------:R-:W-:Y:S01]  /*168c0*/  FFMA.FTZ R70, R77, -UR6, R70 ;  /* 0x800000064d467c23 */ /* 0x000fe20008010046 */
[----:B------:R-:W-:Y:S02]  /*168d0*/  IABS R64, R64 ;  /* 0x0000004000407213 */ /* 0x000fe40000000000 */
[----:B-1----:R-:W-:Y:S01]  /*168e0*/  FMNMX.FTZ R2, R3, R76, !PT ;  /* 0x0000004c03027209 */ /* 0x002fe20007810000 */
[----:B------:R-:W-:Y:S01]  /*168f0*/  IMAD.IADD R76, R230, 0x1, -R199 ;  /* 0x00000001e64c7824 */ /* 0x000fe200078e0ac7 */
[----:B------:R-:W-:Y:S01]  /*16900*/  FSEL R70, R70, -INF , !P1 ;  /* 0xff80000046467808 */ /* 0x000fe20004800000 */
[----:B------:R-:W-:Y:S01]  /*16910*/  SHFL.BFLY PT, R3, R0, 0x2, 0x1f ;  /* 0x0c401f0000037f89 */ /* 0x000fe200000e0000 */
[----:B------:R-:W-:Y:S02]  /*16920*/  ISETP.GE.AND P1, PT, R245, R228, PT ;  /* 0x000000e4f500720c */ /* 0x000fe40003f26270 */
[----:B------:R-:W-:Y:S05]  /*16930*/  FSEL R241, R70, -INF , !P3 ;  /* 0xff80000046f17808 */ /* 0x000fea0005800000 */
[----:B------:R-:W1:Y:S01]  /*16940*/  SHFL.BFLY PT, R77, R2, 0x1, 0x1f ;  /* 0x0c201f00024d7f89 */ /* 0x000e6200000e0000 */
[----:B------:R-:W-:Y:S02]  /*16950*/  IABS R76, R76 ;  /* 0x0000004c004c7213 */ /* 0x000fe40000000000 */
[----:B------:R-:W-:Y:S02]  /*16960*/  ISETP.GT.AND P3, PT, R250, R205, PT ;  /* 0x000000cdfa00720c */ /* 0x000fe40003f64270 */
[----:B------:R-:W-:Y:S02]  /*16970*/  I2FP.F32.S32 R88, R88 ;  /* 0x0000005800587245 */ /* 0x000fe40000201400 */
[----:B------:R-:W-:Y:S03]  /*16980*/  I2FP.F32.S32 R64, R64 ;  /* 0x0000004000407245 */ /* 0x000fe60000201400 */
[----:B------:R-:W-:Y:S01]  /*16990*/  FFMA.FTZ R69, R88, -UR6, R69 ;  /* 0x8000000658457c23 */ /* 0x000fe20008010045 */
[----:B------:R-:W-:Y:S01]  /*169a0*/  IMAD.MOV.U32 R88, RZ, RZ, R249 ;  /* 0x000000ffff587224 */ /* 0x000fe200078e00f9 */
[----:B------:R-:W-:Y:S01]  /*169b0*/  FSEL R249, R66, -INF , !P2 ;  /* 0xff80000042f97808 */ /* 0x000fe20005000000 */
[----:B------:R-:W-:Y:S01]  /*169c0*/  IMAD.IADD R66, R230, 0x1, -R195 ;  /* 0x00000001e6427824 */ /* 0x000fe200078e0ac3 */
[----:B------:R-:W-:Y:S01]  /*169d0*/  ISETP.GE.AND P2, PT, R209, R228, PT ;  /* 0x000000e4d100720c */ /* 0x000fe20003f46270 */
[----:B------:R-:W-:Y:S01]  /*169e0*/  FFMA.FTZ R83, R64, -UR6, R83 ;  /* 0x8000000640537c23 */ /* 0x000fe20008010053 */
[----:B------:R-:W-:Y:S01]  /*169f0*/  FSEL R69, R69, -INF , !P6 ;  /* 0xff80000045457808 */ /* 0x000fe20007000000 */
[----:B------:R-:W-:Y:S01]  /*16a00*/  IMAD.IADD R64, R230, 0x1, -R201 ;  /* 0x00000001e6407824 */ /* 0x000fe200078e0ac9 */
[-C--:B------:R-:W-:Y:S02]  /*16a10*/  ISETP.GE.AND P6, PT, R245, R229.reuse, PT ;  /* 0x000000e5f500720c */ /* 0x080fe40003fc6270 */
[----:B------:R-:W-:Y:S02]  /*16a20*/  FSEL R245, R67, -INF , !P1 ;  /* 0xff80000043f57808 */ /* 0x000fe40004800000 */
[----:B------:R-:W-:Y:S01]  /*16a30*/  FSEL R184, R65, -INF , !P6 ;  /* 0xff80000041b87808 */ /* 0x000fe20007000000 */
[----:B------:R-:W-:Y:S01]  /*16a40*/  IMAD.IADD R65, R239, 0x1, -R199 ;  /* 0x00000001ef417824 */ /* 0x000fe200078e0ac7 */
[----:B------:R-:W-:Y:S02]  /*16a50*/  ISETP.GE.AND P6, PT, R209, R229, PT ;  /* 0x000000e5d100720c */ /* 0x000fe40003fc6270 */
[----:B-1----:R-:W-:Y:S02]  /*16a60*/  FMNMX.FTZ R2, R2, R77, !PT ;  /* 0x0000004d02027209 */ /* 0x002fe40007810000 */
[----:B------:R-:W-:Y:S02]  /*16a70*/  I2FP.F32.S32 R67, R76 ;  /* 0x0000004c00437245 */ /* 0x000fe40000201400 */
[C---:B------:R-:W-:Y:S01]  /*16a80*/  FSETP.NEU.FTZ.AND P1, PT, R2.reuse, -INF , PT ;  /* 0xff8000000200780b */ /* 0x040fe20003f3d000 */
[----:B------:R-:W-:Y:S01]  /*16a90*/  FMUL.FTZ R210, R2, UR4 ;  /* 0x0000000402d27c20 */ /* 0x000fe20008410000 */
[----:B------:R-:W-:Y:S01]  /*16aa0*/  FSEL R243, R69, -INF , !P6 ;  /* 0xff80000045f37808 */ /* 0x000fe20007000000 */
[----:B------:R-:W-:Y:S01]  /*16ab0*/  FFMA.FTZ R80, R67, -UR6, R80 ;  /* 0x8000000643507c23 */ /* 0x000fe20008010050 */
[-C--:B------:R-:W-:Y:S01]  /*16ac0*/  ISETP.GT.AND P6, PT, R250, R207.reuse, PT ;  /* 0x000000cffa00720c */ /* 0x080fe20003fc4270 */
[----:B------:R-:W-:Y:S01]  /*16ad0*/  IMAD.IADD R67, R230, 0x1, -R170 ;  /* 0x00000001e6437824 */ /* 0x000fe200078e0aaa */
[----:B------:R-:W-:Y:S02]  /*16ae0*/  FSEL R210, R210, RZ, P1 ;  /* 0x000000ffd2d27208 */ /* 0x000fe40000800000 */
[----:B------:R-:W-:Y:S02]  /*16af0*/  FSEL R80, R80, -INF , !P6 ;  /* 0xff80000050507808 */ /* 0x000fe40007000000 */
[----:B------:R-:W-:Y:S01]  /*16b00*/  FSEL R211, R71, -INF , !P2 ;  /* 0xff80000047d37808 */ /* 0x000fe20005000000 */
[--C-:B------:R-:W-:Y:S01]  /*16b10*/  FFMA.FTZ R59, R59, UR4, -R210.reuse ;  /* 0x000000043b3b7c23 */ /* 0x100fe200080108d2 */
[--C-:B------:R-:W-:Y:S01]  /*16b20*/  FFMA.FTZ R171, R171, UR4, -R210.reuse ;  /* 0x00000004abab7c23 */ /* 0x100fe200080108d2 */
[--C-:B------:R-:W-:Y:S01]  /*16b30*/  FFMA.FTZ R123, R179, UR4, -R210.reuse ;  /* 0x00000004b37b7c23 */ /* 0x100fe200080108d2 */
[--C-:B------:R-:W-:Y:S01]  /*16b40*/  FFMA.FTZ R111, R181, UR4, -R210.reuse ;  /* 0x00000004b56f7c23 */ /* 0x100fe200080108d2 */
[--C-:B------:R-:W-:Y:S01]  /*16b50*/  FFMA.FTZ R108, R173, UR4, -R210.reuse ;  /* 0x00000004ad6c7c23 */ /* 0x100fe200080108d2 */
[--C-:B------:R-:W-:Y:S01]  /*16b60*/  FFMA.FTZ R125, R169, UR4, -R210.reuse ;  /* 0x00000004a97d7c23 */ /* 0x100fe200080108d2 */
[C---:B------:R-:W-:Y:S01]  /*16b70*/  ISETP.GT.AND P2, PT, R248.reuse, R207, PT ;  /* 0x000000cff800720c */ /* 0x040fe20003f44270 */
[--C-:B------:R-:W-:Y:S01]  /*16b80*/  FFMA.FTZ R106, R185, UR4, -R210.reuse ;  /* 0x00000004b96a7c23 */ /* 0x100fe200080108d2 */
[----:B------:R-:W-:Y:S01]  /*16b90*/  MUFU.EX2 R123, R123 ;  /* 0x0000007b007b7308 */ /* 0x000fe20000000800 */
[C---:B------:R-:W-:Y:S01]  /*16ba0*/  ISETP.GT.AND P6, PT, R248.reuse, R205, PT ;  /* 0x000000cdf800720c */ /* 0x040fe20003fc4270 */
[--C-:B------:R-:W-:Y:S01]  /*16bb0*/  FFMA.FTZ R124, R187, UR4, -R210.reuse ;  /* 0x00000004bb7c7c23 */ /* 0x100fe200080108d2 */
[--C-:B------:R-:W-:Y:S01]  /*16bc0*/  FFMA.FTZ R104, R191, UR4, -R210.reuse ;  /* 0x00000004bf687c23 */ /* 0x100fe200080108d2 */
[--C-:B------:R-:W-:Y:S01]  /*16bd0*/  FFMA.FTZ R127, R177, UR4, -R210.reuse ;  /* 0x00000004b17f7c23 */ /* 0x100fe200080108d2 */
[----:B------:R-:W-:Y:S01]  /*16be0*/  FSEL R83, R83, -INF , !P6 ;  /* 0xff80000053537808 */ /* 0x000fe20007000000 */
[--C-:B------:R-:W-:Y:S01]  /*16bf0*/  FFMA.FTZ R120, R175, UR4, -R210.reuse ;  /* 0x00000004af787c23 */ /* 0x100fe200080108d2 */
[----:B------:R-:W-:Y:S03]  /*16c00*/  ISETP.GT.AND P6, PT, R248, R203, PT ;  /* 0x000000cbf800720c */ /* 0x000fe60003fc4270 */
[----:B------:R-:W-:Y:S01]  /*16c10*/  MUFU.EX2 R125, R125 ;  /* 0x0000007d007d7308 */ /* 0x000fe20000000800 */
[--C-:B------:R-:W-:Y:S01]  /*16c20*/  FFMA.FTZ R76, R39, UR4, -R210.reuse ;  /* 0x00000004274c7c23 */ /* 0x100fe200080108d2 */
[--C-:B------:R-:W-:Y:S01]  /*16c30*/  FFMA.FTZ R77, R45, UR4, -R210.reuse ;  /* 0x000000042d4d7c23 */ /* 0x100fe200080108d2 */
[--C-:B------:R-:W-:Y:S01]  /*16c40*/  FFMA.FTZ R93, R93, UR4, -R210.reuse ;  /* 0x000000045d5d7c23 */ /* 0x100fe200080108d2 */
[--C-:B------:R-:W-:Y:S01]  /*16c50*/  FFMA.FTZ R92, R92, UR4, -R210.reuse ;  /* 0x000000045c5c7c23 */ /* 0x100fe200080108d2 */
[--C-:B------:R-:W-:Y:S01]  /*16c60*/  FFMA.FTZ R90, R90, UR4, -R210.reuse ;  /* 0x000000045a5a7c23 */ /* 0x100fe200080108d2 */
[----:B------:R-:W-:Y:S01]  /*16c70*/  FFMA.FTZ R61, R61, UR4, -R210 ;  /* 0x000000043d3d7c23 */ /* 0x000fe200080108d2 */
[----:B------:R-:W-:Y:S03]  /*16c80*/  FMNMX.FTZ R3, R0, R3, !PT ;  /* 0x0000000300037209 */ /* 0x000fe60007810000 */
[----:B------:R-:W1:Y:S01]  /*16c90*/  MUFU.EX2 R127, R127 ;  /* 0x0000007f007f7308 */ /* 0x000e620000000800 */
[----:B------:R-:W-:Y:S02]  /*16ca0*/  IABS R64, R64 ;  /* 0x0000004000407213 */ /* 0x000fe40000000000 */
[----:B------:R-:W-:Y:S01]  /*16cb0*/  IABS R65, R65 ;  /* 0x0000004100417213 */ /* 0x000fe20000000000 */
[----:B------:R-:W2:Y:S01]  /*16cc0*/  SHFL.BFLY PT, R0, R3, 0x1, 0x1f ;  /* 0x0c201f0003007f89 */ /* 0x000ea200000e0000 */
[----:B------:R-:W-:Y:S02]  /*16cd0*/  I2FP.F32.S32 R64, R64 ;  /* 0x0000004000407245 */ /* 0x000fe40000201400 */
[----:B------:R-:W-:Y:S03]  /*16ce0*/  I2FP.F32.S32 R65, R65 ;  /* 0x0000004100417245 */ /* 0x000fe60000201400 */
[----:B------:R-:W-:Y:S01]  /*16cf0*/  MUFU.EX2 R120, R120 ;  /* 0x0000007800787308 */ /* 0x000fe20000000800 */
[----:B------:R-:W-:Y:S01]  /*16d00*/  IABS R66, R66 ;  /* 0x0000004200427213 */ /* 0x000fe20000000000 */
[----:B------:R-:W-:Y:S01]  /*16d10*/  FFMA.FTZ R85, R64, -UR6, R85 ;  /* 0x8000000640557c23 */ /* 0x000fe20008010055 */
[----:B------:R-:W-:Y:S02]  /*16d20*/  IMAD.IADD R64, R230, 0x1, -R43 ;  /* 0x00000001e6407824 */ /* 0x000fe400078e0a2b */
[----:B------:R-:W-:Y:S01]  /*16d30*/  FFMA.FTZ R82, R65, -UR6, R82 ;  /* 0x8000000641527c23 */ /* 0x000fe20008010052 */
[----:B------:R-:W-:Y:S01]  /*16d40*/  IMAD.IADD R65, R239, 0x1, -R170 ;  /* 0x00000001ef417824 */ /* 0x000fe200078e0aaa */
[----:B------:R-:W-:Y:S03]  /*16d50*/  I2FP.F32.S32 R66, R66 ;  /* 0x0000004200427245 */ /* 0x000fe60000201400 */
[----:B------:R-:W-:Y:S01]  /*16d60*/  MUFU.EX2 R124, R124 ;  /* 0x0000007c007c7308 */ /* 0x000fe20000000800 */
[----:B------:R-:W-:Y:S02]  /*16d70*/  IABS R64, R64 ;  /* 0x0000004000407213 */ /* 0x000fe40000000000 */
[----:B------:R-:W-:Y:S01]  /*16d80*/  FSEL R82, R82, -INF , !P2 ;  /* 0xff80000052527808 */ /* 0x000fe20005000000 */
[----:B------:R-:W-:Y:S01]  /*16d90*/  FFMA.FTZ R81, R66, -UR6, R81 ;  /* 0x8000000642517c23 */ /* 0x000fe20008010051 */
[----:B------:R-:W-:Y:S02]  /*16da0*/  ISETP.GT.AND P2, PT, R250, R193, PT ;  /* 0x000000c1fa00720c */ /* 0x000fe40003f44270 */
[----:B------:R-:W-:Y:S03]  /*16db0*/  IABS R65, R65 ;  /* 0x0000004100417213 */ /* 0x000fe60000000000 */
[----:B------:R-:W-:Y:S01]  /*16dc0*/  MUFU.EX2 R111, R111 ;  /* 0x0000006f006f7308 */ /* 0x000fe20000000800 */
[----:B------:R-:W-:Y:S02]  /*16dd0*/  FSEL R85, R85, -INF , !P2 ;  /* 0xff80000055557808 */ /* 0x000fe40005000000 */
[----:B------:R-:W-:Y:S02]  /*16de0*/  ISETP.GE.AND P2, PT, R207, R229, PT ;  /* 0x000000e5cf00720c */ /* 0x000fe40003f46270 */
[----:B--2---:R-:W-:Y:S01]  /*16df0*/  FMNMX.FTZ R0, R3, R0, !PT ;  /* 0x0000000003007209 */ /* 0x004fe20007810000 */
[----:B------:R-:W-:Y:S01]  /*16e00*/  IMAD.IADD R3, R239, 0x1, -R201 ;  /* 0x00000001ef037824 */ /* 0x000fe200078e0ac9 */
[----:B------:R-:W-:Y:S03]  /*16e10*/  FSEL R209, R80, -INF , !P2 ;  /* 0xff80000050d17808 */ /* 0x000fe60005000000 */
[----:B------:R-:W-:Y:S01]  /*16e20*/  MUFU.EX2 R108, R108 ;  /* 0x0000006c006c7308 */ /* 0x000fe20000000800 */
[----:B------:R-:W-:Y:S01]  /*16e30*/  FFMA.FTZ R80, R51, UR4, -R210 ;  /* 0x0000000433507c23 */ /* 0x000fe200080108d2 */
[C---:B------:R-:W-:Y:S01]  /*16e40*/  FMUL.FTZ R169, R0.reuse, UR4 ;  /* 0x0000000400a97c20 */ /* 0x040fe20008410000 */
[----:B------:R-:W-:Y:S02]  /*16e50*/  FSETP.NEU.FTZ.AND P0, PT, R0, -INF , PT ;  /* 0xff8000000000780b */ /* 0x000fe40003f1d000 */
[----:B------:R-:W-:Y:S02]  /*16e60*/  I2FP.F32.S32 R65, R65 ;  /* 0x0000004100417245 */ /* 0x000fe40000201400 */
[----:B------:R-:W-:Y:S03]  /*16e70*/  FSEL R169, R169, RZ, P0 ;  /* 0x000000ffa9a97208 */ /* 0x000fe60000000000 */
[----:B------:R-:W-:Y:S01]  /*16e80*/  MUFU.EX2 R106, R106 ;  /* 0x0000006a006a7308 */ /* 0x000fe20000000800 */
[----:B------:R-:W-:Y:S01]  /*16e90*/  ISETP.GE.AND P2, PT, R205, R228, PT ;  /* 0x000000e4cd00720c */ /* 0x000fe20003f46270 */
[----:B------:R-:W-:Y:S01]  /*16ea0*/  FFMA.FTZ R86, R65, -UR6, R86 ;  /* 0x8000000641567c23 */ /* 0x000fe20008010056 */
[----:B------:R-:W-:Y:S01]  /*16eb0*/  FSEL R81, R81, -INF , !P3 ;  /* 0xff80000051517808 */ /* 0x000fe20005800000 */
[--C-:B------:R-:W-:Y:S01]  /*16ec0*/  FFMA.FTZ R42, R42, UR4, -R169.reuse ;  /* 0x000000042a2a7c23 */ /* 0x100fe200080108a9 */
[--C-:B------:R-:W-:Y:S01]  /*16ed0*/  FFMA.FTZ R109, R22, UR4, -R169.reuse ;  /* 0x00000004166d7c23 */ /* 0x100fe200080108a9 */
[----:B------:R-:W-:Y:S02]  /*16ee0*/  IMAD.MOV.U32 R22, RZ, RZ, R64 ;  /* 0x000000ffff167224 */ /* 0x000fe400078e0040 */
[----:B------:R-:W-:Y:S02]  /*16ef0*/  FFMA.FTZ R64, R55, UR4, -R210 ;  /* 0x0000000437407c23 */ /* 0x000fe400080108d2 */
[----:B------:R-:W-:Y:S01]  /*16f00*/  MUFU.EX2 R104, R104 ;  /* 0x0000006800687308 */ /* 0x000fe20000000800 */
[----:B------:R-:W-:Y:S01]  /*16f10*/  FSEL R86, R86, -INF , !P6 ;  /* 0xff80000056567808 */ /* 0x000fe20007000000 */
[--C-:B------:R-:W-:Y:S01]  /*16f20*/  FFMA.FTZ R122, R20, UR4, -R169.reuse ;  /* 0x00000004147a7c23 */ /* 0x100fe200080108a9 */
[----:B------:R-:W-:Y:S01]  /*16f30*/  I2FP.F32.S32 R22, R22 ;  /* 0x0000001600167245 */ /* 0x000fe20000201400 */
[----:B------:R-:W-:Y:S01]  /*16f40*/  FFMA.FTZ R121, R174, UR4, -R169 ;  /* 0x00000004ae797c23 */ /* 0x000fe200080108a9 */
[----:B------:R-:W-:Y:S01]  /*16f50*/  FMNMX3.FTZ R20, R166, R11, R9, !PT ;  /* 0x0000000ba6147276 */ /* 0x000fe20007810009 */
[--C-:B------:R-:W-:Y:S01]  /*16f60*/  FFMA.FTZ R70, R12, UR4, -R169.reuse ;  /* 0x000000040c467c23 */ /* 0x100fe200080108a9 */
[----:B------:R-:W-:Y:S03]  /*16f70*/  FFMA.FTZ R71, R18, UR4, -R169 ;  /* 0x0000000412477c23 */ /* 0x000fe600080108a9 */
[----:B------:R-:W-:Y:S01]  /*16f80*/  MUFU.EX2 R109, R109 ;  /* 0x0000006d006d7308 */ /* 0x000fe20000000800 */
[----:B------:R-:W-:Y:S01]  /*16f90*/  FFMA.FTZ R97, R22, -UR6, R97 ;  /* 0x8000000616617c23 */ /* 0x000fe20008010061 */
[----:B------:R-:W-:Y:S01]  /*16fa0*/  FMNMX3.FTZ R20, R20, R23, R21, !PT ;  /* 0x0000001714147276 */ /* 0x000fe20007810015 */
[----:B------:R-:W-:Y:S01]  /*16fb0*/  FFMA.FTZ R126, R16, UR4, -R169 ;  /* 0x00000004107e7c23 */ /* 0x000fe200080108a9 */
[----:B------:R-:W-:Y:S01]  /*16fc0*/  IMAD.IADD R16, R239, 0x1, -R43 ;  /* 0x00000001ef107824 */ /* 0x000fe200078e0a2b */
[----:B------:R-:W-:Y:S01]  /*16fd0*/  ISETP.GE.AND P6, PT, R207, R228, PT ;  /* 0x000000e4cf00720c */ /* 0x000fe20003fc6270 */
[----:B------:R-:W-:Y:S01]  /*16fe0*/  FFMA.FTZ R110, R14, UR4, -R169 ;  /* 0x000000040e6e7c23 */ /* 0x000fe200080108a9 */
[----:B------:R-:W-:Y:S03]  /*16ff0*/  FMNMX3.FTZ R20, R20, R15, R13, !PT ;  /* 0x0000000f14147276 */ /* 0x000fe6000781000d */
[----:B------:R-:W-:Y:S01]  /*17000*/  MUFU.EX2 R43, R171 ;  /* 0x000000ab002b7308 */ /* 0x000fe20000000800 */
[--C-:B------:R-:W-:Y:S01]  /*17010*/  FFMA.FTZ R170, R168, UR4, -R169.reuse ;  /* 0x00000004a8aa7c23 */ /* 0x100fe200080108a9 */
[--C-:B------:R-:W-:Y:S01]  /*17020*/  FFMA.FTZ R168, R172, UR4, -R169.reuse ;  /* 0x00000004aca87c23 */ /* 0x100fe200080108a9 */
[--C-:B------:R-:W-:Y:S01]  /*17030*/  FFMA.FTZ R68, R8, UR4, -R169.reuse ;  /* 0x0000000408447c23 */ /* 0x100fe200080108a9 */
[--C-:B------:R-:W-:Y:S01]  /*17040*/  FFMA.FTZ R69, R10, UR4, -R169.reuse ;  /* 0x000000040a457c23 */ /* 0x100fe200080108a9 */
[----:B------:R-:W-:Y:S01]  /*17050*/  FFMA.FTZ R107, R24, UR4, -R169 ;  /* 0x00000004186b7c23 */ /* 0x000fe200080108a9 */
[----:B------:R-:W-:Y:S01]  /*17060*/  ISETP.GT.AND P3, PT, R250, R203, PT ;  /* 0x000000cbfa00720c */ /* 0x000fe20003f64270 */
[C---:B------:R-:W-:Y:S03]  /*17070*/  IMAD.IADD R14, R239.reuse, 0x1, -R95 ;  /* 0x00000001ef0e7824 */ /* 0x040fe600078e0a5f */
[----:B------:R-:W-:Y:S01]  /*17080*/  MUFU.EX2 R170, R170 ;  /* 0x000000aa00aa7308 */ /* 0x000fe20000000800 */
[----:B------:R-:W-:Y:S01]  /*17090*/  IABS R3, R3 ;  /* 0x0000000300037213 */ /* 0x000fe20000000000 */
[--C-:B------:R-:W-:Y:S01]  /*170a0*/  IMAD.IADD R65, R230, 0x1, -R197.reuse ;  /* 0x00000001e6417824 */ /* 0x100fe200078e0ac5 */
[----:B------:R-:W-:Y:S02]  /*170b0*/  IABS R67, R67 ;  /* 0x0000004300437213 */ /* 0x000fe40000000000 */
[----:B------:R-:W-:Y:S01]  /*170c0*/  I2FP.F32.S32 R66, R3 ;  /* 0x0000000300427245 */ /* 0x000fe20000201400 */
[----:B------:R-:W-:Y:S01]  /*170d0*/  IMAD.IADD R3, R239, 0x1, -R197 ;  /* 0x00000001ef037824 */ /* 0x000fe200078e0ac5 */
[----:B------:R-:W-:Y:S03]  /*170e0*/  IABS R14, R14 ;  /* 0x0000000e000e7213 */ /* 0x000fe60000000000 */
[----:B------:R-:W2:Y:S01]  /*170f0*/  MUFU.EX2 R168, R168 ;  /* 0x000000a800a87308 */ /* 0x000ea20000000800 */
[----:B------:R-:W-:Y:S01]  /*17100*/  I2FP.F32.S32 R67, R67 ;  /* 0x0000004300437245 */ /* 0x000fe20000201400 */
[----:B------:R-:W-:Y:S01]  /*17110*/  FFMA.FTZ R87, R66, -UR6, R87 ;  /* 0x8000000642577c23 */ /* 0x000fe20008010057 */
[----:B------:R-:W-:Y:S01]  /*17120*/  I2FP.F32.S32 R14, R14 ;  /* 0x0000000e000e7245 */ /* 0x000fe20000201400 */
[----:B------:R-:W-:Y:S01]  /*17130*/  FFMA.FTZ R66, R4, UR4, -R169 ;  /* 0x0000000404427c23 */ /* 0x000fe200080108a9 */
[----:B------:R-:W-:Y:S01]  /*17140*/  IABS R65, R65 ;  /* 0x0000004100417213 */ /* 0x000fe20000000000 */
[----:B------:R-:W-:Y:S01]  /*17150*/  FFMA.FTZ R84, R67, -UR6, R84 ;  /* 0x8000000643547c23 */ /* 0x000fe20008010054 */
[----:B------:R-:W-:Y:S03]  /*17160*/  IABS R3, R3 ;  /* 0x0000000300037213 */ /* 0x000fe60000000000 */
[----:B------:R-:W-:Y:S01]  /*17170*/  MUFU.EX2 R126, R126 ;  /* 0x0000007e007e7308 */ /* 0x000fe20000000800 */
[----:B------:R-:W-:Y:S01]  /*17180*/  FFMA.FTZ R103, R14, -UR6, R103 ;  /* 0x800000060e677c23 */ /* 0x000fe20008010067 */
[----:B------:R-:W-:Y:S01]  /*17190*/  I2FP.F32.S32 R65, R65 ;  /* 0x0000004100417245 */ /* 0x000fe20000201400 */
[----:B------:R-:W-:Y:S01]  /*171a0*/  IMAD.IADD R14, R239, 0x1, -R252 ;  /* 0x00000001ef0e7824 */ /* 0x000fe200078e0afc */
[----:B------:R-:W-:Y:S02]  /*171b0*/  FSEL R84, R84, -INF , !P3 ;  /* 0xff80000054547808 */ /* 0x000fe40005800000 */
[----:B------:R-:W-:Y:S01]  /*171c0*/  ISETP.GT.AND P3, PT, R248, R193, PT ;  /* 0x000000c1f800720c */ /* 0x000fe20003f64270 */
[----:B------:R-:W-:Y:S03]  /*171d0*/  FFMA.FTZ R96, R65, -UR6, R96 ;  /* 0x8000000641607c23 */ /* 0x000fe60008010060 */
[----:B------:R-:W3:Y:S01]  /*171e0*/  MUFU.EX2 R121, R121 ;  /* 0x0000007900797308 */ /* 0x000ee20000000800 */
[--C-:B------:R-:W-:Y:S01]  /*171f0*/  IMAD.IADD R65, R230, 0x1, -R105.reuse ;  /* 0x00000001e6417824 */ /* 0x100fe200078e0a69 */
[----:B------:R-:W-:Y:S02]  /*17200*/  FSEL R87, R87, -INF , !P3 ;  /* 0xff80000057577808 */ /* 0x000fe40005800000 */
[----:B------:R-:W-:Y:S02]  /*17210*/  I2FP.F32.S32 R3, R3 ;  /* 0x0000000300037245 */ /* 0x000fe40000201400 */
[----:B------:R-:W-:Y:S04]  /*17220*/  ISETP.GE.AND P3, PT, R205, R229, PT ;  /* 0x000000e5cd00720c */ /* 0x000fe80003f66270 */
[----:B------:R-:W-:Y:S01]  /*17230*/  MUFU.EX2 R122, R122 ;  /* 0x0000007a007a7308 */ /* 0x000fe20000000800 */
[----:B------:R-:W-:Y:S01]  /*17240*/  FSEL R205, R82, -INF , !P6 ;  /* 0xff80000052cd7808 */ /* 0x000fe20007000000 */
[----:B------:R-:W-:Y:S01]  /*17250*/  FFMA.FTZ R82, R63, UR4, -R210 ;  /* 0x000000043f527c23 */ /* 0x000fe200080108d2 */
[-C--:B------:R-:W-:Y:S01]  /*17260*/  ISETP.GE.AND P6, PT, R203, R228.reuse, PT ;  /* 0x000000e4cb00720c */ /* 0x080fe20003fc6270 */
[----:B------:R-:W-:Y:S01]  /*17270*/  FFMA.FTZ R98, R3, -UR6, R98 ;  /* 0x8000000603627c23 */ /* 0x000fe20008010062 */
[----:B------:R-:W-:Y:S02]  /*17280*/  IMAD.IADD R3, R239, 0x1, -R105 ;  /* 0x00000001ef037824 */ /* 0x000fe400078e0a69 */
[--C-:B------:R-:W-:Y:S01]  /*17290*/  FFMA.FTZ R105, R183, UR4, -R210.reuse ;  /* 0x00000004b7697c23 */ /* 0x100fe200080108d2 */
[----:B------:R-:W-:Y:S02]  /*172a0*/  FSEL R195, R86, -INF , !P6 ;  /* 0xff80000056c37808 */ /* 0x000fe40007000000 */
[----:B------:R-:W-:Y:S01]  /*172b0*/  MUFU.EX2 R110, R110 ;  /* 0x0000006e006e7308 */ /* 0x000fe20000000800 */
[--C-:B------:R-:W-:Y:S01]  /*172c0*/  FFMA.FTZ R86, R58, UR4, -R169.reuse ;  /* 0x000000043a567c23 */ /* 0x100fe200080108a9 */
[----:B------:R-:W-:Y:S02]  /*172d0*/  IABS R3, R3 ;  /* 0x0000000300037213 */ /* 0x000fe40000000000 */
[----:B------:R-:W-:Y:S01]  /*172e0*/  FSEL R207, R81, -INF , !P3 ;  /* 0xff80000051cf7808 */ /* 0x000fe20005800000 */
[----:B------:R-:W-:Y:S01]  /*172f0*/  FFMA.FTZ R81, R73, UR4, -R210 ;  /* 0x0000000449517c23 */ /* 0x000fe200080108d2 */
[----:B------:R-:W-:Y:S01]  /*17300*/  I2FP.F32.S32 R3, R3 ;  /* 0x0000000300037245 */ /* 0x000fe20000201400 */
[--C-:B------:R-:W-:Y:S03]  /*17310*/  FFMA.FTZ R73, R32, UR4, -R169.reuse ;  /* 0x0000000420497c23 */ /* 0x100fe600080108a9 */
[----:B------:R-:W-:Y:S01]  /*17320*/  MUFU.EX2 R107, R107 ;  /* 0x0000006b006b7308 */ /* 0x000fe20000000800 */
[----:B-1----:R-:W-:Y:S01]  /*17330*/  F2FP.BF16.F32.PACK_AB R32, R125, R127 ;  /* 0x0000007f7d20723e */ /* 0x002fe200000010ff */
[----:B------:R-:W-:Y:S01]  /*17340*/  FFMA.FTZ R102, R3, -UR6, R102 ;  /* 0x8000000603667c23 */ /* 0x000fe20008010066 */
[----:B------:R-:W-:Y:S01]  /*17350*/  VIADD R3, R230, -UR5 ;  /* 0x80000005e6037c36 */ /* 0x000fe20008000000 */
[-C--:B------:R-:W-:Y:S02]  /*17360*/  ISETP.GE.AND P3, PT, R203, R229.reuse, PT ;  /* 0x000000e5cb00720c */ /* 0x080fe40003f66270 */
[----:B------:R-:W-:Y:S04]  /*17370*/  FSEL R203, R83, -INF , !P2 ;  /* 0xff80000053cb7808 */ /* 0x000fe80005000000 */
[----:B------:R-:W-:Y:S01]  /*17380*/  MUFU.EX2 R105, R105 ;  /* 0x0000006900697308 */ /* 0x000fe20000000800 */
[----:B------:R-:W-:Y:S02]  /*17390*/  ISETP.GE.AND P2, PT, R193, R229, PT ;  /* 0x000000e5c100720c */ /* 0x000fe40003f46270 */
[----:B------:R-:W-:Y:S02]  /*173a0*/  IABS R65, R65 ;  /* 0x0000004100417213 */ /* 0x000fe40000000000 */
[----:B------:R-:W-:Y:S01]  /*173b0*/  FSEL R199, R85, -INF , !P2 ;  /* 0xff80000055c77808 */ /* 0x000fe20005000000 */
[--C-:B------:R-:W-:Y:S01]  /*173c0*/  FFMA.FTZ R85, R50, UR4, -R169.reuse ;  /* 0x0000000432557c23 */ /* 0x100fe200080108a9 */
[----:B------:R-:W-:Y:S03]  /*173d0*/  I2FP.F32.S32 R65, R65 ;  /* 0x0000004100417245 */ /* 0x000fe60000201400 */
[----:B------:R-:W-:Y:S01]  /*173e0*/  MUFU.EX2 R93, R93 ;  /* 0x0000005d005d7308 */ /* 0x000fe20000000800 */
[----:B------:R-:W-:Y:S01]  /*173f0*/  FSEL R201, R84, -INF , !P3 ;  /* 0xff80000054c97808 */ /* 0x000fe20005800000 */
[--C-:B------:R-:W-:Y:S01]  /*17400*/  FFMA.FTZ R84, R46, UR4, -R169.reuse ;  /* 0x000000042e547c23 */ /* 0x100fe200080108a9 */
[----:B------:R-:W-:Y:S01]  /*17410*/  ISETP.GE.AND P3, PT, R193, R228, PT ;  /* 0x000000e4c100720c */ /* 0x000fe20003f66270 */
[----:B------:R-:W-:Y:S01]  /*17420*/  FFMA.FTZ R100, R65, -UR6, R100 ;  /* 0x8000000641647c23 */ /* 0x000fe20008010064 */
[C---:B------:R-:W-:Y:S02]  /*17430*/  ISETP.GT.AND P6, PT, R250.reuse, R88, PT ;  /* 0x00000058fa00720c */ /* 0x040fe40003fc4270 */
[----:B------:R-:W-:Y:S03]  /*17440*/  FSEL R193, R87, -INF , !P3 ;  /* 0xff80000057c17808 */ /* 0x000fe60005800000 */
[----:B------:R-:W-:Y:S01]  /*17450*/  MUFU.EX2 R92, R92 ;  /* 0x0000005c005c7308 */ /* 0x000fe20000000800 */
[----:B------:R-:W-:Y:S01]  /*17460*/  ISETP.GT.AND P3, PT, R250, R89, PT ;  /* 0x00000059fa00720c */ /* 0x000fe20003f64270 */
[--C-:B------:R-:W-:Y:S01]  /*17470*/  FFMA.FTZ R87, R33, UR4, -R210.reuse ;  /* 0x0000000421577c23 */ /* 0x100fe200080108d2 */
[----:B--2---:R-:W-:Y:S02]  /*17480*/  F2FP.BF16.F32.PACK_AB R33, R168, R170 ;  /* 0x000000aaa821723e */ /* 0x004fe400000010ff */
[----:B------:R-:W-:Y:S02]  /*17490*/  FSEL R100, R100, -INF , !P3 ;  /* 0xff80000064647808 */ /* 0x000fe40005800000 */
[C---:B------:R-:W-:Y:S03]  /*174a0*/  ISETP.GT.AND P3, PT, R248.reuse, R79, PT ;  /* 0x0000004ff800720c */ /* 0x040fe60003f64270 */
[----:B------:R-:W-:Y:S01]  /*174b0*/  MUFU.EX2 R90, R90 ;  /* 0x0000005a005a7308 */ /* 0x000fe20000000800 */
[----:B------:R-:W-:Y:S02]  /*174c0*/  FSEL R97, R97, -INF , !P6 ;  /* 0xff80000061617808 */ /* 0x000fe40007000000 */
[----:B------:R-:W-:Y:S02]  /*174d0*/  FSEL R103, R103, -INF , !P3 ;  /* 0xff80000067677808 */ /* 0x000fe40005800000 */
[----:B------:R-:W-:Y:S02]  /*174e0*/  ISETP.GT.AND P6, PT, R248, R88, PT ;  /* 0x00000058f800720c */ /* 0x000fe40003fc4270 */
[-C--:B------:R-:W-:Y:S03]  /*174f0*/  ISETP.GE.AND P3, PT, R88, R229.reuse, PT ;  /* 0x000000e55800720c */ /* 0x080fe60003f66270 */
[----:B------:R-:W-:Y:S01]  /*17500*/  MUFU.EX2 R86, R86 ;  /* 0x0000005600567308 */ /* 0x000fe20000000800 */
[----:B------:R-:W-:Y:S02]  /*17510*/  ISETP.GT.AND P2, PT, R250, R78, PT ;  /* 0x0000004efa00720c */ /* 0x000fe40003f44270 */
[----:B------:R-:W-:Y:S01]  /*17520*/  FSEL R191, R97, -INF , !P3 ;  /* 0xff80000061bf7808 */ /* 0x000fe20005800000 */
[----:B------:R-:W-:Y:S01]  /*17530*/  FFMA.FTZ R97, R36, UR4, -R169 ;  /* 0x0000000424617c23 */ /* 0x000fe200080108a9 */
[----:B------:R-:W-:Y:S02]  /*17540*/  ISETP.GE.AND P3, PT, R89, R229, PT ;  /* 0x000000e55900720c */ /* 0x000fe40003f66270 */
[----:B------:R-:W-:Y:S03]  /*17550*/  FSEL R96, R96, -INF , !P2 ;  /* 0xff80000060607808 */ /* 0x000fe60005000000 */
[----:B------:R-:W-:Y:S01]  /*17560*/  MUFU.EX2 R81, R81 ;  /* 0x0000005100517308 */ /* 0x000fe20000000800 */
[----:B------:R-:W-:Y:S01]  /*17570*/  FSEL R183, R100, -INF , !P3 ;  /* 0xff80000064b77808 */ /* 0x000fe20005800000 */
[----:B------:R-:W-:Y:S01]  /*17580*/  FFMA.FTZ R100, R57, UR4, -R210 ;  /* 0x0000000439647c23 */ /* 0x000fe200080108d2 */
[----:B------:R-:W-:Y:S02]  /*17590*/  ISETP.GE.AND P3, PT, R79, R228, PT ;  /* 0x000000e44f00720c */ /* 0x000fe40003f66270 */
[C---:B------:R-:W-:Y:S02]  /*175a0*/  ISETP.GT.AND P2, PT, R248.reuse, R78, PT ;  /* 0x0000004ef800720c */ /* 0x040fe40003f44270 */
[----:B------:R-:W-:Y:S03]  /*175b0*/  FSEL R179, R103, -INF , !P3 ;  /* 0xff80000067b37808 */ /* 0x000fe60005800000 */
[----:B------:R-:W-:Y:S01]  /*175c0*/  MUFU.EX2 R97, R97 ;  /* 0x0000006100617308 */ /* 0x000fe20000000800 */
[----:B------:R-:W-:Y:S02]  /*175d0*/  ISETP.GT.AND P3, PT, R248, R176, PT ;  /* 0x000000b0f800720c */ /* 0x000fe40003f64270 */
[----:B------:R-:W-:Y:S02]  /*175e0*/  FSEL R98, R98, -INF , !P2 ;  /* 0xff80000062627808 */ /* 0x000fe40005000000 */
[----:B------:R-:W-:Y:S02]  /*175f0*/  ISETP.GT.AND P2, PT, R3, R79, PT ;  /* 0x0000004f0300720c */ /* 0x000fe40003f44270 */
[----:B------:R-:W-:Y:S03]  /*17600*/  IABS R14, R14 ;  /* 0x0000000e000e7213 */ /* 0x000fe60000000000 */
[----:B------:R-:W-:Y:S01]  /*17610*/  MUFU.EX2 R82, R82 ;  /* 0x0000005200527308 */ /* 0x000fe20000000800 */
[----:B------:R-:W-:Y:S02]  /*17620*/  IABS R16, R16 ;  /* 0x0000001000107213 */ /* 0x000fe40000000000 */
[----:B------:R-:W-:Y:S02]  /*17630*/  I2FP.F32.S32 R14, R14 ;  /* 0x0000000e000e7245 */ /* 0x000fe40000201400 */
[----:B------:R-:W-:Y:S05]  /*17640*/  I2FP.F32.S32 R16, R16 ;  /* 0x0000001000107245 */ /* 0x000fea0000201400 */
[----:B------:R-:W-:Y:S01]  /*17650*/  MUFU.EX2 R61, R61 ;  /* 0x0000003d003d7308 */ /* 0x000fe20000000800 */
[----:B------:R-:W-:Y:S01]  /*17660*/  FFMA.FTZ R115, R14, -UR6, R115 ;  /* 0x800000060e737c23 */ /* 0x000fe20008010073 */
[----:B------:R-:W-:Y:S02]  /*17670*/  IMAD.IADD R14, R239, 0x1, -R72 ;  /* 0x00000001ef0e7824 */ /* 0x000fe400078e0a48 */
[----:B------:R-:W-:Y:S01]  /*17680*/  FFMA.FTZ R99, R16, -UR6, R99 ;  /* 0x8000000610637c23 */ /* 0x000fe20008010063 */
[----:B------:R-:W-:Y:S02]  /*17690*/  IMAD.IADD R16, R230, 0x1, -R95 ;  /* 0x00000001e6107824 */ /* 0x000fe400078e0a5f */
[----:B------:R-:W-:Y:S01]  /*176a0*/  FFMA.FTZ R95, R189, UR4, -R210 ;  /* 0x00000004bd5f7c23 */ /* 0x000fe200080108d2 */
[----:B------:R-:W-:Y:S02]  /*176b0*/  IABS R14, R14 ;  /* 0x0000000e000e7213 */ /* 0x000fe40000000000 */
[----:B------:R-:W-:Y:S01]  /*176c0*/  MUFU.EX2 R85, R85 ;  /* 0x0000005500557308 */ /* 0x000fe20000000800 */
[----:B------:R-:W-:Y:S01]  /*176d0*/  FSEL R185, R99, -INF , !P6 ;  /* 0xff80000063b97808 */ /* 0x000fe20007000000 */
[----:B------:R-:W-:Y:S01]  /*176e0*/  FFMA.FTZ R99, R38, UR4, -R169 ;  /* 0x0000000426637c23 */ /* 0x000fe200080108a9 */
[----:B------:R-:W-:Y:S02]  /*176f0*/  ISETP.GT.AND P6, PT, R248, R89, PT ;  /* 0x00000059f800720c */ /* 0x000fe40003fc4270 */
[----:B------:R-:W-:Y:S02]  /*17700*/  I2FP.F32.S32 R14, R14 ;  /* 0x0000000e000e7245 */ /* 0x000fe40000201400 */
[----:B------:R-:W-:Y:S03]  /*17710*/  FSEL R102, R102, -INF , !P6 ;  /* 0xff80000066667808 */ /* 0x000fe60007000000 */
[----:B------:R-:W-:Y:S01]  /*17720*/  MUFU.EX2 R95, R95 ;  /* 0x0000005f005f7308 */ /* 0x000fe20000000800 */
[----:B------:R-:W-:Y:S01]  /*17730*/  ISETP.GE.AND P6, PT, R78, R228, PT ;  /* 0x000000e44e00720c */ /* 0x000fe20003fc6270 */
[----:B------:R-:W-:Y:S01]  /*17740*/  FFMA.FTZ R119, R14, -UR6, R119 ;  /* 0x800000060e777c23 */ /* 0x000fe20008010077 */
[----:B------:R-:W-:Y:S01]  /*17750*/  IMAD.IADD R14, R230, 0x1, -R246 ;  /* 0x00000001e60e7824 */ /* 0x000fe200078e0af6 */
[----:B------:R-:W-:Y:S02]  /*17760*/  IABS R16, R16 ;  /* 0x0000001000107213 */ /* 0x000fe40000000000 */
[----:B------:R-:W-:Y:S01]  /*17770*/  FSEL R187, R98, -INF , !P6 ;  /* 0xff80000062bb7808 */ /* 0x000fe20007000000 */
[----:B------:R-:W-:Y:S03]  /*17780*/  FFMA.FTZ R98, R30, UR4, -R169 ;  /* 0x000000041e627c23 */ /* 0x000fe600080108a9 */
[----:B------:R-:W-:Y:S01]  /*17790*/  MUFU.EX2 R99, R99 ;  /* 0x0000006300637308 */ /* 0x000fe20000000800 */
[----:B------:R-:W-:Y:S01]  /*177a0*/  ISETP.GE.AND P6, PT, R89, R228, PT ;  /* 0x000000e45900720c */ /* 0x000fe20003fc6270 */
[----:B------:R-:W-:Y:S01]  /*177b0*/  VIADD R89, R246, 0xfffffff0 ;  /* 0xfffffff0f6597836 */ /* 0x000fe20000000000 */
[----:B------:R-:W-:Y:S02]  /*177c0*/  IABS R14, R14 ;  /* 0x0000000e000e7213 */ /* 0x000fe40000000000 */
[----:B------:R-:W-:Y:S01]  /*177d0*/  FSEL R181, R102, -INF , !P6 ;  /* 0xff80000066b57808 */ /* 0x000fe20007000000 */
[----:B------:R-:W-:Y:S01]  /*177e0*/  IMAD.IADD R65, R239, 0x1, -R89 ;  /* 0x00000001ef417824 */ /* 0x000fe200078e0a59 */
[----:B------:R-:W-:Y:S03]  /*177f0*/  ISETP.GT.AND P6, PT, R3, R56, PT ;  /* 0x000000380300720c */ /* 0x000fe60003fc4270 */
[----:B------:R-:W-:Y:S01]  /*17800*/  MUFU.EX2 R98, R98 ;  /* 0x0000006200627308 */ /* 0x000fe20000000800 */
[----:B------:R-:W-:Y:S01]  /*17810*/  I2FP.F32.S32 R63, R14 ;  /* 0x0000000e003f7245 */ /* 0x000fe20000201400 */
[--C-:B------:R-:W-:Y:S01]  /*17820*/  IMAD.IADD R14, R230, 0x1, -R48.reuse ;  /* 0x00000001e60e7824 */ /* 0x100fe200078e0a30 */
[----:B------:R-:W-:Y:S01]  /*17830*/  I2FP.F32.S32 R16, R16 ;  /* 0x0000001000107245 */ /* 0x000fe20000201400 */
[----:B------:R-:W-:Y:S01]  /*17840*/  IMAD.IADD R48, R239, 0x1, -R48 ;  /* 0x00000001ef307824 */ /* 0x000fe200078e0a30 */
[----:B------:R-:W-:Y:S01]  /*17850*/  IABS R65, R65 ;  /* 0x0000004100417213 */ /* 0x000fe20000000000 */
[----:B------:R-:W-:Y:S01]  /*17860*/  FFMA.FTZ R128, R63, -UR6, R128 ;  /* 0x800000063f807c23 */ /* 0x000fe20008010080 */
[----:B------:R-:W-:Y:S03]  /*17870*/  FMNMX3.FTZ R63, R20, R28, R31, !PT ;  /* 0x0000001c143f7276 */ /* 0x000fe6000781001f */
[----:B------:R-:W-:Y:S01]  /*17880*/  MUFU.EX2 R84, R84 ;  /* 0x0000005400547308 */ /* 0x000fe20000000800 */
[----:B------:R-:W-:Y:S01]  /*17890*/  IABS R48, R48 ;  /* 0x0000003000307213 */ /* 0x000fe20000000000 */
[----:B------:R-:W-:Y:S01]  /*178a0*/  FFMA.FTZ R101, R16, -UR6, R101 ;  /* 0x8000000610657c23 */ /* 0x000fe20008010065 */
[----:B------:R-:W-:Y:S01]  /*178b0*/  I2FP.F32.S32 R65, R65 ;  /* 0x0000004100417245 */ /* 0x000fe20000201400 */
[----:B------:R-:W-:Y:S01]  /*178c0*/  IMAD.IADD R67, R230, 0x1, -R89 ;  /* 0x00000001e6437824 */ /* 0x000fe200078e0a59 */
[----:B------:R-:W-:Y:S01]  /*178d0*/  I2FP.F32.S32 R48, R48 ;  /* 0x0000003000307245 */ /* 0x000fe20000201400 */
[----:B------:R-:W-:Y:S01]  /*178e0*/  IMAD.MOV.U32 R89, RZ, RZ, R94 ;  /* 0x000000ffff597224 */ /* 0x000fe200078e005e */
[----:B------:R-:W-:Y:S03]  /*178f0*/  FSEL R101, R101, -INF , !P2 ;  /* 0xff80000065657808 */ /* 0x000fe60005000000 */
[----:B------:R-:W-:Y:S01]  /*17900*/  MUFU.EX2 R64, R64 ;  /* 0x0000004000407308 */ /* 0x000fe20000000800 */
[----:B------:R-:W-:Y:S01]  /*17910*/  FFMA.FTZ R114, R65, -UR6, R114 ;  /* 0x8000000641727c23 */ /* 0x000fe20008010072 */
[----:B------:R-:W-:Y:S01]  /*17920*/  FFMA.FTZ R131, R48, -UR6, R131 ;  /* 0x8000000630837c23 */ /* 0x000fe20008010083 */
[----:B------:R-:W-:Y:S01]  /*17930*/  IABS R14, R14 ;  /* 0x0000000e000e7213 */ /* 0x000fe20000000000 */
[----:B------:R-:W-:Y:S01]  /*17940*/  FFMA.FTZ R83, R89, UR4, -R210 ;  /* 0x0000000459537c23 */ /* 0x000fe200080108d2 */
[--C-:B------:R-:W-:Y:S01]  /*17950*/  FFMA.FTZ R89, R60, UR4, -R169.reuse ;  /* 0x000000043c597c23 */ /* 0x100fe200080108a9 */
[----:B------:R-:W-:Y:S01]  /*17960*/  FSEL R114, R114, -INF , !P3 ;  /* 0xff80000072727808 */ /* 0x000fe20005800000 */
[----:B------:R-:W-:Y:S03]  /*17970*/  VIADD R60, R214, 0x4020 ;  /* 0x00004020d63c7836 */ /* 0x000fe60000000000 */
[----:B------:R-:W-:Y:S01]  /*17980*/  MUFU.EX2 R80, R80 ;  /* 0x0000005000507308 */ /* 0x000fe20000000800 */
[----:B------:R-:W-:Y:S01]  /*17990*/  ISETP.GT.AND P3, PT, R3, R52, PT ;  /* 0x000000340300720c */ /* 0x000fe20003f64270 */
[----:B------:R-:W-:Y:S01]  /*179a0*/  @P4 VIADD R60, R231, 0xffffffe0 ;  /* 0xffffffe0e73c4836 */ /* 0x000fe20000000000 */
[----:B------:R-:W-:Y:S01]  /*179b0*/  I2FP.F32.S32 R14, R14 ;  /* 0x0000000e000e7245 */ /* 0x000fe20000201400 */
[----:B------:R-:W-:Y:S01]  /*179c0*/  FFMA.FTZ R94, R34, UR4, -R169 ;  /* 0x00000004225e7c23 */ /* 0x000fe200080108a9 */
[----:B------:R-:W-:Y:S01]  /*179d0*/  F2FP.BF16.F32.PACK_AB R34, R120, R123 ;  /* 0x0000007b7822723e */ /* 0x000fe200000010ff */
[----:B------:R-:W-:Y:S01]  /*179e0*/  IMAD.IADD R65, R239, 0x1, -R74 ;  /* 0x00000001ef417824 */ /* 0x000fe200078e0a4a */
[----:B------:R-:W-:Y:S03]  /*179f0*/  FMNMX3.FTZ R63, R63, R208, R204, !PT ;  /* 0x000000d03f3f7276 */ /* 0x000fe600078100cc */
[----:B------:R-:W-:Y:S01]  /*17a00*/  MUFU.EX2 R83, R83 ;  /* 0x0000005300537308 */ /* 0x000fe20000000800 */
[----:B------:R-:W-:Y:S01]  /*17a10*/  FFMA.FTZ R129, R14, -UR6, R129 ;  /* 0x800000060e817c23 */ /* 0x000fe20008010081 */
[----:B------:R-:W-:Y:S01]  /*17a20*/  ISETP.GE.AND P2, PT, R78, R229, PT ;  /* 0x000000e54e00720c */ /* 0x000fe20003f46270 */
[----:B------:R-:W-:Y:S01]  /*17a30*/  FFMA.FTZ R78, R47, UR4, -R210 ;  /* 0x000000042f4e7c23 */ /* 0x000fe200080108d2 */
[----:B------:R-:W-:Y:S01]  /*17a40*/  FMNMX3.FTZ R63, R63, R200, R190, !PT ;  /* 0x000000c83f3f7276 */ /* 0x000fe200078100be */
[----:B------:R-:W-:Y:S01]  /*17a50*/  IMAD.IADD R16, R230, 0x1, -R252 ;  /* 0x00000001e6107824 */ /* 0x000fe200078e0afc */
[----:B------:R-:W-:Y:S04]  /*17a60*/  IABS R67, R67 ;  /* 0x0000004300437213 */ /* 0x000fe80000000000 */
[----:B------:R-:W-:Y:S01]  /*17a70*/  MUFU.EX2 R94, R94 ;  /* 0x0000005e005e7308 */ /* 0x000fe20000000800 */
[----:B------:R-:W-:Y:S02]  /*17a80*/  FMNMX3.FTZ R63, R63, R202, R198, !PT ;  /* 0x000000ca3f3f7276 */ /* 0x000fe400078100c6 */
[----:B------:R-:W-:Y:S02]  /*17a90*/  I2FP.F32.S32 R67, R67 ;  /* 0x0000004300437245 */ /* 0x000fe40000201400 */
[----:B------:R-:W-:Y:S02]  /*17aa0*/  IABS R16, R16 ;  /* 0x0000001000107213 */ /* 0x000fe40000000000 */
[----:B------:R-:W-:Y:S03]  /*17ab0*/  FSEL R197, R96, -INF , !P2 ;  /* 0xff80000060c57808 */ /* 0x000fe60005000000 */
[----:B------:R-:W-:Y:S01]  /*17ac0*/  MUFU.EX2 R89, R89 ;  /* 0x0000005900597308 */ /* 0x000fe20000000800 */
[----:B------:R-:W-:Y:S01]  /*17ad0*/  FFMA.FTZ R112, R67, -UR6, R112 ;  /* 0x8000000643707c23 */ /* 0x000fe20008010070 */
[----:B------:R-:W-:Y:S01]  /*17ae0*/  I2FP.F32.S32 R16, R16 ;  /* 0x0000001000107245 */ /* 0x000fe20000201400 */
[--C-:B------:R-:W-:Y:S01]  /*17af0*/  FFMA.FTZ R96, R91, UR4, -R169.reuse ;  /* 0x000000045b607c23 */ /* 0x100fe200080108a9 */
[----:B------:R-:W-:Y:S01]  /*17b00*/  ISETP.GE.AND P2, PT, R88, R228, PT ;  /* 0x000000e45800720c */ /* 0x000fe20003f46270 */
[--C-:B------:R-:W-:Y:S01]  /*17b10*/  FFMA.FTZ R91, R62, UR4, -R169.reuse ;  /* 0x000000043e5b7c23 */ /* 0x100fe200080108a9 */
[----:B------:R-:W-:Y:S01]  /*17b20*/  FFMA.FTZ R62, R40, UR4, -R169 ;  /* 0x00000004283e7c23 */ /* 0x000fe200080108a9 */
[----:B------:R-:W-:Y:S03]  /*17b30*/  FFMA.FTZ R113, R16, -UR6, R113 ;  /* 0x8000000610717c23 */ /* 0x000fe60008010071 */
[----:B------:R-:W-:Y:S01]  /*17b40*/  MUFU.EX2 R73, R73 ;  /* 0x0000004900497308 */ /* 0x000fe20000000800 */
[----:B------:R-:W-:Y:S02]  /*17b50*/  IMAD.IADD R16, R230, 0x1, -R72 ;  /* 0x00000001e6107824 */ /* 0x000fe400078e0a48 */
[--C-:B------:R-:W-:Y:S01]  /*17b60*/  FFMA.FTZ R72, R26, UR4, -R169.reuse ;  /* 0x000000041a487c23 */ /* 0x100fe200080108a9 */
[----:B------:R-:W-:Y:S01]  /*17b70*/  FSEL R185, R185, -INF , !P2 ;  /* 0xff800000b9b97808 */ /* 0x000fe20005000000 */
[----:B------:R-:W-:Y:S01]  /*17b80*/  FFMA.FTZ R88, R75, UR4, -R210 ;  /* 0x000000044b587c23 */ /* 0x000fe200080108d2 */
[----:B------:R-:W-:Y:S01]  /*17b90*/  FSEL R113, R113, -INF , !P6 ;  /* 0xff80000071717808 */ /* 0x000fe20007000000 */
[----:B------:R-:W-:Y:S01]  /*17ba0*/  IMAD.IADD R67, R230, 0x1, -R74 ;  /* 0x00000001e6437824 */ /* 0x000fe200078e0a4a */
[----:B------:R-:W-:Y:S02]  /*17bb0*/  ISETP.GT.AND P6, PT, R3, R54, PT ;  /* 0x000000360300720c */ /* 0x000fe40003fc4270 */
[----:B------:R-:W-:Y:S01]  /*17bc0*/  MUFU.EX2 R96, R96 ;  /* 0x0000006000607308 */ /* 0x000fe20000000800 */
[----:B------:R-:W-:Y:S01]  /*17bd0*/  ISETP.GE.AND P2, PT, R79, R229, PT ;  /* 0x000000e54f00720c */ /* 0x000fe20003f46270 */
[----:B------:R-:W-:Y:S01]  /*17be0*/  FFMA.FTZ R79, R44, UR4, -R169 ;  /* 0x000000042c4f7c23 */ /* 0x000fe200080108a9 */
[--C-:B------:R-:W-:Y:S01]  /*17bf0*/  FFMA.FTZ R74, R35, UR4, -R210.reuse ;  /* 0x00000004234a7c23 */ /* 0x100fe200080108d2 */
[----:B---3--:R-:W-:Y:S01]  /*17c00*/  F2FP.BF16.F32.PACK_AB R35, R121, R126 ;  /* 0x0000007e7923723e */ /* 0x008fe200000010ff */
[----:B------:R-:W-:Y:S01]  /*17c10*/  FFMA.FTZ R75, R37, UR4, -R210 ;  /* 0x00000004254b7c23 */ /* 0x000fe200080108d2 */
[----:B------:R-:W-:Y:S04]  /*17c20*/  FSEL R189, R101, -INF , !P2 ;  /* 0xff80000065bd7808 */ /* 0x000fe80005000000 */
[----:B------:R-:W-:Y:S01]  /*17c30*/  MUFU.EX2 R91, R91 ;  /* 0x0000005b005b7308 */ /* 0x000fe20000000800 */
[----:B------:R-:W-:Y:S02]  /*17c40*/  ISETP.GT.AND P2, PT, R3, R176, PT ;  /* 0x000000b00300720c */ /* 0x000fe40003f44270 */
[----:B------:R-:W-:Y:S02]  /*17c50*/  IABS R16, R16 ;  /* 0x0000001000107213 */ /* 0x000fe40000000000 */
[----:B------:R-:W-:Y:S02]  /*17c60*/  FSEL R112, R112, -INF , !P2 ;  /* 0xff80000070707808 */ /* 0x000fe40005000000 */
[C---:B------:R-:W-:Y:S03]  /*17c70*/  ISETP.GT.AND P2, PT, R248.reuse, R56, PT ;  /* 0x00000038f800720c */ /* 0x040fe60003f44270 */
[----:B------:R-:W-:Y:S01]  /*17c80*/  MUFU.EX2 R88, R88 ;  /* 0x0000005800587308 */ /* 0x000fe20000000800 */
[----:B------:R-:W-:Y:S02]  /*17c90*/  I2FP.F32.S32 R16, R16 ;  /* 0x0000001000107245 */ /* 0x000fe40000201400 */
[----:B------:R-:W-:Y:S02]  /*17ca0*/  FSEL R115, R115, -INF , !P2 ;  /* 0xff80000073737808 */ /* 0x000fe40005000000 */
[----:B------:R-:W-:Y:S01]  /*17cb0*/  ISETP.GT.AND P2, PT, R248, R54, PT ;  /* 0x00000036f800720c */ /* 0x000fe20003f44270 */
[----:B------:R-:W-:Y:S01]  /*17cc0*/  FFMA.FTZ R117, R16, -UR6, R117 ;  /* 0x8000000610757c23 */ /* 0x000fe20008010075 */
[----:B------:R-:W-:Y:S03]  /*17cd0*/  FMNMX3.FTZ R16, R165, R7, R5, !PT ;  /* 0x00000007a5107276 */ /* 0x000fe60007810005 */
[----:B------:R-:W-:Y:S01]  /*17ce0*/  MUFU.EX2 R79, R79 ;  /* 0x0000004f004f7308 */ /* 0x000fe20000000800 */
[----:B------:R-:W-:Y:S02]  /*17cf0*/  IABS R65, R65 ;  /* 0x0000004100417213 */ /* 0x000fe40000000000 */
[----:B------:R-:W-:Y:S02]  /*17d00*/  FMNMX3.FTZ R16, R16, R19, R17, !PT ;  /* 0x0000001310107276 */ /* 0x000fe40007810011 */
[----:B------:R-:W-:Y:S02]  /*17d10*/  FSEL R171, R117, -INF , !P3 ;  /* 0xff80000075ab7808 */ /* 0x000fe40005800000 */
[----:B------:R-:W-:Y:S03]  /*17d20*/  ISETP.GE.AND P3, PT, R176, R229, PT ;  /* 0x000000e5b000720c */ /* 0x000fe60003f66270 */
[----:B------:R-:W-:Y:S01]  /*17d30*/  MUFU.EX2 R62, R62 ;  /* 0x0000003e003e7308 */ /* 0x000fe20000000800 */
[----:B------:R-:W-:Y:S02]  /*17d40*/  FMNMX3.FTZ R16, R16, R27, R25, !PT ;  /* 0x0000001b10107276 */ /* 0x000fe40007810019 */
[----:B------:R-:W-:Y:S02]  /*17d50*/  I2FP.F32.S32 R65, R65 ;  /* 0x0000004100417245 */ /* 0x000fe40000201400 */
[----:B------:R-:W-:Y:S05]  /*17d60*/  IABS R67, R67 ;  /* 0x0000004300437213 */ /* 0x000fea0000000000 */
[----:B------:R-:W-:Y:S01]  /*17d70*/  MUFU.EX2 R72, R72 ;  /* 0x0000004800487308 */ /* 0x000fe20000000800 */
[----:B------:R-:W-:Y:S01]  /*17d80*/  I2FP.F32.S32 R67, R67 ;  /* 0x0000004300437245 */ /* 0x000fe20000201400 */
[----:B------:R-:W-:Y:S01]  /*17d90*/  FFMA.FTZ R118, R65, -UR6, R118 ;  /* 0x8000000641767c23 */ /* 0x000fe20008010076 */
[----:B------:R-:W-:Y:S02]  /*17da0*/  FMNMX3.FTZ R65, R16, R29, R242, !PT ;  /* 0x0000001d10417276 */ /* 0x000fe400078100f2 */
[----:B------:R-:W-:Y:S01]  /*17db0*/  FMNMX3.FTZ R16, R63, R188, R184, !PT ;  /* 0x000000bc3f107276 */ /* 0x000fe200078100b8 */
[----:B------:R-:W-:Y:S01]  /*17dc0*/  FFMA.FTZ R63, R53, UR4, -R210 ;  /* 0x00000004353f7c23 */ /* 0x000fe200080108d2 */
[----:B------:R-:W-:Y:S03]  /*17dd0*/  FFMA.FTZ R116, R67, -UR6, R116 ;  /* 0x8000000643747c23 */ /* 0x000fe60008010074 */
[----:B------:R-:W-:Y:S01]  /*17de0*/  MUFU.EX2 R71, R71 ;  /* 0x0000004700477308 */ /* 0x000fe20000000800 */
[----:B------:R-:W-:Y:S01]  /*17df0*/  FMNMX3.FTZ R65, R65, R196, R192, !PT ;  /* 0x000000c441417276 */ /* 0x000fe200078100c0 */
[----:B------:R-:W-:Y:S01]  /*17e00*/  FFMA.FTZ R67, R6, UR4, -R169 ;  /* 0x0000000406437c23 */ /* 0x000fe200080108a9 */
[----:B------:R-:W-:Y:S01]  /*17e10*/  FSEL R117, R118, -INF , !P2 ;  /* 0xff80000076757808 */ /* 0x000fe20005000000 */
[----:B------:R-:W-:Y:S01]  /*17e20*/  FFMA.FTZ R210, R206, UR4, -R210 ;  /* 0x00000004ced27c23 */ /* 0x000fe200080108d2 */
[----:B------:R-:W-:Y:S02]  /*17e30*/  FSEL R116, R116, -INF , !P6 ;  /* 0xff80000074747808 */ /* 0x000fe40007000000 */
[----:B------:R-:W-:Y:S03]  /*17e40*/  ISETP.GT.AND P6, PT, R248, R52, PT ;  /* 0x00000034f800720c */ /* 0x000fe60003fc4270 */
[----:B------:R-:W-:Y:S01]  /*17e50*/  MUFU.EX2 R63, R63 ;  /* 0x0000003f003f7308 */ /* 0x000fe20000000800 */
[----:B------:R-:W-:Y:S02]  /*17e60*/  ISETP.GE.AND P2, PT, R176, R228, PT ;  /* 0x000000e4b000720c */ /* 0x000fe40003f46270 */
[----:B------:R-:W-:Y:S02]  /*17e70*/  FSEL R176, R112, -INF , !P3 ;  /* 0xff80000070b07808 */ /* 0x000fe40005800000 */
[----:B------:R-:W-:Y:S02]  /*17e80*/  FMNMX3.FTZ R65, R65, R186, R251, !PT ;  /* 0x000000ba41417276 */ /* 0x000fe400078100fb */
[----:B------:R-:W-:Y:S03]  /*17e90*/  ISETP.GE.AND P3, PT, R56, R228, PT ;  /* 0x000000e43800720c */ /* 0x000fe60003f66270 */
[----:B------:R-:W-:Y:S01]  /*17ea0*/  MUFU.EX2 R70, R70 ;  /* 0x0000004600467308 */ /* 0x000fe20000000800 */
[----:B------:R-:W-:Y:S02]  /*17eb0*/  FSEL R172, R119, -INF , !P6 ;  /* 0xff80000077ac7808 */ /* 0x000fe40007000000 */
[----:B------:R-:W-:Y:S02]  /*17ec0*/  FMNMX3.FTZ R14, R65, R182, R194, !PT ;  /* 0x000000b6410e7276 */ /* 0x000fe400078100c2 */
[----:B------:R-:W-:Y:S02]  /*17ed0*/  FSEL R119, R114, -INF , !P2 ;  /* 0xff80000072777808 */ /* 0x000fe40005000000 */
[----:B------:R-:W-:Y:S03]  /*17ee0*/  FSEL R118, R115, -INF , !P3 ;  /* 0xff80000073767808 */ /* 0x000fe60005800000 */
[----:B------:R1:W-:Y:S01]  /*17ef0*/  MUFU.EX2 R65, R59 ;  /* 0x0000003b00417308 */ /* 0x0003e20000000800 */
[----:B------:R-:W-:Y:S02]  /*17f00*/  ISETP.GE.AND P2, PT, R54, R228, PT ;  /* 0x000000e43600720c */ /* 0x000fe40003f46270 */
[----:B------:R-:W-:Y:S02]  /*17f10*/  ISETP.GE.AND P3, PT, R52, R229, PT ;  /* 0x000000e53400720c */ /* 0x000fe40003f66270 */
[----:B------:R-:W-:Y:S02]  /*17f20*/  FMNMX3.FTZ R14, R14, R249, R245, !PT ;  /* 0x000000f90e0e7276 */ /* 0x000fe400078100f5 */
[----:B------:R-:W-:Y:S03]  /*17f30*/  FSEL R171, R171, -INF , !P3 ;  /* 0xff800000abab7808 */ /* 0x000fe60005800000 */
[----:B------:R-:W-:Y:S01]  /*17f40*/  MUFU.EX2 R78, R78 ;  /* 0x0000004e004e7308 */ /* 0x000fe20000000800 */
[----:B------:R-:W-:Y:S02]  /*17f50*/  FSEL R117, R117, -INF , !P2 ;  /* 0xff80000075757808 */ /* 0x000fe40005000000 */
[----:B------:R-:W-:Y:S02]  /*17f60*/  FMNMX3.FTZ R16, R16, R247, R243, !PT ;  /* 0x000000f710107276 */ /* 0x000fe400078100f3 */
[C---:B------:R-:W-:Y:S02]  /*17f70*/  ISETP.GT.AND P2, PT, R3.reuse, R49, PT ;  /* 0x000000310300720c */ /* 0x040fe40003f44270 */
[----:B------:R-:W-:Y:S03]  /*17f80*/  ISETP.GT.AND P3, PT, R3, R244, PT ;  /* 0x000000f40300720c */ /* 0x000fe60003f64270 */
[----:B------:R-:W-:Y:S01]  /*17f90*/  MUFU.EX2 R77, R77 ;  /* 0x0000004d004d7308 */ /* 0x000fe20000000800 */
[----:B------:R-:W-:Y:S01]  /*17fa0*/  ISETP.GE.AND P6, PT, R56, R229, PT ;  /* 0x000000e53800720c */ /* 0x000fe20003fc6270 */
[----:B------:R-:W-:Y:S01]  /*17fb0*/  IMAD.IADD R3, R239, 0x1, -R246 ;  /* 0x00000001ef037824 */ /* 0x000fe200078e0af6 */
[----:B------:R-:W-:Y:S01]  /*17fc0*/  FMNMX3.FTZ R14, R14, R241, R211, !PT ;  /* 0x000000f10e0e7276 */ /* 0x000fe200078100d3 */
[----:B-1----:R-:W-:Y:S01]  /*17fd0*/  LDSM.16.MT88.4 R56, [R60+0x400] ;  /* 0x000400003c38783b */ /* 0x002fe20000004200 */
[----:B------:R-:W-:Y:S02]  /*17fe0*/  FMNMX3.FTZ R16, R16, R209, R207, !PT ;  /* 0x000000d110107276 */ /* 0x000fe400078100cf */
[----:B------:R-:W-:Y:S03]  /*17ff0*/  FSEL R173, R113, -INF , !P6 ;  /* 0xff80000071ad7808 */ /* 0x000fe60007000000 */
[----:B------:R-:W-:Y:S01]  /*18000*/  MUFU.EX2 R76, R76 ;  /* 0x0000004c004c7308 */ /* 0x000fe20000000800 */
[----:B------:R-:W-:Y:S02]  /*18010*/  FMNMX3.FTZ R14, R14, R205, R203, !PT ;  /* 0x000000cd0e0e7276 */ /* 0x000fe400078100cb */
[----:B------:R-:W-:Y:S02]  /*18020*/  ISETP.GE.AND P6, PT, R54, R229, PT ;  /* 0x000000e53600720c */ /* 0x000fe40003fc6270 */
[----:B------:R-:W-:Y:S02]  /*18030*/  IABS R3, R3 ;  /* 0x0000000300037213 */ /* 0x000fe40000000000 */
[----:B------:R-:W-:Y:S03]  /*18040*/  FMNMX3.FTZ R16, R16, R201, R199, !PT ;  /* 0x000000c910107276 */ /* 0x000fe600078100c7 */
[----:B------:R-:W-:Y:S01]  /*18050*/  MUFU.EX2 R75, R75 ;  /* 0x0000004b004b7308 */ /* 0x000fe20000000800 */
[----:B------:R-:W-:Y:S02]  /*18060*/  FMNMX3.FTZ R14, R14, R195, R193, !PT ;  /* 0x000000c30e0e7276 */ /* 0x000fe400078100c1 */
[----:B------:R-:W-:Y:S02]  /*18070*/  FSEL R174, R116, -INF , !P6 ;  /* 0xff80000074ae7808 */ /* 0x000fe40007000000 */
[----:B------:R-:W-:Y:S02]  /*18080*/  FSEL R129, R129, -INF , !P2 ;  /* 0xff80000081817808 */ /* 0x000fe40005000000 */
[----:B------:R-:W-:Y:S03]  /*18090*/  I2FP.F32.S32 R3, R3 ;  /* 0x0000000300037245 */ /* 0x000fe60000201400 */
[----:B------:R-:W-:Y:S01]  /*180a0*/  MUFU.EX2 R69, R69 ;  /* 0x0000004500457308 */ /* 0x000fe20000000800 */
[----:B------:R-:W-:Y:S02]  /*180b0*/  ISETP.GE.AND P6, PT, R52, R228, PT ;  /* 0x000000e43400720c */ /* 0x000fe40003fc6270 */
[----:B------:R-:W-:Y:S01]  /*180c0*/  FSEL R128, R128, -INF , !P3 ;  /* 0xff80000080807808 */ /* 0x000fe20005800000 */
[----:B------:R-:W-:Y:S01]  /*180d0*/  FFMA.FTZ R130, R3, -UR6, R130 ;  /* 0x8000000603827c23 */ /* 0x000fe20008010082 */
[----:B------:R-:W-:Y:S01]  /*180e0*/  ISETP.GE.AND P2, PT, R244, R229, PT ;  /* 0x000000e5f400720c */ /* 0x000fe20003f46270 */
[----:B------:R-:W-:Y:S01]  /*180f0*/  LDSM.16.MT88.4 R52, [R214+0x4400] ;  /* 0x00440000d634783b */ /* 0x000fe20000004200 */
[----:B------:R-:W-:Y:S03]  /*18100*/  FMNMX3.FTZ R16, R16, R197, R191, !PT ;  /* 0x000000c510107276 */ /* 0x000fe600078100bf */
[----:B------:R-:W-:Y:S01]  /*18110*/  MUFU.EX2 R68, R68 ;  /* 0x0000004400447308 */ /* 0x000fe20000000800 */
[----:B------:R-:W-:Y:S02]  /*18120*/  FMNMX3.FTZ R14, R14, R187, R185, !PT ;  /* 0x000000bb0e0e7276 */ /* 0x000fe400078100b9 */
[----:B------:R-:W-:Y:S02]  /*18130*/  FSEL R177, R128, -INF , !P2 ;  /* 0xff80000080b17808 */ /* 0x000fe40005000000 */
[----:B------:R-:W-:Y:S02]  /*18140*/  FSEL R172, R172, -INF , !P6 ;  /* 0xff800000acac7808 */ /* 0x000fe40007000000 */
[----:B------:R-:W-:Y:S03]  /*18150*/  FMNMX3.FTZ R16, R16, R183, R189, !PT ;  /* 0x000000b710107276 */ /* 0x000fe600078100bd */
[----:B------:R-:W-:Y:S01]  /*18160*/  MUFU.EX2 R67, R67 ;  /* 0x0000004300437308 */ /* 0x000fe20000000800 */
[----:B------:R-:W-:Y:S02]  /*18170*/  ISETP.GE.AND P2, PT, R49, R229, PT ;  /* 0x000000e53100720c */ /* 0x000fe40003f46270 */
[C---:B------:R-:W-:Y:S02]  /*18180*/  ISETP.GT.AND P6, PT, R248.reuse, R244, PT ;  /* 0x000000f4f800720c */ /* 0x040fe40003fc4270 */
[----:B------:R-:W-:Y:S02]  /*18190*/  ISETP.GT.AND P3, PT, R248, R49, PT ;  /* 0x00000031f800720c */ /* 0x000fe40003f64270 */
[----:B------:R-:W-:Y:S03]  /*181a0*/  FMNMX3.FTZ R14, R14, R181, R179, !PT ;  /* 0x000000b50e0e7276 */ /* 0x000fe600078100b3 */
[----:B------:R-:W-:Y:S01]  /*181b0*/  MUFU.EX2 R66, R66 ;  /* 0x0000004200427308 */ /* 0x000fe20000000800 */
[----:B------:R-:W-:Y:S02]  /*181c0*/  FMNMX3.FTZ R16, R16, R176, R173, !PT ;  /* 0x000000b010107276 */ /* 0x000fe400078100ad */
[----:B------:R-:W-:Y:S02]  /*181d0*/  FSEL R175, R129, -INF , !P2 ;  /* 0xff80000081af7808 */ /* 0x000fe40005000000 */
[----:B------:R-:W-:Y:S02]  /*181e0*/  FSEL R130, R130, -INF , !P6 ;  /* 0xff80000082827808 */ /* 0x000fe40007000000 */
[-C--:B------:R-:W-:Y:S03]  /*181f0*/  ISETP.GE.AND P2, PT, R49, R228.reuse, PT ;  /* 0x000000e43100720c */ /* 0x080fe60003f46270 */
[----:B------:R-:W-:Y:S01]  /*18200*/  MUFU.EX2 R74, R74 ;  /* 0x0000004a004a7308 */ /* 0x000fe20000000800 */
[----:B------:R-:W-:Y:S02]  /*18210*/  FMNMX3.FTZ R14, R14, R119, R118, !PT ;  /* 0x000000770e0e7276 */ /* 0x000fe40007810076 */
[----:B------:R-:W-:Y:S02]  /*18220*/  FSEL R129, R131, -INF , !P3 ;  /* 0xff80000083817808 */ /* 0x000fe40005800000 */
[----:B------:R-:W-:Y:S02]  /*18230*/  ISETP.GE.AND P6, PT, R244, R228, PT ;  /* 0x000000e4f400720c */ /* 0x000fe40003fc6270 */
[----:B------:R-:W-:Y:S03]  /*18240*/  FMNMX3.FTZ R16, R16, R174, R171, !PT ;  /* 0x000000ae10107276 */ /* 0x000fe600078100ab */
[----:B------:R-:W-:Y:S01]  /*18250*/  MUFU.EX2 R87, R87 ;  /* 0x0000005700577308 */ /* 0x000fe20000000800 */
[----:B------:R-:W-:Y:S02]  /*18260*/  FMNMX3.FTZ R14, R14, R117, R172, !PT ;  /* 0x000000750e0e7276 */ /* 0x000fe400078100ac */
[----:B------:R-:W-:Y:S02]  /*18270*/  FSEL R131, R130, -INF , !P6 ;  /* 0xff80000082837808 */ /* 0x000fe40007000000 */
[----:B------:R-:W-:Y:S02]  /*18280*/  FSEL R129, R129, -INF , !P2 ;  /* 0xff80000081817808 */ /* 0x000fe40005000000 */
[----:B------:R-:W-:Y:S03]  /*18290*/  FMNMX3.FTZ R36, R16, R177, R175, !PT ;  /* 0x000000b110247276 */ /* 0x000fe600078100af */
[----:B------:R-:W-:Y:S01]  /*182a0*/  MUFU.EX2 R100, R100 ;  /* 0x0000006400647308 */ /* 0x000fe20000000800 */
[----:B------:R-:W-:Y:S02]  /*182b0*/  FMNMX3.FTZ R3, R14, R131, R129, !PT ;  /* 0x000000830e037276 */ /* 0x000fe40007810081 */
[----:B------:R-:W-:Y:S01]  /*182c0*/  FSEL R6, R2, RZ, P1 ;  /* 0x000000ff02067208 */ /* 0x000fe20000800000 */
[----:B------:R-:W1:Y:S08]  /*182d0*/  SHFL.BFLY PT, R49, R36, 0x2, 0x1f ;  /* 0x0c401f0024317f89 */ /* 0x000e7000000e0000 */
[----:B------:R-:W2:Y:S01]  /*182e0*/  SHFL.BFLY PT, R14, R3, 0x2, 0x1f ;  /* 0x0c401f00030e7f89 */ /* 0x000ea200000e0000 */
[----:B------:R-:W-:Y:S01]  /*182f0*/  FADD.FTZ R6, -R6, R167 ;  /* 0x000000a706067221 */ /* 0x000fe20000010100 */
[----:B------:R-:W-:Y:S06]  /*18300*/  FFMA.FTZ R167, R178, UR4, -R169 ;  /* 0x00000004b2a77c23 */ /* 0x000fec00080108a9 */
[----:B------:R-:W-:Y:S01]  /*18310*/  MUFU.EX2 R167, R167 ;  /* 0x000000a700a77308 */ /* 0x000fe20000000800 */
[----:B-1----:R-:W-:Y:S02]  /*18320*/  FMNMX.FTZ R36, R36, R49, !PT ;  /* 0x0000003124247209 */ /* 0x002fe40007810000 */
[----:B------:R-:W-:Y:S01]  /*18330*/  LDSM.16.MT88.4 R48, [R60] ;  /* 0x000000003c30783b */ /* 0x000fe20000004200 */
[----:B--2---:R-:W-:Y:S07]  /*18340*/  FMNMX.FTZ R3, R3, R14, !PT ;  /* 0x0000000e03037209 */ /* 0x004fee0007810000 */
[----:B------:R-:W1:Y:S08]  /*18350*/  SHFL.BFLY PT, R39, R36, 0x1, 0x1f ;  /* 0x0c201f0024277f89 */ /* 0x000e7000000e0000 */
[----:B------:R-:W2:Y:S01]  /*18360*/  SHFL.BFLY PT, R12, R3, 0x1, 0x1f ;  /* 0x0c201f00030c7f89 */ /* 0x000ea200000e0000 */
[----:B-1----:R-:W-:Y:S02]  /*18370*/  FMNMX.FTZ R36, R36, R39, !PT ;  /* 0x0000002724247209 */ /* 0x002fe40007810000 */
[----:B--2---:R-:W-:Y:S03]  /*18380*/  FMNMX.FTZ R3, R3, R12, !PT ;  /* 0x0000000c03037209 */ /* 0x004fe60007810000 */
[C---:B------:R-:W-:Y:S01]  /*18390*/  FMUL.FTZ R130, R36.reuse, UR4 ;  /* 0x0000000424827c20 */ /* 0x040fe20008410000 */
[----:B------:R-:W-:Y:S02]  /*183a0*/  FSETP.NEU.FTZ.AND P3, PT, R36, -INF , PT ;  /* 0xff8000002400780b */ /* 0x000fe40003f7d000 */
[C---:B------:R-:W-:Y:S01]  /*183b0*/  FSETP.NEU.FTZ.AND P2, PT, R3.reuse, -INF , PT ;  /* 0xff8000000300780b */ /* 0x040fe20003f5d000 */
[C---:B------:R-:W-:Y:S01]  /*183c0*/  FMUL.FTZ R128, R3.reuse, UR4 ;  /* 0x0000000403807c20 */ /* 0x040fe20008410000 */
[----:B------:R-:W-:Y:S02]  /*183d0*/  FSEL R130, R130, RZ, P3 ;  /* 0x000000ff82827208 */ /* 0x000fe40001800000 */
[----:B------:R-:W-:Y:S02]  /*183e0*/  FSEL R4, R3, RZ, P2 ;  /* 0x000000ff03047208 */ /* 0x000fe40001000000 */
[----:B------:R-:W-:Y:S01]  /*183f0*/  FSEL R128, R128, RZ, P2 ;  /* 0x000000ff80807208 */ /* 0x000fe20001000000 */
[--C-:B------:R-:W-:Y:S01]  /*18400*/  FFMA.FTZ R103, R23, UR4, -R130.reuse ;  /* 0x0000000417677c23 */ /* 0x100fe20008010882 */
[--C-:B------:R-:W-:Y:S01]  /*18410*/  FFMA.FTZ R102, R21, UR4, -R130.reuse ;  /* 0x0000000415667c23 */ /* 0x100fe20008010882 */
[----:B------:R-:W-:Y:S01]  /*18420*/  FFMA.FTZ R183, R183, UR4, -R130 ;  /* 0x00000004b7b77c23 */ /* 0x000fe20008010882 */
[----:B------:R-:W1:Y:S01]  /*18430*/  LDSM.16.MT88.4 R20, [R214+0x4000] ;  /* 0x00400000d614783b */ /* 0x000e620000004200 */
[--C-:B------:R-:W-:Y:S01]  /*18440*/  FFMA.FTZ R116, R7, UR4, -R128.reuse ;  /* 0x0000000407747c23 */ /* 0x100fe20008010880 */
[----:B------:R-:W-:Y:S01]  /*18450*/  FSEL R7, R36, RZ, P3 ;  /* 0x000000ff24077208 */ /* 0x000fe20001800000 */
[----:B------:R-:W-:Y:S01]  /*18460*/  MUFU.EX2 R103, R103 ;  /* 0x0000006700677308 */ /* 0x000fe20000000800 */
[----:B------:R-:W-:Y:S01]  /*18470*/  FADD.FTZ R4, -R4, R165 ;  /* 0x000000a504047221 */ /* 0x000fe20000010100 */
[----:B------:R-:W-:Y:S01]  /*18480*/  FFMA.FTZ R101, R19, UR4, -R128 ;  /* 0x0000000413657c23 */ /* 0x000fe20008010880 */
[----:B------:R-:W-:Y:S01]  /*18490*/  FFMA.FTZ R115, R11, UR4, -R130 ;  /* 0x000000040b737c23 */ /* 0x000fe20008010882 */
[----:B------:R-:W-:Y:S01]  /*184a0*/  FADD.FTZ R7, -R7, R166 ;  /* 0x000000a607077221 */ /* 0x000fe20000010100 */
[----:B------:R-:W-:Y:S01]  /*184b0*/  FFMA.FTZ R112, R17, UR4, -R128 ;  /* 0x0000000411707c23 */ /* 0x000fe20008010880 */
[----:B------:R-:W-:Y:S01]  /*184c0*/  FFMA.FTZ R114, R9, UR4, -R130 ;  /* 0x0000000409727c23 */ /* 0x000fe20008010882 */
[--C-:B------:R-:W-:Y:S03]  /*184d0*/  FFMA.FTZ R113, R5, UR4, -R128.reuse ;  /* 0x0000000405717c23 */ /* 0x100fe60008010880 */
[----:B------:R-:W-:Y:S01]  /*184e0*/  MUFU.EX2 R116, R116 ;  /* 0x0000007400747308 */ /* 0x000fe20000000800 */
[----:B------:R-:W-:Y:S01]  /*184f0*/  FMUL.FTZ R8, R7, UR4 ;  /* 0x0000000407087c20 */ /* 0x000fe20008410000 */
[----:B------:R-:W-:Y:S01]  /*18500*/  FMUL.FTZ R5, R6, UR4 ;  /* 0x0000000406057c20 */ /* 0x000fe20008410000 */
[----:B------:R-:W-:Y:S01]  /*18510*/  FSEL R7, R0, RZ, P0 ;  /* 0x000000ff00077208 */ /* 0x000fe20000000000 */
[----:B------:R-:W-:Y:S01]  /*18520*/  FMUL.FTZ R6, R4, UR4 ;  /* 0x0000000404067c20 */ /* 0x000fe20008410000 */
[--C-:B------:R-:W-:Y:S01]  /*18530*/  FFMA.FTZ R30, R25, UR4, -R128.reuse ;  /* 0x00000004191e7c23 */ /* 0x100fe20008010880 */
[----:B------:R-:W-:Y:S01]  /*18540*/  FFMA.FTZ R181, R181, UR4, -R128 ;  /* 0x00000004b5b57c23 */ /* 0x000fe20008010880 */
[--C-:B------:R-:W-:Y:S03]  /*18550*/  FFMA.FTZ R176, R176, UR4, -R130.reuse ;  /* 0x00000004b0b07c23 */ /* 0x100fe60008010882 */
[----:B------:R-:W-:Y:S01]  /*18560*/  MUFU.EX2 R115, R115 ;  /* 0x0000007300737308 */ /* 0x000fe20000000800 */
[----:B------:R-:W-:Y:S01]  /*18570*/  FFMA.FTZ R173, R173, UR4, -R130 ;  /* 0x00000004adad7c23 */ /* 0x000fe20008010882 */
[----:B------:R-:W-:Y:S01]  /*18580*/  FFMA.FTZ R119, R119, UR4, -R128 ;  /* 0x0000000477777c23 */ /* 0x000fe20008010880 */
[----:B------:R-:W-:Y:S01]  /*18590*/  FADD.FTZ R7, -R7, R164 ;  /* 0x000000a407077221 */ /* 0x000fe20000010100 */
[--C-:B------:R-:W-:Y:S01]  /*185a0*/  FFMA.FTZ R164, R180, UR4, -R169.reuse ;  /* 0x00000004b4a47c23 */ /* 0x100fe200080108a9 */
[----:B------:R-:W-:Y:S01]  /*185b0*/  FFMA.FTZ R169, R41, UR4, -R169 ;  /* 0x0000000429a97c23 */ /* 0x000fe200080108a9 */
[--C-:B------:R-:W-:Y:S01]  /*185c0*/  FFMA.FTZ R41, R118, UR4, -R128.reuse ;  /* 0x0000000476297c23 */ /* 0x100fe20008010880 */
[----:B------:R-:W-:Y:S03]  /*185d0*/  FFMA.FTZ R118, R117, UR4, -R128 ;  /* 0x0000000475767c23 */ /* 0x000fe60008010880 */
[----:B------:R-:W2:Y:S01]  /*185e0*/  MUFU.EX2 R114, R114 ;  /* 0x0000007200727308 */ /* 0x000ea20000000800 */
[----:B------:R-:W-:Y:S01]  /*185f0*/  FMUL.FTZ R9, R7, UR4 ;  /* 0x0000000407097c20 */ /* 0x000fe20008410000 */
[----:B------:R-:W-:Y:S01]  /*18600*/  FFMA.FTZ R166, R207, UR4, -R130 ;  /* 0x00000004cfa67c23 */ /* 0x000fe20008010882 */
[--C-:B------:R-:W-:Y:S01]  /*18610*/  FFMA.FTZ R180, R205, UR4, -R128.reuse ;  /* 0x00000004cdb47c23 */ /* 0x100fe20008010880 */
[----:B------:R-:W-:Y:S01]  /*18620*/  FFMA.FTZ R203, R203, UR4, -R128 ;  /* 0x00000004cbcb7c23 */ /* 0x000fe20008010880 */
[--C-:B------:R-:W-:Y:S01]  /*18630*/  FFMA.FTZ R178, R201, UR4, -R130.reuse ;  /* 0x00000004c9b27c23 */ /* 0x100fe20008010882 */
[----:B------:R-:W-:Y:S01]  /*18640*/  FFMA.FTZ R199, R199, UR4, -R130 ;  /* 0x00000004c7c77c23 */ /* 0x000fe20008010882 */
[----:B------:R-:W-:Y:S03]  /*18650*/  FFMA.FTZ R193, R193, UR4, -R128 ;  /* 0x00000004c1c17c23 */ /* 0x000fe60008010880 */
[----:B------:R-:W3:Y:S01]  /*18660*/  MUFU.EX2 R113, R113 ;  /* 0x0000007100717308 */ /* 0x000ee20000000800 */
[----:B------:R-:W-:Y:S01]  /*18670*/  FFMA.FTZ R191, R191, UR4, -R130 ;  /* 0x00000004bfbf7c23 */ /* 0x000fe20008010882 */
[----:B------:R-:W-:Y:S01]  /*18680*/  FFMA.FTZ R185, R185, UR4, -R128 ;  /* 0x00000004b9b97c23 */ /* 0x000fe20008010880 */
[--C-:B------:R-:W-:Y:S01]  /*18690*/  FFMA.FTZ R171, R171, UR4, -R130.reuse ;  /* 0x00000004abab7c23 */ /* 0x100fe20008010882 */
[----:B------:R-:W-:Y:S01]  /*186a0*/  FFMA.FTZ R177, R177, UR4, -R130 ;  /* 0x00000004b1b17c23 */ /* 0x000fe20008010882 */
[--C-:B------:R-:W-:Y:S01]  /*186b0*/  FFMA.FTZ R172, R172, UR4, -R128.reuse ;  /* 0x00000004acac7c23 */ /* 0x100fe20008010880 */
[----:B------:R-:W-:Y:S04]  /*186c0*/  FFMA.FTZ R131, R131, UR4, -R128 ;  /* 0x0000000483837c23 */ /* 0x000fe80008010880 */
[----:B------:R-:W4:Y:S01]  /*186d0*/  MUFU.EX2 R102, R102 ;  /* 0x0000006600667308 */ /* 0x000f220000000800 */
[----:B--2---:R-:W-:Y:S09]  /*186e0*/  F2FP.BF16.F32.PACK_AB R44, R114, R115 ;  /* 0x00000073722c723e */ /* 0x004ff200000010ff */
[----:B------:R-:W-:Y:S01]  /*186f0*/  MUFU.EX2 R101, R101 ;  /* 0x0000006500657308 */ /* 0x000fe20000000800 */
[----:B---3--:R-:W-:Y:S09]  /*18700*/  F2FP.BF16.F32.PACK_AB R45, R113, R116 ;  /* 0x00000074712d723e */ /* 0x008ff200000010ff */
[----:B------:R-:W2:Y:S01]  /*18710*/  MUFU.EX2 R112, R112 ;  /* 0x0000007000707308 */ /* 0x000ea20000000800 */
[----:B----4-:R-:W-:Y:S09]  /*18720*/  F2FP.BF16.F32.PACK_AB R46, R102, R103 ;  /* 0x00000067662e723e */ /* 0x010ff200000010ff */
[----:B------:R-:W3:Y:S10]  /*18730*/  MUFU.EX2 R38, R5 ;  /* 0x0000000500267308 */ /* 0x000ef40000000800 */
[----:B------:R-:W4:Y:S01]  /*18740*/  MUFU.EX2 R39, R6 ;  /* 0x0000000600277308 */ /* 0x000f220000000800 */
[----:B--2---:R-:W-:Y:S09]  /*18750*/  F2FP.BF16.F32.PACK_AB R47, R112, R101 ;  /* 0x00000065702f723e */ /* 0x004ff200000010ff */
[----:B------:R-:W2:Y:S01]  /*18760*/  MUFU.EX2 R40, R8 ;  /* 0x0000000800287308 */ /* 0x000ea20000000800 */
[C---:B---3--:R-:W-:Y:S01]  /*18770*/  FMUL.FTZ R12, R38.reuse, R152 ;  /* 0x00000098260c7220 */ /* 0x048fe20000410000 */
[C---:B------:R-:W-:Y:S01]  /*18780*/  FMUL.FTZ R24, R38.reuse, R140 ;  /* 0x0000008c26187220 */ /* 0x040fe20000410000 */
[C---:B------:R-:W-:Y:S01]  /*18790*/  FMUL.FTZ R25, R38.reuse, R141 ;  /* 0x0000008d26197220 */ /* 0x040fe20000410000 */
[----:B------:R-:W-:Y:S01]  /*187a0*/  FFMA.FTZ R127, R38, R233, R127 ;  /* 0x000000e9267f7223 */ /* 0x000fe2000001007f */
[--C-:B------:R-:W-:Y:S01]  /*187b0*/  FFMA.FTZ R141, R28, UR4, -R130.reuse ;  /* 0x000000041c8d7c23 */ /* 0x100fe20008010882 */
[----:B------:R-:W-:Y:S01]  /*187c0*/  FMUL.FTZ R28, R38, R136 ;  /* 0x00000088261c7220 */ /* 0x000fe20000410000 */
[----:B------:R-:W-:Y:S03]  /*187d0*/  FFMA.FTZ R140, R31, UR4, -R130 ;  /* 0x000000041f8c7c23 */ /* 0x000fe60008010882 */
[----:B------:R3:W5:Y:S01]  /*187e0*/  MUFU.EX2 R37, R9 ;  /* 0x0000000900257308 */ /* 0x0007620000000800 */
[C---:B----4-:R-:W-:Y:S01]  /*187f0*/  FMUL.FTZ R6, R39.reuse, R162 ;  /* 0x000000a227067220 */ /* 0x050fe20000410000 */
[C---:B------:R-:W-:Y:S01]  /*18800*/  FMUL.FTZ R7, R39.reuse, R163 ;  /* 0x000000a327077220 */ /* 0x040fe20000410000 */
[C---:B------:R-:W-:Y:S01]  /*18810*/  FMUL.FTZ R19, R39.reuse, R151 ;  /* 0x0000009727137220 */ /* 0x040fe20000410000 */
[----:B------:R-:W-:Y:S01]  /*18820*/  FMUL.FTZ R18, R39, R150 ;  /* 0x0000009627127220 */ /* 0x000fe20000410000 */
[----:B------:R-:W-:Y:S01]  /*18830*/  FFMA.FTZ R150, R179, UR4, -R128 ;  /* 0x00000004b3967c23 */ /* 0x000fe20008010880 */
[----:B------:R-:W-:Y:S01]  /*18840*/  FFMA.FTZ R116, R39, R234, R116 ;  /* 0x000000ea27747223 */ /* 0x000fe20000010074 */
[----:B------:R-:W-:Y:S03]  /*18850*/  FFMA.FTZ R136, R242, UR4, -R128 ;  /* 0x00000004f2887c23 */ /* 0x000fe60008010880 */
[----:B------:R-:W-:Y:S01]  /*18860*/  MUFU.EX2 R183, R183 ;  /* 0x000000b700b77308 */ /* 0x000fe20000000800 */
[C---:B--2---:R-:W-:Y:S01]  /*18870*/  FMUL.FTZ R4, R40.reuse, R160 ;  /* 0x000000a028047220 */ /* 0x044fe20000410000 */
[C---:B------:R-:W-:Y:S01]  /*18880*/  FMUL.FTZ R5, R40.reuse, R161 ;  /* 0x000000a128057220 */ /* 0x040fe20000410000 */
[----:B------:R-:W-:Y:S01]  /*18890*/  FMUL.FTZ R16, R40, R148 ;  /* 0x0000009428107220 */ /* 0x000fe20000410000 */
[----:B------:R-:W-:Y:S01]  /*188a0*/  FFMA.FTZ R148, R174, UR4, -R130 ;  /* 0x00000004ae947c23 */ /* 0x000fe20008010882 */
[----:B------:R-:W-:Y:S01]  /*188b0*/  FMUL.FTZ R8, R38, R156 ;  /* 0x0000009c26087220 */ /* 0x000fe20000410000 */
[----:B------:R-:W-:Y:S01]  /*188c0*/  FMUL.FTZ R17, R40, R149 ;  /* 0x0000009528117220 */ /* 0x000fe20000410000 */
[----:B------:R-:W-:Y:S03]  /*188d0*/  FFMA.FTZ R149, R27, UR4, -R128 ;  /* 0x000000041b957c23 */ /* 0x000fe60008010880 */
[----:B------:R-:W-:Y:S01]  /*188e0*/  MUFU.EX2 R174, R150 ;  /* 0x0000009600ae7308 */ /* 0x000fe20000000800 */
[-C--:B-1----:R-:W-:Y:S05]  /*188f0*/  HMMA.16816.F32.BF16 R4, R44, R20.reuse, R4 ;  /* 0x000000142c04723c */ /* 0x082fea0000041804 */
[----:B---3--:R-:W-:Y:S01]  /*18900*/  FMUL.FTZ R9, R38, R157 ;  /* 0x0000009d26097220 */ /* 0x008fe20000410000 */
[C---:B-----5:R-:W-:Y:S01]  /*18910*/  FMUL.FTZ R10, R37.reuse, R158 ;  /* 0x0000009e250a7220 */ /* 0x060fe20000410000 */
[C---:B------:R-:W-:Y:S02]  /*18920*/  FMUL.FTZ R11, R37.reuse, R159 ;  /* 0x0000009f250b7220 */ /* 0x040fe40000410000 */
[----:B------:R-:W-:Y:S01]  /*18930*/  MUFU.EX2 R149, R149 ;  /* 0x0000009500957308 */ /* 0x000fe20000000800 */
[C---:B------:R-:W-:Y:S01]  /*18940*/  FMUL.FTZ R14, R37.reuse, R154 ;  /* 0x0000009a250e7220 */ /* 0x040fe20000410000 */
[C---:B------:R-:W-:Y:S01]  /*18950*/  FMUL.FTZ R26, R37.reuse, R142 ;  /* 0x0000008e251a7220 */ /* 0x040fe20000410000 */
[C---:B------:R-:W-:Y:S01]  /*18960*/  FMUL.FTZ R27, R37.reuse, R143 ;  /* 0x0000008f251b7220 */ /* 0x040fe20000410000 */
[----:B------:R-:W-:Y:S01]  /*18970*/  FMUL.FTZ R31, R37, R139 ;  /* 0x0000008b251f7220 */ /* 0x000fe20000410000 */
[----:B------:R-:W-:Y:S01]  /*18980*/  FFMA.FTZ R115, R40, R235, R115 ;  /* 0x000000eb28737223 */ /* 0x000fe20000010073 */
[C---:B------:R-:W-:Y:S04]  /*18990*/  HMMA.16816.F32.BF16 R8, R32.reuse, R20, R8 ;  /* 0x000000142008723c */ /* 0x040fe80000041808 */
[----:B------:R-:W-:Y:S01]  /*189a0*/  MUFU.EX2 R179, R181 ;  /* 0x000000b500b37308 */ /* 0x000fe20000000800 */
[--C-:B------:R-:W-:Y:S01]  /*189b0*/  FFMA.FTZ R21, R13, UR4, -R130.reuse ;  /* 0x000000040d157c23 */ /* 0x100fe20008010882 */
[----:B------:R-:W-:Y:S01]  /*189c0*/  FMUL.FTZ R13, R38, R153 ;  /* 0x00000099260d7220 */ /* 0x000fe20000410000 */
[--C-:B------:R-:W-:Y:S01]  /*189d0*/  FFMA.FTZ R156, R15, UR4, -R130.reuse ;  /* 0x000000040f9c7c23 */ /* 0x100fe20008010882 */
[----:B------:R-:W-:Y:S01]  /*189e0*/  FMUL.FTZ R15, R37, R155 ;  /* 0x0000009b250f7220 */ /* 0x000fe20000410000 */
[----:B------:R-:W-:Y:S01]  /*189f0*/  FMUL.FTZ R20, R40, R144 ;  /* 0x0000009028147220 */ /* 0x000fe20000410000 */
[----:B------:R-:W-:Y:S04]  /*18a00*/  FFMA.FTZ R139, R190, UR4, -R130 ;  /* 0x00000004be8b7c23 */ /* 0x000fe80008010882 */
[----:B------:R1:W-:Y:S01]  /*18a10*/  MUFU.EX2 R153, R21 ;  /* 0x0000001500997308 */ /* 0x0003e20000000800 */
[--C-:B------:R-:W-:Y:S01]  /*18a20*/  FFMA.FTZ R142, R186, UR4, -R128.reuse ;  /* 0x00000004ba8e7c23 */ /* 0x100fe20008010880 */
[--C-:B------:R-:W-:Y:S01]  /*18a30*/  FFMA.FTZ R143, R251, UR4, -R128.reuse ;  /* 0x00000004fb8f7c23 */ /* 0x100fe20008010880 */
[----:B------:R-:W-:Y:S01]  /*18a40*/  FFMA.FTZ R152, R194, UR4, -R128 ;  /* 0x00000004c2987c23 */ /* 0x000fe20008010880 */
[-C--:B------:R-:W-:Y:S03]  /*18a50*/  HMMA.16816.F32.BF16 R12, R32, R22.reuse, R12 ;  /* 0x00000016200c723c */ /* 0x080fe6000004180c */
[--C-:B------:R-:W-:Y:S03]  /*18a60*/  FFMA.FTZ R154, R188, UR4, -R130.reuse ;  /* 0x00000004bc9a7c23 */ /* 0x100fe60008010882 */
[----:B------:R2:W-:Y:S01]  /*18a70*/  MUFU.EX2 R144, R30 ;  /* 0x0000001e00907308 */ /* 0x0005e20000000800 */
[--C-:B------:R-:W-:Y:S01]  /*18a80*/  FFMA.FTZ R188, R189, UR4, -R130.reuse ;  /* 0x00000004bdbc7c23 */ /* 0x100fe20008010882 */
[----:B------:R-:W-:Y:S01]  /*18a90*/  FFMA.FTZ R155, R184, UR4, -R130 ;  /* 0x00000004b89b7c23 */ /* 0x000fe20008010882 */
[----:B------:R-:W-:Y:S01]  /*18aa0*/  FFMA.FTZ R157, R249, UR4, -R128 ;  /* 0x00000004f99d7c23 */ /* 0x000fe20008010880 */
[C---:B------:R-:W-:Y:S04]  /*18ab0*/  HMMA.16816.F32.BF16 R16, R44.reuse, R22, R16 ;  /* 0x000000162c10723c */ /* 0x040fe80000041810 */
[C---:B------:R-:W-:Y:S01]  /*18ac0*/  FMUL.FTZ R22, R39.reuse, R146 ;  /* 0x0000009227167220 */ /* 0x040fe20000410000 */
[----:B-1----:R-:W-:Y:S01]  /*18ad0*/  FMUL.FTZ R21, R40, R145 ;  /* 0x0000009128157220 */ /* 0x002fe20000410000 */
[----:B------:R-:W-:Y:S01]  /*18ae0*/  FMUL.FTZ R23, R39, R147 ;  /* 0x0000009327177220 */ /* 0x000fe20000410000 */
[----:B------:R-:W1:Y:S01]  /*18af0*/  MUFU.EX2 R188, R188 ;  /* 0x000000bc00bc7308 */ /* 0x000e620000000800 */
[--C-:B------:R-:W-:Y:S01]  /*18b00*/  FFMA.FTZ R146, R202, UR4, -R130.reuse ;  /* 0x00000004ca927c23 */ /* 0x100fe20008010882 */
[----:B------:R-:W-:Y:S01]  /*18b10*/  FFMA.FTZ R145, R198, UR4, -R130 ;  /* 0x00000004c6917c23 */ /* 0x000fe20008010882 */
[--C-:B------:R-:W-:Y:S01]  /*18b20*/  FFMA.FTZ R147, R182, UR4, -R128.reuse ;  /* 0x00000004b6937c23 */ /* 0x100fe20008010880 */
[----:B------:R-:W-:Y:S01]  /*18b30*/  FFMA.FTZ R158, R245, UR4, -R128 ;  /* 0x00000004f59e7c23 */ /* 0x000fe20008010880 */
[--C-:B------:R-:W-:Y:S01]  /*18b40*/  FFMA.FTZ R160, R247, UR4, -R130.reuse ;  /* 0x00000004f7a07c23 */ /* 0x100fe20008010882 */
[-C--:B------:R-:W-:Y:S04]  /*18b50*/  HMMA.16816.F32.BF16 R20, R44, R48.reuse, R20 ;  /* 0x000000302c14723c */ /* 0x080fe80000041814 */
[----:B------:R-:W-:Y:S01]  /*18b60*/  MUFU.EX2 R117, R176 ;  /* 0x000000b000757308 */ /* 0x000fe20000000800 */
[----:B--2---:R-:W-:Y:S01]  /*18b70*/  FMUL.FTZ R30, R37, R138 ;  /* 0x0000008a251e7220 */ /* 0x004fe20000410000 */
[--C-:B------:R-:W-:Y:S01]  /*18b80*/  FFMA.FTZ R138, R200, UR4, -R130.reuse ;  /* 0x00000004c88a7c23 */ /* 0x100fe20008010882 */
[----:B------:R-:W-:Y:S01]  /*18b90*/  FFMA.FTZ R163, R243, UR4, -R130 ;  /* 0x00000004f3a37c23 */ /* 0x000fe20008010882 */
[--C-:B------:R-:W-:Y:S01]  /*18ba0*/  FFMA.FTZ R162, R241, UR4, -R128.reuse ;  /* 0x00000004f1a27c23 */ /* 0x100fe20008010880 */
[--C-:B------:R-:W-:Y:S01]  /*18bb0*/  FFMA.FTZ R161, R211, UR4, -R128.reuse ;  /* 0x00000004d3a17c23 */ /* 0x100fe20008010880 */
[C---:B------:R-:W-:Y:S04]  /*18bc0*/  HMMA.16816.F32.BF16 R24, R32.reuse, R48, R24 ;  /* 0x000000302018723c */ /* 0x040fe80000041818 */
[----:B------:R-:W2:Y:S01]  /*18bd0*/  MUFU.EX2 R156, R156 ;  /* 0x0000009c009c7308 */ /* 0x000ea20000000800 */
[----:B------:R-:W-:Y:S01]  /*18be0*/  FFMA.FTZ R48, R29, UR4, -R128 ;  /* 0x000000041d307c23 */ /* 0x000fe20008010880 */
[----:B------:R-:W-:Y:S01]  /*18bf0*/  FMUL.FTZ R29, R38, R137 ;  /* 0x00000089261d7220 */ /* 0x000fe20000410000 */
[----:B------:R-:W-:Y:S01]  /*18c00*/  F2FP.BF16.F32.PACK_AB R49, R122, R109 ;  /* 0x0000006d7a31723e */ /* 0x000fe200000010ff */
[----:B------:R-:W-:Y:S01]  /*18c10*/  FFMA.FTZ R159, R209, UR4, -R130 ;  /* 0x00000004d19f7c23 */ /* 0x000fe20008010882 */
[----:B------:R-:W-:Y:S01]  /*18c20*/  FFMA.FTZ R182, R195, UR4, -R128 ;  /* 0x00000004c3b67c23 */ /* 0x000fe20008010880 */
[----:B------:R-:W-:Y:S04]  /*18c30*/  FFMA.FTZ R184, R197, UR4, -R130 ;  /* 0x00000004c5b87c23 */ /* 0x000fe80008010882 */
[----:B------:R-:W-:Y:S01]  /*18c40*/  MUFU.EX2 R141, R141 ;  /* 0x0000008d008d7308 */ /* 0x000fe20000000800 */
[----:B------:R-:W-:Y:S01]  /*18c50*/  FFMA.FTZ R186, R187, UR4, -R128 ;  /* 0x00000004bbba7c23 */ /* 0x000fe20008010880 */
[-C--:B------:R-:W-:Y:S03]  /*18c60*/  HMMA.16816.F32.BF16 R28, R32, R50.reuse, R28 ;  /* 0x00000032201c723c */ /* 0x080fe6000004181c */
[C---:B------:R-:W-:Y:S01]  /*18c70*/  FMUL.FTZ R32, R40.reuse, R132 ;  /* 0x0000008428207220 */ /* 0x040fe20000410000 */
[----:B------:R-:W-:Y:S01]  /*18c80*/  FMUL.FTZ R33, R40, R133 ;  /* 0x0000008528217220 */ /* 0x000fe20000410000 */
[C---:B------:R-:W-:Y:S03]  /*18c90*/  FMUL.FTZ R34, R39.reuse, R134 ;  /* 0x0000008627227220 */ /* 0x040fe60000410000 */
[----:B------:R-:W3:Y:S01]  /*18ca0*/  MUFU.EX2 R140, R140 ;  /* 0x0000008c008c7308 */ /* 0x000ee20000000800 */
[----:B------:R-:W-:Y:S01]  /*18cb0*/  FMUL.FTZ R35, R39, R135 ;  /* 0x0000008727237220 */ /* 0x000fe20000410000 */
[----:B------:R-:W-:Y:S01]  /*18cc0*/  FADD.FTZ R40, R125, R127 ;  /* 0x0000007f7d287221 */ /* 0x000fe20000010000 */
[--C-:B------:R-:W-:Y:S01]  /*18cd0*/  FFMA.FTZ R133, R208, UR4, -R130.reuse ;  /* 0x00000004d0857c23 */ /* 0x100fe20008010882 */
[----:B------:R-:W-:Y:S01]  /*18ce0*/  FFMA.FTZ R132, R204, UR4, -R130 ;  /* 0x00000004cc847c23 */ /* 0x000fe20008010882 */
[----:B------:R-:W-:Y:S01]  /*18cf0*/  FFMA.FTZ R134, R196, UR4, -R128 ;  /* 0x00000004c4867c23 */ /* 0x000fe20008010880 */
[----:B------:R-:W-:Y:S01]  /*18d00*/  FADD.FTZ R123, R123, R40 ;  /* 0x000000287b7b7221 */ /* 0x000fe20000010000 */
[----:B-1----:R-:W-:Y:S01]  /*18d10*/  F2FP.BF16.F32.PACK_AB R40, R188, R183 ;  /* 0x000000b7bc28723e */ /* 0x002fe200000010ff */
[----:B------:R-:W-:Y:S02]  /*18d20*/  HMMA.16816.F32.BF16 R32, R44, R50, R32 ;  /* 0x000000322c20723c */ /* 0x000fe40000041820 */
[----:B------:R1:W-:Y:S02]  /*18d30*/  MUFU.EX2 R137, R48 ;  /* 0x0000003000897308 */ /* 0x0003e40000000800 */
[----:B--2---:R-:W-:Y:S01]  /*18d40*/  F2FP.BF16.F32.PACK_AB R44, R153, R156 ;  /* 0x0000009c992c723e */ /* 0x004fe200000010ff */
[----:B------:R-:W-:Y:S01]  /*18d50*/  FFMA.FTZ R135, R192, UR4, -R128 ;  /* 0x00000004c0877c23 */ /* 0x000fe20008010880 */
[----:B------:R-:W-:Y:S01]  /*18d60*/  F2FP.BF16.F32.PACK_AB R45, R144, R149 ;  /* 0x00000095902d723e */ /* 0x000fe200000010ff */
[----:B------:R-:W-:Y:S01]  /*18d70*/  FFMA.FTZ R170, R37, R232, R170 ;  /* 0x000000e825aa7223 */ /* 0x000fe200000100aa */
[----:B------:R-:W-:Y:S04]  /*18d80*/  F2FP.BF16.F32.PACK_AB R50, R43, R108 ;  /* 0x0000006c2b32723e */ /* 0x000fe800000010ff */
[----:B------:R-:W2:Y:S01]  /*18d90*/  MUFU.EX2 R136, R136 ;  /* 0x0000008800887308 */ /* 0x000ea20000000800 */
[----:B---3--:R-:W-:Y:S01]  /*18da0*/  F2FP.BF16.F32.PACK_AB R46, R140, R141 ;  /* 0x0000008d8c2e723e */ /* 0x008fe200000010ff */
[----:B------:R-:W-:Y:S01]  /*18db0*/  FADD.FTZ R37, R168, R170 ;  /* 0x000000aaa8257221 */ /* 0x000fe20000010000 */
[----:B------:R-:W-:Y:S01]  /*18dc0*/  F2FP.BF16.F32.PACK_AB R51, R107, R110 ;  /* 0x0000006e6b33723e */ /* 0x000fe200000010ff */
[----:B------:R-:W-:Y:S01]  /*18dd0*/  FADD.FTZ R116, R113, R116 ;  /* 0x0000007471747221 */ /* 0x000fe20000010000 */
[----:B------:R-:W-:Y:S01]  /*18de0*/  FADD.FTZ R123, R120, R123 ;  /* 0x0000007b787b7221 */ /* 0x000fe20000010000 */
[----:B------:R-:W-:Y:S01]  /*18df0*/  FADD.FTZ R126, R126, R37 ;  /* 0x000000257e7e7221 */ /* 0x000fe20000010000 */
[----:B------:R-:W-:Y:S03]  /*18e00*/  FADD.FTZ R114, R114, R115 ;  /* 0x0000007372727221 */ /* 0x000fe60000010000 */
[----:B------:R-:W3:Y:S01]  /*18e10*/  MUFU.EX2 R38, R173 ;  /* 0x000000ad00267308 */ /* 0x000ee20000000800 */
[----:B-1----:R-:W-:Y:S01]  /*18e20*/  F2FP.BF16.F32.PACK_AB R48, R111, R124 ;  /* 0x0000007c6f30723e */ /* 0x002fe200000010ff */
[----:B------:R-:W-:Y:S01]  /*18e30*/  FADD.FTZ R101, R101, R116 ;  /* 0x0000007465657221 */ /* 0x000fe20000010000 */
[----:B------:R-:W-:Y:S01]  /*18e40*/  FADD.FTZ R124, R124, R123 ;  /* 0x0000007b7c7c7221 */ /* 0x000fe20000010000 */
[----:B------:R-:W-:Y:S01]  /*18e50*/  FADD.FTZ R103, R103, R114 ;  /* 0x0000007267677221 */ /* 0x000fe20000010000 */
[----:B------:R-:W-:Y:S01]  /*18e60*/  FADD.FTZ R126, R121, R126 ;  /* 0x0000007e797e7221 */ /* 0x000fe20000010000 */
[----:B------:R-:W-:Y:S01]  /*18e70*/  FADD.FTZ R112, R112, R101 ;  /* 0x0000006570707221 */ /* 0x000fe20000010000 */
[----:B------:R-:W-:Y:S03]  /*18e80*/  FADD.FTZ R111, R111, R124 ;  /* 0x0000007c6f6f7221 */ /* 0x000fe60000010000 */
[----:B------:R-:W-:Y:S01]  /*18e90*/  MUFU.EX2 R37, R119 ;  /* 0x0000007700257308 */ /* 0x000fe20000000800 */
[----:B--2---:R-:W-:Y:S01]  /*18ea0*/  F2FP.BF16.F32.PACK_AB R47, R136, R137 ;  /* 0x00000089882f723e */ /* 0x004fe200000010ff */
[----:B------:R-:W-:Y:S01]  /*18eb0*/  FADD.FTZ R149, R149, R112 ;  /* 0x0000007095957221 */ /* 0x000fe20000010000 */
[----:B------:R-:W-:Y:S01]  /*18ec0*/  FADD.FTZ R108, R108, R111 ;  /* 0x0000006f6c6c7221 */ /* 0x000fe20000010000 */
[----:B------:R-:W-:Y:S01]  /*18ed0*/  FADD.FTZ R103, R102, R103 ;  /* 0x0000006766677221 */ /* 0x000fe20000010000 */
[----:B------:R-:W-:Y:S01]  /*18ee0*/  FADD.FTZ R109, R109, R126 ;  /* 0x0000007e6d6d7221 */ /* 0x000fe20000010000 */
[----:B------:R-:W-:Y:S01]  /*18ef0*/  FADD.FTZ R144, R144, R149 ;  /* 0x0000009590907221 */ /* 0x000fe20000010000 */
[----:B------:R-:W-:Y:S01]  /*18f00*/  FFMA.FTZ R130, R175, UR4, -R130 ;  /* 0x00000004af827c23 */ /* 0x000fe20008010882 */
[-C--:B------:R-:W-:Y:S02]  /*18f10*/  HMMA.16816.F32.BF16 R4, R44, R52.reuse, R4 ;  /* 0x000000342c04723c */ /* 0x080fe40000041804 */
[----:B------:R3:W-:Y:S01]  /*18f20*/  MUFU.EX2 R39, R42 ;  /* 0x0000002a00277308 */ /* 0x0007e20000000800 */
[----:B------:R-:W-:Y:S01]  /*18f30*/  FADD.FTZ R156, R156, R103 ;  /* 0x000000679c9c7221 */ /* 0x000fe20000010000 */
[----:B------:R-:W-:Y:S01]  /*18f40*/  FADD.FTZ R137, R137, R144 ;  /* 0x0000009089897221 */ /* 0x000fe20000010000 */
[----:B------:R-:W-:Y:S01]  /*18f50*/  FFMA.FTZ R128, R129, UR4, -R128 ;  /* 0x0000000481807c23 */ /* 0x000fe20008010880 */
[----:B------:R-:W-:Y:S01]  /*18f60*/  FADD.FTZ R109, R122, R109 ;  /* 0x0000006d7a6d7221 */ /* 0x000fe20000010000 */
[----:B------:R-:W-:Y:S01]  /*18f70*/  FADD.FTZ R156, R153, R156 ;  /* 0x0000009c999c7221 */ /* 0x000fe20000010000 */
[C---:B------:R-:W-:Y:S04]  /*18f80*/  HMMA.16816.F32.BF16 R8, R48.reuse, R52, R8 ;  /* 0x000000343008723c */ /* 0x040fe80000041808 */
[----:B------:R-:W-:Y:S01]  /*18f90*/  MUFU.EX2 R133, R133 ;  /* 0x0000008500857308 */ /* 0x000fe20000000800 */
[----:B------:R-:W-:Y:S01]  /*18fa0*/  FADD.FTZ R141, R141, R156 ;  /* 0x0000009c8d8d7221 */ /* 0x000fe20000010000 */
[----:B------:R-:W-:Y:S01]  /*18fb0*/  FADD.FTZ R137, R136, R137 ;  /* 0x0000008988897221 */ /* 0x000fe20000010000 */
[----:B------:R-:W-:Y:S01]  /*18fc0*/  F2FP.BF16.F32.PACK_AB R136, R87, R74 ;  /* 0x0000004a5788723e */ /* 0x000fe200000010ff */
[----:B------:R-:W-:Y:S01]  /*18fd0*/  FADD.FTZ R110, R110, R109 ;  /* 0x0000006d6e6e7221 */ /* 0x000fe20000010000 */
[-C--:B------:R-:W-:Y:S05]  /*18fe0*/  HMMA.16816.F32.BF16 R12, R48, R54.reuse, R12 ;  /* 0x00000036300c723c */ /* 0x080fea000004180c */
[----:B------:R-:W1:Y:S01]  /*18ff0*/  MUFU.EX2 R132, R132 ;  /* 0x0000008400847308 */ /* 0x000e620000000800 */
[----:B---3--:R-:W-:Y:S01]  /*19000*/  F2FP.BF16.F32.PACK_AB R42, R38, R117 ;  /* 0x00000075262a723e */ /* 0x008fe200000010ff */
[----:B------:R-:W-:Y:S01]  /*19010*/  FADD.FTZ R140, R140, R141 ;  /* 0x0000008d8c8c7221 */ /* 0x000fe20000010000 */
[----:B------:R-:W-:Y:S01]  /*19020*/  FADD.FTZ R110, R107, R110 ;  /* 0x0000006e6b6e7221 */ /* 0x000fe20000010000 */
[C---:B------:R-:W-:Y:S01]  /*19030*/  HMMA.16816.F32.BF16 R16, R44.reuse, R54, R16 ;  /* 0x000000362c10723c */ /* 0x040fe20000041810 */
[----:B------:R-:W2:Y:S05]  /*19040*/  LDSM.16.MT88.4 R52, [R214+0x4800] ;  /* 0x00480000d634783b */ /* 0x000eaa0000004200 */
[----:B------:R-:W-:Y:S02]  /*19050*/  MUFU.EX2 R134, R134 ;  /* 0x0000008600867308 */ /* 0x000fe40000000800 */
[-C--:B------:R-:W-:Y:S08]  /*19060*/  HMMA.16816.F32.BF16 R20, R44, R56.reuse, R20 ;  /* 0x000000382c14723c */ /* 0x080ff00000041814 */
[----:B------:R-:W3:Y:S01]  /*19070*/  MUFU.EX2 R135, R135 ;  /* 0x0000008700877308 */ /* 0x000ee20000000800 */
[C---:B------:R-:W-:Y:S09]  /*19080*/  HMMA.16816.F32.BF16 R24, R48.reuse, R56, R24 ;  /* 0x000000383018723c */ /* 0x040ff20000041818 */
[----:B------:R-:W-:Y:S01]  /*19090*/  MUFU.EX2 R138, R138 ;  /* 0x0000008a008a7308 */ /* 0x000fe20000000800 */
[-C--:B------:R-:W-:Y:S09]  /*190a0*/  HMMA.16816.F32.BF16 R28, R48, R58.reuse, R28 ;  /* 0x0000003a301c723c */ /* 0x080ff2000004181c */
[----:B------:R-:W4:Y:S01]  /*190b0*/  MUFU.EX2 R139, R139 ;  /* 0x0000008b008b7308 */ /* 0x000f220000000800 */
[----:B------:R-:W-:Y:S02]  /*190c0*/  F2FP.BF16.F32.PACK_AB R48, R105, R106 ;  /* 0x0000006a6930723e */ /* 0x000fe400000010ff */
[----:B------:R-:W-:Y:S02]  /*190d0*/  F2FP.BF16.F32.PACK_AB R50, R95, R104 ;  /* 0x000000685f32723e */ /* 0x000fe400000010ff */
[----:B------:R-:W-:Y:S01]  /*190e0*/  F2FP.BF16.F32.PACK_AB R49, R98, R99 ;  /* 0x000000636231723e */ /* 0x000fe200000010ff */
[----:B------:R-:W-:Y:S01]  /*190f0*/  HMMA.16816.F32.BF16 R32, R44, R58, R32 ;  /* 0x0000003a2c20723c */ /* 0x000fe20000041820 */
[----:B------:R-:W5:Y:S03]  /*19100*/  LDSM.16.MT88.4 R56, [R60+0x800] ;  /* 0x000800003c38783b */ /* 0x000f660000004200 */
[----:B------:R-:W-:Y:S01]  /*19110*/  MUFU.EX2 R142, R142 ;  /* 0x0000008e008e7308 */ /* 0x000fe20000000800 */
[----:B-1----:R-:W-:Y:S01]  /*19120*/  F2FP.BF16.F32.PACK_AB R44, R132, R133 ;  /* 0x00000085842c723e */ /* 0x002fe200000010ff */
[----:B------:R-:W-:Y:S01]  /*19130*/  FADD.FTZ R133, R133, R140 ;  /* 0x0000008c85857221 */ /* 0x000fe20000010000 */
[----:B---3--:R-:W-:Y:S01]  /*19140*/  F2FP.BF16.F32.PACK_AB R45, R135, R134 ;  /* 0x00000086872d723e */ /* 0x008fe200000010ff */
[----:B------:R-:W-:Y:S01]  /*19150*/  FADD.FTZ R134, R134, R137 ;  /* 0x0000008986867221 */ /* 0x000fe20000010000 */
[----:B------:R-:W-:Y:S01]  /*19160*/  F2FP.BF16.F32.PACK_AB R51, R94, R97 ;  /* 0x000000615e33723e */ /* 0x000fe200000010ff */
[----:B------:R-:W-:Y:S04]  /*19170*/  FADD.FTZ R133, R132, R133 ;  /* 0x0000008584857221 */ /* 0x000fe80000010000 */
[----:B------:R-:W1:Y:S01]  /*19180*/  MUFU.EX2 R143, R143 ;  /* 0x0000008f008f7308 */ /* 0x000e620000000800 */
[----:B----4-:R-:W-:Y:S01]  /*19190*/  F2FP.BF16.F32.PACK_AB R46, R139, R138 ;  /* 0x0000008a8b2e723e */ /* 0x010fe200000010ff */
[----:B------:R-:W-:Y:S01]  /*191a0*/  FADD.FTZ R135, R135, R134 ;  /* 0x0000008687877221 */ /* 0x000fe20000010000 */
[----:B------:R-:W-:Y:S01]  /*191b0*/  FADD.FTZ R138, R138, R133 ;  /* 0x000000858a8a7221 */ /* 0x000fe20000010000 */
[----:B------:R-:W-:Y:S03]  /*191c0*/  FADD.FTZ R99, R99, R110 ;  /* 0x0000006e63637221 */ /* 0x000fe60000010000 */
[----:B------:R-:W-:Y:S03]  /*191d0*/  FADD.FTZ R139, R139, R138 ;  /* 0x0000008a8b8b7221 */ /* 0x000fe60000010000 */
[----:B------:R-:W-:Y:S01]  /*191e0*/  MUFU.EX2 R146, R146 ;  /* 0x0000009200927308 */ /* 0x000fe20000000800 */
[----:B------:R-:W-:Y:S04]  /*191f0*/  FADD.FTZ R98, R98, R99 ;  /* 0x0000006362627221 */ /* 0x000fe80000010000 */
[----:B------:R-:W-:Y:S05]  /*19200*/  FADD.FTZ R97, R97, R98 ;  /* 0x0000006261617221 */ /* 0x000fea0000010000 */
[----:B------:R-:W3:Y:S01]  /*19210*/  MUFU.EX2 R145, R145 ;  /* 0x0000009100917308 */ /* 0x000ee20000000800 */
[----:B-1----:R-:W-:Y:S01]  /*19220*/  F2FP.BF16.F32.PACK_AB R47, R143, R142 ;  /* 0x0000008e8f2f723e */ /* 0x002fe200000010ff */
[----:B------:R-:W-:Y:S06]  /*19230*/  FADD.FTZ R97, R94, R97 ;  /* 0x000000615e617221 */ /* 0x000fec0000010000 */
[-C--:B--2---:R-:W-:Y:S02]  /*19240*/  HMMA.16816.F32.BF16 R4, R44, R52.reuse, R4 ;  /* 0x000000342c04723c */ /* 0x084fe40000041804 */
[----:B------:R-:W-:Y:S06]  /*19250*/  MUFU.EX2 R147, R147 ;  /* 0x0000009300937308 */ /* 0x000fec0000000800 */
[C---:B------:R-:W-:Y:S04]  /*19260*/  HMMA.16816.F32.BF16 R8, R48.reuse, R52, R8 ;  /* 0x000000343008723c */ /* 0x040fe80000041808 */
[----:B------:R-:W1:Y:S04]  /*19270*/  MUFU.EX2 R152, R152 ;  /* 0x0000009800987308 */ /* 0x000e680000000800 */
[-C--:B------:R-:W-:Y:S06]  /*19280*/  HMMA.16816.F32.BF16 R12, R48, R54.reuse, R12 ;  /* 0x00000036300c723c */ /* 0x080fec000004180c */
[----:B------:R-:W-:Y:S02]  /*19290*/  MUFU.EX2 R154, R154 ;  /* 0x0000009a009a7308 */ /* 0x000fe40000000800 */
[C---:B------:R-:W-:Y:S01]  /*192a0*/  HMMA.16816.F32.BF16 R16, R44.reuse, R54, R16 ;  /* 0x000000362c10723c */ /* 0x040fe20000041810 */
[----:B------:R-:W2:Y:S07]  /*192b0*/  LDSM.16.MT88.4 R52, [R214+0x4c00] ;  /* 0x004c0000d634783b */ /* 0x000eae0000004200 */
[----:B------:R-:W4:Y:S01]  /*192c0*/  MUFU.EX2 R155, R155 ;  /* 0x0000009b009b7308 */ /* 0x000f220000000800 */
[-C--:B-----5:R-:W-:Y:S09]  /*192d0*/  HMMA.16816.F32.BF16 R20, R44, R56.reuse, R20 ;  /* 0x000000382c14723c */ /* 0x0a0ff20000041814 */
[----:B------:R-:W-:Y:S01]  /*192e0*/  MUFU.EX2 R157, R157 ;  /* 0x0000009d009d7308 */ /* 0x000fe20000000800 */
[C---:B------:R-:W-:Y:S09]  /*192f0*/  HMMA.16816.F32.BF16 R24, R48.reuse, R56, R24 ;  /* 0x000000383018723c */ /* 0x040ff20000041818 */
[----:B------:R-:W5:Y:S01]  /*19300*/  MUFU.EX2 R158, R158 ;  /* 0x0000009e009e7308 */ /* 0x000f620000000800 */
[-C--:B------:R-:W-:Y:S09]  /*19310*/  HMMA.16816.F32.BF16 R28, R48, R58.reuse, R28 ;  /* 0x0000003a301c723c */ /* 0x080ff2000004181c */
[----:B------:R-:W-:Y:S01]  /*19320*/  MUFU.EX2 R160, R160 ;  /* 0x000000a000a07308 */ /* 0x000fe20000000800 */
[----:B------:R-:W-:Y:S02]  /*19330*/  F2FP.BF16.F32.PACK_AB R48, R92, R93 ;  /* 0x0000005d5c30723e */ /* 0x000fe400000010ff */
[----:B------:R-:W-:Y:S02]  /*19340*/  F2FP.BF16.F32.PACK_AB R50, R83, R90 ;  /* 0x0000005a5332723e */ /* 0x000fe400000010ff */
[----:B------:R-:W-:Y:S01]  /*19350*/  F2FP.BF16.F32.PACK_AB R49, R91, R96 ;  /* 0x000000605b31723e */ /* 0x000fe200000010ff */
[----:B------:R-:W-:Y:S01]  /*19360*/  HMMA.16816.F32.BF16 R32, R44, R58, R32 ;  /* 0x0000003a2c20723c */ /* 0x000fe20000041820 */
[----:B------:R-:W2:Y:S03]  /*19370*/  LDSM.16.MT88.4 R56, [R60+0xc00] ;  /* 0x000c00003c38783b */ /* 0x000ea60000004200 */
[----:B------:R-:W2:Y:S01]  /*19380*/  MUFU.EX2 R163, R163 ;  /* 0x000000a300a37308 */ /* 0x000ea20000000800 */
[----:B---3--:R-:W-:Y:S01]  /*19390*/  F2FP.BF16.F32.PACK_AB R44, R145, R146 ;  /* 0x00000092912c723e */ /* 0x008fe200000010ff */
[----:B------:R-:W-:Y:S01]  /*193a0*/  FADD.FTZ R146, R146, R139 ;  /* 0x0000008b92927221 */ /* 0x000fe20000010000 */
[----:B-1----:R-:W-:Y:S01]  /*193b0*/  F2FP.BF16.F32.PACK_AB R45, R152, R147 ;  /* 0x00000093982d723e */ /* 0x002fe200000010ff */
[----:B------:R-:W-:Y:S01]  /*193c0*/  FADD.FTZ R96, R96, R97 ;  /* 0x0000006160607221 */ /* 0x000fe20000010000 */
[----:B----4-:R-:W-:Y:S01]  /*193d0*/  F2FP.BF16.F32.PACK_AB R46, R155, R154 ;  /* 0x0000009a9b2e723e */ /* 0x010fe200000010ff */
[----:B------:R-:W-:Y:S01]  /*193e0*/  FADD.FTZ R145, R145, R146 ;  /* 0x0000009291917221 */ /* 0x000fe20000010000 */
[----:B-----5:R-:W-:Y:S03]  /*193f0*/  F2FP.BF16.F32.PACK_AB R47, R158, R157 ;  /* 0x0000009d9e2f723e */ /* 0x020fe600000010ff */
[----:B------:R-:W-:Y:S01]  /*19400*/  MUFU.EX2 R162, R162 ;  /* 0x000000a200a27308 */ /* 0x000fe20000000800 */
[----:B------:R-:W-:Y:S01]  /*19410*/  F2FP.BF16.F32.PACK_AB R51, R86, R89 ;  /* 0x000000595633723e */ /* 0x000fe200000010ff */
[----:B------:R-:W-:Y:S01]  /*19420*/  FADD.FTZ R154, R154, R145 ;  /* 0x000000919a9a7221 */ /* 0x000fe20000010000 */
[----:B------:R-:W-:Y:S01]  /*19430*/  FADD.FTZ R96, R91, R96 ;  /* 0x000000605b607221 */ /* 0x000fe20000010000 */
[-C--:B--2---:R-:W-:Y:S06]  /*19440*/  HMMA.16816.F32.BF16 R4, R44, R52.reuse, R4 ;  /* 0x000000342c04723c */ /* 0x084fec0000041804 */
[----:B------:R-:W1:Y:S01]  /*19450*/  MUFU.EX2 R161, R161 ;  /* 0x000000a100a17308 */ /* 0x000e620000000800 */
[----:B------:R-:W-:Y:S01]  /*19460*/  FADD.FTZ R155, R155, R154 ;  /* 0x0000009a9b9b7221 */ /* 0x000fe20000010000 */
[----:B------:R-:W-:Y:S01]  /*19470*/  FADD.FTZ R89, R89, R96 ;  /* 0x0000006059597221 */ /* 0x000fe20000010000 */
[C---:B------:R-:W-:Y:S07]  /*19480*/  HMMA.16816.F32.BF16 R8, R48.reuse, R52, R8 ;  /* 0x000000343008723c */ /* 0x040fee0000041808 */
[----:B------:R-:W-:Y:S01]  /*19490*/  MUFU.EX2 R159, R159 ;  /* 0x0000009f009f7308 */ /* 0x000fe20000000800 */
[----:B------:R-:W-:Y:S01]  /*194a0*/  FADD.FTZ R86, R86, R89 ;  /* 0x0000005956567221 */ /* 0x000fe20000010000 */
[-C--:B------:R-:W-:Y:S08]  /*194b0*/  HMMA.16816.F32.BF16 R12, R48, R54.reuse, R12 ;  /* 0x00000036300c723c */ /* 0x080ff0000004180c */
[----:B------:R-:W2:Y:S01]  /*194c0*/  MUFU.EX2 R166, R166 ;  /* 0x000000a600a67308 */ /* 0x000ea20000000800 */
[C---:B------:R-:W-:Y:S01]  /*194d0*/  HMMA.16816.F32.BF16 R16, R44.reuse, R54, R16 ;  /* 0x000000362c10723c */ /* 0x040fe20000041810 */
[----:B------:R-:W3:Y:S08]  /*194e0*/  LDSM.16.MT88.4 R52, [R214+0x5000] ;  /* 0x00500000d634783b */ /* 0x000ef00000004200 */
[----:B------:R-:W-:Y:S01]  /*194f0*/  MUFU.EX2 R180, R180 ;  /* 0x000000b400b47308 */ /* 0x000fe20000000800 */
[-C--:B------:R-:W-:Y:S09]  /*19500*/  HMMA.16816.F32.BF16 R20, R44, R56.reuse, R20 ;  /* 0x000000382c14723c */ /* 0x080ff20000041814 */
[----:B------:R-:W4:Y:S01]  /*19510*/  MUFU.EX2 R203, R203 ;  /* 0x000000cb00cb7308 */ /* 0x000f220000000800 */
[C---:B------:R-:W-:Y:S09]  /*19520*/  HMMA.16816.F32.BF16 R24, R48.reuse, R56, R24 ;  /* 0x000000383018723c */ /* 0x040ff20000041818 */
[----:B------:R-:W-:Y:S01]  /*19530*/  MUFU.EX2 R178, R178 ;  /* 0x000000b200b27308 */ /* 0x000fe20000000800 */
[-C--:B------:R-:W-:Y:S09]  /*19540*/  HMMA.16816.F32.BF16 R28, R48, R58.reuse, R28 ;  /* 0x0000003a301c723c */ /* 0x080ff2000004181c */
[----:B------:R-:W5:Y:S01]  /*19550*/  MUFU.EX2 R199, R199 ;  /* 0x000000c700c77308 */ /* 0x000f620000000800 */
[----:B------:R-:W-:Y:S02]  /*19560*/  F2FP.BF16.F32.PACK_AB R48, R81, R88 ;  /* 0x000000585130723e */ /* 0x000fe400000010ff */
[----:B------:R-:W-:Y:S02]  /*19570*/  F2FP.BF16.F32.PACK_AB R50, R61, R82 ;  /* 0x000000523d32723e */ /* 0x000fe400000010ff */
[----:B------:R-:W-:Y:S01]  /*19580*/  F2FP.BF16.F32.PACK_AB R49, R84, R85 ;  /* 0x000000555431723e */ /* 0x000fe200000010ff */
[----:B------:R-:W-:Y:S01]  /*19590*/  HMMA.16816.F32.BF16 R32, R44, R58, R32 ;  /* 0x0000003a2c20723c */ /* 0x000fe20000041820 */
[----:B------:R-:W5:Y:S03]  /*195a0*/  LDSM.16.MT88.4 R56, [R60+0x1000] ;  /* 0x001000003c38783b */ /* 0x000f660000004200 */
[----:B------:R-:W-:Y:S01]  /*195b0*/  MUFU.EX2 R182, R182 ;  /* 0x000000b600b67308 */ /* 0x000fe20000000800 */
[----:B------:R-:W-:Y:S01]  /*195c0*/  F2FP.BF16.F32.PACK_AB R44, R163, R160 ;  /* 0x000000a0a32c723e */ /* 0x000fe200000010ff */
[----:B------:R-:W-:Y:S01]  /*195d0*/  FADD.FTZ R85, R85, R86 ;  /* 0x0000005655557221 */ /* 0x000fe20000010000 */
[----:B-1----:R-:W-:Y:S02]  /*195e0*/  F2FP.BF16.F32.PACK_AB R45, R161, R162 ;  /* 0x000000a2a12d723e */ /* 0x002fe400000010ff */
[----:B--2---:R-:W-:Y:S01]  /*195f0*/  F2FP.BF16.F32.PACK_AB R46, R166, R159 ;  /* 0x0000009fa62e723e */ /* 0x004fe200000010ff */
[----:B------:R-:W-:Y:S01]  /*19600*/  FADD.FTZ R84, R84, R85 ;  /* 0x0000005554547221 */ /* 0x000fe20000010000 */
[----:B----4-:R-:W-:Y:S03]  /*19610*/  F2FP.BF16.F32.PACK_AB R47, R203, R180 ;  /* 0x000000b4cb2f723e */ /* 0x010fe600000010ff */
[----:B------:R-:W1:Y:S01]  /*19620*/  MUFU.EX2 R193, R193 ;  /* 0x000000c100c17308 */ /* 0x000e620000000800 */
[C---:B------:R-:W-:Y:S01]  /*19630*/  F2FP.BF16.F32.PACK_AB R51, R62.reuse, R79 ;  /* 0x0000004f3e33723e */ /* 0x040fe200000010ff */
[----:B------:R-:W-:Y:S02]  /*19640*/  FADD.FTZ R79, R79, R84 ;  /* 0x000000544f4f7221 */ /* 0x000fe40000010000 */
[-C--:B---3--:R-:W-:Y:S06]  /*19650*/  HMMA.16816.F32.BF16 R4, R44, R52.reuse, R4 ;  /* 0x000000342c04723c */ /* 0x088fec0000041804 */
[----:B------:R-:W-:Y:S01]  /*19660*/  MUFU.EX2 R184, R184 ;  /* 0x000000b800b87308 */ /* 0x000fe20000000800 */
[----:B------:R-:W-:Y:S01]  /*19670*/  FADD.FTZ R62, R62, R79 ;  /* 0x0000004f3e3e7221 */ /* 0x000fe20000010000 */
[C---:B------:R-:W-:Y:S08]  /*19680*/  HMMA.16816.F32.BF16 R8, R48.reuse, R52, R8 ;  /* 0x000000343008723c */ /* 0x040ff00000041808 */
[----:B------:R-:W2:Y:S01]  /*19690*/  MUFU.EX2 R191, R191 ;  /* 0x000000bf00bf7308 */ /* 0x000ea20000000800 */
[-C--:B------:R-:W-:Y:S09]  /*196a0*/  HMMA.16816.F32.BF16 R12, R48, R54.reuse, R12 ;  /* 0x00000036300c723c */ /* 0x080ff2000004180c */
[----:B------:R-:W-:Y:S01]  /*196b0*/  MUFU.EX2 R186, R186 ;  /* 0x000000ba00ba7308 */ /* 0x000fe20000000800 */
[C---:B------:R-:W-:Y:S01]  /*196c0*/  HMMA.16816.F32.BF16 R16, R44.reuse, R54, R16 ;  /* 0x000000362c10723c */ /* 0x040fe20000041810 */
[----:B------:R-:W3:Y:S08]  /*196d0*/  LDSM.16.MT88.4 R52, [R214+0x5400] ;  /* 0x00540000d634783b */ /* 0x000ef00000004200 */
[----:B------:R-:W4:Y:S01]  /*196e0*/  MUFU.EX2 R185, R185 ;  /* 0x000000b900b97308 */ /* 0x000f220000000800 */
[-C--:B-----5:R-:W-:Y:S09]  /*196f0*/  HMMA.16816.F32.BF16 R20, R44, R56.reuse, R20 ;  /* 0x000000382c14723c */ /* 0x0a0ff20000041814 */
[----:B------:R-:W-:Y:S01]  /*19700*/  MUFU.EX2 R171, R171 ;  /* 0x000000ab00ab7308 */ /* 0x000fe20000000800 */
[C---:B------:R-:W-:Y:S09]  /*19710*/  HMMA.16816.F32.BF16 R24, R48.reuse, R56, R24 ;  /* 0x000000383018723c */ /* 0x040ff20000041818 */
[----:B------:R-:W-:Y:S01]  /*19720*/  MUFU.EX2 R118, R118 ;  /* 0x0000007600767308 */ /* 0x000fe20000000800 */
[-C--:B------:R-:W-:Y:S09]  /*19730*/  HMMA.16816.F32.BF16 R28, R48, R58.reuse, R28 ;  /* 0x0000003a301c723c */ /* 0x080ff2000004181c */
[----:B------:R-:W-:Y:S01]  /*19740*/  MUFU.EX2 R177, R177 ;  /* 0x000000b100b17308 */ /* 0x000fe20000000800 */
[----:B------:R-:W-:Y:S02]  /*19750*/  F2FP.BF16.F32.PACK_AB R48, R64, R65 ;  /* 0x000000414030723e */ /* 0x000fe400000010ff */
[----:B------:R-:W-:Y:S02]  /*19760*/  F2FP.BF16.F32.PACK_AB R50, R80, R63 ;  /* 0x0000003f5032723e */ /* 0x000fe400000010ff */
[C---:B------:R-:W-:Y:S01]  /*19770*/  F2FP.BF16.F32.PACK_AB R49, R72.reuse, R73 ;  /* 0x000000494831723e */ /* 0x040fe200000010ff */
[----:B------:R-:W-:Y:S01]  /*19780*/  HMMA.16816.F32.BF16 R32, R44, R58, R32 ;  /* 0x0000003a2c20723c */ /* 0x000fe20000041820 */
[----:B------:R-:W5:Y:S03]  /*19790*/  LDSM.16.MT88.4 R56, [R60+0x1400] ;  /* 0x001400003c38783b */ /* 0x000f660000004200 */
[----:B------:R-:W3:Y:S01]  /*197a0*/  MUFU.EX2 R130, R130 ;  /* 0x0000008200827308 */ /* 0x000ee20000000800 */
[----:B------:R-:W-:Y:S01]  /*197b0*/  F2FP.BF16.F32.PACK_AB R44, R199, R178 ;  /* 0x000000b2c72c723e */ /* 0x000fe200000010ff */
[----:B------:R-:W-:Y:S01]  /*197c0*/  FADD.FTZ R73, R73, R62 ;  /* 0x0000003e49497221 */ /* 0x000fe20000010000 */
[----:B-1----:R-:W-:Y:S02]  /*197d0*/  F2FP.BF16.F32.PACK_AB R45, R193, R182 ;  /* 0x000000b6c12d723e */ /* 0x002fe400000010ff */
[----:B--2---:R-:W-:Y:S01]  /*197e0*/  F2FP.BF16.F32.PACK_AB R46, R191, R184 ;  /* 0x000000b8bf2e723e */ /* 0x004fe200000010ff */
[----:B------:R-:W-:Y:S01]  /*197f0*/  FADD.FTZ R72, R72, R73 ;  /* 0x0000004948487221 */ /* 0x000fe20000010000 */
[----:B----4-:R-:W-:Y:S03]  /*19800*/  F2FP.BF16.F32.PACK_AB R47, R185, R186 ;  /* 0x000000bab92f723e */ /* 0x010fe600000010ff */
[----:B------:R-:W-:Y:S01]  /*19810*/  MUFU.EX2 R131, R131 ;  /* 0x0000008300837308 */ /* 0x000fe20000000800 */
[----:B------:R-:W-:Y:S01]  /*19820*/  F2FP.BF16.F32.PACK_AB R51, R70, R71 ;  /* 0x000000474633723e */ /* 0x000fe200000010ff */
[----:B------:R-:W-:Y:S02]  /*19830*/  FADD.FTZ R71, R71, R72 ;  /* 0x0000004847477221 */ /* 0x000fe40000010000 */
[-C--:B---3--:R-:W-:Y:S06]  /*19840*/  HMMA.16816.F32.BF16 R4, R44, R52.reuse, R4 ;  /* 0x000000342c04723c */ /* 0x088fec0000041804 */
[----:B------:R-:W-:Y:S01]  /*19850*/  MUFU.EX2 R128, R128 ;  /* 0x0000008000807308 */ /* 0x000fe20000000800 */
[----:B------:R-:W-:Y:S01]  /*19860*/  F2FP.BF16.F32.PACK_AB R134, R130, R177 ;  /* 0x000000b18286723e */ /* 0x000fe200000010ff */
[----:B------:R-:W-:Y:S01]  /*19870*/  FADD.FTZ R70, R70, R71 ;  /* 0x0000004746467221 */ /* 0x000fe20000010000 */
[C---:B------:R-:W-:Y:S07]  /*19880*/  HMMA.16816.F32.BF16 R8, R48.reuse, R52, R8 ;  /* 0x000000343008723c */ /* 0x040fee0000041808 */
[----:B------:R-:W1:Y:S01]  /*19890*/  MUFU.EX2 R165, R210 ;  /* 0x000000d200a57308 */ /* 0x000e620000000800 */
[-C--:B------:R-:W-:Y:S09]  /*198a0*/  HMMA.16816.F32.BF16 R12, R48, R54.reuse, R12 ;  /* 0x00000036300c723c */ /* 0x080ff2000004180c */
[----:B------:R-:W2:Y:S01]  /*198b0*/  MUFU.EX2 R164, R164 ;  /* 0x000000a400a47308 */ /* 0x000ea20000000800 */
[C---:B------:R-:W-:Y:S01]  /*198c0*/  HMMA.16816.F32.BF16 R16, R44.reuse, R54, R16 ;  /* 0x000000362c10723c */ /* 0x040fe20000041810 */
[----:B------:R-:W3:Y:S08]  /*198d0*/  LDSM.16.MT88.4 R52, [R214+0x5800] ;  /* 0x00580000d634783b */ /* 0x000ef00000004200 */
[----:B------:R-:W4:Y:S01]  /*198e0*/  MUFU.EX2 R232, R169 ;  /* 0x000000a900e87308 */ /* 0x000f220000000800 */
[----:B-1----:R-:W-:Y:S01]  /*198f0*/  F2FP.BF16.F32.PACK_AB R138, R165, R100 ;  /* 0x00000064a58a723e */ /* 0x002fe200000010ff */
[-C--:B-----5:R-:W-:Y:S03]  /*19900*/  HMMA.16816.F32.BF16 R20, R44, R56.reuse, R20 ;  /* 0x000000382c14723c */ /* 0x0a0fe60000041814 */
[----:B--2---:R-:W-:Y:S05]  /*19910*/  F2FP.BF16.F32.PACK_AB R137, R167, R164 ;  /* 0x000000a4a789723e */ /* 0x004fea00000010ff */
[C---:B------:R-:W-:Y:S01]  /*19920*/  HMMA.16816.F32.BF16 R24, R48.reuse, R56, R24 ;  /* 0x000000383018723c */ /* 0x040fe20000041818 */
[----:B------:R1:W2:Y:S03]  /*19930*/  MUFU.EX2 R56, R41 ;  /* 0x0000002900387308 */ /* 0x0002a60000000800 */
[----:B------:R-:W-:Y:S01]  /*19940*/  FADD.FTZ R57, R43, R108 ;  /* 0x0000006c2b397221 */ /* 0x000fe20000010000 */
[----:B----4-:R-:W-:Y:S03]  /*19950*/  F2FP.BF16.F32.PACK_AB R139, R232, R39 ;  /* 0x00000027e88b723e */ /* 0x010fe600000010ff */
[-C--:B------:R-:W-:Y:S01]  /*19960*/  HMMA.16816.F32.BF16 R28, R48, R58.reuse, R28 ;  /* 0x0000003a301c723c */ /* 0x080fe2000004181c */
[----:B------:R-:W4:Y:S02]  /*19970*/  LDSM.16.MT88.4 R48, [R60+0x1800] ;  /* 0x001800003c30783b */ /* 0x000f240000004200 */
[----:B------:R-:W-:Y:S04]  /*19980*/  FADD.FTZ R106, R106, R57 ;  /* 0x000000396a6a7221 */ /* 0x000fe80000010000 */
[----:B------:R-:W-:Y:S01]  /*19990*/  FADD.FTZ R105, R105, R106 ;  /* 0x0000006a69697221 */ /* 0x000fe20000010000 */
[----:B------:R-:W-:Y:S01]  /*199a0*/  HMMA.16816.F32.BF16 R32, R44, R58, R32 ;  /* 0x0000003a2c20723c */ /* 0x000fe20000041820 */
[----:B------:R5:W5:Y:S03]  /*199b0*/  MUFU.EX2 R58, R148 ;  /* 0x00000094003a7308 */ /* 0x000b660000000800 */
[----:B-1----:R-:W-:Y:S01]  /*199c0*/  F2FP.BF16.F32.PACK_AB R41, R174, R179 ;  /* 0x000000b3ae29723e */ /* 0x002fe200000010ff */
[----:B------:R-:W-:Y:S01]  /*199d0*/  FADD.FTZ R104, R104, R105 ;  /* 0x0000006968687221 */ /* 0x000fe20000010000 */
[----:B--2---:R-:W-:Y:S02]  /*199e0*/  F2FP.BF16.F32.PACK_AB R43, R56, R37 ;  /* 0x00000025382b723e */ /* 0x004fe400000010ff */
[----:B------:R-:W-:Y:S01]  /*199f0*/  F2FP.BF16.F32.PACK_AB R44, R77, R78 ;  /* 0x0000004e4d2c723e */ /* 0x000fe200000010ff */
[----:B------:R-:W-:Y:S01]  /*19a00*/  FADD.FTZ R104, R95, R104 ;  /* 0x000000685f687221 */ /* 0x000fe20000010000 */
[----:B------:R-:W-:Y:S02]  /*19a10*/  F2FP.BF16.F32.PACK_AB R46, R75, R76 ;  /* 0x0000004c4b2e723e */ /* 0x000fe400000010ff */
[----:B------:R-:W-:Y:S01]  /*19a20*/  F2FP.BF16.F32.PACK_AB R45, R68, R69 ;  /* 0x00000045442d723e */ /* 0x000fe200000010ff */
[-C--:B---3--:R-:W-:Y:S05]  /*19a30*/  HMMA.16816.F32.BF16 R4, R40, R52.reuse, R4 ;  /* 0x000000342804723c */ /* 0x088fea0000041804 */
[----:B------:R-:W-:Y:S01]  /*19a40*/  F2FP.BF16.F32.PACK_AB R47, R66, R67 ;  /* 0x00000043422f723e */ /* 0x000fe200000010ff */
[----:B-----5:R-:W1:Y:S01]  /*19a50*/  LDSM.16.MT88.4 R148, [R214+0x5c00] ;  /* 0x005c0000d694783b */ /* 0x020e620000004200 */
[----:B------:R-:W-:Y:S01]  /*19a60*/  F2FP.BF16.F32.PACK_AB R132, R171, R58 ;  /* 0x0000003aab84723e */ /* 0x000fe200000010ff */
[----:B------:R-:W-:Y:S01]  /*19a70*/  FADD.FTZ R93, R93, R104 ;  /* 0x000000685d5d7221 */ /* 0x000fe20000010000 */
[----:B------:R-:W-:Y:S03]  /*19a80*/  FADD.FTZ R69, R69, R70 ;  /* 0x0000004645457221 */ /* 0x000fe60000010000 */
[C---:B------:R-:W-:Y:S01]  /*19a90*/  HMMA.16816.F32.BF16 R8, R44.reuse, R52, R8 ;  /* 0x000000342c08723c */ /* 0x040fe20000041808 */
[----:B------:R-:W2:Y:S03]  /*19aa0*/  MUFU.EX2 R53, R172 ;  /* 0x000000ac00357308 */ /* 0x000ea60000000800 */
[----:B------:R-:W-:Y:S01]  /*19ab0*/  FADD.FTZ R52, R142, R135 ;  /* 0x000000878e347221 */ /* 0x000fe20000010000 */
[----:B------:R-:W-:Y:S01]  /*19ac0*/  F2FP.BF16.F32.PACK_AB R135, R128, R131 ;  /* 0x000000838087723e */ /* 0x000fe200000010ff */
[----:B------:R-:W-:Y:S01]  /*19ad0*/  FADD.FTZ R93, R92, R93 ;  /* 0x0000005d5c5d7221 */ /* 0x000fe20000010000 */
[----:B------:R-:W-:Y:S01]  /*19ae0*/  FADD.FTZ R68, R68, R69 ;  /* 0x0000004544447221 */ /* 0x000fe20000010000 */
[-C--:B------:R-:W-:Y:S03]  /*19af0*/  HMMA.16816.F32.BF16 R12, R44, R54.reuse, R12 ;  /* 0x000000362c0c723c */ /* 0x080fe6000004180c */
[----:B------:R-:W-:Y:S01]  /*19b00*/  FADD.FTZ R52, R143, R52 ;  /* 0x000000348f347221 */ /* 0x000fe20000010000 */
[----:B------:R-:W-:Y:S01]  /*19b10*/  FADD.FTZ R90, R90, R93 ;  /* 0x0000005d5a5a7221 */ /* 0x000fe20000010000 */
[----:B------:R-:W-:Y:S02]  /*19b20*/  FADD.FTZ R67, R67, R68 ;  /* 0x0000004443437221 */ /* 0x000fe40000010000 */
[----:B------:R-:W-:Y:S01]  /*19b30*/  FADD.FTZ R147, R147, R52 ;  /* 0x0000003493937221 */ /* 0x000fe20000010000 */
[C---:B------:R-:W-:Y:S04]  /*19b40*/  HMMA.16816.F32.BF16 R16, R40.reuse, R54, R16 ;  /* 0x000000362810723c */ /* 0x040fe80000041810 */
[----:B------:R-:W-:Y:S01]  /*19b50*/  FADD.FTZ R152, R152, R147 ;  /* 0x0000009398987221 */ /* 0x000fe20000010000 */
[----:B--2---:R-:W-:Y:S01]  /*19b60*/  F2FP.BF16.F32.PACK_AB R133, R53, R118 ;  /* 0x000000763585723e */ /* 0x004fe200000010ff */
[----:B------:R-:W-:Y:S01]  /*19b70*/  FADD.FTZ R83, R83, R90 ;  /* 0x0000005a53537221 */ /* 0x000fe20000010000 */
[----:B------:R-:W-:Y:S01]  /*19b80*/  FADD.FTZ R67, R66, R67 ;  /* 0x0000004342437221 */ /* 0x000fe20000010000 */
[-C--:B----4-:R-:W-:Y:S03]  /*19b90*/  HMMA.16816.F32.BF16 R20, R40, R48.reuse, R20 ;  /* 0x000000302814723c */ /* 0x090fe60000041814 */
        /* <DEDUP_REMOVED lines=8> */
[----:B------:R-:W-:Y:S01]  /*19c20*/  IMAD.MOV.U32 R167, RZ, RZ, R2 ;  /* 0x000000ffffa77224 */ /* 0x000fe200078e0002 */
[-C--:B------:R-:W-:Y:S03]  /*19c30*/  HMMA.16816.F32.BF16 R28, R44, R50.reuse, R28 ;  /* 0x000000322c1c723c */ /* 0x080fe6000004181c */
[----:B------:R-:W-:Y:S01]  /*19c40*/  FADD.FTZ R44, R160, R155 ;  /* 0x0000009ba02c7221 */ /* 0x000fe20000010000 */
[----:B------:R-:W-:Y:S01]  /*19c50*/  FADD.FTZ R45, R161, R162 ;  /* 0x000000a2a12d7221 */ /* 0x000fe20000010000 */
[----:B------:R-:W-:Y:S01]  /*19c60*/  FADD.FTZ R82, R82, R81 ;  /* 0x0000005152527221 */ /* 0x000fe20000010000 */
[----:B------:R-:W-:Y:S01]  /*19c70*/  FADD.FTZ R39, R39, R164 ;  /* 0x000000a427277221 */ /* 0x000fe20000010000 */
[----:B------:R-:W-:Y:S01]  /*19c80*/  FADD.FTZ R44, R163, R44 ;  /* 0x0000002ca32c7221 */ /* 0x000fe20000010000 */
[----:B------:R-:W-:Y:S01]  /*19c90*/  HMMA.16816.F32.BF16 R32, R40, R50, R32 ;  /* 0x000000322820723c */ /* 0x000fe20000041820 */
[----:B------:R-:W2:Y:S03]  /*19ca0*/  LDSM.16.MT88.4 R40, [R60+0x1c00] ;  /* 0x001c00003c28783b */ /* 0x000ea60000004200 */
[----:B------:R-:W-:Y:S01]  /*19cb0*/  FADD.FTZ R159, R159, R44 ;  /* 0x0000002c9f9f7221 */ /* 0x000fe20000010000 */
[----:B------:R-:W-:Y:S01]  /*19cc0*/  FADD.FTZ R180, R180, R45 ;  /* 0x0000002db4b47221 */ /* 0x000fe20000010000 */
[----:B------:R-:W-:Y:S01]  /*19cd0*/  FADD.FTZ R82, R61, R82 ;  /* 0x000000523d527221 */ /* 0x000fe20000010000 */
[----:B------:R-:W-:Y:S01]  /*19ce0*/  FADD.FTZ R232, R232, R39 ;  /* 0x00000027e8e87221 */ /* 0x000fe20000010000 */
[-C--:B-1----:R-:W-:Y:S05]  /*19cf0*/  HMMA.16816.F32.BF16 R160, R132, R148.reuse, R4 ;  /* 0x0000009484a0723c */ /* 0x082fea0000041804 */
[----:B------:R-:W-:Y:S01]  /*19d00*/  FADD.FTZ R5, R166, R159 ;  /* 0x0000009fa6057221 */ /* 0x000fe20000010000 */
[----:B------:R-:W-:Y:S01]  /*19d10*/  FADD.FTZ R203, R203, R180 ;  /* 0x000000b4cbcb7221 */ /* 0x000fe20000010000 */
        /* <DEDUP_REMOVED lines=10> */
[----:B------:R-:W-:Y:S02]  /*19dc0*/  IMAD.MOV.U32 R166, RZ, RZ, R36 ;  /* 0x000000ffffa67224 */ /* 0x000fe400078e0024 */
[----:B------:R-:W-:Y:S01]  /*19dd0*/  FADD.FTZ R184, R184, R199 ;  /* 0x000000c7b8b87221 */ /* 0x000fe20000010000 */
[C---:B------:R-:W-:Y:S04]  /*19de0*/  HMMA.16816.F32.BF16 R148, R132.reuse, R150, R16 ;  /* 0x000000968494723c */ /* 0x040fe80000041810 */
[----:B------:R-:W-:Y:S01]  /*19df0*/  FADD.FTZ R186, R186, R193 ;  /* 0x000000c1baba7221 */ /* 0x000fe20000010000 */
[----:B------:R-:W-:Y:S01]  /*19e00*/  FADD.FTZ R63, R80, R63 ;  /* 0x0000003f503f7221 */ /* 0x000fe20000010000 */
[----:B------:R-:W-:Y:S02]  /*19e10*/  FADD.FTZ R184, R191, R184 ;  /* 0x000000b8bfb87221 */ /* 0x000fe40000010000 */
[----:B------:R-:W-:Y:S01]  /*19e20*/  FADD.FTZ R186, R185, R186 ;  /* 0x000000bab9ba7221 */ /* 0x000fe20000010000 */
[-C--:B--2---:R-:W-:Y:S03]  /*19e30*/  HMMA.16816.F32.BF16 R144, R132, R40.reuse, R20 ;  /* 0x000000288490723c */ /* 0x084fe60000041814 */
[----:B------:R-:W-:Y:S01]  /*19e40*/  FADD.FTZ R78, R78, R63 ;  /* 0x0000003f4e4e7221 */ /* 0x000fe20000010000 */
[----:B------:R-:W-:Y:S01]  /*19e50*/  FADD.FTZ R183, R183, R184 ;  /* 0x000000b8b7b77221 */ /* 0x000fe20000010000 */
[----:B------:R-:W-:Y:S02]  /*19e60*/  FADD.FTZ R179, R179, R186 ;  /* 0x000000bab3b37221 */ /* 0x000fe40000010000 */
        /* <DEDUP_REMOVED lines=10> */
[----:B------:R-:W-:Y:S04]  /*19f10*/  HMMA.16816.F32.BF16 R132, R132, R42, R32 ;  /* 0x0000002a8484723c */ /* 0x000fe80000041820 */
[----:B------:R-:W-:Y:S01]  /*19f20*/  FADD.FTZ R37, R56, R37 ;  /* 0x0000002538257221 */ /* 0x000fe20000010000 */
[----:B------:R-:W-:Y:S01]  /*19f30*/  FADD.FTZ R74, R74, R75 ;  /* 0x0000004b4a4a7221 */ /* 0x000fe20000010000 */
[----:B------:R-:W-:Y:S02]  /*19f40*/  FADD.FTZ R58, R58, R117 ;  /* 0x000000753a3a7221 */ /* 0x000fe40000010000 */
        /* <DEDUP_REMOVED lines=8> */
[----:B------:R-:W-:Y:S01]  /*19fd0*/  FADD.FTZ R235, R130, R177 ;  /* 0x000000b182eb7221 */ /* 0x000fe20000010000 */
[----:B------:R-:W-:Y:S02]  /*19fe0*/  IMAD.MOV.U32 R165, RZ, RZ, R3 ;  /* 0x000000ffffa57224 */ /* 0x000fe400078e0003 */
[----:B------:R-:W-:Y:S01]  /*19ff0*/  FADD.FTZ R234, R128, R131 ;  /* 0x0000008380ea7221 */ /* 0x000fe20000010000 */
[----:B------:R-:W-:Y:S06]  /*1a000*/  BRA.U UP0, `(.L_x_345) ;  /* 0xffffff8500d87547 */ /* 0x000fec000b83ffff */
.L_x_344:
[----:B------:R-:W1:Y:S01]  /*1a010*/  SHFL.BFLY PT, R6, R235, 0x2, 0x1f ;  /* 0x0c401f00eb067f89 */ /* 0x000e6200000e0000 */
[----:B------:R-:W2:Y:S01]  /*1a020*/  S2UR UR8, SR_CgaCtaId ;  /* 0x00000000000879c3 */ /* 0x000ea20000008800 */
[----:B------:R-:W-:Y:S02]  /*1a030*/  UISETP.NE.AND UP3, UPT, UR20, -0x1, UPT ;  /* 0xffffffff1400788c */ /* 0x000fe4000bf65270 */
[----:B------:R-:W3:Y:S01]  /*1a040*/  SHFL.BFLY PT, R5, R234, 0x2, 0x1f ;  /* 0x0c401f00ea057f89 */ /* 0x000ee200000e0000 */
[----:B------:R-:W4:Y:S03]  /*1a050*/  LDCU.U8 UR12, c[0x0][0x549] ;  /* 0x0000a920ff0c77ac */ /* 0x000f260008000000 */
[----:B------:R-:W5:Y:S01]  /*1a060*/  SHFL.BFLY PT, R4, R233, 0x2, 0x1f ;  /* 0x0c401f00e9047f89 */ /* 0x000f6200000e0000 */
[----:B------:R-:W5:Y:S01]  /*1a070*/  S2UR UR9, SR_CTAID.Y ;  /* 0x00000000000979c3 */ /* 0x000f620000002600 */
[----:B------:R-:W-:Y:S01]  /*1a080*/  UMOV UR4, 0x400 ;  /* 0x0000040000047882 */ /* 0x000fe20000000000 */
[----:B------:R-:W-:Y:S01]  /*1a090*/  UISETP.NE.AND UP2, UPT, UR20, -0x1, UPT ;  /* 0xffffffff1400788c */ /* 0x000fe2000bf45270 */
[----:B------:R-:W5:Y:S01]  /*1a0a0*/  SHFL.BFLY PT, R9, R232, 0x2, 0x1f ;  /* 0x0c401f00e8097f89 */ /* 0x000f6200000e0000 */
[----:B------:R-:W5:Y:S01]  /*1a0b0*/  @!UP3 LDCU.64 UR6, c[0x0][0x400] ;  /* 0x00008000ff06b7ac */ /* 0x000f620008000a00 */
[----:B------:R-:W5:Y:S01]  /*1a0c0*/  LDCU UR15, c[0x0][0x434] ;  /* 0x00008680ff0f77ac */ /* 0x000f620008000800 */
[----:B----4-:R-:W-:Y:S01]  /*1a0d0*/  UISETP.NE.AND UP1, UPT, UR12, URZ, UPT ;  /* 0x000000ff0c00728c */ /* 0x010fe2000bf25270 */
[----:B-1----:R-:W-:Y:S01]  /*1a0e0*/  FADD.FTZ R6, R6, R235 ;  /* 0x000000eb06067221 */ /* 0x002fe20000010000 */
[----:B--2---:R-:W-:Y:S01]  /*1a0f0*/  ULEA UR8, UR8, UR4, 0x18 ;  /* 0x0000000408087291 */ /* 0x004fe2000f8ec0ff */
[----:B------:R-:W1:Y:S01]  /*1a100*/  S2UR UR12, SR_CTAID.Z ;  /* 0x00000000000c79c3 */ /* 0x000e620000002700 */
[----:B------:R-:W2:Y:S01]  /*1a110*/  @UP3 LDCU.64 UR4, c[0x0][0x408] ;  /* 0x00008100ff0437ac */ /* 0x000ea20008000a00 */
[----:B---3--:R-:W-:-:S02]  /*1a120*/  FADD.FTZ R14, R5, R234 ;  /* 0x000000ea050e7221 */ /* 0x008fc40000010000 */
[----:B------:R-:W3:Y:S01]  /*1a130*/  SHFL.BFLY PT, R5, R6, 0x1, 0x1f ;  /* 0x0c201f0006057f89 */ /* 0x000ee200000e0000 */
[----:B-----5:R-:W-:Y:S01]  /*1a140*/  FADD.FTZ R4, R4, R233 ;  /* 0x000000e904047221 */ /* 0x020fe20000010000 */
[----:B------:R-:W-:Y:S02]  /*1a150*/  @!UP3 UIMAD.WIDE.U32 UR10, UR9, UR6, URZ ;  /* 0x00000006090ab2a5 */ /* 0x000fe4000f8e00ff */
[----:B------:R-:W4:Y:S01]  /*1a160*/  SHFL.BFLY PT, R7, R14, 0x1, 0x1f ;  /* 0x0c201f000e077f89 */ /* 0x000f2200000e0000 */
[----:B------:R-:W5:Y:S01]  /*1a170*/  LDCU UR6, c[0x0][0x434] ;  /* 0x00008680ff0677ac */ /* 0x000f620008000800 */
[----:B------:R-:W-:Y:S02]  /*1a180*/  FADD.FTZ R12, R9, R232 ;  /* 0x000000e8090c7221 */ /* 0x000fe40000010000 */
[----:B------:R-:W1:Y:S01]  /*1a190*/  SHFL.BFLY PT, R13, R4, 0x1, 0x1f ;  /* 0x0c201f00040d7f89 */ /* 0x000e6200000e0000 */
[----:B------:R-:W-:Y:S01]  /*1a1a0*/  @!UP3 UIMAD UR7, UR9, UR7, UR11 ;  /* 0x000000070907b2a4 */ /* 0x000fe2000f8e020b */
[----:B------:R-:W1:Y:S02]  /*1a1b0*/  @UP1 LDCU UR14, c[0x0][0x430] ;  /* 0x00008600ff0e17ac */ /* 0x000e640008000800 */
[----:B------:R-:W5:Y:S01]  /*1a1c0*/  SHFL.BFLY PT, R11, R12, 0x1, 0x1f ;  /* 0x0c201f000c0b7f89 */ /* 0x000f6200000e0000 */
[----:B--2---:R-:W-:Y:S01]  /*1a1d0*/  @UP3 UIMAD.WIDE.U32 UR16, UR20, UR4, URZ ;  /* 0x00000004141032a5 */ /* 0x004fe2000f8e00ff */
[----:B------:R-:W2:Y:S01]  /*1a1e0*/  S2UR UR4, SR_CTAID.X ;  /* 0x00000000000479c3 */ /* 0x000ea20000002500 */
[----:B------:R-:W2:Y:S02]  /*1a1f0*/  LDCU.U8 UR11, c[0x0][0x548] ;  /* 0x0000a900ff0b77ac */ /* 0x000ea40008000000 */
[----:B------:R-:W-:Y:S01]  /*1a200*/  @UP3 UIMAD UR7, UR20, UR5, UR17 ;  /* 0x00000005140732a4 */ /* 0x000fe2000f8e0211 */
[----:B------:R-:W2:Y:S01]  /*1a210*/  @UP1 LDCU UR5, c[0x0][0x430] ;  /* 0x00008600ff0517ac */ /* 0x000ea20008000800 */
[----:B---3--:R-:W-:Y:S01]  /*1a220*/  FADD.FTZ R8, R6, R5 ;  /* 0x0000000506087221 */ /* 0x008fe20000010000 */
[----:B------:R-:W-:-:S02]  /*1a230*/  SHF.L.U32 R6, R224, 0x3, RZ ;  /* 0x00000003e0067819 */ /* 0x000fc400000006ff */
[----:B------:R-:W-:Y:S01]  /*1a240*/  SHF.L.U32 R5, R224, 0x4, RZ ;  /* 0x00000004e0057819 */ /* 0x000fe200000006ff */
[----:B----4-:R-:W-:Y:S01]  /*1a250*/  FADD.FTZ R7, R14, R7 ;  /* 0x000000070e077221 */ /* 0x010fe20000010000 */
[----:B------:R-:W-:Y:S01]  /*1a260*/  LOP3.LUT R15, R6, 0xc0, RZ, 0xc0, !PT ;  /* 0x000000c0060f7812 */ /* 0x000fe200078ec0ff */
[----:B------:R-:W3:Y:S01]  /*1a270*/  MUFU.RCP R10, R8 ;  /* 0x00000008000a7308 */ /* 0x000ee20000001000 */
[----:B------:R-:W-:Y:S01]  /*1a280*/  LOP3.LUT R5, R236, 0x3e00, R5, 0xf8, !PT ;  /* 0x00003e00ec057812 */ /* 0x000fe200078ef805 */
[----:B-1----:R-:W-:Y:S01]  /*1a290*/  FADD.FTZ R13, R4, R13 ;  /* 0x0000000d040d7221 */ /* 0x002fe20000010000 */
[----:B------:R-:W-:Y:S01]  /*1a2a0*/  FSETP.NE.FTZ.AND P3, PT, R8, RZ, PT ;  /* 0x000000ff0800720b */ /* 0x000fe20003f75000 */
[----:B-----5:R-:W-:Y:S01]  /*1a2b0*/  @!UP2 UIMAD UR20, UR9, UR6, URZ ;  /* 0x000000060914a2a4 */ /* 0x020fe2000f8e02ff */
[----:B------:R-:W-:Y:S01]  /*1a2c0*/  LOP3.LUT R5, R5, 0x20, R6, 0xf8, !PT ;  /* 0x0000002005057812 */ /* 0x000fe200078ef806 */
[----:B------:R-:W-:Y:S01]  /*1a2d0*/  FADD.FTZ R11, R12, R11 ;  /* 0x0000000b0c0b7221 */ /* 0x000fe20000010000 */
[----:B------:R-:W-:Y:S01]  /*1a2e0*/  LOP3.LUT R12, R15, 0x18, R224, 0xf8, !PT ;  /* 0x000000180f0c7812 */ /* 0x000fe200078ef8e0 */
[----:B------:R-:W1:Y:S01]  /*1a2f0*/  MUFU.RCP R4, R13 ;  /* 0x0000000d00047308 */ /* 0x000e620000001000 */
[----:B------:R-:W-:Y:S01]  /*1a300*/  FSETP.NE.FTZ.AND P1, PT, R13, RZ, PT ;  /* 0x000000ff0d00720b */ /* 0x000fe20003f35000 */
[----:B--2---:R-:W-:Y:S01]  /*1a310*/  UISETP.NE.AND UP0, UPT, UR11, URZ, !UP1 ;  /* 0x000000ff0b00728c */ /* 0x004fe2000cf05270 */
[----:B------:R-:W-:Y:S01]  /*1a320*/  LOP3.LUT R5, R5, R12, RZ, 0xfc, !PT ;  /* 0x0000000c05057212 */ /* 0x000fe200078efcff */
[----:B------:R-:W-:Y:S01]  /*1a330*/  @UP1 UIMAD UR15, UR5, UR6, URZ ;  /* 0x00000006050f12a4 */ /* 0x000fe2000f8e02ff */
[----:B------:R-:W-:Y:S01]  /*1a340*/  FSETP.NE.FTZ.AND P2, PT, R7, RZ, PT ;  /* 0x000000ff0700720b */ /* 0x000fe20003f55000 */
[----:B------:R-:W-:Y:S01]  /*1a350*/  @UP1 UMOV UR13, 0x1 ;  /* 0x00000001000d1882 */ /* 0x000fe20000000000 */
[----:B------:R-:W-:Y:S01]  /*1a360*/  FSETP.NE.FTZ.AND P0, PT, R11, RZ, PT ;  /* 0x000000ff0b00720b */ /* 0x000fe20003f15000 */
[----:B------:R-:W2:Y:S01]  /*1a370*/  MUFU.RCP R9, R7 ;  /* 0x0000000700097308 */ /* 0x000ea20000001000 */
[----:B---3--:R-:W-:Y:S01]  /*1a380*/  FSEL R10, R10, 1, P3 ;  /* 0x3f8000000a0a7808 */ /* 0x008fe20001800000 */
[----:B------:R-:W3:Y:S01]  /*1a390*/  @P3 LDC R19, c[0x0][0x458] ;  /* 0x00011600ff133b82 */ /* 0x000ee20000000800 */
[----:B------:R-:W-:Y:S01]  /*1a3a0*/  LEA R5, R5, UR8, 0x1 ;  /* 0x0000000805057c11 */ /* 0x000fe2000f8e08ff */
[----:B------:R-:W-:Y:S01]  /*1a3b0*/  @UP3 UMOV UR10, UR16 ;  /* 0x00000010000a3c82 */ /* 0x000fe20008000000 */
[----:B------:R-:W-:Y:S01]  /*1a3c0*/  MOV R14, 0x7f800000 ;  /* 0x7f800000000e7802 */ /* 0x000fe20000000f00 */
[C---:B------:R-:W-:Y:S01]  /*1a3d0*/  FMUL.FTZ R160, R10.reuse, R160 ;  /* 0x000000a00aa07220 */ /* 0x040fe20000410000 */
[----:B------:R-:W-:Y:S01]  /*1a3e0*/  FMUL.FTZ R161, R10, R161 ;  /* 0x000000a10aa17220 */ /* 0x000fe20000410000 */
[----:B------:R-:W4:Y:S01]  /*1a3f0*/  MUFU.RCP R12, R11 ;  /* 0x0000000b000c7308 */ /* 0x000f220000001000 */
        /* <DEDUP_REMOVED lines=8> */
[----:B--2---:R-:W-:Y:S01]  /*1a480*/  FSEL R9, R9, 1, P2 ;  /* 0x3f80000009097808 */ /* 0x004fe20001000000 */
[C---:B------:R-:W-:Y:S01]  /*1a490*/  FMUL.FTZ R153, R4.reuse, R153 ;  /* 0x0000009904997220 */ /* 0x040fe20000410000 */
[C---:B------:R-:W-:Y:S01]  /*1a4a0*/  FMUL.FTZ R140, R4.reuse, R140 ;  /* 0x0000008c048c7220 */ /* 0x040fe20000410000 */
[C---:B------:R-:W-:Y:S01]  /*1a4b0*/  FMUL.FTZ R141, R4.reuse, R141 ;  /* 0x0000008d048d7220 */ /* 0x040fe20000410000 */
[C---:B------:R-:W-:Y:S01]  /*1a4c0*/  FMUL.FTZ R136, R4.reuse, R136 ;  /* 0x0000008804887220 */ /* 0x040fe20000410000 */
[----:B------:R-:W-:Y:S01]  /*1a4d0*/  FMUL.FTZ R137, R4, R137 ;  /* 0x0000008904897220 */ /* 0x000fe20000410000 */
[----:B------:R-:W-:Y:S01]  /*1a4e0*/  SHF.L.U32 R4, R224, 0x2, RZ ;  /* 0x00000002e0047819 */ /* 0x000fe200000006ff */
[----:B------:R-:W-:Y:S01]  /*1a4f0*/  FMUL.FTZ R132, R10, R132 ;  /* 0x000000840a847220 */ /* 0x000fe20000410000 */
[----:B----4-:R-:W-:Y:S01]  /*1a500*/  FSEL R12, R12, 1, P0 ;  /* 0x3f8000000c0c7808 */ /* 0x010fe20000000000 */
[----:B------:R-:W-:Y:S01]  /*1a510*/  FMUL.FTZ R133, R10, R133 ;  /* 0x000000850a857220 */ /* 0x000fe20000410000 */
[C---:B------:R-:W-:Y:S01]  /*1a520*/  FMUL.FTZ R162, R9.reuse, R162 ;  /* 0x000000a209a27220 */ /* 0x040fe20000410000 */
[C---:B------:R-:W-:Y:S01]  /*1a530*/  FMUL.FTZ R163, R9.reuse, R163 ;  /* 0x000000a309a37220 */ /* 0x040fe20000410000 */
[C---:B------:R-:W-:Y:S01]  /*1a540*/  FMUL.FTZ R150, R9.reuse, R150 ;  /* 0x0000009609967220 */ /* 0x040fe20000410000 */
[C---:B------:R-:W-:Y:S01]  /*1a550*/  FMUL.FTZ R151, R9.reuse, R151 ;  /* 0x0000009709977220 */ /* 0x040fe20000410000 */
[----:B------:R-:W-:Y:S01]  /*1a560*/  LOP3.LUT R10, R4, 0x20, RZ, 0xc0, !PT ;  /* 0x00000020040a7812 */ /* 0x000fe200078ec0ff */
[C---:B------:R-:W-:Y:S01]  /*1a570*/  FMUL.FTZ R158, R12.reuse, R158 ;  /* 0x0000009e0c9e7220 */ /* 0x040fe20000410000 */
[----:B------:R-:W-:Y:S01]  /*1a580*/  FMUL.FTZ R159, R12, R159 ;  /* 0x0000009f0c9f7220 */ /* 0x000fe20000410000 */
[----:B------:R-:W-:Y:S01]  /*1a590*/  LOP3.LUT R4, R4, 0x40, RZ, 0xc0, !PT ;  /* 0x0000004004047812 */ /* 0x000fe200078ec0ff */
[C---:B------:R-:W-:Y:S01]  /*1a5a0*/  FMUL.FTZ R154, R12.reuse, R154 ;  /* 0x0000009a0c9a7220 */ /* 0x040fe20000410000 */
[C---:B------:R-:W-:Y:S01]  /*1a5b0*/  FMUL.FTZ R155, R12.reuse, R155 ;  /* 0x0000009b0c9b7220 */ /* 0x040fe20000410000 */
[C---:B------:R-:W-:Y:S01]  /*1a5c0*/  FMUL.FTZ R146, R9.reuse, R146 ;  /* 0x0000009209927220 */ /* 0x040fe20000410000 */
[C---:B------:R-:W-:Y:S01]  /*1a5d0*/  FMUL.FTZ R147, R9.reuse, R147 ;  /* 0x0000009309937220 */ /* 0x040fe20000410000 */
[C---:B------:R-:W-:Y:S01]  /*1a5e0*/  FMUL.FTZ R134, R9.reuse, R134 ;  /* 0x0000008609867220 */ /* 0x040fe20000410000 */
[----:B------:R-:W-:Y:S01]  /*1a5f0*/  FMUL.FTZ R9, R9, R135 ;  /* 0x0000008709097220 */ /* 0x000fe20000410000 */
[----:B------:R-:W-:Y:S01]  /*1a600*/  F2FP.BF16.F32.PACK_AB R160, R161, R160 ;  /* 0x000000a0a1a0723e */ /* 0x000fe200000010ff */
[C---:B------:R-:W-:Y:S01]  /*1a610*/  FMUL.FTZ R142, R12.reuse, R142 ;  /* 0x0000008e0c8e7220 */ /* 0x040fe20000410000 */
[----:B------:R-:W-:Y:S01]  /*1a620*/  F2FP.BF16.F32.PACK_AB R162, R163, R162 ;  /* 0x000000a2a3a2723e */ /* 0x000fe200000010ff */
[C---:B------:R-:W-:Y:S01]  /*1a630*/  FMUL.FTZ R143, R12.reuse, R143 ;  /* 0x0000008f0c8f7220 */ /* 0x040fe20000410000 */
[----:B------:R-:W-:Y:S01]  /*1a640*/  F2FP.BF16.F32.PACK_AB R148, R149, R148 ;  /* 0x000000949594723e */ /* 0x000fe200000010ff */
[C---:B------:R-:W-:Y:S01]  /*1a650*/  FMUL.FTZ R138, R12.reuse, R138 ;  /* 0x0000008a0c8a7220 */ /* 0x040fe20000410000 */
[----:B------:R-:W-:Y:S01]  /*1a660*/  F2FP.BF16.F32.PACK_AB R150, R151, R150 ;  /* 0x000000969796723e */ /* 0x000fe200000010ff */
[----:B------:R-:W-:Y:S01]  /*1a670*/  FMUL.FTZ R139, R12, R139 ;  /* 0x0000008b0c8b7220 */ /* 0x000fe20000410000 */
[C---:B------:R-:W-:Y:S01]  /*1a680*/  IADD3 R15, PT, PT, R5.reuse, -R10, RZ ;  /* 0x8000000a050f7210 */ /* 0x040fe20007ffe0ff */
[----:B------:R-:W-:Y:S01]  /*1a690*/  STS [R5], R160 ;  /* 0x000000a005007388 */ /* 0x000fe20000000800 */
[----:B------:R-:W-:Y:S01]  /*1a6a0*/  IADD3 R17, PT, PT, R5, -R4, RZ ;  /* 0x8000000405117210 */ /* 0x000fe20007ffe0ff */
[----:B------:R-:W-:Y:S01]  /*1a6b0*/  @P3 MUFU.LG2 R8, R8 ;  /* 0x0000000800083308 */ /* 0x000fe20000000c00 */
[----:B------:R-:W-:Y:S01]  /*1a6c0*/  F2FP.BF16.F32.PACK_AB R156, R157, R156 ;  /* 0x0000009c9d9c723e */ /* 0x000fe200000010ff */
[----:B------:R-:W-:Y:S01]  /*1a6d0*/  STS [R5+0x200], R162 ;  /* 0x000200a205007388 */ /* 0x000fe20000000800 */
[----:B------:R-:W-:Y:S01]  /*1a6e0*/  F2FP.BF16.F32.PACK_AB R158, R159, R158 ;  /* 0x0000009e9f9e723e */ /* 0x000fe200000010ff */
[----:B------:R-:W-:Y:S01]  /*1a6f0*/  USHF.R.S32.HI UR5, URZ, 0x1f, UR20 ;  /* 0x0000001fff057899 */ /* 0x000fe20008011414 */
[----:B------:R-:W-:Y:S01]  /*1a700*/  F2FP.BF16.F32.PACK_AB R152, R153, R152 ;  /* 0x000000989998723e */ /* 0x000fe200000010ff */
[----:B------:R-:W-:Y:S01]  /*1a710*/  STS [R15+0x10], R148 ;  /* 0x000010940f007388 */ /* 0x000fe20000000800 */
[----:B------:R-:W-:Y:S01]  /*1a720*/  F2FP.BF16.F32.PACK_AB R154, R155, R154 ;  /* 0x0000009a9b9a723e */ /* 0x000fe200000010ff */
[----:B------:R1:W2:Y:S01]  /*1a730*/  @P2 MUFU.LG2 R4, R7 ;  /* 0x0000000700042308 */ /* 0x0002a20000000c00 */
[----:B------:R-:W-:Y:S01]  /*1a740*/  F2FP.BF16.F32.PACK_AB R144, R145, R144 ;  /* 0x000000909190723e */ /* 0x000fe200000010ff */
[----:B------:R-:W-:Y:S01]  /*1a750*/  STS [R15+0x210], R150 ;  /* 0x000210960f007388 */ /* 0x000fe20000000800 */
[----:B------:R-:W-:-:S02]  /*1a760*/  F2FP.BF16.F32.PACK_AB R146, R147, R146 ;  /* 0x000000929392723e */ /* 0x000fc400000010ff */
[----:B------:R-:W-:Y:S01]  /*1a770*/  F2FP.BF16.F32.PACK_AB R132, R133, R132 ;  /* 0x000000848584723e */ /* 0x000fe200000010ff */
[----:B------:R-:W-:Y:S01]  /*1a780*/  STS [R5+0x1000], R156 ;  /* 0x0010009c05007388 */ /* 0x000fe20000000800 */
[----:B------:R-:W-:Y:S01]  /*1a790*/  F2FP.BF16.F32.PACK_AB R9, R9, R134 ;  /* 0x000000860909723e */ /* 0x000fe200000010ff */
[----:B------:R-:W-:Y:S01]  /*1a7a0*/  @P0 MUFU.LG2 R11, R11 ;  /* 0x0000000b000b0308 */ /* 0x000fe20000000c00 */
[----:B------:R-:W-:Y:S01]  /*1a7b0*/  IADD3 R21, PT, PT, -R10, R17, RZ ;  /* 0x000000110a157210 */ /* 0x000fe20007ffe1ff */
[----:B------:R4:W-:Y:S01]  /*1a7c0*/  STS [R5+0x1200], R158 ;  /* 0x0012009e05007388 */ /* 0x0009e20000000800 */
[----:B------:R-:W-:Y:S01]  /*1a7d0*/  F2FP.BF16.F32.PACK_AB R140, R141, R140 ;  /* 0x0000008c8d8c723e */ /* 0x000fe200000010ff */
[----:B------:R-:W3:Y:S01]  /*1a7e0*/  @P2 LDC R10, c[0x0][0x458] ;  /* 0x00011600ff0a2b82 */ /* 0x000ee20000000800 */
[----:B------:R-:W-:Y:S01]  /*1a7f0*/  F2FP.BF16.F32.PACK_AB R142, R143, R142 ;  /* 0x0000008e8f8e723e */ /* 0x000fe200000010ff */
[----:B------:R-:W-:Y:S01]  /*1a800*/  STS [R15+0x1010], R152 ;  /* 0x001010980f007388 */ /* 0x000fe20000000800 */
[----:B------:R-:W-:-:S02]  /*1a810*/  F2FP.BF16.F32.PACK_AB R136, R137, R136 ;  /* 0x000000888988723e */ /* 0x000fc400000010ff */
[----:B------:R-:W-:Y:S01]  /*1a820*/  F2FP.BF16.F32.PACK_AB R138, R139, R138 ;  /* 0x0000008a8b8a723e */ /* 0x000fe200000010ff */
[----:B------:R5:W-:Y:S01]  /*1a830*/  STS [R15+0x1210], R154 ;  /* 0x0012109a0f007388 */ /* 0x000be20000000800 */
[----:B-1----:R-:W-:Y:S01]  /*1a840*/  MOV R7, 0x7f800000 ;  /* 0x7f80000000077802 */ /* 0x002fe20000000f00 */
[----:B--2---:R-:W-:Y:S02]  /*1a850*/  @P2 FMUL.FTZ R4, R4, 0.69314718246459960938 ;  /* 0x3f31721804042820 */ /* 0x004fe40000410000 */
[----:B------:R-:W-:Y:S04]  /*1a860*/  STS [R17+0x20], R144 ;  /* 0x0000209011007388 */ /* 0x000fe80000000800 */
[----:B------:R-:W-:Y:S04]  /*1a870*/  STS [R17+0x220], R146 ;  /* 0x0002209211007388 */ /* 0x000fe80000000800 */
[----:B------:R-:W-:Y:S04]  /*1a880*/  STS [R21+0x30], R132 ;  /* 0x0000308415007388 */ /* 0x000fe80000000800 */
[----:B------:R1:W-:Y:S01]  /*1a890*/  STS [R21+0x230], R9 ;  /* 0x0002300915007388 */ /* 0x0003e20000000800 */
[----:B----4-:R-:W2:Y:S03]  /*1a8a0*/  @P0 LDC R5, c[0x0][0x458] ;  /* 0x00011600ff050b82 */ /* 0x010ea60000000800 */
[----:B------:R-:W-:Y:S04]  /*1a8b0*/  STS [R17+0x1020], R140 ;  /* 0x0010208c11007388 */ /* 0x000fe80000000800 */
[----:B------:R4:W-:Y:S01]  /*1a8c0*/  STS [R17+0x1220], R142 ;  /* 0x0012208e11007388 */ /* 0x0009e20000000800 */
[----:B-----5:R5:W3:Y:S03]  /*1a8d0*/  @P1 MUFU.LG2 R15, R13 ;  /* 0x0000000d000f1308 */ /* 0x020ae60000000c00 */
[----:B------:R2:W-:Y:S01]  /*1a8e0*/  STS [R21+0x1030], R136 ;  /* 0x0010308815007388 */ /* 0x0005e20000000800 */
[----:B------:R-:W2:Y:S03]  /*1a8f0*/  S2R R12, SR_CTAID.X ;  /* 0x00000000000c7919 */ /* 0x000ea60000002500 */
[----:B------:R2:W-:Y:S01]  /*1a900*/  STS [R21+0x1230], R138 ;  /* 0x0012308a15007388 */ /* 0x0005e20000000800 */
[----:B-1----:R-:W1:Y:S01]  /*1a910*/  @P1 LDC R9, c[0x0][0x458] ;  /* 0x00011600ff091b82 */ /* 0x002e620000000800 */
[----:B-----5:R-:W-:Y:S01]  /*1a920*/  MOV R13, 0x7f800000 ;  /* 0x7f800000000d7802 */ /* 0x020fe20000000f00 */
[----:B---3--:R-:W-:Y:S01]  /*1a930*/  @P1 FMUL.FTZ R15, R15, 0.69314718246459960938 ;  /* 0x3f3172180f0f1820 */ /* 0x008fe20000410000 */
[----:B----4-:R-:W-:-:S04]  /*1a940*/  @P3 FMUL.FTZ R17, R8, 0.69314718246459960938 ;  /* 0x3f31721808113820 */ /* 0x010fc80000410000 */
[----:B------:R-:W-:Y:S01]  /*1a950*/  @P3 FFMA.FTZ R7, R36, R19, R17 ;  /* 0x0000001324073223 */ /* 0x000fe20000010011 */
[----:B------:R-:W-:Y:S06]  /*1a960*/  BRA.U UP1, `(.L_x_348) ;  /* 0x0000000101207547 */ /* 0x000fec000b800000 */
[----:B------:R-:W-:Y:S01]  /*1a970*/  UISETP.NE.AND UP1, UPT, UR11, URZ, UPT ;  /* 0x000000ff0b00728c */ /* 0x000fe2000bf25270 */
[----:B------:R-:W3:Y:S10]  /*1a980*/  LDCU UR11, c[0x0][0x3e0] ;  /* 0x00007c00ff0b77ac */ /* 0x000ef40008000800 */
[----:B------:R-:W3:Y:S01]  /*1a990*/  @UP1 LDCU UR13, c[0x0][0x454] ;  /* 0x00008a80ff0d17ac */ /* 0x000ee20008000800 */
[----:B------:R-:W-:Y:S01]  /*1a9a0*/  @UP1 UMOV UR14, 0x1 ;  /* 0x00000001000e1882 */ /* 0x000fe20000000000 */
[----:B------:R-:W4:Y:S01]  /*1a9b0*/  @UP1 LDCU UR15, c[0x0][0x454] ;  /* 0x00008a80ff0f17ac */ /* 0x000f220008000800 */
[----:B------:R-:W-:Y:S01]  /*1a9c0*/  @!UP1 UMOV UR14, 0x1 ;  /* 0x00000001000e9882 */ /* 0x000fe20000000000 */
[----:B---3--:R-:W-:-:S02]  /*1a9d0*/  @UP1 UIMAD UR13, UR13, UR11, URZ ;  /* 0x0000000b0d0d12a4 */ /* 0x008fc4000f8e02ff */
[----:B----4-:R-:W-:-:S12]  /*1a9e0*/  @!UP1 UIMAD UR13, UR6, UR11, URZ ;  /* 0x0000000b060d92a4 */ /* 0x010fd8000f8e02ff */
.L_x_348:
[----:B------:R-:W-:Y:S01]  /*1a9f0*/  @P2 FFMA.FTZ R14, R3, R10, R4 ;  /* 0x0000000a030e2223 */ /* 0x000fe20000010004 */
[----:B-1----:R-:W-:Y:S01]  /*1aa00*/  @P1 FFMA.FTZ R13, R2, R9, R15 ;  /* 0x00000009020d1223 */ /* 0x002fe2000001000f */
[----:B------:R-:W-:Y:S01]  /*1aa10*/  UIMAD UR15, UR12, UR15, URZ ;  /* 0x0000000f0c0f72a4 */ /* 0x000fe2000f8e02ff */
[C---:B------:R-:W-:Y:S01]  /*1aa20*/  LOP3.LUT P1, RZ, R224.reuse, 0x3, RZ, 0xc0, !PT ;  /* 0x00000003e0ff7812 */ /* 0x040fe2000782c0ff */
[----:B------:R-:W-:Y:S01]  /*1aa30*/  UIMAD UR11, UR4, UR14, URZ ;  /* 0x0000000e040b72a4 */ /* 0x000fe2000f8e02ff */
[----:B------:R-:W-:Y:S01]  /*1aa40*/  LOP3.LUT R3, R224, 0x18, RZ, 0xc0, !PT ;  /* 0x00000018e0037812 */ /* 0x000fe200078ec0ff */
[----:B------:R-:W-:Y:S01]  /*1aa50*/  USEL UR20, UR20, URZ, UP0 ;  /* 0x000000ff14147287 */ /* 0x000fe20008000000 */
[----:B------:R-:W-:Y:S01]  /*1aa60*/  @P0 FMUL.FTZ R11, R11, 0.69314718246459960938 ;  /* 0x3f3172180b0b0820 */ /* 0x000fe20000410000 */
[----:B------:R-:W-:Y:S01]  /*1aa70*/  @!UP0 UIMAD UR15, UR9, UR13, UR15 ;  /* 0x0000000d090f82a4 */ /* 0x000fe2000f8e020f */
[--C-:B------:R-:W-:Y:S01]  /*1aa80*/  LOP3.LUT R3, R3, 0xd8, R6.reuse, 0x78, !PT ;  /* 0x000000d803037812 */ /* 0x100fe200078e7806 */
[----:B------:R-:W-:Y:S01]  /*1aa90*/  USHF.L.U32 UR11, UR11, 0x7, URZ ;  /* 0x000000070b0b7899 */ /* 0x000fe200080006ff */
[----:B------:R-:W-:Y:S01]  /*1aaa0*/  IMAD.MOV.U32 R15, RZ, RZ, 0x7f800000 ;  /* 0x7f800000ff0f7424 */ /* 0x000fe200078e00ff */
[----:B------:R-:W-:Y:S01]  /*1aab0*/  USEL UR5, UR5, URZ, UP0 ;  /* 0x000000ff05057287 */ /* 0x000fe20008000000 */
[----:B------:R-:W-:Y:S01]  /*1aac0*/  LOP3.LUT R2, R3, 0x1f20, R6, 0xf8, !PT ;  /* 0x00001f2003027812 */ /* 0x000fe200078ef806 */
[----:B------:R-:W-:Y:S01]  /*1aad0*/  USHF.R.S32.HI UR9, URZ, 0x1f, UR15 ;  /* 0x0000001fff097899 */ /* 0x000fe2000801140f */
[----:B--2---:R-:W-:Y:S01]  /*1aae0*/  @P0 FFMA.FTZ R15, R0, R5, R11 ;  /* 0x00000005000f0223 */ /* 0x004fe2000001000b */
[----:B------:R-:W-:Y:S01]  /*1aaf0*/  USHF.R.S32.HI UR6, URZ, 0x1f, UR11 ;  /* 0x0000001fff067899 */ /* 0x000fe2000801140b */
[----:B------:R-:W-:Y:S01]  /*1ab00*/  LEA R0, R2, UR8, 0x1 ;  /* 0x0000000802007c11 */ /* 0x000fe2000f8e08ff */
[----:B------:R-:W-:Y:S01]  /*1ab10*/  UIADD3 UR20, UP1, UP0, UR11, UR20, UR15 ;  /* 0x000000140b147290 */ /* 0x000fe2000f83e00f */
[----:B------:R-:W-:Y:S01]  /*1ab20*/  BAR.SYNC.DEFER_BLOCKING 0x0 ;  /* 0x0000000000007b1d */ /* 0x000fe20000010000 */
[----:B------:R-:W-:-:S02]  /*1ab30*/  SHF.R.U32.HI R16, RZ, 0x2, R224 ;  /* 0x00000002ff107819 */ /* 0x000fc400000116e0 */
[----:B------:R-:W-:-:S03]  /*1ab40*/  UIADD3.X UR5, UPT, UPT, UR6, UR5, UR9, UP1, UP0 ;  /* 0x0000000506057290 */ /* 0x000fc60008fe0409 */
[----:B------:R-:W-:Y:S04]  /*1ab50*/  BSSY.RECONVERGENT B0, `(.L_x_349) ;  /* 0x0000028000007945 */ /* 0x000fe80003800200 */
[----:B------:R-:W-:Y:S05]  /*1ab60*/  @P1 BRA `(.L_x_350) ;  /* 0x0000000000981947 */ /* 0x000fea0003800000 */
        /* <DEDUP_REMOVED lines=11> */
[----:B------:R-:W-:-:S05]  /*1ac20*/  @!P6 IMAD R18, R18, UR14, RZ ;  /* 0x0000000e1212ec24 */ /* 0x000fca000f8e02ff */
[----:B------:R-:W-:Y:S01]  /*1ac30*/  @!P6 IADD3 R19, P0, PT, R18, UR20, RZ ;  /* 0x000000141213ec10 */ /* 0x000fe2000ff1e0ff */
[----:B------:R-:W-:Y:S01]  /*1ac40*/  @!P5 IMAD R22, R22, UR14, RZ ;  /* 0x0000000e1616dc24 */ /* 0x000fe2000f8e02ff */
[----:B------:R-:W2:Y:S01]  /*1ac50*/  @!P5 LDC.64 R8, c[0x0][0x420] ;  /* 0x00010800ff08db82 */ /* 0x000ea20000000a00 */
[----:B------:R-:W-:Y:S01]  /*1ac60*/  @!P4 IMAD R21, R21, UR14, RZ ;  /* 0x0000000e1515cc24 */ /* 0x000fe2000f8e02ff */
[----:B------:R-:W-:Y:S01]  /*1ac70*/  @!P6 LEA.HI.X.SX32 R18, R18, UR5, 0x1, P0 ;  /* 0x000000051212ec11 */ /* 0x000fe200080f0eff */
[----:B------:R-:W-:-:S05]  /*1ac80*/  @!P3 IMAD R20, R20, UR14, RZ ;  /* 0x0000000e1414bc24 */ /* 0x000fca000f8e02ff */
[----:B------:R-:W3:Y:S08]  /*1ac90*/  @!P4 LDC.64 R4, c[0x0][0x420] ;  /* 0x00010800ff04cb82 */ /* 0x000ef00000000a00 */
[----:B------:R-:W4:Y:S01]  /*1aca0*/  @!P3 LDC.64 R2, c[0x0][0x420] ;  /* 0x00010800ff02bb82 */ /* 0x000f220000000a00 */
[----:B-1----:R-:W-:Y:S02]  /*1acb0*/  @!P6 LEA R24, P1, R19, R10, 0x2 ;  /* 0x0000000a1318e211 */ /* 0x002fe400078210ff */
[----:B------:R-:W-:-:S02]  /*1acc0*/  @!P5 IADD3 R10, P0, PT, R22, UR20, RZ ;  /* 0x00000014160adc10 */ /* 0x000fc4000ff1e0ff */
[----:B------:R-:W-:Y:S02]  /*1acd0*/  @!P6 LEA.HI.X R25, R19, R11, R18, 0x2, P1 ;  /* 0x0000000b1319e211 */ /* 0x000fe400008f1412 */
[----:B------:R-:W-:Y:S02]  /*1ace0*/  @!P5 LEA.HI.X.SX32 R22, R22, UR5, 0x1, P0 ;  /* 0x000000051616dc11 */ /* 0x000fe400080f0eff */
[----:B--2---:R-:W-:Y:S01]  /*1acf0*/  @!P5 LEA R18, P2, R10, R8, 0x2 ;  /* 0x000000080a12d211 */ /* 0x004fe200078410ff */
[----:B------:R1:W-:Y:S01]  /*1ad00*/  @!P6 STG.E desc[UR26][R24.64], R7 ;  /* 0x000000071800e986 */ /* 0x0003e2000c10191a */
[C---:B------:R-:W-:Y:S02]  /*1ad10*/  @!P4 IADD3 R8, P1, PT, R21.reuse, UR20, RZ ;  /* 0x000000141508cc10 */ /* 0x040fe4000ff3e0ff */
[----:B------:R-:W-:Y:S02]  /*1ad20*/  @!P3 IADD3 R11, P0, PT, R20, UR20, RZ ;  /* 0x00000014140bbc10 */ /* 0x000fe4000ff1e0ff */
[----:B------:R-:W-:-:S02]  /*1ad30*/  @!P4 LEA.HI.X.SX32 R21, R21, UR5, 0x1, P1 ;  /* 0x000000051515cc11 */ /* 0x000fc400088f0eff */
[----:B------:R-:W-:Y:S02]  /*1ad40*/  @!P3 LEA.HI.X.SX32 R20, R20, UR5, 0x1, P0 ;  /* 0x000000051414bc11 */ /* 0x000fe400080f0eff */
[----:B---3--:R-:W-:Y:S02]  /*1ad50*/  @!P4 LEA R4, P1, R8, R4, 0x2 ;  /* 0x000000040804c211 */ /* 0x008fe400078210ff */
[----:B------:R-:W-:Y:S02]  /*1ad60*/  @!P5 LEA.HI.X R19, R10, R9, R22, 0x2, P2 ;  /* 0x000000090a13d211 */ /* 0x000fe400010f1416 */
[----:B------:R-:W-:Y:S02]  /*1ad70*/  @!P4 LEA.HI.X R5, R8, R5, R21, 0x2, P1 ;  /* 0x000000050805c211 */ /* 0x000fe400008f1415 */
[C---:B----4-:R-:W-:Y:S01]  /*1ad80*/  @!P3 LEA R2, P0, R11.reuse, R2, 0x2 ;  /* 0x000000020b02b211 */ /* 0x050fe200078010ff */
[----:B------:R1:W-:Y:S03]  /*1ad90*/  @!P5 STG.E desc[UR26][R18.64], R14 ;  /* 0x0000000e1200d986 */ /* 0x0003e6000c10191a */
[----:B------:R-:W-:Y:S01]  /*1ada0*/  @!P3 LEA.HI.X R3, R11, R3, R20, 0x2, P0 ;  /* 0x000000030b03b211 */ /* 0x000fe200000f1414 */
[----:B------:R1:W-:Y:S04]  /*1adb0*/  @!P4 STG.E desc[UR26][R4.64], R13 ;  /* 0x0000000d0400c986 */ /* 0x0003e8000c10191a */
[----:B------:R1:W-:Y:S04]  /*1adc0*/  @!P3 STG.E desc[UR26][R2.64], R15 ;  /* 0x0000000f0200b986 */ /* 0x0003e8000c10191a */
.L_x_350:
[----:B------:R-:W-:Y:S05]  /*1add0*/  BSYNC.RECONVERGENT B0 ;  /* 0x0000000000007941 */ /* 0x000fea0003800200 */
.L_x_349:
[----:B------:R-:W2:Y:S01]  /*1ade0*/  LDCU UR6, c[0x0][0x440] ;  /* 0x00008800ff0677ac */ /* 0x000ea20008000800 */
[----:B------:R-:W-:Y:S01]  /*1adf0*/  LOP3.LUT R6, R6, 0x18, RZ, 0xc0, !PT ;  /* 0x0000001806067812 */ /* 0x000fe200078ec0ff */
[----:B------:R3:W4:Y:S01]  /*1ae00*/  LDS.128 R8, [R0+0x1800] ;  /* 0x0018000000087984 */ /* 0x0007220000000c00 */
[C---:B-1----:R-:W-:Y:S01]  /*1ae10*/  VIADD R2, R16.reuse, 0x40 ;  /* 0x0000004010027836 */ /* 0x042fe20000000000 */
[----:B------:R-:W1:Y:S01]  /*1ae20*/  LDCU.64 UR4, c[0x0][0x410] ;  /* 0x00008200ff0477ac */ /* 0x000e620008000a00 */
[----:B------:R-:W-:Y:S01]  /*1ae30*/  VIADD R3, R16, 0x20 ;  /* 0x0000002010037836 */ /* 0x000fe20000000000 */
[----:B------:R-:W-:Y:S01]  /*1ae40*/  MOV R17, RZ ;  /* 0x000000ff00117202 */ /* 0x000fe20000000f00 */
[----:B------:R-:W-:Y:S02]  /*1ae50*/  BSSY.RECONVERGENT B0, `(.L_x_351) ;  /* 0x000001a000007945 */ /* 0x000fe40003800200 */
[----:B------:R-:W-:Y:S01]  /*1ae60*/  IMAD.WIDE.U32 R12, R12, 0x80, R16 ;  /* 0x000000800c0c7825 */ /* 0x000fe200078e0010 */
[----:B--2---:R-:W-:-:S02]  /*1ae70*/  ISETP.GE.AND P0, PT, R6, UR6, PT ;  /* 0x0000000606007c0c */ /* 0x004fc4000bf06270 */
[----:B------:R-:W-:Y:S02]  /*1ae80*/  IADD3 R6, P3, PT, R6, UR10, RZ ;  /* 0x0000000a06067c10 */ /* 0x000fe4000ff7e0ff */
[----:B-1----:R-:W-:Y:S02]  /*1ae90*/  MOV R14, UR4 ;  /* 0x00000004000e7c02 */ /* 0x002fe40008000f00 */
[----:B------:R-:W-:Y:S01]  /*1aea0*/  ISETP.GE.OR P1, PT, R2, UR18, P0 ;  /* 0x0000001202007c0c */ /* 0x000fe20008726670 */
[----:B------:R-:W-:Y:S01]  /*1aeb0*/  IMAD.X R7, RZ, RZ, UR7, P3 ;  /* 0x00000007ff077e24 */ /* 0x000fe200098e06ff */
[C---:B------:R-:W-:Y:S02]  /*1aec0*/  ISETP.GE.OR P3, PT, R16.reuse, UR18, P0 ;  /* 0x0000001210007c0c */ /* 0x040fe40008766670 */
[----:B------:R-:W-:Y:S01]  /*1aed0*/  IADD3 R2, PT, PT, R16, 0x60, RZ ;  /* 0x0000006010027810 */ /* 0x000fe20007ffe0ff */
[----:B------:R-:W-:Y:S01]  /*1aee0*/  IMAD.WIDE.U32 R14, R14, UR12, R6 ;  /* 0x0000000c0e0e7c25 */ /* 0x000fe2000f8e0006 */
[----:B------:R-:W-:Y:S01]  /*1aef0*/  ISETP.GE.OR P2, PT, R3, UR18, P0 ;  /* 0x0000001203007c0c */ /* 0x000fe20008746670 */
[----:B------:R3:W1:Y:S01]  /*1af00*/  LDS.128 R4, [R0] ;  /* 0x0000000000047984 */ /* 0x0006620000000c00 */
[----:B------:R-:W-:Y:S01]  /*1af10*/  ISETP.GE.OR P0, PT, R2, UR18, P0 ;  /* 0x0000001202007c0c */ /* 0x000fe20008706670 */
[----:B------:R-:W-:-:S04]  /*1af20*/  IMAD.U32 R2, RZ, RZ, UR5 ;  /* 0x00000005ff027e24 */ /* 0x000fc8000f8e00ff */
[----:B------:R-:W-:Y:S02]  /*1af30*/  IMAD R17, R2, UR12, R15 ;  /* 0x0000000c02117c24 */ /* 0x000fe4000f8e020f */
[----:B------:R-:W-:Y:S06]  /*1af40*/  @P3 BRA `(.L_x_352) ;  /* 0x0000000000283947 */ /* 0x000fec0003800000 */
[----:B------:R-:W2:Y:S01]  /*1af50*/  LDCU.64 UR6, c[0x0][0x408] ;  /* 0x00008100ff0677ac */ /* 0x000ea20008000a00 */
[----:B------:R-:W-:Y:S01]  /*1af60*/  MOV R16, R14 ;  /* 0x0000000e00107202 */ /* 0x000fe20000000f00 */
[----:B------:R-:W5:Y:S01]  /*1af70*/  LDCU.64 UR4, c[0x0][0x3f0] ;  /* 0x00007e00ff0477ac */ /* 0x000f620008000a00 */
[----:B--2---:R-:W-:-:S03]  /*1af80*/  IMAD R3, R13, UR6, RZ ;  /* 0x000000060d037c24 */ /* 0x004fc6000f8e02ff */
[----:B------:R-:W-:-:S04]  /*1af90*/  IMAD.WIDE.U32 R18, R12, UR6, R16 ;  /* 0x000000060c127c25 */ /* 0x000fc8000f8e0010 */
[----:B------:R-:W-:Y:S01]  /*1afa0*/  IMAD R2, R12, UR7, R3 ;  /* 0x000000070c027c24 */ /* 0x000fe2000f8e0203 */
[----:B-----5:R-:W-:-:S04]  /*1afb0*/  LEA R20, P3, R18, UR4, 0x1 ;  /* 0x0000000412147c11 */ /* 0x020fc8000f8608ff */
[----:B------:R-:W-:-:S04]  /*1afc0*/  IADD3 R2, PT, PT, R2, R19, RZ ;  /* 0x0000001302027210 */ /* 0x000fc80007ffe0ff */
[----:B------:R-:W-:-:S05]  /*1afd0*/  LEA.HI.X R21, R18, UR5, R2, 0x1, P3 ;  /* 0x0000000512157c11 */ /* 0x000fca00098f0c02 */
[----:B-1----:R2:W-:Y:S02]  /*1afe0*/  STG.E.128 desc[UR26][R20.64], R4 ;  /* 0x0000000414007986 */ /* 0x0025e4000c101d1a */
.L_x_352:
[----:B------:R-:W-:Y:S05]  /*1aff0*/  BSYNC.RECONVERGENT B0 ;  /* 0x0000000000007941 */ /* 0x000fea0003800200 */
.L_x_351:
[----:B-12---:R1:W2:Y:S01]  /*1b000*/  LDS.128 R4, [R0+0x800] ;  /* 0x0008000000047984 */ /* 0x0062a20000000c00 */
[----:B------:R-:W-:Y:S04]  /*1b010*/  BSSY.RECONVERGENT B0, `(.L_x_353) ;  /* 0x000000f000007945 */ /* 0x000fe80003800200 */
        /* <DEDUP_REMOVED lines=13> */
[----:B--2---:R2:W-:Y:S02]  /*1b0f0*/  STG.E.128 desc[UR26][R20.64], R4 ;  /* 0x0000000414007986 */ /* 0x0045e4000c101d1a */
.L_x_354:
[----:B------:R-:W-:Y:S05]  /*1b100*/  BSYNC.RECONVERGENT B0 ;  /* 0x0000000000007941 */ /* 0x000fea0003800200 */
.L_x_353:
[----:B--2---:R2:W1:Y:S01]  /*1b110*/  LDS.128 R4, [R0+0x1000] ;  /* 0x0010000000047984 */ /* 0x0044620000000c00 */
[----:B------:R-:W-:Y:S04]  /*1b120*/  BSSY.RECONVERGENT B0, `(.L_x_355) ;  /* 0x000000f000007945 */ /* 0x000fe80003800200 */
[----:B------:R-:W-:Y:S05]  /*1b130*/  @P1 BRA `(.L_x_356) ;  /* 0x0000000000341947 */ /* 0x000fea0003800000 */
[----:B------:R-:W5:Y:S01]  /*1b140*/  LDCU.64 UR6, c[0x0][0x408] ;  /* 0x00008100ff0677ac */ /* 0x000f620008000a00 */
[----:B------:R-:W-:Y:S01]  /*1b150*/  IADD3 R3, P1, PT, R12, 0x40, RZ ;  /* 0x000000400c037810 */ /* 0x000fe20007f3e0ff */
[----:B------:R-:W-:Y:S01]  /*1b160*/  IMAD.MOV.U32 R18, RZ, RZ, R14 ;  /* 0x000000ffff127224 */ /* 0x000fe200078e000e */
[----:B------:R-:W-:Y:S01]  /*1b170*/  MOV R19, R17 ;  /* 0x0000001100137202 */ /* 0x000fe20000000f00 */
[----:B------:R-:W4:Y:S02]  /*1b180*/  LDCU.64 UR4, c[0x0][0x3f0] ;  /* 0x00007e00ff0477ac */ /* 0x000f240008000a00 */
[----:B-123--:R-:W-:-:S04]  /*1b190*/  IMAD.X R0, RZ, RZ, R13, P1 ;  /* 0x000000ffff007224 */ /* 0x00efc800008e060d */
[----:B-----5:R-:W-:Y:S02]  /*1b1a0*/  IMAD R0, R0, UR6, RZ ;  /* 0x0000000600007c24 */ /* 0x020fe4000f8e02ff */
[----:B------:R-:W-:-:S04]  /*1b1b0*/  IMAD.WIDE.U32 R18, R3, UR6, R18 ;  /* 0x0000000603127c25 */ /* 0x000fc8000f8e0012 */
[----:B------:R-:W-:Y:S01]  /*1b1c0*/  IMAD R0, R3, UR7, R0 ;  /* 0x0000000703007c24 */ /* 0x000fe2000f8e0200 */
[----:B----4-:R-:W-:-:S04]  /*1b1d0*/  LEA R2, P1, R18, UR4, 0x1 ;  /* 0x0000000412027c11 */ /* 0x010fc8000f8208ff */
[----:B------:R-:W-:-:S04]  /*1b1e0*/  IADD3 R0, PT, PT, R0, R19, RZ ;  /* 0x0000001300007210 */ /* 0x000fc80007ffe0ff */
[----:B------:R-:W-:-:S05]  /*1b1f0*/  LEA.HI.X R3, R18, UR5, R0, 0x1, P1 ;  /* 0x0000000512037c11 */ /* 0x000fca00088f0c00 */
[----:B------:R1:W-:Y:S02]  /*1b200*/  STG.E.128 desc[UR26][R2.64], R4 ;  /* 0x0000000402007986 */ /* 0x0003e4000c101d1a */
.L_x_356:
[----:B------:R-:W-:Y:S05]  /*1b210*/  BSYNC.RECONVERGENT B0 ;  /* 0x0000000000007941 */ /* 0x000fea0003800200 */
.L_x_355:
[----:B------:R-:W-:Y:S05]  /*1b220*/  @P0 EXIT ;  /* 0x000000000000094d */ /* 0x000fea0003800000 */
[----:B------:R-:W5:Y:S01]  /*1b230*/  LDCU.64 UR6, c[0x0][0x408] ;  /* 0x00008100ff0677ac */ /* 0x000f620008000a00 */
[----:B-123--:R-:W-:Y:S01]  /*1b240*/  IADD3 R0, P0, PT, R12, 0x60, RZ ;  /* 0x000000600c007810 */ /* 0x00efe20007f1e0ff */
        /* <DEDUP_REMOVED lines=10> */
[----:B----4-:R-:W-:Y:S01]  /*1b2f0*/  STG.E.128 desc[UR26][R2.64], R8 ;  /* 0x0000000802007986 */ /* 0x010fe2000c101d1a */
[----:B------:R-:W-:Y:S05]  /*1b300*/  EXIT ;  /* 0x000000000000794d */ /* 0x000fea0003800000 */
.L_x_357:
        /* <DEDUP_REMOVED lines=15> */
.L_x_1354:


//--------------------- .text._ZN5flash16flash_fwd_kernelI23Flash_fwd_kernel_traitsILi32ELi128ELi128ELi4ELb0ELb0EN7cutlass10bfloat16_tE19Flash_kernel_traitsILi32ELi128ELi128ELi4ES3_EELb1ELb0ELb0ELb0ELb0ELb1ELb0ELb0EEEvNS_16Flash_fwd_paramsE --------------------------
	.section	.text._ZN5flash16flash_fwd_kernelI23Flash_fwd_kernel_traitsILi32ELi128ELi128ELi4ELb0ELb0EN7cutlass10bfloat16_tE19Flash_kernel_traitsILi32ELi128ELi128ELi4ES3_EELb1ELb0ELb0ELb0ELb0ELb1ELb0ELb0EEEvNS_16Flash_fwd_paramsE,"ax",@progbits
	.align	128
        .global         _ZN5flash16flash_fwd_kernelI23Flash_fwd_kernel_traitsILi32ELi128ELi128ELi4ELb0ELb0EN7cutlass10bfloat16_tE19Flash_kernel_traitsILi32ELi128ELi128ELi4ES3_EELb1ELb0ELb0ELb0ELb0ELb1ELb0ELb0EEEvNS_16Flash_fwd_paramsE
        .type           _ZN5flash16flash_fwd_kernelI23Flash_fwd_kernel_traitsILi32ELi128ELi128ELi4ELb0ELb0EN7cutlass10bfloat16_tE19Flash_kernel_traitsILi32ELi128ELi128ELi4ES3_EELb1ELb0ELb0ELb0ELb0ELb1ELb0ELb0EEEvNS_16Flash_fwd_paramsE,@function
        .size           _ZN5flash16flash_fwd_kernelI23Flash_fwd_kernel_traitsILi32ELi128ELi128ELi4ELb0ELb0EN7cutlass10bfloat16_tE19Flash_kernel_traitsILi32ELi128ELi128ELi4ES3_EELb1ELb0ELb0ELb0ELb0ELb1ELb0ELb0EEEvNS_16Flash_fwd_paramsE,(.L_x_1355 - _ZN5flash16flash_fwd_kernelI23Flash_fwd_kernel_traitsILi32ELi128ELi128ELi4ELb0ELb0EN7cutlass10bfloat16_tE19Flash_kernel_traitsILi32ELi128ELi128ELi4ES3_EELb1ELb0ELb0ELb0ELb0ELb1ELb0ELb0EEEvNS_16Flash_fwd_paramsE)
        .other          _ZN5flash16flash_fwd_kernelI23Flash_fwd_kernel_traitsILi32ELi128ELi128ELi4ELb0ELb0EN7cutlass10bfloat16_tE19Flash_kernel_traitsILi32ELi128ELi128ELi4ES3_EELb1ELb0ELb0ELb0ELb0ELb1ELb0ELb0EEEvNS_16Flash_fwd_paramsE,@"STO_CUDA_ENTRY STV_DEFAULT"
_ZN5flash16flash_fwd_kernelI23Flash_fwd_kernel_traitsILi32ELi128ELi128ELi4ELb0ELb0EN7cutlass10bfloat16_tE19Flash_kernel_traitsILi32ELi128ELi128ELi4ES3_EELb1ELb0ELb0ELb0ELb0ELb1ELb0ELb0EEEvNS_16Flash_fwd_paramsE:
.text._ZN5flash16flash_fwd_kernelI23Flash_fwd_kernel_traitsILi32ELi128ELi128ELi4ELb0ELb0EN7cutlass10bfloat16_tE19Flash_kernel_traitsILi32ELi128ELi128ELi4ES3_EELb1ELb0ELb0ELb0ELb0ELb1ELb0ELb0EEEvNS_16Flash_fwd_paramsE:
[----:B------:R-:W1:Y:S01]  /*0000*/  LDC R1, c[0x0][0x37c] ;  /* 0x0000df00ff017b82 */ /* 0x000e620000000800 */
[----:B------:R-:W2:Y:S07]  /*0010*/  LDCU.U8 UR4, c[0x0][0x524] ;  /* 0x0000a480ff0477ac */ /* 0x000eae0008000000 */
[----:B------:R-:W3:Y:S01]  /*0020*/  LDC R47, c[0x0][0x518] ;  /* 0x00014600ff2f7b82 */ /* 0x000ee20000000800 */
[----:B-1----:R-:W-:Y:S01]  /*0030*/  VIADD R1, R1, 0xfffffef8 ;  /* 0xfffffef801017836 */ /* 0x002fe20000000000 */
[----:B------:R-:W1:Y:S06]  /*0040*/  LDCU.64 UR10, c[0x0][0x358] ;  /* 0x00006b00ff0a77ac */ /* 0x000e6c0008000a00 */
[----:B------:R-:W4:Y:S01]  /*0050*/  LDC R160, c[0x0][0x51c] ;  /* 0x00014700ffa07b82 */ /* 0x000f220000000800 */
[----:B------:R-:W1:Y:S01]  /*0060*/  S2R R163, SR_CTAID.X ;  /* 0x0000000000a37919 */ /* 0x000e620000002500 */
[----:B------:R-:W1:Y:S01]  /*0070*/  LDCU.64 UR8, c[0x0][0x460] ;  /* 0x00008c00ff0877ac */ /* 0x000e620008000a00 */
[----:B------:R-:W1:Y:S01]  /*0080*/  S2R R195, SR_CTAID.Y ;  /* 0x0000000000c37919 */ /* 0x000e620000002600 */
[----:B------:R-:W1:Y:S04]  /*0090*/  LDCU.64 UR6, c[0x0][0x470] ;  /* 0x00008e00ff0677ac */ /* 0x000e680008000a00 */
[----:B------:R-:W1:Y:S01]  /*00a0*/  LDC.64 R8, c[0x0][0x460] ;  /* 0x00011800ff087b82 */ /* 0x000e620000000a00 */
[----:B--2---:R-:W-:Y:S01]  /*00b0*/  ISETP.NE.AND P5, PT, RZ, UR4, PT ;  /* 0x00000004ff007c0c */ /* 0x004fe2000bfa5270 */
[----:B------:R-:W2:-:S12]  /*00c0*/  LDCU.64 UR4, c[0x0][0x510] ;  /* 0x0000a200ff0477ac */ /* 0x000e980008000a00 */
[----:B---3--:R-:W-:Y:S01]  /*00d0*/  @P5 IMAD.MOV.U32 R2, RZ, RZ, R47 ;  /* 0x000000ffff025224 */ /* 0x008fe200078e002f */
[----:B------:R-:W3:Y:S01]  /*00e0*/  S2R R161, SR_CTAID.Z ;  /* 0x0000000000a17919 */ /* 0x000ee20000002700 */
[----:B----4-:R-:W-:Y:S01]  /*00f0*/  @P5 IMAD.MOV.U32 R3, RZ, RZ, R160 ;  /* 0x000000ffff035224 */ /* 0x010fe200078e00a0 */
[----:B------:R-:W4:Y:S05]  /*0100*/  @P5 LDC R4, c[0x0][0x520] ;  /* 0x00014800ff045b82 */ /* 0x000f2a0000000800 */
[----:B-1----:R-:W4:Y:S01]  /*0110*/  @P5 LDG.E.64 R2, desc[UR10][R2.64] ;  /* 0x0000000a02025981 */ /* 0x002f22000c1e1b00 */
[----:B--2---:R-:W-:Y:S02]  /*0120*/  IMAD.U32 R220, RZ, RZ, UR4 ;  /* 0x00000004ffdc7e24 */ /* 0x004fe4000f8e00ff */
[----:B------:R-:W-:Y:S01]  /*0130*/  IMAD.U32 R221, RZ, RZ, UR5 ;  /* 0x00000005ffdd7e24 */ /* 0x000fe2000f8e00ff */
[----:B------:R-:W1:Y:S01]  /*0140*/  S2R R197, SR_TID.X ;  /* 0x0000000000c57919 */ /* 0x000e620000002100 */
[----:B------:R-:W2:Y:S04]  /*0150*/  LDCU.64 UR4, c[0x0][0x478] ;  /* 0x00008f00ff0477ac */ /* 0x000ea80008000a00 */
[----:B------:R-:W4:Y:S01]  /*0160*/  @P5 LDG.E.64 R220, desc[UR10][R220.64] ;  /* 0x0000000adcdc5981 */ /* 0x000f22000c1e1b00 */
[----:B------:R-:W-:Y:S01]  /*0170*/  ISETP.NE.U32.AND P3, PT, RZ, UR8, PT ;  /* 0x00000008ff007c0c */ /* 0x000fe2000bf65070 */
[----:B------:R-:W-:Y:S01]  /*0180*/  IMAD.MOV.U32 R23, RZ, RZ, -0x1 ;  /* 0xffffffffff177424 */ /* 0x000fe200078e00ff */
[----:B------:R-:W-:Y:S01]  /*0190*/  ISETP.NE.U32.AND P2, PT, RZ, UR8, PT ;  /* 0x00000008ff007c0c */ /* 0x000fe2000bf45070 */
[----:B------:R-:W-:Y:S01]  /*01a0*/  IMAD.SHL.U32 R10, R195, 0x4, RZ ;  /* 0x00000004c30a7824 */ /* 0x000fe200078e00ff */
[----:B------:R-:W-:-:S02]  /*01b0*/  ISETP.NE.U32.AND P1, PT, RZ, UR6, PT ;  /* 0x00000006ff007c0c */ /* 0x000fc4000bf25070 */
[----:B------:R-:W-:Y:S02]  /*01c0*/  ISETP.NE.AND.EX P3, PT, RZ, UR9, PT, P3 ;  /* 0x00000009ff007c0c */ /* 0x000fe4000bf65330 */
[----:B------:R-:W-:Y:S02]  /*01d0*/  ISETP.NE.AND.EX P2, PT, RZ, UR9, PT, P2 ;  /* 0x00000009ff007c0c */ /* 0x000fe4000bf45320 */
[----:B------:R-:W-:Y:S02]  /*01e0*/  ISETP.NE.AND.EX P1, PT, RZ, UR7, PT, P1 ;  /* 0x00000007ff007c0c */ /* 0x000fe4000bf25310 */
[----:B--2---:R-:W-:Y:S02]  /*01f0*/  ISETP.NE.U32.AND P0, PT, RZ, UR4, PT ;  /* 0x00000004ff007c0c */ /* 0x004fe4000bf05070 */
[----:B---3--:R-:W-:Y:S02]  /*0200*/  LOP3.LUT R0, R161, R163, R195, 0xfe, !PT ;  /* 0x000000a3a1007212 */ /* 0x008fe400078efec3 */
[----:B------:R-:W-:-:S02]  /*0210*/  ISETP.NE.AND.EX P0, PT, RZ, UR5, PT, P0 ;  /* 0x00000005ff007c0c */ /* 0x000fc4000bf05300 */
[----:B-1----:R-:W-:-:S13]  /*0220*/  LOP3.LUT P6, RZ, R0, R197, RZ, 0xfc, !PT ;  /* 0x000000c500ff7212 */ /* 0x002fda00078cfcff */
[----:B------:R-:W1:Y:S01]  /*0230*/  @!P6 LDC.64 R6, c[0x0][0x528] ;  /* 0x00014a00ff06eb82 */ /* 0x000e620000000a00 */
[----:B------:R-:W-:Y:S01]  /*0240*/  IMAD.MOV.U32 R11, RZ, RZ, RZ ;  /* 0x000000ffff0b7224 */ /* 0x000fe200078e00ff */
[----:B----4-:R-:W-:Y:S01]  /*0250*/  @P5 IADD3 R47, P4, PT, R2, R4, RZ ;  /* 0x00000004022f5210 */ /* 0x010fe20007f9e0ff */
[----:B------:R-:W-:-:S04]  /*0260*/  IMAD.WIDE.U32 R4, R195, 0x4, R8 ;  /* 0x00000004c3047825 */ /* 0x000fc800078e0008 */
[----:B------:R-:W-:Y:S02]  /*0270*/  @P5 IMAD.X R160, RZ, RZ, R3, P4 ;  /* 0x000000ffffa05224 */ /* 0x000fe400020e0603 */
[----:B------:R-:W-:Y:S02]  /*0280*/  @!P6 IMAD.MOV.U32 R2, RZ, RZ, R47 ;  /* 0x000000ffff02e224 */ /* 0x000fe400078e002f */
[----:B------:R-:W-:Y:S01]  /*0290*/  @!P6 IMAD.MOV.U32 R3, RZ, RZ, R160 ;  /* 0x000000ffff03e224 */ /* 0x000fe200078e00a0 */
[----:B-1----:R-:W-:Y:S01]  /*02a0*/  @!P6 STG.E.64 desc[UR10][R6.64], R220 ;  /* 0x000000dc0600e986 */ /* 0x002fe2000c101b0a */
[----:B------:R-:W-:-:S03]  /*02b0*/  SHF.R.U32.HI R9, RZ, 0x1e, R195 ;  /* 0x0000001eff097819 */ /* 0x000fc600000116c3 */
[----:B------:R1:W-:Y:S04]  /*02c0*/  @!P6 STG.E.64 desc[UR10][R6.64+0x8], R2 ;  /* 0x000008020600e986 */ /* 0x0003e8000c101b0a */
[----:B------:R-:W2:Y:S04]  /*02d0*/  @P3 LDG.E R23, desc[UR10][R4.64] ;  /* 0x0000000a04173981 */ /* 0x000ea8000c1e1900 */
[----:B------:R3:W4:Y:S01]  /*02e0*/  @P2 LDG.E R8, desc[UR10][R4.64+0x4] ;  /* 0x0000040a04082981 */ /* 0x000722000c1e1900 */
[C---:B-1----:R-:W-:Y:S01]  /*02f0*/  @P0 IADD3 R2, P3, PT, R10.reuse, UR4, RZ ;  /* 0x000000040a020c10 */ /* 0x042fe2000ff7e0ff */
[----:B------:R-:W1:Y:S01]  /*0300*/  LDC.64 R6, c[0x0][0x468] ;  /* 0x00011a00ff067b82 */ /* 0x000e620000000a00 */
[----:B------:R-:W1:Y:S01]  /*0310*/  LDCU.U8 UR4, c[0x0][0x532] ;  /* 0x0000a640ff0477ac */ /* 0x000e620008000000 */
[----:B---3--:R-:W-:-:S02]  /*0320*/  @P1 IADD3 R4, P4, PT, R10, UR6, RZ ;  /* 0x000000060a041c10 */ /* 0x008fc4000ff9e0ff */
[C---:B------:R-:W-:Y:S02]  /*0330*/  @P0 IADD3.X R3, PT, PT, R9.reuse, UR5, RZ, P3, !PT ;  /* 0x0000000509030c10 */ /* 0x040fe40009ffe4ff */
[----:B------:R-:W-:-:S03]  /*0340*/  @P1 IADD3.X R5, PT, PT, R9, UR7, RZ, P4, !PT ;  /* 0x0000000709051c10 */ /* 0x000fc6000a7fe4ff */
[----:B------:R1:W3:Y:S04]  /*0350*/  @P0 LDG.E R0, desc[UR10][R2.64] ;  /* 0x0000000a02000981 */ /* 0x0002e8000c1e1900 */
[----:B------:R1:W3:Y:S01]  /*0360*/  @P1 LDG.E R11, desc[UR10][R4.64] ;  /* 0x0000000a040b1981 */ /* 0x0002e2000c1e1900 */
[----:B------:R-:W4:Y:S01]  /*0370*/  @!P2 LDC R13, c[0x0][0x434] ;  /* 0x00010d00ff0dab82 */ /* 0x000f220000000800 */
[----:B-1----:R-:W-:-:S07]  /*0380*/  IADD3 R2, P1, PT, R10, R6, RZ ;  /* 0x000000060a027210 */ /* 0x002fce0007f3e0ff */
[----:B------:R-:W1:Y:S01]  /*0390*/  @!P0 LDC.64 R4, c[0x0][0x488] ;  /* 0x00012200ff048b82 */ /* 0x000e620000000a00 */
[----:B------:R-:W-:Y:S01]  /*03a0*/  IMAD.X R3, R9, 0x1, R7, P1 ;  /* 0x0000000109037824 */ /* 0x000fe200008e0607 */
[----:B------:R-:W-:-:S04]  /*03b0*/  ISETP.NE.U32.AND P1, PT, R6, RZ, PT ;  /* 0x000000ff0600720c */ /* 0x000fc80003f25070 */
[----:B------:R-:W-:Y:S02]  /*03c0*/  ISETP.NE.AND.EX P1, PT, R7, RZ, PT, P1 ;  /* 0x000000ff0700720c */ /* 0x000fe40003f25310 */
[----:B------:R-:W1:Y:S01]  /*03d0*/  @!P0 LDC R9, c[0x0][0x43c] ;  /* 0x00010f00ff098b82 */ /* 0x000e620000000800 */
[----:B------:R-:W-:Y:S02]  /*03e0*/  ISETP.NE.AND P3, PT, RZ, UR4, PT ;  /* 0x00000004ff007c0c */ /* 0x000fe4000bf65270 */
[----:B------:R-:W-:-:S04]  /*03f0*/  ISETP.EQ.U32.AND P4, PT, R6, RZ, PT ;  /* 0x000000ff0600720c */ /* 0x000fc80003f82070 */
[----:B------:R-:W-:Y:S01]  /*0400*/  ISETP.EQ.OR.EX P4, PT, R7, RZ, !P3, P4 ;  /* 0x000000ff0700720c */ /* 0x000fe20005f82740 */
[----:B------:R-:W-:Y:S02]  /*0410*/  IMAD.MOV.U32 R12, RZ, RZ, -0x1 ;  /* 0xffffffffff0c7424 */ /* 0x000fe400078e00ff */
[----:B------:R-:W-:-:S10]  /*0420*/  IMAD.SHL.U32 R22, R163, 0x80, RZ ;  /* 0x00000080a3167824 */ /* 0x000fd400078e00ff */
[----:B------:R1:W5:Y:S04]  /*0430*/  @!P4 LDG.E R12, desc[UR10][R2.64] ;  /* 0x0000000a020cc981 */ /* 0x000368000c1e1900 */
[----:B--2---:R2:W-:Y:S01]  /*0440*/  STL [R1+0x78], R23 ;  /* 0x0000781701007387 */ /* 0x0045e20000100800 */
[----:B----4-:R-:W-:Y:S01]  /*0450*/  @P2 IMAD.IADD R13, R8, 0x1, -R23 ;  /* 0x00000001080d2824 */ /* 0x010fe200078e0a17 */
[----:B-1----:R-:W-:-:S04]  /*0460*/  @!P0 ISETP.NE.U32.AND P2, PT, R4, RZ, PT ;  /* 0x000000ff0400820c */ /* 0x002fc80003f45070 */
[----:B------:R-:W-:Y:S02]  /*0470*/  @!P0 ISETP.NE.AND.EX P2, PT, R5, RZ, PT, P2 ;  /* 0x000000ff0500820c */ /* 0x000fe40003f45320 */
[----:B------:R-:W-:Y:S02]  /*0480*/  ISETP.GT.AND P4, PT, R13, R22, PT ;  /* 0x000000160d00720c */ /* 0x000fe40003f84270 */
[----:B------:R-:W-:Y:S01]  /*0490*/  @!P0 SEL R4, R9, RZ, P2 ;  /* 0x000000ff09048207 */ /* 0x000fe20001000000 */
[----:B---3--:R-:W-:Y:S02]  /*04a0*/  @P0 IMAD.IADD R20, R0, 0x1, -R11 ;  /* 0x0000000100140824 */ /* 0x008fe400078e0a0b */
[----:B------:R-:W1:Y:S01]  /*04b0*/  @!P1 LDC R0, c[0x0][0x438] ;  /* 0x00010e00ff009b82 */ /* 0x000e620000000800 */
[----:B--2---:R-:W-:Y:S07]  /*04c0*/  @!P1 BRA `(.L_x_358) ;  /* 0x00000000000c9947 */ /* 0x004fee0003800000 */
[----:B-1----:R-:W2:Y:S02]  /*04d0*/  @P3 LDG.E R0, desc[UR10][R2.64+0x4] ;  /* 0x0000040a02003981 */ /* 0x002ea4000c1e1900 */
[----:B--2--5:R-:W-:-:S06]  /*04e0*/  @P3 IADD3 R0, PT, PT, R0, -R12, RZ ;  /* 0x8000000c00003210 */ /* 0x024fcc0007ffe0ff */
[----:B------:R2:W5:Y:S02]  /*04f0*/  @!P3 LDG.E R0, desc[UR10][R2.64] ;  /* 0x0000000a0200b981 */ /* 0x000564000c1e1900 */
.L_x_358:
[----:B-1---5:R-:W-:Y:S01]  /*0500*/  @!P0 IADD3 R20, PT, PT, R4, R0, -R11 ;  /* 0x0000000004148210 */ /* 0x022fe20007ffe80b */
[----:B------:R-:W-:Y:S06]  /*0510*/  @!P4 EXIT ;  /* 0x000000000000c94d */ /* 0x000fec0003800000 */
[C---:B------:R-:W-:Y:S01]  /*0520*/  VIADD R0, R20.reuse, 0x7f ;  /* 0x0000007f14007836 */ /* 0x040fe20000000000 */
[----:B------:R-:W-:-:S04]  /*0530*/  ISETP.GT.AND P0, PT, R20, RZ, PT ;  /* 0x000000ff1400720c */ /* 0x000fc80003f04270 */
[----:B--2---:R-:W-:-:S04]  /*0540*/  SHF.R.S32.HI R2, RZ, 0x1f, R0 ;  /* 0x0000001fff027819 */ /* 0x004fc80000011400 */
[----:B------:R-:W-:-:S05]  /*0550*/  LEA.HI R194, R2, R0, RZ, 0x7 ;  /* 0x0000000002c27211 */ /* 0x000fca00078f38ff */
[----:B------:R1:W-:Y:S01]  /*0560*/  STL [R1+0xb0], R194 ;  /* 0x0000b0c201007387 */ /* 0x0003e20000100800 */
[----:B------:R-:W-:Y:S05]  /*0570*/  @P0 BRA `(.L_x_359) ;  /* 0x0000000800a00947 */ /* 0x000fea0003800000 */
[----:B------:R-:W2:Y:S01]  /*0580*/  LDC.U8 R0, c[0x0][0x549] ;  /* 0x00015240ff007b82 */ /* 0x000ea20000000000 */
[----:B------:R-:W-:-:S07]  /*0590*/  ISETP.NE.AND P1, PT, R23, -0x1, PT ;  /* 0xffffffff1700780c */ /* 0x000fce0003f25270 */
[----:B------:R-:W3:Y:S08]  /*05a0*/  LDC.U8 R14, c[0x0][0x548] ;  /* 0x00015200ff0e7b82 */ /* 0x000ef00000000000 */
[----:B------:R-:W4:Y:S01]  /*05b0*/  @!P1 LDC.64 R4, c[0x0][0x400] ;  /* 0x00010000ff049b82 */ /* 0x000f220000000a00 */
[----:B--2---:R-:W-:-:S07]  /*05c0*/  ISETP.NE.AND P0, PT, R0, RZ, PT ;  /* 0x000000ff0000720c */ /* 0x004fce0003f05270 */
[----:B------:R-:W2:Y:S01]  /*05d0*/  @P1 LDC.64 R6, c[0x0][0x408] ;  /* 0x00010200ff061b82 */ /* 0x000ea20000000a00 */
[----:B---3--:R-:W-:-:S07]  /*05e0*/  ISETP.NE.AND P5, PT, R14, RZ, !P0 ;  /* 0x000000ff0e00720c */ /* 0x008fce00047a5270 */
[----:B------:R-:W3:Y:S01]  /*05f0*/  LDC R12, c[0x0][0x434] ;  /* 0x00010d00ff0c7b82 */ /* 0x000ee20000000800 */
[----:B----4-:R-:W-:-:S07]  /*0600*/  @!P1 IMAD.WIDE.U32 R2, R195, R4, RZ ;  /* 0x00000004c3029225 */ /* 0x010fce00078e00ff */
[----:B------:R-:W4:Y:S01]  /*0610*/  @P0 LDC.64 R10, c[0x0][0x430] ;  /* 0x00010c00ff0a0b82 */ /* 0x000f220000000a00 */
[----:B------:R-:W-:Y:S01]  /*0620*/  @!P1 IMAD R9, R195, R5, R3 ;  /* 0x00000005c3099224 */ /* 0x000fe200078e0203 */
[----:B------:R-:W-:-:S06]  /*0630*/  @!P1 MOV R8, R2 ;  /* 0x0000000200089202 */ /* 0x000fcc0000000f00 */
[----:B------:R-:W1:Y:S01]  /*0640*/  @P0 LDC R16, c[0x0][0x430] ;  /* 0x00010c00ff100b82 */ /* 0x000e620000000800 */
[----:B--2---:R-:W-:-:S04]  /*0650*/  @P1 IMAD.WIDE.U32 R2, R23, R6, RZ ;  /* 0x0000000617021225 */ /* 0x004fc800078e00ff */
[----:B------:R-:W-:Y:S01]  /*0660*/  @P1 IMAD R9, R23, R7, R3 ;  /* 0x0000000717091224 */ /* 0x000fe200078e0203 */
[----:B------:R-:W-:Y:S02]  /*0670*/  @P1 MOV R8, R2 ;  /* 0x0000000200081202 */ /* 0x000fe40000000f00 */
[----:B------:R-:W-:Y:S01]  /*0680*/  @P0 MOV R3, 0x1 ;  /* 0x0000000100030802 */ /* 0x000fe20000000f00 */
[----:B----4-:R-:W-:Y:S01]  /*0690*/  @P0 IMAD R0, R10, R11, RZ ;  /* 0x0000000b0a000224 */ /* 0x010fe200078e02ff */
[----:B---3--:R-:W-:Y:S06]  /*06a0*/  @P0 BRA `(.L_x_360) ;  /* 0x0000000000280947 */ /* 0x008fec0003800000 */
        /* <DEDUP_REMOVED lines=10> */
.L_x_360:
[----:B------:R-:W-:Y:S01]  /*0750*/  IMAD.SHL.U32 R6, R197, 0x8, RZ ;  /* 0x00000008c5067824 */ /* 0x000fe200078e00ff */
[----:B------:R-:W2:Y:S01]  /*0760*/  LDCU.64 UR4, c[0x0][0x410] ;  /* 0x00008200ff0477ac */ /* 0x000ea20008000a00 */
        /* <DEDUP_REMOVED lines=18> */
[----:B--2---:R-:W-:Y:S01]  /*0890*/  IMAD.WIDE.U32 R8, R161, UR4, R8 ;  /* 0x00000004a1087c25 */ /* 0x004fe2000f8e0008 */
        /* <DEDUP_REMOVED lines=11> */
[----:B------:R-:W2:Y:S01]  /*0950*/  LDCU.64 UR4, c[0x0][0x408] ;  /* 0x00008100ff0477ac */ /* 0x000ea20008000a00 */
[----:B------:R-:W-:Y:S01]  /*0960*/  MOV R6, R8 ;  /* 0x0000000800067202 */ /* 0x000fe20000000f00 */
[----:B------:R-:W3:Y:S01]  /*0970*/  LDCU.64 UR6, c[0x0][0x3f0] ;  /* 0x00007e00ff0677ac */ /* 0x000ee20008000a00 */
[----:B--2---:R-:W-:-:S03]  /*0980*/  IMAD R0, R3, UR4, RZ ;  /* 0x0000000403007c24 */ /* 0x004fc6000f8e02ff */
[----:B------:R-:W-:-:S04]  /*0990*/  IMAD.WIDE.U32 R10, R2, UR4, R6 ;  /* 0x00000004020a7c25 */ /* 0x000fc8000f8e0006 */
[----:B------:R-:W-:Y:S01]  /*09a0*/  IMAD R0, R2, UR5, R0 ;  /* 0x0000000502007c24 */ /* 0x000fe2000f8e0200 */
[----:B---3--:R-:W-:-:S04]  /*09b0*/  LEA R12, P3, R10, UR6, 0x1 ;  /* 0x000000060a0c7c11 */ /* 0x008fc8000f8608ff */
[----:B------:R-:W-:-:S04]  /*09c0*/  IADD3 R0, PT, PT, R11, R0, RZ ;  /* 0x000000000b007210 */ /* 0x000fc80007ffe0ff */
[----:B------:R-:W-:-:S05]  /*09d0*/  LEA.HI.X R13, R10, UR7, R0, 0x1, P3 ;  /* 0x000000070a0d7c11 */ /* 0x000fca00098f0c00 */
[----:B------:R2:W-:Y:S02]  /*09e0*/  STG.E.128 desc[UR10][R12.64], RZ ;  /* 0x000000ff0c007986 */ /* 0x0005e4000c101d0a */
.L_x_362:
[----:B------:R-:W-:Y:S05]  /*09f0*/  BSYNC.RECONVERGENT B0 ;  /* 0x0000000000007941 */ /* 0x000fea0003800200 */
.L_x_361:
[----:B------:R-:W-:Y:S01]  /*0a00*/  BSSY.RECONVERGENT B0, `(.L_x_363) ;  /* 0x0000011000007945 */ /* 0x000fe20003800200 */
[----:B------:R-:W-:Y:S01]  /*0a10*/  ISETP.NE.OR P3, PT, R14, RZ, P0 ;  /* 0x000000ff0e00720c */ /* 0x000fe20000765670 */
[----:B-1----:R-:W-:Y:S02]  /*0a20*/  IMAD R14, R22, R16, RZ ;  /* 0x00000010160e7224 */ /* 0x002fe400078e02ff */
[----:B------:R-:W-:Y:S10]  /*0a30*/  @P1 BRA `(.L_x_364) ;  /* 0x0000000000341947 */ /* 0x000ff40003800000 */
[----:B------:R-:W2:Y:S01]  /*0a40*/  LDCU.64 UR6, c[0x0][0x408] ;  /* 0x00008100ff0677ac */ /* 0x000ea20008000a00 */
[----:B------:R-:W-:Y:S02]  /*0a50*/  IADD3 R0, P1, PT, R2, 0x20, RZ ;  /* 0x0000002002007810 */ /* 0x000fe40007f3e0ff */
[----:B------:R-:W-:Y:S01]  /*0a60*/  MOV R11, R7 ;  /* 0x00000007000b7202 */ /* 0x000fe20000000f00 */
[----:B------:R-:W1:Y:S02]  /*0a70*/  LDCU.64 UR4, c[0x0][0x3f0] ;  /* 0x00007e00ff0477ac */ /* 0x000e640008000a00 */
[----:B------:R-:W-:-:S04]  /*0a80*/  IMAD.X R10, RZ, RZ, R3, P1 ;  /* 0x000000ffff0a7224 */ /* 0x000fc800008e0603 */
[----:B--2---:R-:W-:Y:S02]  /*0a90*/  IMAD R12, R10, UR6, RZ ;  /* 0x000000060a0c7c24 */ /* 0x004fe4000f8e02ff */
[----:B------:R-:W-:-:S04]  /*0aa0*/  IMAD.MOV.U32 R10, RZ, RZ, R8 ;  /* 0x000000ffff0a7224 */ /* 0x000fc800078e0008 */
[----:B------:R-:W-:-:S04]  /*0ab0*/  IMAD.WIDE.U32 R10, R0, UR6, R10 ;  /* 0x00000006000a7c25 */ /* 0x000fc8000f8e000a */
[----:B------:R-:W-:Y:S01]  /*0ac0*/  IMAD R0, R0, UR7, R12 ;  /* 0x0000000700007c24 */ /* 0x000fe2000f8e020c */
[----:B-1----:R-:W-:-:S04]  /*0ad0*/  LEA R12, P1, R10, UR4, 0x1 ;  /* 0x000000040a0c7c11 */ /* 0x002fc8000f8208ff */
[----:B------:R-:W-:-:S04]  /*0ae0*/  IADD3 R0, PT, PT, R11, R0, RZ ;  /* 0x000000000b007210 */ /* 0x000fc80007ffe0ff */
[----:B------:R-:W-:-:S05]  /*0af0*/  LEA.HI.X R13, R10, UR5, R0, 0x1, P1 ;  /* 0x000000050a0d7c11 */ /* 0x000fca00088f0c00 */
[----:B------:R1:W-:Y:S02]  /*0b00*/  STG.E.128 desc[UR10][R12.64], RZ ;  /* 0x000000ff0c007986 */ /* 0x0003e4000c101d0a */
.L_x_364:
[----:B------:R-:W-:Y:S05]  /*0b10*/  BSYNC.RECONVERGENT B0 ;  /* 0x0000000000007941 */ /* 0x000fea0003800200 */
.L_x_363:
        /* <DEDUP_REMOVED lines=15> */
.L_x_366:
[----:B------:R-:W-:Y:S05]  /*0c10*/  BSYNC.RECONVERGENT B0 ;  /* 0x0000000000007941 */ /* 0x000fea0003800200 */
.L_x_365:
        /* <DEDUP_REMOVED lines=17> */
.L_x_368:
[----:B------:R-:W-:Y:S05]  /*0d30*/  BSYNC.RECONVERGENT B0 ;  /* 0x0000000000007941 */ /* 0x000fea0003800200 */
.L_x_367:
        /* <DEDUP_REMOVED lines=11> */
.L_x_370:
[----:B------:R-:W-:Y:S05]  /*0df0*/  BSYNC.RECONVERGENT B0 ;  /* 0x0000000000007941 */ /* 0x000fea0003800200 */
.L_x_369:
        /* <DEDUP_REMOVED lines=10> */
.L_x_372:
[----:B------:R-:W-:Y:S05]  /*0ea0*/  BSYNC.RECONVERGENT B0 ;  /* 0x0000000000007941 */ /* 0x000fea0003800200 */
.L_x_371:
        /* <DEDUP_REMOVED lines=10> */
.L_x_374:
[----:B------:R-:W-:Y:S05]  /*0f50*/  BSYNC.RECONVERGENT B0 ;  /* 0x0000000000007941 */ /* 0x000fea0003800200 */
.L_x_373:
        /* <DEDUP_REMOVED lines=10> */
.L_x_359:
[----:B------:R-:W-:Y:S02]  /*1000*/  ISETP.NE.AND P0, PT, R23, -0x1, PT ;  /* 0xffffffff1700780c */ /* 0x000fe40003f05270 */
[----:B------:R-:W-:-:S11]  /*1010*/  ISETP.NE.AND P2, PT, R12, -0x1, PT ;  /* 0xffffffff0c00780c */ /* 0x000fd60003f45270 */
[----:B------:R-:W2:Y:S08]  /*1020*/  @!P0 LDC.64 R6, c[0x0][0x398] ;  /* 0x0000e600ff068b82 */ /* 0x000eb00000000a00 */
[----:B------:R-:W3:Y:S01]  /*1030*/  @P0 LDC.64 R8, c[0x0][0x3b0] ;  /* 0x0000ec00ff080b82 */ /* 0x000ee20000000a00 */
[----:B--2---:R-:W-:-:S04]  /*1040*/  @!P0 IMAD.WIDE.U32 R4, R195, R6, RZ ;  /* 0x00000006c3048225 */ /* 0x004fc800078e00ff */
[----:B------:R-:W-:Y:S02]  /*1050*/  @!P0 IMAD R14, R195, R7, R5 ;  /* 0x00000007c30e8224 */ /* 0x000fe400078e0205 */
[----:B---3--:R-:W-:Y:S01]  /*1060*/  @P0 IMAD.WIDE.U32 R2, R23, R8, RZ ;  /* 0x0000000817020225 */ /* 0x008fe200078e00ff */
[----:B------:R-:W-:-:S03]  /*1070*/  @!P0 MOV R8, R4 ;  /* 0x0000000400088202 */ /* 0x000fc60000000f00 */
[----:B------:R-:W-:Y:S01]  /*1080*/  @P0 IMAD R14, R23, R9, R3 ;  /* 0x00000009170e0224 */ /* 0x000fe200078e0203 */
[----:B------:R-:W-:Y:S01]  /*1090*/  @P0 MOV R8, R2 ;  /* 0x0000000200080202 */ /* 0x000fe20000000f00 */
[----:B------:R-:W-:Y:S06]  /*10a0*/  @P2 BRA `(.L_x_375) ;  /* 0x0000000000342947 */ /* 0x000fec0003800000 */
[----:B------:R-:W2:Y:S01]  /*10b0*/  LDCU.64 UR4, c[0x0][0x3b8] ;  /* 0x00007700ff0477ac */ /* 0x000ea20008000a00 */
[----:B------:R-:W-:Y:S01]  /*10c0*/  SHF.R.S32.HI R0, RZ, 0x1f, R11 ;  /* 0x0000001fff007819 */ /* 0x000fe2000001140b */
[----:B------:R-:W3:Y:S01]  /*10d0*/  LDCU.64 UR6, c[0x0][0x3a0] ;  /* 0x00007400ff0677ac */ /* 0x000ee20008000a00 */
[----:B--2---:R-:W-:Y:S02]  /*10e0*/  MOV R44, UR4 ;  /* 0x00000004002c7c02 */ /* 0x004fe40008000f00 */
[----:B------:R-:W-:-:S03]  /*10f0*/  MOV R45, UR5 ;  /* 0x00000005002d7c02 */ /* 0x000fc60008000f00 */
[-C--:B------:R-:W-:Y:S02]  /*1100*/  IMAD R0, R0, R44.reuse, RZ ;  /* 0x0000002c00007224 */ /* 0x080fe400078e02ff */
[----:B------:R-:W-:-:S04]  /*1110*/  IMAD.WIDE.U32 R2, R11, R44, RZ ;  /* 0x0000002c0b027225 */ /* 0x000fc800078e00ff */
[----:B------:R-:W-:-:S05]  /*1120*/  IMAD R0, R11, R45, R0 ;  /* 0x0000002d0b007224 */ /* 0x000fca00078e0200 */
[----:B------:R-:W-:-:S03]  /*1130*/  IADD3 R3, PT, PT, R3, R0, RZ ;  /* 0x0000000003037210 */ /* 0x000fc60007ffe0ff */
[----:B---3--:R-:W-:-:S04]  /*1140*/  IMAD.WIDE.U32 R2, R195, UR6, R2 ;  /* 0x00000006c3027c25 */ /* 0x008fc8000f8e0002 */
[----:B------:R-:W-:Y:S01]  /*1150*/  IMAD R6, R195, UR7, R3 ;  /* 0x00000007c3067c24 */ /* 0x000fe2000f8e0203 */
[----:B------:R-:W-:Y:S01]  /*1160*/  MOV R5, R2 ;  /* 0x0000000200057202 */ /* 0x000fe20000000f00 */
[----:B------:R-:W-:Y:S06]  /*1170*/  BRA `(.L_x_376) ;  /* 0x0000000000187947 */ /* 0x000fec0003800000 */
.L_x_375:
[----:B------:R-:W2:Y:S01]  /*1180*/  LDC.64 R44, c[0x0][0x3b8] ;  /* 0x0000ee00ff2c7b82 */ /* 0x000ea20000000a00 */
[----:B------:R-:W-:-:S05]  /*1190*/  IADD3 R2, PT, PT, R11, R12, RZ ;  /* 0x0000000c0b027210 */ /* 0x000fca0007ffe0ff */
[C---:B--2---:R-:W-:Y:S02]  /*11a0*/  IMAD R0, R2.reuse, R45, RZ ;  /* 0x0000002d02007224 */ /* 0x044fe400078e02ff */
[----:B------:R-:W-:-:S05]  /*11b0*/  IMAD.WIDE.U32 R2, R2, R44, RZ ;  /* 0x0000002c02027225 */ /* 0x000fca00078e00ff */
[----:B------:R-:W-:Y:S02]  /*11c0*/  IADD3 R6, PT, PT, R3, R0, RZ ;  /* 0x0000000003067210 */ /* 0x000fe40007ffe0ff */
[----:B------:R-:W-:-:S07]  /*11d0*/  MOV R5, R2 ;  /* 0x0000000200057202 */ /* 0x000fce0000000f00 */
.L_x_376:
[----:B------:R-:W2:Y:S01]  /*11e0*/  LDC R7, c[0x0][0x3e8] ;  /* 0x0000fa00ff077b82 */ /* 0x000ea20000000800 */
[----:B------:R-:W-:Y:S02]  /*11f0*/  IABS R9, R161 ;  /* 0x000000a100097213 */ /* 0x000fe40000000000 */
[----:B--2---:R-:W-:-:S04]  /*1200*/  IABS R4, R7 ;  /* 0x0000000700047213 */ /* 0x004fc80000000000 */
[----:B------:R-:W2:Y:S08]  /*1210*/  I2F.RP R2, R4 ;  /* 0x0000000400027306 */ /* 0x000eb00000209400 */
[----:B--2---:R-:W2:Y:S02]  /*1220*/  MUFU.RCP R2, R2 ;  /* 0x0000000200027308 */ /* 0x004ea40000001000 */
[----:B--2---:R-:W-:-:S06]  /*1230*/  VIADD R2, R2, 0xffffffe ;  /* 0x0ffffffe02027836 */ /* 0x004fcc0000000000 */
[----:B------:R-:W2:Y:S02]  /*1240*/  F2I.FTZ.U32.TRUNC.NTZ R3, R2 ;  /* 0x0000000200037305 */ /* 0x000ea4000021f000 */
[----:B--2---:R-:W-:Y:S01]  /*1250*/  IMAD.MOV R0, RZ, RZ, -R3 ;  /* 0x000000ffff007224 */ /* 0x004fe200078e0a03 */
        /* <DEDUP_REMOVED lines=32> */
.L_x_377:
[----:B------:R-:W2:Y:S01]  /*1460*/  LDC.64 R18, c[0x0][0x3c0] ;  /* 0x0000f000ff127b82 */ /* 0x000ea20000000a00 */
[----:B------:R-:W-:-:S05]  /*1470*/  IADD3 R0, PT, PT, R11, R12, RZ ;  /* 0x0000000c0b007210 */ /* 0x000fca0007ffe0ff */
[C---:B--2---:R-:W-:Y:S02]  /*1480*/  IMAD R4, R0.reuse, R19, RZ ;  /* 0x0000001300047224 */ /* 0x044fe400078e02ff */
[----:B------:R-:W-:-:S05]  /*1490*/  IMAD.WIDE.U32 R2, R0, R18, RZ ;  /* 0x0000001200027225 */ /* 0x000fca00078e00ff */
[----:B------:R-:W-:Y:S02]  /*14a0*/  IADD3 R0, PT, PT, R3, R4, RZ ;  /* 0x0000000403007210 */ /* 0x000fe40007ffe0ff */
[----:B------:R-:W-:-:S07]  /*14b0*/  MOV R3, R2 ;  /* 0x0000000200037202 */ /* 0x000fce0000000f00 */
.L_x_378:
[--C-:B------:R-:W-:Y:S01]  /*14c0*/  SHF.R.U32.HI R38, RZ, 0x2, R197.reuse ;  /* 0x00000002ff267819 */ /* 0x100fe200000116c5 */
[----:B------:R-:W-:Y:S01]  /*14d0*/  IMAD.IADD R11, R13, 0x1, -R22 ;  /* 0x000000010d0b7824 */ /* 0x000fe200078e0a16 */
[----:B------:R-:W2:Y:S01]  /*14e0*/  LDCU.64 UR8, c[0x0][0x3c8] ;  /* 0x00007900ff0877ac */ /* 0x000ea20008000a00 */
[----:B------:R-:W-:Y:S01]  /*14f0*/  IMAD.SHL.U32 R227, R197, 0x8, RZ ;  /* 0x00000008c5e37824 */ /* 0x000fe200078e00ff */
[----:B------:R-:W3:Y:S01]  /*1500*/  S2UR UR12, SR_CgaCtaId ;  /* 0x00000000000c79c3 */ /* 0x000ee20000008800 */
[C---:B------:R-:W-:Y:S01]  /*1510*/  VIADD R36, R38.reuse, 0x20 ;  /* 0x0000002026247836 */ /* 0x040fe20000000000 */
[CC--:B------:R-:W-:Y:S01]  /*1520*/  ISETP.GE.AND P3, PT, R38.reuse, R11.reuse, PT ;  /* 0x0000000b2600720c */ /* 0x0c0fe20003f66270 */
[----:B------:R-:W4:Y:S01]  /*1530*/  LDCU.128 UR4, c[0x0][0x3d0] ;  /* 0x00007a00ff0477ac */ /* 0x000f220008000c00 */
[----:B------:R-:W-:Y:S01]  /*1540*/  LOP3.LUT R7, R227, 0x18, RZ, 0xc0, !PT ;  /* 0x00000018e3077812 */ /* 0x000fe200078ec0ff */
[----:B------:R-:W-:Y:S01]  /*1550*/  VIADD R37, R38, 0x40 ;  /* 0x0000004026257836 */ /* 0x000fe20000000000 */
[----:B------:R-:W-:Y:S01]  /*1560*/  ISETP.GE.AND P2, PT, R36, R11, PT ;  /* 0x0000000b2400720c */ /* 0x000fe20003f46270 */
[----:B------:R-:W-:Y:S01]  /*1570*/  VIADD R35, R38, 0x60 ;  /* 0x0000006026237836 */ /* 0x000fe20000000000 */
[----:B------:R-:W-:Y:S01]  /*1580*/  IADD3 R2, P1, PT, R7, R5, RZ ;  /* 0x0000000507027210 */ /* 0x000fe20007f3e0ff */
[----:B------:R-:W-:Y:S01]  /*1590*/  IMAD.MOV.U32 R39, RZ, RZ, RZ ;  /* 0x000000ffff277224 */ /* 0x000fe200078e00ff */
[----:B------:R-:W-:Y:S01]  /*15a0*/  LOP3.LUT R5, R227, 0xd8, RZ, 0xc0, !PT ;  /* 0x000000d8e3057812 */ /* 0x000fe200078ec0ff */
[----:B------:R5:W-:Y:S01]  /*15b0*/  STL [R1+0x7c], R11 ;  /* 0x00007c0b01007387 */ /* 0x000be20000100800 */
[----:B------:R-:W-:Y:S01]  /*15c0*/  IADD3 R4, P0, PT, R7, R3, RZ ;  /* 0x0000000307047210 */ /* 0x000fe20007f1e0ff */
[----:B------:R-:W-:Y:S01]  /*15d0*/  IMAD.X R3, RZ, RZ, R6, P1 ;  /* 0x000000ffff037224 */ /* 0x000fe200008e0606 */
[----:B------:R-:W-:Y:S01]  /*15e0*/  LOP3.LUT R6, R5, 0x18, R197, 0x78, !PT ;  /* 0x0000001805067812 */ /* 0x000fe200078e78c5 */
[----:B------:R-:W1:Y:S01]  /*15f0*/  @!P3 LDC.64 R16, c[0x0][0x3b0] ;  /* 0x0000ec00ff10bb82 */ /* 0x000e620000000a00 */
[----:B------:R-:W-:Y:S01]  /*1600*/  IMAD.WIDE.U32 R40, R163, 0x80, R38 ;  /* 0x00000080a3287825 */ /* 0x000fe200078e0026 */
[-C--:B------:R-:W-:Y:S01]  /*1610*/  ISETP.GE.AND P5, PT, R37, R11.reuse, PT ;  /* 0x0000000b2500720c */ /* 0x080fe20003fa6270 */
[----:B------:R-:W-:Y:S01]  /*1620*/  STL [R1+0xb4], R36 ;  /* 0x0000b42401007387 */ /* 0x000fe20000100800 */
[----:B------:R-:W-:Y:S01]  /*1630*/  LOP3.LUT R227, R6, 0x1f20, R227, 0xf8, !PT ;  /* 0x00001f2006e37812 */ /* 0x000fe200078ef8e3 */
[----:B------:R-:W-:Y:S01]  /*1640*/  IMAD.X R5, RZ, RZ, R0, P0 ;  /* 0x000000ffff057224 */ /* 0x000fe200000e0600 */
[----:B------:R-:W-:Y:S01]  /*1650*/  IADD3 R8, P0, PT, R7, R8, RZ ;  /* 0x0000000807087210 */ /* 0x000fe20007f1e0ff */
[C---:B------:R-:W-:Y:S01]  /*1660*/  IMAD.WIDE.U32 R2, R38.reuse, R44, R2 ;  /* 0x0000002c26027225 */ /* 0x040fe200078e0002 */
[----:B------:R-:W3:Y:S01]  /*1670*/  @!P2 LDC.64 R22, c[0x0][0x3b0] ;  /* 0x0000ec00ff16ab82 */ /* 0x000ee20000000a00 */
[----:B------:R-:W-:Y:S01]  /*1680*/  ISETP.GE.AND P4, PT, R35, R11, PT ;  /* 0x0000000b2300720c */ /* 0x000fe20003f86270 */
[----:B------:R-:W-:Y:S01]  /*1690*/  STL.64 [R1+0x80], R38 ;  /* 0x0000802601007387 */ /* 0x000fe20000100a00 */
[----:B------:R-:W-:Y:S01]  /*16a0*/  IMAD.X R9, RZ, RZ, R14, P0 ;  /* 0x000000ffff097224 */ /* 0x000fe200000e060e */
[----:B------:R-:W-:Y:S01]  /*16b0*/  SHF.R.S32.HI R0, RZ, 0x1f, R10 ;  /* 0x0000001fff007819 */ /* 0x000fe2000001140a */
[----:B------:R-:W-:Y:S01]  /*16c0*/  IMAD R7, R38, R45, R3 ;  /* 0x0000002d26077224 */ /* 0x000fe200078e0203 */
[----:B------:R-:W-:Y:S01]  /*16d0*/  LEA.HI.SX32 R46, R194, 0xffffffff, 0x19 ;  /* 0xffffffffc22e7811 */ /* 0x000fe200078fcaff */
[----:B------:R-:W-:Y:S01]  /*16e0*/  IMAD.MOV.U32 R6, RZ, RZ, R2 ;  /* 0x000000ffff067224 */ /* 0x000fe200078e0002 */
[----:B------:R-:W3:Y:S01]  /*16f0*/  @!P3 LDC.64 R24, c[0x0][0x380] ;  /* 0x0000e000ff18bb82 */ /* 0x000ee20000000a00 */
[C---:B--2---:R-:W-:Y:S01]  /*1700*/  IMAD.WIDE.U32 R2, R161.reuse, UR8, R8 ;  /* 0x00000008a1027c25 */ /* 0x044fe2000f8e0008 */
[----:B------:R-:W-:Y:S03]  /*1710*/  STL [R1+0xbc], R37 ;  /* 0x0000bc2501007387 */ /* 0x000fe60000100800 */
[----:B------:R-:W-:Y:S01]  /*1720*/  IMAD R3, R161, UR9, R3 ;  /* 0x00000009a1037c24 */ /* 0x000fe2000f8e0203 */
[----:B------:R-:W2:Y:S01]  /*1730*/  LDCU.64 UR8, c[0x0][0x390] ;  /* 0x00007200ff0877ac */ /* 0x000ea20008000a00 */
[----:B-----5:R-:W-:Y:S01]  /*1740*/  @!P2 IADD3 R11, P0, PT, R40, 0x20, RZ ;  /* 0x00000020280ba810 */ /* 0x020fe20007f1e0ff */
[----:B------:R-:W5:Y:S01]  /*1750*/  @!P2 LDC.64 R26, c[0x0][0x380] ;  /* 0x0000e000ff1aab82 */ /* 0x000f620000000a00 */
[----:B------:R-:W-:Y:S01]  /*1760*/  IMAD.WIDE.U32 R4, R38, R18, R4 ;  /* 0x0000001226047225 */ /* 0x000fe200078e0004 */
[----:B------:R-:W-:Y:S03]  /*1770*/  STL [R1+0xb8], R35 ;  /* 0x0000b82301007387 */ /* 0x000fe60000100800 */
[C---:B----4-:R-:W-:Y:S01]  /*1780*/  IMAD R13, R0.reuse, UR4, RZ ;  /* 0x00000004000d7c24 */ /* 0x050fe2000f8e02ff */
[----:B------:R-:W-:Y:S01]  /*1790*/  STL.64 [R1+0x70], R40 ;  /* 0x0000702801007387 */ /* 0x000fe20000100a00 */
[----:B------:R-:W-:-:S02]  /*17a0*/  IMAD R12, R0, UR6, RZ ;  /* 0x00000006000c7c24 */ /* 0x000fc4000f8e02ff */
[----:B------:R-:W-:Y:S02]  /*17b0*/  @!P2 IMAD.X R0, RZ, RZ, R41, P0 ;  /* 0x000000ffff00a224 */ /* 0x000fe400000e0629 */
[----:B-1----:R-:W-:Y:S02]  /*17c0*/  @!P3 IMAD R14, R41, R16, RZ ;  /* 0x00000010290eb224 */ /* 0x002fe400078e02ff */
[----:B------:R-:W-:Y:S02]  /*17d0*/  IMAD R5, R38, R19, R5 ;  /* 0x0000001326057224 */ /* 0x000fe400078e0205 */
[--C-:B------:R-:W-:Y:S02]  /*17e0*/  @!P2 IMAD.MOV.U32 R8, RZ, RZ, R2.reuse ;  /* 0x000000ffff08a224 */ /* 0x100fe400078e0002 */
[----:B------:R-:W-:Y:S02]  /*17f0*/  @!P2 IMAD.MOV.U32 R9, RZ, RZ, R3 ;  /* 0x000000ffff09a224 */ /* 0x000fe400078e0003 */
[----:B------:R-:W-:-:S02]  /*1800*/  @!P5 IMAD.MOV.U32 R28, RZ, RZ, R2 ;  /* 0x000000ffff1cd224 */ /* 0x000fc400078e0002 */
[--C-:B------:R-:W-:Y:S02]  /*1810*/  @!P5 IMAD.MOV.U32 R29, RZ, RZ, R3.reuse ;  /* 0x000000ffff1dd224 */ /* 0x100fe400078e0003 */
[----:B------:R-:W-:Y:S02]  /*1820*/  @!P4 IMAD.MOV.U32 R30, RZ, RZ, R2 ;  /* 0x000000ffff1ec224 */ /* 0x000fe400078e0002 */
[--C-:B------:R-:W-:Y:S02]  /*1830*/  @!P4 IMAD.MOV.U32 R31, RZ, RZ, R3.reuse ;  /* 0x000000ffff1fc224 */ /* 0x100fe400078e0003 */
[----:B---3--:R-:W-:Y:S02]  /*1840*/  @!P2 IMAD R21, R0, R22, RZ ;  /* 0x000000160015a224 */ /* 0x008fe400078e02ff */
[C---:B------:R-:W-:Y:S02]  /*1850*/  @!P3 IMAD R0, R40.reuse, R17, R14 ;  /* 0x000000112800b224 */ /* 0x040fe400078e020e */
[----:B------:R-:W-:-:S02]  /*1860*/  @!P3 IMAD.WIDE.U32 R2, R40, R16, R2 ;  /* 0x000000102802b225 */ /* 0x000fc400078e0002 */
[----:B------:R-:W1:Y:S02]  /*1870*/  @!P5 LDC.64 R16, c[0x0][0x3b0] ;  /* 0x0000ec00ff10db82 */ /* 0x000e640000000a00 */
[C---:B------:R-:W-:Y:S02]  /*1880*/  IMAD R15, R10.reuse, UR7, R12 ;  /* 0x000000070a0f7c24 */ /* 0x040fe4000f8e020c */
[C---:B------:R-:W-:Y:S01]  /*1890*/  IMAD.WIDE.U32 R4, R10.reuse, UR6, R4 ;  /* 0x000000060a047c25 */ /* 0x040fe2000f8e0004 */
[----:B------:R-:W3:Y:S03]  /*18a0*/  LDCU.64 UR6, c[0x0][0x388] ;  /* 0x00007100ff0677ac */ /* 0x000ee60008000a00 */
[----:B------:R-:W-:Y:S01]  /*18b0*/  IMAD R32, R10, UR5, R13 ;  /* 0x000000050a207c24 */ /* 0x000fe2000f8e020d */
[----:B--2---:R-:W-:Y:S01]  /*18c0*/  LEA R34, P1, R4, UR8, 0x1 ;  /* 0x0000000804227c11 */ /* 0x004fe2000f8208ff */
[----:B------:R-:W-:Y:S01]  /*18d0*/  @!P3 IMAD.IADD R3, R3, 0x1, R0 ;  /* 0x000000010303b824 */ /* 0x000fe200078e0200 */
[----:B------:R-:W2:Y:S01]  /*18e0*/  LDCU UR5, c[0x0][0x3e0] ;  /* 0x00007c00ff0577ac */ /* 0x000ea20008000800 */
[----:B------:R-:W-:-:S02]  /*18f0*/  IMAD.WIDE.U32 R12, R10, UR4, R6 ;  /* 0x000000040a0c7c25 */ /* 0x000fc4000f8e0006 */
[----:B------:R-:W-:Y:S01]  /*1900*/  STL [R1+0x40], R34 ;  /* 0x0000402201007387 */ /* 0x000fe20000100800 */
[----:B------:R-:W-:Y:S01]  /*1910*/  UMOV UR4, 0x400 ;  /* 0x0000040000047882 */ /* 0x000fe20000000000 */
[----:B------:R-:W-:Y:S01]  /*1920*/  IMAD.IADD R0, R5, 0x1, R15 ;  /* 0x0000000105007824 */ /* 0x000fe200078e020f */
[----:B------:R-:W-:Y:S01]  /*1930*/  ULEA UR4, UR12, UR4, 0x18 ;  /* 0x000000040c047291 */ /* 0x000fe2000f8ec0ff */
[C---:B------:R-:W-:Y:S01]  /*1940*/  @!P2 IMAD.WIDE.U32 R6, R11.reuse, R22, R8 ;  /* 0x000000160b06a225 */ /* 0x040fe200078e0008 */
[----:B------:R-:W-:Y:S01]  /*1950*/  @!P3 LEA R8, P0, R2, R24, 0x1 ;  /* 0x000000180208b211 */ /* 0x000fe200078008ff */
[----:B------:R-:W4:Y:S01]  /*1960*/  @!P4 LDC.64 R14, c[0x0][0x3b0] ;  /* 0x0000ec00ff0ecb82 */ /* 0x000f220000000a00 */
[----:B------:R-:W-:Y:S01]  /*1970*/  LEA.HI.X R33, R4, UR9, R0, 0x1, P1 ;  /* 0x0000000904217c11 */ /* 0x000fe200088f0c00 */
[----:B------:R-:W-:Y:S01]  /*1980*/  @!P2 IMAD R10, R11, R23, R21 ;  /* 0x000000170b0aa224 */ /* 0x000fe200078e0215 */
[----:B------:R-:W-:Y:S01]  /*1990*/  @!P3 LEA.HI.X R9, R2, R25, R3, 0x1, P0 ;  /* 0x000000190209b211 */ /* 0x000fe200000f0c03 */
[----:B------:R-:W-:Y:S01]  /*19a0*/  IMAD R24, R46, -0x80, R20 ;  /* 0xffffff802e187824 */ /* 0x000fe200078e0214 */
[----:B-----5:R-:W-:Y:S01]  /*19b0*/  @!P2 LEA R2, P0, R6, R26, 0x1 ;  /* 0x0000001a0602a211 */ /* 0x020fe200078008ff */
[----:B------:R-:W-:Y:S01]  /*19c0*/  @!P2 IMAD.IADD R0, R7, 0x1, R10 ;  /* 0x000000010700a824 */ /* 0x000fe200078e020a */
[----:B------:R-:W-:Y:S01]  /*19d0*/  @!P5 IADD3 R7, P1, PT, R40, 0x40, RZ ;  /* 0x000000402807d810 */ /* 0x000fe20007f3e0ff */
[----:B------:R-:W5:Y:S01]  /*19e0*/  @!P5 LDC.64 R22, c[0x0][0x380] ;  /* 0x0000e000ff16db82 */ /* 0x000f620000000a00 */
[----:B------:R-:W-:Y:S01]  /*19f0*/  LEA R227, R227, UR4, 0x1 ;  /* 0x00000004e3e37c11 */ /* 0x000fe2000f8e08ff */
[----:B------:R-:W-:Y:S01]  /*1a00*/  IMAD.IADD R10, R13, 0x1, R32 ;  /* 0x000000010d0a7824 */ /* 0x000fe200078e0220 */
[----:B------:R-:W-:Y:S01]  /*1a10*/  @!P2 LEA.HI.X R3, R6, R27, R0, 0x1, P0 ;  /* 0x0000001b0603a211 */ /* 0x000fe200000f0c00 */
[----:B------:R-:W-:Y:S01]  /*1a20*/  @!P5 IMAD.X R0, RZ, RZ, R41, P1 ;  /* 0x000000ffff00d224 */ /* 0x000fe200008e0629 */
[----:B------:R-:W-:Y:S01]  /*1a30*/  @!P4 IADD3 R4, P0, PT, R40, 0x60, RZ ;  /* 0x000000602804c810 */ /* 0x000fe20007f1e0ff */
[----:B------:R-:W-:Y:S01]  /*1a40*/  @!PT LDS RZ, [RZ] ;  /* 0x00000000fffff984 */ /* 0x000fe20000000800 */
[----:B------:R-:W-:Y:S01]  /*1a50*/  @!PT LDS RZ, [RZ] ;  /* 0x00000000fffff984 */ /* 0x000fe20000000800 */
[----:B------:R-:W-:Y:S01]  /*1a60*/  @!PT LDS RZ, [RZ] ;  /* 0x00000000fffff984 */ /* 0x000fe20000000800 */
[----:B------:R2:W-:Y:S01]  /*1a70*/  @!P3 LDGSTS.E.BYPASS.LTC128B.128 [R227], desc[UR10][R8.64] ;  /* 0x0000000008e3bfae */ /* 0x0005e2000b981a0a */
[----:B------:R-:W-:Y:S01]  /*1a80*/  SHF.L.U64.HI R5, R44, 0x7, R45 ;  /* 0x000000072c057819 */ /* 0x000fe2000001022d */
[----:B------:R-:W5:Y:S01]  /*1a90*/  @!P4 LDC.64 R26, c[0x0][0x380] ;  /* 0x0000e000ff1acb82 */ /* 0x000f620000000a00 */
[----:B-1----:R-:W-:Y:S01]  /*1aa0*/  @!P5 IMAD R6, R0, R16, RZ ;  /* 0x000000100006d224 */ /* 0x002fe200078e02ff */
[----:B------:R-:W-:Y:S01]  /*1ab0*/  ISETP.GE.AND P6, PT, R38, R24, PT ;  /* 0x000000182600720c */ /* 0x000fe20003fc6270 */
[----:B------:R-:W-:Y:S01]  /*1ac0*/  @!P4 IMAD.X R0, RZ, RZ, R41, P0 ;  /* 0x000000ffff00c224 */ /* 0x000fe200000e0629 */
[----:B------:R1:W-:Y:S01]  /*1ad0*/  @!P2 LDGSTS.E.BYPASS.LTC128B.128 [R227+0x800], desc[UR10][R2.64] ;  /* 0x0080000002e3afae */ /* 0x0003e2000b981a0a */
[----:B------:R-:W-:-:S02]  /*1ae0*/  SHF.R.S32.HI R21, RZ, 0x1f, R46 ;  /* 0x0000001fff157819 */ /* 0x000fc4000001142e */
[----:B------:R-:W-:Y:S01]  /*1af0*/  ISETP.GE.AND P0, PT, R36, R24, PT ;  /* 0x000000182400720c */ /* 0x000fe20003f06270 */
[----:B----4-:R-:W-:Y:S01]  /*1b00*/  @!P4 IMAD R0, R0, R14, RZ ;  /* 0x0000000e0000c224 */ /* 0x010fe200078e02ff */
[----:B---3--:R-:W-:Y:S01]  /*1b10*/  LEA R193, P3, R12, UR6, 0x1 ;  /* 0x000000060cc17c11 */ /* 0x008fe2000f8608ff */
[----:B------:R-:W-:Y:S02]  /*1b20*/  STL [R1+0x3c], R33 ;  /* 0x00003c2101007387 */ /* 0x000fe40000100800 */
[----:B------:R-:W-:Y:S01]  /*1b30*/  @!P4 IMAD R0, R4, R15, R0 ;  /* 0x0000000f0400c224 */ /* 0x000fe200078e0200 */
[----:B------:R-:W-:Y:S01]  /*1b40*/  LEA.HI.X R192, R12, UR7, R10, 0x1, P3 ;  /* 0x000000070cc07c11 */ /* 0x000fe200098f0c0a */
[----:B------:R-:W-:Y:S04]  /*1b50*/  STL [R1+0x34], R193 ;  /* 0x000034c101007387 */ /* 0x000fe80000100800 */
[----:B------:R-:W-:Y:S01]  /*1b60*/  STL [R1+0x30], R192 ;  /* 0x000030c001007387 */ /* 0x000fe20000100800 */
[----:B--2---:R-:W-:-:S02]  /*1b70*/  @!P5 IMAD R8, R7, R17, R6 ;  /* 0x000000110708d224 */ /* 0x004fc400078e0206 */
[----:B------:R-:W-:-:S04]  /*1b80*/  @!P5 IMAD.WIDE.U32 R6, R7, R16, R28 ;  /* 0x000000100706d225 */ /* 0x000fc800078e001c */
[----:B-1----:R-:W-:Y:S01]  /*1b90*/  IMAD R2, R5, R46, RZ ;  /* 0x0000002e05027224 */ /* 0x002fe200078e02ff */
[----:B------:R-:W-:Y:S01]  /*1ba0*/  @!P5 IADD3 R7, PT, PT, R7, R8, RZ ;  /* 0x000000080707d210 */ /* 0x000fe20007ffe0ff */
[----:B------:R-:W-:Y:S01]  /*1bb0*/  IMAD.SHL.U32 R3, R44, 0x80, RZ ;  /* 0x000000802c037824 */ /* 0x000fe200078e00ff */
[----:B-----5:R-:W-:Y:S01]  /*1bc0*/  @!P5 LEA R16, P2, R6, R22, 0x1 ;  /* 0x000000160610d211 */ /* 0x020fe200078408ff */
[----:B------:R-:W-:Y:S01]  /*1bd0*/  @!P4 IMAD.WIDE.U32 R4, R4, R14, R30 ;  /* 0x0000000e0404c225 */ /* 0x000fe200078e001e */
[----:B------:R-:W-:Y:S02]  /*1be0*/  LOP3.LUT R22, R197, 0x1f, RZ, 0xc0, !PT ;  /* 0x0000001fc5167812 */ /* 0x000fe400078ec0ff */
[----:B------:R-:W-:Y:S01]  /*1bf0*/  @!P5 LEA.HI.X R17, R6, R23, R7, 0x1, P2 ;  /* 0x000000170611d211 */ /* 0x000fe200010f0c07 */
[----:B------:R-:W-:Y:S01]  /*1c00*/  IMAD R9, R21, R3, R2 ;  /* 0x0000000315097224 */ /* 0x000fe200078e0202 */
[----:B------:R-:W-:Y:S01]  /*1c10*/  @!P4 LEA R14, P1, R4, R26, 0x1 ;  /* 0x0000001a040ec211 */ /* 0x000fe200078208ff */
[----:B------:R-:W-:Y:S01]  /*1c20*/  @!P4 IMAD.IADD R0, R5, 0x1, R0 ;  /* 0x000000010500c824 */ /* 0x000fe200078e0200 */
[----:B------:R-:W-:Y:S01]  /*1c30*/  ISETP.GE.AND P2, PT, R37, R24, PT ;  /* 0x000000182500720c */ /* 0x000fe20003f46270 */
[----:B------:R-:W-:Y:S01]  /*1c40*/  IMAD.WIDE.U32 R2, R3, R46, RZ ;  /* 0x0000002e03027225 */ /* 0x000fe200078e00ff */
[----:B------:R1:W-:Y:S01]  /*1c50*/  @!P5 LDGSTS.E.BYPASS.LTC128B.128 [R227+0x1000], desc[UR10][R16.64] ;  /* 0x0100000010e3dfae */ /* 0x0003e2000b981a0a */
[----:B------:R-:W-:-:S02]  /*1c60*/  ISETP.GE.AND P5, PT, R36, R24, PT ;  /* 0x000000182400720c */ /* 0x000fc40003fa6270 */
[----:B------:R-:W-:Y:S01]  /*1c70*/  @!P4 LEA.HI.X R15, R4, R27, R0, 0x1, P1 ;  /* 0x0000001b040fc211 */ /* 0x000fe200008f0c00 */
[----:B------:R-:W-:Y:S01]  /*1c80*/  IMAD.IADD R3, R3, 0x1, R9 ;  /* 0x0000000103037824 */ /* 0x000fe200078e0209 */
[----:B------:R-:W-:Y:S01]  /*1c90*/  @!P6 LEA R10, P1, R2, R193, 0x1 ;  /* 0x000000c1020ae211 */ /* 0x000fe200078208ff */
[C---:B------:R-:W-:Y:S01]  /*1ca0*/  IMAD.WIDE.U32 R4, R44.reuse, 0x40, RZ ;  /* 0x000000402c047825 */ /* 0x040fe200078e00ff */
[----:B------:R-:W-:Y:S01]  /*1cb0*/  @!P0 LEA R0, P3, R44, R2, 0x5 ;  /* 0x000000022c008211 */ /* 0x000fe200078628ff */
[----:B------:R2:W-:Y:S01]  /*1cc0*/  @!P4 LDGSTS.E.BYPASS.LTC128B.128 [R227+0x1800], desc[UR10][R14.64] ;  /* 0x018000000ee3cfae */ /* 0x0005e2000b981a0a */
[----:B------:R-:W-:Y:S02]  /*1cd0*/  @!P6 LEA.HI.X R11, R2, R192, R3, 0x1, P1 ;  /* 0x000000c0020be211 */ /* 0x000fe400008f0c03 */
[----:B------:R-:W-:Y:S02]  /*1ce0*/  ISETP.GE.AND P1, PT, R35, R24, PT ;  /* 0x000000182300720c */ /* 0x000fe40003f26270 */
[----:B------:R-:W-:Y:S01]  /*1cf0*/  @!P0 LEA.HI.X R6, R44, R3, R45, 0x5, P3 ;  /* 0x000000032c068211 */ /* 0x000fe200018f2c2d */
[----:B------:R-:W-:Y:S01]  /*1d00*/  @!P6 LDGSTS.E.BYPASS.LTC128B.128 [R227+0x2000], desc[UR10][R10.64] ;  /* 0x020000000ae3efae */ /* 0x000fe2000b981a0a */
[----:B------:R-:W-:-:S02]  /*1d10*/  @!P0 LEA R8, P3, R0, R193, 0x1 ;  /* 0x000000c100088211 */ /* 0x000fc400078608ff */
[----:B------:R-:W-:Y:S02]  /*1d20*/  ISETP.GE.AND P4, PT, R37, R24, PT ;  /* 0x000000182500720c */ /* 0x000fe40003f86270 */
[----:B------:R-:W-:Y:S01]  /*1d30*/  @!P0 LEA.HI.X R9, R0, R192, R6, 0x1, P3 ;  /* 0x000000c000098211 */ /* 0x000fe200018f0c06 */
[----:B------:R-:W-:Y:S01]  /*1d40*/  IMAD.SHL.U32 R6, R45, 0x40, RZ ;  /* 0x000000402d067824 */ /* 0x000fe200078e00ff */
[----:B------:R-:W-:Y:S02]  /*1d50*/  @!P2 IADD3 R0, P3, PT, R2, R4, RZ ;  /* 0x000000040200a210 */ /* 0x000fe40007f7e0ff */
[----:B------:R-:W-:Y:S01]  /*1d60*/  SHF.L.U64.HI R4, R18, 0x7, R19 ;  /* 0x0000000712047819 */ /* 0x000fe20000010213 */
[----:B------:R3:W-:Y:S01]  /*1d70*/  @!P0 LDGSTS.E.BYPASS.LTC128B.128 [R227+0x2800], desc[UR10][R8.64] ;  /* 0x0280000008e38fae */ /* 0x0007e2000b981a0a */
[----:B------:R-:W-:Y:S01]  /*1d80*/  @!P2 IADD3.X R6, PT, PT, R3, R5, R6, P3, !PT ;  /* 0x000000050306a210 */ /* 0x000fe20001ffe406 */
[----:B------:R-:W-:Y:S01]  /*1d90*/  @!P1 IMAD R5, R45, 0x60, RZ ;  /* 0x000000602d059824 */ /* 0x000fe200078e02ff */
[----:B------:R-:W-:Y:S01]  /*1da0*/  @!P2 LEA R12, P3, R0, R193, 0x1 ;  /* 0x000000c1000ca211 */ /* 0x000fe200078608ff */
[----:B------:R-:W-:Y:S01]  /*1db0*/  @!P1 IMAD.WIDE.U32 R2, R44, 0x60, R2 ;  /* 0x000000602c029825 */ /* 0x000fe200078e0002 */
[----:B------:R-:W-:-:S02]  /*1dc0*/  SHF.R.U32.HI R23, RZ, 0x1, R197 ;  /* 0x00000001ff177819 */ /* 0x000fc400000116c5 */
        /* <DEDUP_REMOVED lines=8> */
[----:B------:R-:W-:Y:S02]  /*1e50*/  IMAD.WIDE.U32 R2, R0, R46, RZ ;  /* 0x0000002e00027225 */ /* 0x000fe400078e00ff */
[----:B------:R5:W-:Y:S02]  /*1e60*/  @!P1 LDGSTS.E.BYPASS.LTC128B.128 [R227+0x3800], desc[UR10][R6.64] ;  /* 0x0380000006e39fae */ /* 0x000be4000b981a0a */
[----:B------:R-:W-:-:S02]  /*1e70*/  IMAD R21, R21, R0, R4 ;  /* 0x0000000015157224 */ /* 0x000fc400078e0204 */
[----:B------:R-:W0:Y:S01]  /*1e80*/  LDGDEPBAR ;  /* 0x00000000000079af */ /* 0x000e220000000000 */
[----:B------:R-:W-:-:S04]  /*1e90*/  IMAD.WIDE.U32 R4, R18, 0x40, RZ ;  /* 0x0000004012047825 */ /* 0x000fc800078e00ff */
[----:B-1----:R-:W-:Y:S01]  /*1ea0*/  IMAD.SHL.U32 R16, R197, 0x20, RZ ;  /* 0x00000020c5107824 */ /* 0x002fe200078e00ff */
[----:B--2---:R-:W-:Y:S01]  /*1eb0*/  @!P4 IADD3 R14, P0, PT, R2, R4, RZ ;  /* 0x00000004020ec210 */ /* 0x004fe20007f1e0ff */
[----:B---3--:R-:W-:Y:S02]  /*1ec0*/  IMAD.SHL.U32 R8, R19, 0x40, RZ ;  /* 0x0000004013087824 */ /* 0x008fe400078e00ff */
[----:B------:R-:W-:Y:S01]  /*1ed0*/  IMAD.IADD R3, R3, 0x1, R21 ;  /* 0x0000000103037824 */ /* 0x000fe200078e0215 */
[C---:B------:R-:W-:Y:S01]  /*1ee0*/  LOP3.LUT R10, R16.reuse, 0xc0, RZ, 0xc0, !PT ;  /* 0x000000c0100a7812 */ /* 0x040fe200078ec0ff */
[----:B------:R-:W-:Y:S01]  /*1ef0*/  IMAD.SHL.U32 R0, R197, 0x4, RZ ;  /* 0x00000004c5007824 */ /* 0x000fe200078e00ff */
[----:B------:R-:W-:Y:S02]  /*1f00*/  LOP3.LUT R162, R16, 0x120, RZ, 0xc0, !PT ;  /* 0x0000012010a27812 */ /* 0x000fe400078ec0ff */
[----:B------:R-:W-:Y:S01]  /*1f10*/  @!P4 IADD3.X R15, PT, PT, R3, R5, R8, P0, !PT ;  /* 0x00000005030fc210 */ /* 0x000fe200007fe408 */
[----:B------:R-:W-:Y:S01]  /*1f20*/  @!P3 IMAD.WIDE.U32 R4, R18, 0x60, R2 ;  /* 0x000000601204b825 */ /* 0x000fe200078e0002 */
[----:B------:R-:W-:-:S02]  /*1f30*/  LOP3.LUT R10, R10, 0x18, R0, 0xf8, !PT ;  /* 0x000000180a0a7812 */ /* 0x000fc400078ef800 */
[----:B------:R-:W-:Y:S01]  /*1f40*/  @!P6 LEA R8, P1, R2, R34, 0x1 ;  /* 0x000000220208e211 */ /* 0x000fe200078208ff */
[----:B----4-:R-:W-:Y:S01]  /*1f50*/  IMAD.SHL.U32 R13, R197, 0x10, RZ ;  /* 0x00000010c50d7824 */ /* 0x010fe200078e00ff */
[----:B------:R-:W-:Y:S01]  /*1f60*/  LOP3.LUT R11, R10, 0x8, R197, 0x78, !PT ;  /* 0x000000080a0b7812 */ /* 0x000fe200078e78c5 */
[----:B------:R-:W-:Y:S01]  /*1f70*/  @!P3 IMAD R0, R19, 0x60, RZ ;  /* 0x000000601300b824 */ /* 0x000fe200078e02ff */
[----:B------:R-:W-:Y:S01]  /*1f80*/  @!P6 LEA.HI.X R9, R2, R33, R3, 0x1, P1 ;  /* 0x000000210209e211 */ /* 0x000fe200008f0c03 */
[----:B------:R-:W-:-:S04]  /*1f90*/  DEPBAR.LE SB0, 0x0 ;  /* 0x000080000000791a */ /* 0x000fc80000000000 */
[----:B------:R-:W-:Y:S01]  /*1fa0*/  BAR.SYNC.DEFER_BLOCKING 0x0 ;  /* 0x0000000000007b1d */ /* 0x000fe20000010000 */
[----:B------:R-:W-:Y:S02]  /*1fb0*/  LOP3.LUT R12, R13, 0x100, RZ, 0xc0, !PT ;  /* 0x000001000d0c7812 */ /* 0x000fe400078ec0ff */
[----:B-----5:R-:W-:Y:S02]  /*1fc0*/  @!P5 LEA R7, P0, R18, R2, 0x5 ;  /* 0x000000021207d211 */ /* 0x020fe400078028ff */
        /* <DEDUP_REMOVED lines=9> */
[----:B------:R-:W-:Y:S02]  /*2060*/  LOP3.LUT R4, R162, 0x3e00, R13, 0xf8, !PT ;  /* 0x00003e00a2047812 */ /* 0x000fe400078ef80d */
        /* <DEDUP_REMOVED lines=29> */
[----:B-1----:R-:W-:-:S03]  /*2240*/  IADD3 R2, PT, PT, R23, R4, RZ ;  /* 0x0000000417027210 */ /* 0x002fc60007ffe0ff */
[----:B------:R-:W-:Y:S01]  /*2250*/  LDSM.16.M88.4 R64, [R208+0x2800] ;  /* 0x00280000d040783b */ /* 0x000fe20000000200 */
[----:B------:R-:W-:Y:S01]  /*2260*/  IMAD R3, R195, UR5, R161 ;  /* 0x00000005c3037c24 */ /* 0x000fe2000f8e02a1 */
[----:B------:R-:W-:Y:S02]  /*2270*/  LEA R211, R2, UR4, 0x1 ;  /* 0x0000000402d37c11 */ /* 0x000fe4000f8e08ff */
[----:B------:R-:W-:Y:S01]  /*2280*/  LDSM.16.M88.4 R60, [R208+0x2c00] ;  /* 0x002c0000d03c783b */ /* 0x000fe20000000200 */
[----:B------:R-:W-:Y:S02]  /*2290*/  IMAD.SHL.U32 R3, R3, 0x20, RZ ;  /* 0x0000002003037824 */ /* 0x000fe400078e00ff */
[----:B------:R-:W-:Y:S01]  /*22a0*/  IMAD.SHL.U32 R2, R197, 0x2, RZ ;  /* 0x00000002c5027824 */ /* 0x000fe200078e00ff */
[----:B------:R-:W1:Y:S01]  /*22b0*/  LDSM.16.M88.4 R12, [R211] ;  /* 0x00000000d30c783b */ /* 0x000e620000000200 */
[----:B------:R-:W-:Y:S01]  /*22c0*/  IMAD.IADD R212, R211, 0x1, R0 ;  /* 0x00000001d3d47824 */ /* 0x000fe200078e0200 */
[----:B------:R-:W-:-:S02]  /*22d0*/  IADD3 R22, P1, P0, R3, R47, R22 ;  /* 0x0000002f03167210 */ /* 0x000fc4000783e016 */
[----:B--2---:R-:W2:Y:S01]  /*22e0*/  LDSM.16.M88.4 R4, [R208+0x2000] ;  /* 0x00200000d004783b */ /* 0x004ea20000000200 */
[----:B------:R-:W-:Y:S02]  /*22f0*/  SHF.R.S32.HI R3, RZ, 0x1f, R3 ;  /* 0x0000001fff037819 */ /* 0x000fe40000011403 */
[----:B------:R-:W-:Y:S01]  /*2300*/  LOP3.LUT R2, R2, 0x6, RZ, 0xc0, !PT ;  /* 0x0000000602027812 */ /* 0x000fe200078ec0ff */
[----:B---3--:R-:W3:Y:S01]  /*2310*/  LDSM.16.M88.4 R8, [R211+0x1000] ;  /* 0x00100000d308783b */ /* 0x008ee20000000200 */
[----:B------:R-:W-:Y:S02]  /*2320*/  IADD3.X R21, PT, PT, R3, R160, RZ, P1, P0 ;  /* 0x000000a003157210 */ /* 0x000fe40000fe04ff */
[----:B------:R-:W-:Y:S01]  /*2330*/  ISETP.GE.U32.AND P1, PT, R20, 0x81, PT ;  /* 0x000000811400780c */ /* 0x000fe20003f26070 */
[----:B------:R-:W4:Y:S01]  /*2340*/  LDSM.16.M88.4 R56, [R208+0x3000] ;  /* 0x00300000d038783b */ /* 0x000f220000000200 */
[----:B------:R-:W-:-:S03]  /*2350*/  IMAD R2, R46, 0x80, R2 ;  /* 0x000000802e027824 */ /* 0x000fc600078e0202 */
[----:B------:R-:W5:Y:S04]  /*2360*/  LDSM.16.M88.4 R52, [R208+0x3400] ;  /* 0x00340000d034783b */ /* 0x000f680000000200 */
[----:B------:R-:W5:Y:S04]  /*2370*/  LDSM.16.M88.4 R80, [R208+0x3c00] ;  /* 0x003c0000d050783b */ /* 0x000f680000000200 */
[----:B------:R-:W-:Y:S04]  /*2380*/  LDSM.16.M88.4 R76, [R210+0x3800] ;  /* 0x00380000d24c783b */ /* 0x000fe80000000200 */
[----:B------:R-:W-:Y:S04]  /*2390*/  LDSM.16.M88.4 R40, [R210+0x2000] ;  /* 0x00200000d228783b */ /* 0x000fe80000000200 */
[----:B------:R-:W-:Y:S04]  /*23a0*/  LDSM.16.M88.4 R36, [R210+0x2400] ;  /* 0x00240000d224783b */ /* 0x000fe80000000200 */
[----:B------:R-:W-:Y:S04]  /*23b0*/  LDSM.16.M88.4 R32, [R210+0x2800] ;  /* 0x00280000d220783b */ /* 0x000fe80000000200 */
[----:B------:R-:W-:Y:S01]  /*23c0*/  LDSM.16.M88.4 R28, [R210+0x2c00] ;  /* 0x002c0000d21c783b */ /* 0x000fe20000000200 */
[C---:B-1----:R-:W-:Y:S03]  /*23d0*/  HMMA.16816.F32.BF16 R88, R12.reuse, R68, RZ ;  /* 0x000000440c58723c */ /* 0x042fe600000418ff */
[----:B------:R-:W-:Y:S04]  /*23e0*/  LDSM.16.M88.4 R24, [R210+0x3000] ;  /* 0x00300000d218783b */ /* 0x000fe80000000200 */
[----:B------:R-:W-:Y:S01]  /*23f0*/  LDSM.16.M88.4 R72, [R210+0x3400] ;  /* 0x00340000d248783b */ /* 0x000fe20000000200 */
[-C--:B--2---:R-:W-:Y:S03]  /*2400*/  HMMA.16816.F32.BF16 R156, R12, R4.reuse, RZ ;  /* 0x000000040c9c723c */ /* 0x084fe600000418ff */
[----:B------:R-:W-:Y:S04]  /*2410*/  LDSM.16.M88.4 R84, [R210+0x3c00] ;  /* 0x003c0000d254783b */ /* 0x000fe80000000200 */
[----:B------:R-:W-:Y:S01]  /*2420*/  LDSM.16.M88.4 R16, [R212] ;  /* 0x00000000d410783b */ /* 0x000fe20000000200 */
[C---:B---3--:R-:W-:Y:S03]  /*2430*/  HMMA.16816.F32.BF16 R152, R8.reuse, R4, RZ ;  /* 0x000000040898723c */ /* 0x048fe600000418ff */
[----:B------:R-:W0:Y:S05]  /*2440*/  LDGDEPBAR ;  /* 0x00000000000079af */ /* 0x000e2a0000000000 */
[-C--:B------:R-:W-:Y:S08]  /*2450*/  HMMA.16816.F32.BF16 R148, R8, R6.reuse, RZ ;  /* 0x000000060894723c */ /* 0x080ff000000418ff */
[----:B------:R-:W-:Y:S01]  /*2460*/  HMMA.16816.F32.BF16 R188, R12, R6, RZ ;  /* 0x000000060cbc723c */ /* 0x000fe200000418ff */
[----:B------:R-:W1:Y:S07]  /*2470*/  LDSM.16.M88.4 R4, [R212+0x1000] ;  /* 0x00100000d404783b */ /* 0x000e6e0000000200 */
[----:B------:R-:W-:Y:S01]  /*2480*/  HMMA.16816.F32.BF16 R100, R8, R50, RZ ;  /* 0x000000320864723c */ /* 0x000fe200000418ff */
[----:B------:R-:W-:-:S07]  /*2490*/  DEPBAR.LE SB0, 0x0 ;  /* 0x000080000000791a */ /* 0x000fce0000000000 */
[C---:B------:R-:W-:Y:S08]  /*24a0*/  HMMA.16816.F32.BF16 R144, R8.reuse, R68, RZ ;  /* 0x000000440890723c */ /* 0x040ff000000418ff */
[C---:B------:R-:W-:Y:S08]  /*24b0*/  HMMA.16816.F32.BF16 R136, R8.reuse, R64, RZ ;  /* 0x000000400888723c */ /* 0x040ff000000418ff */
[C---:B------:R-:W-:Y:S08]  /*24c0*/  HMMA.16816.F32.BF16 R128, R8.reuse, R60, RZ ;  /* 0x0000003c0880723c */ /* 0x040ff000000418ff */
        /* <DEDUP_REMOVED lines=25> */
[C---:B------:R-:W-:Y:S03]  /*2660*/  HMMA.16816.F32.BF16 R144, R4.reuse, R36, R144 ;  /* 0x000000240490723c */ /* 0x040fe60000041890 */
[----:B------:R-:W-:Y:S04]  /*2670*/  STL.64 [R1+0xa0], R80 ;  /* 0x0000a05001007387 */ /* 0x000fe80000100a00 */
[----:B------:R-:W-:Y:S01]  /*2680*/  STL.64 [R1+0xa8], R82 ;  /* 0x0000a85201007387 */ /* 0x000fe20000100a00 */
        /* <DEDUP_REMOVED lines=14> */
[C---:B------:R-:W-:Y:S03]  /*2770*/  HMMA.16816.F32.BF16 R88, R16.reuse, R36, R88 ;  /* 0x000000241058723c */ /* 0x040fe60000041858 */
[----:B------:R1:W-:Y:S04]  /*2780*/  STL.64 [R1+0x90], R4 ;  /* 0x0000900401007387 */ /* 0x0003e80000100a00 */
[----:B------:R2:W-:Y:S01]  /*2790*/  STL.64 [R1+0x98], R6 ;  /* 0x0000980601007387 */ /* 0x0005e20000100a00 */
[C---:B------:R-:W-:Y:S08]  /*27a0*/  HMMA.16816.F32.BF16 R68, R16.reuse, R32, R68 ;  /* 0x000000201044723c */ /* 0x040ff00000041844 */
[C---:B------:R-:W-:Y:S08]  /*27b0*/  HMMA.16816.F32.BF16 R64, R16.reuse, R28, R64 ;  /* 0x0000001c1040723c */ /* 0x040ff00000041840 */
[----:B------:R-:W-:Y:S01]  /*27c0*/  HMMA.16816.F32.BF16 R60, R16, R24, R60 ;  /* 0x00000018103c723c */ /* 0x000fe2000004183c */
[----:B-1----:R-:W-:-:S02]  /*27d0*/  VIADD R5, R2, 0x8 ;  /* 0x0000000802057836 */ /* 0x002fc40000000000 */
[----:B------:R-:W-:-:S05]  /*27e0*/  VIADD R4, R2, 0x9 ;  /* 0x0000000902047836 */ /* 0x000fca0000000000 */
[C---:B------:R-:W-:Y:S01]  /*27f0*/  HMMA.16816.F32.BF16 R56, R16.reuse, R72, R56 ;  /* 0x000000481038723c */ /* 0x040fe20000041838 */
[----:B--2---:R-:W-:Y:S01]  /*2800*/  VIADD R6, R2, 0x1 ;  /* 0x0000000102067836 */ /* 0x004fe20000000000 */
[-C--:B------:R-:W-:Y:S02]  /*2810*/  ISETP.GE.AND P5, PT, R5, R20.reuse, PT ;  /* 0x000000140500720c */ /* 0x080fe40003fa6270 */
[-C--:B------:R-:W-:Y:S02]  /*2820*/  ISETP.GE.AND P4, PT, R4, R20.reuse, PT ;  /* 0x000000140400720c */ /* 0x080fe40003f86270 */
[----:B------:R-:W-:Y:S02]  /*2830*/  ISETP.GE.AND P2, PT, R6, R20, PT ;  /* 0x000000140600720c */ /* 0x000fe40003f46270 */
        /* <DEDUP_REMOVED lines=10> */
[----:B------:R-:W-:-:S02]  /*28e0*/  VIADD R16, R2, 0x10 ;  /* 0x0000001002107836 */ /* 0x000fc40000000000 */
[----:B------:R-:W-:Y:S01]  /*28f0*/  VIADD R15, R2, 0x11 ;  /* 0x00000011020f7836 */ /* 0x000fe20000000000 */
[----:B------:R-:W-:Y:S06]  /*2900*/  BAR.SYNC.DEFER_BLOCKING 0x0 ;  /* 0x0000000000007b1d */ /* 0x000fec0000010000 */
[----:B------:R-:W-:Y:S10]  /*2910*/  @!P1 BRA `(.L_x_379) ;  /* 0x00000000006c9947 */ /* 0x000ff40003800000 */
[----:B------:R-:W-:Y:S01]  /*2920*/  LEA.HI.SX32 R3, R194, 0xfffffffe, 0x19 ;  /* 0xfffffffec2037811 */ /* 0x000fe200078fcaff */
[C---:B------:R-:W-:Y:S01]  /*2930*/  IMAD.SHL.U32 R6, R44.reuse, 0x20, RZ ;  /* 0x000000202c067824 */ /* 0x040fe200078e00ff */
[----:B------:R-:W-:-:S03]  /*2940*/  SHF.L.U64.HI R9, R44, 0x5, R45 ;  /* 0x000000052c097819 */ /* 0x000fc6000001022d */
[----:B------:R-:W-:-:S04]  /*2950*/  IMAD.WIDE.U32 R4, R3, R44, RZ ;  /* 0x0000002c03047225 */ /* 0x000fc800078e00ff */
[----:B------:R-:W-:Y:S01]  /*2960*/  IMAD R3, R3, R45, R5 ;  /* 0x0000002d03037224 */ /* 0x000fe200078e0205 */
[C---:B------:R-:W-:Y:S02]  /*2970*/  LEA R10, P3, R4.reuse, R193, 0x8 ;  /* 0x000000c1040a7211 */ /* 0x040fe400078640ff */
[C---:B------:R-:W-:Y:S02]  /*2980*/  LEA R5, P0, R4.reuse, R6, 0x7 ;  /* 0x0000000604057211 */ /* 0x040fe400078038ff */
[C-C-:B------:R-:W-:Y:S02]  /*2990*/  LEA.HI.X R11, R4.reuse, R192, R3.reuse, 0x8, P3 ;  /* 0x000000c0040b7211 */ /* 0x140fe400018f4403 */
[----:B------:R-:W-:Y:S02]  /*29a0*/  LEA.HI.X R3, R4, R9, R3, 0x7, P0 ;  /* 0x0000000904037211 */ /* 0x000fe400000f3c03 */
[----:B------:R-:W-:Y:S01]  /*29b0*/  IADD3 R7, P3, PT, R5, R6, RZ ;  /* 0x0000000605077210 */ /* 0x000fe20007f7e0ff */
[----:B------:R-:W-:Y:S01]  /*29c0*/  @!PT LDS RZ, [RZ] ;  /* 0x00000000fffff984 */ /* 0x000fe20000000800 */
[----:B------:R-:W-:Y:S01]  /*29d0*/  @!PT LDS RZ, [RZ] ;  /* 0x00000000fffff984 */ /* 0x000fe20000000800 */
[----:B------:R-:W-:Y:S01]  /*29e0*/  @!PT LDS RZ, [RZ] ;  /* 0x00000000fffff984 */ /* 0x000fe20000000800 */
[----:B------:R1:W-:Y:S01]  /*29f0*/  LDGSTS.E.BYPASS.LTC128B.128 [R227+0x2000], desc[UR10][R10.64] ;  /* 0x020000000ae37fae */ /* 0x0003e2000b981a0a */
[----:B------:R-:W-:-:S02]  /*2a00*/  LEA R12, P0, R44, R5, 0x6 ;  /* 0x000000052c0c7211 */ /* 0x000fc400078030ff */
[----:B------:R-:W-:Y:S01]  /*2a10*/  LEA R8, P6, R5, R193, 0x1 ;  /* 0x000000c105087211 */ /* 0x000fe200078c08ff */
[----:B------:R-:W-:Y:S01]  /*2a20*/  IMAD.X R13, R3, 0x1, R9, P3 ;  /* 0x00000001030d7824 */ /* 0x000fe200018e0609 */
[----:B------:R-:W-:Y:S02]  /*2a30*/  LEA.HI.X R14, R44, R3, R45, 0x6, P0 ;  /* 0x000000032c0e7211 */ /* 0x000fe400000f342d */
[-C--:B------:R-:W-:Y:S02]  /*2a40*/  LEA R6, P3, R7, R193.reuse, 0x1 ;  /* 0x000000c107067211 */ /* 0x080fe400078608ff */
[----:B------:R-:W-:Y:S02]  /*2a50*/  LEA R4, P0, R12, R193, 0x1 ;  /* 0x000000c10c047211 */ /* 0x000fe400078008ff */
[-C--:B------:R-:W-:Y:S02]  /*2a60*/  LEA.HI.X R9, R5, R192.reuse, R3, 0x1, P6 ;  /* 0x000000c005097211 */ /* 0x080fe400030f0c03 */
[----:B------:R-:W-:-:S02]  /*2a70*/  LEA.HI.X R7, R7, R192, R13, 0x1, P3 ;  /* 0x000000c007077211 */ /* 0x000fc400018f0c0d */
[----:B------:R-:W-:Y:S01]  /*2a80*/  LEA.HI.X R5, R12, R192, R14, 0x1, P0 ;  /* 0x000000c00c057211 */ /* 0x000fe200000f0c0e */
[----:B------:R1:W-:Y:S04]  /*2a90*/  LDGSTS.E.BYPASS.LTC128B.128 [R227+0x2800], desc[UR10][R8.64] ;  /* 0x0280000008e37fae */ /* 0x0003e8000b981a0a */
[----:B------:R1:W-:Y:S04]  /*2aa0*/  LDGSTS.E.BYPASS.LTC128B.128 [R227+0x3000], desc[UR10][R6.64] ;  /* 0x0300000006e37fae */ /* 0x0003e8000b981a0a */
[----:B------:R1:W-:Y:S04]  /*2ab0*/  LDGSTS.E.BYPASS.LTC128B.128 [R227+0x3800], desc[UR10][R4.64] ;  /* 0x0380000004e37fae */ /* 0x0003e8000b981a0a */
[----:B------:R-:W0:Y:S02]  /*2ac0*/  LDGDEPBAR ;  /* 0x00000000000079af */ /* 0x000e240000000000 */
.L_x_379:
[----:B-1----:R-:W2:Y:S01]  /*2ad0*/  LDL.LU R10, [R1+0xac] ;  /* 0x0000ac00010a7983 */ /* 0x002ea20000300800 */
[C---:B------:R-:W-:Y:S01]  /*2ae0*/  ISETP.GE.AND P3, PT, R2.reuse, R20, PT ;  /* 0x000000140200720c */ /* 0x040fe20003f66270 */
[----:B------:R-:W-:Y:S01]  /*2af0*/  VIADD R3, R2, 0x18 ;  /* 0x0000001802037836 */ /* 0x000fe20000000000 */
[----:B------:R-:W-:Y:S01]  /*2b00*/  FSEL R164, R155, -INF , !P2 ;  /* 0xff8000009ba47808 */ /* 0x000fe20005000000 */
[----:B------:R-:W3:Y:S01]  /*2b10*/  LDL.LU R11, [R1+0x98] ;  /* 0x00009800010b7983 */ /* 0x000ee20000300800 */
[----:B------:R-:W-:Y:S01]  /*2b20*/  FSEL R153, R153, -INF , !P2 ;  /* 0xff80000099997808 */ /* 0x000fe20005000000 */
[----:B------:R-:W1:Y:S02]  /*2b30*/  LDCU UR5, c[0x0][0x45c] ;  /* 0x00008b80ff0577ac */ /* 0x000e640008000800 */
[----:B------:R-:W4:Y:S04]  /*2b40*/  LDL.LU R9, [R1+0x94] ;  /* 0x0000940001097983 */ /* 0x000f280000300800 */
[----:B------:R-:W2:Y:S04]  /*2b50*/  LDL.LU R7, [R1+0x9c] ;  /* 0x00009c0001077983 */ /* 0x000ea80000300800 */
[----:B------:R-:W3:Y:S04]  /*2b60*/  LDL.LU R8, [R1+0xa0] ;  /* 0x0000a00001087983 */ /* 0x000ee80000300800 */
[----:B------:R-:W2:Y:S01]  /*2b70*/  LDL.LU R4, [R1+0xa8] ;  /* 0x0000a80001047983 */ /* 0x000ea20000300800 */
[----:B------:R-:W-:-:S02]  /*2b80*/  FSEL R156, R50, -INF , !P3 ;  /* 0xff800000329c7808 */ /* 0x000fc40005800000 */
[----:B------:R-:W-:Y:S01]  /*2b90*/  FSEL R159, R154, -INF , !P3 ;  /* 0xff8000009a9f7808 */ /* 0x000fe20005800000 */
[----:B------:R-:W3:Y:S01]  /*2ba0*/  LDL.LU R5, [R1+0xa4] ;  /* 0x0000a40001057983 */ /* 0x000ee20000300800 */
[----:B------:R-:W-:Y:S02]  /*2bb0*/  FSEL R152, R152, -INF , !P3 ;  /* 0xff80000098987808 */ /* 0x000fe40005800000 */
[----:B------:R-:W-:Y:S01]  /*2bc0*/  FSEL R97, R48, -INF , !P3 ;  /* 0xff80000030617808 */ /* 0x000fe20005800000 */
[----:B------:R-:W3:Y:S01]  /*2bd0*/  LDL.LU R6, [R1+0x90] ;  /* 0x0000900001067983 */ /* 0x000ee20000300800 */
[----:B------:R-:W-:Y:S01]  /*2be0*/  ISETP.GE.AND P3, PT, R3, R20, PT ;  /* 0x000000140300720c */ /* 0x000fe20003f66270 */
[----:B------:R-:W-:Y:S01]  /*2bf0*/  VIADD R3, R2, 0x19 ;  /* 0x0000001902037836 */ /* 0x000fe20000000000 */
[----:B------:R-:W-:Y:S01]  /*2c00*/  FSEL R111, R51, -INF , !P2 ;  /* 0xff800000336f7808 */ /* 0x000fe20005000000 */
[----:B------:R-:W-:Y:S01]  /*2c10*/  STL [R1+0xd0], R227 ;  /* 0x0000d0e301007387 */ /* 0x000fe20000100800 */
[----:B------:R-:W-:-:S02]  /*2c20*/  FSEL R99, R49, -INF , !P2 ;  /* 0xff80000031637808 */ /* 0x000fc40005000000 */
[-C--:B------:R-:W-:Y:S01]  /*2c30*/  ISETP.GE.AND P2, PT, R3, R20.reuse, PT ;  /* 0x000000140300720c */ /* 0x080fe20003f46270 */
[----:B------:R-:W-:Y:S01]  /*2c40*/  VIADD R3, R2, 0x20 ;  /* 0x0000002002037836 */ /* 0x000fe20000000000 */
[----:B------:R-:W-:Y:S01]  /*2c50*/  FSEL R161, R150, -INF , !P5 ;  /* 0xff80000096a17808 */ /* 0x000fe20006800000 */
[----:B------:R-:W-:Y:S01]  /*2c60*/  STL [R1+0xcc], R212 ;  /* 0x0000ccd401007387 */ /* 0x000fe20000100800 */
[----:B------:R-:W-:Y:S02]  /*2c70*/  FSEL R148, R148, -INF , !P5 ;  /* 0xff80000094947808 */ /* 0x000fe40006800000 */
[----:B------:R-:W-:Y:S01]  /*2c80*/  FSEL R110, R42, -INF , !P5 ;  /* 0xff8000002a6e7808 */ /* 0x000fe20006800000 */
[----:B------:R1:W-:Y:S01]  /*2c90*/  STL [R1+0xc8], R211 ;  /* 0x0000c8d301007387 */ /* 0x0003e20000100800 */
[----:B------:R-:W-:Y:S02]  /*2ca0*/  FSEL R98, R40, -INF , !P5 ;  /* 0xff80000028627808 */ /* 0x000fe40006800000 */
[----:B------:R-:W-:Y:S01]  /*2cb0*/  ISETP.GE.AND P5, PT, R3, R20, PT ;  /* 0x000000140300720c */ /* 0x000fe20003fa6270 */
[----:B------:R-:W-:Y:S01]  /*2cc0*/  VIADD R3, R2, 0x21 ;  /* 0x0000002102037836 */ /* 0x000fe20000000000 */
[----:B------:R-:W-:Y:S01]  /*2cd0*/  FSEL R151, R151, -INF , !P4 ;  /* 0xff80000097977808 */ /* 0x000fe20006000000 */
[----:B------:R-:W-:Y:S01]  /*2ce0*/  STL [R1+0xc4], R210 ;  /* 0x0000c4d201007387 */ /* 0x000fe20000100800 */
[----:B------:R-:W-:-:S02]  /*2cf0*/  FSEL R149, R149, -INF , !P4 ;  /* 0xff80000095957808 */ /* 0x000fc40006000000 */
[----:B------:R-:W-:Y:S01]  /*2d00*/  FSEL R109, R43, -INF , !P4 ;  /* 0xff8000002b6d7808 */ /* 0x000fe20006000000 */
[----:B------:R-:W-:Y:S01]  /*2d10*/  STL [R1+0xc0], R208 ;  /* 0x0000c0d001007387 */ /* 0x000fe20000100800 */
[----:B------:R-:W-:Y:S02]  /*2d20*/  FSEL R96, R41, -INF , !P4 ;  /* 0xff80000029607808 */ /* 0x000fe40006000000 */
[-C--:B------:R-:W-:Y:S02]  /*2d30*/  ISETP.GE.AND P0, PT, R16, R20.reuse, PT ;  /* 0x000000141000720c */ /* 0x080fe40003f06270 */
[----:B------:R-:W-:Y:S01]  /*2d40*/  ISETP.GE.AND P4, PT, R3, R20, PT ;  /* 0x000000140300720c */ /* 0x000fe20003f86270 */
[----:B------:R-:W-:Y:S01]  /*2d50*/  VIADD R3, R2, 0x28 ;  /* 0x0000002802037836 */ /* 0x000fe20000000000 */
[----:B------:R-:W-:Y:S02]  /*2d60*/  FSEL R150, R146, -INF , !P0 ;  /* 0xff80000092967808 */ /* 0x000fe40004000000 */
[----:B------:R-:W-:-:S02]  /*2d70*/  FSEL R108, R90, -INF , !P0 ;  /* 0xff8000005a6c7808 */ /* 0x000fc40004000000 */
[----:B------:R-:W-:Y:S02]  /*2d80*/  FSEL R146, R144, -INF , !P0 ;  /* 0xff80000090927808 */ /* 0x000fe40004000000 */
[----:B------:R-:W-:Y:S02]  /*2d90*/  FSEL R94, R88, -INF , !P0 ;  /* 0xff800000585e7808 */ /* 0x000fe40004000000 */
[-C--:B------:R-:W-:Y:S01]  /*2da0*/  ISETP.GE.AND P0, PT, R3, R20.reuse, PT ;  /* 0x000000140300720c */ /* 0x080fe20003f06270 */
[----:B------:R-:W-:Y:S01]  /*2db0*/  VIADD R3, R2, 0x29 ;  /* 0x0000002902037836 */ /* 0x000fe20000000000 */
[----:B------:R-:W-:Y:S02]  /*2dc0*/  ISETP.GE.AND P6, PT, R15, R20, PT ;  /* 0x000000140f00720c */ /* 0x000fe40003fc6270 */
[----:B------:R-:W-:Y:S02]  /*2dd0*/  FSEL R166, R142, -INF , !P3 ;  /* 0xff8000008ea67808 */ /* 0x000fe40005800000 */
[----:B------:R-:W-:-:S02]  /*2de0*/  FSEL R167, R147, -INF , !P6 ;  /* 0xff80000093a77808 */ /* 0x000fc40007000000 */
[----:B------:R-:W-:Y:S02]  /*2df0*/  FSEL R145, R145, -INF , !P6 ;  /* 0xff80000091917808 */ /* 0x000fe40007000000 */
[----:B------:R-:W-:Y:S02]  /*2e00*/  FSEL R103, R91, -INF , !P6 ;  /* 0xff8000005b677808 */ /* 0x000fe40007000000 */
[----:B------:R-:W-:Y:S02]  /*2e10*/  FSEL R92, R89, -INF , !P6 ;  /* 0xff800000595c7808 */ /* 0x000fe40007000000 */
[----:B------:R-:W-:Y:S01]  /*2e20*/  ISETP.GE.AND P6, PT, R3, R20, PT ;  /* 0x000000140300720c */ /* 0x000fe20003fc6270 */
[----:B------:R-:W-:Y:S01]  /*2e30*/  VIADD R3, R2, 0x30 ;  /* 0x0000003002037836 */ /* 0x000fe20000000000 */
[----:B------:R-:W-:Y:S02]  /*2e40*/  FSEL R144, R140, -INF , !P3 ;  /* 0xff8000008c907808 */ /* 0x000fe40005800000 */
[----:B------:R-:W-:-:S02]  /*2e50*/  FSEL R102, R38, -INF , !P3 ;  /* 0xff80000026667808 */ /* 0x000fc40005800000 */
[----:B------:R-:W-:Y:S02]  /*2e60*/  FSEL R95, R36, -INF , !P3 ;  /* 0xff800000245f7808 */ /* 0x000fe40005800000 */
[----:B------:R-:W-:Y:S01]  /*2e70*/  ISETP.GE.AND P3, PT, R3, R20, PT ;  /* 0x000000140300720c */ /* 0x000fe20003f66270 */
[----:B------:R-:W-:Y:S01]  /*2e80*/  VIADD R3, R2, 0x31 ;  /* 0x0000003102037836 */ /* 0x000fe20000000000 */
[----:B------:R-:W-:Y:S02]  /*2e90*/  FSEL R165, R143, -INF , !P2 ;  /* 0xff8000008fa57808 */ /* 0x000fe40005000000 */
[----:B------:R-:W-:Y:S02]  /*2ea0*/  FSEL R141, R141, -INF , !P2 ;  /* 0xff8000008d8d7808 */ /* 0x000fe40005000000 */
[----:B------:R-:W-:Y:S02]  /*2eb0*/  FSEL R101, R39, -INF , !P2 ;  /* 0xff80000027657808 */ /* 0x000fe40005000000 */
[----:B------:R-:W-:-:S02]  /*2ec0*/  FSEL R93, R37, -INF , !P2 ;  /* 0xff800000255d7808 */ /* 0x000fc40005000000 */
[-C--:B------:R-:W-:Y:S01]  /*2ed0*/  ISETP.GE.AND P2, PT, R3, R20.reuse, PT ;  /* 0x000000140300720c */ /* 0x080fe20003f46270 */
[----:B------:R-:W-:Y:S01]  /*2ee0*/  VIADD R3, R2, 0x38 ;  /* 0x0000003802037836 */ /* 0x000fe20000000000 */
[----:B------:R-:W-:Y:S02]  /*2ef0*/  FSEL R100, R70, -INF , !P5 ;  /* 0xff80000046647808 */ /* 0x000fe40006800000 */
[----:B------:R-:W-:Y:S02]  /*2f00*/  FSEL R147, R138, -INF , !P5 ;  /* 0xff8000008a937808 */ /* 0x000fe40006800000 */
[----:B------:R-:W-:Y:S02]  /*2f10*/  FSEL R140, R136, -INF , !P5 ;  /* 0xff800000888c7808 */ /* 0x000fe40006800000 */
[----:B------:R-:W-:Y:S02]  /*2f20*/  FSEL R91, R68, -INF , !P5 ;  /* 0xff800000445b7808 */ /* 0x000fe40006800000 */
[----:B------:R-:W-:Y:S01]  /*2f30*/  ISETP.GE.AND P5, PT, R3, R20, PT ;  /* 0x000000140300720c */ /* 0x000fe20003fa6270 */
[----:B------:R-:W-:Y:S01]  /*2f40*/  VIADD R3, R2, 0x39 ;  /* 0x0000003902037836 */ /* 0x000fe20000000000 */
        /* <DEDUP_REMOVED lines=43> */
[----:B-1----:R-:W-:Y:S02]  /*3200*/  FSEL R211, R122, -INF , !P0 ;  /* 0xff8000007ad37808 */ /* 0x002fe40004000000 */
[----:B------:R-:W-:-:S02]  /*3210*/  FSEL R12, R120, -INF , !P0 ;  /* 0xff800000780c7808 */ /* 0x000fc40004000000 */
[----:B------:R-:W-:Y:S02]  /*3220*/  FSEL R18, R60, -INF , !P0 ;  /* 0xff8000003c127808 */ /* 0x000fe40004000000 */
[-C--:B------:R-:W-:Y:S01]  /*3230*/  ISETP.GE.AND P0, PT, R3, R20.reuse, PT ;  /* 0x000000140300720c */ /* 0x080fe20003f06270 */
[----:B------:R-:W-:Y:S01]  /*3240*/  VIADD R3, R2, 0x59 ;  /* 0x0000005902037836 */ /* 0x000fe20000000000 */
[----:B------:R-:W-:Y:S01]  /*3250*/  P2R R157, PR, RZ, 0x2 ;  /* 0x00000002ff9d7803 */ /* 0x000fe20000000000 */
[----:B------:R1:W-:Y:S01]  /*3260*/  STL [R1+0x4c], R12 ;  /* 0x00004c0c01007387 */ /* 0x0003e20000100800 */
[----:B------:R-:W-:Y:S02]  /*3270*/  FSEL R183, R118, -INF , !P3 ;  /* 0xff80000076b77808 */ /* 0x000fe40005800000 */
[----:B------:R-:W-:Y:S01]  /*3280*/  ISETP.GE.AND P1, PT, R3, R20, PT ;  /* 0x000000140300720c */ /* 0x000fe20003f26270 */
[----:B------:R-:W-:Y:S01]  /*3290*/  VIADD R3, R2, 0x60 ;  /* 0x0000006002037836 */ /* 0x000fe20000000000 */
[----:B------:R-:W-:Y:S01]  /*32a0*/  FSEL R203, R116, -INF , !P3 ;  /* 0xff80000074cb7808 */ /* 0x000fe20005800000 */
[----:B------:R-:W-:Y:S01]  /*32b0*/  STL [R1+0x64], R18 ;  /* 0x0000641201007387 */ /* 0x000fe20000100800 */
        /* <DEDUP_REMOVED lines=8> */
[----:B------:R-:W-:Y:S02]  /*3340*/  FSEL R143, R63, -INF , !P6 ;  /* 0xff8000003f8f7808 */ /* 0x000fe40007000000 */
[----:B------:R-:W-:Y:S02]  /*3350*/  FSEL R191, R61, -INF , !P6 ;  /* 0xff8000003dbf7808 */ /* 0x000fe40007000000 */
[----:B-1----:R-:W-:Y:S02]  /*3360*/  FSEL R12, R121, -INF , !P6 ;  /* 0xff800000790c7808 */ /* 0x002fe40007000000 */
[----:B------:R-:W-:Y:S02]  /*3370*/  FSEL R120, R58, -INF , !P5 ;  /* 0xff8000003a787808 */ /* 0x000fe40006800000 */
[----:B------:R-:W-:Y:S01]  /*3380*/  FSEL R189, R114, -INF , !P5 ;  /* 0xff80000072bd7808 */ /* 0x000fe20006800000 */
[----:B------:R1:W-:Y:S01]  /*3390*/  STL [R1+0x48], R12 ;  /* 0x0000480c01007387 */ /* 0x0003e20000100800 */
[----:B------:R-:W-:-:S02]  /*33a0*/  FSEL R155, R112, -INF , !P5 ;  /* 0xff800000709b7808 */ /* 0x000fc40006800000 */
[----:B------:R-:W-:Y:S01]  /*33b0*/  FSEL R16, R56, -INF , !P5 ;  /* 0xff80000038107808 */ /* 0x000fe20006800000 */
[----:B------:R1:W-:Y:S01]  /*33c0*/  STL [R1+0x60], R17 ;  /* 0x0000601101007387 */ /* 0x0003e20000100800 */
        /* <DEDUP_REMOVED lines=10> */
[----:B-1----:R-:W-:-:S02]  /*3470*/  FSEL R12, R119, -INF , !P2 ;  /* 0xff800000770c7808 */ /* 0x002fc40005000000 */
[----:B------:R-:W-:Y:S02]  /*3480*/  ISETP.GE.AND P2, PT, R3, R20, PT ;  /* 0x000000140300720c */ /* 0x000fe40003f46270 */
[----:B------:R-:W-:Y:S01]  /*3490*/  FMNMX3.FTZ R3, R97, R99, R98, !PT ;  /* 0x0000006361037276 */ /* 0x000fe20007810062 */
[----:B------:R4:W-:Y:S01]  /*34a0*/  STL [R1+0x5c], R12 ;  /* 0x00005c0c01007387 */ /* 0x0009e20000100800 */
[----:B------:R-:W-:Y:S02]  /*34b0*/  FSEL R204, R104, -INF , !P3 ;  /* 0xff80000068cc7808 */ /* 0x000fe40005800000 */
[----:B------:R-:W-:Y:S01]  /*34c0*/  FMNMX3.FTZ R3, R3, R96, R94, !PT ;  /* 0x0000006003037276 */ /* 0x000fe2000781005e */
[----:B------:R-:W-:Y:S01]  /*34d0*/  STL [R1+0x58], R15 ;  /* 0x0000580f01007387 */ /* 0x000fe20000100800 */
[----:B------:R-:W-:Y:S02]  /*34e0*/  FSEL R227, R52, -INF , !P3 ;  /* 0xff80000034e37808 */ /* 0x000fe40005800000 */
[----:B------:R-:W-:Y:S01]  /*34f0*/  FMNMX3.FTZ R3, R3, R92, R95, !PT ;  /* 0x0000005c03037276 */ /* 0x000fe2000781005f */
[----:B------:R-:W-:Y:S01]  /*3500*/  STL [R1+0x54], R16 ;  /* 0x0000541001007387 */ /* 0x000fe20000100800 */
[----:B------:R-:W-:-:S02]  /*3510*/  FSEL R195, R73, -INF , !P1 ;  /* 0xff80000049c37808 */ /* 0x000fc40004800000 */
[----:B------:R-:W-:Y:S01]  /*3520*/  FMNMX3.FTZ R3, R3, R93, R91, !PT ;  /* 0x0000005d03037276 */ /* 0x000fe2000781005b */
[----:B------:R-:W-:Y:S01]  /*3530*/  STL [R1+0x50], R13 ;  /* 0x0000500d01007387 */ /* 0x000fe20000100800 */
[----:B------:R-:W-:Y:S02]  /*3540*/  FSEL R212, R53, -INF , !P2 ;  /* 0xff80000035d47808 */ /* 0x000fe40005000000 */
[----:B------:R-:W-:Y:S01]  /*3550*/  FMNMX3.FTZ R3, R3, R90, R89, !PT ;  /* 0x0000005a03037276 */ /* 0x000fe20007810059 */
[----:B------:R-:W-:Y:S01]  /*3560*/  STL [R1+0x44], R14 ;  /* 0x0000440e01007387 */ /* 0x000fe20000100800 */
[----:B------:R-:W-:Y:S02]  /*3570*/  FSEL R114, R107, -INF , !P2 ;  /* 0xff8000006b727808 */ /* 0x000fe40005000000 */
[----:B------:R-:W-:Y:S02]  /*3580*/  FMNMX3.FTZ R3, R3, R88, R71, !PT ;  /* 0x0000005803037276 */ /* 0x000fe40007810047 */
[----:B------:R-:W-:-:S02]  /*3590*/  FSEL R186, R105, -INF , !P2 ;  /* 0xff80000069ba7808 */ /* 0x000fc40005000000 */
[----:B------:R-:W-:-:S04]  /*35a0*/  FMNMX3.FTZ R3, R3, R69, R67, !PT ;  /* 0x0000004503037276 */ /* 0x000fc80007810043 */
[----:B------:R-:W-:-:S04]  /*35b0*/  FMNMX3.FTZ R3, R3, R68, R18, !PT ;  /* 0x0000004403037276 */ /* 0x000fc80007810012 */
[----:B------:R-:W-:Y:S02]  /*35c0*/  FMNMX3.FTZ R3, R3, R191, R17, !PT ;  /* 0x000000bf03037276 */ /* 0x000fe40007810011 */
[----:B------:R-:W-:Y:S02]  /*35d0*/  FSEL R17, R55, -INF , !P2 ;  /* 0xff80000037117808 */ /* 0x000fe40005000000 */
[----:B------:R-:W-:-:S03]  /*35e0*/  FMNMX3.FTZ R3, R3, R15, R16, !PT ;  /* 0x0000000f03037276 */ /* 0x000fc60007810010 */
[----:B------:R-:W-:Y:S04]  /*35f0*/  STL [R1+0x68], R17 ;  /* 0x0000681101007387 */ /* 0x000fe80000100800 */
[----:B------:R1:W-:Y:S01]  /*3600*/  STL [R1+0xd4], R227 ;  /* 0x0000d4e301007387 */ /* 0x0003e20000100800 */
[----:B----4-:R-:W-:Y:S02]  /*3610*/  IMAD.MOV.U32 R12, RZ, RZ, R9 ;  /* 0x000000ffff0c7224 */ /* 0x010fe400078e0009 */
[----:B--2---:R-:W-:Y:S02]  /*3620*/  IMAD.MOV.U32 R9, RZ, RZ, R4 ;  /* 0x000000ffff097224 */ /* 0x004fe400078e0004 */
[----:B------:R-:W-:-:S05]  /*3630*/  VIADD R4, R2, 0x68 ;  /* 0x0000006802047836 */ /* 0x000fca0000000000 */
[----:B------:R-:W-:Y:S01]  /*3640*/  ISETP.GE.AND P6, PT, R4, R20, PT ;  /* 0x000000140400720c */ /* 0x000fe20003fc6270 */
[----:B------:R-:W-:-:S03]  /*3650*/  VIADD R4, R2, 0x69 ;  /* 0x0000006902047836 */ /* 0x000fc60000000000 */
[----:B------:R-:W-:Y:S02]  /*3660*/  FSEL R210, R76, -INF , !P6 ;  /* 0xff8000004cd27808 */ /* 0x000fe40007000000 */
[----:B------:R-:W-:Y:S01]  /*3670*/  ISETP.GE.AND P5, PT, R4, R20, PT ;  /* 0x000000140400720c */ /* 0x000fe20003fa6270 */
[----:B------:R-:W-:-:S05]  /*3680*/  VIADD R4, R2, 0x70 ;  /* 0x0000007002047836 */ /* 0x000fca0000000000 */
[-C--:B------:R-:W-:Y:S01]  /*3690*/  ISETP.GE.AND P0, PT, R4, R20.reuse, PT ;  /* 0x000000140400720c */ /* 0x080fe20003f06270 */
[----:B------:R-:W-:Y:S01]  /*36a0*/  VIADD R4, R2, 0x71 ;  /* 0x0000007102047836 */ /* 0x000fe20000000000 */
[----:B------:R-:W-:Y:S02]  /*36b0*/  FSEL R252, R77, -INF , !P5 ;  /* 0xff8000004dfc7808 */ /* 0x000fe40006800000 */
[----:B------:R-:W-:Y:S02]  /*36c0*/  FSEL R117, R80, -INF , !P0 ;  /* 0xff80000050757808 */ /* 0x000fe40004000000 */
[----:B------:R-:W-:Y:S01]  /*36d0*/  ISETP.GE.AND P4, PT, R4, R20, PT ;  /* 0x000000140400720c */ /* 0x000fe20003f86270 */
[----:B------:R-:W-:Y:S01]  /*36e0*/  VIADD R4, R2, 0x78 ;  /* 0x0000007802047836 */ /* 0x000fe20000000000 */
[----:B------:R-:W-:Y:S02]  /*36f0*/  FSEL R134, R82, -INF , !P0 ;  /* 0xff80000052867808 */ /* 0x000fe40004000000 */
[----:B------:R-:W-:-:S02]  /*3700*/  FSEL R105, R246, -INF , !P0 ;  /* 0xff800000f6697808 */ /* 0x000fc40004000000 */
[----:B------:R-:W-:Y:S01]  /*3710*/  ISETP.GE.AND P3, PT, R4, R20, PT ;  /* 0x000000140400720c */ /* 0x000fe20003f66270 */
[----:B------:R-:W-:Y:S01]  /*3720*/  VIADD R4, R2, 0x79 ;  /* 0x0000007902047836 */ /* 0x000fe20000000000 */
[----:B------:R-:W-:-:S04]  /*3730*/  FMNMX3.FTZ R2, R3, R13, R14, !PT ;  /* 0x0000000d03027276 */ /* 0x000fc8000781000e */
[----:B------:R-:W-:Y:S02]  /*3740*/  FMNMX3.FTZ R2, R2, R195, R227, !PT ;  /* 0x000000c302027276 */ /* 0x000fe400078100e3 */
[----:B-1----:R-:W2:Y:S01]  /*3750*/  LDL.LU R227, [R1+0x68] ;  /* 0x0000680001e37983 */ /* 0x002ea20000300800 */
[----:B------:R-:W-:Y:S01]  /*3760*/  ISETP.GE.AND P2, PT, R4, R20, PT ;  /* 0x000000140400720c */ /* 0x000fe20003f46270 */
[----:B---3--:R-:W-:Y:S01]  /*3770*/  IMAD.MOV.U32 R170, RZ, RZ, R5 ;  /* 0x000000ffffaa7224 */ /* 0x008fe200078e0005 */
[----:B------:R-:W-:Y:S01]  /*3780*/  FMNMX3.FTZ R2, R2, R212, R210, !PT ;  /* 0x000000d402027276 */ /* 0x000fe200078100d2 */
[----:B------:R1:W-:Y:S01]  /*3790*/  STL [R1+0xdc], R212 ;  /* 0x0000dcd401007387 */ /* 0x0003e20000100800 */
[----:B------:R-:W-:Y:S01]  /*37a0*/  FSEL R251, R81, -INF , !P4 ;  /* 0xff80000051fb7808 */ /* 0x000fe20006000000 */
[----:B------:R-:W-:Y:S01]  /*37b0*/  IMAD.SHL.U32 R46, R46, 0x4, RZ ;  /* 0x000000042e2e7824 */ /* 0x000fe200078e00ff */
[----:B------:R-:W-:Y:S01]  /*37c0*/  FSEL R250, R84, -INF , !P3 ;  /* 0xff80000054fa7808 */ /* 0x000fe20005800000 */
[----:B------:R-:W-:Y:S01]  /*37d0*/  STL [R1+0xd8], R210 ;  /* 0x0000d8d201007387 */ /* 0x000fe20000100800 */
[----:B------:R-:W-:Y:S01]  /*37e0*/  FMNMX3.FTZ R2, R2, R252, R117, !PT ;  /* 0x000000fc02027276 */ /* 0x000fe20007810075 */
[----:B------:R-:W-:Y:S01]  /*37f0*/  IMAD.WIDE.U32 R214, R22, -0x2daee0ad, RZ ;  /* 0xd2511f5316d67825 */ /* 0x000fe200078e00ff */
[----:B------:R-:W-:Y:S01]  /*3800*/  FSEL R249, R85, -INF , !P2 ;  /* 0xff80000055f97808 */ /* 0x000fe20005000000 */
[----:B------:R3:W-:Y:S01]  /*3810*/  STL [R1+0xe0], R252 ;  /* 0x0000e0fc01007387 */ /* 0x0007e20000100800 */
[----:B------:R-:W-:Y:S01]  /*3820*/  FMNMX3.FTZ R2, R2, R251, R250, !PT ;  /* 0x000000fb02027276 */ /* 0x000fe200078100fa */
[----:B------:R-:W-:Y:S01]  /*3830*/  IMAD.MOV.U32 R181, RZ, RZ, R6 ;  /* 0x000000ffffb57224 */ /* 0x000fe200078e0006 */
[----:B------:R-:W-:Y:S01]  /*3840*/  FSEL R190, R244, -INF , !P0 ;  /* 0xff800000f4be7808 */ /* 0x000fe20004000000 */
[----:B------:R-:W-:Y:S01]  /*3850*/  VIADD R6, R46, 0x1 ;  /* 0x000000012e067836 */ /* 0x000fe20000000000 */
[----:B------:R-:W-:Y:S01]  /*3860*/  FMNMX.FTZ R2, R249, R2, !PT ;  /* 0x00000002f9027209 */ /* 0x000fe20007810000 */
[----:B------:R-:W-:Y:S01]  /*3870*/  IMAD.MOV.U32 R158, RZ, RZ, R7 ;  /* 0x000000ffff9e7224 */ /* 0x000fe200078e0007 */
[----:B------:R-:W-:Y:S01]  /*3880*/  FSEL R208, R75, -INF , !P1 ;  /* 0xff8000004bd07808 */ /* 0x000fe20004800000 */
[----:B------:R-:W-:Y:S01]  /*3890*/  VIADD R84, R220, 0x9e3779b9 ;  /* 0x9e3779b9dc547836 */ /* 0x000fe20000000000 */
[----:B------:R-:W-:Y:S01]  /*38a0*/  FSEL R209, R78, -INF , !P6 ;  /* 0xff8000004ed17808 */ /* 0x000fe20007000000 */
[----:B------:R-:W4:Y:S01]  /*38b0*/  SHFL.BFLY PT, R3, R2, 0x2, 0x1f ;  /* 0x0c401f0002037f89 */ /* 0x000f2200000e0000 */
[----:B------:R-:W-:Y:S01]  /*38c0*/  FSEL R127, R83, -INF , !P4 ;  /* 0xff800000537f7808 */ /* 0x000fe20006000000 */
[----:B------:R-:W-:Y:S01]  /*38d0*/  IMAD.MOV.U32 R182, RZ, RZ, R8 ;  /* 0x000000ffffb67224 */ /* 0x000fe200078e0008 */
[----:B------:R-:W-:Y:S01]  /*38e0*/  FSEL R126, R86, -INF , !P3 ;  /* 0xff800000567e7808 */ /* 0x000fe20005800000 */
[----:B------:R-:W-:Y:S01]  /*38f0*/  VIADD R8, R46, 0x2 ;  /* 0x000000022e087836 */ /* 0x000fe20000000000 */
[--C-:B------:R-:W-:Y:S01]  /*3900*/  LOP3.LUT R6, R221, R6, R215.reuse, 0x96, !PT ;  /* 0x00000006dd067212 */ /* 0x100fe200078e96d7 */
[----:B------:R-:W-:Y:S01]  /*3910*/  VIADD R70, R220, 0x3c6ef372 ;  /* 0x3c6ef372dc467836 */ /* 0x000fe20000000000 */
[----:B-1----:R-:W-:Y:S01]  /*3920*/  FSEL R212, R79, -INF , !P5 ;  /* 0xff8000004fd47808 */ /* 0x002fe20006800000 */
[----:B------:R-:W-:Y:S01]  /*3930*/  IMAD.MOV.U32 R171, RZ, RZ, R12 ;  /* 0x000000ffffab7224 */ /* 0x000fe200078e000c */
[C---:B------:R-:W-:Y:S01]  /*3940*/  LOP3.LUT R8, R221.reuse, R8, R215, 0x96, !PT ;  /* 0x00000008dd087212 */ /* 0x040fe200078e96d7 */
[----:B------:R-:W-:Y:S01]  /*3950*/  IMAD.MOV.U32 R169, RZ, RZ, R9 ;  /* 0x000000ffffa97224 */ /* 0x000fe200078e0009 */
[----:B------:R-:W-:Y:S01]  /*3960*/  STL [R1+0xe8], R251 ;  /* 0x0000e8fb01007387 */ /* 0x000fe20000100800 */
[----:B------:R-:W-:-:S02]  /*3970*/  VIADD R47, R221, 0x76cf5d0a ;  /* 0x76cf5d0add2f7836 */ /* 0x000fc40000000000 */
[----:B------:R-:W-:Y:S01]  /*3980*/  IMAD.MOV.U32 R160, RZ, RZ, R11 ;  /* 0x000000ffffa07224 */ /* 0x000fe200078e000b */
[----:B---3--:R-:W-:Y:S01]  /*3990*/  FSEL R252, R87, -INF , !P2 ;  /* 0xff80000057fc7808 */ /* 0x008fe20005000000 */
[----:B------:R-:W-:Y:S01]  /*39a0*/  IMAD.MOV.U32 R168, RZ, RZ, R10 ;  /* 0x000000ffffa87224 */ /* 0x000fe200078e000a */
[----:B------:R-:W-:Y:S01]  /*39b0*/  STL [R1+0xe4], R250 ;  /* 0x0000e4fa01007387 */ /* 0x000fe20000100800 */
[C---:B------:R-:W-:Y:S02]  /*39c0*/  VIADD R45, R221.reuse, 0x32370b8f ;  /* 0x32370b8fdd2d7836 */ /* 0x040fe40000000000 */
[----:B------:R-:W-:Y:S01]  /*39d0*/  VIADD R219, R220, 0xdaa66d2b ;  /* 0xdaa66d2bdcdb7836 */ /* 0x000fe20000000000 */
[----:B------:R-:W-:Y:S01]  /*39e0*/  STL [R1+0xec], R249 ;  /* 0x0000ecf901007387 */ /* 0x000fe20000100800 */
[----:B------:R-:W-:Y:S01]  /*39f0*/  VIADD R48, R221, 0xed9eba14 ;  /* 0xed9eba14dd307836 */ /* 0x000fe20000000000 */
[----:B----4-:R-:W-:Y:S01]  /*3a00*/  FMNMX.FTZ R2, R2, R3, !PT ;  /* 0x0000000302027209 */ /* 0x010fe20007810000 */
[----:B------:R-:W-:-:S02]  /*3a10*/  VIADD R225, R220, 0x78dde6e4 ;  /* 0x78dde6e4dce17836 */ /* 0x000fc40000000000 */
[C---:B------:R-:W-:Y:S02]  /*3a20*/  VIADD R40, R221.reuse, 0xa9066899 ;  /* 0xa9066899dd287836 */ /* 0x040fe40000000000 */
[----:B------:R-:W1:Y:S01]  /*3a30*/  SHFL.BFLY PT, R3, R2, 0x1, 0x1f ;  /* 0x0c201f0002037f89 */ /* 0x000e6200000e0000 */
[C---:B------:R-:W-:Y:S02]  /*3a40*/  VIADD R223, R220.reuse, 0x1715609d ;  /* 0x1715609ddcdf7836 */ /* 0x040fe40000000000 */
[----:B------:R-:W-:Y:S02]  /*3a50*/  VIADD R222, R220, 0xb54cda56 ;  /* 0xb54cda56dcde7836 */ /* 0x000fe40000000000 */
[----:B------:R-:W-:Y:S01]  /*3a60*/  VIADD R77, R221, 0x646e171e ;  /* 0x646e171edd4d7836 */ /* 0x000fe20000000000 */
[----:B-1----:R-:W-:-:S04]  /*3a70*/  FMNMX.FTZ R137, R2, R3, !PT ;  /* 0x0000000302897209 */ /* 0x002fc80007810000 */
[C---:B------:R-:W-:Y:S01]  /*3a80*/  FSETP.NEU.FTZ.AND P0, PT, R137.reuse, -INF , PT ;  /* 0xff8000008900780b */ /* 0x040fe20003f1d000 */
[----:B------:R-:W-:Y:S01]  /*3a90*/  FMUL.FTZ R2, R137, UR5 ;  /* 0x0000000589027c20 */ /* 0x000fe20008410000 */
[----:B------:R-:W-:Y:S04]  /*3aa0*/  STL [R1+0xf0], R137 ;  /* 0x0000f08901007387 */ /* 0x000fe80000100800 */
[----:B------:R-:W-:Y:S01]  /*3ab0*/  FSEL R28, R2, RZ, P0 ;  /* 0x000000ff021c7208 */ /* 0x000fe20000000000 */
[----:B------:R-:W-:Y:S01]  /*3ac0*/  STL [R1+0xf4], R208 ;  /* 0x0000f4d001007387 */ /* 0x000fe20000100800 */
        /* <DEDUP_REMOVED lines=12> */
[----:B--2---:R-:W-:Y:S01]  /*3b90*/  FMNMX3.FTZ R2, R2, R227, R209, !PT ;  /* 0x000000e302027276 */ /* 0x004fe200078100d1 */
[----:B------:R-:W-:Y:S03]  /*3ba0*/  STL [R1+0xf8], R227 ;  /* 0x0000f8e301007387 */ /* 0x000fe60000100800 */
[----:B------:R-:W-:Y:S01]  /*3bb0*/  FMNMX3.FTZ R2, R2, R212, R134, !PT ;  /* 0x000000d402027276 */ /* 0x000fe20007810086 */
[----:B------:R-:W-:Y:S03]  /*3bc0*/  STL [R1+0xfc], R212 ;  /* 0x0000fcd401007387 */ /* 0x000fe60000100800 */
[----:B------:R-:W-:Y:S01]  /*3bd0*/  FMNMX3.FTZ R2, R2, R127, R126, !PT ;  /* 0x0000007f02027276 */ /* 0x000fe2000781007e */
[----:B------:R-:W-:Y:S03]  /*3be0*/  STL [R1+0x100], R252 ;  /* 0x000100fc01007387 */ /* 0x000fe60000100800 */
[----:B------:R-:W-:Y:S01]  /*3bf0*/  FMNMX.FTZ R2, R252, R2, !PT ;  /* 0x00000002fc027209 */ /* 0x000fe20007810000 */
[----:B------:R-:W-:Y:S04]  /*3c00*/  STL.64 [R1+0x10], R214 ;  /* 0x000010d601007387 */ /* 0x000fe80000100a00 */
[----:B------:R-:W1:Y:S02]  /*3c10*/  SHFL.BFLY PT, R3, R2, 0x2, 0x1f ;  /* 0x0c401f0002037f89 */ /* 0x000e6400000e0000 */
[----:B-1----:R-:W-:-:S05]  /*3c20*/  FMNMX.FTZ R2, R2, R3, !PT ;  /* 0x0000000302027209 */ /* 0x002fca0007810000 */
[----:B------:R-:W1:Y:S02]  /*3c30*/  SHFL.BFLY PT, R3, R2, 0x1, 0x1f ;  /* 0x0c201f0002037f89 */ /* 0x000e6400000e0000 */
[----:B-1----:R-:W-:Y:S02]  /*3c40*/  FMNMX.FTZ R136, R2, R3, !PT ;  /* 0x0000000302887209 */ /* 0x002fe40007810000 */
[----:B------:R-:W-:Y:S02]  /*3c50*/  SHF.R.U32.HI R3, RZ, 0x5, R197 ;  /* 0x00000005ff037819 */ /* 0x000fe400000116c5 */
[C---:B------:R-:W-:Y:S01]  /*3c60*/  FSETP.NEU.FTZ.AND P0, PT, R136.reuse, -INF , PT ;  /* 0xff8000008800780b */ /* 0x040fe20003f1d000 */
[----:B------:R-:W-:Y:S02]  /*3c70*/  FMUL.FTZ R2, R136, UR5 ;  /* 0x0000000588027c20 */ /* 0x000fe40008410000 */
[----:B------:R-:W-:-:S03]  /*3c80*/  IMAD R3, R163, 0x8, R3 ;  /* 0x00000008a3037824 */ /* 0x000fc600078e0203 */
[----:B------:R-:W-:Y:S01]  /*3c90*/  FSEL R29, R2, RZ, P0 ;  /* 0x000000ff021d7208 */ /* 0x000fe20000000000 */
[C---:B------:R-:W-:Y:S02]  /*3ca0*/  VIADD R2, R3.reuse, 0x4 ;  /* 0x0000000403027836 */ /* 0x040fe40000000000 */
[----:B------:R-:W-:-:S04]  /*3cb0*/  IMAD.WIDE.U32 R174, R3, -0x326172a9, RZ ;  /* 0xcd9e8d5703ae7825 */ /* 0x000fc800078e00ff */
[----:B------:R-:W-:Y:S01]  /*3cc0*/  IMAD.WIDE.U32 R172, R2, -0x326172a9, RZ ;  /* 0xcd9e8d5702ac7825 */ /* 0x000fe200078e00ff */
[----:B------:R-:W-:-:S03]  /*3cd0*/  LOP3.LUT R5, R220, R21, R175, 0x96, !PT ;  /* 0x00000015dc057212 */ /* 0x000fc600078e96af */
[----:B------:R-:W-:Y:S01]  /*3ce0*/  VIADD R2, R221, 0xbb67ae85 ;  /* 0xbb67ae85dd027836 */ /* 0x000fe20000000000 */
[----:B------:R-:W-:Y:S01]  /*3cf0*/  LOP3.LUT R4, R220, R21, R173, 0x96, !PT ;  /* 0x00000015dc047212 */ /* 0x000fe200078e96ad */
[----:B------:R-:W-:-:S04]  /*3d00*/  IMAD.WIDE.U32 R112, R5, -0x2daee0ad, RZ ;  /* 0xd2511f5305707825 */ /* 0x000fc800078e00ff */
[----:B------:R-:W-:Y:S01]  /*3d10*/  IMAD.WIDE.U32 R82, R4, -0x2daee0ad, RZ ;  /* 0xd2511f5304527825 */ /* 0x000fe200078e00ff */
[----:B------:R-:W-:Y:S01]  /*3d20*/  LOP3.LUT R4, R221, R46, R215, 0x96, !PT ;  /* 0x0000002edd047212 */ /* 0x000fe200078e96d7 */
[----:B------:R-:W-:Y:S01]  /*3d30*/  STL.64 [R1+0x20], R112 ;  /* 0x0000207001007387 */ /* 0x000fe20000100a00 */
[-C--:B------:R-:W-:Y:S01]  /*3d40*/  LOP3.LUT R7, R2, R214.reuse, R113, 0x96, !PT ;  /* 0x000000d602077212 */ /* 0x080fe200078e9671 */
[----:B------:R-:W-:Y:S01]  /*3d50*/  IMAD.IADD R3, R162, 0x1, R23 ;  /* 0x00000001a2037824 */ /* 0x000fe200078e0217 */
[----:B------:R-:W-:Y:S01]  /*3d60*/  LOP3.LUT R2, R2, R214, R83, 0x96, !PT ;  /* 0x000000d602027212 */ /* 0x000fe200078e9653 */
[----:B------:R-:W-:Y:S01]  /*3d70*/  IMAD.WIDE.U32 R4, R4, -0x326172a9, RZ ;  /* 0xcd9e8d5704047825 */ /* 0x000fe200078e00ff */
[----:B------:R-:W-:Y:S03]  /*3d80*/  STL.64 [R1+0x18], R82 ;  /* 0x0000185201007387 */ /* 0x000fe60000100a00 */
[----:B------:R-:W-:Y:S01]  /*3d90*/  IMAD.WIDE.U32 R80, R7, -0x326172a9, RZ ;  /* 0xcd9e8d5707507825 */ /* 0x000fe200078e00ff */
[----:B------:R-:W-:-:S03]  /*3da0*/  LOP3.LUT R10, R84, R172, R5, 0x96, !PT ;  /* 0x000000ac540a7212 */ /* 0x000fc600078e9605 */
[----:B------:R-:W-:Y:S01]  /*3db0*/  IMAD.WIDE.U32 R78, R2, -0x326172a9, RZ ;  /* 0xcd9e8d57024e7825 */ /* 0x000fe200078e00ff */
[----:B------:R-:W-:Y:S01]  /*3dc0*/  LOP3.LUT R2, R84, R174, R5, 0x96, !PT ;  /* 0x000000ae54027212 */ /* 0x000fe200078e9605 */
[----:B------:R-:W-:Y:S01]  /*3dd0*/  STL.64 [R1], R80 ;  /* 0x0000005001007387 */ /* 0x000fe20000100a00 */
[-C--:B------:R-:W-:Y:S01]  /*3de0*/  LOP3.LUT R9, R70, R4.reuse, R81, 0x96, !PT ;  /* 0x0000000446097212 */ /* 0x080fe200078e9651 */
[----:B------:R-:W-:Y:S01]  /*3df0*/  IMAD.WIDE.U32 R6, R6, -0x326172a9, RZ ;  /* 0xcd9e8d5706067825 */ /* 0x000fe200078e00ff */
[----:B------:R-:W-:Y:S01]  /*3e00*/  LOP3.LUT R11, R70, R4, R79, 0x96, !PT ;  /* 0x00000004460b7212 */ /* 0x000fe200078e964f */
[----:B------:R1:W-:Y:S02]  /*3e10*/  STL.64 [R1+0x8], R78 ;  /* 0x0000084e01007387 */ /* 0x0003e40000100a00 */
[----:B------:R-:W-:Y:S01]  /*3e20*/  IMAD.WIDE.U32 R4, R8, -0x326172a9, RZ ;  /* 0xcd9e8d5708047825 */ /* 0x000fe200078e00ff */
[C-C-:B------:R-:W-:Y:S01]  /*3e30*/  LOP3.LUT R21, R84.reuse, R174, R7.reuse, 0x96, !PT ;  /* 0x000000ae54157212 */ /* 0x140fe200078e9607 */
[----:B------:R-:W2:Y:S01]  /*3e40*/  LDL.LU R249, [R1+0x48] ;  /* 0x0000480001f97983 */ /* 0x000ea20000300800 */
[----:B------:R-:W-:Y:S01]  /*3e50*/  LOP3.LUT R13, R84, R172, R7, 0x96, !PT ;  /* 0x000000ac540d7212 */ /* 0x000fe200078e9607 */
[----:B------:R-:W-:Y:S01]  /*3e60*/  IMAD.WIDE.U32 R8, R9, -0x2daee0ad, RZ ;  /* 0xd2511f5309087825 */ /* 0x000fe200078e00ff */
[CC--:B------:R-:W-:Y:S01]  /*3e70*/  LOP3.LUT R19, R70.reuse, R6.reuse, R81, 0x96, !PT ;  /* 0x0000000646137212 */ /* 0x0c0fe200078e9651 */
[----:B------:R-:W3:Y:S01]  /*3e80*/  LDL.LU R251, [R1+0x4c] ;  /* 0x00004c0001fb7983 */ /* 0x000ee20000300800 */
[----:B------:R-:W-:Y:S01]  /*3e90*/  LOP3.LUT R12, R70, R6, R79, 0x96, !PT ;  /* 0x00000006460c7212 */ /* 0x000fe200078e964f */
[----:B------:R-:W-:Y:S01]  /*3ea0*/  IMAD.WIDE.U32 R6, R2, -0x2daee0ad, RZ ;  /* 0xd2511f5302067825 */ /* 0x000fe200078e00ff */
[C-C-:B------:R-:W-:Y:S01]  /*3eb0*/  LOP3.LUT R23, R84.reuse, R174, R5.reuse, 0x96, !PT ;  /* 0x000000ae54177212 */ /* 0x140fe200078e9605 */
[----:B------:R-:W4:Y:S01]  /*3ec0*/  LDL.LU R210, [R1+0x5c] ;  /* 0x00005c0001d27983 */ /* 0x000f220000300800 */
[----:B------:R-:W-:Y:S01]  /*3ed0*/  LOP3.LUT R55, R84, R172, R5, 0x96, !PT ;  /* 0x000000ac54377212 */ /* 0x000fe200078e9605 */
[----:B------:R-:W-:Y:S01]  /*3ee0*/  IMAD.WIDE.U32 R30, R12, -0x2daee0ad, RZ ;  /* 0xd2511f530c1e7825 */ /* 0x000fe200078e00ff */
[----:B------:R-:W-:-:S02]  /*3ef0*/  LOP3.LUT R2, R47, R112, R7, 0x96, !PT ;  /* 0x000000702f027212 */ /* 0x000fc400078e9607 */
[CC--:B------:R-:W-:Y:S01]  /*3f00*/  LOP3.LUT R20, R70.reuse, R4.reuse, R81, 0x96, !PT ;  /* 0x0000000446147212 */ /* 0x0c0fe200078e9651 */
[----:B------:R-:W-:Y:S01]  /*3f10*/  IMAD.WIDE.U32 R14, R11, -0x2daee0ad, RZ ;  /* 0xd2511f530b0e7825 */ /* 0x000fe200078e00ff */
[----:B------:R-:W-:-:S03]  /*3f20*/  LOP3.LUT R50, R70, R4, R79, 0x96, !PT ;  /* 0x0000000446327212 */ /* 0x000fc600078e964f */
[----:B------:R-:W-:Y:S01]  /*3f30*/  IMAD.WIDE.U32 R4, R10, -0x2daee0ad, RZ ;  /* 0xd2511f530a047825 */ /* 0x000fe200078e00ff */
[----:B------:R-:W-:-:S03]  /*3f40*/  LOP3.LUT R10, R45, R6, R9, 0x96, !PT ;  /* 0x000000062d0a7212 */ /* 0x000fc600078e9609 */
[----:B------:R-:W-:Y:S01]  /*3f50*/  IMAD.WIDE.U32 R16, R2, -0x326172a9, RZ ;  /* 0xcd9e8d5702107825 */ /* 0x000fe200078e00ff */
[----:B------:R-:W-:Y:S02]  /*3f60*/  LOP3.LUT R9, R47, R82, R5, 0x96, !PT ;  /* 0x000000522f097212 */ /* 0x000fe400078e9605 */
[----:B------:R-:W-:Y:S01]  /*3f70*/  LOP3.LUT R15, R45, R4, R15, 0x96, !PT ;  /* 0x000000042d0f7212 */ /* 0x000fe200078e960f */
[----:B------:R-:W-:Y:S01]  /*3f80*/  IMAD.WIDE.U32 R6, R13, -0x2daee0ad, RZ ;  /* 0xd2511f530d067825 */ /* 0x000fe200078e00ff */
[----:B------:R-:W-:-:S03]  /*3f90*/  LOP3.LUT R2, R219, R80, R17, 0x96, !PT ;  /* 0x00000050db027212 */ /* 0x000fc600078e9611 */
[----:B------:R-:W-:Y:S01]  /*3fa0*/  IMAD.WIDE.U32 R24, R19, -0x2daee0ad, RZ ;  /* 0xd2511f5313187825 */ /* 0x000fe200078e00ff */
[----:B------:R-:W-:Y:S02]  /*3fb0*/  LOP3.LUT R18, R47, R82, R7, 0x96, !PT ;  /* 0x000000522f127212 */ /* 0x000fe400078e9607 */
[----:B------:R-:W-:Y:S01]  /*3fc0*/  LOP3.LUT R22, R45, R6, R31, 0x96, !PT ;  /* 0x000000062d167212 */ /* 0x000fe200078e961f */
[----:B------:R-:W-:-:S04]  /*3fd0*/  IMAD.WIDE.U32 R6, R21, -0x2daee0ad, RZ ;  /* 0xd2511f5315067825 */ /* 0x000fc800078e00ff */
        /* <DEDUP_REMOVED lines=21> */
[----:B------:R-:W-:-:S04]  /*4130*/  IMAD.WIDE.U32 R4, R22, -0x326172a9, RZ ;  /* 0xcd9e8d5716047825 */ /* 0x000fc800078e00ff */
[----:B------:R-:W-:Y:S01]  /*4140*/  IMAD.WIDE.U32 R22, R9, -0x2daee0ad, RZ ;  /* 0xd2511f5309167825 */ /* 0x000fe200078e00ff */
[----:B------:R-:W-:-:S03]  /*4150*/  LOP3.LUT R27, R225, R18, R5, 0x96, !PT ;  /* 0x00000012e11b7212 */ /* 0x000fc600078e9605 */
[----:B------:R-:W-:Y:S01]  /*4160*/  IMAD.WIDE.U32 R6, R2, -0x2daee0ad, RZ ;  /* 0xd2511f5302067825 */ /* 0x000fe200078e00ff */
[----:B------:R-:W-:Y:S02]  /*4170*/  LOP3.LUT R2, R219, R80, R21, 0x96, !PT ;  /* 0x00000050db027212 */ /* 0x000fe400078e9615 */
[C---:B------:R-:W-:Y:S01]  /*4180*/  LOP3.LUT R23, R48.reuse, R24, R23, 0x96, !PT ;  /* 0x0000001830177212 */ /* 0x040fe200078e9617 */
[----:B------:R-:W-:Y:S01]  /*4190*/  IMAD.WIDE.U32 R36, R13, -0x2daee0ad, RZ ;  /* 0xd2511f530d247825 */ /* 0x000fe200078e00ff */
[----:B------:R-:W-:-:S03]  /*41a0*/  LOP3.LUT R9, R48, R30, R7, 0x96, !PT ;  /* 0x0000001e30097212 */ /* 0x000fc600078e9607 */
[----:B------:R-:W-:-:S04]  /*41b0*/  IMAD.WIDE.U32 R24, R25, -0x326172a9, RZ ;  /* 0xcd9e8d5719187825 */ /* 0x000fc800078e00ff */
[----:B------:R-:W-:Y:S01]  /*41c0*/  IMAD.WIDE.U32 R18, R17, -0x326172a9, RZ ;  /* 0xcd9e8d5711127825 */ /* 0x000fe200078e00ff */
[----:B------:R-:W-:-:S03]  /*41d0*/  LOP3.LUT R5, R225, R20, R25, 0x96, !PT ;  /* 0x00000014e1057212 */ /* 0x000fc600078e9619 */
[----:B------:R-:W-:Y:S01]  /*41e0*/  IMAD.WIDE.U32 R16, R2, -0x2daee0ad, RZ ;  /* 0xd2511f5302107825 */ /* 0x000fe200078e00ff */
[----:B------:R-:W-:Y:S02]  /*41f0*/  LOP3.LUT R2, R40, R12, R37, 0x96, !PT ;  /* 0x0000000c28027212 */ /* 0x000fe400078e9625 */
[----:B------:R-:W-:Y:S01]  /*4200*/  LOP3.LUT R7, R225, R26, R19, 0x96, !PT ;  /* 0x0000001ae1077212 */ /* 0x000fe200078e9613 */
[----:B------:R-:W-:Y:S01]  /*4210*/  IMAD.WIDE.U32 R12, R33, -0x326172a9, RZ ;  /* 0xcd9e8d57210c7825 */ /* 0x000fe200078e00ff */
[----:B------:R-:W-:-:S03]  /*4220*/  LOP3.LUT R35, R48, R32, R17, 0x96, !PT ;  /* 0x0000002030237212 */ /* 0x000fc600078e9611 */
[----:B------:R-:W-:-:S04]  /*4230*/  IMAD.WIDE.U32 R14, R11, -0x326172a9, RZ ;  /* 0xcd9e8d570b0e7825 */ /* 0x000fc800078e00ff */
[----:B------:R-:W-:Y:S01]  /*4240*/  IMAD.WIDE.U32 R20, R9, -0x326172a9, RZ ;  /* 0xcd9e8d5709147825 */ /* 0x000fe200078e00ff */
[C---:B------:R-:W-:Y:S02]  /*4250*/  LOP3.LUT R9, R223.reuse, R10, R13, 0x96, !PT ;  /* 0x0000000adf097212 */ /* 0x040fe400078e960d */
        /* <DEDUP_REMOVED lines=9> */
[----:B------:R-:W-:Y:S01]  /*42f0*/  IMAD.MOV.U32 R44, RZ, RZ, R4 ;  /* 0x000000ffff2c7224 */ /* 0x000fe200078e0004 */
[----:B------:R-:W-:Y:S01]  /*4300*/  LOP3.LUT R16, R222, R12, R5, 0x96, !PT ;  /* 0x0000000cde107212 */ /* 0x000fe200078e9605 */
[----:B------:R-:W-:Y:S01]  /*4310*/  IMAD.WIDE.U32 R26, R7, -0x2daee0ad, RZ ;  /* 0xd2511f53071a7825 */ /* 0x000fe200078e00ff */
[C---:B------:R-:W-:Y:S02]  /*4320*/  PRMT R49, R4.reuse, 0x7771, RZ ;  /* 0x0000777104317816 */ /* 0x040fe400000000ff */
[C---:B------:R-:W-:Y:S01]  /*4330*/  PRMT R33, R4.reuse, 0x7773, RZ ;  /* 0x0000777304217816 */ /* 0x040fe200000000ff */
[----:B------:R-:W-:Y:S01]  /*4340*/  IMAD.WIDE.U32 R6, R23, -0x326172a9, RZ ;  /* 0xcd9e8d5717067825 */ /* 0x000fe200078e00ff */
[----:B------:R-:W-:Y:S02]  /*4350*/  PRMT R31, R4, 0x7772, RZ ;  /* 0x00007772041f7816 */ /* 0x000fe400000000ff */
[----:B------:R-:W-:Y:S01]  /*4360*/  LOP3.LUT R2, R40, R22, R27, 0x96, !PT ;  /* 0x0000001628027212 */ /* 0x000fe200078e961b */
[----:B------:R-:W-:Y:S01]  /*4370*/  IMAD.WIDE.U32 R4, R17, -0x326172a9, RZ ;  /* 0xcd9e8d5711047825 */ /* 0x000fe200078e00ff */
[----:B------:R-:W-:-:S03]  /*4380*/  LOP3.LUT R7, R223, R18, R7, 0x96, !PT ;  /* 0x00000012df077212 */ /* 0x000fc600078e9607 */
[----:B------:R-:W-:Y:S01]  /*4390*/  IMAD.WIDE.U32 R8, R9, -0x2daee0ad, RZ ;  /* 0xd2511f5309087825 */ /* 0x000fe200078e00ff */
[----:B------:R-:W-:Y:S02]  /*43a0*/  LOP3.LUT R17, R222, R14, R5, 0x96, !PT ;  /* 0x0000000ede117212 */ /* 0x000fe400078e9605 */
[C---:B------:R-:W-:Y:S01]  /*43b0*/  PRMT R54, R4.reuse, 0x7771, RZ ;  /* 0x0000777104367816 */ /* 0x040fe200000000ff */
[----:B------:R-:W-:Y:S01]  /*43c0*/  IMAD.MOV.U32 R53, RZ, RZ, R4 ;  /* 0x000000ffff357224 */ /* 0x000fe200078e0004 */
[C---:B------:R-:W-:Y:S01]  /*43d0*/  PRMT R52, R4.reuse, 0x7773, RZ ;  /* 0x0000777304347816 */ /* 0x040fe200000000ff */
[----:B------:R-:W-:Y:S01]  /*43e0*/  IMAD.MOV.U32 R75, RZ, RZ, R8 ;  /* 0x000000ffff4b7224 */ /* 0x000fe200078e0008 */
[----:B------:R-:W-:Y:S01]  /*43f0*/  PRMT R51, R4, 0x7772, RZ ;  /* 0x0000777204337816 */ /* 0x000fe200000000ff */
[----:B------:R-:W-:Y:S01]  /*4400*/  IMAD.WIDE.U32 R4, R10, -0x326172a9, RZ ;  /* 0xcd9e8d570a047825 */ /* 0x000fe200078e00ff */
[----:B------:R-:W-:Y:S02]  /*4410*/  LOP3.LUT R21, R77, R36, R9, 0x96, !PT ;  /* 0x000000244d157212 */ /* 0x000fe400078e9609 */
[C---:B------:R-:W-:Y:S01]  /*4420*/  PRMT R76, R8.reuse, 0x7771, RZ ;  /* 0x00007771084c7816 */ /* 0x040fe200000000ff */
[----:B------:R-:W-:Y:S01]  /*4430*/  IMAD.MOV.U32 R39, RZ, RZ, R4 ;  /* 0x000000ffff277224 */ /* 0x000fe200078e0004 */
[----:B------:R-:W-:-:S02]  /*4440*/  PRMT R58, R8, 0x7773, RZ ;  /* 0x00007773083a7816 */ /* 0x000fc400000000ff */
[----:B------:R-:W-:Y:S01]  /*4450*/  PRMT R56, R8, 0x7772, RZ ;  /* 0x0000777208387816 */ /* 0x000fe200000000ff */
[----:B------:R-:W-:Y:S01]  /*4460*/  IMAD.WIDE.U32 R8, R13, -0x2daee0ad, RZ ;  /* 0xd2511f530d087825 */ /* 0x000fe200078e00ff */
[----:B------:R-:W-:Y:S02]  /*4470*/  LOP3.LUT R18, R222, R20, R5, 0x96, !PT ;  /* 0x00000014de127212 */ /* 0x000fe400078e9605 */
[C---:B------:R-:W-:Y:S01]  /*4480*/  PRMT R41, R4.reuse, 0x7771, RZ ;  /* 0x0000777104297816 */ /* 0x040fe200000000ff */
[----:B------:R-:W-:Y:S01]  /*4490*/  IMAD.MOV.U32 R73, RZ, RZ, R8 ;  /* 0x000000ffff497224 */ /* 0x000fe200078e0008 */
[C---:B------:R-:W-:Y:S02]  /*44a0*/  PRMT R36, R4.reuse, 0x7773, RZ ;  /* 0x0000777304247816 */ /* 0x040fe400000000ff */
[----:B------:R-:W-:Y:S01]  /*44b0*/  PRMT R34, R4, 0x7772, RZ ;  /* 0x0000777204227816 */ /* 0x000fe200000000ff */
[----:B------:R-:W-:Y:S01]  /*44c0*/  IMAD.WIDE.U32 R4, R2, -0x326172a9, RZ ;  /* 0xcd9e8d5702047825 */ /* 0x000fe200078e00ff */
[----:B------:R-:W-:-:S02]  /*44d0*/  LOP3.LUT R23, R77, R30, R9, 0x96, !PT ;  /* 0x0000001e4d177212 */ /* 0x000fc400078e9609 */
[C---:B------:R-:W-:Y:S02]  /*44e0*/  PRMT R74, R8.reuse, 0x7771, RZ ;  /* 0x00007771084a7816 */ /* 0x040fe400000000ff */
[C---:B------:R-:W-:Y:S02]  /*44f0*/  PRMT R63, R8.reuse, 0x7773, RZ ;  /* 0x00007773083f7816 */ /* 0x040fe400000000ff */
[----:B------:R-:W-:Y:S01]  /*4500*/  PRMT R62, R8, 0x7772, RZ ;  /* 0x00007772083e7816 */ /* 0x000fe200000000ff */
[----:B------:R-:W-:Y:S01]  /*4510*/  IMAD.WIDE.U32 R8, R15, -0x2daee0ad, RZ ;  /* 0xd2511f530f087825 */ /* 0x000fe200078e00ff */
[----:B------:R-:W-:Y:S02]  /*4520*/  LOP3.LUT R19, R222, R6, R5, 0x96, !PT ;  /* 0x00000006de137212 */ /* 0x000fe400078e9605 */
[----:B------:R-:W-:Y:S01]  /*4530*/  PRMT R37, R4, 0x7771, RZ ;  /* 0x0000777104257816 */ /* 0x000fe200000000ff */
[----:B------:R-:W-:Y:S01]  /*4540*/  IMAD.WIDE.U32 R6, R7, -0x2daee0ad, RZ ;  /* 0xd2511f5307067825 */ /* 0x000fe200078e00ff */
[----:B------:R-:W-:-:S02]  /*4550*/  LOP3.LUT R42, R77, R32, R9, 0x96, !PT ;  /* 0x000000204d2a7212 */ /* 0x000fc400078e9609 */
[----:B------:R-:W-:Y:S01]  /*4560*/  PRMT R30, R4, 0x7773, RZ ;  /* 0x00007773041e7816 */ /* 0x000fe200000000ff */
[----:B------:R-:W-:Y:S01]  /*4570*/  IMAD.MOV.U32 R64, RZ, RZ, R6 ;  /* 0x000000ffff407224 */ /* 0x000fe200078e0006 */
[----:B------:R-:W-:Y:S01]  /*4580*/  LOP3.LUT R43, R77, R26, R7, 0x96, !PT ;  /* 0x0000001a4d2b7212 */ /* 0x000fe200078e9607 */
[----:B------:R-:W-:Y:S01]  /*4590*/  IMAD.MOV.U32 R32, RZ, RZ, R4 ;  /* 0x000000ffff207224 */ /* 0x000fe200078e0004 */
[C---:B------:R-:W-:Y:S01]  /*45a0*/  PRMT R65, R6.reuse, 0x7771, RZ ;  /* 0x0000777106417816 */ /* 0x040fe200000000ff */
[----:B------:R-:W-:Y:S01]  /*45b0*/  IMAD.MOV.U32 R66, RZ, RZ, R8 ;  /* 0x000000ffff427224 */ /* 0x000fe200078e0008 */
[C---:B------:R-:W-:Y:S02]  /*45c0*/  PRMT R59, R6.reuse, 0x7773, RZ ;  /* 0x00007773063b7816 */ /* 0x040fe400000000ff */
[----:B------:R-:W-:Y:S01]  /*45d0*/  PRMT R57, R6, 0x7772, RZ ;  /* 0x0000777206397816 */ /* 0x000fe200000000ff */
[----:B------:R-:W-:Y:S01]  /*45e0*/  IMAD.WIDE.U32 R6, R35, -0x326172a9, RZ ;  /* 0xcd9e8d5723067825 */ /* 0x000fe200078e00ff */
[----:B------:R-:W-:-:S02]  /*45f0*/  PRMT R27, R4, 0x7772, RZ ;  /* 0x00007772041b7816 */ /* 0x000fc400000000ff */
[C---:B------:R-:W-:Y:S01]  /*4600*/  PRMT R72, R8.reuse, 0x7771, RZ ;  /* 0x0000777108487816 */ /* 0x040fe200000000ff */
[----:B------:R-:W-:Y:S01]  /*4610*/  IMAD.WIDE.U32 R4, R11, -0x326172a9, RZ ;  /* 0xcd9e8d570b047825 */ /* 0x000fe200078e00ff */
[----:B------:R-:W-:Y:S02]  /*4620*/  LOP3.LUT R12, R223, R24, R7, 0x96, !PT ;  /* 0x00000018df0c7212 */ /* 0x000fe400078e9607 */
[----:B------:R-:W-:Y:S01]  /*4630*/  PRMT R61, R8, 0x7773, RZ ;  /* 0x00007773083d7816 */ /* 0x000fe200000000ff */
[----:B------:R-:W-:Y:S01]  /*4640*/  IMAD.MOV.U32 R240, RZ, RZ, R4 ;  /* 0x000000fffff07224 */ /* 0x000fe200078e0004 */
[----:B------:R-:W-:Y:S01]  /*4650*/  LOP3.LUT R86, R222, R6, R5, 0x96, !PT ;  /* 0x00000006de567212 */ /* 0x000fe200078e9605 */
[----:B------:R-:W-:Y:S01]  /*4660*/  IMAD.WIDE.U32 R10, R50, -0x2daee0ad, RZ ;  /* 0xd2511f53320a7825 */ /* 0x000fe200078e00ff */
[C---:B------:R-:W-:Y:S02]  /*4670*/  PRMT R212, R4.reuse, 0x7771, RZ ;  /* 0x0000777104d47816 */ /* 0x040fe400000000ff */
[----:B------:R-:W-:-:S02]  /*4680*/  PRMT R25, R4, 0x7773, RZ ;  /* 0x0000777304197816 */ /* 0x000fc400000000ff */
[----:B------:R-:W-:Y:S01]  /*4690*/  PRMT R24, R4, 0x7772, RZ ;  /* 0x0000777204187816 */ /* 0x000fe200000000ff */
[----:B------:R-:W-:Y:S01]  /*46a0*/  IMAD.WIDE.U32 R4, R55, -0x2daee0ad, RZ ;  /* 0xd2511f5337047825 */ /* 0x000fe200078e00ff */
[----:B------:R-:W-:Y:S02]  /*46b0*/  PRMT R60, R8, 0x7772, RZ ;  /* 0x00007772083c7816 */ /* 0x000fe400000000ff */
[----:B------:R-:W-:Y:S02]  /*46c0*/  PRMT R55, R34, 0x5410, R36 ;  /* 0x0000541022377816 */ /* 0x000fe40000000024 */
[----:B------:R-:W-:Y:S02]  /*46d0*/  LOP3.LUT R5, R47, R82, R5, 0x96, !PT ;  /* 0x000000522f057212 */ /* 0x000fe400078e9605 */
[----:B------:R-:W-:Y:S02]  /*46e0*/  LOP3.LUT R2, R45, R4, R11, 0x96, !PT ;  /* 0x000000042d027212 */ /* 0x000fe400078e960b */
[----:B------:R-:W-:Y:S01]  /*46f0*/  PRMT R250, R24, 0x5410, R25 ;  /* 0x0000541018fa7816 */ /* 0x000fe20000000019 */
[----:B------:R-:W-:-:S04]  /*4700*/  IMAD.WIDE.U32 R8, R5, -0x326172a9, RZ ;  /* 0xcd9e8d5705087825 */ /* 0x000fc800078e00ff */
[----:B------:R-:W-:Y:S01]  /*4710*/  IMAD.WIDE.U32 R6, R2, -0x326172a9, RZ ;  /* 0xcd9e8d5702067825 */ /* 0x000fe200078e00ff */
[----:B------:R-:W-:-:S04]  /*4720*/  LOP3.LUT R4, R219, R78, R9, 0x96, !PT ;  /* 0x0000004edb047212 */ /* 0x000fc800078e9609 */
[----:B------:R-:W-:Y:S01]  /*4730*/  LOP3.LUT R2, R225, R8, R7, 0x96, !PT ;  /* 0x00000008e1027212 */ /* 0x000fe200078e9607 */
[----:B------:R-:W-:-:S04]  /*4740*/  IMAD.WIDE.U32 R8, R4, -0x2daee0ad, RZ ;  /* 0xd2511f5304087825 */ /* 0x000fc800078e00ff */
[----:B------:R-:W-:Y:S01]  /*4750*/  IMAD.WIDE.U32 R4, R12, -0x2daee0ad, RZ ;  /* 0xd2511f530c047825 */ /* 0x000fe200078e00ff */
[----:B------:R-:W-:-:S03]  /*4760*/  LOP3.LUT R7, R48, R10, R9, 0x96, !PT ;  /* 0x0000000a30077212 */ /* 0x000fc600078e9609 */
[----:B------:R-:W-:Y:S01]  /*4770*/  IMAD.WIDE.U32 R10, R2, -0x2daee0ad, RZ ;  /* 0xd2511f53020a7825 */ /* 0x000fe200078e00ff */
[----:B------:R-:W-:Y:S02]  /*4780*/  LOP3.LUT R104, R77, R38, R5, 0x96, !PT ;  /* 0x000000264d687212 */ /* 0x000fe400078e9605 */
[----:B------:R-:W-:Y:S01]  /*4790*/  PRMT R227, R4, 0x7771, RZ ;  /* 0x0000777104e37816 */ /* 0x000fe200000000ff */
[----:B------:R-:W-:Y:S01]  /*47a0*/  IMAD.MOV.U32 R228, RZ, RZ, R4 ;  /* 0x000000ffffe47224 */ /* 0x000fe200078e0004 */
[----:B------:R-:W-:Y:S01]  /*47b0*/  LOP3.LUT R2, R40, R8, R11, 0x96, !PT ;  /* 0x0000000828027212 */ /* 0x000fe200078e960b */
[----:B------:R-:W-:Y:S01]  /*47c0*/  IMAD.WIDE.U32 R8, R7, -0x326172a9, RZ ;  /* 0xcd9e8d5707087825 */ /* 0x000fe200078e00ff */
[C---:B------:R-:W-:Y:S02]  /*47d0*/  PRMT R50, R4.reuse, 0x7773, RZ ;  /* 0x0000777304327816 */ /* 0x040fe400000000ff */
[----:B------:R-:W-:Y:S01]  /*47e0*/  PRMT R38, R4, 0x7772, RZ ;  /* 0x0000777204267816 */ /* 0x000fe200000000ff */
[----:B------:R-:W-:Y:S01]  /*47f0*/  IMAD.WIDE.U32 R4, R2, -0x326172a9, RZ ;  /* 0xcd9e8d5702047825 */ /* 0x000fe200078e00ff */
[----:B------:R-:W-:-:S02]  /*4800*/  LOP3.LUT R2, R223, R6, R9, 0x96, !PT ;  /* 0x00000006df027212 */ /* 0x000fc400078e9609 */
[----:B------:R-:W-:Y:S01]  /*4810*/  PRMT R50, R38, 0x5410, R50 ;  /* 0x0000541026327816 */ /* 0x000fe20000000032 */
[----:B------:R-:W-:Y:S01]  /*4820*/  IMAD.MOV.U32 R252, RZ, RZ, R4 ;  /* 0x000000fffffc7224 */ /* 0x000fe200078e0004 */
[----:B------:R-:W-:Y:S02]  /*4830*/  LOP3.LUT R85, R222, R8, R5, 0x96, !PT ;  /* 0x00000008de557212 */ /* 0x000fe400078e9605 */
[C---:B------:R-:W-:Y:S02]  /*4840*/  PRMT R208, R4.reuse, 0x7771, RZ ;  /* 0x0000777104d07816 */ /* 0x040fe400000000ff */
[C---:B------:R-:W-:Y:S02]  /*4850*/  PRMT R22, R4.reuse, 0x7773, RZ ;  /* 0x0000777304167816 */ /* 0x040fe400000000ff */
[----:B------:R-:W-:Y:S01]  /*4860*/  PRMT R20, R4, 0x7772, RZ ;  /* 0x0000777204147816 */ /* 0x000fe200000000ff */
[----:B------:R-:W-:-:S03]  /*4870*/  IMAD.WIDE.U32 R4, R2, -0x2daee0ad, RZ ;  /* 0xd2511f5302047825 */ /* 0x000fc600078e00ff */
[----:B------:R-:W-:Y:S01]  /*4880*/  PRMT R123, R20, 0x5410, R22 ;  /* 0x00005410147b7816 */ /* 0x000fe20000000016 */
[----:B------:R-:W-:Y:S01]  /*4890*/  VIADD R2, R46, 0x3 ;  /* 0x000000032e027836 */ /* 0x000fe20000000000 */
[----:B------:R-:W-:Y:S01]  /*48a0*/  LOP3.LUT R106, R77, R10, R5, 0x96, !PT ;  /* 0x0000000a4d6a7212 */ /* 0x000fe200078e9605 */
[----:B------:R-:W-:Y:S01]  /*48b0*/  IMAD.MOV.U32 R137, RZ, RZ, R4 ;  /* 0x000000ffff897224 */ /* 0x000fe200078e0004 */
[C---:B------:R-:W-:Y:S02]  /*48c0*/  PRMT R119, R4.reuse, 0x7771, RZ ;  /* 0x0000777104777816 */ /* 0x040fe400000000ff */
[----:B------:R-:W-:Y:S02]  /*48d0*/  LOP3.LUT R2, R221, R2, R215, 0x96, !PT ;  /* 0x00000002dd027212 */ /* 0x000fe400078e96d7 */
[C---:B------:R-:W-:Y:S02]  /*48e0*/  PRMT R35, R4.reuse, 0x7773, RZ ;  /* 0x0000777304237816 */ /* 0x040fe400000000ff */
[----:B------:R-:W-:Y:S01]  /*48f0*/  PRMT R26, R4, 0x7772, RZ ;  /* 0x00007772041a7816 */ /* 0x000fe200000000ff */
[----:B------:R-:W-:Y:S01]  /*4900*/  IMAD.WIDE.U32 R8, R2, -0x326172a9, RZ ;  /* 0xcd9e8d5702087825 */ /* 0x000fe200078e00ff */
[----:B------:R-:W-:-:S02]  /*4910*/  FSEL R170, R170, -INF , !P5 ;  /* 0xff800000aaaa7808 */ /* 0x000fc40006800000 */
[----:B------:R-:W-:Y:S02]  /*4920*/  FSEL R162, R247, -INF , !P4 ;  /* 0xff800000f7a27808 */ /* 0x000fe40006000000 */
[----:B------:R-:W-:Y:S02]  /*4930*/  LOP3.LUT R6, R84, R174, R9, 0x96, !PT ;  /* 0x000000ae54067212 */ /* 0x000fe400078e9609 */
[----:B------:R-:W-:Y:S02]  /*4940*/  LOP3.LUT R2, R70, R8, R81, 0x96, !PT ;  /* 0x0000000846027212 */ /* 0x000fe400078e9651 */
[----:B------:R-:W-:Y:S01]  /*4950*/  PRMT R46, R56, 0x5410, R58 ;  /* 0x00005410382e7816 */ /* 0x000fe2000000003a */
[----:B------:R-:W-:Y:S01]  /*4960*/  IMAD.WIDE.U32 R6, R6, -0x2daee0ad, RZ ;  /* 0xd2511f5306067825 */ /* 0x000fe200078e00ff */
[----:B------:R-:W-:-:S03]  /*4970*/  PRMT R58, R60, 0x5410, R61 ;  /* 0x000054103c3a7816 */ /* 0x000fc6000000003d */
[----:B------:R-:W-:Y:S01]  /*4980*/  IMAD.WIDE.U32 R4, R2, -0x2daee0ad, RZ ;  /* 0xd2511f5302047825 */ /* 0x000fe200078e00ff */
[----:B------:R-:W-:Y:S02]  /*4990*/  LOP3.LUT R2, R84, R172, R9, 0x96, !PT ;  /* 0x000000ac54027212 */ /* 0x000fe400078e9609 */
[----:B------:R-:W-:Y:S02]  /*49a0*/  LOP3.LUT R10, R47, R112, R7, 0x96, !PT ;  /* 0x000000702f0a7212 */ /* 0x000fe400078e9607 */
[----:B------:R-:W-:Y:S01]  /*49b0*/  LOP3.LUT R11, R45, R6, R5, 0x96, !PT ;  /* 0x000000062d0b7212 */ /* 0x000fe200078e9605 */
[----:B------:R-:W-:Y:S01]  /*49c0*/  IMAD.WIDE.U32 R6, R2, -0x2daee0ad, RZ ;  /* 0xd2511f5302067825 */ /* 0x000fe200078e00ff */
[----:B------:R-:W-:Y:S02]  /*49d0*/  LOP3.LUT R5, R70, R8, R79, 0x96, !PT ;  /* 0x0000000846057212 */ /* 0x000fe400078e964f */
[----:B-1----:R-:W-:Y:S01]  /*49e0*/  PRMT R79, R57, 0x5410, R59 ;  /* 0x00005410394f7816 */ /* 0x002fe2000000003b */
[----:B------:R-:W-:Y:S01]  /*49f0*/  IMAD.WIDE.U32 R14, R10, -0x326172a9, RZ ;  /* 0xcd9e8d570a0e7825 */ /* 0x000fe200078e00ff */
[----:B------:R-:W-:-:S02]  /*4a00*/  PRMT R57, R26, 0x5410, R35 ;  /* 0x000054101a397816 */ /* 0x000fc40000000023 */
[----:B------:R-:W-:Y:S01]  /*4a10*/  PRMT R70, R27, 0x5410, R30 ;  /* 0x000054101b467816 */ /* 0x000fe2000000001e */
[----:B------:R-:W-:Y:S01]  /*4a20*/  IMAD.WIDE.U32 R8, R5, -0x2daee0ad, RZ ;  /* 0xd2511f5305087825 */ /* 0x000fe200078e00ff */
[----:B------:R-:W-:Y:S02]  /*4a30*/  LOP3.LUT R5, R47, R82, R7, 0x96, !PT ;  /* 0x000000522f057212 */ /* 0x000fe400078e9607 */
[----:B------:R-:W-:Y:S01]  /*4a40*/  LOP3.LUT R2, R219, R80, R15, 0x96, !PT ;  /* 0x00000050db027212 */ /* 0x000fe200078e960f */
[----:B------:R-:W-:Y:S01]  /*4a50*/  IMAD.WIDE.U32 R10, R11, -0x326172a9, RZ ;  /* 0xcd9e8d570b0a7825 */ /* 0x000fe200078e00ff */
[----:B------:R-:W-:Y:S02]  /*4a60*/  LOP3.LUT R9, R45, R6, R9, 0x96, !PT ;  /* 0x000000062d097212 */ /* 0x000fe400078e9609 */
[----:B------:R-:W-:Y:S01]  /*4a70*/  PRMT R45, R31, 0x5410, R33 ;  /* 0x000054101f2d7816 */ /* 0x000fe20000000021 */
[----:B------:R-:W-:Y:S01]  /*4a80*/  IMAD.WIDE.U32 R12, R5, -0x326172a9, RZ ;  /* 0xcd9e8d57050c7825 */ /* 0x000fe200078e00ff */
[----:B------:R-:W-:-:S03]  /*4a90*/  PRMT R47, R62, 0x5410, R63 ;  /* 0x000054103e2f7816 */ /* 0x000fc6000000003f */
[----:B------:R-:W-:Y:S01]  /*4aa0*/  IMAD.WIDE.U32 R6, R2, -0x2daee0ad, RZ ;  /* 0xd2511f5302067825 */ /* 0x000fe200078e00ff */
[----:B------:R-:W-:-:S04]  /*4ab0*/  LOP3.LUT R2, R219, R78, R13, 0x96, !PT ;  /* 0x0000004edb027212 */ /* 0x000fc800078e960d */
[----:B------:R-:W-:Y:S01]  /*4ac0*/  LOP3.LUT R15, R48, R4, R7, 0x96, !PT ;  /* 0x00000004300f7212 */ /* 0x000fe200078e9607 */
[----:B------:R-:W-:Y:S01]  /*4ad0*/  IMAD.WIDE.U32 R4, R2, -0x2daee0ad, RZ ;  /* 0xd2511f5302047825 */ /* 0x000fe200078e00ff */
[----:B------:R-:W-:-:S04]  /*4ae0*/  LOP3.LUT R2, R225, R14, R11, 0x96, !PT ;  /* 0x0000000ee1027212 */ /* 0x000fc800078e960b */
[----:B------:R-:W-:Y:S01]  /*4af0*/  LOP3.LUT R7, R48, R8, R5, 0x96, !PT ;  /* 0x0000000830077212 */ /* 0x000fe200078e9605 */
[----:B------:R-:W-:-:S04]  /*4b00*/  IMAD.WIDE.U32 R8, R9, -0x326172a9, RZ ;  /* 0xcd9e8d5709087825 */ /* 0x000fc800078e00ff */
[----:B------:R-:W-:Y:S01]  /*4b10*/  IMAD.WIDE.U32 R80, R2, -0x2daee0ad, RZ ;  /* 0xd2511f5302507825 */ /* 0x000fe200078e00ff */
[----:B------:R-:W-:-:S04]  /*4b20*/  LOP3.LUT R2, R225, R12, R9, 0x96, !PT ;  /* 0x0000000ce1027212 */ /* 0x000fc800078e9609 */
[----:B------:R-:W-:Y:S01]  /*4b30*/  LOP3.LUT R11, R40, R6, R81, 0x96, !PT ;  /* 0x00000006280b7212 */ /* 0x000fe200078e9651 */
[----:B------:R-:W-:-:S04]  /*4b40*/  IMAD.WIDE.U32 R82, R2, -0x2daee0ad, RZ ;  /* 0xd2511f5302527825 */ /* 0x000fc800078e00ff */
[----:B------:R-:W-:Y:S01]  /*4b50*/  IMAD.WIDE.U32 R6, R7, -0x326172a9, RZ ;  /* 0xcd9e8d5707067825 */ /* 0x000fe200078e00ff */
[----:B------:R-:W-:Y:S02]  /*4b60*/  LOP3.LUT R2, R40, R4, R83, 0x96, !PT ;  /* 0x0000000428027212 */ /* 0x000fe400078e9653 */
[----:B------:R-:W-:Y:S02]  /*4b70*/  LOP3.LUT R9, R19, 0xff, RZ, 0xc0, !PT ;  /* 0x000000ff13097812 */ /* 0x000fe400078ec0ff */
[----:B------:R-:W-:Y:S01]  /*4b80*/  LOP3.LUT R78, R223, R8, R7, 0x96, !PT ;  /* 0x00000008df4e7212 */ /* 0x000fe200078e9607 */
[----:B------:R-:W-:Y:S01]  /*4b90*/  IMAD.WIDE.U32 R4, R2, -0x326172a9, RZ ;  /* 0xcd9e8d5702047825 */ /* 0x000fe200078e00ff */
[----:B------:R-:W-:Y:S02]  /*4ba0*/  LOP3.LUT R2, R44, 0xff, RZ, 0xc0, !PT ;  /* 0x000000ff2c027812 */ /* 0x000fe400078ec0ff */
[----:B------:R-:W-:Y:S01]  /*4bb0*/  PRMT R40, R51, 0x5410, R52 ;  /* 0x0000541033287816 */ /* 0x000fe20000000034 */
[----:B------:R-:W-:Y:S01]  /*4bc0*/  IMAD.MOV.U32 R226, RZ, RZ, R4 ;  /* 0x000000ffffe27224 */ /* 0x000fe200078e0004 */
[----:B------:R-:W-:Y:S01]  /*4bd0*/  LOP3.LUT R87, R222, R6, R5, 0x96, !PT ;  /* 0x00000006de577212 */ /* 0x000fe200078e9605 */
[----:B------:R-:W-:Y:S01]  /*4be0*/  IMAD.WIDE.U32 R6, R15, -0x326172a9, RZ ;  /* 0xcd9e8d570f067825 */ /* 0x000fe200078e00ff */
[----:B------:R-:W-:-:S02]  /*4bf0*/  PRMT R233, R4, 0x7771, RZ ;  /* 0x0000777104e97816 */ /* 0x000fc400000000ff */
[C---:B------:R-:W-:Y:S02]  /*4c00*/  PRMT R214, R4.reuse, 0x7773, RZ ;  /* 0x0000777304d67816 */ /* 0x040fe400000000ff */
[----:B------:R-:W-:Y:S01]  /*4c10*/  PRMT R113, R4, 0x7772, RZ ;  /* 0x0000777204717816 */ /* 0x000fe200000000ff */
[----:B------:R-:W-:Y:S01]  /*4c20*/  IMAD.WIDE.U32 R4, R11, -0x326172a9, RZ ;  /* 0xcd9e8d570b047825 */ /* 0x000fe200078e00ff */
[----:B------:R-:W-:Y:S02]  /*4c30*/  PRMT R20, R2, 0x5410, R49 ;  /* 0x0000541002147816 */ /* 0x000fe40000000031 */
[----:B------:R-:W-:Y:S01]  /*4c40*/  LOP3.LUT R2, R39, 0xff, RZ, 0xc0, !PT ;  /* 0x000000ff27027812 */ /* 0x000fe200078ec0ff */
[----:B------:R-:W-:Y:S01]  /*4c50*/  IMAD.MOV.U32 R115, RZ, RZ, R4 ;  /* 0x000000ffff737224 */ /* 0x000fe200078e0004 */
[C---:B------:R-:W-:Y:S02]  /*4c60*/  PRMT R215, R4.reuse, 0x7771, RZ ;  /* 0x0000777104d77816 */ /* 0x040fe400000000ff */
[----:B------:R-:W-:-:S02]  /*4c70*/  PRMT R112, R4, 0x7773, RZ ;  /* 0x0000777304707816 */ /* 0x000fc400000000ff */
[----:B------:R-:W-:Y:S02]  /*4c80*/  PRMT R107, R4, 0x7772, RZ ;  /* 0x00007772046b7816 */ /* 0x000fe400000000ff */
[----:B------:R-:W-:Y:S02]  /*4c90*/  LOP3.LUT R4, R75, 0xff, RZ, 0xc0, !PT ;  /* 0x000000ff4b047812 */ /* 0x000fe400078ec0ff */
[----:B------:R-:W-:Y:S02]  /*4ca0*/  PRMT R35, R2, 0x5410, R41 ;  /* 0x0000541002237816 */ /* 0x000fe40000000029 */
[----:B------:R-:W-:Y:S02]  /*4cb0*/  PRMT R36, R4, 0x5410, R76 ;  /* 0x0000541004247816 */ /* 0x000fe4000000004c */
[----:B------:R-:W-:Y:S02]  /*4cc0*/  LOP3.LUT R4, R53, 0xff, RZ, 0xc0, !PT ;  /* 0x000000ff35047812 */ /* 0x000fe400078ec0ff */
[----:B------:R-:W-:-:S02]  /*4cd0*/  LOP3.LUT R2, R32, 0xff, RZ, 0xc0, !PT ;  /* 0x000000ff20027812 */ /* 0x000fc400078ec0ff */
[----:B------:R-:W-:Y:S02]  /*4ce0*/  PRMT R34, R4, 0x5410, R54 ;  /* 0x0000541004227816 */ /* 0x000fe40000000036 */
[----:B------:R-:W-:Y:S02]  /*4cf0*/  LOP3.LUT R4, R66, 0xff, RZ, 0xc0, !PT ;  /* 0x000000ff42047812 */ /* 0x000fe400078ec0ff */
[----:B------:R-:W-:Y:S02]  /*4d00*/  PRMT R32, R2, 0x5410, R37 ;  /* 0x0000541002207816 */ /* 0x000fe40000000025 */
[----:B------:R-:W-:Y:S02]  /*4d10*/  LOP3.LUT R2, R16, 0xffff, RZ, 0xc0, !PT ;  /* 0x0000ffff10027812 */ /* 0x000fe400078ec0ff */
[----:B------:R-:W-:Y:S02]  /*4d20*/  LOP3.LUT R31, R222, R6, R5, 0x96, !PT ;  /* 0x00000006de1f7212 */ /* 0x000fe400078e9605 */
[----:B------:R-:W-:-:S02]  /*4d30*/  LOP3.LUT R5, R73, 0xff, RZ, 0xc0, !PT ;  /* 0x000000ff49057812 */ /* 0x000fc400078ec0ff */
[----:B------:R-:W-:Y:S02]  /*4d40*/  PRMT R39, R4, 0x5410, R72 ;  /* 0x0000541004277816 */ /* 0x000fe40000000048 */
[----:B------:R-:W-:Y:S02]  /*4d50*/  SHF.R.U32.HI R2, RZ, 0x8, R2 ;  /* 0x00000008ff027819 */ /* 0x000fe40000011602 */
[----:B------:R-:W-:Y:S02]  /*4d60*/  LOP3.LUT R4, R16, 0xff, RZ, 0xc0, !PT ;  /* 0x000000ff10047812 */ /* 0x000fe400078ec0ff */
[----:B------:R-:W-:Y:S02]  /*4d70*/  PRMT R38, R5, 0x5410, R74 ;  /* 0x0000541005267816 */ /* 0x000fe4000000004a */
[----:B------:R-:W-:Y:S02]  /*4d80*/  LOP3.LUT R5, R64, 0xff, RZ, 0xc0, !PT ;  /* 0x000000ff40057812 */ /* 0x000fe400078ec0ff */
[----:B------:R-:W-:Y:S01]  /*4d90*/  PRMT R25, R4, 0x5410, R2 ;  /* 0x0000541004197816 */ /* 0x000fe20000000002 */
[----:B------:R-:W-:Y:S01]  /*4da0*/  FFMA.FTZ R4, R97, UR5, -R28 ;  /* 0x0000000561047c23 */ /* 0x000fe2000801081c */
[----:B------:R-:W-:-:S02]  /*4db0*/  PRMT R2, R16, 0x7632, R2 ;  /* 0x0000763210027816 */ /* 0x000fc40000000002 */
[----:B------:R-:W-:Y:S01]  /*4dc0*/  LOP3.LUT R33, R223, R10, R7, 0x96, !PT ;  /* 0x0000000adf217212 */ /* 0x000fe200078e9607 */
[----:B------:R1:W-:Y:S01]  /*4dd0*/  MUFU.EX2 R229, R4 ;  /* 0x0000000400e57308 */ /* 0x0003e20000000800 */
[----:B------:R-:W-:Y:S01]  /*4de0*/  PRMT R37, R5, 0x5410, R65 ;  /* 0x0000541005257816 */ /* 0x000fe20000000041 */
[----:B------:R-:W-:Y:S01]  /*4df0*/  IMAD.MOV.U32 R76, RZ, RZ, R105 ;  /* 0x000000ffff4c7224 */ /* 0x000fe200078e0069 */
[----:B------:R-:W-:Y:S01]  /*4e00*/  SHF.R.U32.HI R5, RZ, 0x18, R16 ;  /* 0x00000018ff057819 */ /* 0x000fe20000011610 */
[----:B------:R-:W-:Y:S01]  /*4e10*/  IMAD.MOV.U32 R75, RZ, RZ, R183 ;  /* 0x000000ffff4b7224 */ /* 0x000fe200078e00b7 */
[----:B------:R-:W-:Y:S01]  /*4e20*/  LOP3.LUT R2, R2, 0xff, RZ, 0xc0, !PT ;  /* 0x000000ff02027812 */ /* 0x000fe200078ec0ff */
[----:B------:R-:W-:Y:S01]  /*4e30*/  IMAD.MOV.U32 R97, RZ, RZ, R190 ;  /* 0x000000ffff617224 */ /* 0x000fe200078e00be */
[----:B------:R-:W-:Y:S02]  /*4e40*/  SHF.R.U32.HI R6, RZ, 0x18, R21 ;  /* 0x00000018ff067819 */ /* 0x000fe40000011615 */
[----:B------:R-:W-:-:S02]  /*4e50*/  PRMT R27, R2, 0x5410, R5 ;  /* 0x00005410021b7816 */ /* 0x000fc40000000005 */
[C---:B------:R-:W-:Y:S02]  /*4e60*/  LOP3.LUT R2, R21.reuse, 0xffff, RZ, 0xc0, !PT ;  /* 0x0000ffff15027812 */ /* 0x040fe400078ec0ff */
[----:B------:R-:W-:Y:S02]  /*4e70*/  LOP3.LUT R7, R21, 0xff, RZ, 0xc0, !PT ;  /* 0x000000ff15077812 */ /* 0x000fe400078ec0ff */
[----:B------:R-:W-:Y:S01]  /*4e80*/  SHF.R.U32.HI R5, RZ, 0x8, R2 ;  /* 0x00000008ff057819 */ /* 0x000fe20000011602 */
[----:B------:R-:W-:Y:S01]  /*4e90*/  FFMA.FTZ R2, R99, UR5, -R28 ;  /* 0x0000000563027c23 */ /* 0x000fe2000801081c */
[----:B-1----:R-:W-:Y:S01]  /*4ea0*/  PRMT R4, R21, 0x7632, R4 ;  /* 0x0000763215047816 */ /* 0x002fe20000000004 */
[----:B------:R-:W-:Y:S01]  /*4eb0*/  IMAD.MOV.U32 R99, RZ, RZ, R189 ;  /* 0x000000ffff637224 */ /* 0x000fe200078e00bd */
[----:B------:R-:W-:Y:S01]  /*4ec0*/  PRMT R24, R7, 0x5410, R5 ;  /* 0x0000541007187816 */ /* 0x000fe20000000005 */
[----:B------:R1:W-:Y:S01]  /*4ed0*/  MUFU.EX2 R216, R2 ;  /* 0x0000000200d87308 */ /* 0x0003e20000000800 */
[----:B------:R-:W-:Y:S01]  /*4ee0*/  LOP3.LUT R4, R4, 0xff, RZ, 0xc0, !PT ;  /* 0x000000ff04047812 */ /* 0x000fe200078ec0ff */
[----:B------:R-:W-:Y:S01]  /*4ef0*/  FFMA.FTZ R5, R96, UR5, -R28 ;  /* 0x0000000560057c23 */ /* 0x000fe2000801081c */
[----:B------:R-:W-:-:S02]  /*4f00*/  IMAD.MOV.U32 R96, RZ, RZ, R188 ;  /* 0x000000ffff607224 */ /* 0x000fc400078e00bc */
[----:B------:R-:W-:Y:S01]  /*4f10*/  PRMT R26, R4, 0x5410, R6 ;  /* 0x00005410041a7816 */ /* 0x000fe20000000006 */
[----:B------:R-:W-:-:S04]  /*4f20*/  FFMA.FTZ R4, R98, UR5, -R28 ;  /* 0x0000000562047c23 */ /* 0x000fc8000801081c */
[----:B------:R2:W-:Y:S01]  /*4f30*/  MUFU.EX2 R217, R4 ;  /* 0x0000000400d97308 */ /* 0x0005e20000000800 */
[----:B-1----:R-:W-:-:S04]  /*4f40*/  LOP3.LUT R2, R17, 0xffff, RZ, 0xc0, !PT ;  /* 0x0000ffff11027812 */ /* 0x002fc800078ec0ff */
[----:B------:R-:W-:Y:S02]  /*4f50*/  SHF.R.U32.HI R2, RZ, 0x8, R2 ;  /* 0x00000008ff027819 */ /* 0x000fe40000011602 */
[----:B--2---:R-:W-:-:S04]  /*4f60*/  LOP3.LUT R4, R17, 0xff, RZ, 0xc0, !PT ;  /* 0x000000ff11047812 */ /* 0x004fc800078ec0ff */
[----:B------:R-:W-:Y:S01]  /*4f70*/  PRMT R22, R4, 0x5410, R2 ;  /* 0x0000541004167816 */ /* 0x000fe20000000002 */
[----:B------:R-:W-:Y:S01]  /*4f80*/  FFMA.FTZ R4, R94, UR5, -R28 ;  /* 0x000000055e047c23 */ /* 0x000fe2000801081c */
[----:B------:R-:W-:Y:S01]  /*4f90*/  PRMT R2, R17, 0x7632, R2 ;  /* 0x0000763211027816 */ /* 0x000fe20000000002 */
[----:B------:R1:W2:Y:S03]  /*4fa0*/  MUFU.EX2 R224, R5 ;  /* 0x0000000500e07308 */ /* 0x0002a60000000800 */
[----:B------:R-:W-:-:S05]  /*4fb0*/  LOP3.LUT R2, R2, 0xff, RZ, 0xc0, !PT ;  /* 0x000000ff02027812 */ /* 0x000fca00078ec0ff */
[----:B------:R3:W-:Y:S01]  /*4fc0*/  MUFU.EX2 R218, R4 ;  /* 0x0000000400da7308 */ /* 0x0007e20000000800 */
[----:B-1----:R-:W-:-:S04]  /*4fd0*/  SHF.R.U32.HI R5, RZ, 0x18, R17 ;  /* 0x00000018ff057819 */ /* 0x002fc80000011611 */
[----:B------:R-:W-:Y:S01]  /*4fe0*/  PRMT R21, R2, 0x5410, R5 ;  /* 0x0000541002157816 */ /* 0x000fe20000000005 */
[----:B---3--:R-:W-:Y:S01]  /*4ff0*/  FFMA.FTZ R4, R92, UR5, -R28 ;  /* 0x000000055c047c23 */ /* 0x008fe2000801081c */
[----:B------:R-:W-:-:S03]  /*5000*/  LOP3.LUT R2, R23, 0xffff, RZ, 0xc0, !PT ;  /* 0x0000ffff17027812 */ /* 0x000fc600078ec0ff */
[----:B------:R1:W-:Y:S01]  /*5010*/  MUFU.EX2 R234, R4 ;  /* 0x0000000400ea7308 */ /* 0x0003e20000000800 */
[----:B------:R-:W-:Y:S01]  /*5020*/  SHF.R.U32.HI R5, RZ, 0x8, R2 ;  /* 0x00000008ff057819 */ /* 0x000fe20000011602 */
[----:B------:R-:W-:Y:S01]  /*5030*/  FFMA.FTZ R2, R95, UR5, -R28 ;  /* 0x000000055f027c23 */ /* 0x000fe2000801081c */
[----:B------:R-:W-:-:S05]  /*5040*/  SHF.R.U32.HI R6, RZ, 0x18, R23 ;  /* 0x00000018ff067819 */ /* 0x000fca0000011617 */
[----:B------:R3:W-:Y:S01]  /*5050*/  MUFU.EX2 R236, R2 ;  /* 0x0000000200ec7308 */ /* 0x0007e20000000800 */
[----:B-1----:R-:W-:-:S04]  /*5060*/  PRMT R4, R23, 0x7632, R4 ;  /* 0x0000763217047816 */ /* 0x002fc80000000004 */
[----:B------:R-:W-:-:S04]  /*5070*/  LOP3.LUT R4, R4, 0xff, RZ, 0xc0, !PT ;  /* 0x000000ff04047812 */ /* 0x000fc800078ec0ff */
[----:B------:R-:W-:Y:S01]  /*5080*/  PRMT R30, R4, 0x5410, R6 ;  /* 0x00005410041e7816 */ /* 0x000fe20000000006 */
[----:B---3--:R-:W-:Y:S01]  /*5090*/  FFMA.FTZ R2, R93, UR5, -R28 ;  /* 0x000000055d027c23 */ /* 0x008fe2000801081c */
[----:B------:R-:W-:-:S03]  /*50a0*/  FMNMX3.FTZ R4, R152, R153, R148, !PT ;  /* 0x0000009998047276 */ /* 0x000fc60007810094 */
[----:B------:R1:W-:Y:S02]  /*50b0*/  MUFU.EX2 R235, R2 ;  /* 0x0000000200eb7308 */ /* 0x0003e40000000800 */
[----:B-1----:R-:W-:-:S04]  /*50c0*/  FMNMX3.FTZ R2, R4, R149, R146, !PT ;  /* 0x0000009504027276 */ /* 0x002fc80007810092 */
[----:B------:R-:W-:-:S04]  /*50d0*/  FMNMX3.FTZ R2, R2, R145, R144, !PT ;  /* 0x0000009102027276 */ /* 0x000fc80007810090 */
[----:B------:R-:W-:-:S04]  /*50e0*/  FMNMX3.FTZ R2, R2, R141, R140, !PT ;  /* 0x0000008d02027276 */ /* 0x000fc8000781008c */
[----:B------:R-:W-:Y:S01]  /*50f0*/  FMNMX3.FTZ R2, R2, R138, R132, !PT ;  /* 0x0000008a02027276 */ /* 0x000fe20007810084 */
[----:B------:R-:W-:-:S03]  /*5100*/  FFMA.FTZ R4, R91, UR5, -R28 ;  /* 0x000000055b047c23 */ /* 0x000fc6000801081c */
[----:B------:R-:W-:Y:S01]  /*5110*/  FMNMX3.FTZ R2, R2, R133, R128, !PT ;  /* 0x0000008502027276 */ /* 0x000fe20007810080 */
[----:B------:R1:W-:Y:S03]  /*5120*/  MUFU.EX2 R237, R4 ;  /* 0x0000000400ed7308 */ /* 0x0003e60000000800 */
[----:B------:R-:W-:Y:S01]  /*5130*/  FMNMX3.FTZ R2, R2, R129, R124, !PT ;  /* 0x0000008102027276 */ /* 0x000fe2000781007c */
[----:B------:R-:W-:-:S03]  /*5140*/  IMAD.MOV.U32 R92, RZ, RZ, R187 ;  /* 0x000000ffff5c7224 */ /* 0x000fc600078e00bb */
[----:B------:R-:W-:Y:S01]  /*5150*/  FMNMX3.FTZ R2, R2, R125, R251, !PT ;  /* 0x0000007d02027276 */ /* 0x000fe200078100fb */
[----:B-1----:R-:W-:-:S03]  /*5160*/  FFMA.FTZ R4, R90, UR5, -R28 ;  /* 0x000000055a047c23 */ /* 0x002fc6000801081c */
[----:B------:R-:W-:Y:S01]  /*5170*/  FMNMX3.FTZ R2, R2, R249, R203, !PT ;  /* 0x000000f902027276 */ /* 0x000fe200078100cb */
[----:B------:R1:W-:Y:S01]  /*5180*/  MUFU.EX2 R238, R4 ;  /* 0x0000000400ee7308 */ /* 0x0003e20000000800 */
[----:B------:R-:W-:Y:S01]  /*5190*/  FSEL R105, R241, -INF , !P1 ;  /* 0xff800000f1697808 */ /* 0x000fe20004800000 */
[----:B------:R-:W-:Y:S01]  /*51a0*/  IMAD.MOV.U32 R95, RZ, RZ, R186 ;  /* 0x000000ffff5f7224 */ /* 0x000fe200078e00ba */
[----:B------:R-:W-:Y:S01]  /*51b0*/  FSEL R183, R182, -INF , !P6 ;  /* 0xff800000b6b77808 */ /* 0x000fe20007000000 */
[----:B-1----:R-:W-:Y:S01]  /*51c0*/  FFMA.FTZ R4, R89, UR5, -R28 ;  /* 0x0000000559047c23 */ /* 0x002fe2000801081c */
[----:B------:R-:W-:-:S05]  /*51d0*/  IMAD.MOV.U32 R89, RZ, RZ, R155 ;  /* 0x000000ffff597224 */ /* 0x000fca00078e009b */
[----:B------:R-:W-:-:S04]  /*51e0*/  FMNMX3.FTZ R2, R2, R92, R89, !PT ;  /* 0x0000005c02027276 */ /* 0x000fc80007810059 */
[----:B------:R-:W-:-:S04]  /*51f0*/  FMNMX3.FTZ R2, R2, R96, R154, !PT ;  /* 0x0000006002027276 */ /* 0x000fc8000781009a */
[----:B------:R-:W-:Y:S02]  /*5200*/  FMNMX3.FTZ R2, R2, R105, R204, !PT ;  /* 0x0000006902027276 */ /* 0x000fe400078100cc */
[----:B------:R-:W-:Y:S02]  /*5210*/  LOP3.LUT R7, R23, 0xff, RZ, 0xc0, !PT ;  /* 0x000000ff17077812 */ /* 0x000fe400078ec0ff */
[----:B------:R-:W-:Y:S01]  /*5220*/  FMNMX3.FTZ R2, R2, R95, R183, !PT ;  /* 0x0000005f02027276 */ /* 0x000fe200078100b7 */
[----:B------:R1:W-:Y:S01]  /*5230*/  MUFU.EX2 R239, R4 ;  /* 0x0000000400ef7308 */ /* 0x0003e20000000800 */
[----:B------:R-:W-:Y:S02]  /*5240*/  FSEL R188, R245, -INF , !P4 ;  /* 0xff800000f5bc7808 */ /* 0x000fe40006000000 */
[----:B------:R-:W-:Y:S02]  /*5250*/  FSEL R182, R181, -INF , !P3 ;  /* 0xff800000b5b67808 */ /* 0x000fe40005800000 */
[----:B------:R-:W-:-:S02]  /*5260*/  FMNMX3.FTZ R2, R2, R170, R97, !PT ;  /* 0x000000aa02027276 */ /* 0x000fc40007810061 */
[----:B------:R-:W-:Y:S01]  /*5270*/  PRMT R23, R7, 0x5410, R5 ;  /* 0x0000541007177816 */ /* 0x000fe20000000005 */
[----:B------:R-:W-:Y:S01]  /*5280*/  FFMA.FTZ R5, R67, UR5, -R28 ;  /* 0x0000000543057c23 */ /* 0x000fe2000801081c */
[----:B------:R-:W-:Y:S02]  /*5290*/  FSEL R187, R171, -INF , !P2 ;  /* 0xff800000abbb7808 */ /* 0x000fe40005000000 */
[----:B------:R-:W-:Y:S01]  /*52a0*/  FMNMX3.FTZ R2, R2, R188, R182, !PT ;  /* 0x000000bc02027276 */ /* 0x000fe200078100b6 */
[--C-:B-1----:R-:W-:Y:S01]  /*52b0*/  FFMA.FTZ R4, R88, UR5, -R28.reuse ;  /* 0x0000000558047c23 */ /* 0x102fe2000801081c */
[----:B------:R1:W-:Y:S08]  /*52c0*/  MUFU.EX2 R246, R5 ;  /* 0x0000000500f67308 */ /* 0x0003f00000000800 */
[----:B------:R3:W-:Y:S01]  /*52d0*/  MUFU.EX2 R242, R4 ;  /* 0x0000000400f27308 */ /* 0x0007e20000000800 */
[----:B-1----:R-:W-:Y:S01]  /*52e0*/  FMNMX.FTZ R5, R187, R2, !PT ;  /* 0x00000002bb057209 */ /* 0x002fe20007810000 */
[----:B---3--:R-:W-:-:S04]  /*52f0*/  FFMA.FTZ R4, R71, UR5, -R28 ;  /* 0x0000000547047c23 */ /* 0x008fc8000801081c */
[----:B------:R-:W1:Y:S02]  /*5300*/  SHFL.BFLY PT, R7, R5, 0x2, 0x1f ;  /* 0x0c401f0005077f89 */ /* 0x000e6400000e0000 */
[----:B------:R3:W-:Y:S01]  /*5310*/  MUFU.EX2 R244, R4 ;  /* 0x0000000400f47308 */ /* 0x0007e20000000800 */
[----:B------:R-:W-:Y:S01]  /*5320*/  LOP3.LUT R2, R18, 0xff, RZ, 0xc0, !PT ;  /* 0x000000ff12027812 */ /* 0x000fe200078ec0ff */
[----:B---3--:R-:W-:-:S06]  /*5330*/  FFMA.FTZ R4, R69, UR5, -R28 ;  /* 0x0000000545047c23 */ /* 0x008fcc000801081c */
[----:B------:R3:W-:Y:S02]  /*5340*/  MUFU.EX2 R241, R4 ;  /* 0x0000000400f17308 */ /* 0x0007e40000000800 */
[----:B---3--:R-:W-:-:S04]  /*5350*/  LOP3.LUT R4, R18, 0xffff, RZ, 0xc0, !PT ;  /* 0x0000ffff12047812 */ /* 0x008fc800078ec0ff */
[----:B------:R-:W-:Y:S01]  /*5360*/  SHF.R.U32.HI R6, RZ, 0x8, R4 ;  /* 0x00000008ff067819 */ /* 0x000fe20000011604 */
[----:B------:R-:W-:-:S03]  /*5370*/  FFMA.FTZ R4, R68, UR5, -R28 ;  /* 0x0000000544047c23 */ /* 0x000fc6000801081c */
[----:B------:R-:W-:Y:S01]  /*5380*/  PRMT R15, R2, 0x5410, R6 ;  /* 0x00005410020f7816 */ /* 0x000fe20000000006 */
[----:B------:R3:W-:Y:S01]  /*5390*/  MUFU.EX2 R248, R4 ;  /* 0x0000000400f87308 */ /* 0x0007e20000000800 */
[----:B------:R-:W-:Y:S02]  /*53a0*/  PRMT R2, R18, 0x7632, R2 ;  /* 0x0000763212027816 */ /* 0x000fe40000000002 */
[----:B------:R-:W-:Y:S02]  /*53b0*/  SHF.R.U32.HI R6, RZ, 0x18, R18 ;  /* 0x00000018ff067819 */ /* 0x000fe40000011612 */
[----:B------:R-:W-:-:S04]  /*53c0*/  LOP3.LUT R2, R2, 0xff, RZ, 0xc0, !PT ;  /* 0x000000ff02027812 */ /* 0x000fc800078ec0ff */
[----:B------:R-:W-:Y:S01]  /*53d0*/  PRMT R13, R2, 0x5410, R6 ;  /* 0x00005410020d7816 */ /* 0x000fe20000000006 */
[----:B---3--:R-:W-:Y:S01]  /*53e0*/  FFMA.FTZ R4, R156, UR5, -R29 ;  /* 0x000000059c047c23 */ /* 0x008fe2000801081d */
[----:B------:R-:W-:-:S03]  /*53f0*/  FMNMX3.FTZ R2, R159, R164, R161, !PT ;  /* 0x000000a49f027276 */ /* 0x000fc600078100a1 */
[----:B------:R3:W-:Y:S01]  /*5400*/  MUFU.EX2 R189, R4 ;  /* 0x0000000400bd7308 */ /* 0x0007e20000000800 */
[----:B-1----:R-:W-:Y:S02]  /*5410*/  FMNMX.FTZ R5, R5, R7, !PT ;  /* 0x0000000705057209 */ /* 0x002fe40007810000 */
[----:B------:R-:W-:Y:S01]  /*5420*/  FMNMX3.FTZ R2, R2, R151, R150, !PT ;  /* 0x0000009702027276 */ /* 0x000fe20007810096 */
[----:B------:R-:W-:Y:S02]  /*5430*/  IMAD.MOV.U32 R88, RZ, RZ, R135 ;  /* 0x000000ffff587224 */ /* 0x000fe400078e0087 */
[----:B------:R-:W1:Y:S01]  /*5440*/  SHFL.BFLY PT, R135, R5, 0x1, 0x1f ;  /* 0x0c201f0005877f89 */ /* 0x000e6200000e0000 */
[----:B---3--:R-:W-:-:S04]  /*5450*/  FFMA.FTZ R4, R111, UR5, -R29 ;  /* 0x000000056f047c23 */ /* 0x008fc8000801081d */
[----:B------:R3:W-:Y:S01]  /*5460*/  MUFU.EX2 R181, R4 ;  /* 0x0000000400b57308 */ /* 0x0007e20000000800 */
[----:B------:R-:W-:Y:S02]  /*5470*/  IMAD.MOV.U32 R93, RZ, RZ, R185 ;  /* 0x000000ffff5d7224 */ /* 0x000fe400078e00b9 */
[----:B---3--:R-:W-:-:S05]  /*5480*/  FFMA.FTZ R4, R110, UR5, -R29 ;  /* 0x000000056e047c23 */ /* 0x008fca000801081d */
[----:B------:R3:W-:Y:S02]  /*5490*/  MUFU.EX2 R186, R4 ;  /* 0x0000000400ba7308 */ /* 0x0007e40000000800 */
[----:B---3--:R-:W-:Y:S01]  /*54a0*/  FMNMX3.FTZ R4, R2, R167, R166, !PT ;  /* 0x000000a702047276 */ /* 0x008fe200078100a6 */
[----:B------:R-:W-:-:S03]  /*54b0*/  FFMA.FTZ R2, R109, UR5, -R29 ;  /* 0x000000056d027c23 */ /* 0x000fc6000801081d */
[----:B------:R-:W-:Y:S02]  /*54c0*/  FMNMX3.FTZ R4, R4, R165, R147, !PT ;  /* 0x000000a504047276 */ /* 0x000fe40007810093 */
[----:B------:R3:W2:Y:S02]  /*54d0*/  MUFU.EX2 R171, R2 ;  /* 0x0000000200ab7308 */ /* 0x0006a40000000800 */
[----:B------:R-:W-:Y:S01]  /*54e0*/  FMNMX3.FTZ R4, R4, R177, R176, !PT ;  /* 0x000000b104047276 */ /* 0x000fe200078100b0 */
[----:B---3--:R-:W-:-:S05]  /*54f0*/  FFMA.FTZ R2, R108, UR5, -R29 ;  /* 0x000000056c027c23 */ /* 0x008fca000801081d */
[----:B------:R3:W-:Y:S01]  /*5500*/  MUFU.EX2 R185, R2 ;  /* 0x0000000200b97308 */ /* 0x0007e20000000800 */
[----:B-1----:R-:W-:Y:S01]  /*5510*/  FMNMX.FTZ R135, R5, R135, !PT ;  /* 0x0000008705877209 */ /* 0x002fe20007810000 */
[----:B------:R-:W-:Y:S01]  /*5520*/  IMAD.MOV.U32 R91, RZ, RZ, R142 ;  /* 0x000000ffff5b7224 */ /* 0x000fe200078e008e */
[----:B---3--:R-:W-:Y:S01]  /*5530*/  FMNMX3.FTZ R2, R4, R139, R130, !PT ;  /* 0x0000008b04027276 */ /* 0x008fe20007810082 */
[----:B------:R-:W-:-:S03]  /*5540*/  FFMA.FTZ R4, R103, UR5, -R29 ;  /* 0x0000000567047c23 */ /* 0x000fc6000801081d */
[----:B------:R-:W-:Y:S01]  /*5550*/  FMNMX3.FTZ R2, R2, R180, R179, !PT ;  /* 0x000000b402027276 */ /* 0x000fe200078100b3 */
[----:B------:R1:W-:Y:S01]  /*5560*/  MUFU.EX2 R197, R4 ;  /* 0x0000000400c57308 */ /* 0x0003e20000000800 */
[C---:B------:R-:W-:Y:S01]  /*5570*/  FMUL.FTZ R5, R135.reuse, UR5 ;  /* 0x0000000587057c20 */ /* 0x040fe20008410000 */
[----:B------:R-:W-:Y:S01]  /*5580*/  FSETP.NEU.FTZ.AND P0, PT, R135, -INF , PT ;  /* 0xff8000008700780b */ /* 0x000fe20003f1d000 */
[----:B------:R-:W-:Y:S01]  /*5590*/  IMAD.MOV.U32 R72, RZ, RZ, R114 ;  /* 0x000000ffff487224 */ /* 0x000fe200078e0072 */
[----:B------:R-:W-:Y:S02]  /*55a0*/  FSEL R114, R243, -INF , !P1 ;  /* 0xff800000f3727808 */ /* 0x000fe40004800000 */
[----:B-1----:R-:W-:Y:S01]  /*55b0*/  FMNMX3.FTZ R4, R2, R131, R211, !PT ;  /* 0x0000008302047276 */ /* 0x002fe200078100d3 */
[----:B------:R-:W-:-:S03]  /*55c0*/  FFMA.FTZ R2, R102, UR5, -R29 ;  /* 0x0000000566027c23 */ /* 0x000fc6000801081d */
[----:B------:R-:W-:Y:S01]  /*55d0*/  FMNMX3.FTZ R4, R4, R122, R75, !PT ;  /* 0x0000007a04047276 */ /* 0x000fe2000781004b */
[----:B------:R1:W-:Y:S03]  /*55e0*/  MUFU.EX2 R200, R2 ;  /* 0x0000000200c87308 */ /* 0x0003e60000000800 */
[----:B----4-:R-:W-:Y:S02]  /*55f0*/  FMNMX3.FTZ R4, R4, R210, R99, !PT ;  /* 0x000000d204047276 */ /* 0x010fe40007810063 */
[----:B------:R-:W-:Y:S02]  /*5600*/  FSEL R5, R5, RZ, P0 ;  /* 0x000000ff05057208 */ /* 0x000fe40000000000 */
[----:B------:R-:W-:Y:S02]  /*5610*/  FMNMX3.FTZ R4, R4, R93, R91, !PT ;  /* 0x0000005d04047276 */ /* 0x000fe4000781005b */
[----:B------:R-:W-:Y:S01]  /*5620*/  FSEL R142, R169, -INF , !P6 ;  /* 0xff800000a98e7808 */ /* 0x000fe20007000000 */
[----:B-1----:R-:W-:Y:S01]  /*5630*/  FFMA.FTZ R2, R101, UR5, -R29 ;  /* 0x0000000565027c23 */ /* 0x002fe2000801081d */
[----:B------:R-:W-:-:S03]  /*5640*/  FMNMX3.FTZ R4, R4, R114, R88, !PT ;  /* 0x0000007204047276 */ /* 0x000fc60007810058 */
[----:B------:R1:W3:Y:S01]  /*5650*/  MUFU.EX2 R199, R2 ;  /* 0x0000000200c77308 */ /* 0x0002e20000000800 */
[----:B------:R-:W-:Y:S02]  /*5660*/  FSEL R109, R168, -INF , !P5 ;  /* 0xff800000a86d7808 */ /* 0x000fe40006800000 */
[----:B------:R-:W-:Y:S02]  /*5670*/  FMNMX3.FTZ R4, R4, R72, R142, !PT ;  /* 0x0000004804047276 */ /* 0x000fe4000781008e */
[----:B------:R-:W-:Y:S02]  /*5680*/  ISETP.NE.AND P1, PT, R157, RZ, PT ;  /* 0x000000ff9d00720c */ /* 0x000fe40003f25270 */
[----:B------:R-:W-:Y:S02]  /*5690*/  FSEL R157, R160, -INF , !P3 ;  /* 0xff800000a09d7808 */ /* 0x000fe40005800000 */
[----:B------:R-:W-:Y:S01]  /*56a0*/  LOP3.LUT R6, R42, 0xffff, RZ, 0xc0, !PT ;  /* 0x0000ffff2a067812 */ /* 0x000fe200078ec0ff */
[----:B-1----:R-:W-:-:S04]  /*56b0*/  FFMA.FTZ R2, R100, UR5, -R29 ;  /* 0x0000000564027c23 */ /* 0x002fc8000801081d */
[----:B------:R1:W-:Y:S01]  /*56c0*/  MUFU.EX2 R206, R2 ;  /* 0x0000000200ce7308 */ /* 0x0003e20000000800 */
[----:B------:R-:W-:Y:S02]  /*56d0*/  SHF.R.U32.HI R7, RZ, 0x8, R6 ;  /* 0x00000008ff077819 */ /* 0x000fe40000011606 */
[----:B------:R-:W-:Y:S01]  /*56e0*/  LOP3.LUT R6, R42, 0xff, RZ, 0xc0, !PT ;  /* 0x000000ff2a067812 */ /* 0x000fe200078ec0ff */
[----:B-1----:R-:W-:-:S04]  /*56f0*/  FFMA.FTZ R2, R152, UR5, -R5 ;  /* 0x0000000598027c23 */ /* 0x002fc80008010805 */
[----:B------:R1:W-:Y:S01]  /*5700*/  MUFU.EX2 R160, R2 ;  /* 0x0000000200a07308 */ /* 0x0003e20000000800 */
[----:B------:R-:W-:Y:S02]  /*5710*/  PRMT R12, R6, 0x5410, R7 ;  /* 0x00005410060c7816 */ /* 0x000fe40000000007 */
[----:B------:R-:W-:Y:S02]  /*5720*/  PRMT R6, R42, 0x7632, R6 ;  /* 0x000076322a067816 */ /* 0x000fe40000000006 */
[----:B------:R-:W-:Y:S02]  /*5730*/  SHF.R.U32.HI R7, RZ, 0x18, R42 ;  /* 0x00000018ff077819 */ /* 0x000fe4000001162a */
[----:B-1----:R-:W-:Y:S01]  /*5740*/  FMNMX3.FTZ R2, R4, R109, R76, !PT ;  /* 0x0000006d04027276 */ /* 0x002fe2000781004c */
[----:B------:R-:W-:-:S04]  /*5750*/  FFMA.FTZ R4, R153, UR5, -R5 ;  /* 0x0000000599047c23 */ /* 0x000fc80008010805 */
[----:B------:R1:W4:Y:S01]  /*5760*/  MUFU.EX2 R156, R4 ;  /* 0x00000004009c7308 */ /* 0x0003220000000800 */
[----:B------:R-:W-:Y:S01]  /*5770*/  LOP3.LUT R6, R6, 0xff, RZ, 0xc0, !PT ;  /* 0x000000ff06067812 */ /* 0x000fe200078ec0ff */
[----:B------:R-:W-:Y:S01]  /*5780*/  IMAD.MOV.U32 R243, RZ, RZ, R154 ;  /* 0x000000fffff37224 */ /* 0x000fe200078e009a */
[----:B------:R-:W-:Y:S02]  /*5790*/  FSEL R152, R158, -INF , !P2 ;  /* 0xff8000009e987808 */ /* 0x000fe40005000000 */
[----:B------:R-:W-:Y:S01]  /*57a0*/  PRMT R11, R6, 0x5410, R7 ;  /* 0x00005410060b7816 */ /* 0x000fe20000000007 */
[----:B-1----:R-:W-:-:S04]  /*57b0*/  FFMA.FTZ R4, R148, UR5, -R5 ;  /* 0x0000000594047c23 */ /* 0x002fc80008010805 */
[----:B------:R1:W-:Y:S01]  /*57c0*/  MUFU.EX2 R155, R4 ;  /* 0x00000004009b7308 */ /* 0x0003e20000000800 */
[----:B------:R-:W-:Y:S02]  /*57d0*/  PRMT R6, R19, 0x7632, R6 ;  /* 0x0000763213067816 */ /* 0x000fe40000000006 */
[----:B------:R-:W-:Y:S02]  /*57e0*/  FMNMX3.FTZ R2, R2, R162, R157, !PT ;  /* 0x000000a202027276 */ /* 0x000fe4000781009d */
[----:B------:R-:W-:Y:S01]  /*57f0*/  SHF.R.U32.HI R8, RZ, 0x18, R19 ;  /* 0x00000018ff087819 */ /* 0x000fe20000011613 */
[----:B-1----:R-:W-:-:S04]  /*5800*/  FFMA.FTZ R4, R149, UR5, -R5 ;  /* 0x0000000595047c23 */ /* 0x002fc80008010805 */
[----:B------:R1:W-:Y:S01]  /*5810*/  MUFU.EX2 R154, R4 ;  /* 0x00000004009a7308 */ /* 0x0003e20000000800 */
[----:B------:R-:W-:-:S05]  /*5820*/  FMNMX.FTZ R2, R152, R2, !PT ;  /* 0x0000000298027209 */ /* 0x000fca0007810000 */
[----:B------:R-:W2:Y:S01]  /*5830*/  SHFL.BFLY PT, R10, R2, 0x2, 0x1f ;  /* 0x0c401f00020a7f89 */ /* 0x000ea200000e0000 */
[----:B-1----:R-:W-:-:S04]  /*5840*/  LOP3.LUT R4, R19, 0xffff, RZ, 0xc0, !PT ;  /* 0x0000ffff13047812 */ /* 0x002fc800078ec0ff */
[----:B------:R-:W-:Y:S02]  /*5850*/  SHF.R.U32.HI R7, RZ, 0x8, R4 ;  /* 0x00000008ff077819 */ /* 0x000fe40000011604 */
[----:B------:R-:W-:Y:S02]  /*5860*/  LOP3.LUT R4, R6, 0xff, RZ, 0xc0, !PT ;  /* 0x000000ff06047812 */ /* 0x000fe400078ec0ff */
[----:B------:R-:W-:Y:S02]  /*5870*/  PRMT R17, R9, 0x5410, R7 ;  /* 0x0000541009117816 */ /* 0x000fe40000000007 */
[----:B------:R-:W-:Y:S01]  /*5880*/  PRMT R16, R4, 0x5410, R8 ;  /* 0x0000541004107816 */ /* 0x000fe20000000008 */
[--C-:B------:R-:W-:Y:S01]  /*5890*/  FFMA.FTZ R4, R145, UR5, -R5.reuse ;  /* 0x0000000591047c23 */ /* 0x100fe20008010805 */
[----:B------:R-:W1:Y:S01]  /*58a0*/  LDC.U8 R9, c[0x0][0x4f8] ;  /* 0x00013e00ff097b82 */ /* 0x000e620000000000 */
[--C-:B------:R-:W-:Y:S02]  /*58b0*/  FFMA.FTZ R6, R146, UR5, -R5.reuse ;  /* 0x0000000592067c23 */ /* 0x100fe40008010805 */
[----:B------:R3:W-:Y:S08]  /*58c0*/  MUFU.EX2 R163, R4 ;  /* 0x0000000400a37308 */ /* 0x0007f00000000800 */
[----:B------:R4:W-:Y:S01]  /*58d0*/  MUFU.EX2 R158, R6 ;  /* 0x00000006009e7308 */ /* 0x0009e20000000800 */
[----:B---3--:R-:W-:-:S07]  /*58e0*/  FFMA.FTZ R4, R144, UR5, -R5 ;  /* 0x0000000590047c23 */ /* 0x008fce0008010805 */
[----:B------:R3:W-:Y:S01]  /*58f0*/  MUFU.EX2 R168, R4 ;  /* 0x0000000400a87308 */ /* 0x0007e20000000800 */
[----:B----4-:R-:W-:-:S04]  /*5900*/  LOP3.LUT R6, R43, 0xffff, RZ, 0xc0, !PT ;  /* 0x0000ffff2b067812 */ /* 0x010fc800078ec0ff */
[----:B------:R-:W-:Y:S02]  /*5910*/  SHF.R.U32.HI R7, RZ, 0x8, R6 ;  /* 0x00000008ff077819 */ /* 0x000fe40000011606 */
[----:B------:R-:W-:Y:S01]  /*5920*/  LOP3.LUT R6, R43, 0xff, RZ, 0xc0, !PT ;  /* 0x000000ff2b067812 */ /* 0x000fe200078ec0ff */
[----:B---3--:R-:W-:-:S04]  /*5930*/  FFMA.FTZ R4, R141, UR5, -R5 ;  /* 0x000000058d047c23 */ /* 0x008fc80008010805 */
[----:B------:R3:W-:Y:S01]  /*5940*/  MUFU.EX2 R169, R4 ;  /* 0x0000000400a97308 */ /* 0x0007e20000000800 */
[----:B------:R-:W-:Y:S01]  /*5950*/  PRMT R14, R6, 0x5410, R7 ;  /* 0x00005410060e7816 */ /* 0x000fe20000000007 */
[----:B-1----:R-:W-:Y:S01]  /*5960*/  IMAD.U32 R213, R9, 0x10000, RZ ;  /* 0x0001000009d57824 */ /* 0x002fe200078e00ff */
[----:B--2---:R-:W-:Y:S01]  /*5970*/  FMNMX.FTZ R2, R2, R10, !PT ;  /* 0x0000000a02027209 */ /* 0x004fe20007810000 */
[----:B------:R-:W-:Y:S01]  /*5980*/  IMAD.MOV.U32 R111, RZ, RZ, R193 ;  /* 0x000000ffff6f7224 */ /* 0x000fe200078e00c1 */
[----:B---3--:R-:W-:-:S04]  /*5990*/  PRMT R4, R43, 0x7632, R4 ;  /* 0x000076322b047816 */ /* 0x008fc80000000004 */
[----:B------:R-:W-:Y:S01]  /*59a0*/  LOP3.LUT R6, R4, 0xff, RZ, 0xc0, !PT ;  /* 0x000000ff04067812 */ /* 0x000fe200078ec0ff */
[----:B------:R-:W-:-:S04]  /*59b0*/  FFMA.FTZ R4, R140, UR5, -R5 ;  /* 0x000000058c047c23 */ /* 0x000fc80008010805 */
[----:B------:R1:W-:Y:S01]  /*59c0*/  MUFU.EX2 R190, R4 ;  /* 0x0000000400be7308 */ /* 0x0003e20000000800 */
[----:B------:R-:W2:Y:S01]  /*59d0*/  SHFL.BFLY PT, R7, R2, 0x1, 0x1f ;  /* 0x0c201f0002077f89 */ /* 0x000ea200000e0000 */
[----:B------:R-:W-:Y:S02]  /*59e0*/  LOP3.LUT R213, R9, 0xff0000, R213, 0xf8, !PT ;  /* 0x00ff000009d57812 */ /* 0x000fe400078ef8d5 */
[----:B------:R-:W-:Y:S01]  /*59f0*/  SHF.R.U32.HI R8, RZ, 0x18, R43 ;  /* 0x00000018ff087819 */ /* 0x000fe2000001162b */
[----:B-1----:R-:W-:-:S04]  /*5a00*/  FFMA.FTZ R4, R138, UR5, -R5 ;  /* 0x000000058a047c23 */ /* 0x002fc80008010805 */
[----:B------:R1:W-:Y:S01]  /*5a10*/  MUFU.EX2 R193, R4 ;  /* 0x0000000400c17308 */ /* 0x0003e20000000800 */
[----:B------:R-:W-:Y:S02]  /*5a20*/  PRMT R10, R6, 0x5410, R8 ;  /* 0x00005410060a7816 */ /* 0x000fe40000000008 */
[----:B------:R-:W-:Y:S02]  /*5a30*/  LOP3.LUT R8, R45, 0xff00ff, RZ, 0xc0, !PT ;  /* 0x00ff00ff2d087812 */ /* 0x000fe400078ec0ff */
[----:B------:R-:W-:Y:S01]  /*5a40*/  F2FP.BF16.F32.PACK_AB R6, R224, R217 ;  /* 0x000000d9e006723e */ /* 0x000fe200000010ff */
[----:B-1----:R-:W-:Y:S01]  /*5a50*/  FFMA.FTZ R4, R132, UR5, -R5 ;  /* 0x0000000584047c23 */ /* 0x002fe20008010805 */
[----:B------:R-:W-:-:S03]  /*5a60*/  IMAD.MOV.U32 R132, RZ, RZ, R203 ;  /* 0x000000ffff847224 */ /* 0x000fc600078e00cb */
[----:B------:R1:W-:Y:S02]  /*5a70*/  MUFU.EX2 R203, R4 ;  /* 0x0000000400cb7308 */ /* 0x0003e40000000800 */
[----:B-1----:R-:W-:-:S05]  /*5a80*/  HSET2.LE.AND R4, R20, R213, PT ;  /* 0x000000d514047233 */ /* 0x002fca0003803000 */
[----:B------:R-:W-:Y:S02]  /*5a90*/  LOP3.LUT R62, R6, R4, RZ, 0xc0, !PT ;  /* 0x00000004063e7212 */ /* 0x000fe400078ec0ff */
[--C-:B------:R-:W-:Y:S02]  /*5aa0*/  HSET2.LE.AND R4, R8, R213.reuse, PT ;  /* 0x000000d508047233 */ /* 0x100fe40003803000 */
[----:B------:R-:W-:Y:S02]  /*5ab0*/  F2FP.BF16.F32.PACK_AB R6, R171, R186 ;  /* 0x000000baab06723e */ /* 0x000fe400000010ff */
[----:B------:R-:W-:Y:S02]  /*5ac0*/  LOP3.LUT R8, R46, 0xff00ff, RZ, 0xc0, !PT ;  /* 0x00ff00ff2e087812 */ /* 0x000fe400078ec0ff */
[----:B------:R-:W-:Y:S02]  /*5ad0*/  LOP3.LUT R63, R6, R4, RZ, 0xc0, !PT ;  /* 0x00000004063f7212 */ /* 0x000fe400078ec0ff */
[----:B------:R-:W-:-:S02]  /*5ae0*/  HSET2.LE.AND R4, R36, R213, PT ;  /* 0x000000d524047233 */ /* 0x000fc40003803000 */
[----:B------:R-:W-:Y:S02]  /*5af0*/  F2FP.BF16.F32.PACK_AB R6, R235, R236 ;  /* 0x000000eceb06723e */ /* 0x000fe400000010ff */
[----:B--2---:R-:W-:Y:S02]  /*5b00*/  FMNMX.FTZ R2, R2, R7, !PT ;  /* 0x0000000702027209 */ /* 0x004fe40007810000 */
[----:B------:R-:W-:Y:S02]  /*5b10*/  LOP3.LUT R66, R6, R4, RZ, 0xc0, !PT ;  /* 0x0000000406427212 */ /* 0x000fe400078ec0ff */
[----:B------:R-:W-:Y:S01]  /*5b20*/  HSET2.LE.AND R4, R8, R213, PT ;  /* 0x000000d508047233 */ /* 0x000fe20003803000 */
[--C-:B------:R-:W-:Y:S01]  /*5b30*/  FFMA.FTZ R7, R133, UR5, -R5.reuse ;  /* 0x0000000585077c23 */ /* 0x100fe20008010805 */
[----:B------:R-:W-:Y:S01]  /*5b40*/  F2FP.BF16.F32.PACK_AB R6, R199, R200 ;  /* 0x000000c8c706723e */ /* 0x000fe200000010ff */
[----:B------:R-:W-:Y:S02]  /*5b50*/  IMAD.MOV.U32 R103, RZ, RZ, R204 ;  /* 0x000000ffff677224 */ /* 0x000fe400078e00cc */
[----:B------:R1:W-:Y:S01]  /*5b60*/  MUFU.EX2 R204, R7 ;  /* 0x0000000700cc7308 */ /* 0x0003e20000000800 */
[----:B------:R-:W-:Y:S01]  /*5b70*/  LOP3.LUT R67, R6, R4, RZ, 0xc0, !PT ;  /* 0x0000000406437212 */ /* 0x000fe200078ec0ff */
[----:B------:R-:W-:Y:S01]  /*5b80*/  FFMA.FTZ R4, R124, UR5, -R5 ;  /* 0x000000057c047c23 */ /* 0x000fe20008010805 */
[----:B------:R-:W-:-:S05]  /*5b90*/  FSETP.NEU.FTZ.AND P0, PT, R2, -INF , PT ;  /* 0xff8000000200780b */ /* 0x000fca0003f1d000 */
[----:B------:R2:W-:Y:S01]  /*5ba0*/  MUFU.EX2 R230, R4 ;  /* 0x0000000400e67308 */ /* 0x0005e20000000800 */
[----:B-1----:R-:W-:-:S07]  /*5bb0*/  FFMA.FTZ R7, R128, UR5, -R5 ;  /* 0x0000000580077c23 */ /* 0x002fce0008010805 */
[----:B------:R1:W-:Y:S01]  /*5bc0*/  MUFU.EX2 R205, R7 ;  /* 0x0000000700cd7308 */ /* 0x0003e20000000800 */
[----:B--2---:R-:W-:Y:S01]  /*5bd0*/  FMUL.FTZ R4, R2, UR5 ;  /* 0x0000000502047c20 */ /* 0x004fe20008410000 */
[----:B------:R-:W-:Y:S01]  /*5be0*/  HSET2.LE.AND R6, R25, R213, PT ;  /* 0x000000d519067233 */ /* 0x000fe20003803000 */
[----:B------:R-:W-:-:S03]  /*5bf0*/  FFMA.FTZ R8, R125, UR5, -R5 ;  /* 0x000000057d087c23 */ /* 0x000fc60008010805 */
[----:B------:R-:W-:Y:S01]  /*5c00*/  FSEL R4, R4, RZ, P0 ;  /* 0x000000ff04047208 */ /* 0x000fe20000000000 */
[----:B-1----:R-:W-:-:S04]  /*5c10*/  FFMA.FTZ R7, R129, UR5, -R5 ;  /* 0x0000000581077c23 */ /* 0x002fc80008010805 */
[----:B------:R1:W-:Y:S01]  /*5c20*/  MUFU.EX2 R231, R7 ;  /* 0x0000000700e77308 */ /* 0x0003e20000000800 */
[----:B------:R-:W-:-:S07]  /*5c30*/  IMAD.MOV.U32 R59, RZ, RZ, R134 ;  /* 0x000000ffff3b7224 */ /* 0x000fce00078e0086 */
[----:B------:R2:W-:Y:S01]  /*5c40*/  MUFU.EX2 R232, R8 ;  /* 0x0000000800e87308 */ /* 0x0005e20000000800 */
[----:B-1----:R-:W-:-:S04]  /*5c50*/  F2FP.BF16.F32.PACK_AB R7, R216, R229 ;  /* 0x000000e5d807723e */ /* 0x002fc800000010ff */
[----:B------:R-:W-:Y:S02]  /*5c60*/  LOP3.LUT R60, R7, R6, RZ, 0xc0, !PT ;  /* 0x00000006073c7212 */ /* 0x000fe400078ec0ff */
[----:B------:R-:W-:Y:S01]  /*5c70*/  HSET2.LE.AND R6, R27, R213, PT ;  /* 0x000000d51b067233 */ /* 0x000fe20003803000 */
[----:B--2---:R-:W-:Y:S01]  /*5c80*/  FFMA.FTZ R8, R159, UR5, -R4 ;  /* 0x000000059f087c23 */ /* 0x004fe20008010804 */
[----:B------:R-:W-:-:S03]  /*5c90*/  F2FP.BF16.F32.PACK_AB R7, R181, R189 ;  /* 0x000000bdb507723e */ /* 0x000fc600000010ff */
[----:B------:R1:W-:Y:S01]  /*5ca0*/  MUFU.EX2 R134, R8 ;  /* 0x0000000800867308 */ /* 0x0003e20000000800 */
[----:B------:R-:W-:Y:S02]  /*5cb0*/  LOP3.LUT R61, R7, R6, RZ, 0xc0, !PT ;  /* 0x00000006073d7212 */ /* 0x000fe400078ec0ff */
[----:B------:R-:W-:Y:S02]  /*5cc0*/  HSET2.LE.AND R6, R24, R213, PT ;  /* 0x000000d518067233 */ /* 0x000fe40003803000 */
[----:B------:R-:W-:Y:S01]  /*5cd0*/  F2FP.BF16.F32.PACK_AB R7, R234, R218 ;  /* 0x000000daea07723e */ /* 0x000fe200000010ff */
[----:B------:R-:W-:-:S03]  /*5ce0*/  IMAD.MOV.U32 R44, RZ, RZ, R127 ;  /* 0x000000ffff2c7224 */ /* 0x000fc600078e007f */
[----:B------:R-:W-:Y:S01]  /*5cf0*/  LOP3.LUT R64, R7, R6, RZ, 0xc0, !PT ;  /* 0x0000000607407212 */ /* 0x000fe200078ec0ff */
[----:B-1----:R-:W-:-:S04]  /*5d00*/  FFMA.FTZ R8, R164, UR5, -R4 ;  /* 0x00000005a4087c23 */ /* 0x002fc80008010804 */
[----:B------:R1:W2:Y:S01]  /*5d10*/  MUFU.EX2 R90, R8 ;  /* 0x00000008005a7308 */ /* 0x0002a20000000800 */
[----:B------:R-:W-:Y:S02]  /*5d20*/  HSET2.LE.AND R6, R26, R213, PT ;  /* 0x000000d51a067233 */ /* 0x000fe40003803000 */
[----:B------:R-:W-:Y:S01]  /*5d30*/  F2FP.BF16.F32.PACK_AB R7, R197, R185 ;  /* 0x000000b9c507723e */ /* 0x000fe200000010ff */
[----:B------:R-:W-:-:S03]  /*5d40*/  IMAD.MOV.U32 R56, RZ, RZ, R126 ;  /* 0x000000ffff387224 */ /* 0x000fc600078e007e */
[----:B------:R-:W-:Y:S02]  /*5d50*/  LOP3.LUT R65, R7, R6, RZ, 0xc0, !PT ;  /* 0x0000000607417212 */ /* 0x000fe400078ec0ff */
[----:B------:R-:W-:Y:S01]  /*5d60*/  HSET2.LE.AND R6, R22, R213, PT ;  /* 0x000000d516067233 */ /* 0x000fe20003803000 */
[----:B-1----:R-:W-:-:S04]  /*5d70*/  FFMA.FTZ R8, R161, UR5, -R4 ;  /* 0x00000005a1087c23 */ /* 0x002fc80008010804 */
[----:B------:R1:W-:Y:S01]  /*5d80*/  MUFU.EX2 R127, R8 ;  /* 0x00000008007f7308 */ /* 0x0003e20000000800 */
[----:B------:R-:W-:-:S04]  /*5d90*/  F2FP.BF16.F32.PACK_AB R7, R156, R160 ;  /* 0x000000a09c07723e */ /* 0x000fc800000010ff */
[----:B------:R-:W-:Y:S02]  /*5da0*/  LOP3.LUT R48, R7, R6, RZ, 0xc0, !PT ;  /* 0x0000000607307212 */ /* 0x000fe400078ec0ff */
[----:B------:R-:W-:Y:S01]  /*5db0*/  HSET2.LE.AND R6, R21, R213, PT ;  /* 0x000000d515067233 */ /* 0x000fe20003803000 */
[----:B-1----:R-:W-:-:S04]  /*5dc0*/  FFMA.FTZ R8, R151, UR5, -R4 ;  /* 0x0000000597087c23 */ /* 0x002fc80008010804 */
[----:B------:R1:W3:Y:S01]  /*5dd0*/  MUFU.EX2 R126, R8 ;  /* 0x00000008007e7308 */ /* 0x0002e20000000800 */
[----:B--2---:R-:W-:Y:S02]  /*5de0*/  F2FP.BF16.F32.PACK_AB R7, R90, R134 ;  /* 0x000000865a07723e */ /* 0x004fe400000010ff */
[----:B------:R-:W-:Y:S02]  /*5df0*/  LOP3.LUT R9, R40, 0xff00ff, RZ, 0xc0, !PT ;  /* 0x00ff00ff28097812 */ /* 0x000fe400078ec0ff */
[----:B------:R-:W-:Y:S02]  /*5e00*/  LOP3.LUT R49, R7, R6, RZ, 0xc0, !PT ;  /* 0x0000000607317212 */ /* 0x000fe400078ec0ff */
[----:B------:R-:W-:Y:S02]  /*5e10*/  HSET2.LE.AND R6, R34, R213, PT ;  /* 0x000000d522067233 */ /* 0x000fe40003803000 */
[----:B------:R-:W-:Y:S01]  /*5e20*/  F2FP.BF16.F32.PACK_AB R7, R154, R155 ;  /* 0x0000009b9a07723e */ /* 0x000fe200000010ff */
[----:B-1----:R-:W-:-:S04]  /*5e30*/  FFMA.FTZ R8, R150, UR5, -R4 ;  /* 0x0000000596087c23 */ /* 0x002fc80008010804 */
[----:B------:R1:W-:Y:S01]  /*5e40*/  MUFU.EX2 R133, R8 ;  /* 0x0000000800857308 */ /* 0x0003e20000000800 */
[----:B------:R-:W-:Y:S01]  /*5e50*/  IMAD.MOV.U32 R138, RZ, RZ, R50 ;  /* 0x000000ffff8a7224 */ /* 0x000fe200078e0032 */
[----:B------:R-:W-:Y:S02]  /*5e60*/  LOP3.LUT R50, R7, R6, RZ, 0xc0, !PT ;  /* 0x0000000607327212 */ /* 0x000fe400078ec0ff */
[----:B------:R-:W-:Y:S01]  /*5e70*/  HSET2.LE.AND R6, R9, R213, PT ;  /* 0x000000d509067233 */ /* 0x000fe20003803000 */
[----:B------:R-:W-:Y:S01]  /*5e80*/  IMAD.MOV.U32 R52, RZ, RZ, R143 ;  /* 0x000000ffff347224 */ /* 0x000fe200078e008f */
[----:B---3--:R-:W-:Y:S01]  /*5e90*/  F2FP.BF16.F32.PACK_AB R7, R126, R127 ;  /* 0x0000007f7e07723e */ /* 0x008fe200000010ff */
[----:B-1----:R-:W-:-:S04]  /*5ea0*/  FFMA.FTZ R8, R167, UR5, -R4 ;  /* 0x00000005a7087c23 */ /* 0x002fc80008010804 */
[----:B------:R1:W2:Y:S01]  /*5eb0*/  MUFU.EX2 R141, R8 ;  /* 0x00000008008d7308 */ /* 0x0002a20000000800 */
[----:B------:R-:W-:Y:S02]  /*5ec0*/  LOP3.LUT R51, R7, R6, RZ, 0xc0, !PT ;  /* 0x0000000607337212 */ /* 0x000fe400078ec0ff */
[----:B------:R-:W-:Y:S02]  /*5ed0*/  HSET2.LE.AND R6, R23, R213, PT ;  /* 0x000000d517067233 */ /* 0x000fe40003803000 */
[----:B------:R-:W-:Y:S01]  /*5ee0*/  F2FP.BF16.F32.PACK_AB R7, R163, R158 ;  /* 0x0000009ea307723e */ /* 0x000fe200000010ff */
[----:B-1----:R-:W-:-:S04]  /*5ef0*/  FFMA.FTZ R8, R166, UR5, -R4 ;  /* 0x00000005a6087c23 */ /* 0x002fc80008010804 */
[----:B------:R1:W-:Y:S01]  /*5f00*/  MUFU.EX2 R143, R8 ;  /* 0x00000008008f7308 */ /* 0x0003e20000000800 */
[----:B------:R-:W-:Y:S01]  /*5f10*/  LOP3.LUT R9, R47, 0xff00ff, RZ, 0xc0, !PT ;  /* 0x00ff00ff2f097812 */ /* 0x000fe200078ec0ff */
[----:B-1----:R-:W-:Y:S01]  /*5f20*/  FFMA.FTZ R8, R165, UR5, -R4 ;  /* 0x00000005a5087c23 */ /* 0x002fe20008010804 */
[----:B------:R-:W-:-:S05]  /*5f30*/  IMAD.MOV.U32 R165, RZ, RZ, R76 ;  /* 0x000000ffffa57224 */ /* 0x000fca00078e004c */
[----:B------:R1:W3:Y:S01]  /*5f40*/  MUFU.EX2 R149, R8 ;  /* 0x0000000800957308 */ /* 0x0002e20000000800 */
[----:B------:R-:W-:Y:S01]  /*5f50*/  IMAD.MOV.U32 R76, RZ, RZ, R44 ;  /* 0x000000ffff4c7224 */ /* 0x000fe200078e002c */
[----:B------:R-:W-:Y:S02]  /*5f60*/  LOP3.LUT R44, R7, R6, RZ, 0xc0, !PT ;  /* 0x00000006072c7212 */ /* 0x000fe400078ec0ff */
[----:B------:R-:W-:Y:S02]  /*5f70*/  HSET2.LE.AND R6, R30, R213, PT ;  /* 0x000000d51e067233 */ /* 0x000fe40003803000 */
[----:B--2---:R-:W-:-:S04]  /*5f80*/  F2FP.BF16.F32.PACK_AB R7, R141, R133 ;  /* 0x000000858d07723e */ /* 0x004fc800000010ff */
[----:B------:R-:W-:Y:S01]  /*5f90*/  LOP3.LUT R45, R7, R6, RZ, 0xc0, !PT ;  /* 0x00000006072d7212 */ /* 0x000fe200078ec0ff */
[----:B-1----:R-:W-:Y:S01]  /*5fa0*/  FFMA.FTZ R8, R147, UR5, -R4 ;  /* 0x0000000593087c23 */ /* 0x002fe20008010804 */
[----:B------:R-:W-:-:S03]  /*5fb0*/  HSET2.LE.AND R6, R38, R213, PT ;  /* 0x000000d526067233 */ /* 0x000fc60003803000 */
[----:B------:R1:W-:Y:S01]  /*5fc0*/  MUFU.EX2 R150, R8 ;  /* 0x0000000800967308 */ /* 0x0003e20000000800 */
[----:B------:R-:W-:-:S04]  /*5fd0*/  F2FP.BF16.F32.PACK_AB R7, R169, R168 ;  /* 0x000000a8a907723e */ /* 0x000fc800000010ff */
[----:B------:R-:W-:Y:S02]  /*5fe0*/  LOP3.LUT R46, R7, R6, RZ, 0xc0, !PT ;  /* 0x00000006072e7212 */ /* 0x000fe400078ec0ff */
[----:B------:R-:W-:Y:S01]  /*5ff0*/  HSET2.LE.AND R6, R9, R213, PT ;  /* 0x000000d509067233 */ /* 0x000fe20003803000 */
[----:B-1----:R-:W-:-:S04]  /*6000*/  FFMA.FTZ R8, R177, UR5, -R4 ;  /* 0x00000005b1087c23 */ /* 0x002fc80008010804 */
[----:B------:R1:W2:Y:S01]  /*6010*/  MUFU.EX2 R153, R8 ;  /* 0x0000000800997308 */ /* 0x0002a20000000800 */
[----:B---3--:R-:W-:Y:S01]  /*6020*/  F2FP.BF16.F32.PACK_AB R7, R149, R143 ;  /* 0x0000008f9507723e */ /* 0x008fe200000010ff */
[----:B------:R-:W-:-:S03]  /*6030*/  IMAD.MOV.U32 R41, RZ, RZ, R178 ;  /* 0x000000ffff297224 */ /* 0x000fc600078e00b2 */
[----:B------:R-:W-:Y:S02]  /*6040*/  LOP3.LUT R47, R7, R6, RZ, 0xc0, !PT ;  /* 0x00000006072f7212 */ /* 0x000fe400078ec0ff */
[----:B------:R-:W-:Y:S02]  /*6050*/  HSET2.LE.AND R6, R15, R213, PT ;  /* 0x000000d50f067233 */ /* 0x000fe40003803000 */
[----:B------:R-:W-:Y:S01]  /*6060*/  F2FP.BF16.F32.PACK_AB R7, R193, R190 ;  /* 0x000000bec107723e */ /* 0x000fe200000010ff */
[----:B-1----:R-:W-:-:S04]  /*6070*/  FFMA.FTZ R8, R176, UR5, -R4 ;  /* 0x00000005b0087c23 */ /* 0x002fc80008010804 */
[----:B------:R1:W-:Y:S01]  /*6080*/  MUFU.EX2 R176, R8 ;  /* 0x0000000800b07308 */ /* 0x0003e20000000800 */
[----:B------:R-:W-:Y:S01]  /*6090*/  IMAD.MOV.U32 R74, RZ, RZ, R52 ;  /* 0x000000ffff4a7224 */ /* 0x000fe200078e0034 */
[----:B------:R-:W-:Y:S02]  /*60a0*/  LOP3.LUT R52, R7, R6, RZ, 0xc0, !PT ;  /* 0x0000000607347212 */ /* 0x000fe400078ec0ff */
[----:B------:R-:W-:Y:S02]  /*60b0*/  HSET2.LE.AND R6, R13, R213, PT ;  /* 0x000000d50d067233 */ /* 0x000fe40003803000 */
[----:B--2---:R-:W-:Y:S01]  /*60c0*/  F2FP.BF16.F32.PACK_AB R7, R153, R150 ;  /* 0x000000969907723e */ /* 0x004fe200000010ff */
[----:B-1----:R-:W-:-:S04]  /*60d0*/  FFMA.FTZ R8, R139, UR5, -R4 ;  /* 0x000000058b087c23 */ /* 0x002fc80008010804 */
[----:B------:R1:W2:Y:S01]  /*60e0*/  MUFU.EX2 R178, R8 ;  /* 0x0000000800b27308 */ /* 0x0002a20000000800 */
[----:B------:R-:W-:Y:S01]  /*60f0*/  LOP3.LUT R53, R7, R6, RZ, 0xc0, !PT ;  /* 0x0000000607357212 */ /* 0x000fe200078ec0ff */
[----:B------:R-:W-:Y:S01]  /*6100*/  IMAD.MOV.U32 R73, RZ, RZ, R59 ;  /* 0x000000ffff497224 */ /* 0x000fe200078e003b */
[----:B------:R-:W-:Y:S01]  /*6110*/  HSET2.LE.AND R6, R35, R213, PT ;  /* 0x000000d523067233 */ /* 0x000fe20003803000 */
[----:B------:R-:W-:Y:S01]  /*6120*/  IMAD.MOV.U32 R59, RZ, RZ, R191 ;  /* 0x000000ffff3b7224 */ /* 0x000fe200078e00bf */
[----:B------:R-:W-:Y:S02]  /*6130*/  LOP3.LUT R9, R55, 0xff00ff, RZ, 0xc0, !PT ;  /* 0x00ff00ff37097812 */ /* 0x000fe400078ec0ff */
[----:B------:R-:W-:Y:S01]  /*6140*/  F2FP.BF16.F32.PACK_AB R7, R204, R203 ;  /* 0x000000cbcc07723e */ /* 0x000fe200000010ff */
[----:B-1----:R-:W-:-:S04]  /*6150*/  FFMA.FTZ R8, R130, UR5, -R4 ;  /* 0x0000000582087c23 */ /* 0x002fc80008010804 */
[----:B------:R1:W-:Y:S01]  /*6160*/  MUFU.EX2 R177, R8 ;  /* 0x0000000800b17308 */ /* 0x0003e20000000800 */
[----:B------:R-:W-:Y:S02]  /*6170*/  LOP3.LUT R54, R7, R6, RZ, 0xc0, !PT ;  /* 0x0000000607367212 */ /* 0x000fe400078ec0ff */
[----:B------:R-:W-:Y:S02]  /*6180*/  HSET2.LE.AND R6, R9, R213, PT ;  /* 0x000000d509067233 */ /* 0x000fe40003803000 */
[----:B--2---:R-:W-:Y:S01]  /*6190*/  F2FP.BF16.F32.PACK_AB R7, R178, R176 ;  /* 0x000000b0b207723e */ /* 0x004fe200000010ff */
[----:B-1----:R-:W-:-:S04]  /*61a0*/  FFMA.FTZ R8, R180, UR5, -R4 ;  /* 0x00000005b4087c23 */ /* 0x002fc80008010804 */
[----:B------:R1:W2:Y:S01]  /*61b0*/  MUFU.EX2 R191, R8 ;  /* 0x0000000800bf7308 */ /* 0x0002a20000000800 */
[----:B------:R-:W-:Y:S01]  /*61c0*/  IMAD.MOV.U32 R94, RZ, RZ, R41 ;  /* 0x000000ffff5e7224 */ /* 0x000fe200078e0029 */
[----:B------:R-:W-:Y:S01]  /*61d0*/  LOP3.LUT R55, R7, R6, RZ, 0xc0, !PT ;  /* 0x0000000607377212 */ /* 0x000fe200078ec0ff */
[----:B------:R-:W-:Y:S01]  /*61e0*/  IMAD.MOV.U32 R41, RZ, RZ, R76 ;  /* 0x000000ffff297224 */ /* 0x000fe200078e004c */
[----:B------:R-:W-:Y:S01]  /*61f0*/  HSET2.LE.AND R6, R12, R213, PT ;  /* 0x000000d50c067233 */ /* 0x000fe20003803000 */
[----:B------:R-:W-:Y:S01]  /*6200*/  IMAD.MOV.U32 R76, RZ, RZ, R194 ;  /* 0x000000ffff4c7224 */ /* 0x000fe200078e00c2 */
[----:B------:R-:W-:Y:S01]  /*6210*/  F2FP.BF16.F32.PACK_AB R7, R231, R205 ;  /* 0x000000cde707723e */ /* 0x000fe200000010ff */
[----:B------:R-:W-:Y:S02]  /*6220*/  IMAD.MOV.U32 R98, RZ, RZ, R74 ;  /* 0x000000ffff627224 */ /* 0x000fe400078e004a */
[----:B-1----:R-:W-:Y:S01]  /*6230*/  FFMA.FTZ R8, R179, UR5, -R4 ;  /* 0x00000005b3087c23 */ /* 0x002fe20008010804 */
[----:B------:R-:W-:-:S02]  /*6240*/  IMAD.MOV.U32 R179, RZ, RZ, R72 ;  /* 0x000000ffffb37224 */ /* 0x000fc400078e0048 */
[----:B------:R-:W-:Y:S02]  /*6250*/  IMAD.MOV.U32 R72, RZ, RZ, R73 ;  /* 0x000000ffff487224 */ /* 0x000fe400078e0049 */
[----:B------:R-:W-:Y:S02]  /*6260*/  IMAD.MOV.U32 R73, RZ, RZ, R195 ;  /* 0x000000ffff497224 */ /* 0x000fe400078e00c3 */
[----:B------:R1:W-:Y:S01]  /*6270*/  MUFU.EX2 R195, R8 ;  /* 0x0000000800c37308 */ /* 0x0003e20000000800 */
[----:B------:R-:W-:Y:S01]  /*6280*/  IMAD.MOV.U32 R74, RZ, RZ, R56 ;  /* 0x000000ffff4a7224 */ /* 0x000fe200078e0038 */
[----:B------:R-:W-:Y:S02]  /*6290*/  LOP3.LUT R56, R7, R6, RZ, 0xc0, !PT ;  /* 0x0000000607387212 */ /* 0x000fe400078ec0ff */
[----:B------:R-:W-:Y:S02]  /*62a0*/  HSET2.LE.AND R6, R11, R213, PT ;  /* 0x000000d50b067233 */ /* 0x000fe40003803000 */
[----:B--2---:R-:W-:Y:S01]  /*62b0*/  F2FP.BF16.F32.PACK_AB R7, R191, R177 ;  /* 0x000000b1bf07723e */ /* 0x004fe200000010ff */
[----:B-1----:R-:W-:-:S04]  /*62c0*/  FFMA.FTZ R8, R131, UR5, -R4 ;  /* 0x0000000583087c23 */ /* 0x002fc80008010804 */
[----:B------:R1:W2:Y:S01]  /*62d0*/  MUFU.EX2 R194, R8 ;  /* 0x0000000800c27308 */ /* 0x0002a20000000800 */
[----:B------:R-:W-:Y:S01]  /*62e0*/  LOP3.LUT R9, R58, 0xff00ff, RZ, 0xc0, !PT ;  /* 0x00ff00ff3a097812 */ /* 0x000fe200078ec0ff */
[----:B-1----:R-:W-:Y:S01]  /*62f0*/  FFMA.FTZ R8, R198, UR5, -R29 ;  /* 0x00000005c6087c23 */ /* 0x002fe2000801081d */
[----:B------:R-:W-:-:S05]  /*6300*/  IMAD.MOV.U32 R198, RZ, RZ, R88 ;  /* 0x000000ffffc67224 */ /* 0x000fca00078e0058 */
[----:B------:R1:W-:Y:S01]  /*6310*/  MUFU.EX2 R148, R8 ;  /* 0x0000000800947308 */ /* 0x0003e20000000800 */
[----:B------:R-:W-:Y:S01]  /*6320*/  IMAD.MOV.U32 R88, RZ, RZ, R57 ;  /* 0x000000ffff587224 */ /* 0x000fe200078e0039 */
[----:B------:R-:W-:Y:S02]  /*6330*/  LOP3.LUT R57, R7, R6, RZ, 0xc0, !PT ;  /* 0x0000000607397212 */ /* 0x000fe400078ec0ff */
[----:B------:R-:W-:Y:S02]  /*6340*/  HSET2.LE.AND R6, R39, R213, PT ;  /* 0x000000d527067233 */ /* 0x000fe40003803000 */
[----:B------:R-:W-:Y:S01]  /*6350*/  F2FP.BF16.F32.PACK_AB R7, R232, R230 ;  /* 0x000000e6e807723e */ /* 0x000fe200000010ff */
[----:B-1----:R-:W-:-:S04]  /*6360*/  FFMA.FTZ R8, R196, UR5, -R29 ;  /* 0x00000005c4087c23 */ /* 0x002fc8000801081d */
[----:B------:R1:W3:Y:S01]  /*6370*/  MUFU.EX2 R159, R8 ;  /* 0x00000008009f7308 */ /* 0x0002e20000000800 */
[----:B------:R-:W-:Y:S02]  /*6380*/  LOP3.LUT R58, R7, R6, RZ, 0xc0, !PT ;  /* 0x00000006073a7212 */ /* 0x000fe400078ec0ff */
[----:B------:R-:W-:Y:S02]  /*6390*/  HSET2.LE.AND R6, R9, R213, PT ;  /* 0x000000d509067233 */ /* 0x000fe40003803000 */
[----:B--2---:R-:W-:Y:S01]  /*63a0*/  F2FP.BF16.F32.PACK_AB R7, R194, R195 ;  /* 0x000000c3c207723e */ /* 0x004fe200000010ff */
[----:B-1----:R-:W-:Y:S01]  /*63b0*/  FFMA.FTZ R8, R192, UR5, -R29 ;  /* 0x00000005c0087c23 */ /* 0x002fe2000801081d */
[----:B------:R-:W-:Y:S02]  /*63c0*/  IMAD.MOV.U32 R192, RZ, RZ, R91 ;  /* 0x000000ffffc07224 */ /* 0x000fe400078e005b */
[----:B------:R-:W-:Y:S02]  /*63d0*/  IMAD.MOV.U32 R91, RZ, RZ, R98 ;  /* 0x000000ffff5b7224 */ /* 0x000fe400078e0062 */
[----:B------:R-:W-:-:S02]  /*63e0*/  IMAD.MOV.U32 R98, RZ, RZ, R72 ;  /* 0x000000ffff627224 */ /* 0x000fc400078e0048 */
[----:B------:R-:W-:Y:S02]  /*63f0*/  IMAD.MOV.U32 R72, RZ, RZ, R41 ;  /* 0x000000ffff487224 */ /* 0x000fe400078e0029 */
[----:B------:R-:W-:Y:S01]  /*6400*/  IMAD.MOV.U32 R41, RZ, RZ, R74 ;  /* 0x000000ffff297224 */ /* 0x000fe200078e004a */
[----:B------:R1:W-:Y:S01]  /*6410*/  MUFU.EX2 R180, R8 ;  /* 0x0000000800b47308 */ /* 0x0003e20000000800 */
[----:B------:R-:W-:Y:S02]  /*6420*/  IMAD.MOV.U32 R74, RZ, RZ, R73 ;  /* 0x000000ffff4a7224 */ /* 0x000fe400078e0049 */
[----:B------:R-:W-:Y:S02]  /*6430*/  IMAD.MOV.U32 R73, RZ, RZ, R76 ;  /* 0x000000ffff497224 */ /* 0x000fe400078e004c */
[----:B------:R-:W-:Y:S01]  /*6440*/  IMAD.MOV.U32 R76, RZ, RZ, R59 ;  /* 0x000000ffff4c7224 */ /* 0x000fe200078e003b */
[----:B------:R-:W-:Y:S02]  /*6450*/  LOP3.LUT R59, R7, R6, RZ, 0xc0, !PT ;  /* 0x00000006073b7212 */ /* 0x000fe400078ec0ff */
[----:B------:R-:W-:-:S02]  /*6460*/  HSET2.LE.AND R6, R32, R213, PT ;  /* 0x000000d520067233 */ /* 0x000fc40003803000 */
[----:B------:R-:W-:Y:S02]  /*6470*/  LOP3.LUT R9, R70, 0xff00ff, RZ, 0xc0, !PT ;  /* 0x00ff00ff46097812 */ /* 0x000fe400078ec0ff */
[----:B------:R-:W-:Y:S01]  /*6480*/  F2FP.BF16.F32.PACK_AB R7, R242, R239 ;  /* 0x000000eff207723e */ /* 0x000fe200000010ff */
[----:B-1----:R-:W-:-:S03]  /*6490*/  FFMA.FTZ R8, R184, UR5, -R29 ;  /* 0x00000005b8087c23 */ /* 0x002fc6000801081d */
[----:B------:R-:W-:Y:S01]  /*64a0*/  LOP3.LUT R26, R7, R6, RZ, 0xc0, !PT ;  /* 0x00000006071a7212 */ /* 0x000fe200078ec0ff */
[----:B------:R1:W2:Y:S01]  /*64b0*/  MUFU.EX2 R184, R8 ;  /* 0x0000000800b87308 */ /* 0x0002a20000000800 */
[--C-:B------:R-:W-:Y:S02]  /*64c0*/  HSET2.LE.AND R6, R9, R213.reuse, PT ;  /* 0x000000d509067233 */ /* 0x100fe40003803000 */
[----:B---3--:R-:W-:Y:S02]  /*64d0*/  F2FP.BF16.F32.PACK_AB R7, R159, R148 ;  /* 0x000000949f07723e */ /* 0x008fe400000010ff */
[----:B------:R-:W-:Y:S02]  /*64e0*/  LEA R139, R3, UR4, 0x1 ;  /* 0x00000004038b7c11 */ /* 0x000fe4000f8e08ff */
[----:B------:R-:W-:Y:S02]  /*64f0*/  LOP3.LUT R27, R7, R6, RZ, 0xc0, !PT ;  /* 0x00000006071b7212 */ /* 0x000fe400078ec0ff */
[----:B------:R-:W-:Y:S01]  /*6500*/  HSET2.LE.AND R6, R37, R213, PT ;  /* 0x000000d525067233 */ /* 0x000fe20003803000 */
[----:B------:R-:W3:Y:S01]  /*6510*/  LDSM.16.MT88.4 R20, [R139+0x4000] ;  /* 0x004000008b14783b */ /* 0x000ee20000004200 */
[----:B------:R-:W-:-:S02]  /*6520*/  LOP3.LUT R9, R79, 0xff00ff, RZ, 0xc0, !PT ;  /* 0x00ff00ff4f097812 */ /* 0x000fc400078ec0ff */
[----:B------:R-:W-:Y:S01]  /*6530*/  F2FP.BF16.F32.PACK_AB R7, R248, R246 ;  /* 0x000000f6f807723e */ /* 0x000fe200000010ff */
[----:B-1----:R-:W-:-:S03]  /*6540*/  FFMA.FTZ R8, R207, UR5, -R29 ;  /* 0x00000005cf087c23 */ /* 0x002fc6000801081d */
[----:B------:R-:W-:Y:S01]  /*6550*/  LOP3.LUT R42, R7, R6, RZ, 0xc0, !PT ;  /* 0x00000006072a7212 */ /* 0x000fe200078ec0ff */
[----:B------:R-:W1:Y:S01]  /*6560*/  MUFU.EX2 R140, R8 ;  /* 0x00000008008c7308 */ /* 0x000e620000000800 */
[----:B------:R-:W-:Y:S02]  /*6570*/  HSET2.LE.AND R6, R9, R213, PT ;  /* 0x000000d509067233 */ /* 0x000fe40003803000 */
[----:B--2---:R-:W-:-:S04]  /*6580*/  F2FP.BF16.F32.PACK_AB R7, R184, R180 ;  /* 0x000000b4b807723e */ /* 0x004fc800000010ff */
[----:B------:R-:W-:Y:S02]  /*6590*/  LOP3.LUT R43, R7, R6, RZ, 0xc0, !PT ;  /* 0x00000006072b7212 */ /* 0x000fe400078ec0ff */
[----:B------:R-:W-:Y:S02]  /*65a0*/  HSET2.LE.AND R6, R17, R213, PT ;  /* 0x000000d511067233 */ /* 0x000fe40003803000 */
[----:B------:R-:W-:-:S04]  /*65b0*/  F2FP.BF16.F32.PACK_AB R7, R238, R237 ;  /* 0x000000edee07723e */ /* 0x000fc800000010ff */
[----:B------:R-:W-:Y:S02]  /*65c0*/  LOP3.LUT R24, R7, R6, RZ, 0xc0, !PT ;  /* 0x0000000607187212 */ /* 0x000fe400078ec0ff */
[----:B------:R-:W-:Y:S02]  /*65d0*/  HSET2.LE.AND R6, R16, R213, PT ;  /* 0x000000d510067233 */ /* 0x000fe40003803000 */
[----:B-1----:R-:W-:-:S04]  /*65e0*/  F2FP.BF16.F32.PACK_AB R7, R140, R206 ;  /* 0x000000ce8c07723e */ /* 0x002fc800000010ff */
[----:B------:R-:W-:Y:S02]  /*65f0*/  LOP3.LUT R25, R7, R6, RZ, 0xc0, !PT ;  /* 0x0000000607197212 */ /* 0x000fe400078ec0ff */
[----:B------:R-:W-:Y:S02]  /*6600*/  HSET2.LE.AND R6, R14, R213, PT ;  /* 0x000000d50e067233 */ /* 0x000fe40003803000 */
[----:B------:R-:W1:Y:S01]  /*6610*/  LDSM.16.MT88.4 R12, [R139+0x4400] ;  /* 0x004400008b0c783b */ /* 0x000e620000004200 */
[----:B------:R-:W-:Y:S01]  /*6620*/  FFMA.FTZ R8, R202, UR5, -R29 ;  /* 0x00000005ca087c23 */ /* 0x000fe2000801081d */
[----:B------:R-:W-:-:S03]  /*6630*/  F2FP.BF16.F32.PACK_AB R7, R241, R244 ;  /* 0x000000f4f107723e */ /* 0x000fc600000010ff */
[----:B------:R2:W-:Y:S01]  /*6640*/  MUFU.EX2 R151, R8 ;  /* 0x0000000800977308 */ /* 0x0005e20000000800 */
[----:B------:R-:W-:Y:S02]  /*6650*/  LOP3.LUT R40, R7, R6, RZ, 0xc0, !PT ;  /* 0x0000000607287212 */ /* 0x000fe400078ec0ff */
[----:B------:R-:W-:Y:S01]  /*6660*/  HSET2.LE.AND R6, R10, R213, PT ;  /* 0x000000d50a067233 */ /* 0x000fe20003803000 */
[----:B--2---:R-:W-:-:S04]  /*6670*/  FFMA.FTZ R8, R201, UR5, -R29 ;  /* 0x00000005c9087c23 */ /* 0x004fc8000801081d */
[----:B------:R3:W2:Y:S01]  /*6680*/  MUFU.EX2 R161, R8 ;  /* 0x0000000800a17308 */ /* 0x0006a20000000800 */
[----:B------:R-:W-:Y:S01]  /*6690*/  IMAD.WIDE.U32 R18, R33, -0x2daee0ad, RZ ;  /* 0xd2511f5321127825 */ /* 0x000fe200078e00ff */
[----:B---3--:R-:W-:Y:S01]  /*66a0*/  HMMA.16816.F32.BF16 R8, R60, R20, RZ ;  /* 0x000000143c08723c */ /* 0x008fe200000418ff */
[----:B--2---:R-:W-:Y:S02]  /*66b0*/  F2FP.BF16.F32.PACK_AB R7, R161, R151 ;  /* 0x00000097a107723e */ /* 0x004fe400000010ff */
[----:B------:R-:W-:Y:S02]  /*66c0*/  IMAD.MOV.U32 R164, RZ, RZ, R209 ;  /* 0x000000ffffa47224 */ /* 0x000fe400078e00d1 */
[----:B------:R-:W-:Y:S02]  /*66d0*/  IMAD.IADD R209, R0, 0x1, R139 ;  /* 0x0000000100d17824 */ /* 0x000fe400078e028b */
[----:B------:R-:W-:Y:S02]  /*66e0*/  IMAD.MOV.U32 R201, RZ, RZ, R92 ;  /* 0x000000ffffc97224 */ /* 0x000fe400078e005c */
[----:B------:R-:W-:-:S02]  /*66f0*/  IMAD.MOV.U32 R167, RZ, RZ, R72 ;  /* 0x000000ffffa77224 */ /* 0x000fc400078e0048 */
[----:B------:R-:W-:Y:S01]  /*6700*/  IMAD.MOV.U32 R166, RZ, RZ, R41 ;  /* 0x000000ffffa67224 */ /* 0x000fe200078e0029 */
[----:B------:R-:W-:Y:S01]  /*6710*/  LOP3.LUT R41, R7, R6, RZ, 0xc0, !PT ;  /* 0x0000000607297212 */ /* 0x000fe200078ec0ff */
[----:B------:R-:W-:Y:S02]  /*6720*/  IMAD.MOV.U32 R92, RZ, RZ, R74 ;  /* 0x000000ffff5c7224 */ /* 0x000fe400078e004a */
[----:B------:R-:W-:Y:S02]  /*6730*/  IMAD.MOV.U32 R245, RZ, RZ, R73 ;  /* 0x000000fffff57224 */ /* 0x000fe400078e0049 */
[----:B------:R-:W-:Y:S01]  /*6740*/  IMAD.MOV.U32 R3, RZ, RZ, R75 ;  /* 0x000000ffff037224 */ /* 0x000fe200078e004b */
[----:B------:R-:W-:Y:S01]  /*6750*/  LOP3.LUT R84, R77, R80, R19, 0x96, !PT ;  /* 0x000000504d547212 */ /* 0x000fe200078e9613 */
[----:B------:R-:W-:Y:S01]  /*6760*/  IMAD.MOV.U32 R207, RZ, RZ, R88 ;  /* 0x000000ffffcf7224 */ /* 0x000fe200078e0058 */
[C---:B------:R-:W-:Y:S01]  /*6770*/  PRMT R7, R18.reuse, 0x7773, RZ ;  /* 0x0000777312077816 */ /* 0x040fe200000000ff */
[----:B------:R-:W-:Y:S01]  /*6780*/  IMAD.MOV.U32 R202, RZ, RZ, R89 ;  /* 0x000000ffffca7224 */ /* 0x000fe200078e0059 */
[----:B-1----:R-:W-:Y:S01]  /*6790*/  HMMA.16816.F32.BF16 R72, R64, R12, R8 ;  /* 0x0000000c4048723c */ /* 0x002fe20000041808 */
[----:B------:R-:W-:Y:S01]  /*67a0*/  IMAD.MOV.U32 R88, RZ, RZ, R18 ;  /* 0x000000ffff587224 */ /* 0x000fe200078e0012 */
[----:B------:R-:W-:-:S02]  /*67b0*/  PRMT R89, R18, 0x7771, RZ ;  /* 0x0000777112597816 */ /* 0x000fc400000000ff */
[----:B------:R-:W-:Y:S02]  /*67c0*/  PRMT R6, R18, 0x7772, RZ ;  /* 0x0000777212067816 */ /* 0x000fe400000000ff */
[----:B------:R-:W1:Y:S02]  /*67d0*/  LDSM.16.MT88.4 R16, [R209+0x4000] ;  /* 0x00400000d110783b */ /* 0x000e640000004200 */
[----:B------:R-:W-:-:S15]  /*67e0*/  HMMA.16816.F32.BF16 R8, R48, R20, RZ ;  /* 0x000000143008723c */ /* 0x000fde00000418ff */
[----:B------:R-:W-:-:S05]  /*67f0*/  NOP ;  /* 0x0000000000007918 */ /* 0x000fca0000000000 */
[----:B------:R-:W-:Y:S01]  /*6800*/  HMMA.16816.F32.BF16 R68, R44, R12, R8 ;  /* 0x0000000c2c44723c */ /* 0x000fe20000041808 */
[----:B------:R-:W2:Y:S01]  /*6810*/  LDSM.16.MT88.4 R8, [R209+0x4400] ;  /* 0x00440000d108783b */ /* 0x000ea20000004200 */
[----:B------:R-:W-:-:S06]  /*6820*/  IMAD.WIDE.U32 R100, R78, -0x2daee0ad, RZ ;  /* 0xd2511f534e647825 */ /* 0x000fcc00078e00ff */
[----:B-1----:R-:W-:Y:S01]  /*6830*/  HMMA.16816.F32.BF16 R32, R60, R16, RZ ;  /* 0x000000103c20723c */ /* 0x002fe200000418ff */
[----:B------:R-:W-:Y:S01]  /*6840*/  LOP3.LUT R30, R77, R82, R101, 0x96, !PT ;  /* 0x000000524d1e7212 */ /* 0x000fe200078e9665 */
[----:B------:R-:W-:-:S15]  /*6850*/  IMAD.MOV.U32 R110, RZ, RZ, R76 ;  /* 0x000000ffff6e7224 */ /* 0x000fde00078e004c */
[----:B------:R-:W-:-:S03]  /*6860*/  NOP ;  /* 0x0000000000007918 */ /* 0x000fc60000000000 */
[----:B--2---:R-:W-:Y:S08]  /*6870*/  HMMA.16816.F32.BF16 R80, R64, R8, R32 ;  /* 0x000000084050723c */ /* 0x004ff00000041820 */
[C---:B------:R-:W-:Y:S08]  /*6880*/  HMMA.16816.F32.BF16 R32, R48.reuse, R16, RZ ;  /* 0x000000103020723c */ /* 0x040ff000000418ff */
[-C--:B------:R-:W-:Y:S08]  /*6890*/  HMMA.16816.F32.BF16 R36, R48, R22.reuse, RZ ;  /* 0x000000163024723c */ /* 0x080ff000000418ff */
[----:B------:R-:W-:Y:S08]  /*68a0*/  HMMA.16816.F32.BF16 R20, R60, R22, RZ ;  /* 0x000000163c14723c */ /* 0x000ff000000418ff */
[----:B------:R-:W-:Y:S08]  /*68b0*/  HMMA.16816.F32.BF16 R76, R44, R8, R32 ;  /* 0x000000082c4c723c */ /* 0x000ff00000041820 */
[-C--:B------:R-:W-:Y:S08]  /*68c0*/  HMMA.16816.F32.BF16 R32, R48, R18.reuse, RZ ;  /* 0x000000123020723c */ /* 0x080ff000000418ff */
[----:B------:R-:W-:Y:S08]  /*68d0*/  HMMA.16816.F32.BF16 R16, R60, R18, RZ ;  /* 0x000000123c10723c */ /* 0x000ff000000418ff */
[-C--:B------:R-:W-:Y:S08]  /*68e0*/  HMMA.16816.F32.BF16 R36, R44, R14.reuse, R36 ;  /* 0x0000000e2c24723c */ /* 0x080ff00000041824 */
[----:B------:R-:W-:Y:S08]  /*68f0*/  HMMA.16816.F32.BF16 R12, R64, R14, R20 ;  /* 0x0000000e400c723c */ /* 0x000ff00000041814 */
[-C--:B------:R-:W-:Y:S08]  /*6900*/  HMMA.16816.F32.BF16 R32, R44, R10.reuse, R32 ;  /* 0x0000000a2c20723c */ /* 0x080ff00000041820 */
[----:B------:R-:W-:Y:S01]  /*6910*/  HMMA.16816.F32.BF16 R20, R64, R10, R16 ;  /* 0x0000000a4014723c */ /* 0x000fe20000041810 */
[----:B------:R-:W1:Y:S07]  /*6920*/  LDSM.16.MT88.4 R8, [R139+0x4800] ;  /* 0x004800008b08783b */ /* 0x000e6e0000004200 */
[-C--:B-1----:R-:W-:Y:S08]  /*6930*/  HMMA.16816.F32.BF16 R64, R24, R8.reuse, R72 ;  /* 0x000000081840723c */ /* 0x082ff00000041848 */
[C---:B------:R-:W-:Y:S08]  /*6940*/  HMMA.16816.F32.BF16 R60, R52.reuse, R8, R68 ;  /* 0x00000008343c723c */ /* 0x040ff00000041844 */
[-C--:B------:R-:W-:Y:S08]  /*6950*/  HMMA.16816.F32.BF16 R48, R52, R10.reuse, R36 ;  /* 0x0000000a3430723c */ /* 0x080ff00000041824 */
[----:B------:R-:W-:Y:S01]  /*6960*/  HMMA.16816.F32.BF16 R16, R24, R10, R12 ;  /* 0x0000000a1810723c */ /* 0x000fe2000004180c */
[----:B------:R-:W1:Y:S01]  /*6970*/  LDSM.16.MT88.4 R8, [R209+0x4800] ;  /* 0x00480000d108783b */ /* 0x000e620000004200 */
[----:B------:R-:W-:-:S06]  /*6980*/  IMAD.MOV.U32 R125, RZ, RZ, R245 ;  /* 0x000000ffff7d7224 */ /* 0x000fcc00078e00f5 */
[-C--:B-1----:R-:W-:Y:S08]  /*6990*/  HMMA.16816.F32.BF16 R44, R24, R8.reuse, R80 ;  /* 0x00000008182c723c */ /* 0x082ff00000041850 */
[C---:B------:R-:W-:Y:S08]  /*69a0*/  HMMA.16816.F32.BF16 R36, R52.reuse, R8, R76 ;  /* 0x000000083424723c */ /* 0x040ff0000004184c */
[-C--:B------:R-:W-:Y:S08]  /*69b0*/  HMMA.16816.F32.BF16 R32, R52, R10.reuse, R32 ;  /* 0x0000000a3420723c */ /* 0x080ff00000041820 */
[----:B------:R-:W-:Y:S01]  /*69c0*/  HMMA.16816.F32.BF16 R12, R24, R10, R20 ;  /* 0x0000000a180c723c */ /* 0x000fe20000041814 */
[----:B------:R-:W1:Y:S01]  /*69d0*/  LDSM.16.MT88.4 R8, [R139+0x4c00] ;  /* 0x004c00008b08783b */ /* 0x000e620000004200 */
[----:B------:R-:W-:-:S02]  /*69e0*/  IMAD.MOV.U32 R74, RZ, RZ, R92 ;  /* 0x000000ffff4a7224 */ /* 0x000fc400078e005c */
[----:B------:R-:W-:Y:S02]  /*69f0*/  IMAD.MOV.U32 R245, RZ, RZ, R123 ;  /* 0x000000fffff57224 */ /* 0x000fe400078e007b */
[----:B------:R-:W-:Y:S02]  /*6a00*/  IMAD.MOV.U32 R247, RZ, RZ, R122 ;  /* 0x000000fffff77224 */ /* 0x000fe400078e007a */
[----:B------:R-:W-:Y:S02]  /*6a10*/  IMAD.MOV.U32 R92, RZ, RZ, R121 ;  /* 0x000000ffff5c7224 */ /* 0x000fe400078e0079 */
[----:B------:R-:W-:Y:S02]  /*6a20*/  IMAD.MOV.U32 R108, RZ, RZ, R120 ;  /* 0x000000ffff6c7224 */ /* 0x000fe400078e0078 */
[----:B------:R-:W-:Y:S01]  /*6a30*/  IMAD.MOV.U32 R72, RZ, RZ, R228 ;  /* 0x000000ffff487224 */ /* 0x000fe200078e00e4 */
[-C--:B-1----:R-:W-:Y:S08]  /*6a40*/  HMMA.16816.F32.BF16 R128, R40, R8.reuse, R64 ;  /* 0x000000082880723c */ /* 0x082ff00000041840 */
[C---:B------:R-:W-:Y:S08]  /*6a50*/  HMMA.16816.F32.BF16 R60, R56.reuse, R8, R60 ;  /* 0x00000008383c723c */ /* 0x040ff0000004183c */
[-C--:B------:R-:W-:Y:S08]  /*6a60*/  HMMA.16816.F32.BF16 R48, R56, R10.reuse, R48 ;  /* 0x0000000a3830723c */ /* 0x080ff00000041830 */
[----:B------:R-:W-:Y:S01]  /*6a70*/  HMMA.16816.F32.BF16 R120, R40, R10, R16 ;  /* 0x0000000a2878723c */ /* 0x000fe20000041810 */
[----:B------:R-:W1:Y:S01]  /*6a80*/  LDSM.16.MT88.4 R8, [R209+0x4c00] ;  /* 0x004c0000d108783b */ /* 0x000e620000004200 */
[----:B------:R-:W-:Y:S01]  /*6a90*/  IMAD.MOV.U32 R73, RZ, RZ, R119 ;  /* 0x000000ffff497224 */ /* 0x000fe200078e0077 */
[----:B------:R-:W-:Y:S01]  /*6aa0*/  PRMT R80, R6, 0x5410, R7 ;  /* 0x0000541006507816 */ /* 0x000fe20000000007 */
[----:B------:R-:W-:Y:S01]  /*6ab0*/  IMAD.MOV.U32 R75, RZ, RZ, R110 ;  /* 0x000000ffff4b7224 */ /* 0x000fe200078e006e */
[----:B------:R-:W-:Y:S01]  /*6ac0*/  LOP3.LUT R6, R72, 0xff, RZ, 0xc0, !PT ;  /* 0x000000ff48067812 */ /* 0x000fe200078ec0ff */
[----:B------:R-:W-:-:S02]  /*6ad0*/  IMAD.MOV.U32 R72, RZ, RZ, R73 ;  /* 0x000000ffff487224 */ /* 0x000fc400078e0049 */
[----:B------:R-:W-:Y:S02]  /*6ae0*/  IMAD.MOV.U32 R73, RZ, RZ, R74 ;  /* 0x000000ffff497224 */ /* 0x000fe400078e004a */
[----:B------:R-:W-:Y:S02]  /*6af0*/  IMAD.MOV.U32 R74, RZ, RZ, R75 ;  /* 0x000000ffff4a7224 */ /* 0x000fe400078e004b */
[----:B------:R-:W-:Y:S01]  /*6b00*/  IMAD.MOV.U32 R75, RZ, RZ, R3 ;  /* 0x000000ffff4b7224 */ /* 0x000fe200078e0003 */
[----:B------:R-:W-:Y:S02]  /*6b10*/  LOP3.LUT R3, R252, 0xff, RZ, 0xc0, !PT ;  /* 0x000000fffc037812 */ /* 0x000fe400078ec0ff */
[----:B------:R-:W2:Y:S01]  /*6b20*/  LDL.LU R252, [R1+0x100] ;  /* 0x0001000001fc7983 */ /* 0x000ea20000300800 */
[----:B------:R-:W-:Y:S01]  /*6b30*/  LOP3.LUT R0, R240, 0xff, RZ, 0xc0, !PT ;  /* 0x000000fff0007812 */ /* 0x000fe200078ec0ff */
[----:B------:R-:W-:Y:S02]  /*6b40*/  IMAD.MOV.U32 R110, RZ, RZ, R118 ;  /* 0x000000ffff6e7224 */ /* 0x000fe400078e0076 */
[----:B------:R-:W-:-:S02]  /*6b50*/  IMAD.MOV.U32 R102, RZ, RZ, R117 ;  /* 0x000000ffff667224 */ /* 0x000fc400078e0075 */
[----:B------:R-:W-:Y:S01]  /*6b60*/  IMAD.MOV.U32 R124, RZ, RZ, R116 ;  /* 0x000000ffff7c7224 */ /* 0x000fe200078e0074 */
[C---:B-1----:R-:W-:Y:S08]  /*6b70*/  HMMA.16816.F32.BF16 R144, R40.reuse, R8, R44 ;  /* 0x000000082890723c */ /* 0x042ff0000004182c */
[----:B------:R-:W-:Y:S01]  /*6b80*/  HMMA.16816.F32.BF16 R116, R40, R10, R12 ;  /* 0x0000000a2874723c */ /* 0x000fe2000004180c */
[----:B------:R-:W-:-:S02]  /*6b90*/  PRMT R42, R0, 0x5410, R212 ;  /* 0x00005410002a7816 */ /* 0x000fc400000000d4 */
[----:B------:R-:W3:Y:S01]  /*6ba0*/  LDL.LU R212, [R1+0xfc] ;  /* 0x0000fc0001d47983 */ /* 0x000ee20000300800 */
[----:B------:R-:W-:Y:S02]  /*6bb0*/  IMAD.MOV.U32 R71, RZ, RZ, R72 ;  /* 0x000000ffff477224 */ /* 0x000fe400078e0048 */
[----:B------:R-:W-:Y:S02]  /*6bc0*/  IMAD.MOV.U32 R72, RZ, RZ, R73 ;  /* 0x000000ffff487224 */ /* 0x000fe400078e0049 */
[----:B------:R-:W-:Y:S02]  /*6bd0*/  IMAD.MOV.U32 R73, RZ, RZ, R74 ;  /* 0x000000ffff497224 */ /* 0x000fe400078e004a */
[----:B------:R-:W-:Y:S02]  /*6be0*/  IMAD.MOV.U32 R74, RZ, RZ, R75 ;  /* 0x000000ffff4a7224 */ /* 0x000fe400078e004b */
[----:B------:R-:W-:Y:S02]  /*6bf0*/  IMAD.MOV.U32 R75, RZ, RZ, R201 ;  /* 0x000000ffff4b7224 */ /* 0x000fe400078e00c9 */
[----:B------:R-:W-:-:S02]  /*6c00*/  IMAD.MOV.U32 R201, RZ, RZ, R202 ;  /* 0x000000ffffc97224 */ /* 0x000fc400078e00ca */
[----:B------:R-:W-:Y:S01]  /*6c10*/  IMAD.MOV.U32 R202, RZ, RZ, R207 ;  /* 0x000000ffffca7224 */ /* 0x000fe200078e00cf */
[----:B------:R-:W-:Y:S01]  /*6c20*/  HMMA.16816.F32.BF16 R44, R56, R8, R36 ;  /* 0x00000008382c723c */ /* 0x000fe20000041824 */
[----:B------:R-:W-:Y:S01]  /*6c30*/  IMAD.MOV.U32 R207, RZ, RZ, R192 ;  /* 0x000000ffffcf7224 */ /* 0x000fe200078e00c0 */
[----:B------:R-:W-:Y:S01]  /*6c40*/  LOP3.LUT R0, R226, 0xff, RZ, 0xc0, !PT ;  /* 0x000000ffe2007812 */ /* 0x000fe200078ec0ff */
[----:B------:R-:W-:Y:S01]  /*6c50*/  IMAD.MOV.U32 R192, RZ, RZ, R198 ;  /* 0x000000ffffc07224 */ /* 0x000fe200078e00c6 */
[----:B------:R-:W-:Y:S01]  /*6c60*/  PRMT R240, R6, 0x5410, R227 ;  /* 0x0000541006f07816 */ /* 0x000fe200000000e3 */
[----:B------:R-:W-:-:S03]  /*6c70*/  IMAD.MOV.U32 R198, RZ, RZ, R132 ;  /* 0x000000ffffc67224 */ /* 0x000fc600078e0084 */
[----:B------:R-:W-:Y:S01]  /*6c80*/  HMMA.16816.F32.BF16 R56, R56, R10, R32 ;  /* 0x0000000a3838723c */ /* 0x000fe20000041820 */
[----:B------:R-:W-:Y:S01]  /*6c90*/  PRMT R11, R3, 0x5410, R208 ;  /* 0x00005410030b7816 */ /* 0x000fe200000000d0 */
[----:B------:R-:W-:Y:S01]  /*6ca0*/  IMAD.MOV.U32 R82, RZ, RZ, R198 ;  /* 0x000000ffff527224 */ /* 0x000fe200078e00c6 */
[----:B------:R-:W-:Y:S02]  /*6cb0*/  LOP3.LUT R3, R115, 0xff, RZ, 0xc0, !PT ;  /* 0x000000ff73037812 */ /* 0x000fe400078ec0ff */
[----:B------:R-:W-:Y:S01]  /*6cc0*/  SHF.R.U32.HI R7, RZ, 0x18, R86 ;  /* 0x00000018ff077819 */ /* 0x000fe20000011656 */
[----:B------:R-:W-:Y:S01]  /*6cd0*/  IMAD.MOV.U32 R68, RZ, RZ, R74 ;  /* 0x000000ffff447224 */ /* 0x000fe200078e004a */
[----:B------:R-:W-:Y:S01]  /*6ce0*/  LOP3.LUT R6, R137, 0xff, RZ, 0xc0, !PT ;  /* 0x000000ff89067812 */ /* 0x000fe200078ec0ff */
[----:B------:R-:W-:Y:S01]  /*6cf0*/  IMAD.MOV.U32 R132, RZ, RZ, R138 ;  /* 0x000000ffff847224 */ /* 0x000fe200078e008a */
[----:B------:R-:W-:Y:S01]  /*6d00*/  PRMT R198, R0, 0x5410, R233 ;  /* 0x0000541000c67816 */ /* 0x000fe200000000e9 */
[----:B------:R-:W-:Y:S01]  /*6d10*/  IMAD.MOV.U32 R70, RZ, RZ, R72 ;  /* 0x000000ffff467224 */ /* 0x000fe200078e0048 */
[----:B------:R-:W-:Y:S01]  /*6d20*/  PRMT R226, R3, 0x5410, R215 ;  /* 0x0000541003e27816 */ /* 0x000fe200000000d7 */
[----:B------:R-:W-:Y:S01]  /*6d30*/  IMAD.MOV.U32 R83, RZ, RZ, R75 ;  /* 0x000000ffff537224 */ /* 0x000fe200078e004b */
[----:B------:R-:W-:-:S02]  /*6d40*/  LOP3.LUT R0, R86, 0xffff, RZ, 0xc0, !PT ;  /* 0x0000ffff56007812 */ /* 0x000fc400078ec0ff */
[----:B------:R-:W-:Y:S01]  /*6d50*/  PRMT R196, R113, 0x5410, R214 ;  /* 0x0000541071c47816 */ /* 0x000fe200000000d6 */
[----:B------:R-:W-:Y:S01]  /*6d60*/  IMAD.MOV.U32 R69, RZ, RZ, R73 ;  /* 0x000000ffff457224 */ /* 0x000fe200078e0049 */
[----:B------:R-:W-:Y:S01]  /*6d70*/  PRMT R3, R86, 0x7632, R3 ;  /* 0x0000763256037816 */ /* 0x000fe20000000003 */
[----:B------:R-:W-:Y:S01]  /*6d80*/  IMAD.MOV.U32 R79, RZ, RZ, R251 ;  /* 0x000000ffff4f7224 */ /* 0x000fe200078e00fb */
[----:B------:R-:W-:Y:S01]  /*6d90*/  PRMT R43, R6, 0x5410, R71 ;  /* 0x00005410062b7816 */ /* 0x000fe20000000047 */
[----:B------:R-:W4:Y:S01]  /*6da0*/  LDL.LU R227, [R1+0xf8] ;  /* 0x0000f80001e37983 */ /* 0x000f220000300800 */
[----:B------:R-:W-:Y:S02]  /*6db0*/  SHF.R.U32.HI R6, RZ, 0x8, R0 ;  /* 0x00000008ff067819 */ /* 0x000fe40000011600 */
[----:B------:R-:W-:Y:S01]  /*6dc0*/  LOP3.LUT R0, R3, 0xff, RZ, 0xc0, !PT ;  /* 0x000000ff03007812 */ /* 0x000fe200078ec0ff */
[----:B------:R-:W-:Y:S01]  /*6dd0*/  IMAD.MOV.U32 R138, RZ, RZ, R243 ;  /* 0x000000ffff8a7224 */ /* 0x000fe200078e00f3 */
[----:B------:R-:W-:-:S02]  /*6de0*/  LOP3.LUT R8, R86, 0xff, RZ, 0xc0, !PT ;  /* 0x000000ff56087812 */ /* 0x000fc400078ec0ff */
[----:B------:R-:W-:Y:S01]  /*6df0*/  LOP3.LUT R9, R88, 0xff, RZ, 0xc0, !PT ;  /* 0x000000ff58097812 */ /* 0x000fe200078ec0ff */
[----:B------:R-:W-:Y:S01]  /*6e00*/  IMAD.MOV.U32 R75, RZ, RZ, R201 ;  /* 0x000000ffff4b7224 */ /* 0x000fe200078e00c9 */
[----:B------:R-:W-:Y:S01]  /*6e10*/  PRMT R40, R0, 0x5410, R7 ;  /* 0x0000541000287816 */ /* 0x000fe20000000007 */
[----:B------:R-:W-:Y:S01]  /*6e20*/  IMAD.MOV.U32 R71, RZ, RZ, R247 ;  /* 0x000000ffff477224 */ /* 0x000fe200078e00f7 */
[C---:B------:R-:W-:Y:S01]  /*6e30*/  LOP3.LUT R0, R104.reuse, 0xffff, RZ, 0xc0, !PT ;  /* 0x0000ffff68007812 */ /* 0x040fe200078ec0ff */
[----:B------:R-:W-:Y:S01]  /*6e40*/  LDSM.16.MT88.4 R36, [R209+0x5000] ;  /* 0x00500000d124783b */ /* 0x000fe20000004200 */
[----:B------:R-:W-:Y:S02]  /*6e50*/  LOP3.LUT R3, R104, 0xff, RZ, 0xc0, !PT ;  /* 0x000000ff68037812 */ /* 0x000fe400078ec0ff */
[----:B------:R-:W-:Y:S01]  /*6e60*/  SHF.R.U32.HI R0, RZ, 0x8, R0 ;  /* 0x00000008ff007819 */ /* 0x000fe20000011600 */
[----:B------:R-:W-:Y:S01]  /*6e70*/  IMAD.MOV.U32 R74, RZ, RZ, R138 ;  /* 0x000000ffff4a7224 */ /* 0x000fe200078e008a */
[----:B------:R-:W-:-:S02]  /*6e80*/  PRMT R41, R8, 0x5410, R6 ;  /* 0x0000541008297816 */ /* 0x000fc40000000006 */
[----:B------:R-:W-:Y:S01]  /*6e90*/  SHF.R.U32.HI R10, RZ, 0x18, R104 ;  /* 0x00000018ff0a7819 */ /* 0x000fe20000011668 */
[----:B------:R-:W-:Y:S01]  /*6ea0*/  IMAD.MOV.U32 R73, RZ, RZ, R132 ;  /* 0x000000ffff497224 */ /* 0x000fe200078e0084 */
[----:B------:R-:W-:Y:S01]  /*6eb0*/  PRMT R138, R3, 0x5410, R0 ;  /* 0x00005410038a7816 */ /* 0x000fe20000000000 */
[----:B------:R-:W4:Y:S01]  /*6ec0*/  LDL.LU R208, [R1+0xf4] ;  /* 0x0000f40001d07983 */ /* 0x000f220000300800 */
[----:B------:R-:W-:Y:S02]  /*6ed0*/  PRMT R6, R104, 0x7632, R6 ;  /* 0x0000763268067816 */ /* 0x000fe40000000006 */
[C---:B------:R-:W-:Y:S01]  /*6ee0*/  LOP3.LUT R0, R31.reuse, 0xffff, RZ, 0xc0, !PT ;  /* 0x0000ffff1f007812 */ /* 0x040fe200078ec0ff */
[----:B------:R-:W1:Y:S01]  /*6ef0*/  LDSM.16.MT88.4 R32, [R139+0x5000] ;  /* 0x005000008b20783b */ /* 0x000e620000004200 */
[----:B------:R-:W-:Y:S02]  /*6f00*/  PRMT R3, R31, 0x7632, R3 ;  /* 0x000076321f037816 */ /* 0x000fe40000000003 */
[----:B------:R-:W-:-:S02]  /*6f10*/  PRMT R72, R9, 0x5410, R89 ;  /* 0x0000541009487816 */ /* 0x000fc40000000059 */
[----:B------:R-:W-:Y:S01]  /*6f20*/  SHF.R.U32.HI R7, RZ, 0x18, R31 ;  /* 0x00000018ff077819 */ /* 0x000fe2000001161f */
[----:B------:R-:W-:Y:S01]  /*6f30*/  IMAD.MOV.U32 R201, RZ, RZ, R202 ;  /* 0x000000ffffc97224 */ /* 0x000fe200078e00ca */
[----:B------:R-:W-:Y:S01]  /*6f40*/  LOP3.LUT R9, R6, 0xff, RZ, 0xc0, !PT ;  /* 0x000000ff06097812 */ /* 0x000fe200078ec0ff */
[----:B------:R-:W-:Y:S01]  /*6f50*/  IMAD.MOV.U32 R247, RZ, RZ, R245 ;  /* 0x000000fffff77224 */ /* 0x000fe200078e00f5 */
[----:B------:R-:W-:Y:S01]  /*6f60*/  SHF.R.U32.HI R6, RZ, 0x8, R0 ;  /* 0x00000008ff067819 */ /* 0x000fe20000011600 */
[----:B------:R-:W-:Y:S01]  /*6f70*/  IMAD.MOV.U32 R243, RZ, RZ, R249 ;  /* 0x000000fffff37224 */ /* 0x000fe200078e00f9 */
[----:B------:R-:W-:Y:S01]  /*6f80*/  LOP3.LUT R0, R3, 0xff, RZ, 0xc0, !PT ;  /* 0x000000ff03007812 */ /* 0x000fe200078ec0ff */
[----:B------:R-:W-:Y:S01]  /*6f90*/  IMAD.MOV.U32 R202, RZ, RZ, R207 ;  /* 0x000000ffffca7224 */ /* 0x000fe200078e00cf */
[----:B------:R-:W-:Y:S01]  /*6fa0*/  LOP3.LUT R8, R31, 0xff, RZ, 0xc0, !PT ;  /* 0x000000ff1f087812 */ /* 0x000fe200078ec0ff */
[----:B------:R1:W5:Y:S01]  /*6fb0*/  LDL.LU R137, [R1+0xf0] ;  /* 0x0000f00001897983 */ /* 0x0003620000300800 */
[----:B------:R-:W-:-:S02]  /*6fc0*/  PRMT R207, R0, 0x5410, R7 ;  /* 0x0000541000cf7816 */ /* 0x000fc40000000007 */
[C---:B------:R-:W-:Y:S02]  /*6fd0*/  LOP3.LUT R0, R84.reuse, 0xffff, RZ, 0xc0, !PT ;  /* 0x0000ffff54007812 */ /* 0x040fe400078ec0ff */
[----:B------:R-:W-:Y:S01]  /*6fe0*/  PRMT R132, R9, 0x5410, R10 ;  /* 0x0000541009847816 */ /* 0x000fe2000000000a */
[----:B------:R-:W-:Y:S01]  /*6ff0*/  IMAD.MOV.U32 R81, RZ, RZ, R243 ;  /* 0x000000ffff517224 */ /* 0x000fe200078e00f3 */
[----:B------:R-:W-:Y:S01]  /*7000*/  SHF.R.U32.HI R0, RZ, 0x8, R0 ;  /* 0x00000008ff007819 */ /* 0x000fe20000011600 */
[----:B------:R-:W4:Y:S01]  /*7010*/  LDL.LU R249, [R1+0xec] ;  /* 0x0000ec0001f97983 */ /* 0x000f220000300800 */
[----:B------:R-:W-:Y:S02]  /*7020*/  LOP3.LUT R3, R84, 0xff, RZ, 0xc0, !PT ;  /* 0x000000ff54037812 */ /* 0x000fe400078ec0ff */
[----:B------:R-:W-:Y:S01]  /*7030*/  PRMT R214, R8, 0x5410, R6 ;  /* 0x0000541008d67816 */ /* 0x000fe20000000006 */
[----:B------:R-:W4:Y:S01]  /*7040*/  LDL.LU R251, [R1+0xe8] ;  /* 0x0000e80001fb7983 */ /* 0x000f220000300800 */
[----:B------:R-:W-:-:S02]  /*7050*/  PRMT R245, R3, 0x5410, R0 ;  /* 0x0000541003f57816 */ /* 0x000fc40000000000 */
[----:B------:R-:W-:Y:S02]  /*7060*/  PRMT R6, R84, 0x7632, R6 ;  /* 0x0000763254067816 */ /* 0x000fe40000000006 */
[C---:B------:R-:W-:Y:S02]  /*7070*/  LOP3.LUT R0, R85.reuse, 0xffff, RZ, 0xc0, !PT ;  /* 0x0000ffff55007812 */ /* 0x040fe400078ec0ff */
[----:B------:R-:W-:Y:S02]  /*7080*/  PRMT R3, R85, 0x7632, R3 ;  /* 0x0000763255037816 */ /* 0x000fe40000000003 */
[----:B------:R-:W-:Y:S02]  /*7090*/  LOP3.LUT R9, R6, 0xff, RZ, 0xc0, !PT ;  /* 0x000000ff06097812 */ /* 0x000fe400078ec0ff */
[----:B------:R-:W-:Y:S02]  /*70a0*/  SHF.R.U32.HI R6, RZ, 0x8, R0 ;  /* 0x00000008ff067819 */ /* 0x000fe40000011600 */
[----:B------:R-:W-:-:S02]  /*70b0*/  SHF.R.U32.HI R7, RZ, 0x18, R85 ;  /* 0x00000018ff077819 */ /* 0x000fc40000011655 */
[----:B------:R-:W-:-:S04]  /*70c0*/  LOP3.LUT R0, R3, 0xff, RZ, 0xc0, !PT ;  /* 0x000000ff03007812 */ /* 0x000fc800078ec0ff */
[----:B------:R-:W-:Y:S02]  /*70d0*/  PRMT R27, R0, 0x5410, R7 ;  /* 0x00005410001b7816 */ /* 0x000fe40000000007 */
[----:B------:R-:W-:-:S04]  /*70e0*/  LOP3.LUT R0, R106, 0xffff, RZ, 0xc0, !PT ;  /* 0x0000ffff6a007812 */ /* 0x000fc800078ec0ff */
[----:B------:R-:W-:Y:S01]  /*70f0*/  SHF.R.U32.HI R3, RZ, 0x8, R0 ;  /* 0x00000008ff037819 */ /* 0x000fe20000011600 */
[----:B------:R-:W-:Y:S01]  /*7100*/  FFMA.FTZ R0, R79, UR5, -R5 ;  /* 0x000000054f007c23 */ /* 0x000fe20008010805 */
[----:B------:R-:W-:Y:S02]  /*7110*/  IMAD.MOV.U32 R79, RZ, RZ, R81 ;  /* 0x000000ffff4f7224 */ /* 0x000fe400078e0051 */
[----:B------:R-:W-:Y:S02]  /*7120*/  IMAD.MOV.U32 R81, RZ, RZ, R82 ;  /* 0x000000ffff517224 */ /* 0x000fe400078e0052 */
[----:B------:R-:W-:Y:S02]  /*7130*/  IMAD.MOV.U32 R82, RZ, RZ, R83 ;  /* 0x000000ffff527224 */ /* 0x000fe400078e0053 */
[----:B------:R-:W-:Y:S02]  /*7140*/  IMAD.MOV.U32 R83, RZ, RZ, R68 ;  /* 0x000000ffff537224 */ /* 0x000fe400078e0044 */
[----:B------:R-:W-:-:S02]  /*7150*/  IMAD.MOV.U32 R68, RZ, RZ, R69 ;  /* 0x000000ffff447224 */ /* 0x000fc400078e0045 */
[----:B------:R-:W-:Y:S02]  /*7160*/  IMAD.MOV.U32 R69, RZ, RZ, R70 ;  /* 0x000000ffff457224 */ /* 0x000fe400078e0046 */
[----:B------:R-:W-:Y:S02]  /*7170*/  IMAD.MOV.U32 R70, RZ, RZ, R102 ;  /* 0x000000ffff467224 */ /* 0x000fe400078e0066 */
[----:B------:R-:W-:Y:S02]  /*7180*/  IMAD.MOV.U32 R102, RZ, RZ, R92 ;  /* 0x000000ffff667224 */ /* 0x000fe400078e005c */
[----:B------:R1:W-:Y:S01]  /*7190*/  MUFU.EX2 R92, R0 ;  /* 0x00000000005c7308 */ /* 0x0003e20000000800 */
[----:B------:R-:W-:Y:S01]  /*71a0*/  SHF.R.U32.HI R10, RZ, 0x18, R84 ;  /* 0x00000018ff0a7819 */ /* 0x000fe20000011654 */
[----:B------:R-:W-:Y:S01]  /*71b0*/  IMAD.MOV.U32 R78, RZ, RZ, R81 ;  /* 0x000000ffff4e7224 */ /* 0x000fe200078e0051 */
[----:B------:R-:W-:Y:S01]  /*71c0*/  LOP3.LUT R8, R85, 0xff, RZ, 0xc0, !PT ;  /* 0x000000ff55087812 */ /* 0x000fe200078ec0ff */
[----:B------:R-:W-:Y:S01]  /*71d0*/  IMAD.MOV.U32 R81, RZ, RZ, R83 ;  /* 0x000000ffff517224 */ /* 0x000fe200078e0053 */
[----:B------:R-:W-:Y:S01]  /*71e0*/  PRMT R243, R9, 0x5410, R10 ;  /* 0x0000541009f37816 */ /* 0x000fe2000000000a */
[----:B------:R-:W-:Y:S01]  /*71f0*/  IMAD.MOV.U32 R83, RZ, RZ, R69 ;  /* 0x000000ffff537224 */ /* 0x000fe200078e0045 */
[----:B------:R-:W-:Y:S01]  /*7200*/  PRMT R9, R8, 0x5410, R6 ;  /* 0x0000541008097816 */ /* 0x000fe20000000006 */
[----:B------:R-:W-:-:S02]  /*7210*/  IMAD.MOV.U32 R69, RZ, RZ, R71 ;  /* 0x000000ffff457224 */ /* 0x000fc400078e0047 */
[----:B-1----:R-:W-:Y:S01]  /*7220*/  FFMA.FTZ R0, R79, UR5, -R5 ;  /* 0x000000054f007c23 */ /* 0x002fe20008010805 */
[----:B------:R-:W-:Y:S02]  /*7230*/  IMAD.MOV.U32 R79, RZ, RZ, R82 ;  /* 0x000000ffff4f7224 */ /* 0x000fe400078e0052 */
[----:B------:R-:W-:Y:S02]  /*7240*/  IMAD.MOV.U32 R82, RZ, RZ, R68 ;  /* 0x000000ffff527224 */ /* 0x000fe400078e0044 */
[----:B------:R-:W-:Y:S02]  /*7250*/  IMAD.MOV.U32 R68, RZ, RZ, R70 ;  /* 0x000000ffff447224 */ /* 0x000fe400078e0046 */
[----:B------:R-:W-:Y:S02]  /*7260*/  IMAD.MOV.U32 R70, RZ, RZ, R247 ;  /* 0x000000ffff467224 */ /* 0x000fe400078e00f7 */
[----:B------:R-:W-:Y:S02]  /*7270*/  IMAD.MOV.U32 R247, RZ, RZ, R95 ;  /* 0x000000fffff77224 */ /* 0x000fe400078e005f */
[----:B------:R1:W-:Y:S01]  /*7280*/  MUFU.EX2 R95, R0 ;  /* 0x00000000005f7308 */ /* 0x0003e20000000800 */
[----:B------:R-:W-:Y:S01]  /*7290*/  LOP3.LUT R6, R106, 0xff, RZ, 0xc0, !PT ;  /* 0x000000ff6a067812 */ /* 0x000fe200078ec0ff */
[----:B------:R-:W-:Y:S01]  /*72a0*/  IMAD.MOV.U32 R71, RZ, RZ, R250 ;  /* 0x000000ffff477224 */ /* 0x000fe200078e00fa */
[----:B------:R-:W-:Y:S01]  /*72b0*/  PRMT R228, R107, 0x5410, R112 ;  /* 0x000054106be47816 */ /* 0x000fe20000000070 */
[----:B------:R-:W4:Y:S01]  /*72c0*/  LDL.LU R250, [R1+0xe4] ;  /* 0x0000e40001fa7983 */ /* 0x000f220000300800 */
[----:B------:R-:W-:-:S02]  /*72d0*/  PRMT R66, R6, 0x5410, R3 ;  /* 0x0000541006427816 */ /* 0x000fc40000000003 */
[----:B------:R-:W-:Y:S01]  /*72e0*/  PRMT R3, R106, 0x7632, R3 ;  /* 0x000076326a037816 */ /* 0x000fe20000000003 */
[----:B-1----:R-:W-:Y:S01]  /*72f0*/  FFMA.FTZ R0, R78, UR5, -R5 ;  /* 0x000000054e007c23 */ /* 0x002fe20008010805 */
        /* <DEDUP_REMOVED lines=8> */
[----:B------:R-:W-:Y:S01]  /*7380*/  IMAD.MOV.U32 R71, RZ, RZ, R74 ;  /* 0x000000ffff477224 */ /* 0x000fe200078e004a */
[----:B------:R-:W-:Y:S01]  /*7390*/  SHF.R.U32.HI R6, RZ, 0x18, R106 ;  /* 0x00000018ff067819 */ /* 0x000fe2000001166a */
[----:B------:R-:W-:Y:S01]  /*73a0*/  IMAD.MOV.U32 R74, RZ, RZ, R96 ;  /* 0x000000ffff4a7224 */ /* 0x000fe200078e0060 */
[----:B------:R-:W-:Y:S01]  /*73b0*/  LOP3.LUT R3, R3, 0xff, RZ, 0xc0, !PT ;  /* 0x000000ff03037812 */ /* 0x000fe200078ec0ff */
[----:B------:R1:W-:Y:S03]  /*73c0*/  MUFU.EX2 R96, R0 ;  /* 0x0000000000607308 */ /* 0x0003e60000000800 */
[----:B------:R-:W-:-:S02]  /*73d0*/  PRMT R64, R3, 0x5410, R6 ;  /* 0x0000541003407816 */ /* 0x000fc40000000006 */
[----:B-1----:R-:W-:-:S04]  /*73e0*/  LOP3.LUT R0, R30, 0xffff, RZ, 0xc0, !PT ;  /* 0x0000ffff1e007812 */ /* 0x002fc800078ec0ff */
        /* <DEDUP_REMOVED lines=20> */
[----:B--2---:R-:W-:Y:S02]  /*7530*/  IMAD.MOV.U32 R165, RZ, RZ, R252 ;  /* 0x000000ffffa57224 */ /* 0x004fe400078e00fc */
[----:B------:R-:W-:Y:S01]  /*7540*/  IMAD.MOV.U32 R71, RZ, RZ, R201 ;  /* 0x000000ffff477224 */ /* 0x000fe200078e00c9 */
[----:B------:R1:W2:Y:S01]  /*7550*/  MUFU.EX2 R107, R0 ;  /* 0x00000000006b7308 */ /* 0x0002a20000000800 */
[----:B------:R-:W-:Y:S01]  /*7560*/  IMAD.MOV.U32 R201, RZ, RZ, R192 ;  /* 0x000000ffffc97224 */ /* 0x000fe200078e00c0 */
[----:B------:R-:W2:Y:S01]  /*7570*/  LDL.LU R252, [R1+0xe0] ;  /* 0x0000e00001fc7983 */ /* 0x000ea20000300800 */
[----:B------:R-:W-:Y:S02]  /*7580*/  IMAD.MOV.U32 R192, RZ, RZ, R165 ;  /* 0x000000ffffc07224 */ /* 0x000fe400078e00a5 */
[----:B------:R-:W-:-:S02]  /*7590*/  IMAD.MOV.U32 R165, RZ, RZ, R167 ;  /* 0x000000ffffa57224 */ /* 0x000fc400078e00a7 */
[----:B------:R-:W-:Y:S01]  /*75a0*/  FFMA.FTZ R25, R77, UR5, -R28 ;  /* 0x000000054d197c23 */ /* 0x000fe2000801081c */
[----:B-1----:R-:W-:Y:S02]  /*75b0*/  FFMA.FTZ R0, R78, UR5, -R4 ;  /* 0x000000054e007c23 */ /* 0x002fe40008010804 */
[----:B------:R-:W4:Y:S01]  /*75c0*/  LDL.LU R78, [R1+0x64] ;  /* 0x00006400014e7983 */ /* 0x000f220000300800 */
[----:B---3--:R-:W-:-:S03]  /*75d0*/  IMAD.MOV.U32 R167, RZ, RZ, R212 ;  /* 0x000000ffffa77224 */ /* 0x008fc600078e00d4 */
[----:B------:R-:W3:Y:S04]  /*75e0*/  LDL.LU R212, [R1+0xdc] ;  /* 0x0000dc0001d47983 */ /* 0x000ee80000300800 */
[----:B------:R-:W2:Y:S02]  /*75f0*/  LDL.LU R77, [R1+0x60] ;  /* 0x00006000014d7983 */ /* 0x000ea40000300800 */
[--C-:B--2---:R-:W-:Y:S02]  /*7600*/  FFMA.FTZ R24, R77, UR5, -R28.reuse ;  /* 0x000000054d187c23 */ /* 0x104fe4000801081c */
[----:B------:R-:W2:Y:S01]  /*7610*/  LDL.LU R77, [R1+0x58] ;  /* 0x00005800014d7983 */ /* 0x000ea20000300800 */
[----:B----4-:R-:W-:Y:S01]  /*7620*/  FFMA.FTZ R26, R78, UR5, -R28 ;  /* 0x000000054e1a7c23 */ /* 0x010fe2000801081c */
        /* <DEDUP_REMOVED lines=9> */
[----:B------:R1:W-:Y:S02]  /*76c0*/  MUFU.EX2 R98, R0 ;  /* 0x0000000000627308 */ /* 0x0003e40000000800 */
[----:B-1----:R-:W-:Y:S02]  /*76d0*/  FFMA.FTZ R0, R210, UR5, -R4 ;  /* 0x00000005d2007c23 */ /* 0x002fe40008010804 */
[----:B------:R-:W4:Y:S01]  /*76e0*/  LDL.LU R210, [R1+0xd8] ;  /* 0x0000d80001d27983 */ /* 0x000f220000300800 */
[----:B--2---:R-:W-:-:S03]  /*76f0*/  FFMA.FTZ R23, R77, UR5, -R28 ;  /* 0x000000054d177c23 */ /* 0x004fc6000801081c */
[----:B------:R-:W2:Y:S02]  /*7700*/  LDL.LU R77, [R1+0x54] ;  /* 0x00005400014d7983 */ /* 0x000ea40000300800 */
[--C-:B--2---:R-:W-:Y:S02]  /*7710*/  FFMA.FTZ R22, R77, UR5, -R28.reuse ;  /* 0x000000054d167c23 */ /* 0x104fe4000801081c */
[----:B------:R-:W2:Y:S02]  /*7720*/  LDL.LU R77, [R1+0x50] ;  /* 0x00005000014d7983 */ /* 0x000ea40000300800 */
[----:B--2---:R-:W-:Y:S02]  /*7730*/  FFMA.FTZ R21, R77, UR5, -R28 ;  /* 0x000000054d157c23 */ /* 0x004fe4000801081c */
[----:B------:R-:W2:Y:S01]  /*7740*/  LDL.LU R77, [R1+0x44] ;  /* 0x00004400014d7983 */ /* 0x000ea20000300800 */
[----:B------:R-:W-:Y:S01]  /*7750*/  PRMT R3, R30, 0x7632, R3 ;  /* 0x000076321e037816 */ /* 0x000fe20000000003 */
[----:B------:R1:W3:Y:S01]  /*7760*/  MUFU.EX2 R106, R0 ;  /* 0x00000000006a7308 */ /* 0x0002e20000000800 */
[----:B------:R-:W-:-:S02]  /*7770*/  SHF.R.U32.HI R7, RZ, 0x18, R30 ;  /* 0x00000018ff077819 */ /* 0x000fc4000001161e */
[----:B------:R-:W-:Y:S02]  /*7780*/  LOP3.LUT R3, R3, 0xff, RZ, 0xc0, !PT ;  /* 0x000000ff03037812 */ /* 0x000fe400078ec0ff */
[----:B------:R-:W-:Y:S02]  /*7790*/  LOP3.LUT R8, R30, 0xff, RZ, 0xc0, !PT ;  /* 0x000000ff1e087812 */ /* 0x000fe400078ec0ff */
[----:B------:R-:W-:Y:S02]  /*77a0*/  PRMT R233, R3, 0x5410, R7 ;  /* 0x0000541003e97816 */ /* 0x000fe40000000007 */
[----:B------:R-:W-:Y:S01]  /*77b0*/  PRMT R215, R8, 0x5410, R6 ;  /* 0x0000541008d77816 */ /* 0x000fe20000000006 */
[----:B-1----:R-:W-:-:S04]  /*77c0*/  FFMA.FTZ R0, R211, UR5, -R4 ;  /* 0x00000005d3007c23 */ /* 0x002fc80008010804 */
[----:B------:R1:W-:Y:S02]  /*77d0*/  MUFU.EX2 R86, R0 ;  /* 0x0000000000567308 */ /* 0x0003e40000000800 */
[----:B-1----:R-:W-:Y:S01]  /*77e0*/  HSET2.LE.AND R0, R11, R213, PT ;  /* 0x000000d50b007233 */ /* 0x002fe20003803000 */
[----:B--2---:R-:W-:Y:S01]  /*77f0*/  FFMA.FTZ R20, R77, UR5, -R28 ;  /* 0x000000054d147c23 */ /* 0x004fe2000801081c */
        /* <DEDUP_REMOVED lines=18> */
[----:B------:R-:W2:Y:S01]  /*7920*/  LDL.LU R227, [R1+0xd4] ;  /* 0x0000d40001e37983 */ /* 0x000ea20000300800 */
[----:B------:R-:W-:Y:S01]  /*7930*/  FFMA.FTZ R19, R77, UR5, -R28 ;  /* 0x000000054d137c23 */ /* 0x000fe2000801081c */
[----:B------:R-:W-:Y:S02]  /*7940*/  IMAD.MOV.U32 R77, RZ, RZ, R78 ;  /* 0x000000ffff4d7224 */ /* 0x000fe400078e004e */
[----:B------:R-:W-:Y:S02]  /*7950*/  IMAD.MOV.U32 R78, RZ, RZ, R79 ;  /* 0x000000ffff4e7224 */ /* 0x000fe400078e004f */
[----:B------:R-:W-:-:S02]  /*7960*/  IMAD.MOV.U32 R79, RZ, RZ, R81 ;  /* 0x000000ffff4f7224 */ /* 0x000fc400078e0051 */
[----:B------:R-:W-:-:S03]  /*7970*/  FFMA.FTZ R3, R78, UR5, -R4 ;  /* 0x000000054e037c23 */ /* 0x000fc60008010804 */
[----:B------:R-:W-:Y:S01]  /*7980*/  LOP3.LUT R6, R79, 0xff00ff, RZ, 0xc0, !PT ;  /* 0x00ff00ff4f067812 */ /* 0x000fe200078ec0ff */
[----:B------:R1:W4:Y:S01]  /*7990*/  MUFU.EX2 R88, R3 ;  /* 0x0000000300587308 */ /* 0x0003220000000800 */
[----:B------:R-:W-:Y:S01]  /*79a0*/  IMAD.MOV.U32 R81, RZ, RZ, R83 ;  /* 0x000000ffff517224 */ /* 0x000fe200078e0053 */
[----:B-1----:R-:W-:-:S04]  /*79b0*/  F2FP.BF16.F32.PACK_AB R3, R107, R96 ;  /* 0x000000606b03723e */ /* 0x002fc800000010ff */
[----:B------:R-:W-:Y:S02]  /*79c0*/  LOP3.LUT R10, R3, R0, RZ, 0xc0, !PT ;  /* 0x00000000030a7212 */ /* 0x000fe400078ec0ff */
[----:B------:R-:W-:Y:S02]  /*79d0*/  HSET2.LE.AND R0, R6, R213, PT ;  /* 0x000000d506007233 */ /* 0x000fe40003803000 */
[----:B---3--:R-:W-:-:S04]  /*79e0*/  F2FP.BF16.F32.PACK_AB R3, R106, R98 ;  /* 0x000000626a03723e */ /* 0x008fc800000010ff */
[----:B------:R-:W-:Y:S02]  /*79f0*/  LOP3.LUT R11, R3, R0, RZ, 0xc0, !PT ;  /* 0x00000000030b7212 */ /* 0x000fe400078ec0ff */
[--C-:B------:R-:W-:Y:S02]  /*7a00*/  HSET2.LE.AND R0, R9, R213.reuse, PT ;  /* 0x000000d509007233 */ /* 0x100fe40003803000 */
[----:B------:R-:W-:Y:S01]  /*7a10*/  F2FP.BF16.F32.PACK_AB R3, R95, R92 ;  /* 0x0000005c5f03723e */ /* 0x000fe200000010ff */
[----:B------:R-:W-:Y:S02]  /*7a20*/  IMAD.MOV.U32 R83, RZ, RZ, R68 ;  /* 0x000000ffff537224 */ /* 0x000fe400078e0044 */
[----:B------:R-:W-:Y:S01]  /*7a30*/  IMAD.MOV.U32 R68, RZ, RZ, R69 ;  /* 0x000000ffff447224 */ /* 0x000fe200078e0045 */
[----:B------:R-:W-:Y:S01]  /*7a40*/  LOP3.LUT R8, R3, R0, RZ, 0xc0, !PT ;  /* 0x0000000003087212 */ /* 0x000fe200078ec0ff */
[----:B------:R-:W-:Y:S01]  /*7a50*/  IMAD.MOV.U32 R69, RZ, RZ, R71 ;  /* 0x000000ffff457224 */ /* 0x000fe200078e0047 */
[----:B------:R-:W-:Y:S01]  /*7a60*/  HSET2.LE.AND R0, R27, R213, PT ;  /* 0x000000d51b007233 */ /* 0x000fe20003803000 */
[----:B------:R-:W-:Y:S01]  /*7a70*/  IMAD.MOV.U32 R71, RZ, RZ, R201 ;  /* 0x000000ffff477224 */ /* 0x000fe200078e00c9 */
[----:B----4-:R-:W-:Y:S01]  /*7a80*/  F2FP.BF16.F32.PACK_AB R3, R88, R86 ;  /* 0x000000565803723e */ /* 0x010fe200000010ff */
[----:B------:R-:W-:-:S02]  /*7a90*/  IMAD.MOV.U32 R201, RZ, RZ, R202 ;  /* 0x000000ffffc97224 */ /* 0x000fc400078e00ca */
[----:B------:R-:W-:Y:S01]  /*7aa0*/  IMAD.MOV.U32 R202, RZ, RZ, R179 ;  /* 0x000000ffffca7224 */ /* 0x000fe200078e00b3 */
[----:B------:R-:W-:Y:S01]  /*7ab0*/  LOP3.LUT R9, R3, R0, RZ, 0xc0, !PT ;  /* 0x0000000003097212 */ /* 0x000fe200078ec0ff */
[----:B------:R-:W-:Y:S02]  /*7ac0*/  IMAD.MOV.U32 R179, RZ, RZ, R165 ;  /* 0x000000ffffb37224 */ /* 0x000fe400078e00a5 */
[----:B------:R-:W-:Y:S02]  /*7ad0*/  IMAD.MOV.U32 R165, RZ, RZ, R166 ;  /* 0x000000ffffa57224 */ /* 0x000fe400078e00a6 */
[----:B------:R-:W-:Y:S02]  /*7ae0*/  IMAD.MOV.U32 R166, RZ, RZ, R167 ;  /* 0x000000ffffa67224 */ /* 0x000fe400078e00a7 */
[----:B------:R-:W-:Y:S02]  /*7af0*/  IMAD.MOV.U32 R0, RZ, RZ, R94 ;  /* 0x000000ffff007224 */ /* 0x000fe400078e005e */
[----:B------:R-:W-:-:S02]  /*7b00*/  IMAD.MOV.U32 R167, RZ, RZ, R164 ;  /* 0x000000ffffa77224 */ /* 0x000fc400078e00a4 */
[----:B------:R-:W-:Y:S02]  /*7b10*/  IMAD.MOV.U32 R164, RZ, RZ, R125 ;  /* 0x000000ffffa47224 */ /* 0x000fe400078e007d */
[----:B------:R-:W-:Y:S01]  /*7b20*/  FFMA.FTZ R0, R0, UR5, -R29 ;  /* 0x0000000500007c23 */ /* 0x000fe2000801081d */
[----:B------:R-:W-:Y:S02]  /*7b30*/  IMAD.MOV.U32 R67, RZ, RZ, R68 ;  /* 0x000000ffff437224 */ /* 0x000fe400078e0044 */
[----:B------:R-:W-:Y:S02]  /*7b40*/  IMAD.MOV.U32 R6, RZ, RZ, R111 ;  /* 0x000000ffff067224 */ /* 0x000fe400078e006f */
[----:B------:R-:W-:Y:S02]  /*7b50*/  IMAD.MOV.U32 R68, RZ, RZ, R165 ;  /* 0x000000ffff447224 */ /* 0x000fe400078e00a5 */
[----:B------:R-:W-:Y:S02]  /*7b60*/  IMAD.MOV.U32 R84, RZ, RZ, R166 ;  /* 0x000000ffff547224 */ /* 0x000fe400078e00a6 */
[----:B------:R-:W-:-:S02]  /*7b70*/  IMAD.MOV.U32 R85, RZ, RZ, R167 ;  /* 0x000000ffff557224 */ /* 0x000fc400078e00a7 */
[----:B------:R-:W-:Y:S02]  /*7b80*/  IMAD.MOV.U32 R30, RZ, RZ, R164 ;  /* 0x000000ffff1e7224 */ /* 0x000fe400078e00a4 */
[----:B------:R-:W-:Y:S01]  /*7b90*/  HMMA.16816.F32.BF16 R164, R8, R32, R60 ;  /* 0x0000002008a4723c */ /* 0x000fe2000004183c */
[----:B------:R1:W-:Y:S01]  /*7ba0*/  MUFU.EX2 R62, R0 ;  /* 0x00000000003e7308 */ /* 0x0003e20000000800 */
[----:B------:R-:W-:Y:S02]  /*7bb0*/  IMAD.MOV.U32 R125, RZ, RZ, R208 ;  /* 0x000000ffff7d7224 */ /* 0x000fe400078e00d0 */
[----:B------:R-:W-:Y:S02]  /*7bc0*/  IMAD.MOV.U32 R27, RZ, RZ, R91 ;  /* 0x000000ffff1b7224 */ /* 0x000fe400078e005b */
[----:B------:R-:W-:Y:S01]  /*7bd0*/  FFMA.FTZ R7, R249, UR5, -R28 ;  /* 0x00000005f9077c23 */ /* 0x000fe2000801081c */
[----:B------:R-:W-:Y:S02]  /*7be0*/  IMAD.MOV.U32 R65, RZ, RZ, R108 ;  /* 0x000000ffff417224 */ /* 0x000fe400078e006c */
[--C-:B------:R-:W-:Y:S01]  /*7bf0*/  FFMA.FTZ R60, R68, UR5, -R29.reuse ;  /* 0x00000005443c7c23 */ /* 0x100fe2000801081d */
[----:B------:R-:W-:Y:S01]  /*7c00*/  FFMA.FTZ R15, R252, UR5, -R28 ;  /* 0x00000005fc0f7c23 */ /* 0x000fe2000801081c */
[----:B------:R-:W-:Y:S01]  /*7c10*/  FFMA.FTZ R3, R27, UR5, -R29 ;  /* 0x000000051b037c23 */ /* 0x000fe2000801081d */
[----:B------:R-:W-:-:S02]  /*7c20*/  IMAD.MOV.U32 R252, RZ, RZ, R125 ;  /* 0x000000fffffc7224 */ /* 0x000fc400078e007d */
[----:B------:R3:W-:Y:S01]  /*7c30*/  MUFU.EX2 R125, R7 ;  /* 0x00000007007d7308 */ /* 0x0007e20000000800 */
[----:B-1----:R-:W-:-:S07]  /*7c40*/  FFMA.FTZ R0, R6, UR5, -R29 ;  /* 0x0000000506007c23 */ /* 0x002fce000801081d */
[----:B------:R1:W-:Y:S01]  /*7c50*/  MUFU.EX2 R68, R0 ;  /* 0x0000000000447308 */ /* 0x0003e20000000800 */
[----:B------:R-:W-:Y:S01]  /*7c60*/  FFMA.FTZ R14, R77, UR5, -R28 ;  /* 0x000000054d0e7c23 */ /* 0x000fe2000801081c */
[----:B------:R-:W-:Y:S01]  /*7c70*/  HMMA.16816.F32.BF16 R48, R8, R34, R48 ;  /* 0x000000220830723c */ /* 0x000fe20000041830 */
[----:B---3--:R-:W-:-:S05]  /*7c80*/  FFMA.FTZ R7, R65, UR5, -R29 ;  /* 0x0000000541077c23 */ /* 0x008fca000801081d */
[----:B------:R3:W-:Y:S02]  /*7c90*/  MUFU.EX2 R65, R3 ;  /* 0x0000000300417308 */ /* 0x0007e40000000800 */
[----:B------:R-:W-:Y:S01]  /*7ca0*/  HMMA.16816.F32.BF16 R52, R8, R36, R44 ;  /* 0x000000240834723c */ /* 0x000fe2000004182c */
[----:B-1----:R-:W-:-:S07]  /*7cb0*/  LOP3.LUT R0, R87, 0xffff, RZ, 0xc0, !PT ;  /* 0x0000ffff57007812 */ /* 0x002fce00078ec0ff */
[----:B------:R-:W-:Y:S01]  /*7cc0*/  HMMA.16816.F32.BF16 R76, R8, R38, R56 ;  /* 0x00000026084c723c */ /* 0x000fe20000041838 */
[----:B------:R-:W-:Y:S01]  /*7cd0*/  FFMA.FTZ R11, R30, UR5, -R29 ;  /* 0x000000051e0b7c23 */ /* 0x000fe2000801081d */
[----:B------:R-:W-:Y:S01]  /*7ce0*/  SHF.R.U32.HI R0, RZ, 0x8, R0 ;  /* 0x00000008ff007819 */ /* 0x000fe20000011600 */
[----:B------:R-:W-:Y:S01]  /*7cf0*/  IMAD.MOV.U32 R30, RZ, RZ, R99 ;  /* 0x000000ffff1e7224 */ /* 0x000fe200078e0063 */
[----:B---3--:R-:W-:Y:S01]  /*7d00*/  LOP3.LUT R3, R87, 0xff, RZ, 0xc0, !PT ;  /* 0x000000ff57037812 */ /* 0x008fe200078ec0ff */
[----:B------:R-:W-:-:S03]  /*7d10*/  IMAD.MOV.U32 R31, RZ, RZ, R83 ;  /* 0x000000ffff1f7224 */ /* 0x000fc600078e0053 */
[--C-:B------:R-:W-:Y:S02]  /*7d20*/  PRMT R99, R3, 0x5410, R0.reuse ;  /* 0x0000541003637816 */ /* 0x100fe40000000000 */
[----:B------:R-:W-:Y:S02]  /*7d30*/  PRMT R0, R87, 0x7632, R0 ;  /* 0x0000763257007816 */ /* 0x000fe40000000000 */
[----:B------:R-:W-:Y:S02]  /*7d40*/  SHF.R.U32.HI R3, RZ, 0x18, R87 ;  /* 0x00000018ff037819 */ /* 0x000fe40000011657 */
[----:B------:R-:W-:Y:S01]  /*7d50*/  LOP3.LUT R0, R0, 0xff, RZ, 0xc0, !PT ;  /* 0x000000ff00007812 */ /* 0x000fe200078ec0ff */
[----:B------:R-:W-:Y:S02]  /*7d60*/  IMAD.MOV.U32 R63, RZ, RZ, R31 ;  /* 0x000000ffff3f7224 */ /* 0x000fe400078e001f */
[----:B------:R-:W-:Y:S01]  /*7d70*/  IMAD.MOV.U32 R31, RZ, RZ, R93 ;  /* 0x000000ffff1f7224 */ /* 0x000fe200078e005d */
[----:B------:R-:W-:Y:S01]  /*7d80*/  PRMT R93, R0, 0x5410, R3 ;  /* 0x00005410005d7816 */ /* 0x000fe20000000003 */
[----:B------:R-:W-:Y:S01]  /*7d90*/  IMAD.MOV.U32 R0, RZ, RZ, R100 ;  /* 0x000000ffff007224 */ /* 0x000fe200078e0064 */
[----:B------:R-:W-:Y:S01]  /*7da0*/  PRMT R3, R100, 0x7771, RZ ;  /* 0x0000777164037816 */ /* 0x000fe200000000ff */
[----:B------:R-:W-:-:S02]  /*7db0*/  IMAD.MOV.U32 R104, RZ, RZ, R81 ;  /* 0x000000ffff687224 */ /* 0x000fc400078e0051 */
[----:B------:R-:W-:Y:S01]  /*7dc0*/  FFMA.FTZ R10, R252, UR5, -R29 ;  /* 0x00000005fc0a7c23 */ /* 0x000fe2000801081d */
[----:B------:R-:W-:Y:S01]  /*7dd0*/  LOP3.LUT R0, R0, 0xff, RZ, 0xc0, !PT ;  /* 0x000000ff00007812 */ /* 0x000fe200078ec0ff */
[--C-:B------:R-:W-:Y:S01]  /*7de0*/  FFMA.FTZ R17, R212, UR5, -R28.reuse ;  /* 0x00000005d4117c23 */ /* 0x100fe2000801081c */
[--C-:B------:R-:W-:Y:S01]  /*7df0*/  FFMA.FTZ R16, R210, UR5, -R28.reuse ;  /* 0x00000005d2107c23 */ /* 0x100fe2000801081c */
[--C-:B------:R-:W-:Y:S01]  /*7e00*/  FFMA.FTZ R13, R251, UR5, -R28.reuse ;  /* 0x00000005fb0d7c23 */ /* 0x100fe2000801081c */
[----:B------:R-:W-:Y:S01]  /*7e10*/  FFMA.FTZ R12, R250, UR5, -R28 ;  /* 0x00000005fa0c7c23 */ /* 0x000fe2000801081c */
[----:B------:R-:W-:Y:S01]  /*7e20*/  IMAD.MOV.U32 R252, RZ, RZ, R247 ;  /* 0x000000fffffc7224 */ /* 0x000fe200078e00f7 */
[----:B------:R-:W-:Y:S01]  /*7e30*/  PRMT R247, R0, 0x5410, R3 ;  /* 0x0000541000f77816 */ /* 0x000fe20000000003 */
[----:B------:R-:W-:Y:S01]  /*7e40*/  IMAD.MOV.U32 R249, RZ, RZ, R110 ;  /* 0x000000fffff97224 */ /* 0x000fe200078e006e */
[C---:B------:R-:W-:Y:S01]  /*7e50*/  PRMT R3, R100.reuse, 0x7773, RZ ;  /* 0x0000777364037816 */ /* 0x040fe200000000ff */
[----:B------:R-:W-:Y:S01]  /*7e60*/  IMAD.MOV.U32 R27, RZ, RZ, R104 ;  /* 0x000000ffff1b7224 */ /* 0x000fe200078e0068 */
[----:B------:R-:W-:Y:S01]  /*7e70*/  PRMT R0, R100, 0x7772, RZ ;  /* 0x0000777264007816 */ /* 0x000fe200000000ff */
[----:B------:R-:W-:-:S02]  /*7e80*/  IMAD.MOV.U32 R250, RZ, RZ, R124 ;  /* 0x000000fffffa7224 */ /* 0x000fc400078e007c */
[----:B------:R-:W-:Y:S01]  /*7e90*/  FFMA.FTZ R6, R249, UR5, -R29 ;  /* 0x00000005f9067c23 */ /* 0x000fe2000801081d */
[----:B------:R-:W-:Y:S01]  /*7ea0*/  IMAD.MOV.U32 R81, RZ, RZ, R69 ;  /* 0x000000ffff517224 */ /* 0x000fe200078e0045 */
[----:B------:R-:W-:Y:S01]  /*7eb0*/  PRMT R249, R0, 0x5410, R3 ;  /* 0x0000541000f97816 */ /* 0x000fe20000000003 */
[----:B------:R-:W-:Y:S01]  /*7ec0*/  IMAD.MOV.U32 R83, RZ, RZ, R71 ;  /* 0x000000ffff537224 */ /* 0x000fe200078e0047 */
[----:B------:R1:W-:Y:S01]  /*7ed0*/  MUFU.EX2 R115, R13 ;  /* 0x0000000d00737308 */ /* 0x0003e20000000800 */
[----:B------:R-:W-:Y:S01]  /*7ee0*/  FFMA.FTZ R3, R27, UR5, -R5 ;  /* 0x000000051b037c23 */ /* 0x000fe20008010805 */
[----:B------:R-:W-:Y:S01]  /*7ef0*/  FFMA.FTZ R8, R250, UR5, -R29 ;  /* 0x00000005fa087c23 */ /* 0x000fe2000801081d */
[----:B------:R-:W-:Y:S01]  /*7f00*/  FFMA.FTZ R0, R63, UR5, -R5 ;  /* 0x000000053f007c23 */ /* 0x000fe20008010805 */
[--C-:B------:R-:W-:Y:S01]  /*7f10*/  FFMA.FTZ R27, R142, UR5, -R4.reuse ;  /* 0x000000058e1b7c23 */ /* 0x100fe20008010804 */
[----:B------:R-:W-:Y:S01]  /*7f20*/  FFMA.FTZ R56, R109, UR5, -R4 ;  /* 0x000000056d387c23 */ /* 0x000fe20008010804 */
[----:B------:R-:W-:-:S02]  /*7f30*/  IMAD.MOV.U32 R104, RZ, RZ, R97 ;  /* 0x000000ffff687224 */ /* 0x000fc400078e0061 */
[----:B------:R3:W-:Y:S01]  /*7f40*/  MUFU.EX2 R71, R24 ;  /* 0x0000001800477308 */ /* 0x0007e20000000800 */
[--C-:B------:R-:W-:Y:S01]  /*7f50*/  FFMA.FTZ R57, R75, UR5, -R4.reuse ;  /* 0x000000054b397c23 */ /* 0x100fe20008010804 */
[--C-:B------:R-:W-:Y:S01]  /*7f60*/  FFMA.FTZ R109, R83, UR5, -R4.reuse ;  /* 0x00000005536d7c23 */ /* 0x100fe20008010804 */
[--C-:B------:R-:W-:Y:S01]  /*7f70*/  FFMA.FTZ R142, R157, UR5, -R4.reuse ;  /* 0x000000059d8e7c23 */ /* 0x100fe20008010804 */
[----:B------:R-:W-:-:S04]  /*7f80*/  FFMA.FTZ R152, R152, UR5, -R4 ;  /* 0x0000000598987c23 */ /* 0x000fc80008010804 */
[----:B------:R-:W4:Y:S01]  /*7f90*/  MUFU.EX2 R89, R23 ;  /* 0x0000001700597308 */ /* 0x000f220000000800 */
[----:B-1----:R-:W-:Y:S01]  /*7fa0*/  FFMA.FTZ R13, R85, UR5, -R29 ;  /* 0x00000005550d7c23 */ /* 0x002fe2000801081d */
[----:B------:R-:W-:-:S06]  /*7fb0*/  FFMA.FTZ R58, R104, UR5, -R5 ;  /* 0x00000005683a7c23 */ /* 0x000fcc0008010805 */
[----:B------:R1:W-:Y:S01]  /*7fc0*/  MUFU.EX2 R111, R16 ;  /* 0x00000010006f7308 */ /* 0x0003e20000000800 */
[--C-:B---3--:R-:W-:Y:S01]  /*7fd0*/  FFMA.FTZ R24, R183, UR5, -R5.reuse ;  /* 0x00000005b7187c23 */ /* 0x108fe20008010805 */
[--C-:B------:R-:W-:Y:S01]  /*7fe0*/  FFMA.FTZ R87, R188, UR5, -R5.reuse ;  /* 0x00000005bc577c23 */ /* 0x100fe20008010805 */
[----:B------:R-:W-:-:S05]  /*7ff0*/  FFMA.FTZ R100, R182, UR5, -R5 ;  /* 0x00000005b6647c23 */ /* 0x000fca0008010805 */
[----:B------:R3:W-:Y:S08]  /*8000*/  MUFU.EX2 R61, R26 ;  /* 0x0000001a003d7308 */ /* 0x0007f00000000800 */
[----:B------:R4:W-:Y:S01]  /*8010*/  MUFU.EX2 R110, R17 ;  /* 0x00000011006e7308 */ /* 0x0009e20000000800 */
[--C-:B-1----:R-:W-:Y:S01]  /*8020*/  FFMA.FTZ R16, R114, UR5, -R4.reuse ;  /* 0x0000000572107c23 */ /* 0x102fe20008010804 */
[----:B------:R-:W-:-:S06]  /*8030*/  FFMA.FTZ R114, R162, UR5, -R4 ;  /* 0x00000005a2727c23 */ /* 0x000fcc0008010804 */
[----:B------:R1:W-:Y:S01]  /*8040*/  MUFU.EX2 R101, R11 ;  /* 0x0000000b00657308 */ /* 0x0003e20000000800 */
[----:B---3--:R-:W-:-:S07]  /*8050*/  FFMA.FTZ R26, R81, UR5, -R4 ;  /* 0x00000005511a7c23 */ /* 0x008fce0008010804 */
[----:B------:R3:W-:Y:S01]  /*8060*/  MUFU.EX2 R124, R12 ;  /* 0x0000000c007c7308 */ /* 0x0007e20000000800 */
[----:B----4-:R-:W-:-:S07]  /*8070*/  FFMA.FTZ R17, R31, UR5, -R4 ;  /* 0x000000051f117c23 */ /* 0x010fce0008010804 */
[----:B------:R4:W-:Y:S01]  /*8080*/  MUFU.EX2 R81, R3 ;  /* 0x0000000300517308 */ /* 0x0009e20000000800 */
[----:B-1----:R-:W-:-:S07]  /*8090*/  FFMA.FTZ R11, R67, UR5, -R4 ;  /* 0x00000005430b7c23 */ /* 0x002fce0008010804 */
[----:B------:R1:W-:Y:S01]  /*80a0*/  MUFU.EX2 R97, R8 ;  /* 0x0000000800617308 */ /* 0x0003e20000000800 */
[----:B---3--:R-:W-:-:S07]  /*80b0*/  FFMA.FTZ R12, R84, UR5, -R29 ;  /* 0x00000005540c7c23 */ /* 0x008fce000801081d */
[----:B------:R3:W2:Y:S01]  /*80c0*/  MUFU.EX2 R69, R25 ;  /* 0x0000001900457308 */ /* 0x0006a20000000800 */
[----:B----4-:R-:W-:-:S07]  /*80d0*/  FADD.FTZ R3, R189, R181 ;  /* 0x000000b5bd037221 */ /* 0x010fce0000010000 */
[----:B------:R4:W-:Y:S01]  /*80e0*/  MUFU.EX2 R251, R19 ;  /* 0x0000001300fb7308 */ /* 0x0009e20000000800 */
[--C-:B-1----:R-:W-:Y:S01]  /*80f0*/  FFMA.FTZ R8, R105, UR5, -R5.reuse ;  /* 0x0000000569087c23 */ /* 0x102fe20008010805 */
[----:B------:R-:W-:-:S06]  /*8100*/  FFMA.FTZ R105, R187, UR5, -R5 ;  /* 0x00000005bb697c23 */ /* 0x000fcc0008010805 */
[----:B------:R-:W-:Y:S01]  /*8110*/  MUFU.EX2 R84, R7 ;  /* 0x0000000700547308 */ /* 0x000fe20000000800 */
[----:B---3--:R-:W-:-:S07]  /*8120*/  FFMA.FTZ R25, R170, UR5, -R5 ;  /* 0x00000005aa197c23 */ /* 0x008fce0008010805 */
[----:B------:R1:W-:Y:S01]  /*8130*/  MUFU.EX2 R75, R0 ;  /* 0x00000000004b7308 */ /* 0x0003e20000000800 */
[----:B----4-:R-:W-:Y:S01]  /*8140*/  FFMA.FTZ R19, R252, UR5, -R5 ;  /* 0x00000005fc137c23 */ /* 0x010fe20008010805 */
[----:B--2---:R-:W-:Y:S01]  /*8150*/  FFMA.FTZ R18, R227, UR5, -R28 ;  /* 0x00000005e3127c23 */ /* 0x004fe2000801081c */
[----:B------:R-:W-:Y:S02]  /*8160*/  IMAD.MOV.U32 R28, RZ, RZ, R102 ;  /* 0x000000ffff1c7224 */ /* 0x000fe400078e0066 */
[----:B-1----:R-:W-:-:S03]  /*8170*/  FADD.FTZ R0, R160, R156 ;  /* 0x0000009ca0007221 */ /* 0x002fc60000010000 */
[----:B------:R-:W-:Y:S01]  /*8180*/  MUFU.EX2 R113, R14 ;  /* 0x0000000e00717308 */ /* 0x000fe20000000800 */
[----:B------:R-:W-:Y:S02]  /*8190*/  IMAD.MOV.U32 R31, RZ, RZ, R74 ;  /* 0x000000ffff1f7224 */ /* 0x000fe400078e004a */
[--C-:B------:R-:W-:Y:S01]  /*81a0*/  FFMA.FTZ R9, R28, UR5, -R29.reuse ;  /* 0x000000051c097c23 */ /* 0x100fe2000801081d */
[----:B------:R-:W-:Y:S02]  /*81b0*/  IMAD.MOV.U32 R28, RZ, RZ, R82 ;  /* 0x000000ffff1c7224 */ /* 0x000fe400078e0052 */
[----:B------:R-:W-:Y:S02]  /*81c0*/  FFMA.FTZ R179, R179, UR5, -R29 ;  /* 0x00000005b3b37c23 */ /* 0x000fe4000801081d */
[----:B------:R-:W-:Y:S01]  /*81d0*/  MUFU.EX2 R112, R15 ;  /* 0x0000000f00707308 */ /* 0x000fe20000000800 */
[----:B------:R-:W-:Y:S01]  /*81e0*/  FFMA.FTZ R7, R28, UR5, -R5 ;  /* 0x000000051c077c23 */ /* 0x000fe20008010805 */
[----:B------:R-:W-:-:S06]  /*81f0*/  FFMA.FTZ R202, R202, UR5, -R29 ;  /* 0x00000005caca7c23 */ /* 0x000fcc000801081d */
[----:B------:R-:W-:Y:S01]  /*8200*/  MUFU.EX2 R250, R10 ;  /* 0x0000000a00fa7308 */ /* 0x000fe20000000800 */
[--C-:B------:R-:W-:Y:S01]  /*8210*/  FFMA.FTZ R192, R192, UR5, -R29.reuse ;  /* 0x00000005c0c07c23 */ /* 0x100fe2000801081d */
[----:B------:R-:W-:-:S06]  /*8220*/  FFMA.FTZ R201, R201, UR5, -R29 ;  /* 0x00000005c9c97c23 */ /* 0x000fcc000801081d */
[----:B------:R-:W-:Y:S08]  /*8230*/  MUFU.EX2 R104, R12 ;  /* 0x0000000c00687308 */ /* 0x000ff00000000800 */
[----:B------:R-:W-:Y:S08]  /*8240*/  MUFU.EX2 R91, R22 ;  /* 0x00000016005b7308 */ /* 0x000ff00000000800 */
[----:B------:R-:W-:Y:S08]  /*8250*/  MUFU.EX2 R94, R21 ;  /* 0x00000015005e7308 */ /* 0x000ff00000000800 */
[----:B------:R-:W-:Y:S08]  /*8260*/  MUFU.EX2 R83, R11 ;  /* 0x0000000b00537308 */ /* 0x000ff00000000800 */
[----:B------:R-:W-:Y:S01]  /*8270*/  MUFU.EX2 R67, R17 ;  /* 0x0000001100437308 */ /* 0x000fe20000000800 */
[----:B------:R-:W-:Y:S01]  /*8280*/  IMAD.MOV.U32 R59, RZ, RZ, R73 ;  /* 0x000000ffff3b7224 */ /* 0x000fe200078e0049 */
[----:B------:R1:W5:Y:S01]  /*8290*/  LDL.LU R227, [R1+0xd0] ;  /* 0x0000d00001e37983 */ /* 0x0003620000300800 */
[----:B------:R-:W-:-:S02]  /*82a0*/  IMAD.MOV.U32 R252, RZ, RZ, R72 ;  /* 0x000000fffffc7224 */ /* 0x000fc400078e0048 */
[----:B------:R-:W-:Y:S01]  /*82b0*/  IMAD.MOV.U32 R63, RZ, RZ, R80 ;  /* 0x000000ffff3f7224 */ /* 0x000fe200078e0050 */
[----:B------:R1:W5:Y:S02]  /*82c0*/  LDL.LU R212, [R1+0xcc] ;  /* 0x0000cc0001d47983 */ /* 0x0003640000300800 */
[----:B------:R2:W-:Y:S08]  /*82d0*/  MUFU.EX2 R85, R9 ;  /* 0x0000000900557308 */ /* 0x0005f00000000800 */
[----:B------:R3:W-:Y:S08]  /*82e0*/  MUFU.EX2 R108, R18 ;  /* 0x00000012006c7308 */ /* 0x0007f00000000800 */
[----:B------:R4:W1:Y:S01]  /*82f0*/  MUFU.EX2 R82, R6 ;  /* 0x0000000600527308 */ /* 0x0008620000000800 */
[----:B--2---:R-:W-:Y:S01]  /*8300*/  FFMA.FTZ R9, R30, UR5, -R4 ;  /* 0x000000051e097c23 */ /* 0x004fe20008010804 */
[----:B------:R-:W-:-:S06]  /*8310*/  FADD.FTZ R4, R229, R216 ;  /* 0x000000d8e5047221 */ /* 0x000fcc0000010000 */
[----:B------:R2:W-:Y:S01]  /*8320*/  MUFU.EX2 R102, R20 ;  /* 0x0000001400667308 */ /* 0x0005e20000000800 */
[----:B---3--:R-:W-:Y:S01]  /*8330*/  FFMA.FTZ R18, R103, UR5, -R5 ;  /* 0x0000000567127c23 */ /* 0x008fe20008010805 */
[----:B------:R-:W-:-:S06]  /*8340*/  FADD.FTZ R5, R134, R90 ;  /* 0x0000005a86057221 */ /* 0x000fcc0000010000 */
[----:B------:R-:W-:Y:S01]  /*8350*/  MUFU.EX2 R73, R24 ;  /* 0x0000001800497308 */ /* 0x000fe20000000800 */
[----:B----4-:R-:W-:Y:S01]  /*8360*/  FADD.FTZ R6, R217, R4 ;  /* 0x00000004d9067221 */ /* 0x010fe20000010000 */
[----:B------:R-:W-:Y:S01]  /*8370*/  FADD.FTZ R4, R186, R3 ;  /* 0x00000003ba047221 */ /* 0x000fe20000010000 */
[----:B------:R-:W-:Y:S01]  /*8380*/  FADD.FTZ R3, R155, R0 ;  /* 0x000000009b037221 */ /* 0x000fe20000010000 */
[----:B------:R-:W-:-:S04]  /*8390*/  FADD.FTZ R0, R127, R5 ;  /* 0x000000057f007221 */ /* 0x000fc80000010000 */
[----:B------:R-:W-:Y:S01]  /*83a0*/  MUFU.EX2 R72, R25 ;  /* 0x0000001900487308 */ /* 0x000fe20000000800 */
[----:B------:R-:W-:Y:S01]  /*83b0*/  FADD.FTZ R4, R171, R4 ;  /* 0x00000004ab047221 */ /* 0x000fe20000010000 */
[----:B------:R-:W-:Y:S01]  /*83c0*/  FADD.FTZ R6, R224, R6 ;  /* 0x00000006e0067221 */ /* 0x000fe20000010000 */
[----:B------:R-:W-:Y:S01]  /*83d0*/  FADD.FTZ R5, R126, R0 ;  /* 0x000000007e057221 */ /* 0x000fe20000010000 */
[--C-:B------:R-:W-:Y:S01]  /*83e0*/  HSET2.LE.AND R0, R42, R213.reuse, PT ;  /* 0x000000d52a007233 */ /* 0x100fe20003803000 */
[----:B------:R-:W-:Y:S01]  /*83f0*/  FADD.FTZ R14, R185, R4 ;  /* 0x00000004b90e7221 */ /* 0x000fe20000010000 */
[----:B------:R-:W-:Y:S01]  /*8400*/  LOP3.LUT R4, R70, 0xff00ff, RZ, 0xc0, !PT ;  /* 0x00ff00ff46047812 */ /* 0x000fe200078ec0ff */
[----:B--2---:R-:W2:Y:S01]  /*8410*/  LDSM.16.MT88.4 R20, [R139+0x5400] ;  /* 0x005400008b14783b */ /* 0x004ea20000004200 */
[----:B------:R3:W-:Y:S01]  /*8420*/  MUFU.EX2 R90, R7 ;  /* 0x00000007005a7308 */ /* 0x0007e20000000800 */
[----:B------:R-:W-:Y:S01]  /*8430*/  FADD.FTZ R15, R218, R6 ;  /* 0x00000006da0f7221 */ /* 0x000fe20000010000 */
[----:B------:R-:W-:Y:S01]  /*8440*/  HSET2.LE.AND R6, R40, R213, PT ;  /* 0x000000d528067233 */ /* 0x000fe20003803000 */
[----:B------:R-:W-:-:S05]  /*8450*/  FADD.FTZ R12, R133, R5 ;  /* 0x00000005850c7221 */ /* 0x000fca0000010000 */
[----:B------:R-:W-:Y:S01]  /*8460*/  MUFU.EX2 R80, R19 ;  /* 0x0000001300507308 */ /* 0x000fe20000000800 */
[----:B------:R-:W-:Y:S01]  /*8470*/  IMAD.MOV.U32 R183, RZ, RZ, R63 ;  /* 0x000000ffffb77224 */ /* 0x000fe200078e003f */
[----:B------:R4:W5:Y:S01]  /*8480*/  LDL.LU R211, [R1+0xc8] ;  /* 0x0000c80001d37983 */ /* 0x0009620000300800 */
[----:B---3--:R-:W-:Y:S01]  /*8490*/  FADD.FTZ R7, R154, R3 ;  /* 0x000000039a077221 */ /* 0x008fe20000010000 */
[----:B------:R-:W-:-:S04]  /*84a0*/  F2FP.BF16.F32.PACK_AB R3, R89, R71 ;  /* 0x000000475903723e */ /* 0x000fc800000010ff */
[----:B------:R3:W-:Y:S01]  /*84b0*/  MUFU.EX2 R103, R13 ;  /* 0x0000000d00677308 */ /* 0x0007e20000000800 */
[----:B------:R-:W-:Y:S01]  /*84c0*/  F2FP.BF16.F32.PACK_AB R5, R69, R61 ;  /* 0x0000003d4505723e */ /* 0x000fe200000010ff */
[----:B------:R4:W5:Y:S01]  /*84d0*/  LDL.LU R210, [R1+0xc4] ;  /* 0x0000c40001d27983 */ /* 0x0009620000300800 */
[----:B------:R-:W-:Y:S02]  /*84e0*/  LOP3.LUT R10, R3, R0, RZ, 0xc0, !PT ;  /* 0x00000000030a7212 */ /* 0x000fe400078ec0ff */
[--C-:B------:R-:W-:Y:S01]  /*84f0*/  HSET2.LE.AND R0, R4, R213.reuse, PT ;  /* 0x000000d504007233 */ /* 0x100fe20003803000 */
[----:B------:R4:W5:Y:S01]  /*8500*/  LDL.LU R208, [R1+0xc0] ;  /* 0x0000c00001d07983 */ /* 0x0009620000300800 */
[----:B-1----:R-:W-:Y:S01]  /*8510*/  F2FP.BF16.F32.PACK_AB R3, R82, R68 ;  /* 0x000000445203723e */ /* 0x002fe200000010ff */
[----:B------:R1:W2:Y:S01]  /*8520*/  MUFU.EX2 R127, R8 ;  /* 0x00000008007f7308 */ /* 0x0002a20000000800 */
[----:B------:R-:W-:Y:S01]  /*8530*/  HSET2.LE.AND R4, R41, R213, PT ;  /* 0x000000d529047233 */ /* 0x000fe20003803000 */
[----:B---3--:R-:W-:Y:S01]  /*8540*/  FADD.FTZ R13, R158, R7 ;  /* 0x000000079e0d7221 */ /* 0x008fe20000010000 */
[----:B------:R-:W-:-:S05]  /*8550*/  F2FP.BF16.F32.PACK_AB R7, R65, R62 ;  /* 0x0000003e4107723e */ /* 0x000fca00000010ff */
[----:B------:R3:W-:Y:S01]  /*8560*/  MUFU.EX2 R70, R9 ;  /* 0x0000000900467308 */ /* 0x0007e20000000800 */
[----:B------:R-:W-:Y:S01]  /*8570*/  LOP3.LUT R11, R3, R0, RZ, 0xc0, !PT ;  /* 0x00000000030b7212 */ /* 0x000fe200078ec0ff */
[----:B------:R-:W-:Y:S01]  /*8580*/  FADD.FTZ R3, R234, R15 ;  /* 0x0000000fea037221 */ /* 0x000fe20000010000 */
[----:B------:R-:W-:Y:S01]  /*8590*/  FADD.FTZ R0, R197, R14 ;  /* 0x0000000ec5007221 */ /* 0x000fe20000010000 */
[----:B-1----:R-:W-:-:S04]  /*85a0*/  LOP3.LUT R8, R5, R4, RZ, 0xc0, !PT ;  /* 0x0000000405087212 */ /* 0x002fc800078ec0ff */
[----:B------:R-:W1:Y:S01]  /*85b0*/  MUFU.EX2 R126, R16 ;  /* 0x00000010007e7308 */ /* 0x000e620000000800 */
[----:B------:R-:W-:Y:S01]  /*85c0*/  FADD.FTZ R4, R163, R13 ;  /* 0x0000000da3047221 */ /* 0x000fe20000010000 */
[----:B------:R-:W-:Y:S01]  /*85d0*/  FADD.FTZ R5, R236, R3 ;  /* 0x00000003ec057221 */ /* 0x000fe20000010000 */
[----:B---3--:R-:W-:Y:S02]  /*85e0*/  LOP3.LUT R9, R7, R6, RZ, 0xc0, !PT ;  /* 0x0000000607097212 */ /* 0x008fe400078ec0ff */
[----:B------:R-:W-:Y:S02]  /*85f0*/  LOP3.LUT R7, R31, 0xff00ff, RZ, 0xc0, !PT ;  /* 0x00ff00ff1f077812 */ /* 0x000fe400078ec0ff */
[----:B------:R-:W3:Y:S01]  /*8600*/  LDSM.16.MT88.4 R28, [R209+0x5400] ;  /* 0x00540000d11c783b */ /* 0x000ee20000004200 */
[----:B------:R-:W-:Y:S01]  /*8610*/  FADD.FTZ R3, R200, R0 ;  /* 0x00000000c8037221 */ /* 0x000fe20000010000 */
[----:B------:R-:W-:Y:S01]  /*8620*/  FADD.FTZ R0, R168, R4 ;  /* 0x00000004a8007221 */ /* 0x000fe20000010000 */
[----:B------:R-:W-:-:S02]  /*8630*/  FADD.FTZ R6, R141, R12 ;  /* 0x0000000c8d067221 */ /* 0x000fc40000010000 */
[----:B------:R-:W-:Y:S01]  /*8640*/  FADD.FTZ R15, R199, R3 ;  /* 0x00000003c70f7221 */ /* 0x000fe20000010000 */
[----:B------:R-:W-:Y:S01]  /*8650*/  FADD.FTZ R14, R169, R0 ;  /* 0x00000000a90e7221 */ /* 0x000fe20000010000 */
[--C-:B------:R-:W-:Y:S02]  /*8660*/  HSET2.LE.AND R0, R43, R213.reuse, PT ;  /* 0x000000d52b007233 */ /* 0x100fe40003803000 */
[----:B--2---:R-:W-:Y:S01]  /*8670*/  F2FP.BF16.F32.PACK_AB R3, R127, R90 ;  /* 0x0000005a7f03723e */ /* 0x004fe200000010ff */
[----:B------:R-:W-:Y:S01]  /*8680*/  FADD.FTZ R13, R143, R6 ;  /* 0x000000068f0d7221 */ /* 0x000fe20000010000 */
[----:B------:R-:W-:Y:S02]  /*8690*/  HSET2.LE.AND R7, R7, R213, PT ;  /* 0x000000d507077233 */ /* 0x000fe40003803000 */
[----:B------:R-:W-:Y:S02]  /*86a0*/  LOP3.LUT R6, R3, R0, RZ, 0xc0, !PT ;  /* 0x0000000003067212 */ /* 0x000fe400078ec0ff */
[----:B-1----:R-:W-:-:S02]  /*86b0*/  F2FP.BF16.F32.PACK_AB R4, R126, R83 ;  /* 0x000000537e04723e */ /* 0x002fc400000010ff */
[--C-:B------:R-:W-:Y:S02]  /*86c0*/  HSET2.LE.AND R0, R66, R213.reuse, PT ;  /* 0x000000d542007233 */ /* 0x100fe40003803000 */
[----:B------:R-:W-:Y:S01]  /*86d0*/  F2FP.BF16.F32.PACK_AB R3, R81, R75 ;  /* 0x0000004b5103723e */ /* 0x000fe200000010ff */
[----:B------:R-:W-:Y:S01]  /*86e0*/  FADD.FTZ R16, R235, R5 ;  /* 0x00000005eb107221 */ /* 0x000fe20000010000 */
[----:B------:R-:W-:Y:S01]  /*86f0*/  LOP3.LUT R7, R4, R7, RZ, 0xc0, !PT ;  /* 0x0000000704077212 */ /* 0x000fe200078ec0ff */
[----:B------:R-:W-:Y:S01]  /*8700*/  HMMA.16816.F32.BF16 R44, R8, R32, R128 ;  /* 0x00000020082c723c */ /* 0x000fe20000041880 */
[----:B------:R-:W-:Y:S01]  /*8710*/  LOP3.LUT R4, R3, R0, RZ, 0xc0, !PT ;  /* 0x0000000003047212 */ /* 0x000fe200078ec0ff */
[----:B------:R-:W-:Y:S01]  /*8720*/  FADD.FTZ R0, R149, R13 ;  /* 0x0000000d95007221 */ /* 0x000fe20000010000 */
[----:B------:R-:W-:Y:S01]  /*8730*/  FADD.FTZ R3, R237, R16 ;  /* 0x00000010ed037221 */ /* 0x000fe20000010000 */
[----:B------:R-:W-:-:S04]  /*8740*/  HSET2.LE.AND R5, R64, R213, PT ;  /* 0x000000d540057233 */ /* 0x000fc80003803000 */
[----:B------:R-:W-:Y:S01]  /*8750*/  HMMA.16816.F32.BF16 R40, R8, R36, R144 ;  /* 0x000000240828723c */ /* 0x000fe20000041890 */
[----:B------:R-:W-:Y:S01]  /*8760*/  F2FP.BF16.F32.PACK_AB R12, R67, R70 ;  /* 0x00000046430c723e */ /* 0x000fe200000010ff */
[----:B------:R-:W-:-:S06]  /*8770*/  FADD.FTZ R3, R238, R3 ;  /* 0x00000003ee037221 */ /* 0x000fcc0000010000 */
[C---:B------:R-:W-:Y:S08]  /*8780*/  HMMA.16816.F32.BF16 R32, R8.reuse, R34, R120 ;  /* 0x000000220820723c */ /* 0x040ff00000041878 */
[----:B------:R-:W-:Y:S01]  /*8790*/  HMMA.16816.F32.BF16 R36, R8, R38, R116 ;  /* 0x000000260824723c */ /* 0x000fe20000041874 */
[----:B------:R-:W-:Y:S01]  /*87a0*/  FADD.FTZ R9, R206, R15 ;  /* 0x0000000fce097221 */ /* 0x000fe20000010000 */
[----:B------:R-:W-:Y:S01]  /*87b0*/  FADD.FTZ R8, R150, R0 ;  /* 0x0000000096087221 */ /* 0x000fe20000010000 */
[----:B------:R-:W-:-:S02]  /*87c0*/  LOP3.LUT R11, R59, 0xff00ff, RZ, 0xc0, !PT ;  /* 0x00ff00ff3b0b7812 */ /* 0x000fc400078ec0ff */
[----:B------:R-:W-:Y:S01]  /*87d0*/  FADD.FTZ R0, R140, R9 ;  /* 0x000000098c007221 */ /* 0x000fe20000010000 */
[----:B------:R-:W-:Y:S01]  /*87e0*/  LOP3.LUT R5, R12, R5, RZ, 0xc0, !PT ;  /* 0x000000050c057212 */ /* 0x000fe200078ec0ff */
[----:B------:R-:W-:Y:S01]  /*87f0*/  FADD.FTZ R10, R190, R14 ;  /* 0x0000000ebe0a7221 */ /* 0x000fe20000010000 */
[----:B------:R1:W-:Y:S01]  /*8800*/  MUFU.EX2 R74, R18 ;  /* 0x00000012004a7308 */ /* 0x0003e20000000800 */
[----:B------:R-:W-:Y:S01]  /*8810*/  FADD.FTZ R15, R153, R8 ;  /* 0x00000008990f7221 */ /* 0x000fe20000010000 */
[----:B------:R-:W-:Y:S01]  /*8820*/  FADD.FTZ R17, R148, R0 ;  /* 0x0000000094117221 */ /* 0x000fe20000010000 */
[--C-:B------:R-:W-:Y:S02]  /*8830*/  HSET2.LE.AND R11, R11, R213.reuse, PT ;  /* 0x000000d50b0b7233 */ /* 0x100fe40003803000 */
[--C-:B------:R-:W-:Y:S02]  /*8840*/  HSET2.LE.AND R0, R240, R213.reuse, PT ;  /* 0x000000d5f0007233 */ /* 0x100fe40003803000 */
[----:B------:R-:W-:-:S02]  /*8850*/  HSET2.LE.AND R9, R138, R213, PT ;  /* 0x000000d58a097233 */ /* 0x000fc40003803000 */
[----:B------:R-:W-:Y:S01]  /*8860*/  F2FP.BF16.F32.PACK_AB R8, R250, R97 ;  /* 0x00000061fa08723e */ /* 0x000fe200000010ff */
[----:B------:R-:W-:Y:S01]  /*8870*/  FADD.FTZ R16, R193, R10 ;  /* 0x0000000ac1107221 */ /* 0x000fe20000010000 */
[----:B------:R-:W-:Y:S02]  /*8880*/  HSET2.LE.AND R13, R132, R213, PT ;  /* 0x000000d5840d7233 */ /* 0x000fe40003803000 */
[----:B------:R-:W-:Y:S02]  /*8890*/  F2FP.BF16.F32.PACK_AB R12, R94, R91 ;  /* 0x0000005b5e0c723e */ /* 0x000fe400000010ff */
[----:B------:R-:W-:Y:S01]  /*88a0*/  F2FP.BF16.F32.PACK_AB R14, R85, R84 ;  /* 0x00000054550e723e */ /* 0x000fe200000010ff */
[----:B-1----:R-:W-:Y:S01]  /*88b0*/  FADD.FTZ R18, R239, R3 ;  /* 0x00000003ef127221 */ /* 0x002fe20000010000 */
[----:B------:R-:W-:Y:S01]  /*88c0*/  F2FP.BF16.F32.PACK_AB R3, R251, R102 ;  /* 0x00000066fb03723e */ /* 0x000fe200000010ff */
[----:B------:R-:W-:Y:S01]  /*88d0*/  MUFU.EX2 R66, R27 ;  /* 0x0000001b00427308 */ /* 0x000fe20000000800 */
[----:B------:R-:W-:Y:S01]  /*88e0*/  LOP3.LUT R11, R8, R11, RZ, 0xc0, !PT ;  /* 0x0000000b080b7212 */ /* 0x000fe200078ec0ff */
[----:B------:R-:W-:Y:S01]  /*88f0*/  HMMA.16816.F32.BF16 R168, R4, R22, R48 ;  /* 0x0000001604a8723c */ /* 0x000fe20000041830 */
[----:B------:R-:W-:Y:S01]  /*8900*/  LOP3.LUT R10, R3, R0, RZ, 0xc0, !PT ;  /* 0x00000000030a7212 */ /* 0x000fe200078ec0ff */
[----:B------:R-:W-:Y:S01]  /*8910*/  FADD.FTZ R3, R203, R16 ;  /* 0x00000010cb037221 */ /* 0x000fe20000010000 */
[----:B------:R-:W-:Y:S01]  /*8920*/  LOP3.LUT R8, R12, R9, RZ, 0xc0, !PT ;  /* 0x000000090c087212 */ /* 0x000fe200078ec0ff */
[----:B------:R-:W-:-:S02]  /*8930*/  FADD.FTZ R0, R176, R15 ;  /* 0x0000000fb0007221 */ /* 0x000fc40000010000 */
[----:B------:R-:W1:Y:S01]  /*8940*/  MUFU.EX2 R64, R56 ;  /* 0x0000003800407308 */ /* 0x000e620000000800 */
[----:B------:R-:W-:Y:S01]  /*8950*/  LOP3.LUT R9, R14, R13, RZ, 0xc0, !PT ;  /* 0x0000000d0e097212 */ /* 0x000fe200078ec0ff */
[----:B------:R-:W-:Y:S01]  /*8960*/  HMMA.16816.F32.BF16 R164, R4, R20, R164 ;  /* 0x0000001404a4723c */ /* 0x000fe200000418a4 */
[----:B------:R-:W-:-:S07]  /*8970*/  FADD.FTZ R0, R178, R0 ;  /* 0x00000000b2007221 */ /* 0x000fce0000010000 */
[C---:B---3--:R-:W-:Y:S01]  /*8980*/  HMMA.16816.F32.BF16 R52, R4.reuse, R28, R52 ;  /* 0x0000001c0434723c */ /* 0x048fe20000041834 */
[----:B------:R2:W-:Y:S07]  /*8990*/  MUFU.EX2 R63, R26 ;  /* 0x0000001a003f7308 */ /* 0x0005ee0000000800 */
[----:B------:R-:W-:Y:S01]  /*89a0*/  HMMA.16816.F32.BF16 R48, R4, R30, R76 ;  /* 0x0000001e0430723c */ /* 0x000fe2000004184c */
[----:B------:R-:W-:Y:S01]  /*89b0*/  FADD.FTZ R4, R242, R18 ;  /* 0x00000012f2047221 */ /* 0x000fe20000010000 */
[----:B------:R-:W-:Y:S01]  /*89c0*/  FADD.FTZ R5, R204, R3 ;  /* 0x00000003cc057221 */ /* 0x000fe20000010000 */
[----:B------:R-:W-:-:S02]  /*89d0*/  FADD.FTZ R6, R159, R17 ;  /* 0x000000119f067221 */ /* 0x000fc40000010000 */
[----:B------:R-:W-:Y:S01]  /*89e0*/  FADD.FTZ R3, R244, R4 ;  /* 0x00000004f4037221 */ /* 0x000fe20000010000 */
[----:B------:R-:W-:Y:S02]  /*89f0*/  FADD.FTZ R13, R177, R0 ;  /* 0x00000000b10d7221 */ /* 0x000fe40000010000 */
[----:B------:R-:W-:Y:S01]  /*8a00*/  HMMA.16816.F32.BF16 R44, R8, R20, R44 ;  /* 0x00000014082c723c */ /* 0x000fe2000004182c */
[----:B------:R-:W-:Y:S01]  /*8a10*/  FADD.FTZ R16, R241, R3 ;  /* 0x00000003f1107221 */ /* 0x000fe20000010000 */
[----:B--2---:R-:W2:Y:S01]  /*8a20*/  LDSM.16.MT88.4 R24, [R139+0x5800] ;  /* 0x005800008b18783b */ /* 0x004ea20000004200 */
[----:B------:R-:W-:Y:S01]  /*8a30*/  LOP3.LUT R7, R196, 0xff00ff, RZ, 0xc0, !PT ;  /* 0x00ff00ffc4077812 */ /* 0x000fe200078ec0ff */
[----:B------:R-:W-:Y:S01]  /*8a40*/  FADD.FTZ R4, R151, R6 ;  /* 0x0000000697047221 */ /* 0x000fe20000010000 */
[----:B------:R-:W-:-:S03]  /*8a50*/  HSET2.LE.AND R0, R198, R213, PT ;  /* 0x000000d5c6007233 */ /* 0x000fc60003803000 */
[C---:B------:R-:W-:Y:S01]  /*8a60*/  HMMA.16816.F32.BF16 R32, R8.reuse, R22, R32 ;  /* 0x000000160820723c */ /* 0x040fe20000041820 */
[----:B------:R-:W3:Y:S01]  /*8a70*/  LDSM.16.MT88.4 R20, [R209+0x5800] ;  /* 0x00580000d114783b */ /* 0x000ee20000004200 */
[----:B------:R-:W-:Y:S01]  /*8a80*/  F2FP.BF16.F32.PACK_AB R3, R72, R73 ;  /* 0x000000494803723e */ /* 0x000fe200000010ff */
[----:B------:R-:W-:Y:S01]  /*8a90*/  FADD.FTZ R15, R161, R4 ;  /* 0x00000004a10f7221 */ /* 0x000fe20000010000 */
[--C-:B------:R-:W-:Y:S01]  /*8aa0*/  HSET2.LE.AND R7, R7, R213.reuse, PT ;  /* 0x000000d507077233 */ /* 0x100fe20003803000 */
[----:B------:R-:W4:Y:S01]  /*8ab0*/  MUFU.EX2 R59, R57 ;  /* 0x00000039003b7308 */ /* 0x000f220000000800 */
[----:B------:R-:W-:Y:S01]  /*8ac0*/  LOP3.LUT R6, R3, R0, RZ, 0xc0, !PT ;  /* 0x0000000003067212 */ /* 0x000fe200078ec0ff */
[----:B------:R-:W-:Y:S01]  /*8ad0*/  FADD.FTZ R14, R205, R5 ;  /* 0x00000005cd0e7221 */ /* 0x000fe20000010000 */
[----:B-1----:R-:W-:Y:S01]  /*8ae0*/  F2FP.BF16.F32.PACK_AB R4, R64, R66 ;  /* 0x000000424004723e */ /* 0x002fe200000010ff */
[----:B------:R-:W-:Y:S01]  /*8af0*/  HMMA.16816.F32.BF16 R40, R8, R28, R40 ;  /* 0x0000001c0828723c */ /* 0x000fe20000041828 */
[----:B------:R-:W-:Y:S01]  /*8b00*/  HSET2.LE.AND R0, R99, R213, PT ;  /* 0x000000d563007233 */ /* 0x000fe20003803000 */
[----:B------:R-:W1:Y:S01]  /*8b10*/  LDSM.16.MT88.4 R148, [R139+0x5c00] ;  /* 0x005c00008b94783b */ /* 0x000e620000004200 */
[----:B------:R-:W-:Y:S01]  /*8b20*/  F2FP.BF16.F32.PACK_AB R3, R80, R74 ;  /* 0x0000004a5003723e */ /* 0x000fe200000010ff */
[----:B------:R-:W2:Y:S01]  /*8b30*/  MUFU.EX2 R57, R60 ;  /* 0x0000003c00397308 */ /* 0x000ea20000000800 */
[----:B------:R-:W-:-:S02]  /*8b40*/  LOP3.LUT R7, R4, R7, RZ, 0xc0, !PT ;  /* 0x0000000704077212 */ /* 0x000fc400078ec0ff */
[----:B------:R-:W-:Y:S01]  /*8b50*/  LOP3.LUT R4, R3, R0, RZ, 0xc0, !PT ;  /* 0x0000000003047212 */ /* 0x000fe200078ec0ff */
[----:B------:R-:W-:Y:S01]  /*8b60*/  FADD.FTZ R0, R191, R13 ;  /* 0x0000000dbf007221 */ /* 0x000fe20000010000 */
[----:B------:R-:W-:Y:S01]  /*8b70*/  FADD.FTZ R3, R231, R14 ;  /* 0x0000000ee7037221 */ /* 0x000fe20000010000 */
[----:B------:R-:W-:Y:S02]  /*8b80*/  HMMA.16816.F32.BF16 R36, R8, R30, R36 ;  /* 0x0000001e0824723c */ /* 0x000fe40000041824 */
[----:B------:R-:W-:Y:S01]  /*8b90*/  FADD.FTZ R0, R195, R0 ;  /* 0x00000000c3007221 */ /* 0x000fe20000010000 */
[----:B------:R-:W-:Y:S01]  /*8ba0*/  FADD.FTZ R3, R230, R3 ;  /* 0x00000003e6037221 */ /* 0x000fe20000010000 */
[----:B------:R-:W-:Y:S01]  /*8bb0*/  FADD.FTZ R8, R246, R16 ;  /* 0x00000010f6087221 */ /* 0x000fe20000010000 */
[----:B------:R-:W-:Y:S01]  /*8bc0*/  LOP3.LUT R11, R228, 0xff00ff, RZ, 0xc0, !PT ;  /* 0x00ff00ffe40b7812 */ /* 0x000fe200078ec0ff */
[----:B------:R-:W-:Y:S01]  /*8bd0*/  FADD.FTZ R13, R194, R0 ;  /* 0x00000000c20d7221 */ /* 0x000fe20000010000 */
[----:B------:R-:W-:Y:S01]  /*8be0*/  FADD.FTZ R14, R232, R3 ;  /* 0x00000003e80e7221 */ /* 0x000fe20000010000 */
[--C-:B------:R-:W-:Y:S01]  /*8bf0*/  HSET2.LE.AND R0, R226, R213.reuse, PT ;  /* 0x000000d5e2007233 */ /* 0x100fe20003803000 */
[----:B------:R-:W-:Y:S01]  /*8c00*/  FADD.FTZ R8, R248, R8 ;  /* 0x00000008f8087221 */ /* 0x000fe20000010000 */
[----:B------:R-:W-:Y:S01]  /*8c10*/  F2FP.BF16.F32.PACK_AB R3, R112, R111 ;  /* 0x0000006f7003723e */ /* 0x000fe200000010ff */
[----:B------:R-:W-:Y:S01]  /*8c20*/  MUFU.EX2 R60, R58 ;  /* 0x0000003a003c7308 */ /* 0x000fe20000000800 */
[--C-:B------:R-:W-:Y:S01]  /*8c30*/  HSET2.LE.AND R5, R93, R213.reuse, PT ;  /* 0x000000d55d057233 */ /* 0x100fe20003803000 */
[----:B------:R-:W-:Y:S01]  /*8c40*/  FADD.FTZ R9, R180, R15 ;  /* 0x0000000fb4097221 */ /* 0x000fe20000010000 */
[----:B----4-:R-:W-:Y:S01]  /*8c50*/  F2FP.BF16.F32.PACK_AB R12, R59, R63 ;  /* 0x0000003f3b0c723e */ /* 0x010fe200000010ff */
[----:B------:R-:W-:Y:S01]  /*8c60*/  FADD.FTZ R16, R61, R8 ;  /* 0x000000083d107221 */ /* 0x000fe20000010000 */
[----:B------:R-:W-:-:S02]  /*8c70*/  HSET2.LE.AND R11, R11, R213, PT ;  /* 0x000000d50b0b7233 */ /* 0x000fc40003803000 */
[----:B------:R-:W-:Y:S01]  /*8c80*/  LOP3.LUT R10, R3, R0, RZ, 0xc0, !PT ;  /* 0x00000000030a7212 */ /* 0x000fe200078ec0ff */
[----:B------:R-:W4:Y:S01]  /*8c90*/  MUFU.EX2 R58, R87 ;  /* 0x00000057003a7308 */ /* 0x000f220000000800 */
[----:B--2---:R-:W-:Y:S02]  /*8ca0*/  F2FP.BF16.F32.PACK_AB R8, R57, R104 ;  /* 0x000000683908723e */ /* 0x004fe400000010ff */
[--C-:B------:R-:W-:Y:S01]  /*8cb0*/  HSET2.LE.AND R0, R214, R213.reuse, PT ;  /* 0x000000d5d6007233 */ /* 0x100fe20003803000 */
[----:B------:R-:W-:Y:S01]  /*8cc0*/  FADD.FTZ R15, R184, R9 ;  /* 0x00000009b80f7221 */ /* 0x000fe20000010000 */
[----:B------:R-:W-:Y:S02]  /*8cd0*/  F2FP.BF16.F32.PACK_AB R3, R110, R108 ;  /* 0x0000006c6e03723e */ /* 0x000fe400000010ff */
[----:B------:R-:W-:Y:S02]  /*8ce0*/  LOP3.LUT R5, R12, R5, RZ, 0xc0, !PT ;  /* 0x000000050c057212 */ /* 0x000fe400078ec0ff */
[----:B------:R-:W-:Y:S01]  /*8cf0*/  HSET2.LE.AND R9, R207, R213, PT ;  /* 0x000000d5cf097233 */ /* 0x000fe20003803000 */
[----:B------:R-:W-:Y:S01]  /*8d00*/  MUFU.EX2 R29, R109 ;  /* 0x0000006d001d7308 */ /* 0x000fe20000000800 */
[----:B------:R-:W-:-:S02]  /*8d10*/  LOP3.LUT R11, R8, R11, RZ, 0xc0, !PT ;  /* 0x0000000b080b7212 */ /* 0x000fc400078ec0ff */
[----:B------:R-:W-:Y:S02]  /*8d20*/  F2FP.BF16.F32.PACK_AB R12, R103, R101 ;  /* 0x00000065670c723e */ /* 0x000fe400000010ff */
[----:B------:R-:W-:Y:S01]  /*8d30*/  LOP3.LUT R8, R3, R0, RZ, 0xc0, !PT ;  /* 0x0000000003087212 */ /* 0x000fe200078ec0ff */
[----:B------:R-:W-:Y:S02]  /*8d40*/  FADD.FTZ R0, R92, R14 ;  /* 0x0000000e5c007221 */ /* 0x000fe40000010000 */
[----:B------:R-:W2:Y:S01]  /*8d50*/  MUFU.EX2 R30, R114 ;  /* 0x00000072001e7308 */ /* 0x000ea20000000800 */
[----:B------:R-:W-:Y:S01]  /*8d60*/  FADD.FTZ R3, R62, R15 ;  /* 0x0000000f3e037221 */ /* 0x000fe20000010000 */
[----:B------:R-:W-:Y:S01]  /*8d70*/  LOP3.LUT R9, R12, R9, RZ, 0xc0, !PT ;  /* 0x000000090c097212 */ /* 0x000fe200078ec0ff */
[----:B------:R-:W-:Y:S01]  /*8d80*/  FADD.FTZ R0, R95, R0 ;  /* 0x000000005f007221 */ /* 0x000fe20000010000 */
[----:B------:R-:W-:Y:S01]  /*8d90*/  HMMA.16816.F32.BF16 R164, R4, R24, R164 ;  /* 0x0000001804a4723c */ /* 0x000fe200000418a4 */
[----:B------:R-:W-:-:S03]  /*8da0*/  FADD.FTZ R3, R65, R3 ;  /* 0x0000000341037221 */ /* 0x000fc60000010000 */
[----:B------:R-:W-:Y:S01]  /*8db0*/  MUFU.EX2 R56, R100 ;  /* 0x0000006400387308 */ /* 0x000fe20000000800 */
[----:B------:R-:W-:-:S03]  /*8dc0*/  FADD.FTZ R14, R68, R3 ;  /* 0x00000003440e7221 */ /* 0x000fc60000010000 */
[C---:B------:R-:W-:Y:S04]  /*8dd0*/  HMMA.16816.F32.BF16 R168, R4.reuse, R26, R168 ;  /* 0x0000001a04a8723c */ /* 0x040fe800000418a8 */
[----:B------:R-:W1:Y:S04]  /*8de0*/  MUFU.EX2 R31, R105 ;  /* 0x00000069001f7308 */ /* 0x000e680000000800 */
[----:B---3--:R-:W-:Y:S01]  /*8df0*/  HMMA.16816.F32.BF16 R52, R4, R20, R52 ;  /* 0x000000140434723c */ /* 0x008fe20000041834 */
[----:B----4-:R-:W-:-:S03]  /*8e00*/  F2FP.BF16.F32.PACK_AB R3, R58, R60 ;  /* 0x0000003c3a03723e */ /* 0x010fc600000010ff */
[----:B------:R-:W-:Y:S04]  /*8e10*/  MUFU.EX2 R28, R142 ;  /* 0x0000008e001c7308 */ /* 0x000fe80000000800 */
[----:B------:R-:W-:Y:S01]  /*8e20*/  HMMA.16816.F32.BF16 R48, R4, R22, R48 ;  /* 0x000000160430723c */ /* 0x000fe20000041830 */
[----:B------:R-:W-:Y:S01]  /*8e30*/  FADD.FTZ R4, R86, R13 ;  /* 0x0000000d56047221 */ /* 0x000fe20000010000 */
[----:B------:R-:W-:Y:S01]  /*8e40*/  FADD.FTZ R13, R96, R0 ;  /* 0x00000000600d7221 */ /* 0x000fe20000010000 */
[----:B------:R-:W-:-:S05]  /*8e50*/  HSET2.LE.AND R0, R215, R213, PT ;  /* 0x000000d5d7007233 */ /* 0x000fca0003803000 */
[C---:B------:R-:W-:Y:S01]  /*8e60*/  HMMA.16816.F32.BF16 R44, R8.reuse, R24, R44 ;  /* 0x00000018082c723c */ /* 0x040fe2000004182c */
[----:B------:R-:W3:Y:S01]  /*8e70*/  MUFU.EX2 R25, R152 ;  /* 0x0000009800197308 */ /* 0x000ee20000000800 */
[----:B------:R-:W-:Y:S01]  /*8e80*/  FADD.FTZ R5, R69, R16 ;  /* 0x0000001045057221 */ /* 0x000fe20000010000 */
[----:B------:R-:W-:Y:S01]  /*8e90*/  LOP3.LUT R160, R3, R0, RZ, 0xc0, !PT ;  /* 0x0000000003a07212 */ /* 0x000fe200078ec0ff */
[----:B------:R-:W-:Y:S01]  /*8ea0*/  FADD.FTZ R4, R88, R4 ;  /* 0x0000000458047221 */ /* 0x000fe20000010000 */
[--C-:B------:R-:W-:Y:S01]  /*8eb0*/  HSET2.LE.AND R0, R233, R213.reuse, PT ;  /* 0x000000d5e9007233 */ /* 0x100fe20003803000 */
[----:B------:R-:W4:Y:S01]  /*8ec0*/  LDSM.16.MT88.4 R16, [R209+0x5c00] ;  /* 0x005c0000d110783b */ /* 0x000f220000004200 */
[----:B--2---:R-:W-:Y:S01]  /*8ed0*/  F2FP.BF16.F32.PACK_AB R3, R30, R29 ;  /* 0x0000001d1e03723e */ /* 0x004fe200000010ff */
[----:B------:R-:W-:Y:S01]  /*8ee0*/  FADD.FTZ R15, R71, R5 ;  /* 0x00000005470f7221 */ /* 0x000fe20000010000 */
[----:B------:R-:W-:Y:S01]  /*8ef0*/  FADD.FTZ R12, R98, R4 ;  /* 0x00000004620c7221 */ /* 0x000fe20000010000 */
[----:B------:R-:W-:Y:S01]  /*8f00*/  HSET2.LE.AND R4, R247, R213, PT ;  /* 0x000000d5f7047233 */ /* 0x000fe20003803000 */
[----:B------:R-:W-:Y:S01]  /*8f10*/  HMMA.16816.F32.BF16 R40, R8, R20, R40 ;  /* 0x000000140828723c */ /* 0x000fe20000041828 */
[----:B------:R-:W-:Y:S01]  /*8f20*/  LOP3.LUT R161, R3, R0, RZ, 0xc0, !PT ;  /* 0x0000000003a17212 */ /* 0x000fe200078ec0ff */
[----:B------:R-:W-:Y:S01]  /*8f30*/  FADD.FTZ R3, R82, R14 ;  /* 0x0000000e52037221 */ /* 0x000fe20000010000 */
[----:B------:R-:W-:Y:S01]  /*8f40*/  LOP3.LUT R6, R249, 0xff00ff, RZ, 0xc0, !PT ;  /* 0x00ff00fff9067812 */ /* 0x000fe200078ec0ff */
[----:B------:R-:W-:Y:S01]  /*8f50*/  MUFU.EX2 R20, R192 ;  /* 0x000000c000147308 */ /* 0x000fe20000000800 */
[----:B-1----:R-:W-:Y:S01]  /*8f60*/  F2FP.BF16.F32.PACK_AB R5, R31, R56 ;  /* 0x000000381f05723e */ /* 0x002fe200000010ff */
[----:B------:R-:W-:Y:S01]  /*8f70*/  FADD.FTZ R0, R89, R15 ;  /* 0x0000000f59007221 */ /* 0x000fe20000010000 */
[----:B---3--:R-:W-:-:S02]  /*8f80*/  F2FP.BF16.F32.PACK_AB R7, R25, R28 ;  /* 0x0000001c1907723e */ /* 0x008fc400000010ff */
[----:B------:R-:W-:-:S03]  /*8f90*/  LOP3.LUT R162, R5, R4, RZ, 0xc0, !PT ;  /* 0x0000000405a27212 */ /* 0x000fc600078ec0ff */
[----:B------:R-:W1:Y:S01]  /*8fa0*/  MUFU.EX2 R14, R201 ;  /* 0x000000c9000e7308 */ /* 0x000e620000000800 */
[----:B------:R-:W-:Y:S01]  /*8fb0*/  HSET2.LE.AND R6, R6, R213, PT ;  /* 0x000000d506067233 */ /* 0x000fe20003803000 */
[----:B------:R-:W-:Y:S01]  /*8fc0*/  FADD.FTZ R4, R91, R0 ;  /* 0x000000005b047221 */ /* 0x000fe20000010000 */
[----:B------:R-:W-:Y:S01]  /*8fd0*/  FADD.FTZ R0, R84, R3 ;  /* 0x0000000354007221 */ /* 0x000fe20000010000 */
[----:B------:R-:W-:Y:S01]  /*8fe0*/  HMMA.16816.F32.BF16 R32, R8, R26, R32 ;  /* 0x0000001a0820723c */ /* 0x000fe20000041820 */
[----:B------:R-:W-:Y:S01]  /*8ff0*/  FADD.FTZ R5, R106, R12 ;  /* 0x0000000c6a057221 */ /* 0x000fe20000010000 */
[----:B------:R-:W-:Y:S01]  /*9000*/  LOP3.LUT R163, R7, R6, RZ, 0xc0, !PT ;  /* 0x0000000607a37212 */ /* 0x000fe200078ec0ff */
[----:B------:R-:W-:Y:S01]  /*9010*/  FADD.FTZ R6, R107, R13 ;  /* 0x0000000d6b067221 */ /* 0x000fe20000010000 */
[----:B------:R-:W-:-:S04]  /*9020*/  LOP3.LUT R7, R183, 0xff00ff, RZ, 0xc0, !PT ;  /* 0x00ff00ffb7077812 */ /* 0x000fc800078ec0ff */
[----:B------:R-:W-:Y:S01]  /*9030*/  HMMA.16816.F32.BF16 R36, R8, R22, R36 ;  /* 0x000000160824723c */ /* 0x000fe20000041824 */
[----:B------:R-:W-:Y:S01]  /*9040*/  FADD.FTZ R10, R85, R0 ;  /* 0x00000000550a7221 */ /* 0x000fe20000010000 */
[--C-:B------:R-:W-:Y:S01]  /*9050*/  HSET2.LE.AND R0, R252, R213.reuse, PT ;  /* 0x000000d5fc007233 */ /* 0x100fe20003803000 */
[----:B------:R-:W-:Y:S01]  /*9060*/  FADD.FTZ R4, R94, R4 ;  /* 0x000000045e047221 */ /* 0x000fe20000010000 */
[----:B------:R-:W-:Y:S01]  /*9070*/  F2FP.BF16.F32.PACK_AB R3, R125, R124 ;  /* 0x0000007c7d03723e */ /* 0x000fe200000010ff */
[----:B------:R-:W-:Y:S01]  /*9080*/  FADD.FTZ R5, R70, R5 ;  /* 0x0000000546057221 */ /* 0x000fe20000010000 */
[----:B------:R-:W-:Y:S01]  /*9090*/  FADD.FTZ R6, R75, R6 ;  /* 0x000000064b067221 */ /* 0x000fe20000010000 */
[----:B------:R-:W-:Y:S01]  /*90a0*/  FADD.FTZ R11, R102, R4 ;  /* 0x00000004660b7221 */ /* 0x000fe20000010000 */
[----:B------:R-:W-:Y:S01]  /*90b0*/  LOP3.LUT R142, R3, R0, RZ, 0xc0, !PT ;  /* 0x00000000038e7212 */ /* 0x000fe200078ec0ff */
[----:B------:R-:W-:Y:S01]  /*90c0*/  FADD.FTZ R8, R67, R5 ;  /* 0x0000000543087221 */ /* 0x000fe20000010000 */
[--C-:B------:R-:W-:Y:S01]  /*90d0*/  HSET2.LE.AND R0, R7, R213.reuse, PT ;  /* 0x000000d507007233 */ /* 0x100fe20003803000 */
[----:B------:R-:W-:Y:S01]  /*90e0*/  FADD.FTZ R9, R81, R6 ;  /* 0x0000000651097221 */ /* 0x000fe20000010000 */
[----:B------:R-:W-:-:S02]  /*90f0*/  HSET2.LE.AND R4, R245, R213, PT ;  /* 0x000000d5f5047233 */ /* 0x000fc40003803000 */
[----:B-1----:R-:W-:Y:S02]  /*9100*/  F2FP.BF16.F32.PACK_AB R3, R14, R20 ;  /* 0x000000140e03723e */ /* 0x002fe400000010ff */
[----:B------:R-:W-:Y:S02]  /*9110*/  F2FP.BF16.F32.PACK_AB R5, R115, R113 ;  /* 0x000000717305723e */ /* 0x000fe400000010ff */
[----:B------:R-:W-:Y:S01]  /*9120*/  LOP3.LUT R143, R3, R0, RZ, 0xc0, !PT ;  /* 0x00000000038f7212 */ /* 0x000fe200078ec0ff */
[----:B------:R-:W-:Y:S01]  /*9130*/  FADD.FTZ R0, R90, R9 ;  /* 0x000000095a007221 */ /* 0x000fe20000010000 */
[----:B------:R-:W-:Y:S01]  /*9140*/  LOP3.LUT R140, R5, R4, RZ, 0xc0, !PT ;  /* 0x00000004058c7212 */ /* 0x000fe200078ec0ff */
[----:B------:R-:W-:Y:S02]  /*9150*/  FADD.FTZ R4, R83, R8 ;  /* 0x0000000853047221 */ /* 0x000fe40000010000 */
[----:B------:R-:W-:Y:S02]  /*9160*/  FADD.FTZ R5, R127, R0 ;  /* 0x000000007f057221 */ /* 0x000fe40000010000 */
[----:B------:R-:W-:Y:S01]  /*9170*/  FADD.FTZ R0, R126, R4 ;  /* 0x000000047e007221 */ /* 0x000fe20000010000 */
[----:B------:R-:W-:Y:S03]  /*9180*/  MUFU.EX2 R24, R179 ;  /* 0x000000b300187308 */ /* 0x000fe60000000800 */
[----:B------:R-:W-:-:S05]  /*9190*/  FADD.FTZ R0, R63, R0 ;  /* 0x000000003f007221 */ /* 0x000fca0000010000 */
[----:B------:R-:W1:Y:S01]  /*91a0*/  MUFU.EX2 R12, R202 ;  /* 0x000000ca000c7308 */ /* 0x000e620000000800 */
[----:B------:R-:W-:-:S04]  /*91b0*/  FADD.FTZ R0, R59, R0 ;  /* 0x000000003b007221 */ /* 0x000fc80000010000 */
[----:B------:R-:W-:Y:S01]  /*91c0*/  FADD.FTZ R0, R66, R0 ;  /* 0x0000000042007221 */ /* 0x000fe20000010000 */
[----:B------:R-:W-:-:S03]  /*91d0*/  HSET2.LE.AND R6, R243, R213, PT ;  /* 0x000000d5f3067233 */ /* 0x000fc60003803000 */
[----:B------:R-:W-:Y:S01]  /*91e0*/  FADD.FTZ R0, R64, R0 ;  /* 0x0000000040007221 */ /* 0x000fe20000010000 */
[----:B------:R-:W-:-:S03]  /*91f0*/  FADD.FTZ R3, R97, R10 ;  /* 0x0000000a61037221 */ /* 0x000fc60000010000 */
[----:B------:R-:W-:Y:S01]  /*9200*/  FADD.FTZ R0, R29, R0 ;  /* 0x000000001d007221 */ /* 0x000fe20000010000 */
[----:B-1----:R-:W-:-:S03]  /*9210*/  F2FP.BF16.F32.PACK_AB R7, R12, R24 ;  /* 0x000000180c07723e */ /* 0x002fc600000010ff */
[----:B------:R-:W-:Y:S01]  /*9220*/  FADD.FTZ R0, R30, R0 ;  /* 0x000000001e007221 */ /* 0x000fe20000010000 */
[----:B------:R-:W-:Y:S01]  /*9230*/  FADD.FTZ R3, R250, R3 ;  /* 0x00000003fa037221 */ /* 0x000fe20000010000 */
[----:B------:R-:W-:Y:S01]  /*9240*/  LOP3.LUT R141, R7, R6, RZ, 0xc0, !PT ;  /* 0x00000006078d7212 */ /* 0x000fe200078ec0ff */
[----:B------:R-:W-:Y:S01]  /*9250*/  FADD.FTZ R6, R251, R11 ;  /* 0x0000000bfb067221 */ /* 0x000fe20000010000 */
[----:B------:R-:W-:Y:S01]  /*9260*/  FADD.FTZ R0, R28, R0 ;  /* 0x000000001c007221 */ /* 0x000fe20000010000 */
[----:B------:R-:W-:Y:S01]  /*9270*/  FADD.FTZ R3, R101, R3 ;  /* 0x0000000365037221 */ /* 0x000fe20000010000 */
[----:B------:R-:W-:Y:S01]  /*9280*/  FADD.FTZ R5, R74, R5 ;  /* 0x000000054a057221 */ /* 0x000fe20000010000 */
[----:B------:R-:W-:Y:S01]  /*9290*/  FADD.FTZ R4, R108, R6 ;  /* 0x000000066c047221 */ /* 0x000fe20000010000 */
[----:B------:R-:W-:Y:S01]  /*92a0*/  FADD.FTZ R0, R25, R0 ;  /* 0x0000000019007221 */ /* 0x000fe20000010000 */
[----:B------:R-:W-:Y:S02]  /*92b0*/  FADD.FTZ R6, R103, R3 ;  /* 0x0000000367067221 */ /* 0x000fe40000010000 */
[----:B------:R-:W-:Y:S01]  /*92c0*/  FADD.FTZ R7, R110, R4 ;  /* 0x000000046e077221 */ /* 0x000fe20000010000 */
[----:B------:R-:W-:Y:S01]  /*92d0*/  FADD.FTZ R4, R80, R5 ;  /* 0x0000000550047221 */ /* 0x000fe20000010000 */
[----:B------:R-:W-:Y:S01]  /*92e0*/  FADD.FTZ R5, R104, R6 ;  /* 0x0000000668057221 */ /* 0x000fe20000010000 */
[----:B------:R1:W-:Y:S01]  /*92f0*/  STL [R1+0x38], R0 ;  /* 0x0000380001007387 */ /* 0x0003e20000100800 */
[----:B------:R-:W-:Y:S01]  /*9300*/  FADD.FTZ R3, R111, R7 ;  /* 0x000000076f037221 */ /* 0x000fe20000010000 */
[----:B------:R-:W-:Y:S01]  /*9310*/  FADD.FTZ R4, R73, R4 ;  /* 0x0000000449047221 */ /* 0x000fe20000010000 */
[----:B------:R-:W-:-:S02]  /*9320*/  FADD.FTZ R5, R57, R5 ;  /* 0x0000000539057221 */ /* 0x000fc40000010000 */
        /* <DEDUP_REMOVED lines=8> */
[----:B------:R-:W-:Y:S01]  /*93b0*/  HMMA.16816.F32.BF16 R164, R160, R148, R164 ;  /* 0x00000094a0a4723c */ /* 0x000fe200000418a4 */
[----:B------:R-:W-:Y:S01]  /*93c0*/  FADD.FTZ R4, R20, R4 ;  /* 0x0000000414047221 */ /* 0x000fe20000010000 */
[----:B------:R-:W-:Y:S01]  /*93d0*/  FADD.FTZ R5, R124, R5 ;  /* 0x000000057c057221 */ /* 0x000fe20000010000 */
[----:B------:R-:W-:-:S05]  /*93e0*/  FADD.FTZ R3, R56, R3 ;  /* 0x0000000338037221 */ /* 0x000fca0000010000 */
[----:B------:R-:W-:Y:S01]  /*93f0*/  HMMA.16816.F32.BF16 R168, R160, R150, R168 ;  /* 0x00000096a0a8723c */ /* 0x000fe200000418a8 */
[----:B------:R-:W-:Y:S01]  /*9400*/  FADD.FTZ R228, R125, R5 ;  /* 0x000000057de47221 */ /* 0x000fe20000010000 */
[----:B------:R-:W-:Y:S01]  /*9410*/  FADD.FTZ R229, R14, R4 ;  /* 0x000000040ee57221 */ /* 0x000fe20000010000 */
[----:B------:R-:W-:-:S05]  /*9420*/  FADD.FTZ R230, R31, R3 ;  /* 0x000000031fe67221 */ /* 0x000fca0000010000 */
[----:B------:R-:W-:Y:S08]  /*9430*/  HMMA.16816.F32.BF16 R152, R140, R148, R44 ;  /* 0x000000948c98723c */ /* 0x000ff0000004182c */
[----:B----4-:R-:W-:Y:S08]  /*9440*/  HMMA.16816.F32.BF16 R156, R160, R16, R52 ;  /* 0x00000010a09c723c */ /* 0x010ff00000041834 */
[C---:B------:R-:W-:Y:S08]  /*9450*/  HMMA.16816.F32.BF16 R148, R140.reuse, R150, R32 ;  /* 0x000000968c94723c */ /* 0x040ff00000041820 */
[----:B------:R-:W-:Y:S08]  /*9460*/  HMMA.16816.F32.BF16 R144, R140, R16, R40 ;  /* 0x000000108c90723c */ /* 0x000ff00000041828 */
[-C--:B------:R-:W-:Y:S08]  /*9470*/  HMMA.16816.F32.BF16 R160, R160, R18.reuse, R48 ;  /* 0x00000012a0a0723c */ /* 0x080ff00000041830 */
[----:B------:R-:W-:Y:S01]  /*9480*/  HMMA.16816.F32.BF16 R140, R140, R18, R36 ;  /* 0x000000128c8c723c */ /* 0x000fe20000041824 */
[----:B------:R-:W-:-:S04]  /*9490*/  NOP ;  /* 0x0000000000007918 */ /* 0x000fc80000000000 */
[----:B-1----:R-:W-:-:S15]  /*94a0*/  @!P1 BRA `(.L_x_380) ;  /* 0x0000006000dc9947 */ /* 0x002fde0003800000 */
[----:B------:R-:W2:Y:S01]  /*94b0*/  LDL.LU R252, [R1+0xb0] ;  /* 0x0000b00001fc7983 */ /* 0x000ea20000300800 */
[----:B------:R-:W1:Y:S01]  /*94c0*/  LDC.64 R6, c[0x0][0x3c0] ;  /* 0x0000f000ff067b82 */ /* 0x000e620000000a00 */
[----:B------:R-:W-:Y:S01]  /*94d0*/  VIADD R187, R220, 0x9e3779b9 ;  /* 0x9e3779b9dcbb7836 */ /* 0x000fe20000000000 */
[----:B------:R-:W3:Y:S01]  /*94e0*/  LDCU UR4, c[0x0][0x45c] ;  /* 0x00008b80ff0477ac */ /* 0x000ee20008000800 */
[----:B------:R-:W4:Y:S04]  /*94f0*/  LDL.64 R188, [R1] ;  /* 0x0000000001bc7983 */ /* 0x000f280000100a00 */
[----:B------:R-:W3:Y:S01]  /*9500*/  LDL.64 R182, [R1+0x8] ;  /* 0x0000080001b67983 */ /* 0x000ee20000100a00 */
[----:B------:R-:W-:Y:S01]  /*9510*/  MOV R138, R2 ;  /* 0x00000002008a7202 */ /* 0x000fe20000000f00 */
[----:B------:R-:W-:Y:S01]  /*9520*/  IMAD.MOV.U32 R134, RZ, RZ, R135 ;  /* 0x000000ffff867224 */ /* 0x000fe200078e0087 */
[-C--:B------:R-:W-:Y:S01]  /*9530*/  LOP3.LUT R240, R174, R187.reuse, RZ, 0x3c, !PT ;  /* 0x000000bbaef07212 */ /* 0x080fe200078e3cff */
[----:B-----5:R-:W-:Y:S01]  /*9540*/  IMAD.MOV.U32 R0, RZ, RZ, R137 ;  /* 0x000000ffff007224 */ /* 0x020fe200078e0089 */
[----:B------:R-:W-:-:S02]  /*9550*/  LOP3.LUT R243, R172, R187, RZ, 0x3c, !PT ;  /* 0x000000bbacf37212 */ /* 0x000fc400078e3cff */
[----:B------:R-:W-:Y:S01]  /*9560*/  MOV R132, R136 ;  /* 0x0000008800847202 */ /* 0x000fe20000000f00 */
[----:B-1----:R-:W-:Y:S01]  /*9570*/  IMAD.MOV.U32 R3, RZ, RZ, R6 ;  /* 0x000000ffff037224 */ /* 0x002fe200078e0006 */
[----:B------:R1:W-:Y:S01]  /*9580*/  STL.64 [R1+0x28], R6 ;  /* 0x0000280601007387 */ /* 0x0003e20000100a00 */
[----:B------:R-:W-:-:S03]  /*9590*/  IMAD.MOV.U32 R4, RZ, RZ, R7 ;  /* 0x000000ffff047224 */ /* 0x000fc600078e0007 */
[C---:B------:R-:W-:Y:S02]  /*95a0*/  SHF.L.U32 R2, R3.reuse, 0x5, RZ ;  /* 0x0000000503027819 */ /* 0x040fe400000006ff */
[----:B------:R-:W-:-:S03]  /*95b0*/  SHF.L.U64.HI R4, R3, 0x5, R4 ;  /* 0x0000000503047819 */ /* 0x000fc60000010204 */
[----:B------:R1:W-:Y:S04]  /*95c0*/  STL [R1+0x8c], R2 ;  /* 0x00008c0201007387 */ /* 0x0003e80000100800 */
[----:B------:R1:W-:Y:S01]  /*95d0*/  STL [R1+0x88], R4 ;  /* 0x0000880401007387 */ /* 0x0003e20000100800 */
[----:B--2---:R-:W-:Y:S01]  /*95e0*/  LEA.HI.SX32 R218, R252, 0xfffffffe, 0x19 ;  /* 0xfffffffefcda7811 */ /* 0x004fe200078fcaff */
[----:B------:R-:W-:-:S05]  /*95f0*/  VIADD R252, R220, 0x3c6ef372 ;  /* 0x3c6ef372dcfc7836 */ /* 0x000fca0000000000 */
[-C--:B----4-:R-:W-:Y:S02]  /*9600*/  LOP3.LUT R239, R189, R252.reuse, RZ, 0x3c, !PT ;  /* 0x000000fcbdef7212 */ /* 0x090fe400078e3cff */
[----:B---3--:R-:W-:Y:S01]  /*9610*/  LOP3.LUT R242, R183, R252, RZ, 0x3c, !PT ;  /* 0x000000fcb7f27212 */ /* 0x008fe200078e3cff */
[----:B-1----:R-:W-:Y:S06]  /*9620*/  BRA `(.L_x_381) ;  /* 0x00000000007c7947 */ /* 0x002fec0003800000 */
.L_x_383:
[----:B------:R-:W2:Y:S01]  /*9630*/  LDL R231, [R1+0x34] ;  /* 0x0000340001e77983 */ /* 0x000ea20000100800 */
[----:B------:R-:W1:Y:S01]  /*9640*/  LDC.64 R136, c[0x0][0x3b8] ;  /* 0x0000ee00ff887b82 */ /* 0x000e620000000a00 */
[----:B------:R-:W-:Y:S02]  /*9650*/  VIADD R133, R218, 0xffffffff ;  /* 0xffffffffda857836 */ /* 0x000fe40000000000 */
[----:B------:R-:W3:Y:S01]  /*9660*/  LDL R205, [R1+0x30] ;  /* 0x0000300001cd7983 */ /* 0x000ee20000100800 */
[C---:B-1----:R-:W-:Y:S01]  /*9670*/  SHF.L.U64.HI R182, R136.reuse, 0x5, R137 ;  /* 0x0000000588b67819 */ /* 0x042fe20000010289 */
[C---:B------:R-:W-:Y:S04]  /*9680*/  IMAD.WIDE.U32 R2, R133.reuse, R136, RZ ;  /* 0x0000008885027225 */ /* 0x040fe800078e00ff */
[----:B------:R-:W-:Y:S02]  /*9690*/  IMAD R3, R133, R137, R3 ;  /* 0x0000008985037224 */ /* 0x000fe400078e0203 */
[----:B------:R-:W-:Y:S01]  /*96a0*/  IMAD.SHL.U32 R173, R136, 0x20, RZ ;  /* 0x0000002088ad7824 */ /* 0x000fe200078e00ff */
[C---:B--2---:R-:W-:Y:S04]  /*96b0*/  LEA R174, P0, R2.reuse, R231, 0x8 ;  /* 0x000000e702ae7211 */ /* 0x044fe800078040ff */
[C-C-:B---3--:R-:W-:Y:S02]  /*96c0*/  LEA.HI.X R175, R2.reuse, R205, R3.reuse, 0x8, P0 ;  /* 0x000000cd02af7211 */ /* 0x148fe400000f4403 */
[CC--:B------:R-:W-:Y:S03]  /*96d0*/  LEA R133, P0, R2.reuse, R173.reuse, 0x7 ;  /* 0x000000ad02857211 */ /* 0x0c0fe600078038ff */
[----:B------:R-:W-:Y:S01]  /*96e0*/  @!PT LDS RZ, [RZ] ;  /* 0x00000000fffff984 */ /* 0x000fe20000000800 */
[----:B------:R-:W-:Y:S01]  /*96f0*/  @!PT LDS RZ, [RZ] ;  /* 0x00000000fffff984 */ /* 0x000fe20000000800 */
[----:B------:R-:W-:Y:S01]  /*9700*/  @!PT LDS RZ, [RZ] ;  /* 0x00000000fffff984 */ /* 0x000fe20000000800 */
[----:B------:R1:W-:Y:S01]  /*9710*/  LDGSTS.E.BYPASS.LTC128B.128 [R227+0x2000], desc[UR10][R174.64] ;  /* 0x02000000aee37fae */ /* 0x0003e2000b981a0a */
[----:B------:R-:W-:Y:S02]  /*9720*/  LEA.HI.X R3, R2, R182, R3, 0x7, P0 ;  /* 0x000000b602037211 */ /* 0x000fe400000f3c03 */
[----:B------:R-:W-:Y:S05]  /*9730*/  IADD3 R2, P1, PT, R133, R173, RZ ;  /* 0x000000ad85027210 */ /* 0x000fea0007f3e0ff */
[----:B------:R-:W-:Y:S01]  /*9740*/  IMAD.X R173, R3, 0x1, R182, P1 ;  /* 0x0000000103ad7824 */ /* 0x000fe200008e06b6 */
[C---:B-1----:R-:W-:Y:S04]  /*9750*/  LEA R174, P0, R133.reuse, R231, 0x1 ;  /* 0x000000e785ae7211 */ /* 0x042fe800078008ff */
[----:B------:R-:W-:Y:S02]  /*9760*/  LEA.HI.X R175, R133, R205, R3, 0x1, P0 ;  /* 0x000000cd85af7211 */ /* 0x000fe400000f0c03 */
[C---:B------:R-:W-:Y:S03]  /*9770*/  LEA R133, P0, R136.reuse, R133, 0x6 ;  /* 0x0000008588857211 */ /* 0x040fe600078030ff */
[----:B------:R1:W-:Y:S01]  /*9780*/  LDGSTS.E.BYPASS.LTC128B.128 [R227+0x2800], desc[UR10][R174.64] ;  /* 0x02800000aee37fae */ /* 0x0003e2000b981a0a */
[----:B------:R-:W-:Y:S02]  /*9790*/  LEA.HI.X R3, R136, R3, R137, 0x6, P0 ;  /* 0x0000000388037211 */ /* 0x000fe400000f3489 */
[C---:B------:R-:W-:Y:S04]  /*97a0*/  LEA R136, P0, R2.reuse, R231, 0x1 ;  /* 0x000000e702887211 */ /* 0x040fe800078008ff */
[----:B------:R-:W-:Y:S02]  /*97b0*/  LEA.HI.X R137, R2, R205, R173, 0x1, P0 ;  /* 0x000000cd02897211 */ /* 0x000fe400000f0cad */
[C---:B------:R-:W-:Y:S03]  /*97c0*/  LEA R2, P0, R133.reuse, R231, 0x1 ;  /* 0x000000e785027211 */ /* 0x040fe600078008ff */
[----:B------:R1:W-:Y:S01]  /*97d0*/  LDGSTS.E.BYPASS.LTC128B.128 [R227+0x3000], desc[UR10][R136.64] ;  /* 0x0300000088e37fae */ /* 0x0003e2000b981a0a */
[----:B------:R-:W-:Y:S05]  /*97e0*/  LEA.HI.X R3, R133, R205, R3, 0x1, P0 ;  /* 0x000000cd85037211 */ /* 0x000fea00000f0c03 */
[----:B------:R1:W-:Y:S04]  /*97f0*/  LDGSTS.E.BYPASS.LTC128B.128 [R227+0x3800], desc[UR10][R2.64] ;  /* 0x0380000002e37fae */ /* 0x0003e8000b981a0a */
[----:B------:R-:W0:Y:S01]  /*9800*/  LDGDEPBAR ;  /* 0x00000000000079af */ /* 0x000e220000000000 */
[----:B------:R-:W-:Y:S05]  /*9810*/  BRA `(.L_x_382) ;  /* 0x0000000c009c7947 */ /* 0x000fea0003800000 */
.L_x_381:
[----:B------:R-:W2:Y:S01]  /*9820*/  LDL R17, [R1+0x28] ;  /* 0x0000280001117983 */ /* 0x000ea20000100800 */
[----:B------:R-:W-:Y:S04]  /*9830*/  DEPBAR.LE SB0, 0x0 ;  /* 0x000080000000791a */ /* 0x000fe80000000000 */
[----:B------:R-:W3:Y:S04]  /*9840*/  LDL R18, [R1+0x2c] ;  /* 0x00002c0001127983 */ /* 0x000ee80000100800 */
[----:B------:R-:W4:Y:S04]  /*9850*/  LDL R4, [R1+0x40] ;  /* 0x0000400001047983 */ /* 0x000f280000100800 */
[----:B-----5:R-:W5:Y:S04]  /*9860*/  LDL R16, [R1+0x3c] ;  /* 0x00003c0001107983 */ /* 0x020f680000100800 */
[----:B------:R-:W5:Y:S04]  /*9870*/  LDL R7, [R1+0x8c] ;  /* 0x00008c0001077983 */ /* 0x000f680000100800 */
[----:B------:R-:W5:Y:S01]  /*9880*/  LDL R6, [R1+0x88] ;  /* 0x0000880001067983 */ /* 0x000f620000100800 */
[----:B------:R-:W-:Y:S06]  /*9890*/  BAR.SYNC.DEFER_BLOCKING 0x0 ;  /* 0x0000000000007b1d */ /* 0x000fec0000010000 */
[----:B------:R-:W5:Y:S06]  /*98a0*/  LDL.64 R236, [R1+0x10] ;  /* 0x0000100001ec7983 */ /* 0x000f6c0000100a00 */
[----:B------:R-:W5:Y:S06]  /*98b0*/  LDL.64 R216, [R1+0x18] ;  /* 0x0000180001d87983 */ /* 0x000f6c0000100a00 */
[----:B------:R-:W5:Y:S06]  /*98c0*/  LDL.64 R232, [R1+0x20] ;  /* 0x0000200001e87983 */ /* 0x000f6c0000100a00 */
[----:B------:R-:W5:Y:S06]  /*98d0*/  LDL.64 R244, [R1+0x8] ;  /* 0x0000080001f47983 */ /* 0x000f6c0000100a00 */
[----:B------:R-:W5:Y:S01]  /*98e0*/  LDL.64 R234, [R1] ;  /* 0x0000000001ea7983 */ /* 0x000f620000100a00 */
[C---:B--2---:R-:W-:Y:S04]  /*98f0*/  IMAD.WIDE.U32 R14, R218.reuse, R17, RZ ;  /* 0x00000011da0e7225 */ /* 0x044fe800078e00ff */
[----:B---3--:R-:W-:Y:S01]  /*9900*/  IMAD R5, R218, R18, R15 ;  /* 0x00000012da057224 */ /* 0x008fe200078e020f */
[C---:B----4-:R-:W-:Y:S04]  /*9910*/  LEA R10, P3, R14.reuse, R4, 0x8 ;  /* 0x000000040e0a7211 */ /* 0x050fe800078640ff */
[C-C-:B-----5:R-:W-:Y:S02]  /*9920*/  LEA.HI.X R11, R14.reuse, R16, R5.reuse, 0x8, P3 ;  /* 0x000000100e0b7211 */ /* 0x160fe400018f4405 */
[-C--:B------:R-:W-:Y:S03]  /*9930*/  LEA R2, P0, R14, R7.reuse, 0x7 ;  /* 0x000000070e027211 */ /* 0x080fe600078038ff */
[----:B------:R-:W-:Y:S01]  /*9940*/  @!PT LDS RZ, [RZ] ;  /* 0x00000000fffff984 */ /* 0x000fe20000000800 */
[----:B------:R-:W-:Y:S01]  /*9950*/  @!PT LDS RZ, [RZ] ;  /* 0x00000000fffff984 */ /* 0x000fe20000000800 */
[----:B------:R-:W-:Y:S01]  /*9960*/  @!PT LDS RZ, [RZ] ;  /* 0x00000000fffff984 */ /* 0x000fe20000000800 */
[----:B------:R-:W-:Y:S01]  /*9970*/  LDGSTS.E.BYPASS.LTC128B.128 [R227+0x4000], desc[UR10][R10.64] ;  /* 0x040000000ae37fae */ /* 0x000fe2000b981a0a */
[----:B------:R-:W-:Y:S02]  /*9980*/  LEA R8, P2, R2, R4, 0x1 ;  /* 0x0000000402087211 */ /* 0x000fe400078408ff */
[----:B-1----:R-:W-:Y:S02]  /*9990*/  LEA.HI.X R3, R14, R6, R5, 0x7, P0 ;  /* 0x000000060e037211 */ /* 0x002fe400000f3c05 */
[C---:B------:R-:W-:Y:S02]  /*99a0*/  IADD3 R7, P1, PT, R2.reuse, R7, RZ ;  /* 0x0000000702077210 */ /* 0x040fe40007f3e0ff */
[----:B------:R-:W-:Y:S02]  /*99b0*/  LEA.HI.X R9, R2, R16, R3, 0x1, P2 ;  /* 0x0000001002097211 */ /* 0x000fe400010f0c03 */
[----:B------:R-:W-:Y:S01]  /*99c0*/  LEA R12, P0, R17, R2, 0x6 ;  /* 0x00000002110c7211 */ /* 0x000fe200078030ff */
[----:B------:R-:W-:Y:S01]  /*99d0*/  IMAD.X R13, R3, 0x1, R6, P1 ;  /* 0x00000001030d7824 */ /* 0x000fe200008e0606 */
[----:B------:R-:W-:Y:S01]  /*99e0*/  LEA R6, P1, R7, R4, 0x1 ;  /* 0x0000000407067211 */ /* 0x000fe200078208ff */
[----:B------:R-:W-:Y:S01]  /*99f0*/  LDGSTS.E.BYPASS.LTC128B.128 [R227+0x4800], desc[UR10][R8.64] ;  /* 0x0480000008e37fae */ /* 0x000fe2000b981a0a */
[----:B------:R-:W-:Y:S02]  /*9a00*/  LEA.HI.X R15, R17, R3, R18, 0x6, P0 ;  /* 0x00000003110f7211 */ /* 0x000fe400000f3412 */
[----:B------:R-:W-:Y:S02]  /*9a10*/  LEA.HI.X R7, R7, R16, R13, 0x1, P1 ;  /* 0x0000001007077211 */ /* 0x000fe400008f0c0d */
[C---:B------:R-:W-:Y:S03]  /*9a20*/  LEA R4, P0, R12.reuse, R4, 0x1 ;  /* 0x000000040c047211 */ /* 0x040fe600078008ff */
[----:B------:R-:W-:Y:S01]  /*9a30*/  LDGSTS.E.BYPASS.LTC128B.128 [R227+0x5000], desc[UR10][R6.64] ;  /* 0x0500000006e37fae */ /* 0x000fe2000b981a0a */
[----:B------:R-:W-:Y:S02]  /*9a40*/  LEA.HI.X R5, R12, R16, R15, 0x1, P0 ;  /* 0x000000100c057211 */ /* 0x000fe400000f0c0f */
[C---:B------:R-:W-:Y:S05]  /*9a50*/  ISETP.NE.AND P0, PT, R218.reuse, RZ, PT ;  /* 0x000000ffda00720c */ /* 0x040fea0003f05270 */
[----:B------:R1:W-:Y:S08]  /*9a60*/  LDGSTS.E.BYPASS.LTC128B.128 [R227+0x5800], desc[UR10][R4.64] ;  /* 0x0580000004e37fae */ /* 0x0003f0000b981a0a */
        /* <DEDUP_REMOVED lines=23> */
[-C--:B----4-:R-:W-:Y:S07]  /*9be0*/  HMMA.16816.F32.BF16 R36, R128, R48.reuse, RZ ;  /* 0x000000308024723c */ /* 0x090fee00000418ff */
[----:B------:R-:W4:Y:S01]  /*9bf0*/  LDSM.16.M88.4 R192, [R210+0x2800] ;  /* 0x00280000d2c0783b */ /* 0x000f220000000200 */
[C---:B------:R-:W-:Y:S07]  /*9c00*/  HMMA.16816.F32.BF16 R40, R124.reuse, R48, RZ ;  /* 0x000000307c28723c */ /* 0x040fee00000418ff */
[----:B------:R-:W4:Y:S01]  /*9c10*/  LDSM.16.M88.4 R196, [R210+0x2c00] ;  /* 0x002c0000d2c4783b */ /* 0x000f220000000200 */
[-C--:B------:R-:W-:Y:S07]  /*9c20*/  HMMA.16816.F32.BF16 R44, R124, R50.reuse, RZ ;  /* 0x000000327c2c723c */ /* 0x080fee00000418ff */
[----:B------:R-:W4:Y:S01]  /*9c30*/  LDSM.16.M88.4 R200, [R210+0x3000] ;  /* 0x00300000d2c8783b */ /* 0x000f220000000200 */
[C---:B------:R-:W-:Y:S07]  /*9c40*/  HMMA.16816.F32.BF16 R48, R128.reuse, R50, RZ ;  /* 0x000000328030723c */ /* 0x040fee00000418ff */
[----:B------:R-:W4:Y:S01]  /*9c50*/  LDSM.16.M88.4 R204, [R210+0x3400] ;  /* 0x00340000d2cc783b */ /* 0x000f220000000200 */
        /* <DEDUP_REMOVED lines=22> */
[C---:B------:R-:W-:Y:S08]  /*9dc0*/  HMMA.16816.F32.BF16 R8, R184.reuse, R180, R8 ;  /* 0x000000b4b808723c */ /* 0x040ff00000041808 */
[-C--:B------:R-:W-:Y:S08]  /*9dd0*/  HMMA.16816.F32.BF16 R12, R184, R182.reuse, R12 ;  /* 0x000000b6b80c723c */ /* 0x080ff0000004180c */
[C---:B------:R-:W-:Y:S01]  /*9de0*/  HMMA.16816.F32.BF16 R16, R176.reuse, R182, R16 ;  /* 0x000000b6b010723c */ /* 0x040fe20000041810 */
[----:B------:R-:W2:Y:S01]  /*9df0*/  LDSM.16.M88.4 R180, [R210+0x3c00] ;  /* 0x003c0000d2b4783b */ /* 0x000ea20000000200 */
[----:B------:R-:W-:Y:S06]  /*9e00*/  DEPBAR.LE SB0, 0x0 ;  /* 0x000080000000791a */ /* 0x000fec0000000000 */
[-C--:B------:R-:W-:Y:S01]  /*9e10*/  HMMA.16816.F32.BF16 R20, R176, R188.reuse, R20 ;  /* 0x000000bcb014723c */ /* 0x080fe20000041814 */
[----:B------:R-:W-:Y:S07]  /*9e20*/  BAR.SYNC.DEFER_BLOCKING 0x0 ;  /* 0x0000000000007b1d */ /* 0x000fee0000010000 */
[C---:B------:R-:W-:Y:S08]  /*9e30*/  HMMA.16816.F32.BF16 R24, R184.reuse, R188, R24 ;  /* 0x000000bcb818723c */ /* 0x040ff00000041818 */
[-C--:B------:R-:W-:Y:S08]  /*9e40*/  HMMA.16816.F32.BF16 R28, R184, R190.reuse, R28 ;  /* 0x000000beb81c723c */ /* 0x080ff0000004181c */
[C---:B------:R-:W-:Y:S04]  /*9e50*/  HMMA.16816.F32.BF16 R32, R176.reuse, R190, R32 ;  /* 0x000000beb020723c */ /* 0x040fe80000041820 */
[C---:B------:R-:W-:Y:S02]  /*9e60*/  VIADD R190, R221.reuse, 0x32370b8f ;  /* 0x32370b8fddbe7836 */ /* 0x040fe40000000000 */
[----:B------:R-:W-:Y:S02]  /*9e70*/  VIADD R191, R221, 0x76cf5d0a ;  /* 0x76cf5d0addbf7836 */ /* 0x000fe40000000000 */
[-C--:B----4-:R-:W-:Y:S08]  /*9e80*/  HMMA.16816.F32.BF16 R36, R176, R192.reuse, R36 ;  /* 0x000000c0b024723c */ /* 0x090ff00000041824 */
        /* <DEDUP_REMOVED lines=10> */
[C---:B------:R-:W-:Y:S04]  /*9f30*/  HMMA.16816.F32.BF16 R80, R176.reuse, R202, R80 ;  /* 0x000000cab050723c */ /* 0x040fe80000041850 */
[----:B------:R-:W-:Y:S04]  /*9f40*/  IMAD.SHL.U32 R202, R218, 0x4, RZ ;  /* 0x00000004daca7824 */ /* 0x000fe800078e00ff */
[-C--:B------:R-:W-:Y:S03]  /*9f50*/  HMMA.16816.F32.BF16 R84, R176, R204.reuse, R84 ;  /* 0x000000ccb054723c */ /* 0x080fe60000041854 */
[C---:B------:R-:W-:Y:S01]  /*9f60*/  LOP3.LUT R2, R202.reuse, R237, R221, 0x96, !PT ;  /* 0x000000edca027212 */ /* 0x040fe200078e96dd */
[----:B------:R-:W-:Y:S04]  /*9f70*/  VIADD R133, R202, 0x1 ;  /* 0x00000001ca857836 */ /* 0x000fe80000000000 */
[C---:B------:R-:W-:Y:S04]  /*9f80*/  HMMA.16816.F32.BF16 R88, R184.reuse, R204, R88 ;  /* 0x000000ccb858723c */ /* 0x040fe80000041858 */
[----:B------:R-:W-:Y:S01]  /*9f90*/  LOP3.LUT R133, R237, R221, R133, 0x96, !PT ;  /* 0x000000dded857212 */ /* 0x000fe200078e9685 */
[----:B------:R-:W-:Y:S03]  /*9fa0*/  IMAD.WIDE.U32 R2, R2, -0x326172a9, RZ ;  /* 0xcd9e8d5702027825 */ /* 0x000fe600078e00ff */
[-C--:B------:R-:W-:Y:S03]  /*9fb0*/  HMMA.16816.F32.BF16 R92, R184, R206.reuse, R92 ;  /* 0x000000ceb85c723c */ /* 0x080fe6000004185c */
[----:B------:R-:W-:Y:S01]  /*9fc0*/  LOP3.LUT R136, R3, R240, RZ, 0x3c, !PT ;  /* 0x000000f003887212 */ /* 0x000fe200078e3cff */
[----:B------:R-:W-:Y:S01]  /*9fd0*/  IMAD.WIDE.U32 R188, R133, -0x326172a9, RZ ;  /* 0xcd9e8d5785bc7825 */ /* 0x000fe200078e00ff */
[C---:B------:R-:W-:Y:S02]  /*9fe0*/  LOP3.LUT R194, R2.reuse, R239, RZ, 0x3c, !PT ;  /* 0x000000ef02c27212 */ /* 0x040fe400078e3cff */
[-C--:B------:R-:W-:Y:S01]  /*9ff0*/  LOP3.LUT R3, R3, R243.reuse, RZ, 0x3c, !PT ;  /* 0x000000f303037212 */ /* 0x080fe200078e3cff */
[C---:B------:R-:W-:Y:S04]  /*a000*/  HMMA.16816.F32.BF16 R96, R176.reuse, R206, R96 ;  /* 0x000000ceb060723c */ /* 0x040fe80000041860 */
[----:B------:R-:W-:Y:S01]  /*a010*/  LOP3.LUT R192, R2, R242, RZ, 0x3c, !PT ;  /* 0x000000f202c07212 */ /* 0x000fe200078e3cff */
[----:B------:R-:W-:Y:S01]  /*a020*/  IMAD.WIDE.U32 R136, R136, -0x2daee0ad, RZ ;  /* 0xd2511f5388887825 */ /* 0x000fe200078e00ff */
[C---:B------:R-:W-:Y:S02]  /*a030*/  LOP3.LUT R135, R189.reuse, R243, RZ, 0x3c, !PT ;  /* 0x000000f3bd877212 */ /* 0x040fe400078e3cff */
[----:B------:R-:W-:Y:S01]  /*a040*/  LOP3.LUT R226, R189, R240, RZ, 0x3c, !PT ;  /* 0x000000f0bde27212 */ /* 0x000fe200078e3cff */
[----:B------:R-:W-:Y:S01]  /*a050*/  IMAD.WIDE.U32 R194, R194, -0x2daee0ad, RZ ;  /* 0xd2511f53c2c27825 */ /* 0x000fe200078e00ff */
[----:B------:R-:W-:Y:S01]  /*a060*/  LOP3.LUT R133, R232, R191, R137, 0x96, !PT ;  /* 0x000000bfe8857212 */ /* 0x000fe200078e9689 */
[-C--:B-1----:R-:W-:Y:S03]  /*a070*/  HMMA.16816.F32.BF16 R100, R176, R172.reuse, R100 ;  /* 0x000000acb064723c */ /* 0x082fe60000041864 */
[----:B------:R-:W-:Y:S01]  /*a080*/  LOP3.LUT R136, R190, R136, R195, 0x96, !PT ;  /* 0x00000088be887212 */ /* 0x000fe200078e96c3 */
[----:B------:R-:W-:Y:S01]  /*a090*/  IMAD.WIDE.U32 R2, R3, -0x2daee0ad, RZ ;  /* 0xd2511f5303027825 */ /* 0x000fe200078e00ff */
[C---:B------:R-:W-:Y:S02]  /*a0a0*/  LOP3.LUT R198, R188.reuse, R242, RZ, 0x3c, !PT ;  /* 0x000000f2bcc67212 */ /* 0x040fe400078e3cff */
[----:B------:R-:W-:Y:S01]  /*a0b0*/  LOP3.LUT R224, R188, R239, RZ, 0x3c, !PT ;  /* 0x000000efbce07212 */ /* 0x000fe200078e3cff */
[----:B------:R-:W-:Y:S01]  /*a0c0*/  IMAD.WIDE.U32 R192, R192, -0x2daee0ad, RZ ;  /* 0xd2511f53c0c07825 */ /* 0x000fe200078e00ff */
[----:B------:R-:W-:Y:S01]  /*a0d0*/  LOP3.LUT R3, R216, R191, R3, 0x96, !PT ;  /* 0x000000bfd8037212 */ /* 0x000fe200078e9603 */
[C---:B------:R-:W-:Y:S04]  /*a0e0*/  HMMA.16816.F32.BF16 R104, R184.reuse, R172, R104 ;  /* 0x000000acb868723c */ /* 0x040fe80000041868 */
[----:B------:R-:W-:Y:S01]  /*a0f0*/  LOP3.LUT R2, R190, R2, R193, 0x96, !PT ;  /* 0x00000002be027212 */ /* 0x000fe200078e96c1 */
[----:B------:R-:W-:Y:S03]  /*a100*/  IMAD.WIDE.U32 R214, R136, -0x326172a9, RZ ;  /* 0xcd9e8d5788d67825 */ /* 0x000fe600078e00ff */
[-C--:B------:R-:W-:Y:S03]  /*a110*/  HMMA.16816.F32.BF16 R108, R184, R174.reuse, R108 ;  /* 0x000000aeb86c723c */ /* 0x080fe6000004186c */
[----:B------:R-:W-:Y:S04]  /*a120*/  IMAD.WIDE.U32 R136, R3, -0x326172a9, RZ ;  /* 0xcd9e8d5703887825 */ /* 0x000fe800078e00ff */
[----:B------:R-:W-:Y:S01]  /*a130*/  IMAD.WIDE.U32 R196, R133, -0x326172a9, RZ ;  /* 0xcd9e8d5785c47825 */ /* 0x000fe200078e00ff */
[-C--:B------:R-:W-:Y:S01]  /*a140*/  LOP3.LUT R3, R244, R219.reuse, R137, 0x96, !PT ;  /* 0x000000dbf4037212 */ /* 0x080fe200078e9689 */
[C---:B------:R-:W-:Y:S04]  /*a150*/  HMMA.16816.F32.BF16 R112, R176.reuse, R174, R112 ;  /* 0x000000aeb070723c */ /* 0x040fe80000041870 */
[C---:B------:R-:W-:Y:S01]  /*a160*/  LOP3.LUT R196, R225.reuse, R196, R215, 0x96, !PT ;  /* 0x000000c4e1c47212 */ /* 0x040fe200078e96d7 */
[----:B------:R-:W-:Y:S01]  /*a170*/  IMAD.WIDE.U32 R206, R2, -0x326172a9, RZ ;  /* 0xcd9e8d5702ce7825 */ /* 0x000fe200078e00ff */
[----:B------:R-:W-:Y:S02]  /*a180*/  LOP3.LUT R2, R234, R219, R197, 0x96, !PT ;  /* 0x000000dbea027212 */ /* 0x000fe400078e96c5 */
[-C--:B--2---:R-:W-:Y:S03]  /*a190*/  HMMA.16816.F32.BF16 R116, R176, R180.reuse, R116 ;  /* 0x000000b4b074723c */ /* 0x084fe60000041874 */
[----:B------:R-:W-:Y:S01]  /*a1a0*/  LOP3.LUT R193, R225, R136, R207, 0x96, !PT ;  /* 0x00000088e1c17212 */ /* 0x000fe200078e96cf */
[----:B------:R-:W-:Y:S02]  /*a1b0*/  VIADD R189, R221, 0xed9eba14 ;  /* 0xed9eba14ddbd7836 */ /* 0x000fe40000000000 */
[----:B------:R-:W-:Y:S02]  /*a1c0*/  IMAD.WIDE.U32 R200, R3, -0x2daee0ad, RZ ;  /* 0xd2511f5303c87825 */ /* 0x000fe400078e00ff */
[C---:B------:R-:W-:Y:S04]  /*a1d0*/  HMMA.16816.F32.BF16 R120, R184.reuse, R180, R120 ;  /* 0x000000b4b878723c */ /* 0x040fe80000041878 */
[----:B------:R-:W-:Y:S01]  /*a1e0*/  IMAD.WIDE.U32 R172, R2, -0x2daee0ad, RZ ;  /* 0xd2511f5302ac7825 */ /* 0x000fe200078e00ff */
[----:B------:R-:W-:Y:S03]  /*a1f0*/  LOP3.LUT R2, R189, R192, R201, 0x96, !PT ;  /* 0x000000c0bd027212 */ /* 0x000fe600078e96c9 */
[----:B------:R-:W-:Y:S01]  /*a200*/  IMAD.WIDE.U32 R136, R135, -0x2daee0ad, RZ ;  /* 0xd2511f5387887825 */ /* 0x000fe200078e00ff */
[----:B------:R-:W-:Y:S01]  /*a210*/  LOP3.LUT R194, R189, R194, R173, 0x96, !PT ;  /* 0x000000c2bdc27212 */ /* 0x000fe200078e96ad */
[-C--:B------:R-:W-:Y:S03]  /*a220*/  HMMA.16816.F32.BF16 R124, R184, R182.reuse, R124 ;  /* 0x000000b6b87c723c */ /* 0x080fe6000004187c */
[----:B------:R-:W-:Y:S01]  /*a230*/  LOP3.LUT R204, R216, R191, R137, 0x96, !PT ;  /* 0x000000bfd8cc7212 */ /* 0x000fe200078e9689 */
[----:B------:R-:W-:Y:S04]  /*a240*/  IMAD.WIDE.U32 R196, R196, -0x2daee0ad, RZ ;  /* 0xd2511f53c4c47825 */ /* 0x000fe800078e00ff */
[----:B------:R-:W-:Y:S01]  /*a250*/  VIADD R188, R221, 0xa9066899 ;  /* 0xa9066899ddbc7836 */ /* 0x000fe20000000000 */
[----:B------:R-:W-:Y:S04]  /*a260*/  HMMA.16816.F32.BF16 R128, R176, R182, R128 ;  /* 0x000000b6b080723c */ /* 0x000fe80000041880 */
[----:B------:R-:W-:Y:S01]  /*a270*/  LOP3.LUT R3, R188, R172, R197, 0x96, !PT ;  /* 0x000000acbc037212 */ /* 0x000fe200078e96c5 */
[----:B------:R-:W-:Y:S01]  /*a280*/  IMAD.WIDE.U32 R216, R2, -0x326172a9, RZ ;  /* 0xcd9e8d5702d87825 */ /* 0x000fe200078e00ff */
[----:B------:R-:W-:Y:S03]  /*a290*/  FMNMX3.FTZ R2, R0, R4, R5, !PT ;  /* 0x0000000400027276 */ /* 0x000fe60007810005 */
[----:B------:R-:W-:Y:S01]  /*a2a0*/  IMAD.WIDE.U32 R172, R3, -0x326172a9, RZ ;  /* 0xcd9e8d5703ac7825 */ /* 0x000fe200078e00ff */
[----:B------:R-:W-:Y:S02]  /*a2b0*/  FMNMX3.FTZ R2, R2, R16, R17, !PT ;  /* 0x0000001002027276 */ /* 0x000fe40007810011 */
[----:B------:R-:W-:Y:S01]  /*a2c0*/  FMNMX3.FTZ R3, R132, R6, R7, !PT ;  /* 0x0000000684037276 */ /* 0x000fe20007810007 */
        /* <DEDUP_REMOVED lines=34> */
[----:B------:R-:W-:Y:S02]  /*a4f0*/  LOP3.LUT R203, R190, R136, R199, 0x96, !PT ;  /* 0x00000088becb7212 */ /* 0x000fe400078e96c7 */
[----:B------:R-:W-:Y:S01]  /*a500*/  LOP3.LUT R136, R188, R200, R193, 0x96, !PT ;  /* 0x000000c8bc887212 */ /* 0x000fe200078e96c1 */
[----:B------:R-:W-:Y:S01]  /*a510*/  IMAD.MOV.U32 R200, RZ, RZ, R172 ;  /* 0x000000ffffc87224 */ /* 0x000fe200078e00ac */
[----:B------:R-:W-:Y:S02]  /*a520*/  FMNMX3.FTZ R2, R2, R88, R89, !PT ;  /* 0x0000005802027276 */ /* 0x000fe40007810059 */
[----:B------:R-:W-:Y:S01]  /*a530*/  FMNMX3.FTZ R3, R3, R98, R99, !PT ;  /* 0x0000006203037276 */ /* 0x000fe20007810063 */
[----:B------:R-:W-:Y:S01]  /*a540*/  IMAD.WIDE.U32 R136, R136, -0x326172a9, RZ ;  /* 0xcd9e8d5788887825 */ /* 0x000fe200078e00ff */
[----:B------:R-:W-:Y:S02]  /*a550*/  FMNMX3.FTZ R176, R176, R112, R113, !PT ;  /* 0x00000070b0b07276 */ /* 0x000fe40007810071 */
[----:B------:R-:W-:Y:S01]  /*a560*/  LOP3.LUT R135, R222, R174, R173, 0x96, !PT ;  /* 0x000000aede877212 */ /* 0x000fe200078e96ad */
[----:B------:R-:W-:Y:S01]  /*a570*/  IMAD.MOV.U32 R181, RZ, RZ, R136 ;  /* 0x000000ffffb57224 */ /* 0x000fe200078e0088 */
[----:B------:R-:W-:Y:S02]  /*a580*/  FMNMX3.FTZ R133, R2, R92, R93, !PT ;  /* 0x0000005c02857276 */ /* 0x000fe4000781005d */
[C---:B------:R-:W-:Y:S02]  /*a590*/  PRMT R174, R172.reuse, 0x7773, RZ ;  /* 0x00007773acae7816 */ /* 0x040fe400000000ff */
[----:B------:R-:W-:Y:S02]  /*a5a0*/  PRMT R173, R172, 0x7772, RZ ;  /* 0x00007772acad7816 */ /* 0x000fe400000000ff */
[----:B------:R-:W-:Y:S02]  /*a5b0*/  FMNMX3.FTZ R2, R3, R102, R103, !PT ;  /* 0x0000006603027276 */ /* 0x000fe40007810067 */
[----:B------:R-:W-:Y:S02]  /*a5c0*/  FMNMX3.FTZ R176, R176, R116, R117, !PT ;  /* 0x00000074b0b07276 */ /* 0x000fe40007810075 */
[----:B------:R-:W-:Y:S02]  /*a5d0*/  PRMT R201, R172, 0x7771, RZ ;  /* 0x00007771acc97816 */ /* 0x000fe400000000ff */
[C---:B------:R-:W-:Y:S02]  /*a5e0*/  LOP3.LUT R194, R223.reuse, R214, R175, 0x96, !PT ;  /* 0x000000d6dfc27212 */ /* 0x040fe400078e96af */
[----:B------:R-:W-:Y:S02]  /*a5f0*/  LOP3.LUT R195, R223, R206, R217, 0x96, !PT ;  /* 0x000000cedfc37212 */ /* 0x000fe400078e96d9 */
[----:B------:R-:W-:Y:S02]  /*a600*/  LOP3.LUT R172, R222, R216, R137, 0x96, !PT ;  /* 0x000000d8deac7212 */ /* 0x000fe400078e9689 */
[C---:B------:R-:W-:Y:S02]  /*a610*/  PRMT R180, R136.reuse, 0x7773, RZ ;  /* 0x0000777388b47816 */ /* 0x040fe400000000ff */
[C---:B------:R-:W-:Y:S02]  /*a620*/  PRMT R179, R136.reuse, 0x7772, RZ ;  /* 0x0000777288b37816 */ /* 0x040fe400000000ff */
[----:B------:R-:W-:Y:S02]  /*a630*/  PRMT R183, R136, 0x7771, RZ ;  /* 0x0000777188b77816 */ /* 0x000fe400000000ff */
[----:B------:R-:W-:Y:S02]  /*a640*/  PRMT R215, R173, 0x5410, R174 ;  /* 0x00005410add77816 */ /* 0x000fe400000000ae */
[----:B------:R-:W-:Y:S02]  /*a650*/  FMNMX3.FTZ R177, R133, R104, R105, !PT ;  /* 0x0000006885b17276 */ /* 0x000fe40007810069 */
[----:B------:R-:W-:Y:S02]  /*a660*/  FMNMX3.FTZ R178, R2, R114, R115, !PT ;  /* 0x0000007202b27276 */ /* 0x000fe40007810073 */
[----:B------:R-:W-:Y:S01]  /*a670*/  FMNMX3.FTZ R176, R176, R128, R129, !PT ;  /* 0x00000080b0b07276 */ /* 0x000fe20007810081 */
[----:B------:R-:W-:Y:S06]  /*a680*/  @P0 BRA `(.L_x_383) ;  /* 0xffffffec00e80947 */ /* 0x000fec000383ffff */
.L_x_382:
[----:B-1----:R-:W-:Y:S01]  /*a690*/  FMNMX3.FTZ R2, R177, R108, R109, !PT ;  /* 0x0000006cb1027276 */ /* 0x002fe2000781006d */
[----:B------:R-:W-:Y:S01]  /*a6a0*/  STL.64 [R1+0xc8], R162 ;  /* 0x0000c8a201007387 */ /* 0x000fe20000100a00 */
[----:B------:R-:W-:Y:S01]  /*a6b0*/  FMNMX3.FTZ R133, R178, R118, R119, !PT ;  /* 0x00000076b2857276 */ /* 0x000fe20007810077 */
[----:B------:R-:W-:Y:S01]  /*a6c0*/  IMAD.WIDE.U32 R136, R194, -0x2daee0ad, RZ ;  /* 0xd2511f53c2887825 */ /* 0x000fe200078e00ff */
[----:B------:R-:W-:Y:S02]  /*a6d0*/  FMNMX3.FTZ R173, R2, R120, R121, !PT ;  /* 0x0000007802ad7276 */ /* 0x000fe40007810079 */
[----:B------:R-:W-:Y:S01]  /*a6e0*/  FMNMX3.FTZ R133, R133, R130, R131, !PT ;  /* 0x0000008285857276 */ /* 0x000fe20007810083 */
[----:B------:R1:W-:Y:S01]  /*a6f0*/  STL.64 [R1+0xc0], R210 ;  /* 0x0000c0d201007387 */ /* 0x0003e20000100a00 */
[----:B------:R-:W-:Y:S01]  /*a700*/  FMNMX3.FTZ R173, R173, R124, R125, !PT ;  /* 0x0000007cadad7276 */ /* 0x000fe2000781007d */
[----:B------:R-:W-:Y:S01]  /*a710*/  VIADD R216, R221, 0x646e171e ;  /* 0x646e171eddd87836 */ /* 0x000fe20000000000 */
[----:B------:R-:W-:Y:S01]  /*a720*/  PRMT R214, R179, 0x5410, R180 ;  /* 0x00005410b3d67816 */ /* 0x000fe200000000b4 */
[----:B------:R-:W-:Y:S01]  /*a730*/  IMAD.WIDE.U32 R2, R195, -0x2daee0ad, RZ ;  /* 0xd2511f53c3027825 */ /* 0x000fe200078e00ff */
[----:B------:R-:W-:Y:S01]  /*a740*/  PRMT R205, R136, 0x7773, RZ ;  /* 0x0000777388cd7816 */ /* 0x000fe200000000ff */
[----:B------:R-:W2:Y:S01]  /*a750*/  SHFL.BFLY PT, R177, R176, 0x2, 0x1f ;  /* 0x0c401f00b0b17f89 */ /* 0x000ea200000e0000 */
[----:B------:R-:W-:Y:S01]  /*a760*/  LOP3.LUT R175, R216, R196, R137, 0x96, !PT ;  /* 0x000000c4d8af7212 */ /* 0x000fe200078e9689 */
[----:B------:R-:W-:Y:S01]  /*a770*/  IMAD.MOV.U32 R195, RZ, RZ, R2 ;  /* 0x000000ffffc37224 */ /* 0x000fe200078e0002 */
[----:B------:R-:W-:Y:S05]  /*a780*/  FMNMX3.FTZ R137, R138, R10, R11, !PT ;  /* 0x0000000a8a897276 */ /* 0x000fea000781000b */
[----:B------:R-:W3:Y:S01]  /*a790*/  SHFL.BFLY PT, R178, R133, 0x2, 0x1f ;  /* 0x0c401f0085b27f89 */ /* 0x000ee200000e0000 */
[----:B------:R-:W-:Y:S01]  /*a7a0*/  LOP3.LUT R174, R216, R192, R3, 0x96, !PT ;  /* 0x000000c0d8ae7212 */ /* 0x000fe200078e9603 */
[----:B------:R-:W-:Y:S01]  /*a7b0*/  IMAD.MOV.U32 R206, RZ, RZ, R136 ;  /* 0x000000ffffce7224 */ /* 0x000fe200078e0088 */
[----:B------:R-:W-:Y:S05]  /*a7c0*/  FMNMX3.FTZ R137, R137, R14, R15, !PT ;  /* 0x0000000e89897276 */ /* 0x000fea000781000f */
[----:B------:R-:W4:Y:S01]  /*a7d0*/  SHFL.BFLY PT, R179, R173, 0x2, 0x1f ;  /* 0x0c401f00adb37f89 */ /* 0x000f2200000e0000 */
[C---:B------:R-:W-:Y:S02]  /*a7e0*/  PRMT R199, R136.reuse, 0x7772, RZ ;  /* 0x0000777288c77816 */ /* 0x040fe400000000ff */
[----:B------:R-:W-:Y:S02]  /*a7f0*/  FMNMX3.FTZ R3, R137, R26, R27, !PT ;  /* 0x0000001a89037276 */ /* 0x000fe4000781001b */
[----:B------:R-:W-:Y:S02]  /*a800*/  PRMT R207, R136, 0x7771, RZ ;  /* 0x0000777188cf7816 */ /* 0x000fe400000000ff */
[----:B------:R-:W-:Y:S02]  /*a810*/  FMNMX3.FTZ R3, R3, R30, R31, !PT ;  /* 0x0000001e03037276 */ /* 0x000fe4000781001f */
[----:B------:R-:W-:Y:S02]  /*a820*/  LOP3.LUT R136, R200, 0xff, RZ, 0xc0, !PT ;  /* 0x000000ffc8887812 */ /* 0x000fe400078ec0ff */
[----:B------:R-:W-:Y:S01]  /*a830*/  FMNMX3.FTZ R3, R3, R42, R43, !PT ;  /* 0x0000002a03037276 */ /* 0x000fe2000781002b */
[----:B-1----:R-:W4:Y:S01]  /*a840*/  LDL.64 R210, [R1+0x8] ;  /* 0x0000080001d27983 */ /* 0x002f220000100a00 */
[----:B------:R-:W-:Y:S02]  /*a850*/  PRMT R201, R136, 0x5410, R201 ;  /* 0x0000541088c97816 */ /* 0x000fe400000000c9 */
[----:B------:R-:W-:Y:S02]  /*a860*/  FMNMX3.FTZ R3, R3, R46, R47, !PT ;  /* 0x0000002e03037276 */ /* 0x000fe4000781002f */
[C---:B------:R-:W-:Y:S02]  /*a870*/  PRMT R196, R2.reuse, 0x7773, RZ ;  /* 0x0000777302c47816 */ /* 0x040fe400000000ff */
[----:B------:R-:W-:Y:S02]  /*a880*/  FMNMX3.FTZ R136, R3, R58, R59, !PT ;  /* 0x0000003a03887276 */ /* 0x000fe4000781003b */
[C---:B------:R-:W-:Y:S02]  /*a890*/  PRMT R194, R2.reuse, 0x7772, RZ ;  /* 0x0000777202c27816 */ /* 0x040fe400000000ff */
[----:B------:R-:W-:Y:S02]  /*a8a0*/  PRMT R197, R2, 0x7771, RZ ;  /* 0x0000777102c57816 */ /* 0x000fe400000000ff */
[----:B------:R-:W-:Y:S02]  /*a8b0*/  LOP3.LUT R2, R135, 0xffff, RZ, 0xc0, !PT ;  /* 0x0000ffff87027812 */ /* 0x000fe400078ec0ff */
[----:B------:R-:W-:Y:S02]  /*a8c0*/  FMNMX3.FTZ R136, R136, R62, R63, !PT ;  /* 0x0000003e88887276 */ /* 0x000fe4000781003f */
[----:B------:R-:W-:Y:S02]  /*a8d0*/  SHF.R.U32.HI R2, RZ, 0x8, R2 ;  /* 0x00000008ff027819 */ /* 0x000fe40000011602 */
[----:B------:R-:W-:Y:S02]  /*a8e0*/  FMNMX3.FTZ R136, R136, R74, R75, !PT ;  /* 0x0000004a88887276 */ /* 0x000fe4000781004b */
[----:B------:R-:W-:Y:S02]  /*a8f0*/  PRMT R196, R194, 0x5410, R196 ;  /* 0x00005410c2c47816 */ /* 0x000fe400000000c4 */
[----:B------:R-:W-:Y:S01]  /*a900*/  PRMT R199, R199, 0x5410, R205 ;  /* 0x00005410c7c77816 */ /* 0x000fe200000000cd */
[----:B------:R-:W-:Y:S01]  /*a910*/  IMAD.MOV.U32 R205, RZ, RZ, R237 ;  /* 0x000000ffffcd7224 */ /* 0x000fe200078e00ed */
[----:B--2---:R-:W-:Y:S02]  /*a920*/  FMNMX.FTZ R137, R176, R177, !PT ;  /* 0x000000b1b0897209 */ /* 0x004fe40007810000 */
[----:B---3--:R-:W-:Y:S02]  /*a930*/  FMNMX.FTZ R133, R133, R178, !PT ;  /* 0x000000b285857209 */ /* 0x008fe40007810000 */
[----:B------:R-:W-:Y:S01]  /*a940*/  LOP3.LUT R176, R135, 0xff, RZ, 0xc0, !PT ;  /* 0x000000ff87b07812 */ /* 0x000fe200078ec0ff */
[----:B------:R-:W1:Y:S01]  /*a950*/  SHFL.BFLY PT, R182, R137, 0x1, 0x1f ;  /* 0x0c201f0089b67f89 */ /* 0x000e6200000e0000 */
[----:B----4-:R-:W-:Y:S02]  /*a960*/  FMNMX.FTZ R173, R173, R179, !PT ;  /* 0x000000b3adad7209 */ /* 0x010fe40007810000 */
[----:B------:R-:W-:Y:S05]  /*a970*/  PRMT R192, R176, 0x5410, R2 ;  /* 0x00005410b0c07816 */ /* 0x000fea0000000002 */
[----:B------:R-:W2:Y:S01]  /*a980*/  SHFL.BFLY PT, R180, R133, 0x1, 0x1f ;  /* 0x0c201f0085b47f89 */ /* 0x000ea200000e0000 */
[----:B------:R-:W-:Y:S01]  /*a990*/  LOP3.LUT R177, R181, 0xff, RZ, 0xc0, !PT ;  /* 0x000000ffb5b17812 */ /* 0x000fe200078ec0ff */
[----:B------:R-:W-:Y:S01]  /*a9a0*/  IMAD.WIDE.U32 R2, R204, -0x326172a9, RZ ;  /* 0xcd9e8d57cc027825 */ /* 0x000fe200078e00ff */
[----:B------:R-:W-:Y:S05]  /*a9b0*/  PRMT R178, R135, 0x7632, R178 ;  /* 0x0000763287b27816 */ /* 0x000fea00000000b2 */
[----:B------:R-:W3:Y:S01]  /*a9c0*/  SHFL.BFLY PT, R181, R173, 0x1, 0x1f ;  /* 0x0c201f00adb57f89 */ /* 0x000ee200000e0000 */
[----:B------:R-:W-:Y:S01]  /*a9d0*/  SHF.R.U32.HI R179, RZ, 0x18, R135 ;  /* 0x00000018ffb37819 */ /* 0x000fe20000011687 */
[----:B------:R-:W-:Y:S01]  /*a9e0*/  IMAD.MOV.U32 R204, RZ, RZ, R236 ;  /* 0x000000ffffcc7224 */ /* 0x000fe200078e00ec */
[----:B------:R-:W-:Y:S02]  /*a9f0*/  FMNMX3.FTZ R135, R136, R78, R79, !PT ;  /* 0x0000004e88877276 */ /* 0x000fe4000781004f */
[----:B------:R-:W-:Y:S01]  /*aa00*/  PRMT R193, R177, 0x5410, R183 ;  /* 0x00005410b1c17816 */ /* 0x000fe200000000b7 */
[----:B------:R-:W-:Y:S01]  /*aa10*/  IMAD.WIDE.U32 R176, R203, -0x326172a9, RZ ;  /* 0xcd9e8d57cbb07825 */ /* 0x000fe200078e00ff */
[----:B------:R-:W-:Y:S04]  /*aa20*/  LOP3.LUT R178, R178, 0xff, RZ, 0xc0, !PT ;  /* 0x000000ffb2b27812 */ /* 0x000fe800078ec0ff */
[----:B------:R-:W-:Y:S02]  /*aa30*/  LOP3.LUT R183, R225, R2, R177, 0x96, !PT ;  /* 0x00000002e1b77212 */ /* 0x000fe400078e96b1 */
[C---:B------:R-:W-:Y:S02]  /*aa40*/  LOP3.LUT R2, R172.reuse, 0xffff, RZ, 0xc0, !PT ;  /* 0x0000ffffac027812 */ /* 0x040fe400078ec0ff */
[----:B------:R-:W-:Y:S02]  /*aa50*/  LOP3.LUT R177, R172, 0xff, RZ, 0xc0, !PT ;  /* 0x000000ffacb17812 */ /* 0x000fe400078ec0ff */
[----:B-1----:R-:W-:Y:S02]  /*aa60*/  FMNMX.FTZ R137, R137, R182, !PT ;  /* 0x000000b689897209 */ /* 0x002fe40007810000 */
[----:B------:R-:W-:Y:S02]  /*aa70*/  PRMT R217, R178, 0x5410, R179 ;  /* 0x00005410b2d97816 */ /* 0x000fe400000000b3 */
[C---:B------:R-:W-:Y:S01]  /*aa80*/  FSETP.NEU.FTZ.AND P0, PT, R137.reuse, -INF , PT ;  /* 0xff8000008900780b */ /* 0x040fe20003f1d000 */
[----:B------:R-:W-:Y:S01]  /*aa90*/  FADD.FTZ R0, -R137, R0 ;  /* 0x0000000089007221 */ /* 0x000fe20000010100 */
[----:B------:R-:W-:Y:S02]  /*aaa0*/  LOP3.LUT R136, R210, R219, R3, 0x96, !PT ;  /* 0x000000dbd2887212 */ /* 0x000fe400078e9603 */
[----:B------:R-:W-:Y:S02]  /*aab0*/  FMNMX3.FTZ R3, R135, R90, R91, !PT ;  /* 0x0000005a87037276 */ /* 0x000fe4000781005b */
[----:B------:R-:W-:Y:S01]  /*aac0*/  SHF.R.U32.HI R135, RZ, 0x8, R2 ;  /* 0x00000008ff877819 */ /* 0x000fe20000011602 */
[----:B------:R-:W-:Y:S01]  /*aad0*/  IMAD.WIDE.U32 R186, R136, -0x2daee0ad, RZ ;  /* 0xd2511f5388ba7825 */ /* 0x000fe200078e00ff */
[----:B------:R-:W-:Y:S02]  /*aae0*/  FMNMX3.FTZ R3, R3, R94, R95, !PT ;  /* 0x0000005e03037276 */ /* 0x000fe4000781005f */
[----:B--2---:R-:W-:Y:S02]  /*aaf0*/  FMNMX.FTZ R136, R133, R180, !PT ;  /* 0x000000b485887209 */ /* 0x004fe40007810000 */
[----:B------:R-:W-:Y:S02]  /*ab00*/  FMNMX3.FTZ R3, R3, R106, R107, !PT ;  /* 0x0000006a03037276 */ /* 0x000fe4000781006b */
[----:B------:R-:W-:Y:S02]  /*ab10*/  LOP3.LUT R178, R189, R198, R187, 0x96, !PT ;  /* 0x000000c6bdb27212 */ /* 0x000fe400078e96bb */
[----:B------:R-:W-:Y:S01]  /*ab20*/  FMNMX3.FTZ R2, R3, R110, R111, !PT ;  /* 0x0000006e03027276 */ /* 0x000fe2000781006f */
[----:B------:R-:W-:Y:S01]  /*ab30*/  FMUL.FTZ R3, R0, UR4 ;  /* 0x0000000400037c20 */ /* 0x000fe20008410000 */
[----:B------:R-:W-:Y:S01]  /*ab40*/  PRMT R187, R177, 0x5410, R135 ;  /* 0x00005410b1bb7816 */ /* 0x000fe20000000087 */
[----:B------:R-:W-:Y:S01]  /*ab50*/  IMAD.WIDE.U32 R184, R178, -0x326172a9, RZ ;  /* 0xcd9e8d57b2b87825 */ /* 0x000fe200078e00ff */
[----:B---3--:R-:W-:Y:S01]  /*ab60*/  FMNMX.FTZ R135, R173, R181, !PT ;  /* 0x000000b5ad877209 */ /* 0x008fe20007810000 */
[----:B------:R1:W-:Y:S02]  /*ab70*/  MUFU.EX2 R133, R3 ;  /* 0x0000000300857308 */ /* 0x0003e40000000800 */
[----:B------:R-:W-:Y:S01]  /*ab80*/  FMUL.FTZ R173, R137, UR4 ;  /* 0x0000000489ad7c20 */ /* 0x000fe20008410000 */
[----:B------:R-:W-:Y:S01]  /*ab90*/  FMNMX3.FTZ R0, R2, R122, R123, !PT ;  /* 0x0000007a02007276 */ /* 0x000fe2000781007b */
[----:B------:R-:W-:Y:S01]  /*aba0*/  FADD.FTZ R2, -R136, R132 ;  /* 0x0000008488027221 */ /* 0x000fe20000010100 */
[----:B------:R-:W-:Y:S01]  /*abb0*/  PRMT R177, R172, 0x7632, R177 ;  /* 0x00007632acb17816 */ /* 0x000fe200000000b1 */
[----:B------:R-:W-:Y:S01]  /*abc0*/  IMAD.WIDE.U32 R180, R183, -0x2daee0ad, RZ ;  /* 0xd2511f53b7b47825 */ /* 0x000fe200078e00ff */
[----:B------:R-:W-:Y:S02]  /*abd0*/  FSEL R173, R173, RZ, P0 ;  /* 0x000000ffadad7208 */ /* 0x000fe40000000000 */
[----:B------:R-:W-:Y:S01]  /*abe0*/  FMNMX3.FTZ R0, R0, R126, R127, !PT ;  /* 0x0000007e00007276 */ /* 0x000fe2000781007f */
[----:B------:R-:W-:Y:S01]  /*abf0*/  FMUL.FTZ R132, R2, UR4 ;  /* 0x0000000402847c20 */ /* 0x000fe20008410000 */
[----:B------:R-:W-:Y:S01]  /*ac00*/  FADD.FTZ R2, -R135, R134 ;  /* 0x0000008687027221 */ /* 0x000fe20000010100 */
[--C-:B------:R-:W-:Y:S01]  /*ac10*/  FFMA.FTZ R4, R4, UR4, -R173.reuse ;  /* 0x0000000404047c23 */ /* 0x100fe200080108ad */
[--C-:B------:R-:W-:Y:S01]  /*ac20*/  FFMA.FTZ R236, R84, UR4, -R173.reuse ;  /* 0x0000000454ec7c23 */ /* 0x100fe200080108ad */
[--C-:B------:R-:W-:Y:S01]  /*ac30*/  FFMA.FTZ R17, R17, UR4, -R173.reuse ;  /* 0x0000000411117c23 */ /* 0x100fe200080108ad */
[--C-:B------:R-:W-:Y:S01]  /*ac40*/  FFMA.FTZ R21, R21, UR4, -R173.reuse ;  /* 0x0000000415157c23 */ /* 0x100fe200080108ad */
[----:B------:R2:W-:Y:S01]  /*ac50*/  MUFU.EX2 R198, R4 ;  /* 0x0000000400c67308 */ /* 0x0005e20000000800 */
[----:B------:R-:W-:Y:S01]  /*ac60*/  FMUL.FTZ R2, R2, UR4 ;  /* 0x0000000402027c20 */ /* 0x000fe20008410000 */
[----:B-1----:R-:W1:Y:S01]  /*ac70*/  SHFL.BFLY PT, R3, R0, 0x2, 0x1f ;  /* 0x0c401f0000037f89 */ /* 0x002e6200000e0000 */
[--C-:B------:R-:W-:Y:S01]  /*ac80*/  FFMA.FTZ R36, R36, UR4, -R173.reuse ;  /* 0x0000000424247c23 */ /* 0x100fe200080108ad */
[--C-:B------:R-:W-:Y:S01]  /*ac90*/  FFMA.FTZ R250, R128, UR4, -R173.reuse ;  /* 0x0000000480fa7c23 */ /* 0x100fe200080108ad */
[--C-:B------:R-:W-:Y:S01]  /*aca0*/  FFMA.FTZ R251, R129, UR4, -R173.reuse ;  /* 0x0000000481fb7c23 */ /* 0x100fe200080108ad */
[----:B------:R-:W-:Y:S01]  /*acb0*/  FSETP.NEU.FTZ.AND P0, PT, R136, -INF , PT ;  /* 0xff8000008800780b */ /* 0x000fe20003f1d000 */
[--C-:B------:R-:W-:Y:S03]  /*acc0*/  FFMA.FTZ R16, R16, UR4, -R173.reuse ;  /* 0x0000000410107c23 */ /* 0x100fe600080108ad */
[----:B------:R3:W-:Y:S01]  /*acd0*/  MUFU.EX2 R134, R2 ;  /* 0x0000000200867308 */ /* 0x0007e20000000800 */
[----:B------:R-:W-:Y:S01]  /*ace0*/  SHF.R.U32.HI R172, RZ, 0x18, R172 ;  /* 0x00000018ffac7819 */ /* 0x000fe200000116ac */
[--C-:B------:R-:W-:Y:S01]  /*acf0*/  FFMA.FTZ R241, R100, UR4, -R173.reuse ;  /* 0x0000000464f17c23 */ /* 0x100fe200080108ad */
[----:B------:R-:W-:Y:S01]  /*ad00*/  LOP3.LUT R177, R177, 0xff, RZ, 0xc0, !PT ;  /* 0x000000ffb1b17812 */ /* 0x000fe200078ec0ff */
[----:B------:R-:W-:Y:S01]  /*ad10*/  FFMA.FTZ R231, R69, UR4, -R173 ;  /* 0x0000000445e77c23 */ /* 0x000fe200080108ad */
[----:B------:R-:W-:Y:S01]  /*ad20*/  LOP3.LUT R176, R223, R176, R185, 0x96, !PT ;  /* 0x000000b0dfb07212 */ /* 0x000fe200078e96b9 */
[----:B------:R-:W-:Y:S01]  /*ad30*/  IMAD.MOV.U32 R69, RZ, RZ, R235 ;  /* 0x000000ffff457224 */ /* 0x000fe200078e00eb */
[----:B------:R-:W-:Y:S03]  /*ad40*/  PRMT R200, R177, 0x5410, R172 ;  /* 0x00005410b1c87816 */ /* 0x000fe600000000ac */
[----:B------:R-:W-:Y:S01]  /*ad50*/  MUFU.EX2 R249, R16 ;  /* 0x0000001000f97308 */ /* 0x000fe20000000800 */
[----:B------:R-:W-:Y:S01]  /*ad60*/  FMUL.FTZ R172, R136, UR4 ;  /* 0x0000000488ac7c20 */ /* 0x000fe20008410000 */
[----:B--2---:R-:W-:Y:S01]  /*ad70*/  FMUL.FTZ R4, R135, UR4 ;  /* 0x0000000487047c20 */ /* 0x004fe20008410000 */
[----:B------:R-:W-:Y:S01]  /*ad80*/  LOP3.LUT R177, R206, 0xff, RZ, 0xc0, !PT ;  /* 0x000000ffceb17812 */ /* 0x000fe200078ec0ff */
[--C-:B------:R-:W-:Y:S01]  /*ad90*/  FFMA.FTZ R235, R85, UR4, -R173.reuse ;  /* 0x0000000455eb7c23 */ /* 0x100fe200080108ad */
[--C-:B------:R-:W-:Y:S01]  /*ada0*/  FFMA.FTZ R32, R32, UR4, -R173.reuse ;  /* 0x0000000420207c23 */ /* 0x100fe200080108ad */
[----:B------:R-:W-:Y:S01]  /*adb0*/  FSEL R172, R172, RZ, P0 ;  /* 0x000000ffacac7208 */ /* 0x000fe20000000000 */
[--C-:B------:R-:W-:Y:S03]  /*adc0*/  FFMA.FTZ R244, R101, UR4, -R173.reuse ;  /* 0x0000000465f47c23 */ /* 0x100fe600080108ad */
[----:B------:R-:W2:Y:S01]  /*add0*/  MUFU.EX2 R162, R17 ;  /* 0x0000001100a27308 */ /* 0x000ea20000000800 */
[----:B------:R-:W-:Y:S01]  /*ade0*/  FSETP.NEU.FTZ.AND P0, PT, R135, -INF , PT ;  /* 0xff8000008700780b */ /* 0x000fe20003f1d000 */
[----:B------:R-:W-:Y:S01]  /*adf0*/  FFMA.FTZ R5, R5, UR4, -R173 ;  /* 0x0000000405057c23 */ /* 0x000fe200080108ad */
[--C-:B------:R-:W-:Y:S01]  /*ae00*/  FFMA.FTZ R6, R6, UR4, -R172.reuse ;  /* 0x0000000406067c23 */ /* 0x100fe200080108ac */
[----:B---3--:R-:W-:Y:S01]  /*ae10*/  LOP3.LUT R2, R195, 0xff, RZ, 0xc0, !PT ;  /* 0x000000ffc3027812 */ /* 0x008fe200078ec0ff */
[--C-:B------:R-:W-:Y:S01]  /*ae20*/  FFMA.FTZ R35, R35, UR4, -R172.reuse ;  /* 0x0000000423237c23 */ /* 0x100fe200080108ac */
[----:B------:R-:W-:Y:S01]  /*ae30*/  FSEL R4, R4, RZ, P0 ;  /* 0x000000ff04047208 */ /* 0x000fe20000000000 */
[--C-:B------:R-:W-:Y:S03]  /*ae40*/  FFMA.FTZ R38, R38, UR4, -R172.reuse ;  /* 0x0000000426267c23 */ /* 0x100fe600080108ac */
[----:B------:R3:W-:Y:S01]  /*ae50*/  MUFU.EX2 R194, R6 ;  /* 0x0000000600c27308 */ /* 0x0007e20000000800 */
[----:B-1----:R-:W-:Y:S01]  /*ae60*/  FMNMX.FTZ R0, R0, R3, !PT ;  /* 0x0000000300007209 */ /* 0x002fe20007810000 */
[----:B------:R-:W-:Y:S01]  /*ae70*/  FFMA.FTZ R129, R87, UR4, -R172 ;  /* 0x0000000457817c23 */ /* 0x000fe200080108ac */
[----:B------:R-:W-:Y:S01]  /*ae80*/  PRMT R197, R2, 0x5410, R197 ;  /* 0x0000541002c57816 */ /* 0x000fe200000000c5 */
[--C-:B------:R-:W-:Y:S01]  /*ae90*/  FFMA.FTZ R8, R8, UR4, -R4.reuse ;  /* 0x0000000408087c23 */ /* 0x100fe20008010804 */
[--C-:B------:R-:W-:Y:S01]  /*aea0*/  FFMA.FTZ R40, R40, UR4, -R4.reuse ;  /* 0x0000000428287c23 */ /* 0x100fe20008010804 */
[----:B------:R-:W1:Y:S01]  /*aeb0*/  SHFL.BFLY PT, R2, R0, 0x1, 0x1f ;  /* 0x0c201f0000027f89 */ /* 0x000e6200000e0000 */
[--C-:B------:R-:W-:Y:S03]  /*aec0*/  FFMA.FTZ R44, R44, UR4, -R4.reuse ;  /* 0x000000042c2c7c23 */ /* 0x100fe60008010804 */
[----:B------:R4:W-:Y:S01]  /*aed0*/  MUFU.EX2 R185, R8 ;  /* 0x0000000800b97308 */ /* 0x0009e20000000800 */
[----:B------:R-:W-:Y:S01]  /*aee0*/  LOP3.LUT R3, R175, 0xffff, RZ, 0xc0, !PT ;  /* 0x0000ffffaf037812 */ /* 0x000fe200078ec0ff */
[--C-:B------:R-:W-:Y:S01]  /*aef0*/  FFMA.FTZ R9, R9, UR4, -R4.reuse ;  /* 0x0000000409097c23 */ /* 0x100fe20008010804 */
[----:B------:R-:W-:Y:S01]  /*af00*/  PRMT R207, R177, 0x5410, R207 ;  /* 0x00005410b1cf7816 */ /* 0x000fe200000000cf */
[--C-:B------:R-:W-:Y:S01]  /*af10*/  FFMA.FTZ R13, R13, UR4, -R4.reuse ;  /* 0x000000040d0d7c23 */ /* 0x100fe20008010804 */
[C---:B------:R-:W-:Y:S01]  /*af20*/  LOP3.LUT R177, R175.reuse, 0xff, RZ, 0xc0, !PT ;  /* 0x000000ffafb17812 */ /* 0x040fe200078ec0ff */
[----:B------:R-:W-:Y:S01]  /*af30*/  FFMA.FTZ R12, R12, UR4, -R4 ;  /* 0x000000040c0c7c23 */ /* 0x000fe20008010804 */
[----:B------:R-:W-:Y:S03]  /*af40*/  FFMA.FTZ R18, R18, UR4, -R172 ;  /* 0x0000000412127c23 */ /* 0x000fe600080108ac */
[----:B------:R-:W-:Y:S01]  /*af50*/  MUFU.EX2 R247, R5 ;  /* 0x0000000500f77308 */ /* 0x000fe20000000800 */
[----:B---3--:R-:W-:Y:S01]  /*af60*/  PRMT R6, R175, 0x7632, R6 ;  /* 0x00007632af067816 */ /* 0x008fe20000000006 */
[--C-:B------:R-:W-:Y:S01]  /*af70*/  FFMA.FTZ R19, R19, UR4, -R172.reuse ;  /* 0x0000000413137c23 */ /* 0x100fe200080108ac */
[----:B------:R-:W-:Y:S01]  /*af80*/  SHF.R.U32.HI R175, RZ, 0x18, R175 ;  /* 0x00000018ffaf7819 */ /* 0x000fe200000116af */
[--C-:B------:R-:W-:Y:S01]  /*af90*/  FFMA.FTZ R7, R7, UR4, -R172.reuse ;  /* 0x0000000407077c23 */ /* 0x100fe200080108ac */
[----:B------:R-:W-:Y:S01]  /*afa0*/  LOP3.LUT R6, R6, 0xff, RZ, 0xc0, !PT ;  /* 0x000000ff06067812 */ /* 0x000fe200078ec0ff */
[--C-:B------:R-:W-:Y:S01]  /*afb0*/  FFMA.FTZ R34, R34, UR4, -R172.reuse ;  /* 0x0000000422227c23 */ /* 0x100fe200080108ac */
[----:B------:R-:W-:Y:S03]  /*afc0*/  FFMA.FTZ R22, R22, UR4, -R172 ;  /* 0x0000000416167c23 */ /* 0x000fe600080108ac */
[----:B------:R2:W3:Y:S01]  /*afd0*/  MUFU.EX2 R163, R9 ;  /* 0x0000000900a37308 */ /* 0x0004e20000000800 */
[----:B----4-:R-:W-:Y:S01]  /*afe0*/  SHF.R.U32.HI R8, RZ, 0x8, R3 ;  /* 0x00000008ff087819 */ /* 0x010fe20000011603 */
[----:B------:R-:W-:Y:S01]  /*aff0*/  FFMA.FTZ R183, R80, UR4, -R173 ;  /* 0x0000000450b77c23 */ /* 0x000fe200080108ad */
[----:B------:R-:W-:Y:S01]  /*b000*/  LOP3.LUT R3, R188, R186, R181, 0x96, !PT ;  /* 0x000000babc037212 */ /* 0x000fe200078e96b5 */
[----:B------:R-:W-:Y:S01]  /*b010*/  IMAD.MOV.U32 R80, RZ, RZ, R232 ;  /* 0x000000ffff507224 */ /* 0x000fe200078e00e8 */
[----:B------:R-:W-:Y:S01]  /*b020*/  PRMT R182, R6, 0x5410, R175 ;  /* 0x0000541006b67816 */ /* 0x000fe200000000af */
[----:B------:R-:W-:Y:S01]  /*b030*/  FFMA.FTZ R175, R64, UR4, -R173 ;  /* 0x0000000440af7c23 */ /* 0x000fe200080108ad */
[----:B------:R-:W-:Y:S03]  /*b040*/  LOP3.LUT R6, R174, 0xffff, RZ, 0xc0, !PT ;  /* 0x0000ffffae067812 */ /* 0x000fe600078ec0ff */
[----:B------:R4:W-:Y:S01]  /*b050*/  MUFU.EX2 R64, R12 ;  /* 0x0000000c00407308 */ /* 0x0009e20000000800 */
[----:B-1----:R-:W-:Y:S01]  /*b060*/  FMNMX.FTZ R2, R0, R2, !PT ;  /* 0x0000000200027209 */ /* 0x002fe20007810000 */
[----:B------:R-:W-:Y:S01]  /*b070*/  IMAD.WIDE.U32 R178, R3, -0x326172a9, RZ ;  /* 0xcd9e8d5703b27825 */ /* 0x000fe200078e00ff */
[C---:B------:R-:W-:Y:S02]  /*b080*/  PRMT R0, R174.reuse, 0x7632, R0 ;  /* 0x00007632ae007816 */ /* 0x040fe40000000000 */
[----:B------:R-:W-:Y:S01]  /*b090*/  PRMT R181, R177, 0x5410, R8 ;  /* 0x00005410b1b57816 */ /* 0x000fe20000000008 */
[----:B------:R-:W-:Y:S01]  /*b0a0*/  IMAD.MOV.U32 R16, RZ, RZ, R178 ;  /* 0x000000ffff107224 */ /* 0x000fe200078e00b2 */
[----:B------:R-:W-:Y:S03]  /*b0b0*/  LOP3.LUT R8, R174, 0xff, RZ, 0xc0, !PT ;  /* 0x000000ffae087812 */ /* 0x000fe600078ec0ff */
[----:B------:R-:W-:Y:S01]  /*b0c0*/  MUFU.EX2 R206, R18 ;  /* 0x0000001200ce7308 */ /* 0x000fe20000000800 */
[----:B------:R-:W-:Y:S01]  /*b0d0*/  SHF.R.U32.HI R6, RZ, 0x8, R6 ;  /* 0x00000008ff067819 */ /* 0x000fe20000011606 */
[----:B------:R-:W-:Y:S01]  /*b0e0*/  IMAD.WIDE.U32 R176, R176, -0x2daee0ad, RZ ;  /* 0xd2511f53b0b07825 */ /* 0x000fe200078e00ff */
[----:B------:R-:W-:Y:S02]  /*b0f0*/  SHF.R.U32.HI R174, RZ, 0x18, R174 ;  /* 0x00000018ffae7819 */ /* 0x000fe400000116ae */
[----:B------:R-:W-:Y:S01]  /*b100*/  LOP3.LUT R0, R0, 0xff, RZ, 0xc0, !PT ;  /* 0x000000ff00007812 */ /* 0x000fe200078ec0ff */
[----:B--2---:R-:W-:Y:S01]  /*b110*/  IMAD.MOV.U32 R9, RZ, RZ, R162 ;  /* 0x000000ffff097224 */ /* 0x004fe200078e00a2 */
[----:B------:R-:W-:Y:S03]  /*b120*/  LOP3.LUT R3, R222, R184, R179, 0x96, !PT ;  /* 0x000000b8de037212 */ /* 0x000fe600078e96b3 */
[----:B------:R-:W-:Y:S01]  /*b130*/  MUFU.EX2 R18, R19 ;  /* 0x0000001300127308 */ /* 0x000fe20000000800 */
[----:B------:R-:W-:Y:S01]  /*b140*/  PRMT R179, R8, 0x5410, R6 ;  /* 0x0000541008b37816 */ /* 0x000fe20000000006 */
[--C-:B------:R-:W-:Y:S01]  /*b150*/  FFMA.FTZ R162, R116, UR4, -R173.reuse ;  /* 0x0000000474a27c23 */ /* 0x100fe200080108ad */
[----:B------:R-:W-:Y:S01]  /*b160*/  PRMT R17, R178, 0x7771, RZ ;  /* 0x00007771b2117816 */ /* 0x000fe200000000ff */
[--C-:B------:R-:W-:Y:S01]  /*b170*/  FFMA.FTZ R232, R68, UR4, -R173.reuse ;  /* 0x0000000444e87c23 */ /* 0x100fe200080108ad */
[C---:B------:R-:W-:Y:S01]  /*b180*/  PRMT R8, R178.reuse, 0x7773, RZ ;  /* 0x00007773b2087816 */ /* 0x040fe200000000ff */
[----:B------:R-:W-:Y:S01]  /*b190*/  IMAD.MOV.U32 R68, RZ, RZ, R234 ;  /* 0x000000ffff447224 */ /* 0x000fe200078e00ea */
[----:B------:R-:W-:Y:S03]  /*b1a0*/  PRMT R6, R178, 0x7772, RZ ;  /* 0x00007772b2067816 */ /* 0x000fe600000000ff */
[----:B------:R1:W-:Y:S01]  /*b1b0*/  MUFU.EX2 R19, R7 ;  /* 0x0000000700137308 */ /* 0x0003e20000000800 */
[----:B------:R-:W-:Y:S01]  /*b1c0*/  PRMT R178, R0, 0x5410, R174 ;  /* 0x0000541000b27816 */ /* 0x000fe200000000ae */
[C---:B------:R-:W-:Y:S01]  /*b1d0*/  FMUL.FTZ R174, R2.reuse, UR4 ;  /* 0x0000000402ae7c20 */ /* 0x040fe20008410000 */
[----:B------:R-:W-:Y:S01]  /*b1e0*/  FSETP.NEU.FTZ.AND P0, PT, R2, -INF , PT ;  /* 0xff8000000200780b */ /* 0x000fe20003f1d000 */
[----:B----4-:R-:W-:Y:S01]  /*b1f0*/  IMAD.MOV.U32 R12, RZ, RZ, R68 ;  /* 0x000000ffff0c7224 */ /* 0x010fe200078e0044 */
[----:B------:R-:W-:Y:S01]  /*b200*/  PRMT R184, R6, 0x5410, R8 ;  /* 0x0000541006b87816 */ /* 0x000fe20000000008 */
[--C-:B------:R-:W-:Y:S01]  /*b210*/  FFMA.FTZ R237, R113, UR4, -R173.reuse ;  /* 0x0000000471ed7c23 */ /* 0x100fe200080108ad */
[----:B------:R-:W-:Y:S03]  /*b220*/  FSEL R174, R174, RZ, P0 ;  /* 0x000000ffaeae7208 */ /* 0x000fe60000000000 */
[----:B------:R-:W2:Y:S01]  /*b230*/  MUFU.EX2 R195, R32 ;  /* 0x0000002000c37308 */ /* 0x000ea20000000800 */
[C---:B------:R-:W-:Y:S01]  /*b240*/  PRMT R6, R176.reuse, 0x7773, RZ ;  /* 0x00007773b0067816 */ /* 0x040fe200000000ff */
[----:B------:R-:W-:Y:S01]  /*b250*/  FFMA.FTZ R33, R33, UR4, -R173 ;  /* 0x0000000421217c23 */ /* 0x000fe200080108ad */
[----:B------:R-:W-:Y:S01]  /*b260*/  PRMT R5, R176, 0x7772, RZ ;  /* 0x00007772b0057816 */ /* 0x000fe200000000ff */
[--C-:B------:R-:W-:Y:S01]  /*b270*/  FFMA.FTZ R10, R10, UR4, -R174.reuse ;  /* 0x000000040a0a7c23 */ /* 0x100fe200080108ae */
[--C-:B------:R-:W-:Y:S01]  /*b280*/  FFMA.FTZ R43, R43, UR4, -R174.reuse ;  /* 0x000000042b2b7c23 */ /* 0x100fe200080108ae */
[--C-:B------:R-:W-:Y:S01]  /*b290*/  FFMA.FTZ R42, R42, UR4, -R174.reuse ;  /* 0x000000042a2a7c23 */ /* 0x100fe200080108ae */
[--C-:B------:R-:W-:Y:S03]  /*b2a0*/  FFMA.FTZ R31, R31, UR4, -R174.reuse ;  /* 0x000000041f1f7c23 */ /* 0x100fe600080108ae */
[----:B------:R-:W-:Y:S01]  /*b2b0*/  MUFU.EX2 R252, R10 ;  /* 0x0000000a00fc7308 */ /* 0x000fe20000000800 */
[--C-:B------:R-:W-:Y:S01]  /*b2c0*/  FFMA.FTZ R15, R15, UR4, -R174.reuse ;  /* 0x000000040f0f7c23 */ /* 0x100fe200080108ae */
[----:B------:R-:W-:Y:S01]  /*b2d0*/  LOP3.LUT R0, R216, R180, R177, 0x96, !PT ;  /* 0x000000b4d8007212 */ /* 0x000fe200078e96b1 */
[----:B------:R-:W-:Y:S01]  /*b2e0*/  FFMA.FTZ R177, R65, UR4, -R173 ;  /* 0x0000000441b17c23 */ /* 0x000fe200080108ad */
[----:B---3--:R-:W-:Y:S02]  /*b2f0*/  IMAD.MOV.U32 R65, RZ, RZ, R163 ;  /* 0x000000ffff417224 */ /* 0x008fe400078e00a3 */
[--C-:B------:R-:W-:Y:S01]  /*b300*/  FFMA.FTZ R14, R14, UR4, -R174.reuse ;  /* 0x000000040e0e7c23 */ /* 0x100fe200080108ae */
[----:B------:R-:W-:Y:S01]  /*b310*/  FFMA.FTZ R11, R11, UR4, -R174 ;  /* 0x000000040b0b7c23 */ /* 0x000fe200080108ae */
[----:B------:R-:W-:Y:S02]  /*b320*/  FFMA.FTZ R24, R24, UR4, -R4 ;  /* 0x0000000418187c23 */ /* 0x000fe40008010804 */
[----:B------:R3:W-:Y:S01]  /*b330*/  MUFU.EX2 R10, R13 ;  /* 0x0000000d000a7308 */ /* 0x0007e20000000800 */
[----:B------:R-:W-:Y:S01]  /*b340*/  PRMT R100, R5, 0x5410, R6 ;  /* 0x0000541005647816 */ /* 0x000fe20000000006 */
[----:B------:R-:W-:Y:S01]  /*b350*/  FFMA.FTZ R25, R25, UR4, -R4 ;  /* 0x0000000419197c23 */ /* 0x000fe20008010804 */
[C---:B------:R-:W-:Y:S01]  /*b360*/  LOP3.LUT R5, R3.reuse, 0xffff, RZ, 0xc0, !PT ;  /* 0x0000ffff03057812 */ /* 0x040fe200078ec0ff */
[----:B-1----:R-:W-:Y:S01]  /*b370*/  IMAD.MOV.U32 R7, RZ, RZ, R176 ;  /* 0x000000ffff077224 */ /* 0x002fe200078e00b0 */
[----:B------:R-:W-:Y:S01]  /*b380*/  LOP3.LUT R6, R3, 0xff, RZ, 0xc0, !PT ;  /* 0x000000ff03067812 */ /* 0x000fe200078ec0ff */
[----:B------:R-:W-:Y:S01]  /*b390*/  FFMA.FTZ R23, R23, UR4, -R172 ;  /* 0x0000000417177c23 */ /* 0x000fe200080108ac */
[----:B------:R-:W-:Y:S03]  /*b3a0*/  SHF.R.U32.HI R5, RZ, 0x8, R5 ;  /* 0x00000008ff057819 */ /* 0x000fe60000011605 */
[----:B------:R1:W-:Y:S01]  /*b3b0*/  MUFU.EX2 R116, R15 ;  /* 0x0000000f00747308 */ /* 0x0003e20000000800 */
[----:B------:R-:W-:Y:S01]  /*b3c0*/  FFMA.FTZ R180, R81, UR4, -R173 ;  /* 0x0000000451b47c23 */ /* 0x000fe200080108ad */
[----:B------:R-:W-:Y:S02]  /*b3d0*/  IMAD.MOV.U32 R81, RZ, RZ, R233 ;  /* 0x000000ffff517224 */ /* 0x000fe400078e00e9 */
[----:B------:R-:W-:Y:S01]  /*b3e0*/  FFMA.FTZ R233, R96, UR4, -R173 ;  /* 0x0000000460e97c23 */ /* 0x000fe200080108ad */
[----:B------:R-:W-:Y:S01]  /*b3f0*/  FFMA.FTZ R26, R26, UR4, -R174 ;  /* 0x000000041a1a7c23 */ /* 0x000fe200080108ae */
[----:B------:R-:W-:Y:S01]  /*b400*/  PRMT R8, R176, 0x7771, RZ ;  /* 0x00007771b0087816 */ /* 0x000fe200000000ff */
[--C-:B------:R-:W-:Y:S01]  /*b410*/  FFMA.FTZ R176, R86, UR4, -R172.reuse ;  /* 0x0000000456b07c23 */ /* 0x100fe200080108ac */
[----:B------:R-:W-:Y:S02]  /*b420*/  FFMA.FTZ R186, R99, UR4, -R172 ;  /* 0x0000000463ba7c23 */ /* 0x000fe400080108ac */
[----:B------:R-:W-:Y:S01]  /*b430*/  MUFU.EX2 R113, R14 ;  /* 0x0000000e00717308 */ /* 0x000fe20000000800 */
[----:B---3--:R-:W-:Y:S01]  /*b440*/  IMAD.MOV.U32 R13, RZ, RZ, R69 ;  /* 0x000000ffff0d7224 */ /* 0x008fe200078e0045 */
[----:B------:R-:W-:Y:S01]  /*b450*/  PRMT R69, R6, 0x5410, R5 ;  /* 0x0000541006457816 */ /* 0x000fe20000000005 */
[----:B------:R-:W-:Y:S01]  /*b460*/  FFMA.FTZ R30, R30, UR4, -R174 ;  /* 0x000000041e1e7c23 */ /* 0x000fe200080108ae */
[----:B------:R-:W-:Y:S01]  /*b470*/  PRMT R6, R3, 0x7632, R6 ;  /* 0x0000763203067816 */ /* 0x000fe20000000006 */
[----:B------:R-:W-:Y:S01]  /*b480*/  IMAD.MOV.U32 R99, RZ, RZ, R13 ;  /* 0x000000ffff637224 */ /* 0x000fe200078e000d */
[----:B------:R-:W-:Y:S01]  /*b490*/  SHF.R.U32.HI R5, RZ, 0x18, R3 ;  /* 0x00000018ff057819 */ /* 0x000fe20000011603 */
[--C-:B------:R-:W-:Y:S03]  /*b4a0*/  FFMA.FTZ R203, R98, UR4, -R172.reuse ;  /* 0x0000000462cb7c23 */ /* 0x100fe600080108ac */
[----:B------:R-:W3:Y:S01]  /*b4b0*/  MUFU.EX2 R11, R11 ;  /* 0x0000000b000b7308 */ /* 0x000ee20000000800 */
[----:B------:R-:W-:Y:S01]  /*b4c0*/  LOP3.LUT R3, R6, 0xff, RZ, 0xc0, !PT ;  /* 0x000000ff06037812 */ /* 0x000fe200078ec0ff */
[----:B------:R-:W-:Y:S01]  /*b4d0*/  FFMA.FTZ R238, R112, UR4, -R173 ;  /* 0x0000000470ee7c23 */ /* 0x000fe200080108ad */
[----:B--2---:R-:W-:Y:S01]  /*b4e0*/  IMAD.MOV.U32 R6, RZ, RZ, R195 ;  /* 0x000000ffff067224 */ /* 0x004fe200078e00c3 */
[----:B-1----:R-:W-:Y:S01]  /*b4f0*/  MOV R15, R81 ;  /* 0x00000051000f7202 */ /* 0x002fe20000000f00 */
[----:B------:R-:W-:Y:S01]  /*b500*/  FFMA.FTZ R234, R97, UR4, -R173 ;  /* 0x0000000461ea7c23 */ /* 0x000fe200080108ad */
[----:B------:R-:W-:Y:S01]  /*b510*/  PRMT R68, R3, 0x5410, R5 ;  /* 0x0000541003447816 */ /* 0x000fe20000000005 */
[--C-:B------:R-:W-:Y:S03]  /*b520*/  FFMA.FTZ R20, R20, UR4, -R173.reuse ;  /* 0x0000000414147c23 */ /* 0x100fe600080108ad */
[----:B------:R1:W2:Y:S01]  /*b530*/  MUFU.EX2 R248, R34 ;  /* 0x0000002200f87308 */ /* 0x0002a20000000800 */
[----:B------:R-:W-:Y:S01]  /*b540*/  LOP3.LUT R3, R16, 0xff, RZ, 0xc0, !PT ;  /* 0x000000ff10037812 */ /* 0x000fe200078ec0ff */
[----:B------:R-:W-:Y:S01]  /*b550*/  FMUL.FTZ R16, R133, R148 ;  /* 0x0000009485107220 */ /* 0x000fe20000410000 */
[C---:B------:R-:W-:Y:S01]  /*b560*/  LOP3.LUT R5, R0.reuse, 0xff, RZ, 0xc0, !PT ;  /* 0x000000ff00057812 */ /* 0x040fe200078ec0ff */
[----:B------:R-:W-:Y:S01]  /*b570*/  FFMA.FTZ R37, R37, UR4, -R173 ;  /* 0x0000000425257c23 */ /* 0x000fe200080108ad */
[----:B------:R-:W-:Y:S01]  /*b580*/  PRMT R96, R3, 0x5410, R17 ;  /* 0x0000541003607816 */ /* 0x000fe20000000011 */
[----:B------:R-:W-:Y:S01]  /*b590*/  FMUL.FTZ R17, R133, R149 ;  /* 0x0000009585117220 */ /* 0x000fe20000410000 */
[----:B------:R-:W-:Y:S03]  /*b5a0*/  LOP3.LUT R3, R0, 0xffff, RZ, 0xc0, !PT ;  /* 0x0000ffff00037812 */ /* 0x000fe600078ec0ff */
[----:B------:R2:W-:Y:S01]  /*b5b0*/  MUFU.EX2 R163, R35 ;  /* 0x0000002300a37308 */ /* 0x0005e20000000800 */
[----:B---3--:R-:W-:Y:S01]  /*b5c0*/  IMAD.MOV.U32 R13, RZ, RZ, R11 ;  /* 0x000000ffff0d7224 */ /* 0x008fe200078e000b */
[----:B------:R-:W-:Y:S01]  /*b5d0*/  MOV R11, R205 ;  /* 0x000000cd000b7202 */ /* 0x000fe20000000f00 */
[----:B------:R-:W-:Y:S01]  /*b5e0*/  FFMA.FTZ R52, R52, UR4, -R173 ;  /* 0x0000000434347c23 */ /* 0x000fe200080108ad */
[----:B------:R-:W-:Y:S01]  /*b5f0*/  SHF.R.U32.HI R3, RZ, 0x8, R3 ;  /* 0x00000008ff037819 */ /* 0x000fe20000011603 */
[----:B------:R-:W-:Y:S01]  /*b600*/  FFMA.FTZ R53, R53, UR4, -R173 ;  /* 0x0000000435357c23 */ /* 0x000fe200080108ad */
[----:B------:R-:W-:Y:S01]  /*b610*/  FFMA.FTZ R205, R102, UR4, -R172 ;  /* 0x0000000466cd7c23 */ /* 0x000fe200080108ac */
[----:B------:R-:W-:Y:S03]  /*b620*/  FFMA.FTZ R102, R76, UR4, -R4 ;  /* 0x000000044c667c23 */ /* 0x000fe60008010804 */
[----:B------:R3:W4:Y:S01]  /*b630*/  MUFU.EX2 R246, R21 ;  /* 0x0000001500f67308 */ /* 0x0007220000000800 */
[----:B-1----:R-:W-:Y:S01]  /*b640*/  IMAD.MOV.U32 R34, RZ, RZ, R206 ;  /* 0x000000ffff227224 */ /* 0x002fe200078e00ce */
[--C-:B------:R-:W-:Y:S01]  /*b650*/  PRMT R81, R5, 0x5410, R3.reuse ;  /* 0x0000541005517816 */ /* 0x100fe20000000003 */
[--C-:B------:R-:W-:Y:S01]  /*b660*/  FFMA.FTZ R39, R39, UR4, -R172.reuse ;  /* 0x0000000427277c23 */ /* 0x100fe200080108ac */
[----:B------:R-:W-:Y:S01]  /*b670*/  PRMT R3, R0, 0x7632, R3 ;  /* 0x0000763200037816 */ /* 0x000fe20000000003 */
[----:B------:R-:W-:Y:S01]  /*b680*/  FFMA.FTZ R66, R66, UR4, -R172 ;  /* 0x0000000442427c23 */ /* 0x000fe200080108ac */
[----:B------:R-:W-:Y:S01]  /*b690*/  SHF.R.U32.HI R5, RZ, 0x18, R0 ;  /* 0x00000018ff057819 */ /* 0x000fe20000011600 */
[----:B------:R-:W-:Y:S03]  /*b6a0*/  FFMA.FTZ R67, R67, UR4, -R172 ;  /* 0x0000000443437c23 */ /* 0x000fe600080108ac */
[----:B------:R4:W1:Y:S01]  /*b6b0*/  MUFU.EX2 R245, R22 ;  /* 0x0000001600f57308 */ /* 0x0008620000000800 */
[----:B--2---:R-:W-:Y:S01]  /*b6c0*/  IMAD.MOV.U32 R35, RZ, RZ, R248 ;  /* 0x000000ffff237224 */ /* 0x004fe200078e00f8 */
[----:B------:R-:W-:Y:S01]  /*b6d0*/  LOP3.LUT R0, R3, 0xff, RZ, 0xc0, !PT ;  /* 0x000000ff03007812 */ /* 0x000fe200078ec0ff */
[--C-:B------:R-:W-:Y:S01]  /*b6e0*/  FFMA.FTZ R54, R54, UR4, -R172.reuse ;  /* 0x0000000436367c23 */ /* 0x100fe200080108ac */
[----:B------:R-:W-:Y:S01]  /*b6f0*/  FFMA.FTZ R128, R70, UR4, -R172 ;  /* 0x0000000446807c23 */ /* 0x000fe200080108ac */
[----:B------:R-:W-:Y:S02]  /*b700*/  IMAD.MOV.U32 R70, RZ, RZ, R116 ;  /* 0x000000ffff467224 */ /* 0x000fe400078e0074 */
[----:B------:R-:W-:Y:S01]  /*b710*/  FFMA.FTZ R195, R114, UR4, -R172 ;  /* 0x0000000472c37c23 */ /* 0x000fe200080108ac */
[--C-:B------:R-:W-:Y:S02]  /*b720*/  FFMA.FTZ R114, R89, UR4, -R4.reuse ;  /* 0x0000000459727c23 */ /* 0x100fe40008010804 */
[----:B------:R-:W2:Y:S01]  /*b730*/  MUFU.EX2 R33, R33 ;  /* 0x0000002100217308 */ /* 0x000ea20000000800 */
[----:B---3--:R-:W-:Y:S01]  /*b740*/  FMUL.FTZ R21, R133, R145 ;  /* 0x0000009185157220 */ /* 0x008fe20000410000 */
[----:B------:R-:W-:Y:S02]  /*b750*/  IMAD.MOV.U32 R89, RZ, RZ, R35 ;  /* 0x000000ffff597224 */ /* 0x000fe400078e0023 */
[--C-:B------:R-:W-:Y:S01]  /*b760*/  FFMA.FTZ R28, R28, UR4, -R4.reuse ;  /* 0x000000041c1c7c23 */ /* 0x100fe20008010804 */
[----:B------:R-:W-:Y:S02]  /*b770*/  IMAD.MOV.U32 R87, RZ, RZ, R15 ;  /* 0x000000ffff577224 */ /* 0x000fe400078e000f */
[----:B------:R-:W-:Y:S01]  /*b780*/  FFMA.FTZ R29, R29, UR4, -R4 ;  /* 0x000000041d1d7c23 */ /* 0x000fe20008010804 */
[----:B------:R-:W-:Y:S02]  /*b790*/  IMAD.MOV.U32 R15, RZ, RZ, R64 ;  /* 0x000000ffff0f7224 */ /* 0x000fe400078e0040 */
[----:B------:R-:W-:Y:S01]  /*b7a0*/  FFMA.FTZ R41, R41, UR4, -R4 ;  /* 0x0000000429297c23 */ /* 0x000fe20008010804 */
[----:B------:R2:W-:Y:S01]  /*b7b0*/  MUFU.EX2 R101, R24 ;  /* 0x0000001800657308 */ /* 0x0005e20000000800 */
[----:B----4-:R-:W-:Y:S02]  /*b7c0*/  IMAD.MOV.U32 R22, RZ, RZ, R246 ;  /* 0x000000ffff167224 */ /* 0x010fe400078e00f6 */
[----:B------:R-:W-:Y:S01]  /*b7d0*/  FFMA.FTZ R246, R131, UR4, -R172 ;  /* 0x0000000483f67c23 */ /* 0x000fe200080108ac */
[----:B------:R-:W-:Y:S02]  /*b7e0*/  IMAD.MOV.U32 R131, RZ, RZ, R249 ;  /* 0x000000ffff837224 */ /* 0x000fe400078e00f9 */
[--C-:B------:R-:W-:Y:S01]  /*b7f0*/  FFMA.FTZ R249, R121, UR4, -R4.reuse ;  /* 0x0000000479f97c23 */ /* 0x100fe20008010804 */
[----:B------:R-:W-:Y:S02]  /*b800*/  IMAD.MOV.U32 R121, RZ, RZ, R13 ;  /* 0x000000ffff797224 */ /* 0x000fe400078e000d */
[----:B------:R-:W-:Y:S01]  /*b810*/  FFMA.FTZ R45, R45, UR4, -R4 ;  /* 0x000000042d2d7c23 */ /* 0x000fe20008010804 */
[----:B------:R-:W-:Y:S01]  /*b820*/  IMAD.MOV.U32 R76, RZ, RZ, R247 ;  /* 0x000000ffff4c7224 */ /* 0x000fe200078e00f7 */
[----:B------:R-:W3:Y:S01]  /*b830*/  MUFU.EX2 R112, R25 ;  /* 0x0000001900707308 */ /* 0x000ee20000000800 */
[----:B------:R-:W-:Y:S01]  /*b840*/  IMAD.MOV.U32 R14, RZ, RZ, R80 ;  /* 0x000000ffff0e7224 */ /* 0x000fe200078e0050 */
[----:B------:R-:W-:Y:S01]  /*b850*/  PRMT R80, R0, 0x5410, R5 ;  /* 0x0000541000507816 */ /* 0x000fe20000000005 */
[----:B------:R-:W-:Y:S01]  /*b860*/  FFMA.FTZ R64, R56, UR4, -R4 ;  /* 0x0000000438407c23 */ /* 0x000fe20008010804 */
[----:B------:R-:W-:Y:S01]  /*b870*/  LOP3.LUT R0, R7, 0xff, RZ, 0xc0, !PT ;  /* 0x000000ff07007812 */ /* 0x000fe200078ec0ff */
[----:B------:R-:W-:Y:S02]  /*b880*/  IMAD.MOV.U32 R86, RZ, RZ, R14 ;  /* 0x000000ffff567224 */ /* 0x000fe400078e000e */
[----:B------:R-:W-:Y:S01]  /*b890*/  FFMA.FTZ R60, R60, UR4, -R4 ;  /* 0x000000043c3c7c23 */ /* 0x000fe20008010804 */
[----:B------:R-:W-:Y:S02]  /*b8a0*/  IMAD.MOV.U32 R14, RZ, RZ, R10 ;  /* 0x000000ffff0e7224 */ /* 0x000fe400078e000a */
[----:B------:R-:W-:Y:S01]  /*b8b0*/  MUFU.EX2 R32, R23 ;  /* 0x0000001700207308 */ /* 0x000fe20000000800 */
[----:B------:R-:W-:Y:S01]  /*b8c0*/  IMAD.MOV.U32 R98, RZ, RZ, R12 ;  /* 0x000000ffff627224 */ /* 0x000fe200078e000c */
[----:B------:R-:W-:Y:S01]  /*b8d0*/  PRMT R97, R0, 0x5410, R8 ;  /* 0x0000541000617816 */ /* 0x000fe20000000008 */
[----:B------:R-:W-:Y:S02]  /*b8e0*/  IMAD.MOV.U32 R12, RZ, RZ, R65 ;  /* 0x000000ffff0c7224 */ /* 0x000fe400078e0041 */
[----:B------:R-:W-:Y:S01]  /*b8f0*/  FFMA.FTZ R65, R57, UR4, -R4 ;  /* 0x0000000439417c23 */ /* 0x000fe20008010804 */
[----:B------:R-:W-:Y:S02]  /*b900*/  IMAD.MOV.U32 R10, RZ, RZ, R204 ;  /* 0x000000ffff0a7224 */ /* 0x000fe400078e00cc */
[----:B------:R-:W-:Y:S01]  /*b910*/  FFMA.FTZ R61, R61, UR4, -R4 ;  /* 0x000000043d3d7c23 */ /* 0x000fe20008010804 */
[----:B-1----:R-:W-:Y:S01]  /*b920*/  IMAD.MOV.U32 R8, RZ, RZ, R245 ;  /* 0x000000ffff087224 */ /* 0x002fe200078e00f5 */
[----:B------:R-:W-:Y:S01]  /*b930*/  MUFU.EX2 R23, R26 ;  /* 0x0000001a00177308 */ /* 0x000fe20000000800 */
[--C-:B------:R-:W-:Y:S01]  /*b940*/  FFMA.FTZ R49, R49, UR4, -R173.reuse ;  /* 0x0000000431317c23 */ /* 0x100fe200080108ad */
[----:B------:R-:W-:Y:S01]  /*b950*/  FFMA.FTZ R48, R48, UR4, -R173 ;  /* 0x0000000430307c23 */ /* 0x000fe200080108ad */
[----:B------:R-:W-:Y:S01]  /*b960*/  FFMA.FTZ R245, R130, UR4, -R172 ;  /* 0x0000000482f57c23 */ /* 0x000fe200080108ac */
[----:B--2---:R-:W-:Y:S02]  /*b970*/  IMAD.MOV.U32 R24, RZ, RZ, R33 ;  /* 0x000000ffff187224 */ /* 0x004fe400078e0021 */
[----:B------:R-:W-:Y:S01]  /*b980*/  FFMA.FTZ R116, R88, UR4, -R4 ;  /* 0x0000000458747c23 */ /* 0x000fe20008010804 */
[----:B------:R-:W-:Y:S02]  /*b990*/  IMAD.MOV.U32 R33, RZ, RZ, R252 ;  /* 0x000000ffff217224 */ /* 0x000fe400078e00fc */
[----:B------:R-:W-:Y:S01]  /*b9a0*/  FFMA.FTZ R130, R108, UR4, -R4 ;  /* 0x000000046c827c23 */ /* 0x000fe20008010804 */
[----:B------:R1:W-:Y:S01]  /*b9b0*/  MUFU.EX2 R26, R30 ;  /* 0x0000001e001a7308 */ /* 0x0003e20000000800 */
[----:B------:R-:W-:Y:S01]  /*b9c0*/  ISETP.GT.AND P0, PT, R218, RZ, PT ;  /* 0x000000ffda00720c */ /* 0x000fe20003f04270 */
[----:B------:R-:W-:Y:S01]  /*b9d0*/  FFMA.FTZ R173, R117, UR4, -R173 ;  /* 0x0000000475ad7c23 */ /* 0x000fe200080108ad */
        /* <DEDUP_REMOVED lines=9> */
[----:B---3--:R-:W-:Y:S02]  /*ba70*/  IMAD.MOV.U32 R57, RZ, RZ, R112 ;  /* 0x000000ffff397224 */ /* 0x008fe400078e0070 */
[----:B------:R-:W-:Y:S01]  /*ba80*/  FFMA.FTZ R112, R72, UR4, -R4 ;  /* 0x0000000448707c23 */ /* 0x000fe20008010804 */
[----:B------:R-:W-:Y:S02]  /*ba90*/  IMAD.MOV.U32 R71, RZ, RZ, R101 ;  /* 0x000000ffff477224 */ /* 0x000fe400078e0065 */
[----:B------:R-:W-:Y:S01]  /*baa0*/  FFMA.FTZ R172, R119, UR4, -R172 ;  /* 0x0000000477ac7c23 */ /* 0x000fe200080108ac */
[----:B------:R-:W-:Y:S02]  /*bab0*/  IMAD.MOV.U32 R25, RZ, RZ, R113 ;  /* 0x000000ffff197224 */ /* 0x000fe400078e0071 */
[--C-:B------:R-:W-:Y:S01]  /*bac0*/  FFMA.FTZ R101, R77, UR4, -R4.reuse ;  /* 0x000000044d657c23 */ /* 0x100fe20008010804 */
[--C-:B------:R-:W-:Y:S01]  /*bad0*/  FFMA.FTZ R113, R93, UR4, -R4.reuse ;  /* 0x000000045d717c23 */ /* 0x100fe20008010804 */
[--C-:B------:R-:W-:Y:S01]  /*bae0*/  FFMA.FTZ R72, R125, UR4, -R4.reuse ;  /* 0x000000047d487c23 */ /* 0x100fe20008010804 */
[----:B------:R-:W-:Y:S01]  /*baf0*/  MOV R125, R12 ;  /* 0x0000000c007d7202 */ /* 0x000fe20000000f00 */
[----:B------:R2:W-:Y:S01]  /*bb00*/  MUFU.EX2 R56, R31 ;  /* 0x0000001f00387308 */ /* 0x0005e20000000800 */
[----:B------:R-:W-:Y:S01]  /*bb10*/  FFMA.FTZ R103, R73, UR4, -R4 ;  /* 0x0000000449677c23 */ /* 0x000fe20008010804 */
[----:B------:R-:W-:Y:S02]  /*bb20*/  IMAD.MOV.U32 R82, RZ, RZ, R10 ;  /* 0x000000ffff527224 */ /* 0x000fe400078e000a */
[--C-:B------:R-:W-:Y:S01]  /*bb30*/  FFMA.FTZ R115, R92, UR4, -R4.reuse ;  /* 0x000000045c737c23 */ /* 0x100fe20008010804 */
[----:B------:R-:W-:Y:S02]  /*bb40*/  IMAD.MOV.U32 R83, RZ, RZ, R11 ;  /* 0x000000ffff537224 */ /* 0x000fe400078e000b */
[--C-:B------:R-:W-:Y:S01]  /*bb50*/  FFMA.FTZ R118, R104, UR4, -R4.reuse ;  /* 0x0000000468767c23 */ /* 0x100fe20008010804 */
[--C-:B------:R-:W-:Y:S01]  /*bb60*/  FFMA.FTZ R119, R105, UR4, -R4.reuse ;  /* 0x0000000469777c23 */ /* 0x100fe20008010804 */
[--C-:B------:R-:W-:Y:S01]  /*bb70*/  FFMA.FTZ R109, R109, UR4, -R4.reuse ;  /* 0x000000046d6d7c23 */ /* 0x100fe20008010804 */
[--C-:B------:R-:W-:Y:S01]  /*bb80*/  FFMA.FTZ R247, R120, UR4, -R4.reuse ;  /* 0x0000000478f77c23 */ /* 0x100fe20008010804 */
[----:B------:R-:W-:Y:S01]  /*bb90*/  FFMA.FTZ R252, R124, UR4, -R4 ;  /* 0x000000047cfc7c23 */ /* 0x000fe20008010804 */
[----:B------:R-:W-:Y:S01]  /*bba0*/  IMAD.WIDE.U32 R4, R226, -0x2daee0ad, RZ ;  /* 0xd2511f53e2047825 */ /* 0x000fe200078e00ff */
[----:B------:R-:W-:Y:S03]  /*bbb0*/  MUFU.EX2 R148, R42 ;  /* 0x0000002a00947308 */ /* 0x000fe60000000800 */
[----:B------:R-:W-:Y:S01]  /*bbc0*/  FFMA.FTZ R27, R27, UR4, -R174 ;  /* 0x000000041b1b7c23 */ /* 0x000fe200080108ae */
[----:B------:R-:W-:Y:S01]  /*bbd0*/  IMAD.WIDE.U32 R10, R224, -0x2daee0ad, RZ ;  /* 0xd2511f53e00a7825 */ /* 0x000fe200078e00ff */
[----:B------:R-:W-:Y:S03]  /*bbe0*/  LOP3.LUT R0, R86, R191, R5, 0x96, !PT ;  /* 0x000000bf56007212 */ /* 0x000fe600078e9605 */
[C---:B------:R-:W-:Y:S01]  /*bbf0*/  FMUL.FTZ R5, R133.reuse, R153 ;  /* 0x0000009985057220 */ /* 0x040fe20000410000 */
[----:B------:R-:W-:Y:S01]  /*bc00*/  IMAD.MOV.U32 R93, RZ, RZ, R15 ;  /* 0x000000ffff5d7224 */ /* 0x000fe200078e000f */
[----:B------:R-:W-:Y:S01]  /*bc10*/  LOP3.LUT R3, R190, R4, R11, 0x96, !PT ;  /* 0x00000004be037212 */ /* 0x000fe200078e960b */
[----:B------:R-:W-:Y:S01]  /*bc20*/  IMAD.MOV.U32 R88, RZ, RZ, R14 ;  /* 0x000000ffff587224 */ /* 0x000fe200078e000e */
[----:B------:R-:W3:Y:S01]  /*bc30*/  MUFU.EX2 R132, R132 ;  /* 0x0000008400847308 */ /* 0x000ee20000000800 */
[----:B------:R-:W-:Y:S04]  /*bc40*/  IMAD.WIDE.U32 R14, R0, -0x326172a9, RZ ;  /* 0xcd9e8d57000e7825 */ /* 0x000fe800078e00ff */
[----:B------:R-:W-:Y:S01]  /*bc50*/  FMUL.FTZ R4, R133, R152 ;  /* 0x0000009885047220 */ /* 0x000fe20000410000 */
[--C-:B------:R-:W-:Y:S01]  /*bc60*/  FFMA.FTZ R47, R47, UR4, -R174.reuse ;  /* 0x000000042f2f7c23 */ /* 0x100fe200080108ae */
[----:B------:R-:W-:Y:S04]  /*bc70*/  IMAD.WIDE.U32 R12, R3, -0x326172a9, RZ ;  /* 0xcd9e8d57030c7825 */ /* 0x000fe800078e00ff */
[----:B------:R-:W-:Y:S01]  /*bc80*/  FFMA.FTZ R46, R46, UR4, -R174 ;  /* 0x000000042e2e7c23 */ /* 0x000fe200080108ae */
[----:B------:R-:W-:Y:S01]  /*bc90*/  MUFU.EX2 R149, R40 ;  /* 0x0000002800957308 */ /* 0x000fe20000000800 */
[----:B-1----:R-:W-:Y:S01]  /*bca0*/  IMAD.MOV.U32 R30, RZ, RZ, R57 ;  /* 0x000000ffff1e7224 */ /* 0x002fe200078e0039 */
[----:B------:R-:W-:Y:S01]  /*bcb0*/  LOP3.LUT R0, R225, R14, R13, 0x96, !PT ;  /* 0x0000000ee1007212 */ /* 0x000fe200078e960d */
[----:B------:R-:W-:Y:S01]  /*bcc0*/  IMAD.MOV.U32 R57, RZ, RZ, R8 ;  /* 0x000000ffff397224 */ /* 0x000fe200078e0008 */
[----:B------:R-:W-:Y:S01]  /*bcd0*/  LOP3.LUT R8, R98, R219, R15, 0x96, !PT ;  /* 0x000000db62087212 */ /* 0x000fe200078e960f */
[----:B--2---:R-:W-:Y:S02]  /*bce0*/  IMAD.MOV.U32 R31, RZ, RZ, R9 ;  /* 0x000000ffff1f7224 */ /* 0x004fe400078e0009 */
[----:B------:R-:W-:Y:S01]  /*bcf0*/  FMUL.FTZ R13, R134, R169 ;  /* 0x000000a9860d7220 */ /* 0x000fe20000410000 */
[----:B------:R-:W-:Y:S02]  /*bd00*/  IMAD.WIDE.U32 R14, R0, -0x2daee0ad, RZ ;  /* 0xd2511f53000e7825 */ /* 0x000fe400078e00ff */
[----:B------:R-:W-:Y:S02]  /*bd10*/  MUFU.EX2 R7, R28 ;  /* 0x0000001c00077308 */ /* 0x000fe40000000800 */
[----:B---3--:R-:W-:Y:S01]  /*bd20*/  FMUL.FTZ R35, R132, R143 ;  /* 0x0000008f84237220 */ /* 0x008fe20000410000 */
[----:B------:R-:W-:Y:S04]  /*bd30*/  IMAD.WIDE.U32 R8, R8, -0x2daee0ad, RZ ;  /* 0xd2511f5308087825 */ /* 0x000fe800078e00ff */
[--C-:B------:R-:W-:Y:S01]  /*bd40*/  FFMA.FTZ R62, R62, UR4, -R174.reuse ;  /* 0x000000043e3e7c23 */ /* 0x100fe200080108ae */
[----:B------:R-:W-:Y:S01]  /*bd50*/  FFMA.FTZ R63, R63, UR4, -R174 ;  /* 0x000000043f3f7c23 */ /* 0x000fe200080108ae */
[----:B------:R-:W-:Y:S01]  /*bd60*/  IMAD.MOV.U32 R143, RZ, RZ, R162 ;  /* 0x000000ffff8f7224 */ /* 0x000fe200078e00a2 */
[----:B------:R-:W-:Y:S01]  /*bd70*/  LOP3.LUT R10, R189, R10, R9, 0x96, !PT ;  /* 0x0000000abd0a7212 */ /* 0x000fe200078e9609 */
[----:B------:R-:W1:Y:S01]  /*bd80*/  MUFU.EX2 R20, R20 ;  /* 0x0000001400147308 */ /* 0x000e620000000800 */
[----:B------:R-:W-:Y:S01]  /*bd90*/  LOP3.LUT R8, R188, R8, R15, 0x96, !PT ;  /* 0x00000008bc087212 */ /* 0x000fe200078e960f */
[----:B------:R-:W-:Y:S02]  /*bda0*/  IMAD.MOV.U32 R105, RZ, RZ, R26 ;  /* 0x000000ffff697224 */ /* 0x000fe400078e001a */
[--C-:B------:R-:W-:Y:S01]  /*bdb0*/  FFMA.FTZ R15, R59, UR4, -R174.reuse ;  /* 0x000000043b0f7c23 */ /* 0x100fe200080108ae */
[----:B------:R-:W-:Y:S02]  /*bdc0*/  IMAD.MOV.U32 R26, RZ, RZ, R19 ;  /* 0x000000ffff1a7224 */ /* 0x000fe400078e0013 */
[----:B------:R-:W-:Y:S01]  /*bdd0*/  FMUL.FTZ R19, R132, R151 ;  /* 0x0000009784137220 */ /* 0x000fe20000410000 */
[----:B------:R-:W-:Y:S04]  /*bde0*/  IMAD.WIDE.U32 R10, R10, -0x326172a9, RZ ;  /* 0xcd9e8d570a0a7825 */ /* 0x000fe800078e00ff */
[--C-:B------:R-:W-:Y:S01]  /*bdf0*/  FFMA.FTZ R74, R74, UR4, -R174.reuse ;  /* 0x000000044a4a7c23 */ /* 0x100fe200080108ae */
[----:B------:R1:W-:Y:S01]  /*be00*/  MUFU.EX2 R28, R29 ;  /* 0x0000001d001c7308 */ /* 0x0003e20000000800 */
[----:B------:R-:W-:Y:S01]  /*be10*/  FFMA.FTZ R75, R75, UR4, -R174 ;  /* 0x000000044b4b7c23 */ /* 0x000fe200080108ae */
[----:B------:R-:W-:Y:S01]  /*be20*/  IMAD.WIDE.U32 R8, R8, -0x326172a9, RZ ;  /* 0xcd9e8d5708087825 */ /* 0x000fe200078e00ff */
[----:B------:R-:W-:Y:S03]  /*be30*/  LOP3.LUT R0, R223, R12, R11, 0x96, !PT ;  /* 0x0000000cdf007212 */ /* 0x000fe600078e960b */
[----:B------:R-:W-:Y:S01]  /*be40*/  FMUL.FTZ R12, R134, R168 ;  /* 0x000000a8860c7220 */ /* 0x000fe20000410000 */
[----:B------:R-:W-:Y:S01]  /*be50*/  IMAD.MOV.U32 R73, RZ, RZ, R32 ;  /* 0x000000ffff497224 */ /* 0x000fe200078e0020 */
[----:B------:R-:W-:Y:S02]  /*be60*/  LOP3.LUT R3, R222, R10, R9, 0x96, !PT ;  /* 0x0000000ade037212 */ /* 0x000fe400078e9609 */
[----:B------:R2:W-:Y:S01]  /*be70*/  MUFU.EX2 R224, R43 ;  /* 0x0000002b00e07308 */ /* 0x0005e20000000800 */
[----:B------:R-:W-:Y:S01]  /*be80*/  PRMT R10, R8, 0x7771, RZ ;  /* 0x00007771080a7816 */ /* 0x000fe200000000ff */
[----:B------:R-:W-:Y:S02]  /*be90*/  IMAD.MOV.U32 R9, RZ, RZ, R8 ;  /* 0x000000ffff097224 */ /* 0x000fe400078e0008 */
[----:B------:R-:W-:Y:S01]  /*bea0*/  FMUL.FTZ R32, R133, R140 ;  /* 0x0000008c85207220 */ /* 0x000fe20000410000 */
[----:B------:R-:W-:Y:S02]  /*beb0*/  IMAD.MOV.U32 R92, RZ, RZ, R73 ;  /* 0x000000ffff5c7224 */ /* 0x000fe400078e0049 */
[----:B------:R-:W-:Y:S01]  /*bec0*/  FFMA.FTZ R78, R78, UR4, -R174 ;  /* 0x000000044e4e7c23 */ /* 0x000fe200080108ae */
[----:B------:R-:W-:Y:S01]  /*bed0*/  IMAD.MOV.U32 R73, RZ, RZ, R34 ;  /* 0x000000ffff497224 */ /* 0x000fe200078e0022 */
[----:B------:R-:W-:Y:S01]  /*bee0*/  LOP3.LUT R9, R9, 0xff, RZ, 0xc0, !PT ;  /* 0x000000ff09097812 */ /* 0x000fe200078ec0ff */
[----:B------:R3:W-:Y:S01]  /*bef0*/  MUFU.EX2 R151, R38 ;  /* 0x0000002600977308 */ /* 0x0007e20000000800 */
[----:B-1----:R-:W-:Y:S02]  /*bf00*/  IMAD.MOV.U32 R29, RZ, RZ, R20 ;  /* 0x000000ffff1d7224 */ /* 0x002fe400078e0014 */
[----:B------:R-:W-:Y:S01]  /*bf10*/  FMUL.FTZ R20, R133, R144 ;  /* 0x0000009085147220 */ /* 0x000fe20000410000 */
[C---:B------:R-:W-:Y:S01]  /*bf20*/  FMUL.FTZ R34, R132.reuse, R142 ;  /* 0x0000008e84227220 */ /* 0x040fe20000410000 */
[----:B------:R-:W-:Y:S02]  /*bf30*/  IMAD.MOV.U32 R124, RZ, RZ, R6 ;  /* 0x000000ffff7c7224 */ /* 0x000fe400078e0006 */
[----:B------:R-:W-:Y:S01]  /*bf40*/  FMUL.FTZ R6, R132, R154 ;  /* 0x0000009a84067220 */ /* 0x000fe20000410000 */
[----:B------:R-:W-:Y:S01]  /*bf50*/  MOV R77, R29 ;  /* 0x0000001d004d7202 */ /* 0x000fe20000000f00 */
[----:B------:R-:W-:Y:S01]  /*bf60*/  IMAD.MOV.U32 R29, RZ, RZ, R26 ;  /* 0x000000ffff1d7224 */ /* 0x000fe200078e001a */
[----:B------:R-:W-:Y:S01]  /*bf70*/  PRMT R26, R9, 0x5410, R10 ;  /* 0x00005410091a7816 */ /* 0x000fe2000000000a */
[----:B------:R-:W1:Y:S01]  /*bf80*/  MUFU.EX2 R27, R27 ;  /* 0x0000001b001b7308 */ /* 0x000e620000000800 */
[C---:B------:R-:W-:Y:S01]  /*bf90*/  PRMT R9, R8.reuse, 0x7773, RZ ;  /* 0x0000777308097816 */ /* 0x040fe200000000ff */
[----:B--2---:R-:W-:Y:S01]  /*bfa0*/  IMAD.MOV.U32 R43, RZ, RZ, R31 ;  /* 0x000000ffff2b7224 */ /* 0x004fe200078e001f */
[----:B------:R-:W-:Y:S01]  /*bfb0*/  PRMT R8, R8, 0x7772, RZ ;  /* 0x0000777208087816 */ /* 0x000fe200000000ff */
[----:B------:R-:W-:Y:S04]  /*bfc0*/  IMAD.WIDE.U32 R10, R0, -0x2daee0ad, RZ ;  /* 0xd2511f53000a7825 */ /* 0x000fe800078e00ff */
[----:B------:R-:W-:Y:S01]  /*bfd0*/  FFMA.FTZ R79, R79, UR4, -R174 ;  /* 0x000000044f4f7c23 */ /* 0x000fe200080108ae */
[----:B------:R-:W-:Y:S01]  /*bfe0*/  F2FP.BF16.F32.PACK_AB R0, R43, R131 ;  /* 0x000000832b00723e */ /* 0x000fe200000010ff */
[----:B------:R2:W-:Y:S01]  /*bff0*/  MUFU.EX2 R153, R39 ;  /* 0x0000002700997308 */ /* 0x0005e20000000800 */
[--C-:B---3--:R-:W-:Y:S01]  /*c000*/  HSET2.LE.AND R38, R201, R213.reuse, PT ;  /* 0x000000d5c9267233 */ /* 0x108fe20003803000 */
[----:B------:R-:W-:Y:S01]  /*c010*/  IMAD.MOV.U32 R144, RZ, RZ, R70 ;  /* 0x000000ffff907224 */ /* 0x000fe200078e0046 */
[----:B------:R-:W-:Y:S01]  /*c020*/  LOP3.LUT R11, R216, R14, R11, 0x96, !PT ;  /* 0x0000000ed80b7212 */ /* 0x000fe200078e960b */
[----:B------:R-:W-:Y:S01]  /*c030*/  IMAD.MOV.U32 R140, RZ, RZ, R33 ;  /* 0x000000ffff8c7224 */ /* 0x000fe200078e0021 */
[----:B------:R-:W-:Y:S01]  /*c040*/  PRMT R14, R10, 0x7771, RZ ;  /* 0x000077710a0e7816 */ /* 0x000fe200000000ff */
[C---:B------:R-:W-:Y:S01]  /*c050*/  FMUL.FTZ R33, R133.reuse, R141 ;  /* 0x0000008d85217220 */ /* 0x040fe20000410000 */
[----:B------:R-:W-:Y:S03]  /*c060*/  LOP3.LUT R38, R0, R38, RZ, 0xc0, !PT ;  /* 0x0000002600267212 */ /* 0x000fe600078ec0ff */
[----:B------:R-:W3:Y:S01]  /*c070*/  MUFU.EX2 R49, R49 ;  /* 0x0000003100317308 */ /* 0x000ee20000000800 */
[----:B-1----:R-:W-:Y:S02]  /*c080*/  IMAD.MOV.U32 R104, RZ, RZ, R27 ;  /* 0x000000ffff687224 */ /* 0x002fe400078e001b */
[----:B------:R-:W-:Y:S01]  /*c090*/  FFMA.FTZ R133, R133, R228, R198 ;  /* 0x000000e485857223 */ /* 0x000fe200000100c6 */
[----:B------:R-:W-:Y:S02]  /*c0a0*/  IMAD.MOV.U32 R0, RZ, RZ, R10 ;  /* 0x000000ffff007224 */ /* 0x000fe400078e000a */
[----:B------:R-:W-:Y:S01]  /*c0b0*/  FFMA.FTZ R95, R95, UR4, -R174 ;  /* 0x000000045f5f7c23 */ /* 0x000fe200080108ae */
[----:B------:R-:W-:Y:S02]  /*c0c0*/  IMAD.MOV.U32 R27, RZ, RZ, R18 ;  /* 0x000000ffff1b7224 */ /* 0x000fe400078e0012 */
[----:B------:R-:W-:Y:S01]  /*c0d0*/  FMUL.FTZ R18, R132, R150 ;  /* 0x0000009684127220 */ /* 0x000fe20000410000 */
[----:B------:R-:W-:Y:S01]  /*c0e0*/  IMAD.MOV.U32 R31, RZ, RZ, R28 ;  /* 0x000000ffff1f7224 */ /* 0x000fe200078e001c */
[----:B------:R-:W-:Y:S01]  /*c0f0*/  LOP3.LUT R0, R0, 0xff, RZ, 0xc0, !PT ;  /* 0x000000ff00007812 */ /* 0x000fe200078ec0ff */
[----:B------:R-:W-:Y:S01]  /*c100*/  IMAD.MOV.U32 R42, RZ, RZ, R27 ;  /* 0x000000ffff2a7224 */ /* 0x000fe200078e001b */
[----:B--2---:R-:W-:Y:S01]  /*c110*/  LOP3.LUT R39, R215, 0xff00ff, RZ, 0xc0, !PT ;  /* 0x00ff00ffd7277812 */ /* 0x004fe200078ec0ff */
[----:B------:R-:W1:Y:S01]  /*c120*/  MUFU.EX2 R48, R48 ;  /* 0x0000003000307308 */ /* 0x000e620000000800 */
[----:B------:R-:W-:Y:S01]  /*c130*/  PRMT R70, R0, 0x5410, R14 ;  /* 0x0000541000467816 */ /* 0x000fe2000000000e */
[----:B------:R-:W-:Y:S01]  /*c140*/  FMUL.FTZ R28, R134, R160 ;  /* 0x000000a0861c7220 */ /* 0x000fe20000410000 */
[----:B------:R-:W-:Y:S01]  /*c150*/  F2FP.BF16.F32.PACK_AB R0, R42, R73 ;  /* 0x000000492a00723e */ /* 0x000fe200000010ff */
[----:B------:R-:W-:Y:S01]  /*c160*/  IMAD.MOV.U32 R160, RZ, RZ, R29 ;  /* 0x000000ffffa07224 */ /* 0x000fe200078e001d */
[--C-:B------:R-:W-:Y:S01]  /*c170*/  HSET2.LE.AND R39, R39, R213.reuse, PT ;  /* 0x000000d527277233 */ /* 0x100fe20003803000 */
[----:B------:R-:W-:Y:S01]  /*c180*/  IMAD.MOV.U32 R152, RZ, RZ, R125 ;  /* 0x000000ffff987224 */ /* 0x000fe200078e007d */
[C---:B------:R-:W-:Y:S01]  /*c190*/  PRMT R14, R10.reuse, 0x7773, RZ ;  /* 0x000077730a0e7816 */ /* 0x040fe200000000ff */
[----:B------:R-:W-:Y:S01]  /*c1a0*/  IMAD.MOV.U32 R226, RZ, RZ, R124 ;  /* 0x000000ffffe27224 */ /* 0x000fe200078e007c */
[----:B------:R-:W-:Y:S01]  /*c1b0*/  PRMT R10, R10, 0x7772, RZ ;  /* 0x000077720a0a7816 */ /* 0x000fe200000000ff */
[----:B------:R-:W-:Y:S01]  /*c1c0*/  IMAD.MOV.U32 R124, RZ, RZ, R92 ;  /* 0x000000ffff7c7224 */ /* 0x000fe200078e005c */
[----:B------:R-:W-:Y:S01]  /*c1d0*/  MOV R92, R25 ;  /* 0x00000019005c7202 */ /* 0x000fe20000000f00 */
[----:B------:R-:W-:Y:S01]  /*c1e0*/  IMAD.MOV.U32 R125, RZ, RZ, R30 ;  /* 0x000000ffff7d7224 */ /* 0x000fe200078e001e */
[----:B------:R-:W-:Y:S01]  /*c1f0*/  LOP3.LUT R39, R0, R39, RZ, 0xc0, !PT ;  /* 0x0000002700277212 */ /* 0x000fe200078ec0ff */
[----:B------:R-:W-:Y:S01]  /*c200*/  IMAD.MOV.U32 R30, RZ, RZ, R77 ;  /* 0x000000ffff1e7224 */ /* 0x000fe200078e004d */
[----:B------:R-:W-:Y:S01]  /*c210*/  LOP3.LUT R0, R3, 0xffff, RZ, 0xc0, !PT ;  /* 0x0000ffff03007812 */ /* 0x000fe200078ec0ff */
[----:B------:R-:W-:Y:S01]  /*c220*/  IMAD.MOV.U32 R77, RZ, RZ, R71 ;  /* 0x000000ffff4d7224 */ /* 0x000fe200078e0047 */
[----:B------:R-:W-:Y:S01]  /*c230*/  PRMT R27, R8, 0x5410, R9 ;  /* 0x00005410081b7816 */ /* 0x000fe20000000009 */
[----:B------:R-:W-:Y:S01]  /*c240*/  IMAD.MOV.U32 R71, RZ, RZ, R24 ;  /* 0x000000ffff477224 */ /* 0x000fe200078e0018 */
[----:B------:R-:W-:Y:S01]  /*c250*/  SHF.R.U32.HI R0, RZ, 0x8, R0 ;  /* 0x00000008ff007819 */ /* 0x000fe20000011600 */
[----:B------:R2:W-:Y:S01]  /*c260*/  MUFU.EX2 R150, R44 ;  /* 0x0000002c00967308 */ /* 0x0005e20000000800 */
[----:B------:R-:W-:Y:S01]  /*c270*/  LOP3.LUT R59, R27, 0xff00ff, RZ, 0xc0, !PT ;  /* 0x00ff00ff1b3b7812 */ /* 0x000fe200078ec0ff */
[----:B---3--:R-:W-:Y:S01]  /*c280*/  IMAD.MOV.U32 R154, RZ, RZ, R49 ;  /* 0x000000ffff9a7224 */ /* 0x008fe200078e0031 */
[--C-:B------:R-:W-:Y:S01]  /*c290*/  HSET2.LE.AND R70, R70, R213.reuse, PT ;  /* 0x000000d546467233 */ /* 0x100fe20003803000 */
[----:B------:R-:W-:Y:S02]  /*c2a0*/  IMAD.MOV.U32 R49, RZ, RZ, R92 ;  /* 0x000000ffff317224 */ /* 0x000fe400078e005c */
[----:B------:R-:W-:Y:S01]  /*c2b0*/  FMUL.FTZ R29, R134, R161 ;  /* 0x000000a1861d7220 */ /* 0x000fe20000410000 */
[--C-:B------:R-:W-:Y:S01]  /*c2c0*/  HSET2.LE.AND R59, R59, R213.reuse, PT ;  /* 0x000000d53b3b7233 */ /* 0x100fe20003803000 */
[----:B------:R-:W-:Y:S01]  /*c2d0*/  IMAD.MOV.U32 R92, RZ, RZ, R71 ;  /* 0x000000ffff5c7224 */ /* 0x000fe200078e0047 */
[----:B------:R-:W-:Y:S01]  /*c2e0*/  PRMT R71, R10, 0x5410, R14 ;  /* 0x000054100a477816 */ /* 0x000fe2000000000e */
[----:B------:R3:W-:Y:S01]  /*c2f0*/  MUFU.EX2 R201, R47 ;  /* 0x0000002f00c97308 */ /* 0x0007e20000000800 */
[----:B------:R-:W-:Y:S01]  /*c300*/  LOP3.LUT R10, R3, 0xff, RZ, 0xc0, !PT ;  /* 0x000000ff030a7812 */ /* 0x000fe200078ec0ff */
[----:B-1----:R-:W-:Y:S01]  /*c310*/  IMAD.MOV.U32 R145, RZ, RZ, R48 ;  /* 0x000000ffff917224 */ /* 0x002fe200078e0030 */
[----:B------:R-:W-:Y:S01]  /*c320*/  LOP3.LUT R71, R71, 0xff00ff, RZ, 0xc0, !PT ;  /* 0x00ff00ff47477812 */ /* 0x000fe200078ec0ff */
[----:B------:R-:W-:Y:S01]  /*c330*/  IMAD.MOV.U32 R48, RZ, RZ, R56 ;  /* 0x000000ffff307224 */ /* 0x000fe200078e0038 */
[--C-:B------:R-:W-:Y:S01]  /*c340*/  PRMT R56, R10, 0x5410, R0.reuse ;  /* 0x000054100a387816 */ /* 0x100fe20000000000 */
[----:B------:R-:W-:Y:S01]  /*c350*/  IMAD.MOV.U32 R142, RZ, RZ, R49 ;  /* 0x000000ffff8e7224 */ /* 0x000fe200078e0031 */
[----:B------:R-:W-:Y:S03]  /*c360*/  PRMT R0, R3, 0x7632, R0 ;  /* 0x0000763203007816 */ /* 0x000fe60000000000 */
[----:B------:R1:W-:Y:S01]  /*c370*/  MUFU.EX2 R40, R45 ;  /* 0x0000002d00287308 */ /* 0x0003e20000000800 */
[----:B------:R-:W-:Y:S01]  /*c380*/  SHF.R.U32.HI R10, RZ, 0x18, R3 ;  /* 0x00000018ff0a7819 */ /* 0x000fe20000011603 */
[----:B------:R-:W-:Y:S01]  /*c390*/  IMAD.MOV.U32 R141, RZ, RZ, R76 ;  /* 0x000000ffff8d7224 */ /* 0x000fe200078e004c */
[----:B------:R-:W-:Y:S01]  /*c3a0*/  LOP3.LUT R3, R0, 0xff, RZ, 0xc0, !PT ;  /* 0x000000ff00037812 */ /* 0x000fe200078ec0ff */
[----:B------:R-:W-:Y:S01]  /*c3b0*/  IMAD.MOV.U32 R76, RZ, RZ, R23 ;  /* 0x000000ffff4c7224 */ /* 0x000fe200078e0017 */
[--C-:B--2---:R-:W-:Y:S01]  /*c3c0*/  HSET2.LE.AND R44, R187, R213.reuse, PT ;  /* 0x000000d5bb2c7233 */ /* 0x104fe20003803000 */
[----:B------:R-:W-:Y:S01]  /*c3d0*/  IMAD.MOV.U32 R49, RZ, RZ, R145 ;  /* 0x000000ffff317224 */ /* 0x000fe200078e0091 */
[----:B------:R-:W-:Y:S01]  /*c3e0*/  MOV R145, R125 ;  /* 0x0000007d00917202 */ /* 0x000fe20000000f00 */
[----:B------:R-:W-:Y:S01]  /*c3f0*/  IMAD.MOV.U32 R161, RZ, RZ, R152 ;  /* 0x000000ffffa17224 */ /* 0x000fe200078e0098 */
[----:B---3--:R-:W-:Y:S01]  /*c400*/  LOP3.LUT R47, R214, 0xff00ff, RZ, 0xc0, !PT ;  /* 0x00ff00ffd62f7812 */ /* 0x008fe200078ec0ff */
[----:B------:R-:W-:Y:S01]  /*c410*/  IMAD.MOV.U32 R125, RZ, RZ, R105 ;  /* 0x000000ffff7d7224 */ /* 0x000fe200078e0069 */
[----:B------:R-:W-:Y:S01]  /*c420*/  F2FP.BF16.F32.PACK_AB R0, R141, R198 ;  /* 0x000000c68d00723e */ /* 0x000fe200000010ff */
[----:B------:R-:W-:Y:S01]  /*c430*/  IMAD.MOV.U32 R105, RZ, RZ, R104 ;  /* 0x000000ffff697224 */ /* 0x000fe200078e0068 */
[--C-:B------:R-:W-:Y:S01]  /*c440*/  HSET2.LE.AND R56, R56, R213.reuse, PT ;  /* 0x000000d538387233 */ /* 0x100fe20003803000 */
[----:B------:R-:W-:Y:S01]  /*c450*/  IMAD.MOV.U32 R104, RZ, RZ, R76 ;  /* 0x000000ffff687224 */ /* 0x000fe200078e004c */
[--C-:B------:R-:W-:Y:S01]  /*c460*/  HSET2.LE.AND R47, R47, R213.reuse, PT ;  /* 0x000000d52f2f7233 */ /* 0x100fe20003803000 */
[----:B------:R-:W-:Y:S01]  /*c470*/  IMAD.MOV.U32 R76, RZ, RZ, R57 ;  /* 0x000000ffff4c7224 */ /* 0x000fe200078e0039 */
[----:B------:R-:W-:Y:S01]  /*c480*/  PRMT R57, R3, 0x5410, R10 ;  /* 0x0000541003397816 */ /* 0x000fe2000000000a */
[----:B------:R-:W-:Y:S01]  /*c490*/  FMUL.FTZ R23, R132, R147 ;  /* 0x0000009384177220 */ /* 0x000fe20000410000 */
[----:B------:R-:W-:Y:S01]  /*c4a0*/  F2FP.BF16.F32.PACK_AB R3, R161, R185 ;  /* 0x000000b9a103723e */ /* 0x000fe200000010ff */
[C---:B------:R-:W-:Y:S01]  /*c4b0*/  FMUL.FTZ R8, R134.reuse, R164 ;  /* 0x000000a486087220 */ /* 0x040fe20000410000 */
[--C-:B-1----:R-:W-:Y:S01]  /*c4c0*/  HSET2.LE.AND R45, R200, R213.reuse, PT ;  /* 0x000000d5c82d7233 */ /* 0x102fe20003803000 */
[----:B------:R-:W-:Y:S01]  /*c4d0*/  FMUL.FTZ R9, R134, R165 ;  /* 0x000000a586097220 */ /* 0x000fe20000410000 */
[----:B------:R-:W-:Y:S01]  /*c4e0*/  LOP3.LUT R44, R3, R44, RZ, 0xc0, !PT ;  /* 0x0000002c032c7212 */ /* 0x000fe200078ec0ff */
[----:B------:R-:W-:Y:S01]  /*c4f0*/  MUFU.EX2 R232, R232 ;  /* 0x000000e800e87308 */ /* 0x000fe20000000800 */
[----:B------:R-:W-:Y:S01]  /*c500*/  F2FP.BF16.F32.PACK_AB R3, R144, R142 ;  /* 0x0000008e9003723e */ /* 0x000fe200000010ff */
[----:B------:R-:W-:Y:S01]  /*c510*/  IMAD.MOV.U32 R200, RZ, RZ, R49 ;  /* 0x000000ffffc87224 */ /* 0x000fe200078e0031 */
[--C-:B------:R-:W-:Y:S01]  /*c520*/  HSET2.LE.AND R49, R182, R213.reuse, PT ;  /* 0x000000d5b6317233 */ /* 0x100fe20003803000 */
[----:B------:R-:W-:Y:S01]  /*c530*/  IMAD.MOV.U32 R182, RZ, RZ, R163 ;  /* 0x000000ffffb67224 */ /* 0x000fe200078e00a3 */
[----:B------:R-:W-:Y:S01]  /*c540*/  LOP3.LUT R47, R3, R47, RZ, 0xc0, !PT ;  /* 0x0000002f032f7212 */ /* 0x000fe200078ec0ff */
[----:B------:R-:W-:Y:S01]  /*c550*/  IMAD.MOV.U32 R120, RZ, RZ, R22 ;  /* 0x000000ffff787224 */ /* 0x000fe200078e0016 */
[----:B------:R-:W-:Y:S01]  /*c560*/  F2FP.BF16.F32.PACK_AB R3, R163, R89 ;  /* 0x00000059a303723e */ /* 0x000fe200000010ff */
[----:B------:R-:W-:Y:S01]  /*c570*/  IMAD.MOV.U32 R108, RZ, RZ, R7 ;  /* 0x000000ffff6c7224 */ /* 0x000fe200078e0007 */
[--C-:B------:R-:W-:Y:S01]  /*c580*/  HSET2.LE.AND R57, R57, R213.reuse, PT ;  /* 0x000000d539397233 */ /* 0x100fe20003803000 */
[----:B------:R-:W2:Y:S01]  /*c590*/  LDL.64 R162, [R1+0x18] ;  /* 0x0000180001a27983 */ /* 0x000ea20000100a00 */
[----:B------:R-:W-:Y:S01]  /*c5a0*/  F2FP.BF16.F32.PACK_AB R10, R120, R30 ;  /* 0x0000001e780a723e */ /* 0x000fe200000010ff */
[C---:B------:R-:W-:Y:S01]  /*c5b0*/  FMUL.FTZ R7, R132.reuse, R155 ;  /* 0x0000009b84077220 */ /* 0x040fe20000410000 */
[--C-:B------:R-:W-:Y:S01]  /*c5c0*/  HSET2.LE.AND R71, R71, R213.reuse, PT ;  /* 0x000000d547477233 */ /* 0x100fe20003803000 */
[C---:B------:R-:W-:Y:S01]  /*c5d0*/  FMUL.FTZ R22, R132.reuse, R146 ;  /* 0x0000009284167220 */ /* 0x040fe20000410000 */
[----:B------:R1:W-:Y:S01]  /*c5e0*/  MUFU.EX2 R228, R36 ;  /* 0x0000002400e47308 */ /* 0x0003e20000000800 */
[----:B------:R-:W-:Y:S01]  /*c5f0*/  FFMA.FTZ R132, R132, R229, R194 ;  /* 0x000000e584847223 */ /* 0x000fe200000100c2 */
[----:B------:R-:W-:Y:S02]  /*c600*/  IMAD.MOV.U32 R152, RZ, RZ, R226 ;  /* 0x000000ffff987224 */ /* 0x000fe400078e00e2 */
[C---:B------:R-:W-:Y:S01]  /*c610*/  FMUL.FTZ R24, R134.reuse, R156 ;  /* 0x0000009c86187220 */ /* 0x040fe20000410000 */
[C---:B------:R-:W-:Y:S01]  /*c620*/  FMUL.FTZ R25, R134.reuse, R157 ;  /* 0x0000009d86197220 */ /* 0x040fe20000410000 */
[----:B------:R-:W-:Y:S02]  /*c630*/  IMAD.MOV.U32 R187, RZ, RZ, R154 ;  /* 0x000000ffffbb7224 */ /* 0x000fe400078e009a */
[----:B------:R-:W-:Y:S01]  /*c640*/  FFMA.FTZ R134, R134, R230, R185 ;  /* 0x000000e686867223 */ /* 0x000fe200000100b9 */
[--C-:B------:R-:W-:Y:S01]  /*c650*/  FFMA.FTZ R14, R58, UR4, -R174.reuse ;  /* 0x000000043a0e7c23 */ /* 0x100fe200080108ae */
[--C-:B------:R-:W-:Y:S01]  /*c660*/  HSET2.LE.AND R58, R26, R213.reuse, PT ;  /* 0x000000d51a3a7233 */ /* 0x100fe20003803000 */
        /* <DEDUP_REMOVED lines=8> */
[--C-:B-1----:R-:W-:Y:S02]  /*c6f0*/  HSET2.LE.AND R36, R192, R213.reuse, PT ;  /* 0x000000d5c0247233 */ /* 0x102fe40003803000 */
[----:B------:R-:W1:Y:S01]  /*c700*/  MUFU.EX2 R37, R177 ;  /* 0x000000b100257308 */ /* 0x000e620000000800 */
[--C-:B------:R-:W-:Y:S01]  /*c710*/  FFMA.FTZ R122, R122, UR4, -R174.reuse ;  /* 0x000000047a7a7c23 */ /* 0x100fe200080108ae */
[--C-:B------:R-:W-:Y:S01]  /*c720*/  FFMA.FTZ R123, R123, UR4, -R174.reuse ;  /* 0x000000047b7b7c23 */ /* 0x100fe200080108ae */
[--C-:B------:R-:W-:Y:S01]  /*c730*/  FFMA.FTZ R126, R126, UR4, -R174.reuse ;  /* 0x000000047e7e7c23 */ /* 0x100fe200080108ae */
[----:B------:R-:W-:Y:S01]  /*c740*/  LOP3.LUT R36, R0, R36, RZ, 0xc0, !PT ;  /* 0x0000002400247212 */ /* 0x000fe200078ec0ff */
[----:B------:R-:W-:Y:S01]  /*c750*/  FFMA.FTZ R174, R127, UR4, -R174 ;  /* 0x000000047fae7c23 */ /* 0x000fe200080108ae */
[----:B------:R-:W-:Y:S04]  /*c760*/  F2FP.BF16.F32.PACK_AB R0, R160, R194 ;  /* 0x000000c2a000723e */ /* 0x000fe800000010ff */
[----:B------:R-:W3:Y:S10]  /*c770*/  MUFU.EX2 R51, R51 ;  /* 0x0000003300337308 */ /* 0x000ef40000000800 */
[----:B------:R-:W4:Y:S01]  /*c780*/  MUFU.EX2 R50, R50 ;  /* 0x0000003200327308 */ /* 0x000f220000000800 */
[----:B-1----:R-:W-:Y:S01]  /*c790*/  IMAD.MOV.U32 R198, RZ, RZ, R37 ;  /* 0x000000ffffc67224 */ /* 0x002fe200078e0025 */
[--C-:B------:R-:W-:Y:S01]  /*c7a0*/  HSET2.LE.AND R37, R217, R213.reuse, PT ;  /* 0x000000d5d9257233 */ /* 0x100fe20003803000 */
[----:B------:R-:W-:Y:S04]  /*c7b0*/  IMAD.MOV.U32 R217, RZ, RZ, R40 ;  /* 0x000000ffffd97224 */ /* 0x000fe800078e0028 */
[----:B------:R-:W-:Y:S03]  /*c7c0*/  LOP3.LUT R37, R0, R37, RZ, 0xc0, !PT ;  /* 0x0000002500257212 */ /* 0x000fe600078ec0ff */
[----:B------:R1:W-:Y:S01]  /*c7d0*/  MUFU.EX2 R226, R46 ;  /* 0x0000002e00e27308 */ /* 0x0003e20000000800 */
[----:B------:R-:W-:Y:S01]  /*c7e0*/  F2FP.BF16.F32.PACK_AB R0, R121, R140 ;  /* 0x0000008c7900723e */ /* 0x000fe200000010ff */
[----:B---3--:R-:W-:Y:S01]  /*c7f0*/  IMAD.MOV.U32 R194, RZ, RZ, R51 ;  /* 0x000000ffffc27224 */ /* 0x008fe200078e0033 */
[----:B------:R-:W-:Y:S01]  /*c800*/  LOP3.LUT R51, R199, 0xff00ff, RZ, 0xc0, !PT ;  /* 0x00ff00ffc7337812 */ /* 0x000fe200078ec0ff */
[----:B------:R-:W-:Y:S01]  /*c810*/  IMAD.MOV.U32 R199, RZ, RZ, R152 ;  /* 0x000000ffffc77224 */ /* 0x000fe200078e0098 */
[----:B------:R-:W-:Y:S02]  /*c820*/  LOP3.LUT R45, R0, R45, RZ, 0xc0, !PT ;  /* 0x0000002d002d7212 */ /* 0x000fe400078ec0ff */
[----:B------:R-:W-:Y:S03]  /*c830*/  F2FP.BF16.F32.PACK_AB R0, R88, R93 ;  /* 0x0000005d5800723e */ /* 0x000fe600000010ff */
[----:B------:R-:W-:Y:S01]  /*c840*/  MUFU.EX2 R230, R175 ;  /* 0x000000af00e67308 */ /* 0x000fe20000000800 */
[--C-:B------:R-:W-:Y:S01]  /*c850*/  HSET2.LE.AND R51, R51, R213.reuse, PT ;  /* 0x000000d533337233 */ /* 0x100fe20003803000 */
[----:B----4-:R-:W-:Y:S01]  /*c860*/  IMAD.MOV.U32 R185, RZ, RZ, R50 ;  /* 0x000000ffffb97224 */ /* 0x010fe200078e0032 */
[--C-:B------:R-:W-:Y:S01]  /*c870*/  HSET2.LE.AND R50, R207, R213.reuse, PT ;  /* 0x000000d5cf327233 */ /* 0x100fe20003803000 */
[----:B------:R-:W-:Y:S01]  /*c880*/  IMAD.MOV.U32 R207, RZ, RZ, R48 ;  /* 0x000000ffffcf7224 */ /* 0x000fe200078e0030 */
[--C-:B------:R-:W-:Y:S01]  /*c890*/  HSET2.LE.AND R48, R181, R213.reuse, PT ;  /* 0x000000d5b5307233 */ /* 0x100fe20003803000 */
[----:B------:R-:W-:Y:S01]  /*c8a0*/  IMAD.MOV.U32 R181, RZ, RZ, R31 ;  /* 0x000000ffffb57224 */ /* 0x000fe200078e001f */
[----:B------:R-:W-:Y:S03]  /*c8b0*/  LOP3.LUT R51, R3, R51, RZ, 0xc0, !PT ;  /* 0x0000003303337212 */ /* 0x000fe600078ec0ff */
[----:B------:R3:W-:Y:S01]  /*c8c0*/  MUFU.EX2 R177, R52 ;  /* 0x0000003400b17308 */ /* 0x0007e20000000800 */
[--C-:B-1----:R-:W-:Y:S01]  /*c8d0*/  HSET2.LE.AND R46, R193, R213.reuse, PT ;  /* 0x000000d5c12e7233 */ /* 0x102fe20003803000 */
[----:B------:R-:W-:Y:S01]  /*c8e0*/  IMAD.MOV.U32 R193, RZ, RZ, R153 ;  /* 0x000000ffffc17224 */ /* 0x000fe200078e0099 */
[----:B------:R-:W-:Y:S02]  /*c8f0*/  LOP3.LUT R48, R10, R48, RZ, 0xc0, !PT ;  /* 0x000000300a307212 */ /* 0x000fe400078ec0ff */
[----:B------:R-:W-:Y:S02]  /*c900*/  F2FP.BF16.F32.PACK_AB R3, R145, R77 ;  /* 0x0000004d9103723e */ /* 0x000fe400000010ff */
[----:B------:R-:W-:Y:S03]  /*c910*/  LOP3.LUT R46, R0, R46, RZ, 0xc0, !PT ;  /* 0x0000002e002e7212 */ /* 0x000fe600078ec0ff */
[----:B------:R1:W-:Y:S01]  /*c920*/  MUFU.EX2 R175, R53 ;  /* 0x0000003500af7308 */ /* 0x0003e20000000800 */
[----:B------:R-:W-:Y:S02]  /*c930*/  F2FP.BF16.F32.PACK_AB R0, R92, R199 ;  /* 0x000000c75c00723e */ /* 0x000fe400000010ff */
[----:B------:R-:W-:Y:S02]  /*c940*/  F2FP.BF16.F32.PACK_AB R10, R105, R104 ;  /* 0x00000068690a723e */ /* 0x000fe400000010ff */
[----:B------:R-:W-:Y:S02]  /*c950*/  LOP3.LUT R50, R0, R50, RZ, 0xc0, !PT ;  /* 0x0000003200327212 */ /* 0x000fe400078ec0ff */
[----:B------:R-:W-:Y:S03]  /*c960*/  F2FP.BF16.F32.PACK_AB R0, R124, R76 ;  /* 0x0000004c7c00723e */ /* 0x000fe600000010ff */
[----:B------:R4:W-:Y:S01]  /*c970*/  MUFU.EX2 R168, R55 ;  /* 0x0000003700a87308 */ /* 0x0009e20000000800 */
[--C-:B---3--:R-:W-:Y:S01]  /*c980*/  HSET2.LE.AND R52, R179, R213.reuse, PT ;  /* 0x000000d5b3347233 */ /* 0x108fe20003803000 */
[----:B------:R-:W-:Y:S01]  /*c990*/  IMAD.MOV.U32 R179, RZ, RZ, R92 ;  /* 0x000000ffffb37224 */ /* 0x000fe200078e005c */
[----:B------:R-:W-:Y:S03]  /*c9a0*/  LOP3.LUT R49, R0, R49, RZ, 0xc0, !PT ;  /* 0x0000003100317212 */ /* 0x000fe600078ec0ff */
[----:B------:R-:W-:Y:S04]  /*c9b0*/  LOP3.LUT R52, R3, R52, RZ, 0xc0, !PT ;  /* 0x0000003403347212 */ /* 0x000fe800078ec0ff */
[----:B------:R3:W-:Y:S01]  /*c9c0*/  MUFU.EX2 R169, R54 ;  /* 0x0000003600a97308 */ /* 0x0007e20000000800 */
[--C-:B-1----:R-:W-:Y:S02]  /*c9d0*/  HSET2.LE.AND R53, R178, R213.reuse, PT ;  /* 0x000000d5b2357233 */ /* 0x102fe40003803000 */
[----:B------:R-:W-:Y:S03]  /*c9e0*/  MOV R178, R125 ;  /* 0x0000007d00b27202 */ /* 0x000fe60000000f00 */
[----:B------:R-:W-:Y:S02]  /*c9f0*/  LOP3.LUT R53, R10, R53, RZ, 0xc0, !PT ;  /* 0x000000350a357212 */ /* 0x000fe400078ec0ff */
[----:B------:R-:W-:Y:S02]  /*ca00*/  F2FP.BF16.F32.PACK_AB R3, R207, R178 ;  /* 0x000000b2cf03723e */ /* 0x000fe400000010ff */
[----:B------:R1:W-:Y:S01]  /*ca10*/  MUFU.EX2 R164, R65 ;  /* 0x0000004100a47308 */ /* 0x0003e20000000800 */
[----:B----4-:R-:W-:Y:S01]  /*ca20*/  LOP3.LUT R55, R196, 0xff00ff, RZ, 0xc0, !PT ;  /* 0x00ff00ffc4377812 */ /* 0x010fe200078ec0ff */
[----:B------:R-:W-:Y:S01]  /*ca30*/  IMAD.MOV.U32 R196, RZ, RZ, R108 ;  /* 0x000000ffffc47224 */ /* 0x000fe200078e006c */
[----:B------:R-:W-:Y:S03]  /*ca40*/  F2FP.BF16.F32.PACK_AB R10, R187, R200 ;  /* 0x000000c8bb0a723e */ /* 0x000fe600000010ff */
[--C-:B------:R-:W-:Y:S02]  /*ca50*/  HSET2.LE.AND R55, R55, R213.reuse, PT ;  /* 0x000000d537377233 */ /* 0x100fe40003803000 */
[--C-:B---3--:R-:W-:Y:S02]  /*ca60*/  HSET2.LE.AND R54, R197, R213.reuse, PT ;  /* 0x000000d5c5367233 */ /* 0x108fe40003803000 */
[----:B------:R-:W3:Y:S01]  /*ca70*/  MUFU.EX2 R41, R41 ;  /* 0x0000002900297308 */ /* 0x000ee20000000800 */
[----:B------:R-:W-:Y:S01]  /*ca80*/  F2FP.BF16.F32.PACK_AB R0, R181, R196 ;  /* 0x000000c4b500723e */ /* 0x000fe200000010ff */
[----:B------:R-:W-:Y:S01]  /*ca90*/  IMAD.MOV.U32 R197, RZ, RZ, R30 ;  /* 0x000000ffffc57224 */ /* 0x000fe200078e001e */
[----:B------:R-:W-:Y:S02]  /*caa0*/  LOP3.LUT R55, R3, R55, RZ, 0xc0, !PT ;  /* 0x0000003703377212 */ /* 0x000fe400078ec0ff */
[----:B------:R-:W-:Y:S02]  /*cab0*/  LOP3.LUT R58, R10, R58, RZ, 0xc0, !PT ;  /* 0x0000003a0a3a7212 */ /* 0x000fe400078ec0ff */
[----:B------:R-:W-:Y:S03]  /*cac0*/  F2FP.BF16.F32.PACK_AB R3, R229, R228 ;  /* 0x000000e4e503723e */ /* 0x000fe600000010ff */
[----:B------:R4:W-:Y:S01]  /*cad0*/  MUFU.EX2 R192, R67 ;  /* 0x0000004300c07308 */ /* 0x0009e20000000800 */
[----:B------:R-:W-:Y:S02]  /*cae0*/  F2FP.BF16.F32.PACK_AB R10, R193, R151 ;  /* 0x00000097c10a723e */ /* 0x000fe400000010ff */
[--C-:B-1----:R-:W-:Y:S02]  /*caf0*/  HSET2.LE.AND R65, R68, R213.reuse, PT ;  /* 0x000000d544417233 */ /* 0x102fe40003803000 */
[----:B------:R-:W-:Y:S02]  /*cb00*/  LOP3.LUT R68, R11, 0xffff, RZ, 0xc0, !PT ;  /* 0x0000ffff0b447812 */ /* 0x000fe400078ec0ff */
[----:B------:R-:W-:Y:S03]  /*cb10*/  LOP3.LUT R54, R0, R54, RZ, 0xc0, !PT ;  /* 0x0000003600367212 */ /* 0x000fe600078ec0ff */
[----:B------:R1:W1:Y:S01]  /*cb20*/  MUFU.EX2 R165, R64 ;  /* 0x0000004000a57308 */ /* 0x0002620000000800 */
[----:B------:R-:W-:Y:S01]  /*cb30*/  F2FP.BF16.F32.PACK_AB R0, R194, R185 ;  /* 0x000000b9c200723e */ /* 0x000fe200000010ff */
[----:B---3--:R-:W-:Y:S01]  /*cb40*/  IMAD.MOV.U32 R214, RZ, RZ, R41 ;  /* 0x000000ffffd67224 */ /* 0x008fe200078e0029 */
[----:B------:R-:W-:Y:S02]  /*cb50*/  LOP3.LUT R56, R3, R56, RZ, 0xc0, !PT ;  /* 0x0000003803387212 */ /* 0x000fe400078ec0ff */
[----:B------:R-:W-:Y:S02]  /*cb60*/  LOP3.LUT R57, R10, R57, RZ, 0xc0, !PT ;  /* 0x000000390a397212 */ /* 0x000fe400078ec0ff */
[----:B------:R-:W-:Y:S03]  /*cb70*/  F2FP.BF16.F32.PACK_AB R3, R224, R148 ;  /* 0x00000094e003723e */ /* 0x000fe600000010ff */
[----:B------:R3:W3:Y:S01]  /*cb80*/  MUFU.EX2 R215, R66 ;  /* 0x0000004200d77308 */ /* 0x0006e20000000800 */
[----:B----4-:R-:W-:Y:S01]  /*cb90*/  LOP3.LUT R67, R184, 0xff00ff, RZ, 0xc0, !PT ;  /* 0x00ff00ffb8437812 */ /* 0x010fe200078ec0ff */
[----:B------:R-:W-:Y:S01]  /*cba0*/  IMAD.MOV.U32 R184, RZ, RZ, R77 ;  /* 0x000000ffffb87224 */ /* 0x000fe200078e004d */
[----:B------:R-:W-:Y:S02]  /*cbb0*/  LOP3.LUT R10, R11, 0xff, RZ, 0xc0, !PT ;  /* 0x000000ff0b0a7812 */ /* 0x000fe400078ec0ff */
[----:B------:R-:W-:Y:S02]  /*cbc0*/  SHF.R.U32.HI R68, RZ, 0x8, R68 ;  /* 0x00000008ff447819 */ /* 0x000fe40000011644 */
[----:B------:R-:W-:Y:S03]  /*cbd0*/  LOP3.LUT R59, R0, R59, RZ, 0xc0, !PT ;  /* 0x0000003b003b7212 */ /* 0x000fe600078ec0ff */
[----:B------:R4:W-:Y:S01]  /*cbe0*/  MUFU.EX2 R155, R60 ;  /* 0x0000003c009b7308 */ /* 0x0009e20000000800 */
[--C-:B-1----:R-:W-:Y:S02]  /*cbf0*/  HSET2.LE.AND R64, R69, R213.reuse, PT ;  /* 0x000000d545407233 */ /* 0x102fe40003803000 */
[----:B------:R-:W-:Y:S02]  /*cc00*/  F2FP.BF16.F32.PACK_AB R0, R214, R149 ;  /* 0x00000095d600723e */ /* 0x000fe400000010ff */
[----:B------:R-:W-:Y:S02]  /*cc10*/  LOP3.LUT R65, R3, R65, RZ, 0xc0, !PT ;  /* 0x0000004103417212 */ /* 0x000fe400078ec0ff */
[--C-:B------:R-:W-:Y:S03]  /*cc20*/  HSET2.LE.AND R67, R67, R213.reuse, PT ;  /* 0x000000d543437233 */ /* 0x100fe60003803000 */
[----:B------:R-:W-:Y:S01]  /*cc30*/  MUFU.EX2 R176, R176 ;  /* 0x000000b000b07308 */ /* 0x000fe20000000800 */
[----:B------:R-:W-:Y:S02]  /*cc40*/  PRMT R68, R10, 0x5410, R68 ;  /* 0x000054100a447816 */ /* 0x000fe40000000044 */
[----:B------:R-:W-:Y:S02]  /*cc50*/  F2FP.BF16.F32.PACK_AB R3, R201, R226 ;  /* 0x000000e2c903723e */ /* 0x000fe400000010ff */
[----:B------:R-:W-:Y:S02]  /*cc60*/  LOP3.LUT R64, R0, R64, RZ, 0xc0, !PT ;  /* 0x0000004000407212 */ /* 0x000fe400078ec0ff */
[--C-:B---3--:R-:W-:Y:S03]  /*cc70*/  HSET2.LE.AND R66, R96, R213.reuse, PT ;  /* 0x000000d560427233 */ /* 0x108fe60003803000 */
[----:B------:R1:W-:Y:S01]  /*cc80*/  MUFU.EX2 R154, R61 ;  /* 0x0000003d009a7308 */ /* 0x0003e20000000800 */
[----:B------:R-:W-:Y:S01]  /*cc90*/  F2FP.BF16.F32.PACK_AB R0, R217, R150 ;  /* 0x00000096d900723e */ /* 0x000fe200000010ff */
[----:B------:R-:W-:Y:S01]  /*cca0*/  IMAD.MOV.U32 R96, RZ, RZ, R76 ;  /* 0x000000ffff607224 */ /* 0x000fe200078e004c */
[----:B------:R-:W-:Y:S02]  /*ccb0*/  LOP3.LUT R67, R3, R67, RZ, 0xc0, !PT ;  /* 0x0000004303437212 */ /* 0x000fe400078ec0ff */
[--C-:B------:R-:W-:Y:S02]  /*ccc0*/  HSET2.LE.AND R68, R68, R213.reuse, PT ;  /* 0x000000d544447233 */ /* 0x100fe40003803000 */
[----:B------:R-:W-:Y:S03]  /*ccd0*/  PRMT R69, R11, 0x7632, R69 ;  /* 0x000076320b457816 */ /* 0x000fe60000000045 */
[----:B------:R-:W-:Y:S01]  /*cce0*/  MUFU.EX2 R157, R14 ;  /* 0x0000000e009d7308 */ /* 0x000fe20000000800 */
[----:B------:R-:W-:Y:S02]  /*ccf0*/  F2FP.BF16.F32.PACK_AB R3, R175, R177 ;  /* 0x000000b1af03723e */ /* 0x000fe400000010ff */
[----:B------:R-:W-:Y:S02]  /*cd00*/  LOP3.LUT R66, R0, R66, RZ, 0xc0, !PT ;  /* 0x0000004200427212 */ /* 0x000fe400078ec0ff */
[----:B------:R-:W-:Y:S02]  /*cd10*/  F2FP.BF16.F32.PACK_AB R0, R198, R230 ;  /* 0x000000e6c600723e */ /* 0x000fe400000010ff */
[----:B------:R-:W-:Y:S03]  /*cd20*/  SHF.R.U32.HI R11, RZ, 0x18, R11 ;  /* 0x00000018ff0b7819 */ /* 0x000fe6000001160b */
[----:B------:R-:W3:Y:S01]  /*cd30*/  MUFU.EX2 R156, R15 ;  /* 0x0000000f009c7308 */ /* 0x000ee20000000800 */
[----:B------:R-:W-:Y:S02]  /*cd40*/  LOP3.LUT R69, R69, 0xff, RZ, 0xc0, !PT ;  /* 0x000000ff45457812 */ /* 0x000fe400078ec0ff */
[----:B------:R-:W-:Y:S02]  /*cd50*/  LOP3.LUT R68, R3, R68, RZ, 0xc0, !PT ;  /* 0x0000004403447212 */ /* 0x000fe400078ec0ff */
[--C-:B----4-:R-:W-:Y:S01]  /*cd60*/  HSET2.LE.AND R60, R81, R213.reuse, PT ;  /* 0x000000d5513c7233 */ /* 0x110fe20003803000 */
[----:B------:R-:W-:Y:S01]  /*cd70*/  IMAD.MOV.U32 R81, RZ, RZ, R99 ;  /* 0x000000ffff517224 */ /* 0x000fe200078e0063 */
[----:B------:R-:W-:Y:S03]  /*cd80*/  F2FP.BF16.F32.PACK_AB R3, R164, R165 ;  /* 0x000000a5a403723e */ /* 0x000fe600000010ff */
[----:B------:R4:W-:Y:S01]  /*cd90*/  MUFU.EX2 R153, R62 ;  /* 0x0000003e00997308 */ /* 0x0009e20000000800 */
[----:B------:R-:W-:Y:S02]  /*cda0*/  LOP3.LUT R70, R0, R70, RZ, 0xc0, !PT ;  /* 0x0000004600467212 */ /* 0x000fe400078ec0ff */
[----:B------:R-:W-:Y:S02]  /*cdb0*/  PRMT R69, R69, 0x5410, R11 ;  /* 0x0000541045457816 */ /* 0x000fe4000000000b */
[----:B------:R-:W-:Y:S02]  /*cdc0*/  F2FP.BF16.F32.PACK_AB R0, R192, R215 ;  /* 0x000000d7c000723e */ /* 0x000fe400000010ff */
[----:B------:R-:W-:Y:S03]  /*cdd0*/  LOP3.LUT R60, R3, R60, RZ, 0xc0, !PT ;  /* 0x0000003c033c7212 */ /* 0x000fe600078ec0ff */
[----:B------:R4:W4:Y:S01]  /*cde0*/  MUFU.EX2 R152, R63 ;  /* 0x0000003f00987308 */ /* 0x0009220000000800 */
[----:B------:R-:W-:Y:S01]  /*cdf0*/  LOP3.LUT R71, R0, R71, RZ, 0xc0, !PT ;  /* 0x0000004700477212 */ /* 0x000fe200078ec0ff */
[----:B------:R-:W-:Y:S01]  /*ce00*/  VIADD R3, R202, 0x2 ;  /* 0x00000002ca037836 */ /* 0x000fe20000000000 */
[--C-:B------:R-:W-:Y:S02]  /*ce10*/  HSET2.LE.AND R69, R69, R213.reuse, PT ;  /* 0x000000d545457233 */ /* 0x100fe40003803000 */
[--C-:B-1----:R-:W-:Y:S01]  /*ce20*/  HSET2.LE.AND R61, R80, R213.reuse, PT ;  /* 0x000000d5503d7233 */ /* 0x102fe20003803000 */
[----:B------:R-:W-:Y:S01]  /*ce30*/  IMAD.MOV.U32 R80, RZ, RZ, R98 ;  /* 0x000000ffff507224 */ /* 0x000fe200078e0062 */
[----:B------:R-:W-:Y:S03]  /*ce40*/  F2FP.BF16.F32.PACK_AB R0, R168, R169 ;  /* 0x000000a9a800723e */ /* 0x000fe600000010ff */
[----:B------:R-:W-:Y:S01]  /*ce50*/  MUFU.EX2 R129, R129 ;  /* 0x0000008100817308 */ /* 0x000fe20000000800 */
[----:B---3--:R-:W-:Y:S02]  /*ce60*/  F2FP.BF16.F32.PACK_AB R10, R156, R157 ;  /* 0x0000009d9c0a723e */ /* 0x008fe400000010ff */
[----:B------:R-:W-:Y:S02]  /*ce70*/  LOP3.LUT R3, R83, R221, R3, 0x96, !PT ;  /* 0x000000dd53037212 */ /* 0x000fe400078e9603 */
[----:B------:R-:W-:Y:S02]  /*ce80*/  LOP3.LUT R69, R0, R69, RZ, 0xc0, !PT ;  /* 0x0000004500457212 */ /* 0x000fe400078ec0ff */
[--C-:B----4-:R-:W-:Y:S03]  /*ce90*/  HSET2.LE.AND R62, R97, R213.reuse, PT ;  /* 0x000000d5613e7233 */ /* 0x110fe60003803000 */
[----:B------:R-:W-:Y:S01]  /*cea0*/  MUFU.EX2 R174, R174 ;  /* 0x000000ae00ae7308 */ /* 0x000fe20000000800 */
[----:B------:R-:W-:Y:S02]  /*ceb0*/  LOP3.LUT R63, R100, 0xff00ff, RZ, 0xc0, !PT ;  /* 0x00ff00ff643f7812 */ /* 0x000fe400078ec0ff */
[----:B------:R-:W-:Y:S01]  /*cec0*/  LOP3.LUT R61, R10, R61, RZ, 0xc0, !PT ;  /* 0x0000003d0a3d7212 */ /* 0x000fe200078ec0ff */
[----:B------:R-:W-:Y:S01]  /*ced0*/  IMAD.WIDE.U32 R10, R3, -0x326172a9, RZ ;  /* 0xcd9e8d57030a7825 */ /* 0x000fe200078e00ff */
[----:B------:R-:W-:Y:S02]  /*cee0*/  F2FP.BF16.F32.PACK_AB R0, R154, R155 ;  /* 0x0000009b9a00723e */ /* 0x000fe400000010ff */
[--C-:B------:R-:W-:Y:S03]  /*cef0*/  HSET2.LE.AND R63, R63, R213.reuse, PT ;  /* 0x000000d53f3f7233 */ /* 0x100fe60003803000 */
[----:B------:R-:W-:Y:S01]  /*cf00*/  MUFU.EX2 R233, R233 ;  /* 0x000000e900e97308 */ /* 0x000fe20000000800 */
[----:B------:R-:W-:Y:S02]  /*cf10*/  LOP3.LUT R62, R0, R62, RZ, 0xc0, !PT ;  /* 0x0000003e003e7212 */ /* 0x000fe400078ec0ff */
[----:B------:R-:W-:Y:S02]  /*cf20*/  F2FP.BF16.F32.PACK_AB R0, R152, R153 ;  /* 0x000000999800723e */ /* 0x000fe400000010ff */
[----:B------:R-:W-:Y:S02]  /*cf30*/  LOP3.LUT R3, R11, R243, RZ, 0x3c, !PT ;  /* 0x000000f30b037212 */ /* 0x000fe400078e3cff */
[----:B------:R-:W-:Y:S03]  /*cf40*/  LOP3.LUT R63, R0, R63, RZ, 0xc0, !PT ;  /* 0x0000003f003f7212 */ /* 0x000fe600078ec0ff */
[----:B------:R-:W-:Y:S01]  /*cf50*/  MUFU.EX2 R234, R234 ;  /* 0x000000ea00ea7308 */ /* 0x000fe20000000800 */
[C---:B------:R-:W-:Y:S01]  /*cf60*/  LOP3.LUT R0, R10.reuse, R242, RZ, 0x3c, !PT ;  /* 0x000000f20a007212 */ /* 0x040fe200078e3cff */
[----:B------:R-:W-:Y:S01]  /*cf70*/  IMAD.WIDE.U32 R26, R3, -0x2daee0ad, RZ ;  /* 0xd2511f53031a7825 */ /* 0x000fe200078e00ff */
[----:B------:R-:W-:Y:S02]  /*cf80*/  LOP3.LUT R14, R11, R240, RZ, 0x3c, !PT ;  /* 0x000000f00b0e7212 */ /* 0x000fe400078e3cff */
[----:B------:R-:W-:Y:S01]  /*cf90*/  LOP3.LUT R11, R10, R239, RZ, 0x3c, !PT ;  /* 0x000000ef0a0b7212 */ /* 0x000fe200078e3cff */
[----:B------:R-:W-:Y:S04]  /*cfa0*/  IMAD.WIDE.U32 R30, R0, -0x2daee0ad, RZ ;  /* 0xd2511f53001e7825 */ /* 0x000fe800078e00ff */
[----:B------:R-:W-:Y:S01]  /*cfb0*/  MUFU.EX2 R203, R203 ;  /* 0x000000cb00cb7308 */ /* 0x000fe20000000800 */
[----:B------:R-:W-:Y:S05]  /*cfc0*/  LOP3.LUT R0, R190, R26, R31, 0x96, !PT ;  /* 0x0000001abe007212 */ /* 0x000fea00078e961f */
[----:B------:R-:W-:Y:S04]  /*cfd0*/  IMAD.WIDE.U32 R40, R0, -0x326172a9, RZ ;  /* 0xcd9e8d5700287825 */ /* 0x000fe800078e00ff */
[----:B------:R-:W-:Y:S10]  /*cfe0*/  MUFU.EX2 R186, R186 ;  /* 0x000000ba00ba7308 */ /* 0x000ff40000000800 */
[----:B------:R-:W-:Y:S10]  /*cff0*/  MUFU.EX2 R106, R106 ;  /* 0x0000006a006a7308 */ /* 0x000ff40000000800 */
[----:B------:R-:W-:Y:S10]  /*d000*/  MUFU.EX2 R107, R107 ;  /* 0x0000006b006b7308 */ /* 0x000ff40000000800 */
[----:B------:R-:W-:Y:S10]  /*d010*/  MUFU.EX2 R110, R110 ;  /* 0x0000006e006e7308 */ /* 0x000ff40000000800 */
[----:B------:R-:W-:Y:S10]  /*d020*/  MUFU.EX2 R111, R111 ;  /* 0x0000006f006f7308 */ /* 0x000ff40000000800 */
[----:B------:R-:W-:Y:S10]  /*d030*/  MUFU.EX2 R126, R126 ;  /* 0x0000007e007e7308 */ /* 0x000ff40000000800 */
[----:B------:R-:W-:Y:S10]  /*d040*/  MUFU.EX2 R183, R183 ;  /* 0x000000b700b77308 */ /* 0x000ff40000000800 */
[----:B------:R-:W1:Y:S10]  /*d050*/  MUFU.EX2 R180, R180 ;  /* 0x000000b400b47308 */ /* 0x000e740000000800 */
[----:B------:R3:W-:Y:S01]  /*d060*/  MUFU.EX2 R146, R85 ;  /* 0x0000005500927308 */ /* 0x0007e20000000800 */
[----:B--2---:R-:W-:Y:S05]  /*d070*/  LOP3.LUT R3, R162, R191, R27, 0x96, !PT ;  /* 0x000000bfa2037212 */ /* 0x004fea00078e961b */
[----:B------:R-:W-:Y:S04]  /*d080*/  IMAD.WIDE.U32 R26, R3, -0x326172a9, RZ ;  /* 0xcd9e8d57031a7825 */ /* 0x000fe800078e00ff */
[----:B------:R2:W4:Y:S01]  /*d090*/  MUFU.EX2 R147, R84 ;  /* 0x0000005400937308 */ /* 0x0005220000000800 */
[----:B------:R-:W-:Y:S02]  /*d0a0*/  LOP3.LUT R0, R210, R219, R27, 0x96, !PT ;  /* 0x000000dbd2007212 */ /* 0x000fe400078e961b */
[----:B------:R-:W-:Y:S07]  /*d0b0*/  LOP3.LUT R10, R225, R26, R41, 0x96, !PT ;  /* 0x0000001ae10a7212 */ /* 0x000fee00078e9629 */
[----:B------:R-:W-:Y:S01]  /*d0c0*/  MUFU.EX2 R231, R231 ;  /* 0x000000e700e77308 */ /* 0x000fe20000000800 */
[----:B------:R-:W-:Y:S04]  /*d0d0*/  IMAD.WIDE.U32 R26, R0, -0x2daee0ad, RZ ;  /* 0xd2511f53001a7825 */ /* 0x000fe800078e00ff */
[----:B---3--:R-:W-:Y:S01]  /*d0e0*/  IMAD.MOV.U32 R85, RZ, RZ, R81 ;  /* 0x000000ffff557224 */ /* 0x008fe200078e0051 */
[----:B------:R-:W-:Y:S01]  /*d0f0*/  LOP3.LUT R0, R189, R30, R27, 0x96, !PT ;  /* 0x0000001ebd007212 */ /* 0x000fe200078e961b */
[----:B------:R-:W-:Y:S03]  /*d100*/  IMAD.MOV.U32 R85, RZ, RZ, R96 ;  /* 0x000000ffff557224 */ /* 0x000fe600078e0060 */
[----:B------:R-:W-:Y:S01]  /*d110*/  MUFU.EX2 R128, R128 ;  /* 0x0000008000807308 */ /* 0x000fe20000000800 */
[----:B--2---:R-:W-:Y:S02]  /*d120*/  IMAD.MOV.U32 R84, RZ, RZ, R80 ;  /* 0x000000ffff547224 */ /* 0x004fe400078e0050 */
[----:B------:R-:W-:Y:S05]  /*d130*/  IMAD.WIDE.U32 R30, R0, -0x326172a9, RZ ;  /* 0xcd9e8d57001e7825 */ /* 0x000fea00078e00ff */
[----:B------:R-:W-:Y:S01]  /*d140*/  LOP3.LUT R3, R223, R40, R31, 0x96, !PT ;  /* 0x00000028df037212 */ /* 0x000fe200078e961f */
[----:B------:R-:W-:Y:S01]  /*d150*/  IMAD.WIDE.U32 R40, R10, -0x2daee0ad, RZ ;  /* 0xd2511f530a287825 */ /* 0x000fe200078e00ff */
[----:B------:R-:W-:Y:S04]  /*d160*/  MUFU.EX2 R112, R112 ;  /* 0x0000007000707308 */ /* 0x000fe80000000800 */
[----:B------:R-:W-:Y:S01]  /*d170*/  LOP3.LUT R0, R188, R26, R41, 0x96, !PT ;  /* 0x0000001abc007212 */ /* 0x000fe200078e9629 */
[----:B------:R-:W-:Y:S05]  /*d180*/  IMAD.MOV.U32 R41, RZ, RZ, R87 ;  /* 0x000000ffff297224 */ /* 0x000fea00078e0057 */
[----:B------:R-:W-:Y:S01]  /*d190*/  MUFU.EX2 R115, R115 ;  /* 0x0000007300737308 */ /* 0x000fe20000000800 */
[----:B------:R-:W-:Y:S05]  /*d1a0*/  IMAD.WIDE.U32 R26, R0, -0x326172a9, RZ ;  /* 0xcd9e8d57001a7825 */ /* 0x000fea00078e00ff */
[----:B------:R-:W-:Y:S01]  /*d1b0*/  LOP3.LUT R0, R222, R30, R27, 0x96, !PT ;  /* 0x0000001ede007212 */ /* 0x000fe200078e961b */
[----:B------:R-:W-:Y:S01]  /*d1c0*/  IMAD.MOV.U32 R30, RZ, RZ, R26 ;  /* 0x000000ffff1e7224 */ /* 0x000fe200078e001a */
[C---:B------:R-:W-:Y:S02]  /*d1d0*/  PRMT R15, R26.reuse, 0x7773, RZ ;  /* 0x000077731a0f7816 */ /* 0x040fe400000000ff */
[----:B------:R-:W-:Y:S01]  /*d1e0*/  MUFU.EX2 R113, R113 ;  /* 0x0000007100717308 */ /* 0x000fe20000000800 */
[C---:B------:R-:W-:Y:S02]  /*d1f0*/  PRMT R31, R26.reuse, 0x7771, RZ ;  /* 0x000077711a1f7816 */ /* 0x040fe400000000ff */
[----:B------:R-:W-:Y:S01]  /*d200*/  PRMT R10, R26, 0x7772, RZ ;  /* 0x000077721a0a7816 */ /* 0x000fe200000000ff */
[----:B------:R-:W-:Y:S03]  /*d210*/  IMAD.WIDE.U32 R26, R3, -0x2daee0ad, RZ ;  /* 0xd2511f53031a7825 */ /* 0x000fe600078e00ff */
[----:B------:R-:W-:Y:S01]  /*d220*/  PRMT R98, R10, 0x5410, R15 ;  /* 0x000054100a627816 */ /* 0x000fe2000000000f */
[----:B------:R-:W-:Y:S01]  /*d230*/  IMAD.MOV.U32 R15, RZ, RZ, R26 ;  /* 0x000000ffff0f7224 */ /* 0x000fe200078e001a */
[C---:B------:R-:W-:Y:S01]  /*d240*/  PRMT R10, R26.reuse, 0x7773, RZ ;  /* 0x000077731a0a7816 */ /* 0x040fe200000000ff */
[----:B------:R-:W-:Y:S01]  /*d250*/  MUFU.EX2 R95, R95 ;  /* 0x0000005f005f7308 */ /* 0x000fe20000000800 */
[----:B------:R-:W-:Y:S02]  /*d260*/  PRMT R3, R26, 0x7772, RZ ;  /* 0x000077721a037816 */ /* 0x000fe400000000ff */
[----:B------:R-:W-:Y:S01]  /*d270*/  LOP3.LUT R77, R216, R40, R27, 0x96, !PT ;  /* 0x00000028d84d7212 */ /* 0x000fe200078e961b */
[----:B------:R-:W-:Y:S01]  /*d280*/  IMAD.MOV.U32 R40, RZ, RZ, R86 ;  /* 0x000000ffff287224 */ /* 0x000fe200078e0056 */
[----:B------:R-:W-:Y:S02]  /*d290*/  PRMT R125, R3, 0x5410, R10 ;  /* 0x00005410037d7816 */ /* 0x000fe4000000000a */
[C---:B------:R-:W-:Y:S03]  /*d2a0*/  LOP3.LUT R3, R0.reuse, 0xffff, RZ, 0xc0, !PT ;  /* 0x0000ffff00037812 */ /* 0x040fe600078ec0ff */
[----:B------:R-:W-:Y:S01]  /*d2b0*/  MUFU.EX2 R116, R116 ;  /* 0x0000007400747308 */ /* 0x000fe20000000800 */
[----:B------:R-:W-:Y:S02]  /*d2c0*/  LOP3.LUT R10, R0, 0xff, RZ, 0xc0, !PT ;  /* 0x000000ff000a7812 */ /* 0x000fe400078ec0ff */
[----:B------:R-:W-:Y:S02]  /*d2d0*/  SHF.R.U32.HI R3, RZ, 0x8, R3 ;  /* 0x00000008ff037819 */ /* 0x000fe40000011603 */
[----:B------:R-:W-:Y:S02]  /*d2e0*/  PRMT R27, R26, 0x7771, RZ ;  /* 0x000077711a1b7816 */ /* 0x000fe400000000ff */
[--C-:B------:R-:W-:Y:S03]  /*d2f0*/  PRMT R87, R10, 0x5410, R3.reuse ;  /* 0x000054100a577816 */ /* 0x100fe60000000003 */
[----:B------:R-:W-:Y:S01]  /*d300*/  MUFU.EX2 R114, R114 ;  /* 0x0000007200727308 */ /* 0x000fe20000000800 */
[----:B------:R-:W-:Y:S02]  /*d310*/  PRMT R3, R0, 0x7632, R3 ;  /* 0x0000763200037816 */ /* 0x000fe40000000003 */
[----:B------:R-:W-:Y:S02]  /*d320*/  SHF.R.U32.HI R0, RZ, 0x18, R0 ;  /* 0x00000018ff007819 */ /* 0x000fe40000011600 */
[----:B------:R-:W-:Y:S05]  /*d330*/  LOP3.LUT R3, R3, 0xff, RZ, 0xc0, !PT ;  /* 0x000000ff03037812 */ /* 0x000fea00078ec0ff */
[----:B------:R-:W-:Y:S01]  /*d340*/  MUFU.EX2 R90, R90 ;  /* 0x0000005a005a7308 */ /* 0x000fe20000000800 */
[----:B------:R-:W-:Y:S02]  /*d350*/  PRMT R86, R3, 0x5410, R0 ;  /* 0x0000541003567816 */ /* 0x000fe40000000000 */
[----:B------:R-:W-:Y:S04]  /*d360*/  LOP3.LUT R0, R30, 0xff, RZ, 0xc0, !PT ;  /* 0x000000ff1e007812 */ /* 0x000fe800078ec0ff */
[----:B------:R-:W-:Y:S03]  /*d370*/  PRMT R97, R0, 0x5410, R31 ;  /* 0x0000541000617816 */ /* 0x000fe6000000001f */
[----:B------:R-:W-:Y:S01]  /*d380*/  MUFU.EX2 R91, R91 ;  /* 0x0000005b005b7308 */ /* 0x000fe20000000800 */
[----:B------:R-:W-:Y:S01]  /*d390*/  LOP3.LUT R0, R15, 0xff, RZ, 0xc0, !PT ;  /* 0x000000ff0f007812 */ /* 0x000fe200078ec0ff */
[----:B------:R-:W-:Y:S03]  /*d3a0*/  IMAD.WIDE.U32 R14, R14, -0x2daee0ad, RZ ;  /* 0xd2511f530e0e7825 */ /* 0x000fe600078e00ff */
[----:B------:R-:W-:Y:S01]  /*d3b0*/  PRMT R108, R0, 0x5410, R27 ;  /* 0x00005410006c7816 */ /* 0x000fe2000000001b */
[----:B------:R-:W-:Y:S01]  /*d3c0*/  IMAD.WIDE.U32 R26, R11, -0x2daee0ad, RZ ;  /* 0xd2511f530b1a7825 */ /* 0x000fe200078e00ff */
[----:B------:R-:W-:Y:S03]  /*d3d0*/  LOP3.LUT R0, R40, R191, R15, 0x96, !PT ;  /* 0x000000bf28007212 */ /* 0x000fe600078e960f */
[----:B------:R-:W-:Y:S01]  /*d3e0*/  MUFU.EX2 R173, R173 ;  /* 0x000000ad00ad7308 */ /* 0x000fe20000000800 */
[----:B------:R-:W-:Y:S01]  /*d3f0*/  LOP3.LUT R14, R190, R14, R27, 0x96, !PT ;  /* 0x0000000ebe0e7212 */ /* 0x000fe200078e961b */
[----:B------:R-:W-:Y:S04]  /*d400*/  IMAD.WIDE.U32 R30, R0, -0x326172a9, RZ ;  /* 0xcd9e8d57001e7825 */ /* 0x000fe800078e00ff */
        /* <DEDUP_REMOVED lines=9> */
[----:B------:R-:W-:Y:S08]  /*d4a0*/  IMAD.WIDE.U32 R26, R3, -0x326172a9, RZ ;  /* 0xcd9e8d57031a7825 */ /* 0x000ff000078e00ff */
[----:B------:R-:W-:Y:S01]  /*d4b0*/  MUFU.EX2 R238, R238 ;  /* 0x000000ee00ee7308 */ /* 0x000fe20000000800 */
[----:B------:R-:W-:Y:S01]  /*d4c0*/  LOP3.LUT R11, R223, R14, R27, 0x96, !PT ;  /* 0x0000000edf0b7212 */ /* 0x000fe200078e961b */
[----:B------:R-:W-:Y:S04]  /*d4d0*/  IMAD.WIDE.U32 R14, R10, -0x326172a9, RZ ;  /* 0xcd9e8d570a0e7825 */ /* 0x000fe800078e00ff */
[----:B------:R-:W-:Y:S01]  /*d4e0*/  IMAD.MOV.U32 R0, RZ, RZ, R14 ;  /* 0x000000ffff007224 */ /* 0x000fe200078e000e */
[----:B------:R-:W-:Y:S01]  /*d4f0*/  LOP3.LUT R3, R222, R26, R15, 0x96, !PT ;  /* 0x0000001ade037212 */ /* 0x000fe200078e960f */
[----:B------:R-:W-:Y:S01]  /*d500*/  IMAD.MOV.U32 R27, RZ, RZ, R83 ;  /* 0x000000ffff1b7224 */ /* 0x000fe200078e0053 */
[----:B------:R-:W-:Y:S01]  /*d510*/  MOV R26, R82 ;  /* 0x00000052001a7202 */ /* 0x000fe20000000f00 */
[----:B------:R-:W-:Y:S01]  /*d520*/  IMAD.WIDE.U32 R10, R11, -0x2daee0ad, RZ ;  /* 0xd2511f530b0a7825 */ /* 0x000fe200078e00ff */
[----:B------:R-:W-:Y:S01]  /*d530*/  LOP3.LUT R82, R0, 0xff, RZ, 0xc0, !PT ;  /* 0x000000ff00527812 */ /* 0x000fe200078ec0ff */
[----:B------:R-:W-:Y:S01]  /*d540*/  MUFU.EX2 R237, R237 ;  /* 0x000000ed00ed7308 */ /* 0x000fe20000000800 */
[C---:B------:R-:W-:Y:S02]  /*d550*/  PRMT R0, R14.reuse, 0x7771, RZ ;  /* 0x000077710e007816 */ /* 0x040fe400000000ff */
[----:B------:R-:W-:Y:S02]  /*d560*/  PRMT R83, R14, 0x7772, RZ ;  /* 0x000077720e537816 */ /* 0x000fe400000000ff */
[----:B------:R-:W-:Y:S02]  /*d570*/  PRMT R82, R82, 0x5410, R0 ;  /* 0x0000541052527816 */ /* 0x000fe40000000000 */
[----:B-1----:R-:W-:Y:S03]  /*d580*/  F2FP.BF16.F32.PACK_AB R0, R180, R183 ;  /* 0x000000b7b400723e */ /* 0x002fe600000010ff */
[----:B------:R-:W-:Y:S01]  /*d590*/  MUFU.EX2 R195, R195 ;  /* 0x000000c300c37308 */ /* 0x000fe20000000800 */
[----:B------:R-:W-:Y:S02]  /*d5a0*/  LOP3.LUT R76, R216, R30, R11, 0x96, !PT ;  /* 0x0000001ed84c7212 */ /* 0x000fe400078e960b */
[--C-:B------:R-:W-:Y:S02]  /*d5b0*/  HSET2.LE.AND R82, R82, R213.reuse, PT ;  /* 0x000000d552527233 */ /* 0x100fe40003803000 */
[----:B------:R-:W-:Y:S03]  /*d5c0*/  PRMT R11, R10, 0x7771, RZ ;  /* 0x000077710a0b7816 */ /* 0x000fe600000000ff */
[----:B------:R-:W-:Y:S02]  /*d5d0*/  LOP3.LUT R82, R0, R82, RZ, 0xc0, !PT ;  /* 0x0000005200527212 */ /* 0x000fe400078ec0ff */
[----:B------:R-:W-:Y:S01]  /*d5e0*/  MUFU.EX2 R204, R204 ;  /* 0x000000cc00cc7308 */ /* 0x000fe20000000800 */
[----:B------:R-:W-:Y:S04]  /*d5f0*/  PRMT R0, R14, 0x7773, RZ ;  /* 0x000077730e007816 */ /* 0x000fe800000000ff */
[----:B------:R-:W-:Y:S02]  /*d600*/  PRMT R83, R83, 0x5410, R0 ;  /* 0x0000541053537816 */ /* 0x000fe40000000000 */
[----:B----4-:R-:W-:Y:S03]  /*d610*/  F2FP.BF16.F32.PACK_AB R0, R147, R146 ;  /* 0x000000929300723e */ /* 0x010fe600000010ff */
[----:B------:R-:W-:Y:S01]  /*d620*/  MUFU.EX2 R122, R122 ;  /* 0x0000007a007a7308 */ /* 0x000fe20000000800 */
[----:B------:R-:W-:Y:S05]  /*d630*/  LOP3.LUT R83, R83, 0xff00ff, RZ, 0xc0, !PT ;  /* 0x00ff00ff53537812 */ /* 0x000fea00078ec0ff */
[--C-:B------:R-:W-:Y:S05]  /*d640*/  HSET2.LE.AND R83, R83, R213.reuse, PT ;  /* 0x000000d553537233 */ /* 0x100fea0003803000 */
[----:B------:R-:W-:Y:S01]  /*d650*/  LOP3.LUT R83, R0, R83, RZ, 0xc0, !PT ;  /* 0x0000005300537212 */ /* 0x000fe200078ec0ff */
[----:B------:R-:W-:Y:S05]  /*d660*/  IMAD.MOV.U32 R0, RZ, RZ, R10 ;  /* 0x000000ffff007224 */ /* 0x000fea00078e000a */
[----:B------:R-:W-:Y:S04]  /*d670*/  LOP3.LUT R0, R0, 0xff, RZ, 0xc0, !PT ;  /* 0x000000ff00007812 */ /* 0x000fe800078ec0ff */
[----:B------:R-:W-:Y:S02]  /*d680*/  PRMT R99, R0, 0x5410, R11 ;  /* 0x0000541000637816 */ /* 0x000fe4000000000b */
[C---:B------:R-:W-:Y:S02]  /*d690*/  PRMT R0, R10.reuse, 0x7773, RZ ;  /* 0x000077730a007816 */ /* 0x040fe400000000ff */
[----:B------:R-:W-:Y:S04]  /*d6a0*/  PRMT R10, R10, 0x7772, RZ ;  /* 0x000077720a0a7816 */ /* 0x000fe800000000ff */
[----:B------:R-:W-:Y:S02]  /*d6b0*/  PRMT R100, R10, 0x5410, R0 ;  /* 0x000054100a647816 */ /* 0x000fe40000000000 */
[C---:B------:R-:W-:Y:S02]  /*d6c0*/  LOP3.LUT R0, R3.reuse, 0xffff, RZ, 0xc0, !PT ;  /* 0x0000ffff03007812 */ /* 0x040fe400078ec0ff */
[C---:B------:R-:W-:Y:S02]  /*d6d0*/  LOP3.LUT R10, R3.reuse, 0xff, RZ, 0xc0, !PT ;  /* 0x000000ff030a7812 */ /* 0x040fe400078ec0ff */
[----:B------:R-:W-:Y:S04]  /*d6e0*/  SHF.R.U32.HI R0, RZ, 0x8, R0 ;  /* 0x00000008ff007819 */ /* 0x000fe80000011600 */
[--C-:B------:R-:W-:Y:S02]  /*d6f0*/  PRMT R80, R10, 0x5410, R0.reuse ;  /* 0x000054100a507816 */ /* 0x100fe40000000000 */
[----:B------:R-:W-:Y:S02]  /*d700*/  PRMT R0, R3, 0x7632, R0 ;  /* 0x0000763203007816 */ /* 0x000fe40000000000 */
[----:B------:R-:W-:Y:S02]  /*d710*/  SHF.R.U32.HI R3, RZ, 0x18, R3 ;  /* 0x00000018ff037819 */ /* 0x000fe40000011603 */
[----:B------:R-:W-:Y:S02]  /*d720*/  LOP3.LUT R0, R0, 0xff, RZ, 0xc0, !PT ;  /* 0x000000ff00007812 */ /* 0x000fe400078ec0ff */
[--C-:B------:R-:W-:Y:S02]  /*d730*/  HSET2.LE.AND R80, R80, R213.reuse, PT ;  /* 0x000000d550507233 */ /* 0x100fe40003803000 */
[----:B------:R-:W-:Y:S02]  /*d740*/  PRMT R81, R0, 0x5410, R3 ;  /* 0x0000541000517816 */ /* 0x000fe40000000003 */
[C---:B------:R-:W-:Y:S02]  /*d750*/  LOP3.LUT R0, R76.reuse, 0xffff, RZ, 0xc0, !PT ;  /* 0x0000ffff4c007812 */ /* 0x040fe400078ec0ff */
[----:B------:R-:W-:Y:S02]  /*d760*/  LOP3.LUT R3, R76, 0xff, RZ, 0xc0, !PT ;  /* 0x000000ff4c037812 */ /* 0x000fe400078ec0ff */
[----:B------:R-:W-:Y:S02]  /*d770*/  SHF.R.U32.HI R0, RZ, 0x8, R0 ;  /* 0x00000008ff007819 */ /* 0x000fe40000011600 */
[--C-:B------:R-:W-:Y:S02]  /*d780*/  HSET2.LE.AND R81, R81, R213.reuse, PT ;  /* 0x000000d551517233 */ /* 0x100fe40003803000 */
[----:B------:R-:W-:Y:S01]  /*d790*/  PRMT R92, R3, 0x5410, R0 ;  /* 0x00005410035c7816 */ /* 0x000fe20000000000 */
[----:B------:R-:W-:Y:S02]  /*d7a0*/  VIADD R0, R202, 0x3 ;  /* 0x00000003ca007836 */ /* 0x000fe40000000000 */
[----:B------:R-:W-:Y:S03]  /*d7b0*/  IMAD.MOV.U32 R202, RZ, RZ, R105 ;  /* 0x000000ffffca7224 */ /* 0x000fe600078e0069 */
[----:B------:R-:W-:Y:S05]  /*d7c0*/  LOP3.LUT R0, R27, R221, R0, 0x96, !PT ;  /* 0x000000dd1b007212 */ /* 0x000fea00078e9600 */
[----:B------:R-:W-:Y:S03]  /*d7d0*/  IMAD.WIDE.U32 R26, R0, -0x326172a9, RZ ;  /* 0xcd9e8d57001a7825 */ /* 0x000fe600078e00ff */
[----:B------:R-:W-:Y:S02]  /*d7e0*/  LOP3.LUT R14, R26, R239, RZ, 0x3c, !PT ;  /* 0x000000ef1a0e7212 */ /* 0x000fe400078e3cff */
[----:B------:R-:W-:Y:S03]  /*d7f0*/  LOP3.LUT R10, R27, R240, RZ, 0x3c, !PT ;  /* 0x000000f01b0a7212 */ /* 0x000fe600078e3cff */
[----:B------:R-:W-:Y:S04]  /*d800*/  IMAD.WIDE.U32 R14, R14, -0x2daee0ad, RZ ;  /* 0xd2511f530e0e7825 */ /* 0x000fe800078e00ff */
[----:B------:R-:W-:Y:S03]  /*d810*/  IMAD.WIDE.U32 R10, R10, -0x2daee0ad, RZ ;  /* 0xd2511f530a0a7825 */ /* 0x000fe600078e00ff */
[----:B------:R-:W-:Y:S02]  /*d820*/  LOP3.LUT R3, R190, R10, R15, 0x96, !PT ;  /* 0x0000000abe037212 */ /* 0x000fe400078e960f */
[----:B------:R-:W-:Y:S03]  /*d830*/  LOP3.LUT R0, R40, R191, R11, 0x96, !PT ;  /* 0x000000bf28007212 */ /* 0x000fe600078e960b */
[----:B------:R-:W-:Y:S04]  /*d840*/  IMAD.WIDE.U32 R30, R3, -0x326172a9, RZ ;  /* 0xcd9e8d57031e7825 */ /* 0x000fe800078e00ff */
[----:B------:R-:W-:Y:S05]  /*d850*/  IMAD.WIDE.U32 R40, R0, -0x326172a9, RZ ;  /* 0xcd9e8d5700287825 */ /* 0x000fea00078e00ff */
[----:B------:R-:W-:Y:S01]  /*d860*/  LOP3.LUT R10, R84, R219, R41, 0x96, !PT ;  /* 0x000000db540a7212 */ /* 0x000fe200078e9629 */
[----:B------:R-:W-:Y:S01]  /*d870*/  IMAD.MOV.U32 R84, RZ, RZ, R184 ;  /* 0x000000ffff547224 */ /* 0x000fe200078e00b8 */
[----:B------:R-:W-:Y:S01]  /*d880*/  LOP3.LUT R0, R225, R40, R31, 0x96, !PT ;  /* 0x00000028e1007212 */ /* 0x000fe200078e961f */
[----:B------:R-:W-:Y:S02]  /*d890*/  IMAD.MOV.U32 R31, RZ, RZ, R73 ;  /* 0x000000ffff1f7224 */ /* 0x000fe400078e0049 */
[----:B------:R-:W-:Y:S04]  /*d8a0*/  IMAD.WIDE.U32 R10, R10, -0x2daee0ad, RZ ;  /* 0xd2511f530a0a7825 */ /* 0x000fe800078e00ff */
[----:B------:R-:W-:Y:S01]  /*d8b0*/  IMAD.WIDE.U32 R40, R0, -0x2daee0ad, RZ ;  /* 0xd2511f5300287825 */ /* 0x000fe200078e00ff */
[----:B------:R-:W-:Y:S03]  /*d8c0*/  LOP3.LUT R14, R189, R14, R11, 0x96, !PT ;  /* 0x0000000ebd0e7212 */ /* 0x000fe600078e960b */
[----:B------:R-:W-:Y:S01]  /*d8d0*/  IMAD.MOV.U32 R184, RZ, RZ, R143 ;  /* 0x000000ffffb87224 */ /* 0x000fe200078e008f */
[----:B------:R-:W-:Y:S01]  /*d8e0*/  LOP3.LUT R10, R188, R10, R41, 0x96, !PT ;  /* 0x0000000abc0a7212 */ /* 0x000fe200078e9629 */
[----:B------:R-:W-:Y:S04]  /*d8f0*/  IMAD.WIDE.U32 R14, R14, -0x326172a9, RZ ;  /* 0xcd9e8d570e0e7825 */ /* 0x000fe800078e00ff */
[----:B------:R-:W-:Y:S01]  /*d900*/  IMAD.WIDE.U32 R10, R10, -0x326172a9, RZ ;  /* 0xcd9e8d570a0a7825 */ /* 0x000fe200078e00ff */
[----:B------:R-:W-:Y:S02]  /*d910*/  LOP3.LUT R3, R223, R30, R15, 0x96, !PT ;  /* 0x0000001edf037212 */ /* 0x000fe400078e960f */
[----:B------:R-:W-:Y:S01]  /*d920*/  MOV R15, R163 ;  /* 0x000000a3000f7202 */ /* 0x000fe20000000f00 */
[----:B------:R-:W-:Y:S01]  /*d930*/  IMAD.MOV.U32 R30, RZ, RZ, R104 ;  /* 0x000000ffff1e7224 */ /* 0x000fe200078e0068 */
[----:B------:R-:W-:Y:S01]  /*d940*/  LOP3.LUT R0, R222, R14, R11, 0x96, !PT ;  /* 0x0000000ede007212 */ /* 0x000fe200078e960b */
[----:B------:R-:W-:Y:S01]  /*d950*/  IMAD.MOV.U32 R11, RZ, RZ, R10 ;  /* 0x000000ffff0b7224 */ /* 0x000fe200078e000a */
[C---:B------:R-:W-:Y:S01]  /*d960*/  PRMT R14, R10.reuse, 0x7771, RZ ;  /* 0x000077710a0e7816 */ /* 0x040fe200000000ff */
[----:B------:R-:W-:Y:S03]  /*d970*/  IMAD.MOV.U32 R41, RZ, RZ, R142 ;  /* 0x000000ffff297224 */ /* 0x000fe600078e008e */
[----:B------:R-:W-:Y:S04]  /*d980*/  LOP3.LUT R11, R11, 0xff, RZ, 0xc0, !PT ;  /* 0x000000ff0b0b7812 */ /* 0x000fe800078ec0ff */
[----:B------:R-:W-:Y:S01]  /*d990*/  PRMT R104, R11, 0x5410, R14 ;  /* 0x000054100b687816 */ /* 0x000fe2000000000e */
[----:B------:R-:W-:Y:S01]  /*d9a0*/  IMAD.MOV.U32 R14, RZ, RZ, R162 ;  /* 0x000000ffff0e7224 */ /* 0x000fe200078e00a2 */
[C---:B------:R-:W-:Y:S01]  /*d9b0*/  PRMT R11, R10.reuse, 0x7773, RZ ;  /* 0x000077730a0b7816 */ /* 0x040fe200000000ff */
[----:B------:R-:W2:Y:S01]  /*d9c0*/  LDL.LU.64 R162, [R1+0xc8] ;  /* 0x0000c80001a27983 */ /* 0x000ea20000300a00 */
[----:B------:R-:W-:Y:S04]  /*d9d0*/  PRMT R10, R10, 0x7772, RZ ;  /* 0x000077720a0a7816 */ /* 0x000fe800000000ff */
[----:B------:R-:W-:Y:S01]  /*d9e0*/  PRMT R105, R10, 0x5410, R11 ;  /* 0x000054100a697816 */ /* 0x000fe2000000000b */
[----:B------:R-:W-:Y:S04]  /*d9f0*/  IMAD.WIDE.U32 R10, R3, -0x2daee0ad, RZ ;  /* 0xd2511f53030a7825 */ /* 0x000fe800078e00ff */
[----:B------:R-:W-:Y:S01]  /*da00*/  IMAD.MOV.U32 R3, RZ, RZ, R10 ;  /* 0x000000ffff037224 */ /* 0x000fe200078e000a */
[----:B------:R-:W-:Y:S01]  /*da10*/  LOP3.LUT R73, R216, R40, R11, 0x96, !PT ;  /* 0x00000028d8497212 */ /* 0x000fe200078e960b */
[----:B------:R-:W-:Y:S01]  /*da20*/  IMAD.MOV.U32 R40, RZ, RZ, R93 ;  /* 0x000000ffff287224 */ /* 0x000fe200078e005d */
[C---:B------:R-:W-:Y:S02]  /*da30*/  PRMT R11, R10.reuse, 0x7771, RZ ;  /* 0x000077710a0b7816 */ /* 0x040fe400000000ff */
[----:B------:R-:W-:Y:S04]  /*da40*/  LOP3.LUT R3, R3, 0xff, RZ, 0xc0, !PT ;  /* 0x000000ff03037812 */ /* 0x000fe800078ec0ff */
[----:B------:R-:W-:Y:S01]  /*da50*/  PRMT R142, R3, 0x5410, R11 ;  /* 0x00005410038e7816 */ /* 0x000fe2000000000b */
[----:B------:R-:W-:Y:S01]  /*da60*/  IMAD.MOV.U32 R11, RZ, RZ, R211 ;  /* 0x000000ffff0b7224 */ /* 0x000fe200078e00d3 */
[C---:B------:R-:W-:Y:S02]  /*da70*/  PRMT R3, R10.reuse, 0x7773, RZ ;  /* 0x000077730a037816 */ /* 0x040fe400000000ff */
[----:B------:R-:W-:Y:S02]  /*da80*/  PRMT R10, R10, 0x7772, RZ ;  /* 0x000077720a0a7816 */ /* 0x000fe400000000ff */
[--C-:B------:R-:W-:Y:S02]  /*da90*/  HSET2.LE.AND R142, R142, R213.reuse, PT ;  /* 0x000000d58e8e7233 */ /* 0x100fe40003803000 */
[----:B------:R-:W-:Y:S02]  /*daa0*/  PRMT R143, R10, 0x5410, R3 ;  /* 0x000054100a8f7816 */ /* 0x000fe40000000003 */
[C---:B------:R-:W-:Y:S02]  /*dab0*/  LOP3.LUT R3, R0.reuse, 0xffff, RZ, 0xc0, !PT ;  /* 0x0000ffff00037812 */ /* 0x040fe400078ec0ff */
[----:B------:R-:W-:Y:S02]  /*dac0*/  LOP3.LUT R10, R0, 0xff, RZ, 0xc0, !PT ;  /* 0x000000ff000a7812 */ /* 0x000fe400078ec0ff */
[----:B------:R-:W-:Y:S02]  /*dad0*/  SHF.R.U32.HI R3, RZ, 0x8, R3 ;  /* 0x00000008ff037819 */ /* 0x000fe40000011603 */
[----:B------:R-:W-:Y:S02]  /*dae0*/  LOP3.LUT R143, R143, 0xff00ff, RZ, 0xc0, !PT ;  /* 0x00ff00ff8f8f7812 */ /* 0x000fe400078ec0ff */
[--C-:B------:R-:W-:Y:S01]  /*daf0*/  PRMT R93, R10, 0x5410, R3.reuse ;  /* 0x000054100a5d7816 */ /* 0x100fe20000000003 */
[----:B------:R-:W-:Y:S01]  /*db00*/  IMAD.MOV.U32 R10, RZ, RZ, R210 ;  /* 0x000000ffff0a7224 */ /* 0x000fe200078e00d2 */
[----:B------:R-:W-:Y:S01]  /*db10*/  PRMT R3, R0, 0x7632, R3 ;  /* 0x0000763200037816 */ /* 0x000fe20000000003 */
[----:B------:R1:W5:Y:S01]  /*db20*/  LDL.LU.64 R210, [R1+0xc0] ;  /* 0x0000c00001d27983 */ /* 0x0003620000300a00 */
[----:B------:R-:W-:Y:S02]  /*db30*/  SHF.R.U32.HI R0, RZ, 0x18, R0 ;  /* 0x00000018ff007819 */ /* 0x000fe40000011600 */
[----:B------:R-:W-:Y:S02]  /*db40*/  LOP3.LUT R3, R3, 0xff, RZ, 0xc0, !PT ;  /* 0x000000ff03037812 */ /* 0x000fe400078ec0ff */
[--C-:B------:R-:W-:Y:S02]  /*db50*/  HSET2.LE.AND R143, R143, R213.reuse, PT ;  /* 0x000000d58f8f7233 */ /* 0x100fe40003803000 */
[----:B------:R-:W-:Y:S02]  /*db60*/  PRMT R96, R3, 0x5410, R0 ;  /* 0x0000541003607816 */ /* 0x000fe40000000000 */
[----:B------:R-:W-:Y:S01]  /*db70*/  LOP3.LUT R0, R27, R243, RZ, 0x3c, !PT ;  /* 0x000000f31b007212 */ /* 0x000fe200078e3cff */
[----:B------:R-:W-:Y:S01]  /*db80*/  IMAD.MOV.U32 R27, RZ, RZ, R11 ;  /* 0x000000ffff1b7224 */ /* 0x000fe200078e000b */
[----:B------:R-:W-:Y:S01]  /*db90*/  LOP3.LUT R3, R26, R242, RZ, 0x3c, !PT ;  /* 0x000000f21a037212 */ /* 0x000fe200078e3cff */
[----:B------:R-:W-:Y:S02]  /*dba0*/  IMAD.MOV.U32 R26, RZ, RZ, R10 ;  /* 0x000000ffff1a7224 */ /* 0x000fe400078e000a */
[----:B------:R-:W-:Y:S05]  /*dbb0*/  IMAD.WIDE.U32 R10, R0, -0x2daee0ad, RZ ;  /* 0xd2511f53000a7825 */ /* 0x000fea00078e00ff */
[----:B------:R-:W-:Y:S01]  /*dbc0*/  LOP3.LUT R191, R14, R191, R11, 0x96, !PT ;  /* 0x000000bf0ebf7212 */ /* 0x000fe200078e960b */
[----:B------:R-:W-:Y:S04]  /*dbd0*/  IMAD.WIDE.U32 R14, R3, -0x2daee0ad, RZ ;  /* 0xd2511f53030e7825 */ /* 0x000fe800078e00ff */
[----:B------:R-:W-:Y:S01]  /*dbe0*/  IMAD.MOV.U32 R11, RZ, RZ, R27 ;  /* 0x000000ffff0b7224 */ /* 0x000fe200078e001b */
[----:B------:R-:W-:Y:S01]  /*dbf0*/  LOP3.LUT R190, R190, R10, R15, 0x96, !PT ;  /* 0x0000000abebe7212 */ /* 0x000fe200078e960f */
[----:B------:R-:W-:Y:S02]  /*dc00*/  IMAD.MOV.U32 R10, RZ, RZ, R26 ;  /* 0x000000ffff0a7224 */ /* 0x000fe400078e001a */
[----:B------:R-:W-:Y:S04]  /*dc10*/  IMAD.WIDE.U32 R26, R191, -0x326172a9, RZ ;  /* 0xcd9e8d57bf1a7825 */ /* 0x000fe800078e00ff */
[----:B------:R-:W-:Y:S01]  /*dc20*/  IMAD.WIDE.U32 R190, R190, -0x326172a9, RZ ;  /* 0xcd9e8d57bebe7825 */ /* 0x000fe200078e00ff */
[----:B------:R-:W-:Y:S04]  /*dc30*/  LOP3.LUT R10, R10, R219, R27, 0x96, !PT ;  /* 0x000000db0a0a7212 */ /* 0x000fe800078e961b */
[----:B------:R-:W-:Y:S01]  /*dc40*/  LOP3.LUT R0, R225, R26, R191, 0x96, !PT ;  /* 0x0000001ae1007212 */ /* 0x000fe200078e96bf */
[----:B------:R-:W-:Y:S04]  /*dc50*/  IMAD.WIDE.U32 R10, R10, -0x2daee0ad, RZ ;  /* 0xd2511f530a0a7825 */ /* 0x000fe800078e00ff */
[----:B------:R-:W-:Y:S01]  /*dc60*/  IMAD.WIDE.U32 R26, R0, -0x2daee0ad, RZ ;  /* 0xd2511f53001a7825 */ /* 0x000fe200078e00ff */
[----:B------:R-:W-:Y:S03]  /*dc70*/  LOP3.LUT R189, R189, R14, R11, 0x96, !PT ;  /* 0x0000000ebdbd7212 */ /* 0x000fe600078e960b */
[----:B------:R-:W-:Y:S01]  /*dc80*/  IMAD.MOV.U32 R191, RZ, RZ, R184 ;  /* 0x000000ffffbf7224 */ /* 0x000fe200078e00b8 */
[----:B------:R-:W-:Y:S01]  /*dc90*/  MOV R184, R88 ;  /* 0x0000005800b87202 */ /* 0x000fe20000000f00 */
[----:B------:R-:W-:Y:S01]  /*dca0*/  IMAD.WIDE.U32 R14, R189, -0x326172a9, RZ ;  /* 0xcd9e8d57bd0e7825 */ /* 0x000fe200078e00ff */
[----:B------:R-:W-:Y:S03]  /*dcb0*/  LOP3.LUT R10, R188, R10, R27, 0x96, !PT ;  /* 0x0000000abc0a7212 */ /* 0x000fe600078e961b */
[----:B------:R-:W-:Y:S01]  /*dcc0*/  IMAD.MOV.U32 R189, RZ, RZ, R197 ;  /* 0x000000ffffbd7224 */ /* 0x000fe200078e00c5 */
[----:B------:R-:W-:Y:S01]  /*dcd0*/  LOP3.LUT R0, R223, R190, R15, 0x96, !PT ;  /* 0x000000bedf007212 */ /* 0x000fe200078e960f */
[----:B------:R-:W-:Y:S02]  /*dce0*/  IMAD.MOV.U32 R197, RZ, RZ, R89 ;  /* 0x000000ffffc57224 */ /* 0x000fe400078e0059 */
[----:B------:R-:W-:Y:S02]  /*dcf0*/  IMAD.MOV.U32 R188, RZ, RZ, R144 ;  /* 0x000000ffffbc7224 */ /* 0x000fe400078e0090 */
[----:B------:R-:W-:Y:S04]  /*dd00*/  IMAD.WIDE.U32 R88, R0, -0x2daee0ad, RZ ;  /* 0xd2511f5300587825 */ /* 0x000fe800078e00ff */
[----:B------:R-:W-:Y:S01]  /*dd10*/  IMAD.MOV.U32 R144, RZ, RZ, R72 ;  /* 0x000000ffff907224 */ /* 0x000fe200078e0048 */
[----:B------:R-:W-:Y:S01]  /*dd20*/  LOP3.LUT R72, R216, R26, R89, 0x96, !PT ;  /* 0x0000001ad8487212 */ /* 0x000fe200078e9659 */
[----:B------:R-:W-:Y:S02]  /*dd30*/  IMAD.MOV.U32 R216, RZ, RZ, R84 ;  /* 0x000000ffffd87224 */ /* 0x000fe400078e0054 */
[----:B------:R-:W-:Y:S02]  /*dd40*/  IMAD.MOV.U32 R27, RZ, RZ, R85 ;  /* 0x000000ffff1b7224 */ /* 0x000fe400078e0055 */
[----:B------:R-:W-:Y:S04]  /*dd50*/  IMAD.WIDE.U32 R84, R10, -0x326172a9, RZ ;  /* 0xcd9e8d570a547825 */ /* 0x000fe800078e00ff */
[----:B------:R-:W-:Y:S01]  /*dd60*/  IMAD.MOV.U32 R190, RZ, RZ, R40 ;  /* 0x000000ffffbe7224 */ /* 0x000fe200078e0028 */
[----:B------:R-:W-:Y:S04]  /*dd70*/  LOP3.LUT R0, R222, R14, R85, 0x96, !PT ;  /* 0x0000000ede007212 */ /* 0x000fe800078e9655 */
[C---:B------:R-:W-:Y:S02]  /*dd80*/  LOP3.LUT R3, R0.reuse, 0xffff, RZ, 0xc0, !PT ;  /* 0x0000ffff00037812 */ /* 0x040fe400078ec0ff */
[----:B------:R-:W-:Y:S02]  /*dd90*/  LOP3.LUT R10, R0, 0xff, RZ, 0xc0, !PT ;  /* 0x000000ff000a7812 */ /* 0x000fe400078ec0ff */
[----:B------:R-:W-:Y:S04]  /*dda0*/  SHF.R.U32.HI R3, RZ, 0x8, R3 ;  /* 0x00000008ff037819 */ /* 0x000fe80000011603 */
[--C-:B------:R-:W-:Y:S02]  /*ddb0*/  PRMT R89, R10, 0x5410, R3.reuse ;  /* 0x000054100a597816 */ /* 0x100fe40000000003 */
[----:B------:R-:W-:Y:S02]  /*ddc0*/  PRMT R3, R0, 0x7632, R3 ;  /* 0x0000763200037816 */ /* 0x000fe40000000003 */
[----:B------:R-:W-:Y:S02]  /*ddd0*/  SHF.R.U32.HI R0, RZ, 0x18, R0 ;  /* 0x00000018ff007819 */ /* 0x000fe40000011600 */
[----:B------:R-:W-:Y:S04]  /*dde0*/  LOP3.LUT R3, R3, 0xff, RZ, 0xc0, !PT ;  /* 0x000000ff03037812 */ /* 0x000fe800078ec0ff */
[----:B------:R-:W-:Y:S01]  /*ddf0*/  PRMT R85, R3, 0x5410, R0 ;  /* 0x0000541003557816 */ /* 0x000fe20000000000 */
[----:B------:R-:W-:Y:S01]  /*de00*/  FADD.FTZ R0, -R2, R138 ;  /* 0x0000008a02007221 */ /* 0x000fe20000010100 */
[----:B------:R-:W-:Y:S02]  /*de10*/  IMAD.MOV.U32 R3, RZ, RZ, R41 ;  /* 0x000000ffff037224 */ /* 0x000fe400078e0029 */
[----:B------:R-:W-:Y:S02]  /*de20*/  IMAD.MOV.U32 R138, RZ, RZ, R43 ;  /* 0x000000ffff8a7224 */ /* 0x000fe400078e002b */
[----:B------:R-:W-:Y:S06]  /*de30*/  FMUL.FTZ R0, R0, UR4 ;  /* 0x0000000400007c20 */ /* 0x000fec0008410000 */
[----:B------:R-:W3:Y:S02]  /*de40*/  MUFU.EX2 R0, R0 ;  /* 0x0000000000007308 */ /* 0x000ee40000000800 */
[C---:B---3--:R-:W-:Y:S01]  /*de50*/  FMUL.FTZ R10, R0.reuse, R166 ;  /* 0x000000a6000a7220 */ /* 0x048fe20000410000 */
[----:B------:R-:W-:Y:S02]  /*de60*/  IMAD.MOV.U32 R166, RZ, RZ, R42 ;  /* 0x000000ffffa67224 */ /* 0x000fe400078e002a */
[C---:B------:R-:W-:Y:S01]  /*de70*/  FMUL.FTZ R11, R0.reuse, R167 ;  /* 0x000000a7000b7220 */ /* 0x040fe20000410000 */
[----:B------:R-:W3:Y:S01]  /*de80*/  LDSM.16.MT88.4 R40, [R139+0x4000] ;  /* 0x004000008b28783b */ /* 0x000ee20000004200 */
[C---:B------:R-:W-:Y:S01]  /*de90*/  FMUL.FTZ R14, R0.reuse, R170 ;  /* 0x000000aa000e7220 */ /* 0x040fe20000410000 */
[C---:B------:R-:W-:Y:S01]  /*dea0*/  FMUL.FTZ R15, R0.reuse, R171 ;  /* 0x000000ab000f7220 */ /* 0x040fe20000410000 */
[C---:B------:R-:W-:Y:S01]  /*deb0*/  FMUL.FTZ R26, R0.reuse, R158 ;  /* 0x0000009e001a7220 */ /* 0x040fe20000410000 */
[----:B------:R-:W-:Y:S02]  /*dec0*/  IMAD.MOV.U32 R167, RZ, RZ, R3 ;  /* 0x000000ffffa77224 */ /* 0x000fe400078e0003 */
[----:B------:R-:W-:Y:S02]  /*ded0*/  IMAD.MOV.U32 R3, RZ, RZ, R31 ;  /* 0x000000ffff037224 */ /* 0x000fe400078e001f */
[----:B------:R-:W-:Y:S02]  /*dee0*/  IMAD.MOV.U32 R158, RZ, RZ, R166 ;  /* 0x000000ffff9e7224 */ /* 0x000fe400078e00a6 */
[----:B------:R-:W-:Y:S02]  /*def0*/  IMAD.MOV.U32 R166, RZ, RZ, R27 ;  /* 0x000000ffffa67224 */ /* 0x000fe400078e001b */
[C---:B------:R-:W-:Y:S01]  /*df00*/  FMUL.FTZ R27, R0.reuse, R159 ;  /* 0x0000009f001b7220 */ /* 0x040fe20000410000 */
[----:B------:R-:W-:Y:S02]  /*df10*/  IMAD.MOV.U32 R159, RZ, RZ, R138 ;  /* 0x000000ffff9f7224 */ /* 0x000fe400078e008a */
[----:B------:R-:W-:Y:S02]  /*df20*/  IMAD.MOV.U32 R138, RZ, RZ, R190 ;  /* 0x000000ffff8a7224 */ /* 0x000fe400078e00be */
[----:B------:R-:W-:Y:S02]  /*df30*/  IMAD.MOV.U32 R190, RZ, RZ, R30 ;  /* 0x000000ffffbe7224 */ /* 0x000fe400078e001e */
[----:B------:R-:W-:Y:S02]  /*df40*/  IMAD.MOV.U32 R171, RZ, RZ, R184 ;  /* 0x000000ffffab7224 */ /* 0x000fe400078e00b8 */
[----:B------:R-:W-:Y:S02]  /*df50*/  IMAD.MOV.U32 R170, RZ, RZ, R188 ;  /* 0x000000ffffaa7224 */ /* 0x000fe400078e00bc */
[----:B------:R-:W-:Y:S02]  /*df60*/  IMAD.MOV.U32 R188, RZ, RZ, R145 ;  /* 0x000000ffffbc7224 */ /* 0x000fe400078e0091 */
[----:B------:R-:W-:Y:S01]  /*df70*/  MUFU.EX2 R145, R101 ;  /* 0x0000006500917308 */ /* 0x000fe20000000800 */
[----:B------:R-:W-:Y:S02]  /*df80*/  IMAD.MOV.U32 R184, RZ, RZ, R199 ;  /* 0x000000ffffb87224 */ /* 0x000fe400078e00c7 */
[----:B------:R-:W-:Y:S07]  /*df90*/  IMAD.MOV.U32 R199, RZ, RZ, R144 ;  /* 0x000000ffffc77224 */ /* 0x000fee00078e0090 */
[----:B------:R4:W-:Y:S01]  /*dfa0*/  MUFU.EX2 R101, R236 ;  /* 0x000000ec00657308 */ /* 0x0009e20000000800 */
[-C--:B---3--:R-:W-:Y:S09]  /*dfb0*/  HMMA.16816.F32.BF16 R4, R36, R40.reuse, R4 ;  /* 0x000000282404723c */ /* 0x088ff20000041804 */
[----:B------:R-:W-:Y:S01]  /*dfc0*/  MUFU.EX2 R144, R102 ;  /* 0x0000006600907308 */ /* 0x000fe20000000800 */
[C---:B------:R-:W-:Y:S09]  /*dfd0*/  HMMA.16816.F32.BF16 R8, R44.reuse, R40, R8 ;  /* 0x000000282c08723c */ /* 0x040ff20000041808 */
[----:B------:R3:W-:Y:S01]  /*dfe0*/  MUFU.EX2 R102, R235 ;  /* 0x000000eb00667308 */ /* 0x0007e20000000800 */
[-C--:B------:R-:W-:Y:S08]  /*dff0*/  HMMA.16816.F32.BF16 R12, R44, R42.reuse, R12 ;  /* 0x0000002a2c0c723c */ /* 0x080ff0000004180c */
[C---:B------:R-:W-:Y:S01]  /*e000*/  HMMA.16816.F32.BF16 R16, R36.reuse, R42, R16 ;  /* 0x0000002a2410723c */ /* 0x040fe20000041810 */
[----:B------:R-:W1:Y:S07]  /*e010*/  LDSM.16.MT88.4 R40, [R209+0x4000] ;  /* 0x00400000d128783b */ /* 0x000e6e0000004200 */
[-C--:B-1----:R-:W-:Y:S08]  /*e020*/  HMMA.16816.F32.BF16 R20, R36, R40.reuse, R20 ;  /* 0x000000282414723c */ /* 0x082ff00000041814 */
[C---:B------:R-:W-:Y:S04]  /*e030*/  HMMA.16816.F32.BF16 R24, R44.reuse, R40, R24 ;  /* 0x000000282c18723c */ /* 0x040fe80000041818 */
[----:B------:R-:W-:Y:S02]  /*e040*/  IMAD.MOV.U32 R40, RZ, RZ, R131 ;  /* 0x000000ffff287224 */ /* 0x000fe400078e0083 */
[----:B------:R-:W-:Y:S01]  /*e050*/  IMAD.MOV.U32 R41, RZ, RZ, R121 ;  /* 0x000000ffff297224 */ /* 0x000fe200078e0079 */
[----:B------:R-:W-:Y:S01]  /*e060*/  MUFU.EX2 R131, R103 ;  /* 0x0000006700837308 */ /* 0x000fe20000000800 */
[----:B----4-:R-:W-:Y:S03]  /*e070*/  IMAD.MOV.U32 R236, RZ, RZ, R40 ;  /* 0x000000ffffec7224 */ /* 0x010fe600078e0028 */
[----:B---3--:R-:W-:Y:S06]  /*e080*/  MOV R235, R41 ;  /* 0x0000002900eb7202 */ /* 0x008fec0000000f00 */
[----:B------:R-:W-:Y:S01]  /*e090*/  MUFU.EX2 R121, R78 ;  /* 0x0000004e00797308 */ /* 0x000fe20000000800 */
[C---:B--2---:R-:W-:Y:S01]  /*e0a0*/  FMUL.FTZ R30, R0.reuse, R162 ;  /* 0x000000a2001e7220 */ /* 0x044fe20000410000 */
[----:B------:R-:W-:Y:S08]  /*e0b0*/  FMUL.FTZ R31, R0, R163 ;  /* 0x000000a3001f7220 */ /* 0x000ff00000410000 */
[----:B------:R-:W-:Y:S01]  /*e0c0*/  MUFU.EX2 R103, R94 ;  /* 0x0000005e00677308 */ /* 0x000fe20000000800 */
[-C--:B------:R-:W-:Y:S09]  /*e0d0*/  HMMA.16816.F32.BF16 R28, R44, R42.reuse, R28 ;  /* 0x0000002a2c1c723c */ /* 0x080ff2000004181c */
[----:B------:R-:W-:Y:S01]  /*e0e0*/  MUFU.EX2 R94, R241 ;  /* 0x000000f1005e7308 */ /* 0x000fe20000000800 */
[--C-:B------:R-:W-:Y:S02]  /*e0f0*/  HSET2.LE.AND R44, R87, R213.reuse, PT ;  /* 0x000000d5572c7233 */ /* 0x100fe40003803000 */
[--C-:B------:R-:W-:Y:S02]  /*e100*/  HSET2.LE.AND R45, R86, R213.reuse, PT ;  /* 0x000000d5562d7233 */ /* 0x100fe40003803000 */
[--C-:B------:R-:W-:Y:S01]  /*e110*/  HSET2.LE.AND R46, R97, R213.reuse, PT ;  /* 0x000000d5612e7233 */ /* 0x100fe20003803000 */
[----:B------:R-:W-:Y:S01]  /*e120*/  HMMA.16816.F32.BF16 R32, R36, R42, R32 ;  /* 0x0000002a2420723c */ /* 0x000fe20000041820 */
[----:B------:R-:W1:Y:S03]  /*e130*/  LDSM.16.MT88.4 R36, [R139+0x4400] ;  /* 0x004400008b24783b */ /* 0x000e660000004200 */
[----:B------:R-:W-:Y:S01]  /*e140*/  MUFU.EX2 R87, R244 ;  /* 0x000000f400577308 */ /* 0x000fe20000000800 */
[----:B------:R-:W-:Y:S04]  /*e150*/  LOP3.LUT R47, R98, 0xff00ff, RZ, 0xc0, !PT ;  /* 0x00ff00ff622f7812 */ /* 0x000fe800078ec0ff */
[----:B------:R-:W-:Y:S01]  /*e160*/  LDSM.16.MT88.4 R40, [R139+0x5000] ;  /* 0x005000008b28783b */ /* 0x000fe20000004200 */
[--C-:B------:R-:W-:Y:S04]  /*e170*/  HSET2.LE.AND R47, R47, R213.reuse, PT ;  /* 0x000000d52f2f7233 */ /* 0x100fe80003803000 */
[----:B------:R-:W-:Y:S10]  /*e180*/  MUFU.EX2 R78, R118 ;  /* 0x00000076004e7308 */ /* 0x000ff40000000800 */
[----:B------:R-:W-:Y:S01]  /*e190*/  MUFU.EX2 R86, R206 ;  /* 0x000000ce00567308 */ /* 0x000fe20000000800 */
[-C--:B-1----:R-:W-:Y:S08]  /*e1a0*/  HMMA.16816.F32.BF16 R4, R48, R36.reuse, R4 ;  /* 0x000000243004723c */ /* 0x082ff00000041804 */
[C---:B------:R-:W-:Y:S08]  /*e1b0*/  HMMA.16816.F32.BF16 R8, R52.reuse, R36, R8 ;  /* 0x000000243408723c */ /* 0x040ff00000041808 */
[-C--:B------:R-:W-:Y:S08]  /*e1c0*/  HMMA.16816.F32.BF16 R12, R52, R38.reuse, R12 ;  /* 0x00000026340c723c */ /* 0x080ff0000004180c */
[C---:B------:R-:W-:Y:S01]  /*e1d0*/  HMMA.16816.F32.BF16 R16, R48.reuse, R38, R16 ;  /* 0x000000263010723c */ /* 0x040fe20000041810 */
[----:B------:R-:W1:Y:S07]  /*e1e0*/  LDSM.16.MT88.4 R36, [R209+0x4400] ;  /* 0x00440000d124783b */ /* 0x000e6e0000004200 */
[-C--:B-1----:R-:W-:Y:S08]  /*e1f0*/  HMMA.16816.F32.BF16 R20, R48, R36.reuse, R20 ;  /* 0x000000243014723c */ /* 0x082ff00000041814 */
[C---:B------:R-:W-:Y:S08]  /*e200*/  HMMA.16816.F32.BF16 R24, R52.reuse, R36, R24 ;  /* 0x000000243418723c */ /* 0x040ff00000041818 */
[-C--:B------:R-:W-:Y:S03]  /*e210*/  HMMA.16816.F32.BF16 R28, R52, R38.reuse, R28 ;  /* 0x00000026341c723c */ /* 0x080fe6000004181c */
[----:B------:R-:W-:Y:S02]  /*e220*/  IMAD.MOV.U32 R53, RZ, RZ, R140 ;  /* 0x000000ffff357224 */ /* 0x000fe400078e008c */
[----:B------:R-:W-:Y:S02]  /*e230*/  IMAD.MOV.U32 R55, RZ, RZ, R160 ;  /* 0x000000ffff377224 */ /* 0x000fe400078e00a0 */
[----:B------:R-:W-:Y:S01]  /*e240*/  IMAD.MOV.U32 R54, RZ, RZ, R141 ;  /* 0x000000ffff367224 */ /* 0x000fe200078e008d */
[----:B------:R-:W-:Y:S01]  /*e250*/  HMMA.16816.F32.BF16 R32, R48, R38, R32 ;  /* 0x000000263020723c */ /* 0x000fe20000041820 */
[----:B------:R-:W1:Y:S03]  /*e260*/  LDSM.16.MT88.4 R36, [R139+0x4800] ;  /* 0x004800008b24783b */ /* 0x000e660000004200 */
[----:B------:R-:W-:Y:S01]  /*e270*/  SHF.R.U32.HI R49, RZ, 0x18, R76 ;  /* 0x00000018ff317819 */ /* 0x000fe2000001164c */
[----:B------:R-:W-:Y:S01]  /*e280*/  FADD.FTZ R54, R54, R133 ;  /* 0x0000008536367221 */ /* 0x000fe20000010000 */
[----:B------:R-:W-:Y:S01]  /*e290*/  SHF.R.U32.HI R50, RZ, 0x18, R77 ;  /* 0x00000018ff327819 */ /* 0x000fe2000001164d */
[----:B------:R-:W-:Y:S01]  /*e2a0*/  FADD.FTZ R55, R55, R132 ;  /* 0x0000008437377221 */ /* 0x000fe20000010000 */
[----:B------:R-:W-:Y:S01]  /*e2b0*/  IMAD.MOV.U32 R132, RZ, RZ, R136 ;  /* 0x000000ffff847224 */ /* 0x000fe200078e0088 */
[----:B------:R-:W2:Y:S01]  /*e2c0*/  LDL.LU R51, [R1+0x38] ;  /* 0x0000380001337983 */ /* 0x000ea20000300800 */
[----:B------:R-:W-:Y:S01]  /*e2d0*/  FADD.FTZ R54, R236, R54 ;  /* 0x00000036ec367221 */ /* 0x000fe20000010000 */
        /* <DEDUP_REMOVED lines=8> */
[----:B------:R-:W-:Y:S01]  /*e360*/  IMAD.MOV.U32 R67, RZ, RZ, R167 ;  /* 0x000000ffff437224 */ /* 0x000fe200078e00a7 */
[----:B------:R-:W-:Y:S01]  /*e370*/  MOV R65, R138 ;  /* 0x0000008a00417202 */ /* 0x000fe20000000f00 */
[----:B------:R-:W-:Y:S01]  /*e380*/  IMAD.MOV.U32 R167, RZ, RZ, R189 ;  /* 0x000000ffffa77224 */ /* 0x000fe200078e00bd */
[----:B------:R-:W1:Y:S01]  /*e390*/  MUFU.EX2 R138, R117 ;  /* 0x00000075008a7308 */ /* 0x000e620000000800 */
[----:B------:R-:W-:Y:S01]  /*e3a0*/  IMAD.MOV.U32 R66, RZ, RZ, R191 ;  /* 0x000000ffff427224 */ /* 0x000fe200078e00bf */
[----:B------:R-:W-:Y:S01]  /*e3b0*/  HMMA.16816.F32.BF16 R32, R56, R38, R32 ;  /* 0x000000263820723c */ /* 0x000fe20000041820 */
[----:B------:R-:W3:Y:S03]  /*e3c0*/  LDSM.16.MT88.4 R36, [R139+0x4c00] ;  /* 0x004c00008b24783b */ /* 0x000ee60000004200 */
[----:B------:R-:W-:Y:S04]  /*e3d0*/  IMAD.MOV.U32 R191, RZ, RZ, R120 ;  /* 0x000000ffffbf7224 */ /* 0x000fe800078e0078 */
[----:B------:R-:W-:Y:S01]  /*e3e0*/  MUFU.EX2 R120, R74 ;  /* 0x0000004a00787308 */ /* 0x000fe20000000800 */
[----:B------:R-:W-:Y:S01]  /*e3f0*/  IMAD.MOV.U32 R59, RZ, RZ, R3 ;  /* 0x000000ffff3b7224 */ /* 0x000fe200078e0003 */
[----:B------:R-:W-:Y:S01]  /*e400*/  F2FP.BF16.F32.PACK_AB R3, R231, R232 ;  /* 0x000000e8e703723e */ /* 0x000fe200000010ff */
[----:B------:R-:W-:Y:S02]  /*e410*/  IMAD.MOV.U32 R56, RZ, RZ, R161 ;  /* 0x000000ffff387224 */ /* 0x000fe400078e00a1 */
[----:B------:R-:W-:Y:S01]  /*e420*/  IMAD.MOV.U32 R189, RZ, RZ, R124 ;  /* 0x000000ffffbd7224 */ /* 0x000fe200078e007c */
[----:B------:R-:W-:Y:S01]  /*e430*/  LOP3.LUT R80, R3, R80, RZ, 0xc0, !PT ;  /* 0x0000005003507212 */ /* 0x000fe200078ec0ff */
[----:B------:R-:W-:Y:S03]  /*e440*/  FADD.FTZ R56, R56, R134 ;  /* 0x0000008638387221 */ /* 0x000fe60000010000 */
[----:B------:R-:W-:Y:S01]  /*e450*/  MUFU.EX2 R74, R130 ;  /* 0x00000082004a7308 */ /* 0x000fe20000000800 */
[----:B-1----:R-:W-:Y:S01]  /*e460*/  F2FP.BF16.F32.PACK_AB R3, R138, R128 ;  /* 0x000000808a03723e */ /* 0x002fe200000010ff */
[----:B------:R-:W-:Y:S01]  /*e470*/  FADD.FTZ R55, R59, R55 ;  /* 0x000000373b377221 */ /* 0x000fe20000010000 */
[----:B------:R-:W-:Y:S01]  /*e480*/  FADD.FTZ R56, R65, R56 ;  /* 0x0000003841387221 */ /* 0x000fe20000010000 */
[----:B------:R-:W-:Y:S01]  /*e490*/  IMAD.MOV.U32 R134, RZ, RZ, R135 ;  /* 0x000000ffff867224 */ /* 0x000fe200078e0087 */
[----:B------:R-:W-:Y:S02]  /*e4a0*/  LOP3.LUT R81, R3, R81, RZ, 0xc0, !PT ;  /* 0x0000005103517212 */ /* 0x000fe400078ec0ff */
[----:B------:R-:W-:Y:S03]  /*e4b0*/  F2FP.BF16.F32.PACK_AB R3, R131, R112 ;  /* 0x000000708303723e */ /* 0x000fe600000010ff */
[----:B------:R-:W1:Y:S01]  /*e4c0*/  MUFU.EX2 R124, R75 ;  /* 0x0000004b007c7308 */ /* 0x000e620000000800 */
[----:B------:R-:W-:Y:S01]  /*e4d0*/  FADD.FTZ R56, R171, R56 ;  /* 0x00000038ab387221 */ /* 0x000fe20000010000 */
[----:B------:R-:W-:Y:S08]  /*e4e0*/  LOP3.LUT R44, R3, R44, RZ, 0xc0, !PT ;  /* 0x0000002c032c7212 */ /* 0x000ff000078ec0ff */
[----:B------:R-:W4:Y:S10]  /*e4f0*/  MUFU.EX2 R117, R79 ;  /* 0x0000004f00757308 */ /* 0x000f340000000800 */
[----:B------:R-:W2:Y:S01]  /*e500*/  MUFU.EX2 R75, R119 ;  /* 0x00000077004b7308 */ /* 0x000ea20000000800 */
[----:B-1----:R-:W-:Y:S01]  /*e510*/  F2FP.BF16.F32.PACK_AB R3, R124, R120 ;  /* 0x000000787c03723e */ /* 0x002fe200000010ff */
[-C--:B---3--:R-:W-:Y:S05]  /*e520*/  HMMA.16816.F32.BF16 R4, R68, R36.reuse, R4 ;  /* 0x000000244404723c */ /* 0x088fea0000041804 */
[----:B------:R-:W-:Y:S03]  /*e530*/  LOP3.LUT R45, R3, R45, RZ, 0xc0, !PT ;  /* 0x0000002d032d7212 */ /* 0x000fe600078ec0ff */
[----:B------:R-:W1:Y:S01]  /*e540*/  MUFU.EX2 R79, R205 ;  /* 0x000000cd004f7308 */ /* 0x000e620000000800 */
[----:B------:R-:W-:Y:S01]  /*e550*/  F2FP.BF16.F32.PACK_AB R3, R145, R144 ;  /* 0x000000909103723e */ /* 0x000fe200000010ff */
[C---:B------:R-:W-:Y:S04]  /*e560*/  HMMA.16816.F32.BF16 R8, R60.reuse, R36, R8 ;  /* 0x000000243c08723c */ /* 0x040fe80000041808 */
[----:B------:R-:W-:Y:S01]  /*e570*/  LOP3.LUT R46, R3, R46, RZ, 0xc0, !PT ;  /* 0x0000002e032e7212 */ /* 0x000fe200078ec0ff */
[----:B------:R-:W-:Y:S03]  /*e580*/  IMAD.MOV.U32 R3, RZ, RZ, R84 ;  /* 0x000000ffff037224 */ /* 0x000fe600078e0054 */
[----:B------:R-:W-:Y:S01]  /*e590*/  MUFU.EX2 R65, R247 ;  /* 0x000000f700417308 */ /* 0x000fe20000000800 */
[-C--:B------:R-:W-:Y:S03]  /*e5a0*/  HMMA.16816.F32.BF16 R12, R60, R38.reuse, R12 ;  /* 0x000000263c0c723c */ /* 0x080fe6000004180c */
[----:B------:R-:W-:Y:S05]  /*e5b0*/  LOP3.LUT R3, R3, 0xff, RZ, 0xc0, !PT ;  /* 0x000000ff03037812 */ /* 0x000fea00078ec0ff */
[C---:B------:R-:W-:Y:S01]  /*e5c0*/  HMMA.16816.F32.BF16 R16, R68.reuse, R38, R16 ;  /* 0x000000264410723c */ /* 0x040fe20000041810 */
[----:B------:R-:W3:Y:S07]  /*e5d0*/  LDSM.16.MT88.4 R36, [R209+0x4c00] ;  /* 0x004c0000d124783b */ /* 0x000eee0000004200 */
[-C--:B---3--:R-:W-:Y:S08]  /*e5e0*/  HMMA.16816.F32.BF16 R20, R68, R36.reuse, R20 ;  /* 0x000000244414723c */ /* 0x088ff00000041814 */
[C---:B------:R-:W-:Y:S04]  /*e5f0*/  HMMA.16816.F32.BF16 R24, R60.reuse, R36, R24 ;  /* 0x000000243c18723c */ /* 0x040fe80000041818 */
[C---:B------:R-:W-:Y:S02]  /*e600*/  PRMT R36, R84.reuse, 0x7771, RZ ;  /* 0x0000777154247816 */ /* 0x040fe400000000ff */
[C---:B------:R-:W-:Y:S02]  /*e610*/  PRMT R37, R84.reuse, 0x7773, RZ ;  /* 0x0000777354257816 */ /* 0x040fe400000000ff */
[-C--:B------:R-:W-:Y:S03]  /*e620*/  HMMA.16816.F32.BF16 R28, R60, R38.reuse, R28 ;  /* 0x000000263c1c723c */ /* 0x080fe6000004181c */
[----:B------:R-:W-:Y:S02]  /*e630*/  PRMT R63, R3, 0x5410, R36 ;  /* 0x00005410033f7816 */ /* 0x000fe40000000024 */
[----:B----4-:R-:W-:Y:S02]  /*e640*/  F2FP.BF16.F32.PACK_AB R3, R117, R121 ;  /* 0x000000797503723e */ /* 0x010fe400000010ff */
[----:B------:R-:W-:Y:S01]  /*e650*/  PRMT R36, R84, 0x7772, RZ ;  /* 0x0000777254247816 */ /* 0x000fe200000000ff */
[----:B------:R-:W-:Y:S01]  /*e660*/  HMMA.16816.F32.BF16 R32, R68, R38, R32 ;  /* 0x000000264420723c */ /* 0x000fe20000041820 */
[----:B------:R-:W-:Y:S03]  /*e670*/  MUFU.EX2 R71, R251 ;  /* 0x000000fb00477308 */ /* 0x000fe60000000800 */
[----:B------:R-:W-:Y:S02]  /*e680*/  LOP3.LUT R47, R3, R47, RZ, 0xc0, !PT ;  /* 0x0000002f032f7212 */ /* 0x000fe400078ec0ff */
[----:B------:R-:W-:Y:S02]  /*e690*/  PRMT R64, R36, 0x5410, R37 ;  /* 0x0000541024407816 */ /* 0x000fe40000000025 */
[-C--:B------:R-:W-:Y:S03]  /*e6a0*/  HMMA.16816.F32.BF16 R4, R80, R40.reuse, R4 ;  /* 0x000000285004723c */ /* 0x080fe60000041804 */
[----:B------:R-:W-:Y:S02]  /*e6b0*/  MUFU.EX2 R70, R245 ;  /* 0x000000f500467308 */ /* 0x000fe40000000800 */
[----:B------:R-:W-:Y:S02]  /*e6c0*/  PRMT R3, R76, 0x7632, R3 ;  /* 0x000076324c037816 */ /* 0x000fe40000000003 */
[----:B------:R-:W-:Y:S01]  /*e6d0*/  LOP3.LUT R36, R77, 0xffff, RZ, 0xc0, !PT ;  /* 0x0000ffff4d247812 */ /* 0x000fe200078ec0ff */
[C---:B------:R-:W-:Y:S05]  /*e6e0*/  HMMA.16816.F32.BF16 R8, R44.reuse, R40, R8 ;  /* 0x000000282c08723c */ /* 0x040fea0000041808 */
[----:B------:R-:W-:Y:S01]  /*e6f0*/  MUFU.EX2 R69, R246 ;  /* 0x000000f600457308 */ /* 0x000fe20000000800 */
[----:B------:R-:W-:Y:S02]  /*e700*/  LOP3.LUT R38, R3, 0xff, RZ, 0xc0, !PT ;  /* 0x000000ff03267812 */ /* 0x000fe400078ec0ff */
[C---:B------:R-:W-:Y:S01]  /*e710*/  PRMT R37, R77.reuse, 0x7632, R37 ;  /* 0x000076324d257816 */ /* 0x040fe20000000025 */
[-C--:B------:R-:W-:Y:S06]  /*e720*/  HMMA.16816.F32.BF16 R12, R44, R42.reuse, R12 ;  /* 0x0000002a2c0c723c */ /* 0x080fec000004180c */
[----:B------:R-:W-:Y:S01]  /*e730*/  MUFU.EX2 R68, R66 ;  /* 0x0000004200447308 */ /* 0x000fe20000000800 */
[----:B------:R-:W-:Y:S02]  /*e740*/  LOP3.LUT R39, R77, 0xff, RZ, 0xc0, !PT ;  /* 0x000000ff4d277812 */ /* 0x000fe400078ec0ff */
[----:B------:R-:W-:Y:S02]  /*e750*/  SHF.R.U32.HI R3, RZ, 0x8, R36 ;  /* 0x00000008ff037819 */ /* 0x000fe40000011624 */
[----:B------:R-:W-:Y:S01]  /*e760*/  LOP3.LUT R48, R37, 0xff, RZ, 0xc0, !PT ;  /* 0x000000ff25307812 */ /* 0x000fe200078ec0ff */
[C---:B------:R-:W-:Y:S04]  /*e770*/  HMMA.16816.F32.BF16 R16, R80.reuse, R42, R16 ;  /* 0x0000002a5010723c */ /* 0x040fe80000041810 */
[----:B------:R-:W-:Y:S01]  /*e780*/  MUFU.EX2 R66, R249 ;  /* 0x000000f900427308 */ /* 0x000fe20000000800 */
[----:B------:R-:W-:Y:S02]  /*e790*/  PRMT R52, R38, 0x5410, R49 ;  /* 0x0000541026347816 */ /* 0x000fe40000000031 */
[----:B------:R-:W-:Y:S01]  /*e7a0*/  PRMT R58, R39, 0x5410, R3 ;  /* 0x00005410273a7816 */ /* 0x000fe20000000003 */
[----:B------:R-:W-:Y:S01]  /*e7b0*/  IMAD.MOV.U32 R3, RZ, RZ, R88 ;  /* 0x000000ffff037224 */ /* 0x000fe200078e0058 */
[----:B------:R-:W3:Y:S01]  /*e7c0*/  LDSM.16.MT88.4 R36, [R209+0x5000] ;  /* 0x00500000d124783b */ /* 0x000ee20000004200 */
[----:B------:R-:W-:Y:S02]  /*e7d0*/  LOP3.LUT R40, R73, 0xffff, RZ, 0xc0, !PT ;  /* 0x0000ffff49287812 */ /* 0x000fe400078ec0ff */
[----:B------:R-:W-:Y:S02]  /*e7e0*/  SHF.R.U32.HI R41, RZ, 0x18, R73 ;  /* 0x00000018ff297819 */ /* 0x000fe40000011649 */
[----:B------:R-:W-:Y:S02]  /*e7f0*/  LOP3.LUT R49, R3, 0xff, RZ, 0xc0, !PT ;  /* 0x000000ff03317812 */ /* 0x000fe400078ec0ff */
[----:B------:R-:W-:Y:S02]  /*e800*/  PRMT R3, R73, 0x7632, R3 ;  /* 0x0000763249037816 */ /* 0x000fe40000000003 */
[----:B------:R-:W-:Y:S01]  /*e810*/  PRMT R57, R48, 0x5410, R50 ;  /* 0x0000541030397816 */ /* 0x000fe20000000032 */
[----:B--2---:R-:W-:Y:S01]  /*e820*/  FFMA.FTZ R53, R0, R51, R53 ;  /* 0x0000003300357223 */ /* 0x004fe20000010035 */
[----:B------:R-:W-:Y:S02]  /*e830*/  LOP3.LUT R3, R3, 0xff, RZ, 0xc0, !PT ;  /* 0x000000ff03037812 */ /* 0x000fe400078ec0ff */
[----:B------:R-:W-:Y:S01]  /*e840*/  PRMT R50, R88, 0x7771, RZ ;  /* 0x0000777158327816 */ /* 0x000fe200000000ff */
[----:B------:R-:W-:Y:S01]  /*e850*/  FADD.FTZ R53, R235, R53 ;  /* 0x00000035eb357221 */ /* 0x000fe20000010000 */
[----:B------:R-:W-:Y:S02]  /*e860*/  LOP3.LUT R48, R73, 0xff, RZ, 0xc0, !PT ;  /* 0x000000ff49307812 */ /* 0x000fe400078ec0ff */
[----:B------:R-:W-:Y:S01]  /*e870*/  SHF.R.U32.HI R40, RZ, 0x8, R40 ;  /* 0x00000008ff287819 */ /* 0x000fe20000011628 */
[----:B------:R-:W-:Y:S01]  /*e880*/  MUFU.EX2 R73, R109 ;  /* 0x0000006d00497308 */ /* 0x000fe20000000800 */
[----:B------:R-:W-:Y:S02]  /*e890*/  PRMT R141, R3, 0x5410, R41 ;  /* 0x00005410038d7816 */ /* 0x000fe40000000029 */
[----:B------:R-:W-:Y:S02]  /*e8a0*/  LOP3.LUT R3, R72, 0xffff, RZ, 0xc0, !PT ;  /* 0x0000ffff48037812 */ /* 0x000fe400078ec0ff */
[----:B------:R-:W-:Y:S02]  /*e8b0*/  PRMT R162, R49, 0x5410, R50 ;  /* 0x0000541031a27816 */ /* 0x000fe40000000032 */
[----:B------:R-:W-:Y:S02]  /*e8c0*/  PRMT R140, R48, 0x5410, R40 ;  /* 0x00005410308c7816 */ /* 0x000fe40000000028 */
[C---:B------:R-:W-:Y:S02]  /*e8d0*/  PRMT R50, R88.reuse, 0x7773, RZ ;  /* 0x0000777358327816 */ /* 0x040fe400000000ff */
[----:B------:R-:W-:Y:S02]  /*e8e0*/  PRMT R49, R88, 0x7772, RZ ;  /* 0x0000777258317816 */ /* 0x000fe400000000ff */
[----:B------:R-:W-:Y:S02]  /*e8f0*/  LOP3.LUT R48, R72, 0xff, RZ, 0xc0, !PT ;  /* 0x000000ff48307812 */ /* 0x000fe400078ec0ff */
[----:B------:R-:W-:Y:S02]  /*e900*/  SHF.R.U32.HI R3, RZ, 0x8, R3 ;  /* 0x00000008ff037819 */ /* 0x000fe40000011603 */
[----:B------:R-:W-:Y:S02]  /*e910*/  PRMT R163, R49, 0x5410, R50 ;  /* 0x0000541031a37816 */ /* 0x000fe40000000032 */
[----:B------:R-:W-:Y:S02]  /*e920*/  PRMT R160, R48, 0x5410, R3 ;  /* 0x0000541030a07816 */ /* 0x000fe40000000003 */
[----:B------:R-:W2:Y:S01]  /*e930*/  LDSM.16.MT88.4 R48, [R139+0x5400] ;  /* 0x005400008b30783b */ /* 0x000ea20000004200 */
[-C--:B---3--:R-:W-:Y:S03]  /*e940*/  HMMA.16816.F32.BF16 R20, R80, R36.reuse, R20 ;  /* 0x000000245014723c */ /* 0x088fe60000041814 */
[--C-:B------:R-:W-:Y:S02]  /*e950*/  HSET2.LE.AND R42, R99, R213.reuse, PT ;  /* 0x000000d5632a7233 */ /* 0x100fe40003803000 */
[----:B------:R-:W-:Y:S02]  /*e960*/  F2FP.BF16.F32.PACK_AB R0, R234, R233 ;  /* 0x000000e9ea00723e */ /* 0x000fe400000010ff */
[----:B------:R-:W-:Y:S01]  /*e970*/  F2FP.BF16.F32.PACK_AB R3, R186, R203 ;  /* 0x000000cbba03723e */ /* 0x000fe200000010ff */
[C---:B------:R-:W-:Y:S04]  /*e980*/  HMMA.16816.F32.BF16 R24, R44.reuse, R36, R24 ;  /* 0x000000242c18723c */ /* 0x040fe80000041818 */
[----:B------:R-:W-:Y:S02]  /*e990*/  PRMT R40, R72, 0x7632, R40 ;  /* 0x0000763248287816 */ /* 0x000fe40000000028 */
[----:B------:R-:W-:Y:S02]  /*e9a0*/  SHF.R.U32.HI R41, RZ, 0x18, R72 ;  /* 0x00000018ff297819 */ /* 0x000fe40000011648 */
[-C--:B------:R-:W-:Y:S01]  /*e9b0*/  HMMA.16816.F32.BF16 R28, R44, R38.reuse, R28 ;  /* 0x000000262c1c723c */ /* 0x080fe2000004181c */
[----:B------:R-:W3:Y:S02]  /*e9c0*/  MUFU.EX2 R72, R250 ;  /* 0x000000fa00487308 */ /* 0x000ee40000000800 */
[----:B------:R-:W-:Y:S02]  /*e9d0*/  LOP3.LUT R40, R40, 0xff, RZ, 0xc0, !PT ;  /* 0x000000ff28287812 */ /* 0x000fe400078ec0ff */
[----:B------:R-:W-:Y:S02]  /*e9e0*/  LOP3.LUT R43, R100, 0xff00ff, RZ, 0xc0, !PT ;  /* 0x00ff00ff642b7812 */ /* 0x000fe400078ec0ff */
[----:B------:R-:W-:Y:S01]  /*e9f0*/  PRMT R161, R40, 0x5410, R41 ;  /* 0x0000541028a17816 */ /* 0x000fe20000000029 */
[----:B------:R-:W-:Y:S04]  /*ea00*/  HMMA.16816.F32.BF16 R32, R80, R38, R32 ;  /* 0x000000265020723c */ /* 0x000fe80000041820 */
[--C-:B------:R-:W-:Y:S02]  /*ea10*/  HSET2.LE.AND R40, R92, R213.reuse, PT ;  /* 0x000000d55c287233 */ /* 0x100fe40003803000 */
[--C-:B------:R-:W-:Y:S02]  /*ea20*/  HSET2.LE.AND R41, R52, R213.reuse, PT ;  /* 0x000000d534297233 */ /* 0x100fe40003803000 */
[----:B------:R-:W-:Y:S02]  /*ea30*/  F2FP.BF16.F32.PACK_AB R36, R102, R101 ;  /* 0x000000656624723e */ /* 0x000fe400000010ff */
[----:B------:R-:W-:Y:S02]  /*ea40*/  F2FP.BF16.F32.PACK_AB R37, R129, R176 ;  /* 0x000000b08125723e */ /* 0x000fe400000010ff */
[--C-:B------:R-:W-:Y:S02]  /*ea50*/  HSET2.LE.AND R43, R43, R213.reuse, PT ;  /* 0x000000d52b2b7233 */ /* 0x100fe40003803000 */
[----:B------:R-:W-:Y:S02]  /*ea60*/  LOP3.LUT R42, R0, R42, RZ, 0xc0, !PT ;  /* 0x0000002a002a7212 */ /* 0x000fe400078ec0ff */
[----:B------:R-:W-:Y:S02]  /*ea70*/  LOP3.LUT R40, R36, R40, RZ, 0xc0, !PT ;  /* 0x0000002824287212 */ /* 0x000fe400078ec0ff */
[----:B------:R-:W-:Y:S02]  /*ea80*/  LOP3.LUT R41, R37, R41, RZ, 0xc0, !PT ;  /* 0x0000002925297212 */ /* 0x000fe400078ec0ff */
[----:B------:R-:W-:Y:S01]  /*ea90*/  LOP3.LUT R43, R3, R43, RZ, 0xc0, !PT ;  /* 0x0000002b032b7212 */ /* 0x000fe200078ec0ff */
[----:B------:R-:W4:Y:S01]  /*eaa0*/  LDSM.16.MT88.4 R36, [R209+0x5400] ;  /* 0x00540000d124783b */ /* 0x000f220000004200 */
[--C-:B------:R-:W-:Y:S02]  /*eab0*/  HSET2.LE.AND R0, R108, R213.reuse, PT ;  /* 0x000000d56c007233 */ /* 0x100fe40003803000 */
[----:B------:R-:W-:Y:S02]  /*eac0*/  LOP3.LUT R47, R125, 0xff00ff, RZ, 0xc0, !PT ;  /* 0x00ff00ff7d2f7812 */ /* 0x000fe400078ec0ff */
[----:B------:R-:W-:Y:S01]  /*ead0*/  F2FP.BF16.F32.PACK_AB R3, R113, R115 ;  /* 0x000000737103723e */ /* 0x000fe200000010ff */
[-C--:B--2---:R-:W-:Y:S05]  /*eae0*/  HMMA.16816.F32.BF16 R4, R40, R48.reuse, R4 ;  /* 0x000000302804723c */ /* 0x084fea0000041804 */
[----:B------:R-:W-:Y:S02]  /*eaf0*/  LOP3.LUT R46, R3, R0, RZ, 0xc0, !PT ;  /* 0x00000000032e7212 */ /* 0x000fe400078ec0ff */
[--C-:B------:R-:W-:Y:S02]  /*eb00*/  HSET2.LE.AND R47, R47, R213.reuse, PT ;  /* 0x000000d52f2f7233 */ /* 0x100fe40003803000 */
[--C-:B------:R-:W-:Y:S02]  /*eb10*/  HSET2.LE.AND R44, R58, R213.reuse, PT ;  /* 0x000000d53a2c7233 */ /* 0x100fe40003803000 */
[--C-:B------:R-:W-:Y:S02]  /*eb20*/  HSET2.LE.AND R45, R57, R213.reuse, PT ;  /* 0x000000d5392d7233 */ /* 0x100fe40003803000 */
[----:B------:R-:W-:Y:S02]  /*eb30*/  F2FP.BF16.F32.PACK_AB R0, R95, R103 ;  /* 0x000000675f00723e */ /* 0x000fe400000010ff */
[----:B------:R-:W-:Y:S02]  /*eb40*/  F2FP.BF16.F32.PACK_AB R3, R114, R116 ;  /* 0x000000747203723e */ /* 0x000fe400000010ff */
[----:B------:R-:W-:Y:S02]  /*eb50*/  F2FP.BF16.F32.PACK_AB R52, R91, R90 ;  /* 0x0000005a5b34723e */ /* 0x000fe400000010ff */
[----:B------:R-:W-:Y:S01]  /*eb60*/  LOP3.LUT R47, R0, R47, RZ, 0xc0, !PT ;  /* 0x0000002f002f7212 */ /* 0x000fe200078ec0ff */
[----:B------:R-:W-:Y:S01]  /*eb70*/  FADD.FTZ R0, R67, R53 ;  /* 0x0000003543007221 */ /* 0x000fe20000010000 */
[----:B------:R-:W-:Y:S01]  /*eb80*/  LOP3.LUT R44, R3, R44, RZ, 0xc0, !PT ;  /* 0x0000002c032c7212 */ /* 0x000fe200078ec0ff */
[----:B------:R-:W-:Y:S01]  /*eb90*/  FADD.FTZ R3, R159, R54 ;  /* 0x000000369f037221 */ /* 0x000fe20000010000 */
[----:B------:R-:W-:Y:S01]  /*eba0*/  LOP3.LUT R45, R52, R45, RZ, 0xc0, !PT ;  /* 0x0000002d342d7212 */ /* 0x000fe200078ec0ff */
[----:B------:R-:W-:Y:S01]  /*ebb0*/  FADD.FTZ R53, R158, R55 ;  /* 0x000000379e357221 */ /* 0x000fe20000010000 */
[----:B------:R-:W-:Y:S01]  /*ebc0*/  F2FP.BF16.F32.PACK_AB R52, R87, R94 ;  /* 0x0000005e5734723e */ /* 0x000fe200000010ff */
[----:B------:R-:W-:Y:S01]  /*ebd0*/  FADD.FTZ R59, R170, R0 ;  /* 0x00000000aa3b7221 */ /* 0x000fe20000010000 */
[--C-:B------:R-:W-:Y:S01]  /*ebe0*/  HSET2.LE.AND R57, R85, R213.reuse, PT ;  /* 0x000000d555397233 */ /* 0x100fe20003803000 */
[----:B------:R-:W2:Y:S01]  /*ebf0*/  MUFU.EX2 R67, R248 ;  /* 0x000000f800437308 */ /* 0x000ea20000000800 */
[----:B------:R-:W-:Y:S01]  /*ec00*/  F2FP.BF16.F32.PACK_AB R58, R107, R106 ;  /* 0x0000006a6b3a723e */ /* 0x000fe200000010ff */
[C---:B------:R-:W-:Y:S04]  /*ec10*/  HMMA.16816.F32.BF16 R8, R44.reuse, R48, R8 ;  /* 0x000000302c08723c */ /* 0x040fe80000041808 */
[--C-:B------:R-:W-:Y:S01]  /*ec20*/  HSET2.LE.AND R48, R93, R213.reuse, PT ;  /* 0x000000d55d307233 */ /* 0x100fe20003803000 */
[----:B------:R-:W-:Y:S01]  /*ec30*/  FADD.FTZ R49, R167, R3 ;  /* 0x00000003a7317221 */ /* 0x000fe20000010000 */
[--C-:B------:R-:W-:Y:S01]  /*ec40*/  HSET2.LE.AND R54, R104, R213.reuse, PT ;  /* 0x000000d568367233 */ /* 0x100fe20003803000 */
[----:B------:R-:W-:Y:S01]  /*ec50*/  FADD.FTZ R59, R190, R59 ;  /* 0x0000003bbe3b7221 */ /* 0x000fe20000010000 */
[-C--:B------:R-:W-:Y:S03]  /*ec60*/  HMMA.16816.F32.BF16 R12, R44, R50.reuse, R12 ;  /* 0x000000322c0c723c */ /* 0x080fe6000004180c */
[----:B------:R-:W-:Y:S01]  /*ec70*/  LOP3.LUT R52, R52, R48, RZ, 0xc0, !PT ;  /* 0x0000003034347212 */ /* 0x000fe200078ec0ff */
[----:B------:R-:W-:Y:S01]  /*ec80*/  FADD.FTZ R62, R191, R49 ;  /* 0x00000031bf3e7221 */ /* 0x000fe20000010000 */
[----:B------:R-:W-:Y:S02]  /*ec90*/  F2FP.BF16.F32.PACK_AB R0, R237, R238 ;  /* 0x000000eeed00723e */ /* 0x000fe400000010ff */
[----:B------:R-:W-:Y:S01]  /*eca0*/  F2FP.BF16.F32.PACK_AB R3, R204, R195 ;  /* 0x000000c3cc03723e */ /* 0x000fe200000010ff */
[C---:B------:R-:W-:Y:S01]  /*ecb0*/  HMMA.16816.F32.BF16 R16, R40.reuse, R50, R16 ;  /* 0x000000322810723c */ /* 0x040fe20000041810 */
[----:B------:R-:W2:Y:S03]  /*ecc0*/  LDSM.16.MT88.4 R48, [R139+0x5800] ;  /* 0x005800008b30783b */ /* 0x000ea60000004200 */
[----:B------:R-:W-:Y:S01]  /*ecd0*/  LOP3.LUT R54, R0, R54, RZ, 0xc0, !PT ;  /* 0x0000003600367212 */ /* 0x000fe200078ec0ff */
[----:B------:R-:W-:Y:S01]  /*ece0*/  FADD.FTZ R0, R216, R56 ;  /* 0x00000038d8007221 */ /* 0x000fe20000010000 */
[----:B------:R-:W-:Y:S02]  /*ecf0*/  F2FP.BF16.F32.PACK_AB R56, R75, R78 ;  /* 0x0000004e4b38723e */ /* 0x000fe400000010ff */
[-C--:B----4-:R-:W-:Y:S03]  /*ed00*/  HMMA.16816.F32.BF16 R20, R40, R36.reuse, R20 ;  /* 0x000000242814723c */ /* 0x090fe60000041814 */
[----:B------:R-:W-:Y:S01]  /*ed10*/  FADD.FTZ R60, R188, R0 ;  /* 0x00000000bc3c7221 */ /* 0x000fe20000010000 */
[--C-:B------:R-:W-:Y:S02]  /*ed20*/  HSET2.LE.AND R0, R96, R213.reuse, PT ;  /* 0x000000d560007233 */ /* 0x100fe40003803000 */
[--C-:B------:R-:W-:Y:S02]  /*ed30*/  HSET2.LE.AND R140, R140, R213.reuse, PT ;  /* 0x000000d58c8c7233 */ /* 0x100fe40003803000 */
[C---:B------:R-:W-:Y:S04]  /*ed40*/  HMMA.16816.F32.BF16 R24, R44.reuse, R36, R24 ;  /* 0x000000242c18723c */ /* 0x040fe80000041818 */
[----:B------:R-:W-:Y:S02]  /*ed50*/  LOP3.LUT R55, R105, 0xff00ff, RZ, 0xc0, !PT ;  /* 0x00ff00ff69377812 */ /* 0x000fe400078ec0ff */
[----:B------:R-:W-:Y:S01]  /*ed60*/  LOP3.LUT R37, R58, R57, RZ, 0xc0, !PT ;  /* 0x000000393a257212 */ /* 0x000fe200078ec0ff */
[----:B------:R-:W-:Y:S01]  /*ed70*/  FADD.FTZ R57, R184, R62 ;  /* 0x0000003eb8397221 */ /* 0x000fe20000010000 */
[-C--:B------:R-:W-:Y:S01]  /*ed80*/  HMMA.16816.F32.BF16 R28, R44, R38.reuse, R28 ;  /* 0x000000262c1c723c */ /* 0x080fe2000004181c */
[----:B------:R-:W-:Y:S02]  /*ed90*/  MUFU.EX2 R58, R199 ;  /* 0x000000c7003a7308 */ /* 0x000fe40000000800 */
[--C-:B------:R-:W-:Y:S01]  /*eda0*/  HSET2.LE.AND R55, R55, R213.reuse, PT ;  /* 0x000000d537377233 */ /* 0x100fe20003803000 */
[----:B------:R-:W-:Y:S01]  /*edb0*/  FADD.FTZ R57, R179, R57 ;  /* 0x00000039b3397221 */ /* 0x000fe20000010000 */
[--C-:B------:R-:W-:Y:S02]  /*edc0*/  HSET2.LE.AND R161, R161, R213.reuse, PT ;  /* 0x000000d5a1a17233 */ /* 0x100fe40003803000 */
[--C-:B------:R-:W-:Y:S01]  /*edd0*/  HSET2.LE.AND R162, R162, R213.reuse, PT ;  /* 0x000000d5a2a27233 */ /* 0x100fe20003803000 */
[----:B------:R-:W-:Y:S04]  /*ede0*/  HMMA.16816.F32.BF16 R32, R40, R38, R32 ;  /* 0x000000262820723c */ /* 0x000fe80000041820 */
[----:B------:R-:W-:Y:S01]  /*edf0*/  LOP3.LUT R55, R3, R55, RZ, 0xc0, !PT ;  /* 0x0000003703377212 */ /* 0x000fe200078ec0ff */
[----:B------:R-:W-:Y:S01]  /*ee00*/  FADD.FTZ R3, R166, R53 ;  /* 0x00000035a6037221 */ /* 0x000fe20000010000 */
[----:B-1----:R-:W-:Y:S02]  /*ee10*/  F2FP.BF16.F32.PACK_AB R53, R86, R79 ;  /* 0x0000004f5635723e */ /* 0x002fe400000010ff */
[----:B---3--:R-:W-:Y:S01]  /*ee20*/  F2FP.BF16.F32.PACK_AB R40, R71, R72 ;  /* 0x000000484728723e */ /* 0x008fe200000010ff */
[----:B------:R-:W-:Y:S01]  /*ee30*/  FADD.FTZ R61, R189, R3 ;  /* 0x00000003bd3d7221 */ /* 0x000fe20000010000 */
[----:B------:R-:W-:Y:S01]  /*ee40*/  LOP3.LUT R53, R53, R0, RZ, 0xc0, !PT ;  /* 0x0000000035357212 */ /* 0x000fe200078ec0ff */
[----:B------:R-:W-:Y:S01]  /*ee50*/  FADD.FTZ R0, R202, R59 ;  /* 0x0000003bca007221 */ /* 0x000fe20000010000 */
[----:B------:R-:W-:Y:S01]  /*ee60*/  F2FP.BF16.F32.PACK_AB R41, R69, R70 ;  /* 0x000000464529723e */ /* 0x000fe200000010ff */
[----:B------:R-:W1:Y:S01]  /*ee70*/  MUFU.EX2 R59, R252 ;  /* 0x000000fc003b7308 */ /* 0x000e620000000800 */
[--C-:B------:R-:W-:Y:S01]  /*ee80*/  HSET2.LE.AND R3, R89, R213.reuse, PT ;  /* 0x000000d559037233 */ /* 0x100fe20003803000 */
[----:B------:R-:W-:Y:S01]  /*ee90*/  FADD.FTZ R44, R178, R0 ;  /* 0x00000000b22c7221 */ /* 0x000fe20000010000 */
[----:B------:R-:W-:Y:S01]  /*eea0*/  LOP3.LUT R142, R40, R142, RZ, 0xc0, !PT ;  /* 0x0000008e288e7212 */ /* 0x000fe200078ec0ff */
[-C--:B--2---:R-:W-:Y:S05]  /*eeb0*/  HMMA.16816.F32.BF16 R4, R52, R48.reuse, R4 ;  /* 0x000000303404723c */ /* 0x084fea0000041804 */
[----:B------:R-:W-:Y:S02]  /*eec0*/  LOP3.LUT R143, R41, R143, RZ, 0xc0, !PT ;  /* 0x0000008f298f7212 */ /* 0x000fe400078ec0ff */
[----:B------:R-:W-:Y:S01]  /*eed0*/  LOP3.LUT R36, R56, R3, RZ, 0xc0, !PT ;  /* 0x0000000338247212 */ /* 0x000fe200078ec0ff */
[----:B------:R-:W2:Y:S01]  /*eee0*/  LDSM.16.MT88.4 R40, [R209+0x5800] ;  /* 0x00580000d128783b */ /* 0x000ea20000004200 */
[----:B------:R-:W-:Y:S01]  /*eef0*/  LOP3.LUT R0, R64, 0xff00ff, RZ, 0xc0, !PT ;  /* 0x00ff00ff40007812 */ /* 0x000fe200078ec0ff */
[----:B------:R-:W-:Y:S01]  /*ef00*/  FADD.FTZ R3, R196, R60 ;  /* 0x0000003cc4037221 */ /* 0x000fe20000010000 */
[--C-:B------:R-:W-:Y:S01]  /*ef10*/  HSET2.LE.AND R38, R63, R213.reuse, PT ;  /* 0x000000d53f267233 */ /* 0x100fe20003803000 */
[----:B------:R-:W-:Y:S01]  /*ef20*/  FADD.FTZ R56, R197, R61 ;  /* 0x0000003dc5387221 */ /* 0x000fe20000010000 */
[--C-:B------:R-:W-:Y:S01]  /*ef30*/  HSET2.LE.AND R141, R141, R213.reuse, PT ;  /* 0x000000d58d8d7233 */ /* 0x100fe20003803000 */
[----:B------:R-:W-:Y:S01]  /*ef40*/  FADD.FTZ R47, R181, R3 ;  /* 0x00000003b52f7221 */ /* 0x000fe20000010000 */
[--C-:B------:R-:W-:Y:S01]  /*ef50*/  HSET2.LE.AND R39, R0, R213.reuse, PT ;  /* 0x000000d500277233 */ /* 0x100fe20003803000 */
[----:B------:R-:W-:Y:S01]  /*ef60*/  FADD.FTZ R45, R182, R56 ;  /* 0x00000038b62d7221 */ /* 0x000fe20000010000 */
[----:B------:R-:W-:Y:S01]  /*ef70*/  F2FP.BF16.F32.PACK_AB R0, R73, R74 ;  /* 0x0000004a4900723e */ /* 0x000fe200000010ff */
[----:B------:R-:W-:Y:S01]  /*ef80*/  FADD.FTZ R47, R149, R47 ;  /* 0x0000002f952f7221 */ /* 0x000fe20000010000 */
[----:B------:R-:W-:Y:S01]  /*ef90*/  F2FP.BF16.F32.PACK_AB R3, R111, R110 ;  /* 0x0000006e6f03723e */ /* 0x000fe200000010ff */
[----:B------:R-:W-:Y:S01]  /*efa0*/  FADD.FTZ R45, R151, R45 ;  /* 0x0000002d972d7221 */ /* 0x000fe20000010000 */
[----:B------:R-:W-:Y:S01]  /*efb0*/  LOP3.LUT R38, R0, R38, RZ, 0xc0, !PT ;  /* 0x0000002600267212 */ /* 0x000fe200078ec0ff */
[----:B------:R-:W-:Y:S01]  /*efc0*/  FADD.FTZ R0, R228, R57 ;  /* 0x00000039e4007221 */ /* 0x000fe20000010000 */
[----:B------:R-:W-:Y:S01]  /*efd0*/  LOP3.LUT R39, R3, R39, RZ, 0xc0, !PT ;  /* 0x0000002703277212 */ /* 0x000fe200078ec0ff */
[----:B------:R-:W-:Y:S01]  /*efe0*/  FADD.FTZ R3, R207, R44 ;  /* 0x0000002ccf037221 */ /* 0x000fe20000010000 */
[----:B------:R-:W-:Y:S01]  /*eff0*/  F2FP.BF16.F32.PACK_AB R44, R66, R65 ;  /* 0x00000041422c723e */ /* 0x000fe200000010ff */
[----:B------:R-:W-:Y:S01]  /*f000*/  FADD.FTZ R56, R229, R0 ;  /* 0x00000000e5387221 */ /* 0x000fe20000010000 */
[----:B------:R-:W-:Y:S01]  /*f010*/  F2FP.BF16.F32.PACK_AB R0, R173, R68 ;  /* 0x00000044ad00723e */ /* 0x000fe200000010ff */
[----:B------:R-:W-:Y:S01]  /*f020*/  FADD.FTZ R46, R148, R3 ;  /* 0x00000003942e7221 */ /* 0x000fe20000010000 */
[----:B------:R-:W-:Y:S01]  /*f030*/  F2FP.BF16.F32.PACK_AB R3, R172, R67 ;  /* 0x00000043ac03723e */ /* 0x000fe200000010ff */
[C---:B------:R-:W-:Y:S04]  /*f040*/  HMMA.16816.F32.BF16 R8, R36.reuse, R48, R8 ;  /* 0x000000302408723c */ /* 0x040fe80000041808 */
[----:B------:R-:W-:Y:S01]  /*f050*/  LOP3.LUT R140, R0, R140, RZ, 0xc0, !PT ;  /* 0x0000008c008c7212 */ /* 0x000fe200078ec0ff */
[----:B------:R-:W-:Y:S01]  /*f060*/  FADD.FTZ R0, R214, R47 ;  /* 0x0000002fd6007221 */ /* 0x000fe20000010000 */
[----:B------:R-:W-:Y:S01]  /*f070*/  FADD.FTZ R47, R200, R56 ;  /* 0x00000038c82f7221 */ /* 0x000fe20000010000 */
[----:B------:R-:W-:Y:S01]  /*f080*/  LOP3.LUT R141, R3, R141, RZ, 0xc0, !PT ;  /* 0x0000008d038d7212 */ /* 0x000fe200078ec0ff */
[-C--:B------:R-:W-:Y:S03]  /*f090*/  HMMA.16816.F32.BF16 R12, R36, R50.reuse, R12 ;  /* 0x00000032240c723c */ /* 0x080fe6000004180c */
[--C-:B------:R-:W-:Y:S01]  /*f0a0*/  HSET2.LE.AND R160, R160, R213.reuse, PT ;  /* 0x000000d5a0a07233 */ /* 0x100fe20003803000 */
[----:B------:R-:W-:Y:S01]  /*f0b0*/  FADD.FTZ R48, R150, R0 ;  /* 0x0000000096307221 */ /* 0x000fe20000010000 */
[----:B------:R-:W-:Y:S01]  /*f0c0*/  LOP3.LUT R163, R163, 0xff00ff, RZ, 0xc0, !PT ;  /* 0x00ff00ffa3a37812 */ /* 0x000fe200078ec0ff */
[----:B------:R-:W3:Y:S01]  /*f0d0*/  LDSM.16.MT88.4 R148, [R139+0x5c00] ;  /* 0x005c00008b94783b */ /* 0x000ee20000004200 */
[----:B------:R-:W-:Y:S01]  /*f0e0*/  FADD.FTZ R3, R193, R45 ;  /* 0x0000002dc1037221 */ /* 0x000fe20000010000 */
[C---:B------:R-:W-:Y:S04]  /*f0f0*/  HMMA.16816.F32.BF16 R16, R52.reuse, R50, R16 ;  /* 0x000000323410723c */ /* 0x040fe80000041810 */
[----:B------:R-:W-:Y:S01]  /*f100*/  F2FP.BF16.F32.PACK_AB R0, R123, R122 ;  /* 0x0000007a7b00723e */ /* 0x000fe200000010ff */
[----:B------:R-:W-:Y:S01]  /*f110*/  FADD.FTZ R45, R224, R46 ;  /* 0x0000002ee02d7221 */ /* 0x000fe20000010000 */
[----:B------:R-:W-:Y:S01]  /*f120*/  LOP3.LUT R160, R44, R160, RZ, 0xc0, !PT ;  /* 0x000000a02ca07212 */ /* 0x000fe200078ec0ff */
[----:B------:R-:W-:Y:S01]  /*f130*/  FADD.FTZ R46, R185, R3 ;  /* 0x00000003b92e7221 */ /* 0x000fe20000010000 */
[-C--:B--2---:R-:W-:Y:S03]  /*f140*/  HMMA.16816.F32.BF16 R20, R52, R40.reuse, R20 ;  /* 0x000000283414723c */ /* 0x084fe60000041814 */
[----:B------:R-:W-:Y:S02]  /*f150*/  HSET2.LE.AND R163, R163, R213, PT ;  /* 0x000000d5a3a37233 */ /* 0x000fe40003803000 */
[----:B------:R-:W-:Y:S02]  /*f160*/  F2FP.BF16.F32.PACK_AB R44, R174, R126 ;  /* 0x0000007eae2c723e */ /* 0x000fe400000010ff */
[----:B-1----:R-:W-:Y:S01]  /*f170*/  F2FP.BF16.F32.PACK_AB R3, R58, R59 ;  /* 0x0000003b3a03723e */ /* 0x002fe200000010ff */
[C---:B------:R-:W-:Y:S04]  /*f180*/  HMMA.16816.F32.BF16 R24, R36.reuse, R40, R24 ;  /* 0x000000282418723c */ /* 0x040fe80000041818 */
[----:B------:R-:W-:Y:S01]  /*f190*/  LOP3.LUT R161, R0, R161, RZ, 0xc0, !PT ;  /* 0x000000a100a17212 */ /* 0x000fe200078ec0ff */
[----:B------:R-:W-:Y:S01]  /*f1a0*/  FADD.FTZ R0, R226, R45 ;  /* 0x0000002de2007221 */ /* 0x000fe20000010000 */
[----:B------:R-:W-:Y:S01]  /*f1b0*/  LOP3.LUT R163, R44, R163, RZ, 0xc0, !PT ;  /* 0x000000a32ca37212 */ /* 0x000fe200078ec0ff */
[----:B------:R-:W-:Y:S01]  /*f1c0*/  FADD.FTZ R45, R194, R46 ;  /* 0x0000002ec22d7221 */ /* 0x000fe20000010000 */
[-C--:B------:R-:W-:Y:S03]  /*f1d0*/  HMMA.16816.F32.BF16 R28, R36, R42.reuse, R28 ;  /* 0x0000002a241c723c */ /* 0x080fe6000004181c */
[----:B------:R-:W-:Y:S01]  /*f1e0*/  FADD.FTZ R45, R169, R45 ;  /* 0x0000002da92d7221 */ /* 0x000fe20000010000 */
[----:B------:R-:W-:Y:S01]  /*f1f0*/  FADD.FTZ R44, R187, R47 ;  /* 0x0000002fbb2c7221 */ /* 0x000fe20000010000 */
[----:B------:R-:W-:Y:S01]  /*f200*/  LOP3.LUT R162, R3, R162, RZ, 0xc0, !PT ;  /* 0x000000a203a27212 */ /* 0x000fe200078ec0ff */
[----:B------:R-:W-:Y:S01]  /*f210*/  FADD.FTZ R3, R217, R48 ;  /* 0x00000030d9037221 */ /* 0x000fe20000010000 */
[----:B------:R-:W-:Y:S01]  /*f220*/  FADD.FTZ R40, R168, R45 ;  /* 0x0000002da8287221 */ /* 0x000fe20000010000 */
[----:B------:R-:W-:Y:S01]  /*f230*/  FADD.FTZ R44, R177, R44 ;  /* 0x0000002cb12c7221 */ /* 0x000fe20000010000 */
[----:B------:R-:W-:Y:S04]  /*f240*/  HMMA.16816.F32.BF16 R32, R52, R42, R32 ;  /* 0x0000002a3420723c */ /* 0x000fe80000041820 */
[----:B------:R-:W-:Y:S01]  /*f250*/  FADD.FTZ R44, R175, R44 ;  /* 0x0000002caf2c7221 */ /* 0x000fe20000010000 */
[----:B------:R-:W-:Y:S01]  /*f260*/  FADD.FTZ R3, R165, R3 ;  /* 0x00000003a5037221 */ /* 0x000fe20000010000 */
[----:B------:R-:W-:Y:S02]  /*f270*/  FADD.FTZ R0, R201, R0 ;  /* 0x00000000c9007221 */ /* 0x000fe40000010000 */
        /* <DEDUP_REMOVED lines=8> */
[----:B------:R-:W-:Y:S01]  /*f300*/  FADD.FTZ R0, R156, R0 ;  /* 0x000000009c007221 */ /* 0x000fe20000010000 */
[----:B------:R-:W1:Y:S01]  /*f310*/  LDSM.16.MT88.4 R36, [R209+0x5c00] ;  /* 0x005c0000d124783b */ /* 0x000e620000004200 */
[----:B------:R-:W-:Y:S02]  /*f320*/  FADD.FTZ R3, R128, R3 ;  /* 0x0000000380037221 */ /* 0x000fe40000010000 */
[----:B------:R-:W-:Y:S01]  /*f330*/  FADD.FTZ R40, R153, R0 ;  /* 0x0000000099287221 */ /* 0x000fe20000010000 */
[----:B------:R-:W-:Y:S01]  /*f340*/  FADD.FTZ R0, R154, R41 ;  /* 0x000000299a007221 */ /* 0x000fe20000010000 */
[----:B------:R-:W-:Y:S01]  /*f350*/  FADD.FTZ R3, R138, R3 ;  /* 0x000000038a037221 */ /* 0x000fe20000010000 */
[----:B------:R-:W-:Y:S02]  /*f360*/  IMAD.MOV.U32 R138, RZ, RZ, R2 ;  /* 0x000000ffff8a7224 */ /* 0x000fe400078e0002 */
[----:B------:R-:W-:Y:S01]  /*f370*/  FADD.FTZ R40, R152, R40 ;  /* 0x0000002898287221 */ /* 0x000fe20000010000 */
[----:B------:R-:W-:Y:S01]  /*f380*/  FADD.FTZ R41, R112, R0 ;  /* 0x0000000070297221 */ /* 0x000fe20000010000 */
[-C--:B---3--:R-:W-:Y:S05]  /*f390*/  HMMA.16816.F32.BF16 R152, R140, R148.reuse, R4 ;  /* 0x000000948c98723c */ /* 0x088fea0000041804 */
[----:B------:R-:W-:Y:S01]  /*f3a0*/  FADD.FTZ R41, R131, R41 ;  /* 0x0000002983297221 */ /* 0x000fe20000010000 */
[----:B------:R-:W-:Y:S01]  /*f3b0*/  FADD.FTZ R0, R120, R40 ;  /* 0x0000002878007221 */ /* 0x000fe20000010000 */
[----:B------:R-:W-:Y:S01]  /*f3c0*/  FADD.FTZ R40, R231, R44 ;  /* 0x0000002ce7287221 */ /* 0x000fe20000010000 */
[C---:B------:R-:W-:Y:S04]  /*f3d0*/  HMMA.16816.F32.BF16 R164, R160.reuse, R148, R8 ;  /* 0x00000094a0a4723c */ /* 0x040fe80000041808 */
        /* <DEDUP_REMOVED lines=10> */
[-C--:B------:R-:W-:Y:S03]  /*f480*/  HMMA.16816.F32.BF16 R168, R160, R150.reuse, R12 ;  /* 0x00000096a0a8723c */ /* 0x080fe6000004180c */
        /* <DEDUP_REMOVED lines=40> */
[----:B------:R-:W-:Y:S03]  /*f710*/  FADD.FTZ R4, R173, R8 ;  /* 0x00000008ad047221 */ /* 0x000fe60000010000 */
[----:B------:R-:W-:Y:S01]  /*f720*/  FADD.FTZ R5, R122, R0 ;  /* 0x000000007a057221 */ /* 0x000fe20000010000 */
[----:B------:R-:W-:Y:S01]  /*f730*/  FADD.FTZ R0, R66, R6 ;  /* 0x0000000642007221 */ /* 0x000fe20000010000 */
[----:B------:R-:W-:Y:S01]  /*f740*/  FADD.FTZ R6, R70, R3 ;  /* 0x0000000346067221 */ /* 0x000fe20000010000 */
[----:B------:R-:W-:Y:S01]  /*f750*/  FADD.FTZ R7, R72, R4 ;  /* 0x0000000448077221 */ /* 0x000fe20000010000 */
[----:B------:R-:W-:Y:S01]  /*f760*/  FADD.FTZ R5, R123, R5 ;  /* 0x000000057b057221 */ /* 0x000fe20000010000 */
[----:B------:R-:W-:Y:S01]  /*f770*/  FADD.FTZ R4, R59, R0 ;  /* 0x000000003b047221 */ /* 0x000fe20000010000 */
[----:B------:R-:W-:Y:S02]  /*f780*/  VIADD R0, R218, 0xffffffff ;  /* 0xffffffffda007836 */ /* 0x000fe40000000000 */
[----:B------:R-:W-:Y:S01]  /*f790*/  FADD.FTZ R228, R71, R7 ;  /* 0x0000000747e47221 */ /* 0x000fe20000010000 */
[----:B------:R-:W-:Y:S01]  /*f7a0*/  FADD.FTZ R3, R126, R5 ;  /* 0x000000057e037221 */ /* 0x000fe20000010000 */
[----:B------:R-:W-:Y:S01]  /*f7b0*/  FADD.FTZ R229, R69, R6 ;  /* 0x0000000645e57221 */ /* 0x000fe20000010000 */
[----:B------:R-:W-:Y:S02]  /*f7c0*/  IMAD.MOV.U32 R218, RZ, RZ, R0 ;  /* 0x000000ffffda7224 */ /* 0x000fe400078e0000 */
[----:B------:R-:W-:Y:S01]  /*f7d0*/  FADD.FTZ R230, R58, R4 ;  /* 0x000000043ae67221 */ /* 0x000fe20000010000 */
[----:B------:R-:W-:Y:S01]  /*f7e0*/  FADD.FTZ R3, R174, R3 ;  /* 0x00000003ae037221 */ /* 0x000fe20000010000 */
[----:B------:R-:W-:Y:S04]  /*f7f0*/  IMAD.MOV.U32 R0, RZ, RZ, R137 ;  /* 0x000000ffff007224 */ /* 0x000fe800078e0089 */
[----:B------:R1:W-:Y:S01]  /*f800*/  STL [R1+0x38], R3 ;  /* 0x0000380301007387 */ /* 0x0003e20000100800 */
[----:B------:R-:W-:Y:S05]  /*f810*/  @P0 BRA `(.L_x_381) ;  /* 0xffffffa000000947 */ /* 0x000fea000383ffff */
.L_x_380:
[----:B------:R-:W2:Y:S01]  /*f820*/  LDL.LU R6, [R1+0x38] ;  /* 0x0000380001067983 */ /* 0x000ea20000300800 */
[----:B------:R-:W3:Y:S03]  /*f830*/  LDCU UR5, c[0x0][0x4fc] ;  /* 0x00009f80ff0577ac */ /* 0x000ee60008000800 */
[----:B------:R-:W4:Y:S04]  /*f840*/  LDL.64 R34, [R1+0x80] ;  /* 0x0000800001227983 */ /* 0x000f280000100a00 */
[----:B------:R-:W3:Y:S04]  /*f850*/  LDL R36, [R1+0x78] ;  /* 0x0000780001247983 */ /* 0x000ee80000100800 */
[----:B------:R-:W1:Y:S04]  /*f860*/  SHFL.BFLY PT, R5, R228, 0x2, 0x1f ;  /* 0x0c401f00e4057f89 */ /* 0x000e6800000e0000 */
[----:B------:R-:W1:Y:S04]  /*f870*/  SHFL.BFLY PT, R4, R229, 0x2, 0x1f ;  /* 0x0c401f00e5047f89 */ /* 0x000e6800000e0000 */
[----:B-1----:R-:W1:Y:S01]  /*f880*/  SHFL.BFLY PT, R3, R230, 0x2, 0x1f ;  /* 0x0c401f00e6037f89 */ /* 0x002e6200000e0000 */
[----:B------:R-:W1:Y:S01]  /*f890*/  S2R R32, SR_TID.X ;  /* 0x0000000000207919 */ /* 0x000e620000002100 */
[----:B------:R-:W-:Y:S01]  /*f8a0*/  FADD.FTZ R5, R5, R228 ;  /* 0x000000e405057221 */ /* 0x000fe20000010000 */
[----:B------:R-:W1:Y:S01]  /*f8b0*/  S2R R10, SR_TID.X ;  /* 0x00000000000a7919 */ /* 0x000e620000002100 */
[----:B------:R-:W-:-:S03]  /*f8c0*/  FADD.FTZ R4, R4, R229 ;  /* 0x000000e504047221 */ /* 0x000fc60000010000 */
[----:B------:R-:W1:Y:S02]  /*f8d0*/  SHFL.BFLY PT, R8, R5, 0x1, 0x1f ;  /* 0x0c201f0005087f89 */ /* 0x000e6400000e0000 */
[----:B-1----:R-:W-:Y:S02]  /*f8e0*/  FADD.FTZ R3, R3, R230 ;  /* 0x000000e603037221 */ /* 0x002fe40000010000 */
[----:B------:R-:W1:Y:S01]  /*f8f0*/  SHFL.BFLY PT, R9, R4, 0x1, 0x1f ;  /* 0x0c201f0004097f89 */ /* 0x000e6200000e0000 */
[----:B------:R-:W-:-:S04]  /*f900*/  FADD.FTZ R20, R5, R8 ;  /* 0x0000000805147221 */ /* 0x000fc80000010000 */
[----:B------:R-:W4:Y:S01]  /*f910*/  MUFU.RCP R5, R20 ;  /* 0x0000001400057308 */ /* 0x000f220000001000 */
[----:B-1----:R-:W-:Y:S01]  /*f920*/  FADD.FTZ R21, R4, R9 ;  /* 0x0000000904157221 */ /* 0x002fe20000010000 */
[----:B------:R-:W-:Y:S02]  /*f930*/  SHF.L.U32 R4, R32, 0x3, RZ ;  /* 0x0000000320047819 */ /* 0x000fe400000006ff */
[----:B------:R-:W-:Y:S02]  /*f940*/  FSETP.NE.FTZ.AND P3, PT, R20, RZ, PT ;  /* 0x000000ff1400720b */ /* 0x000fe40003f75000 */
[----:B------:R-:W-:Y:S02]  /*f950*/  LOP3.LUT R4, R4, 0xc0, RZ, 0xc0, !PT ;  /* 0x000000c004047812 */ /* 0x000fe400078ec0ff */
[----:B------:R-:W-:Y:S01]  /*f960*/  LOP3.LUT R33, R10, 0x3, RZ, 0xc0, !PT ;  /* 0x000000030a217812 */ /* 0x000fe200078ec0ff */
[----:B------:R-:W1:Y:S01]  /*f970*/  MUFU.RCP R8, R21 ;  /* 0x0000001500087308 */ /* 0x000e620000001000 */
[----:B------:R-:W1:Y:S01]  /*f980*/  S2UR UR4, SR_CgaCtaId ;  /* 0x00000000000479c3 */ /* 0x000e620000008800 */
[----:B------:R-:W-:-:S07]  /*f990*/  FSETP.NE.FTZ.AND P6, PT, R21, RZ, PT ;  /* 0x000000ff1500720b */ /* 0x000fce0003fd5000 */
[----:B------:R-:W1:Y:S01]  /*f9a0*/  LDC.U8 R27, c[0x0][0x549] ;  /* 0x00015240ff1b7b82 */ /* 0x000e620000000000 */
[----:B------:R-:W-:-:S04]  /*f9b0*/  SHF.L.U32 R26, R32, 0x2, RZ ;  /* 0x00000002201a7819 */ /* 0x000fc800000006ff */
[----:B------:R-:W-:Y:S02]  /*f9c0*/  LOP3.LUT R25, R26, 0x20, RZ, 0xc0, !PT ;  /* 0x000000201a197812 */ /* 0x000fe400078ec0ff */
[----:B-1----:R-:W-:Y:S02]  /*f9d0*/  ISETP.NE.AND P1, PT, R27, RZ, PT ;  /* 0x000000ff1b00720c */ /* 0x002fe40003f25270 */
[----:B------:R-:W1:Y:S01]  /*f9e0*/  S2R R27, SR_CTAID.Z ;  /* 0x00000000001b7919 */ /* 0x000e620000002700 */
[----:B--2---:R-:W2:Y:S02]  /*f9f0*/  SHFL.BFLY PT, R0, R6, 0x2, 0x1f ;  /* 0x0c401f0006007f89 */ /* 0x004ea400000e0000 */
[----:B--2---:R-:W-:Y:S02]  /*fa00*/  FADD.FTZ R0, R0, R6 ;  /* 0x0000000600007221 */ /* 0x004fe40000010000 */
[----:B------:R-:W2:Y:S04]  /*fa10*/  SHFL.BFLY PT, R6, R3, 0x1, 0x1f ;  /* 0x0c201f0003067f89 */ /* 0x000ea800000e0000 */
[----:B------:R-:W1:Y:S01]  /*fa20*/  SHFL.BFLY PT, R7, R0, 0x1, 0x1f ;  /* 0x0c201f0000077f89 */ /* 0x000e6200000e0000 */
[----:B--2---:R-:W-:Y:S01]  /*fa30*/  FADD.FTZ R22, R3, R6 ;  /* 0x0000000603167221 */ /* 0x004fe20000010000 */
[----:B------:R-:W-:-:S02]  /*fa40*/  SHF.L.U32 R6, R32, 0x4, RZ ;  /* 0x0000000420067819 */ /* 0x000fc400000006ff */
[----:B----4-:R-:W-:Y:S01]  /*fa50*/  SHF.L.U32 R3, R34, 0x5, RZ ;  /* 0x0000000522037819 */ /* 0x010fe200000006ff */
[----:B-1----:R-:W-:Y:S01]  /*fa60*/  FADD.FTZ R23, R0, R7 ;  /* 0x0000000700177221 */ /* 0x002fe20000010000 */
[----:B------:R-:W-:Y:S02]  /*fa70*/  LOP3.LUT R6, R6, 0x3e00, RZ, 0xc0, !PT ;  /* 0x00003e0006067812 */ /* 0x000fe400078ec0ff */
[----:B------:R-:W-:Y:S02]  /*fa80*/  FSEL R0, R5, 1, P3 ;  /* 0x3f80000005007808 */ /* 0x000fe40001800000 */
[----:B------:R-:W-:Y:S02]  /*fa90*/  LOP3.LUT R3, R3, 0x20, RZ, 0xc0, !PT ;  /* 0x0000002003037812 */ /* 0x000fe400078ec0ff */
[----:B------:R-:W-:Y:S02]  /*faa0*/  LOP3.LUT R5, R4, 0x18, R32, 0xf8, !PT ;  /* 0x0000001804057812 */ /* 0x000fe400078ef820 */
[----:B------:R-:W-:Y:S01]  /*fab0*/  LEA R4, R33, R6, 0x1 ;  /* 0x0000000621047211 */ /* 0x000fe200078e08ff */
[----:B------:R-:W1:Y:S03]  /*fac0*/  MUFU.RCP R7, R22 ;  /* 0x0000001600077308 */ /* 0x000e660000001000 */
[----:B------:R-:W-:-:S05]  /*fad0*/  IADD3 R24, PT, PT, R5, R4, R3 ;  /* 0x0000000405187210 */ /* 0x000fca0007ffe003 */
[----:B------:R-:W2:Y:S01]  /*fae0*/  MUFU.RCP R3, R23 ;  /* 0x0000001700037308 */ /* 0x000ea20000001000 */
[----:B---3--:R-:W-:Y:S01]  /*faf0*/  FMUL.FTZ R0, R0, UR5 ;  /* 0x0000000500007c20 */ /* 0x008fe20008410000 */
[----:B------:R-:W-:Y:S02]  /*fb00*/  FSETP.NE.FTZ.AND P5, PT, R22, RZ, PT ;  /* 0x000000ff1600720b */ /* 0x000fe40003fb5000 */
[----:B------:R-:W-:Y:S01]  /*fb10*/  FSETP.NE.FTZ.AND P4, PT, R23, RZ, PT ;  /* 0x000000ff1700720b */ /* 0x000fe20003f95000 */
        /* <DEDUP_REMOVED lines=8> */
[----:B------:R-:W-:-:S02]  /*fba0*/  FSEL R6, R8, 1, P6 ;  /* 0x3f80000008067808 */ /* 0x000fc40003000000 */
[----:B-1----:R-:W-:Y:S02]  /*fbb0*/  FSEL R0, R7, 1, P5 ;  /* 0x3f80000007007808 */ /* 0x002fe40002800000 */
[----:B--2---:R-:W-:Y:S01]  /*fbc0*/  FSEL R3, R3, 1, P4 ;  /* 0x3f80000003037808 */ /* 0x004fe20002000000 */
[----:B------:R-:W-:Y:S02]  /*fbd0*/  FMUL.FTZ R4, R6, UR5 ;  /* 0x0000000506047c20 */ /* 0x000fe40008410000 */
[----:B------:R-:W-:Y:S02]  /*fbe0*/  FMUL.FTZ R0, R0, UR5 ;  /* 0x0000000500007c20 */ /* 0x000fe40008410000 */
[----:B------:R-:W-:Y:S01]  /*fbf0*/  FMUL.FTZ R3, R3, UR5 ;  /* 0x0000000503037c20 */ /* 0x000fe20008410000 */
[----:B------:R-:W-:Y:S02]  /*fc00*/  UMOV UR5, 0x400 ;  /* 0x0000040000057882 */ /* 0x000fe40000000000 */
[----:B------:R-:W-:Y:S01]  /*fc10*/  ULEA UR4, UR4, UR5, 0x18 ;  /* 0x0000000504047291 */ /* 0x000fe2000f8ec0ff */
[C---:B------:R-:W-:Y:S01]  /*fc20*/  FMUL.FTZ R154, R4.reuse, R154 ;  /* 0x0000009a049a7220 */ /* 0x040fe20000410000 */
        /* <DEDUP_REMOVED lines=11> */
[C---:B------:R-:W-:Y:S01]  /*fce0*/  FMUL.FTZ R166, R3.reuse, R166 ;  /* 0x000000a603a67220 */ /* 0x040fe20000410000 */
[C---:B------:R-:W-:Y:S01]  /*fcf0*/  FMUL.FTZ R9, R3.reuse, R167 ;  /* 0x000000a703097220 */ /* 0x040fe20000410000 */
[----:B------:R-:W-:Y:S01]  /*fd00*/  LEA R0, R24, UR4, 0x1 ;  /* 0x0000000418007c11 */ /* 0x000fe2000f8e08ff */
        /* <DEDUP_REMOVED lines=12> */
[----:B------:R-:W-:Y:S02]  /*fdd0*/  F2FP.BF16.F32.PACK_AB R5, R5, R148 ;  /* 0x000000940505723e */ /* 0x000fe400000010ff */
[----:B------:R-:W-:Y:S02]  /*fde0*/  F2FP.BF16.F32.PACK_AB R3, R151, R150 ;  /* 0x000000969703723e */ /* 0x000fe400000010ff */
[----:B------:R-:W-:Y:S02]  /*fdf0*/  IADD3 R4, PT, PT, R0, -R25, RZ ;  /* 0x8000001900047210 */ /* 0x000fe40007ffe0ff */
[----:B------:R-:W-:Y:S02]  /*fe00*/  F2FP.BF16.F32.PACK_AB R19, R19, R164 ;  /* 0x000000a41313723e */ /* 0x000fe400000010ff */
[----:B------:R-:W-:-:S02]  /*fe10*/  F2FP.BF16.F32.PACK_AB R9, R9, R166 ;  /* 0x000000a60909723e */ /* 0x000fc400000010ff */
[----:B------:R-:W-:Y:S02]  /*fe20*/  F2FP.BF16.F32.PACK_AB R8, R8, R168 ;  /* 0x000000a80808723e */ /* 0x000fe400000010ff */
[----:B------:R-:W-:Y:S01]  /*fe30*/  F2FP.BF16.F32.PACK_AB R13, R13, R170 ;  /* 0x000000aa0d0d723e */ /* 0x000fe200000010ff */
[----:B------:R-:W-:Y:S04]  /*fe40*/  STS [R0], R7 ;  /* 0x0000000700007388 */ /* 0x000fe80000000800 */
[----:B------:R-:W-:Y:S04]  /*fe50*/  STS [R0+0x200], R6 ;  /* 0x0002000600007388 */ /* 0x000fe80000000800 */
[----:B------:R1:W-:Y:S04]  /*fe60*/  STS [R4+0x10], R5 ;  /* 0x0000100504007388 */ /* 0x0003e80000000800 */
[----:B------:R-:W-:Y:S04]  /*fe70*/  STS [R4+0x210], R3 ;  /* 0x0002100304007388 */ /* 0x000fe80000000800 */
[----:B------:R2:W-:Y:S04]  /*fe80*/  STS [R0+0x1000], R19 ;  /* 0x0010001300007388 */ /* 0x0005e80000000800 */
[----:B------:R-:W-:Y:S04]  /*fe90*/  STS [R0+0x1200], R9 ;  /* 0x0012000900007388 */ /* 0x000fe80000000800 */
[----:B------:R-:W-:Y:S04]  /*fea0*/  STS [R4+0x1010], R8 ;  /* 0x0010100804007388 */ /* 0x000fe80000000800 */
[----:B------:R3:W-:Y:S01]  /*feb0*/  STS [R4+0x1210], R13 ;  /* 0x0012100d04007388 */ /* 0x0007e20000000800 */
[----:B-1----:R-:W1:Y:S08]  /*fec0*/  LDC R5, c[0x0][0x434] ;  /* 0x00010d00ff057b82 */ /* 0x002e700000000800 */
[----:B--2---:R-:W1:Y:S01]  /*fed0*/  LDC R19, c[0x0][0x434] ;  /* 0x00010d00ff137b82 */ /* 0x004e620000000800 */
[----:B------:R-:W-:-:S07]  /*fee0*/  LOP3.LUT R6, R26, 0x40, RZ, 0xc0, !PT ;  /* 0x000000401a067812 */ /* 0x000fce00078ec0ff */
[----:B---3--:R-:W1:Y:S01]  /*fef0*/  @P1 LDC R4, c[0x0][0x430] ;  /* 0x00010c00ff041b82 */ /* 0x008e620000000800 */
[----:B------:R-:W-:Y:S02]  /*ff00*/  ISETP.NE.AND P0, PT, R36, -0x1, PT ;  /* 0xffffffff2400780c */ /* 0x000fe40003f05270 */
[----:B------:R-:W-:Y:S02]  /*ff10*/  IADD3 R3, PT, PT, R0, -R6, RZ ;  /* 0x8000000600037210 */ /* 0x000fe40007ffe0ff */
[----:B------:R-:W-:Y:S02]  /*ff20*/  F2FP.BF16.F32.PACK_AB R12, R12, R144 ;  /* 0x000000900c0c723e */ /* 0x000fe400000010ff */
[----:B------:R-:W-:Y:S01]  /*ff30*/  F2FP.BF16.F32.PACK_AB R11, R11, R146 ;  /* 0x000000920b0b723e */ /* 0x000fe200000010ff */
[----:B------:R-:W2:Y:S01]  /*ff40*/  @P3 LDC R6, c[0x0][0x458] ;  /* 0x00011600ff063b82 */ /* 0x000ea20000000800 */
[----:B------:R-:W-:Y:S02]  /*ff50*/  F2FP.BF16.F32.PACK_AB R10, R10, R140 ;  /* 0x0000008c0a0a723e */ /* 0x000fe400000010ff */
[----:B------:R-:W-:-:S02]  /*ff60*/  F2FP.BF16.F32.PACK_AB R16, R16, R142 ;  /* 0x0000008e1010723e */ /* 0x000fc400000010ff */
[----:B------:R-:W-:Y:S02]  /*ff70*/  IADD3 R0, PT, PT, -R25, R3, RZ ;  /* 0x0000000319007210 */ /* 0x000fe40007ffe1ff */
[----:B------:R-:W-:Y:S02]  /*ff80*/  F2FP.BF16.F32.PACK_AB R18, R18, R156 ;  /* 0x0000009c1212723e */ /* 0x000fe400000010ff */
[----:B------:R-:W-:Y:S02]  /*ff90*/  F2FP.BF16.F32.PACK_AB R17, R17, R158 ;  /* 0x0000009e1111723e */ /* 0x000fe400000010ff */
[----:B------:R-:W-:Y:S01]  /*ffa0*/  F2FP.BF16.F32.PACK_AB R14, R14, R162 ;  /* 0x000000a20e0e723e */ /* 0x000fe200000010ff */
[----:B------:R3:W-:Y:S01]  /*ffb0*/  STS [R3+0x20], R12 ;  /* 0x0000200c03007388 */ /* 0x0007e20000000800 */
[----:B------:R-:W-:Y:S01]  /*ffc0*/  F2FP.BF16.F32.PACK_AB R15, R15, R160 ;  /* 0x000000a00f0f723e */ /* 0x000fe200000010ff */
[----:B------:R-:W4:Y:S02]  /*ffd0*/  @!P0 LDC.64 R8, c[0x0][0x400] ;  /* 0x00010000ff088b82 */ /* 0x000f240000000a00 */
[----:B------:R-:W-:Y:S01]  /*ffe0*/  STS [R3+0x220], R11 ;  /* 0x0002200b03007388 */ /* 0x000fe20000000800 */
[----:B-1----:R-:W-:-:S03]  /*fff0*/  @P1 IMAD R5, R4, R19, RZ ;  /* 0x0000001304051224 */ /* 0x002fc600078e02ff */
[----:B------:R1:W-:Y:S04]  /*10000*/  STS [R0+0x30], R10 ;  /* 0x0000300a00007388 */ /* 0x0003e80000000800 */
[----:B------:R-:W-:Y:S01]  /*10010*/  STS [R0+0x230], R16 ;  /* 0x0002301000007388 */ /* 0x000fe20000000800 */
[----:B------:R-:W2:Y:S03]  /*10020*/  @P1 LDC R4, c[0x0][0x430] ;  /* 0x00010c00ff041b82 */ /* 0x000ea60000000800 */
[----:B------:R4:W-:Y:S04]  /*10030*/  STS [R3+0x1020], R18 ;  /* 0x0010201203007388 */ /* 0x0009e80000000800 */
[----:B------:R-:W-:Y:S04]  /*10040*/  STS [R3+0x1220], R17 ;  /* 0x0012201103007388 */ /* 0x000fe80000000800 */
[----:B------:R4:W-:Y:S01]  /*10050*/  STS [R0+0x1230], R14 ;  /* 0x0012300e00007388 */ /* 0x0009e20000000800 */
[----:B---3--:R-:W3:Y:S03]  /*10060*/  @P0 LDC.64 R12, c[0x0][0x408] ;  /* 0x00010200ff0c0b82 */ /* 0x008ee60000000a00 */
[----:B------:R2:W-:Y:S05]  /*10070*/  STS [R0+0x1030], R15 ;  /* 0x0010300f00007388 */ /* 0x0005ea0000000800 */
[----:B-1----:R-:W1:Y:S01]  /*10080*/  LDC.U8 R10, c[0x0][0x548] ;  /* 0x00015200ff0a7b82 */ /* 0x002e620000000000 */
[----:B----4-:R-:W4:Y:S07]  /*10090*/  S2R R18, SR_CTAID.Y ;  /* 0x0000000000127919 */ /* 0x010f2e0000002600 */
[----:B------:R-:W1:Y:S01]  /*100a0*/  @P6 LDC R14, c[0x0][0x458] ;  /* 0x00011600ff0e6b82 */ /* 0x000e620000000800 */
[----:B--2---:R-:W2:Y:S08]  /*100b0*/  @P3 MUFU.LG2 R0, R20 ;  /* 0x0000001400003308 */ /* 0x004eb00000000c00 */
[----:B------:R1:W1:Y:S01]  /*100c0*/  @P6 MUFU.LG2 R7, R21 ;  /* 0x0000001500076308 */ /* 0x0002620000000c00 */
[----:B------:R-:W-:-:S02]  /*100d0*/  MOV R26, 0x7f800000 ;  /* 0x7f800000001a7802 */ /* 0x000fc40000000f00 */
[----:B------:R-:W-:Y:S01]  /*100e0*/  @P1 MOV R3, 0x1 ;  /* 0x0000000100031802 */ /* 0x000fe20000000f00 */
[----:B--2---:R-:W-:Y:S01]  /*100f0*/  @P3 FMUL.FTZ R0, R0, 0.69314718246459960938 ;  /* 0x3f31721800003820 */ /* 0x004fe20000410000 */
[----:B------:R-:W-:Y:S06]  /*10100*/  @P1 BRA `(.L_x_384) ;  /* 0x0000000000201947 */ /* 0x000fec0003800000 */
[----:B-1----:R-:W-:Y:S01]  /*10110*/  ISETP.NE.AND P2, PT, R10, RZ, PT ;  /* 0x000000ff0a00720c */ /* 0x002fe20003f45270 */
[----:B------:R-:W1:-:S12]  /*10120*/  LDC R11, c[0x0][0x3e0] ;  /* 0x0000f800ff0b7b82 */ /* 0x000e580000000800 */
[----:B------:R-:W1:Y:S01]  /*10130*/  @P2 LDC R3, c[0x0][0x454] ;  /* 0x00011500ff032b82 */ /* 0x000e620000000800 */
[----:B------:R-:W-:Y:S02]  /*10140*/  @P2 MOV R4, 0x1 ;  /* 0x0000000100042802 */ /* 0x000fe40000000f00 */
[----:B------:R-:W-:-:S05]  /*10150*/  @!P2 MOV R4, 0x1 ;  /* 0x000000010004a802 */ /* 0x000fca0000000f00 */
[----:B------:R-:W2:Y:S01]  /*10160*/  @P2 LDC R5, c[0x0][0x454] ;  /* 0x00011500ff052b82 */ /* 0x000ea20000000800 */
[-C--:B-1----:R-:W-:Y:S02]  /*10170*/  @P2 IMAD R3, R3, R11.reuse, RZ ;  /* 0x0000000b03032224 */ /* 0x082fe400078e02ff */
[----:B------:R-:W-:-:S07]  /*10180*/  @!P2 IMAD R3, R19, R11, RZ ;  /* 0x0000000b1303a224 */ /* 0x000fce00078e02ff */
.L_x_384:
[----:B------:R-:W-:Y:S01]  /*10190*/  BAR.SYNC.DEFER_BLOCKING 0x0 ;  /* 0x0000000000007b1d */ /* 0x000fe20000010000 */
[----:B------:R-:W-:Y:S01]  /*101a0*/  ISETP.NE.AND P2, PT, R36, -0x1, PT ;  /* 0xffffffff2400780c */ /* 0x000fe20003f45270 */
[----:B-----5:R-:W-:Y:S01]  /*101b0*/  @P3 FFMA.FTZ R26, R137, R6, R0 ;  /* 0x00000006891a3223 */ /* 0x020fe20000010000 */
[----:B-1----:R-:W-:-:S05]  /*101c0*/  ISETP.NE.AND P1, PT, R10, RZ, !P1 ;  /* 0x000000ff0a00720c */ /* 0x002fca0004f25270 */
[----:B------:R-:W1:Y:S01]  /*101d0*/  @P5 LDC R17, c[0x0][0x458] ;  /* 0x00011600ff115b82 */ /* 0x000e620000000800 */
[----:B------:R-:W-:Y:S01]  /*101e0*/  @P5 MUFU.LG2 R15, R22 ;  /* 0x00000016000f5308 */ /* 0x000fe20000000c00 */
[----:B------:R-:W3:Y:S01]  /*101f0*/  S2R R20, SR_CTAID.Y ;  /* 0x0000000000147919 */ /* 0x000ee20000002600 */
[----:B------:R-:W-:Y:S01]  /*10200*/  ISETP.NE.AND P3, PT, R33, RZ, PT ;  /* 0x000000ff2100720c */ /* 0x000fe20003f65270 */
[----:B------:R-:W4:Y:S04]  /*10210*/  S2R R37, SR_CTAID.X ;  /* 0x0000000000257919 */ /* 0x000f280000002500 */
[----:B------:R-:W1:Y:S01]  /*10220*/  @P4 LDC R16, c[0x0][0x458] ;  /* 0x00011600ff104b82 */ /* 0x000e620000000800 */
[----:B------:R1:W1:Y:S01]  /*10230*/  LDS.128 R28, [R227+0x1800] ;  /* 0x00180000e31c7984 */ /* 0x0002620000000c00 */
[----:B--2---:R-:W-:-:S02]  /*10240*/  IMAD R0, R27, R5, RZ ;  /* 0x000000051b007224 */ /* 0x004fc400078e02ff */
[----:B------:R-:W-:Y:S01]  /*10250*/  @P6 FMUL.FTZ R6, R7, 0.69314718246459960938 ;  /* 0x3f31721807066820 */ /* 0x000fe20000410000 */
[----:B------:R-:W-:Y:S01]  /*10260*/  MOV R24, 0x7f800000 ;  /* 0x7f80000000187802 */ /* 0x000fe20000000f00 */
[----:B------:R2:W5:Y:S01]  /*10270*/  LDL R33, [R1+0x7c] ;  /* 0x00007c0001217983 */ /* 0x0005620000100800 */
[C---:B---3--:R-:W-:Y:S02]  /*10280*/  @!P0 IMAD.WIDE.U32 R10, R20.reuse, R8, RZ ;  /* 0x00000008140a8225 */ /* 0x048fe400078e00ff */
[----:B------:R-:W3:Y:S02]  /*10290*/  @P4 MUFU.LG2 R8, R23 ;  /* 0x0000001700084308 */ /* 0x000ee40000000c00 */
[----:B------:R-:W-:Y:S02]  /*102a0*/  @!P0 IMAD R25, R20, R9, R11 ;  /* 0x0000000914198224 */ /* 0x000fe400078e020b */
[----:B------:R-:W-:Y:S01]  /*102b0*/  @P0 IMAD.WIDE.U32 R20, R36, R12, RZ ;  /* 0x0000000c24140225 */ /* 0x000fe200078e00ff */
[----:B----4-:R-:W-:-:S03]  /*102c0*/  SHF.L.U32 R37, R37, 0x7, RZ ;  /* 0x0000000725257819 */ /* 0x010fc600000006ff */
[----:B------:R-:W-:Y:S02]  /*102d0*/  @P0 IMAD R25, R36, R13, R21 ;  /* 0x0000000d24190224 */ /* 0x000fe400078e0215 */
[----:B------:R-:W-:Y:S02]  /*102e0*/  @!P2 IMAD R36, R18, R19, RZ ;  /* 0x000000131224a224 */ /* 0x000fe400078e02ff */
[----:B------:R-:W-:Y:S01]  /*102f0*/  @P6 FFMA.FTZ R24, R136, R14, R6 ;  /* 0x0000000e88186223 */ /* 0x000fe20000010006 */
[----:B------:R-:W-:Y:S02]  /*10300*/  @!P1 IMAD R0, R18, R3, R0 ;  /* 0x0000000312009224 */ /* 0x000fe400078e0200 */
[----:B------:R-:W-:Y:S01]  /*10310*/  IMAD R3, R37, R4, RZ ;  /* 0x0000000425037224 */ /* 0x000fe200078e02ff */
[----:B------:R-:W-:Y:S02]  /*10320*/  SHF.R.S32.HI R5, RZ, 0x1f, R36 ;  /* 0x0000001fff057819 */ /* 0x000fe40000011424 */
[----:B------:R-:W-:Y:S01]  /*10330*/  SEL R6, R36, RZ, P1 ;  /* 0x000000ff24067207 */ /* 0x000fe20000800000 */
[----:B------:R2:W-:Y:S01]  /*10340*/  @!P2 STL [R1+0x78], R36 ;  /* 0x000078240100a387 */ /* 0x0005e20000100800 */
[----:B---3--:R-:W-:Y:S01]  /*10350*/  @P4 FMUL.FTZ R7, R8, 0.69314718246459960938 ;  /* 0x3f31721808074820 */ /* 0x008fe20000410000 */
[----:B------:R-:W-:Y:S01]  /*10360*/  SEL R5, R5, RZ, P1 ;  /* 0x000000ff05057207 */ /* 0x000fe20000800000 */
[----:B------:R-:W-:Y:S01]  /*10370*/  @P5 FMUL.FTZ R9, R15, 0.69314718246459960938 ;  /* 0x3f3172180f095820 */ /* 0x000fe20000410000 */
[----:B------:R-:W-:Y:S01]  /*10380*/  IADD3 R8, P2, P1, R3, R6, R0 ;  /* 0x0000000603087210 */ /* 0x000fe2000795e000 */
[----:B------:R-:W-:Y:S01]  /*10390*/  BSSY.RECONVERGENT B0, `(.L_x_385) ;  /* 0x0000030000007945 */ /* 0x000fe20003800200 */
[----:B------:R-:W-:-:S02]  /*103a0*/  SHF.R.S32.HI R3, RZ, 0x1f, R3 ;  /* 0x0000001fff037819 */ /* 0x000fc40000011403 */
[----:B------:R-:W-:Y:S02]  /*103b0*/  SHF.R.S32.HI R0, RZ, 0x1f, R0 ;  /* 0x0000001fff007819 */ /* 0x000fe40000011400 */
[----:B------:R-:W-:Y:S01]  /*103c0*/  MOV R19, 0x7f800000 ;  /* 0x7f80000000137802 */ /* 0x000fe20000000f00 */
[----:B-1----:R-:W-:Y:S01]  /*103d0*/  @P5 FFMA.FTZ R19, R135, R17, R9 ;  /* 0x0000001187135223 */ /* 0x002fe20000010009 */
[----:B------:R-:W-:Y:S01]  /*103e0*/  MOV R18, 0x7f800000 ;  /* 0x7f80000000127802 */ /* 0x000fe20000000f00 */
[----:B------:R-:W-:Y:S01]  /*103f0*/  @P4 FFMA.FTZ R18, R2, R16, R7 ;  /* 0x0000001002124223 */ /* 0x000fe20000010007 */
[----:B------:R-:W-:Y:S02]  /*10400*/  @!P0 MOV R13, R10 ;  /* 0x0000000a000d8202 */ /* 0x000fe40000000f00 */
[----:B------:R-:W-:Y:S01]  /*10410*/  IADD3.X R5, PT, PT, R3, R5, R0, P2, P1 ;  /* 0x0000000503057210 */ /* 0x000fe200017e2400 */
[----:B------:R-:W-:Y:S06]  /*10420*/  @P3 BRA `(.L_x_386) ;  /* 0x0000000000983947 */ /* 0x000fec0003800000 */
[----:B------:R-:W-:-:S04]  /*10430*/  SHF.R.U32.HI R0, RZ, 0x1, R32 ;  /* 0x00000001ff007819 */ /* 0x000fc80000011620 */
[----:B------:R-:W-:-:S04]  /*10440*/  LOP3.LUT R0, R0, 0x30, RZ, 0xc0, !PT ;  /* 0x0000003000007812 */ /* 0x000fc800078ec0ff */
[----:B------:R-:W-:-:S04]  /*10450*/  LOP3.LUT R0, R0, 0x7, R34, 0xf8, !PT ;  /* 0x0000000700007812 */ /* 0x000fc800078ef822 */
[C---:B-----5:R-:W-:Y:S01]  /*10460*/  ISETP.GE.AND P6, PT, R0.reuse, R33, PT ;  /* 0x000000210000720c */ /* 0x060fe20003fc6270 */
        /* <DEDUP_REMOVED lines=10> */
[----:B------:R-:W3:Y:S01]  /*10510*/  @!P5 LDC.64 R14, c[0x0][0x420] ;  /* 0x00010800ff0edb82 */ /* 0x000ee20000000a00 */
[-C--:B------:R-:W-:Y:S01]  /*10520*/  @!P4 IMAD R9, R6, R4.reuse, RZ ;  /* 0x000000040609c224 */ /* 0x080fe200078e02ff */
[----:B------:R-:W-:Y:S01]  /*10530*/  @!P6 LEA.HI.X.SX32 R3, R3, R5, 0x1, P1 ;  /* 0x000000050303e211 */ /* 0x000fe200008f0eff */
[----:B------:R-:W-:Y:S01]  /*10540*/  @!P3 IMAD R12, R12, R4, RZ ;  /* 0x000000040c0cb224 */ /* 0x000fe200078e02ff */
[----:B------:R-:W-:-:S04]  /*10550*/  @!P5 IADD3 R7, P1, PT, R2, R8, RZ ;  /* 0x000000080207d210 */ /* 0x000fc80007f3e0ff */
[----:B------:R-:W4:Y:S01]  /*10560*/  @!P4 LDC.64 R16, c[0x0][0x420] ;  /* 0x00010800ff10cb82 */ /* 0x000f220000000a00 */
[----:B------:R-:W-:-:S07]  /*10570*/  @!P5 LEA.HI.X.SX32 R2, R2, R5, 0x1, P1 ;  /* 0x000000050202d211 */ /* 0x000fce00008f0eff */
[----:B------:R-:W2:Y:S01]  /*10580*/  @!P3 LDC.64 R22, c[0x0][0x420] ;  /* 0x00010800ff16bb82 */ /* 0x000ea20000000a00 */
[----:B-1----:R-:W-:-:S04]  /*10590*/  @!P6 LEA R10, P2, R0, R10, 0x2 ;  /* 0x0000000a000ae211 */ /* 0x002fc800078410ff */
[----:B------:R-:W-:Y:S02]  /*105a0*/  @!P6 LEA.HI.X R11, R0, R11, R3, 0x2, P2 ;  /* 0x0000000b000be211 */ /* 0x000fe400010f1403 */
[----:B------:R-:W-:Y:S02]  /*105b0*/  @!P4 IADD3 R0, P2, PT, R9, R8, RZ ;  /* 0x000000080900c210 */ /* 0x000fe40007f5e0ff */
[C---:B---3--:R-:W-:Y:S01]  /*105c0*/  @!P5 LEA R6, P1, R7.reuse, R14, 0x2 ;  /* 0x0000000e0706d211 */ /* 0x048fe200078210ff */
[----:B------:R1:W-:Y:S03]  /*105d0*/  @!P6 STG.E desc[UR10][R10.64], R26 ;  /* 0x0000001a0a00e986 */ /* 0x0003e6000c10190a */
[----:B------:R-:W-:Y:S02]  /*105e0*/  @!P5 LEA.HI.X R7, R7, R15, R2, 0x2, P1 ;  /* 0x0000000f0707d211 */ /* 0x000fe400008f1402 */
[----:B------:R-:W-:-:S02]  /*105f0*/  @!P3 IADD3 R3, P1, PT, R12, R8, RZ ;  /* 0x000000080c03b210 */ /* 0x000fc40007f3e0ff */
[-C--:B------:R-:W-:Y:S01]  /*10600*/  @!P4 LEA.HI.X.SX32 R2, R9, R5.reuse, 0x1, P2 ;  /* 0x000000050902c211 */ /* 0x080fe200010f0eff */
[----:B------:R1:W-:Y:S01]  /*10610*/  @!P5 STG.E desc[UR10][R6.64], R24 ;  /* 0x000000180600d986 */ /* 0x0003e2000c10190a */
[----:B----4-:R-:W-:Y:S02]  /*10620*/  @!P4 LEA R4, P2, R0, R16, 0x2 ;  /* 0x000000100004c211 */ /* 0x010fe400078410ff */
[----:B------:R-:W-:Y:S02]  /*10630*/  @!P3 LEA.HI.X.SX32 R8, R12, R5, 0x1, P1 ;  /* 0x000000050c08b211 */ /* 0x000fe400008f0eff */
[----:B------:R-:W-:Y:S02]  /*10640*/  @!P4 LEA.HI.X R5, R0, R17, R2, 0x2, P2 ;  /* 0x000000110005c211 */ /* 0x000fe400010f1402 */
[----:B--2---:R-:W-:-:S03]  /*10650*/  @!P3 LEA R2, P1, R3, R22, 0x2 ;  /* 0x000000160302b211 */ /* 0x004fc600078210ff */
[----:B------:R1:W-:Y:S01]  /*10660*/  @!P4 STG.E desc[UR10][R4.64], R19 ;  /* 0x000000130400c986 */ /* 0x0003e2000c10190a */
[----:B------:R-:W-:-:S05]  /*10670*/  @!P3 LEA.HI.X R3, R3, R23, R8, 0x2, P1 ;  /* 0x000000170303b211 */ /* 0x000fca00008f1408 */
[----:B------:R1:W-:Y:S04]  /*10680*/  @!P3 STG.E desc[UR10][R2.64], R18 ;  /* 0x000000120200b986 */ /* 0x0003e8000c10190a */
.L_x_386:
[----:B------:R-:W-:Y:S05]  /*10690*/  BSYNC.RECONVERGENT B0 ;  /* 0x0000000000007941 */ /* 0x000fea0003800200 */
.L_x_385:
[----:B-1----:R-:W3:Y:S01]  /*106a0*/  LDL.LU R5, [R1+0xb4] ;  /* 0x0000b40001057983 */ /* 0x002ee20000300800 */
[----:B------:R-:W1:Y:S03]  /*106b0*/  LDCU.64 UR4, c[0x0][0x410] ;  /* 0x00008200ff0477ac */ /* 0x000e660008000a00 */
[----:B------:R-:W4:Y:S04]  /*106c0*/  LDL.LU R4, [R1+0xbc] ;  /* 0x0000bc0001047983 */ /* 0x000f280000300800 */
[----:B------:R-:W2:Y:S04]  /*106d0*/  LDL.LU R0, [R1+0xb8] ;  /* 0x0000b80001007983 */ /* 0x000ea80000300800 */
[----:B------:R1:W5:Y:S01]  /*106e0*/  LDL.64 R10, [R1+0x70] ;  /* 0x00007000010a7983 */ /* 0x0003620000100a00 */
[----:B------:R-:W1:Y:S01]  /*106f0*/  S2R R2, SR_TID.X ;  /* 0x0000000000027919 */ /* 0x000e620000002100 */
[----:B------:R-:W-:-:S02]  /*10700*/  @P0 IMAD.MOV.U32 R13, RZ, RZ, R20 ;  /* 0x000000ffff0d0224 */ /* 0x000fc400078e0014 */
[----:B-1----:R-:W-:-:S05]  /*10710*/  IMAD.SHL.U32 R2, R2, 0x8, RZ ;  /* 0x0000000802027824 */ /* 0x002fca00078e00ff */
[----:B------:R-:W-:-:S04]  /*10720*/  LOP3.LUT R2, R2, 0x18, RZ, 0xc0, !PT ;  /* 0x0000001802027812 */ /* 0x000fc800078ec0ff */
[----:B------:R-:W-:Y:S02]  /*10730*/  IADD3 R2, P0, PT, R2, R13, RZ ;  /* 0x0000000d02027210 */ /* 0x000fe40007f1e0ff */
[----:B------:R1:W1:Y:S01]  /*10740*/  LDS.128 R12, [R227] ;  /* 0x00000000e30c7984 */ /* 0x0002620000000c00 */
[-C--:B-----5:R-:W-:Y:S02]  /*10750*/  ISETP.GE.AND P3, PT, R34, R33.reuse, PT ;  /* 0x000000212200720c */ /* 0x0a0fe40003f66270 */
[----:B------:R-:W-:Y:S02]  /*10760*/  IMAD.X R3, RZ, RZ, R25, P0 ;  /* 0x000000ffff037224 */ /* 0x000fe400000e0619 */
[C---:B------:R-:W-:Y:S01]  /*10770*/  IMAD.WIDE.U32 R8, R27.reuse, UR4, R2 ;  /* 0x000000041b087c25 */ /* 0x040fe2000f8e0002 */
[----:B------:R-:W-:Y:S03]  /*10780*/  BSSY.RECONVERGENT B0, `(.L_x_387) ;  /* 0x0000010000007945 */ /* 0x000fe60003800200 */
[----:B------:R-:W-:Y:S01]  /*10790*/  IMAD R7, R27, UR5, R9 ;  /* 0x000000051b077c24 */ /* 0x000fe2000f8e0209 */
[----:B---3--:R-:W-:-:S02]  /*107a0*/  ISETP.GE.AND P2, PT, R5, R33, PT ;  /* 0x000000210500720c */ /* 0x008fc40003f46270 */
[-C--:B----4-:R-:W-:Y:S02]  /*107b0*/  ISETP.GE.AND P1, PT, R4, R33.reuse, PT ;  /* 0x000000210400720c */ /* 0x090fe40003f26270 */
[----:B--2---:R-:W-:Y:S01]  /*107c0*/  ISETP.GE.AND P0, PT, R0, R33, PT ;  /* 0x000000210000720c */ /* 0x004fe20003f06270 */
[----:B-1----:R-:W-:-:S12]  /*107d0*/  @P3 BRA `(.L_x_388) ;  /* 0x0000000000283947 */ /* 0x002fd80003800000 */
        /* <DEDUP_REMOVED lines=9> */
[----:B------:R1:W-:Y:S02]  /*10870*/  STG.E.128 desc[UR10][R4.64], R12 ;  /* 0x0000000c04007986 */ /* 0x0003e4000c101d0a */
.L_x_388:
[----:B------:R-:W-:Y:S05]  /*10880*/  BSYNC.RECONVERGENT B0 ;  /* 0x0000000000007941 */ /* 0x000fea0003800200 */
.L_x_387:
[----:B-1----:R1:W2:Y:S01]  /*10890*/  LDS.128 R12, [R227+0x800] ;  /* 0x00080000e30c7984 */ /* 0x0022a20000000c00 */
        /* <DEDUP_REMOVED lines=15> */
.L_x_390:
[----:B------:R-:W-:Y:S05]  /*10990*/  BSYNC.RECONVERGENT B0 ;  /* 0x0000000000007941 */ /* 0x000fea0003800200 */
.L_x_389:
        /* <DEDUP_REMOVED lines=16> */
.L_x_392:
[----:B------:R-:W-:Y:S05]  /*10aa0*/  BSYNC.RECONVERGENT B0 ;  /* 0x0000000000007941 */ /* 0x000fea0003800200 */
.L_x_391:
        /* <DEDUP_REMOVED lines=15> */
.L_x_393:
        /* <DEDUP_REMOVED lines=14> */
.L_x_1355:


//--------------------- .text._ZN5flash16flash_fwd_kernelI23Flash_fwd_kernel_traitsILi32ELi128ELi128ELi4ELb0ELb0EN7cutlass10bfloat16_tE19Flash_kernel_traitsILi32ELi128ELi128ELi4ES3_EELb0ELb0ELb0ELb0ELb0ELb1ELb1ELb0EEEvNS_16Flash_fwd_paramsE --------------------------
	.section	.text._ZN5flash16flash_fwd_kernelI23Flash_fwd_kernel_traitsILi32ELi128ELi128ELi4ELb0ELb0EN7cutlass10bfloat16_tE19Flash_kernel_traitsILi32ELi128ELi128ELi4ES3_EELb0ELb0ELb0ELb0ELb0ELb1ELb1ELb0EEEvNS_16Flash_fwd_paramsE,"ax",@progbits
	.align	128
        .global         _ZN5flash16flash_fwd_kernelI23Flash_fwd_kernel_traitsILi32ELi128ELi128ELi4ELb0ELb0EN7cutlass10bfloat16_tE19Flash_kernel_traitsILi32ELi128ELi128ELi4ES3_EELb0ELb0ELb0ELb0ELb0ELb1ELb1ELb0EEEvNS_16Flash_fwd_paramsE
        .type           _ZN5flash16flash_fwd_kernelI23Flash_fwd_kernel_traitsILi32ELi128ELi128ELi4ELb0ELb0EN7cutlass10bfloat16_tE19Flash_kernel_traitsILi32ELi128ELi128ELi4ES3_EELb0ELb0ELb0ELb0ELb0ELb1ELb1ELb0EEEvNS_16Flash_fwd_paramsE,@function
        .size           _ZN5flash16flash_fwd_kernelI23Flash_fwd_kernel_traitsILi32ELi128ELi128ELi4ELb0ELb0EN7cutlass10bfloat16_tE19Flash_kernel_traitsILi32ELi128ELi128ELi4ES3_EELb0ELb0ELb0ELb0ELb0ELb1ELb1ELb0EEEvNS_16Flash_fwd_paramsE,(.L_x_1356 - _ZN5flash16flash_fwd_kernelI23Flash_fwd_kernel_traitsILi32ELi128ELi128ELi4ELb0ELb0EN7cutlass10bfloat16_tE19Flash_kernel_traitsILi32ELi128ELi128ELi4ES3_EELb0ELb0ELb0ELb0ELb0ELb1ELb1ELb0EEEvNS_16Flash_fwd_paramsE)
        .other          _ZN5flash16flash_fwd_kernelI23Flash_fwd_kernel_traitsILi32ELi128ELi128ELi4ELb0ELb0EN7cutlass10bfloat16_tE19Flash_kernel_traitsILi32ELi128ELi128ELi4ES3_EELb0ELb0ELb0ELb0ELb0ELb1ELb1ELb0EEEvNS_16Flash_fwd_paramsE,@"STO_CUDA_ENTRY STV_DEFAULT"
_ZN5flash16flash_fwd_kernelI23Flash_fwd_kernel_traitsILi32ELi128ELi128ELi4ELb0ELb0EN7cutlass10bfloat16_tE19Flash_kernel_traitsILi32ELi128ELi128ELi4ES3_EELb0ELb0ELb0ELb0ELb0ELb1ELb1ELb0EEEvNS_16Flash_fwd_paramsE:
.text._ZN5flash16flash_fwd_kernelI23Flash_fwd_kernel_traitsILi32ELi128ELi128ELi4ELb0ELb0EN7cutlass10bfloat16_tE19Flash_kernel_traitsILi32ELi128ELi128ELi4ES3_EELb0ELb0ELb0ELb0ELb0ELb1ELb1ELb0EEEvNS_16Flash_fwd_paramsE:
        /* <DEDUP_REMOVED lines=22> */
[----:B------:R1:W3:Y:S01]  /*0160*/  @P0 LDG.E R8, desc[UR12][R2.64+0x4] ;  /* 0x0000040c02080981 */ /* 0x0002e2000c1e1900 */
[----:B------:R-:W-:Y:S01]  /*0170*/  IMAD.MOV.U32 R11, RZ, RZ, RZ ;  /* 0x000000ffff0b7224 */ /* 0x000fe200078e00ff */
[----:B------:R-:W-:-:S04]  /*0180*/  @P4 IADD3 R4, P3, PT, R10, UR6, RZ ;  /* 0x000000060a044c10 */ /* 0x000fc8000ff7e0ff */
[----:B------:R-:W-:-:S05]  /*0190*/  @P4 IADD3.X R5, PT, PT, R9, UR7, RZ, P3, !PT ;  /* 0x0000000709054c10 */ /* 0x000fca0009ffe4ff */
[----:B------:R4:W3:Y:S01]  /*01a0*/  @P4 LDG.E R11, desc[UR12][R4.64] ;  /* 0x0000000c040b4981 */ /* 0x0008e2000c1e1900 */
[----:B-1----:R-:W-:Y:S01]  /*01b0*/  @P2 IADD3 R2, P1, PT, R10, UR4, RZ ;  /* 0x000000040a022c10 */ /* 0x002fe2000ff3e0ff */
[----:B------:R-:W1:Y:S03]  /*01c0*/  LDCU.U8 UR4, c[0x0][0x532] ;  /* 0x0000a640ff0477ac */ /* 0x000e660008000000 */
[----:B------:R-:W-:-:S05]  /*01d0*/  @P2 IADD3.X R3, PT, PT, R9, UR5, RZ, P1, !PT ;  /* 0x0000000509032c10 */ /* 0x000fca0008ffe4ff */
[----:B------:R4:W3:Y:S01]  /*01e0*/  @P2 LDG.E R0, desc[UR12][R2.64] ;  /* 0x0000000c02002981 */ /* 0x0008e2000c1e1900 */
[----:B------:R-:W-:Y:S01]  /*01f0*/  ISETP.EQ.U32.AND P3, PT, R6, RZ, PT ;  /* 0x000000ff0600720c */ /* 0x000fe20003f62070 */
[----:B------:R-:W-:Y:S01]  /*0200*/  IMAD.MOV.U32 R12, RZ, RZ, -0x1 ;  /* 0xffffffffff0c7424 */ /* 0x000fe200078e00ff */
[----:B------:R-:W4:Y:S01]  /*0210*/  S2R R23, SR_CTAID.X ;  /* 0x0000000000177919 */ /* 0x000f220000002500 */
[----:B------:R-:W3:Y:S01]  /*0220*/  @!P0 LDC R13, c[0x0][0x434] ;  /* 0x00010d00ff0d8b82 */ /* 0x000ee20000000800 */
[----:B-1----:R-:W-:-:S07]  /*0230*/  ISETP.NE.AND P4, PT, RZ, UR4, PT ;  /* 0x00000004ff007c0c */ /* 0x002fce000bf85270 */
[----:B----4-:R-:W1:Y:S01]  /*0240*/  @!P2 LDC.64 R4, c[0x0][0x488] ;  /* 0x00012200ff04ab82 */ /* 0x010e620000000a00 */
[----:B------:R-:W-:Y:S02]  /*0250*/  ISETP.EQ.OR.EX P3, PT, R7, RZ, !P4, P3 ;  /* 0x000000ff0700720c */ /* 0x000fe40006762730 */
[----:B------:R-:W-:-:S05]  /*0260*/  IADD3 R2, P1, PT, R10, R6, RZ ;  /* 0x000000060a027210 */ /* 0x000fca0007f3e0ff */
[----:B------:R-:W-:Y:S02]  /*0270*/  IMAD.X R3, R9, 0x1, R7, P1 ;  /* 0x0000000109037824 */ /* 0x000fe400008e0607 */
[----:B------:R-:W4:Y:S04]  /*0280*/  @!P2 LDC R9, c[0x0][0x43c] ;  /* 0x00010f00ff09ab82 */ /* 0x000f280000000800 */
[----:B------:R1:W5:Y:S01]  /*0290*/  @!P3 LDG.E R12, desc[UR12][R2.64] ;  /* 0x0000000c020cb981 */ /* 0x000362000c1e1900 */
[----:B------:R-:W-:-:S04]  /*02a0*/  ISETP.NE.U32.AND P3, PT, R6, RZ, PT ;  /* 0x000000ff0600720c */ /* 0x000fc80003f65070 */
[----:B------:R-:W-:Y:S01]  /*02b0*/  ISETP.NE.AND.EX P3, PT, R7, RZ, PT, P3 ;  /* 0x000000ff0700720c */ /* 0x000fe20003f65330 */
[----:B------:R-:W1:Y:S01]  /*02c0*/  S2R R22, SR_CTAID.Z ;  /* 0x0000000000167919 */ /* 0x000e620000002700 */
[----:B------:R-:W1:Y:S01]  /*02d0*/  S2R R116, SR_TID.X ;  /* 0x0000000000747919 */ /* 0x000e620000002100 */
[----:B------:R-:W-:Y:S01]  /*02e0*/  IMAD.SHL.U32 R24, R23, 0x80, RZ ;  /* 0x0000008017187824 */ /* 0x000fe200078e00ff */
[----:B--2---:R2:W-:Y:S01]  /*02f0*/  STL [R1+0xc], R26 ;  /* 0x00000c1a01007387 */ /* 0x0045e20000100800 */
[----:B---3--:R-:W-:Y:S01]  /*0300*/  @P0 IMAD.IADD R13, R8, 0x1, -R26 ;  /* 0x00000001080d0824 */ /* 0x008fe200078e0a1a */
[----:B-1----:R-:W-:-:S04]  /*0310*/  @!P2 ISETP.NE.U32.AND P0, PT, R4, RZ, PT ;  /* 0x000000ff0400a20c */ /* 0x002fc80003f05070 */
[----:B------:R-:W-:Y:S02]  /*0320*/  @!P2 ISETP.NE.AND.EX P0, PT, R5, RZ, PT, P0 ;  /* 0x000000ff0500a20c */ /* 0x000fe40003f05300 */
[----:B------:R-:W-:Y:S02]  /*0330*/  ISETP.GT.AND P1, PT, R13, R24, PT ;  /* 0x000000180d00720c */ /* 0x000fe40003f24270 */
[----:B----4-:R-:W-:Y:S01]  /*0340*/  @!P2 SEL R4, R9, RZ, P0 ;  /* 0x000000ff0904a207 */ /* 0x010fe20000000000 */
[----:B------:R-:W-:Y:S02]  /*0350*/  @P2 IMAD.IADD R20, R0, 0x1, -R11 ;  /* 0x0000000100142824 */ /* 0x000fe400078e0a0b */
[----:B------:R-:W1:Y:S01]  /*0360*/  @!P3 LDC R0, c[0x0][0x438] ;  /* 0x00010e00ff00bb82 */ /* 0x000e620000000800 */
[----:B--2---:R-:W-:Y:S07]  /*0370*/  @!P3 BRA `(.L_x_394) ;  /* 0x00000000000cb947 */ /* 0x004fee0003800000 */
[----:B-1----:R-:W2:Y:S02]  /*0380*/  @P4 LDG.E R0, desc[UR12][R2.64+0x4] ;  /* 0x0000040c02004981 */ /* 0x002ea4000c1e1900 */
[----:B--2--5:R-:W-:-:S06]  /*0390*/  @P4 IADD3 R0, PT, PT, R0, -R12, RZ ;  /* 0x8000000c00004210 */ /* 0x024fcc0007ffe0ff */
[----:B------:R2:W5:Y:S02]  /*03a0*/  @!P4 LDG.E R0, desc[UR12][R2.64] ;  /* 0x0000000c0200c981 */ /* 0x000564000c1e1900 */
.L_x_394:
        /* <DEDUP_REMOVED lines=36> */
.L_x_396:
        /* <DEDUP_REMOVED lines=10> */
[----:B------:R-:W-:Y:S01]  /*0690*/  VIADD R19, R4, 0x40 ;  /* 0x0000004004137836 */ /* 0x000fe20000000000 */
        /* <DEDUP_REMOVED lines=31> */
.L_x_398:
[----:B------:R-:W-:Y:S05]  /*0890*/  BSYNC.RECONVERGENT B0 ;  /* 0x0000000000007941 */ /* 0x000fea0003800200 */
.L_x_397:
        /* <DEDUP_REMOVED lines=17> */
.L_x_400:
[----:B------:R-:W-:Y:S05]  /*09b0*/  BSYNC.RECONVERGENT B0 ;  /* 0x0000000000007941 */ /* 0x000fea0003800200 */
.L_x_399:
        /* <DEDUP_REMOVED lines=15> */
.L_x_402:
[----:B------:R-:W-:Y:S05]  /*0ab0*/  BSYNC.RECONVERGENT B0 ;  /* 0x0000000000007941 */ /* 0x000fea0003800200 */
.L_x_401:
        /* <DEDUP_REMOVED lines=17> */
.L_x_404:
[----:B------:R-:W-:Y:S05]  /*0bd0*/  BSYNC.RECONVERGENT B0 ;  /* 0x0000000000007941 */ /* 0x000fea0003800200 */
.L_x_403:
        /* <DEDUP_REMOVED lines=11> */
.L_x_406:
[----:B------:R-:W-:Y:S05]  /*0c90*/  BSYNC.RECONVERGENT B0 ;  /* 0x0000000000007941 */ /* 0x000fea0003800200 */
.L_x_405:
        /* <DEDUP_REMOVED lines=10> */
.L_x_408:
[----:B------:R-:W-:Y:S05]  /*0d40*/  BSYNC.RECONVERGENT B0 ;  /* 0x0000000000007941 */ /* 0x000fea0003800200 */
.L_x_407:
        /* <DEDUP_REMOVED lines=10> */
.L_x_410:
[----:B------:R-:W-:Y:S05]  /*0df0*/  BSYNC.RECONVERGENT B0 ;  /* 0x0000000000007941 */ /* 0x000fea0003800200 */
.L_x_409:
        /* <DEDUP_REMOVED lines=10> */
.L_x_395:
        /* <DEDUP_REMOVED lines=24> */
.L_x_411:
[----:B------:R-:W1:Y:S01]  /*1020*/  LDC.64 R46, c[0x0][0x3b8] ;  /* 0x0000ee00ff2e7b82 */ /* 0x000e620000000a00 */
[----:B------:R-:W-:-:S05]  /*1030*/  IADD3 R2, PT, PT, R11, R12, RZ ;  /* 0x0000000c0b027210 */ /* 0x000fca0007ffe0ff */
[C---:B-1----:R-:W-:Y:S02]  /*1040*/  IMAD R0, R2.reuse, R47, RZ ;  /* 0x0000002f02007224 */ /* 0x042fe400078e02ff */
[----:B------:R-:W-:-:S05]  /*1050*/  IMAD.WIDE.U32 R2, R2, R46, RZ ;  /* 0x0000002e02027225 */ /* 0x000fca00078e00ff */
[----:B------:R-:W-:Y:S02]  /*1060*/  IADD3 R6, PT, PT, R3, R0, RZ ;  /* 0x0000000003067210 */ /* 0x000fe40007ffe0ff */
[----:B------:R-:W-:-:S07]  /*1070*/  MOV R5, R2 ;  /* 0x0000000200057202 */ /* 0x000fce0000000f00 */
.L_x_412:
        /* <DEDUP_REMOVED lines=40> */
.L_x_413:
[----:B------:R-:W1:Y:S01]  /*1300*/  LDC.64 R104, c[0x0][0x3c0] ;  /* 0x0000f000ff687b82 */ /* 0x000e620000000a00 */
[----:B------:R-:W-:-:S05]  /*1310*/  IADD3 R0, PT, PT, R11, R12, RZ ;  /* 0x0000000c0b007210 */ /* 0x000fca0007ffe0ff */
[C---:B-1----:R-:W-:Y:S02]  /*1320*/  IMAD R4, R0.reuse, R105, RZ ;  /* 0x0000006900047224 */ /* 0x042fe400078e02ff */
[----:B------:R-:W-:-:S05]  /*1330*/  IMAD.WIDE.U32 R2, R0, R104, RZ ;  /* 0x0000006800027225 */ /* 0x000fca00078e00ff */
[----:B------:R-:W-:Y:S02]  /*1340*/  IADD3 R0, PT, PT, R3, R4, RZ ;  /* 0x0000000403007210 */ /* 0x000fe40007ffe0ff */
[----:B------:R-:W-:-:S07]  /*1350*/  MOV R8, R2 ;  /* 0x0000000200087202 */ /* 0x000fce0000000f00 */
.L_x_414:
[----:B------:R-:W-:Y:S01]  /*1360*/  IMAD.SHL.U32 R191, R116, 0x8, RZ ;  /* 0x0000000874bf7824 */ /* 0x000fe200078e00ff */
[----:B------:R-:W1:Y:S01]  /*1370*/  LDCU.64 UR4, c[0x0][0x3c8] ;  /* 0x00007900ff0477ac */ /* 0x000e620008000a00 */
[----:B------:R-:W-:Y:S01]  /*1380*/  SHF.R.U32.HI R33, RZ, 0x2, R116 ;  /* 0x00000002ff217819 */ /* 0x000fe20000011674 */
[----:B------:R-:W-:Y:S01]  /*1390*/  IMAD.IADD R11, R13, 0x1, -R24 ;  /* 0x000000010d0b7824 */ /* 0x000fe200078e0a18 */
[----:B------:R-:W2:Y:S01]  /*13a0*/  S2UR UR14, SR_CgaCtaId ;  /* 0x00000000000e79c3 */ /* 0x000ea20000008800 */
[----:B------:R-:W-:Y:S01]  /*13b0*/  LOP3.LUT R9, R191, 0x18, RZ, 0xc0, !PT ;  /* 0x00000018bf097812 */ /* 0x000fe200078ec0ff */
[----:B------:R-:W3:Y:S01]  /*13c0*/  LDCU.64 UR8, c[0x0][0x390] ;  /* 0x00007200ff0877ac */ /* 0x000ee20008000a00 */
[C---:B------:R-:W-:Y:S01]  /*13d0*/  VIADD R31, R33.reuse, 0x20 ;  /* 0x00000020211f7836 */ /* 0x040fe20000000000 */
[C---:B------:R-:W-:Y:S01]  /*13e0*/  ISETP.GE.AND P4, PT, R33.reuse, R11, PT ;  /* 0x0000000b2100720c */ /* 0x040fe20003f86270 */
[----:B------:R-:W-:Y:S01]  /*13f0*/  VIADD R32, R33, 0x40 ;  /* 0x0000004021207836 */ /* 0x000fe20000000000 */
[----:B------:R-:W-:Y:S01]  /*1400*/  IADD3 R2, P0, PT, R9, R7, RZ ;  /* 0x0000000709027210 */ /* 0x000fe20007f1e0ff */
[----:B------:R-:W-:Y:S01]  /*1410*/  VIADD R30, R33, 0x60 ;  /* 0x00000060211e7836 */ /* 0x000fe20000000000 */
[----:B------:R-:W-:Y:S01]  /*1420*/  ISETP.GE.AND P2, PT, R31, R11, PT ;  /* 0x0000000b1f00720c */ /* 0x000fe20003f46270 */
[----:B------:R-:W4:Y:S01]  /*1430*/  LDCU.64 UR10, c[0x0][0x388] ;  /* 0x00007100ff0a77ac */ /* 0x000f220008000a00 */
[----:B------:R-:W-:Y:S01]  /*1440*/  LOP3.LUT R7, R191, 0xd8, RZ, 0xc0, !PT ;  /* 0x000000d8bf077812 */ /* 0x000fe200078ec0ff */
[----:B------:R-:W-:Y:S01]  /*1450*/  IMAD.X R3, RZ, RZ, R14, P0 ;  /* 0x000000ffff037224 */ /* 0x000fe200000e060e */
[C---:B------:R-:W-:Y:S01]  /*1460*/  IADD3 R4, P0, PT, R9.reuse, R5, RZ ;  /* 0x0000000509047210 */ /* 0x040fe20007f1e0ff */
[----:B------:R5:W-:Y:S01]  /*1470*/  STL [R1+0x10], R11 ;  /* 0x0000100b01007387 */ /* 0x000be20000100800 */
[-C--:B------:R-:W-:Y:S01]  /*1480*/  ISETP.GE.AND P5, PT, R32, R11.reuse, PT ;  /* 0x0000000b2000720c */ /* 0x080fe20003fa6270 */
[C---:B-1----:R-:W-:Y:S01]  /*1490*/  IMAD.WIDE.U32 R2, R22.reuse, UR4, R2 ;  /* 0x0000000416027c25 */ /* 0x042fe2000f8e0002 */
[----:B------:R-:W-:Y:S01]  /*14a0*/  IADD3.X R5, PT, PT, RZ, R6, RZ, P0, !PT ;  /* 0x00000006ff057210 */ /* 0x000fe200007fe4ff */
[----:B------:R-:W1:Y:S01]  /*14b0*/  @!P4 LDC.64 R14, c[0x0][0x3b0] ;  /* 0x0000ec00ff0ecb82 */ /* 0x000e620000000a00 */
[----:B------:R-:W-:Y:S01]  /*14c0*/  IADD3 R8, P0, PT, R9, R8, RZ ;  /* 0x0000000809087210 */ /* 0x000fe20007f1e0ff */
[----:B------:R-:W-:Y:S01]  /*14d0*/  IMAD R3, R22, UR5, R3 ;  /* 0x0000000516037c24 */ /* 0x000fe2000f8e0203 */
[----:B------:R-:W3:Y:S01]  /*14e0*/  LDCU.128 UR4, c[0x0][0x3d0] ;  /* 0x00007a00ff0477ac */ /* 0x000ee20008000c00 */
[----:B------:R-:W-:Y:S01]  /*14f0*/  LOP3.LUT R6, R7, 0x18, R116, 0x78, !PT ;  /* 0x0000001807067812 */ /* 0x000fe200078e7874 */
[----:B------:R-:W-:Y:S01]  /*1500*/  IMAD.WIDE.U32 R4, R33, R46, R4 ;  /* 0x0000002e21047225 */ /* 0x000fe200078e0004 */
[----:B------:R-:W-:-:S02]  /*1510*/  ISETP.GE.AND P3, PT, R30, R11, PT ;  /* 0x0000000b1e00720c */ /* 0x000fc40003f66270 */
[----:B------:R-:W4:Y:S01]  /*1520*/  @!P2 LDC.64 R16, c[0x0][0x3b0] ;  /* 0x0000ec00ff10ab82 */ /* 0x000f220000000a00 */
[----:B------:R-:W-:Y:S01]  /*1530*/  IMAD.X R9, RZ, RZ, R0, P0 ;  /* 0x000000ffff097224 */ /* 0x000fe200000e0600 */
[----:B------:R-:W-:Y:S01]  /*1540*/  LEA R34, P0, R23, R33, 0x7 ;  /* 0x0000002117227211 */ /* 0x000fe200078038ff */
[----:B------:R-:W-:Y:S01]  /*1550*/  IMAD R7, R33, R47, R5 ;  /* 0x0000002f21077224 */ /* 0x000fe200078e0205 */
[----:B------:R-:W-:Y:S01]  /*1560*/  SHF.R.S32.HI R0, RZ, 0x1f, R10 ;  /* 0x0000001fff007819 */ /* 0x000fe2000001140a */
[----:B------:R-:W-:Y:S01]  /*1570*/  @!P2 IMAD.MOV.U32 R18, RZ, RZ, R2 ;  /* 0x000000ffff12a224 */ /* 0x000fe200078e0002 */
[----:B------:R-:W-:Y:S01]  /*1580*/  LEA.HI.X R21, R23, RZ, RZ, 0x7, P0 ;  /* 0x000000ff17157211 */ /* 0x000fe200000f3cff */
[----:B------:R-:W-:Y:S01]  /*1590*/  @!P2 IMAD.MOV.U32 R19, RZ, RZ, R3 ;  /* 0x000000ffff13a224 */ /* 0x000fe200078e0003 */
[----:B------:R-:W4:Y:S01]  /*15a0*/  @!P4 LDC.64 R22, c[0x0][0x380] ;  /* 0x0000e000ff16cb82 */ /* 0x000f220000000a00 */
[----:B------:R-:W-:Y:S01]  /*15b0*/  LOP3.LUT R191, R6, 0x1f20, R191, 0xf8, !PT ;  /* 0x00001f2006bf7812 */ /* 0x000fe200078ef8bf */
[----:B------:R-:W-:Y:S01]  /*15c0*/  IMAD.MOV.U32 R6, RZ, RZ, R4 ;  /* 0x000000ffff067224 */ /* 0x000fe200078e0004 */
[----:B------:R-:W-:Y:S01]  /*15d0*/  @!P3 MOV R29, R3 ;  /* 0x00000003001db202 */ /* 0x000fe20000000f00 */
[----:B------:R-:W-:Y:S01]  /*15e0*/  IMAD.WIDE.U32 R4, R33, R104, R8 ;  /* 0x0000006821047225 */ /* 0x000fe200078e0008 */
[----:B------:R-:W-:Y:S01]  /*15f0*/  STL [R1+0x14], R34 ;  /* 0x0000142201007387 */ /* 0x000fe20000100800 */
[----:B------:R-:W-:-:S02]  /*1600*/  SHF.L.U64.HI R137, R46, 0x7, R47 ;  /* 0x000000072e897819 */ /* 0x000fc4000001022f */
[C---:B---3--:R-:W-:Y:S01]  /*1610*/  IMAD R8, R0.reuse, UR4, RZ ;  /* 0x0000000400087c24 */ /* 0x048fe2000f8e02ff */
[----:B------:R-:W3:Y:S01]  /*1620*/  @!P2 LDC.64 R24, c[0x0][0x380] ;  /* 0x0000e000ff18ab82 */ /* 0x000ee20000000a00 */
[----:B------:R-:W-:Y:S01]  /*1630*/  IMAD R5, R33, R105, R5 ;  /* 0x0000006921057224 */ /* 0x000fe200078e0205 */
[----:B------:R3:W-:Y:S01]  /*1640*/  STL [R1+0x18], R21 ;  /* 0x0000181501007387 */ /* 0x0007e20000100800 */
[----:B------:R-:W-:Y:S01]  /*1650*/  IMAD R0, R0, UR6, RZ ;  /* 0x0000000600007c24 */ /* 0x000fe2000f8e02ff */
[----:B------:R-:W-:Y:S01]  /*1660*/  SHF.L.U64.HI R121, R46, 0x5, R47 ;  /* 0x000000052e797819 */ /* 0x000fe2000001022f */
[----:B------:R-:W-:Y:S01]  /*1670*/  IMAD R12, R10, UR5, R8 ;  /* 0x000000050a0c7c24 */ /* 0x000fe2000f8e0208 */
[----:B------:R-:W-:Y:S01]  /*1680*/  @!P2 IADD3 R8, P0, PT, R34, 0x20, RZ ;  /* 0x000000202208a810 */ /* 0x000fe20007f1e0ff */
[C---:B-----5:R-:W-:Y:S01]  /*1690*/  IMAD R11, R10.reuse, UR7, R0 ;  /* 0x000000070a0b7c24 */ /* 0x060fe2000f8e0200 */
[----:B------:R-:W-:Y:S01]  /*16a0*/  SHF.R.U32.HI R184, RZ, 0x1, R116 ;  /* 0x00000001ffb87819 */ /* 0x000fe20000011674 */
[C---:B------:R-:W-:Y:S01]  /*16b0*/  IMAD.WIDE.U32 R4, R10.reuse, UR6, R4 ;  /* 0x000000060a047c25 */ /* 0x040fe2000f8e0004 */
[----:B------:R-:W5:Y:S03]  /*16c0*/  LDCU UR6, c[0x0][0x50c] ;  /* 0x0000a180ff0677ac */ /* 0x000f660008000800 */
[----:B------:R-:W-:Y:S01]  /*16d0*/  IMAD.WIDE.U32 R6, R10, UR4, R6 ;  /* 0x000000040a067c25 */ /* 0x000fe2000f8e0006 */
[----:B------:R-:W-:-:S02]  /*16e0*/  UMOV UR4, 0x400 ;  /* 0x0000040000047882 */ /* 0x000fc40000000000 */
[----:B--2---:R-:W-:Y:S01]  /*16f0*/  ULEA UR4, UR14, UR4, 0x18 ;  /* 0x000000040e047291 */ /* 0x004fe2000f8ec0ff */
[----:B-1----:R-:W-:Y:S01]  /*1700*/  @!P4 IMAD R9, R21, R14, RZ ;  /* 0x0000000e1509c224 */ /* 0x002fe200078e02ff */
[----:B----4-:R-:W-:Y:S01]  /*1710*/  LEA R232, P1, R6, UR10, 0x1 ;  /* 0x0000000a06e87c11 */ /* 0x010fe2000f8208ff */
[----:B------:R-:W-:Y:S01]  /*1720*/  @!P2 IMAD.X R0, RZ, RZ, R21, P0 ;  /* 0x000000ffff00a224 */ /* 0x000fe200000e0615 */
[C---:B------:R-:W-:Y:S01]  /*1730*/  LEA R251, P0, R4.reuse, UR8, 0x1 ;  /* 0x0000000804fb7c11 */ /* 0x040fe2000f8008ff */
[----:B------:R-:W-:Y:S01]  /*1740*/  IMAD.IADD R5, R5, 0x1, R11 ;  /* 0x0000000105057824 */ /* 0x000fe200078e020b */
[----:B------:R-:W-:Y:S01]  /*1750*/  LEA R191, R191, UR4, 0x1 ;  /* 0x00000004bfbf7c11 */ /* 0x000fe2000f8e08ff */
[--C-:B------:R-:W-:Y:S02]  /*1760*/  @!P5 IMAD.MOV.U32 R26, RZ, RZ, R2.reuse ;  /* 0x000000ffff1ad224 */ /* 0x100fe400078e0002 */
[----:B------:R-:W-:Y:S01]  /*1770*/  @!P5 IMAD.MOV.U32 R27, RZ, RZ, R3 ;  /* 0x000000ffff1bd224 */ /* 0x000fe200078e0003 */
[----:B------:R-:W-:Y:S01]  /*1780*/  LEA.HI.X R250, R4, UR9, R5, 0x1, P0 ;  /* 0x0000000904fa7c11 */ /* 0x000fe200080f0c05 */
[----:B------:R-:W-:-:S02]  /*1790*/  @!P3 IMAD.MOV.U32 R28, RZ, RZ, R2 ;  /* 0x000000ffff1cb224 */ /* 0x000fc400078e0002 */
[----:B------:R-:W-:Y:S02]  /*17a0*/  IMAD.IADD R7, R7, 0x1, R12 ;  /* 0x0000000107077824 */ /* 0x000fe400078e020c */
[C---:B------:R-:W-:Y:S01]  /*17b0*/  @!P4 IMAD R9, R34.reuse, R15, R9 ;  /* 0x0000000f2209c224 */ /* 0x040fe200078e0209 */
[----:B------:R-:W1:Y:S01]  /*17c0*/  @!P3 LDC.64 R12, c[0x0][0x3b0] ;  /* 0x0000ec00ff0cbb82 */ /* 0x000e620000000a00 */
[----:B------:R-:W-:Y:S01]  /*17d0*/  @!P4 IMAD.WIDE.U32 R2, R34, R14, R2 ;  /* 0x0000000e2202c225 */ /* 0x000fe200078e0002 */
[----:B------:R-:W-:-:S03]  /*17e0*/  LEA.HI.X R231, R6, UR11, R7, 0x1, P1 ;  /* 0x0000000b06e77c11 */ /* 0x000fc600088f0c07 */
[----:B------:R-:W-:Y:S01]  /*17f0*/  @!P2 IMAD R0, R0, R16, RZ ;  /* 0x000000100000a224 */ /* 0x000fe200078e02ff */
[----:B------:R-:W-:Y:S01]  /*1800*/  @!P4 LEA R6, P0, R2, R22, 0x1 ;  /* 0x000000160206c211 */ /* 0x000fe200078008ff */
[C---:B------:R-:W-:Y:S01]  /*1810*/  @!P2 IMAD.WIDE.U32 R4, R8.reuse, R16, R18 ;  /* 0x000000100804a225 */ /* 0x040fe200078e0012 */
[----:B------:R-:W2:Y:S03]  /*1820*/  @!P5 LDC.64 R14, c[0x0][0x3b0] ;  /* 0x0000ec00ff0edb82 */ /* 0x000ea60000000a00 */
[----:B------:R-:W-:Y:S01]  /*1830*/  @!P2 IMAD R0, R8, R17, R0 ;  /* 0x000000110800a224 */ /* 0x000fe200078e0200 */
[----:B------:R-:W-:Y:S01]  /*1840*/  @!P5 IADD3 R8, P1, PT, R34, 0x40, RZ ;  /* 0x000000402208d810 */ /* 0x000fe20007f3e0ff */
[----:B------:R-:W-:Y:S02]  /*1850*/  @!P4 IMAD.IADD R3, R3, 0x1, R9 ;  /* 0x000000010303c824 */ /* 0x000fe400078e0209 */
[----:B------:R-:W-:Y:S01]  /*1860*/  IMAD.SHL.U32 R168, R46, 0x80, RZ ;  /* 0x000000802ea87824 */ /* 0x000fe200078e00ff */
[----:B------:R-:W-:Y:S01]  /*1870*/  @!P2 IADD3 R0, PT, PT, R5, R0, RZ ;  /* 0x000000000500a210 */ /* 0x000fe20007ffe0ff */
[----:B------:R-:W-:Y:S01]  /*1880*/  @!P5 IMAD.X R10, RZ, RZ, R21, P1 ;  /* 0x000000ffff0ad224 */ /* 0x000fe200008e0615 */
[----:B------:R-:W-:Y:S01]  /*1890*/  @!P4 LEA.HI.X R7, R2, R23, R3, 0x1, P0 ;  /* 0x000000170207c211 */ /* 0x000fe200000f0c03 */
[----:B------:R-:W4:Y:S01]  /*18a0*/  @!P5 LDC.64 R16, c[0x0][0x380] ;  /* 0x0000e000ff10db82 */ /* 0x000f220000000a00 */
[----:B------:R-:W-:Y:S01]  /*18b0*/  @!P3 IADD3 R9, P0, PT, R34, 0x60, RZ ;  /* 0x000000602209b810 */ /* 0x000fe20007f1e0ff */
[----:B------:R-:W-:Y:S01]  /*18c0*/  IMAD.SHL.U32 R167, R46, 0x20, RZ ;  /* 0x000000202ea77824 */ /* 0x000fe200078e00ff */
[C---:B---3--:R-:W-:Y:S01]  /*18d0*/  @!P2 LEA R2, P1, R4.reuse, R24, 0x1 ;  /* 0x000000180402a211 */ /* 0x048fe200078208ff */
[----:B------:R-:W-:Y:S01]  /*18e0*/  @!PT LDS RZ, [RZ] ;  /* 0x00000000fffff984 */ /* 0x000fe20000000800 */
[----:B------:R-:W-:Y:S01]  /*18f0*/  @!PT LDS RZ, [RZ] ;  /* 0x00000000fffff984 */ /* 0x000fe20000000800 */
[----:B------:R-:W-:Y:S01]  /*1900*/  @!PT LDS RZ, [RZ] ;  /* 0x00000000fffff984 */ /* 0x000fe20000000800 */
[----:B------:R3:W-:Y:S03]  /*1910*/  @!P4 LDGSTS.E.BYPASS.LTC128B.128 [R191], desc[UR12][R6.64] ;  /* 0x0000000006bfcfae */ /* 0x0007e6000b981a0c */
[----:B------:R-:W-:Y:S01]  /*1920*/  @!P2 LEA.HI.X R3, R4, R25, R0, 0x1, P1 ;  /* 0x000000190403a211 */ /* 0x000fe200008f0c00 */
[----:B------:R-:W5:Y:S01]  /*1930*/  @!P3 LDC.64 R22, c[0x0][0x380] ;  /* 0x0000e000ff16bb82 */ /* 0x000f620000000a00 */
[----:B------:R-:W-:Y:S01]  /*1940*/  @!P3 IMAD.X R0, RZ, RZ, R21, P0 ;  /* 0x000000ffff00b224 */ /* 0x000fe200000e0615 */
[----:B------:R-:W-:-:S02]  /*1950*/  LEA.HI.SX32 R21, R190, 0xffffffff, 0x19 ;  /* 0xffffffffbe157811 */ /* 0x000fc400078fcaff */
[----:B------:R4:W-:Y:S01]  /*1960*/  @!P2 LDGSTS.E.BYPASS.LTC128B.128 [R191+0x800], desc[UR12][R2.64] ;  /* 0x0080000002bfafae */ /* 0x0009e2000b981a0c */
[----:B--2---:R-:W-:Y:S01]  /*1970*/  @!P5 IMAD R4, R10, R14, RZ ;  /* 0x0000000e0a04d224 */ /* 0x004fe200078e02ff */
[----:B------:R-:W-:Y:S01]  /*1980*/  SHF.R.S32.HI R18, RZ, 0x1f, R21 ;  /* 0x0000001fff127819 */ /* 0x000fe20000011415 */
[----:B------:R-:W-:Y:S02]  /*1990*/  IMAD R19, R21, -0x80, R20 ;  /* 0xffffff8015137824 */ /* 0x000fe400078e0214 */
[----:B-1----:R-:W-:-:S03]  /*19a0*/  @!P3 IMAD R0, R0, R12, RZ ;  /* 0x0000000c0000b224 */ /* 0x002fc600078e02ff */
[----:B------:R-:W-:Y:S01]  /*19b0*/  ISETP.GE.AND P6, PT, R33, R19, PT ;  /* 0x000000132100720c */ /* 0x000fe20003fc6270 */
[----:B------:R-:W-:Y:S01]  /*19c0*/  @!P3 IMAD R0, R9, R13, R0 ;  /* 0x0000000d0900b224 */ /* 0x000fe200078e0200 */
[----:B------:R-:W-:Y:S01]  /*19d0*/  ISETP.GE.AND P0, PT, R31, R19, PT ;  /* 0x000000131f00720c */ /* 0x000fe20003f06270 */
[----:B---3--:R-:W-:-:S03]  /*19e0*/  @!P5 IMAD.WIDE.U32 R6, R8, R14, R26 ;  /* 0x0000000e0806d225 */ /* 0x008fc600078e001a */
[----:B----4-:R-:W-:Y:S01]  /*19f0*/  @!P5 LEA R16, P2, R6, R16, 0x1 ;  /* 0x000000100610d211 */ /* 0x010fe200078408ff */
[----:B------:R-:W-:Y:S02]  /*1a00*/  @!P5 IMAD R2, R8, R15, R4 ;  /* 0x0000000f0802d224 */ /* 0x000fe400078e0204 */
[----:B------:R-:W-:-:S04]  /*1a10*/  @!P3 IMAD.WIDE.U32 R4, R9, R12, R28 ;  /* 0x0000000c0904b225 */ /* 0x000fc800078e001c */
[-C--:B------:R-:W-:Y:S01]  /*1a20*/  IMAD R8, R137, R21.reuse, RZ ;  /* 0x0000001589087224 */ /* 0x080fe200078e02ff */
[----:B-----5:R-:W-:Y:S01]  /*1a30*/  @!P3 LEA R14, P1, R4, R22, 0x1 ;  /* 0x00000016040eb211 */ /* 0x020fe200078208ff */
[----:B------:R-:W-:Y:S02]  /*1a40*/  @!P5 IMAD.IADD R7, R7, 0x1, R2 ;  /* 0x000000010707d824 */ /* 0x000fe400078e0202 */
[----:B------:R-:W-:Y:S02]  /*1a50*/  @!P3 IMAD.IADD R5, R5, 0x1, R0 ;  /* 0x000000010505b824 */ /* 0x000fe400078e0200 */
[----:B------:R-:W-:Y:S01]  /*1a60*/  IMAD.WIDE.U32 R2, R168, R21, RZ ;  /* 0x00000015a8027225 */ /* 0x000fe200078e00ff */
[----:B------:R-:W-:Y:S02]  /*1a70*/  @!P5 LEA.HI.X R17, R6, R17, R7, 0x1, P2 ;  /* 0x000000110611d211 */ /* 0x000fe400010f0c07 */
[----:B------:R-:W-:Y:S01]  /*1a80*/  @!P3 LEA.HI.X R15, R4, R23, R5, 0x1, P1 ;  /* 0x00000017040fb211 */ /* 0x000fe200008f0c05 */
[----:B------:R-:W-:Y:S01]  /*1a90*/  IMAD R0, R18, R168, R8 ;  /* 0x000000a812007224 */ /* 0x000fe200078e0208 */
[-C--:B------:R-:W-:Y:S01]  /*1aa0*/  ISETP.GE.AND P2, PT, R32, R19.reuse, PT ;  /* 0x000000132000720c */ /* 0x080fe20003f46270 */
        /* <DEDUP_REMOVED lines=8> */
[----:B------:R-:W-:Y:S02]  /*1b30*/  @!P6 LEA.HI.X R11, R2, R231, R3, 0x1, P1 ;  /* 0x000000e7020be211 */ /* 0x000fe400008f0c03 */
[----:B------:R-:W-:Y:S02]  /*1b40*/  ISETP.GE.AND P1, PT, R30, R19, PT ;  /* 0x000000131e00720c */ /* 0x000fe40003f26270 */
[----:B------:R-:W-:Y:S01]  /*1b50*/  @!P0 IADD3.X R6, PT, PT, R121, R3, RZ, P4, !PT ;  /* 0x0000000379068210 */ /* 0x000fe200027fe4ff */
[----:B------:R2:W-:Y:S01]  /*1b60*/  @!P6 LDGSTS.E.BYPASS.LTC128B.128 [R191+0x2000], desc[UR12][R10.64] ;  /* 0x020000000abfefae */ /* 0x0005e2000b981a0c */
[----:B------:R-:W-:-:S04]  /*1b70*/  @!P0 LEA R8, P4, R0, R232, 0x1 ;  /* 0x000000e800088211 */ /* 0x000fc800078808ff */
        /* <DEDUP_REMOVED lines=24> */
[----:B------:R-:W-:Y:S02]  /*1d00*/  IADD3 R3, PT, PT, R3, R18, RZ ;  /* 0x0000001203037210 */ /* 0x000fe40007ffe0ff */
[----:B------:R-:W-:Y:S01]  /*1d10*/  LOP3.LUT R193, R16, 0x120, RZ, 0xc0, !PT ;  /* 0x0000012010c17812 */ /* 0x000fe200078ec0ff */
[----:B------:R-:W-:Y:S01]  /*1d20*/  IMAD.SHL.U32 R0, R105, 0x40, RZ ;  /* 0x0000004069007824 */ /* 0x000fe200078e00ff */
[----:B------:R-:W-:Y:S01]  /*1d30*/  @!P4 IADD3 R14, P0, PT, R2, R4, RZ ;  /* 0x00000004020ec210 */ /* 0x000fe20007f1e0ff */
[----:B---3--:R-:W-:-:S02]  /*1d40*/  IMAD.SHL.U32 R8, R116, 0x4, RZ ;  /* 0x0000000474087824 */ /* 0x008fc400078e00ff */
[----:B------:R-:W-:Y:S01]  /*1d50*/  IMAD.SHL.U32 R17, R116, 0x10, RZ ;  /* 0x0000001074117824 */ /* 0x000fe200078e00ff */
[----:B------:R-:W-:Y:S01]  /*1d60*/  @!P4 IADD3.X R15, PT, PT, R3, R5, R0, P0, !PT ;  /* 0x00000005030fc210 */ /* 0x000fe200007fe400 */
[----:B------:R-:W-:Y:S01]  /*1d70*/  @!P3 IMAD R0, R105, 0x60, RZ ;  /* 0x000000606900b824 */ /* 0x000fe200078e02ff */
[----:B------:R-:W-:Y:S01]  /*1d80*/  LOP3.LUT R10, R10, 0x18, R8, 0xf8, !PT ;  /* 0x000000180a0a7812 */ /* 0x000fe200078ef808 */
[----:B------:R-:W-:Y:S01]  /*1d90*/  @!P3 IMAD.WIDE.U32 R4, R104, 0x60, R2 ;  /* 0x000000606804b825 */ /* 0x000fe200078e0002 */
[C---:B------:R-:W-:Y:S02]  /*1da0*/  @!P6 LEA R8, P1, R2.reuse, R251, 0x1 ;  /* 0x000000fb0208e211 */ /* 0x040fe400078208ff */
[----:B----4-:R-:W-:Y:S02]  /*1db0*/  LOP3.LUT R13, R17, 0x100, RZ, 0xc0, !PT ;  /* 0x00000100110d7812 */ /* 0x010fe400078ec0ff */
[----:B------:R-:W-:Y:S02]  /*1dc0*/  @!P6 LEA.HI.X R9, R2, R250, R3, 0x1, P1 ;  /* 0x000000fa0209e211 */ /* 0x000fe400008f0c03 */
[----:B------:R-:W-:Y:S01]  /*1dd0*/  LOP3.LUT R13, R13, 0x20, R16, 0xf8, !PT ;  /* 0x000000200d0d7812 */ /* 0x000fe200078ef810 */
[----:B------:R-:W-:-:S04]  /*1de0*/  DEPBAR.LE SB0, 0x0 ;  /* 0x000080000000791a */ /* 0x000fc80000000000 */
[----:B------:R-:W-:Y:S01]  /*1df0*/  BAR.SYNC.DEFER_BLOCKING 0x0 ;  /* 0x0000000000007b1d */ /* 0x000fe20000010000 */
[----:B-1----:R-:W-:Y:S02]  /*1e00*/  @!P5 LEA R7, P0, R104, R2, 0x5 ;  /* 0x000000026807d211 */ /* 0x002fe400078028ff */
[----:B------:R-:W-:Y:S02]  /*1e10*/  LOP3.LUT R11, R10, 0x8, R116, 0x78, !PT ;  /* 0x000000080a0b7812 */ /* 0x000fe400078e7874 */
[----:B------:R-:W-:Y:S01]  /*1e20*/  @!P5 LEA.HI.X R12, R104, R3, R105, 0x5, P0 ;  /* 0x00000003680cd211 */ /* 0x000fe200000f2c69 */
[----:B------:R-:W-:Y:S01]  /*1e30*/  @!P3 IMAD.IADD R3, R5, 0x1, R0 ;  /* 0x000000010503b824 */ /* 0x000fe200078e0200 */
[----:B------:R-:W-:Y:S01]  /*1e40*/  LOP3.LUT R184, R10, 0x8, R184, 0x78, !PT ;  /* 0x000000080ab87812 */ /* 0x000fe200078e78b8 */
[----:B------:R-:W-:Y:S01]  /*1e50*/  IMAD.IADD R0, R11, 0x1, R13 ;  /* 0x000000010b007824 */ /* 0x000fe200078e020d */
[-C--:B------:R-:W-:Y:S02]  /*1e60*/  @!P3 LEA R10, P0, R4, R251.reuse, 0x1 ;  /* 0x000000fb040ab211 */ /* 0x080fe400078008ff */
[----:B------:R-:W-:-:S02]  /*1e70*/  @!P5 LEA R2, P2, R7, R251, 0x1 ;  /* 0x000000fb0702d211 */ /* 0x000fc400078408ff */
[-C--:B------:R-:W-:Y:S02]  /*1e80*/  @!P3 LEA.HI.X R11, R4, R250.reuse, R3, 0x1, P0 ;  /* 0x000000fa040bb211 */ /* 0x080fe400000f0c03 */
[-C--:B------:R-:W-:Y:S02]  /*1e90*/  @!P5 LEA.HI.X R3, R7, R250.reuse, R12, 0x1, P2 ;  /* 0x000000fa0703d211 */ /* 0x080fe400010f0c0c */
[----:B------:R-:W-:Y:S02]  /*1ea0*/  LOP3.LUT R4, R17, 0x3e00, RZ, 0xc0, !PT ;  /* 0x00003e0011047812 */ /* 0x000fe400078ec0ff */
[----:B------:R-:W-:Y:S02]  /*1eb0*/  @!P4 LEA R6, P1, R14, R251, 0x1 ;  /* 0x000000fb0e06c211 */ /* 0x000fe400078208ff */
[----:B------:R-:W-:Y:S01]  /*1ec0*/  LEA R185, R0, UR4, 0x1 ;  /* 0x0000000400b97c11 */ /* 0x000fe2000f8e08ff */
[----:B------:R-:W-:Y:S01]  /*1ed0*/  IMAD.MOV.U32 R0, RZ, RZ, 0x20 ;  /* 0x00000020ff007424 */ /* 0x000fe200078e00ff */
[----:B------:R-:W-:Y:S01]  /*1ee0*/  @!P4 LEA.HI.X R7, R14, R250, R15, 0x1, P1 ;  /* 0x000000fa0e07c211 */ /* 0x000fe200008f0c0f */
[----:B------:R-:W-:Y:S01]  /*1ef0*/  @!PT LDS RZ, [RZ] ;  /* 0x00000000fffff984 */ /* 0x000fe20000000800 */
[----:B------:R-:W-:Y:S01]  /*1f00*/  @!PT LDS RZ, [RZ] ;  /* 0x00000000fffff984 */ /* 0x000fe20000000800 */
[----:B------:R-:W-:Y:S01]  /*1f10*/  @!PT LDS RZ, [RZ] ;  /* 0x00000000fffff984 */ /* 0x000fe20000000800 */
[----:B------:R-:W-:Y:S01]  /*1f20*/  @!P6 LDGSTS.E.BYPASS.LTC128B.128 [R191+0x4000], desc[UR12][R8.64] ;  /* 0x0400000008bfefae */ /* 0x000fe2000b981a0c */
[C---:B------:R-:W-:Y:S01]  /*1f30*/  LOP3.LUT P0, RZ, R116.reuse, 0x4, RZ, 0xc0, !PT ;  /* 0x0000000474ff7812 */ /* 0x040fe2000780c0ff */
[----:B------:R-:W-:-:S02]  /*1f40*/  IMAD.SHL.U32 R116, R116, 0x2, RZ ;  /* 0x0000000274747824 */ /* 0x000fc400078e00ff */
[----:B------:R-:W-:Y:S01]  /*1f50*/  @P6 STS.128 [R191+0x4000], RZ ;  /* 0x004000ffbf006388 */ /* 0x000fe20000000c00 */
[----:B------:R-:W-:-:S03]  /*1f60*/  SEL R0, R0, 0xffffffe0, !P0 ;  /* 0xffffffe000007807 */ /* 0x000fc60004000000 */
[----:B------:R-:W-:Y:S01]  /*1f70*/  @P5 STS.128 [R191+0x4800], RZ ;  /* 0x004800ffbf005388 */ /* 0x000fe20000000c00 */
[----:B------:R-:W-:-:S03]  /*1f80*/  IADD3 R187, PT, PT, R185, R0, RZ ;  /* 0x00000000b9bb7210 */ /* 0x000fc60007ffe0ff */
        /* <DEDUP_REMOVED lines=19> */
[----:B------:R-:W-:Y:S04]  /*20c0*/  LDSM.16.M88.4 R68, [R187+0x2400] ;  /* 0x00240000bb44783b */ /* 0x000fe80000000200 */
[----:B------:R-:W1:Y:S01]  /*20d0*/  LDSM.16.M88.4 R16, [R188] ;  /* 0x00000000bc10783b */ /* 0x000e620000000200 */
[----:B------:R-:W-:-:S03]  /*20e0*/  IMAD.IADD R189, R188, 0x1, R0 ;  /* 0x00000001bcbd7824 */ /* 0x000fc600078e0200 */
[----:B------:R-:W3:Y:S04]  /*20f0*/  LDSM.16.M88.4 R12, [R188+0x1000] ;  /* 0x00100000bc0c783b */ /* 0x000ee80000000200 */
[----:B--2---:R-:W2:Y:S04]  /*2100*/  LDSM.16.M88.4 R8, [R189] ;  /* 0x00000000bd08783b */ /* 0x004ea80000000200 */
[----:B------:R-:W4:Y:S04]  /*2110*/  LDSM.16.M88.4 R4, [R189+0x1000] ;  /* 0x00100000bd04783b */ /* 0x000f280000000200 */
[----:B------:R-:W5:Y:S04]  /*2120*/  LDSM.16.M88.4 R92, [R185+0x2800] ;  /* 0x00280000b95c783b */ /* 0x000f680000000200 */
[----:B------:R-:W5:Y:S04]  /*2130*/  LDSM.16.M88.4 R84, [R187+0x2800] ;  /* 0x00280000bb54783b */ /* 0x000f680000000200 */
[----:B------:R-:W5:Y:S04]  /*2140*/  LDSM.16.M88.4 R72, [R185+0x2c00] ;  /* 0x002c0000b948783b */ /* 0x000f680000000200 */
[----:B------:R-:W5:Y:S04]  /*2150*/  LDSM.16.M88.4 R80, [R187+0x2c00] ;  /* 0x002c0000bb50783b */ /* 0x000f680000000200 */
[----:B------:R-:W5:Y:S04]  /*2160*/  LDSM.16.M88.4 R52, [R185+0x3000] ;  /* 0x00300000b934783b */ /* 0x000f680000000200 */
[----:B------:R-:W5:Y:S01]  /*2170*/  LDSM.16.M88.4 R56, [R187+0x3000] ;  /* 0x00300000bb38783b */ /* 0x000f620000000200 */
[-C--:B-1----:R-:W-:Y:S03]  /*2180*/  HMMA.16816.F32.BF16 R24, R16, R40.reuse, RZ ;  /* 0x000000281018723c */ /* 0x082fe600000418ff */
[----:B------:R-:W1:Y:S04]  /*2190*/  LDSM.16.M88.4 R88, [R185+0x3400] ;  /* 0x00340000b958783b */ /* 0x000e680000000200 */
[----:B------:R-:W1:Y:S01]  /*21a0*/  LDSM.16.M88.4 R96, [R187+0x3400] ;  /* 0x00340000bb60783b */ /* 0x000e620000000200 */
[----:B---3--:R-:W-:Y:S03]  /*21b0*/  HMMA.16816.F32.BF16 R28, R12, R40, RZ ;  /* 0x000000280c1c723c */ /* 0x008fe600000418ff */
[----:B------:R-:W3:Y:S04]  /*21c0*/  LDSM.16.M88.4 R64, [R185+0x3800] ;  /* 0x00380000b940783b */ /* 0x000ee80000000200 */
[----:B------:R-:W3:Y:S04]  /*21d0*/  LDSM.16.M88.4 R76, [R187+0x3800] ;  /* 0x00380000bb4c783b */ /* 0x000ee80000000200 */
[----:B------:R-:W3:Y:S01]  /*21e0*/  LDSM.16.M88.4 R100, [R185+0x3c00] ;  /* 0x003c0000b964783b */ /* 0x000ee20000000200 */
[-C--:B--2---:R-:W-:Y:S03]  /*21f0*/  HMMA.16816.F32.BF16 R24, R8, R48.reuse, R24 ;  /* 0x000000300818723c */ /* 0x084fe60000041818 */
[----:B------:R-:W2:Y:S04]  /*2200*/  LDSM.16.M88.4 R108, [R187+0x3c00] ;  /* 0x003c0000bb6c783b */ /* 0x000ea80000000200 */
[----:B------:R-:W0:Y:S01]  /*2210*/  LDGDEPBAR ;  /* 0x00000000000079af */ /* 0x000e220000000000 */
[----:B----4-:R-:W-:Y:S08]  /*2220*/  HMMA.16816.F32.BF16 R36, R4, R48, R28 ;  /* 0x000000300424723c */ /* 0x010ff0000004181c */
[----:B------:R-:W-:Y:S03]  /*2230*/  HMMA.16816.F32.BF16 R28, R16, R60, RZ ;  /* 0x0000003c101c723c */ /* 0x000fe600000418ff */
[----:B------:R-:W-:-:S04]  /*2240*/  FMUL.FTZ R2, R24, UR6 ;  /* 0x0000000618027c20 */ /* 0x000fc80008410000 */
[----:B------:R4:W-:Y:S01]  /*2250*/  MUFU.TANH R127, R2 ;  /* 0x00000002007f7308 */ /* 0x0009e20000002400 */
[----:B------:R-:W-:-:S12]  /*2260*/  DEPBAR.LE SB0, 0x0 ;  /* 0x000080000000791a */ /* 0x000fd80000000000 */
[----:B------:R-:W-:Y:S01]  /*2270*/  HMMA.16816.F32.BF16 R32, R8, R68, R28 ;  /* 0x000000440820723c */ /* 0x000fe2000004181c */
[----:B----4-:R-:W-:-:S04]  /*2280*/  FMUL.FTZ R2, R25, UR6 ;  /* 0x0000000619027c20 */ /* 0x010fc80008410000 */
[----:B------:R4:W-:Y:S03]  /*2290*/  MUFU.TANH R107, R2 ;  /* 0x00000002006b7308 */ /* 0x0009e60000002400 */
[----:B-----5:R-:W-:Y:S01]  /*22a0*/  HMMA.16816.F32.BF16 R28, R16, R92, RZ ;  /* 0x0000005c101c723c */ /* 0x020fe200000418ff */
[----:B----4-:R-:W-:-:S04]  /*22b0*/  FMUL.FTZ R2, R26, UR6 ;  /* 0x000000061a027c20 */ /* 0x010fc80008410000 */
[----:B------:R4:W-:Y:S02]  /*22c0*/  MUFU.TANH R106, R2 ;  /* 0x00000002006a7308 */ /* 0x0009e40000002400 */
[----:B----4-:R-:W-:Y:S02]  /*22d0*/  FMUL.FTZ R2, R27, UR6 ;  /* 0x000000061b027c20 */ /* 0x010fe40008410000 */
[----:B------:R-:W-:Y:S04]  /*22e0*/  HMMA.16816.F32.BF16 R24, R12, R60, RZ ;  /* 0x0000003c0c18723c */ /* 0x000fe800000418ff */
[----:B------:R4:W-:Y:S02]  /*22f0*/  MUFU.TANH R41, R2 ;  /* 0x0000000200297308 */ /* 0x0009e40000002400 */
[----:B----4-:R-:W-:-:S14]  /*2300*/  FMUL.FTZ R2, R36, UR6 ;  /* 0x0000000624027c20 */ /* 0x010fdc0008410000 */
[----:B------:R-:W-:Y:S01]  /*2310*/  HMMA.16816.F32.BF16 R24, R4, R68, R24 ;  /* 0x000000440418723c */ /* 0x000fe20000041818 */
[----:B------:R4:W-:Y:S02]  /*2320*/  MUFU.TANH R118, R2 ;  /* 0x0000000200767308 */ /* 0x0009e40000002400 */
[----:B----4-:R-:W-:-:S06]  /*2330*/  FMUL.FTZ R2, R37, UR6 ;  /* 0x0000000625027c20 */ /* 0x010fcc0008410000 */
[----:B------:R4:W-:Y:S02]  /*2340*/  MUFU.TANH R117, R2 ;  /* 0x0000000200757308 */ /* 0x0009e40000002400 */
[----:B----4-:R-:W-:-:S06]  /*2350*/  FMUL.FTZ R2, R38, UR6 ;  /* 0x0000000626027c20 */ /* 0x010fcc0008410000 */
[----:B------:R4:W5:Y:S02]  /*2360*/  MUFU.TANH R124, R2 ;  /* 0x00000002007c7308 */ /* 0x0009640000002400 */
[----:B----4-:R-:W-:Y:S02]  /*2370*/  FMUL.FTZ R2, R39, UR6 ;  /* 0x0000000627027c20 */ /* 0x010fe40008410000 */
[----:B------:R-:W-:Y:S04]  /*2380*/  HMMA.16816.F32.BF16 R36, R8, R84, R28 ;  /* 0x000000540824723c */ /* 0x000fe8000004181c */
[----:B------:R4:W5:Y:S04]  /*2390*/  MUFU.TANH R126, R2 ;  /* 0x00000002007e7308 */ /* 0x0009680000002400 */
[----:B------:R-:W-:Y:S01]  /*23a0*/  HMMA.16816.F32.BF16 R28, R12, R92, RZ ;  /* 0x0000005c0c1c723c */ /* 0x000fe200000418ff */
[----:B----4-:R-:W-:-:S04]  /*23b0*/  FMUL.FTZ R2, R32, UR6 ;  /* 0x0000000620027c20 */ /* 0x010fc80008410000 */
[----:B------:R4:W-:Y:S02]  /*23c0*/  MUFU.TANH R69, R2 ;  /* 0x0000000200457308 */ /* 0x0009e40000002400 */
[----:B----4-:R-:W-:-:S06]  /*23d0*/  FMUL.FTZ R2, R33, UR6 ;  /* 0x0000000621027c20 */ /* 0x010fcc0008410000 */
[----:B------:R4:W-:Y:S02]  /*23e0*/  MUFU.TANH R146, R2 ;  /* 0x0000000200927308 */ /* 0x0009e40000002400 */
[----:B----4-:R-:W-:-:S06]  /*23f0*/  FMUL.FTZ R2, R34, UR6 ;  /* 0x0000000622027c20 */ /* 0x010fcc0008410000 */
[----:B------:R4:W-:Y:S02]  /*2400*/  MUFU.TANH R68, R2 ;  /* 0x0000000200447308 */ /* 0x0009e40000002400 */
[----:B----4-:R-:W-:Y:S02]  /*2410*/  FMUL.FTZ R2, R35, UR6 ;  /* 0x0000000623027c20 */ /* 0x010fe40008410000 */
[----:B------:R-:W-:Y:S04]  /*2420*/  HMMA.16816.F32.BF16 R32, R4, R84, R28 ;  /* 0x000000540420723c */ /* 0x000fe8000004181c */
[----:B------:R4:W-:Y:S04]  /*2430*/  MUFU.TANH R134, R2 ;  /* 0x0000000200867308 */ /* 0x0009e80000002400 */
        /* <DEDUP_REMOVED lines=30> */
[----:B-1----:R-:W-:Y:S01]  /*2620*/  HMMA.16816.F32.BF16 R28, R16, R88, RZ ;  /* 0x00000058101c723c */ /* 0x002fe200000418ff */
[----:B----4-:R-:W-:-:S04]  /*2630*/  FMUL.FTZ R2, R24, UR6 ;  /* 0x0000000618027c20 */ /* 0x010fc80008410000 */
[----:B------:R1:W-:Y:S02]  /*2640*/  MUFU.TANH R176, R2 ;  /* 0x0000000200b07308 */ /* 0x0003e40000002400 */
[----:B-1----:R-:W-:-:S06]  /*2650*/  FMUL.FTZ R2, R25, UR6 ;  /* 0x0000000619027c20 */ /* 0x002fcc0008410000 */
[----:B------:R1:W-:Y:S02]  /*2660*/  MUFU.TANH R177, R2 ;  /* 0x0000000200b17308 */ /* 0x0003e40000002400 */
[----:B-1----:R-:W-:-:S06]  /*2670*/  FMUL.FTZ R2, R26, UR6 ;  /* 0x000000061a027c20 */ /* 0x002fcc0008410000 */
[----:B------:R1:W-:Y:S02]  /*2680*/  MUFU.TANH R170, R2 ;  /* 0x0000000200aa7308 */ /* 0x0003e40000002400 */
[----:B-1----:R-:W-:Y:S02]  /*2690*/  FMUL.FTZ R2, R27, UR6 ;  /* 0x000000061b027c20 */ /* 0x002fe40008410000 */
[----:B------:R-:W-:Y:S04]  /*26a0*/  HMMA.16816.F32.BF16 R24, R12, R52, RZ ;  /* 0x000000340c18723c */ /* 0x000fe800000418ff */
[----:B------:R1:W-:Y:S02]  /*26b0*/  MUFU.TANH R173, R2 ;  /* 0x0000000200ad7308 */ /* 0x0003e40000002400 */
[----:B-1----:R-:W-:-:S14]  /*26c0*/  FMUL.FTZ R2, R36, UR6 ;  /* 0x0000000624027c20 */ /* 0x002fdc0008410000 */
[----:B------:R-:W-:Y:S01]  /*26d0*/  HMMA.16816.F32.BF16 R24, R4, R56, R24 ;  /* 0x000000380418723c */ /* 0x000fe20000041818 */
[----:B------:R1:W-:Y:S02]  /*26e0*/  MUFU.TANH R80, R2 ;  /* 0x0000000200507308 */ /* 0x0003e40000002400 */
[----:B-1----:R-:W-:-:S06]  /*26f0*/  FMUL.FTZ R2, R37, UR6 ;  /* 0x0000000625027c20 */ /* 0x002fcc0008410000 */
[----:B------:R1:W-:Y:S02]  /*2700*/  MUFU.TANH R81, R2 ;  /* 0x0000000200517308 */ /* 0x0003e40000002400 */
[----:B-1----:R-:W-:-:S06]  /*2710*/  FMUL.FTZ R2, R38, UR6 ;  /* 0x0000000626027c20 */ /* 0x002fcc0008410000 */
[----:B------:R1:W-:Y:S02]  /*2720*/  MUFU.TANH R145, R2 ;  /* 0x0000000200917308 */ /* 0x0003e40000002400 */
[----:B-1----:R-:W-:Y:S02]  /*2730*/  FMUL.FTZ R2, R39, UR6 ;  /* 0x0000000627027c20 */ /* 0x002fe40008410000 */
[----:B------:R-:W-:Y:S04]  /*2740*/  HMMA.16816.F32.BF16 R36, R8, R96, R28 ;  /* 0x000000600824723c */ /* 0x000fe8000004181c */
[----:B------:R1:W-:Y:S04]  /*2750*/  MUFU.TANH R149, R2 ;  /* 0x0000000200957308 */ /* 0x0003e80000002400 */
[----:B------:R-:W-:Y:S01]  /*2760*/  HMMA.16816.F32.BF16 R28, R12, R88, RZ ;  /* 0x000000580c1c723c */ /* 0x000fe200000418ff */
[----:B-1----:R-:W-:-:S04]  /*2770*/  FMUL.FTZ R2, R32, UR6 ;  /* 0x0000000620027c20 */ /* 0x002fc80008410000 */
[----:B------:R1:W-:Y:S02]  /*2780*/  MUFU.TANH R181, R2 ;  /* 0x0000000200b57308 */ /* 0x0003e40000002400 */
[----:B-1----:R-:W-:-:S06]  /*2790*/  FMUL.FTZ R2, R33, UR6 ;  /* 0x0000000621027c20 */ /* 0x002fcc0008410000 */
[----:B------:R1:W-:Y:S02]  /*27a0*/  MUFU.TANH R186, R2 ;  /* 0x0000000200ba7308 */ /* 0x0003e40000002400 */
[----:B-1----:R-:W-:-:S06]  /*27b0*/  FMUL.FTZ R2, R34, UR6 ;  /* 0x0000000622027c20 */ /* 0x002fcc0008410000 */
[----:B------:R1:W-:Y:S02]  /*27c0*/  MUFU.TANH R179, R2 ;  /* 0x0000000200b37308 */ /* 0x0003e40000002400 */
[----:B-1----:R-:W-:Y:S02]  /*27d0*/  FMUL.FTZ R2, R35, UR6 ;  /* 0x0000000623027c20 */ /* 0x002fe40008410000 */
[----:B------:R-:W-:Y:S04]  /*27e0*/  HMMA.16816.F32.BF16 R32, R4, R96, R28 ;  /* 0x000000600420723c */ /* 0x000fe8000004181c */
[----:B------:R1:W-:Y:S02]  /*27f0*/  MUFU.TANH R182, R2 ;  /* 0x0000000200b67308 */ /* 0x0003e40000002400 */
[----:B-1----:R-:W-:-:S06]  /*2800*/  FMUL.FTZ R2, R24, UR6 ;  /* 0x0000000618027c20 */ /* 0x002fcc0008410000 */
[----:B------:R1:W-:Y:S02]  /*2810*/  MUFU.TANH R172, R2 ;  /* 0x0000000200ac7308 */ /* 0x0003e40000002400 */
[----:B-1----:R-:W-:-:S06]  /*2820*/  FMUL.FTZ R2, R25, UR6 ;  /* 0x0000000619027c20 */ /* 0x002fcc0008410000 */
[----:B------:R1:W-:Y:S02]  /*2830*/  MUFU.TANH R178, R2 ;  /* 0x0000000200b27308 */ /* 0x0003e40000002400 */
[----:B-1----:R-:W-:-:S06]  /*2840*/  FMUL.FTZ R2, R26, UR6 ;  /* 0x000000061a027c20 */ /* 0x002fcc0008410000 */
[----:B------:R1:W-:Y:S02]  /*2850*/  MUFU.TANH R171, R2 ;  /* 0x0000000200ab7308 */ /* 0x0003e40000002400 */
[----:B-1----:R-:W-:Y:S02]  /*2860*/  FMUL.FTZ R2, R27, UR6 ;  /* 0x000000061b027c20 */ /* 0x002fe40008410000 */
[----:B---3--:R-:W-:Y:S04]  /*2870*/  HMMA.16816.F32.BF16 R24, R16, R64, RZ ;  /* 0x000000401018723c */ /* 0x008fe800000418ff */
[----:B------:R1:W-:Y:S02]  /*2880*/  MUFU.TANH R174, R2 ;  /* 0x0000000200ae7308 */ /* 0x0003e40000002400 */
[----:B-1----:R-:W-:-:S14]  /*2890*/  FMUL.FTZ R2, R36, UR6 ;  /* 0x0000000624027c20 */ /* 0x002fdc0008410000 */
[----:B------:R-:W-:Y:S01]  /*28a0*/  HMMA.16816.F32.BF16 R28, R8, R76, R24 ;  /* 0x0000004c081c723c */ /* 0x000fe20000041818 */
[----:B------:R1:W-:Y:S07]  /*28b0*/  MUFU.TANH R192, R2 ;  /* 0x0000000200c07308 */ /* 0x0003ee0000002400 */
[----:B------:R-:W-:Y:S01]  /*28c0*/  HMMA.16816.F32.BF16 R24, R12, R64, RZ ;  /* 0x000000400c18723c */ /* 0x000fe200000418ff */
[----:B-1----:R-:W-:-:S04]  /*28d0*/  FMUL.FTZ R2, R37, UR6 ;  /* 0x0000000625027c20 */ /* 0x002fc80008410000 */
[----:B------:R1:W-:Y:S02]  /*28e0*/  MUFU.TANH R163, R2 ;  /* 0x0000000200a37308 */ /* 0x0003e40000002400 */
[----:B-1----:R-:W-:-:S06]  /*28f0*/  FMUL.FTZ R2, R38, UR6 ;  /* 0x0000000626027c20 */ /* 0x002fcc0008410000 */
        /* <DEDUP_REMOVED lines=14> */
[----:B------:R1:W-:-:S15]  /*29e0*/  MUFU.TANH R166, R2 ;  /* 0x0000000200a67308 */ /* 0x0003de0000002400 */
[----:B--2---:R-:W-:Y:S08]  /*29f0*/  HMMA.16816.F32.BF16 R112, R8, R108, R24 ;  /* 0x0000006c0870723c */ /* 0x004ff00000041818 */
[----:B------:R-:W-:Y:S01]  /*2a00*/  HMMA.16816.F32.BF16 R24, R12, R62, RZ ;  /* 0x0000003e0c18723c */ /* 0x000fe200000418ff */
[----:B-1----:R-:W-:-:S04]  /*2a10*/  FMUL.FTZ R2, R29, UR6 ;  /* 0x000000061d027c20 */ /* 0x002fc80008410000 */
        /* <DEDUP_REMOVED lines=19> */
[----:B------:R-:W-:Y:S01]  /*2b50*/  HMMA.16816.F32.BF16 R24, R4, R86, R24 ;  /* 0x000000560418723c */ /* 0x000fe20000041818 */
        /* <DEDUP_REMOVED lines=19> */
[----:B-1----:R-:W-:-:S05]  /*2c90*/  FMUL.FTZ R2, R35, UR6 ;  /* 0x0000000623027c20 */ /* 0x002fca0008410000 */
        /* <DEDUP_REMOVED lines=14> */
[----:B------:R1:W-:-:S15]  /*2d80*/  MUFU.TANH R60, R2 ;  /* 0x00000002003c7308 */ /* 0x0003de0000002400 */
[----:B------:R-:W-:-:S03]  /*2d90*/  NOP ;  /* 0x0000000000007918 */ /* 0x000fc60000000000 */
[----:B------:R-:W-:Y:S01]  /*2da0*/  FMUL.FTZ R3, R27, UR6 ;  /* 0x000000061b037c20 */ /* 0x000fe20008410000 */
        /* <DEDUP_REMOVED lines=16> */
[----:B-1----:R-:W-:-:S10]  /*2eb0*/  FMUL.FTZ R2, R24, UR6 ;  /* 0x0000000618027c20 */ /* 0x002fd40008410000 */
[----:B------:R-:W-:Y:S01]  /*2ec0*/  FMUL.FTZ R23, R32, UR6 ;  /* 0x0000000620177c20 */ /* 0x000fe20008410000 */
[----:B------:R1:W-:Y:S08]  /*2ed0*/  MUFU.TANH R125, R2 ;  /* 0x00000002007d7308 */ /* 0x0003f00000002400 */
[----:B------:R-:W-:Y:S01]  /*2ee0*/  HMMA.16816.F32.BF16 R36, R8, R70, R28 ;  /* 0x000000460824723c */ /* 0x000fe2000004181c */
[----:B------:R2:W-:Y:S01]  /*2ef0*/  MUFU.TANH R40, R23 ;  /* 0x0000001700287308 */ /* 0x0005e20000002400 */
[----:B-1----:R-:W-:-:S07]  /*2f00*/  FMUL.FTZ R2, R25, UR6 ;  /* 0x0000000619027c20 */ /* 0x002fce0008410000 */
[----:B------:R1:W-:Y:S01]  /*2f10*/  MUFU.TANH R123, R2 ;  /* 0x00000002007b7308 */ /* 0x0003e20000002400 */
[----:B--2---:R-:W-:-:S07]  /*2f20*/  FMUL.FTZ R23, R33, UR6 ;  /* 0x0000000621177c20 */ /* 0x004fce0008410000 */
[----:B------:R2:W-:Y:S01]  /*2f30*/  MUFU.TANH R32, R23 ;  /* 0x0000001700207308 */ /* 0x0005e20000002400 */
[----:B-1----:R-:W-:Y:S02]  /*2f40*/  FMUL.FTZ R2, R26, UR6 ;  /* 0x000000061a027c20 */ /* 0x002fe40008410000 */
[----:B------:R-:W-:Y:S05]  /*2f50*/  HMMA.16816.F32.BF16 R24, R16, R94, RZ ;  /* 0x0000005e1018723c */ /* 0x000fea00000418ff */
[----:B------:R1:W-:Y:S01]  /*2f60*/  MUFU.TANH R72, R2 ;  /* 0x0000000200487308 */ /* 0x0003e20000002400 */
[----:B--2---:R-:W-:-:S07]  /*2f70*/  FMUL.FTZ R23, R35, UR6 ;  /* 0x0000000623177c20 */ /* 0x004fce0008410000 */
[----:B------:R-:W-:Y:S01]  /*2f80*/  MUFU.TANH R23, R23 ;  /* 0x0000001700177308 */ /* 0x000fe20000002400 */
[----:B-1----:R-:W-:-:S06]  /*2f90*/  LOP3.LUT R2, R116, 0x6, RZ, 0xc0, !PT ;  /* 0x0000000674027812 */ /* 0x002fcc00078ec0ff */
[----:B------:R-:W-:Y:S01]  /*2fa0*/  HMMA.16816.F32.BF16 R28, R8, R86, R24 ;  /* 0x00000056081c723c */ /* 0x000fe20000041818 */
[----:B------:R1:W-:Y:S01]  /*2fb0*/  MUFU.TANH R116, R3 ;  /* 0x0000000300747308 */ /* 0x0003e20000002400 */
[----:B------:R-:W-:-:S04]  /*2fc0*/  IMAD R2, R21, 0x80, R2 ;  /* 0x0000008015027824 */ /* 0x000fc800078e0202 */
[C---:B------:R-:W-:Y:S01]  /*2fd0*/  VIADD R21, R2.reuse, 0x8 ;  /* 0x0000000802157836 */ /* 0x040fe20000000000 */
[----:B------:R-:W-:Y:S01]  /*2fe0*/  BAR.SYNC.DEFER_BLOCKING 0x0 ;  /* 0x0000000000007b1d */ /* 0x000fe20000010000 */
[C---:B------:R-:W-:Y:S01]  /*2ff0*/  VIADD R22, R2.reuse, 0x1 ;  /* 0x0000000102167836 */ /* 0x040fe20000000000 */
[CC--:B------:R-:W-:Y:S01]  /*3000*/  ISETP.GE.AND P6, PT, R2.reuse, R20.reuse, PT ;  /* 0x000000140200720c */ /* 0x0c0fe20003fc6270 */
[----:B------:R-:W-:Y:S01]  /*3010*/  HMMA.16816.F32.BF16 R24, R16, R74, RZ ;  /* 0x0000004a1018723c */ /* 0x000fe200000418ff */
[-C--:B------:R-:W-:Y:S01]  /*3020*/  ISETP.GE.AND P4, PT, R21, R20.reuse, PT ;  /* 0x000000141500720c */ /* 0x080fe20003f86270 */
[----:B------:R-:W-:Y:S01]  /*3030*/  VIADD R21, R2, 0x11 ;  /* 0x0000001102157836 */ /* 0x000fe20000000000 */
[-C--:B------:R-:W-:Y:S02]  /*3040*/  ISETP.GE.AND P5, PT, R22, R20.reuse, PT ;  /* 0x000000141600720c */ /* 0x080fe40003fa6270 */
[C---:B------:R-:W-:Y:S01]  /*3050*/  IADD3 R22, PT, PT, R2.reuse, 0x10, RZ ;  /* 0x0000001002167810 */ /* 0x040fe20007ffe0ff */
[----:B-1----:R-:W-:Y:S01]  /*3060*/  VIADD R3, R2, 0x9 ;  /* 0x0000000902037836 */ /* 0x002fe20000000000 */
[-C--:B------:R-:W-:Y:S01]  /*3070*/  ISETP.GE.AND P1, PT, R21, R20.reuse, PT ;  /* 0x000000141500720c */ /* 0x080fe20003f26270 */
[----:B------:R-:W-:Y:S01]  /*3080*/  FMUL.FTZ R21, R34, UR6 ;  /* 0x0000000622157c20 */ /* 0x000fe20008410000 */
[-C--:B------:R-:W-:Y:S01]  /*3090*/  ISETP.GE.AND P2, PT, R22, R20.reuse, PT ;  /* 0x000000141600720c */ /* 0x080fe20003f46270 */
[----:B------:R-:W-:Y:S01]  /*30a0*/  FMUL.FTZ R29, R29, UR6 ;  /* 0x000000061d1d7c20 */ /* 0x000fe20008410000 */
[----:B------:R-:W-:Y:S01]  /*30b0*/  ISETP.GE.AND P3, PT, R3, R20, PT ;  /* 0x000000140300720c */ /* 0x000fe20003f66270 */
[----:B------:R1:W2:Y:S01]  /*30c0*/  MUFU.TANH R22, R21 ;  /* 0x0000001500167308 */ /* 0x0002a20000002400 */
[----:B------:R-:W-:Y:S01]  /*30d0*/  VIADD R3, R2, 0x18 ;  /* 0x0000001802037836 */ /* 0x000fe20000000000 */
[----:B-----5:R-:W-:-:S02]  /*30e0*/  FSEL R124, R124, -INF , !P6 ;  /* 0xff8000007c7c7808 */ /* 0x020fc40007000000 */
[----:B------:R-:W-:Y:S02]  /*30f0*/  FSEL R118, R118, -INF , !P6 ;  /* 0xff80000076767808 */ /* 0x000fe40007000000 */
[-C--:B------:R-:W-:Y:S01]  /*3100*/  ISETP.GE.AND P0, PT, R3, R20.reuse, PT ;  /* 0x000000140300720c */ /* 0x080fe20003f06270 */
[----:B------:R-:W-:Y:S01]  /*3110*/  VIADD R3, R2, 0x19 ;  /* 0x0000001902037836 */ /* 0x000fe20000000000 */
[----:B------:R-:W-:Y:S01]  /*3120*/  FSEL R106, R106, -INF , !P6 ;  /* 0xff8000006a6a7808 */ /* 0x000fe20007000000 */
[----:B------:R-:W-:Y:S01]  /*3130*/  HMMA.16816.F32.BF16 R24, R8, R82, R24 ;  /* 0x000000520818723c */ /* 0x000fe20000041818 */
[----:B------:R-:W-:Y:S02]  /*3140*/  FSEL R85, R127, -INF , !P6 ;  /* 0xff8000007f557808 */ /* 0x000fe40007000000 */
[----:B------:R-:W-:Y:S01]  /*3150*/  ISETP.GE.AND P6, PT, R3, R20, PT ;  /* 0x000000140300720c */ /* 0x000fe20003fc6270 */
[----:B------:R-:W-:Y:S01]  /*3160*/  VIADD R3, R2, 0x20 ;  /* 0x0000002002037836 */ /* 0x000fe20000000000 */
[----:B------:R-:W-:-:S02]  /*3170*/  FSEL R126, R126, -INF , !P5 ;  /* 0xff8000007e7e7808 */ /* 0x000fc40006800000 */
[----:B------:R-:W-:Y:S01]  /*3180*/  FSEL R117, R117, -INF , !P5 ;  /* 0xff80000075757808 */ /* 0x000fe20006800000 */
[----:B-1----:R-:W-:Y:S01]  /*3190*/  FMUL.FTZ R21, R36, UR6 ;  /* 0x0000000624157c20 */ /* 0x002fe20008410000 */
[----:B--2---:R-:W-:Y:S01]  /*31a0*/  FSEL R96, R22, -INF , !P4 ;  /* 0xff80000016607808 */ /* 0x004fe20006000000 */
[----:B------:R-:W-:Y:S01]  /*31b0*/  FMUL.FTZ R22, R37, UR6 ;  /* 0x0000000625167c20 */ /* 0x000fe20008410000 */
[----:B------:R-:W-:Y:S02]  /*31c0*/  FSEL R97, R41, -INF , !P5 ;  /* 0xff80000029617808 */ /* 0x000fe40006800000 */
[----:B------:R-:W-:Y:S01]  /*31d0*/  FSEL R84, R107, -INF , !P5 ;  /* 0xff8000006b547808 */ /* 0x000fe20006800000 */
[----:B------:R1:W-:Y:S01]  /*31e0*/  MUFU.TANH R36, R22 ;  /* 0x0000001600247308 */ /* 0x0003e20000002400 */
[----:B------:R-:W-:Y:S01]  /*31f0*/  ISETP.GE.AND P5, PT, R3, R20, PT ;  /* 0x000000140300720c */ /* 0x000fe20003fa6270 */
[----:B------:R-:W-:Y:S01]  /*3200*/  VIADD R3, R2, 0x21 ;  /* 0x0000002102037836 */ /* 0x000fe20000000000 */
[----:B------:R-:W-:-:S02]  /*3210*/  FSEL R128, R44, -INF , !P4 ;  /* 0xff8000002c807808 */ /* 0x000fc40006000000 */
[----:B------:R-:W-:Y:S02]  /*3220*/  FSEL R112, R45, -INF , !P4 ;  /* 0xff8000002d707808 */ /* 0x000fe40006000000 */
[----:B------:R-:W-:Y:S01]  /*3230*/  FSEL R77, R40, -INF , !P4 ;  /* 0xff800000284d7808 */ /* 0x000fe20006000000 */
[----:B------:R2:W-:Y:S01]  /*3240*/  MUFU.TANH R41, R21 ;  /* 0x0000001500297308 */ /* 0x0005e20000002400 */
[----:B------:R-:W-:Y:S02]  /*3250*/  ISETP.GE.AND P4, PT, R3, R20, PT ;  /* 0x000000140300720c */ /* 0x000fe40003f86270 */
[----:B------:R-:W-:Y:S02]  /*3260*/  IADD3 R3, PT, PT, R2, 0x28, RZ ;  /* 0x0000002802037810 */ /* 0x000fe40007ffe0ff */
[----:B------:R-:W-:Y:S02]  /*3270*/  FSEL R127, R48, -INF , !P3 ;  /* 0xff800000307f7808 */ /* 0x000fe40005800000 */
[----:B------:R-:W-:Y:S01]  /*3280*/  FSEL R107, R49, -INF , !P3 ;  /* 0xff800000316b7808 */ /* 0x000fe20005800000 */
[----:B------:R-:W-:Y:S01]  /*3290*/  MUFU.TANH R45, R29 ;  /* 0x0000001d002d7308 */ /* 0x000fe20000002400 */
[----:B-1----:R-:W-:Y:S01]  /*32a0*/  FMUL.FTZ R22, R39, UR6 ;  /* 0x0000000627167c20 */ /* 0x002fe20008410000 */
[----:B------:R-:W-:-:S02]  /*32b0*/  FSEL R95, R23, -INF , !P3 ;  /* 0xff800000175f7808 */ /* 0x000fc40005800000 */
[----:B------:R-:W-:Y:S02]  /*32c0*/  FSEL R76, R32, -INF , !P3 ;  /* 0xff800000204c7808 */ /* 0x000fe40005800000 */
[----:B------:R-:W-:Y:S01]  /*32d0*/  ISETP.GE.AND P3, PT, R3, R20, PT ;  /* 0x000000140300720c */ /* 0x000fe20003f66270 */
[----:B------:R-:W-:Y:S01]  /*32e0*/  VIADD R3, R2, 0x29 ;  /* 0x0000002902037836 */ /* 0x000fe20000000000 */
[----:B------:R-:W1:Y:S01]  /*32f0*/  MUFU.TANH R22, R22 ;  /* 0x0000001600167308 */ /* 0x000e620000002400 */
[----:B--2---:R-:W-:Y:S01]  /*3300*/  FMUL.FTZ R21, R38, UR6 ;  /* 0x0000000626157c20 */ /* 0x004fe20008410000 */
[----:B------:R-:W-:Y:S01]  /*3310*/  FSEL R130, R130, -INF , !P2 ;  /* 0xff80000082827808 */ /* 0x000fe20005000000 */
[----:B------:R-:W-:Y:S01]  /*3320*/  HMMA.16816.F32.BF16 R32, R16, R54, RZ ;  /* 0x000000361020723c */ /* 0x000fe200000418ff */
[----:B------:R-:W-:Y:S02]  /*3330*/  FSEL R122, R122, -INF , !P2 ;  /* 0xff8000007a7a7808 */ /* 0x000fe40005000000 */
[----:B------:R-:W-:-:S02]  /*3340*/  FSEL R94, R68, -INF , !P2 ;  /* 0xff800000445e7808 */ /* 0x000fc40005000000 */
[----:B------:R2:W3:Y:S01]  /*3350*/  MUFU.TANH R23, R21 ;  /* 0x0000001500177308 */ /* 0x0004e20000002400 */
[----:B------:R-:W-:Y:S02]  /*3360*/  FSEL R73, R69, -INF , !P2 ;  /* 0xff80000045497808 */ /* 0x000fe40005000000 */
[----:B------:R-:W-:Y:S01]  /*3370*/  ISETP.GE.AND P2, PT, R3, R20, PT ;  /* 0x000000140300720c */ /* 0x000fe20003f46270 */
[----:B------:R-:W-:Y:S01]  /*3380*/  VIADD R3, R2, 0x30 ;  /* 0x0000003002037836 */ /* 0x000fe20000000000 */
[----:B------:R-:W-:Y:S02]  /*3390*/  FSEL R129, R129, -INF , !P1 ;  /* 0xff80000081817808 */ /* 0x000fe40004800000 */
[----:B------:R-:W-:Y:S02]  /*33a0*/  FSEL R119, R119, -INF , !P1 ;  /* 0xff80000077777808 */ /* 0x000fe40004800000 */
[----:B------:R-:W-:Y:S02]  /*33b0*/  FSEL R93, R134, -INF , !P1 ;  /* 0xff800000865d7808 */ /* 0x000fe40004800000 */
[----:B------:R-:W-:-:S02]  /*33c0*/  FSEL R65, R146, -INF , !P1 ;  /* 0xff80000092417808 */ /* 0x000fc40004800000 */
[----:B------:R-:W-:Y:S01]  /*33d0*/  ISETP.GE.AND P1, PT, R3, R20, PT ;  /* 0x000000140300720c */ /* 0x000fe20003f26270 */
[----:B------:R-:W-:Y:S01]  /*33e0*/  VIADD R3, R2, 0x31 ;  /* 0x0000003102037836 */ /* 0x000fe20000000000 */
[----:B-1----:R-:W-:Y:S01]  /*33f0*/  FSEL R89, R22, -INF , !P6 ;  /* 0xff80000016597808 */ /* 0x002fe20007000000 */
[----:B------:R-:W-:Y:S01]  /*3400*/  FMUL.FTZ R22, R30, UR6 ;  /* 0x000000061e167c20 */ /* 0x000fe20008410000 */
[----:B--2---:R-:W-:Y:S01]  /*3410*/  FMUL.FTZ R21, R28, UR6 ;  /* 0x000000061c157c20 */ /* 0x004fe20008410000 */
[----:B------:R-:W-:Y:S01]  /*3420*/  FSEL R134, R52, -INF , !P0 ;  /* 0xff80000034867808 */ /* 0x000fe20004000000 */
[----:B------:R-:W-:Y:S01]  /*3430*/  HMMA.16816.F32.BF16 R32, R8, R58, R32 ;  /* 0x0000003a0820723c */ /* 0x000fe20000041820 */
[----:B------:R-:W-:Y:S01]  /*3440*/  FSEL R120, R120, -INF , !P0 ;  /* 0xff80000078787808 */ /* 0x000fe20004000000 */
[----:B------:R1:W2:Y:S01]  /*3450*/  MUFU.TANH R28, R21 ;  /* 0x00000015001c7308 */ /* 0x0002a20000002400 */
[----:B---3--:R-:W-:Y:S01]  /*3460*/  FSEL R92, R23, -INF , !P0 ;  /* 0xff800000175c7808 */ /* 0x008fe20004000000 */
[----:B------:R-:W-:Y:S01]  /*3470*/  FMUL.FTZ R23, R25, UR6 ;  /* 0x0000000619177c20 */ /* 0x000fe20008410000 */
[----:B------:R-:W-:-:S02]  /*3480*/  FSEL R64, R41, -INF , !P0 ;  /* 0xff80000029407808 */ /* 0x000fc40004000000 */
[-C--:B------:R-:W-:Y:S01]  /*3490*/  ISETP.GE.AND P0, PT, R3, R20.reuse, PT ;  /* 0x000000140300720c */ /* 0x080fe20003f06270 */
[----:B------:R-:W-:Y:S01]  /*34a0*/  VIADD R3, R2, 0x38 ;  /* 0x0000003802037836 */ /* 0x000fe20000000000 */
[----:B------:R-:W-:Y:S01]  /*34b0*/  FSEL R132, R132, -INF , !P6 ;  /* 0xff80000084847808 */ /* 0x000fe20007000000 */
[----:B------:R-:W3:Y:S01]  /*34c0*/  MUFU.TANH R22, R22 ;  /* 0x0000001600167308 */ /* 0x000ee20000002400 */
[----:B------:R-:W-:Y:S01]  /*34d0*/  FSEL R113, R113, -INF , !P6 ;  /* 0xff80000071717808 */ /* 0x000fe20007000000 */
[C---:B------:R-:W-:Y:S01]  /*34e0*/  HMMA.16816.F32.BF16 R40, R12.reuse, R66, RZ ;  /* 0x000000420c28723c */ /* 0x040fe200000418ff */
[----:B------:R-:W-:Y:S02]  /*34f0*/  FSEL R57, R36, -INF , !P6 ;  /* 0xff80000024397808 */ /* 0x000fe40007000000 */
[----:B------:R-:W-:Y:S01]  /*3500*/  ISETP.GE.AND P6, PT, R3, R20, PT ;  /* 0x000000140300720c */ /* 0x000fe20003fc6270 */
[----:B------:R-:W-:Y:S01]  /*3510*/  VIADD R3, R2, 0x39 ;  /* 0x0000003902037836 */ /* 0x000fe20000000000 */
[----:B------:R-:W-:Y:S01]  /*3520*/  FSEL R135, R135, -INF , !P5 ;  /* 0xff80000087877808 */ /* 0x000fe20006800000 */
[----:B------:R-:W-:Y:S01]  /*3530*/  MUFU.TANH R49, R23 ;  /* 0x0000001700317308 */ /* 0x000fe20000002400 */
[----:B-1----:R-:W-:Y:S01]  /*3540*/  FMUL.FTZ R21, R31, UR6 ;  /* 0x000000061f157c20 */ /* 0x002fe20008410000 */
[----:B------:R-:W-:Y:S01]  /*3550*/  FSEL R131, R131, -INF , !P5 ;  /* 0xff80000083837808 */ /* 0x000fe20006800000 */
[----:B------:R-:W-:Y:S01]  /*3560*/  HMMA.16816.F32.BF16 R36, R12, R100, RZ ;  /* 0x000000640c24723c */ /* 0x000fe200000418ff */
[----:B------:R-:W-:-:S02]  /*3570*/  FSEL R86, R144, -INF , !P5 ;  /* 0xff80000090567808 */ /* 0x000fc40006800000 */
[----:B------:R-:W-:Y:S02]  /*3580*/  FSEL R56, R154, -INF , !P5 ;  /* 0xff8000009a387808 */ /* 0x000fe40006800000 */
[----:B------:R1:W4:Y:S01]  /*3590*/  MUFU.TANH R44, R21 ;  /* 0x00000015002c7308 */ /* 0x0003220000002400 */
[----:B------:R-:W-:Y:S02]  /*35a0*/  ISETP.GE.AND P5, PT, R3, R20, PT ;  /* 0x000000140300720c */ /* 0x000fe40003fa6270 */
[----:B------:R-:W-:Y:S02]  /*35b0*/  IADD3 R3, PT, PT, R2, 0x40, RZ ;  /* 0x0000004002037810 */ /* 0x000fe40007ffe0ff */
[----:B--2---:R-:W-:Y:S01]  /*35c0*/  FSEL R54, R28, -INF , !P3 ;  /* 0xff8000001c367808 */ /* 0x004fe20005800000 */
[----:B------:R-:W-:Y:S01]  /*35d0*/  HMMA.16816.F32.BF16 R68, R4, R78, R40 ;  /* 0x0000004e0444723c */ /* 0x000fe20000041828 */
[----:B------:R-:W-:Y:S02]  /*35e0*/  FSEL R140, R140, -INF , !P4 ;  /* 0xff8000008c8c7808 */ /* 0x000fe40006000000 */
[----:B------:R-:W-:-:S02]  /*35f0*/  FSEL R101, R141, -INF , !P4 ;  /* 0xff8000008d657808 */ /* 0x000fc40006000000 */
[----:B------:R-:W-:Y:S02]  /*3600*/  FSEL R88, R152, -INF , !P4 ;  /* 0xff80000098587808 */ /* 0x000fe40006000000 */
[----:B------:R-:W-:Y:S01]  /*3610*/  FSEL R55, R169, -INF , !P4 ;  /* 0xff800000a9377808 */ /* 0x000fe20006000000 */
[----:B------:R-:W-:Y:S01]  /*3620*/  HMMA.16816.F32.BF16 R28, R12, R102, RZ ;  /* 0x000000660c1c723c */ /* 0x000fe200000418ff */
[-C--:B------:R-:W-:Y:S01]  /*3630*/  ISETP.GE.AND P4, PT, R3, R20.reuse, PT ;  /* 0x000000140300720c */ /* 0x080fe20003f86270 */
[----:B------:R-:W-:Y:S02]  /*3640*/  VIADD R3, R2, 0x41 ;  /* 0x0000004102037836 */ /* 0x000fe40000000000 */
[----:B-1----:R-:W-:Y:S01]  /*3650*/  FMUL.FTZ R21, R24, UR6 ;  /* 0x0000000618157c20 */ /* 0x002fe20008410000 */
[----:B------:R-:W-:Y:S02]  /*3660*/  FSEL R143, R143, -INF , !P3 ;  /* 0xff8000008f8f7808 */ /* 0x000fe40005800000 */
[----:B------:R-:W-:Y:S01]  /*3670*/  FSEL R133, R133, -INF , !P3 ;  /* 0xff80000085857808 */ /* 0x000fe20005800000 */
[----:B------:R1:W-:Y:S01]  /*3680*/  MUFU.TANH R50, R21 ;  /* 0x0000001500327308 */ /* 0x0003e20000002400 */
[----:B------:R-:W-:Y:S01]  /*3690*/  HMMA.16816.F32.BF16 R12, R16, R90, RZ ;  /* 0x0000005a100c723c */ /* 0x000fe200000418ff */
[----:B---3--:R-:W-:Y:S01]  /*36a0*/  FSEL R87, R22, -INF , !P3 ;  /* 0xff80000016577808 */ /* 0x008fe20005800000 */
[----:B------:R-:W-:Y:S01]  /*36b0*/  FMUL.FTZ R22, R27, UR6 ;  /* 0x000000061b167c20 */ /* 0x000fe20008410000 */
[----:B------:R-:W-:Y:S01]  /*36c0*/  ISETP.GE.AND P3, PT, R3, R20, PT ;  /* 0x000000140300720c */ /* 0x000fe20003f66270 */
[----:B------:R-:W-:Y:S01]  /*36d0*/  VIADD R3, R2, 0x48 ;  /* 0x0000004802037836 */ /* 0x000fe20000000000 */
[----:B------:R-:W-:-:S02]  /*36e0*/  FSEL R100, R53, -INF , !P2 ;  /* 0xff80000035647808 */ /* 0x000fc40005000000 */
[----:B------:R-:W-:Y:S02]  /*36f0*/  FSEL R142, R142, -INF , !P2 ;  /* 0xff8000008e8e7808 */ /* 0x000fe40005000000 */
[----:B----4-:R-:W-:Y:S02]  /*3700*/  FSEL R75, R44, -INF , !P2 ;  /* 0xff8000002c4b7808 */ /* 0x010fe40005000000 */
[----:B------:R-:W-:Y:S01]  /*3710*/  FSEL R53, R45, -INF , !P2 ;  /* 0xff8000002d357808 */ /* 0x000fe20005000000 */
[----:B------:R2:W-:Y:S01]  /*3720*/  MUFU.TANH R44, R22 ;  /* 0x00000016002c7308 */ /* 0x0005e20000002400 */
[----:B------:R-:W-:Y:S01]  /*3730*/  ISETP.GE.AND P2, PT, R3, R20, PT ;  /* 0x000000140300720c */ /* 0x000fe20003f46270 */
[----:B------:R-:W-:Y:S01]  /*3740*/  VIADD R3, R2, 0x49 ;  /* 0x0000004902037836 */ /* 0x000fe20000000000 */
[----:B------:R-:W-:Y:S01]  /*3750*/  FSEL R145, R145, -INF , !P1 ;  /* 0xff80000091917808 */ /* 0x000fe20004800000 */
[----:B-1----:R-:W-:Y:S01]  /*3760*/  FMUL.FTZ R21, R26, UR6 ;  /* 0x000000061a157c20 */ /* 0x002fe20008410000 */
[----:B------:R-:W-:Y:S01]  /*3770*/  FSEL R141, R80, -INF , !P1 ;  /* 0xff800000508d7808 */ /* 0x000fe20004800000 */
[----:B------:R-:W-:Y:S01]  /*3780*/  HMMA.16816.F32.BF16 R24, R16, R66, RZ ;  /* 0x000000421018723c */ /* 0x000fe200000418ff */
[----:B------:R-:W-:Y:S01]  /*3790*/  FSEL R74, R170, -INF , !P1 ;  /* 0xff800000aa4a7808 */ /* 0x000fe20004800000 */
[----:B------:R1:W3:Y:S01]  /*37a0*/  MUFU.TANH R23, R21 ;  /* 0x0000001500177308 */ /* 0x0002e20000002400 */
[----:B------:R-:W-:-:S02]  /*37b0*/  FSEL R52, R176, -INF , !P1 ;  /* 0xff800000b0347808 */ /* 0x000fc40004800000 */
[-C--:B------:R-:W-:Y:S01]  /*37c0*/  ISETP.GE.AND P1, PT, R3, R20.reuse, PT ;  /* 0x000000140300720c */ /* 0x080fe20003f26270 */
[C---:B------:R-:W-:Y:S01]  /*37d0*/  VIADD R3, R2.reuse, 0x50 ;  /* 0x0000005002037836 */ /* 0x040fe20000000000 */
[----:B------:R-:W-:Y:S01]  /*37e0*/  FSEL R149, R149, -INF , !P0 ;  /* 0xff80000095957808 */ /* 0x000fe20004000000 */
[----:B------:R-:W-:Y:S01]  /*37f0*/  HMMA.16816.F32.BF16 R12, R8, R98, R12 ;  /* 0x00000062080c723c */ /* 0x000fe2000004180c */
[----:B------:R-:W-:Y:S01]  /*3800*/  FSEL R144, R81, -INF , !P0 ;  /* 0xff80000051907808 */ /* 0x000fe20004000000 */
[----:B--2---:R-:W-:Y:S01]  /*3810*/  FMUL.FTZ R22, R33, UR6 ;  /* 0x0000000621167c20 */ /* 0x004fe20008410000 */
[----:B------:R-:W-:Y:S02]  /*3820*/  FSEL R66, R173, -INF , !P0 ;  /* 0xff800000ad427808 */ /* 0x000fe40004000000 */
[----:B------:R-:W-:Y:S01]  /*3830*/  FSEL R51, R177, -INF , !P0 ;  /* 0xff800000b1337808 */ /* 0x000fe20004000000 */
[----:B------:R2:W-:Y:S01]  /*3840*/  MUFU.TANH R45, R22 ;  /* 0x00000016002d7308 */ /* 0x0005e20000002400 */
[----:B------:R-:W-:Y:S01]  /*3850*/  ISETP.GE.AND P0, PT, R3, R20, PT ;  /* 0x000000140300720c */ /* 0x000fe20003f06270 */
[----:B------:R-:W-:Y:S01]  /*3860*/  VIADD R3, R2, 0x51 ;  /* 0x0000005102037836 */ /* 0x000fe20000000000 */
[----:B------:R-:W-:Y:S01]  /*3870*/  HMMA.16816.F32.BF16 R16, R16, R102, RZ ;  /* 0x000000661010723c */ /* 0x000fe200000418ff */
[----:B-1----:R-:W-:Y:S01]  /*3880*/  FMUL.FTZ R21, R32, UR6 ;  /* 0x0000000620157c20 */ /* 0x002fe20008410000 */
[----:B---3--:R-:W-:-:S02]  /*3890*/  FSEL R59, R23, -INF , !P6 ;  /* 0xff800000173b7808 */ /* 0x008fc40007000000 */
[----:B------:R-:W-:Y:S01]  /*38a0*/  FSEL R148, R148, -INF , !P6 ;  /* 0xff80000094947808 */ /* 0x000fe20007000000 */
[----:B------:R1:W-:Y:S01]  /*38b0*/  MUFU.TANH R48, R21 ;  /* 0x0000001500307308 */ /* 0x0003e20000002400 */
[----:B------:R-:W-:Y:S02]  /*38c0*/  FSEL R102, R60, -INF , !P6 ;  /* 0xff8000003c667808 */ /* 0x000fe40007000000 */
[----:B------:R-:W-:Y:S01]  /*38d0*/  FSEL R50, R50, -INF , !P6 ;  /* 0xff80000032327808 */ /* 0x000fe20007000000 */
[----:B------:R-:W-:Y:S01]  /*38e0*/  HMMA.16816.F32.BF16 R80, R4, R108, R36 ;  /* 0x0000006c0450723c */ /* 0x000fe20000041824 */
[----:B------:R-:W-:Y:S01]  /*38f0*/  ISETP.GE.AND P6, PT, R3, R20, PT ;  /* 0x000000140300720c */ /* 0x000fe20003fc6270 */
[----:B------:R-:W-:Y:S01]  /*3900*/  FMUL.FTZ R12, R12, UR6 ;  /* 0x000000060c0c7c20 */ /* 0x000fe20008410000 */
[----:B------:R-:W-:Y:S01]  /*3910*/  IADD3 R3, PT, PT, R2, 0x58, RZ ;  /* 0x0000005802037810 */ /* 0x000fe20007ffe0ff */
[----:B------:R-:W-:Y:S01]  /*3920*/  FMUL.FTZ R15, R15, UR6 ;  /* 0x000000060f0f7c20 */ /* 0x000fe20008410000 */
[----:B--2---:R-:W-:Y:S01]  /*3930*/  FMUL.FTZ R22, R34, UR6 ;  /* 0x0000000622167c20 */ /* 0x004fe20008410000 */
[----:B------:R-:W-:-:S02]  /*3940*/  P2R R33, PR, RZ, 0x40 ;  /* 0x00000040ff217803 */ /* 0x000fc40000000000 */
[----:B------:R-:W-:Y:S01]  /*3950*/  ISETP.GE.AND P6, PT, R3, R20, PT ;  /* 0x000000140300720c */ /* 0x000fe20003fc6270 */
[----:B------:R-:W2:Y:S01]  /*3960*/  MUFU.TANH R32, R22 ;  /* 0x0000001600207308 */ /* 0x000ea20000002400 */
[----:B------:R-:W-:Y:S01]  /*3970*/  FSEL R91, R61, -INF , !P5 ;  /* 0xff8000003d5b7808 */ /* 0x000fe20006800000 */
[----:B------:R-:W-:Y:S01]  /*3980*/  VIADD R3, R2, 0x59 ;  /* 0x0000005902037836 */ /* 0x000fe20000000000 */
[----:B------:R-:W-:Y:S01]  /*3990*/  HMMA.16816.F32.BF16 R60, R4, R110, R28 ;  /* 0x0000006e043c723c */ /* 0x000fe2000004181c */
[----:B-1----:R-:W-:Y:S01]  /*39a0*/  FMUL.FTZ R21, R35, UR6 ;  /* 0x0000000623157c20 */ /* 0x002fe20008410000 */
[----:B------:R-:W-:Y:S01]  /*39b0*/  FMUL.FTZ R4, R13, UR6 ;  /* 0x000000060d047c20 */ /* 0x000fe20008410000 */
[----:B------:R-:W-:Y:S02]  /*39c0*/  FSEL R58, R44, -INF , !P5 ;  /* 0xff8000002c3a7808 */ /* 0x000fe40006800000 */
[----:B------:R-:W1:Y:S01]  /*39d0*/  MUFU.TANH R23, R21 ;  /* 0x0000001500177308 */ /* 0x000e620000002400 */
[----:B------:R-:W-:-:S02]  /*39e0*/  FSEL R147, R147, -INF , !P5 ;  /* 0xff80000093937808 */ /* 0x000fc40006800000 */
[----:B------:R-:W-:Y:S01]  /*39f0*/  FSEL R44, R49, -INF , !P5 ;  /* 0xff800000312c7808 */ /* 0x000fe20006800000 */
[C---:B------:R-:W-:Y:S01]  /*3a00*/  HMMA.16816.F32.BF16 R24, R8.reuse, R78, R24 ;  /* 0x0000004e0818723c */ /* 0x040fe20000041818 */
[----:B------:R-:W-:Y:S01]  /*3a10*/  ISETP.GE.AND P5, PT, R3, R20, PT ;  /* 0x000000140300720c */ /* 0x000fe20003fa6270 */
[----:B------:R-:W-:Y:S01]  /*3a20*/  VIADD R3, R2, 0x60 ;  /* 0x0000006002037836 */ /* 0x000fe20000000000 */
[----:B------:R-:W-:Y:S01]  /*3a30*/  FSEL R103, R150, -INF , !P2 ;  /* 0xff80000096677808 */ /* 0x000fe20005000000 */
[----:B------:R3:W4:Y:S01]  /*3a40*/  MUFU.TANH R21, R4 ;  /* 0x0000000400157308 */ /* 0x0007220000002400 */
[----:B--2---:R-:W-:Y:S02]  /*3a50*/  FSEL R40, R32, -INF , !P2 ;  /* 0xff80000020287808 */ /* 0x004fe40005000000 */
[----:B------:R-:W-:Y:S01]  /*3a60*/  FSEL R150, R153, -INF , !P1 ;  /* 0xff80000099967808 */ /* 0x000fe20004800000 */
[----:B------:R-:W-:Y:S01]  /*3a70*/  HMMA.16816.F32.BF16 R16, R8, R110, R16 ;  /* 0x0000006e0810723c */ /* 0x000fe20000041810 */
[----:B------:R-:W-:-:S02]  /*3a80*/  FSEL R99, R160, -INF , !P1 ;  /* 0xff800000a0637808 */ /* 0x000fc40004800000 */
[----:B------:R-:W-:Y:S01]  /*3a90*/  FSEL R29, R45, -INF , !P1 ;  /* 0xff8000002d1d7808 */ /* 0x000fe20004800000 */
[----:B------:R2:W2:Y:S01]  /*3aa0*/  MUFU.TANH R22, R12 ;  /* 0x0000000c00167308 */ /* 0x0004a20000002400 */
[----:B-1----:R-:W-:Y:S02]  /*3ab0*/  FSEL R32, R23, -INF , !P1 ;  /* 0xff80000017207808 */ /* 0x002fe40004800000 */
[----:B------:R-:W-:Y:S02]  /*3ac0*/  ISETP.GE.U32.AND P1, PT, R20, 0x81, PT ;  /* 0x000000811400780c */ /* 0x000fe40003f26070 */
[----:B------:R-:W-:Y:S02]  /*3ad0*/  FSEL R152, R171, -INF , !P4 ;  /* 0xff800000ab987808 */ /* 0x000fe40006000000 */
[----:B------:R-:W-:Y:S01]  /*3ae0*/  FSEL R109, R172, -INF , !P4 ;  /* 0xff800000ac6d7808 */ /* 0x000fe20006000000 */
[----:B---3--:R-:W-:Y:S01]  /*3af0*/  FMUL.FTZ R4, R14, UR6 ;  /* 0x000000060e047c20 */ /* 0x008fe20008410000 */
[----:B------:R-:W-:-:S02]  /*3b00*/  FSEL R49, R179, -INF , !P4 ;  /* 0xff800000b3317808 */ /* 0x000fc40006000000 */
[----:B------:R-:W-:Y:S01]  /*3b10*/  FSEL R35, R181, -INF , !P4 ;  /* 0xff800000b5237808 */ /* 0x000fe20006000000 */
[----:B------:R1:W3:Y:S01]  /*3b20*/  MUFU.TANH R14, R4 ;  /* 0x00000004000e7308 */ /* 0x0002e20000002400 */
        /* <DEDUP_REMOVED lines=8> */
[----:B------:R-:W-:Y:S02]  /*3bb0*/  FSEL R151, R151, -INF , !P2 ;  /* 0xff80000097977808 */ /* 0x000fe40005000000 */
[----:B------:R-:W-:Y:S02]  /*3bc0*/  FSEL R30, R48, -INF , !P2 ;  /* 0xff800000301e7808 */ /* 0x000fe40005000000 */
[----:B------:R-:W-:Y:S02]  /*3bd0*/  FSEL R160, R175, -INF , !P0 ;  /* 0xff800000afa07808 */ /* 0x000fe40004000000 */
[----:B------:R-:W-:Y:S02]  /*3be0*/  FSEL R153, R180, -INF , !P0 ;  /* 0xff800000b4997808 */ /* 0x000fe40004000000 */
[----:B------:R-:W-:-:S02]  /*3bf0*/  FSEL R39, R183, -INF , !P0 ;  /* 0xff800000b7277808 */ /* 0x000fc40004000000 */
[----:B------:R-:W-:Y:S02]  /*3c00*/  FSEL R28, R192, -INF , !P0 ;  /* 0xff800000c01c7808 */ /* 0x000fe40004000000 */
[----:B------:R-:W-:Y:S01]  /*3c10*/  ISETP.GE.AND P2, PT, R3, R20, PT ;  /* 0x000000140300720c */ /* 0x000fe20003f46270 */
[----:B-1234-:R-:W-:-:S12]  /*3c20*/  @!P1 BRA `(.L_x_415) ;  /* 0x0000000000689947 */ /* 0x01efd80003800000 */
        /* <DEDUP_REMOVED lines=12> */
[----:B------:R-:W-:-:S04]  /*3cf0*/  LEA R12, P0, R46, R3, 0x6 ;  /* 0x000000032e0c7211 */ /* 0x000fc800078030ff */
[----:B------:R-:W-:Y:S02]  /*3d00*/  LEA.HI.X R13, R46, R4, R47, 0x6, P0 ;  /* 0x000000042e0d7211 */ /* 0x000fe400000f342f */
        /* <DEDUP_REMOVED lines=9> */
[----:B------:R-:W-:-:S05]  /*3da0*/  LEA.HI.X R5, R12, R231, R13, 0x1, P0 ;  /* 0x000000e70c057211 */ /* 0x000fca00000f0c0d */
[----:B------:R1:W-:Y:S04]  /*3db0*/  LDGSTS.E.BYPASS.LTC128B.128 [R191+0x3800], desc[UR12][R4.64] ;  /* 0x0380000004bf7fae */ /* 0x0003e8000b981a0c */
[----:B------:R-:W0:Y:S02]  /*3dc0*/  LDGDEPBAR ;  /* 0x00000000000079af */ /* 0x000e240000000000 */
.L_x_415:
[----:B------:R-:W-:Y:S01]  /*3dd0*/  FMNMX3.FTZ R3, R85, R84, R77, !PT ;  /* 0x0000005455037276 */ /* 0x000fe2000781004d */
[----:B-1----:R-:W1:Y:S01]  /*3de0*/  MUFU.TANH R7, R15 ;  /* 0x0000000f00077308 */ /* 0x002e620000002400 */
[----:B------:R-:W-:Y:S01]  /*3df0*/  ISETP.NE.AND P0, PT, R33, RZ, PT ;  /* 0x000000ff2100720c */ /* 0x000fe20003f05270 */
[----:B------:R-:W-:Y:S01]  /*3e00*/  FMUL.FTZ R6, R25, UR6 ;  /* 0x0000000619067c20 */ /* 0x000fe20008410000 */
[----:B------:R-:W-:Y:S01]  /*3e10*/  FMNMX3.FTZ R3, R3, R76, R73, !PT ;  /* 0x0000004c03037276 */ /* 0x000fe20007810049 */
[----:B------:R-:W2:Y:S01]  /*3e20*/  LDCU UR5, c[0x0][0x45c] ;  /* 0x00008b80ff0577ac */ /* 0x000ea20008000800 */
[----:B------:R-:W-:Y:S02]  /*3e30*/  IADD3 R4, PT, PT, R2, 0x69, RZ ;  /* 0x0000006902047810 */ /* 0x000fe40007ffe0ff */
[----:B------:R-:W-:Y:S01]  /*3e40*/  FMNMX3.FTZ R3, R3, R65, R64, !PT ;  /* 0x0000004103037276 */ /* 0x000fe20007810040 */
[----:B------:R3:W-:Y:S01]  /*3e50*/  MUFU.TANH R8, R6 ;  /* 0x0000000600087308 */ /* 0x0007e20000002400 */
[----:B------:R-:W-:-:S02]  /*3e60*/  FSEL R110, R136, -INF , !P0 ;  /* 0xff800000886e7808 */ /* 0x000fc40004000000 */
[----:B------:R-:W-:Y:S02]  /*3e70*/  FMNMX3.FTZ R3, R3, R57, R56, !PT ;  /* 0x0000003903037276 */ /* 0x000fe40007810038 */
[----:B------:R-:W-:Y:S02]  /*3e80*/  FSEL R108, R138, -INF , !P0 ;  /* 0xff8000008a6c7808 */ /* 0x000fe40004000000 */
[----:B------:R-:W-:Y:S02]  /*3e90*/  FMNMX3.FTZ R3, R3, R55, R54, !PT ;  /* 0x0000003703037276 */ /* 0x000fe40007810036 */
[----:B------:R-:W-:Y:S02]  /*3ea0*/  FSEL R31, R158, -INF , !P0 ;  /* 0xff8000009e1f7808 */ /* 0x000fe40004000000 */
[----:B------:R-:W-:Y:S02]  /*3eb0*/  FSEL R23, R163, -INF , !P0 ;  /* 0xff800000a3177808 */ /* 0x000fe40004000000 */
[----:B------:R-:W-:Y:S01]  /*3ec0*/  ISETP.GE.AND P0, PT, R4, R20, PT ;  /* 0x000000140400720c */ /* 0x000fe20003f06270 */
[----:B------:R-:W-:Y:S01]  /*3ed0*/  FMUL.FTZ R4, R24, UR6 ;  /* 0x0000000618047c20 */ /* 0x000fe20008410000 */
[----:B------:R-:W-:-:S02]  /*3ee0*/  FMNMX3.FTZ R3, R3, R53, R52, !PT ;  /* 0x0000003503037276 */ /* 0x000fc40007810034 */
[----:B------:R-:W-:Y:S01]  /*3ef0*/  FSEL R116, R116, -INF , !P5 ;  /* 0xff80000074747808 */ /* 0x000fe20006800000 */
[----:B------:R4:W5:Y:S01]  /*3f00*/  MUFU.TANH R9, R4 ;  /* 0x0000000400097308 */ /* 0x0009620000002400 */
[----:B------:R-:W-:Y:S01]  /*3f10*/  FMNMX3.FTZ R3, R3, R51, R50, !PT ;  /* 0x0000003303037276 */ /* 0x000fe20007810032 */
[----:B---3--:R-:W-:Y:S01]  /*3f20*/  FMUL.FTZ R6, R17, UR6 ;  /* 0x0000000611067c20 */ /* 0x008fe20008410000 */
[----:B------:R-:W-:Y:S02]  /*3f30*/  FSEL R123, R123, -INF , !P5 ;  /* 0xff8000007b7b7808 */ /* 0x000fe40006800000 */
[----:B------:R-:W-:Y:S02]  /*3f40*/  FMNMX3.FTZ R3, R3, R44, R35, !PT ;  /* 0x0000002c03037276 */ /* 0x000fe40007810023 */
[----:B-1----:R-:W-:Y:S01]  /*3f50*/  FSEL R78, R7, -INF , !P5 ;  /* 0xff800000074e7808 */ /* 0x002fe20006800000 */
[----:B------:R-:W-:Y:S01]  /*3f60*/  MUFU.TANH R6, R6 ;  /* 0x0000000600067308 */ /* 0x000fe20000002400 */
[----:B------:R-:W-:-:S02]  /*3f70*/  FSEL R21, R21, -INF , !P5 ;  /* 0xff80000015157808 */ /* 0x000fc40006800000 */
[----:B------:R-:W-:Y:S02]  /*3f80*/  FMNMX3.FTZ R3, R3, R34, R30, !PT ;  /* 0x0000002203037276 */ /* 0x000fe4000781001e */
[----:B------:R-:W-:Y:S02]  /*3f90*/  FSEL R22, R22, -INF , !P6 ;  /* 0xff80000016167808 */ /* 0x000fe40007000000 */
[----:B------:R-:W-:Y:S02]  /*3fa0*/  FMNMX3.FTZ R3, R3, R29, R28, !PT ;  /* 0x0000001d03037276 */ /* 0x000fe4000781001c */
[C---:B----4-:R-:W-:Y:S02]  /*3fb0*/  IADD3 R4, PT, PT, R2.reuse, 0x71, RZ ;  /* 0x0000007102047810 */ /* 0x050fe40007ffe0ff */
[----:B------:R-:W-:Y:S02]  /*3fc0*/  IADD3 R5, PT, PT, R2, 0x70, RZ ;  /* 0x0000007002057810 */ /* 0x000fe40007ffe0ff */
[----:B------:R-:W-:Y:S01]  /*3fd0*/  ISETP.GE.AND P5, PT, R4, R20, PT ;  /* 0x000000140400720c */ /* 0x000fe20003fa6270 */
[----:B------:R-:W-:Y:S01]  /*3fe0*/  FMUL.FTZ R4, R16, UR6 ;  /* 0x0000000610047c20 */ /* 0x000fe20008410000 */
[----:B------:R-:W-:-:S02]  /*3ff0*/  FSEL R16, R166, -INF , !P4 ;  /* 0xff800000a6107808 */ /* 0x000fc40006000000 */
[----:B------:R-:W-:Y:S01]  /*4000*/  FMNMX3.FTZ R3, R3, R23, R22, !PT ;  /* 0x0000001703037276 */ /* 0x000fe20007810016 */
[----:B------:R1:W3:Y:S01]  /*4010*/  MUFU.TANH R7, R4 ;  /* 0x0000000400077308 */ /* 0x0002e20000002400 */
[----:B------:R-:W-:Y:S02]  /*4020*/  FSEL R121, R72, -INF , !P6 ;  /* 0xff80000048797808 */ /* 0x000fe40007000000 */
[----:B------:R-:W-:Y:S02]  /*4030*/  FSEL R125, R125, -INF , !P6 ;  /* 0xff8000007d7d7808 */ /* 0x000fe40007000000 */
[----:B------:R-:W-:Y:S02]  /*4040*/  FSEL R72, R14, -INF , !P6 ;  /* 0xff8000000e487808 */ /* 0x000fe40007000000 */
[----:B------:R-:W-:Y:S02]  /*4050*/  ISETP.GE.AND P6, PT, R5, R20, PT ;  /* 0x000000140500720c */ /* 0x000fe40003fc6270 */
[----:B------:R-:W-:-:S02]  /*4060*/  IADD3 R5, PT, PT, R2, 0x78, RZ ;  /* 0x0000007802057810 */ /* 0x000fc40007ffe0ff */
[----:B------:R-:W-:Y:S02]  /*4070*/  FSEL R15, R165, -INF , !P3 ;  /* 0xff800000a50f7808 */ /* 0x000fe40005800000 */
[----:B-----5:R-:W-:Y:S02]  /*4080*/  FSEL R14, R9, -INF , !P2 ;  /* 0xff800000090e7808 */ /* 0x020fe40005000000 */
[----:B------:R-:W-:Y:S02]  /*4090*/  FMNMX3.FTZ R3, R3, R21, R16, !PT ;  /* 0x0000001503037276 */ /* 0x000fe40007810010 */
[----:B------:R-:W-:Y:S02]  /*40a0*/  FSEL R161, R161, -INF , !P4 ;  /* 0xff800000a1a17808 */ /* 0x000fe40006000000 */
[----:B------:R-:W-:Y:S02]  /*40b0*/  FSEL R111, R155, -INF , !P4 ;  /* 0xff8000009b6f7808 */ /* 0x000fe40006000000 */
[----:B------:R-:W-:-:S02]  /*40c0*/  FSEL R79, R159, -INF , !P4 ;  /* 0xff8000009f4f7808 */ /* 0x000fc40006000000 */
[----:B-1----:R-:W-:Y:S02]  /*40d0*/  IADD3 R4, PT, PT, R2, 0x79, RZ ;  /* 0x0000007902047810 */ /* 0x002fe40007ffe0ff */
[----:B------:R-:W-:Y:S02]  /*40e0*/  ISETP.GE.AND P4, PT, R5, R20, PT ;  /* 0x000000140500720c */ /* 0x000fe40003f86270 */
[----:B------:R-:W-:Y:S02]  /*40f0*/  FSEL R12, R8, -INF , !P0 ;  /* 0xff800000080c7808 */ /* 0x000fe40004000000 */
[----:B------:R-:W-:Y:S02]  /*4100*/  FSEL R13, R156, -INF , !P6 ;  /* 0xff8000009c0d7808 */ /* 0x000fe40007000000 */
[----:B------:R-:W-:Y:S02]  /*4110*/  FMNMX3.FTZ R2, R3, R15, R14, !PT ;  /* 0x0000000f03027276 */ /* 0x000fe4000781000e */
[----:B------:R-:W-:-:S02]  /*4120*/  P2R R33, PR, RZ, 0x2 ;  /* 0x00000002ff217803 */ /* 0x000fc40000000000 */
[----:B------:R-:W-:Y:S01]  /*4130*/  ISETP.GE.AND P1, PT, R4, R20, PT ;  /* 0x000000140400720c */ /* 0x000fe20003f26270 */
[----:B------:R-:W-:Y:S01]  /*4140*/  FMUL.FTZ R4, R115, UR6 ;  /* 0x0000000673047c20 */ /* 0x000fe20008410000 */
[----:B------:R-:W-:Y:S02]  /*4150*/  FSEL R11, R139, -INF , !P5 ;  /* 0xff8000008b0b7808 */ /* 0x000fe40006800000 */
[----:B---3--:R-:W-:Y:S01]  /*4160*/  FSEL R10, R7, -INF , !P4 ;  /* 0xff800000070a7808 */ /* 0x008fe20006000000 */
[----:B------:R1:W3:Y:S01]  /*4170*/  MUFU.TANH R8, R4 ;  /* 0x0000000400087308 */ /* 0x0002e20000002400 */
[----:B------:R-:W-:Y:S02]  /*4180*/  FMNMX3.FTZ R2, R2, R12, R13, !PT ;  /* 0x0000000c02027276 */ /* 0x000fe4000781000d */
[----:B------:R-:W-:Y:S02]  /*4190*/  FSEL R9, R6, -INF , !P1 ;  /* 0xff80000006097808 */ /* 0x000fe40004800000 */
[----:B------:R-:W-:-:S02]  /*41a0*/  FMNMX3.FTZ R2, R2, R11, R10, !PT ;  /* 0x0000000b02027276 */ /* 0x000fc4000781000a */
[----:B------:R-:W-:Y:S02]  /*41b0*/  FSEL R90, R164, -INF , !P3 ;  /* 0xff800000a45a7808 */ /* 0x000fe40005800000 */
[----:B------:R-:W-:Y:S02]  /*41c0*/  FMNMX.FTZ R2, R9, R2, !PT ;  /* 0x0000000209027209 */ /* 0x000fe40007810000 */
[----:B------:R-:W-:Y:S02]  /*41d0*/  FSEL R162, R162, -INF , !P3 ;  /* 0xff800000a2a27808 */ /* 0x000fe40005800000 */
[----:B------:R-:W-:Y:S01]  /*41e0*/  FSEL R155, R157, -INF , !P3 ;  /* 0xff8000009d9b7808 */ /* 0x000fe20005800000 */
[----:B------:R-:W4:Y:S01]  /*41f0*/  SHFL.BFLY PT, R3, R2, 0x2, 0x1f ;  /* 0x0c401f0002037f89 */ /* 0x000f2200000e0000 */
[----:B------:R-:W-:Y:S01]  /*4200*/  IADD3 R184, PT, PT, R193, R184, RZ ;  /* 0x000000b8c1b87210 */ /* 0x000fe20007ffe0ff */
[----:B-1----:R-:W-:Y:S01]  /*4210*/  FMUL.FTZ R4, R26, UR6 ;  /* 0x000000061a047c20 */ /* 0x002fe20008410000 */
[----:B---3--:R-:W-:-:S02]  /*4220*/  FSEL R115, R8, -INF , !P5 ;  /* 0xff80000008737808 */ /* 0x008fc40006800000 */
[----:B------:R-:W-:Y:S01]  /*4230*/  LEA R184, R184, UR4, 0x1 ;  /* 0x00000004b8b87c11 */ /* 0x000fe2000f8e08ff */
[----:B------:R1:W3:Y:S03]  /*4240*/  MUFU.TANH R7, R4 ;  /* 0x0000000400077308 */ /* 0x0002e60000002400 */
[----:B------:R-:W-:Y:S02]  /*4250*/  IADD3 R186, PT, PT, R0, R184, RZ ;  /* 0x000000b800ba7210 */ /* 0x000fe40007ffe0ff */
[----:B----4-:R-:W-:Y:S01]  /*4260*/  FMNMX.FTZ R2, R2, R3, !PT ;  /* 0x0000000302027209 */ /* 0x010fe20007810000 */
[----:B-1----:R-:W-:Y:S01]  /*4270*/  FMUL.FTZ R4, R27, UR6 ;  /* 0x000000061b047c20 */ /* 0x002fe20008410000 */
[----:B---3--:R-:W-:-:S03]  /*4280*/  FSEL R98, R7, -INF , !P2 ;  /* 0xff80000007627808 */ /* 0x008fc60005000000 */
[----:B------:R-:W1:Y:S01]  /*4290*/  SHFL.BFLY PT, R3, R2, 0x1, 0x1f ;  /* 0x0c201f0002037f89 */ /* 0x000e6200000e0000 */
[----:B------:R3:W4:Y:S02]  /*42a0*/  MUFU.TANH R6, R4 ;  /* 0x0000000400067308 */ /* 0x0007240000002400 */
[----:B---3--:R-:W-:-:S06]  /*42b0*/  FMUL.FTZ R4, R18, UR6 ;  /* 0x0000000612047c20 */ /* 0x008fcc0008410000 */
[----:B------:R3:W5:Y:S01]  /*42c0*/  MUFU.TANH R5, R4 ;  /* 0x0000000400057308 */ /* 0x0007620000002400 */
[----:B-1----:R-:W-:Y:S01]  /*42d0*/  FMNMX.FTZ R38, R2, R3, !PT ;  /* 0x0000000302267209 */ /* 0x002fe20007810000 */
[----:B------:R-:W-:Y:S01]  /*42e0*/  FMUL.FTZ R3, R114, UR6 ;  /* 0x0000000672037c20 */ /* 0x000fe20008410000 */
[----:B----4-:R-:W-:Y:S02]  /*42f0*/  FSEL R114, R6, -INF , !P0 ;  /* 0xff80000006727808 */ /* 0x010fe40004000000 */
[C---:B------:R-:W-:Y:S01]  /*4300*/  FSETP.NEU.FTZ.AND P3, PT, R38.reuse, -INF , PT ;  /* 0xff8000002600780b */ /* 0x040fe20003f7d000 */
[----:B--2---:R-:W-:Y:S02]  /*4310*/  FMUL.FTZ R2, R38, UR5 ;  /* 0x0000000526027c20 */ /* 0x004fe40008410000 */
[----:B------:R1:W2:Y:S03]  /*4320*/  MUFU.TANH R17, R3 ;  /* 0x0000000300117308 */ /* 0x0002a60000002400 */
[----:B------:R-:W-:Y:S01]  /*4330*/  FSEL R2, R2, RZ, P3 ;  /* 0x000000ff02027208 */ /* 0x000fe20001800000 */
[----:B---3--:R-:W-:Y:S01]  /*4340*/  FMUL.FTZ R4, R19, UR6 ;  /* 0x0000000613047c20 */ /* 0x008fe20008410000 */
[----:B-----5:R-:W-:-:S05]  /*4350*/  FSEL R164, R5, -INF , !P4 ;  /* 0xff80000005a47808 */ /* 0x020fca0006000000 */
[----:B------:R-:W3:Y:S01]  /*4360*/  MUFU.TANH R4, R4 ;  /* 0x0000000400047308 */ /* 0x000ee20000002400 */
[----:B-1----:R-:W-:Y:S02]  /*4370*/  FMNMX3.FTZ R3, R106, R97, R96, !PT ;  /* 0x000000616a037276 */ /* 0x002fe40007810060 */
[----:B--2---:R-:W-:Y:S02]  /*4380*/  FSEL R163, R17, -INF , !P6 ;  /* 0xff80000011a37808 */ /* 0x004fe40007000000 */
[----:B------:R-:W-:-:S04]  /*4390*/  FMNMX3.FTZ R3, R3, R95, R94, !PT ;  /* 0x0000005f03037276 */ /* 0x000fc8000781005e */
[----:B------:R-:W-:-:S04]  /*43a0*/  FMNMX3.FTZ R3, R3, R93, R92, !PT ;  /* 0x0000005d03037276 */ /* 0x000fc8000781005c */
[----:B------:R-:W-:Y:S02]  /*43b0*/  FMNMX3.FTZ R3, R3, R89, R86, !PT ;  /* 0x0000005903037276 */ /* 0x000fe40007810056 */
[----:B---3--:R-:W-:Y:S02]  /*43c0*/  FSEL R165, R4, -INF , !P1 ;  /* 0xff80000004a57808 */ /* 0x008fe40004800000 */
        /* <DEDUP_REMOVED lines=19> */
[----:B------:R-:W-:-:S04]  /*4500*/  FMUL.FTZ R3, R80, UR6 ;  /* 0x0000000650037c20 */ /* 0x000fc80008410000 */
        /* <DEDUP_REMOVED lines=8> */
[----:B------:R1:W2:Y:S02]  /*4590*/  MUFU.TANH R6, R3 ;  /* 0x0000000300067308 */ /* 0x0002a40000002400 */
[----:B-1----:R-:W-:-:S06]  /*45a0*/  FMUL.FTZ R3, R69, UR6 ;  /* 0x0000000645037c20 */ /* 0x002fcc0008410000 */
[----:B------:R1:W3:Y:S02]  /*45b0*/  MUFU.TANH R7, R3 ;  /* 0x0000000300077308 */ /* 0x0002e40000002400 */
[----:B-1----:R-:W-:Y:S01]  /*45c0*/  FMUL.FTZ R3, R70, UR6 ;  /* 0x0000000646037c20 */ /* 0x002fe20008410000 */
[----:B--2---:R-:W-:Y:S02]  /*45d0*/  FSEL R70, R6, -INF , !P2 ;  /* 0xff80000006467808 */ /* 0x004fe40005000000 */
[----:B---3--:R-:W-:-:S03]  /*45e0*/  FSEL R7, R7, -INF , !P0 ;  /* 0xff80000007077808 */ /* 0x008fc60004000000 */
[----:B------:R1:W2:Y:S02]  /*45f0*/  MUFU.TANH R26, R3 ;  /* 0x00000003001a7308 */ /* 0x0002a40000002400 */
[----:B-1----:R-:W-:Y:S01]  /*4600*/  FMUL.FTZ R3, R71, UR6 ;  /* 0x0000000647037c20 */ /* 0x002fe20008410000 */
[----:B--2---:R-:W-:-:S05]  /*4610*/  FSEL R71, R26, -INF , !P2 ;  /* 0xff8000001a477808 */ /* 0x004fca0005000000 */
[----:B------:R1:W-:Y:S02]  /*4620*/  MUFU.TANH R25, R3 ;  /* 0x0000000300197308 */ /* 0x0003e40000002400 */
[----:B-1----:R-:W-:-:S06]  /*4630*/  FMUL.FTZ R3, R60, UR6 ;  /* 0x000000063c037c20 */ /* 0x002fcc0008410000 */
[----:B------:R1:W2:Y:S02]  /*4640*/  MUFU.TANH R8, R3 ;  /* 0x0000000300087308 */ /* 0x0002a40000002400 */
[----:B-1----:R-:W-:Y:S01]  /*4650*/  FMUL.FTZ R3, R61, UR6 ;  /* 0x000000063d037c20 */ /* 0x002fe20008410000 */
[----:B--2---:R-:W-:-:S05]  /*4660*/  FSEL R80, R8, -INF , !P4 ;  /* 0xff80000008507808 */ /* 0x004fca0006000000 */
[----:B------:R1:W2:Y:S02]  /*4670*/  MUFU.TANH R17, R3 ;  /* 0x0000000300117308 */ /* 0x0002a40000002400 */
[----:B-1----:R-:W-:Y:S01]  /*4680*/  FMUL.FTZ R3, R62, UR6 ;  /* 0x000000063e037c20 */ /* 0x002fe20008410000 */
[----:B--2---:R-:W-:-:S05]  /*4690*/  FSEL R81, R17, -INF , !P1 ;  /* 0xff80000011517808 */ /* 0x004fca0004800000 */
[----:B------:R1:W2:Y:S02]  /*46a0*/  MUFU.TANH R24, R3 ;  /* 0x0000000300187308 */ /* 0x0002a40000002400 */
[----:B-1----:R-:W-:Y:S01]  /*46b0*/  FMUL.FTZ R3, R63, UR6 ;  /* 0x000000063f037c20 */ /* 0x002fe20008410000 */
[----:B--2---:R-:W-:-:S05]  /*46c0*/  FSEL R82, R24, -INF , !P4 ;  /* 0xff80000018527808 */ /* 0x004fca0006000000 */
[----:B------:R1:W2:Y:S02]  /*46d0*/  MUFU.TANH R18, R3 ;  /* 0x0000000300127308 */ /* 0x0002a40000002400 */
[----:B-1----:R-:W-:Y:S01]  /*46e0*/  FFMA.FTZ R3, R85, UR5, -R2 ;  /* 0x0000000555037c23 */ /* 0x002fe20008010802 */
[----:B--2---:R-:W-:Y:S02]  /*46f0*/  FSEL R83, R18, -INF , !P1 ;  /* 0xff80000012537808 */ /* 0x004fe40004800000 */
[----:B------:R-:W-:-:S03]  /*4700*/  ISETP.NE.AND P1, PT, R33, RZ, PT ;  /* 0x000000ff2100720c */ /* 0x000fc60003f25270 */
[----:B------:R1:W-:Y:S02]  /*4710*/  MUFU.EX2 R218, R3 ;  /* 0x0000000300da7308 */ /* 0x0003e40000000800 */
[----:B-1----:R-:W-:-:S06]  /*4720*/  FFMA.FTZ R3, R84, UR5, -R2 ;  /* 0x0000000554037c23 */ /* 0x002fcc0008010802 */
[----:B------:R1:W-:Y:S02]  /*4730*/  MUFU.EX2 R216, R3 ;  /* 0x0000000300d87308 */ /* 0x0003e40000000800 */
[----:B-1----:R-:W-:Y:S01]  /*4740*/  FFMA.FTZ R3, R77, UR5, -R2 ;  /* 0x000000054d037c23 */ /* 0x002fe20008010802 */
[----:B------:R-:W-:-:S05]  /*4750*/  FSEL R77, R20, -INF , !P5 ;  /* 0xff800000144d7808 */ /* 0x000fca0006800000 */
[----:B------:R1:W-:Y:S02]  /*4760*/  MUFU.EX2 R217, R3 ;  /* 0x0000000300d97308 */ /* 0x0003e40000000800 */
[----:B-1----:R-:W-:Y:S01]  /*4770*/  FFMA.FTZ R3, R76, UR5, -R2 ;  /* 0x000000054c037c23 */ /* 0x002fe20008010802 */
[----:B------:R-:W-:-:S05]  /*4780*/  FSEL R76, R19, -INF , !P6 ;  /* 0xff800000134c7808 */ /* 0x000fca0007000000 */
[----:B------:R1:W2:Y:S02]  /*4790*/  MUFU.EX2 R219, R3 ;  /* 0x0000000300db7308 */ /* 0x0002a40000000800 */
[----:B-1----:R-:W-:Y:S01]  /*47a0*/  FFMA.FTZ R3, R73, UR5, -R2 ;  /* 0x0000000549037c23 */ /* 0x002fe20008010802 */
[----:B------:R-:W-:-:S05]  /*47b0*/  FSEL R73, R25, -INF , !P0 ;  /* 0xff80000019497808 */ /* 0x000fca0004000000 */
        /* <DEDUP_REMOVED lines=38> */
[----:B------:R-:W1:Y:S04]  /*4a20*/  LDSM.16.MT88.4 R20, [R186+0x4000] ;  /* 0x00400000ba14783b */ /* 0x000e680000004200 */
[----:B------:R3:W-:Y:S02]  /*4a30*/  MUFU.EX2 R170, R3 ;  /* 0x0000000300aa7308 */ /* 0x0007e40000000800 */
[----:B---3--:R-:W-:-:S02]  /*4a40*/  FFMA.FTZ R3, R16, UR5, -R2 ;  /* 0x0000000510037c23 */ /* 0x008fc40008010802 */
[----:B------:R-:W-:Y:S04]  /*4a50*/  LDSM.16.MT88.4 R16, [R184+0x4000] ;  /* 0x00400000b810783b */ /* 0x000fe80000004200 */
[----:B------:R3:W-:Y:S02]  /*4a60*/  MUFU.EX2 R171, R3 ;  /* 0x0000000300ab7308 */ /* 0x0007e40000000800 */
[----:B---3--:R-:W-:-:S06]  /*4a70*/  FFMA.FTZ R3, R15, UR5, -R2 ;  /* 0x000000050f037c23 */ /* 0x008fcc0008010802 */
[----:B------:R3:W-:Y:S02]  /*4a80*/  MUFU.EX2 R172, R3 ;  /* 0x0000000300ac7308 */ /* 0x0007e40000000800 */
[----:B---3--:R-:W-:Y:S01]  /*4a90*/  FFMA.FTZ R3, R14, UR5, -R2 ;  /* 0x000000050e037c23 */ /* 0x008fe20008010802 */
[----:B--2---:R-:W-:-:S05]  /*4aa0*/  F2FP.BF16.F32.PACK_AB R14, R219, R217 ;  /* 0x000000d9db0e723e */ /* 0x004fca00000010ff */
[----:B------:R2:W-:Y:S02]  /*4ab0*/  MUFU.EX2 R173, R3 ;  /* 0x0000000300ad7308 */ /* 0x0005e40000000800 */
[----:B--2---:R-:W-:Y:S01]  /*4ac0*/  FFMA.FTZ R3, R12, UR5, -R2 ;  /* 0x000000050c037c23 */ /* 0x004fe20008010802 */
[----:B------:R-:W-:-:S05]  /*4ad0*/  F2FP.BF16.F32.PACK_AB R12, R216, R218 ;  /* 0x000000dad80c723e */ /* 0x000fca00000010ff */
[----:B------:R2:W-:Y:S02]  /*4ae0*/  MUFU.EX2 R174, R3 ;  /* 0x0000000300ae7308 */ /* 0x0005e40000000800 */
[----:B--2---:R-:W-:-:S06]  /*4af0*/  FFMA.FTZ R3, R13, UR5, -R2 ;  /* 0x000000050d037c23 */ /* 0x004fcc0008010802 */
        /* <DEDUP_REMOVED lines=24> */
[----:B------:R-:W-:Y:S01]  /*4c80*/  FMNMX3.FTZ R2, R2, R119, R120, !PT ;  /* 0x0000007702027276 */ /* 0x000fe20007810078 */
[----:B-1----:R-:W-:Y:S03]  /*4c90*/  HMMA.16816.F32.BF16 R52, R12, R20, RZ ;  /* 0x000000140c34723c */ /* 0x002fe600000418ff */
        /* <DEDUP_REMOVED lines=30> */
[----:B------:R1:W-:Y:S02]  /*4e80*/  MUFU.EX2 R210, R4 ;  /* 0x0000000400d27308 */ /* 0x0003e40000000800 */
[----:B-1----:R-:W-:Y:S01]  /*4e90*/  FMNMX3.FTZ R4, R3, R77, R80, !PT ;  /* 0x0000004d03047276 */ /* 0x002fe20007810050 */
[----:B------:R-:W-:-:S03]  /*4ea0*/  FFMA.FTZ R3, R87, UR5, -R5 ;  /* 0x0000000557037c23 */ /* 0x000fc60008010805 */
[----:B------:R-:W-:Y:S02]  /*4eb0*/  FMNMX.FTZ R4, R81, R4, !PT ;  /* 0x0000000451047209 */ /* 0x000fe40007810000 */
[----:B------:R1:W-:Y:S03]  /*4ec0*/  MUFU.EX2 R209, R3 ;  /* 0x0000000300d17308 */ /* 0x0003e60000000800 */
[----:B------:R-:W2:Y:S01]  /*4ed0*/  SHFL.BFLY PT, R36, R4, 0x2, 0x1f ;  /* 0x0c401f0004247f89 */ /* 0x000ea200000e0000 */
[----:B-1----:R-:W-:Y:S01]  /*4ee0*/  FFMA.FTZ R3, R75, UR5, -R5 ;  /* 0x000000054b037c23 */ /* 0x002fe20008010805 */
[----:B------:R-:W-:Y:S02]  /*4ef0*/  FSEL R75, R27, -INF , !P6 ;  /* 0xff8000001b4b7808 */ /* 0x000fe40007000000 */
[----:B------:R-:W-:Y:S01]  /*4f00*/  LDSM.16.MT88.4 R24, [R186+0x4400] ;  /* 0x00440000ba18783b */ /* 0x000fe20000004200 */
[----:B------:R1:W-:Y:S01]  /*4f10*/  MUFU.EX2 R206, R3 ;  /* 0x0000000300ce7308 */ /* 0x0003e20000000800 */
[----:B------:R-:W-:-:S02]  /*4f20*/  FMNMX3.FTZ R2, R2, R73, R75, !PT ;  /* 0x0000004902027276 */ /* 0x000fc4000781004b */
[----:B--2---:R-:W-:-:S05]  /*4f30*/  FMNMX.FTZ R36, R4, R36, !PT ;  /* 0x0000002404247209 */ /* 0x004fca0007810000 */
[----:B------:R-:W2:Y:S01]  /*4f40*/  SHFL.BFLY PT, R6, R36, 0x1, 0x1f ;  /* 0x0c201f0024067f89 */ /* 0x000ea200000e0000 */
[----:B-1----:R-:W-:Y:S01]  /*4f50*/  FFMA.FTZ R3, R74, UR5, -R5 ;  /* 0x000000054a037c23 */ /* 0x002fe20008010805 */
[----:B------:R-:W-:-:S03]  /*4f60*/  FSEL R74, R42, -INF , !P5 ;  /* 0xff8000002a4a7808 */ /* 0x000fc60006800000 */
[----:B------:R1:W-:Y:S01]  /*4f70*/  MUFU.EX2 R200, R3 ;  /* 0x0000000300c87308 */ /* 0x0003e20000000800 */
[----:B------:R-:W-:-:S04]  /*4f80*/  FMNMX3.FTZ R2, R2, R74, R82, !PT ;  /* 0x0000004a02027276 */ /* 0x000fc80007810052 */
[----:B------:R-:W-:-:S05]  /*4f90*/  FMNMX.FTZ R2, R83, R2, !PT ;  /* 0x0000000253027209 */ /* 0x000fca0007810000 */
[----:B------:R-:W3:Y:S01]  /*4fa0*/  SHFL.BFLY PT, R4, R2, 0x2, 0x1f ;  /* 0x0c401f0002047f89 */ /* 0x000ee200000e0000 */
[----:B--2---:R-:W-:Y:S01]  /*4fb0*/  FMNMX.FTZ R36, R36, R6, !PT ;  /* 0x0000000624247209 */ /* 0x004fe20007810000 */
[----:B-1----:R-:W-:-:S03]  /*4fc0*/  FFMA.FTZ R3, R66, UR5, -R5 ;  /* 0x0000000542037c23 */ /* 0x002fc60008010805 */
[----:B------:R-:W-:Y:S01]  /*4fd0*/  FSETP.NEU.FTZ.AND P0, PT, R36, -INF , PT ;  /* 0xff8000002400780b */ /* 0x000fe20003f1d000 */
[----:B------:R-:W-:Y:S01]  /*4fe0*/  HMMA.16816.F32.BF16 R64, R12, R18, RZ ;  /* 0x000000120c40723c */ /* 0x000fe200000418ff */
[----:B------:R1:W-:Y:S02]  /*4ff0*/  MUFU.EX2 R198, R3 ;  /* 0x0000000300c67308 */ /* 0x0003e40000000800 */
[----:B-1----:R-:W-:-:S06]  /*5000*/  FFMA.FTZ R3, R59, UR5, -R5 ;  /* 0x000000053b037c23 */ /* 0x002fcc0008010805 */
[----:B------:R1:W-:Y:S02]  /*5010*/  MUFU.EX2 R197, R3 ;  /* 0x0000000300c57308 */ /* 0x0003e40000000800 */
[--C-:B-1----:R-:W-:Y:S02]  /*5020*/  FFMA.FTZ R3, R58, UR5, -R5.reuse ;  /* 0x000000053a037c23 */ /* 0x102fe40008010805 */
[----:B------:R-:W-:Y:S04]  /*5030*/  HMMA.16816.F32.BF16 R56, R12, R16, RZ ;  /* 0x000000100c38723c */ /* 0x000fe800000418ff */
[----:B------:R1:W-:Y:S02]  /*5040*/  MUFU.EX2 R199, R3 ;  /* 0x0000000300c77308 */ /* 0x0003e40000000800 */
[----:B-1----:R-:W-:-:S06]  /*5050*/  FFMA.FTZ R3, R49, UR5, -R5 ;  /* 0x0000000531037c23 */ /* 0x002fcc0008010805 */
[----:B------:R1:W-:Y:S02]  /*5060*/  MUFU.EX2 R201, R3 ;  /* 0x0000000300c97308 */ /* 0x0003e40000000800 */
[----:B-1----:R-:W-:-:S06]  /*5070*/  FFMA.FTZ R3, R41, UR5, -R5 ;  /* 0x0000000529037c23 */ /* 0x002fcc0008010805 */
[----:B------:R1:W-:Y:S02]  /*5080*/  MUFU.EX2 R204, R3 ;  /* 0x0000000300cc7308 */ /* 0x0003e40000000800 */
[----:B-1----:R-:W-:-:S06]  /*5090*/  FFMA.FTZ R3, R40, UR5, -R5 ;  /* 0x0000000528037c23 */ /* 0x002fcc0008010805 */
[----:B------:R3:W-:Y:S02]  /*50a0*/  MUFU.EX2 R208, R3 ;  /* 0x0000000300d07308 */ /* 0x0007e40000000800 */
[----:B---3--:R-:W-:Y:S01]  /*50b0*/  FMNMX.FTZ R3, R2, R4, !PT ;  /* 0x0000000402037209 */ /* 0x008fe20007810000 */
[----:B------:R-:W-:Y:S01]  /*50c0*/  FFMA.FTZ R2, R32, UR5, -R5 ;  /* 0x0000000520027c23 */ /* 0x000fe20008010805 */
[----:B------:R-:W-:-:S03]  /*50d0*/  FMUL.FTZ R4, R36, UR5 ;  /* 0x0000000524047c20 */ /* 0x000fc60008410000 */
[----:B------:R-:W1:Y:S01]  /*50e0*/  SHFL.BFLY PT, R6, R3, 0x1, 0x1f ;  /* 0x0c201f0003067f89 */ /* 0x000e6200000e0000 */
[----:B------:R2:W-:Y:S01]  /*50f0*/  MUFU.EX2 R203, R2 ;  /* 0x0000000200cb7308 */ /* 0x0005e20000000800 */
[----:B------:R-:W-:Y:S01]  /*5100*/  FSEL R4, R4, RZ, P0 ;  /* 0x000000ff04047208 */ /* 0x000fe20000000000 */
[----:B--2---:R-:W-:-:S06]  /*5110*/  FFMA.FTZ R2, R39, UR5, -R5 ;  /* 0x0000000527027c23 */ /* 0x004fcc0008010805 */
[----:B------:R2:W-:Y:S01]  /*5120*/  MUFU.EX2 R207, R2 ;  /* 0x0000000200cf7308 */ /* 0x0005e20000000800 */
[----:B-1----:R-:W-:Y:S01]  /*5130*/  FMNMX.FTZ R3, R3, R6, !PT ;  /* 0x0000000603037209 */ /* 0x002fe20007810000 */
[----:B------:R-:W-:-:S03]  /*5140*/  FFMA.FTZ R6, R107, UR5, -R4 ;  /* 0x000000056b067c23 */ /* 0x000fc60008010804 */
[----:B------:R-:W-:-:S03]  /*5150*/  FSETP.NEU.FTZ.AND P0, PT, R3, -INF , PT ;  /* 0xff8000000300780b */ /* 0x000fc60003f1d000 */
[----:B------:R-:W-:Y:S01]  /*5160*/  MUFU.EX2 R183, R6 ;  /* 0x0000000600b77308 */ /* 0x000fe20000000800 */
[----:B--2---:R-:W-:Y:S02]  /*5170*/  FFMA.FTZ R2, R31, UR5, -R5 ;  /* 0x000000051f027c23 */ /* 0x004fe40008010805 */
[----:B------:R-:W1:Y:S05]  /*5180*/  LDSM.16.MT88.4 R28, [R184+0x4400] ;  /* 0x00440000b81c783b */ /* 0x000e6a0000004200 */
[----:B------:R2:W-:Y:S02]  /*5190*/  MUFU.EX2 R85, R2 ;  /* 0x0000000200557308 */ /* 0x0005e40000000800 */
[----:B--2---:R-:W-:-:S06]  /*51a0*/  FFMA.FTZ R2, R118, UR5, -R4 ;  /* 0x0000000576027c23 */ /* 0x004fcc0008010804 */
[----:B------:R2:W-:Y:S02]  /*51b0*/  MUFU.EX2 R167, R2 ;  /* 0x0000000200a77308 */ /* 0x0005e40000000800 */
[----:B--2---:R-:W-:-:S06]  /*51c0*/  FFMA.FTZ R2, R117, UR5, -R4 ;  /* 0x0000000575027c23 */ /* 0x004fcc0008010804 */
[----:B------:R2:W3:Y:S02]  /*51d0*/  MUFU.EX2 R166, R2 ;  /* 0x0000000200a67308 */ /* 0x0004e40000000800 */
[----:B--2---:R-:W-:Y:S01]  /*51e0*/  FFMA.FTZ R2, R112, UR5, -R4 ;  /* 0x0000000570027c23 */ /* 0x004fe20008010804 */
[----:B---3--:R-:W-:-:S05]  /*51f0*/  F2FP.BF16.F32.PACK_AB R8, R166, R167 ;  /* 0x000000a7a608723e */ /* 0x008fca00000010ff */
[----:B------:R2:W3:Y:S02]  /*5200*/  MUFU.EX2 R182, R2 ;  /* 0x0000000200b67308 */ /* 0x0004e40000000800 */
[----:B--2---:R-:W-:Y:S01]  /*5210*/  FMUL.FTZ R2, R3, UR5 ;  /* 0x0000000503027c20 */ /* 0x004fe20008410000 */
[----:B---3--:R-:W-:-:S04]  /*5220*/  F2FP.BF16.F32.PACK_AB R10, R183, R182 ;  /* 0x000000b6b70a723e */ /* 0x008fc800000010ff */
[----:B------:R-:W-:-:S05]  /*5230*/  FSEL R2, R2, RZ, P0 ;  /* 0x000000ff02027208 */ /* 0x000fca0000000000 */
[--C-:B------:R-:W-:Y:S01]  /*5240*/  FFMA.FTZ R6, R124, UR5, -R2.reuse ;  /* 0x000000057c067c23 */ /* 0x100fe20008010802 */
[----:B------:R-:W-:-:S03]  /*5250*/  FFMA.FTZ R0, R126, UR5, -R2 ;  /* 0x000000057e007c23 */ /* 0x000fc60008010802 */
[----:B------:R-:W-:Y:S08]  /*5260*/  MUFU.EX2 R124, R6 ;  /* 0x00000006007c7308 */ /* 0x000ff00000000800 */
        /* <DEDUP_REMOVED lines=9> */
[C---:B------:R-:W-:Y:S08]  /*5300*/  HMMA.16816.F32.BF16 R40, R8.reuse, R20, RZ ;  /* 0x000000140828723c */ /* 0x040ff000000418ff */
[----:B------:R-:W-:Y:S01]  /*5310*/  HMMA.16816.F32.BF16 R32, R8, R22, RZ ;  /* 0x000000160820723c */ /* 0x000fe200000418ff */
[----:B--2---:R-:W-:-:S07]  /*5320*/  FFMA.FTZ R0, R119, UR5, -R4 ;  /* 0x0000000577007c23 */ /* 0x004fce0008010804 */
[C---:B------:R-:W-:Y:S01]  /*5330*/  HMMA.16816.F32.BF16 R48, R8.reuse, R16, RZ ;  /* 0x000000100830723c */ /* 0x040fe200000418ff */
[----:B------:R2:W3:Y:S07]  /*5340*/  MUFU.EX2 R192, R0 ;  /* 0x0000000000c07308 */ /* 0x0004ee0000000800 */
[----:B------:R-:W-:Y:S01]  /*5350*/  HMMA.16816.F32.BF16 R44, R8, R18, RZ ;  /* 0x00000012082c723c */ /* 0x000fe200000418ff */
[----:B------:R-:W-:Y:S07]  /*5360*/  LDSM.16.MT88.4 R16, [R186+0x4800] ;  /* 0x00480000ba10783b */ /* 0x000fee0000004200 */
[----:B------:R-:W-:Y:S01]  /*5370*/  HMMA.16816.F32.BF16 R20, R12, R22, RZ ;  /* 0x000000160c14723c */ /* 0x000fe200000418ff */
[----:B------:R-:W4:Y:S01]  /*5380*/  LDSM.16.MT88.4 R12, [R184+0x4800] ;  /* 0x00480000b80c783b */ /* 0x000f220000004200 */
[----:B--2---:R-:W-:Y:S01]  /*5390*/  FFMA.FTZ R0, R120, UR5, -R4 ;  /* 0x0000000578007c23 */ /* 0x004fe20008010804 */
[----:B---3--:R-:W-:-:S03]  /*53a0*/  F2FP.BF16.F32.PACK_AB R8, R192, R181 ;  /* 0x000000b5c008723e */ /* 0x008fc600000010ff */
        /* <DEDUP_REMOVED lines=34> */
[----:B------:R-:W3:Y:S01]  /*55d0*/  LDSM.16.MT88.4 R20, [R184+0x4c00] ;  /* 0x004c0000b814783b */ /* 0x000ee20000004200 */
        /* <DEDUP_REMOVED lines=37> */
[----:B----4-:R-:W-:Y:S01]  /*5830*/  F2FP.BF16.F32.PACK_AB R8, R107, R112 ;  /* 0x000000706b08723e */ /* 0x010fe200000010ff */
        /* <DEDUP_REMOVED lines=46> */
[----:B-1----:R-:W-:Y:S02]  /*5b20*/  FFMA.FTZ R0, R150, UR5, -R2 ;  /* 0x0000000596007c23 */ /* 0x002fe40008010802 */
[----:B------:R-:W-:Y:S04]  /*5b30*/  LDSM.16.MT88.4 R148, [R184+0x5c00] ;  /* 0x005c0000b894783b */ /* 0x000fe80000004200 */
        /* <DEDUP_REMOVED lines=18> */
[----:B-1----:R-:W-:-:S07]  /*5c60*/  FFMA.FTZ R0, R125, UR5, -R4 ;  /* 0x000000057d007c23 */ /* 0x002fce0008010804 */
[C---:B------:R-:W-:Y:S01]  /*5c70*/  HMMA.16816.F32.BF16 R52, R8.reuse, R14, R52 ;  /* 0x0000000e0834723c */ /* 0x040fe20000041834 */
[----:B------:R-:W1:Y:S01]  /*5c80*/  LDSM.16.MT88.4 R12, [R184+0x5800] ;  /* 0x00580000b80c783b */ /* 0x000e620000004200 */
[----:B------:R5:W-:Y:S06]  /*5c90*/  MUFU.EX2 R67, R0 ;  /* 0x0000000000437308 */ /* 0x000bec0000000800 */
[----:B------:R-:W-:Y:S01]  /*5ca0*/  HMMA.16816.F32.BF16 R48, R8, R16, R48 ;  /* 0x000000100830723c */ /* 0x000fe20000041830 */
[----:B------:R-:W1:Y:S01]  /*5cb0*/  LDSM.16.MT88.4 R16, [R186+0x5800] ;  /* 0x00580000ba10783b */ /* 0x000e620000004200 */
[----:B----4-:R-:W-:Y:S01]  /*5cc0*/  F2FP.BF16.F32.PACK_AB R8, R68, R86 ;  /* 0x000000564408723e */ /* 0x010fe200000010ff */
[----:B-----5:R-:W-:-:S04]  /*5cd0*/  FFMA.FTZ R0, R123, UR5, -R4 ;  /* 0x000000057b007c23 */ /* 0x020fc80008010804 */
[----:B------:R4:W5:Y:S02]  /*5ce0*/  MUFU.EX2 R66, R0 ;  /* 0x0000000000427308 */ /* 0x0009640000000800 */
[----:B----4-:R-:W-:Y:S01]  /*5cf0*/  FFMA.FTZ R0, R160, UR5, -R2 ;  /* 0x00000005a0007c23 */ /* 0x010fe20008010802 */
[----:B-----5:R-:W-:-:S05]  /*5d00*/  F2FP.BF16.F32.PACK_AB R10, R66, R67 ;  /* 0x00000043420a723e */ /* 0x020fca00000010ff */
[----:B------:R4:W-:Y:S02]  /*5d10*/  MUFU.EX2 R79, R0 ;  /* 0x00000000004f7308 */ /* 0x0009e40000000800 */
[----:B----4-:R-:W-:-:S06]  /*5d20*/  FFMA.FTZ R0, R110, UR5, -R2 ;  /* 0x000000056e007c23 */ /* 0x010fcc0008010802 */
        /* <DEDUP_REMOVED lines=9> */
[C---:B---3--:R-:W-:Y:S08]  /*5dc0*/  HMMA.16816.F32.BF16 R136, R8.reuse, R20, R136 ;  /* 0x000000140888723c */ /* 0x048ff00000041888 */
[----:B------:R-:W-:Y:S01]  /*5dd0*/  HMMA.16816.F32.BF16 R44, R8, R22, R44 ;  /* 0x00000016082c723c */ /* 0x000fe2000004182c */
[----:B----4-:R-:W-:-:S07]  /*5de0*/  FFMA.FTZ R0, R111, UR5, -R4 ;  /* 0x000000056f007c23 */ /* 0x010fce0008010804 */
[C---:B--2---:R-:W-:Y:S01]  /*5df0*/  HMMA.16816.F32.BF16 R156, R8.reuse, R24, R156 ;  /* 0x00000018089c723c */ /* 0x044fe2000004189c */
        /* <DEDUP_REMOVED lines=45> */
[C---:B------:R-:W-:Y:S01]  /*60d0*/  HMMA.16816.F32.BF16 R20, R8.reuse, R14, R20 ;  /* 0x0000000e0814723c */ /* 0x040fe20000041814 */
[----:B------:R-:W1:Y:S01]  /*60e0*/  LDSM.16.MT88.4 R12, [R186+0x5c00] ;  /* 0x005c0000ba0c783b */ /* 0x000e620000004200 */
[----:B--2---:R-:W-:Y:S01]  /*60f0*/  F2FP.BF16.F32.PACK_AB R160, R39, R40 ;  /* 0x0000002827a0723e */ /* 0x004fe200000010ff */
[----:B------:R2:W-:Y:S05]  /*6100*/  MUFU.EX2 R31, R0 ;  /* 0x00000000001f7308 */ /* 0x0005ea0000000800 */
[----:B------:R-:W-:Y:S01]  /*6110*/  HMMA.16816.F32.BF16 R24, R8, R18, R24 ;  /* 0x000000120818723c */ /* 0x000fe20000041818 */
[----:B--2---:R-:W-:Y:S01]  /*6120*/  FFMA.FTZ R0, R81, UR5, -R4 ;  /* 0x0000000551007c23 */ /* 0x004fe20008010804 */
[----:B------:R-:W-:Y:S01]  /*6130*/  FADD.FTZ R4, R167, R166 ;  /* 0x000000a6a7047221 */ /* 0x000fe20000010000 */
[----:B------:R-:W-:-:S02]  /*6140*/  F2FP.BF16.F32.PACK_AB R166, R246, R177 ;  /* 0x000000b1f6a6723e */ /* 0x000fc400000010ff */
        /* <DEDUP_REMOVED lines=27> */
[----:B------:R-:W-:Y:S01]  /*6300*/  FADD.FTZ R6, R205, R2 ;  /* 0x00000002cd067221 */ /* 0x000fe20000010000 */
[----:B---3--:R-:W-:-:S03]  /*6310*/  F2FP.BF16.F32.PACK_AB R165, R10, R16 ;  /* 0x000000100aa5723e */ /* 0x008fc600000010ff */
        /* <DEDUP_REMOVED lines=127> */
[C-C-:B------:R-:W-:Y:S01]  /*6b10*/  SHF.L.U64.HI R4, R104.reuse, 0x6, R105.reuse ;  /* 0x0000000668047819 */ /* 0x140fe20000010269 */
[C---:B------:R-:W-:Y:S01]  /*6b20*/  IMAD.SHL.U32 R2, R104.reuse, 0x20, RZ ;  /* 0x0000002068027824 */ /* 0x040fe200078e00ff */
[C---:B------:R-:W-:Y:S01]  /*6b30*/  SHF.L.U64.HI R252, R104.reuse, 0x5, R105 ;  /* 0x0000000568fc7819 */ /* 0x040fe20000010269 */
[----:B------:R-:W-:Y:S01]  /*6b40*/  IMAD.SHL.U32 R0, R104, 0x40, RZ ;  /* 0x0000004068007824 */ /* 0x000fe200078e00ff */
[----:B------:R-:W-:Y:S01]  /*6b50*/  LEA.HI.SX32 R190, R190, 0xfffffffe, 0x19 ;  /* 0xfffffffebebe7811 */ /* 0x000fe200078fcaff */
[----:B------:R1:W-:Y:S01]  /*6b60*/  STL [R1+0x4], R4 ;  /* 0x0000040401007387 */ /* 0x0003e20000100800 */
[----:B------:R-:W-:Y:S01]  /*6b70*/  MOV R135, R3 ;  /* 0x0000000300877202 */ /* 0x000fe20000000f00 */
[----:B------:R-:W-:Y:S01]  /*6b80*/  IMAD.MOV.U32 R134, RZ, RZ, R36 ;  /* 0x000000ffff867224 */ /* 0x000fe200078e0024 */
[----:B------:R-:W-:Y:S01]  /*6b90*/  MOV R133, R37 ;  /* 0x0000002500857202 */ /* 0x000fe20000000f00 */
[----:B------:R1:W-:Y:S01]  /*6ba0*/  STL [R1], R2 ;  /* 0x0000000201007387 */ /* 0x0003e20000100800 */
[----:B------:R-:W-:Y:S01]  /*6bb0*/  IMAD.MOV.U32 R132, RZ, RZ, R38 ;  /* 0x000000ffff847224 */ /* 0x000fe200078e0026 */
[----:B------:R-:W2:Y:S02]  /*6bc0*/  LDCU UR5, c[0x0][0x50c] ;  /* 0x0000a180ff0577ac */ /* 0x000ea40008000800 */
[----:B------:R1:W-:Y:S01]  /*6bd0*/  STL [R1+0x8], R0 ;  /* 0x0000080001007387 */ /* 0x0003e20000100800 */
[----:B------:R-:W3:Y:S01]  /*6be0*/  LDCU UR4, c[0x0][0x45c] ;  /* 0x00008b80ff0477ac */ /* 0x000ee20008000800 */
[----:B------:R-:W4:Y:S01]  /*6bf0*/  LDCU.64 UR6, c[0x0][0x3c0] ;  /* 0x00007800ff0677ac */ /* 0x000f220008000a00 */
[----:B------:R-:W-:Y:S05]  /*6c00*/  BRA `(.L_x_417) ;  /* 0x0000000000747947 */ /* 0x000fea0003800000 */
.L_x_419:
        /* <DEDUP_REMOVED lines=16> */
[----:B------:R-:W-:Y:S01]  /*6d10*/  LEA R8, P2, R0, R232, 0x1 ;  /* 0x000000e800087211 */ /* 0x000fe200078408ff */
[--C-:B------:R-:W-:Y:S01]  /*6d20*/  IMAD.X R3, R9, 0x1, R6.reuse, P0 ;  /* 0x0000000109037824 */ /* 0x100fe200000e0606 */
[----:B------:R-:W-:Y:S02]  /*6d30*/  LEA.HI.X R13, R4, R6, R5, 0x6, P1 ;  /* 0x00000006040d7211 */ /* 0x000fe400008f3405 */
[CC--:B------:R-:W-:Y:S02]  /*6d40*/  LEA R4, P1, R7.reuse, R232.reuse, 0x1 ;  /* 0x000000e807047211 */ /* 0x0c0fe400078208ff */
[-C--:B------:R-:W-:Y:S02]  /*6d50*/  LEA.HI.X R9, R0, R231.reuse, R6, 0x1, P2 ;  /* 0x000000e700097211 */ /* 0x080fe400010f0c06 */
[C---:B------:R-:W-:Y:S02]  /*6d60*/  LEA R2, P0, R12.reuse, R232, 0x1 ;  /* 0x000000e80c027211 */ /* 0x040fe400078008ff */
[-C--:B------:R-:W-:Y:S01]  /*6d70*/  LEA.HI.X R5, R7, R231.reuse, R3, 0x1, P1 ;  /* 0x000000e707057211 */ /* 0x080fe200008f0c03 */
[----:B------:R1:W-:Y:S01]  /*6d80*/  LDGSTS.E.BYPASS.LTC128B.128 [R191+0x2800], desc[UR12][R8.64] ;  /* 0x0280000008bf7fae */ /* 0x0003e2000b981a0c */
[----:B------:R-:W-:Y:S03]  /*6d90*/  LEA.HI.X R3, R12, R231, R13, 0x1, P0 ;  /* 0x000000e70c037211 */ /* 0x000fe600000f0c0d */
[----:B------:R1:W-:Y:S04]  /*6da0*/  LDGSTS.E.BYPASS.LTC128B.128 [R191+0x3000], desc[UR12][R4.64] ;  /* 0x0300000004bf7fae */ /* 0x0003e8000b981a0c */
[----:B------:R1:W-:Y:S04]  /*6db0*/  LDGSTS.E.BYPASS.LTC128B.128 [R191+0x3800], desc[UR12][R2.64] ;  /* 0x0380000002bf7fae */ /* 0x0003e8000b981a0c */
[----:B------:R-:W0:Y:S01]  /*6dc0*/  LDGDEPBAR ;  /* 0x00000000000079af */ /* 0x000e220000000000 */
[----:B------:R-:W-:Y:S05]  /*6dd0*/  BRA `(.L_x_418) ;  /* 0x0000001800b47947 */ /* 0x000fea0003800000 */
.L_x_417:
[----:B------:R-:W5:Y:S01]  /*6de0*/  LDL R5, [R1] ;  /* 0x0000000001057983 */ /* 0x000f620000100800 */
[----:B------:R-:W-:Y:S04]  /*6df0*/  DEPBAR.LE SB0, 0x0 ;  /* 0x000080000000791a */ /* 0x000fe80000000000 */
[----:B------:R-:W2:Y:S01]  /*6e00*/  LDL R6, [R1+0x8] ;  /* 0x0000080001067983 */ /* 0x000ea20000100800 */
[C---:B----4-:R-:W-:Y:S03]  /*6e10*/  IMAD.WIDE.U32 R14, R190.reuse, UR6, RZ ;  /* 0x00000006be0e7c25 */ /* 0x050fe6000f8e00ff */
[----:B-1----:R-:W4:Y:S01]  /*6e20*/  LDL R4, [R1+0x4] ;  /* 0x0000040001047983 */ /* 0x002f220000100800 */
[----:B------:R-:W-:Y:S01]  /*6e30*/  IMAD R3, R190, UR7, R15 ;  /* 0x00000007be037c24 */ /* 0x000fe2000f8e020f */
[----:B------:R-:W-:Y:S01]  /*6e40*/  BAR.SYNC.DEFER_BLOCKING 0x0 ;  /* 0x0000000000007b1d */ /* 0x000fe20000010000 */
[C---:B------:R-:W-:Y:S04]  /*6e50*/  LEA R10, P3, R14.reuse, R251, 0x8 ;  /* 0x000000fb0e0a7211 */ /* 0x040fe800078640ff */
[C-C-:B------:R-:W-:Y:S05]  /*6e60*/  LEA.HI.X R11, R14.reuse, R250, R3.reuse, 0x8, P3 ;  /* 0x000000fa0e0b7211 */ /* 0x140fea00018f4403 */
[----:B------:R-:W-:Y:S01]  /*6e70*/  @!PT LDS RZ, [RZ] ;  /* 0x00000000fffff984 */ /* 0x000fe20000000800 */
[----:B------:R-:W-:Y:S01]  /*6e80*/  @!PT LDS RZ, [RZ] ;  /* 0x00000000fffff984 */ /* 0x000fe20000000800 */
[----:B------:R-:W-:Y:S01]  /*6e90*/  @!PT LDS RZ, [RZ] ;  /* 0x00000000fffff984 */ /* 0x000fe20000000800 */
[----:B------:R-:W-:Y:S01]  /*6ea0*/  LDGSTS.E.BYPASS.LTC128B.128 [R191+0x4000], desc[UR12][R10.64] ;  /* 0x040000000abf7fae */ /* 0x000fe2000b981a0c */
[----:B-----5:R-:W-:Y:S04]  /*6eb0*/  LEA R0, P0, R14, R5, 0x7 ;  /* 0x000000050e007211 */ /* 0x020fe800078038ff */
[----:B------:R-:W-:Y:S02]  /*6ec0*/  LEA R8, P2, R0, R251, 0x1 ;  /* 0x000000fb00087211 */ /* 0x000fe400078408ff */
[----:B------:R-:W-:Y:S02]  /*6ed0*/  LEA.HI.X R2, R14, R252, R3, 0x7, P0 ;  /* 0x000000fc0e027211 */ /* 0x000fe400000f3c03 */
[C---:B------:R-:W-:Y:S02]  /*6ee0*/  IADD3 R5, P1, PT, R0.reuse, R5, RZ ;  /* 0x0000000500057210 */ /* 0x040fe40007f3e0ff */
[C---:B------:R-:W-:Y:S02]  /*6ef0*/  LEA.HI.X R9, R0.reuse, R250, R2, 0x1, P2 ;  /* 0x000000fa00097211 */ /* 0x040fe400010f0c02 */
[----:B--2---:R-:W-:Y:S02]  /*6f00*/  IADD3 R12, P0, PT, R0, R6, RZ ;  /* 0x00000006000c7210 */ /* 0x004fe40007f1e0ff */
[C---:B------:R-:W-:Y:S01]  /*6f10*/  IADD3.X R7, PT, PT, R2.reuse, R252, RZ, P1, !PT ;  /* 0x000000fc02077210 */ /* 0x040fe20000ffe4ff */
[----:B------:R-:W-:Y:S01]  /*6f20*/  LDGSTS.E.BYPASS.LTC128B.128 [R191+0x4800], desc[UR12][R8.64] ;  /* 0x0480000008bf7fae */ /* 0x000fe2000b981a0c */
[CC--:B------:R-:W-:Y:S02]  /*6f30*/  LEA R6, P1, R5.reuse, R251.reuse, 0x1 ;  /* 0x000000fb05067211 */ /* 0x0c0fe400078208ff */
[----:B----4-:R-:W-:Y:S02]  /*6f40*/  IADD3.X R13, PT, PT, R2, R4, RZ, P0, !PT ;  /* 0x00000004020d7210 */ /* 0x010fe400007fe4ff */
[-C--:B------:R-:W-:Y:S02]  /*6f50*/  LEA.HI.X R7, R5, R250.reuse, R7, 0x1, P1 ;  /* 0x000000fa05077211 */ /* 0x080fe400008f0c07 */
[C---:B------:R-:W-:Y:S03]  /*6f60*/  LEA R4, P0, R12.reuse, R251, 0x1 ;  /* 0x000000fb0c047211 */ /* 0x040fe600078008ff */
[----:B------:R-:W-:Y:S01]  /*6f70*/  LDGSTS.E.BYPASS.LTC128B.128 [R191+0x5000], desc[UR12][R6.64] ;  /* 0x0500000006bf7fae */ /* 0x000fe2000b981a0c */
[----:B------:R-:W-:Y:S02]  /*6f80*/  LEA.HI.X R5, R12, R250, R13, 0x1, P0 ;  /* 0x000000fa0c057211 */ /* 0x000fe400000f0c0d */
[----:B------:R-:W-:Y:S05]  /*6f90*/  ISETP.NE.AND P0, PT, R190, RZ, PT ;  /* 0x000000ffbe00720c */ /* 0x000fea0003f05270 */
[----:B------:R1:W-:Y:S08]  /*6fa0*/  LDGSTS.E.BYPASS.LTC128B.128 [R191+0x5800], desc[UR12][R4.64] ;  /* 0x0580000004bf7fae */ /* 0x0003f0000b981a0c */
[----:B------:R-:W-:Y:S08]  /*6fb0*/  LDSM.16.M88.4 R128, [R188] ;  /* 0x00000000bc80783b */ /* 0x000ff00000000200 */
[----:B------:R-:W0:Y:S08]  /*6fc0*/  LDGDEPBAR ;  /* 0x00000000000079af */ /* 0x000e300000000000 */
[----:B------:R-:W1:Y:S08]  /*6fd0*/  LDSM.16.M88.4 R16, [R185+0x2000] ;  /* 0x00200000b910783b */ /* 0x000e700000000200 */
[----:B------:R-:W2:Y:S08]  /*6fe0*/  LDSM.16.M88.4 R124, [R188+0x1000] ;  /* 0x00100000bc7c783b */ /* 0x000eb00000000200 */
[----:B------:R-:W4:Y:S08]  /*6ff0*/  LDSM.16.M88.4 R32, [R185+0x2400] ;  /* 0x00240000b920783b */ /* 0x000f300000000200 */
[----:B------:R-:W5:Y:S08]  /*7000*/  LDSM.16.M88.4 R48, [R185+0x2800] ;  /* 0x00280000b930783b */ /* 0x000f700000000200 */
[----:B------:R-:W3:Y:S08]  /*7010*/  LDSM.16.M88.4 R64, [R185+0x2c00] ;  /* 0x002c0000b940783b */ /* 0x000ef00000000200 */
[----:B------:R-:W3:Y:S01]  /*7020*/  LDSM.16.M88.4 R80, [R185+0x3000] ;  /* 0x00300000b950783b */ /* 0x000ee20000000200 */
[-C--:B-1----:R-:W-:Y:S07]  /*7030*/  HMMA.16816.F32.BF16 R4, R128, R16.reuse, RZ ;  /* 0x000000108004723c */ /* 0x082fee00000418ff */
[----:B------:R-:W1:Y:S01]  /*7040*/  LDSM.16.M88.4 R96, [R185+0x3400] ;  /* 0x00340000b960783b */ /* 0x000e620000000200 */
[C---:B--2---:R-:W-:Y:S07]  /*7050*/  HMMA.16816.F32.BF16 R8, R124.reuse, R16, RZ ;  /* 0x000000107c08723c */ /* 0x044fee00000418ff */
[----:B------:R-:W2:Y:S01]  /*7060*/  LDSM.16.M88.4 R112, [R185+0x3800] ;  /* 0x00380000b970783b */ /* 0x000ea20000000200 */
[-C--:B------:R-:W-:Y:S07]  /*7070*/  HMMA.16816.F32.BF16 R12, R124, R18.reuse, RZ ;  /* 0x000000127c0c723c */ /* 0x080fee00000418ff */
[----:B------:R-:W2:Y:S01]  /*7080*/  LDSM.16.M88.4 R168, [R185+0x3c00] ;  /* 0x003c0000b9a8783b */ /* 0x000ea20000000200 */
[C---:B------:R-:W-:Y:S07]  /*7090*/  HMMA.16816.F32.BF16 R16, R128.reuse, R18, RZ ;  /* 0x000000128010723c */ /* 0x040fee00000418ff */
[----:B------:R-:W-:Y:S01]  /*70a0*/  LDSM.16.M88.4 R172, [R189] ;  /* 0x00000000bdac783b */ /* 0x000fe20000000200 */
[-C--:B----4-:R-:W-:Y:S07]  /*70b0*/  HMMA.16816.F32.BF16 R20, R128, R32.reuse, RZ ;  /* 0x000000208014723c */ /* 0x090fee00000418ff */
[----:B------:R-:W4:Y:S01]  /*70c0*/  LDSM.16.M88.4 R176, [R187+0x2000] ;  /* 0x00200000bbb0783b */ /* 0x000f220000000200 */
[C---:B------:R-:W-:Y:S07]  /*70d0*/  HMMA.16816.F32.BF16 R24, R124.reuse, R32, RZ ;  /* 0x000000207c18723c */ /* 0x040fee00000418ff */
[----:B------:R-:W4:Y:S01]  /*70e0*/  LDSM.16.M88.4 R180, [R189+0x1000] ;  /* 0x00100000bdb4783b */ /* 0x000f220000000200 */
[-C--:B------:R-:W-:Y:S08]  /*70f0*/  HMMA.16816.F32.BF16 R28, R124, R34.reuse, RZ ;  /* 0x000000227c1c723c */ /* 0x080ff000000418ff */
[C---:B------:R-:W-:Y:S08]  /*7100*/  HMMA.16816.F32.BF16 R32, R128.reuse, R34, RZ ;  /* 0x000000228020723c */ /* 0x040ff000000418ff */
[-C--:B-----5:R-:W-:Y:S08]  /*7110*/  HMMA.16816.F32.BF16 R36, R128, R48.reuse, RZ ;  /* 0x000000308024723c */ /* 0x0a0ff000000418ff */
        /* <DEDUP_REMOVED lines=22> */
[----:B------:R-:W-:Y:S08]  /*7280*/  HMMA.16816.F32.BF16 R128, R128, R170, RZ ;  /* 0x000000aa8080723c */ /* 0x000ff000000418ff */
[-C--:B----4-:R-:W-:Y:S08]  /*7290*/  HMMA.16816.F32.BF16 R4, R172, R176.reuse, R4 ;  /* 0x000000b0ac04723c */ /* 0x090ff00000041804 */
[C---:B------:R-:W-:Y:S08]  /*72a0*/  HMMA.16816.F32.BF16 R8, R180.reuse, R176, R8 ;  /* 0x000000b0b408723c */ /* 0x040ff00000041808 */
[-C--:B------:R-:W-:Y:S03]  /*72b0*/  HMMA.16816.F32.BF16 R12, R180, R178.reuse, R12 ;  /* 0x000000b2b40c723c */ /* 0x080fe6000004180c */
[----:B------:R-:W-:Y:S01]  /*72c0*/  FMUL.FTZ R4, R4, UR5 ;  /* 0x0000000504047c20 */ /* 0x000fe20008410000 */
[----:B------:R-:W-:Y:S01]  /*72d0*/  FMUL.FTZ R5, R5, UR5 ;  /* 0x0000000505057c20 */ /* 0x000fe20008410000 */
[----:B------:R-:W-:Y:S01]  /*72e0*/  FMUL.FTZ R6, R6, UR5 ;  /* 0x0000000506067c20 */ /* 0x000fe20008410000 */
[----:B------:R-:W-:Y:S01]  /*72f0*/  FMUL.FTZ R7, R7, UR5 ;  /* 0x0000000507077c20 */ /* 0x000fe20008410000 */
[----:B------:R-:W-:Y:S01]  /*7300*/  MUFU.TANH R209, R4 ;  /* 0x0000000400d17308 */ /* 0x000fe20000002400 */
[C---:B------:R-:W-:Y:S04]  /*7310*/  HMMA.16816.F32.BF16 R16, R172.reuse, R178, R16 ;  /* 0x000000b2ac10723c */ /* 0x040fe80000041810 */
[----:B------:R-:W-:Y:S01]  /*7320*/  FMUL.FTZ R8, R8, UR5 ;  /* 0x0000000508087c20 */ /* 0x000fe20008410000 */
[----:B------:R-:W-:Y:S01]  /*7330*/  FMUL.FTZ R9, R9, UR5 ;  /* 0x0000000509097c20 */ /* 0x000fe20008410000 */
[----:B------:R-:W-:Y:S03]  /*7340*/  FMUL.FTZ R10, R10, UR5 ;  /* 0x000000050a0a7c20 */ /* 0x000fe60008410000 */
[----:B------:R-:W-:Y:S01]  /*7350*/  MUFU.TANH R204, R5 ;  /* 0x0000000500cc7308 */ /* 0x000fe20000002400 */
[----:B------:R-:W-:Y:S01]  /*7360*/  FMUL.FTZ R11, R11, UR5 ;  /* 0x000000050b0b7c20 */ /* 0x000fe20008410000 */
[----:B------:R-:W-:Y:S01]  /*7370*/  FMUL.FTZ R12, R12, UR5 ;  /* 0x000000050c0c7c20 */ /* 0x000fe20008410000 */
[----:B------:R-:W-:Y:S01]  /*7380*/  FMUL.FTZ R13, R13, UR5 ;  /* 0x000000050d0d7c20 */ /* 0x000fe20008410000 */
[----:B------:R-:W-:Y:S01]  /*7390*/  FMUL.FTZ R14, R14, UR5 ;  /* 0x000000050e0e7c20 */ /* 0x000fe20008410000 */
[----:B------:R-:W-:Y:S05]  /*73a0*/  FMUL.FTZ R15, R15, UR5 ;  /* 0x000000050f0f7c20 */ /* 0x000fea0008410000 */
[----:B------:R-:W-:Y:S01]  /*73b0*/  MUFU.TANH R201, R6 ;  /* 0x0000000600c97308 */ /* 0x000fe20000002400 */
[----:B------:R-:W-:Y:S01]  /*73c0*/  FMUL.FTZ R16, R16, UR5 ;  /* 0x0000000510107c20 */ /* 0x000fe20008410000 */
[----:B------:R-:W-:Y:S01]  /*73d0*/  FMUL.FTZ R17, R17, UR5 ;  /* 0x0000000511117c20 */ /* 0x000fe20008410000 */
[----:B------:R-:W-:Y:S01]  /*73e0*/  FMUL.FTZ R18, R18, UR5 ;  /* 0x0000000512127c20 */ /* 0x000fe20008410000 */
[----:B------:R-:W-:Y:S06]  /*73f0*/  FMUL.FTZ R19, R19, UR5 ;  /* 0x0000000513137c20 */ /* 0x000fec0008410000 */
[----:B------:R1:W-:Y:S10]  /*7400*/  MUFU.TANH R199, R7 ;  /* 0x0000000700c77308 */ /* 0x0003f40000002400 */
[----:B------:R-:W-:Y:S10]  /*7410*/  MUFU.TANH R203, R8 ;  /* 0x0000000800cb7308 */ /* 0x000ff40000002400 */
[----:B------:R-:W2:Y:S01]  /*7420*/  MUFU.TANH R202, R9 ;  /* 0x0000000900ca7308 */ /* 0x000ea20000002400 */
[----:B-1----:R-:W1:Y:S09]  /*7430*/  LDSM.16.M88.4 R4, [R187+0x2400] ;  /* 0x00240000bb04783b */ /* 0x002e720000000200 */
[----:B------:R-:W-:Y:S10]  /*7440*/  MUFU.TANH R200, R10 ;  /* 0x0000000a00c87308 */ /* 0x000ff40000002400 */
[----:B------:R3:W4:Y:S01]  /*7450*/  MUFU.TANH R198, R11 ;  /* 0x0000000b00c67308 */ /* 0x0007220000002400 */
[----:B--2---:R-:W-:Y:S09]  /*7460*/  FMNMX3.FTZ R3, R134, R203, R202, !PT ;  /* 0x000000cb86037276 */ /* 0x004ff200078100ca */
[----:B------:R-:W-:Y:S10]  /*7470*/  MUFU.TANH R195, R16 ;  /* 0x0000001000c37308 */ /* 0x000ff40000002400 */
[----:B------:R-:W2:Y:S01]  /*7480*/  MUFU.TANH R193, R17 ;  /* 0x0000001100c17308 */ /* 0x000ea20000002400 */
[----:B---3--:R-:W3:Y:S09]  /*7490*/  LDSM.16.M88.4 R8, [R187+0x2800] ;  /* 0x00280000bb08783b */ /* 0x008ef20000000200 */
[----:B------:R-:W-:Y:S01]  /*74a0*/  MUFU.TANH R208, R12 ;  /* 0x0000000c00d07308 */ /* 0x000fe20000002400 */
[-C--:B-1----:R-:W-:Y:S09]  /*74b0*/  HMMA.16816.F32.BF16 R20, R172, R4.reuse, R20 ;  /* 0x00000004ac14723c */ /* 0x082ff20000041814 */
[----:B------:R-:W1:Y:S01]  /*74c0*/  MUFU.TANH R207, R13 ;  /* 0x0000000d00cf7308 */ /* 0x000e620000002400 */
[C---:B------:R-:W-:Y:S09]  /*74d0*/  HMMA.16816.F32.BF16 R24, R180.reuse, R4, R24 ;  /* 0x00000004b418723c */ /* 0x040ff20000041818 */
[----:B------:R-:W-:Y:S01]  /*74e0*/  MUFU.TANH R206, R14 ;  /* 0x0000000e00ce7308 */ /* 0x000fe20000002400 */
[-C--:B------:R-:W-:Y:S03]  /*74f0*/  HMMA.16816.F32.BF16 R28, R180, R6.reuse, R28 ;  /* 0x00000006b41c723c */ /* 0x080fe6000004181c */
[----:B------:R-:W-:Y:S01]  /*7500*/  FMUL.FTZ R20, R20, UR5 ;  /* 0x0000000514147c20 */ /* 0x000fe20008410000 */
[----:B------:R-:W-:Y:S01]  /*7510*/  FMUL.FTZ R21, R21, UR5 ;  /* 0x0000000515157c20 */ /* 0x000fe20008410000 */
[----:B------:R-:W-:Y:S01]  /*7520*/  FMUL.FTZ R23, R23, UR5 ;  /* 0x0000000517177c20 */ /* 0x000fe20008410000 */
[----:B------:R-:W-:Y:S03]  /*7530*/  FMUL.FTZ R22, R22, UR5 ;  /* 0x0000000516167c20 */ /* 0x000fe60008410000 */
[----:B------:R-:W5:Y:S01]  /*7540*/  MUFU.TANH R205, R15 ;  /* 0x0000000f00cd7308 */ /* 0x000f620000002400 */
[C---:B------:R-:W-:Y:S01]  /*7550*/  HMMA.16816.F32.BF16 R32, R172.reuse, R6, R32 ;  /* 0x00000006ac20723c */ /* 0x040fe20000041820 */
[----:B------:R-:W4:Y:S03]  /*7560*/  LDSM.16.M88.4 R4, [R187+0x2c00] ;  /* 0x002c0000bb04783b */ /* 0x000f260000000200 */
[----:B------:R-:W-:Y:S01]  /*7570*/  FMUL.FTZ R24, R24, UR5 ;  /* 0x0000000518187c20 */ /* 0x000fe20008410000 */
[----:B------:R-:W-:Y:S01]  /*7580*/  FMUL.FTZ R25, R25, UR5 ;  /* 0x0000000519197c20 */ /* 0x000fe20008410000 */
[----:B------:R-:W-:Y:S03]  /*7590*/  FMUL.FTZ R26, R26, UR5 ;  /* 0x000000051a1a7c20 */ /* 0x000fe60008410000 */
[----:B------:R-:W-:Y:S01]  /*75a0*/  MUFU.TANH R179, R18 ;  /* 0x0000001200b37308 */ /* 0x000fe20000002400 */
[-C--:B---3--:R-:W-:Y:S03]  /*75b0*/  HMMA.16816.F32.BF16 R36, R172, R8.reuse, R36 ;  /* 0x00000008ac24723c */ /* 0x088fe60000041824 */
[----:B------:R-:W-:Y:S01]  /*75c0*/  FMUL.FTZ R27, R27, UR5 ;  /* 0x000000051b1b7c20 */ /* 0x000fe20008410000 */
[----:B------:R-:W-:Y:S01]  /*75d0*/  FMUL.FTZ R30, R30, UR5 ;  /* 0x000000051e1e7c20 */ /* 0x000fe20008410000 */
[----:B------:R-:W-:Y:S01]  /*75e0*/  FMUL.FTZ R31, R31, UR5 ;  /* 0x000000051f1f7c20 */ /* 0x000fe20008410000 */
[----:B------:R-:W-:Y:S03]  /*75f0*/  FMUL.FTZ R28, R28, UR5 ;  /* 0x000000051c1c7c20 */ /* 0x000fe60008410000 */
[----:B------:R-:W3:Y:S01]  /*7600*/  MUFU.TANH R178, R19 ;  /* 0x0000001300b27308 */ /* 0x000ee20000002400 */
[C---:B------:R-:W-:Y:S04]  /*7610*/  HMMA.16816.F32.BF16 R40, R180.reuse, R8, R40 ;  /* 0x00000008b428723c */ /* 0x040fe80000041828 */
[----:B------:R-:W-:Y:S01]  /*7620*/  FMUL.FTZ R32, R32, UR5 ;  /* 0x0000000520207c20 */ /* 0x000fe20008410000 */
[----:B------:R-:W-:Y:S01]  /*7630*/  FMUL.FTZ R33, R33, UR5 ;  /* 0x0000000521217c20 */ /* 0x000fe20008410000 */
[----:B------:R-:W-:Y:S03]  /*7640*/  FMUL.FTZ R29, R29, UR5 ;  /* 0x000000051d1d7c20 */ /* 0x000fe60008410000 */
[----:B------:R-:W-:Y:S01]  /*7650*/  MUFU.TANH R197, R20 ;  /* 0x0000001400c57308 */ /* 0x000fe20000002400 */
[-C--:B------:R-:W-:Y:S03]  /*7660*/  HMMA.16816.F32.BF16 R44, R180, R10.reuse, R44 ;  /* 0x0000000ab42c723c */ /* 0x080fe6000004182c */
[----:B------:R-:W-:Y:S01]  /*7670*/  FMUL.FTZ R34, R34, UR5 ;  /* 0x0000000522227c20 */ /* 0x000fe20008410000 */
[----:B------:R-:W-:Y:S01]  /*7680*/  FMUL.FTZ R35, R35, UR5 ;  /* 0x0000000523237c20 */ /* 0x000fe20008410000 */
[----:B------:R-:W-:Y:S01]  /*7690*/  FMUL.FTZ R36, R36, UR5 ;  /* 0x0000000524247c20 */ /* 0x000fe20008410000 */
[----:B------:R-:W-:Y:S03]  /*76a0*/  FMUL.FTZ R37, R37, UR5 ;  /* 0x0000000525257c20 */ /* 0x000fe60008410000 */
[----:B------:R-:W3:Y:S01]  /*76b0*/  MUFU.TANH R196, R21 ;  /* 0x0000001500c47308 */ /* 0x000ee20000002400 */
[C---:B------:R-:W-:Y:S01]  /*76c0*/  HMMA.16816.F32.BF16 R48, R172.reuse, R10, R48 ;  /* 0x0000000aac30723c */ /* 0x040fe20000041830 */
[----:B------:R-:W2:Y:S03]  /*76d0*/  LDSM.16.M88.4 R8, [R187+0x3000] ;  /* 0x00300000bb08783b */ /* 0x000ea60000000200 */
[----:B------:R-:W-:Y:S01]  /*76e0*/  FMUL.FTZ R42, R42, UR5 ;  /* 0x000000052a2a7c20 */ /* 0x000fe20008410000 */
[----:B------:R-:W-:Y:S01]  /*76f0*/  FMUL.FTZ R38, R38, UR5 ;  /* 0x0000000526267c20 */ /* 0x000fe20008410000 */
[----:B------:R-:W-:Y:S03]  /*7700*/  FMUL.FTZ R39, R39, UR5 ;  /* 0x0000000527277c20 */ /* 0x000fe60008410000 */
[----:B------:R-:W-:Y:S01]  /*7710*/  MUFU.TANH R192, R23 ;  /* 0x0000001700c07308 */ /* 0x000fe20000002400 */
[----:B------:R-:W-:Y:S01]  /*7720*/  FMUL.FTZ R41, R41, UR5 ;  /* 0x0000000529297c20 */ /* 0x000fe20008410000 */
[-C--:B----4-:R-:W-:Y:S03]  /*7730*/  HMMA.16816.F32.BF16 R52, R172, R4.reuse, R52 ;  /* 0x00000004ac34723c */ /* 0x090fe60000041834 */
[----:B------:R-:W-:Y:S01]  /*7740*/  FMUL.FTZ R43, R43, UR5 ;  /* 0x000000052b2b7c20 */ /* 0x000fe20008410000 */
[----:B------:R-:W-:Y:S01]  /*7750*/  FMUL.FTZ R40, R40, UR5 ;  /* 0x0000000528287c20 */ /* 0x000fe20008410000 */
[----:B------:R-:W-:Y:S03]  /*7760*/  FMUL.FTZ R46, R46, UR5 ;  /* 0x000000052e2e7c20 */ /* 0x000fe60008410000 */
[----:B------:R-:W-:Y:S01]  /*7770*/  MUFU.TANH R177, R24 ;  /* 0x0000001800b17308 */ /* 0x000fe20000002400 */
[----:B------:R-:W-:Y:S01]  /*7780*/  FMUL.FTZ R47, R47, UR5 ;  /* 0x000000052f2f7c20 */ /* 0x000fe20008410000 */
[C---:B------:R-:W-:Y:S04]  /*7790*/  HMMA.16816.F32.BF16 R56, R180.reuse, R4, R56 ;  /* 0x00000004b438723c */ /* 0x040fe80000041838 */
[----:B------:R-:W-:Y:S01]  /*77a0*/  FMUL.FTZ R48, R48, UR5 ;  /* 0x0000000530307c20 */ /* 0x000fe20008410000 */
[----:B------:R-:W-:Y:S03]  /*77b0*/  FMUL.FTZ R49, R49, UR5 ;  /* 0x0000000531317c20 */ /* 0x000fe60008410000 */
[----:B------:R-:W4:Y:S01]  /*77c0*/  MUFU.TANH R176, R25 ;  /* 0x0000001900b07308 */ /* 0x000f220000002400 */
[----:B------:R-:W-:Y:S01]  /*77d0*/  FMUL.FTZ R50, R50, UR5 ;  /* 0x0000000532327c20 */ /* 0x000fe20008410000 */
[-C--:B------:R-:W-:Y:S03]  /*77e0*/  HMMA.16816.F32.BF16 R60, R180, R6.reuse, R60 ;  /* 0x00000006b43c723c */ /* 0x080fe6000004183c */
[----:B------:R-:W-:Y:S01]  /*77f0*/  FMUL.FTZ R51, R51, UR5 ;  /* 0x0000000533337c20 */ /* 0x000fe20008410000 */
[----:B------:R-:W-:Y:S01]  /*7800*/  FMUL.FTZ R52, R52, UR5 ;  /* 0x0000000534347c20 */ /* 0x000fe20008410000 */
[----:B------:R-:W-:Y:S03]  /*7810*/  FMUL.FTZ R53, R53, UR5 ;  /* 0x0000000535357c20 */ /* 0x000fe60008410000 */
[----:B------:R-:W-:Y:S01]  /*7820*/  MUFU.TANH R171, R26 ;  /* 0x0000001a00ab7308 */ /* 0x000fe20000002400 */
[----:B------:R-:W-:Y:S01]  /*7830*/  FMUL.FTZ R54, R54, UR5 ;  /* 0x0000000536367c20 */ /* 0x000fe20008410000 */
[C---:B------:R-:W-:Y:S01]  /*7840*/  HMMA.16816.F32.BF16 R64, R172.reuse, R6, R64 ;  /* 0x00000006ac40723c */ /* 0x040fe20000041840 */
[----:B------:R-:W1:Y:S03]  /*7850*/  LDSM.16.M88.4 R4, [R187+0x3400] ;  /* 0x00340000bb04783b */ /* 0x000e660000000200 */
[----:B------:R-:W-:Y:S01]  /*7860*/  FMUL.FTZ R55, R55, UR5 ;  /* 0x0000000537377c20 */ /* 0x000fe20008410000 */
[----:B------:R-:W-:Y:S03]  /*7870*/  FMUL.FTZ R58, R58, UR5 ;  /* 0x000000053a3a7c20 */ /* 0x000fe60008410000 */
[----:B------:R-:W4:Y:S01]  /*7880*/  MUFU.TANH R170, R27 ;  /* 0x0000001b00aa7308 */ /* 0x000f220000002400 */
[----:B------:R-:W-:Y:S01]  /*7890*/  FMUL.FTZ R59, R59, UR5 ;  /* 0x000000053b3b7c20 */ /* 0x000fe20008410000 */
[-C--:B--2---:R-:W-:Y:S03]  /*78a0*/  HMMA.16816.F32.BF16 R68, R172, R8.reuse, R68 ;  /* 0x00000008ac44723c */ /* 0x084fe60000041844 */
        /* <DEDUP_REMOVED lines=8> */
[----:B------:R-:W-:Y:S01]  /*7930*/  MUFU.TANH R194, R22 ;  /* 0x0000001600c27308 */ /* 0x000fe20000002400 */
        /* <DEDUP_REMOVED lines=8> */
[----:B------:R-:W2:Y:S03]  /*79c0*/  LDSM.16.M88.4 R8, [R187+0x3800] ;  /* 0x00380000bb08783b */ /* 0x000ea60000000200 */
[----:B------:R-:W-:Y:S01]  /*79d0*/  FMUL.FTZ R71, R71, UR5 ;  /* 0x0000000547477c20 */ /* 0x000fe20008410000 */
[----:B------:R-:W-:Y:S03]  /*79e0*/  FMUL.FTZ R62, R62, UR5 ;  /* 0x000000053e3e7c20 */ /* 0x000fe60008410000 */
[----:B------:R-:W4:Y:S01]  /*79f0*/  MUFU.TANH R33, R33 ;  /* 0x0000002100217308 */ /* 0x000f220000002400 */
[----:B------:R-:W-:Y:S01]  /*7a00*/  FMUL.FTZ R63, R63, UR5 ;  /* 0x000000053f3f7c20 */ /* 0x000fe20008410000 */
[----:B------:R-:W-:Y:S01]  /*7a10*/  FMUL.FTZ R60, R60, UR5 ;  /* 0x000000053c3c7c20 */ /* 0x000fe20008410000 */
[-C--:B-1----:R-:W-:Y:S03]  /*7a20*/  HMMA.16816.F32.BF16 R84, R172, R4.reuse, R84 ;  /* 0x00000004ac54723c */ /* 0x082fe60000041854 */
[----:B------:R-:W-:Y:S01]  /*7a30*/  FMUL.FTZ R61, R61, UR5 ;  /* 0x000000053d3d7c20 */ /* 0x000fe20008410000 */
[----:B------:R-:W-:Y:S03]  /*7a40*/  FMUL.FTZ R74, R74, UR5 ;  /* 0x000000054a4a7c20 */ /* 0x000fe60008410000 */
[----:B------:R-:W-:Y:S01]  /*7a50*/  MUFU.TANH R169, R28 ;  /* 0x0000001c00a97308 */ /* 0x000fe20000002400 */
[----:B------:R-:W-:Y:S01]  /*7a60*/  FMUL.FTZ R75, R75, UR5 ;  /* 0x000000054b4b7c20 */ /* 0x000fe20008410000 */
[----:B------:R-:W-:Y:S01]  /*7a70*/  FMUL.FTZ R72, R72, UR5 ;  /* 0x0000000548487c20 */ /* 0x000fe20008410000 */
[C---:B------:R-:W-:Y:S04]  /*7a80*/  HMMA.16816.F32.BF16 R88, R180.reuse, R4, R88 ;  /* 0x00000004b458723c */ /* 0x040fe80000041858 */
[----:B------:R-:W-:Y:S03]  /*7a90*/  FMUL.FTZ R80, R80, UR5 ;  /* 0x0000000550507c20 */ /* 0x000fe60008410000 */
[----:B------:R-:W1:Y:S01]  /*7aa0*/  MUFU.TANH R168, R29 ;  /* 0x0000001d00a87308 */ /* 0x000e620000002400 */
[----:B------:R-:W-:Y:S01]  /*7ab0*/  FMUL.FTZ R81, R81, UR5 ;  /* 0x0000000551517c20 */ /* 0x000fe20008410000 */
[----:B------:R-:W-:Y:S01]  /*7ac0*/  FMUL.FTZ R82, R82, UR5 ;  /* 0x0000000552527c20 */ /* 0x000fe20008410000 */
[-C--:B------:R-:W-:Y:S03]  /*7ad0*/  HMMA.16816.F32.BF16 R92, R180, R6.reuse, R92 ;  /* 0x00000006b45c723c */ /* 0x080fe6000004185c */
[----:B------:R-:W-:Y:S01]  /*7ae0*/  FMUL.FTZ R83, R83, UR5 ;  /* 0x0000000553537c20 */ /* 0x000fe20008410000 */
[----:B------:R-:W-:Y:S03]  /*7af0*/  FMUL.FTZ R84, R84, UR5 ;  /* 0x0000000554547c20 */ /* 0x000fe60008410000 */
[----:B------:R-:W-:Y:S01]  /*7b00*/  MUFU.TANH R30, R30 ;  /* 0x0000001e001e7308 */ /* 0x000fe20000002400 */
[----:B------:R-:W-:Y:S01]  /*7b10*/  FMUL.FTZ R85, R85, UR5 ;  /* 0x0000000555557c20 */ /* 0x000fe20008410000 */
[----:B------:R-:W-:Y:S01]  /*7b20*/  FMUL.FTZ R73, R73, UR5 ;  /* 0x0000000549497c20 */ /* 0x000fe20008410000 */
[C---:B------:R-:W-:Y:S01]  /*7b30*/  HMMA.16816.F32.BF16 R96, R172.reuse, R6, R96 ;  /* 0x00000006ac60723c */ /* 0x040fe20000041860 */
[----:B------:R-:W5:Y:S01]  /*7b40*/  LDSM.16.M88.4 R4, [R187+0x3c00] ;  /* 0x003c0000bb04783b */ /* 0x000f620000000200 */
[----:B------:R-:W-:Y:S05]  /*7b50*/  DEPBAR.LE SB0, 0x0 ;  /* 0x000080000000791a */ /* 0x000fea0000000000 */
[----:B------:R-:W1:Y:S01]  /*7b60*/  MUFU.TANH R31, R31 ;  /* 0x0000001f001f7308 */ /* 0x000e620000002400 */
[----:B------:R-:W-:Y:S01]  /*7b70*/  FMUL.FTZ R86, R86, UR5 ;  /* 0x0000000556567c20 */ /* 0x000fe20008410000 */
[-C--:B--2---:R-:W-:Y:S05]  /*7b80*/  HMMA.16816.F32.BF16 R100, R172, R8.reuse, R100 ;  /* 0x00000008ac64723c */ /* 0x084fea0000041864 */
[----:B------:R-:W-:Y:S03]  /*7b90*/  FMUL.FTZ R87, R87, UR5 ;  /* 0x0000000557577c20 */ /* 0x000fe60008410000 */
[----:B------:R-:W-:Y:S01]  /*7ba0*/  MUFU.TANH R34, R34 ;  /* 0x0000002200227308 */ /* 0x000fe20000002400 */
[----:B------:R-:W-:Y:S01]  /*7bb0*/  BAR.SYNC.DEFER_BLOCKING 0x0 ;  /* 0x0000000000007b1d */ /* 0x000fe20000010000 */
[C---:B------:R-:W-:Y:S04]  /*7bc0*/  HMMA.16816.F32.BF16 R104, R180.reuse, R8, R104 ;  /* 0x00000008b468723c */ /* 0x040fe80000041868 */
[----:B------:R-:W-:Y:S01]  /*7bd0*/  FMUL.FTZ R96, R96, UR5 ;  /* 0x0000000560607c20 */ /* 0x000fe20008410000 */
[----:B------:R-:W-:Y:S03]  /*7be0*/  FMUL.FTZ R97, R97, UR5 ;  /* 0x0000000561617c20 */ /* 0x000fe60008410000 */
[----:B------:R-:W2:Y:S01]  /*7bf0*/  MUFU.TANH R35, R35 ;  /* 0x0000002300237308 */ /* 0x000ea20000002400 */
[----:B------:R-:W-:Y:S01]  /*7c00*/  FMUL.FTZ R78, R78, UR5 ;  /* 0x000000054e4e7c20 */ /* 0x000fe20008410000 */
[-C--:B------:R-:W-:Y:S03]  /*7c10*/  HMMA.16816.F32.BF16 R108, R180, R10.reuse, R108 ;  /* 0x0000000ab46c723c */ /* 0x080fe6000004186c */
        /* <DEDUP_REMOVED lines=8> */
[----:B------:R-:W2:Y:S01]  /*7ca0*/  MUFU.TANH R28, R37 ;  /* 0x00000025001c7308 */ /* 0x000ea20000002400 */
[----:B------:R-:W-:Y:S01]  /*7cb0*/  FMUL.FTZ R101, R101, UR5 ;  /* 0x0000000565657c20 */ /* 0x000fe20008410000 */
[----:B------:R-:W-:Y:S01]  /*7cc0*/  FMUL.FTZ R88, R88, UR5 ;  /* 0x0000000558587c20 */ /* 0x000fe20008410000 */
[-C--:B-----5:R-:W-:Y:S03]  /*7cd0*/  HMMA.16816.F32.BF16 R116, R172, R4.reuse, R116 ;  /* 0x00000004ac74723c */ /* 0x0a0fe60000041874 */
[----:B------:R-:W-:Y:S01]  /*7ce0*/  FMUL.FTZ R89, R89, UR5 ;  /* 0x0000000559597c20 */ /* 0x000fe20008410000 */
[----:B------:R-:W-:Y:S03]  /*7cf0*/  FMUL.FTZ R102, R102, UR5 ;  /* 0x0000000566667c20 */ /* 0x000fe60008410000 */
[----:B------:R-:W-:Y:S01]  /*7d00*/  MUFU.TANH R27, R38 ;  /* 0x00000026001b7308 */ /* 0x000fe20000002400 */
[----:B------:R-:W-:Y:S01]  /*7d10*/  FMUL.FTZ R103, R103, UR5 ;  /* 0x0000000567677c20 */ /* 0x000fe20008410000 */
[----:B------:R-:W-:Y:S01]  /*7d20*/  FMUL.FTZ R90, R90, UR5 ;  /* 0x000000055a5a7c20 */ /* 0x000fe20008410000 */
[C---:B------:R-:W-:Y:S04]  /*7d30*/  HMMA.16816.F32.BF16 R120, R180.reuse, R4, R120 ;  /* 0x00000004b478723c */ /* 0x040fe80000041878 */
[----:B------:R-:W-:Y:S03]  /*7d40*/  FMNMX3.FTZ R4, R132, R209, R204, !PT ;  /* 0x000000d184047276 */ /* 0x000fe600078100cc */
[----:B------:R-:W5:Y:S01]  /*7d50*/  MUFU.TANH R26, R39 ;  /* 0x00000027001a7308 */ /* 0x000f620000002400 */
[----:B------:R-:W-:Y:S01]  /*7d60*/  FMNMX3.FTZ R5, R135, R200, R198, !PT ;  /* 0x000000c887057276 */ /* 0x000fe200078100c6 */
[----:B------:R-:W-:Y:S01]  /*7d70*/  FMUL.FTZ R112, R112, UR5 ;  /* 0x0000000570707c20 */ /* 0x000fe20008410000 */
[-C--:B------:R-:W-:Y:S03]  /*7d80*/  HMMA.16816.F32.BF16 R124, R180, R6.reuse, R124 ;  /* 0x00000006b47c723c */ /* 0x080fe6000004187c */
[----:B------:R-:W-:Y:S01]  /*7d90*/  FMUL.FTZ R113, R113, UR5 ;  /* 0x0000000571717c20 */ /* 0x000fe20008410000 */
[----:B------:R-:W-:Y:S03]  /*7da0*/  FMUL.FTZ R91, R91, UR5 ;  /* 0x000000055b5b7c20 */ /* 0x000fe60008410000 */
[----:B------:R-:W-:Y:S01]  /*7db0*/  MUFU.TANH R48, R48 ;  /* 0x0000003000307308 */ /* 0x000fe20000002400 */
[----:B------:R-:W-:Y:S01]  /*7dc0*/  FMUL.FTZ R92, R92, UR5 ;  /* 0x000000055c5c7c20 */ /* 0x000fe20008410000 */
[----:B------:R-:W-:Y:S01]  /*7dd0*/  FMUL.FTZ R93, R93, UR5 ;  /* 0x000000055d5d7c20 */ /* 0x000fe20008410000 */
[----:B------:R-:W-:Y:S04]  /*7de0*/  HMMA.16816.F32.BF16 R128, R172, R6, R128 ;  /* 0x00000006ac80723c */ /* 0x000fe80000041880 */
[----:B------:R-:W-:Y:S03]  /*7df0*/  FMNMX3.FTZ R6, R133, R201, R199, !PT ;  /* 0x000000c985067276 */ /* 0x000fe600078100c7 */
[----:B------:R-:W5:Y:S01]  /*7e00*/  MUFU.TANH R49, R49 ;  /* 0x0000003100317308 */ /* 0x000f620000002400 */
[----:B------:R-:W-:Y:S01]  /*7e10*/  FMNMX3.FTZ R7, R4, R195, R193, !PT ;  /* 0x000000c304077276 */ /* 0x000fe200078100c1 */
[----:B------:R-:W-:Y:S01]  /*7e20*/  FMUL.FTZ R114, R114, UR5 ;  /* 0x0000000572727c20 */ /* 0x000fe20008410000 */
[----:B------:R-:W-:Y:S01]  /*7e30*/  FMNMX3.FTZ R4, R3, R208, R207, !PT ;  /* 0x000000d003047276 */ /* 0x000fe200078100cf */
[----:B------:R-:W-:Y:S01]  /*7e40*/  FMUL.FTZ R115, R115, UR5 ;  /* 0x0000000573737c20 */ /* 0x000fe20008410000 */
[----:B------:R-:W-:Y:S01]  /*7e50*/  FMNMX3.FTZ R3, R5, R206, R205, !PT ;  /* 0x000000ce05037276 */ /* 0x000fe200078100cd */
[----:B------:R-:W-:Y:S01]  /*7e60*/  FMUL.FTZ R2, R126, UR5 ;  /* 0x000000057e027c20 */ /* 0x000fe20008410000 */
[----:B------:R-:W-:Y:S03]  /*7e70*/  FMUL.FTZ R0, R127, UR5 ;  /* 0x000000057f007c20 */ /* 0x000fe60008410000 */
[----:B------:R-:W-:Y:S01]  /*7e80*/  MUFU.TANH R24, R41 ;  /* 0x0000002900187308 */ /* 0x000fe20000002400 */
[----:B---3--:R-:W-:Y:S01]  /*7e90*/  FMNMX3.FTZ R5, R6, R179, R178, !PT ;  /* 0x000000b306057276 */ /* 0x008fe200078100b2 */
[----:B------:R-:W-:Y:S01]  /*7ea0*/  FMUL.FTZ R116, R116, UR5 ;  /* 0x0000000574747c20 */ /* 0x000fe20008410000 */
[----:B------:R-:W-:Y:S01]  /*7eb0*/  FMNMX3.FTZ R7, R7, R197, R196, !PT ;  /* 0x000000c507077276 */ /* 0x000fe200078100c4 */
[----:B------:R-:W-:Y:S01]  /*7ec0*/  FMUL.FTZ R117, R117, UR5 ;  /* 0x0000000575757c20 */ /* 0x000fe20008410000 */
[----:B----4-:R-:W-:Y:S01]  /*7ed0*/  FMNMX3.FTZ R6, R4, R177, R176, !PT ;  /* 0x000000b104067276 */ /* 0x010fe200078100b0 */
[----:B------:R-:W-:Y:S01]  /*7ee0*/  FMUL.FTZ R94, R94, UR5 ;  /* 0x000000055e5e7c20 */ /* 0x000fe20008410000 */
[----:B------:R-:W-:Y:S03]  /*7ef0*/  FMNMX3.FTZ R3, R3, R171, R170, !PT ;  /* 0x000000ab03037276 */ /* 0x000fe600078100aa */
[----:B------:R3:W-:Y:S01]  /*7f00*/  MUFU.TANH R42, R2 ;  /* 0x00000002002a7308 */ /* 0x0007e20000002400 */
[----:B------:R-:W-:Y:S01]  /*7f10*/  FMNMX3.FTZ R4, R7, R32, R33, !PT ;  /* 0x0000002007047276 */ /* 0x000fe20007810021 */
[----:B------:R-:W-:Y:S01]  /*7f20*/  FMUL.FTZ R95, R95, UR5 ;  /* 0x000000055f5f7c20 */ /* 0x000fe20008410000 */
[----:B------:R-:W-:Y:S01]  /*7f30*/  FMUL.FTZ R104, R104, UR5 ;  /* 0x0000000568687c20 */ /* 0x000fe20008410000 */
[----:B------:R-:W-:Y:S01]  /*7f40*/  FMUL.FTZ R105, R105, UR5 ;  /* 0x0000000569697c20 */ /* 0x000fe20008410000 */
[----:B------:R-:W-:Y:S01]  /*7f50*/  FMUL.FTZ R106, R106, UR5 ;  /* 0x000000056a6a7c20 */ /* 0x000fe20008410000 */
[----:B------:R-:W-:Y:S01]  /*7f60*/  FMUL.FTZ R107, R107, UR5 ;  /* 0x000000056b6b7c20 */ /* 0x000fe20008410000 */
[----:B------:R-:W-:Y:S03]  /*7f70*/  FMUL.FTZ R108, R108, UR5 ;  /* 0x000000056c6c7c20 */ /* 0x000fe60008410000 */
[----:B------:R4:W5:Y:S01]  /*7f80*/  MUFU.TANH R22, R43 ;  /* 0x0000002b00167308 */ /* 0x0009620000002400 */
[----:B------:R-:W-:Y:S01]  /*7f90*/  FMUL.FTZ R109, R109, UR5 ;  /* 0x000000056d6d7c20 */ /* 0x000fe20008410000 */
[----:B------:R-:W-:Y:S01]  /*7fa0*/  FMUL.FTZ R110, R110, UR5 ;  /* 0x000000056e6e7c20 */ /* 0x000fe20008410000 */
[----:B------:R-:W-:Y:S01]  /*7fb0*/  FMUL.FTZ R111, R111, UR5 ;  /* 0x000000056f6f7c20 */ /* 0x000fe20008410000 */
[----:B------:R-:W-:Y:S01]  /*7fc0*/  FMUL.FTZ R118, R118, UR5 ;  /* 0x0000000576767c20 */ /* 0x000fe20008410000 */
[----:B------:R-:W-:Y:S01]  /*7fd0*/  FMUL.FTZ R119, R119, UR5 ;  /* 0x0000000577777c20 */ /* 0x000fe20008410000 */
[----:B------:R-:W-:Y:S01]  /*7fe0*/  FMUL.FTZ R120, R120, UR5 ;  /* 0x0000000578787c20 */ /* 0x000fe20008410000 */
[----:B------:R-:W-:Y:S03]  /*7ff0*/  FMUL.FTZ R121, R121, UR5 ;  /* 0x0000000579797c20 */ /* 0x000fe60008410000 */
[----:B------:R5:W-:Y:S01]  /*8000*/  MUFU.TANH R41, R0 ;  /* 0x0000000000297308 */ /* 0x000be20000002400 */
[----:B---3--:R-:W-:Y:S01]  /*8010*/  FMNMX3.FTZ R2, R5, R194, R192, !PT ;  /* 0x000000c205027276 */ /* 0x008fe200078100c0 */
[----:B------:R-:W-:Y:S01]  /*8020*/  FMUL.FTZ R124, R124, UR5 ;  /* 0x000000057c7c7c20 */ /* 0x000fe20008410000 */
[----:B-1----:R-:W-:Y:S01]  /*8030*/  FMNMX3.FTZ R5, R6, R169, R168, !PT ;  /* 0x000000a906057276 */ /* 0x002fe200078100a8 */
[----:B------:R-:W-:Y:S01]  /*8040*/  FMUL.FTZ R125, R125, UR5 ;  /* 0x000000057d7d7c20 */ /* 0x000fe20008410000 */
[----:B------:R-:W-:Y:S01]  /*8050*/  FMNMX3.FTZ R6, R3, R30, R31, !PT ;  /* 0x0000001e03067276 */ /* 0x000fe2000781001f */
[----:B------:R-:W-:Y:S01]  /*8060*/  FMUL.FTZ R128, R128, UR5 ;  /* 0x0000000580807c20 */ /* 0x000fe20008410000 */
[----:B--2---:R-:W-:Y:S03]  /*8070*/  FMNMX3.FTZ R2, R2, R34, R35, !PT ;  /* 0x0000002202027276 */ /* 0x004fe60007810023 */
[----:B------:R-:W-:Y:S01]  /*8080*/  MUFU.TANH R50, R50 ;  /* 0x0000003200327308 */ /* 0x000fe20000002400 */
[----:B------:R-:W-:Y:S01]  /*8090*/  FMNMX3.FTZ R3, R4, R29, R28, !PT ;  /* 0x0000001d04037276 */ /* 0x000fe2000781001c */
[----:B----4-:R-:W-:Y:S01]  /*80a0*/  FMUL.FTZ R43, R123, UR5 ;  /* 0x000000057b2b7c20 */ /* 0x010fe20008410000 */
[----:B-----5:R-:W-:Y:S01]  /*80b0*/  FMNMX3.FTZ R2, R2, R27, R26, !PT ;  /* 0x0000001b02027276 */ /* 0x020fe2000781001a */
[----:B------:R-:W-:Y:S01]  /*80c0*/  FMUL.FTZ R129, R129, UR5 ;  /* 0x0000000581817c20 */ /* 0x000fe20008410000 */
[----:B------:R-:W-:Y:S01]  /*80d0*/  FMNMX3.FTZ R3, R3, R48, R49, !PT ;  /* 0x0000003003037276 */ /* 0x000fe20007810031 */
[----:B------:R-:W-:Y:S01]  /*80e0*/  FMUL.FTZ R130, R130, UR5 ;  /* 0x0000000582827c20 */ /* 0x000fe20008410000 */
[----:B------:R-:W-:Y:S03]  /*80f0*/  FMUL.FTZ R131, R131, UR5 ;  /* 0x0000000583837c20 */ /* 0x000fe60008410000 */
[----:B------:R-:W1:Y:S01]  /*8100*/  MUFU.TANH R51, R51 ;  /* 0x0000003300337308 */ /* 0x000e620000002400 */
[----:B------:R-:W-:Y:S09]  /*8110*/  FMNMX3.FTZ R0, R6, R23, R22, !PT ;  /* 0x0000001706007276 */ /* 0x000ff20007810016 */
[----:B------:R-:W-:Y:S10]  /*8120*/  MUFU.TANH R52, R52 ;  /* 0x0000003400347308 */ /* 0x000ff40000002400 */
[----:B------:R-:W2:Y:S01]  /*8130*/  MUFU.TANH R53, R53 ;  /* 0x0000003500357308 */ /* 0x000ea20000002400 */
[----:B-1----:R-:W-:Y:S09]  /*8140*/  FMNMX3.FTZ R2, R2, R50, R51, !PT ;  /* 0x0000003202027276 */ /* 0x002ff20007810033 */
[----:B------:R-:W1:Y:S10]  /*8150*/  MUFU.TANH R25, R40 ;  /* 0x0000002800197308 */ /* 0x000e740000002400 */
[----:B------:R-:W-:Y:S01]  /*8160*/  MUFU.TANH R19, R46 ;  /* 0x0000002e00137308 */ /* 0x000fe20000002400 */
[----:B--2---:R-:W-:Y:S09]  /*8170*/  FMNMX3.FTZ R3, R3, R52, R53, !PT ;  /* 0x0000003403037276 */ /* 0x004ff20007810035 */
[----:B------:R-:W2:Y:S01]  /*8180*/  MUFU.TANH R18, R47 ;  /* 0x0000002f00127308 */ /* 0x000ea20000002400 */
[----:B-1----:R-:W-:Y:S09]  /*8190*/  FMNMX3.FTZ R5, R5, R25, R24, !PT ;  /* 0x0000001905057276 */ /* 0x002ff20007810018 */
[----:B------:R-:W-:Y:S10]  /*81a0*/  MUFU.TANH R54, R54 ;  /* 0x0000003600367308 */ /* 0x000ff40000002400 */
[----:B------:R-:W1:Y:S01]  /*81b0*/  MUFU.TANH R55, R55 ;  /* 0x0000003700377308 */ /* 0x000e620000002400 */
[----:B--2---:R-:W-:Y:S09]  /*81c0*/  FMNMX3.FTZ R0, R0, R19, R18, !PT ;  /* 0x0000001300007276 */ /* 0x004ff20007810012 */
[----:B------:R-:W-:Y:S10]  /*81d0*/  MUFU.TANH R64, R64 ;  /* 0x0000004000407308 */ /* 0x000ff40000002400 */
[----:B------:R-:W2:Y:S01]  /*81e0*/  MUFU.TANH R65, R65 ;  /* 0x0000004100417308 */ /* 0x000ea20000002400 */
[----:B-1----:R-:W-:Y:S09]  /*81f0*/  FMNMX3.FTZ R2, R2, R54, R55, !PT ;  /* 0x0000003602027276 */ /* 0x002ff20007810037 */
[----:B------:R1:W-:Y:S10]  /*8200*/  MUFU.TANH R21, R44 ;  /* 0x0000002c00157308 */ /* 0x0003f40000002400 */
[----:B------:R-:W3:Y:S01]  /*8210*/  MUFU.TANH R20, R45 ;  /* 0x0000002d00147308 */ /* 0x000ee20000002400 */
[----:B--2---:R-:W-:Y:S09]  /*8220*/  FMNMX3.FTZ R3, R3, R64, R65, !PT ;  /* 0x0000004003037276 */ /* 0x004ff20007810041 */
[----:B------:R-:W-:Y:S01]  /*8230*/  MUFU.TANH R58, R58 ;  /* 0x0000003a003a7308 */ /* 0x000fe20000002400 */
[----:B-1----:R-:W-:Y:S09]  /*8240*/  FMUL.FTZ R44, R122, UR5 ;  /* 0x000000057a2c7c20 */ /* 0x002ff20008410000 */
[----:B------:R-:W1:Y:S01]  /*8250*/  MUFU.TANH R59, R59 ;  /* 0x0000003b003b7308 */ /* 0x000e620000002400 */
[----:B---3--:R-:W-:Y:S09]  /*8260*/  FMNMX3.FTZ R4, R5, R21, R20, !PT ;  /* 0x0000001505047276 */ /* 0x008ff20007810014 */
[----:B------:R-:W-:Y:S10]  /*8270*/  MUFU.TANH R66, R66 ;  /* 0x0000004200427308 */ /* 0x000ff40000002400 */
        /* <DEDUP_REMOVED lines=78> */
[----:B------:R-:W-:Y:S01]  /*8760*/  MUFU.TANH R107, R107 ;  /* 0x0000006b006b7308 */ /* 0x000fe20000002400 */
[----:B-1----:R-:W-:Y:S09]  /*8770*/  FMNMX3.FTZ R14, R2, R104, R105, !PT ;  /* 0x00000068020e7276 */ /* 0x002ff20007810069 */
[----:B------:R-:W-:Y:S10]  /*8780*/  MUFU.TANH R108, R108 ;  /* 0x0000006c006c7308 */ /* 0x000ff40000002400 */
[----:B------:R-:W-:Y:S10]  /*8790*/  MUFU.TANH R109, R109 ;  /* 0x0000006d006d7308 */ /* 0x000ff40000002400 */
[----:B------:R-:W-:Y:S10]  /*87a0*/  MUFU.TANH R110, R110 ;  /* 0x0000006e006e7308 */ /* 0x000ff40000002400 */
[----:B------:R-:W-:Y:S10]  /*87b0*/  MUFU.TANH R111, R111 ;  /* 0x0000006f006f7308 */ /* 0x000ff40000002400 */
[----:B------:R-:W-:Y:S10]  /*87c0*/  MUFU.TANH R118, R118 ;  /* 0x0000007600767308 */ /* 0x000ff40000002400 */
[----:B------:R-:W1:Y:S10]  /*87d0*/  MUFU.TANH R119, R119 ;  /* 0x0000007700777308 */ /* 0x000e740000002400 */
        /* <DEDUP_REMOVED lines=9> */
[----:B------:R-:W2:Y:S10]  /*8870*/  MUFU.TANH R130, R130 ;  /* 0x0000008200827308 */ /* 0x000eb40000002400 */
[----:B------:R-:W3:Y:S01]  /*8880*/  MUFU.TANH R131, R131 ;  /* 0x0000008300837308 */ /* 0x000ee20000002400 */
[----:B-1----:R-:W-:Y:S01]  /*8890*/  FMNMX3.FTZ R38, R38, R128, R129, !PT ;  /* 0x0000008026267276 */ /* 0x002fe20007810081 */
[----:B------:R-:W-:Y:S06]  /*88a0*/  @P0 BRA `(.L_x_419) ;  /* 0xffffffe000d80947 */ /* 0x000fec000383ffff */
.L_x_418:
[----:B-1----:R-:W-:Y:S01]  /*88b0*/  SHFL.BFLY PT, R5, R38, 0x2, 0x1f ;  /* 0x0c401f0026057f89 */ /* 0x002fe200000e0000 */
[----:B------:R-:W-:Y:S02]  /*88c0*/  FMNMX3.FTZ R0, R16, R106, R107, !PT ;  /* 0x0000006a10007276 */ /* 0x000fe4000781006b */
[----:B--23--:R-:W-:Y:S02]  /*88d0*/  FMNMX3.FTZ R4, R15, R130, R131, !PT ;  /* 0x000000820f047276 */ /* 0x00cfe40007810083 */
[----:B------:R-:W-:Y:S02]  /*88e0*/  FMNMX3.FTZ R0, R0, R110, R111, !PT ;  /* 0x0000006e00007276 */ /* 0x000fe4000781006f */
[----:B------:R-:W-:Y:S01]  /*88f0*/  FMNMX3.FTZ R2, R14, R108, R109, !PT ;  /* 0x0000006c0e027276 */ /* 0x000fe2000781006d */
[----:B------:R-:W-:Y:S01]  /*8900*/  SHFL.BFLY PT, R6, R4, 0x2, 0x1f ;  /* 0x0c401f0004067f89 */ /* 0x000fe200000e0000 */
        /* <DEDUP_REMOVED lines=15> */
[----:B--2---:R-:W-:Y:S03]  /*8a00*/  FMNMX.FTZ R37, R7, R37, !PT ;  /* 0x0000002507257209 */ /* 0x004fe60007810000 */
[C---:B------:R-:W-:Y:S01]  /*8a10*/  FADD.FTZ R0, -R38.reuse, R132 ;  /* 0x0000008426007221 */ /* 0x040fe20000010100 */
[C---:B------:R-:W-:Y:S01]  /*8a20*/  FMUL.FTZ R45, R38.reuse, UR4 ;  /* 0x00000004262d7c20 */ /* 0x040fe20008410000 */
[----:B------:R-:W-:Y:S02]  /*8a30*/  FSETP.NEU.FTZ.AND P0, PT, R38, -INF , PT ;  /* 0xff8000002600780b */ /* 0x000fe40003f1d000 */
[----:B------:R-:W-:Y:S01]  /*8a40*/  FMUL.FTZ R3, R0, UR4 ;  /* 0x0000000400037c20 */ /* 0x000fe20008410000 */
[----:B------:R-:W-:Y:S01]  /*8a50*/  FMUL.FTZ R46, R37, UR4 ;  /* 0x00000004252e7c20 */ /* 0x000fe20008410000 */
[----:B------:R-:W-:Y:S01]  /*8a60*/  FSEL R45, R45, RZ, P0 ;  /* 0x000000ff2d2d7208 */ /* 0x000fe20000000000 */
[C---:B------:R-:W-:Y:S01]  /*8a70*/  FADD.FTZ R0, -R37.reuse, R133 ;  /* 0x0000008525007221 */ /* 0x040fe20000010100 */
[----:B------:R1:W2:Y:S01]  /*8a80*/  MUFU.EX2 R39, R3 ;  /* 0x0000000300277308 */ /* 0x0002a20000000800 */
[----:B------:R-:W-:Y:S02]  /*8a90*/  FSETP.NEU.FTZ.AND P0, PT, R37, -INF , PT ;  /* 0xff8000002500780b */ /* 0x000fe40003f1d000 */
[----:B---3--:R-:W-:Y:S01]  /*8aa0*/  FMNMX.FTZ R36, R36, R6, !PT ;  /* 0x0000000624247209 */ /* 0x008fe20007810000 */
[--C-:B------:R-:W-:Y:S01]  /*8ab0*/  FFMA.FTZ R7, R32, UR4, -R45.reuse ;  /* 0x0000000420077c23 */ /* 0x100fe2000801082d */
[----:B------:R-:W-:Y:S01]  /*8ac0*/  FSEL R46, R46, RZ, P0 ;  /* 0x000000ff2e2e7208 */ /* 0x000fe20000000000 */
[--C-:B------:R-:W-:Y:S01]  /*8ad0*/  FFMA.FTZ R8, R197, UR4, -R45.reuse ;  /* 0x00000004c5087c23 */ /* 0x100fe2000801082d */
[C---:B------:R-:W-:Y:S03]  /*8ae0*/  FSETP.NEU.FTZ.AND P0, PT, R36.reuse, -INF , PT ;  /* 0xff8000002400780b */ /* 0x040fe60003f1d000 */
[----:B------:R3:W-:Y:S01]  /*8af0*/  MUFU.EX2 R220, R7 ;  /* 0x0000000700dc7308 */ /* 0x0007e20000000800 */
[----:B------:R-:W-:Y:S01]  /*8b00*/  FMUL.FTZ R68, R36, UR4 ;  /* 0x0000000424447c20 */ /* 0x000fe20008410000 */
[----:B------:R-:W-:Y:S04]  /*8b10*/  FFMA.FTZ R5, R178, UR4, -R46 ;  /* 0x00000004b2057c23 */ /* 0x000fe8000801082e */
[----:B------:R-:W-:Y:S04]  /*8b20*/  FSEL R68, R68, RZ, P0 ;  /* 0x000000ff44447208 */ /* 0x000fe80000000000 */
[----:B------:R4:W-:Y:S01]  /*8b30*/  MUFU.EX2 R229, R5 ;  /* 0x0000000500e57308 */ /* 0x0009e20000000800 */
[----:B-1----:R-:W-:Y:S01]  /*8b40*/  FMUL.FTZ R3, R0, UR4 ;  /* 0x0000000400037c20 */ /* 0x002fe20008410000 */
[----:B--2---:R-:W-:Y:S01]  /*8b50*/  FMUL.FTZ R16, R39, R148 ;  /* 0x0000009427107220 */ /* 0x004fe20000410000 */
[--C-:B------:R-:W-:Y:S01]  /*8b60*/  FFMA.FTZ R9, R61, UR4, -R68.reuse ;  /* 0x000000043d097c23 */ /* 0x100fe20008010844 */
[----:B------:R-:W-:Y:S01]  /*8b70*/  FFMA.FTZ R6, R203, UR4, -R68 ;  /* 0x00000004cb067c23 */ /* 0x000fe20008010844 */
[----:B------:R-:W-:Y:S05]  /*8b80*/  FADD.FTZ R0, -R36, R134 ;  /* 0x0000008624007221 */ /* 0x000fea0000010100 */
[----:B------:R1:W-:Y:S01]  /*8b90*/  MUFU.EX2 R40, R3 ;  /* 0x0000000300287308 */ /* 0x0003e20000000800 */
[--C-:B---3--:R-:W-:Y:S09]  /*8ba0*/  FFMA.FTZ R7, R48, UR4, -R45.reuse ;  /* 0x0000000430077c23 */ /* 0x108ff2000801082d */
[----:B------:R2:W-:Y:S01]  /*8bb0*/  MUFU.EX2 R173, R6 ;  /* 0x0000000600ad7308 */ /* 0x0005e20000000800 */
[----:B----4-:R-:W-:Y:S09]  /*8bc0*/  FFMA.FTZ R5, R208, UR4, -R68 ;  /* 0x00000004d0057c23 */ /* 0x010ff20008010844 */
[----:B------:R3:W-:Y:S01]  /*8bd0*/  MUFU.EX2 R183, R5 ;  /* 0x0000000500b77308 */ /* 0x0007e20000000800 */
[----:B-1----:R-:W-:Y:S01]  /*8be0*/  FMNMX.FTZ R3, R2, R4, !PT ;  /* 0x0000000402037209 */ /* 0x002fe20007810000 */
[----:B------:R-:W-:Y:S01]  /*8bf0*/  FFMA.FTZ R4, R209, UR4, -R45 ;  /* 0x00000004d1047c23 */ /* 0x000fe2000801082d */
[----:B------:R-:W-:Y:S02]  /*8c00*/  FMUL.FTZ R2, R0, UR4 ;  /* 0x0000000400027c20 */ /* 0x000fe40008410000 */
[C---:B------:R-:W-:Y:S01]  /*8c10*/  FSETP.NEU.FTZ.AND P0, PT, R3.reuse, -INF , PT ;  /* 0xff8000000300780b */ /* 0x040fe20003f1d000 */
[C---:B------:R-:W-:Y:S01]  /*8c20*/  FMUL.FTZ R47, R3.reuse, UR4 ;  /* 0x00000004032f7c20 */ /* 0x040fe20008410000 */
[----:B------:R-:W-:Y:S03]  /*8c30*/  FADD.FTZ R0, -R3, R135 ;  /* 0x0000008703007221 */ /* 0x000fe60000010100 */
[----:B------:R1:W-:Y:S01]  /*8c40*/  MUFU.EX2 R209, R4 ;  /* 0x0000000400d17308 */ /* 0x0003e20000000800 */
[----:B--2---:R-:W-:Y:S01]  /*8c50*/  FFMA.FTZ R6, R33, UR4, -R45 ;  /* 0x0000000421067c23 */ /* 0x004fe2000801082d */
[----:B------:R-:W-:Y:S01]  /*8c60*/  FSEL R47, R47, RZ, P0 ;  /* 0x000000ff2f2f7208 */ /* 0x000fe20000000000 */
[----:B------:R-:W-:Y:S01]  /*8c70*/  FMUL.FTZ R0, R0, UR4 ;  /* 0x0000000400007c20 */ /* 0x000fe20008410000 */
[----:B------:R-:W-:Y:S06]  /*8c80*/  ISETP.GT.AND P0, PT, R190, RZ, PT ;  /* 0x000000ffbe00720c */ /* 0x000fec0003f04270 */
[----:B------:R2:W-:Y:S01]  /*8c90*/  MUFU.EX2 R226, R6 ;  /* 0x0000000600e27308 */ /* 0x0005e20000000800 */
[--C-:B---3--:R-:W-:Y:S01]  /*8ca0*/  FFMA.FTZ R5, R194, UR4, -R46.reuse ;  /* 0x00000004c2057c23 */ /* 0x108fe2000801082e */
[--C-:B------:R-:W-:Y:S01]  /*8cb0*/  FFMA.FTZ R12, R62, UR4, -R47.reuse ;  /* 0x000000043e0c7c23 */ /* 0x100fe2000801082f */
[----:B------:R-:W-:Y:S07]  /*8cc0*/  FFMA.FTZ R13, R63, UR4, -R47 ;  /* 0x000000043f0d7c23 */ /* 0x000fee000801082f */
[----:B------:R3:W-:Y:S01]  /*8cd0*/  MUFU.EX2 R240, R7 ;  /* 0x0000000700f07308 */ /* 0x0007e20000000800 */
[--C-:B-1----:R-:W-:Y:S09]  /*8ce0*/  FFMA.FTZ R4, R204, UR4, -R45.reuse ;  /* 0x00000004cc047c23 */ /* 0x102ff2000801082d */
[----:B------:R1:W4:Y:S01]  /*8cf0*/  MUFU.EX2 R211, R4 ;  /* 0x0000000400d37308 */ /* 0x0003220000000800 */
[--C-:B--2---:R-:W-:Y:S09]  /*8d00*/  FFMA.FTZ R6, R49, UR4, -R45.reuse ;  /* 0x0000000431067c23 */ /* 0x104ff2000801082d */
[----:B------:R2:W-:Y:S01]  /*8d10*/  MUFU.EX2 R244, R6 ;  /* 0x0000000600f47308 */ /* 0x0005e20000000800 */
[--C-:B---3--:R-:W-:Y:S09]  /*8d20*/  FFMA.FTZ R7, R53, UR4, -R45.reuse ;  /* 0x0000000435077c23 */ /* 0x108ff2000801082d */
[----:B------:R3:W-:Y:S01]  /*8d30*/  MUFU.EX2 R239, R7 ;  /* 0x0000000700ef7308 */ /* 0x0007e20000000800 */
[----:B-1----:R-:W-:Y:S01]  /*8d40*/  FFMA.FTZ R4, R201, UR4, -R46 ;  /* 0x00000004c9047c23 */ /* 0x002fe2000801082e */
[----:B----4-:R-:W-:Y:S08]  /*8d50*/  F2FP.BF16.F32.PACK_AB R48, R211, R209 ;  /* 0x000000d1d330723e */ /* 0x010ff000000010ff */
[----:B------:R1:W-:Y:S01]  /*8d60*/  MUFU.EX2 R201, R4 ;  /* 0x0000000400c97308 */ /* 0x0003e20000000800 */
[----:B--2---:R-:W-:Y:S01]  /*8d70*/  FFMA.FTZ R6, R64, UR4, -R45 ;  /* 0x0000000440067c23 */ /* 0x004fe2000801082d */
[----:B------:R-:W-:Y:S01]  /*8d80*/  FFMA.FTZ R64, R76, UR4, -R68 ;  /* 0x000000044c407c23 */ /* 0x000fe20008010844 */
[--C-:B------:R-:W-:Y:S07]  /*8d90*/  FFMA.FTZ R76, R42, UR4, -R47.reuse ;  /* 0x000000042a4c7c23 */ /* 0x100fee000801082f */
[----:B------:R2:W-:Y:S01]  /*8da0*/  MUFU.EX2 R241, R6 ;  /* 0x0000000600f17308 */ /* 0x0005e20000000800 */
[----:B---3--:R-:W-:Y:S09]  /*8db0*/  FMUL.FTZ R7, R40, R143 ;  /* 0x0000008f28077220 */ /* 0x008ff20000410000 */
[----:B------:R-:W-:Y:S01]  /*8dc0*/  MUFU.EX2 R2, R2 ;  /* 0x0000000200027308 */ /* 0x000fe20000000800 */
[--C-:B-1----:R-:W-:Y:S09]  /*8dd0*/  FFMA.FTZ R4, R199, UR4, -R46.reuse ;  /* 0x00000004c7047c23 */ /* 0x102ff2000801082e */
[----:B------:R1:W3:Y:S01]  /*8de0*/  MUFU.EX2 R204, R4 ;  /* 0x0000000400cc7308 */ /* 0x0002e20000000800 */
[----:B--2---:R-:W-:Y:S09]  /*8df0*/  FFMA.FTZ R6, R58, UR4, -R47 ;  /* 0x000000043a067c23 */ /* 0x004ff2000801082f */
[----:B------:R2:W-:Y:S10]  /*8e00*/  MUFU.EX2 R199, R6 ;  /* 0x0000000600c77308 */ /* 0x0005f40000000800 */
[----:B------:R-:W4:Y:S01]  /*8e10*/  MUFU.EX2 R0, R0 ;  /* 0x0000000000007308 */ /* 0x000f220000000800 */
[--C-:B-1----:R-:W-:Y:S01]  /*8e20*/  FFMA.FTZ R4, R195, UR4, -R45.reuse ;  /* 0x00000004c3047c23 */ /* 0x102fe2000801082d */
[----:B---3--:R-:W-:Y:S08]  /*8e30*/  F2FP.BF16.F32.PACK_AB R49, R204, R201 ;  /* 0x000000c9cc31723e */ /* 0x008ff000000010ff */
[----:B------:R1:W-:Y:S01]  /*8e40*/  MUFU.EX2 R217, R4 ;  /* 0x0000000400d97308 */ /* 0x0003e20000000800 */
[----:B--2---:R-:W-:Y:S09]  /*8e50*/  FMUL.FTZ R6, R40, R142 ;  /* 0x0000008e28067220 */ /* 0x004ff20000410000 */
[----:B------:R2:W-:Y:S01]  /*8e60*/  MUFU.EX2 R195, R8 ;  /* 0x0000000800c37308 */ /* 0x0005e20000000800 */
[C---:B----4-:R-:W-:Y:S01]  /*8e70*/  FMUL.FTZ R14, R0.reuse, R146 ;  /* 0x00000092000e7220 */ /* 0x050fe20000410000 */
[C---:B------:R-:W-:Y:S01]  /*8e80*/  FMUL.FTZ R10, R0.reuse, R138 ;  /* 0x0000008a000a7220 */ /* 0x040fe20000410000 */
[C---:B------:R-:W-:Y:S01]  /*8e90*/  FMUL.FTZ R11, R0.reuse, R139 ;  /* 0x0000008b000b7220 */ /* 0x040fe20000410000 */
[----:B------:R-:W-:Y:S06]  /*8ea0*/  FMUL.FTZ R15, R0, R147 ;  /* 0x00000093000f7220 */ /* 0x000fec0000410000 */
[----:B------:R3:W-:Y:S01]  /*8eb0*/  MUFU.EX2 R218, R9 ;  /* 0x0000000900da7308 */ /* 0x0007e20000000800 */
[--C-:B-1----:R-:W-:Y:S09]  /*8ec0*/  FFMA.FTZ R4, R193, UR4, -R45.reuse ;  /* 0x00000004c1047c23 */ /* 0x102ff2000801082d */
[----:B------:R1:W-:Y:S01]  /*8ed0*/  MUFU.EX2 R237, R4 ;  /* 0x0000000400ed7308 */ /* 0x0003e20000000800 */
[--C-:B--2---:R-:W-:Y:S01]  /*8ee0*/  FFMA.FTZ R8, R29, UR4, -R45.reuse ;  /* 0x000000041d087c23 */ /* 0x104fe2000801082d */
[C---:B------:R-:W-:Y:S08]  /*8ef0*/  FMUL.FTZ R29, R2.reuse, R161 ;  /* 0x000000a1021d7220 */ /* 0x040ff00000410000 */
[----:B------:R2:W-:Y:S01]  /*8f00*/  MUFU.EX2 R193, R5 ;  /* 0x0000000500c17308 */ /* 0x0005e20000000800 */
[----:B---3--:R-:W-:Y:S09]  /*8f10*/  FMUL.FTZ R9, R2, R137 ;  /* 0x0000008902097220 */ /* 0x008ff20000410000 */
[----:B------:R3:W-:Y:S01]  /*8f20*/  MUFU.EX2 R230, R8 ;  /* 0x0000000800e67308 */ /* 0x0007e20000000800 */
[----:B-1----:R-:W-:Y:S09]  /*8f30*/  FFMA.FTZ R4, R179, UR4, -R46 ;  /* 0x00000004b3047c23 */ /* 0x002ff2000801082e */
[----:B------:R1:W-:Y:S01]  /*8f40*/  MUFU.EX2 R210, R4 ;  /* 0x0000000400d27308 */ /* 0x0003e20000000800 */
[--C-:B--2---:R-:W-:Y:S09]  /*8f50*/  FFMA.FTZ R5, R169, UR4, -R68.reuse ;  /* 0x00000004a9057c23 */ /* 0x104ff20008010844 */
[----:B------:R2:W-:Y:S01]  /*8f60*/  MUFU.EX2 R181, R5 ;  /* 0x0000000500b57308 */ /* 0x0005e20000000800 */
[----:B---3--:R-:W-:Y:S09]  /*8f70*/  FFMA.FTZ R8, R52, UR4, -R45 ;  /* 0x0000000434087c23 */ /* 0x008ff2000801082d */
[----:B------:R3:W-:Y:S01]  /*8f80*/  MUFU.EX2 R222, R8 ;  /* 0x0000000800de7308 */ /* 0x0007e20000000800 */
[----:B-1----:R-:W-:Y:S09]  /*8f90*/  FFMA.FTZ R4, R202, UR4, -R68 ;  /* 0x00000004ca047c23 */ /* 0x002ff20008010844 */
[----:B------:R1:W4:Y:S01]  /*8fa0*/  MUFU.EX2 R174, R4 ;  /* 0x0000000400ae7308 */ /* 0x0003220000000800 */
[----:B--2---:R-:W-:Y:S01]  /*8fb0*/  FFMA.FTZ R5, R27, UR4, -R46 ;  /* 0x000000041b057c23 */ /* 0x004fe2000801082e */
[----:B------:R-:W-:Y:S08]  /*8fc0*/  FMUL.FTZ R27, R0, R159 ;  /* 0x0000009f001b7220 */ /* 0x000ff00000410000 */
[----:B------:R2:W-:Y:S01]  /*8fd0*/  MUFU.EX2 R227, R5 ;  /* 0x0000000500e37308 */ /* 0x0005e20000000800 */
[----:B---3--:R-:W-:Y:S09]  /*8fe0*/  FMUL.FTZ R8, R2, R136 ;  /* 0x0000008802087220 */ /* 0x008ff20000410000 */
[----:B------:R3:W-:Y:S01]  /*8ff0*/  MUFU.EX2 R197, R13 ;  /* 0x0000000d00c57308 */ /* 0x0007e20000000800 */
[--C-:B-1----:R-:W-:Y:S01]  /*9000*/  FFMA.FTZ R4, R200, UR4, -R47.reuse ;  /* 0x00000004c8047c23 */ /* 0x102fe2000801082f */
[----:B----4-:R-:W-:Y:S08]  /*9010*/  F2FP.BF16.F32.PACK_AB R32, R174, R173 ;  /* 0x000000adae20723e */ /* 0x010ff000000010ff */
[----:B------:R1:W-:Y:S01]  /*9020*/  MUFU.EX2 R172, R4 ;  /* 0x0000000400ac7308 */ /* 0x0003e20000000800 */
[----:B--2---:R-:W-:Y:S09]  /*9030*/  FFMA.FTZ R5, R21, UR4, -R68 ;  /* 0x0000000415057c23 */ /* 0x004ff20008010844 */
[----:B------:R2:W-:Y:S01]  /*9040*/  MUFU.EX2 R212, R5 ;  /* 0x0000000500d47308 */ /* 0x0005e20000000800 */
[----:B---3--:R-:W-:Y:S09]  /*9050*/  FMUL.FTZ R13, R2, R145 ;  /* 0x00000091020d7220 */ /* 0x008ff20000410000 */
[----:B------:R-:W-:Y:S01]  /*9060*/  MUFU.EX2 R76, R76 ;  /* 0x0000004c004c7308 */ /* 0x000fe20000000800 */
[--C-:B-1----:R-:W-:Y:S09]  /*9070*/  FFMA.FTZ R4, R198, UR4, -R47.reuse ;  /* 0x00000004c6047c23 */ /* 0x102ff2000801082f */
[----:B------:R1:W3:Y:S01]  /*9080*/  MUFU.EX2 R178, R4 ;  /* 0x0000000400b27308 */ /* 0x0002e20000000800 */
[----:B--2---:R-:W-:Y:S09]  /*9090*/  FFMA.FTZ R5, R54, UR4, -R46 ;  /* 0x0000000436057c23 */ /* 0x004ff2000801082e */
[----:B------:R2:W-:Y:S01]  /*90a0*/  MUFU.EX2 R225, R5 ;  /* 0x0000000500e17308 */ /* 0x0005e20000000800 */
[--C-:B-1----:R-:W-:Y:S01]  /*90b0*/  FFMA.FTZ R4, R207, UR4, -R68.reuse ;  /* 0x00000004cf047c23 */ /* 0x102fe20008010844 */
[----:B---3--:R-:W-:Y:S08]  /*90c0*/  F2FP.BF16.F32.PACK_AB R33, R178, R172 ;  /* 0x000000acb221723e */ /* 0x008ff000000010ff */
[----:B------:R1:W3:Y:S01]  /*90d0*/  MUFU.EX2 R202, R4 ;  /* 0x0000000400ca7308 */ /* 0x0002e20000000800 */
[----:B--2---:R-:W-:Y:S09]  /*90e0*/  FFMA.FTZ R5, R57, UR4, -R68 ;  /* 0x0000000439057c23 */ /* 0x004ff20008010844 */
[----:B------:R2:W-:Y:S01]  /*90f0*/  MUFU.EX2 R224, R5 ;  /* 0x0000000500e07308 */ /* 0x0005e20000000800 */
[--C-:B-1----:R-:W-:Y:S09]  /*9100*/  FFMA.FTZ R4, R206, UR4, -R47.reuse ;  /* 0x00000004ce047c23 */ /* 0x102ff2000801082f */
[----:B------:R1:W-:Y:S01]  /*9110*/  MUFU.EX2 R179, R4 ;  /* 0x0000000400b37308 */ /* 0x0003e20000000800 */
[----:B--2---:R-:W-:Y:S01]  /*9120*/  FMUL.FTZ R5, R39, R141 ;  /* 0x0000008d27057220 */ /* 0x004fe20000410000 */
[----:B-1----:R-:W-:Y:S08]  /*9130*/  FFMA.FTZ R4, R205, UR4, -R47 ;  /* 0x00000004cd047c23 */ /* 0x002ff0000801082f */
[----:B------:R1:W2:Y:S02]  /*9140*/  MUFU.EX2 R198, R4 ;  /* 0x0000000400c67308 */ /* 0x0002a40000000800 */
[--C-:B-1----:R-:W-:Y:S08]  /*9150*/  FFMA.FTZ R4, R196, UR4, -R45.reuse ;  /* 0x00000004c4047c23 */ /* 0x102ff0000801082d */
[----:B------:R1:W-:Y:S02]  /*9160*/  MUFU.EX2 R207, R4 ;  /* 0x0000000400cf7308 */ /* 0x0003e40000000800 */
[--C-:B-1----:R-:W-:Y:S08]  /*9170*/  FFMA.FTZ R4, R192, UR4, -R46.reuse ;  /* 0x00000004c0047c23 */ /* 0x102ff0000801082e */
[----:B------:R1:W-:Y:S10]  /*9180*/  MUFU.EX2 R192, R12 ;  /* 0x0000000c00c07308 */ /* 0x0003f40000000800 */
[----:B------:R4:W-:Y:S01]  /*9190*/  MUFU.EX2 R203, R4 ;  /* 0x0000000400cb7308 */ /* 0x0009e20000000800 */
[--C-:B-1----:R-:W-:Y:S01]  /*91a0*/  FFMA.FTZ R12, R17, UR4, -R45.reuse ;  /* 0x00000004110c7c23 */ /* 0x102fe2000801082d */
[--C-:B------:R-:W-:Y:S01]  /*91b0*/  FFMA.FTZ R17, R69, UR4, -R45.reuse ;  /* 0x0000000445117c23 */ /* 0x100fe2000801082d */
[----:B------:R-:W-:Y:S07]  /*91c0*/  FFMA.FTZ R69, R117, UR4, -R45 ;  /* 0x0000000475457c23 */ /* 0x000fee000801082d */
[----:B------:R1:W-:Y:S01]  /*91d0*/  MUFU.EX2 R180, R12 ;  /* 0x0000000c00b47308 */ /* 0x0003e20000000800 */
[--C-:B----4-:R-:W-:Y:S01]  /*91e0*/  FFMA.FTZ R4, R34, UR4, -R46.reuse ;  /* 0x0000000422047c23 */ /* 0x110fe2000801082e */
[----:B---3--:R-:W-:Y:S08]  /*91f0*/  F2FP.BF16.F32.PACK_AB R34, R202, R183 ;  /* 0x000000b7ca22723e */ /* 0x008ff000000010ff */
[----:B------:R3:W-:Y:S10]  /*9200*/  MUFU.EX2 R206, R4 ;  /* 0x0000000400ce7308 */ /* 0x0007f40000000800 */
[----:B------:R4:W-:Y:S01]  /*9210*/  MUFU.EX2 R182, R17 ;  /* 0x0000001100b67308 */ /* 0x0009e20000000800 */
[----:B-1----:R-:W-:Y:S01]  /*9220*/  FMUL.FTZ R12, R2, R144 ;  /* 0x00000090020c7220 */ /* 0x002fe20000410000 */
[----:B---3--:R-:W-:Y:S01]  /*9230*/  FFMA.FTZ R4, R35, UR4, -R46 ;  /* 0x0000000423047c23 */ /* 0x008fe2000801082e */
[----:B--2---:R-:W-:Y:S07]  /*9240*/  F2FP.BF16.F32.PACK_AB R35, R198, R179 ;  /* 0x000000b3c623723e */ /* 0x004fee00000010ff */
[----:B------:R1:W-:Y:S01]  /*9250*/  MUFU.EX2 R216, R4 ;  /* 0x0000000400d87308 */ /* 0x0003e20000000800 */
[----:B----4-:R-:W-:Y:S01]  /*9260*/  FMUL.FTZ R17, R39, R149 ;  /* 0x0000009527117220 */ /* 0x010fe20000410000 */
[--C-:B-1----:R-:W-:Y:S08]  /*9270*/  FFMA.FTZ R4, R177, UR4, -R68.reuse ;  /* 0x00000004b1047c23 */ /* 0x102ff00008010844 */
[----:B------:R1:W-:Y:S02]  /*9280*/  MUFU.EX2 R175, R4 ;  /* 0x0000000400af7308 */ /* 0x0003e40000000800 */
[--C-:B-1----:R-:W-:Y:S08]  /*9290*/  FFMA.FTZ R4, R176, UR4, -R68.reuse ;  /* 0x00000004b0047c23 */ /* 0x102ff00008010844 */
[----:B------:R1:W-:Y:S02]  /*92a0*/  MUFU.EX2 R177, R4 ;  /* 0x0000000400b17308 */ /* 0x0003e40000000800 */
[--C-:B-1----:R-:W-:Y:S08]  /*92b0*/  FFMA.FTZ R4, R171, UR4, -R47.reuse ;  /* 0x00000004ab047c23 */ /* 0x102ff0000801082f */
[----:B------:R1:W-:Y:S02]  /*92c0*/  MUFU.EX2 R171, R4 ;  /* 0x0000000400ab7308 */ /* 0x0003e40000000800 */
[--C-:B-1----:R-:W-:Y:S08]  /*92d0*/  FFMA.FTZ R4, R170, UR4, -R47.reuse ;  /* 0x00000004aa047c23 */ /* 0x102ff0000801082f */
[----:B------:R1:W2:Y:S02]  /*92e0*/  MUFU.EX2 R170, R4 ;  /* 0x0000000400aa7308 */ /* 0x0002a40000000800 */
[----:B-1----:R-:W-:Y:S08]  /*92f0*/  FFMA.FTZ R4, R168, UR4, -R68 ;  /* 0x00000004a8047c23 */ /* 0x002ff00008010844 */
[----:B------:R1:W3:Y:S02]  /*9300*/  MUFU.EX2 R221, R4 ;  /* 0x0000000400dd7308 */ /* 0x0002e40000000800 */
[--C-:B-1----:R-:W-:Y:S01]  /*9310*/  FFMA.FTZ R4, R30, UR4, -R47.reuse ;  /* 0x000000041e047c23 */ /* 0x102fe2000801082f */
[C---:B------:R-:W-:Y:S07]  /*9320*/  FMUL.FTZ R30, R0.reuse, R162 ;  /* 0x000000a2001e7220 */ /* 0x040fee0000410000 */
[----:B------:R1:W-:Y:S02]  /*9330*/  MUFU.EX2 R176, R4 ;  /* 0x0000000400b07308 */ /* 0x0003e40000000800 */
[----:B-1----:R-:W-:Y:S01]  /*9340*/  FFMA.FTZ R4, R31, UR4, -R47 ;  /* 0x000000041f047c23 */ /* 0x002fe2000801082f */
[----:B------:R-:W-:Y:S07]  /*9350*/  FMUL.FTZ R31, R0, R163 ;  /* 0x000000a3001f7220 */ /* 0x000fee0000410000 */
[----:B------:R1:W4:Y:S02]  /*9360*/  MUFU.EX2 R208, R4 ;  /* 0x0000000400d07308 */ /* 0x0003240000000800 */
[--C-:B-1----:R-:W-:Y:S01]  /*9370*/  FFMA.FTZ R4, R28, UR4, -R45.reuse ;  /* 0x000000041c047c23 */ /* 0x102fe2000801082d */
[--C-:B------:R-:W-:Y:S07]  /*9380*/  FFMA.FTZ R28, R81, UR4, -R45.reuse ;  /* 0x00000004511c7c23 */ /* 0x100fee000801082d */
[----:B------:R1:W-:Y:S02]  /*9390*/  MUFU.EX2 R235, R4 ;  /* 0x0000000400eb7308 */ /* 0x0003e40000000800 */
[--C-:B-1----:R-:W-:Y:S01]  /*93a0*/  FFMA.FTZ R4, R26, UR4, -R46.reuse ;  /* 0x000000041a047c23 */ /* 0x102fe2000801082e */
[----:B------:R-:W-:Y:S07]  /*93b0*/  FFMA.FTZ R26, R80, UR4, -R45 ;  /* 0x00000004501a7c23 */ /* 0x000fee000801082d */
[----:B------:R1:W-:Y:S02]  /*93c0*/  MUFU.EX2 R236, R4 ;  /* 0x0000000400ec7308 */ /* 0x0003e40000000800 */
[--C-:B-1----:R-:W-:Y:S01]  /*93d0*/  FFMA.FTZ R4, R50, UR4, -R46.reuse ;  /* 0x0000000432047c23 */ /* 0x102fe2000801082e */
[----:B------:R-:W-:Y:S07]  /*93e0*/  F2FP.BF16.F32.PACK_AB R50, R237, R217 ;  /* 0x000000d9ed32723e */ /* 0x000fee00000010ff */
[----:B------:R1:W-:Y:S02]  /*93f0*/  MUFU.EX2 R234, R4 ;  /* 0x0000000400ea7308 */ /* 0x0003e40000000800 */
[----:B-1----:R-:W-:Y:S01]  /*9400*/  FFMA.FTZ R4, R51, UR4, -R46 ;  /* 0x0000000433047c23 */ /* 0x002fe2000801082e */
[----:B------:R-:W-:Y:S07]  /*9410*/  F2FP.BF16.F32.PACK_AB R51, R229, R210 ;  /* 0x000000d2e533723e */ /* 0x000fee00000010ff */
[----:B------:R1:W-:Y:S02]  /*9420*/  MUFU.EX2 R242, R4 ;  /* 0x0000000400f27308 */ /* 0x0003e40000000800 */
[--C-:B-1----:R-:W-:Y:S01]  /*9430*/  FFMA.FTZ R4, R25, UR4, -R68.reuse ;  /* 0x0000000419047c23 */ /* 0x102fe20008010844 */
[----:B------:R-:W-:Y:S07]  /*9440*/  FMUL.FTZ R25, R2, R157 ;  /* 0x0000009d02197220 */ /* 0x000fee0000410000 */
[----:B------:R1:W-:Y:S02]  /*9450*/  MUFU.EX2 R200, R4 ;  /* 0x0000000400c87308 */ /* 0x0003e40000000800 */
[--C-:B-1----:R-:W-:Y:S01]  /*9460*/  FFMA.FTZ R4, R24, UR4, -R68.reuse ;  /* 0x0000000418047c23 */ /* 0x102fe20008010844 */
[----:B------:R-:W-:Y:S07]  /*9470*/  FMUL.FTZ R24, R2, R156 ;  /* 0x0000009c02187220 */ /* 0x000fee0000410000 */
[----:B------:R1:W-:Y:S02]  /*9480*/  MUFU.EX2 R215, R4 ;  /* 0x0000000400d77308 */ /* 0x0003e40000000800 */
[--C-:B-1----:R-:W-:Y:S08]  /*9490*/  FFMA.FTZ R4, R23, UR4, -R47.reuse ;  /* 0x0000000417047c23 */ /* 0x102ff0000801082f */
[----:B------:R1:W-:Y:S02]  /*94a0*/  MUFU.EX2 R194, R4 ;  /* 0x0000000400c27308 */ /* 0x0003e40000000800 */
[--C-:B-1----:R-:W-:Y:S08]  /*94b0*/  FFMA.FTZ R4, R22, UR4, -R47.reuse ;  /* 0x0000000416047c23 */ /* 0x102ff0000801082f */
[----:B------:R1:W-:Y:S02]  /*94c0*/  MUFU.EX2 R205, R4 ;  /* 0x0000000400cd7308 */ /* 0x0003e40000000800 */
[----:B-1----:R-:W-:Y:S02]  /*94d0*/  FFMA.FTZ R4, R20, UR4, -R68 ;  /* 0x0000000414047c23 */ /* 0x002fe40008010844 */
[----:B------:R-:W1:Y:S06]  /*94e0*/  LDSM.16.MT88.4 R20, [R184+0x4000] ;  /* 0x00400000b814783b */ /* 0x000e6c0000004200 */
[----:B------:R5:W-:Y:S02]  /*94f0*/  MUFU.EX2 R228, R4 ;  /* 0x0000000400e47308 */ /* 0x000be40000000800 */
[--C-:B-----5:R-:W-:Y:S01]  /*9500*/  FFMA.FTZ R4, R19, UR4, -R47.reuse ;  /* 0x0000000413047c23 */ /* 0x120fe2000801082f */
[----:B------:R-:W-:Y:S07]  /*9510*/  FMUL.FTZ R19, R40, R151 ;  /* 0x0000009728137220 */ /* 0x000fee0000410000 */
[----:B------:R5:W-:Y:S02]  /*9520*/  MUFU.EX2 R214, R4 ;  /* 0x0000000400d67308 */ /* 0x000be40000000800 */
[----:B-----5:R-:W-:Y:S01]  /*9530*/  FFMA.FTZ R4, R18, UR4, -R47 ;  /* 0x0000000412047c23 */ /* 0x020fe2000801082f */
[----:B------:R-:W-:Y:S02]  /*9540*/  FMUL.FTZ R18, R40, R150 ;  /* 0x0000009628127220 */ /* 0x000fe40000410000 */
[----:B------:R-:W-:Y:S05]  /*9550*/  LDSM.16.MT88.4 R148, [R184+0x5c00] ;  /* 0x005c0000b894783b */ /* 0x000fea0000004200 */
[----:B------:R5:W-:Y:S02]  /*9560*/  MUFU.EX2 R223, R4 ;  /* 0x0000000400df7308 */ /* 0x000be40000000800 */
[--C-:B-----5:R-:W-:Y:S02]  /*9570*/  FFMA.FTZ R4, R55, UR4, -R46.reuse ;  /* 0x0000000437047c23 */ /* 0x120fe4000801082e */
[----:B------:R-:W5:Y:S06]  /*9580*/  LDSM.16.MT88.4 R52, [R186+0x4000] ;  /* 0x00400000ba34783b */ /* 0x000f6c0000004200 */
[----:B------:R2:W-:Y:S02]  /*9590*/  MUFU.EX2 R233, R4 ;  /* 0x0000000400e97308 */ /* 0x0005e40000000800 */
[----:B--2---:R-:W-:Y:S08]  /*95a0*/  FFMA.FTZ R4, R65, UR4, -R45 ;  /* 0x0000000441047c23 */ /* 0x004ff0000801082d */
[----:B------:R2:W-:Y:S02]  /*95b0*/  MUFU.EX2 R245, R4 ;  /* 0x0000000400f57308 */ /* 0x0005e40000000800 */
[--C-:B--2---:R-:W-:Y:S08]  /*95c0*/  FFMA.FTZ R4, R66, UR4, -R46.reuse ;  /* 0x0000000442047c23 */ /* 0x104ff0000801082e */
[----:B------:R2:W-:Y:S02]  /*95d0*/  MUFU.EX2 R238, R4 ;  /* 0x0000000400ee7308 */ /* 0x0005e40000000800 */
[----:B--2---:R-:W-:Y:S08]  /*95e0*/  FFMA.FTZ R4, R67, UR4, -R46 ;  /* 0x0000000443047c23 */ /* 0x004ff0000801082e */
[----:B------:R2:W-:Y:S02]  /*95f0*/  MUFU.EX2 R243, R4 ;  /* 0x0000000400f37308 */ /* 0x0005e40000000800 */
[--C-:B--2---:R-:W-:Y:S08]  /*9600*/  FFMA.FTZ R4, R56, UR4, -R68.reuse ;  /* 0x0000000438047c23 */ /* 0x104ff00008010844 */
[----:B------:R2:W-:Y:S02]  /*9610*/  MUFU.EX2 R196, R4 ;  /* 0x0000000400c47308 */ /* 0x0005e40000000800 */
[--C-:B--2---:R-:W-:Y:S02]  /*9620*/  FFMA.FTZ R4, R59, UR4, -R47.reuse ;  /* 0x000000043b047c23 */ /* 0x104fe4000801082f */
[----:B------:R-:W2:Y:S06]  /*9630*/  LDSM.16.MT88.4 R56, [R184+0x4400] ;  /* 0x00440000b838783b */ /* 0x000eac0000004200 */
[----:B------:R3:W-:Y:S02]  /*9640*/  MUFU.EX2 R213, R4 ;  /* 0x0000000400d57308 */ /* 0x0007e40000000800 */
[----:B---3--:R-:W-:Y:S02]  /*9650*/  FFMA.FTZ R4, R60, UR4, -R68 ;  /* 0x000000043c047c23 */ /* 0x008fe40008010844 */
[----:B------:R-:W3:Y:S06]  /*9660*/  LDSM.16.MT88.4 R60, [R186+0x4400] ;  /* 0x00440000ba3c783b */ /* 0x000eec0000004200 */
[----:B------:R4:W-:Y:S02]  /*9670*/  MUFU.EX2 R219, R4 ;  /* 0x0000000400db7308 */ /* 0x0009e40000000800 */
[----:B----4-:R-:W-:Y:S08]  /*9680*/  FMUL.FTZ R4, R39, R140 ;  /* 0x0000008c27047220 */ /* 0x010ff00000410000 */
[----:B------:R4:W-:Y:S01]  /*9690*/  MUFU.EX2 R140, R64 ;  /* 0x00000040008c7308 */ /* 0x0009e20000000800 */
[-C--:B-1----:R-:W-:Y:S08]  /*96a0*/  HMMA.16816.F32.BF16 R4, R48, R20.reuse, R4 ;  /* 0x000000143004723c */ /* 0x082ff00000041804 */
[C---:B------:R-:W-:Y:S04]  /*96b0*/  HMMA.16816.F32.BF16 R8, R32.reuse, R20, R8 ;  /* 0x000000142008723c */ /* 0x040fe80000041808 */
[--C-:B------:R-:W-:Y:S01]  /*96c0*/  FFMA.FTZ R20, R70, UR4, -R46.reuse ;  /* 0x0000000446147c23 */ /* 0x100fe2000801082e */
[----:B------:R-:W-:Y:S01]  /*96d0*/  FFMA.FTZ R21, R71, UR4, -R46 ;  /* 0x0000000447157c23 */ /* 0x000fe2000801082e */
[----:B----4-:R-:W-:Y:S01]  /*96e0*/  FFMA.FTZ R64, R79, UR4, -R47 ;  /* 0x000000044f407c23 */ /* 0x010fe2000801082f */
[--C-:B------:R-:W-:Y:S01]  /*96f0*/  FFMA.FTZ R70, R128, UR4, -R45.reuse ;  /* 0x0000000480467c23 */ /* 0x100fe2000801082d */
[-C--:B------:R-:W-:Y:S01]  /*9700*/  HMMA.16816.F32.BF16 R12, R32, R22.reuse, R12 ;  /* 0x00000016200c723c */ /* 0x080fe2000004180c */
[----:B------:R1:W-:Y:S02]  /*9710*/  MUFU.EX2 R169, R20 ;  /* 0x0000001400a97308 */ /* 0x0003e40000000800 */
[--C-:B------:R-:W-:Y:S05]  /*9720*/  FFMA.FTZ R71, R129, UR4, -R45.reuse ;  /* 0x0000000481477c23 */ /* 0x100fea000801082d */
[C---:B------:R-:W-:Y:S03]  /*9730*/  HMMA.16816.F32.BF16 R16, R48.reuse, R22, R16 ;  /* 0x000000163010723c */ /* 0x040fe60000041810 */
[----:B------:R4:W-:Y:S01]  /*9740*/  MUFU.EX2 R168, R21 ;  /* 0x0000001500a87308 */ /* 0x0009e20000000800 */
[C---:B------:R-:W-:Y:S01]  /*9750*/  FMUL.FTZ R22, R40.reuse, R154 ;  /* 0x0000009a28167220 */ /* 0x040fe20000410000 */
[----:B------:R-:W-:Y:S08]  /*9760*/  FMUL.FTZ R23, R40, R155 ;  /* 0x0000009b28177220 */ /* 0x000ff00000410000 */
[----:B------:R2:W-:Y:S01]  /*9770*/  MUFU.EX2 R154, R26 ;  /* 0x0000001a009a7308 */ /* 0x0005e20000000800 */
[C---:B-1----:R-:W-:Y:S09]  /*9780*/  FMUL.FTZ R20, R39.reuse, R152 ;  /* 0x0000009827147220 */ /* 0x042ff20000410000 */
[----:B------:R1:W-:Y:S01]  /*9790*/  MUFU.EX2 R155, R28 ;  /* 0x0000001c009b7308 */ /* 0x0003e20000000800 */
[----:B----4-:R-:W-:Y:S07]  /*97a0*/  FMUL.FTZ R21, R39, R153 ;  /* 0x0000009927157220 */ /* 0x010fee0000410000 */
[-C--:B-----5:R-:W-:Y:S02]  /*97b0*/  HMMA.16816.F32.BF16 R20, R48, R52.reuse, R20 ;  /* 0x000000343014723c */ /* 0x0a0fe40000041814 */
[----:B------:R4:W-:Y:S01]  /*97c0*/  MUFU.EX2 R138, R64 ;  /* 0x00000040008a7308 */ /* 0x0009e20000000800 */
[C---:B--2---:R-:W-:Y:S01]  /*97d0*/  FMUL.FTZ R26, R0.reuse, R158 ;  /* 0x0000009e001a7220 */ /* 0x044fe20000410000 */
[----:B------:R-:W-:Y:S04]  /*97e0*/  FFMA.FTZ R0, R0, R247, R172 ;  /* 0x000000f700007223 */ /* 0x000fe800000100ac */
[----:B------:R-:W-:Y:S01]  /*97f0*/  FADD.FTZ R0, R178, R0 ;  /* 0x00000000b2007221 */ /* 0x000fe20000010000 */
[--C-:B-1----:R-:W-:Y:S01]  /*9800*/  FFMA.FTZ R28, R82, UR4, -R46.reuse ;  /* 0x00000004521c7c23 */ /* 0x102fe2000801082e */
[C---:B------:R-:W-:Y:S02]  /*9810*/  HMMA.16816.F32.BF16 R24, R32.reuse, R52, R24 ;  /* 0x000000342018723c */ /* 0x040fe40000041818 */
[----:B------:R-:W-:Y:S02]  /*9820*/  MUFU.EX2 R70, R70 ;  /* 0x0000004600467308 */ /* 0x000fe40000000800 */
[----:B------:R-:W-:Y:S01]  /*9830*/  FFMA.FTZ R52, R83, UR4, -R46 ;  /* 0x0000000453347c23 */ /* 0x000fe2000801082e */
[----:B------:R-:W-:Y:S01]  /*9840*/  FFMA.FTZ R53, R72, UR4, -R68 ;  /* 0x0000000448357c23 */ /* 0x000fe20008010844 */
[----:B------:R-:W-:Y:S01]  /*9850*/  FFMA.FTZ R72, R131, UR4, -R46 ;  /* 0x0000000483487c23 */ /* 0x000fe2000801082e */
[----:B----4-:R-:W-:Y:S05]  /*9860*/  FFMA.FTZ R64, R84, UR4, -R45 ;  /* 0x0000000454407c23 */ /* 0x010fea000801082d */
[----:B------:R1:W-:Y:S10]  /*9870*/  MUFU.EX2 R153, R52 ;  /* 0x0000003400997308 */ /* 0x0003f40000000800 */
[----:B------:R2:W-:Y:S10]  /*9880*/  MUFU.EX2 R143, R28 ;  /* 0x0000001c008f7308 */ /* 0x0005f40000000800 */
[----:B------:R4:W-:Y:S01]  /*9890*/  MUFU.EX2 R142, R53 ;  /* 0x00000035008e7308 */ /* 0x0009e20000000800 */
[--C-:B-1----:R-:W-:Y:S01]  /*98a0*/  FFMA.FTZ R52, R73, UR4, -R68.reuse ;  /* 0x0000000449347c23 */ /* 0x102fe20008010844 */
[----:B------:R-:W-:Y:S08]  /*98b0*/  FFMA.FTZ R73, R121, UR4, -R68 ;  /* 0x0000000479497c23 */ /* 0x000ff00008010844 */
[----:B------:R1:W-:Y:S01]  /*98c0*/  MUFU.EX2 R141, R52 ;  /* 0x00000034008d7308 */ /* 0x0003e20000000800 */
[C---:B--2---:R-:W-:Y:S01]  /*98d0*/  FMUL.FTZ R28, R2.reuse, R160 ;  /* 0x000000a0021c7220 */ /* 0x044fe20000410000 */
[----:B------:R-:W-:Y:S06]  /*98e0*/  FFMA.FTZ R2, R2, R248, R173 ;  /* 0x000000f802027223 */ /* 0x000fec00000100ad */
[-C--:B------:R-:W-:Y:S02]  /*98f0*/  HMMA.16816.F32.BF16 R28, R32, R54.reuse, R28 ;  /* 0x00000036201c723c */ /* 0x080fe4000004181c */
[----:B------:R2:W-:Y:S01]  /*9900*/  MUFU.EX2 R136, R64 ;  /* 0x0000004000887308 */ /* 0x0005e20000000800 */
[C---:B------:R-:W-:Y:S01]  /*9910*/  FMUL.FTZ R32, R39.reuse, R164 ;  /* 0x000000a427207220 */ /* 0x040fe20000410000 */
[C---:B------:R-:W-:Y:S01]  /*9920*/  FMUL.FTZ R33, R39.reuse, R165 ;  /* 0x000000a527217220 */ /* 0x040fe20000410000 */
[C---:B------:R-:W-:Y:S01]  /*9930*/  FMUL.FTZ R34, R40.reuse, R166 ;  /* 0x000000a628227220 */ /* 0x040fe20000410000 */
[----:B------:R-:W-:Y:S01]  /*9940*/  FMUL.FTZ R35, R40, R167 ;  /* 0x000000a728237220 */ /* 0x000fe20000410000 */
[----:B----4-:R-:W-:Y:S01]  /*9950*/  F2FP.BF16.F32.PACK_AB R53, R170, R171 ;  /* 0x000000abaa35723e */ /* 0x010fe200000010ff */
[----:B------:R-:W-:Y:S01]  /*9960*/  FFMA.FTZ R39, R39, R246, R209 ;  /* 0x000000f627277223 */ /* 0x000fe200000100d1 */
[--C-:B-1----:R-:W-:Y:S01]  /*9970*/  FFMA.FTZ R52, R74, UR4, -R47.reuse ;  /* 0x000000044a347c23 */ /* 0x102fe2000801082f */
[----:B------:R-:W-:Y:S01]  /*9980*/  FFMA.FTZ R74, R43, UR4, -R47 ;  /* 0x000000042b4a7c23 */ /* 0x000fe2000801082f */
[----:B------:R-:W-:Y:S01]  /*9990*/  FFMA.FTZ R40, R40, R249, R201 ;  /* 0x000000f928287223 */ /* 0x000fe200000100c9 */
[----:B------:R-:W-:Y:S01]  /*99a0*/  FADD.FTZ R39, R211, R39 ;  /* 0x00000027d3277221 */ /* 0x000fe20000010000 */
[----:B------:R-:W-:Y:S01]  /*99b0*/  HMMA.16816.F32.BF16 R32, R48, R54, R32 ;  /* 0x000000363020723c */ /* 0x000fe20000041820 */
[----:B------:R1:W-:Y:S03]  /*99c0*/  MUFU.EX2 R137, R52 ;  /* 0x0000003400897308 */ /* 0x0003e60000000800 */
[----:B------:R-:W-:Y:S01]  /*99d0*/  F2FP.BF16.F32.PACK_AB R48, R207, R195 ;  /* 0x000000c3cf30723e */ /* 0x000fe200000010ff */
[----:B--2---:R-:W-:Y:S01]  /*99e0*/  FFMA.FTZ R64, R97, UR4, -R45 ;  /* 0x0000000461407c23 */ /* 0x004fe2000801082d */
[----:B------:R-:W-:Y:S01]  /*99f0*/  F2FP.BF16.F32.PACK_AB R49, R203, R193 ;  /* 0x000000c1cb31723e */ /* 0x000fe200000010ff */
[----:B------:R-:W-:Y:S01]  /*9a00*/  FADD.FTZ R40, R204, R40 ;  /* 0x00000028cc287221 */ /* 0x000fe20000010000 */
[----:B------:R-:W-:Y:S03]  /*9a10*/  F2FP.BF16.F32.PACK_AB R50, R226, R220 ;  /* 0x000000dce232723e */ /* 0x000fe600000010ff */
[----:B------:R2:W-:Y:S01]  /*9a20*/  MUFU.EX2 R135, R64 ;  /* 0x0000004000877308 */ /* 0x0005e20000000800 */
[----:B------:R-:W-:Y:S01]  /*9a30*/  F2FP.BF16.F32.PACK_AB R51, R216, R206 ;  /* 0x000000ced833723e */ /* 0x000fe200000010ff */
[----:B------:R-:W-:Y:S01]  /*9a40*/  FADD.FTZ R40, R210, R40 ;  /* 0x00000028d2287221 */ /* 0x000fe20000010000 */
[----:B------:R-:W-:Y:S02]  /*9a50*/  F2FP.BF16.F32.PACK_AB R54, R221, R181 ;  /* 0x000000b5dd36723e */ /* 0x000fe400000010ff */
[----:B------:R-:W-:Y:S03]  /*9a60*/  F2FP.BF16.F32.PACK_AB R55, R208, R176 ;  /* 0x000000b0d037723e */ /* 0x000fe600000010ff */
[-C--:B------:R-:W-:Y:S02]  /*9a70*/  HMMA.16816.F32.BF16 R4, R48, R56.reuse, R4 ;  /* 0x000000383004723c */ /* 0x080fe40000041804 */
[----:B------:R-:W4:Y:S01]  /*9a80*/  MUFU.EX2 R71, R71 ;  /* 0x0000004700477308 */ /* 0x000f220000000800 */
[--C-:B-1----:R-:W-:Y:S01]  /*9a90*/  FFMA.FTZ R52, R75, UR4, -R47.reuse ;  /* 0x000000044b347c23 */ /* 0x102fe2000801082f */
[--C-:B------:R-:W-:Y:S08]  /*9aa0*/  FFMA.FTZ R75, R124, UR4, -R68.reuse ;  /* 0x000000047c4b7c23 */ /* 0x100ff00008010844 */
[----:B------:R1:W-:Y:S01]  /*9ab0*/  MUFU.EX2 R139, R52 ;  /* 0x00000034008b7308 */ /* 0x0003e20000000800 */
[--C-:B--2---:R-:W-:Y:S09]  /*9ac0*/  FFMA.FTZ R64, R88, UR4, -R68.reuse ;  /* 0x0000000458407c23 */ /* 0x104ff20008010844 */
[----:B------:R2:W-:Y:S01]  /*9ad0*/  MUFU.EX2 R127, R64 ;  /* 0x00000040007f7308 */ /* 0x0005e20000000800 */
[----:B----4-:R-:W-:Y:S09]  /*9ae0*/  F2FP.BF16.F32.PACK_AB R166, R71, R70 ;  /* 0x0000004647a6723e */ /* 0x010ff200000010ff */
[----:B------:R-:W-:Y:S01]  /*9af0*/  MUFU.EX2 R72, R72 ;  /* 0x0000004800487308 */ /* 0x000fe20000000800 */
[----:B-1----:R-:W-:Y:S07]  /*9b00*/  F2FP.BF16.F32.PACK_AB R52, R177, R175 ;  /* 0x000000afb134723e */ /* 0x002fee00000010ff */
[C---:B------:R-:W-:Y:S02]  /*9b10*/  HMMA.16816.F32.BF16 R8, R52.reuse, R56, R8 ;  /* 0x000000383408723c */ /* 0x040fe40000041808 */
[----:B------:R-:W-:Y:S02]  /*9b20*/  MUFU.EX2 R73, R73 ;  /* 0x0000004900497308 */ /* 0x000fe40000000800 */
[--C-:B------:R-:W-:Y:S01]  /*9b30*/  FFMA.FTZ R56, R77, UR4, -R68.reuse ;  /* 0x000000044d387c23 */ /* 0x100fe20008010844 */
[----:B------:R-:W-:Y:S01]  /*9b40*/  FFMA.FTZ R77, R41, UR4, -R47 ;  /* 0x00000004294d7c23 */ /* 0x000fe2000801082f */
[----:B--2---:R-:W-:Y:S01]  /*9b50*/  FFMA.FTZ R64, R89, UR4, -R68 ;  /* 0x0000000459407c23 */ /* 0x004fe20008010844 */
[----:B------:R-:W-:Y:S01]  /*9b60*/  FADD.FTZ R41, R174, R2 ;  /* 0x00000002ae297221 */ /* 0x000fe20000010000 */
[-C--:B------:R-:W-:Y:S04]  /*9b70*/  HMMA.16816.F32.BF16 R12, R52, R58.reuse, R12 ;  /* 0x0000003a340c723c */ /* 0x080fe8000004180c */
[----:B------:R1:W-:Y:S01]  /*9b80*/  MUFU.EX2 R147, R56 ;  /* 0x0000003800937308 */ /* 0x0003e20000000800 */
[----:B------:R-:W-:Y:S01]  /*9b90*/  FADD.FTZ R41, R183, R41 ;  /* 0x00000029b7297221 */ /* 0x000fe20000010000 */
[----:B------:R-:W-:Y:S01]  /*9ba0*/  FADD.FTZ R2, R217, R39 ;  /* 0x00000027d9027221 */ /* 0x000fe20000010000 */
[----:B------:R-:W-:Y:S01]  /*9bb0*/  FADD.FTZ R39, R179, R0 ;  /* 0x00000000b3277221 */ /* 0x000fe20000010000 */
[----:B------:R-:W-:Y:S01]  /*9bc0*/  FADD.FTZ R0, R229, R40 ;  /* 0x00000028e5007221 */ /* 0x000fe20000010000 */
[----:B------:R-:W-:Y:S01]  /*9bd0*/  FADD.FTZ R41, R202, R41 ;  /* 0x00000029ca297221 */ /* 0x000fe20000010000 */
[C---:B------:R-:W-:Y:S04]  /*9be0*/  HMMA.16816.F32.BF16 R16, R48.reuse, R58, R16 ;  /* 0x0000003a3010723c */ /* 0x040fe80000041810 */
[----:B------:R2:W-:Y:S01]  /*9bf0*/  MUFU.EX2 R126, R64 ;  /* 0x00000040007e7308 */ /* 0x0005e20000000800 */
[----:B------:R-:W-:Y:S01]  /*9c00*/  FADD.FTZ R40, R198, R39 ;  /* 0x00000027c6287221 */ /* 0x000fe20000010000 */
[----:B------:R-:W-:Y:S01]  /*9c10*/  FADD.FTZ R39, R193, R0 ;  /* 0x00000000c1277221 */ /* 0x000fe20000010000 */
[----:B------:R-:W-:Y:S01]  /*9c20*/  FADD.FTZ R2, R237, R2 ;  /* 0x00000002ed027221 */ /* 0x000fe20000010000 */
[-C--:B---3--:R-:W-:Y:S06]  /*9c30*/  HMMA.16816.F32.BF16 R20, R48, R60.reuse, R20 ;  /* 0x0000003c3014723c */ /* 0x088fec0000041814 */
[----:B------:R-:W-:Y:S01]  /*9c40*/  MUFU.EX2 R74, R74 ;  /* 0x0000004a004a7308 */ /* 0x000fe20000000800 */
[----:B-1----:R-:W-:Y:S01]  /*9c50*/  FFMA.FTZ R56, R78, UR4, -R47 ;  /* 0x000000044e387c23 */ /* 0x002fe2000801082f */
[----:B------:R-:W-:Y:S01]  /*9c60*/  FADD.FTZ R42, R195, R2 ;  /* 0x00000002c32a7221 */ /* 0x000fe20000010000 */
[----:B------:R-:W-:Y:S01]  /*9c70*/  FADD.FTZ R2, R175, R41 ;  /* 0x00000029af027221 */ /* 0x000fe20000010000 */
[----:B------:R-:W-:Y:S01]  /*9c80*/  FADD.FTZ R41, R203, R39 ;  /* 0x00000027cb297221 */ /* 0x000fe20000010000 */
[----:B------:R-:W-:Y:S01]  /*9c90*/  FADD.FTZ R0, R171, R40 ;  /* 0x00000028ab007221 */ /* 0x000fe20000010000 */
[C---:B------:R-:W-:Y:S04]  /*9ca0*/  HMMA.16816.F32.BF16 R24, R52.reuse, R60, R24 ;  /* 0x0000003c3418723c */ /* 0x040fe80000041818 */
[----:B------:R1:W-:Y:S01]  /*9cb0*/  MUFU.EX2 R146, R56 ;  /* 0x0000003800927308 */ /* 0x0003e20000000800 */
[----:B------:R-:W-:Y:S01]  /*9cc0*/  FFMA.FTZ R60, R85, UR4, -R45 ;  /* 0x00000004553c7c23 */ /* 0x000fe2000801082d */
[----:B--2---:R-:W-:Y:S01]  /*9cd0*/  FFMA.FTZ R64, R94, UR4, -R47 ;  /* 0x000000045e407c23 */ /* 0x004fe2000801082f */
[----:B------:R-:W-:Y:S01]  /*9ce0*/  FADD.FTZ R42, R207, R42 ;  /* 0x0000002acf2a7221 */ /* 0x000fe20000010000 */
[----:B------:R-:W-:Y:S01]  /*9cf0*/  FADD.FTZ R40, R177, R2 ;  /* 0x00000002b1287221 */ /* 0x000fe20000010000 */
[-C--:B------:R-:W-:Y:S05]  /*9d00*/  HMMA.16816.F32.BF16 R28, R52, R62.reuse, R28 ;  /* 0x0000003e341c723c */ /* 0x080fea000004181c */
[----:B------:R2:W-:Y:S01]  /*9d10*/  MUFU.EX2 R145, R60 ;  /* 0x0000003c00917308 */ /* 0x0005e20000000800 */
[----:B------:R-:W-:Y:S01]  /*9d20*/  FFMA.FTZ R52, R86, UR4, -R46 ;  /* 0x0000000456347c23 */ /* 0x000fe2000801082e */
[----:B------:R-:W-:Y:S01]  /*9d30*/  F2FP.BF16.F32.PACK_AB R53, R205, R194 ;  /* 0x000000c2cd35723e */ /* 0x000fe200000010ff */
[----:B------:R-:W-:Y:S01]  /*9d40*/  FADD.FTZ R2, R220, R42 ;  /* 0x0000002adc027221 */ /* 0x000fe20000010000 */
[----:B------:R-:W-:Y:S01]  /*9d50*/  F2FP.BF16.F32.PACK_AB R54, R228, R212 ;  /* 0x000000d4e436723e */ /* 0x000fe200000010ff */
[----:B------:R-:W-:Y:S01]  /*9d60*/  FADD.FTZ R39, R170, R0 ;  /* 0x00000000aa277221 */ /* 0x000fe20000010000 */
[----:B------:R-:W-:Y:S04]  /*9d70*/  HMMA.16816.F32.BF16 R32, R48, R62, R32 ;  /* 0x0000003e3020723c */ /* 0x000fe80000041820 */
[----:B------:R3:W-:Y:S01]  /*9d80*/  MUFU.EX2 R144, R52 ;  /* 0x0000003400907308 */ /* 0x0007e20000000800 */
[----:B-1----:R-:W1:Y:S01]  /*9d90*/  LDSM.16.MT88.4 R56, [R184+0x4800] ;  /* 0x00480000b838783b */ /* 0x002e620000004200 */
[----:B------:R-:W-:Y:S01]  /*9da0*/  F2FP.BF16.F32.PACK_AB R48, R235, R230 ;  /* 0x000000e6eb30723e */ /* 0x000fe200000010ff */
[----:B------:R-:W-:Y:S01]  /*9db0*/  FADD.FTZ R0, R206, R41 ;  /* 0x00000029ce007221 */ /* 0x000fe20000010000 */
[----:B------:R-:W-:Y:S02]  /*9dc0*/  F2FP.BF16.F32.PACK_AB R49, R236, R227 ;  /* 0x000000e3ec31723e */ /* 0x000fe400000010ff */
[----:B------:R-:W-:Y:S04]  /*9dd0*/  F2FP.BF16.F32.PACK_AB R50, R244, R240 ;  /* 0x000000f0f432723e */ /* 0x000fe800000010ff */
[----:B------:R4:W-:Y:S01]  /*9de0*/  MUFU.EX2 R97, R64 ;  /* 0x0000004000617308 */ /* 0x0009e20000000800 */
[----:B--2---:R-:W2:Y:S01]  /*9df0*/  LDSM.16.MT88.4 R60, [R186+0x4800] ;  /* 0x00480000ba3c783b */ /* 0x004ea20000004200 */
[----:B------:R-:W-:Y:S02]  /*9e00*/  F2FP.BF16.F32.PACK_AB R51, R242, R234 ;  /* 0x000000eaf233723e */ /* 0x000fe400000010ff */
[----:B------:R-:W-:Y:S06]  /*9e10*/  F2FP.BF16.F32.PACK_AB R55, R223, R214 ;  /* 0x000000d6df37723e */ /* 0x000fec00000010ff */
[----:B------:R5:W-:Y:S01]  /*9e20*/  MUFU.EX2 R78, R69 ;  /* 0x00000045004e7308 */ /* 0x000be20000000800 */
[--C-:B---3--:R-:W-:Y:S09]  /*9e30*/  FFMA.FTZ R52, R87, UR4, -R46.reuse ;  /* 0x0000000457347c23 */ /* 0x108ff2000801082e */
[----:B------:R3:W-:Y:S01]  /*9e40*/  MUFU.EX2 R134, R52 ;  /* 0x0000003400867308 */ /* 0x0007e20000000800 */
[----:B----4-:R-:W-:Y:S09]  /*9e50*/  FFMA.FTZ R64, R101, UR4, -R45 ;  /* 0x0000000465407c23 */ /* 0x010ff2000801082d */
[----:B------:R4:W-:Y:S01]  /*9e60*/  MUFU.EX2 R94, R64 ;  /* 0x00000040005e7308 */ /* 0x0009e20000000800 */
[----:B-----5:R-:W-:Y:S09]  /*9e70*/  FFMA.FTZ R69, R44, UR4, -R47 ;  /* 0x000000042c457c23 */ /* 0x020ff2000801082f */
[----:B------:R-:W5:Y:S01]  /*9e80*/  MUFU.EX2 R69, R69 ;  /* 0x0000004500457308 */ /* 0x000f620000000800 */
[-C--:B-1----:R-:W-:Y:S03]  /*9e90*/  HMMA.16816.F32.BF16 R4, R48, R56.reuse, R4 ;  /* 0x000000383004723c */ /* 0x082fe60000041804 */
[----:B---3--:R-:W-:Y:S06]  /*9ea0*/  FFMA.FTZ R52, R96, UR4, -R45 ;  /* 0x0000000460347c23 */ /* 0x008fec000801082d */
[----:B------:R1:W-:Y:S01]  /*9eb0*/  MUFU.EX2 R152, R52 ;  /* 0x0000003400987308 */ /* 0x0003e20000000800 */
[--C-:B----4-:R-:W-:Y:S09]  /*9ec0*/  FFMA.FTZ R64, R102, UR4, -R46.reuse ;  /* 0x0000000466407c23 */ /* 0x110ff2000801082e */
[----:B------:R-:W-:Y:S01]  /*9ed0*/  MUFU.EX2 R75, R75 ;  /* 0x0000004b004b7308 */ /* 0x000fe20000000800 */
[----:B-----5:R-:W-:Y:S09]  /*9ee0*/  F2FP.BF16.F32.PACK_AB R161, R74, R69 ;  /* 0x000000454aa1723e */ /* 0x020ff200000010ff */
[----:B------:R-:W3:Y:S01]  /*9ef0*/  MUFU.EX2 R77, R77 ;  /* 0x0000004d004d7308 */ /* 0x000ee20000000800 */
[----:B-1----:R-:W-:Y:S07]  /*9f00*/  F2FP.BF16.F32.PACK_AB R52, R215, R200 ;  /* 0x000000c8d734723e */ /* 0x002fee00000010ff */
[C---:B------:R-:W-:Y:S04]  /*9f10*/  HMMA.16816.F32.BF16 R8, R52.reuse, R56, R8 ;  /* 0x000000383408723c */ /* 0x040fe80000041808 */
[--C-:B------:R-:W-:Y:S04]  /*9f20*/  FFMA.FTZ R56, R98, UR4, -R46.reuse ;  /* 0x0000000462387c23 */ /* 0x100fe8000801082e */
[-C--:B------:R-:W-:Y:S01]  /*9f30*/  HMMA.16816.F32.BF16 R12, R52, R58.reuse, R12 ;  /* 0x0000003a340c723c */ /* 0x080fe2000004180c */
[----:B------:R1:W-:Y:S02]  /*9f40*/  MUFU.EX2 R133, R56 ;  /* 0x0000003800857308 */ /* 0x0003e40000000800 */
[----:B---3--:R-:W-:Y:S05]  /*9f50*/  F2FP.BF16.F32.PACK_AB R163, R77, R76 ;  /* 0x0000004c4da3723e */ /* 0x008fea00000010ff */
[C---:B------:R-:W-:Y:S08]  /*9f60*/  HMMA.16816.F32.BF16 R16, R48.reuse, R58, R16 ;  /* 0x0000003a3010723c */ /* 0x040ff00000041810 */
[-C--:B--2---:R-:W-:Y:S03]  /*9f70*/  HMMA.16816.F32.BF16 R20, R48, R60.reuse, R20 ;  /* 0x0000003c3014723c */ /* 0x084fe60000041814 */
[----:B-1----:R-:W-:Y:S04]  /*9f80*/  FFMA.FTZ R56, R99, UR4, -R46 ;  /* 0x0000000463387c23 */ /* 0x002fe8000801082e */
[----:B------:R1:W-:Y:S01]  /*9f90*/  MUFU.EX2 R132, R56 ;  /* 0x0000003800847308 */ /* 0x0003e20000000800 */
[C---:B------:R-:W-:Y:S04]  /*9fa0*/  HMMA.16816.F32.BF16 R24, R52.reuse, R60, R24 ;  /* 0x0000003c3418723c */ /* 0x040fe80000041818 */
[--C-:B------:R-:W-:Y:S04]  /*9fb0*/  FFMA.FTZ R60, R90, UR4, -R47.reuse ;  /* 0x000000045a3c7c23 */ /* 0x100fe8000801082f */
[-C--:B------:R-:W-:Y:S01]  /*9fc0*/  HMMA.16816.F32.BF16 R28, R52, R62.reuse, R28 ;  /* 0x0000003e341c723c */ /* 0x080fe2000004181c */
[----:B------:R2:W-:Y:S02]  /*9fd0*/  MUFU.EX2 R123, R60 ;  /* 0x0000003c007b7308 */ /* 0x0005e40000000800 */
[--C-:B------:R-:W-:Y:S01]  /*9fe0*/  FFMA.FTZ R52, R91, UR4, -R47.reuse ;  /* 0x000000045b347c23 */ /* 0x100fe2000801082f */
[----:B------:R-:W-:Y:S02]  /*9ff0*/  F2FP.BF16.F32.PACK_AB R53, R213, R199 ;  /* 0x000000c7d535723e */ /* 0x000fe400000010ff */
[----:B------:R-:W-:Y:S02]  /*a000*/  F2FP.BF16.F32.PACK_AB R54, R218, R219 ;  /* 0x000000dbda36723e */ /* 0x000fe400000010ff */
[----:B------:R-:W-:Y:S03]  /*a010*/  HMMA.16816.F32.BF16 R32, R48, R62, R32 ;  /* 0x0000003e3020723c */ /* 0x000fe60000041820 */
[----:B------:R3:W-:Y:S01]  /*a020*/  MUFU.EX2 R122, R52 ;  /* 0x00000034007a7308 */ /* 0x0007e20000000800 */
[----:B-1----:R-:W1:Y:S01]  /*a030*/  LDSM.16.MT88.4 R56, [R184+0x4c00] ;  /* 0x004c0000b838783b */ /* 0x002e620000004200 */
[----:B------:R-:W-:Y:S02]  /*a040*/  F2FP.BF16.F32.PACK_AB R48, R239, R222 ;  /* 0x000000deef30723e */ /* 0x000fe400000010ff */
[----:B------:R-:W-:Y:S02]  /*a050*/  F2FP.BF16.F32.PACK_AB R49, R233, R225 ;  /* 0x000000e1e931723e */ /* 0x000fe400000010ff */
[----:B------:R-:W-:Y:S03]  /*a060*/  F2FP.BF16.F32.PACK_AB R50, R245, R241 ;  /* 0x000000f1f532723e */ /* 0x000fe600000010ff */
[----:B--2---:R-:W2:Y:S01]  /*a070*/  LDSM.16.MT88.4 R60, [R186+0x4c00] ;  /* 0x004c0000ba3c783b */ /* 0x004ea20000004200 */
[----:B------:R-:W-:Y:S02]  /*a080*/  F2FP.BF16.F32.PACK_AB R51, R243, R238 ;  /* 0x000000eef333723e */ /* 0x000fe400000010ff */
[----:B------:R-:W-:Y:S01]  /*a090*/  F2FP.BF16.F32.PACK_AB R55, R197, R192 ;  /* 0x000000c0c537723e */ /* 0x000fe200000010ff */
[--C-:B---3--:R-:W-:Y:S04]  /*a0a0*/  FFMA.FTZ R52, R92, UR4, -R68.reuse ;  /* 0x000000045c347c23 */ /* 0x108fe80008010844 */
[----:B------:R3:W-:Y:S02]  /*a0b0*/  MUFU.EX2 R98, R52 ;  /* 0x0000003400627308 */ /* 0x0007e40000000800 */
[----:B---3--:R-:W-:Y:S08]  /*a0c0*/  FFMA.FTZ R52, R93, UR4, -R68 ;  /* 0x000000045d347c23 */ /* 0x008ff00008010844 */
[----:B------:R3:W-:Y:S01]  /*a0d0*/  MUFU.EX2 R93, R64 ;  /* 0x00000040005d7308 */ /* 0x0007e20000000800 */
[-C--:B-1----:R-:W-:Y:S09]  /*a0e0*/  HMMA.16816.F32.BF16 R4, R48, R56.reuse, R4 ;  /* 0x000000383004723c */ /* 0x082ff20000041804 */
[----:B------:R1:W-:Y:S01]  /*a0f0*/  MUFU.EX2 R99, R52 ;  /* 0x0000003400637308 */ /* 0x0003e20000000800 */
[----:B---3--:R-:W-:Y:S01]  /*a100*/  LDSM.16.MT88.4 R64, [R186+0x5000] ;  /* 0x00500000ba40783b */ /* 0x008fe20000004200 */
[----:B-1----:R-:W-:Y:S07]  /*a110*/  F2FP.BF16.F32.PACK_AB R52, R224, R196 ;  /* 0x000000c4e034723e */ /* 0x002fee00000010ff */
[C---:B------:R-:W-:Y:S04]  /*a120*/  HMMA.16816.F32.BF16 R8, R52.reuse, R56, R8 ;  /* 0x000000383408723c */ /* 0x040fe80000041808 */
[----:B------:R-:W-:Y:S04]  /*a130*/  FFMA.FTZ R56, R95, UR4, -R47 ;  /* 0x000000045f387c23 */ /* 0x000fe8000801082f */
[-C--:B------:R-:W-:Y:S01]  /*a140*/  HMMA.16816.F32.BF16 R12, R52, R58.reuse, R12 ;  /* 0x0000003a340c723c */ /* 0x080fe2000004180c */
[----:B------:R1:W-:Y:S07]  /*a150*/  MUFU.EX2 R96, R56 ;  /* 0x0000003800607308 */ /* 0x0003ee0000000800 */
[C---:B------:R-:W-:Y:S08]  /*a160*/  HMMA.16816.F32.BF16 R16, R48.reuse, R58, R16 ;  /* 0x0000003a3010723c */ /* 0x040ff00000041810 */
[-C--:B--2---:R-:W-:Y:S03]  /*a170*/  HMMA.16816.F32.BF16 R20, R48, R60.reuse, R20 ;  /* 0x0000003c3014723c */ /* 0x084fe60000041814 */
[--C-:B-1----:R-:W-:Y:S04]  /*a180*/  FFMA.FTZ R56, R100, UR4, -R45.reuse ;  /* 0x0000000464387c23 */ /* 0x102fe8000801082d */
[----:B------:R1:W-:Y:S01]  /*a190*/  MUFU.EX2 R95, R56 ;  /* 0x00000038005f7308 */ /* 0x0003e20000000800 */
[C---:B------:R-:W-:Y:S04]  /*a1a0*/  HMMA.16816.F32.BF16 R24, R52.reuse, R60, R24 ;  /* 0x0000003c3418723c */ /* 0x040fe80000041818 */
[--C-:B------:R-:W-:Y:S04]  /*a1b0*/  FFMA.FTZ R60, R103, UR4, -R46.reuse ;  /* 0x00000004673c7c23 */ /* 0x100fe8000801082e */
[-C--:B------:R-:W-:Y:S01]  /*a1c0*/  HMMA.16816.F32.BF16 R28, R52, R62.reuse, R28 ;  /* 0x0000003e341c723c */ /* 0x080fe2000004181c */
[----:B------:R2:W3:Y:S02]  /*a1d0*/  MUFU.EX2 R92, R60 ;  /* 0x0000003c005c7308 */ /* 0x0004e40000000800 */
        /* <DEDUP_REMOVED lines=8> */
[----:B------:R-:W-:Y:S02]  /*a260*/  F2FP.BF16.F32.PACK_AB R50, R155, R154 ;  /* 0x0000009a9b32723e */ /* 0x000fe400000010ff */
[----:B------:R-:W-:Y:S01]  /*a270*/  F2FP.BF16.F32.PACK_AB R51, R153, R143 ;  /* 0x0000008f9933723e */ /* 0x000fe200000010ff */
[--C-:B--2---:R-:W-:Y:S01]  /*a280*/  FFMA.FTZ R60, R115, UR4, -R46.reuse ;  /* 0x00000004733c7c23 */ /* 0x104fe2000801082e */
[----:B---3--:R-:W-:Y:S02]  /*a290*/  F2FP.BF16.F32.PACK_AB R41, R92, R93 ;  /* 0x0000005d5c29723e */ /* 0x008fe400000010ff */
[----:B------:R-:W-:Y:S01]  /*a2a0*/  F2FP.BF16.F32.PACK_AB R55, R138, R146 ;  /* 0x000000928a37723e */ /* 0x000fe200000010ff */
[----:B------:R2:W-:Y:S01]  /*a2b0*/  MUFU.EX2 R89, R60 ;  /* 0x0000003c00597308 */ /* 0x0005e20000000800 */
[----:B----4-:R-:W-:Y:S09]  /*a2c0*/  FFMA.FTZ R52, R113, UR4, -R45 ;  /* 0x0000000471347c23 */ /* 0x010ff2000801082d */
[----:B------:R3:W4:Y:S01]  /*a2d0*/  MUFU.EX2 R90, R52 ;  /* 0x00000034005a7308 */ /* 0x0007220000000800 */
[--C-:B--2---:R-:W-:Y:S09]  /*a2e0*/  FFMA.FTZ R60, R106, UR4, -R47.reuse ;  /* 0x000000046a3c7c23 */ /* 0x104ff2000801082f */
[----:B------:R2:W-:Y:S01]  /*a2f0*/  MUFU.EX2 R84, R60 ;  /* 0x0000003c00547308 */ /* 0x0005e20000000800 */
[----:B---3--:R-:W-:Y:S01]  /*a300*/  FFMA.FTZ R52, R114, UR4, -R46 ;  /* 0x0000000472347c23 */ /* 0x008fe2000801082e */
[----:B----4-:R-:W-:Y:S01]  /*a310*/  F2FP.BF16.F32.PACK_AB R42, R90, R91 ;  /* 0x0000005b5a2a723e */ /* 0x010fe200000010ff */
[-C--:B-1----:R-:W-:Y:S07]  /*a320*/  HMMA.16816.F32.BF16 R4, R48, R56.reuse, R4 ;  /* 0x000000383004723c */ /* 0x082fee0000041804 */
[----:B------:R1:W3:Y:S01]  /*a330*/  MUFU.EX2 R88, R52 ;  /* 0x0000003400587308 */ /* 0x0002e20000000800 */
[----:B--2---:R-:W-:Y:S09]  /*a340*/  FFMA.FTZ R60, R107, UR4, -R47 ;  /* 0x000000046b3c7c23 */ /* 0x004ff2000801082f */
[----:B------:R2:W-:Y:S01]  /*a350*/  MUFU.EX2 R85, R60 ;  /* 0x0000003c00557308 */ /* 0x0005e20000000800 */
[----:B-1----:R-:W-:Y:S02]  /*a360*/  F2FP.BF16.F32.PACK_AB R52, R141, R142 ;  /* 0x0000008e8d34723e */ /* 0x002fe400000010ff */
[----:B---3--:R-:W-:Y:S05]  /*a370*/  F2FP.BF16.F32.PACK_AB R43, R89, R88 ;  /* 0x00000058592b723e */ /* 0x008fea00000010ff */
[C---:B------:R-:W-:Y:S04]  /*a380*/  HMMA.16816.F32.BF16 R8, R52.reuse, R56, R8 ;  /* 0x000000383408723c */ /* 0x040fe80000041808 */
[--C-:B------:R-:W-:Y:S01]  /*a390*/  FFMA.FTZ R56, R104, UR4, -R68.reuse ;  /* 0x0000000468387c23 */ /* 0x100fe20008010844 */
[--C-:B--2---:R-:W-:Y:S03]  /*a3a0*/  FFMA.FTZ R60, R108, UR4, -R68.reuse ;  /* 0x000000046c3c7c23 */ /* 0x104fe60008010844 */
[-C--:B------:R-:W-:Y:S01]  /*a3b0*/  HMMA.16816.F32.BF16 R12, R52, R58.reuse, R12 ;  /* 0x0000003a340c723c */ /* 0x080fe2000004180c */
[----:B------:R1:W-:Y:S07]  /*a3c0*/  MUFU.EX2 R86, R56 ;  /* 0x0000003800567308 */ /* 0x0003ee0000000800 */
[C---:B------:R-:W-:Y:S03]  /*a3d0*/  HMMA.16816.F32.BF16 R16, R48.reuse, R58, R16 ;  /* 0x0000003a3010723c */ /* 0x040fe60000041810 */
[----:B------:R2:W-:Y:S05]  /*a3e0*/  MUFU.EX2 R83, R60 ;  /* 0x0000003c00537308 */ /* 0x0005ea0000000800 */
[-C--:B------:R-:W-:Y:S03]  /*a3f0*/  HMMA.16816.F32.BF16 R20, R48, R64.reuse, R20 ;  /* 0x000000403014723c */ /* 0x080fe60000041814 */
[----:B-1----:R-:W-:Y:S04]  /*a400*/  FFMA.FTZ R56, R105, UR4, -R68 ;  /* 0x0000000469387c23 */ /* 0x002fe80008010844 */
[----:B------:R1:W-:Y:S01]  /*a410*/  MUFU.EX2 R87, R56 ;  /* 0x0000003800577308 */ /* 0x0003e20000000800 */
[C---:B------:R-:W-:Y:S01]  /*a420*/  HMMA.16816.F32.BF16 R24, R52.reuse, R64, R24 ;  /* 0x000000403418723c */ /* 0x040fe20000041818 */
[----:B--2---:R-:W-:Y:S03]  /*a430*/  LDSM.16.MT88.4 R60, [R186+0x5400] ;  /* 0x00540000ba3c783b */ /* 0x004fe60000004200 */
[----:B------:R-:W-:Y:S01]  /*a440*/  FFMA.FTZ R64, R118, UR4, -R46 ;  /* 0x0000000476407c23 */ /* 0x000fe2000801082e */
[----:B------:R-:W-:Y:S01]  /*a450*/  FFMA.FTZ R65, R116, UR4, -R45 ;  /* 0x0000000474417c23 */ /* 0x000fe2000801082d */
[--C-:B------:R-:W-:Y:S02]  /*a460*/  FFMA.FTZ R45, R110, UR4, -R47.reuse ;  /* 0x000000046e2d7c23 */ /* 0x100fe4000801082f */
[-C--:B------:R-:W-:Y:S01]  /*a470*/  HMMA.16816.F32.BF16 R28, R52, R66.reuse, R28 ;  /* 0x00000042341c723c */ /* 0x080fe2000004181c */
[----:B------:R2:W3:Y:S02]  /*a480*/  MUFU.EX2 R80, R65 ;  /* 0x0000004100507308 */ /* 0x0004e40000000800 */
[----:B------:R-:W-:Y:S01]  /*a490*/  FFMA.FTZ R52, R109, UR4, -R68 ;  /* 0x000000046d347c23 */ /* 0x000fe20008010844 */
[----:B------:R-:W-:Y:S02]  /*a4a0*/  F2FP.BF16.F32.PACK_AB R53, R122, R123 ;  /* 0x0000007b7a35723e */ /* 0x000fe400000010ff */
[----:B------:R-:W-:Y:S02]  /*a4b0*/  F2FP.BF16.F32.PACK_AB R54, R99, R98 ;  /* 0x000000626336723e */ /* 0x000fe400000010ff */
[----:B------:R-:W-:Y:S01]  /*a4c0*/  HMMA.16816.F32.BF16 R32, R48, R66, R32 ;  /* 0x000000423020723c */ /* 0x000fe20000041820 */
[----:B-1----:R-:W1:Y:S02]  /*a4d0*/  LDSM.16.MT88.4 R56, [R184+0x5400] ;  /* 0x00540000b838783b */ /* 0x002e640000004200 */
[----:B------:R4:W-:Y:S01]  /*a4e0*/  MUFU.EX2 R82, R52 ;  /* 0x0000003400527308 */ /* 0x0009e20000000800 */
[----:B------:R-:W-:Y:S01]  /*a4f0*/  F2FP.BF16.F32.PACK_AB R48, R145, R136 ;  /* 0x000000889130723e */ /* 0x000fe200000010ff */
[--C-:B------:R-:W-:Y:S01]  /*a500*/  FFMA.FTZ R66, R119, UR4, -R46.reuse ;  /* 0x0000000477427c23 */ /* 0x100fe2000801082e */
[----:B------:R-:W-:Y:S01]  /*a510*/  F2FP.BF16.F32.PACK_AB R49, R134, R144 ;  /* 0x000000908631723e */ /* 0x000fe200000010ff */
[----:B------:R-:W-:Y:S01]  /*a520*/  FFMA.FTZ R67, R130, UR4, -R46 ;  /* 0x0000000482437c23 */ /* 0x000fe2000801082e */
[----:B------:R-:W-:Y:S02]  /*a530*/  F2FP.BF16.F32.PACK_AB R50, R135, R152 ;  /* 0x000000988732723e */ /* 0x000fe400000010ff */
[----:B------:R-:W-:Y:S03]  /*a540*/  F2FP.BF16.F32.PACK_AB R51, R132, R133 ;  /* 0x000000858433723e */ /* 0x000fe600000010ff */
[----:B------:R5:W-:Y:S01]  /*a550*/  MUFU.EX2 R79, R45 ;  /* 0x0000002d004f7308 */ /* 0x000be20000000800 */
[----:B------:R-:W-:Y:S01]  /*a560*/  F2FP.BF16.F32.PACK_AB R55, R96, R97 ;  /* 0x000000616037723e */ /* 0x000fe200000010ff */
[--C-:B--2---:R-:W-:Y:S01]  /*a570*/  FFMA.FTZ R65, R120, UR4, -R68.reuse ;  /* 0x0000000478417c23 */ /* 0x104fe20008010844 */
[----:B---3--:R-:W-:Y:S01]  /*a580*/  F2FP.BF16.F32.PACK_AB R164, R78, R80 ;  /* 0x000000504ea4723e */ /* 0x008fe200000010ff */
[----:B------:R-:W-:Y:S01]  /*a590*/  FFMA.FTZ R68, R125, UR4, -R68 ;  /* 0x000000047d447c23 */ /* 0x000fe20008010844 */
[----:B----4-:R-:W-:Y:S05]  /*a5a0*/  FFMA.FTZ R52, R111, UR4, -R47 ;  /* 0x000000046f347c23 */ /* 0x010fea000801082f */
[----:B------:R-:W-:Y:S10]  /*a5b0*/  MUFU.EX2 R64, R64 ;  /* 0x0000004000407308 */ /* 0x000ff40000000800 */
[----:B------:R2:W-:Y:S01]  /*a5c0*/  MUFU.EX2 R81, R52 ;  /* 0x0000003400517308 */ /* 0x0005e20000000800 */
[----:B-----5:R-:W3:Y:S09]  /*a5d0*/  LDSM.16.MT88.4 R44, [R184+0x5800] ;  /* 0x00580000b82c783b */ /* 0x020ef20000004200 */
[----:B------:R-:W4:Y:S01]  /*a5e0*/  MUFU.EX2 R66, R66 ;  /* 0x0000004200427308 */ /* 0x000f220000000800 */
[-C--:B-1----:R-:W-:Y:S09]  /*a5f0*/  HMMA.16816.F32.BF16 R4, R48, R56.reuse, R4 ;  /* 0x000000383004723c */ /* 0x082ff20000041804 */
[----:B------:R-:W1:Y:S01]  /*a600*/  MUFU.EX2 R67, R67 ;  /* 0x0000004300437308 */ /* 0x000e620000000800 */
[----:B--2---:R-:W-:Y:S07]  /*a610*/  F2FP.BF16.F32.PACK_AB R52, R126, R127 ;  /* 0x0000007f7e34723e */ /* 0x004fee00000010ff */
[C---:B------:R-:W-:Y:S02]  /*a620*/  HMMA.16816.F32.BF16 R8, R52.reuse, R56, R8 ;  /* 0x000000383408723c */ /* 0x040fe40000041808 */
[----:B------:R-:W2:Y:S02]  /*a630*/  MUFU.EX2 R65, R65 ;  /* 0x0000004100417308 */ /* 0x000ea40000000800 */
[----:B------:R-:W-:Y:S01]  /*a640*/  FADD.FTZ R57, R181, R40 ;  /* 0x00000028b5397221 */ /* 0x000fe20000010000 */
[----:B------:R-:W-:Y:S01]  /*a650*/  F2FP.BF16.F32.PACK_AB R40, R94, R95 ;  /* 0x0000005f5e28723e */ /* 0x000fe200000010ff */
[----:B------:R-:W-:Y:S01]  /*a660*/  FADD.FTZ R56, R176, R39 ;  /* 0x00000027b0387221 */ /* 0x000fe20000010000 */
[----:B----4-:R-:W-:Y:S01]  /*a670*/  F2FP.BF16.F32.PACK_AB R165, R66, R64 ;  /* 0x0000004042a5723e */ /* 0x010fe200000010ff */
[-C--:B------:R-:W-:Y:S04]  /*a680*/  HMMA.16816.F32.BF16 R12, R52, R58.reuse, R12 ;  /* 0x0000003a340c723c */ /* 0x080fe8000004180c */
[----:B------:R-:W4:Y:S01]  /*a690*/  MUFU.EX2 R68, R68 ;  /* 0x0000004400447308 */ /* 0x000f220000000800 */
[----:B------:R-:W-:Y:S01]  /*a6a0*/  FADD.FTZ R39, R221, R57 ;  /* 0x00000039dd277221 */ /* 0x000fe20000010000 */
[----:B-1----:R-:W-:Y:S02]  /*a6b0*/  F2FP.BF16.F32.PACK_AB R167, R72, R67 ;  /* 0x0000004348a7723e */ /* 0x002fe400000010ff */
[C---:B------:R-:W-:Y:S04]  /*a6c0*/  HMMA.16816.F32.BF16 R16, R48.reuse, R58, R16 ;  /* 0x0000003a3010723c */ /* 0x040fe80000041810 */
        /* <DEDUP_REMOVED lines=8> */
[----:B--2---:R-:W-:Y:S01]  /*a750*/  F2FP.BF16.F32.PACK_AB R160, R73, R65 ;  /* 0x0000004149a0723e */ /* 0x004fe200000010ff */
[----:B------:R-:W-:Y:S01]  /*a760*/  FADD.FTZ R58, R235, R0 ;  /* 0x00000000eb3a7221 */ /* 0x000fe20000010000 */
[C---:B------:R-:W-:Y:S04]  /*a770*/  HMMA.16816.F32.BF16 R24, R52.reuse, R60, R24 ;  /* 0x0000003c3418723c */ /* 0x040fe80000041818 */
[----:B------:R-:W-:Y:S01]  /*a780*/  FADD.FTZ R2, R236, R57 ;  /* 0x00000039ec027221 */ /* 0x000fe20000010000 */
[----:B------:R-:W-:Y:S01]  /*a790*/  FADD.FTZ R0, R215, R56 ;  /* 0x00000038d7007221 */ /* 0x000fe20000010000 */
[----:B------:R-:W-:Y:S01]  /*a7a0*/  FADD.FTZ R39, R205, R39 ;  /* 0x00000027cd277221 */ /* 0x000fe20000010000 */
[----:B------:R-:W-:Y:S01]  /*a7b0*/  FADD.FTZ R56, R240, R58 ;  /* 0x0000003af0387221 */ /* 0x000fe20000010000 */
[-C--:B------:R-:W-:Y:S01]  /*a7c0*/  HMMA.16816.F32.BF16 R28, R52, R62.reuse, R28 ;  /* 0x0000003e341c723c */ /* 0x080fe2000004181c */
[----:B------:R-:W1:Y:S02]  /*a7d0*/  LDSM.16.MT88.4 R52, [R186+0x5800] ;  /* 0x00580000ba34783b */ /* 0x000e640000004200 */
[----:B----4-:R-:W-:Y:S05]  /*a7e0*/  F2FP.BF16.F32.PACK_AB R162, R68, R75 ;  /* 0x0000004b44a2723e */ /* 0x010fea00000010ff */
[----:B------:R-:W-:Y:S04]  /*a7f0*/  HMMA.16816.F32.BF16 R32, R48, R62, R32 ;  /* 0x0000003e3020723c */ /* 0x000fe80000041820 */
[----:B------:R-:W-:Y:S02]  /*a800*/  F2FP.BF16.F32.PACK_AB R48, R87, R86 ;  /* 0x000000565730723e */ /* 0x000fe400000010ff */
[----:B------:R-:W-:Y:S02]  /*a810*/  F2FP.BF16.F32.PACK_AB R49, R85, R84 ;  /* 0x000000545531723e */ /* 0x000fe400000010ff */
[-C--:B---3--:R-:W-:Y:S05]  /*a820*/  HMMA.16816.F32.BF16 R4, R40, R44.reuse, R4 ;  /* 0x0000002c2804723c */ /* 0x088fea0000041804 */
[----:B------:R-:W-:Y:S02]  /*a830*/  F2FP.BF16.F32.PACK_AB R50, R82, R83 ;  /* 0x000000535232723e */ /* 0x000fe400000010ff */
[----:B------:R-:W-:Y:S07]  /*a840*/  F2FP.BF16.F32.PACK_AB R51, R81, R79 ;  /* 0x0000004f5133723e */ /* 0x000fee00000010ff */
        /* <DEDUP_REMOVED lines=33> */
[----:B------:R-:W-:Y:S01]  /*aa60*/  HMMA.16816.F32.BF16 R32, R40, R54, R32 ;  /* 0x000000362820723c */ /* 0x000fe20000041820 */
[----:B------:R-:W1:Y:S03]  /*aa70*/  LDSM.16.MT88.4 R40, [R186+0x5c00] ;  /* 0x005c0000ba28783b */ /* 0x000e660000004200 */
        /* <DEDUP_REMOVED lines=8> */
[-C--:B------:R-:W-:Y:S05]  /*ab00*/  HMMA.16816.F32.BF16 R140, R164, R148.reuse, R4 ;  /* 0x00000094a48c723c */ /* 0x080fea0000041804 */
        /* <DEDUP_REMOVED lines=13> */
[----:B------:R-:W-:Y:S01]  /*abe0*/  MOV R134, R36 ;  /* 0x0000002400867202 */ /* 0x000fe20000000f00 */
        /* <DEDUP_REMOVED lines=37> */
[----:B------:R-:W-:Y:S01]  /*ae40*/  MOV R135, R3 ;  /* 0x0000000300877202 */ /* 0x000fe20000000f00 */
[----:B------:R-:W-:Y:S01]  /*ae50*/  FADD.FTZ R5, R74, R5 ;  /* 0x000000054a057221 */ /* 0x000fe20000010000 */
[----:B------:R-:W-:Y:S01]  /*ae60*/  FADD.FTZ R7, R70, R4 ;  /* 0x0000000446077221 */ /* 0x000fe20000010000 */
[----:B------:R-:W-:Y:S01]  /*ae70*/  MOV R133, R37 ;  /* 0x0000002500857202 */ /* 0x000fe20000000f00 */
[----:B------:R-:W-:Y:S01]  /*ae80*/  FADD.FTZ R6, R67, R2 ;  /* 0x0000000243067221 */ /* 0x000fe20000010000 */
[----:B------:R-:W-:Y:S01]  /*ae90*/  FADD.FTZ R4, R75, R0 ;  /* 0x000000004b047221 */ /* 0x000fe20000010000 */
[----:B------:R-:W-:Y:S01]  /*aea0*/  IADD3 R0, PT, PT, R190, -0x1, RZ ;  /* 0xffffffffbe007810 */ /* 0x000fe20007ffe0ff */
[----:B------:R-:W-:Y:S01]  /*aeb0*/  FADD.FTZ R2, R76, R5 ;  /* 0x000000054c027221 */ /* 0x000fe20000010000 */
[----:B------:R-:W-:Y:S01]  /*aec0*/  FADD.FTZ R246, R71, R7 ;  /* 0x0000000747f67221 */ /* 0x000fe20000010000 */
[----:B------:R-:W-:Y:S01]  /*aed0*/  MOV R132, R38 ;  /* 0x0000002600847202 */ /* 0x000fe20000000f00 */
[----:B------:R-:W-:Y:S01]  /*aee0*/  FADD.FTZ R249, R72, R6 ;  /* 0x0000000648f97221 */ /* 0x000fe20000010000 */
[----:B------:R-:W-:Y:S01]  /*aef0*/  FADD.FTZ R248, R68, R4 ;  /* 0x0000000444f87221 */ /* 0x000fe20000010000 */
[----:B------:R-:W-:Y:S01]  /*af00*/  MOV R190, R0 ;  /* 0x0000000000be7202 */ /* 0x000fe20000000f00 */
[----:B------:R-:W-:Y:S01]  /*af10*/  FADD.FTZ R247, R77, R2 ;  /* 0x000000024df77221 */ /* 0x000fe20000010000 */
[----:B------:R-:W-:Y:S06]  /*af20*/  @P0 BRA `(.L_x_417) ;  /* 0xffffffbc00ac0947 */ /* 0x000fec000383ffff */
.L_x_416:
[----:B------:R-:W2:Y:S01]  /*af30*/  LDL R41, [R1+0x10] ;  /* 0x0000100001297983 */ /* 0x000ea20000100800 */
[----:B------:R-:W1:Y:S01]  /*af40*/  LDC R40, c[0x0][0x434] ;  /* 0x00010d00ff287b82 */ /* 0x000e620000000800 */
[----:B------:R-:W-:Y:S01]  /*af50*/  UMOV UR4, 0x400 ;  /* 0x0000040000047882 */ /* 0x000fe20000000000 */
[----:B------:R-:W-:Y:S01]  /*af60*/  MOV R30, 0x7f800000 ;  /* 0x7f800000001e7802 */ /* 0x000fe20000000f00 */
[----:B------:R-:W3:Y:S04]  /*af70*/  SHFL.BFLY PT, R5, R246, 0x2, 0x1f ;  /* 0x0c401f00f6057f89 */ /* 0x000ee800000e0000 */
[----:B------:R-:W4:Y:S01]  /*af80*/  SHFL.BFLY PT, R4, R249, 0x2, 0x1f ;  /* 0x0c401f00f9047f89 */ /* 0x000f2200000e0000 */
[----:B------:R-:W1:Y:S03]  /*af90*/  LDC R22, c[0x0][0x434] ;  /* 0x00010d00ff167b82 */ /* 0x000e660000000800 */
[----:B------:R-:W5:Y:S01]  /*afa0*/  SHFL.BFLY PT, R2, R248, 0x2, 0x1f ;  /* 0x0c401f00f8027f89 */ /* 0x000f6200000e0000 */
[----:B------:R-:W5:Y:S04]  /*afb0*/  S2R R39, SR_TID.X ;  /* 0x0000000000277919 */ /* 0x000f680000002100 */
[----:B------:R-:W5:Y:S01]  /*afc0*/  S2UR UR5, SR_CgaCtaId ;  /* 0x00000000000579c3 */ /* 0x000f620000008800 */
[----:B------:R-:W1:Y:S01]  /*afd0*/  S2R R42, SR_TID.X ;  /* 0x00000000002a7919 */ /* 0x000e620000002100 */
[----:B------:R-:W1:Y:S06]  /*afe0*/  S2R R8, SR_TID.X ;  /* 0x0000000000087919 */ /* 0x000e6c0000002100 */
[----:B------:R-:W2:Y:S01]  /*aff0*/  LDC.U8 R31, c[0x0][0x548] ;  /* 0x00015200ff1f7b82 */ /* 0x000ea20000000000 */
[----:B---3--:R-:W-:Y:S01]  /*b000*/  FADD.FTZ R5, R5, R246 ;  /* 0x000000f605057221 */ /* 0x008fe20000010000 */
[----:B------:R-:W3:Y:S01]  /*b010*/  SHFL.BFLY PT, R0, R247, 0x2, 0x1f ;  /* 0x0c401f00f7007f89 */ /* 0x000ee200000e0000 */
[----:B----4-:R-:W-:-:S03]  /*b020*/  FADD.FTZ R4, R4, R249 ;  /* 0x000000f904047221 */ /* 0x010fc60000010000 */
[----:B------:R-:W4:Y:S01]  /*b030*/  SHFL.BFLY PT, R7, R5, 0x1, 0x1f ;  /* 0x0c201f0005077f89 */ /* 0x000f2200000e0000 */
[----:B-----5:R-:W-:-:S03]  /*b040*/  FADD.FTZ R2, R2, R248 ;  /* 0x000000f802027221 */ /* 0x020fc60000010000 */
[----:B------:R-:W5:Y:S04]  /*b050*/  SHFL.BFLY PT, R23, R4, 0x1, 0x1f ;  /* 0x0c201f0004177f89 */ /* 0x000f6800000e0000 */
[----:B------:R-:W5:Y:S01]  /*b060*/  SHFL.BFLY PT, R6, R2, 0x1, 0x1f ;  /* 0x0c201f0002067f89 */ /* 0x000f6200000e0000 */
[----:B------:R-:W-:Y:S01]  /*b070*/  ULEA UR5, UR5, UR4, 0x18 ;  /* 0x0000000405057291 */ /* 0x000fe2000f8ec0ff */
[----:B------:R-:W2:Y:S01]  /*b080*/  S2UR UR4, SR_CTAID.Z ;  /* 0x00000000000479c3 */ /* 0x000ea20000002700 */
[----:B------:R-:W5:Y:S01]  /*b090*/  S2R R11, SR_TID.X ;  /* 0x00000000000b7919 */ /* 0x000f620000002100 */
[C---:B------:R-:W-:Y:S02]  /*b0a0*/  SHF.L.U32 R10, R39.reuse, 0x4, RZ ;  /* 0x00000004270a7819 */ /* 0x040fe400000006ff */
[----:B------:R-:W-:-:S02]  /*b0b0*/  SHF.L.U32 R25, R39, 0x2, RZ ;  /* 0x0000000227197819 */ /* 0x000fc400000006ff */
[----:B-1----:R-:W-:Y:S01]  /*b0c0*/  SHF.R.U32.HI R42, RZ, 0x2, R42 ;  /* 0x00000002ff2a7819 */ /* 0x002fe2000001162a */
[----:B---3--:R-:W-:Y:S01]  /*b0d0*/  FADD.FTZ R0, R0, R247 ;  /* 0x000000f700007221 */ /* 0x008fe20000010000 */
[----:B------:R-:W-:Y:S02]  /*b0e0*/  LOP3.LUT R32, R25, 0x20, RZ, 0xc0, !PT ;  /* 0x0000002019207812 */ /* 0x000fe400078ec0ff */
[----:B------:R-:W-:Y:S01]  /*b0f0*/  SHF.R.U32.HI R8, RZ, 0x2, R8 ;  /* 0x00000002ff087819 */ /* 0x000fe20000011608 */
[----:B----4-:R-:W-:Y:S01]  /*b100*/  FADD.FTZ R5, R5, R7 ;  /* 0x0000000705057221 */ /* 0x010fe20000010000 */
[----:B------:R-:W-:Y:S01]  /*b110*/  SHF.L.U32 R7, R39, 0x1, RZ ;  /* 0x0000000127077819 */ /* 0x000fe200000006ff */
[----:B------:R-:W1:Y:S01]  /*b120*/  SHFL.BFLY PT, R29, R0, 0x1, 0x1f ;  /* 0x0c201f00001d7f89 */ /* 0x000e6200000e0000 */
[----:B------:R-:W-:Y:S01]  /*b130*/  IADD3 R8, PT, PT, R8, 0x20, RZ ;  /* 0x0000002008087810 */ /* 0x000fe20007ffe0ff */
[----:B-----5:R-:W-:Y:S01]  /*b140*/  FADD.FTZ R23, R4, R23 ;  /* 0x0000001704177221 */ /* 0x020fe20000010000 */
[----:B------:R-:W-:Y:S01]  /*b150*/  LOP3.LUT R4, R7, 0x6, RZ, 0xc0, !PT ;  /* 0x0000000607047812 */ /* 0x000fe200078ec0ff */
[----:B------:R-:W3:Y:S01]  /*b160*/  MUFU.RCP R9, R5 ;  /* 0x0000000500097308 */ /* 0x000ee20000001000 */
[----:B------:R-:W-:Y:S01]  /*b170*/  SHF.L.U32 R7, R42, 0x5, RZ ;  /* 0x000000052a077819 */ /* 0x000fe200000006ff */
[----:B------:R-:W-:Y:S01]  /*b180*/  FADD.FTZ R28, R2, R6 ;  /* 0x00000006021c7221 */ /* 0x000fe20000010000 */
[----:B------:R-:W-:-:S02]  /*b190*/  LOP3.LUT R4, R4, 0x3e00, R10, 0xf8, !PT ;  /* 0x00003e0004047812 */ /* 0x000fc400078ef80a */
[----:B------:R-:W-:Y:S02]  /*b1a0*/  SHF.L.U32 R10, R39, 0x3, RZ ;  /* 0x00000003270a7819 */ /* 0x000fe400000006ff */
[----:B------:R-:W-:Y:S02]  /*b1b0*/  LOP3.LUT R2, R4, 0x20, R7, 0xf8, !PT ;  /* 0x0000002004027812 */ /* 0x000fe400078ef807 */
[----:B------:R-:W-:Y:S01]  /*b1c0*/  LOP3.LUT R4, R10, 0xc0, RZ, 0xc0, !PT ;  /* 0x000000c00a047812 */ /* 0x000fe200078ec0ff */
[----:B------:R-:W4:Y:S01]  /*b1d0*/  MUFU.RCP R7, R28 ;  /* 0x0000001c00077308 */ /* 0x000f220000001000 */
[----:B------:R-:W5:Y:S01]  /*b1e0*/  LDC.U8 R10, c[0x0][0x549] ;  /* 0x00015240ff0a7b82 */ /* 0x000f620000000000 */
[----:B------:R-:W-:Y:S02]  /*b1f0*/  FSETP.NE.FTZ.AND P5, PT, R5, RZ, PT ;  /* 0x000000ff0500720b */ /* 0x000fe40003fb5000 */
[----:B------:R-:W-:Y:S02]  /*b200*/  SHF.R.U32.HI R11, RZ, 0x2, R11 ;  /* 0x00000002ff0b7819 */ /* 0x000fe4000001160b */
[----:B------:R-:W-:-:S02]  /*b210*/  LOP3.LUT R4, R4, 0x18, R39, 0xf8, !PT ;  /* 0x0000001804047812 */ /* 0x000fc400078ef827 */
[----:B------:R-:W-:Y:S01]  /*b220*/  IADD3 R11, PT, PT, R11, 0x40, RZ ;  /* 0x000000400b0b7810 */ /* 0x000fe20007ffe0ff */
[----:B-1----:R-:W-:Y:S01]  /*b230*/  FADD.FTZ R29, R0, R29 ;  /* 0x0000001d001d7221 */ /* 0x002fe20000010000 */
[----:B------:R-:W-:Y:S02]  /*b240*/  FSETP.NE.FTZ.AND P3, PT, R23, RZ, PT ;  /* 0x000000ff1700720b */ /* 0x000fe40003f75000 */
[----:B------:R-:W-:Y:S01]  /*b250*/  LOP3.LUT R24, R2, R4, RZ, 0xfc, !PT ;  /* 0x0000000402187212 */ /* 0x000fe200078efcff */
[----:B------:R-:W-:Y:S01]  /*b260*/  MUFU.RCP R6, R29 ;  /* 0x0000001d00067308 */ /* 0x000fe20000001000 */
[----:B---3--:R-:W-:Y:S02]  /*b270*/  FSEL R0, R9, 1, P5 ;  /* 0x3f80000009007808 */ /* 0x008fe40002800000 */
[----:B------:R-:W-:Y:S02]  /*b280*/  FSETP.NE.FTZ.AND P6, PT, R29, RZ, PT ;  /* 0x000000ff1d00720b */ /* 0x000fe40003fd5000 */
[----:B------:R-:W-:Y:S01]  /*b290*/  FSETP.NE.FTZ.AND P0, PT, R28, RZ, PT ;  /* 0x000000ff1c00720b */ /* 0x000fe20003f15000 */
[C---:B------:R-:W-:Y:S01]  /*b2a0*/  FMUL.FTZ R140, R0.reuse, R140 ;  /* 0x0000008c008c7220 */ /* 0x040fe20000410000 */
[C---:B------:R-:W-:Y:S01]  /*b2b0*/  FMUL.FTZ R148, R0.reuse, R148 ;  /* 0x0000009400947220 */ /* 0x040fe20000410000 */
[C---:B------:R-:W-:Y:S01]  /*b2c0*/  FMUL.FTZ R149, R0.reuse, R149 ;  /* 0x0000009500957220 */ /* 0x040fe20000410000 */
[C---:B------:R-:W-:Y:S01]  /*b2d0*/  FMUL.FTZ R152, R0.reuse, R152 ;  /* 0x0000009800987220 */ /* 0x040fe20000410000 */
[----:B------:R-:W-:Y:S01]  /*b2e0*/  FMUL.FTZ R19, R0, R153 ;  /* 0x0000009900137220 */ /* 0x000fe20000410000 */
[----:B-----5:R-:W-:Y:S01]  /*b2f0*/  ISETP.NE.AND P4, PT, R10, RZ, PT ;  /* 0x000000ff0a00720c */ /* 0x020fe20003f85270 */
[C---:B------:R-:W-:Y:S01]  /*b300*/  FMUL.FTZ R164, R0.reuse, R164 ;  /* 0x000000a400a47220 */ /* 0x040fe20000410000 */
[----:B------:R-:W1:Y:S01]  /*b310*/  @P5 LDC R10, c[0x0][0x458] ;  /* 0x00011600ff0a5b82 */ /* 0x000e620000000800 */
[----:B------:R-:W-:Y:S01]  /*b320*/  FMUL.FTZ R15, R0, R165 ;  /* 0x000000a5000f7220 */ /* 0x000fe20000410000 */
[----:B----4-:R-:W-:-:S02]  /*b330*/  FSEL R2, R7, 1, P0 ;  /* 0x3f80000007027808 */ /* 0x010fc40000000000 */
[----:B------:R-:W-:Y:S02]  /*b340*/  F2FP.BF16.F32.PACK_AB R19, R19, R152 ;  /* 0x000000981313723e */ /* 0x000fe400000010ff */
[----:B------:R-:W-:Y:S01]  /*b350*/  F2FP.BF16.F32.PACK_AB R15, R15, R164 ;  /* 0x000000a40f0f723e */ /* 0x000fe200000010ff */
[C---:B------:R-:W-:Y:S01]  /*b360*/  FMUL.FTZ R136, R2.reuse, R136 ;  /* 0x0000008802887220 */ /* 0x040fe20000410000 */
[C---:B------:R-:W-:Y:S01]  /*b370*/  FMUL.FTZ R144, R2.reuse, R144 ;  /* 0x0000009002907220 */ /* 0x040fe20000410000 */
[C---:B------:R-:W-:Y:S01]  /*b380*/  FMUL.FTZ R12, R2.reuse, R145 ;  /* 0x00000091020c7220 */ /* 0x040fe20000410000 */
[C---:B------:R-:W-:Y:S01]  /*b390*/  FMUL.FTZ R156, R2.reuse, R156 ;  /* 0x0000009c029c7220 */ /* 0x040fe20000410000 */
[C---:B------:R-:W-:Y:S01]  /*b3a0*/  FMUL.FTZ R17, R2.reuse, R157 ;  /* 0x0000009d02117220 */ /* 0x040fe20000410000 */
[C---:B------:R-:W-:Y:S01]  /*b3b0*/  FMUL.FTZ R160, R2.reuse, R160 ;  /* 0x000000a002a07220 */ /* 0x040fe20000410000 */
[----:B------:R-:W-:Y:S01]  /*b3c0*/  FMUL.FTZ R161, R2, R161 ;  /* 0x000000a102a17220 */ /* 0x000fe20000410000 */
[----:B------:R-:W-:-:S02]  /*b3d0*/  F2FP.BF16.F32.PACK_AB R12, R12, R144 ;  /* 0x000000900c0c723e */ /* 0x000fc400000010ff */
[----:B------:R-:W-:Y:S02]  /*b3e0*/  F2FP.BF16.F32.PACK_AB R17, R17, R156 ;  /* 0x0000009c1111723e */ /* 0x000fe400000010ff */
[----:B------:R-:W-:Y:S02]  /*b3f0*/  @P4 MOV R21, 0x1 ;  /* 0x0000000100154802 */ /* 0x000fe40000000f00 */
[-C--:B--2---:R-:W-:Y:S02]  /*b400*/  ISETP.GE.AND P2, PT, R8, R41.reuse, PT ;  /* 0x000000290800720c */ /* 0x084fe40003f46270 */
[----:B------:R-:W2:Y:S01]  /*b410*/  MUFU.RCP R8, R23 ;  /* 0x0000001700087308 */ /* 0x000ea20000001000 */
[----:B------:R-:W-:Y:S02]  /*b420*/  ISETP.GE.AND P1, PT, R11, R41, PT ;  /* 0x000000290b00720c */ /* 0x000fe40003f26270 */
[----:B------:R-:W3:Y:S01]  /*b430*/  @P4 LDC R11, c[0x0][0x430] ;  /* 0x00010c00ff0b4b82 */ /* 0x000ee20000000800 */
[----:B--2---:R-:W-:Y:S01]  /*b440*/  FSEL R4, R8, 1, P3 ;  /* 0x3f80000008047808 */ /* 0x004fe20001800000 */
[----:B------:R-:W-:Y:S01]  /*b450*/  FMUL.FTZ R8, R0, R141 ;  /* 0x0000008d00087220 */ /* 0x000fe20000410000 */
[----:B------:R-:W-:Y:S01]  /*b460*/  FSEL R0, R6, 1, P6 ;  /* 0x3f80000006007808 */ /* 0x000fe20003000000 */
[----:B------:R-:W-:-:S02]  /*b470*/  FMUL.FTZ R6, R2, R137 ;  /* 0x0000008902067220 */ /* 0x000fc40000410000 */
        /* <DEDUP_REMOVED lines=8> */
[----:B---3--:R-:W-:Y:S01]  /*b500*/  @P4 IMAD R22, R11, R40, RZ ;  /* 0x000000280b164224 */ /* 0x008fe200078e02ff */
[----:B------:R-:W2:Y:S01]  /*b510*/  @P5 MUFU.LG2 R4, R5 ;  /* 0x0000000500045308 */ /* 0x000ea20000000c00 */
[----:B------:R-:W3:Y:S01]  /*b520*/  @P4 LDC R11, c[0x0][0x430] ;  /* 0x00010c00ff0b4b82 */ /* 0x000ee20000000800 */
        /* <DEDUP_REMOVED lines=10> */
[----:B------:R-:W-:Y:S02]  /*b5d0*/  F2FP.BF16.F32.PACK_AB R6, R6, R136 ;  /* 0x000000880606723e */ /* 0x000fe400000010ff */
[----:B------:R-:W-:Y:S01]  /*b5e0*/  F2FP.BF16.F32.PACK_AB R13, R13, R138 ;  /* 0x0000008a0d0d723e */ /* 0x000fe200000010ff */
[----:B--2---:R-:W-:Y:S01]  /*b5f0*/  @P5 FMUL.FTZ R0, R4, 0.69314718246459960938 ;  /* 0x3f31721804005820 */ /* 0x004fe20000410000 */
[----:B------:R-:W-:Y:S02]  /*b600*/  F2FP.BF16.F32.PACK_AB R5, R149, R148 ;  /* 0x000000949505723e */ /* 0x000fe400000010ff */
[----:B------:R-:W-:Y:S01]  /*b610*/  F2FP.BF16.F32.PACK_AB R2, R151, R150 ;  /* 0x000000969702723e */ /* 0x000fe200000010ff */
[----:B-1----:R-:W-:Y:S01]  /*b620*/  @P5 FFMA.FTZ R30, R38, R10, R0 ;  /* 0x0000000a261e5223 */ /* 0x002fe20000010000 */
[----:B------:R-:W-:-:S02]  /*b630*/  LEA R0, R24, UR5, 0x1 ;  /* 0x0000000518007c11 */ /* 0x000fc4000f8e08ff */
[----:B------:R-:W-:Y:S02]  /*b640*/  F2FP.BF16.F32.PACK_AB R20, R20, R146 ;  /* 0x000000921414723e */ /* 0x000fe400000010ff */
[----:B------:R-:W-:Y:S02]  /*b650*/  F2FP.BF16.F32.PACK_AB R18, R18, R154 ;  /* 0x0000009a1212723e */ /* 0x000fe400000010ff */
[----:B------:R-:W-:Y:S02]  /*b660*/  F2FP.BF16.F32.PACK_AB R16, R16, R158 ;  /* 0x0000009e1010723e */ /* 0x000fe400000010ff */
[----:B------:R-:W-:Y:S01]  /*b670*/  F2FP.BF16.F32.PACK_AB R14, R14, R166 ;  /* 0x000000a60e0e723e */ /* 0x000fe200000010ff */
[----:B------:R-:W-:Y:S06]  /*b680*/  @P4 BRA `(.L_x_420) ;  /* 0x0000000000204947 */ /* 0x000fec0003800000 */
[----:B------:R-:W-:Y:S01]  /*b690*/  ISETP.NE.AND P5, PT, R31, RZ, PT ;  /* 0x000000ff1f00720c */ /* 0x000fe20003fa5270 */
[----:B------:R-:W1:-:S12]  /*b6a0*/  LDC R4, c[0x0][0x3e0] ;  /* 0x0000f800ff047b82 */ /* 0x000e580000000800 */
[----:B------:R-:W1:Y:S01]  /*b6b0*/  @P5 LDC R21, c[0x0][0x454] ;  /* 0x00011500ff155b82 */ /* 0x000e620000000800 */
[----:B---3--:R-:W-:Y:S02]  /*b6c0*/  @P5 MOV R11, 0x1 ;  /* 0x00000001000b5802 */ /* 0x008fe40000000f00 */
[----:B------:R-:W-:-:S05]  /*b6d0*/  @!P5 MOV R11, 0x1 ;  /* 0x00000001000bd802 */ /* 0x000fca0000000f00 */
[----:B------:R-:W2:Y:S01]  /*b6e0*/  @P5 LDC R22, c[0x0][0x454] ;  /* 0x00011500ff165b82 */ /* 0x000ea20000000800 */
[-C--:B-1----:R-:W-:Y:S02]  /*b6f0*/  @P5 IMAD R21, R21, R4.reuse, RZ ;  /* 0x0000000415155224 */ /* 0x082fe400078e02ff */
[----:B------:R-:W-:-:S07]  /*b700*/  @!P5 IMAD R21, R40, R4, RZ ;  /* 0x000000042815d224 */ /* 0x000fce00078e02ff */
.L_x_420:
[----:B------:R-:W4:Y:S01]  /*b710*/  LDL.LU R38, [R1+0xc] ;  /* 0x00000c0001267983 */ /* 0x000f220000300800 */
[----:B------:R-:W-:Y:S01]  /*b720*/  IMAD.IADD R4, R0, 0x1, -R32 ;  /* 0x0000000100047824 */ /* 0x000fe200078e0a20 */
[----:B------:R-:W-:Y:S01]  /*b730*/  LOP3.LUT R25, R25, 0x40, RZ, 0xc0, !PT ;  /* 0x0000004019197812 */ /* 0x000fe200078ec0ff */
[----:B------:R-:W-:Y:S01]  /*b740*/  BSSY.RECONVERGENT B0, `(.L_x_421) ;  /* 0x0000078000007945 */ /* 0x000fe20003800200 */
[----:B------:R-:W1:Y:S01]  /*b750*/  S2R R44, SR_TID.X ;  /* 0x00000000002c7919 */ /* 0x000e620000002100 */
[----:B------:R-:W-:Y:S02]  /*b760*/  F2FP.BF16.F32.PACK_AB R10, R161, R160 ;  /* 0x000000a0a10a723e */ /* 0x000fe400000010ff */
[----:B------:R-:W-:Y:S01]  /*b770*/  F2FP.BF16.F32.PACK_AB R9, R9, R162 ;  /* 0x000000a20909723e */ /* 0x000fe200000010ff */
[----:B------:R5:W-:Y:S01]  /*b780*/  STS [R0], R8 ;  /* 0x0000000800007388 */ /* 0x000be20000000800 */
[----:B------:R-:W-:-:S03]  /*b790*/  ISETP.NE.AND P4, PT, R31, RZ, !P4 ;  /* 0x000000ff1f00720c */ /* 0x000fc60006785270 */
[----:B------:R2:W-:Y:S04]  /*b7a0*/  STS [R0+0x200], R7 ;  /* 0x0002000700007388 */ /* 0x0005e80000000800 */
[----:B------:R-:W-:Y:S04]  /*b7b0*/  STS [R4+0x10], R5 ;  /* 0x0000100504007388 */ /* 0x000fe80000000800 */
[----:B------:R3:W-:Y:S04]  /*b7c0*/  STS [R4+0x210], R2 ;  /* 0x0002100204007388 */ /* 0x0007e80000000800 */
[----:B------:R3:W-:Y:S01]  /*b7d0*/  STS [R0+0x1000], R6 ;  /* 0x0010000600007388 */ /* 0x0007e20000000800 */
[----:B------:R-:W3:Y:S03]  /*b7e0*/  S2R R43, SR_CTAID.Y ;  /* 0x00000000002b7919 */ /* 0x000ee60000002600 */
[----:B------:R3:W-:Y:S01]  /*b7f0*/  STS [R0+0x1200], R13 ;  /* 0x0012000d00007388 */ /* 0x0007e20000000800 */
[----:B-----5:R-:W-:Y:S03]  /*b800*/  @P6 MUFU.LG2 R8, R29 ;  /* 0x0000001d00086308 */ /* 0x020fe60000000c00 */
[----:B------:R5:W-:Y:S01]  /*b810*/  STS [R4+0x1010], R12 ;  /* 0x0010100c04007388 */ /* 0x000be20000000800 */
[----:B-1----:R-:W-:-:S03]  /*b820*/  SHF.R.U32.HI R44, RZ, 0x2, R44 ;  /* 0x00000002ff2c7819 */ /* 0x002fc6000001162c */
[----:B------:R1:W-:Y:S01]  /*b830*/  STS [R4+0x1210], R20 ;  /* 0x0012101404007388 */ /* 0x0003e20000000800 */
[----:B--2---:R2:W-:Y:S01]  /*b840*/  @P3 MUFU.LG2 R7, R23 ;  /* 0x0000001700073308 */ /* 0x0045e20000000c00 */
[----:B------:R-:W-:Y:S01]  /*b850*/  IADD3 R44, PT, PT, R44, 0x60, RZ ;  /* 0x000000602c2c7810 */ /* 0x000fe20007ffe0ff */
[----:B---3--:R-:W-:Y:S01]  /*b860*/  IMAD.IADD R2, R0, 0x1, -R25 ;  /* 0x0000000100027824 */ /* 0x008fe200078e0a19 */
[----:B------:R-:W3:Y:S05]  /*b870*/  @P3 LDC R6, c[0x0][0x458] ;  /* 0x00011600ff063b82 */ /* 0x000eea0000000800 */
[----:B------:R-:W3:Y:S01]  /*b880*/  @P0 MUFU.LG2 R5, R28 ;  /* 0x0000001c00050308 */ /* 0x000ee20000000c00 */
[----:B------:R-:W-:Y:S04]  /*b890*/  STS [R2+0x20], R19 ;  /* 0x0000201302007388 */ /* 0x000fe80000000800 */
[----:B------:R-:W-:Y:S01]  /*b8a0*/  STS [R2+0x220], R18 ;  /* 0x0002201202007388 */ /* 0x000fe20000000800 */
[----:B------:R-:W-:Y:S01]  /*b8b0*/  IADD3 R0, PT, PT, -R32, R2, RZ ;  /* 0x0000000220007210 */ /* 0x000fe20007ffe1ff */
[----:B--2---:R-:W-:Y:S01]  /*b8c0*/  IMAD.MOV.U32 R23, RZ, RZ, 0x7f800000 ;  /* 0x7f800000ff177424 */ /* 0x004fe200078e00ff */
[----:B-----5:R-:W2:Y:S03]  /*b8d0*/  @P0 LDC R12, c[0x0][0x458] ;  /* 0x00011600ff0c0b82 */ /* 0x020ea60000000800 */
[----:B------:R-:W-:Y:S01]  /*b8e0*/  STS [R0+0x30], R15 ;  /* 0x0000300f00007388 */ /* 0x000fe20000000800 */
[----:B-1----:R-:W-:-:S03]  /*b8f0*/  IMAD.MOV.U32 R20, RZ, RZ, 0x7f800000 ;  /* 0x7f800000ff147424 */ /* 0x002fc600078e00ff */
[----:B------:R-:W-:Y:S04]  /*b900*/  STS [R0+0x230], R14 ;  /* 0x0002300e00007388 */ /* 0x000fe80000000800 */
[----:B------:R1:W-:Y:S04]  /*b910*/  STS [R2+0x1020], R17 ;  /* 0x0010201102007388 */ /* 0x0003e80000000800 */
[----:B------:R3:W-:Y:S04]  /*b920*/  STS [R2+0x1220], R16 ;  /* 0x0012201002007388 */ /* 0x0007e80000000800 */
[----:B------:R-:W-:Y:S04]  /*b930*/  STS [R0+0x1030], R10 ;  /* 0x0010300a00007388 */ /* 0x000fe80000000800 */
[----:B------:R5:W-:Y:S01]  /*b940*/  STS [R0+0x1230], R9 ;  /* 0x0012300900007388 */ /* 0x000be20000000800 */
[----:B------:R-:W-:Y:S01]  /*b950*/  BAR.SYNC.DEFER_BLOCKING 0x0 ;  /* 0x0000000000007b1d */ /* 0x000fe20000010000 */
[----:B-1----:R-:W-:Y:S01]  /*b960*/  MOV R17, 0x7f800000 ;  /* 0x7f80000000117802 */ /* 0x002fe20000000f00 */
[----:B---3--:R-:W-:-:S04]  /*b970*/  @P0 FMUL.FTZ R2, R5, 0.69314718246459960938 ;  /* 0x3f31721805020820 */ /* 0x008fc80000410000 */
[----:B--2---:R-:W-:Y:S01]  /*b980*/  @P0 FFMA.FTZ R20, R36, R12, R2 ;  /* 0x0000000c24140223 */ /* 0x004fe20000010002 */
[----:B------:R-:W-:Y:S02]  /*b990*/  ISETP.GE.AND P0, PT, R44, R41, PT ;  /* 0x000000292c00720c */ /* 0x000fe40003f06270 */
[----:B------:R-:W1:Y:S01]  /*b9a0*/  S2R R44, SR_TID.X ;  /* 0x00000000002c7919 */ /* 0x000e620000002100 */
[----:B-----5:R-:W-:Y:S01]  /*b9b0*/  @P3 FMUL.FTZ R0, R7, 0.69314718246459960938 ;  /* 0x3f31721807003820 */ /* 0x020fe20000410000 */
[----:B------:R-:W2:Y:S01]  /*b9c0*/  @P6 LDC R9, c[0x0][0x458] ;  /* 0x00011600ff096b82 */ /* 0x000ea20000000800 */
[----:B------:R3:W2:Y:S02]  /*b9d0*/  LDS.128 R32, [R191+0x1800] ;  /* 0x00180000bf207984 */ /* 0x0006a40000000c00 */
[----:B------:R-:W-:Y:S01]  /*b9e0*/  @P3 FFMA.FTZ R23, R37, R6, R0 ;  /* 0x0000000625173223 */ /* 0x000fe20000010000 */
[----:B------:R-:W-:-:S04]  /*b9f0*/  IMAD R0, R22, UR4, RZ ;  /* 0x0000000416007c24 */ /* 0x000fc8000f8e02ff */
[----:B------:R-:W-:Y:S01]  /*ba00*/  @!P4 IMAD R0, R43, R21, R0 ;  /* 0x000000152b00c224 */ /* 0x000fe200078e0200 */
[----:B-1----:R-:W-:-:S04]  /*ba10*/  SHF.L.U32 R44, R44, 0x3, RZ ;  /* 0x000000032c2c7819 */ /* 0x002fc800000006ff */
[----:B------:R-:W-:Y:S02]  /*ba20*/  LOP3.LUT R44, R44, 0x18, RZ, 0xc0, !PT ;  /* 0x000000182c2c7812 */ /* 0x000fe400078ec0ff */
[C---:B----4-:R-:W-:Y:S02]  /*ba30*/  ISETP.NE.AND P5, PT, R38.reuse, -0x1, PT ;  /* 0xffffffff2600780c */ /* 0x050fe40003fa5270 */
[----:B------:R-:W-:-:S11]  /*ba40*/  ISETP.NE.AND P3, PT, R38, -0x1, PT ;  /* 0xffffffff2600780c */ /* 0x000fd60003f65270 */
[----:B------:R-:W1:Y:S08]  /*ba50*/  @!P5 LDC.64 R24, c[0x0][0x400] ;  /* 0x00010000ff18db82 */ /* 0x000e700000000a00 */
[----:B------:R-:W4:Y:S01]  /*ba60*/  @P5 LDC.64 R26, c[0x0][0x408] ;  /* 0x00010200ff1a5b82 */ /* 0x000f220000000a00 */
[----:B-1----:R-:W-:-:S04]  /*ba70*/  @!P5 IMAD.WIDE.U32 R6, R43, R24, RZ ;  /* 0x000000182b06d225 */ /* 0x002fc800078e00ff */
[----:B------:R-:W-:-:S03]  /*ba80*/  @!P5 IMAD R7, R43, R25, R7 ;  /* 0x000000192b07d224 */ /* 0x000fc600078e0207 */
[----:B------:R-:W1:Y:S01]  /*ba90*/  LDC.64 R24, c[0x0][0x410] ;  /* 0x00010400ff187b82 */ /* 0x000e620000000a00 */
[----:B------:R-:W-:Y:S02]  /*baa0*/  @!P5 IMAD.MOV.U32 R2, RZ, RZ, R6 ;  /* 0x000000ffff02d224 */ /* 0x000fe400078e0006 */
[----:B----4-:R-:W-:-:S04]  /*bab0*/  @P5 IMAD.WIDE.U32 R4, R38, R26, RZ ;  /* 0x0000001a26045225 */ /* 0x010fc800078e00ff */
[----:B------:R-:W-:Y:S02]  /*bac0*/  @P5 IMAD R7, R38, R27, R5 ;  /* 0x0000001b26075224 */ /* 0x000fe400078e0205 */
[----:B------:R-:W-:Y:S01]  /*bad0*/  @P6 FMUL.FTZ R5, R8, 0.69314718246459960938 ;  /* 0x3f31721808056820 */ /* 0x000fe20000410000 */
[----:B------:R-:W-:Y:S02]  /*bae0*/  @!P3 IMAD R38, R43, R40, RZ ;  /* 0x000000282b26b224 */ /* 0x000fe400078e02ff */
[----:B------:R-:W4:Y:S01]  /*baf0*/  S2R R43, SR_CTAID.X ;  /* 0x00000000002b7919 */ /* 0x000f220000002500 */
[----:B------:R-:W-:Y:S02]  /*bb00*/  @P5 IMAD.MOV.U32 R2, RZ, RZ, R4 ;  /* 0x000000ffff025224 */ /* 0x000fe400078e0004 */
[----:B--2---:R-:W-:Y:S01]  /*bb10*/  @P6 FFMA.FTZ R17, R3, R9, R5 ;  /* 0x0000000903116223 */ /* 0x004fe20000010005 */
[----:B------:R-:W-:Y:S01]  /*bb20*/  LOP3.LUT P6, RZ, R39, 0x3, RZ, 0xc0, !PT ;  /* 0x0000000327ff7812 */ /* 0x000fe200078cc0ff */
[----:B------:R3:W-:Y:S01]  /*bb30*/  @!P3 STL [R1+0xc], R38 ;  /* 0x00000c260100b387 */ /* 0x0007e20000100800 */
[----:B------:R-:W-:-:S02]  /*bb40*/  SHF.R.S32.HI R5, RZ, 0x1f, R38 ;  /* 0x0000001fff057819 */ /* 0x000fc40000011426 */
[----:B------:R-:W-:Y:S02]  /*bb50*/  IADD3 R2, P5, PT, R44, R2, RZ ;  /* 0x000000022c027210 */ /* 0x000fe40007fbe0ff */
[----:B------:R-:W-:Y:S02]  /*bb60*/  SEL R6, R38, RZ, P4 ;  /* 0x000000ff26067207 */ /* 0x000fe40002000000 */
[----:B------:R-:W-:Y:S02]  /*bb70*/  IADD3.X R3, PT, PT, RZ, R7, RZ, P5, !PT ;  /* 0x00000007ff037210 */ /* 0x000fe40002ffe4ff */
[----:B------:R-:W-:Y:S02]  /*bb80*/  SEL R7, R5, RZ, P4 ;  /* 0x000000ff05077207 */ /* 0x000fe40002000000 */
[----:B------:R-:W-:Y:S01]  /*bb90*/  ISETP.GE.AND P3, PT, R42, R41, PT ;  /* 0x000000292a00720c */ /* 0x000fe20003f66270 */
[----:B-1----:R-:W-:-:S04]  /*bba0*/  IMAD.WIDE.U32 R14, R24, UR4, R2 ;  /* 0x00000004180e7c25 */ /* 0x002fc8000f8e0002 */
[----:B----4-:R-:W-:-:S04]  /*bbb0*/  IMAD.SHL.U32 R43, R43, 0x80, RZ ;  /* 0x000000802b2b7824 */ /* 0x010fc800078e00ff */
[----:B------:R-:W-:-:S05]  /*bbc0*/  IMAD R4, R43, R11, RZ ;  /* 0x0000000b2b047224 */ /* 0x000fca00078e02ff */
[----:B------:R-:W-:Y:S02]  /*bbd0*/  IADD3 R5, P5, P4, R4, R6, R0 ;  /* 0x0000000604057210 */ /* 0x000fe40007cbe000 */
[----:B------:R-:W-:Y:S02]  /*bbe0*/  SHF.R.S32.HI R4, RZ, 0x1f, R4 ;  /* 0x0000001fff047819 */ /* 0x000fe40000011404 */
[----:B------:R-:W-:-:S04]  /*bbf0*/  SHF.R.S32.HI R0, RZ, 0x1f, R0 ;  /* 0x0000001fff007819 */ /* 0x000fc80000011400 */
[----:B------:R-:W-:Y:S01]  /*bc00*/  IADD3.X R4, PT, PT, R4, R7, R0, P5, P4 ;  /* 0x0000000704047210 */ /* 0x000fe20002fe8400 */
[----:B---3--:R-:W-:Y:S06]  /*bc10*/  @P6 BRA `(.L_x_422) ;  /* 0x0000000000a86947 */ /* 0x008fec0003800000 */
        /* <DEDUP_REMOVED lines=11> */
[-C--:B------:R-:W-:Y:S02]  /*bcd0*/  @!P1 LEA.HI.X.SX32 R9, R3, R4.reuse, 0x1, P4 ;  /* 0x0000000403099211 */ /* 0x080fe400020f0eff */
[C---:B------:R-:W-:Y:S01]  /*bce0*/  LOP3.LUT R3, R0.reuse, 0x40, RZ, 0xfc, !PT ;  /* 0x0000004000037812 */ /* 0x040fe200078efcff */
[----:B------:R-:W-:Y:S01]  /*bcf0*/  VIADD R0, R0, 0x48 ;  /* 0x0000004800007836 */ /* 0x000fe20000000000 */
[C---:B------:R-:W-:Y:S02]  /*bd00*/  @!P0 IADD3 R7, P4, PT, R2.reuse, R5, RZ ;  /* 0x0000000502078210 */ /* 0x040fe40007f9e0ff */
[-C--:B------:R-:W-:Y:S02]  /*bd10*/  ISETP.GE.AND P6, PT, R3, R41.reuse, PT ;  /* 0x000000290300720c */ /* 0x080fe40003fc6270 */
        /* <DEDUP_REMOVED lines=26> */
.L_x_422:
[----:B------:R-:W-:Y:S05]  /*bec0*/  BSYNC.RECONVERGENT B0 ;  /* 0x0000000000007941 */ /* 0x000fea0003800200 */
.L_x_421:
[----:B------:R1:W5:Y:S04]  /*bed0*/  LDL R13, [R1+0x14] ;  /* 0x00001400010d7983 */ /* 0x0003680000100800 */
[----:B------:R1:W5:Y:S01]  /*bee0*/  LDL R12, [R1+0x18] ;  /* 0x00001800010c7983 */ /* 0x0003620000100800 */
[----:B------:R-:W-:Y:S01]  /*bef0*/  BSSY.RECONVERGENT B0, `(.L_x_423) ;  /* 0x000000e000007945 */ /* 0x000fe20003800200 */
[----:B--2---:R-:W-:Y:S02]  /*bf00*/  IMAD R7, R25, UR4, R15 ;  /* 0x0000000419077c24 */ /* 0x004fe4000f8e020f */
[----:B------:R1:W2:Y:S01]  /*bf10*/  LDS.128 R8, [R191] ;  /* 0x00000000bf087984 */ /* 0x0002a20000000c00 */
[----:B------:R-:W-:Y:S05]  /*bf20*/  @P3 BRA `(.L_x_424) ;  /* 0x0000000000283947 */ /* 0x000fea0003800000 */
[----:B------:R-:W3:Y:S01]  /*bf30*/  LDCU.64 UR6, c[0x0][0x408] ;  /* 0x00008100ff0677ac */ /* 0x000ee20008000a00 */
[----:B------:R-:W-:Y:S01]  /*bf40*/  MOV R6, R14 ;  /* 0x0000000e00067202 */ /* 0x000fe20000000f00 */
[----:B------:R-:W4:Y:S01]  /*bf50*/  LDCU.64 UR4, c[0x0][0x3f0] ;  /* 0x00007e00ff0477ac */ /* 0x000f220008000a00 */
[----:B---3-5:R-:W-:-:S03]  /*bf60*/  IMAD R0, R12, UR6, RZ ;  /* 0x000000060c007c24 */ /* 0x028fc6000f8e02ff */
[----:B------:R-:W-:-:S04]  /*bf70*/  IMAD.WIDE.U32 R4, R13, UR6, R6 ;  /* 0x000000060d047c25 */ /* 0x000fc8000f8e0006 */
[----:B------:R-:W-:Y:S01]  /*bf80*/  IMAD R0, R13, UR7, R0 ;  /* 0x000000070d007c24 */ /* 0x000fe2000f8e0200 */
[----:B----4-:R-:W-:-:S04]  /*bf90*/  LEA R2, P3, R4, UR4, 0x1 ;  /* 0x0000000404027c11 */ /* 0x010fc8000f8608ff */
[----:B------:R-:W-:-:S04]  /*bfa0*/  IADD3 R0, PT, PT, R5, R0, RZ ;  /* 0x0000000005007210 */ /* 0x000fc80007ffe0ff */
[----:B------:R-:W-:-:S05]  /*bfb0*/  LEA.HI.X R3, R4, UR5, R0, 0x1, P3 ;  /* 0x0000000504037c11 */ /* 0x000fca00098f0c00 */
[----:B--2---:R3:W-:Y:S02]  /*bfc0*/  STG.E.128 desc[UR12][R2.64], R8 ;  /* 0x0000000802007986 */ /* 0x0047e4000c101d0c */
.L_x_424:
[----:B------:R-:W-:Y:S05]  /*bfd0*/  BSYNC.RECONVERGENT B0 ;  /* 0x0000000000007941 */ /* 0x000fea0003800200 */
.L_x_423:
[----:B--23--:R2:W3:Y:S01]  /*bfe0*/  LDS.128 R8, [R191+0x800] ;  /* 0x00080000bf087984 */ /* 0x00c4e20000000c00 */
[----:B------:R-:W-:Y:S04]  /*bff0*/  BSSY.RECONVERGENT B0, `(.L_x_425) ;  /* 0x000000f000007945 */ /* 0x000fe80003800200 */
[----:B------:R-:W-:Y:S05]  /*c000*/  @P2 BRA `(.L_x_426) ;  /* 0x0000000000342947 */ /* 0x000fea0003800000 */
[----:B------:R-:W4:Y:S01]  /*c010*/  LDCU.64 UR6, c[0x0][0x408] ;  /* 0x00008100ff0677ac */ /* 0x000f220008000a00 */
[----:B-----5:R-:W-:Y:S01]  /*c020*/  IADD3 R4, P2, PT, R13, 0x20, RZ ;  /* 0x000000200d047810 */ /* 0x020fe20007f5e0ff */
[----:B------:R-:W-:Y:S01]  /*c030*/  IMAD.MOV.U32 R2, RZ, RZ, R14 ;  /* 0x000000ffff027224 */ /* 0x000fe200078e000e */
[----:B------:R-:W-:Y:S01]  /*c040*/  MOV R3, R7 ;  /* 0x0000000700037202 */ /* 0x000fe20000000f00 */
[----:B------:R-:W1:Y:S02]  /*c050*/  LDCU.64 UR4, c[0x0][0x3f0] ;  /* 0x00007e00ff0477ac */ /* 0x000e640008000a00 */
[----:B------:R-:W-:-:S04]  /*c060*/  IMAD.X R0, RZ, RZ, R12, P2 ;  /* 0x000000ffff007224 */ /* 0x000fc800010e060c */
[----:B----4-:R-:W-:Y:S02]  /*c070*/  IMAD R0, R0, UR6, RZ ;  /* 0x0000000600007c24 */ /* 0x010fe4000f8e02ff */
[----:B------:R-:W-:-:S04]  /*c080*/  IMAD.WIDE.U32 R2, R4, UR6, R2 ;  /* 0x0000000604027c25 */ /* 0x000fc8000f8e0002 */
[----:B------:R-:W-:Y:S01]  /*c090*/  IMAD R0, R4, UR7, R0 ;  /* 0x0000000704007c24 */ /* 0x000fe2000f8e0200 */
[----:B-1----:R-:W-:-:S04]  /*c0a0*/  LEA R4, P2, R2, UR4, 0x1 ;  /* 0x0000000402047c11 */ /* 0x002fc8000f8408ff */
[----:B------:R-:W-:-:S04]  /*c0b0*/  IADD3 R0, PT, PT, R3, R0, RZ ;  /* 0x0000000003007210 */ /* 0x000fc80007ffe0ff */
[----:B------:R-:W-:-:S05]  /*c0c0*/  LEA.HI.X R5, R2, UR5, R0, 0x1, P2 ;  /* 0x0000000502057c11 */ /* 0x000fca00090f0c00 */
[----:B---3--:R4:W-:Y:S02]  /*c0d0*/  STG.E.128 desc[UR12][R4.64], R8 ;  /* 0x0000000804007986 */ /* 0x0089e4000c101d0c */
.L_x_426:
[----:B------:R-:W-:Y:S05]  /*c0e0*/  BSYNC.RECONVERGENT B0 ;  /* 0x0000000000007941 */ /* 0x000fea0003800200 */
.L_x_425:
[----:B---34-:R3:W4:Y:S01]  /*c0f0*/  LDS.128 R8, [R191+0x1000] ;  /* 0x00100000bf087984 */ /* 0x0187220000000c00 */
[----:B------:R-:W-:Y:S04]  /*c100*/  BSSY.RECONVERGENT B0, `(.L_x_427) ;  /* 0x000000f000007945 */ /* 0x000fe80003800200 */
[----:B------:R-:W-:Y:S05]  /*c110*/  @P1 BRA `(.L_x_428) ;  /* 0x0000000000341947 */ /* 0x000fea0003800000 */
[----:B------:R-:W1:Y:S01]  /*c120*/  LDCU.64 UR6, c[0x0][0x408] ;  /* 0x00008100ff0677ac */ /* 0x000e620008000a00 */
[----:B-----5:R-:W-:Y:S01]  /*c130*/  IADD3 R4, P1, PT, R13, 0x40, RZ ;  /* 0x000000400d047810 */ /* 0x020fe20007f3e0ff */
[----:B------:R-:W-:Y:S01]  /*c140*/  IMAD.MOV.U32 R2, RZ, RZ, R14 ;  /* 0x000000ffff027224 */ /* 0x000fe200078e000e */
[----:B------:R-:W-:Y:S01]  /*c150*/  MOV R3, R7 ;  /* 0x0000000700037202 */ /* 0x000fe20000000f00 */
[----:B------:R-:W2:Y:S02]  /*c160*/  LDCU.64 UR4, c[0x0][0x3f0] ;  /* 0x00007e00ff0477ac */ /* 0x000ea40008000a00 */
[----:B------:R-:W-:-:S04]  /*c170*/  IMAD.X R0, RZ, RZ, R12, P1 ;  /* 0x000000ffff007224 */ /* 0x000fc800008e060c */
[----:B-1----:R-:W-:Y:S02]  /*c180*/  IMAD R0, R0, UR6, RZ ;  /* 0x0000000600007c24 */ /* 0x002fe4000f8e02ff */
[----:B------:R-:W-:-:S04]  /*c190*/  IMAD.WIDE.U32 R2, R4, UR6, R2 ;  /* 0x0000000604027c25 */ /* 0x000fc8000f8e0002 */
[----:B------:R-:W-:Y:S01]  /*c1a0*/  IMAD R0, R4, UR7, R0 ;  /* 0x0000000704007c24 */ /* 0x000fe2000f8e0200 */
[----:B--2---:R-:W-:-:S04]  /*c1b0*/  LEA R4, P1, R2, UR4, 0x1 ;  /* 0x0000000402047c11 */ /* 0x004fc8000f8208ff */
[----:B------:R-:W-:-:S04]  /*c1c0*/  IADD3 R0, PT, PT, R3, R0, RZ ;  /* 0x0000000003007210 */ /* 0x000fc80007ffe0ff */
[----:B------:R-:W-:-:S05]  /*c1d0*/  LEA.HI.X R5, R2, UR5, R0, 0x1, P1 ;  /* 0x0000000502057c11 */ /* 0x000fca00088f0c00 */
[----:B----4-:R1:W-:Y:S02]  /*c1e0*/  STG.E.128 desc[UR12][R4.64], R8 ;  /* 0x0000000804007986 */ /* 0x0103e4000c101d0c */
.L_x_428:
[----:B------:R-:W-:Y:S05]  /*c1f0*/  BSYNC.RECONVERGENT B0 ;  /* 0x0000000000007941 */ /* 0x000fea0003800200 */
.L_x_427:
[----:B------:R-:W-:Y:S05]  /*c200*/  @P0 EXIT ;  /* 0x000000000000094d */ /* 0x000fea0003800000 */
[----:B------:R-:W2:Y:S01]  /*c210*/  LDCU.64 UR6, c[0x0][0x408] ;  /* 0x00008100ff0677ac */ /* 0x000ea20008000a00 */
[----:B-1---5:R-:W-:Y:S01]  /*c220*/  IADD3 R4, P0, PT, R13, 0x60, RZ ;  /* 0x000000600d047810 */ /* 0x022fe20007f1e0ff */
        /* <DEDUP_REMOVED lines=10> */
[----:B------:R-:W-:Y:S01]  /*c2d0*/  STG.E.128 desc[UR12][R2.64], R32 ;  /* 0x0000002002007986 */ /* 0x000fe2000c101d0c */
[----:B------:R-:W-:Y:S05]  /*c2e0*/  EXIT ;  /* 0x000000000000794d */ /* 0x000fea0003800000 */
.L_x_429:
        /* <DEDUP_REMOVED lines=9> */
.L_x_1356:


//--------------------- .text._ZN5flash16flash_fwd_kernelI23Flash_fwd_kernel_traitsILi32ELi128ELi128ELi4ELb0ELb0EN7cutlass10bfloat16_tE19Flash_kernel_traitsILi32ELi128ELi128ELi4ES3_EELb1ELb0ELb0ELb0ELb0ELb0ELb0ELb0EEEvNS_16Flash_fwd_paramsE --------------------------
	.section	.text._ZN5flash16flash_fwd_kernelI23Flash_fwd_kernel_traitsILi32ELi128ELi128ELi4ELb0ELb0EN7cutlass10bfloat16_tE19Flash_kernel_traitsILi32ELi128ELi128ELi4ES3_EELb1ELb0ELb0ELb0ELb0ELb0ELb0ELb0EEEvNS_16Flash_fwd_paramsE,"ax",@progbits
	.align	128
        .global         _ZN5flash16flash_fwd_kernelI23Flash_fwd_kernel_traitsILi32ELi128ELi128ELi4ELb0ELb0EN7cutlass10bfloat16_tE19Flash_kernel_traitsILi32ELi128ELi128ELi4ES3_EELb1ELb0ELb0ELb0ELb0ELb0ELb0ELb0EEEvNS_16Flash_fwd_paramsE
        .type           _ZN5flash16flash_fwd_kernelI23Flash_fwd_kernel_traitsILi32ELi128ELi128ELi4ELb0ELb0EN7cutlass10bfloat16_tE19Flash_kernel_traitsILi32ELi128ELi128ELi4ES3_EELb1ELb0ELb0ELb0ELb0ELb0ELb0ELb0EEEvNS_16Flash_fwd_paramsE,@function
        .size           _ZN5flash16flash_fwd_kernelI23Flash_fwd_kernel_traitsILi32ELi128ELi128ELi4ELb0ELb0EN7cutlass10bfloat16_tE19Flash_kernel_traitsILi32ELi128ELi128ELi4ES3_EELb1ELb0ELb0ELb0ELb0ELb0ELb0ELb0EEEvNS_16Flash_fwd_paramsE,(.L_x_1357 - _ZN5flash16flash_fwd_kernelI23Flash_fwd_kernel_traitsILi32ELi128ELi128ELi4ELb0ELb0EN7cutlass10bfloat16_tE19Flash_kernel_traitsILi32ELi128ELi128ELi4ES3_EELb1ELb0ELb0ELb0ELb0ELb0ELb0ELb0EEEvNS_16Flash_fwd_paramsE)
        .other          _ZN5flash16flash_fwd_kernelI23Flash_fwd_kernel_traitsILi32ELi128ELi128ELi4ELb0ELb0EN7cutlass10bfloat16_tE19Flash_kernel_traitsILi32ELi128ELi128ELi4ES3_EELb1ELb0ELb0ELb0ELb0ELb0ELb0ELb0EEEvNS_16Flash_fwd_paramsE,@"STO_CUDA_ENTRY STV_DEFAULT"
_ZN5flash16flash_fwd_kernelI23Flash_fwd_kernel_traitsILi32ELi128ELi128ELi4ELb0ELb0EN7cutlass10bfloat16_tE19Flash_kernel_traitsILi32ELi128ELi128ELi4ES3_EELb1ELb0ELb0ELb0ELb0ELb0ELb0ELb0EEEvNS_16Flash_fwd_paramsE:
.text._ZN5flash16flash_fwd_kernelI23Flash_fwd_kernel_traitsILi32ELi128ELi128ELi4ELb0ELb0EN7cutlass10bfloat16_tE19Flash_kernel_traitsILi32ELi128ELi128ELi4ES3_EELb1ELb0ELb0ELb0ELb0ELb0ELb0ELb0EEEvNS_16Flash_fwd_paramsE:
        /* <DEDUP_REMOVED lines=80> */
.L_x_430:
        /* <DEDUP_REMOVED lines=30> */
.L_x_432:
        /* <DEDUP_REMOVED lines=28> */
[C---:B------:R-:W-:Y:S01]  /*08a0*/  IADD3 R18, PT, PT, R4.reuse, 0x40, RZ ;  /* 0x0000004004127810 */ /* 0x040fe20007ffe0ff */
        /* <DEDUP_REMOVED lines=19> */
.L_x_434:
[----:B------:R-:W-:Y:S05]  /*09e0*/  BSYNC.RECONVERGENT B0 ;  /* 0x0000000000007941 */ /* 0x000fea0003800200 */
.L_x_433:
        /* <DEDUP_REMOVED lines=18> */
.L_x_436:
[----:B------:R-:W-:Y:S05]  /*0b10*/  BSYNC.RECONVERGENT B0 ;  /* 0x0000000000007941 */ /* 0x000fea0003800200 */
.L_x_435:
        /* <DEDUP_REMOVED lines=15> */
.L_x_438:
[----:B------:R-:W-:Y:S05]  /*0c10*/  BSYNC.RECONVERGENT B0 ;  /* 0x0000000000007941 */ /* 0x000fea0003800200 */
.L_x_437:
        /* <DEDUP_REMOVED lines=17> */
.L_x_440:
[----:B------:R-:W-:Y:S05]  /*0d30*/  BSYNC.RECONVERGENT B0 ;  /* 0x0000000000007941 */ /* 0x000fea0003800200 */
.L_x_439:
        /* <DEDUP_REMOVED lines=11> */
.L_x_442:
[----:B------:R-:W-:Y:S05]  /*0df0*/  BSYNC.RECONVERGENT B0 ;  /* 0x0000000000007941 */ /* 0x000fea0003800200 */
.L_x_441:
        /* <DEDUP_REMOVED lines=10> */
.L_x_444:
[----:B------:R-:W-:Y:S05]  /*0ea0*/  BSYNC.RECONVERGENT B0 ;  /* 0x0000000000007941 */ /* 0x000fea0003800200 */
.L_x_443:
        /* <DEDUP_REMOVED lines=10> */
.L_x_446:
[----:B------:R-:W-:Y:S05]  /*0f50*/  BSYNC.RECONVERGENT B0 ;  /* 0x0000000000007941 */ /* 0x000fea0003800200 */
.L_x_445:
        /* <DEDUP_REMOVED lines=10> */
.L_x_431:
[----:B------:R-:W-:Y:S02]  /*1000*/  ISETP.NE.AND P0, PT, R22, -0x1, PT ;  /* 0xffffffff1600780c */ /* 0x000fe40003f05270 */
[----:B------:R-:W-:-:S11]  /*1010*/  ISETP.NE.AND P2, PT, R11, -0x1, PT ;  /* 0xffffffff0b00780c */ /* 0x000fd60003f45270 */
[----:B------:R-:W1:Y:S08]  /*1020*/  @!P0 LDC.64 R6, c[0x0][0x398] ;  /* 0x0000e600ff068b82 */ /* 0x000e700000000a00 */
[----:B------:R-:W2:Y:S01]  /*1030*/  @P0 LDC.64 R8, c[0x0][0x3b0] ;  /* 0x0000ec00ff080b82 */ /* 0x000ea20000000a00 */
[----:B-1----:R-:W-:-:S04]  /*1040*/  @!P0 IMAD.WIDE.U32 R4, R220, R6, RZ ;  /* 0x00000006dc048225 */ /* 0x002fc800078e00ff */
[----:B------:R-:W-:Y:S02]  /*1050*/  @!P0 IMAD R13, R220, R7, R5 ;  /* 0x00000007dc0d8224 */ /* 0x000fe400078e0205 */
[----:B--2---:R-:W-:Y:S01]  /*1060*/  @P0 IMAD.WIDE.U32 R2, R22, R8, RZ ;  /* 0x0000000816020225 */ /* 0x004fe200078e00ff */
[----:B------:R-:W-:-:S03]  /*1070*/  @!P0 MOV R8, R4 ;  /* 0x0000000400088202 */ /* 0x000fc60000000f00 */
        /* <DEDUP_REMOVED lines=16> */
.L_x_447:
[----:B------:R-:W1:Y:S01]  /*1180*/  LDC.64 R22, c[0x0][0x3b8] ;  /* 0x0000ee00ff167b82 */ /* 0x000e620000000a00 */
[----:B------:R-:W-:-:S05]  /*1190*/  IADD3 R2, PT, PT, R10, R11, RZ ;  /* 0x0000000b0a027210 */ /* 0x000fca0007ffe0ff */
[C---:B-1----:R-:W-:Y:S02]  /*11a0*/  IMAD R0, R2.reuse, R23, RZ ;  /* 0x0000001702007224 */ /* 0x042fe400078e02ff */
[----:B------:R-:W-:-:S05]  /*11b0*/  IMAD.WIDE.U32 R2, R2, R22, RZ ;  /* 0x0000001602027225 */ /* 0x000fca00078e00ff */
[----:B------:R-:W-:Y:S02]  /*11c0*/  IADD3 R5, PT, PT, R3, R0, RZ ;  /* 0x0000000003057210 */ /* 0x000fe40007ffe0ff */
[----:B------:R-:W-:-:S07]  /*11d0*/  MOV R6, R2 ;  /* 0x0000000200067202 */ /* 0x000fce0000000f00 */
.L_x_448:
        /* <DEDUP_REMOVED lines=40> */
.L_x_449:
[----:B------:R-:W1:Y:S01]  /*1460*/  LDC.64 R14, c[0x0][0x3c0] ;  /* 0x0000f000ff0e7b82 */ /* 0x000e620000000a00 */
[----:B------:R-:W-:-:S05]  /*1470*/  IADD3 R0, PT, PT, R10, R11, RZ ;  /* 0x0000000b0a007210 */ /* 0x000fca0007ffe0ff */
[C---:B-1----:R-:W-:Y:S02]  /*1480*/  IMAD R4, R0.reuse, R15, RZ ;  /* 0x0000000f00047224 */ /* 0x042fe400078e02ff */
[----:B------:R-:W-:-:S05]  /*1490*/  IMAD.WIDE.U32 R2, R0, R14, RZ ;  /* 0x0000000e00027225 */ /* 0x000fca00078e00ff */
[----:B------:R-:W-:Y:S02]  /*14a0*/  IADD3 R0, PT, PT, R3, R4, RZ ;  /* 0x0000000403007210 */ /* 0x000fe40007ffe0ff */
[----:B------:R-:W-:-:S07]  /*14b0*/  MOV R3, R2 ;  /* 0x0000000200037202 */ /* 0x000fce0000000f00 */
.L_x_450:
[C---:B------:R-:W-:Y:S01]  /*14c0*/  IMAD.SHL.U32 R214, R213.reuse, 0x8, RZ ;  /* 0x00000008d5d67824 */ /* 0x040fe200078e00ff */
[----:B------:R-:W1:Y:S01]  /*14d0*/  LDCU.128 UR4, c[0x0][0x3d0] ;  /* 0x00007a00ff0477ac */ /* 0x000e620008000c00 */
[----:B------:R-:W-:Y:S01]  /*14e0*/  IMAD.SHL.U32 R19, R213, 0x20, RZ ;  /* 0x00000020d5137824 */ /* 0x000fe200078e00ff */
[----:B------:R-:W-:Y:S01]  /*14f0*/  SHF.R.U32.HI R2, RZ, 0x2, R213 ;  /* 0x00000002ff027819 */ /* 0x000fe200000116d5 */
[----:B------:R-:W2:Y:S01]  /*1500*/  S2UR UR16, SR_CgaCtaId ;  /* 0x00000000001079c3 */ /* 0x000ea20000008800 */
[----:B------:R-:W-:Y:S01]  /*1510*/  LOP3.LUT R222, R214, 0x18, RZ, 0xc0, !PT ;  /* 0x00000018d6de7812 */ /* 0x000fe200078ec0ff */
[----:B------:R-:W3:Y:S01]  /*1520*/  LDCU.64 UR10, c[0x0][0x390] ;  /* 0x00007200ff0a77ac */ /* 0x000ee20008000a00 */
[----:B------:R-:W-:Y:S01]  /*1530*/  LOP3.LUT R18, R19, 0xc0, RZ, 0xc0, !PT ;  /* 0x000000c013127812 */ /* 0x000fe200078ec0ff */
[----:B------:R-:W-:Y:S01]  /*1540*/  IMAD.IADD R12, R12, 0x1, -R26 ;  /* 0x000000010c0c7824 */ /* 0x000fe200078e0a1a */
[C---:B------:R-:W-:Y:S01]  /*1550*/  IADD3 R6, P1, PT, R222.reuse, R6, RZ ;  /* 0x00000006de067210 */ /* 0x040fe20007f3e0ff */
[----:B------:R-:W4:Y:S01]  /*1560*/  LDCU.64 UR12, c[0x0][0x388] ;  /* 0x00007100ff0c77ac */ /* 0x000f220008000a00 */
[----:B------:R-:W-:Y:S01]  /*1570*/  IADD3 R4, P0, PT, R222, R3, RZ ;  /* 0x00000003de047210 */ /* 0x000fe20007f1e0ff */
[----:B------:R-:W-:Y:S01]  /*1580*/  BSSY.RECONVERGENT B0, `(.L_x_451) ;  /* 0x0000040000007945 */ /* 0x000fe20003800200 */
[----:B------:R-:W-:Y:S01]  /*1590*/  SHF.L.U32 R3, R213, 0x2, RZ ;  /* 0x00000002d5037819 */ /* 0x000fe200000006ff */
[----:B------:R-:W-:Y:S01]  /*15a0*/  IMAD.X R7, RZ, RZ, R5, P1 ;  /* 0x000000ffff077224 */ /* 0x000fe200008e0605 */
[----:B------:R-:W-:Y:S01]  /*15b0*/  LOP3.LUT R16, R214, 0xd8, RZ, 0xc0, !PT ;  /* 0x000000d8d6107812 */ /* 0x000fe200078ec0ff */
[----:B------:R-:W-:Y:S01]  /*15c0*/  IMAD.X R5, RZ, RZ, R0, P0 ;  /* 0x000000ffff057224 */ /* 0x000fe200000e0600 */
[----:B------:R-:W-:Y:S01]  /*15d0*/  SHF.R.S32.HI R0, RZ, 0x1f, R9 ;  /* 0x0000001fff007819 */ /* 0x000fe20000011409 */
[----:B------:R-:W-:Y:S01]  /*15e0*/  IMAD.WIDE.U32 R6, R2, R22, R6 ;  /* 0x0000001602067225 */ /* 0x000fe200078e0006 */
[----:B------:R-:W-:Y:S01]  /*15f0*/  LOP3.LUT R18, R18, 0x18, R3, 0xf8, !PT ;  /* 0x0000001812127812 */ /* 0x000fe200078ef803 */
[----:B------:R-:W5:Y:S01]  /*1600*/  LDCU.64 UR8, c[0x0][0x3c8] ;  /* 0x00007900ff0877ac */ /* 0x000f620008000a00 */
[----:B------:R-:W-:Y:S01]  /*1610*/  IADD3 R8, P0, PT, R222, R8, RZ ;  /* 0x00000008de087210 */ /* 0x000fe20007f1e0ff */
[----:B------:R-:W-:Y:S01]  /*1620*/  IMAD.WIDE.U32 R4, R2, R14, R4 ;  /* 0x0000000e02047225 */ /* 0x000fe200078e0004 */
[----:B------:R-:W-:-:S02]  /*1630*/  SHF.R.U32.HI R139, RZ, 0x1, R213 ;  /* 0x00000001ff8b7819 */ /* 0x000fc400000116d5 */
[----:B------:R-:W-:Y:S01]  /*1640*/  LOP3.LUT R209, R19, 0x120, RZ, 0xc0, !PT ;  /* 0x0000012013d17812 */ /* 0x000fe200078ec0ff */
[----:B-1----:R-:W-:Y:S01]  /*1650*/  IMAD R3, R0, UR4, RZ ;  /* 0x0000000400037c24 */ /* 0x002fe2000f8e02ff */
[----:B------:R-:W-:Y:S01]  /*1660*/  LOP3.LUT R139, R18, 0x8, R139, 0x78, !PT ;  /* 0x00000008128b7812 */ /* 0x000fe200078e788b */
[----:B------:R-:W-:Y:S02]  /*1670*/  IMAD R5, R2, R15, R5 ;  /* 0x0000000f02057224 */ /* 0x000fe400078e0205 */
[----:B------:R-:W-:Y:S02]  /*1680*/  IMAD R0, R0, UR6, RZ ;  /* 0x0000000600007c24 */ /* 0x000fe4000f8e02ff */
[C---:B------:R-:W-:Y:S01]  /*1690*/  IMAD R11, R9.reuse, UR5, R3 ;  /* 0x00000005090b7c24 */ /* 0x040fe2000f8e0203 */
[----:B------:R-:W-:Y:S01]  /*16a0*/  LOP3.LUT R3, R16, 0x18, R213, 0x78, !PT ;  /* 0x0000001810037812 */ /* 0x000fe200078e78d5 */
[----:B------:R-:W-:Y:S02]  /*16b0*/  IMAD R7, R2, R23, R7 ;  /* 0x0000001702077224 */ /* 0x000fe400078e0207 */
[----:B------:R-:W-:Y:S01]  /*16c0*/  IMAD R10, R9, UR7, R0 ;  /* 0x00000007090a7c24 */ /* 0x000fe2000f8e0200 */
[----:B------:R-:W-:Y:S01]  /*16d0*/  LOP3.LUT R214, R3, 0x1f20, R214, 0xf8, !PT ;  /* 0x00001f2003d67812 */ /* 0x000fe200078ef8d6 */
[----:B------:R-:W-:-:S04]  /*16e0*/  IMAD.WIDE.U32 R4, R9, UR6, R4 ;  /* 0x0000000609047c25 */ /* 0x000fc8000f8e0004 */
[----:B------:R-:W-:Y:S01]  /*16f0*/  IMAD.WIDE.U32 R6, R9, UR4, R6 ;  /* 0x0000000409067c25 */ /* 0x000fe2000f8e0006 */
[----:B------:R-:W-:Y:S02]  /*1700*/  UMOV UR4, 0x400 ;  /* 0x0000040000047882 */ /* 0x000fe40000000000 */
[----:B--2---:R-:W-:Y:S01]  /*1710*/  ULEA UR4, UR16, UR4, 0x18 ;  /* 0x0000000410047291 */ /* 0x004fe2000f8ec0ff */
[----:B------:R-:W-:Y:S01]  /*1720*/  IMAD.X R9, RZ, RZ, R13, P0 ;  /* 0x000000ffff097224 */ /* 0x000fe200000e060d */
[----:B---3--:R-:W-:Y:S01]  /*1730*/  LEA R25, P0, R4, UR10, 0x1 ;  /* 0x0000000a04197c11 */ /* 0x008fe2000f8008ff */
[----:B------:R-:W-:Y:S01]  /*1740*/  IMAD.IADD R3, R5, 0x1, R10 ;  /* 0x0000000105037824 */ /* 0x000fe200078e020a */
[----:B------:R-:W-:Y:S01]  /*1750*/  IADD3 R0, PT, PT, R7, R11, RZ ;  /* 0x0000000b07007210 */ /* 0x000fe20007ffe0ff */
[C---:B-----5:R-:W-:Y:S01]  /*1760*/  IMAD.WIDE.U32 R10, R219.reuse, UR8, R8 ;  /* 0x00000008db0a7c25 */ /* 0x060fe2000f8e0008 */
[----:B----4-:R-:W-:Y:S02]  /*1770*/  LEA R227, P1, R6, UR12, 0x1 ;  /* 0x0000000c06e37c11 */ /* 0x010fe4000f8208ff */
[----:B------:R-:W-:Y:S01]  /*1780*/  LEA.HI.X R24, R4, UR11, R3, 0x1, P0 ;  /* 0x0000000b04187c11 */ /* 0x000fe200080f0c03 */
[----:B------:R-:W-:Y:S01]  /*1790*/  IMAD R9, R219, UR9, R11 ;  /* 0x00000009db097c24 */ /* 0x000fe2000f8e020b */
[----:B------:R-:W-:Y:S01]  /*17a0*/  MOV R3, RZ ;  /* 0x000000ff00037202 */ /* 0x000fe20000000f00 */
[----:B------:R1:W-:Y:S01]  /*17b0*/  STL [R1+0x30], R227 ;  /* 0x000030e301007387 */ /* 0x0003e20000100800 */
[----:B------:R-:W-:-:S02]  /*17c0*/  LEA.HI.X R221, R6, UR13, R0, 0x1, P1 ;  /* 0x0000000d06dd7c11 */ /* 0x000fc400088f0c00 */
[----:B------:R-:W-:Y:S01]  /*17d0*/  ISETP.GE.AND P0, PT, R2, R12, PT ;  /* 0x0000000c0200720c */ /* 0x000fe20003f06270 */
[----:B------:R-:W-:Y:S01]  /*17e0*/  IMAD.WIDE.U32 R30, R218, 0x80, R2 ;  /* 0x00000080da1e7825 */ /* 0x000fe200078e0002 */
[----:B------:R1:W-:Y:S01]  /*17f0*/  STL [R1+0x3c], R25 ;  /* 0x00003c1901007387 */ /* 0x0003e20000100800 */
[----:B------:R-:W-:-:S03]  /*1800*/  LEA R214, R214, UR4, 0x1 ;  /* 0x00000004d6d67c11 */ /* 0x000fc6000f8e08ff */
[----:B------:R1:W-:Y:S04]  /*1810*/  STL [R1], R221 ;  /* 0x000000dd01007387 */ /* 0x0003e80000100800 */
[----:B------:R1:W-:Y:S04]  /*1820*/  STL [R1+0x38], R24 ;  /* 0x0000381801007387 */ /* 0x0003e80000100800 */
[----:B------:R1:W-:Y:S04]  /*1830*/  STL [R1+0x4c], R12 ;  /* 0x00004c0c01007387 */ /* 0x0003e80000100800 */
[----:B------:R1:W-:Y:S01]  /*1840*/  STL.64 [R1+0x40], R30 ;  /* 0x0000401e01007387 */ /* 0x0003e20000100a00 */
[----:B------:R-:W-:Y:S05]  /*1850*/  @P0 BRA `(.L_x_452) ;  /* 0x0000000000480947 */ /* 0x000fea0003800000 */
[----:B------:R-:W2:Y:S02]  /*1860*/  LDCU UR5, c[0x0][0x440] ;  /* 0x00008800ff0577ac */ /* 0x000ea40008000800 */
[----:B--2---:R-:W-:-:S13]  /*1870*/  ISETP.GE.AND P0, PT, R222, UR5, PT ;  /* 0x00000005de007c0c */ /* 0x004fda000bf06270 */
[----:B------:R-:W-:Y:S05]  /*1880*/  @P0 BRA `(.L_x_453) ;  /* 0x0000000000380947 */ /* 0x000fea0003800000 */
        /* <DEDUP_REMOVED lines=12> */
[----:B------:R3:W-:Y:S01]  /*1950*/  LDGSTS.E.BYPASS.LTC128B.128 [R214], desc[UR14][R6.64] ;  /* 0x0000000006d67fae */ /* 0x0007e2000b981a0e */
[----:B------:R-:W-:Y:S05]  /*1960*/  BRA `(.L_x_452) ;  /* 0x0000000000047947 */ /* 0x000fea0003800000 */
.L_x_453:
[----:B------:R2:W-:Y:S02]  /*1970*/  STS.128 [R214], RZ ;  /* 0x000000ffd6007388 */ /* 0x0005e40000000c00 */
.L_x_452:
[----:B------:R-:W-:Y:S05]  /*1980*/  BSYNC.RECONVERGENT B0 ;  /* 0x0000000000007941 */ /* 0x000fea0003800200 */
.L_x_451:
[C---:B------:R-:W-:Y:S01]  /*1990*/  VIADD R28, R2.reuse, 0x20 ;  /* 0x00000020021c7836 */ /* 0x040fe20000000000 */
[C---:B------:R-:W-:Y:S01]  /*19a0*/  IADD3 R26, PT, PT, R2.reuse, 0x60, RZ ;  /* 0x00000060021a7810 */ /* 0x040fe20007ffe0ff */
[----:B------:R-:W-:Y:S01]  /*19b0*/  VIADD R27, R2, 0x40 ;  /* 0x00000040021b7836 */ /* 0x000fe20000000000 */
[----:B------:R-:W-:Y:S01]  /*19c0*/  LEA.HI.SX32 R21, R228, 0xffffffff, 0x19 ;  /* 0xffffffffe4157811 */ /* 0x000fe200078fcaff */
[----:B------:R-:W-:Y:S01]  /*19d0*/  BSSY.RECONVERGENT B0, `(.L_x_454) ;  /* 0x0000024000007945 */ /* 0x000fe20003800200 */
[----:B------:R4:W-:Y:S01]  /*19e0*/  STL [R1+0x50], R28 ;  /* 0x0000501c01007387 */ /* 0x0009e20000100800 */
[----:B------:R-:W-:Y:S02]  /*19f0*/  ISETP.GE.AND P0, PT, R28, R12, PT ;  /* 0x0000000c1c00720c */ /* 0x000fe40003f06270 */
[----:B---3--:R-:W-:Y:S01]  /*1a00*/  IMAD R7, R21, -0x80, R20 ;  /* 0xffffff8015077824 */ /* 0x008fe200078e0214 */
[----:B------:R4:W-:Y:S01]  /*1a10*/  STL [R1+0x58], R27 ;  /* 0x0000581b01007387 */ /* 0x0009e20000100800 */
[----:B------:R-:W-:-:S02]  /*1a20*/  SHF.L.U64.HI R0, R22, 0x7, R23 ;  /* 0x0000000716007819 */ /* 0x000fc40000010217 */
[----:B------:R-:W-:Y:S01]  /*1a30*/  SHF.R.S32.HI R17, RZ, 0x1f, R21 ;  /* 0x0000001fff117819 */ /* 0x000fe20000011415 */
[----:B------:R4:W-:Y:S01]  /*1a40*/  STL [R1+0x54], R26 ;  /* 0x0000541a01007387 */ /* 0x0009e20000100800 */
[----:B------:R-:W-:Y:S01]  /*1a50*/  ISETP.GE.AND P3, PT, R2, R7, PT ;  /* 0x000000070200720c */ /* 0x000fe20003f66270 */
[----:B------:R-:W-:Y:S01]  /*1a60*/  IMAD.SHL.U32 R2, R22, 0x80, RZ ;  /* 0x0000008016027824 */ /* 0x000fe200078e00ff */
[-C--:B------:R-:W-:Y:S01]  /*1a70*/  ISETP.GE.AND P2, PT, R27, R12.reuse, PT ;  /* 0x0000000c1b00720c */ /* 0x080fe20003f46270 */
[-C--:B------:R-:W-:Y:S01]  /*1a80*/  IMAD R0, R0, R21.reuse, RZ ;  /* 0x0000001500007224 */ /* 0x080fe200078e02ff */
[----:B------:R-:W-:Y:S01]  /*1a90*/  ISETP.GE.AND P1, PT, R26, R12, PT ;  /* 0x0000000c1a00720c */ /* 0x000fe20003f26270 */
[----:B-1----:R-:W-:-:S04]  /*1aa0*/  IMAD.WIDE.U32 R12, R2, R21, RZ ;  /* 0x00000015020c7225 */ /* 0x002fc800078e00ff */
[----:B------:R-:W-:Y:S01]  /*1ab0*/  IMAD R16, R17, R2, R0 ;  /* 0x0000000211107224 */ /* 0x000fe200078e0200 */
[----:B------:R-:W-:Y:S07]  /*1ac0*/  @P0 BRA `(.L_x_455) ;  /* 0x0000000000500947 */ /* 0x000fee0003800000 */
[----:B------:R-:W1:Y:S02]  /*1ad0*/  LDCU UR5, c[0x0][0x440] ;  /* 0x00008800ff0577ac */ /* 0x000e640008000800 */
[----:B-1----:R-:W-:-:S13]  /*1ae0*/  ISETP.GE.AND P0, PT, R222, UR5, PT ;  /* 0x00000005de007c0c */ /* 0x002fda000bf06270 */
[----:B------:R1:W-:Y:S01]  /*1af0*/  @P0 STS.128 [R214+0x800], RZ ;  /* 0x000800ffd6000388 */ /* 0x0003e20000000c00 */
[----:B------:R-:W-:Y:S05]  /*1b00*/  @P0 BRA `(.L_x_455) ;  /* 0x0000000000400947 */ /* 0x000fea0003800000 */
[----:B------:R-:W3:Y:S01]  /*1b10*/  LDCU.64 UR8, c[0x0][0x3b0] ;  /* 0x00007600ff0877ac */ /* 0x000ee20008000a00 */
[----:B------:R-:W-:Y:S01]  /*1b20*/  IADD3 R4, P0, PT, R30, 0x20, RZ ;  /* 0x000000201e047810 */ /* 0x000fe20007f1e0ff */
[----:B------:R-:W-:Y:S01]  /*1b30*/  IMAD.MOV.U32 R2, RZ, RZ, R10 ;  /* 0x000000ffff027224 */ /* 0x000fe200078e000a */
[----:B------:R-:W-:Y:S01]  /*1b40*/  MOV R3, R9 ;  /* 0x0000000900037202 */ /* 0x000fe20000000f00 */
[----:B------:R-:W5:Y:S02]  /*1b50*/  LDCU.64 UR6, c[0x0][0x380] ;  /* 0x00007000ff0677ac */ /* 0x000f640008000a00 */
[----:B------:R-:W-:-:S04]  /*1b60*/  IMAD.X R0, RZ, RZ, R31, P0 ;  /* 0x000000ffff007224 */ /* 0x000fc800000e061f */
[----:B---3--:R-:W-:Y:S02]  /*1b70*/  IMAD R0, R0, UR8, RZ ;  /* 0x0000000800007c24 */ /* 0x008fe4000f8e02ff */
[----:B------:R-:W-:-:S04]  /*1b80*/  IMAD.WIDE.U32 R2, R4, UR8, R2 ;  /* 0x0000000804027c25 */ /* 0x000fc8000f8e0002 */
[----:B------:R-:W-:Y:S01]  /*1b90*/  IMAD R0, R4, UR9, R0 ;  /* 0x0000000904007c24 */ /* 0x000fe2000f8e0200 */
[----:B-----5:R-:W-:-:S04]  /*1ba0*/  LEA R4, P0, R2, UR6, 0x1 ;  /* 0x0000000602047c11 */ /* 0x020fc8000f8008ff */
[----:B------:R-:W-:-:S04]  /*1bb0*/  IADD3 R0, PT, PT, R3, R0, RZ ;  /* 0x0000000003007210 */ /* 0x000fc80007ffe0ff */
[----:B------:R-:W-:-:S05]  /*1bc0*/  LEA.HI.X R5, R2, UR7, R0, 0x1, P0 ;  /* 0x0000000702057c11 */ /* 0x000fca00080f0c00 */
[----:B------:R-:W-:Y:S01]  /*1bd0*/  @!PT LDS RZ, [RZ] ;  /* 0x00000000fffff984 */ /* 0x000fe20000000800 */
[----:B------:R-:W-:Y:S01]  /*1be0*/  @!PT LDS RZ, [RZ] ;  /* 0x00000000fffff984 */ /* 0x000fe20000000800 */
[----:B------:R-:W-:Y:S01]  /*1bf0*/  @!PT LDS RZ, [RZ] ;  /* 0x00000000fffff984 */ /* 0x000fe20000000800 */
[----:B------:R3:W-:Y:S02]  /*1c00*/  LDGSTS.E.BYPASS.LTC128B.128 [R214+0x800], desc[UR14][R4.64] ;  /* 0x0080000004d67fae */ /* 0x0007e4000b981a0e */
.L_x_455:
[----:B------:R-:W-:Y:S05]  /*1c10*/  BSYNC.RECONVERGENT B0 ;  /* 0x0000000000007941 */ /* 0x000fea0003800200 */
.L_x_454:
        /* <DEDUP_REMOVED lines=22> */
.L_x_457:
[----:B------:R-:W-:Y:S05]  /*1d80*/  BSYNC.RECONVERGENT B0 ;  /* 0x0000000000007941 */ /* 0x000fea0003800200 */
.L_x_456:
        /* <DEDUP_REMOVED lines=8> */
[----:B------:R-:W-:Y:S01]  /*1e10*/  IMAD.MOV.U32 R2, RZ, RZ, R10 ;  /* 0x000000ffff027224 */ /* 0x000fe200078e000a */
[----:B------:R-:W-:Y:S01]  /*1e20*/  MOV R3, R9 ;  /* 0x0000000900037202 */ /* 0x000fe20000000f00 */
[----:B------:R-:W2:Y:S02]  /*1e30*/  LDCU.64 UR6, c[0x0][0x380] ;  /* 0x00007000ff0677ac */ /* 0x000ea40008000a00 */
[----:B------:R-:W-:-:S04]  /*1e40*/  IMAD.X R0, RZ, RZ, R31, P0 ;  /* 0x000000ffff007224 */ /* 0x000fc800000e061f */
[----:B-----5:R-:W-:Y:S02]  /*1e50*/  IMAD R0, R0, UR8, RZ ;  /* 0x0000000800007c24 */ /* 0x020fe4000f8e02ff */
[----:B---3--:R-:W-:-:S04]  /*1e60*/  IMAD.WIDE.U32 R4, R6, UR8, R2 ;  /* 0x0000000806047c25 */ /* 0x008fc8000f8e0002 */
        /* <DEDUP_REMOVED lines=8> */
.L_x_459:
[----:B------:R-:W-:Y:S05]  /*1ef0*/  BSYNC.RECONVERGENT B0 ;  /* 0x0000000000007941 */ /* 0x000fea0003800200 */
.L_x_458:
[----:B------:R-:W-:Y:S01]  /*1f00*/  BSSY.RECONVERGENT B0, `(.L_x_460) ;  /* 0x000000e000007945 */ /* 0x000fe20003800200 */
[----:B---3--:R-:W-:-:S03]  /*1f10*/  IADD3 R5, PT, PT, R13, R16, RZ ;  /* 0x000000100d057210 */ /* 0x008fc60007ffe0ff */
[----:B------:R-:W-:Y:S05]  /*1f20*/  @P3 BRA `(.L_x_461) ;  /* 0x00000000002c3947 */ /* 0x000fea0003800000 */
[----:B------:R-:W3:Y:S02]  /*1f30*/  LDCU UR5, c[0x0][0x440] ;  /* 0x00008800ff0577ac */ /* 0x000ee40008000800 */
[----:B---3--:R-:W-:-:S13]  /*1f40*/  ISETP.GE.AND P0, PT, R222, UR5, PT ;  /* 0x00000005de007c0c */ /* 0x008fda000bf06270 */
        /* <DEDUP_REMOVED lines=8> */
.L_x_462:
[----:B------:R3:W-:Y:S02]  /*1fd0*/  STS.128 [R214+0x2000], RZ ;  /* 0x002000ffd6007388 */ /* 0x0007e40000000c00 */
.L_x_461:
[----:B------:R-:W-:Y:S05]  /*1fe0*/  BSYNC.RECONVERGENT B0 ;  /* 0x0000000000007941 */ /* 0x000fea0003800200 */
.L_x_460:
[-C--:B------:R-:W-:Y:S01]  /*1ff0*/  ISETP.GE.AND P0, PT, R28, R7.reuse, PT ;  /* 0x000000071c00720c */ /* 0x080fe20003f06270 */
[----:B------:R-:W-:Y:S01]  /*2000*/  BSSY.RECONVERGENT B0, `(.L_x_463) ;  /* 0x0000012000007945 */ /* 0x000fe20003800200 */
[-C--:B------:R-:W-:Y:S02]  /*2010*/  ISETP.GE.AND P2, PT, R27, R7.reuse, PT ;  /* 0x000000071b00720c */ /* 0x080fe40003f46270 */
[----:B------:R-:W-:-:S09]  /*2020*/  ISETP.GE.AND P1, PT, R26, R7, PT ;  /* 0x000000071a00720c */ /* 0x000fd20003f26270 */
[----:B------:R-:W-:Y:S05]  /*2030*/  @P0 BRA `(.L_x_464) ;  /* 0x0000000000380947 */ /* 0x000fea0003800000 */
[----:B------:R-:W5:Y:S02]  /*2040*/  LDCU UR5, c[0x0][0x440] ;  /* 0x00008800ff0577ac */ /* 0x000f640008000800 */
[----:B-----5:R-:W-:-:S13]  /*2050*/  ISETP.GE.AND P0, PT, R222, UR5, PT ;  /* 0x00000005de007c0c */ /* 0x020fda000bf06270 */
[----:B------:R1:W-:Y:S01]  /*2060*/  @P0 STS.128 [R214+0x2800], RZ ;  /* 0x002800ffd6000388 */ /* 0x0003e20000000c00 */
[----:B------:R-:W-:Y:S05]  /*2070*/  @P0 BRA `(.L_x_464) ;  /* 0x0000000000280947 */ /* 0x000fea0003800000 */
[----:B--23--:R-:W-:-:S04]  /*2080*/  IMAD.WIDE.U32 R2, R22, 0x20, RZ ;  /* 0x0000002016027825 */ /* 0x00cfc800078e00ff */
        /* <DEDUP_REMOVED lines=9> */
.L_x_464:
[----:B------:R-:W-:Y:S05]  /*2120*/  BSYNC.RECONVERGENT B0 ;  /* 0x0000000000007941 */ /* 0x000fea0003800200 */
.L_x_463:
[----:B------:R-:W-:Y:S04]  /*2130*/  BSSY.RECONVERGENT B0, `(.L_x_465) ;  /* 0x000000e000007945 */ /* 0x000fe80003800200 */
[----:B------:R-:W-:Y:S05]  /*2140*/  @P2 BRA `(.L_x_466) ;  /* 0x0000000000302947 */ /* 0x000fea0003800000 */
[----:B------:R-:W5:Y:S02]  /*2150*/  LDCU UR5, c[0x0][0x440] ;  /* 0x00008800ff0577ac */ /* 0x000f640008000800 */
[----:B-----5:R-:W-:-:S13]  /*2160*/  ISETP.GE.AND P0, PT, R222, UR5, PT ;  /* 0x00000005de007c0c */ /* 0x020fda000bf06270 */
[----:B------:R1:W-:Y:S01]  /*2170*/  @P0 STS.128 [R214+0x3000], RZ ;  /* 0x003000ffd6000388 */ /* 0x0003e20000000c00 */
[----:B------:R-:W-:Y:S05]  /*2180*/  @P0 BRA `(.L_x_466) ;  /* 0x0000000000200947 */ /* 0x000fea0003800000 */
[----:B------:R-:W-:-:S04]  /*2190*/  LEA R0, P0, R22, R12, 0x6 ;  /* 0x0000000c16007211 */ /* 0x000fc800078030ff */
[----:B--23--:R-:W-:Y:S02]  /*21a0*/  LEA.HI.X R3, R22, R5, R23, 0x6, P0 ;  /* 0x0000000516037211 */ /* 0x00cfe400000f3417 */
[----:B------:R-:W-:-:S04]  /*21b0*/  LEA R2, P0, R0, R227, 0x1 ;  /* 0x000000e300027211 */ /* 0x000fc800078008ff */
[----:B------:R-:W-:-:S05]  /*21c0*/  LEA.HI.X R3, R0, R221, R3, 0x1, P0 ;  /* 0x000000dd00037211 */ /* 0x000fca00000f0c03 */
[----:B------:R-:W-:Y:S01]  /*21d0*/  @!PT LDS RZ, [RZ] ;  /* 0x00000000fffff984 */ /* 0x000fe20000000800 */
[----:B------:R-:W-:Y:S01]  /*21e0*/  @!PT LDS RZ, [RZ] ;  /* 0x00000000fffff984 */ /* 0x000fe20000000800 */
[----:B------:R-:W-:Y:S01]  /*21f0*/  @!PT LDS RZ, [RZ] ;  /* 0x00000000fffff984 */ /* 0x000fe20000000800 */
[----:B------:R2:W-:Y:S04]  /*2200*/  LDGSTS.E.BYPASS.LTC128B.128 [R214+0x3000], desc[UR14][R2.64] ;  /* 0x0300000002d67fae */ /* 0x0005e8000b981a0e */
.L_x_466:
[----:B------:R-:W-:Y:S05]  /*2210*/  BSYNC.RECONVERGENT B0 ;  /* 0x0000000000007941 */ /* 0x000fea0003800200 */
.L_x_465:
        /* <DEDUP_REMOVED lines=8> */
[----:B--23--:R-:W-:-:S05]  /*22a0*/  IMAD.WIDE.U32 R2, R22, 0x60, R4 ;  /* 0x0000006016027825 */ /* 0x00cfca00078e0004 */
[----:B------:R-:W-:Y:S02]  /*22b0*/  IADD3 R0, PT, PT, R3, R0, RZ ;  /* 0x0000000003007210 */ /* 0x000fe40007ffe0ff */
[----:B------:R-:W-:-:S04]  /*22c0*/  LEA R4, P0, R2, R227, 0x1 ;  /* 0x000000e302047211 */ /* 0x000fc800078008ff */
[----:B------:R-:W-:-:S05]  /*22d0*/  LEA.HI.X R5, R2, R221, R0, 0x1, P0 ;  /* 0x000000dd02057211 */ /* 0x000fca00000f0c00 */
[----:B------:R-:W-:Y:S01]  /*22e0*/  @!PT LDS RZ, [RZ] ;  /* 0x00000000fffff984 */ /* 0x000fe20000000800 */
[----:B------:R-:W-:Y:S01]  /*22f0*/  @!PT LDS RZ, [RZ] ;  /* 0x00000000fffff984 */ /* 0x000fe20000000800 */
[----:B------:R-:W-:Y:S01]  /*2300*/  @!PT LDS RZ, [RZ] ;  /* 0x00000000fffff984 */ /* 0x000fe20000000800 */
[----:B------:R2:W-:Y:S04]  /*2310*/  LDGSTS.E.BYPASS.LTC128B.128 [R214+0x3800], desc[UR14][R4.64] ;  /* 0x0380000004d67fae */ /* 0x0005e8000b981a0e */
.L_x_468:
[----:B------:R-:W-:Y:S05]  /*2320*/  BSYNC.RECONVERGENT B0 ;  /* 0x0000000000007941 */ /* 0x000fea0003800200 */
.L_x_467:
[----:B------:R-:W0:Y:S01]  /*2330*/  LDGDEPBAR ;  /* 0x00000000000079af */ /* 0x000e220000000000 */
[C---:B--23--:R-:W-:Y:S01]  /*2340*/  SHF.L.U64.HI R2, R14.reuse, 0x7, R15 ;  /* 0x000000070e027819 */ /* 0x04cfe2000001020f */
[----:B------:R-:W-:Y:S01]  /*2350*/  BSSY.RECONVERGENT B0, `(.L_x_469) ;  /* 0x0000016000007945 */ /* 0x000fe20003800200 */
[----:B------:R-:W-:-:S03]  /*2360*/  SHF.L.U32 R0, R14, 0x7, RZ ;  /* 0x000000070e007819 */ /* 0x000fc600000006ff */
[-C--:B------:R-:W-:Y:S02]  /*2370*/  IMAD R2, R2, R21.reuse, RZ ;  /* 0x0000001502027224 */ /* 0x080fe400078e02ff */
[----:B------:R-:W-:-:S04]  /*2380*/  IMAD.WIDE.U32 R8, R0, R21, RZ ;  /* 0x0000001500087225 */ /* 0x000fc800078e00ff */
[----:B------:R-:W-:-:S05]  /*2390*/  IMAD R0, R17, R0, R2 ;  /* 0x0000000011007224 */ /* 0x000fca00078e0202 */
[----:B------:R-:W-:Y:S01]  /*23a0*/  IADD3 R5, PT, PT, R9, R0, RZ ;  /* 0x0000000009057210 */ /* 0x000fe20007ffe0ff */
        /* <DEDUP_REMOVED lines=13> */
.L_x_471:
[----:B------:R3:W-:Y:S01]  /*2480*/  STS.128 [R214+0x4000], RZ ;  /* 0x004000ffd6007388 */ /* 0x0007e20000000c00 */
[----:B------:R-:W-:Y:S05]  /*2490*/  BRA `(.L_x_472) ;  /* 0x0000000000047947 */ /* 0x000fea0003800000 */
.L_x_470:
[----:B------:R2:W-:Y:S02]  /*24a0*/  STS.128 [R214+0x4000], RZ ;  /* 0x004000ffd6007388 */ /* 0x0005e40000000c00 */
.L_x_472:
[----:B------:R-:W-:Y:S05]  /*24b0*/  BSYNC.RECONVERGENT B0 ;  /* 0x0000000000007941 */ /* 0x000fea0003800200 */
.L_x_469:
[-C--:B------:R-:W-:Y:S01]  /*24c0*/  ISETP.GE.AND P0, PT, R28, R7.reuse, PT ;  /* 0x000000071c00720c */ /* 0x080fe20003f06270 */
[----:B--2---:R-:W-:Y:S01]  /*24d0*/  IMAD.SHL.U32 R3, R213, 0x10, RZ ;  /* 0x00000010d5037824 */ /* 0x004fe200078e00ff */
[----:B------:R-:W-:Y:S01]  /*24e0*/  LOP3.LUT R2, R18, 0x8, R213, 0x78, !PT ;  /* 0x0000000812027812 */ /* 0x000fe200078e78d5 */
[----:B------:R-:W-:Y:S01]  /*24f0*/  BSSY.RECONVERGENT B0, `(.L_x_473) ;  /* 0x0000018000007945 */ /* 0x000fe20003800200 */
[----:B------:R-:W-:Y:S02]  /*2500*/  ISETP.GE.AND P2, PT, R27, R7, PT ;  /* 0x000000071b00720c */ /* 0x000fe40003f46270 */
[----:B------:R-:W-:Y:S02]  /*2510*/  LOP3.LUT R0, R3, 0x100, RZ, 0xc0, !PT ;  /* 0x0000010003007812 */ /* 0x000fe400078ec0ff */
[----:B------:R-:W-:Y:S02]  /*2520*/  LOP3.LUT R3, R209, 0x3e00, R3, 0xf8, !PT ;  /* 0x00003e00d1037812 */ /* 0x000fe400078ef803 */
[----:B------:R-:W-:-:S02]  /*2530*/  LOP3.LUT R0, R0, 0x20, R19, 0xf8, !PT ;  /* 0x0000002000007812 */ /* 0x000fc400078ef813 */
[----:B------:R-:W-:Y:S01]  /*2540*/  ISETP.GE.AND P1, PT, R26, R7, PT ;  /* 0x000000071a00720c */ /* 0x000fe20003f26270 */
[----:B------:R2:W-:Y:S02]  /*2550*/  @P0 STS.128 [R214+0x4800], RZ ;  /* 0x004800ffd6000388 */ /* 0x0005e40000000c00 */
[----:B------:R-:W-:Y:S02]  /*2560*/  IMAD.IADD R0, R2, 0x1, R0 ;  /* 0x0000000102007824 */ /* 0x000fe400078e0200 */
[----:B------:R-:W-:Y:S01]  /*2570*/  IMAD.IADD R2, R139, 0x1, R3 ;  /* 0x000000018b027824 */ /* 0x000fe200078e0203 */
[----:B------:R-:W-:Y:S07]  /*2580*/  @P0 BRA `(.L_x_474) ;  /* 0x0000000000380947 */ /* 0x000fee0003800000 */
        /* <DEDUP_REMOVED lines=14> */
.L_x_474:
[----:B------:R-:W-:Y:S05]  /*2670*/  BSYNC.RECONVERGENT B0 ;  /* 0x0000000000007941 */ /* 0x000fea0003800200 */
.L_x_473:
        /* <DEDUP_REMOVED lines=17> */
.L_x_476:
[----:B------:R-:W-:Y:S05]  /*2790*/  BSYNC.RECONVERGENT B0 ;  /* 0x0000000000007941 */ /* 0x000fea0003800200 */
.L_x_475:
        /* <DEDUP_REMOVED lines=17> */
.L_x_478:
[----:B------:R-:W-:Y:S05]  /*28b0*/  BSYNC.RECONVERGENT B0 ;  /* 0x0000000000007941 */ /* 0x000fea0003800200 */
.L_x_477:
        /* <DEDUP_REMOVED lines=12> */
[----:B----4-:R-:W4:Y:S03]  /*2980*/  LDSM.16.M88.4 R28, [R208+0x2c00] ;  /* 0x002c0000d01c783b */ /* 0x010f260000000200 */
[C---:B------:R-:W-:Y:S01]  /*2990*/  VIADD R3, R2.reuse, 0x8 ;  /* 0x0000000802037836 */ /* 0x040fe20000000000 */
[----:B------:R-:W3:Y:S01]  /*29a0*/  LDSM.16.M88.4 R24, [R208+0x3000] ;  /* 0x00300000d018783b */ /* 0x000ee20000000200 */
[----:B------:R-:W-:-:S03]  /*29b0*/  ISETP.GE.AND P1, PT, R2, R20, PT ;  /* 0x000000140200720c */ /* 0x000fc60003f26270 */
[----:B------:R-:W3:Y:S01]  /*29c0*/  LDSM.16.M88.4 R36, [R208+0x2400] ;  /* 0x00240000d024783b */ /* 0x000ee20000000200 */
[-C--:B------:R-:W-:Y:S01]  /*29d0*/  ISETP.GE.AND P6, PT, R3, R20.reuse, PT ;  /* 0x000000140300720c */ /* 0x080fe20003fc6270 */
[C---:B------:R-:W-:Y:S02]  /*29e0*/  VIADD R3, R2.reuse, 0x18 ;  /* 0x0000001802037836 */ /* 0x040fe40000000000 */
[----:B------:R-:W3:Y:S03]  /*29f0*/  LDSM.16.M88.4 R44, [R208+0x3400] ;  /* 0x00340000d02c783b */ /* 0x000ee60000000200 */
[----:B------:R-:W-:Y:S01]  /*2a00*/  ISETP.GE.AND P4, PT, R3, R20, PT ;  /* 0x000000140300720c */ /* 0x000fe20003f86270 */
[----:B------:R-:W3:Y:S01]  /*2a10*/  LDSM.16.M88.4 R52, [R208+0x3800] ;  /* 0x00380000d034783b */ /* 0x000ee20000000200 */
[----:B------:R-:W-:-:S03]  /*2a20*/  VIADD R3, R2, 0x19 ;  /* 0x0000001902037836 */ /* 0x000fc60000000000 */
[----:B------:R-:W3:Y:S04]  /*2a30*/  LDSM.16.M88.4 R48, [R208+0x3c00] ;  /* 0x003c0000d030783b */ /* 0x000ee80000000200 */
        /* <DEDUP_REMOVED lines=17> */
[C---:B----4-:R-:W-:Y:S08]  /*2b50*/  HMMA.16816.F32.BF16 R100, R4.reuse, R28, RZ ;  /* 0x0000001c0464723c */ /* 0x050ff000000418ff */
[----:B------:R-:W-:Y:S08]  /*2b60*/  HMMA.16816.F32.BF16 R156, R4, R30, RZ ;  /* 0x0000001e049c723c */ /* 0x000ff000000418ff */
[C---:B------:R-:W-:Y:S08]  /*2b70*/  HMMA.16816.F32.BF16 R32, R8.reuse, R28, RZ ;  /* 0x0000001c0820723c */ /* 0x040ff000000418ff */
[C---:B------:R-:W-:Y:S08]  /*2b80*/  HMMA.16816.F32.BF16 R144, R8.reuse, R30, RZ ;  /* 0x0000001e0890723c */ /* 0x040ff000000418ff */
[----:B---3--:R-:W-:Y:S08]  /*2b90*/  HMMA.16816.F32.BF16 R28, R8, R24, RZ ;  /* 0x00000018081c723c */ /* 0x008ff000000418ff */
        /* <DEDUP_REMOVED lines=17> */
[-C--:B------:R-:W-:Y:S08]  /*2cb0*/  HMMA.16816.F32.BF16 R28, R12, R42.reuse, R112 ;  /* 0x0000002a0c1c723c */ /* 0x080ff00000041870 */
[----:B------:R-:W-:Y:S08]  /*2cc0*/  HMMA.16816.F32.BF16 R40, R16, R42, R116 ;  /* 0x0000002a1028723c */ /* 0x000ff00000041874 */
[C---:B------:R-:W-:Y:S08]  /*2cd0*/  HMMA.16816.F32.BF16 R160, R8.reuse, R48, RZ ;  /* 0x0000003008a0723c */ /* 0x040ff000000418ff */
[----:B------:R-:W-:Y:S03]  /*2ce0*/  HMMA.16816.F32.BF16 R176, R8, R50, RZ ;  /* 0x0000003208b0723c */ /* 0x000fe600000418ff */
[----:B------:R-:W-:-:S05]  /*2cf0*/  FSEL R116, R42, -INF , !P6 ;  /* 0xff8000002a747808 */ /* 0x000fca0007000000 */
[----:B------:R-:W-:Y:S08]  /*2d00*/  HMMA.16816.F32.BF16 R48, R12, R56, R92 ;  /* 0x000000380c30723c */ /* 0x000ff0000004185c */
[----:B------:R-:W-:Y:S01]  /*2d10*/  HMMA.16816.F32.BF16 R92, R16, R72, R4 ;  /* 0x00000048105c723c */ /* 0x000fe20000041804 */
[C---:B------:R-:W-:Y:S02]  /*2d20*/  VIADD R4, R2.reuse, 0x1 ;  /* 0x0000000102047836 */ /* 0x040fe40000000000 */
[----:B------:R-:W-:-:S02]  /*2d30*/  VIADD R6, R2, 0x9 ;  /* 0x0000000902067836 */ /* 0x000fc40000000000 */
[----:B------:R-:W-:Y:S01]  /*2d40*/  VIADD R5, R2, 0x10 ;  /* 0x0000001002057836 */ /* 0x000fe20000000000 */
[-C--:B------:R-:W-:Y:S01]  /*2d50*/  ISETP.GE.AND P3, PT, R4, R20.reuse, PT ;  /* 0x000000140400720c */ /* 0x080fe20003f66270 */
[----:B------:R-:W-:Y:S01]  /*2d60*/  VIADD R4, R2, 0x11 ;  /* 0x0000001102047836 */ /* 0x000fe20000000000 */
[C---:B------:R-:W-:Y:S01]  /*2d70*/  HMMA.16816.F32.BF16 R152, R8.reuse, R26, RZ ;  /* 0x0000001a0898723c */ /* 0x040fe200000418ff */
[-C--:B------:R-:W-:Y:S02]  /*2d80*/  ISETP.GE.AND P2, PT, R6, R20.reuse, PT ;  /* 0x000000140600720c */ /* 0x080fe40003f46270 */
[-C--:B------:R-:W-:Y:S02]  /*2d90*/  ISETP.GE.AND P0, PT, R5, R20.reuse, PT ;  /* 0x000000140500720c */ /* 0x080fe40003f06270 */
[----:B------:R-:W-:Y:S02]  /*2da0*/  ISETP.GE.AND P5, PT, R4, R20, PT ;  /* 0x000000140400720c */ /* 0x000fe40003fa6270 */
[----:B------:R-:W-:Y:S01]  /*2db0*/  FSEL R112, R31, -INF , !P2 ;  /* 0xff8000001f707808 */ /* 0x000fe20005000000 */
[----:B------:R-:W-:Y:S01]  /*2dc0*/  HMMA.16816.F32.BF16 R128, R8, R52, RZ ;  /* 0x000000340880723c */ /* 0x000fe200000418ff */
[----:B------:R-:W-:-:S02]  /*2dd0*/  FSEL R118, R43, -INF , !P2 ;  /* 0xff8000002b767808 */ /* 0x000fc40005000000 */
[----:B------:R-:W-:Y:S02]  /*2de0*/  FSEL R114, R50, -INF , !P0 ;  /* 0xff80000032727808 */ /* 0x000fe40004000000 */
[----:B------:R-:W-:-:S03]  /*2df0*/  FSEL R113, R51, -INF , !P5 ;  /* 0xff80000033717808 */ /* 0x000fc60006800000 */
[----:B------:R-:W-:Y:S01]  /*2e00*/  HMMA.16816.F32.BF16 R180, R8, R54, RZ ;  /* 0x0000003608b4723c */ /* 0x000fe200000418ff */
[----:B------:R-:W1:Y:S07]  /*2e10*/  LDSM.16.M88.4 R8, [R210+0x3800] ;  /* 0x00380000d208783b */ /* 0x000e6e0000000200 */
[-C--:B------:R-:W-:Y:S08]  /*2e20*/  HMMA.16816.F32.BF16 R76, R16, R60.reuse, R76 ;  /* 0x0000003c104c723c */ /* 0x080ff0000004184c */
[----:B------:R-:W-:Y:S01]  /*2e30*/  HMMA.16816.F32.BF16 R52, R12, R60, R96 ;  /* 0x0000003c0c34723c */ /* 0x000fe20000041860 */
[----:B------:R-:W-:-:S02]  /*2e40*/  FSEL R98, R38, -INF , !P1 ;  /* 0xff80000026627808 */ /* 0x000fc40004800000 */
[----:B------:R-:W-:Y:S02]  /*2e50*/  FSEL R60, R44, -INF , !P1 ;  /* 0xff8000002c3c7808 */ /* 0x000fe40004800000 */
        /* <DEDUP_REMOVED lines=9> */
[----:B------:R-:W-:Y:S01]  /*2ef0*/  ISETP.GE.AND P1, PT, R3, R20, PT ;  /* 0x000000140300720c */ /* 0x000fe20003f26270 */
[----:B------:R-:W-:Y:S01]  /*2f00*/  VIADD R3, R2, 0x20 ;  /* 0x0000002002037836 */ /* 0x000fe20000000000 */
[----:B------:R-:W-:-:S03]  /*2f10*/  FSEL R125, R47, -INF , !P3 ;  /* 0xff8000002f7d7808 */ /* 0x000fc60005800000 */
[----:B------:R-:W-:Y:S01]  /*2f20*/  HMMA.16816.F32.BF16 R80, R16, R56, R80 ;  /* 0x000000381050723c */ /* 0x000fe20000041850 */
[----:B------:R-:W-:Y:S01]  /*2f30*/  ISETP.GE.AND P3, PT, R3, R20, PT ;  /* 0x000000140300720c */ /* 0x000fe20003f66270 */
[----:B------:R-:W-:-:S06]  /*2f40*/  VIADD R3, R2, 0x21 ;  /* 0x0000002102037836 */ /* 0x000fcc0000000000 */
[----:B------:R-:W-:Y:S03]  /*2f50*/  HMMA.16816.F32.BF16 R84, R16, R64, R32 ;  /* 0x000000401054723c */ /* 0x000fe60000041820 */
[----:B------:R-:W-:-:S05]  /*2f60*/  FSEL R115, R27, -INF , !P1 ;  /* 0xff8000001b737808 */ /* 0x000fca0004800000 */
[----:B------:R-:W-:Y:S01]  /*2f70*/  HMMA.16816.F32.BF16 R100, R12, R64, R100 ;  /* 0x000000400c64723c */ /* 0x000fe20000041864 */
[----:B------:R-:W-:Y:S02]  /*2f80*/  FSEL R64, R40, -INF , !P6 ;  /* 0xff80000028407808 */ /* 0x000fe40007000000 */
[----:B------:R-:W-:-:S05]  /*2f90*/  FSEL R65, R41, -INF , !P2 ;  /* 0xff80000029417808 */ /* 0x000fca0005000000 */
        /* <DEDUP_REMOVED lines=11> */
[----:B------:R-:W-:Y:S01]  /*3050*/  ISETP.GE.AND P0, PT, R3, R20, PT ;  /* 0x000000140300720c */ /* 0x000fe20003f06270 */
[----:B------:R-:W-:Y:S01]  /*3060*/  VIADD R3, R2, 0x30 ;  /* 0x0000003002037836 */ /* 0x000fe20000000000 */
[-C--:B------:R-:W-:Y:S01]  /*3070*/  HMMA.16816.F32.BF16 R36, R12, R62.reuse, R140 ;  /* 0x0000003e0c24723c */ /* 0x080fe2000004188c */
[----:B------:R-:W-:Y:S02]  /*3080*/  FSEL R122, R83, -INF , !P5 ;  /* 0xff800000537a7808 */ /* 0x000fe40006800000 */
        /* <DEDUP_REMOVED lines=9> */
[----:B-1----:R-:W-:Y:S01]  /*3120*/  HMMA.16816.F32.BF16 R56, R16, R8, R128 ;  /* 0x000000081038723c */ /* 0x002fe20000041880 */
[----:B------:R-:W-:Y:S02]  /*3130*/  FSEL R117, R4, -INF , !P4 ;  /* 0xff80000004757808 */ /* 0x000fe40006000000 */
[----:B------:R-:W-:Y:S01]  /*3140*/  ISETP.GE.AND P4, PT, R3, R20, PT ;  /* 0x000000140300720c */ /* 0x000fe20003f86270 */
[----:B------:R-:W-:Y:S01]  /*3150*/  VIADD R3, R2, 0x38 ;  /* 0x0000003802037836 */ /* 0x000fe20000000000 */
[----:B------:R-:W-:-:S02]  /*3160*/  FSEL R81, R25, -INF , !P1 ;  /* 0xff80000019517808 */ /* 0x000fc40004800000 */
[----:B------:R-:W-:Y:S01]  /*3170*/  FSEL R121, R7, -INF , !P1 ;  /* 0xff80000007797808 */ /* 0x000fe20004800000 */
[C---:B------:R-:W-:Y:S01]  /*3180*/  HMMA.16816.F32.BF16 R48, R12.reuse, R8, R148 ;  /* 0x000000080c30723c */ /* 0x040fe20000041894 */
[----:B------:R-:W-:Y:S02]  /*3190*/  FSEL R119, R5, -INF , !P1 ;  /* 0xff80000005777808 */ /* 0x000fe40004800000 */
[----:B------:R-:W-:Y:S01]  /*31a0*/  ISETP.GE.AND P1, PT, R3, R20, PT ;  /* 0x000000140300720c */ /* 0x000fe20003f26270 */
[----:B------:R-:W-:Y:S01]  /*31b0*/  VIADD R3, R2, 0x39 ;  /* 0x0000003902037836 */ /* 0x000fe20000000000 */
[----:B------:R-:W-:Y:S01]  /*31c0*/  FSEL R149, R78, -INF , !P3 ;  /* 0xff8000004e957808 */ /* 0x000fe20005800000 */
[----:B------:R-:W1:Y:S01]  /*31d0*/  LDSM.16.M88.4 R4, [R210+0x3c00] ;  /* 0x003c0000d204783b */ /* 0x000e620000000200 */
[----:B------:R-:W-:Y:S01]  /*31e0*/  FSEL R132, R54, -INF , !P3 ;  /* 0xff80000036847808 */ /* 0x000fe20005800000 */
[----:B------:R-:W-:Y:S01]  /*31f0*/  HMMA.16816.F32.BF16 R40, R12, R66, R156 ;  /* 0x000000420c28723c */ /* 0x000fe2000004189c */
[----:B------:R-:W-:Y:S01]  /*3200*/  FSEL R128, R52, -INF , !P3 ;  /* 0xff80000034807808 */ /* 0x000fe20005800000 */
[----:B------:R-:W-:-:S04]  /*3210*/  DEPBAR.LE SB0, 0x0 ;  /* 0x000080000000791a */ /* 0x000fc80000000000 */
        /* <DEDUP_REMOVED lines=24> */
[----:B------:R-:W-:Y:S01]  /*33a0*/  HMMA.16816.F32.BF16 R28, R12, R70, R168 ;  /* 0x000000460c1c723c */ /* 0x000fe200000418a8 */
[----:B------:R-:W-:Y:S02]  /*33b0*/  FSEL R100, R100, -INF , !P5 ;  /* 0xff80000064647808 */ /* 0x000fe40006800000 */
[----:B------:R-:W-:Y:S02]  /*33c0*/  FSEL R147, R84, -INF , !P5 ;  /* 0xff80000054937808 */ /* 0x000fe40006800000 */
[----:B------:R-:W-:Y:S01]  /*33d0*/  ISETP.GE.AND P5, PT, R3, R20, PT ;  /* 0x000000140300720c */ /* 0x000fe20003fa6270 */
[----:B------:R-:W-:Y:S01]  /*33e0*/  VIADD R3, R2, 0x50 ;  /* 0x0000005002037836 */ /* 0x000fe20000000000 */
[----:B------:R-:W-:Y:S01]  /*33f0*/  FSEL R103, R103, -INF , !P4 ;  /* 0xff80000067677808 */ /* 0x000fe20006000000 */
[----:B-1----:R-:W-:Y:S01]  /*3400*/  HMMA.16816.F32.BF16 R44, R16, R4, R160 ;  /* 0x00000004102c723c */ /* 0x002fe200000418a0 */
        /* <DEDUP_REMOVED lines=52> */
[----:B------:R-:W-:Y:S01]  /*3750*/  HMMA.16816.F32.BF16 R12, R16, R10, R180 ;  /* 0x0000000a100c723c */ /* 0x000fe200000418b4 */
[----:B------:R-:W1:Y:S01]  /*3760*/  LDC.U8 R11, c[0x0][0x4f8] ;  /* 0x00013e00ff0b7b82 */ /* 0x000e620000000000 */
[----:B------:R-:W-:-:S02]  /*3770*/  FSEL R105, R105, -INF , !P1 ;  /* 0xff80000069697808 */ /* 0x000fc40004800000 */
[----:B------:R-:W-:Y:S02]  /*3780*/  FSEL R196, R95, -INF , !P1 ;  /* 0xff8000005fc47808 */ /* 0x000fe40004800000 */
[----:B------:R-:W-:Y:S02]  /*3790*/  FSEL R185, R93, -INF , !P1 ;  /* 0xff8000005db97808 */ /* 0x000fe40004800000 */
[----:B------:R-:W-:Y:S01]  /*37a0*/  HMMA.16816.F32.BF16 R16, R16, R6, R176 ;  /* 0x000000061010723c */ /* 0x000fe200000418b0 */
[----:B------:R-:W-:Y:S01]  /*37b0*/  ISETP.GE.AND P1, PT, R3, R20, PT ;  /* 0x000000140300720c */ /* 0x000fe20003f26270 */
[----:B------:R-:W-:Y:S01]  /*37c0*/  VIADD R3, R2, 0x71 ;  /* 0x0000007102037836 */ /* 0x000fe20000000000 */
[----:B------:R-:W-:Y:S02]  /*37d0*/  FSEL R225, R51, -INF , !P0 ;  /* 0xff80000033e17808 */ /* 0x000fe40004000000 */
[----:B------:R-:W-:Y:S02]  /*37e0*/  FSEL R206, R49, -INF , !P0 ;  /* 0xff80000031ce7808 */ /* 0x000fe40004000000 */
[----:B------:R-:W-:-:S02]  /*37f0*/  FSEL R192, R59, -INF , !P0 ;  /* 0xff8000003bc07808 */ /* 0x000fc40004000000 */
[----:B------:R-:W-:Y:S02]  /*3800*/  FSEL R180, R57, -INF , !P0 ;  /* 0xff80000039b47808 */ /* 0x000fe40004000000 */
[----:B------:R-:W-:Y:S02]  /*3810*/  ISETP.GE.U32.AND P0, PT, R20, 0x81, PT ;  /* 0x000000811400780c */ /* 0x000fe40003f06070 */
[----:B------:R-:W-:Y:S02]  /*3820*/  FSEL R95, R42, -INF , !P3 ;  /* 0xff8000002a5f7808 */ /* 0x000fe40005800000 */
[----:B------:R-:W-:Y:S02]  /*3830*/  FSEL R94, R40, -INF , !P3 ;  /* 0xff800000285e7808 */ /* 0x000fe40005800000 */
        /* <DEDUP_REMOVED lines=40> */
[----:B-1----:R-:W-:Y:S05]  /*3ac0*/  @!P0 BRA `(.L_x_479) ;  /* 0x0000000000bc8947 */ /* 0x002fea0003800000 */
        /* <DEDUP_REMOVED lines=9> */
[CC--:B------:R-:W-:Y:S02]  /*3b60*/  @!P1 LEA R5, P4, R22.reuse, R2.reuse, 0x5 ;  /* 0x0000000216059211 */ /* 0x0c0fe400078828ff */
[----:B------:R-:W-:Y:S02]  /*3b70*/  @!P1 LEA R10, P3, R22, R2, 0x6 ;  /* 0x00000002160a9211 */ /* 0x000fe400078630ff */
[----:B------:R-:W-:Y:S02]  /*3b80*/  @!P2 LEA R8, P5, R2, R227, 0x1 ;  /* 0x000000e30208a211 */ /* 0x000fe400078a08ff */
[C-C-:B------:R-:W-:Y:S02]  /*3b90*/  @!P1 LEA.HI.X R7, R22.reuse, R3, R23.reuse, 0x5, P4 ;  /* 0x0000000316079211 */ /* 0x140fe400020f2c17 */
        /* <DEDUP_REMOVED lines=23> */
[----:B-1----:R-:W-:Y:S02]  /*3d10*/  IMAD R4, R23, 0x60, RZ ;  /* 0x0000006017047824 */ /* 0x002fe400078e02ff */
        /* <DEDUP_REMOVED lines=8> */
.L_x_481:
[----:B------:R-:W-:Y:S05]  /*3da0*/  BSYNC.RECONVERGENT B0 ;  /* 0x0000000000007941 */ /* 0x000fea0003800200 */
.L_x_480:
[----:B------:R-:W0:Y:S02]  /*3db0*/  LDGDEPBAR ;  /* 0x00000000000079af */ /* 0x000e240000000000 */
.L_x_479:
[----:B------:R-:W-:Y:S01]  /*3dc0*/  FMNMX3.FTZ R2, R60, R61, R64, !PT ;  /* 0x0000003d3c027276 */ /* 0x000fe20007810040 */
[----:B------:R-:W3:Y:S01]  /*3dd0*/  LDCU UR5, c[0x0][0x3e0] ;  /* 0x00007c00ff0577ac */ /* 0x000ee20008000800 */
[----:B-1----:R-:W-:Y:S01]  /*3de0*/  LOP3.LUT R9, R213, 0x1f, RZ, 0xc0, !PT ;  /* 0x0000001fd5097812 */ /* 0x002fe200078ec0ff */
[----:B------:R-:W-:Y:S01]  /*3df0*/  IMAD.SHL.U32 R174, R21, 0x4, RZ ;  /* 0x0000000415ae7824 */ /* 0x000fe200078e00ff */
[----:B------:R-:W-:Y:S01]  /*3e00*/  FMNMX3.FTZ R2, R2, R65, R68, !PT ;  /* 0x0000004102027276 */ /* 0x000fe20007810044 */
[C---:B------:R-:W-:Y:S01]  /*3e10*/  VIADD R246, R216.reuse, 0x3c6ef372 ;  /* 0x3c6ef372d8f67836 */ /* 0x040fe20000000000 */
[----:B------:R-:W-:Y:S01]  /*3e20*/  SHF.R.U32.HI R8, RZ, 0x5, R213 ;  /* 0x00000005ff087819 */ /* 0x000fe200000116d5 */
[----:B------:R-:W-:Y:S01]  /*3e30*/  VIADD R247, R216, 0x9e3779b9 ;  /* 0x9e3779b9d8f77836 */ /* 0x000fe20000000000 */
[----:B------:R-:W-:Y:S01]  /*3e40*/  FMNMX3.FTZ R2, R2, R62, R117, !PT ;  /* 0x0000003e02027276 */ /* 0x000fe20007810075 */
[----:B------:R-:W-:Y:S01]  /*3e50*/  IMAD.U32 R213, R11, 0x10000, RZ ;  /* 0x000100000bd57824 */ /* 0x000fe200078e00ff */
[----:B------:R-:W-:Y:S01]  /*3e60*/  FMNMX3.FTZ R7, R98, R99, R97, !PT ;  /* 0x0000006362077276 */ /* 0x000fe20007810061 */
[----:B------:R-:W-:Y:S01]  /*3e70*/  IMAD R8, R218, 0x8, R8 ;  /* 0x00000008da087824 */ /* 0x000fe200078e0208 */
[----:B------:R-:W-:Y:S01]  /*3e80*/  FMNMX3.FTZ R2, R2, R119, R141, !PT ;  /* 0x0000007702027276 */ /* 0x000fe2000781008d */
[----:B------:R-:W-:Y:S01]  /*3e90*/  VIADD R173, R217, 0x32370b8f ;  /* 0x32370b8fd9ad7836 */ /* 0x000fe20000000000 */
[----:B------:R-:W-:Y:S01]  /*3ea0*/  FMNMX3.FTZ R7, R7, R112, R114, !PT ;  /* 0x0000007007077276 */ /* 0x000fe20007810072 */
[----:B------:R-:W-:Y:S01]  /*3eb0*/  IMAD.WIDE.U32 R78, R8, -0x326172a9, RZ ;  /* 0xcd9e8d57084e7825 */ /* 0x000fe200078e00ff */
[----:B------:R-:W-:Y:S01]  /*3ec0*/  FMNMX3.FTZ R2, R2, R142, R138, !PT ;  /* 0x0000008e02027276 */ /* 0x000fe2000781008a */
[----:B------:R-:W-:Y:S01]  /*3ed0*/  STL [R1+0x70], R228 ;  /* 0x000070e401007387 */ /* 0x000fe20000100800 */
[----:B------:R-:W-:Y:S01]  /*3ee0*/  LOP3.LUT R213, R11, 0xff0000, R213, 0xf8, !PT ;  /* 0x00ff00000bd57812 */ /* 0x000fe200078ef8d5 */
[----:B---3--:R-:W-:Y:S01]  /*3ef0*/  IMAD R6, R220, UR5, R219 ;  /* 0x00000005dc067c24 */ /* 0x008fe2000f8e02db */
[----:B------:R-:W-:Y:S01]  /*3f00*/  FMNMX3.FTZ R2, R2, R134, R147, !PT ;  /* 0x0000008602027276 */ /* 0x000fe20007810093 */
[----:B------:R-:W1:Y:S01]  /*3f10*/  LDCU UR5, c[0x0][0x45c] ;  /* 0x00008b80ff0577ac */ /* 0x000e620008000800 */
[----:B------:R-:W-:Y:S01]  /*3f20*/  VIADD R172, R217, 0x76cf5d0a ;  /* 0x76cf5d0ad9ac7836 */ /* 0x000fe20000000000 */
[----:B------:R-:W-:Y:S01]  /*3f30*/  STL [R1+0x6c], R214 ;  /* 0x00006cd601007387 */ /* 0x000fe20000100800 */
[----:B------:R-:W-:Y:S01]  /*3f40*/  FMNMX3.FTZ R2, R2, R146, R145, !PT ;  /* 0x0000009202027276 */ /* 0x000fe20007810091 */
[----:B------:R-:W-:-:S02]  /*3f50*/  VIADD R218, R216, 0xdaa66d2b ;  /* 0xdaa66d2bd8da7836 */ /* 0x000fc40000000000 */
[----:B------:R-:W-:Y:S01]  /*3f60*/  VIADD R221, R216, 0x78dde6e4 ;  /* 0x78dde6e4d8dd7836 */ /* 0x000fe20000000000 */
[----:B------:R-:W-:Y:S01]  /*3f70*/  FMNMX3.FTZ R2, R2, R144, R159, !PT ;  /* 0x0000009002027276 */ /* 0x000fe2000781009f */
[C---:B------:R-:W-:Y:S01]  /*3f80*/  VIADD R162, R217.reuse, 0xed9eba14 ;  /* 0xed9eba14d9a27836 */ /* 0x040fe20000000000 */
[----:B------:R-:W-:Y:S01]  /*3f90*/  STL [R1+0x68], R212 ;  /* 0x000068d401007387 */ /* 0x000fe20000100800 */
[----:B------:R-:W-:Y:S01]  /*3fa0*/  VIADD R106, R217, 0xa9066899 ;  /* 0xa9066899d96a7836 */ /* 0x000fe20000000000 */
[----:B------:R-:W-:Y:S01]  /*3fb0*/  FMNMX3.FTZ R2, R2, R154, R153, !PT ;  /* 0x0000009a02027276 */ /* 0x000fe20007810099 */
[C---:B------:R-:W-:Y:S01]  /*3fc0*/  VIADD R220, R216.reuse, 0x1715609d ;  /* 0x1715609dd8dc7836 */ /* 0x040fe20000000000 */
[----:B------:R-:W-:Y:S01]  /*3fd0*/  STL [R1+0x64], R211 ;  /* 0x000064d301007387 */ /* 0x000fe20000100800 */
[----:B------:R-:W-:Y:S01]  /*3fe0*/  VIADD R219, R216, 0xb54cda56 ;  /* 0xb54cda56d8db7836 */ /* 0x000fe20000000000 */
[----:B------:R-:W-:Y:S01]  /*3ff0*/  FMNMX3.FTZ R2, R2, R152, R184, !PT ;  /* 0x0000009802027276 */ /* 0x000fe200078100b8 */
[----:B------:R-:W-:Y:S01]  /*4000*/  IMAD.IADD R139, R209, 0x1, R139 ;  /* 0x00000001d18b7824 */ /* 0x000fe200078e028b */
[----:B------:R-:W-:Y:S02]  /*4010*/  STL [R1+0x60], R210 ;  /* 0x000060d201007387 */ /* 0x000fe40000100800 */
[----:B------:R-:W-:-:S02]  /*4020*/  FMNMX3.FTZ R2, R2, R185, R175, !PT ;  /* 0x000000b902027276 */ /* 0x000fc400078100af */
[----:B------:R-:W-:Y:S01]  /*4030*/  LEA R139, R139, UR4, 0x1 ;  /* 0x000000048b8b7c11 */ /* 0x000fe2000f8e08ff */
[----:B------:R-:W-:Y:S01]  /*4040*/  STL [R1+0x5c], R208 ;  /* 0x00005cd001007387 */ /* 0x000fe20000100800 */
[----:B------:R-:W-:-:S03]  /*4050*/  FMNMX3.FTZ R2, R2, R161, R188, !PT ;  /* 0x000000a102027276 */ /* 0x000fc600078100bc */
[----:B------:R-:W-:Y:S01]  /*4060*/  IMAD.IADD R209, R0, 0x1, R139 ;  /* 0x0000000100d17824 */ /* 0x000fe200078e028b */
[----:B------:R-:W-:Y:S01]  /*4070*/  FMNMX3.FTZ R2, R2, R180, R176, !PT ;  /* 0x000000b402027276 */ /* 0x000fe200078100b0 */
[----:B------:R-:W-:Y:S03]  /*4080*/  LDSM.16.MT88.4 R40, [R139+0x4000] ;  /* 0x004000008b28783b */ /* 0x000fe60000004200 */
[----:B------:R-:W-:Y:S01]  /*4090*/  FMNMX3.FTZ R2, R2, R177, R182, !PT ;  /* 0x000000b102027276 */ /* 0x000fe200078100b6 */
[----:B------:R-:W-:Y:S03]  /*40a0*/  LDSM.16.MT88.4 R44, [R209+0x4000] ;  /* 0x00400000d12c783b */ /* 0x000fe60000004200 */
[----:B------:R-:W-:Y:S01]  /*40b0*/  FMNMX3.FTZ R3, R2, R181, R179, !PT ;  /* 0x000000b502037276 */ /* 0x000fe200078100b3 */
[----:B------:R-:W-:Y:S01]  /*40c0*/  LDSM.16.MT88.4 R48, [R139+0x4400] ;  /* 0x004400008b30783b */ /* 0x000fe20000004200 */
[----:B------:R-:W-:-:S02]  /*40d0*/  FMNMX3.FTZ R2, R72, R73, R69, !PT ;  /* 0x0000004948027276 */ /* 0x000fc40007810045 */
[----:B--2---:R-:W-:Y:S01]  /*40e0*/  FMNMX.FTZ R4, R178, R3, !PT ;  /* 0x00000003b2047209 */ /* 0x004fe20007810000 */
[----:B------:R-:W-:Y:S01]  /*40f0*/  LDSM.16.MT88.4 R52, [R209+0x4400] ;  /* 0x00440000d134783b */ /* 0x000fe20000004200 */
[----:B------:R-:W-:-:S03]  /*4100*/  FMNMX3.FTZ R2, R2, R96, R82, !PT ;  /* 0x0000006002027276 */ /* 0x000fc60007810052 */
[----:B------:R-:W2:Y:S01]  /*4110*/  SHFL.BFLY PT, R5, R4, 0x2, 0x1f ;  /* 0x0c401f0004057f89 */ /* 0x000ea200000e0000 */
[----:B------:R-:W-:-:S04]  /*4120*/  FMNMX3.FTZ R2, R2, R80, R63, !PT ;  /* 0x0000005002027276 */ /* 0x000fc8000781003f */
[----:B------:R-:W-:-:S04]  /*4130*/  FMNMX3.FTZ R2, R2, R81, R128, !PT ;  /* 0x0000005102027276 */ /* 0x000fc80007810080 */
[----:B------:R-:W-:Y:S01]  /*4140*/  FMNMX3.FTZ R3, R2, R129, R127, !PT ;  /* 0x0000008102037276 */ /* 0x000fe2000781007f */
[----:B------:R-:W-:Y:S02]  /*4150*/  IMAD.SHL.U32 R2, R6, 0x20, RZ ;  /* 0x0000002006027824 */ /* 0x000fe400078e00ff */
[----:B------:R-:W-:Y:S01]  /*4160*/  VIADD R6, R217, 0xbb67ae85 ;  /* 0xbb67ae85d9067836 */ /* 0x000fe20000000000 */
[----:B------:R-:W-:Y:S02]  /*4170*/  FMNMX3.FTZ R3, R3, R126, R100, !PT ;  /* 0x0000007e03037276 */ /* 0x000fe40007810064 */
[----:B------:R-:W-:Y:S02]  /*4180*/  IADD3 R9, P2, P1, R2, R136, R9 ;  /* 0x0000008802097210 */ /* 0x000fe4000795e009 */
[----:B------:R-:W-:Y:S02]  /*4190*/  FMNMX3.FTZ R3, R3, R101, R85, !PT ;  /* 0x0000006503037276 */ /* 0x000fe40007810055 */
[----:B------:R-:W-:Y:S01]  /*41a0*/  SHF.R.S32.HI R2, RZ, 0x1f, R2 ;  /* 0x0000001fff027819 */ /* 0x000fe20000011402 */
[----:B------:R-:W-:Y:S01]  /*41b0*/  IMAD.WIDE.U32 R166, R9, -0x2daee0ad, RZ ;  /* 0xd2511f5309a67825 */ /* 0x000fe200078e00ff */
[----:B------:R-:W-:-:S02]  /*41c0*/  FMNMX3.FTZ R3, R3, R84, R108, !PT ;  /* 0x0000005403037276 */ /* 0x000fc4000781006c */
[----:B------:R-:W-:Y:S02]  /*41d0*/  IADD3.X R2, PT, PT, R2, R137, RZ, P2, P1 ;  /* 0x0000008902027210 */ /* 0x000fe400017e24ff */
[----:B------:R-:W-:Y:S01]  /*41e0*/  FMNMX3.FTZ R3, R3, R109, R89, !PT ;  /* 0x0000006d03037276 */ /* 0x000fe20007810059 */
[----:B------:R-:W-:Y:S01]  /*41f0*/  STL.64 [R1+0x18], R166 ;  /* 0x000018a601007387 */ /* 0x000fe20000100a00 */
[----:B--2---:R-:W-:Y:S01]  /*4200*/  FMNMX.FTZ R137, R4, R5, !PT ;  /* 0x0000000504897209 */ /* 0x004fe20007810000 */
[----:B------:R-:W-:Y:S01]  /*4210*/  VIADD R4, R8, 0x4 ;  /* 0x0000000408047836 */ /* 0x000fe20000000000 */
[----:B------:R-:W-:Y:S02]  /*4220*/  FMNMX3.FTZ R3, R3, R88, R104, !PT ;  /* 0x0000005803037276 */ /* 0x000fe40007810068 */
[----:B------:R-:W-:Y:S01]  /*4230*/  FMNMX3.FTZ R5, R124, R125, R116, !PT ;  /* 0x0000007d7c057276 */ /* 0x000fe20007810074 */
[----:B------:R-:W-:Y:S01]  /*4240*/  IMAD.WIDE.U32 R76, R4, -0x326172a9, RZ ;  /* 0xcd9e8d57044c7825 */ /* 0x000fe200078e00ff */
[----:B------:R-:W-:Y:S01]  /*4250*/  FMNMX3.FTZ R3, R3, R105, R94, !PT ;  /* 0x0000006903037276 */ /* 0x000fe2000781005e */
[----:B------:R-:W2:Y:S01]  /*4260*/  SHFL.BFLY PT, R10, R137, 0x1, 0x1f ;  /* 0x0c201f00890a7f89 */ /* 0x000ea200000e0000 */
[----:B------:R-:W-:-:S02]  /*4270*/  LOP3.LUT R4, R216, R2, R79, 0x96, !PT ;  /* 0x00000002d8047212 */ /* 0x000fc400078e964f */
[----:B------:R-:W-:Y:S02]  /*4280*/  FMNMX3.FTZ R3, R3, R92, R215, !PT ;  /* 0x0000005c03037276 */ /* 0x000fe400078100d7 */
[----:B------:R-:W-:Y:S01]  /*4290*/  LOP3.LUT R2, R216, R2, R77, 0x96, !PT ;  /* 0x00000002d8027212 */ /* 0x000fe200078e964d */
[----:B------:R-:W-:Y:S01]  /*42a0*/  IMAD.WIDE.U32 R30, R4, -0x2daee0ad, RZ ;  /* 0xd2511f53041e7825 */ /* 0x000fe200078e00ff */
[----:B------:R-:W-:Y:S02]  /*42b0*/  FMNMX3.FTZ R3, R3, R206, R197, !PT ;  /* 0x000000ce03037276 */ /* 0x000fe400078100c5 */
[----:B------:R-:W-:Y:S01]  /*42c0*/  FMNMX3.FTZ R5, R5, R118, R123, !PT ;  /* 0x0000007605057276 */ /* 0x000fe2000781007b */
[----:B------:R-:W-:Y:S01]  /*42d0*/  IMAD.WIDE.U32 R242, R2, -0x2daee0ad, RZ ;  /* 0xd2511f5302f27825 */ /* 0x000fe200078e00ff */
[----:B------:R-:W-:Y:S01]  /*42e0*/  FMNMX3.FTZ R3, R3, R198, R223, !PT ;  /* 0x000000c603037276 */ /* 0x000fe200078100df */
[----:B------:R-:W-:Y:S01]  /*42f0*/  STL.64 [R1+0x28], R30 ;  /* 0x0000281e01007387 */ /* 0x000fe20000100a00 */
[----:B------:R-:W-:-:S02]  /*4300*/  FMNMX3.FTZ R8, R5, R122, R120, !PT ;  /* 0x0000007a05087276 */ /* 0x000fc40007810078 */
[----:B------:R-:W-:Y:S01]  /*4310*/  FMNMX3.FTZ R5, R7, R113, R83, !PT ;  /* 0x0000007107057276 */ /* 0x000fe20007810053 */
[----:B------:R-:W-:Y:S01]  /*4320*/  STL.64 [R1+0x20], R242 ;  /* 0x000020f201007387 */ /* 0x000fe20000100a00 */
[----:B------:R-:W-:Y:S02]  /*4330*/  FMNMX3.FTZ R3, R3, R205, R200, !PT ;  /* 0x000000cd03037276 */ /* 0x000fe400078100c8 */
[----:B------:R-:W-:Y:S02]  /*4340*/  LOP3.LUT R2, R217, R174, R167, 0x96, !PT ;  /* 0x000000aed9027212 */ /* 0x000fe400078e96a7 */
[CC--:B------:R-:W-:Y:S02]  /*4350*/  LOP3.LUT R7, R6.reuse, R166.reuse, R31, 0x96, !PT ;  /* 0x000000a606077212 */ /* 0x0c0fe400078e961f */
[----:B------:R-:W-:Y:S02]  /*4360*/  LOP3.LUT R4, R6, R166, R243, 0x96, !PT ;  /* 0x000000a606047212 */ /* 0x000fe400078e96f3 */
[----:B------:R-:W-:Y:S01]  /*4370*/  FMNMX3.FTZ R9, R8, R121, R149, !PT ;  /* 0x0000007908097276 */ /* 0x000fe20007810095 */
[----:B------:R-:W-:Y:S01]  /*4380*/  IMAD.WIDE.U32 R66, R7, -0x326172a9, RZ ;  /* 0xcd9e8d5707427825 */ /* 0x000fe200078e00ff */
[----:B------:R-:W-:-:S02]  /*4390*/  FMNMX3.FTZ R5, R5, R115, R132, !PT ;  /* 0x0000007305057276 */ /* 0x000fc40007810084 */
[----:B------:R-:W-:Y:S01]  /*43a0*/  FMNMX.FTZ R8, R199, R3, !PT ;  /* 0x00000003c7087209 */ /* 0x000fe20007810000 */
[----:B------:R-:W-:Y:S01]  /*43b0*/  IMAD.WIDE.U32 R2, R2, -0x326172a9, RZ ;  /* 0xcd9e8d5702027825 */ /* 0x000fe200078e00ff */
[----:B--2---:R-:W-:Y:S01]  /*43c0*/  FMNMX.FTZ R137, R137, R10, !PT ;  /* 0x0000000a89897209 */ /* 0x004fe20007810000 */
[----:B------:R-:W-:Y:S02]  /*43d0*/  STL.64 [R1+0x8], R66 ;  /* 0x0000084201007387 */ /* 0x000fe40000100a00 */
[----:B------:R-:W-:Y:S01]  /*43e0*/  IMAD.WIDE.U32 R70, R4, -0x326172a9, RZ ;  /* 0xcd9e8d5704467825 */ /* 0x000fe200078e00ff */
[----:B------:R-:W-:Y:S01]  /*43f0*/  FMNMX3.FTZ R4, R5, R133, R131, !PT ;  /* 0x0000008505047276 */ /* 0x000fe20007810083 */
[----:B------:R-:W2:Y:S01]  /*4400*/  SHFL.BFLY PT, R11, R8, 0x2, 0x1f ;  /* 0x0c401f00080b7f89 */ /* 0x000ea200000e0000 */
[CC--:B------:R-:W-:Y:S02]  /*4410*/  LOP3.LUT R7, R246.reuse, R2.reuse, R67, 0x96, !PT ;  /* 0x00000002f6077212 */ /* 0x0c0fe400078e9643 */
[----:B------:R-:W-:Y:S01]  /*4420*/  LOP3.LUT R15, R246, R2, R71, 0x96, !PT ;  /* 0x00000002f60f7212 */ /* 0x000fe200078e9647 */
[----:B------:R-:W-:Y:S01]  /*4430*/  STL.64 [R1+0x10], R70 ;  /* 0x0000104601007387 */ /* 0x000fe20000100a00 */
[--C-:B------:R-:W-:Y:S01]  /*4440*/  LOP3.LUT R5, R247, R78, R3.reuse, 0x96, !PT ;  /* 0x0000004ef7057212 */ /* 0x100fe200078e9603 */
[----:B------:R-:W-:Y:S01]  /*4450*/  IMAD.WIDE.U32 R12, R7, -0x2daee0ad, RZ ;  /* 0xd2511f53070c7825 */ /* 0x000fe200078e00ff */
[----:B------:R-:W-:-:S02]  /*4460*/  LOP3.LUT R14, R247, R76, R3, 0x96, !PT ;  /* 0x0000004cf70e7212 */ /* 0x000fc400078e9603 */
[----:B------:R-:W-:Y:S02]  /*4470*/  FMNMX3.FTZ R2, R4, R130, R102, !PT ;  /* 0x0000008204027276 */ /* 0x000fe40007810066 */
[----:B------:R-:W-:Y:S02]  /*4480*/  FMNMX3.FTZ R3, R9, R148, R143, !PT ;  /* 0x0000009409037276 */ /* 0x000fe4000781008f */
[----:B------:R-:W-:Y:S02]  /*4490*/  FMNMX3.FTZ R4, R2, R103, R86, !PT ;  /* 0x0000006702047276 */ /* 0x000fe40007810056 */
[----:B------:R-:W-:Y:S01]  /*44a0*/  FMNMX3.FTZ R6, R3, R140, R157, !PT ;  /* 0x0000008c03067276 */ /* 0x000fe2000781009d */
[----:B------:R-:W-:-:S04]  /*44b0*/  IMAD.WIDE.U32 R2, R5, -0x2daee0ad, RZ ;  /* 0xd2511f5305027825 */ /* 0x000fc800078e00ff */
[C---:B-1----:R-:W-:Y:S01]  /*44c0*/  FMUL.FTZ R5, R137.reuse, UR5 ;  /* 0x0000000589057c20 */ /* 0x042fe20008410000 */
[----:B------:R-:W-:Y:S02]  /*44d0*/  FSETP.NEU.FTZ.AND P1, PT, R137, -INF , PT ;  /* 0xff8000008900780b */ /* 0x000fe40003f3d000 */
[----:B------:R-:W-:Y:S02]  /*44e0*/  FMNMX3.FTZ R4, R4, R87, R110, !PT ;  /* 0x0000005704047276 */ /* 0x000fe4000781006e */
[----:B------:R-:W-:Y:S02]  /*44f0*/  FMNMX3.FTZ R6, R6, R156, R150, !PT ;  /* 0x0000009c06067276 */ /* 0x000fe40007810096 */
[----:B------:R-:W-:Y:S02]  /*4500*/  LOP3.LUT R13, R173, R2, R13, 0x96, !PT ;  /* 0x00000002ad0d7212 */ /* 0x000fe400078e960d */
[----:B------:R-:W-:Y:S02]  /*4510*/  FSEL R18, R5, RZ, P1 ;  /* 0x000000ff05127208 */ /* 0x000fe40000800000 */
[----:B------:R-:W-:-:S02]  /*4520*/  FMNMX3.FTZ R2, R4, R111, R91, !PT ;  /* 0x0000006f04027276 */ /* 0x000fc4000781005b */
[----:B------:R-:W-:Y:S01]  /*4530*/  FMNMX3.FTZ R4, R6, R151, R168, !PT ;  /* 0x0000009706047276 */ /* 0x000fe200078100a8 */
[--C-:B------:R-:W-:Y:S01]  /*4540*/  FFMA.FTZ R5, R61, UR5, -R18.reuse ;  /* 0x000000053d057c23 */ /* 0x100fe20008010812 */
[----:B------:R-:W-:Y:S01]  /*4550*/  LOP3.LUT R9, R172, R30, R3, 0x96, !PT ;  /* 0x0000001eac097212 */ /* 0x000fe200078e9603 */
[----:B------:R-:W-:Y:S01]  /*4560*/  FFMA.FTZ R3, R60, UR5, -R18 ;  /* 0x000000053c037c23 */ /* 0x000fe20008010812 */
[----:B------:R-:W-:Y:S01]  /*4570*/  FMNMX3.FTZ R2, R2, R90, R160, !PT ;  /* 0x0000005a02027276 */ /* 0x000fe200078100a0 */
[----:B------:R1:W3:Y:S01]  /*4580*/  MUFU.EX2 R26, R5 ;  /* 0x00000005001a7308 */ /* 0x0002e20000000800 */
[----:B------:R-:W-:Y:S01]  /*4590*/  FMNMX3.FTZ R7, R4, R164, R158, !PT ;  /* 0x000000a404077276 */ /* 0x000fe2000781009e */
[----:B------:R-:W-:Y:S01]  /*45a0*/  IMAD.WIDE.U32 R22, R9, -0x326172a9, RZ ;  /* 0xcd9e8d5709167825 */ /* 0x000fe200078e00ff */
[----:B------:R-:W-:-:S03]  /*45b0*/  FMNMX3.FTZ R4, R2, R107, R95, !PT ;  /* 0x0000006b02047276 */ /* 0x000fc6000781005f */
[----:B------:R-:W-:Y:S01]  /*45c0*/  FFMA.FTZ R6, R64, UR5, -R18 ;  /* 0x0000000540067c23 */ /* 0x000fe20008010812 */
[----:B--2---:R-:W-:Y:S02]  /*45d0*/  FMNMX.FTZ R8, R8, R11, !PT ;  /* 0x0000000b08087209 */ /* 0x004fe40007810000 */
[----:B------:R-:W-:Y:S01]  /*45e0*/  FMNMX3.FTZ R4, R4, R93, R226, !PT ;  /* 0x0000005d04047276 */ /* 0x000fe200078100e2 */
[----:B------:R2:W4:Y:S02]  /*45f0*/  MUFU.EX2 R29, R3 ;  /* 0x00000003001d7308 */ /* 0x0005240000000800 */
[----:B------:R-:W3:Y:S06]  /*4600*/  SHFL.BFLY PT, R135, R8, 0x1, 0x1f ;  /* 0x0c201f0008877f89 */ /* 0x000eec00000e0000 */
[----:B------:R4:W-:Y:S01]  /*4610*/  MUFU.EX2 R222, R6 ;  /* 0x0000000600de7308 */ /* 0x0009e20000000800 */
[----:B-1----:R-:W-:Y:S01]  /*4620*/  LOP3.LUT R5, R218, R66, R23, 0x96, !PT ;  /* 0x00000042da057212 */ /* 0x002fe200078e9617 */
[----:B--2---:R-:W-:-:S04]  /*4630*/  IMAD.WIDE.U32 R2, R14, -0x2daee0ad, RZ ;  /* 0xd2511f530e027825 */ /* 0x004fc800078e00ff */
[----:B------:R-:W-:Y:S01]  /*4640*/  IMAD.WIDE.U32 R14, R15, -0x2daee0ad, RZ ;  /* 0xd2511f530f0e7825 */ /* 0x000fe200078e00ff */
[----:B------:R-:W-:Y:S02]  /*4650*/  LOP3.LUT R16, R172, R242, R3, 0x96, !PT ;  /* 0x000000f2ac107212 */ /* 0x000fe400078e9603 */
[----:B------:R-:W-:Y:S02]  /*4660*/  FMNMX3.FTZ R3, R4, R225, R203, !PT ;  /* 0x000000e104037276 */ /* 0x000fe400078100cb */
[----:B------:R-:W-:Y:S01]  /*4670*/  LOP3.LUT R9, R173, R2, R15, 0x96, !PT ;  /* 0x00000002ad097212 */ /* 0x000fe200078e960f */
[----:B------:R-:W-:Y:S01]  /*4680*/  IMAD.WIDE.U32 R16, R16, -0x326172a9, RZ ;  /* 0xcd9e8d5710107825 */ /* 0x000fe200078e00ff */
[----:B------:R-:W-:Y:S02]  /*4690*/  FMNMX3.FTZ R2, R3, R202, R224, !PT ;  /* 0x000000ca03027276 */ /* 0x000fe400078100e0 */
[----:B------:R-:W-:Y:S01]  /*46a0*/  FMNMX3.FTZ R4, R7, R155, R187, !PT ;  /* 0x0000009b07047276 */ /* 0x000fe200078100bb */
[----:B----4-:R-:W-:Y:S01]  /*46b0*/  IMAD.WIDE.U32 R6, R5, -0x2daee0ad, RZ ;  /* 0xd2511f5305067825 */ /* 0x010fe200078e00ff */
[----:B------:R-:W-:-:S03]  /*46c0*/  FMNMX3.FTZ R3, R2, R207, R204, !PT ;  /* 0x000000cf02037276 */ /* 0x000fc600078100cc */
[----:B------:R-:W-:Y:S01]  /*46d0*/  FFMA.FTZ R2, R65, UR5, -R18 ;  /* 0x0000000541027c23 */ /* 0x000fe20008010812 */
[----:B------:R-:W-:Y:S02]  /*46e0*/  FMNMX3.FTZ R4, R4, R196, R186, !PT ;  /* 0x000000c404047276 */ /* 0x000fe400078100ba */
[----:B------:R-:W-:Y:S01]  /*46f0*/  FMNMX.FTZ R10, R201, R3, !PT ;  /* 0x00000003c90a7209 */ /* 0x000fe20007810000 */
[----:B------:R1:W-:Y:S01]  /*4700*/  MUFU.EX2 R238, R2 ;  /* 0x0000000200ee7308 */ /* 0x0003e20000000800 */
[----:B---3--:R-:W-:Y:S01]  /*4710*/  FMNMX.FTZ R135, R8, R135, !PT ;  /* 0x0000008708877209 */ /* 0x008fe20007810000 */
[----:B------:R-:W-:Y:S01]  /*4720*/  FFMA.FTZ R3, R68, UR5, -R18 ;  /* 0x0000000544037c23 */ /* 0x000fe20008010812 */
[----:B------:R-:W-:Y:S01]  /*4730*/  IMAD.WIDE.U32 R8, R9, -0x326172a9, RZ ;  /* 0xcd9e8d5709087825 */ /* 0x000fe200078e00ff */
[----:B------:R-:W2:Y:S01]  /*4740*/  SHFL.BFLY PT, R15, R10, 0x2, 0x1f ;  /* 0x0c401f000a0f7f89 */ /* 0x000ea200000e0000 */
[----:B------:R-:W-:Y:S02]  /*4750*/  FSETP.NEU.FTZ.AND P1, PT, R135, -INF , PT ;  /* 0xff8000008700780b */ /* 0x000fe40003f3d000 */
[----:B------:R-:W-:Y:S01]  /*4760*/  LOP3.LUT R20, R162, R12, R7, 0x96, !PT ;  /* 0x0000000ca2147212 */ /* 0x000fe200078e9607 */
[----:B------:R3:W-:Y:S01]  /*4770*/  MUFU.EX2 R230, R3 ;  /* 0x0000000300e67308 */ /* 0x0007e20000000800 */
[----:B------:R-:W-:-:S02]  /*4780*/  LOP3.LUT R7, R218, R70, R17, 0x96, !PT ;  /* 0x00000046da077212 */ /* 0x000fc400078e9611 */
[----:B-1----:R-:W-:Y:S01]  /*4790*/  FMNMX3.FTZ R2, R4, R163, R193, !PT ;  /* 0x000000a304027276 */ /* 0x002fe200078100c1 */
[----:B------:R-:W-:-:S03]  /*47a0*/  FFMA.FTZ R4, R62, UR5, -R18 ;  /* 0x000000053e047c23 */ /* 0x000fc60008010812 */
[----:B------:R-:W-:Y:S01]  /*47b0*/  FMNMX3.FTZ R2, R2, R192, R183, !PT ;  /* 0x000000c002027276 */ /* 0x000fe200078100b7 */
[----:B------:R1:W-:Y:S03]  /*47c0*/  MUFU.EX2 R25, R4 ;  /* 0x0000000400197308 */ /* 0x0003e60000000800 */
[----:B------:R-:W-:Y:S01]  /*47d0*/  FMNMX3.FTZ R2, R2, R189, R195, !PT ;  /* 0x000000bd02027276 */ /* 0x000fe200078100c3 */
[----:B---3--:R-:W-:-:S03]  /*47e0*/  FMUL.FTZ R3, R135, UR5 ;  /* 0x0000000587037c20 */ /* 0x008fc60008410000 */
[----:B------:R-:W-:Y:S02]  /*47f0*/  FMNMX3.FTZ R2, R2, R191, R190, !PT ;  /* 0x000000bf02027276 */ /* 0x000fe400078100be */
[----:B------:R-:W-:Y:S02]  /*4800*/  FSEL R19, R3, RZ, P1 ;  /* 0x000000ff03137208 */ /* 0x000fe40000800000 */
[----:B------:R-:W-:Y:S01]  /*4810*/  FMNMX.FTZ R12, R194, R2, !PT ;  /* 0x00000002c20c7209 */ /* 0x000fe20007810000 */
[----:B------:R-:W-:-:S04]  /*4820*/  IMAD.WIDE.U32 R2, R7, -0x2daee0ad, RZ ;  /* 0xd2511f5307027825 */ /* 0x000fc800078e00ff */
[----:B------:R-:W-:Y:S01]  /*4830*/  FFMA.FTZ R11, R72, UR5, -R19 ;  /* 0x00000005480b7c23 */ /* 0x000fe20008010813 */
[----:B------:R-:W3:Y:S01]  /*4840*/  SHFL.BFLY PT, R17, R12, 0x2, 0x1f ;  /* 0x0c401f000c117f89 */ /* 0x000ee200000e0000 */
[----:B-1----:R-:W-:Y:S01]  /*4850*/  IMAD.WIDE.U32 R4, R13, -0x326172a9, RZ ;  /* 0xcd9e8d570d047825 */ /* 0x002fe200078e00ff */
[C---:B------:R-:W-:Y:S01]  /*4860*/  LOP3.LUT R13, R221.reuse, R16, R9, 0x96, !PT ;  /* 0x00000010dd0d7212 */ /* 0x040fe200078e9609 */
[----:B------:R1:W-:Y:S01]  /*4870*/  MUFU.EX2 R169, R11 ;  /* 0x0000000b00a97308 */ /* 0x0003e20000000800 */
[----:B--2---:R-:W-:Y:S02]  /*4880*/  FMNMX.FTZ R9, R10, R15, !PT ;  /* 0x0000000f0a097209 */ /* 0x004fe40007810000 */
[----:B------:R-:W-:Y:S01]  /*4890*/  LOP3.LUT R5, R221, R22, R5, 0x96, !PT ;  /* 0x00000016dd057212 */ /* 0x000fe200078e9605 */
[----:B------:R-:W-:Y:S01]  /*48a0*/  IMAD.WIDE.U32 R22, R13, -0x2daee0ad, RZ ;  /* 0xd2511f530d167825 */ /* 0x000fe200078e00ff */
[----:B------:R-:W-:Y:S01]  /*48b0*/  LOP3.LUT R7, R162, R14, R3, 0x96, !PT ;  /* 0x0000000ea2077212 */ /* 0x000fe200078e9603 */
[----:B------:R-:W2:Y:S02]  /*48c0*/  SHFL.BFLY PT, R16, R9, 0x1, 0x1f ;  /* 0x0c201f0009107f89 */ /* 0x000ea400000e0000 */
[----:B------:R-:W-:Y:S01]  /*48d0*/  FFMA.FTZ R3, R73, UR5, -R19 ;  /* 0x0000000549037c23 */ /* 0x000fe20008010813 */
[----:B------:R-:W-:-:S04]  /*48e0*/  IMAD.WIDE.U32 R58, R5, -0x2daee0ad, RZ ;  /* 0xd2511f53053a7825 */ /* 0x000fc800078e00ff */
[----:B------:R-:W-:Y:S01]  /*48f0*/  FFMA.FTZ R5, R69, UR5, -R19 ;  /* 0x0000000545057c23 */ /* 0x000fe20008010813 */
[----:B------:R4:W-:Y:S01]  /*4900*/  MUFU.EX2 R233, R3 ;  /* 0x0000000300e97308 */ /* 0x0009e20000000800 */
[----:B-1----:R-:W-:-:S07]  /*4910*/  IMAD.WIDE.U32 R10, R20, -0x326172a9, RZ ;  /* 0xcd9e8d57140a7825 */ /* 0x002fce00078e00ff */
[----:B------:R1:W-:Y:S01]  /*4920*/  MUFU.EX2 R234, R5 ;  /* 0x0000000500ea7308 */ /* 0x0003e20000000800 */
[----:B---3--:R-:W-:Y:S02]  /*4930*/  FMNMX.FTZ R12, R12, R17, !PT ;  /* 0x000000110c0c7209 */ /* 0x008fe40007810000 */
[----:B------:R-:W-:Y:S02]  /*4940*/  LOP3.LUT R57, R220, R4, R11, 0x96, !PT ;  /* 0x00000004dc397212 */ /* 0x000fe400078e960b */
[C---:B------:R-:W-:Y:S01]  /*4950*/  LOP3.LUT R4, R106.reuse, R2, R23, 0x96, !PT ;  /* 0x000000026a047212 */ /* 0x040fe200078e9617 */
[----:B------:R-:W3:Y:S01]  /*4960*/  SHFL.BFLY PT, R136, R12, 0x1, 0x1f ;  /* 0x0c201f000c887f89 */ /* 0x000ee200000e0000 */
[----:B----4-:R-:W-:Y:S01]  /*4970*/  LOP3.LUT R3, R106, R6, R59, 0x96, !PT ;  /* 0x000000066a037212 */ /* 0x010fe200078e963b */
[----:B------:R-:W-:-:S04]  /*4980*/  IMAD.WIDE.U32 R6, R7, -0x326172a9, RZ ;  /* 0xcd9e8d5707067825 */ /* 0x000fc800078e00ff */
[----:B------:R-:W-:Y:S01]  /*4990*/  IMAD.WIDE.U32 R2, R3, -0x326172a9, RZ ;  /* 0xcd9e8d5703027825 */ /* 0x000fe200078e00ff */
[----:B------:R-:W-:-:S03]  /*49a0*/  LOP3.LUT R8, R220, R8, R7, 0x96, !PT ;  /* 0x00000008dc087212 */ /* 0x000fc600078e9607 */
[--C-:B------:R-:W-:Y:S01]  /*49b0*/  FFMA.FTZ R7, R82, UR5, -R19.reuse ;  /* 0x0000000552077c23 */ /* 0x100fe20008010813 */
[----:B-1----:R-:W-:Y:S01]  /*49c0*/  FFMA.FTZ R5, R96, UR5, -R19 ;  /* 0x0000000560057c23 */ /* 0x002fe20008010813 */
[----:B------:R-:W-:Y:S01]  /*49d0*/  IMAD.MOV.U32 R15, RZ, RZ, R2 ;  /* 0x000000ffff0f7224 */ /* 0x000fe200078e0002 */
[----:B------:R-:W-:Y:S01]  /*49e0*/  LOP3.LUT R21, R219, R10, R3, 0x96, !PT ;  /* 0x0000000adb157212 */ /* 0x000fe200078e9603 */
[----:B------:R-:W-:Y:S01]  /*49f0*/  VIADD R96, R217, 0x646e171e ;  /* 0x646e171ed9607836 */ /* 0x000fe20000000000 */
[----:B------:R1:W-:Y:S01]  /*4a00*/  MUFU.EX2 R240, R5 ;  /* 0x0000000500f07308 */ /* 0x0003e20000000800 */
[----:B------:R-:W-:Y:S01]  /*4a10*/  PRMT R20, R2, 0x7771, RZ ;  /* 0x0000777102147816 */ /* 0x000fe200000000ff */
[----:B------:R-:W-:Y:S01]  /*4a20*/  IMAD.WIDE.U32 R10, R8, -0x2daee0ad, RZ ;  /* 0xd2511f53080a7825 */ /* 0x000fe200078e00ff */
[C---:B------:R-:W-:Y:S02]  /*4a30*/  PRMT R14, R2.reuse, 0x7773, RZ ;  /* 0x00007773020e7816 */ /* 0x040fe400000000ff */
[----:B------:R-:W-:Y:S01]  /*4a40*/  PRMT R13, R2, 0x7772, RZ ;  /* 0x00007772020d7816 */ /* 0x000fe200000000ff */
[----:B------:R-:W-:Y:S01]  /*4a50*/  IMAD.MOV.U32 R23, RZ, RZ, R10 ;  /* 0x000000ffff177224 */ /* 0x000fe200078e000a */
[----:B--2---:R-:W-:Y:S01]  /*4a60*/  FMNMX.FTZ R2, R9, R16, !PT ;  /* 0x0000001009027209 */ /* 0x004fe20007810000 */
[----:B------:R2:W-:Y:S01]  /*4a70*/  MUFU.EX2 R228, R7 ;  /* 0x0000000700e47308 */ /* 0x0005e20000000800 */
[----:B------:R-:W-:-:S02]  /*4a80*/  LOP3.LUT R16, R96, R22, R11, 0x96, !PT ;  /* 0x0000001660107212 */ /* 0x000fc400078e960b */
[----:B------:R-:W-:Y:S02]  /*4a90*/  FSETP.NEU.FTZ.AND P1, PT, R2, -INF , PT ;  /* 0xff8000000200780b */ /* 0x000fe40003f3d000 */
[C---:B------:R-:W-:Y:S02]  /*4aa0*/  PRMT R22, R10.reuse, 0x7773, RZ ;  /* 0x000077730a167816 */ /* 0x040fe400000000ff */
[----:B------:R-:W-:Y:S01]  /*4ab0*/  PRMT R24, R10, 0x7771, RZ ;  /* 0x000077710a187816 */ /* 0x000fe200000000ff */
[----:B-1----:R-:W-:Y:S01]  /*4ac0*/  IMAD.WIDE.U32 R4, R4, -0x326172a9, RZ ;  /* 0xcd9e8d5704047825 */ /* 0x002fe200078e00ff */
[----:B------:R-:W-:Y:S02]  /*4ad0*/  PRMT R56, R13, 0x5410, R14 ;  /* 0x000054100d387816 */ /* 0x000fe4000000000e */
[----:B---3--:R-:W-:Y:S01]  /*4ae0*/  FMNMX.FTZ R136, R12, R136, !PT ;  /* 0x000000880c887209 */ /* 0x008fe20007810000 */
[----:B------:R-:W-:Y:S01]  /*4af0*/  IMAD.MOV.U32 R8, RZ, RZ, R4 ;  /* 0x000000ffff087224 */ /* 0x000fe200078e0004 */
[----:B------:R-:W-:Y:S01]  /*4b00*/  LOP3.LUT R3, R219, R6, R5, 0x96, !PT ;  /* 0x00000006db037212 */ /* 0x000fe200078e9605 */
[--C-:B------:R-:W-:Y:S01]  /*4b10*/  FFMA.FTZ R5, R80, UR5, -R19.reuse ;  /* 0x0000000550057c23 */ /* 0x100fe20008010813 */
[----:B------:R-:W-:Y:S01]  /*4b20*/  FFMA.FTZ R6, R63, UR5, -R19 ;  /* 0x000000053f067c23 */ /* 0x000fe20008010813 */
[----:B------:R-:W-:-:S02]  /*4b30*/  PRMT R9, R4, 0x7771, RZ ;  /* 0x0000777104097816 */ /* 0x000fc400000000ff */
[----:B------:R1:W-:Y:S01]  /*4b40*/  MUFU.EX2 R170, R5 ;  /* 0x0000000500aa7308 */ /* 0x0003e20000000800 */
[C---:B--2---:R-:W-:Y:S02]  /*4b50*/  PRMT R7, R4.reuse, 0x7773, RZ ;  /* 0x0000777304077816 */ /* 0x044fe400000000ff */
[----:B------:R-:W-:Y:S02]  /*4b60*/  PRMT R4, R4, 0x7772, RZ ;  /* 0x0000777204047816 */ /* 0x000fe400000000ff */
[----:B------:R-:W-:Y:S02]  /*4b70*/  SHF.R.U32.HI R12, RZ, 0x18, R16 ;  /* 0x00000018ff0c7819 */ /* 0x000fe40000011610 */
[----:B------:R-:W-:Y:S01]  /*4b80*/  PRMT R11, R4, 0x5410, R7 ;  /* 0x00005410040b7816 */ /* 0x000fe20000000007 */
[----:B------:R2:W3:Y:S01]  /*4b90*/  MUFU.EX2 R27, R6 ;  /* 0x00000006001b7308 */ /* 0x0004e20000000800 */
[----:B------:R-:W-:Y:S02]  /*4ba0*/  LOP3.LUT R4, R8, 0xff, RZ, 0xc0, !PT ;  /* 0x000000ff08047812 */ /* 0x000fe400078ec0ff */
[----:B------:R-:W-:-:S02]  /*4bb0*/  LOP3.LUT R7, R23, 0xff, RZ, 0xc0, !PT ;  /* 0x000000ff17077812 */ /* 0x000fc400078ec0ff */
[----:B------:R-:W-:Y:S02]  /*4bc0*/  LOP3.LUT R8, R3, 0xff, RZ, 0xc0, !PT ;  /* 0x000000ff03087812 */ /* 0x000fe400078ec0ff */
[----:B------:R-:W-:Y:S01]  /*4bd0*/  PRMT R14, R7, 0x5410, R24 ;  /* 0x00005410070e7816 */ /* 0x000fe20000000018 */
[----:B-1----:R-:W-:Y:S01]  /*4be0*/  FMUL.FTZ R5, R2, UR5 ;  /* 0x0000000502057c20 */ /* 0x002fe20008410000 */
[----:B------:R-:W-:-:S04]  /*4bf0*/  SHF.R.U32.HI R7, RZ, 0x18, R3 ;  /* 0x00000018ff077819 */ /* 0x000fc80000011603 */
[----:B------:R-:W-:Y:S02]  /*4c00*/  FSEL R17, R5, RZ, P1 ;  /* 0x000000ff05117208 */ /* 0x000fe40000800000 */
[----:B------:R-:W-:Y:S02]  /*4c10*/  FSETP.NEU.FTZ.AND P1, PT, R136, -INF , PT ;  /* 0xff8000008800780b */ /* 0x000fe40003f3d000 */
[----:B--2---:R-:W-:Y:S01]  /*4c20*/  PRMT R6, R10, 0x7772, RZ ;  /* 0x000077720a067816 */ /* 0x004fe200000000ff */
[----:B------:R-:W-:Y:S01]  /*4c30*/  FFMA.FTZ R5, R98, UR5, -R17 ;  /* 0x0000000562057c23 */ /* 0x000fe20008010811 */
[----:B------:R-:W-:Y:S01]  /*4c40*/  IMAD.MOV.U32 R98, RZ, RZ, R26 ;  /* 0x000000ffff627224 */ /* 0x000fe200078e001a */
[----:B------:R-:W-:Y:S02]  /*4c50*/  PRMT R10, R4, 0x5410, R9 ;  /* 0x00005410040a7816 */ /* 0x000fe40000000009 */
[----:B------:R1:W-:Y:S01]  /*4c60*/  MUFU.EX2 R26, R5 ;  /* 0x00000005001a7308 */ /* 0x0003e20000000800 */
[----:B------:R-:W-:Y:S01]  /*4c70*/  PRMT R28, R6, 0x5410, R22 ;  /* 0x00005410061c7816 */ /* 0x000fe20000000016 */
[----:B------:R-:W-:Y:S01]  /*4c80*/  FFMA.FTZ R6, R99, UR5, -R17 ;  /* 0x0000000563067c23 */ /* 0x000fe20008010811 */
[----:B------:R-:W-:Y:S01]  /*4c90*/  LOP3.LUT R4, R3, 0xffff, RZ, 0xc0, !PT ;  /* 0x0000ffff03047812 */ /* 0x000fe200078ec0ff */
[----:B------:R-:W-:-:S04]  /*4ca0*/  IMAD.MOV.U32 R99, RZ, RZ, R29 ;  /* 0x000000ffff637224 */ /* 0x000fc800078e001d */
[----:B------:R2:W4:Y:S01]  /*4cb0*/  MUFU.EX2 R80, R6 ;  /* 0x0000000600507308 */ /* 0x0005220000000800 */
[----:B-1----:R-:W-:-:S04]  /*4cc0*/  LOP3.LUT R5, R15, 0xff, RZ, 0xc0, !PT ;  /* 0x000000ff0f057812 */ /* 0x002fc800078ec0ff */
[----:B------:R-:W-:Y:S01]  /*4cd0*/  PRMT R22, R5, 0x5410, R20 ;  /* 0x0000541005167816 */ /* 0x000fe20000000014 */
[----:B------:R-:W-:Y:S01]  /*4ce0*/  FFMA.FTZ R5, R97, UR5, -R17 ;  /* 0x0000000561057c23 */ /* 0x000fe20008010811 */
[----:B---3--:R-:W-:Y:S01]  /*4cf0*/  IMAD.MOV.U32 R97, RZ, RZ, R27 ;  /* 0x000000ffff617224 */ /* 0x008fe200078e001b */
[----:B------:R-:W-:Y:S02]  /*4d00*/  LOP3.LUT R20, R21, 0xff, RZ, 0xc0, !PT ;  /* 0x000000ff15147812 */ /* 0x000fe400078ec0ff */
[----:B--2---:R-:W-:Y:S01]  /*4d10*/  PRMT R6, R3, 0x7632, R6 ;  /* 0x0000763203067816 */ /* 0x004fe20000000006 */
[----:B------:R1:W-:Y:S01]  /*4d20*/  MUFU.EX2 R231, R5 ;  /* 0x0000000500e77308 */ /* 0x0003e20000000800 */
[----:B------:R-:W-:Y:S02]  /*4d30*/  SHF.R.U32.HI R3, RZ, 0x8, R4 ;  /* 0x00000008ff037819 */ /* 0x000fe40000011604 */
[----:B------:R-:W-:Y:S02]  /*4d40*/  LOP3.LUT R4, R6, 0xff, RZ, 0xc0, !PT ;  /* 0x000000ff06047812 */ /* 0x000fe400078ec0ff */
[----:B------:R-:W-:Y:S01]  /*4d50*/  PRMT R0, R8, 0x5410, R3 ;  /* 0x0000541008007816 */ /* 0x000fe20000000003 */
[----:B------:R-:W-:Y:S01]  /*4d60*/  FFMA.FTZ R3, R81, UR5, -R19 ;  /* 0x0000000551037c23 */ /* 0x000fe20008010813 */
[----:B------:R-:W-:Y:S01]  /*4d70*/  PRMT R9, R4, 0x5410, R7 ;  /* 0x0000541004097816 */ /* 0x000fe20000000007 */
[----:B------:R-:W-:Y:S01]  /*4d80*/  FFMA.FTZ R7, R114, UR5, -R17 ;  /* 0x0000000572077c23 */ /* 0x000fe20008010811 */
[C---:B------:R-:W-:Y:S01]  /*4d90*/  LOP3.LUT R4, R16.reuse, 0xffff, RZ, 0xc0, !PT ;  /* 0x0000ffff10047812 */ /* 0x040fe200078ec0ff */
[----:B------:R2:W-:Y:S01]  /*4da0*/  MUFU.EX2 R236, R3 ;  /* 0x0000000300ec7308 */ /* 0x0005e20000000800 */
[----:B------:R-:W-:Y:S01]  /*4db0*/  LOP3.LUT R6, R16, 0xff, RZ, 0xc0, !PT ;  /* 0x000000ff10067812 */ /* 0x000fe200078ec0ff */
[----:B------:R-:W-:Y:S01]  /*4dc0*/  IMAD.MOV.U32 R114, RZ, RZ, R30 ;  /* 0x000000ffff727224 */ /* 0x000fe200078e001e */
[----:B------:R-:W-:-:S02]  /*4dd0*/  SHF.R.U32.HI R4, RZ, 0x8, R4 ;  /* 0x00000008ff047819 */ /* 0x000fc40000011604 */
[----:B------:R-:W-:Y:S01]  /*4de0*/  HSET2.LE.AND R0, R0, R213, PT ;  /* 0x000000d500007233 */ /* 0x000fe20003803000 */
[----:B-1----:R-:W-:Y:S02]  /*4df0*/  FFMA.FTZ R5, R112, UR5, -R17 ;  /* 0x0000000570057c23 */ /* 0x002fe40008010811 */
[----:B------:R1:W-:Y:S08]  /*4e00*/  MUFU.EX2 R171, R7 ;  /* 0x0000000700ab7308 */ /* 0x0003f00000000800 */
[----:B------:R3:W4:Y:S01]  /*4e10*/  MUFU.EX2 R227, R5 ;  /* 0x0000000500e37308 */ /* 0x0007220000000800 */
[----:B--2---:R-:W-:-:S02]  /*4e20*/  F2FP.BF16.F32.PACK_AB R3, R233, R169 ;  /* 0x000000a9e903723e */ /* 0x004fc400000010ff */
[----:B-1----:R-:W-:Y:S02]  /*4e30*/  F2FP.BF16.F32.PACK_AB R7, R240, R234 ;  /* 0x000000eaf007723e */ /* 0x002fe400000010ff */
[----:B---3--:R-:W-:Y:S02]  /*4e40*/  LOP3.LUT R5, R11, 0xff00ff, RZ, 0xc0, !PT ;  /* 0x00ff00ff0b057812 */ /* 0x008fe400078ec0ff */
[----:B------:R-:W-:Y:S02]  /*4e50*/  PRMT R11, R6, 0x5410, R4 ;  /* 0x00005410060b7816 */ /* 0x000fe40000000004 */
[--C-:B------:R-:W-:Y:S01]  /*4e60*/  HSET2.LE.AND R6, R10, R213.reuse, PT ;  /* 0x000000d50a067233 */ /* 0x100fe20003803000 */
[----:B------:R-:W-:Y:S01]  /*4e70*/  FFMA.FTZ R10, R113, UR5, -R17 ;  /* 0x00000005710a7c23 */ /* 0x000fe20008010811 */
[----:B------:R-:W-:Y:S02]  /*4e80*/  LOP3.LUT R4, R3, R0, RZ, 0xc0, !PT ;  /* 0x0000000003047212 */ /* 0x000fe400078ec0ff */
[----:B------:R-:W-:Y:S01]  /*4e90*/  HSET2.LE.AND R0, R9, R213, PT ;  /* 0x000000d509007233 */ /* 0x000fe20003803000 */
[----:B------:R1:W2:Y:S01]  /*4ea0*/  MUFU.EX2 R113, R10 ;  /* 0x0000000a00717308 */ /* 0x0002a20000000800 */
[----:B----4-:R-:W-:-:S02]  /*4eb0*/  F2FP.BF16.F32.PACK_AB R3, R80, R26 ;  /* 0x0000001a5003723e */ /* 0x010fc400000010ff */
[----:B------:R-:W-:Y:S02]  /*4ec0*/  HSET2.LE.AND R8, R5, R213, PT ;  /* 0x000000d505087233 */ /* 0x000fe40003803000 */
[----:B------:R-:W-:Y:S02]  /*4ed0*/  F2FP.BF16.F32.PACK_AB R9, R227, R231 ;  /* 0x000000e7e309723e */ /* 0x000fe400000010ff */
[----:B------:R-:W-:Y:S01]  /*4ee0*/  LOP3.LUT R5, R3, R0, RZ, 0xc0, !PT ;  /* 0x0000000003057212 */ /* 0x000fe200078ec0ff */
[----:B------:R-:W-:Y:S01]  /*4ef0*/  FFMA.FTZ R0, R83, UR5, -R17 ;  /* 0x0000000553007c23 */ /* 0x000fe20008010811 */
[----:B------:R-:W-:Y:S01]  /*4f00*/  PRMT R3, R16, 0x7632, R3 ;  /* 0x0000763210037816 */ /* 0x000fe20000000003 */
[----:B------:R-:W-:Y:S01]  /*4f10*/  IMAD.MOV.U32 R83, RZ, RZ, R26 ;  /* 0x000000ffff537224 */ /* 0x000fe200078e001a */
[----:B------:R-:W-:Y:S01]  /*4f20*/  LOP3.LUT R6, R7, R6, RZ, 0xc0, !PT ;  /* 0x0000000607067212 */ /* 0x000fe200078ec0ff */
[----:B------:R3:W-:Y:S01]  /*4f30*/  MUFU.EX2 R112, R0 ;  /* 0x0000000000707308 */ /* 0x0007e20000000800 */
[----:B------:R-:W-:Y:S01]  /*4f40*/  LOP3.LUT R7, R9, R8, RZ, 0xc0, !PT ;  /* 0x0000000809077212 */ /* 0x000fe200078ec0ff */
[----:B------:R-:W-:Y:S01]  /*4f50*/  FFMA.FTZ R8, R115, UR5, -R17 ;  /* 0x0000000573087c23 */ /* 0x000fe20008010811 */
[----:B------:R-:W-:Y:S01]  /*4f60*/  FMUL.FTZ R9, R136, UR5 ;  /* 0x0000000588097c20 */ /* 0x000fe20008410000 */
[----:B------:R-:W-:Y:S01]  /*4f70*/  IMAD.MOV.U32 R115, RZ, RZ, R31 ;  /* 0x000000ffff737224 */ /* 0x000fe200078e001f */
[----:B-1----:R-:W-:-:S02]  /*4f80*/  LOP3.LUT R10, R3, 0xff, RZ, 0xc0, !PT ;  /* 0x000000ff030a7812 */ /* 0x002fc400078ec0ff */
[----:B------:R-:W-:Y:S01]  /*4f90*/  F2FP.BF16.F32.PACK_AB R3, R170, R228 ;  /* 0x000000e4aa03723e */ /* 0x000fe200000010ff */
[----:B------:R1:W4:Y:S01]  /*4fa0*/  MUFU.EX2 R235, R8 ;  /* 0x0000000800eb7308 */ /* 0x0003220000000800 */
[----:B------:R-:W-:Y:S01]  /*4fb0*/  FSEL R16, R9, RZ, P1 ;  /* 0x000000ff09107208 */ /* 0x000fe20000800000 */
[----:B------:R-:W-:Y:S01]  /*4fc0*/  HMMA.16816.F32.BF16 R32, R4, R40, RZ ;  /* 0x000000280420723c */ /* 0x000fe200000418ff */
[----:B------:R-:W-:Y:S02]  /*4fd0*/  LOP3.LUT R9, R21, 0xffff, RZ, 0xc0, !PT ;  /* 0x0000ffff15097812 */ /* 0x000fe400078ec0ff */
[----:B---3--:R-:W-:-:S05]  /*4fe0*/  HSET2.LE.AND R0, R11, R213, PT ;  /* 0x000000d50b007233 */ /* 0x008fca0003803000 */
[C---:B------:R-:W-:Y:S01]  /*4ff0*/  HMMA.16816.F32.BF16 R36, R4.reuse, R42, RZ ;  /* 0x0000002a0424723c */ /* 0x040fe200000418ff */
[----:B------:R-:W-:Y:S02]  /*5000*/  SHF.R.U32.HI R11, RZ, 0x8, R9 ;  /* 0x00000008ff0b7819 */ /* 0x000fe40000011609 */
[----:B-1----:R-:W-:Y:S01]  /*5010*/  PRMT R8, R10, 0x5410, R12 ;  /* 0x000054100a087816 */ /* 0x002fe2000000000c */
[----:B------:R-:W-:Y:S01]  /*5020*/  FFMA.FTZ R10, R124, UR5, -R16 ;  /* 0x000000057c0a7c23 */ /* 0x000fe20008010810 */
[----:B------:R-:W-:Y:S01]  /*5030*/  LOP3.LUT R12, R3, R0, RZ, 0xc0, !PT ;  /* 0x00000000030c7212 */ /* 0x000fe200078ec0ff */
[----:B------:R-:W-:Y:S01]  /*5040*/  IMAD.MOV.U32 R124, RZ, RZ, R66 ;  /* 0x000000ffff7c7224 */ /* 0x000fe200078e0042 */
[----:B--2---:R-:W-:Y:S01]  /*5050*/  F2FP.BF16.F32.PACK_AB R3, R113, R171 ;  /* 0x000000ab7103723e */ /* 0x004fe200000010ff */
[----:B------:R-:W-:Y:S01]  /*5060*/  MUFU.EX2 R214, R10 ;  /* 0x0000000a00d67308 */ /* 0x000fe20000000800 */
[--C-:B------:R-:W-:Y:S01]  /*5070*/  HSET2.LE.AND R0, R8, R213.reuse, PT ;  /* 0x000000d508007233 */ /* 0x100fe20003803000 */
[--C-:B------:R-:W-:Y:S01]  /*5080*/  FFMA.FTZ R8, R116, UR5, -R16.reuse ;  /* 0x0000000574087c23 */ /* 0x100fe20008010810 */
[----:B------:R-:W-:Y:S01]  /*5090*/  IMAD.MOV.U32 R116, RZ, RZ, R25 ;  /* 0x000000ffff747224 */ /* 0x000fe200078e0019 */
[----:B----4-:R-:W-:Y:S01]  /*50a0*/  F2FP.BF16.F32.PACK_AB R9, R235, R112 ;  /* 0x00000070eb09723e */ /* 0x010fe200000010ff */
[----:B------:R-:W-:Y:S01]  /*50b0*/  HMMA.16816.F32.BF16 R24, R4, R44, RZ ;  /* 0x0000002c0418723c */ /* 0x000fe200000418ff */
[----:B------:R-:W-:Y:S01]  /*50c0*/  LOP3.LUT R13, R3, R0, RZ, 0xc0, !PT ;  /* 0x00000000030d7212 */ /* 0x000fe200078ec0ff */
[----:B------:R-:W-:Y:S01]  /*50d0*/  FFMA.FTZ R3, R118, UR5, -R16 ;  /* 0x0000000576037c23 */ /* 0x000fe20008010810 */
[----:B------:R1:W-:Y:S01]  /*50e0*/  MUFU.EX2 R81, R8 ;  /* 0x0000000800517308 */ /* 0x0003e20000000800 */
[----:B------:R-:W-:Y:S01]  /*50f0*/  HSET2.LE.AND R0, R14, R213, PT ;  /* 0x000000d50e007233 */ /* 0x000fe20003803000 */
[----:B------:R-:W-:-:S06]  /*5100*/  IMAD.MOV.U32 R118, RZ, RZ, R70 ;  /* 0x000000ffff767224 */ /* 0x000fcc00078e0046 */
[----:B------:R2:W3:Y:S01]  /*5110*/  MUFU.EX2 R239, R3 ;  /* 0x0000000300ef7308 */ /* 0x0004e20000000800 */
[----:B-1----:R-:W-:Y:S02]  /*5120*/  LOP3.LUT R8, R28, 0xff00ff, RZ, 0xc0, !PT ;  /* 0x00ff00ff1c087812 */ /* 0x002fe400078ec0ff */
[----:B------:R-:W-:Y:S01]  /*5130*/  HMMA.16816.F32.BF16 R28, R4, R46, RZ ;  /* 0x0000002e041c723c */ /* 0x000fe200000418ff */
[----:B------:R-:W-:Y:S01]  /*5140*/  LOP3.LUT R4, R56, 0xff00ff, RZ, 0xc0, !PT ;  /* 0x00ff00ff38047812 */ /* 0x000fe200078ec0ff */
[----:B------:R-:W-:Y:S01]  /*5150*/  FFMA.FTZ R6, R117, UR5, -R18 ;  /* 0x0000000575067c23 */ /* 0x000fe20008010812 */
[----:B------:R-:W-:Y:S02]  /*5160*/  HSET2.LE.AND R8, R8, R213, PT ;  /* 0x000000d508087233 */ /* 0x000fe40003803000 */
[----:B--2---:R-:W-:Y:S01]  /*5170*/  F2FP.BF16.F32.PACK_AB R3, R236, R97 ;  /* 0x00000061ec03723e */ /* 0x004fe200000010ff */
[----:B------:R1:W-:Y:S02]  /*5180*/  MUFU.EX2 R211, R6 ;  /* 0x0000000600d37308 */ /* 0x0003e40000000800 */
[----:B------:R-:W-:-:S02]  /*5190*/  LOP3.LUT R15, R9, R8, RZ, 0xc0, !PT ;  /* 0x00000008090f7212 */ /* 0x000fc400078ec0ff */
[----:B------:R-:W-:Y:S01]  /*51a0*/  LOP3.LUT R14, R3, R0, RZ, 0xc0, !PT ;  /* 0x00000000030e7212 */ /* 0x000fe200078ec0ff */
[----:B------:R-:W-:Y:S01]  /*51b0*/  FFMA.FTZ R3, R125, UR5, -R16 ;  /* 0x000000057d037c23 */ /* 0x000fe20008010810 */
[----:B------:R-:W-:Y:S01]  /*51c0*/  PRMT R0, R21, 0x7632, R0 ;  /* 0x0000763215007816 */ /* 0x000fe20000000000 */
[----:B------:R-:W-:Y:S01]  /*51d0*/  IMAD.MOV.U32 R125, RZ, RZ, R67 ;  /* 0x000000ffff7d7224 */ /* 0x000fe200078e0043 */
[----:B------:R-:W-:Y:S01]  /*51e0*/  HSET2.LE.AND R4, R4, R213, PT ;  /* 0x000000d504047233 */ /* 0x000fe20003803000 */
[----:B------:R2:W4:Y:S01]  /*51f0*/  MUFU.EX2 R229, R3 ;  /* 0x0000000300e57308 */ /* 0x0005220000000800 */
[----:B------:R-:W-:Y:S01]  /*5200*/  SHF.R.U32.HI R8, RZ, 0x18, R21 ;  /* 0x00000018ff087819 */ /* 0x000fe20000011615 */
[----:B------:R-:W-:Y:S01]  /*5210*/  HMMA.16816.F32.BF16 R60, R12, R50, R36 ;  /* 0x000000320c3c723c */ /* 0x000fe20000041824 */
[----:B------:R-:W-:Y:S02]  /*5220*/  LOP3.LUT R7, R0, 0xff, RZ, 0xc0, !PT ;  /* 0x000000ff00077812 */ /* 0x000fe400078ec0ff */
[----:B---3--:R-:W-:-:S02]  /*5230*/  F2FP.BF16.F32.PACK_AB R5, R239, R81 ;  /* 0x00000051ef05723e */ /* 0x008fc400000010ff */
[--C-:B------:R-:W-:Y:S02]  /*5240*/  HSET2.LE.AND R0, R22, R213.reuse, PT ;  /* 0x000000d516007233 */ /* 0x100fe40003803000 */
[----:B------:R-:W-:Y:S01]  /*5250*/  PRMT R9, R20, 0x5410, R11 ;  /* 0x0000541014097816 */ /* 0x000fe2000000000b */
[C---:B------:R-:W-:Y:S01]  /*5260*/  HMMA.16816.F32.BF16 R72, R12.reuse, R48, R32 ;  /* 0x000000300c48723c */ /* 0x040fe20000041820 */
[----:B------:R-:W-:Y:S02]  /*5270*/  PRMT R7, R7, 0x5410, R8 ;  /* 0x0000541007077816 */ /* 0x000fe40000000008 */
[----:B------:R-:W-:Y:S01]  /*5280*/  LOP3.LUT R11, R5, R4, RZ, 0xc0, !PT ;  /* 0x00000004050b7212 */ /* 0x000fe200078ec0ff */
[----:B------:R-:W-:Y:S01]  /*5290*/  FFMA.FTZ R5, R119, UR5, -R18 ;  /* 0x0000000577057c23 */ /* 0x000fe20008010812 */
[----:B------:R-:W-:Y:S01]  /*52a0*/  IMAD.MOV.U32 R119, RZ, RZ, R71 ;  /* 0x000000ffff777224 */ /* 0x000fe200078e0047 */
[----:B------:R-:W-:Y:S01]  /*52b0*/  HSET2.LE.AND R4, R7, R213, PT ;  /* 0x000000d507047233 */ /* 0x000fe20003803000 */
[----:B-1----:R-:W-:Y:S01]  /*52c0*/  IMAD.WIDE.U32 R6, R57, -0x2daee0ad, RZ ;  /* 0xd2511f5339067825 */ /* 0x002fe200078e00ff */
[----:B--2---:R-:W-:Y:S01]  /*52d0*/  F2FP.BF16.F32.PACK_AB R3, R238, R222 ;  /* 0x000000deee03723e */ /* 0x004fe200000010ff */
[----:B------:R4:W-:Y:S01]  /*52e0*/  MUFU.EX2 R117, R5 ;  /* 0x0000000500757308 */ /* 0x0009e20000000800 */
[----:B------:R-:W-:Y:S02]  /*52f0*/  HMMA.16816.F32.BF16 R64, R12, R52, R24 ;  /* 0x000000340c40723c */ /* 0x000fe40000041818 */
[----:B------:R-:W-:-:S02]  /*5300*/  LOP3.LUT R10, R3, R0, RZ, 0xc0, !PT ;  /* 0x00000000030a7212 */ /* 0x000fc400078ec0ff */
[----:B------:R-:W-:Y:S02]  /*5310*/  HSET2.LE.AND R0, R9, R213, PT ;  /* 0x000000d509007233 */ /* 0x000fe40003803000 */
[----:B------:R-:W-:Y:S02]  /*5320*/  F2FP.BF16.F32.PACK_AB R3, R98, R99 ;  /* 0x000000636203723e */ /* 0x000fe400000010ff */
[----:B------:R-:W-:Y:S01]  /*5330*/  HMMA.16816.F32.BF16 R36, R12, R54, R28 ;  /* 0x000000360c24723c */ /* 0x000fe2000004181c */
[----:B------:R-:W-:Y:S02]  /*5340*/  PRMT R13, R6, 0x7771, RZ ;  /* 0x00007771060d7816 */ /* 0x000fe400000000ff */
[----:B------:R-:W-:Y:S01]  /*5350*/  LOP3.LUT R8, R3, R0, RZ, 0xc0, !PT ;  /* 0x0000000003087212 */ /* 0x000fe200078ec0ff */
[--C-:B------:R-:W-:Y:S01]  /*5360*/  FFMA.FTZ R0, R120, UR5, -R16.reuse ;  /* 0x0000000578007c23 */ /* 0x100fe20008010810 */
[----:B------:R-:W-:Y:S01]  /*5370*/  FFMA.FTZ R3, R121, UR5, -R16 ;  /* 0x0000000579037c23 */ /* 0x000fe20008010810 */
[----:B------:R-:W-:-:S02]  /*5380*/  PRMT R12, R6, 0x7773, RZ ;  /* 0x00007773060c7816 */ /* 0x000fc400000000ff */
[----:B----4-:R-:W-:Y:S01]  /*5390*/  F2FP.BF16.F32.PACK_AB R5, R229, R214 ;  /* 0x000000d6e505723e */ /* 0x010fe200000010ff */
[----:B------:R1:W-:Y:S03]  /*53a0*/  MUFU.EX2 R165, R0 ;  /* 0x0000000000a57308 */ /* 0x0003e60000000800 */
[----:B------:R-:W-:Y:S01]  /*53b0*/  LOP3.LUT R9, R5, R4, RZ, 0xc0, !PT ;  /* 0x0000000405097212 */ /* 0x000fe200078ec0ff */
[----:B------:R-:W-:Y:S01]  /*53c0*/  IMAD.MOV.U32 R4, RZ, RZ, R6 ;  /* 0x000000ffff047224 */ /* 0x000fe200078e0006 */
[----:B------:R-:W-:-:S03]  /*53d0*/  PRMT R5, R6, 0x7772, RZ ;  /* 0x0000777206057816 */ /* 0x000fc600000000ff */
[----:B------:R2:W3:Y:S01]  /*53e0*/  MUFU.EX2 R120, R3 ;  /* 0x0000000300787308 */ /* 0x0004e20000000800 */
[----:B------:R-:W-:Y:S01]  /*53f0*/  LOP3.LUT R4, R4, 0xff, RZ, 0xc0, !PT ;  /* 0x000000ff04047812 */ /* 0x000fe200078ec0ff */
[C---:B------:R-:W-:Y:S01]  /*5400*/  HMMA.16816.F32.BF16 R28, R8.reuse, R40, RZ ;  /* 0x00000028081c723c */ /* 0x040fe200000418ff */
[----:B------:R-:W-:Y:S02]  /*5410*/  PRMT R12, R5, 0x5410, R12 ;  /* 0x00005410050c7816 */ /* 0x000fe4000000000c */
[----:B------:R-:W-:Y:S02]  /*5420*/  PRMT R13, R4, 0x5410, R13 ;  /* 0x00005410040d7816 */ /* 0x000fe4000000000d */
[----:B------:R-:W-:Y:S02]  /*5430*/  LOP3.LUT R14, R12, 0xff00ff, RZ, 0xc0, !PT ;  /* 0x00ff00ff0c0e7812 */ /* 0x000fe400078ec0ff */
[----:B-1----:R-:W-:Y:S01]  /*5440*/  LOP3.LUT R0, R96, R58, R7, 0x96, !PT ;  /* 0x0000003a60007212 */ /* 0x002fe200078e9607 */
[----:B------:R-:W-:Y:S03]  /*5450*/  HMMA.16816.F32.BF16 R32, R8, R42, RZ ;  /* 0x0000002a0820723c */ /* 0x000fe600000418ff */
[----:B------:R-:W-:-:S02]  /*5460*/  LOP3.LUT R4, R0, 0xffff, RZ, 0xc0, !PT ;  /* 0x0000ffff00047812 */ /* 0x000fc400078ec0ff */
[C---:B------:R-:W-:Y:S01]  /*5470*/  PRMT R5, R0.reuse, 0x7632, R5 ;  /* 0x0000763200057816 */ /* 0x040fe20000000005 */
[----:B--2---:R-:W-:Y:S01]  /*5480*/  FFMA.FTZ R3, R123, UR5, -R16 ;  /* 0x000000057b037c23 */ /* 0x004fe20008010810 */
[----:B------:R-:W-:Y:S01]  /*5490*/  LOP3.LUT R7, R0, 0xff, RZ, 0xc0, !PT ;  /* 0x000000ff00077812 */ /* 0x000fe200078ec0ff */
[----:B------:R-:W-:Y:S01]  /*54a0*/  HMMA.16816.F32.BF16 R20, R8, R44, RZ ;  /* 0x0000002c0814723c */ /* 0x000fe200000418ff */
[----:B------:R-:W-:Y:S01]  /*54b0*/  SHF.R.U32.HI R6, RZ, 0x18, R0 ;  /* 0x00000018ff067819 */ /* 0x000fe20000011600 */
[----:B------:R1:W-:Y:S01]  /*54c0*/  MUFU.EX2 R232, R3 ;  /* 0x0000000300e87308 */ /* 0x0003e20000000800 */
[----:B------:R-:W-:Y:S01]  /*54d0*/  FFMA.FTZ R0, R122, UR5, -R16 ;  /* 0x000000057a007c23 */ /* 0x000fe20008010810 */
[----:B------:R-:W-:-:S04]  /*54e0*/  IMAD.MOV.U32 R123, RZ, RZ, R235 ;  /* 0x000000ffff7b7224 */ /* 0x000fc800078e00eb */
[----:B------:R-:W-:Y:S02]  /*54f0*/  HMMA.16816.F32.BF16 R24, R8, R46, RZ ;  /* 0x0000002e0818723c */ /* 0x000fe400000418ff */
[----:B------:R2:W4:Y:S01]  /*5500*/  MUFU.EX2 R212, R0 ;  /* 0x0000000000d47308 */ /* 0x0005220000000800 */
[----:B-1----:R-:W-:Y:S02]  /*5510*/  SHF.R.U32.HI R3, RZ, 0x8, R4 ;  /* 0x00000008ff037819 */ /* 0x002fe40000011604 */
[----:B------:R-:W-:Y:S02]  /*5520*/  LOP3.LUT R4, R5, 0xff, RZ, 0xc0, !PT ;  /* 0x000000ff05047812 */ /* 0x000fe400078ec0ff */
[----:B------:R-:W-:Y:S02]  /*5530*/  PRMT R5, R7, 0x5410, R3 ;  /* 0x0000541007057816 */ /* 0x000fe40000000003 */
[----:B------:R-:W-:Y:S02]  /*5540*/  PRMT R12, R4, 0x5410, R6 ;  /* 0x00005410040c7816 */ /* 0x000fe40000000006 */
[----:B------:R-:W-:-:S02]  /*5550*/  HSET2.LE.AND R7, R14, R213, PT ;  /* 0x000000d50e077233 */ /* 0x000fc40003803000 */
[----:B---3--:R-:W-:Y:S02]  /*5560*/  F2FP.BF16.F32.PACK_AB R4, R120, R165 ;  /* 0x000000a57804723e */ /* 0x008fe400000010ff */
[----:B--2---:R-:W-:Y:S02]  /*5570*/  HSET2.LE.AND R0, R13, R213, PT ;  /* 0x000000d50d007233 */ /* 0x004fe40003803000 */
[----:B------:R-:W-:Y:S01]  /*5580*/  LOP3.LUT R7, R4, R7, RZ, 0xc0, !PT ;  /* 0x0000000704077212 */ /* 0x000fe200078ec0ff */
[----:B------:R-:W-:Y:S01]  /*5590*/  VIADD R4, R174, 0x1 ;  /* 0x00000001ae047836 */ /* 0x000fe20000000000 */
[----:B------:R-:W-:Y:S02]  /*55a0*/  F2FP.BF16.F32.PACK_AB R3, R117, R211 ;  /* 0x000000d37503723e */ /* 0x000fe400000010ff */
[----:B----4-:R-:W-:Y:S02]  /*55b0*/  F2FP.BF16.F32.PACK_AB R8, R212, R232 ;  /* 0x000000e8d408723e */ /* 0x010fe400000010ff */
[----:B------:R-:W-:-:S02]  /*55c0*/  LOP3.LUT R9, R217, R4, R167, 0x96, !PT ;  /* 0x00000004d9097212 */ /* 0x000fc400078e96a7 */
[----:B------:R-:W-:Y:S02]  /*55d0*/  LOP3.LUT R6, R3, R0, RZ, 0xc0, !PT ;  /* 0x0000000003067212 */ /* 0x000fe400078ec0ff */
[--C-:B------:R-:W-:Y:S02]  /*55e0*/  HSET2.LE.AND R0, R5, R213.reuse, PT ;  /* 0x000000d505007233 */ /* 0x100fe40003803000 */
[----:B------:R-:W-:Y:S01]  /*55f0*/  HSET2.LE.AND R5, R12, R213, PT ;  /* 0x000000d50c057233 */ /* 0x000fe20003803000 */
[----:B------:R-:W-:Y:S01]  /*5600*/  IMAD.WIDE.U32 R12, R9, -0x326172a9, RZ ;  /* 0xcd9e8d57090c7825 */ /* 0x000fe200078e00ff */
[----:B------:R-:W-:-:S03]  /*5610*/  F2FP.BF16.F32.PACK_AB R3, R116, R230 ;  /* 0x000000e67403723e */ /* 0x000fc600000010ff */
[----:B------:R-:W-:Y:S02]  /*5620*/  LOP3.LUT R5, R8, R5, RZ, 0xc0, !PT ;  /* 0x0000000508057212 */ /* 0x000fe400078ec0ff */
[----:B------:R-:W-:Y:S02]  /*5630*/  LOP3.LUT R4, R3, R0, RZ, 0xc0, !PT ;  /* 0x0000000003047212 */ /* 0x000fe400078ec0ff */
[----:B------:R-:W-:Y:S02]  /*5640*/  LOP3.LUT R3, R247, R76, R13, 0x96, !PT ;  /* 0x0000004cf7037212 */ /* 0x000fe400078e960d */
[----:B------:R-:W-:-:S03]  /*5650*/  LOP3.LUT R0, R246, R12, R119, 0x96, !PT ;  /* 0x0000000cf6007212 */ /* 0x000fc600078e9677 */
[----:B------:R-:W-:Y:S01]  /*5660*/  IMAD.WIDE.U32 R10, R3, -0x2daee0ad, RZ ;  /* 0xd2511f53030a7825 */ /* 0x000fe200078e00ff */
[----:B------:R-:W-:Y:S03]  /*5670*/  HMMA.16816.F32.BF16 R40, R4, R48, R28 ;  /* 0x000000300428723c */ /* 0x000fe6000004181c */
[----:B------:R-:W-:Y:S01]  /*5680*/  IMAD.WIDE.U32 R8, R0, -0x2daee0ad, RZ ;  /* 0xd2511f5300087825 */ /* 0x000fe200078e00ff */
[----:B------:R-:W-:-:S04]  /*5690*/  LOP3.LUT R3, R172, R242, R11, 0x96, !PT ;  /* 0x000000f2ac037212 */ /* 0x000fc800078e960b */
[----:B------:R-:W-:Y:S01]  /*56a0*/  LOP3.LUT R0, R173, R10, R9, 0x96, !PT ;  /* 0x0000000aad007212 */ /* 0x000fe200078e9609 */
[----:B------:R-:W-:-:S04]  /*56b0*/  IMAD.WIDE.U32 R10, R3, -0x326172a9, RZ ;  /* 0xcd9e8d57030a7825 */ /* 0x000fc800078e00ff */
[----:B------:R-:W-:Y:S01]  /*56c0*/  FFMA.FTZ R3, R128, UR5, -R19 ;  /* 0x0000000580037c23 */ /* 0x000fe20008010813 */
[C---:B------:R-:W-:Y:S01]  /*56d0*/  HMMA.16816.F32.BF16 R68, R4.reuse, R52, R20 ;  /* 0x000000340444723c */ /* 0x040fe20000041814 */
[----:B------:R-:W1:Y:S01]  /*56e0*/  LDSM.16.MT88.4 R20, [R139+0x4800] ;  /* 0x004800008b14783b */ /* 0x000e620000004200 */
[----:B------:R-:W-:Y:S01]  /*56f0*/  IMAD.WIDE.U32 R28, R0, -0x326172a9, RZ ;  /* 0xcd9e8d57001c7825 */ /* 0x000fe200078e00ff */
[----:B------:R-:W-:Y:S01]  /*5700*/  LOP3.LUT R0, R218, R118, R11, 0x96, !PT ;  /* 0x00000076da007212 */ /* 0x000fe200078e960b */
[----:B------:R2:W-:Y:S03]  /*5710*/  MUFU.EX2 R122, R3 ;  /* 0x00000003007a7308 */ /* 0x0005e60000000800 */
[----:B------:R-:W-:Y:S01]  /*5720*/  LOP3.LUT R9, R221, R10, R29, 0x96, !PT ;  /* 0x0000000add097212 */ /* 0x000fe200078e961d */
[----:B------:R-:W-:Y:S01]  /*5730*/  IMAD.WIDE.U32 R10, R0, -0x2daee0ad, RZ ;  /* 0xd2511f53000a7825 */ /* 0x000fe200078e00ff */
[----:B------:R-:W-:Y:S03]  /*5740*/  HMMA.16816.F32.BF16 R32, R4, R50, R32 ;  /* 0x000000320420723c */ /* 0x000fe60000041820 */
[----:B------:R-:W-:Y:S01]  /*5750*/  IMAD.WIDE.U32 R30, R9, -0x2daee0ad, RZ ;  /* 0xd2511f53091e7825 */ /* 0x000fe200078e00ff */
[----:B------:R-:W-:-:S04]  /*5760*/  LOP3.LUT R0, R162, R8, R11, 0x96, !PT ;  /* 0x00000008a2007212 */ /* 0x000fc800078e960b */
[----:B------:R-:W-:Y:S01]  /*5770*/  LOP3.LUT R8, R106, R10, R31, 0x96, !PT ;  /* 0x0000000a6a087212 */ /* 0x000fe200078e961f */
[----:B------:R-:W-:Y:S01]  /*5780*/  HMMA.16816.F32.BF16 R52, R4, R54, R24 ;  /* 0x000000360434723c */ /* 0x000fe20000041818 */
[----:B------:R-:W-:-:S04]  /*5790*/  IMAD.WIDE.U32 R14, R0, -0x326172a9, RZ ;  /* 0xcd9e8d57000e7825 */ /* 0x000fc800078e00ff */
[--C-:B------:R-:W-:Y:S01]  /*57a0*/  FFMA.FTZ R0, R126, UR5, -R19.reuse ;  /* 0x000000057e007c23 */ /* 0x100fe20008010813 */
[----:B--2---:R-:W-:Y:S01]  /*57b0*/  FFMA.FTZ R3, R129, UR5, -R19 ;  /* 0x0000000581037c23 */ /* 0x004fe20008010813 */
[----:B------:R-:W2:Y:S01]  /*57c0*/  LDSM.16.MT88.4 R24, [R209+0x4800] ;  /* 0x00480000d118783b */ /* 0x000ea20000004200 */
[----:B------:R-:W-:Y:S01]  /*57d0*/  IMAD.WIDE.U32 R4, R8, -0x326172a9, RZ ;  /* 0xcd9e8d5708047825 */ /* 0x000fe200078e00ff */
[----:B------:R3:W-:Y:S03]  /*57e0*/  MUFU.EX2 R208, R0 ;  /* 0x0000000000d07308 */ /* 0x0007e60000000800 */
[----:B------:R-:W-:Y:S01]  /*57f0*/  IMAD.MOV.U32 R8, RZ, RZ, R4 ;  /* 0x000000ffff087224 */ /* 0x000fe200078e0004 */
[C---:B------:R-:W-:Y:S01]  /*5800*/  PRMT R6, R4.reuse, 0x7773, RZ ;  /* 0x0000777304067816 */ /* 0x040fe200000000ff */
[----:B------:R-:W-:Y:S01]  /*5810*/  IMAD.MOV.U32 R129, RZ, RZ, R234 ;  /* 0x000000ffff817224 */ /* 0x000fe200078e00ea */
[----:B------:R-:W-:Y:S01]  /*5820*/  PRMT R9, R4, 0x7771, RZ ;  /* 0x0000777104097816 */ /* 0x000fe200000000ff */
[----:B------:R-:W-:Y:S01]  /*5830*/  IMAD.MOV.U32 R126, RZ, RZ, R231 ;  /* 0x000000ffff7e7224 */ /* 0x000fe200078e00e7 */
[----:B------:R4:W1:Y:S01]  /*5840*/  MUFU.EX2 R56, R3 ;  /* 0x0000000300387308 */ /* 0x0008620000000800 */
[----:B------:R-:W-:-:S04]  /*5850*/  LOP3.LUT R8, R8, 0xff, RZ, 0xc0, !PT ;  /* 0x000000ff08087812 */ /* 0x000fc800078ec0ff */
[----:B------:R-:W-:Y:S02]  /*5860*/  PRMT R8, R8, 0x5410, R9 ;  /* 0x0000541008087816 */ /* 0x000fe40000000009 */
[----:B---3--:R-:W-:Y:S02]  /*5870*/  LOP3.LUT R0, R219, R14, R5, 0x96, !PT ;  /* 0x0000000edb007212 */ /* 0x008fe400078e9605 */
[----:B------:R-:W-:Y:S02]  /*5880*/  PRMT R5, R4, 0x7772, RZ ;  /* 0x0000777204057816 */ /* 0x000fe400000000ff */
[C---:B------:R-:W-:Y:S02]  /*5890*/  LOP3.LUT R7, R0.reuse, 0xff, RZ, 0xc0, !PT ;  /* 0x000000ff00077812 */ /* 0x040fe400078ec0ff */
[----:B------:R-:W-:Y:S01]  /*58a0*/  PRMT R10, R5, 0x5410, R6 ;  /* 0x00005410050a7816 */ /* 0x000fe20000000006 */
[----:B------:R-:W-:Y:S01]  /*58b0*/  FFMA.FTZ R5, R133, UR5, -R17 ;  /* 0x0000000585057c23 */ /* 0x000fe20008010811 */
[----:B----4-:R-:W-:Y:S01]  /*58c0*/  FFMA.FTZ R3, R127, UR5, -R19 ;  /* 0x000000057f037c23 */ /* 0x010fe20008010813 */
[----:B------:R-:W-:Y:S01]  /*58d0*/  PRMT R4, R0, 0x7632, R4 ;  /* 0x0000763200047816 */ /* 0x000fe20000000004 */
[----:B-1----:R-:W-:Y:S01]  /*58e0*/  IMAD.MOV.U32 R133, RZ, RZ, R56 ;  /* 0x000000ffff857224 */ /* 0x002fe200078e0038 */
[----:B------:R-:W-:Y:S01]  /*58f0*/  SHF.R.U32.HI R6, RZ, 0x18, R0 ;  /* 0x00000018ff067819 */ /* 0x000fe20000011600 */
[----:B------:R1:W-:Y:S01]  /*5900*/  MUFU.EX2 R237, R3 ;  /* 0x0000000300ed7308 */ /* 0x0003e20000000800 */
[----:B------:R-:W-:-:S07]  /*5910*/  IMAD.MOV.U32 R127, RZ, RZ, R233 ;  /* 0x000000ffff7f7224 */ /* 0x000fce00078e00e9 */
[----:B------:R3:W-:Y:S01]  /*5920*/  MUFU.EX2 R121, R5 ;  /* 0x0000000500797308 */ /* 0x0007e20000000800 */
[----:B-1----:R-:W-:Y:S01]  /*5930*/  FFMA.FTZ R3, R132, UR5, -R17 ;  /* 0x0000000584037c23 */ /* 0x002fe20008010811 */
[----:B------:R-:W-:-:S06]  /*5940*/  IMAD.MOV.U32 R132, RZ, RZ, R230 ;  /* 0x000000ffff847224 */ /* 0x000fcc00078e00e6 */
[----:B------:R1:W4:Y:S01]  /*5950*/  MUFU.EX2 R128, R3 ;  /* 0x0000000300807308 */ /* 0x0003220000000800 */
[----:B---3--:R-:W-:-:S07]  /*5960*/  FFMA.FTZ R5, R131, UR5, -R17 ;  /* 0x0000000583057c23 */ /* 0x008fce0008010811 */
[----:B------:R-:W-:Y:S01]  /*5970*/  MUFU.EX2 R82, R5 ;  /* 0x0000000500527308 */ /* 0x000fe20000000800 */
[----:B-1----:R-:W-:-:S04]  /*5980*/  LOP3.LUT R3, R0, 0xffff, RZ, 0xc0, !PT ;  /* 0x0000ffff00037812 */ /* 0x002fc800078ec0ff */
[----:B------:R-:W-:Y:S02]  /*5990*/  SHF.R.U32.HI R0, RZ, 0x8, R3 ;  /* 0x00000008ff007819 */ /* 0x000fe40000011603 */
[----:B------:R-:W-:Y:S01]  /*59a0*/  LOP3.LUT R3, R4, 0xff, RZ, 0xc0, !PT ;  /* 0x000000ff04037812 */ /* 0x000fe200078ec0ff */
[----:B------:R-:W-:Y:S01]  /*59b0*/  FFMA.FTZ R4, R130, UR5, -R17 ;  /* 0x0000000582047c23 */ /* 0x000fe20008010811 */
[----:B------:R-:W-:Y:S02]  /*59c0*/  PRMT R0, R7, 0x5410, R0 ;  /* 0x0000541007007816 */ /* 0x000fe40000000000 */
[----:B------:R-:W-:Y:S01]  /*59d0*/  PRMT R6, R3, 0x5410, R6 ;  /* 0x0000541003067816 */ /* 0x000fe20000000006 */
[----:B------:R1:W3:Y:S01]  /*59e0*/  MUFU.EX2 R210, R4 ;  /* 0x0000000400d27308 */ /* 0x0002e20000000800 */
[----:B------:R-:W-:Y:S02]  /*59f0*/  F2FP.BF16.F32.PACK_AB R3, R133, R122 ;  /* 0x0000007a8503723e */ /* 0x000fe400000010ff */
[----:B------:R-:W-:-:S02]  /*5a00*/  HSET2.LE.AND R0, R0, R213, PT ;  /* 0x000000d500007233 */ /* 0x000fc40003803000 */
[----:B------:R-:W-:-:S03]  /*5a10*/  LOP3.LUT R7, R10, 0xff00ff, RZ, 0xc0, !PT ;  /* 0x00ff00ff0a077812 */ /* 0x000fc600078ec0ff */
[----:B-1----:R-:W-:Y:S02]  /*5a20*/  LOP3.LUT R4, R3, R0, RZ, 0xc0, !PT ;  /* 0x0000000003047212 */ /* 0x002fe400078ec0ff */
[----:B------:R-:W-:Y:S02]  /*5a30*/  HSET2.LE.AND R0, R6, R213, PT ;  /* 0x000000d506007233 */ /* 0x000fe40003803000 */
[----:B----4-:R-:W-:-:S04]  /*5a40*/  F2FP.BF16.F32.PACK_AB R3, R121, R128 ;  /* 0x000000807903723e */ /* 0x010fc800000010ff */
[----:B------:R-:W-:Y:S02]  /*5a50*/  LOP3.LUT R5, R3, R0, RZ, 0xc0, !PT ;  /* 0x0000000003057212 */ /* 0x000fe400078ec0ff */
[----:B------:R-:W-:Y:S02]  /*5a60*/  HSET2.LE.AND R0, R8, R213, PT ;  /* 0x000000d508007233 */ /* 0x000fe40003803000 */
[----:B------:R-:W-:-:S04]  /*5a70*/  F2FP.BF16.F32.PACK_AB R3, R208, R237 ;  /* 0x000000edd003723e */ /* 0x000fc800000010ff */
[----:B------:R-:W-:Y:S02]  /*5a80*/  LOP3.LUT R6, R3, R0, RZ, 0xc0, !PT ;  /* 0x0000000003067212 */ /* 0x000fe400078ec0ff */
[----:B------:R-:W-:Y:S02]  /*5a90*/  HSET2.LE.AND R0, R7, R213, PT ;  /* 0x000000d507007233 */ /* 0x000fe40003803000 */
[----:B---3--:R-:W-:-:S04]  /*5aa0*/  F2FP.BF16.F32.PACK_AB R3, R210, R82 ;  /* 0x00000052d203723e */ /* 0x008fc800000010ff */
[----:B------:R-:W-:Y:S02]  /*5ab0*/  LOP3.LUT R7, R3, R0, RZ, 0xc0, !PT ;  /* 0x0000000003077212 */ /* 0x000fe400078ec0ff */
[----:B------:R-:W-:Y:S02]  /*5ac0*/  LOP3.LUT R3, R247, R78, R13, 0x96, !PT ;  /* 0x0000004ef7037212 */ /* 0x000fe400078e960d */
[----:B------:R-:W-:-:S03]  /*5ad0*/  LOP3.LUT R0, R246, R12, R125, 0x96, !PT ;  /* 0x0000000cf6007212 */ /* 0x000fc600078e967d */
[----:B------:R-:W-:Y:S01]  /*5ae0*/  HMMA.16816.F32.BF16 R48, R4, R20, R72 ;  /* 0x000000140430723c */ /* 0x000fe20000041848 */
[----:B------:R-:W-:Y:S02]  /*5af0*/  IMAD.MOV.U32 R74, RZ, RZ, R242 ;  /* 0x000000ffff4a7224 */ /* 0x000fe400078e00f2 */
[----:B------:R-:W-:-:S05]  /*5b00*/  IMAD.MOV.U32 R75, RZ, RZ, R243 ;  /* 0x000000ffff4b7224 */ /* 0x000fca00078e00f3 */
[C---:B--2---:R-:W-:Y:S08]  /*5b10*/  HMMA.16816.F32.BF16 R64, R4.reuse, R24, R64 ;  /* 0x000000180440723c */ /* 0x044ff00000041840 */
[C---:B------:R-:W-:Y:S08]  /*5b20*/  HMMA.16816.F32.BF16 R44, R4.reuse, R22, R60 ;  /* 0x00000016042c723c */ /* 0x040ff0000004183c */
[----:B------:R-:W-:Y:S01]  /*5b30*/  HMMA.16816.F32.BF16 R56, R4, R26, R36 ;  /* 0x0000001a0438723c */ /* 0x000fe20000041824 */
[----:B------:R-:W-:-:S04]  /*5b40*/  IMAD.WIDE.U32 R4, R3, -0x2daee0ad, RZ ;  /* 0xd2511f5303047825 */ /* 0x000fc800078e00ff */
        /* <DEDUP_REMOVED lines=8> */
[----:B------:R-:W-:Y:S01]  /*5bd0*/  FFMA.FTZ R4, R141, UR5, -R18 ;  /* 0x000000058d047c23 */ /* 0x000fe20008010812 */
[----:B------:R-:W-:-:S03]  /*5be0*/  IMAD.WIDE.U32 R60, R0, -0x2daee0ad, RZ ;  /* 0xd2511f53003c7825 */ /* 0x000fc600078e00ff */
[----:B------:R1:W-:Y:S01]  /*5bf0*/  MUFU.EX2 R249, R4 ;  /* 0x0000000400f97308 */ /* 0x0003e20000000800 */
[----:B------:R-:W-:Y:S01]  /*5c00*/  FFMA.FTZ R0, R142, UR5, -R18 ;  /* 0x000000058e007c23 */ /* 0x000fe20008010812 */
[----:B------:R-:W-:Y:S01]  /*5c10*/  LOP3.LUT R7, R162, R6, R9, 0x96, !PT ;  /* 0x00000006a2077212 */ /* 0x000fe200078e9609 */
[----:B------:R-:W-:Y:S01]  /*5c20*/  IMAD.MOV.U32 R141, RZ, RZ, R227 ;  /* 0x000000ffff8d7224 */ /* 0x000fe200078e00e3 */
[----:B------:R-:W-:Y:S01]  /*5c30*/  LOP3.LUT R3, R106, R8, R61, 0x96, !PT ;  /* 0x000000086a037212 */ /* 0x000fe200078e963d */
[----:B------:R-:W-:Y:S02]  /*5c40*/  IMAD.MOV.U32 R142, RZ, RZ, R117 ;  /* 0x000000ffff8e7224 */ /* 0x000fe400078e0075 */
[----:B------:R-:W-:Y:S01]  /*5c50*/  IMAD.WIDE.U32 R10, R7, -0x326172a9, RZ ;  /* 0xcd9e8d57070a7825 */ /* 0x000fe200078e00ff */
[----:B------:R2:W-:Y:S04]  /*5c60*/  MUFU.EX2 R250, R0 ;  /* 0x0000000000fa7308 */ /* 0x0005e80000000800 */
[----:B------:R-:W-:Y:S01]  /*5c70*/  LOP3.LUT R11, R220, R12, R11, 0x96, !PT ;  /* 0x0000000cdc0b7212 */ /* 0x000fe200078e960b */
[----:B-1----:R-:W-:-:S03]  /*5c80*/  IMAD.WIDE.U32 R4, R3, -0x326172a9, RZ ;  /* 0xcd9e8d5703047825 */ /* 0x002fc600078e00ff */
[C---:B------:R-:W-:Y:S02]  /*5c90*/  PRMT R6, R4.reuse, 0x7773, RZ ;  /* 0x0000777304067816 */ /* 0x040fe400000000ff */
[----:B------:R-:W-:Y:S01]  /*5ca0*/  PRMT R3, R4, 0x7772, RZ ;  /* 0x0000777204037816 */ /* 0x000fe200000000ff */
[----:B--2---:R-:W-:Y:S01]  /*5cb0*/  FFMA.FTZ R0, R138, UR5, -R18 ;  /* 0x000000058a007c23 */ /* 0x004fe20008010812 */
[----:B------:R-:W-:Y:S02]  /*5cc0*/  PRMT R7, R4, 0x7771, RZ ;  /* 0x0000777104077816 */ /* 0x000fe400000000ff */
[----:B------:R-:W-:Y:S01]  /*5cd0*/  PRMT R13, R3, 0x5410, R6 ;  /* 0x00005410030d7816 */ /* 0x000fe20000000006 */
[----:B------:R1:W-:Y:S01]  /*5ce0*/  MUFU.EX2 R252, R0 ;  /* 0x0000000000fc7308 */ /* 0x0003e20000000800 */
[----:B------:R-:W-:Y:S01]  /*5cf0*/  FFMA.FTZ R3, R143, UR5, -R16 ;  /* 0x000000058f037c23 */ /* 0x000fe20008010810 */
[----:B------:R-:W-:Y:S02]  /*5d00*/  IMAD.MOV.U32 R6, RZ, RZ, R4 ;  /* 0x000000ffff067224 */ /* 0x000fe400078e0004 */
[----:B------:R-:W-:-:S03]  /*5d10*/  IMAD.MOV.U32 R143, RZ, RZ, R120 ;  /* 0x000000ffff8f7224 */ /* 0x000fc600078e0078 */
[----:B------:R-:W-:Y:S01]  /*5d20*/  LOP3.LUT R4, R6, 0xff, RZ, 0xc0, !PT ;  /* 0x000000ff06047812 */ /* 0x000fe200078ec0ff */
[----:B------:R2:W-:Y:S03]  /*5d30*/  MUFU.EX2 R248, R3 ;  /* 0x0000000300f87308 */ /* 0x0005e60000000800 */
[----:B------:R-:W-:Y:S01]  /*5d40*/  PRMT R8, R4, 0x5410, R7 ;  /* 0x0000541004087816 */ /* 0x000fe20000000007 */
[----:B-1----:R-:W-:-:S04]  /*5d50*/  FFMA.FTZ R0, R134, UR5, -R18 ;  /* 0x0000000586007c23 */ /* 0x002fc80008010812 */
[----:B------:R1:W3:Y:S01]  /*5d60*/  MUFU.EX2 R251, R0 ;  /* 0x0000000000fb7308 */ /* 0x0002e20000000800 */
[----:B--2---:R-:W-:-:S07]  /*5d70*/  FFMA.FTZ R3, R140, UR5, -R16 ;  /* 0x000000058c037c23 */ /* 0x004fce0008010810 */
[----:B------:R2:W4:Y:S01]  /*5d80*/  MUFU.EX2 R245, R3 ;  /* 0x0000000300f57308 */ /* 0x0005220000000800 */
[----:B-1----:R-:W-:-:S04]  /*5d90*/  LOP3.LUT R0, R219, R10, R5, 0x96, !PT ;  /* 0x0000000adb007212 */ /* 0x002fc800078e9605 */
[C---:B------:R-:W-:Y:S02]  /*5da0*/  PRMT R4, R0.reuse, 0x7632, R4 ;  /* 0x0000763200047816 */ /* 0x040fe40000000004 */
[C---:B------:R-:W-:Y:S02]  /*5db0*/  LOP3.LUT R7, R0.reuse, 0xff, RZ, 0xc0, !PT ;  /* 0x000000ff00077812 */ /* 0x040fe400078ec0ff */
[----:B--2---:R-:W-:Y:S02]  /*5dc0*/  LOP3.LUT R3, R0, 0xffff, RZ, 0xc0, !PT ;  /* 0x0000ffff00037812 */ /* 0x004fe400078ec0ff */
[----:B------:R-:W-:Y:S02]  /*5dd0*/  SHF.R.U32.HI R6, RZ, 0x18, R0 ;  /* 0x00000018ff067819 */ /* 0x000fe40000011600 */
[----:B------:R-:W-:Y:S01]  /*5de0*/  SHF.R.U32.HI R5, RZ, 0x8, R3 ;  /* 0x00000008ff057819 */ /* 0x000fe20000011603 */
[----:B------:R-:W-:Y:S01]  /*5df0*/  FFMA.FTZ R3, R149, UR5, -R16 ;  /* 0x0000000595037c23 */ /* 0x000fe20008010810 */
[----:B------:R-:W-:Y:S01]  /*5e00*/  LOP3.LUT R0, R4, 0xff, RZ, 0xc0, !PT ;  /* 0x000000ff04007812 */ /* 0x000fe200078ec0ff */
[----:B------:R-:W-:Y:S01]  /*5e10*/  IMAD.MOV.U32 R149, RZ, RZ, R123 ;  /* 0x000000ffff957224 */ /* 0x000fe200078e007b */
[----:B------:R-:W-:Y:S01]  /*5e20*/  PRMT R9, R7, 0x5410, R5 ;  /* 0x0000541007097816 */ /* 0x000fe20000000005 */
[----:B------:R1:W-:Y:S01]  /*5e30*/  MUFU.EX2 R244, R3 ;  /* 0x0000000300f47308 */ /* 0x0003e20000000800 */
[----:B------:R-:W-:-:S02]  /*5e40*/  PRMT R5, R0, 0x5410, R6 ;  /* 0x0000541000057816 */ /* 0x000fc40000000006 */
[----:B------:R-:W-:Y:S02]  /*5e50*/  HSET2.LE.AND R0, R8, R213, PT ;  /* 0x000000d508007233 */ /* 0x000fe40003803000 */
[----:B------:R-:W-:Y:S01]  /*5e60*/  LOP3.LUT R4, R13, 0xff00ff, RZ, 0xc0, !PT ;  /* 0x00ff00ff0d047812 */ /* 0x000fe200078ec0ff */
[----:B-1----:R-:W-:Y:S01]  /*5e70*/  FFMA.FTZ R3, R148, UR5, -R16 ;  /* 0x0000000594037c23 */ /* 0x002fe20008010810 */
[----:B------:R-:W-:-:S03]  /*5e80*/  IMAD.MOV.U32 R148, RZ, RZ, R122 ;  /* 0x000000ffff947224 */ /* 0x000fc600078e007a */
[----:B------:R3:W1:Y:S02]  /*5e90*/  MUFU.EX2 R227, R3 ;  /* 0x0000000300e37308 */ /* 0x0006640000000800 */
[----:B---3--:R-:W-:-:S04]  /*5ea0*/  F2FP.BF16.F32.PACK_AB R3, R251, R252 ;  /* 0x000000fcfb03723e */ /* 0x008fc800000010ff */
[----:B------:R-:W-:Y:S02]  /*5eb0*/  LOP3.LUT R6, R3, R0, RZ, 0xc0, !PT ;  /* 0x0000000003067212 */ /* 0x000fe400078ec0ff */
[----:B------:R-:W-:Y:S02]  /*5ec0*/  HSET2.LE.AND R0, R4, R213, PT ;  /* 0x000000d504007233 */ /* 0x000fe40003803000 */
[----:B----4-:R-:W-:-:S04]  /*5ed0*/  F2FP.BF16.F32.PACK_AB R3, R245, R248 ;  /* 0x000000f8f503723e */ /* 0x010fc800000010ff */
[----:B------:R-:W-:Y:S02]  /*5ee0*/  LOP3.LUT R7, R3, R0, RZ, 0xc0, !PT ;  /* 0x0000000003077212 */ /* 0x000fe400078ec0ff */
[----:B------:R-:W-:Y:S02]  /*5ef0*/  HSET2.LE.AND R0, R9, R213, PT ;  /* 0x000000d509007233 */ /* 0x000fe40003803000 */
[----:B------:R-:W-:-:S04]  /*5f00*/  F2FP.BF16.F32.PACK_AB R3, R250, R249 ;  /* 0x000000f9fa03723e */ /* 0x000fc800000010ff */
[----:B------:R-:W-:Y:S02]  /*5f10*/  LOP3.LUT R4, R3, R0, RZ, 0xc0, !PT ;  /* 0x0000000003047212 */ /* 0x000fe400078ec0ff */
[----:B------:R-:W-:Y:S02]  /*5f20*/  HSET2.LE.AND R0, R5, R213, PT ;  /* 0x000000d505007233 */ /* 0x000fe40003803000 */
[----:B-1----:R-:W-:-:S04]  /*5f30*/  F2FP.BF16.F32.PACK_AB R3, R227, R244 ;  /* 0x000000f4e303723e */ /* 0x002fc800000010ff */
[----:B------:R-:W-:Y:S01]  /*5f40*/  LOP3.LUT R5, R3, R0, RZ, 0xc0, !PT ;  /* 0x0000000003057212 */ /* 0x000fe200078ec0ff */
[----:B------:R-:W-:Y:S01]  /*5f50*/  FFMA.FTZ R0, R100, UR5, -R19 ;  /* 0x0000000564007c23 */ /* 0x000fe20008010813 */
[----:B------:R-:W-:Y:S01]  /*5f60*/  LOP3.LUT R3, R220, R28, R15, 0x96, !PT ;  /* 0x0000001cdc037212 */ /* 0x000fe200078e960f */
[----:B------:R-:W-:Y:S01]  /*5f70*/  IMAD.MOV.U32 R100, RZ, RZ, R240 ;  /* 0x000000ffff647224 */ /* 0x000fe200078e00f0 */
[----:B------:R-:W1:Y:S01]  /*5f80*/  LDSM.16.MT88.4 R12, [R139+0x4c00] ;  /* 0x004c00008b0c783b */ /* 0x000e620000004200 */
[----:B------:R2:W-:Y:S02]  /*5f90*/  MUFU.EX2 R241, R0 ;  /* 0x0000000000f17308 */ /* 0x0005e40000000800 */
[----:B------:R-:W-:-:S04]  /*5fa0*/  IMAD.WIDE.U32 R8, R3, -0x2daee0ad, RZ ;  /* 0xd2511f5303087825 */ /* 0x000fc800078e00ff */
[----:B------:R-:W-:Y:S01]  /*5fb0*/  FFMA.FTZ R3, R84, UR5, -R19 ;  /* 0x0000000554037c23 */ /* 0x000fe20008010813 */
[----:B------:R-:W-:Y:S01]  /*5fc0*/  HMMA.16816.F32.BF16 R36, R4, R20, R40 ;  /* 0x000000140424723c */ /* 0x000fe20000041828 */
[----:B------:R-:W-:Y:S01]  /*5fd0*/  IMAD.MOV.U32 R84, RZ, RZ, R238 ;  /* 0x000000ffff547224 */ /* 0x000fe200078e00ee */
[C---:B------:R-:W-:Y:S01]  /*5fe0*/  PRMT R21, R8.reuse, 0x7771, RZ ;  /* 0x0000777108157816 */ /* 0x040fe200000000ff */
[----:B------:R3:W-:Y:S01]  /*5ff0*/  MUFU.EX2 R240, R3 ;  /* 0x0000000300f07308 */ /* 0x0007e20000000800 */
[----:B------:R-:W-:Y:S01]  /*6000*/  IMAD.MOV.U32 R20, RZ, RZ, R8 ;  /* 0x000000ffff147224 */ /* 0x000fe200078e0008 */
[----:B------:R-:W-:-:S03]  /*6010*/  PRMT R10, R8, 0x7773, RZ ;  /* 0x00007773080a7816 */ /* 0x000fc600000000ff */
[----:B------:R-:W-:Y:S01]  /*6020*/  HMMA.16816.F32.BF16 R32, R4, R22, R32 ;  /* 0x000000160420723c */ /* 0x000fe20000041820 */
[----:B--2---:R-:W-:Y:S01]  /*6030*/  FFMA.FTZ R0, R101, UR5, -R19 ;  /* 0x0000000565007c23 */ /* 0x004fe20008010813 */
[----:B------:R-:W-:-:S03]  /*6040*/  IMAD.MOV.U32 R101, RZ, RZ, R127 ;  /* 0x000000ffff657224 */ /* 0x000fc600078e007f */
[----:B------:R2:W4:Y:S01]  /*6050*/  MUFU.EX2 R242, R0 ;  /* 0x0000000000f27308 */ /* 0x0005220000000800 */
[----:B---3--:R-:W-:Y:S01]  /*6060*/  FFMA.FTZ R3, R102, UR5, -R17 ;  /* 0x0000000566037c23 */ /* 0x008fe20008010811 */
[----:B------:R-:W-:-:S06]  /*6070*/  IMAD.MOV.U32 R102, RZ, RZ, R237 ;  /* 0x000000ffff667224 */ /* 0x000fcc00078e00ed */
[----:B------:R3:W-:Y:S01]  /*6080*/  MUFU.EX2 R238, R3 ;  /* 0x0000000300ee7308 */ /* 0x0007e20000000800 */
[----:B--2---:R-:W-:Y:S01]  /*6090*/  FFMA.FTZ R0, R85, UR5, -R19 ;  /* 0x0000000555007c23 */ /* 0x004fe20008010813 */
[----:B------:R-:W-:-:S06]  /*60a0*/  IMAD.MOV.U32 R85, RZ, RZ, R239 ;  /* 0x000000ffff557224 */ /* 0x000fcc00078e00ef */
[----:B------:R2:W-:Y:S01]  /*60b0*/  MUFU.EX2 R243, R0 ;  /* 0x0000000000f37308 */ /* 0x0005e20000000800 */
[----:B---3--:R-:W-:Y:S01]  /*60c0*/  FFMA.FTZ R3, R103, UR5, -R17 ;  /* 0x0000000567037c23 */ /* 0x008fe20008010811 */
[----:B------:R-:W-:Y:S02]  /*60d0*/  IMAD.MOV.U32 R103, RZ, RZ, R121 ;  /* 0x000000ffff677224 */ /* 0x000fe400078e0079 */
[----:B------:R-:W-:-:S04]  /*60e0*/  IMAD.MOV.U32 R121, RZ, RZ, R236 ;  /* 0x000000ffff797224 */ /* 0x000fc800078e00ec */
[----:B------:R3:W1:Y:S01]  /*60f0*/  MUFU.EX2 R239, R3 ;  /* 0x0000000300ef7308 */ /* 0x0006620000000800 */
[----:B------:R-:W-:Y:S01]  /*6100*/  IMAD.MOV.U32 R140, RZ, RZ, R121 ;  /* 0x000000ffff8c7224 */ /* 0x000fe200078e0079 */
[----:B--2---:R-:W-:Y:S02]  /*6110*/  LOP3.LUT R0, R96, R30, R9, 0x96, !PT ;  /* 0x0000001e60007212 */ /* 0x004fe400078e9609 */
[----:B------:R-:W-:Y:S01]  /*6120*/  PRMT R9, R8, 0x7772, RZ ;  /* 0x0000777208097816 */ /* 0x000fe200000000ff */
[C---:B------:R-:W-:Y:S01]  /*6130*/  HMMA.16816.F32.BF16 R28, R4.reuse, R24, R68 ;  /* 0x00000018041c723c */ /* 0x040fe20000041844 */
[----:B------:R-:W-:Y:S02]  /*6140*/  LOP3.LUT R8, R0, 0xffff, RZ, 0xc0, !PT ;  /* 0x0000ffff00087812 */ /* 0x000fe400078ec0ff */
[----:B------:R-:W-:Y:S02]  /*6150*/  PRMT R10, R9, 0x5410, R10 ;  /* 0x00005410090a7816 */ /* 0x000fe4000000000a */
[----:B------:R-:W-:Y:S01]  /*6160*/  SHF.R.U32.HI R8, RZ, 0x8, R8 ;  /* 0x00000008ff087819 */ /* 0x000fe20000011608 */
[--C-:B---3--:R-:W-:Y:S01]  /*6170*/  FFMA.FTZ R3, R86, UR5, -R17.reuse ;  /* 0x0000000556037c23 */ /* 0x108fe20008010811 */
[C---:B------:R-:W-:Y:S01]  /*6180*/  LOP3.LUT R9, R0.reuse, 0xff, RZ, 0xc0, !PT ;  /* 0x000000ff00097812 */ /* 0x040fe200078ec0ff */
[----:B------:R-:W-:Y:S01]  /*6190*/  HMMA.16816.F32.BF16 R24, R4, R26, R52 ;  /* 0x0000001a0418723c */ /* 0x000fe20000041834 */
[----:B------:R-:W-:Y:S01]  /*61a0*/  PRMT R4, R0, 0x7632, R4 ;  /* 0x0000763200047816 */ /* 0x000fe20000000004 */
[----:B------:R-:W-:Y:S01]  /*61b0*/  FFMA.FTZ R6, R87, UR5, -R17 ;  /* 0x0000000557067c23 */ /* 0x000fe20008010811 */
[----:B------:R-:W-:Y:S01]  /*61c0*/  PRMT R8, R9, 0x5410, R8 ;  /* 0x0000541009087816 */ /* 0x000fe20000000008 */
[----:B------:R4:W-:Y:S01]  /*61d0*/  MUFU.EX2 R237, R3 ;  /* 0x0000000300ed7308 */ /* 0x0009e20000000800 */
[----:B------:R-:W-:Y:S01]  /*61e0*/  SHF.R.U32.HI R5, RZ, 0x18, R0 ;  /* 0x00000018ff057819 */ /* 0x000fe20000011600 */
[----:B------:R-:W-:Y:S01]  /*61f0*/  IMAD.MOV.U32 R86, RZ, RZ, R129 ;  /* 0x000000ffff567224 */ /* 0x000fe200078e0081 */
[----:B------:R-:W-:Y:S01]  /*6200*/  LOP3.LUT R4, R4, 0xff, RZ, 0xc0, !PT ;  /* 0x000000ff04047812 */ /* 0x000fe200078ec0ff */
[----:B------:R-:W-:Y:S01]  /*6210*/  IMAD.MOV.U32 R87, RZ, RZ, R126 ;  /* 0x000000ffff577224 */ /* 0x000fe200078e007e */
[----:B------:R-:W-:-:S02]  /*6220*/  HSET2.LE.AND R0, R8, R213, PT ;  /* 0x000000d508007233 */ /* 0x000fc40003803000 */
[----:B------:R-:W-:Y:S01]  /*6230*/  LOP3.LUT R7, R20, 0xff, RZ, 0xc0, !PT ;  /* 0x000000ff14077812 */ /* 0x000fe200078ec0ff */
[----:B------:R2:W3:Y:S01]  /*6240*/  MUFU.EX2 R236, R6 ;  /* 0x0000000600ec7308 */ /* 0x0004e20000000800 */
[----:B------:R-:W-:Y:S02]  /*6250*/  PRMT R5, R4, 0x5410, R5 ;  /* 0x0000541004057816 */ /* 0x000fe40000000005 */
[----:B------:R-:W-:Y:S02]  /*6260*/  PRMT R8, R7, 0x5410, R21 ;  /* 0x0000541007087816 */ /* 0x000fe40000000015 */
[----:B------:R-:W3:Y:S01]  /*6270*/  LDSM.16.MT88.4 R20, [R209+0x4c00] ;  /* 0x004c0000d114783b */ /* 0x000ee20000004200 */
[----:B------:R-:W-:Y:S02]  /*6280*/  LOP3.LUT R7, R10, 0xff00ff, RZ, 0xc0, !PT ;  /* 0x00ff00ff0a077812 */ /* 0x000fe400078ec0ff */
[----:B----4-:R-:W-:-:S04]  /*6290*/  F2FP.BF16.F32.PACK_AB R3, R242, R241 ;  /* 0x000000f1f203723e */ /* 0x010fc800000010ff */
[----:B------:R-:W-:Y:S02]  /*62a0*/  LOP3.LUT R4, R3, R0, RZ, 0xc0, !PT ;  /* 0x0000000003047212 */ /* 0x000fe400078ec0ff */
[----:B------:R-:W-:Y:S02]  /*62b0*/  HSET2.LE.AND R0, R5, R213, PT ;  /* 0x000000d505007233 */ /* 0x000fe40003803000 */
[----:B-1----:R-:W-:-:S04]  /*62c0*/  F2FP.BF16.F32.PACK_AB R3, R239, R238 ;  /* 0x000000eeef03723e */ /* 0x002fc800000010ff */
[----:B------:R-:W-:Y:S02]  /*62d0*/  LOP3.LUT R5, R3, R0, RZ, 0xc0, !PT ;  /* 0x0000000003057212 */ /* 0x000fe400078ec0ff */
[----:B------:R-:W-:Y:S02]  /*62e0*/  HSET2.LE.AND R0, R8, R213, PT ;  /* 0x000000d508007233 */ /* 0x000fe40003803000 */
[----:B------:R-:W-:-:S04]  /*62f0*/  F2FP.BF16.F32.PACK_AB R3, R240, R243 ;  /* 0x000000f3f003723e */ /* 0x000fc800000010ff */
[----:B--2---:R-:W-:Y:S02]  /*6300*/  LOP3.LUT R6, R3, R0, RZ, 0xc0, !PT ;  /* 0x0000000003067212 */ /* 0x004fe400078ec0ff */
[----:B------:R-:W-:Y:S01]  /*6310*/  HSET2.LE.AND R0, R7, R213, PT ;  /* 0x000000d507007233 */ /* 0x000fe20003803000 */
[----:B------:R-:W-:Y:S01]  /*6320*/  FFMA.FTZ R7, R147, UR5, -R18 ;  /* 0x0000000593077c23 */ /* 0x000fe20008010812 */
[----:B---3--:R-:W-:-:S03]  /*6330*/  F2FP.BF16.F32.PACK_AB R3, R236, R237 ;  /* 0x000000edec03723e */ /* 0x008fc600000010ff */
[----:B------:R1:W-:Y:S02]  /*6340*/  MUFU.EX2 R235, R7 ;  /* 0x0000000700eb7308 */ /* 0x0003e40000000800 */
[----:B-1----:R-:W-:Y:S01]  /*6350*/  LOP3.LUT R7, R3, R0, RZ, 0xc0, !PT ;  /* 0x0000000003077212 */ /* 0x002fe200078ec0ff */
[----:B------:R-:W-:Y:S01]  /*6360*/  FFMA.FTZ R0, R146, UR5, -R18 ;  /* 0x0000000592007c23 */ /* 0x000fe20008010812 */
[----:B------:R-:W-:Y:S01]  /*6370*/  FFMA.FTZ R3, R157, UR5, -R16 ;  /* 0x000000059d037c23 */ /* 0x000fe20008010810 */
[----:B------:R-:W-:-:S03]  /*6380*/  IMAD.MOV.U32 R157, RZ, RZ, R119 ;  /* 0x000000ffff9d7224 */ /* 0x000fc600078e0077 */
[----:B------:R1:W-:Y:S01]  /*6390*/  MUFU.EX2 R234, R0 ;  /* 0x0000000000ea7308 */ /* 0x0003e20000000800 */
[C---:B------:R-:W-:Y:S07]  /*63a0*/  HMMA.16816.F32.BF16 R48, R4.reuse, R12, R48 ;  /* 0x0000000c0430723c */ /* 0x040fee0000041830 */
[----:B------:R2:W-:Y:S01]  /*63b0*/  MUFU.EX2 R134, R3 ;  /* 0x0000000300867308 */ /* 0x0005e20000000800 */
[----:B------:R-:W-:Y:S01]  /*63c0*/  HMMA.16816.F32.BF16 R44, R4, R14, R44 ;  /* 0x0000000e042c723c */ /* 0x000fe2000004182c */
[----:B-1----:R-:W-:-:S07]  /*63d0*/  FFMA.FTZ R0, R145, UR5, -R18 ;  /* 0x0000000591007c23 */ /* 0x002fce0008010812 */
[----:B------:R-:W-:Y:S01]  /*63e0*/  HMMA.16816.F32.BF16 R40, R4, R20, R64 ;  /* 0x000000140428723c */ /* 0x000fe20000041840 */
[----:B------:R1:W-:Y:S01]  /*63f0*/  MUFU.EX2 R233, R0 ;  /* 0x0000000000e97308 */ /* 0x0003e20000000800 */
[----:B--2---:R-:W-:-:S06]  /*6400*/  FFMA.FTZ R3, R156, UR5, -R16 ;  /* 0x000000059c037c23 */ /* 0x004fcc0008010810 */
[----:B------:R-:W-:Y:S01]  /*6410*/  HMMA.16816.F32.BF16 R52, R4, R22, R56 ;  /* 0x000000160434723c */ /* 0x000fe20000041838 */
[----:B------:R-:W-:-:S04]  /*6420*/  IMAD.WIDE.U32 R4, R11, -0x2daee0ad, RZ ;  /* 0xd2511f530b047825 */ /* 0x000fc800078e00ff */
[----:B------:R-:W-:Y:S01]  /*6430*/  IMAD.MOV.U32 R59, RZ, RZ, R133 ;  /* 0x000000ffff3b7224 */ /* 0x000fe200078e0085 */
[C---:B------:R-:W-:Y:S01]  /*6440*/  PRMT R6, R4.reuse, 0x7773, RZ ;  /* 0x0000777304067816 */ /* 0x040fe200000000ff */
[----:B------:R2:W-:Y:S01]  /*6450*/  MUFU.EX2 R133, R3 ;  /* 0x0000000300857308 */ /* 0x0005e20000000800 */
[C---:B------:R-:W-:Y:S01]  /*6460*/  PRMT R7, R4.reuse, 0x7772, RZ ;  /* 0x0000777204077816 */ /* 0x040fe200000000ff */
[----:B------:R-:W-:Y:S01]  /*6470*/  IMAD.MOV.U32 R156, RZ, RZ, R118 ;  /* 0x000000ffff9c7224 */ /* 0x000fe200078e0076 */
[----:B------:R-:W-:Y:S01]  /*6480*/  PRMT R9, R4, 0x7771, RZ ;  /* 0x0000777104097816 */ /* 0x000fe200000000ff */
[----:B------:R-:W-:Y:S02]  /*6490*/  IMAD.MOV.U32 R58, RZ, RZ, R132 ;  /* 0x000000ffff3a7224 */ /* 0x000fe400078e0084 */
[----:B-1----:R-:W-:Y:S01]  /*64a0*/  FFMA.FTZ R0, R144, UR5, -R18 ;  /* 0x0000000590007c23 */ /* 0x002fe20008010812 */
[----:B------:R-:W-:-:S03]  /*64b0*/  PRMT R7, R7, 0x5410, R6 ;  /* 0x0000541007077816 */ /* 0x000fc60000000006 */
[----:B------:R1:W3:Y:S01]  /*64c0*/  MUFU.EX2 R231, R0 ;  /* 0x0000000000e77308 */ /* 0x0002e20000000800 */
[----:B--2---:R-:W-:-:S05]  /*64d0*/  LOP3.LUT R3, R7, 0xff00ff, RZ, 0xc0, !PT ;  /* 0x00ff00ff07037812 */ /* 0x004fca00078ec0ff */
[----:B------:R-:W-:Y:S01]  /*64e0*/  HSET2.LE.AND R7, R3, R213, PT ;  /* 0x000000d503077233 */ /* 0x000fe20003803000 */
[----:B-1----:R-:W-:Y:S01]  /*64f0*/  FFMA.FTZ R0, R150, UR5, -R16 ;  /* 0x0000000596007c23 */ /* 0x002fe20008010810 */
[----:B---3--:R-:W-:Y:S01]  /*6500*/  F2FP.BF16.F32.PACK_AB R3, R231, R233 ;  /* 0x000000e9e703723e */ /* 0x008fe200000010ff */
[----:B------:R-:W-:Y:S02]  /*6510*/  IMAD.MOV.U32 R150, RZ, RZ, R128 ;  /* 0x000000ffff967224 */ /* 0x000fe400078e0080 */
[----:B------:R1:W-:Y:S02]  /*6520*/  MUFU.EX2 R230, R0 ;  /* 0x0000000000e67308 */ /* 0x0003e40000000800 */
[----:B-1----:R-:W-:Y:S01]  /*6530*/  FFMA.FTZ R0, R151, UR5, -R16 ;  /* 0x0000000597007c23 */ /* 0x002fe20008010810 */
[----:B------:R-:W-:-:S05]  /*6540*/  IMAD.MOV.U32 R151, RZ, RZ, R59 ;  /* 0x000000ffff977224 */ /* 0x000fca00078e003b */
[----:B------:R1:W2:Y:S02]  /*6550*/  MUFU.EX2 R138, R0 ;  /* 0x00000000008a7308 */ /* 0x0002a40000000800 */
[----:B-1----:R-:W-:Y:S01]  /*6560*/  LOP3.LUT R0, R96, R60, R5, 0x96, !PT ;  /* 0x0000003c60007212 */ /* 0x002fe200078e9605 */
[----:B------:R-:W-:-:S03]  /*6570*/  IMAD.MOV.U32 R5, RZ, RZ, R4 ;  /* 0x000000ffff057224 */ /* 0x000fc600078e0004 */
[C---:B------:R-:W-:Y:S02]  /*6580*/  LOP3.LUT R4, R0.reuse, 0xffff, RZ, 0xc0, !PT ;  /* 0x0000ffff00047812 */ /* 0x040fe400078ec0ff */
[----:B------:R-:W-:Y:S02]  /*6590*/  LOP3.LUT R6, R0, 0xff, RZ, 0xc0, !PT ;  /* 0x000000ff00067812 */ /* 0x000fe400078ec0ff */
[----:B------:R-:W-:Y:S02]  /*65a0*/  SHF.R.U32.HI R4, RZ, 0x8, R4 ;  /* 0x00000008ff047819 */ /* 0x000fe40000011604 */
[----:B------:R-:W-:Y:S02]  /*65b0*/  LOP3.LUT R5, R5, 0xff, RZ, 0xc0, !PT ;  /* 0x000000ff05057812 */ /* 0x000fe400078ec0ff */
[----:B------:R-:W-:Y:S02]  /*65c0*/  PRMT R8, R6, 0x5410, R4 ;  /* 0x0000541006087816 */ /* 0x000fe40000000004 */
[----:B--2---:R-:W-:-:S02]  /*65d0*/  F2FP.BF16.F32.PACK_AB R4, R138, R230 ;  /* 0x000000e68a04723e */ /* 0x004fc400000010ff */
[----:B------:R-:W-:Y:S02]  /*65e0*/  PRMT R9, R5, 0x5410, R9 ;  /* 0x0000541005097816 */ /* 0x000fe40000000009 */
[----:B------:R-:W-:Y:S02]  /*65f0*/  PRMT R5, R0, 0x7632, R5 ;  /* 0x0000763200057816 */ /* 0x000fe40000000005 */
[----:B------:R-:W-:Y:S01]  /*6600*/  LOP3.LUT R7, R4, R7, RZ, 0xc0, !PT ;  /* 0x0000000704077212 */ /* 0x000fe200078ec0ff */
[----:B------:R-:W-:Y:S01]  /*6610*/  VIADD R4, R174, 0x2 ;  /* 0x00000002ae047836 */ /* 0x000fe20000000000 */
[----:B------:R-:W-:Y:S02]  /*6620*/  SHF.R.U32.HI R6, RZ, 0x18, R0 ;  /* 0x00000018ff067819 */ /* 0x000fe40000011600 */
[----:B------:R-:W-:Y:S02]  /*6630*/  LOP3.LUT R5, R5, 0xff, RZ, 0xc0, !PT ;  /* 0x000000ff05057812 */ /* 0x000fe400078ec0ff */
[----:B------:R-:W-:-:S02]  /*6640*/  HSET2.LE.AND R0, R9, R213, PT ;  /* 0x000000d509007233 */ /* 0x000fc40003803000 */
[----:B------:R-:W-:Y:S02]  /*6650*/  LOP3.LUT R9, R217, R4, R167, 0x96, !PT ;  /* 0x00000004d9097212 */ /* 0x000fe400078e96a7 */
[----:B------:R-:W-:Y:S02]  /*6660*/  PRMT R5, R5, 0x5410, R6 ;  /* 0x0000541005057816 */ /* 0x000fe40000000006 */
[----:B------:R-:W-:Y:S01]  /*6670*/  LOP3.LUT R6, R3, R0, RZ, 0xc0, !PT ;  /* 0x0000000003067212 */ /* 0x000fe200078ec0ff */
[----:B------:R-:W-:Y:S01]  /*6680*/  IMAD.WIDE.U32 R56, R9, -0x326172a9, RZ ;  /* 0xcd9e8d5709387825 */ /* 0x000fe200078e00ff */
[--C-:B------:R-:W-:Y:S02]  /*6690*/  HSET2.LE.AND R0, R8, R213.reuse, PT ;  /* 0x000000d508007233 */ /* 0x100fe40003803000 */
[----:B------:R-:W-:Y:S02]  /*66a0*/  F2FP.BF16.F32.PACK_AB R3, R234, R235 ;  /* 0x000000ebea03723e */ /* 0x000fe400000010ff */
[----:B------:R-:W-:-:S02]  /*66b0*/  HSET2.LE.AND R5, R5, R213, PT ;  /* 0x000000d505057233 */ /* 0x000fc40003803000 */
[----:B------:R-:W-:Y:S02]  /*66c0*/  LOP3.LUT R4, R3, R0, RZ, 0xc0, !PT ;  /* 0x0000000003047212 */ /* 0x000fe400078ec0ff */
[----:B------:R-:W-:Y:S02]  /*66d0*/  LOP3.LUT R3, R247, R76, R57, 0x96, !PT ;  /* 0x0000004cf7037212 */ /* 0x000fe400078e9639 */
[----:B------:R-:W-:Y:S02]  /*66e0*/  F2FP.BF16.F32.PACK_AB R8, R133, R134 ;  /* 0x000000868508723e */ /* 0x000fe400000010ff */
[----:B------:R-:W-:Y:S01]  /*66f0*/  LOP3.LUT R0, R246, R56, R157, 0x96, !PT ;  /* 0x00000038f6007212 */ /* 0x000fe200078e969d */
[----:B------:R-:W-:Y:S01]  /*6700*/  IMAD.WIDE.U32 R10, R3, -0x2daee0ad, RZ ;  /* 0xd2511f53030a7825 */ /* 0x000fe200078e00ff */
[----:B------:R-:W-:-:S03]  /*6710*/  LOP3.LUT R5, R8, R5, RZ, 0xc0, !PT ;  /* 0x0000000508057212 */ /* 0x000fc600078ec0ff */
[----:B------:R-:W-:Y:S01]  /*6720*/  IMAD.WIDE.U32 R8, R0, -0x2daee0ad, RZ ;  /* 0xd2511f5300087825 */ /* 0x000fe200078e00ff */
[----:B------:R-:W-:-:S03]  /*6730*/  LOP3.LUT R3, R172, R74, R11, 0x96, !PT ;  /* 0x0000004aac037212 */ /* 0x000fc600078e960b */
[----:B------:R-:W-:Y:S01]  /*6740*/  HMMA.16816.F32.BF16 R60, R4, R20, R28 ;  /* 0x00000014043c723c */ /* 0x000fe2000004181c */
[----:B------:R-:W-:Y:S01]  /*6750*/  LOP3.LUT R0, R173, R10, R9, 0x96, !PT ;  /* 0x0000000aad007212 */ /* 0x000fe200078e9609 */
[----:B------:R-:W-:-:S04]  /*6760*/  IMAD.WIDE.U32 R10, R3, -0x326172a9, RZ ;  /* 0xcd9e8d57030a7825 */ /* 0x000fc800078e00ff */
[----:B------:R-:W-:Y:S01]  /*6770*/  FFMA.FTZ R3, R108, UR5, -R19 ;  /* 0x000000056c037c23 */ /* 0x000fe20008010813 */
[----:B------:R-:W-:Y:S01]  /*6780*/  IMAD.WIDE.U32 R28, R0, -0x326172a9, RZ ;  /* 0xcd9e8d57001c7825 */ /* 0x000fe200078e00ff */
[----:B------:R-:W-:Y:S01]  /*6790*/  LOP3.LUT R0, R218, R156, R11, 0x96, !PT ;  /* 0x0000009cda007212 */ /* 0x000fe200078e960b */
[----:B------:R-:W-:Y:S01]  /*67a0*/  HMMA.16816.F32.BF16 R64, R4, R14, R32 ;  /* 0x0000000e0440723c */ /* 0x000fe20000041820 */
[----:B------:R1:W-:Y:S01]  /*67b0*/  MUFU.EX2 R132, R3 ;  /* 0x0000000300847308 */ /* 0x0003e20000000800 */
[----:B------:R-:W-:Y:S01]  /*67c0*/  IMAD.MOV.U32 R108, RZ, RZ, R124 ;  /* 0x000000ffff6c7224 */ /* 0x000fe200078e007c */
[----:B------:R-:W-:Y:S01]  /*67d0*/  LOP3.LUT R9, R221, R10, R29, 0x96, !PT ;  /* 0x0000000add097212 */ /* 0x000fe200078e961d */
[----:B------:R-:W-:-:S04]  /*67e0*/  IMAD.WIDE.U32 R10, R0, -0x2daee0ad, RZ ;  /* 0xd2511f53000a7825 */ /* 0x000fc800078e00ff */
[----:B------:R-:W-:Y:S01]  /*67f0*/  IMAD.WIDE.U32 R30, R9, -0x2daee0ad, RZ ;  /* 0xd2511f53091e7825 */ /* 0x000fe200078e00ff */
[----:B------:R-:W-:Y:S01]  /*6800*/  LOP3.LUT R0, R162, R8, R11, 0x96, !PT ;  /* 0x00000008a2007212 */ /* 0x000fe200078e960b */
[----:B------:R-:W-:Y:S01]  /*6810*/  HMMA.16816.F32.BF16 R68, R4, R12, R36 ;  /* 0x0000000c0444723c */ /* 0x000fe20000041824 */
[----:B------:R-:W2:Y:S01]  /*6820*/  LDSM.16.MT88.4 R12, [R139+0x5000] ;  /* 0x005000008b0c783b */ /* 0x000ea20000004200 */
[----:B------:R-:W-:Y:S01]  /*6830*/  IMAD.MOV.U32 R29, RZ, RZ, R115 ;  /* 0x000000ffff1d7224 */ /* 0x000fe200078e0073 */
[----:B------:R-:W-:Y:S01]  /*6840*/  LOP3.LUT R8, R106, R10, R31, 0x96, !PT ;  /* 0x0000000a6a087212 */ /* 0x000fe200078e961f */
[----:B------:R-:W-:-:S04]  /*6850*/  IMAD.WIDE.U32 R10, R0, -0x326172a9, RZ ;  /* 0xcd9e8d57000a7825 */ /* 0x000fc800078e00ff */
[--C-:B------:R-:W-:Y:S01]  /*6860*/  FFMA.FTZ R0, R89, UR5, -R19.reuse ;  /* 0x0000000559007c23 */ /* 0x100fe20008010813 */
[----:B------:R-:W-:Y:S01]  /*6870*/  HMMA.16816.F32.BF16 R32, R4, R22, R24 ;  /* 0x000000160420723c */ /* 0x000fe20000041818 */
[----:B-1----:R-:W-:Y:S01]  /*6880*/  FFMA.FTZ R3, R109, UR5, -R19 ;  /* 0x000000056d037c23 */ /* 0x002fe20008010813 */
[----:B------:R-:W-:Y:S01]  /*6890*/  IMAD.WIDE.U32 R4, R8, -0x326172a9, RZ ;  /* 0xcd9e8d5708047825 */ /* 0x000fe200078e00ff */
[----:B------:R1:W-:Y:S01]  /*68a0*/  MUFU.EX2 R129, R0 ;  /* 0x0000000000817308 */ /* 0x0003e20000000800 */
[----:B------:R-:W3:Y:S02]  /*68b0*/  LDSM.16.MT88.4 R20, [R209+0x5000] ;  /* 0x00500000d114783b */ /* 0x000ee40000004200 */
[----:B------:R-:W-:Y:S01]  /*68c0*/  IMAD.MOV.U32 R7, RZ, RZ, R4 ;  /* 0x000000ffff077224 */ /* 0x000fe200078e0004 */
[----:B------:R-:W-:Y:S01]  /*68d0*/  PRMT R6, R4, 0x7773, RZ ;  /* 0x0000777304067816 */ /* 0x000fe200000000ff */
[----:B------:R-:W-:Y:S02]  /*68e0*/  IMAD.MOV.U32 R109, RZ, RZ, R125 ;  /* 0x000000ffff6d7224 */ /* 0x000fe400078e007d */
[----:B------:R-:W-:Y:S01]  /*68f0*/  IMAD.MOV.U32 R89, RZ, RZ, R116 ;  /* 0x000000ffff597224 */ /* 0x000fe200078e0074 */
[----:B------:R4:W-:Y:S01]  /*6900*/  MUFU.EX2 R131, R3 ;  /* 0x0000000300837308 */ /* 0x0009e20000000800 */
[----:B------:R-:W-:-:S02]  /*6910*/  LOP3.LUT R9, R7, 0xff, RZ, 0xc0, !PT ;  /* 0x000000ff07097812 */ /* 0x000fc400078ec0ff */
[----:B-1----:R-:W-:Y:S02]  /*6920*/  LOP3.LUT R0, R219, R10, R5, 0x96, !PT ;  /* 0x0000000adb007212 */ /* 0x002fe400078e9605 */
[C---:B------:R-:W-:Y:S02]  /*6930*/  PRMT R5, R4.reuse, 0x7772, RZ ;  /* 0x0000777204057816 */ /* 0x040fe400000000ff */
[----:B------:R-:W-:Y:S02]  /*6940*/  PRMT R10, R4, 0x7771, RZ ;  /* 0x00007771040a7816 */ /* 0x000fe400000000ff */
[----:B------:R-:W-:Y:S01]  /*6950*/  LOP3.LUT R4, R0, 0xffff, RZ, 0xc0, !PT ;  /* 0x0000ffff00047812 */ /* 0x000fe200078ec0ff */
[----:B----4-:R-:W-:Y:S01]  /*6960*/  FFMA.FTZ R3, R88, UR5, -R19 ;  /* 0x0000000558037c23 */ /* 0x010fe20008010813 */
[----:B------:R-:W-:Y:S01]  /*6970*/  LOP3.LUT R7, R0, 0xff, RZ, 0xc0, !PT ;  /* 0x000000ff00077812 */ /* 0x000fe200078ec0ff */
[----:B------:R-:W-:Y:S01]  /*6980*/  IMAD.MOV.U32 R88, RZ, RZ, R58 ;  /* 0x000000ffff587224 */ /* 0x000fe200078e003a */
[----:B------:R-:W-:Y:S01]  /*6990*/  SHF.R.U32.HI R4, RZ, 0x8, R4 ;  /* 0x00000008ff047819 */ /* 0x000fe20000011604 */
[----:B------:R1:W4:Y:S01]  /*69a0*/  MUFU.EX2 R130, R3 ;  /* 0x0000000300827308 */ /* 0x0003220000000800 */
[----:B------:R-:W-:Y:S01]  /*69b0*/  PRMT R8, R5, 0x5410, R6 ;  /* 0x0000541005087816 */ /* 0x000fe20000000006 */
[----:B------:R-:W-:Y:S01]  /*69c0*/  FFMA.FTZ R5, R91, UR5, -R17 ;  /* 0x000000055b057c23 */ /* 0x000fe20008010811 */
[----:B------:R-:W-:Y:S01]  /*69d0*/  SHF.R.U32.HI R6, RZ, 0x18, R0 ;  /* 0x00000018ff067819 */ /* 0x000fe20000011600 */
[----:B------:R-:W-:-:S02]  /*69e0*/  IMAD.MOV.U32 R91, RZ, RZ, R103 ;  /* 0x000000ffff5b7224 */ /* 0x000fc400078e0067 */
[----:B------:R-:W-:Y:S02]  /*69f0*/  IMAD.MOV.U32 R103, RZ, RZ, R81 ;  /* 0x000000ffff677224 */ /* 0x000fe400078e0051 */
[----:B------:R2:W-:Y:S01]  /*6a00*/  MUFU.EX2 R128, R5 ;  /* 0x0000000500807308 */ /* 0x0005e20000000800 */
[----:B-1----:R-:W-:-:S07]  /*6a10*/  FFMA.FTZ R3, R110, UR5, -R17 ;  /* 0x000000056e037c23 */ /* 0x002fce0008010811 */
[----:B------:R1:W-:Y:S01]  /*6a20*/  MUFU.EX2 R127, R3 ;  /* 0x00000003007f7308 */ /* 0x0003e20000000800 */
[----:B--2---:R-:W-:Y:S02]  /*6a30*/  LOP3.LUT R5, R8, 0xff00ff, RZ, 0xc0, !PT ;  /* 0x00ff00ff08057812 */ /* 0x004fe400078ec0ff */
[----:B-1----:R-:W-:Y:S02]  /*6a40*/  PRMT R3, R0, 0x7632, R3 ;  /* 0x0000763200037816 */ /* 0x002fe40000000003 */
[----:B------:R-:W-:Y:S02]  /*6a50*/  PRMT R0, R9, 0x5410, R10 ;  /* 0x0000541009007816 */ /* 0x000fe4000000000a */
[----:B------:R-:W-:Y:S01]  /*6a60*/  PRMT R9, R7, 0x5410, R4 ;  /* 0x0000541007097816 */ /* 0x000fe20000000004 */
[----:B------:R-:W-:Y:S01]  /*6a70*/  FFMA.FTZ R4, R90, UR5, -R17 ;  /* 0x000000055a047c23 */ /* 0x000fe20008010811 */
[----:B------:R-:W-:Y:S01]  /*6a80*/  LOP3.LUT R3, R3, 0xff, RZ, 0xc0, !PT ;  /* 0x000000ff03037812 */ /* 0x000fe200078ec0ff */
[----:B------:R-:W-:Y:S01]  /*6a90*/  IMAD.MOV.U32 R90, RZ, RZ, R113 ;  /* 0x000000ffff5a7224 */ /* 0x000fe200078e0071 */
[----:B------:R-:W-:Y:S01]  /*6aa0*/  HSET2.LE.AND R0, R0, R213, PT ;  /* 0x000000d500007233 */ /* 0x000fe20003803000 */
[----:B------:R-:W1:Y:S01]  /*6ab0*/  MUFU.EX2 R126, R4 ;  /* 0x00000004007e7308 */ /* 0x000e620000000800 */
[----:B------:R-:W-:Y:S01]  /*6ac0*/  PRMT R10, R3, 0x5410, R6 ;  /* 0x00005410030a7816 */ /* 0x000fe20000000006 */
[----:B------:R-:W-:-:S06]  /*6ad0*/  FFMA.FTZ R3, R111, UR5, -R17 ;  /* 0x000000056f037c23 */ /* 0x000fcc0008010811 */
[----:B------:R4:W2:Y:S02]  /*6ae0*/  MUFU.EX2 R125, R3 ;  /* 0x00000003007d7308 */ /* 0x0008a40000000800 */
[----:B----4-:R-:W-:-:S04]  /*6af0*/  F2FP.BF16.F32.PACK_AB R3, R130, R129 ;  /* 0x000000818203723e */ /* 0x010fc800000010ff */
[----:B------:R-:W-:Y:S02]  /*6b00*/  LOP3.LUT R6, R3, R0, RZ, 0xc0, !PT ;  /* 0x0000000003067212 */ /* 0x000fe400078ec0ff */
[----:B------:R-:W-:Y:S02]  /*6b10*/  HSET2.LE.AND R0, R5, R213, PT ;  /* 0x000000d505007233 */ /* 0x000fe40003803000 */
[----:B-1----:R-:W-:-:S04]  /*6b20*/  F2FP.BF16.F32.PACK_AB R3, R126, R128 ;  /* 0x000000807e03723e */ /* 0x002fc800000010ff */
[----:B------:R-:W-:Y:S02]  /*6b30*/  LOP3.LUT R7, R3, R0, RZ, 0xc0, !PT ;  /* 0x0000000003077212 */ /* 0x000fe400078ec0ff */
[----:B------:R-:W-:Y:S02]  /*6b40*/  HSET2.LE.AND R0, R9, R213, PT ;  /* 0x000000d509007233 */ /* 0x000fe40003803000 */
[----:B------:R-:W-:-:S04]  /*6b50*/  F2FP.BF16.F32.PACK_AB R3, R131, R132 ;  /* 0x000000848303723e */ /* 0x000fc800000010ff */
[----:B------:R-:W-:Y:S02]  /*6b60*/  LOP3.LUT R4, R3, R0, RZ, 0xc0, !PT ;  /* 0x0000000003047212 */ /* 0x000fe400078ec0ff */
[----:B------:R-:W-:Y:S02]  /*6b70*/  HSET2.LE.AND R0, R10, R213, PT ;  /* 0x000000d50a007233 */ /* 0x000fe40003803000 */
[----:B--2---:R-:W-:-:S04]  /*6b80*/  F2FP.BF16.F32.PACK_AB R3, R125, R127 ;  /* 0x0000007f7d03723e */ /* 0x004fc800000010ff */
[----:B------:R-:W-:Y:S02]  /*6b90*/  LOP3.LUT R5, R3, R0, RZ, 0xc0, !PT ;  /* 0x0000000003057212 */ /* 0x000fe400078ec0ff */
[----:B------:R-:W-:Y:S02]  /*6ba0*/  LOP3.LUT R3, R247, R78, R57, 0x96, !PT ;  /* 0x0000004ef7037212 */ /* 0x000fe400078e9639 */
[----:B------:R-:W-:Y:S02]  /*6bb0*/  LOP3.LUT R0, R246, R56, R109, 0x96, !PT ;  /* 0x00000038f6007212 */ /* 0x000fe400078e966d */
[----:B------:R-:W-:Y:S01]  /*6bc0*/  LDSM.16.MT88.4 R56, [R209+0x5400] ;  /* 0x00540000d138783b */ /* 0x000fe20000004200 */
[C---:B------:R-:W-:Y:S08]  /*6bd0*/  HMMA.16816.F32.BF16 R48, R4.reuse, R12, R48 ;  /* 0x0000000c0430723c */ /* 0x040ff00000041830 */
[C---:B------:R-:W-:Y:S08]  /*6be0*/  HMMA.16816.F32.BF16 R44, R4.reuse, R14, R44 ;  /* 0x0000000e042c723c */ /* 0x040ff0000004182c */
[C---:B---3--:R-:W-:Y:S08]  /*6bf0*/  HMMA.16816.F32.BF16 R40, R4.reuse, R20, R40 ;  /* 0x000000140428723c */ /* 0x048ff00000041828 */
        /* <DEDUP_REMOVED lines=19> */
[----:B------:R2:W-:Y:S03]  /*6d30*/  MUFU.EX2 R121, R0 ;  /* 0x0000000000797308 */ /* 0x0005e60000000800 */
[----:B-1----:R-:W-:-:S03]  /*6d40*/  IMAD.WIDE.U32 R4, R3, -0x326172a9, RZ ;  /* 0xcd9e8d5703047825 */ /* 0x002fc600078e00ff */
[C---:B------:R-:W-:Y:S02]  /*6d50*/  PRMT R6, R4.reuse, 0x7773, RZ ;  /* 0x0000777304067816 */ /* 0x040fe400000000ff */
[C---:B------:R-:W-:Y:S01]  /*6d60*/  PRMT R3, R4.reuse, 0x7772, RZ ;  /* 0x0000777204037816 */ /* 0x040fe200000000ff */
[----:B--2---:R-:W-:Y:S01]  /*6d70*/  FFMA.FTZ R0, R153, UR5, -R18 ;  /* 0x0000000599007c23 */ /* 0x004fe20008010812 */
[----:B------:R-:W-:Y:S01]  /*6d80*/  PRMT R7, R4, 0x7771, RZ ;  /* 0x0000777104077816 */ /* 0x000fe200000000ff */
[----:B------:R-:W-:Y:S01]  /*6d90*/  IMAD.MOV.U32 R153, RZ, RZ, R84 ;  /* 0x000000ffff997224 */ /* 0x000fe200078e0054 */
        /* <DEDUP_REMOVED lines=8> */
[----:B-1----:R-:W-:Y:S01]  /*6e20*/  FFMA.FTZ R0, R152, UR5, -R18 ;  /* 0x0000000598007c23 */ /* 0x002fe20008010812 */
[----:B------:R-:W-:Y:S02]  /*6e30*/  IMAD.MOV.U32 R152, RZ, RZ, R85 ;  /* 0x000000ffff987224 */ /* 0x000fe400078e0055 */
[----:B------:R-:W-:Y:S01]  /*6e40*/  IMAD.MOV.U32 R85, RZ, RZ, R82 ;  /* 0x000000ffff557224 */ /* 0x000fe200078e0052 */
[----:B------:R1:W3:Y:S01]  /*6e50*/  MUFU.EX2 R122, R0 ;  /* 0x00000000007a7308 */ /* 0x0002e20000000800 */
[----:B--2---:R-:W-:Y:S01]  /*6e60*/  FFMA.FTZ R3, R155, UR5, -R16 ;  /* 0x000000059b037c23 */ /* 0x004fe20008010810 */
[----:B------:R-:W-:-:S02]  /*6e70*/  IMAD.MOV.U32 R155, RZ, RZ, R100 ;  /* 0x000000ffff9b7224 */ /* 0x000fc400078e0064 */
[----:B------:R-:W-:-:S04]  /*6e80*/  IMAD.MOV.U32 R100, RZ, RZ, R169 ;  /* 0x000000ffff647224 */ /* 0x000fc800078e00a9 */
        /* <DEDUP_REMOVED lines=8> */
[----:B------:R-:W-:-:S02]  /*6f10*/  LOP3.LUT R0, R4, 0xff, RZ, 0xc0, !PT ;  /* 0x000000ff04007812 */ /* 0x000fc400078ec0ff */
[----:B------:R-:W-:Y:S01]  /*6f20*/  PRMT R9, R7, 0x5410, R5 ;  /* 0x0000541007097816 */ /* 0x000fe20000000005 */
[----:B------:R1:W-:Y:S01]  /*6f30*/  MUFU.EX2 R118, R3 ;  /* 0x0000000300767308 */ /* 0x0003e20000000800 */
[----:B------:R-:W-:Y:S02]  /*6f40*/  PRMT R5, R0, 0x5410, R6 ;  /* 0x0000541000057816 */ /* 0x000fe40000000006 */
[----:B------:R-:W-:Y:S02]  /*6f50*/  HSET2.LE.AND R0, R8, R213, PT ;  /* 0x000000d508007233 */ /* 0x000fe40003803000 */
[----:B------:R-:W-:Y:S01]  /*6f60*/  LOP3.LUT R4, R10, 0xff00ff, RZ, 0xc0, !PT ;  /* 0x00ff00ff0a047812 */ /* 0x000fe200078ec0ff */
[----:B-1----:R-:W-:-:S04]  /*6f70*/  FFMA.FTZ R3, R164, UR5, -R16 ;  /* 0x00000005a4037c23 */ /* 0x002fc80008010810 */
        /* <DEDUP_REMOVED lines=14> */
[----:B------:R-:W-:Y:S02]  /*7060*/  IMAD.MOV.U32 R28, RZ, RZ, R114 ;  /* 0x000000ffff1c7224 */ /* 0x000fe400078e0072 */
[----:B------:R1:W-:Y:S02]  /*7070*/  MUFU.EX2 R115, R0 ;  /* 0x0000000000737308 */ /* 0x0003e40000000800 */
[----:B------:R-:W-:Y:S01]  /*7080*/  HMMA.16816.F32.BF16 R52, R4, R12, R68 ;  /* 0x0000000c0434723c */ /* 0x000fe20000041844 */
[----:B------:R-:W-:Y:S02]  /*7090*/  IMAD.MOV.U32 R13, RZ, RZ, R141 ;  /* 0x000000ffff0d7224 */ /* 0x000fe400078e008d */
[----:B------:R-:W-:-:S02]  /*70a0*/  IMAD.MOV.U32 R141, RZ, RZ, R112 ;  /* 0x000000ffff8d7224 */ /* 0x000fc400078e0070 */
[----:B------:R-:W-:Y:S02]  /*70b0*/  IMAD.MOV.U32 R104, RZ, RZ, R28 ;  /* 0x000000ffff687224 */ /* 0x000fe400078e001c */
[----:B------:R-:W-:Y:S01]  /*70c0*/  IMAD.MOV.U32 R12, RZ, RZ, R13 ;  /* 0x000000ffff0c7224 */ /* 0x000fe200078e000d */
[C---:B------:R-:W-:Y:S01]  /*70d0*/  HMMA.16816.F32.BF16 R68, R4.reuse, R14, R64 ;  /* 0x0000000e0444723c */ /* 0x040fe20000041840 */
[----:B------:R-:W-:Y:S02]  /*70e0*/  IMAD.MOV.U32 R14, RZ, RZ, R74 ;  /* 0x000000ffff0e7224 */ /* 0x000fe400078e004a */
[----:B------:R-:W-:Y:S02]  /*70f0*/  IMAD.MOV.U32 R15, RZ, RZ, R75 ;  /* 0x000000ffff0f7224 */ /* 0x000fe400078e004b */
[----:B------:R-:W-:Y:S02]  /*7100*/  IMAD.MOV.U32 R74, RZ, RZ, R170 ;  /* 0x000000ffff4a7224 */ /* 0x000fe400078e00aa */
[----:B-1----:R-:W-:Y:S01]  /*7110*/  FFMA.FTZ R0, R105, UR5, -R19 ;  /* 0x0000000569007c23 */ /* 0x002fe20008010813 */
[----:B------:R-:W-:Y:S01]  /*7120*/  HMMA.16816.F32.BF16 R144, R4, R20, R60 ;  /* 0x000000140490723c */ /* 0x000fe2000004183c */
[----:B------:R-:W-:-:S02]  /*7130*/  IMAD.MOV.U32 R63, RZ, RZ, R109 ;  /* 0x000000ffff3f7224 */ /* 0x000fc400078e006d */
[----:B------:R1:W-:Y:S01]  /*7140*/  MUFU.EX2 R116, R0 ;  /* 0x0000000000747308 */ /* 0x0003e20000000800 */
[----:B------:R-:W-:Y:S02]  /*7150*/  IMAD.MOV.U32 R21, RZ, RZ, R167 ;  /* 0x000000ffff157224 */ /* 0x000fe400078e00a7 */
[----:B------:R-:W-:Y:S02]  /*7160*/  IMAD.MOV.U32 R62, RZ, RZ, R108 ;  /* 0x000000ffff3e7224 */ /* 0x000fe400078e006c */
[----:B------:R-:W-:Y:S01]  /*7170*/  HMMA.16816.F32.BF16 R80, R4, R22, R32 ;  /* 0x000000160450723c */ /* 0x000fe20000041820 */
[----:B------:R-:W-:-:S04]  /*7180*/  IMAD.WIDE.U32 R4, R3, -0x2daee0ad, RZ ;  /* 0xd2511f5303047825 */ /* 0x000fc800078e00ff */
[----:B------:R-:W-:Y:S01]  /*7190*/  FFMA.FTZ R3, R92, UR5, -R19 ;  /* 0x000000055c037c23 */ /* 0x000fe20008010813 */
[----:B------:R-:W2:Y:S01]  /*71a0*/  LDSM.16.MT88.4 R32, [R139+0x5400] ;  /* 0x005400008b20783b */ /* 0x000ea20000004200 */
[----:B------:R-:W-:Y:S02]  /*71b0*/  IMAD.MOV.U32 R60, RZ, RZ, R156 ;  /* 0x000000ffff3c7224 */ /* 0x000fe400078e009c */
[----:B------:R3:W-:Y:S01]  /*71c0*/  MUFU.EX2 R113, R3 ;  /* 0x0000000300717308 */ /* 0x0007e20000000800 */
[C---:B------:R-:W-:Y:S01]  /*71d0*/  PRMT R10, R4.reuse, 0x7771, RZ ;  /* 0x00007771040a7816 */ /* 0x040fe200000000ff */
[----:B------:R-:W-:Y:S01]  /*71e0*/  IMAD.MOV.U32 R61, RZ, RZ, R157 ;  /* 0x000000ffff3d7224 */ /* 0x000fe200078e009d */
[C---:B------:R-:W-:Y:S01]  /*71f0*/  PRMT R9, R4.reuse, 0x7773, RZ ;  /* 0x0000777304097816 */ /* 0x040fe200000000ff */
[----:B------:R-:W-:Y:S01]  /*7200*/  IMAD.MOV.U32 R108, RZ, RZ, R171 ;  /* 0x000000ffff6c7224 */ /* 0x000fe200078e00ab */
[----:B------:R-:W-:Y:S01]  /*7210*/  PRMT R7, R4, 0x7772, RZ ;  /* 0x0000777204077816 */ /* 0x000fe200000000ff */
[----:B-1----:R-:W-:Y:S01]  /*7220*/  FFMA.FTZ R0, R94, UR5, -R19 ;  /* 0x000000055e007c23 */ /* 0x002fe20008010813 */
[----:B------:R-:W-:-:S02]  /*7230*/  IMAD.MOV.U32 R75, RZ, RZ, R165 ;  /* 0x000000ffff4b7224 */ /* 0x000fc400078e00a5 */
[----:B------:R-:W-:Y:S01]  /*7240*/  PRMT R7, R7, 0x5410, R9 ;  /* 0x0000541007077816 */ /* 0x000fe20000000009 */
[----:B------:R1:W4:Y:S01]  /*7250*/  MUFU.EX2 R114, R0 ;  /* 0x0000000000727308 */ /* 0x0003220000000800 */
[----:B------:R-:W-:Y:S02]  /*7260*/  IMAD.MOV.U32 R20, RZ, RZ, R166 ;  /* 0x000000ffff147224 */ /* 0x000fe400078e00a6 */
[----:B------:R-:W-:Y:S01]  /*7270*/  LOP3.LUT R7, R7, 0xff00ff, RZ, 0xc0, !PT ;  /* 0x00ff00ff07077812 */ /* 0x000fe200078ec0ff */
[----:B------:R-:W-:Y:S02]  /*7280*/  IMAD.MOV.U32 R105, RZ, RZ, R29 ;  /* 0x000000ffff697224 */ /* 0x000fe400078e001d */
[----:B------:R-:W-:Y:S02]  /*7290*/  IMAD.MOV.U32 R28, RZ, RZ, R14 ;  /* 0x000000ffff1c7224 */ /* 0x000fe400078e000e */
[----:B---3--:R-:W-:Y:S01]  /*72a0*/  FFMA.FTZ R3, R95, UR5, -R17 ;  /* 0x000000055f037c23 */ /* 0x008fe20008010811 */
[----:B------:R-:W-:-:S02]  /*72b0*/  IMAD.MOV.U32 R29, RZ, RZ, R15 ;  /* 0x000000ffff1d7224 */ /* 0x000fc400078e000f */
[----:B------:R-:W-:Y:S01]  /*72c0*/  IMAD.MOV.U32 R13, RZ, RZ, R155 ;  /* 0x000000ffff0d7224 */ /* 0x000fe200078e009b */
[----:B------:R3:W-:Y:S01]  /*72d0*/  MUFU.EX2 R112, R3 ;  /* 0x0000000300707308 */ /* 0x0007e20000000800 */
[----:B-1----:R-:W-:Y:S01]  /*72e0*/  LOP3.LUT R0, R96, R30, R5, 0x96, !PT ;  /* 0x0000001e60007212 */ /* 0x002fe200078e9605 */
[----:B------:R-:W-:Y:S02]  /*72f0*/  IMAD.MOV.U32 R5, RZ, RZ, R4 ;  /* 0x000000ffff057224 */ /* 0x000fe400078e0004 */
[----:B------:R-:W-:Y:S01]  /*7300*/  IMAD.MOV.U32 R105, RZ, RZ, R29 ;  /* 0x000000ffff697224 */ /* 0x000fe200078e001d */
[C---:B------:R-:W-:Y:S01]  /*7310*/  LOP3.LUT R4, R0.reuse, 0xffff, RZ, 0xc0, !PT ;  /* 0x0000ffff00047812 */ /* 0x040fe200078ec0ff */
[----:B------:R-:W-:Y:S01]  /*7320*/  IMAD.MOV.U32 R155, RZ, RZ, R152 ;  /* 0x000000ffff9b7224 */ /* 0x000fe200078e0098 */
[----:B------:R-:W-:Y:S02]  /*7330*/  LOP3.LUT R8, R5, 0xff, RZ, 0xc0, !PT ;  /* 0x000000ff05087812 */ /* 0x000fe400078ec0ff */
[----:B------:R-:W-:-:S02]  /*7340*/  LOP3.LUT R6, R0, 0xff, RZ, 0xc0, !PT ;  /* 0x000000ff00067812 */ /* 0x000fc400078ec0ff */
[----:B---3--:R-:W-:Y:S01]  /*7350*/  PRMT R3, R0, 0x7632, R3 ;  /* 0x0000763200037816 */ /* 0x008fe20000000003 */
[----:B------:R-:W-:Y:S01]  /*7360*/  IMAD.MOV.U32 R29, RZ, RZ, R12 ;  /* 0x000000ffff1d7224 */ /* 0x000fe200078e000c */
[----:B------:R-:W-:Y:S01]  /*7370*/  SHF.R.U32.HI R5, RZ, 0x18, R0 ;  /* 0x00000018ff057819 */ /* 0x000fe20000011600 */
[----:B------:R-:W-:Y:S01]  /*7380*/  FFMA.FTZ R0, R93, UR5, -R17 ;  /* 0x000000055d007c23 */ /* 0x000fe20008010811 */
[----:B------:R-:W-:Y:S01]  /*7390*/  LOP3.LUT R3, R3, 0xff, RZ, 0xc0, !PT ;  /* 0x000000ff03037812 */ /* 0x000fe200078ec0ff */
[----:B------:R-:W-:Y:S01]  /*73a0*/  IMAD.MOV.U32 R11, RZ, RZ, R13 ;  /* 0x000000ffff0b7224 */ /* 0x000fe200078e000d */
[----:B------:R-:W-:Y:S01]  /*73b0*/  PRMT R8, R8, 0x5410, R10 ;  /* 0x0000541008087816 */ /* 0x000fe2000000000a */
[----:B------:R1:W3:Y:S01]  /*73c0*/  MUFU.EX2 R111, R0 ;  /* 0x00000000006f7308 */ /* 0x0002e20000000800 */
[----:B------:R-:W-:Y:S01]  /*73d0*/  PRMT R5, R3, 0x5410, R5 ;  /* 0x0000541003057816 */ /* 0x000fe20000000005 */
[----:B------:R-:W-:Y:S01]  /*73e0*/  FFMA.FTZ R3, R107, UR5, -R17 ;  /* 0x000000056b037c23 */ /* 0x000fe20008010811 */
[----:B------:R-:W-:Y:S01]  /*73f0*/  SHF.R.U32.HI R4, RZ, 0x8, R4 ;  /* 0x00000008ff047819 */ /* 0x000fe20000011604 */
[----:B------:R-:W-:Y:S01]  /*7400*/  IMAD.MOV.U32 R152, RZ, RZ, R153 ;  /* 0x000000ffff987224 */ /* 0x000fe200078e0099 */
[----:B------:R-:W-:Y:S01]  /*7410*/  LOP3.LUT R20, R220, R26, R25, 0x96, !PT ;  /* 0x0000001adc147212 */ /* 0x000fe200078e9619 */
[----:B------:R-:W-:Y:S01]  /*7420*/  IMAD.MOV.U32 R153, RZ, RZ, R154 ;  /* 0x000000ffff997224 */ /* 0x000fe200078e009a */
[----:B------:R-:W-:Y:S01]  /*7430*/  PRMT R4, R6, 0x5410, R4 ;  /* 0x0000541006047816 */ /* 0x000fe20000000004 */
[----:B------:R4:W-:Y:S01]  /*7440*/  MUFU.EX2 R110, R3 ;  /* 0x00000003006e7308 */ /* 0x0009e20000000800 */
[----:B------:R-:W-:-:S02]  /*7450*/  IMAD.MOV.U32 R154, RZ, RZ, R91 ;  /* 0x000000ffff9a7224 */ /* 0x000fc400078e005b */
[----:B------:R-:W-:Y:S02]  /*7460*/  IMAD.MOV.U32 R91, RZ, RZ, R88 ;  /* 0x000000ffff5b7224 */ /* 0x000fe400078e0058 */
[----:B------:R-:W-:Y:S02]  /*7470*/  IMAD.MOV.U32 R88, RZ, RZ, R228 ;  /* 0x000000ffff587224 */ /* 0x000fe400078e00e4 */
[--C-:B------:R-:W-:Y:S01]  /*7480*/  FFMA.FTZ R31, R207, UR5, -R17.reuse ;  /* 0x00000005cf1f7c23 */ /* 0x100fe20008010811 */
[----:B------:R2:W5:Y:S01]  /*7490*/  LDL.LU R228, [R1+0x70] ;  /* 0x0000700001e47983 */ /* 0x0005620000300800 */
[----:B-1----:R-:W-:-:S04]  /*74a0*/  FFMA.FTZ R0, R160, UR5, -R17 ;  /* 0x00000005a0007c23 */ /* 0x002fc80008010811 */
[----:B------:R1:W2:Y:S01]  /*74b0*/  MUFU.EX2 R109, R0 ;  /* 0x00000000006d7308 */ /* 0x0002a20000000800 */
[----:B----4-:R-:W-:Y:S02]  /*74c0*/  F2FP.BF16.F32.PACK_AB R3, R113, R114 ;  /* 0x000000727103723e */ /* 0x010fe400000010ff */
[----:B-1----:R-:W-:-:S05]  /*74d0*/  HSET2.LE.AND R0, R8, R213, PT ;  /* 0x000000d508007233 */ /* 0x002fca0003803000 */
[----:B------:R-:W-:Y:S02]  /*74e0*/  LOP3.LUT R6, R3, R0, RZ, 0xc0, !PT ;  /* 0x0000000003067212 */ /* 0x000fe400078ec0ff */
[----:B------:R-:W-:Y:S02]  /*74f0*/  HSET2.LE.AND R0, R7, R213, PT ;  /* 0x000000d507007233 */ /* 0x000fe40003803000 */
[----:B---3--:R-:W-:-:S04]  /*7500*/  F2FP.BF16.F32.PACK_AB R3, R111, R112 ;  /* 0x000000706f03723e */ /* 0x008fc800000010ff */
[----:B------:R-:W-:Y:S02]  /*7510*/  LOP3.LUT R7, R3, R0, RZ, 0xc0, !PT ;  /* 0x0000000003077212 */ /* 0x000fe400078ec0ff */
[----:B------:R-:W-:Y:S02]  /*7520*/  HSET2.LE.AND R0, R4, R213, PT ;  /* 0x000000d504007233 */ /* 0x000fe40003803000 */
[----:B------:R-:W-:-:S04]  /*7530*/  F2FP.BF16.F32.PACK_AB R3, R116, R115 ;  /* 0x000000737403723e */ /* 0x000fc800000010ff */
[----:B------:R-:W-:Y:S02]  /*7540*/  LOP3.LUT R4, R3, R0, RZ, 0xc0, !PT ;  /* 0x0000000003047212 */ /* 0x000fe400078ec0ff */
[----:B------:R-:W-:Y:S02]  /*7550*/  HSET2.LE.AND R0, R5, R213, PT ;  /* 0x000000d505007233 */ /* 0x000fe40003803000 */
[----:B--2---:R-:W-:-:S04]  /*7560*/  F2FP.BF16.F32.PACK_AB R3, R110, R109 ;  /* 0x0000006d6e03723e */ /* 0x004fc800000010ff */
[----:B------:R-:W-:Y:S01]  /*7570*/  LOP3.LUT R5, R3, R0, RZ, 0xc0, !PT ;  /* 0x0000000003057212 */ /* 0x000fe200078ec0ff */
[----:B------:R-:W-:-:S05]  /*7580*/  VIADD R0, R174, 0x3 ;  /* 0x00000003ae007836 */ /* 0x000fca0000000000 */
[----:B------:R-:W-:Y:S01]  /*7590*/  LOP3.LUT R0, R217, R0, R21, 0x96, !PT ;  /* 0x00000000d9007212 */ /* 0x000fe200078e9615 */
[C---:B------:R-:W-:Y:S08]  /*75a0*/  HMMA.16816.F32.BF16 R164, R4.reuse, R32, R48 ;  /* 0x0000002004a4723c */ /* 0x040ff00000041830 */
[C---:B------:R-:W-:Y:S08]  /*75b0*/  HMMA.16816.F32.BF16 R168, R4.reuse, R34, R44 ;  /* 0x0000002204a8723c */ /* 0x040ff0000004182c */
[C---:B------:R-:W-:Y:S08]  /*75c0*/  HMMA.16816.F32.BF16 R156, R4.reuse, R56, R40 ;  /* 0x00000038049c723c */ /* 0x040ff00000041828 */
[----:B------:R-:W-:Y:S01]  /*75d0*/  HMMA.16816.F32.BF16 R64, R4, R58, R36 ;  /* 0x0000003a0440723c */ /* 0x000fe20000041824 */
[----:B------:R-:W-:-:S05]  /*75e0*/  IMAD.WIDE.U32 R4, R0, -0x326172a9, RZ ;  /* 0xcd9e8d5700047825 */ /* 0x000fca00078e00ff */
[C---:B------:R-:W-:Y:S02]  /*75f0*/  LOP3.LUT R3, R247.reuse, R78, R5, 0x96, !PT ;  /* 0x0000004ef7037212 */ /* 0x040fe400078e9605 */
[C---:B------:R-:W-:Y:S02]  /*7600*/  LOP3.LUT R0, R246.reuse, R4, R63, 0x96, !PT ;  /* 0x00000004f6007212 */ /* 0x040fe400078e963f */
[----:B------:R-:W-:Y:S02]  /*7610*/  LOP3.LUT R7, R247, R76, R5, 0x96, !PT ;  /* 0x0000004cf7077212 */ /* 0x000fe400078e9605 */
[----:B------:R-:W-:Y:S01]  /*7620*/  LOP3.LUT R6, R246, R4, R61, 0x96, !PT ;  /* 0x00000004f6067212 */ /* 0x000fe200078e963d */
[----:B------:R-:W-:-:S04]  /*7630*/  IMAD.WIDE.U32 R4, R3, -0x2daee0ad, RZ ;  /* 0xd2511f5303047825 */ /* 0x000fc800078e00ff */
[----:B------:R-:W-:Y:S01]  /*7640*/  IMAD.WIDE.U32 R14, R0, -0x2daee0ad, RZ ;  /* 0xd2511f53000e7825 */ /* 0x000fe200078e00ff */
[----:B------:R-:W-:-:S03]  /*7650*/  LOP3.LUT R3, R172, R104, R5, 0x96, !PT ;  /* 0x00000068ac037212 */ /* 0x000fc600078e9605 */
[----:B------:R-:W-:Y:S01]  /*7660*/  IMAD.MOV.U32 R104, RZ, RZ, R28 ;  /* 0x000000ffff687224 */ /* 0x000fe200078e001c */
[----:B------:R-:W-:Y:S01]  /*7670*/  LOP3.LUT R0, R173, R4, R15, 0x96, !PT ;  /* 0x00000004ad007212 */ /* 0x000fe200078e960f */
[----:B------:R-:W-:-:S04]  /*7680*/  IMAD.WIDE.U32 R4, R7, -0x2daee0ad, RZ ;  /* 0xd2511f5307047825 */ /* 0x000fc800078e00ff */
[----:B------:R-:W-:Y:S01]  /*7690*/  IMAD.WIDE.U32 R12, R6, -0x2daee0ad, RZ ;  /* 0xd2511f53060c7825 */ /* 0x000fe200078e00ff */
[----:B------:R-:W-:-:S03]  /*76a0*/  LOP3.LUT R8, R172, R104, R5, 0x96, !PT ;  /* 0x00000068ac087212 */ /* 0x000fc600078e9605 */
[----:B------:R-:W-:Y:S01]  /*76b0*/  IMAD.WIDE.U32 R6, R0, -0x326172a9, RZ ;  /* 0xcd9e8d5700067825 */ /* 0x000fe200078e00ff */
[----:B------:R-:W-:-:S03]  /*76c0*/  LOP3.LUT R10, R173, R4, R13, 0x96, !PT ;  /* 0x00000004ad0a7212 */ /* 0x000fc600078e960d */
[----:B------:R-:W-:-:S04]  /*76d0*/  IMAD.WIDE.U32 R4, R3, -0x326172a9, RZ ;  /* 0xcd9e8d5703047825 */ /* 0x000fc800078e00ff */
[----:B------:R-:W-:Y:S01]  /*76e0*/  IMAD.MOV.U32 R28, RZ, RZ, R29 ;  /* 0x000000ffff1c7224 */ /* 0x000fe200078e001d */
[----:B------:R-:W-:Y:S01]  /*76f0*/  LOP3.LUT R7, R221, R4, R7, 0x96, !PT ;  /* 0x00000004dd077212 */ /* 0x000fe200078e9607 */
[----:B------:R-:W-:Y:S01]  /*7700*/  IMAD.MOV.U32 R29, RZ, RZ, R11 ;  /* 0x000000ffff1d7224 */ /* 0x000fe200078e000b */
[----:B------:R-:W-:Y:S01]  /*7710*/  LOP3.LUT R11, R218, R62, R5, 0x96, !PT ;  /* 0x0000003eda0b7212 */ /* 0x000fe200078e9605 */
[----:B------:R-:W-:Y:S02]  /*7720*/  IMAD.MOV.U32 R172, RZ, RZ, R60 ;  /* 0x000000ffffac7224 */ /* 0x000fe400078e003c */
[----:B------:R-:W-:-:S04]  /*7730*/  IMAD.WIDE.U32 R8, R8, -0x326172a9, RZ ;  /* 0xcd9e8d5708087825 */ /* 0x000fc800078e00ff */
[----:B------:R-:W-:Y:S01]  /*7740*/  IMAD.WIDE.U32 R4, R10, -0x326172a9, RZ ;  /* 0xcd9e8d570a047825 */ /* 0x000fe200078e00ff */
[----:B------:R-:W-:-:S04]  /*7750*/  LOP3.LUT R3, R218, R172, R9, 0x96, !PT ;  /* 0x000000acda037212 */ /* 0x000fc800078e9609 */
[----:B------:R-:W-:Y:S01]  /*7760*/  LOP3.LUT R0, R221, R8, R5, 0x96, !PT ;  /* 0x00000008dd007212 */ /* 0x000fe200078e9605 */
[----:B------:R-:W-:-:S04]  /*7770*/  IMAD.WIDE.U32 R10, R11, -0x2daee0ad, RZ ;  /* 0xd2511f530b0a7825 */ /* 0x000fc800078e00ff */
[----:B------:R-:W-:-:S04]  /*7780*/  IMAD.WIDE.U32 R8, R3, -0x2daee0ad, RZ ;  /* 0xd2511f5303087825 */ /* 0x000fc800078e00ff */
[----:B------:R-:W-:Y:S01]  /*7790*/  IMAD.WIDE.U32 R24, R0, -0x2daee0ad, RZ ;  /* 0xd2511f5300187825 */ /* 0x000fe200078e00ff */
[C---:B------:R-:W-:Y:S02]  /*77a0*/  LOP3.LUT R14, R162.reuse, R14, R11, 0x96, !PT ;  /* 0x0000000ea20e7212 */ /* 0x040fe400078e960b */
[----:B------:R-:W-:Y:S02]  /*77b0*/  LOP3.LUT R11, R162, R12, R9, 0x96, !PT ;  /* 0x0000000ca20b7212 */ /* 0x000fe400078e9609 */
[----:B------:R-:W-:Y:S01]  /*77c0*/  LOP3.LUT R22, R106, R8, R25, 0x96, !PT ;  /* 0x000000086a167212 */ /* 0x000fe200078e9619 */
[----:B------:R-:W-:-:S04]  /*77d0*/  IMAD.WIDE.U32 R8, R20, -0x2daee0ad, RZ ;  /* 0xd2511f5314087825 */ /* 0x000fc800078e00ff */
[----:B------:R-:W-:Y:S01]  /*77e0*/  FFMA.FTZ R3, R184, UR5, -R18 ;  /* 0x00000005b8037c23 */ /* 0x000fe20008010812 */
[----:B------:R-:W-:-:S04]  /*77f0*/  IMAD.WIDE.U32 R26, R7, -0x2daee0ad, RZ ;  /* 0xd2511f53071a7825 */ /* 0x000fc800078e00ff */
[----:B------:R-:W-:Y:S02]  /*7800*/  IMAD.MOV.U32 R5, RZ, RZ, R8 ;  /* 0x000000ffff057224 */ /* 0x000fe400078e0008 */
[----:B------:R-:W-:Y:S01]  /*7810*/  IMAD.MOV.U32 R184, RZ, RZ, R108 ;  /* 0x000000ffffb87224 */ /* 0x000fe200078e006c */
[----:B------:R-:W-:Y:S01]  /*7820*/  LOP3.LUT R27, R106, R10, R27, 0x96, !PT ;  /* 0x0000000a6a1b7212 */ /* 0x000fe200078e961b */
[----:B------:R1:W-:Y:S01]  /*7830*/  MUFU.EX2 R108, R3 ;  /* 0x00000003006c7308 */ /* 0x0003e20000000800 */
[----:B------:R-:W-:Y:S02]  /*7840*/  PRMT R10, R8, 0x7771, RZ ;  /* 0x00007771080a7816 */ /* 0x000fe400000000ff */
[----:B------:R-:W-:Y:S02]  /*7850*/  LOP3.LUT R5, R5, 0xff, RZ, 0xc0, !PT ;  /* 0x000000ff05057812 */ /* 0x000fe400078ec0ff */
[----:B------:R-:W-:Y:S02]  /*7860*/  LOP3.LUT R0, R96, R72, R9, 0x96, !PT ;  /* 0x0000004860007212 */ /* 0x000fe400078e9609 */
[----:B------:R-:W-:-:S02]  /*7870*/  PRMT R9, R8, 0x7773, RZ ;  /* 0x0000777308097816 */ /* 0x000fc400000000ff */
[----:B------:R-:W-:Y:S02]  /*7880*/  PRMT R7, R8, 0x7772, RZ ;  /* 0x0000777208077816 */ /* 0x000fe400000000ff */
[----:B------:R-:W-:Y:S01]  /*7890*/  PRMT R13, R5, 0x5410, R10 ;  /* 0x00005410050d7816 */ /* 0x000fe2000000000a */
[----:B-1----:R-:W-:Y:S01]  /*78a0*/  FFMA.FTZ R3, R185, UR5, -R18 ;  /* 0x00000005b9037c23 */ /* 0x002fe20008010812 */
[----:B------:R-:W-:-:S03]  /*78b0*/  LOP3.LUT R5, R0, 0xffff, RZ, 0xc0, !PT ;  /* 0x0000ffff00057812 */ /* 0x000fc600078ec0ff */
[----:B------:R1:W-:Y:S01]  /*78c0*/  MUFU.EX2 R106, R3 ;  /* 0x00000003006a7308 */ /* 0x0003e20000000800 */
[----:B------:R-:W-:Y:S02]  /*78d0*/  PRMT R15, R7, 0x5410, R9 ;  /* 0x00005410070f7816 */ /* 0x000fe40000000009 */
[----:B------:R-:W-:Y:S02]  /*78e0*/  SHF.R.U32.HI R5, RZ, 0x8, R5 ;  /* 0x00000008ff057819 */ /* 0x000fe40000011605 */
[----:B------:R-:W-:Y:S01]  /*78f0*/  LOP3.LUT R7, R0, 0xff, RZ, 0xc0, !PT ;  /* 0x000000ff00077812 */ /* 0x000fe200078ec0ff */
[----:B-1----:R-:W-:-:S04]  /*7900*/  FFMA.FTZ R3, R175, UR5, -R18 ;  /* 0x00000005af037c23 */ /* 0x002fc80008010812 */
[----:B------:R1:W-:Y:S01]  /*7910*/  MUFU.EX2 R105, R3 ;  /* 0x0000000300697308 */ /* 0x0003e20000000800 */
[----:B------:R-:W-:Y:S02]  /*7920*/  PRMT R12, R7, 0x5410, R5 ;  /* 0x00005410070c7816 */ /* 0x000fe40000000005 */
[----:B------:R-:W-:Y:S02]  /*7930*/  PRMT R7, R0, 0x7632, R7 ;  /* 0x0000763200077816 */ /* 0x000fe40000000007 */
[----:B------:R-:W-:Y:S01]  /*7940*/  SHF.R.U32.HI R5, RZ, 0x18, R0 ;  /* 0x00000018ff057819 */ /* 0x000fe20000011600 */
[----:B------:R-:W-:Y:S01]  /*7950*/  FFMA.FTZ R0, R163, UR5, -R16 ;  /* 0x00000005a3007c23 */ /* 0x000fe20008010810 */
[----:B-1----:R-:W-:-:S04]  /*7960*/  FFMA.FTZ R3, R161, UR5, -R18 ;  /* 0x00000005a1037c23 */ /* 0x002fc80008010812 */
[----:B------:R1:W2:Y:S01]  /*7970*/  MUFU.EX2 R107, R3 ;  /* 0x00000003006b7308 */ /* 0x0002a20000000800 */
[----:B------:R-:W-:Y:S02]  /*7980*/  IMAD.MOV.U32 R163, RZ, RZ, R102 ;  /* 0x000000ffffa37224 */ /* 0x000fe400078e0066 */
[----:B-1----:R-:W-:Y:S01]  /*7990*/  FFMA.FTZ R3, R186, UR5, -R16 ;  /* 0x00000005ba037c23 */ /* 0x002fe20008010810 */
[----:B------:R-:W-:-:S04]  /*79a0*/  IMAD.MOV.U32 R186, RZ, RZ, R103 ;  /* 0x000000ffffba7224 */ /* 0x000fc800078e0067 */
[----:B------:R1:W-:Y:S08]  /*79b0*/  MUFU.EX2 R103, R0 ;  /* 0x0000000000677308 */ /* 0x0003f00000000800 */
[----:B------:R3:W4:Y:S01]  /*79c0*/  MUFU.EX2 R104, R3 ;  /* 0x0000000300687308 */ /* 0x0007220000000800 */
[----:B------:R-:W-:-:S04]  /*79d0*/  IMAD.WIDE.U32 R8, R11, -0x326172a9, RZ ;  /* 0xcd9e8d570b087825 */ /* 0x000fc800078e00ff */
[----:B-1----:R-:W-:Y:S01]  /*79e0*/  FFMA.FTZ R0, R187, UR5, -R16 ;  /* 0x00000005bb007c23 */ /* 0x002fe20008010810 */
[----:B---3--:R-:W-:-:S04]  /*79f0*/  LOP3.LUT R3, R7, 0xff, RZ, 0xc0, !PT ;  /* 0x000000ff07037812 */ /* 0x008fc800078ec0ff */
[----:B------:R-:W-:Y:S01]  /*7a00*/  PRMT R7, R3, 0x5410, R5 ;  /* 0x0000541003077816 */ /* 0x000fe20000000005 */
[----:B------:R-:W-:Y:S01]  /*7a10*/  FFMA.FTZ R3, R196, UR5, -R16 ;  /* 0x00000005c4037c23 */ /* 0x000fe20008010810 */
[----:B------:R1:W-:Y:S01]  /*7a20*/  MUFU.EX2 R102, R0 ;  /* 0x0000000000667308 */ /* 0x0003e20000000800 */
[----:B------:R-:W-:Y:S01]  /*7a30*/  IMAD.MOV.U32 R196, RZ, RZ, R101 ;  /* 0x000000ffffc47224 */ /* 0x000fe200078e0065 */
[----:B------:R-:W-:Y:S01]  /*7a40*/  LOP3.LUT R5, R15, 0xff00ff, RZ, 0xc0, !PT ;  /* 0x00ff00ff0f057812 */ /* 0x000fe200078ec0ff */
[----:B------:R-:W-:-:S05]  /*7a50*/  IMAD.WIDE.U32 R10, R14, -0x326172a9, RZ ;  /* 0xcd9e8d570e0a7825 */ /* 0x000fca00078e00ff */
[----:B------:R2:W3:Y:S01]  /*7a60*/  MUFU.EX2 R101, R3 ;  /* 0x0000000300657308 */ /* 0x0004e20000000800 */
[----:B-1----:R-:W-:Y:S02]  /*7a70*/  HSET2.LE.AND R0, R13, R213, PT ;  /* 0x000000d50d007233 */ /* 0x002fe40003803000 */
[----:B--2---:R-:W-:-:S04]  /*7a80*/  F2FP.BF16.F32.PACK_AB R3, R107, R105 ;  /* 0x000000696b03723e */ /* 0x004fc800000010ff */
[----:B------:R-:W-:Y:S02]  /*7a90*/  LOP3.LUT R14, R3, R0, RZ, 0xc0, !PT ;  /* 0x00000000030e7212 */ /* 0x000fe400078ec0ff */
[----:B------:R-:W-:Y:S02]  /*7aa0*/  HSET2.LE.AND R0, R5, R213, PT ;  /* 0x000000d505007233 */ /* 0x000fe40003803000 */
[----:B----4-:R-:W-:-:S04]  /*7ab0*/  F2FP.BF16.F32.PACK_AB R3, R103, R104 ;  /* 0x000000686703723e */ /* 0x010fc800000010ff */
[----:B------:R-:W-:Y:S02]  /*7ac0*/  LOP3.LUT R15, R3, R0, RZ, 0xc0, !PT ;  /* 0x00000000030f7212 */ /* 0x000fe400078ec0ff */
[----:B------:R-:W-:Y:S02]  /*7ad0*/  HSET2.LE.AND R0, R12, R213, PT ;  /* 0x000000d50c007233 */ /* 0x000fe40003803000 */
[----:B------:R-:W-:Y:S02]  /*7ae0*/  F2FP.BF16.F32.PACK_AB R3, R106, R108 ;  /* 0x0000006c6a03723e */ /* 0x000fe400000010ff */
[C---:B------:R-:W-:Y:S02]  /*7af0*/  LOP3.LUT R6, R220.reuse, R6, R11, 0x96, !PT ;  /* 0x00000006dc067212 */ /* 0x040fe400078e960b */
[----:B------:R-:W-:Y:S02]  /*7b00*/  LOP3.LUT R4, R220, R4, R9, 0x96, !PT ;  /* 0x00000004dc047212 */ /* 0x000fe400078e9609 */
[----:B------:R-:W-:-:S02]  /*7b10*/  LOP3.LUT R12, R3, R0, RZ, 0xc0, !PT ;  /* 0x00000000030c7212 */ /* 0x000fc400078ec0ff */
[----:B------:R-:W-:Y:S02]  /*7b20*/  HSET2.LE.AND R0, R7, R213, PT ;  /* 0x000000d507007233 */ /* 0x000fe40003803000 */
[----:B---3--:R-:W-:Y:S01]  /*7b30*/  F2FP.BF16.F32.PACK_AB R3, R101, R102 ;  /* 0x000000666503723e */ /* 0x008fe200000010ff */
[----:B------:R-:W-:-:S03]  /*7b40*/  IMAD.WIDE.U32 R20, R6, -0x2daee0ad, RZ ;  /* 0xd2511f5306147825 */ /* 0x000fc600078e00ff */
[----:B------:R-:W-:Y:S01]  /*7b50*/  LOP3.LUT R13, R3, R0, RZ, 0xc0, !PT ;  /* 0x00000000030d7212 */ /* 0x000fe200078ec0ff */
[----:B------:R-:W-:-:S04]  /*7b60*/  IMAD.WIDE.U32 R6, R4, -0x2daee0ad, RZ ;  /* 0xd2511f5304067825 */ /* 0x000fc800078e00ff */
[----:B------:R-:W-:Y:S01]  /*7b70*/  FFMA.FTZ R0, R188, UR5, -R18 ;  /* 0x00000005bc007c23 */ /* 0x000fe20008010812 */
[----:B------:R-:W-:Y:S01]  /*7b80*/  IMAD.WIDE.U32 R4, R22, -0x326172a9, RZ ;  /* 0xcd9e8d5716047825 */ /* 0x000fe200078e00ff */
[----:B------:R-:W-:-:S03]  /*7b90*/  LOP3.LUT R9, R96, R26, R21, 0x96, !PT ;  /* 0x0000001a60097212 */ /* 0x000fc600078e9615 */
[----:B------:R-:W-:Y:S01]  /*7ba0*/  FFMA.FTZ R3, R176, UR5, -R18 ;  /* 0x00000005b0037c23 */ /* 0x000fe20008010812 */
[----:B------:R-:W-:Y:S01]  /*7bb0*/  LOP3.LUT R11, R96, R24, R7, 0x96, !PT ;  /* 0x00000018600b7212 */ /* 0x000fe200078e9607 */
[----:B------:R-:W-:Y:S01]  /*7bc0*/  IMAD.MOV.U32 R23, RZ, RZ, R4 ;  /* 0x000000ffff177224 */ /* 0x000fe200078e0004 */
[----:B------:R-:W-:Y:S01]  /*7bd0*/  LOP3.LUT R8, R219, R8, R5, 0x96, !PT ;  /* 0x00000008db087212 */ /* 0x000fe200078e9605 */
[----:B------:R1:W-:Y:S01]  /*7be0*/  MUFU.EX2 R96, R0 ;  /* 0x0000000000607308 */ /* 0x0003e20000000800 */
[C---:B------:R-:W-:Y:S02]  /*7bf0*/  PRMT R24, R4.reuse, 0x7771, RZ ;  /* 0x0000777104187816 */ /* 0x040fe400000000ff */
[C---:B------:R-:W-:Y:S02]  /*7c00*/  PRMT R21, R4.reuse, 0x7773, RZ ;  /* 0x0000777304157816 */ /* 0x040fe400000000ff */
[----:B------:R-:W-:Y:S01]  /*7c10*/  PRMT R7, R4, 0x7772, RZ ;  /* 0x0000777204077816 */ /* 0x000fe200000000ff */
[----:B------:R-:W-:-:S04]  /*7c20*/  IMAD.WIDE.U32 R4, R27, -0x326172a9, RZ ;  /* 0xcd9e8d571b047825 */ /* 0x000fc800078e00ff */
[----:B------:R-:W-:Y:S02]  /*7c30*/  IMAD.MOV.U32 R176, RZ, RZ, R98 ;  /* 0x000000ffffb07224 */ /* 0x000fe400078e0062 */
[----:B------:R2:W-:Y:S01]  /*7c40*/  MUFU.EX2 R98, R3 ;  /* 0x0000000300627308 */ /* 0x0005e20000000800 */
[----:B------:R-:W-:Y:S02]  /*7c50*/  IMAD.MOV.U32 R188, RZ, RZ, R100 ;  /* 0x000000ffffbc7224 */ /* 0x000fe400078e0064 */
[----:B-1----:R-:W-:Y:S01]  /*7c60*/  FFMA.FTZ R0, R180, UR5, -R18 ;  /* 0x00000005b4007c23 */ /* 0x002fe20008010812 */
[----:B------:R-:W-:Y:S01]  /*7c70*/  IMAD.MOV.U32 R180, RZ, RZ, R99 ;  /* 0x000000ffffb47224 */ /* 0x000fe200078e0063 */
[----:B------:R-:W-:-:S03]  /*7c80*/  PRMT R22, R4, 0x7771, RZ ;  /* 0x0000777104167816 */ /* 0x000fc600000000ff */
[----:B------:R1:W-:Y:S01]  /*7c90*/  MUFU.EX2 R100, R0 ;  /* 0x0000000000647308 */ /* 0x0003e20000000800 */
[----:B--2---:R-:W-:-:S07]  /*7ca0*/  FFMA.FTZ R3, R177, UR5, -R18 ;  /* 0x00000005b1037c23 */ /* 0x004fce0008010812 */
[----:B------:R2:W-:Y:S01]  /*7cb0*/  MUFU.EX2 R99, R3 ;  /* 0x0000000300637308 */ /* 0x0005e20000000800 */
[----:B-1----:R-:W-:Y:S01]  /*7cc0*/  LOP3.LUT R0, R219, R10, R5, 0x96, !PT ;  /* 0x0000000adb007212 */ /* 0x002fe200078e9605 */
[----:B------:R-:W-:Y:S01]  /*7cd0*/  IMAD.MOV.U32 R10, RZ, RZ, R4 ;  /* 0x000000ffff0a7224 */ /* 0x000fe200078e0004 */
[C---:B------:R-:W-:Y:S02]  /*7ce0*/  PRMT R5, R4.reuse, 0x7773, RZ ;  /* 0x0000777304057816 */ /* 0x040fe400000000ff */
[----:B------:R-:W-:Y:S01]  /*7cf0*/  PRMT R4, R4, 0x7772, RZ ;  /* 0x0000777204047816 */ /* 0x000fe200000000ff */
[----:B------:R-:W-:-:S03]  /*7d00*/  IMAD.MOV.U32 R63, RZ, RZ, R97 ;  /* 0x000000ffff3f7224 */ /* 0x000fc600078e0061 */
[----:B------:R-:W-:Y:S01]  /*7d10*/  PRMT R49, R4, 0x5410, R5 ;  /* 0x0000541004317816 */ /* 0x000fe20000000005 */
[--C-:B--2---:R-:W-:Y:S01]  /*7d20*/  FFMA.FTZ R3, R182, UR5, -R18.reuse ;  /* 0x00000005b6037c23 */ /* 0x104fe20008010812 */
[----:B------:R-:W-:-:S03]  /*7d30*/  FFMA.FTZ R4, R179, UR5, -R18 ;  /* 0x00000005b3047c23 */ /* 0x000fc60008010812 */
[----:B------:R1:W-:Y:S01]  /*7d40*/  MUFU.EX2 R97, R3 ;  /* 0x0000000300617308 */ /* 0x0003e20000000800 */
[----:B------:R-:W-:Y:S01]  /*7d50*/  IMAD.MOV.U32 R47, RZ, RZ, R28 ;  /* 0x000000ffff2f7224 */ /* 0x000fe200078e001c */
[C---:B------:R-:W-:Y:S01]  /*7d60*/  PRMT R30, R20.reuse, 0x7771, RZ ;  /* 0x00007771141e7816 */ /* 0x040fe200000000ff */
[----:B------:R-:W-:Y:S01]  /*7d70*/  IMAD.MOV.U32 R27, RZ, RZ, R6 ;  /* 0x000000ffff1b7224 */ /* 0x000fe200078e0006 */
[C---:B------:R-:W-:Y:S01]  /*7d80*/  PRMT R26, R20.reuse, 0x7773, RZ ;  /* 0x00007773141a7816 */ /* 0x040fe200000000ff */
[----:B------:R-:W-:Y:S01]  /*7d90*/  IMAD.MOV.U32 R46, RZ, RZ, R29 ;  /* 0x000000ffff2e7224 */ /* 0x000fe200078e001d */
[----:B------:R-:W-:Y:S02]  /*7da0*/  PRMT R25, R20, 0x7772, RZ ;  /* 0x0000777214197816 */ /* 0x000fe400000000ff */
[----:B------:R2:W-:Y:S01]  /*7db0*/  MUFU.EX2 R94, R4 ;  /* 0x00000004005e7308 */ /* 0x0005e20000000800 */
[----:B------:R-:W-:Y:S01]  /*7dc0*/  IMAD.MOV.U32 R28, RZ, RZ, R20 ;  /* 0x000000ffff1c7224 */ /* 0x000fe200078e0014 */
[C---:B------:R-:W-:Y:S01]  /*7dd0*/  PRMT R29, R6.reuse, 0x7771, RZ ;  /* 0x00007771061d7816 */ /* 0x040fe200000000ff */
[----:B-1----:R-:W-:Y:S01]  /*7de0*/  FFMA.FTZ R3, R181, UR5, -R18 ;  /* 0x00000005b5037c23 */ /* 0x002fe20008010812 */
[----:B------:R-:W-:-:S04]  /*7df0*/  PRMT R20, R6, 0x7773, RZ ;  /* 0x0000777306147816 */ /* 0x000fc800000000ff */
[----:B------:R1:W-:Y:S01]  /*7e00*/  MUFU.EX2 R95, R3 ;  /* 0x00000003005f7308 */ /* 0x0003e20000000800 */
[----:B------:R-:W-:Y:S02]  /*7e10*/  PRMT R6, R6, 0x7772, RZ ;  /* 0x0000777206067816 */ /* 0x000fe400000000ff */
[----:B--2---:R-:W-:Y:S01]  /*7e20*/  LOP3.LUT R4, R10, 0xff, RZ, 0xc0, !PT ;  /* 0x000000ff0a047812 */ /* 0x004fe200078ec0ff */
[----:B------:R-:W-:-:S03]  /*7e30*/  IMAD.MOV.U32 R173, RZ, RZ, R61 ;  /* 0x000000ffffad7224 */ /* 0x000fc600078e003d */
[----:B------:R-:W-:Y:S02]  /*7e40*/  PRMT R38, R4, 0x5410, R22 ;  /* 0x0000541004267816 */ /* 0x000fe40000000016 */
[----:B------:R-:W-:Y:S01]  /*7e50*/  LOP3.LUT R4, R27, 0xff, RZ, 0xc0, !PT ;  /* 0x000000ff1b047812 */ /* 0x000fe200078ec0ff */
[----:B-1----:R-:W-:Y:S01]  /*7e60*/  FFMA.FTZ R3, R178, UR5, -R18 ;  /* 0x00000005b2037c23 */ /* 0x002fe20008010812 */
[----:B------:R-:W-:-:S03]  /*7e70*/  PRMT R61, R6, 0x5410, R20 ;  /* 0x00005410063d7816 */ /* 0x000fc60000000014 */
[----:B------:R1:W-:Y:S01]  /*7e80*/  MUFU.EX2 R93, R3 ;  /* 0x00000003005d7308 */ /* 0x0003e20000000800 */
[----:B------:R-:W-:Y:S01]  /*7e90*/  LOP3.LUT R6, R28, 0xff, RZ, 0xc0, !PT ;  /* 0x000000ff1c067812 */ /* 0x000fe200078ec0ff */
[----:B------:R-:W-:Y:S01]  /*7ea0*/  IMAD.MOV.U32 R185, RZ, RZ, R89 ;  /* 0x000000ffffb97224 */ /* 0x000fe200078e0059 */
[----:B------:R-:W-:Y:S01]  /*7eb0*/  PRMT R60, R4, 0x5410, R29 ;  /* 0x00005410043c7816 */ /* 0x000fe2000000001d */
[----:B------:R-:W-:Y:S01]  /*7ec0*/  IMAD.MOV.U32 R45, RZ, RZ, R155 ;  /* 0x000000ffff2d7224 */ /* 0x000fe200078e009b */
[----:B------:R-:W-:Y:S01]  /*7ed0*/  LOP3.LUT R5, R23, 0xff, RZ, 0xc0, !PT ;  /* 0x000000ff17057812 */ /* 0x000fe200078ec0ff */
[----:B------:R-:W-:Y:S01]  /*7ee0*/  IMAD.MOV.U32 R44, RZ, RZ, R152 ;  /* 0x000000ffff2c7224 */ /* 0x000fe200078e0098 */
[----:B------:R-:W-:Y:S01]  /*7ef0*/  PRMT R4, R0, 0x7632, R4 ;  /* 0x0000763200047816 */ /* 0x000fe20000000004 */
[----:B------:R-:W-:Y:S02]  /*7f00*/  IMAD.MOV.U32 R40, RZ, RZ, R153 ;  /* 0x000000ffff287224 */ /* 0x000fe400078e0099 */
[----:B------:R-:W-:-:S02]  /*7f10*/  IMAD.MOV.U32 R160, RZ, RZ, R154 ;  /* 0x000000ffffa07224 */ /* 0x000fc400078e009a */
[----:B------:R-:W-:Y:S01]  /*7f20*/  HMMA.16816.F32.BF16 R152, R12, R32, R52 ;  /* 0x000000200c98723c */ /* 0x000fe20000041834 */
[----:B-1----:R-:W-:Y:S01]  /*7f30*/  FFMA.FTZ R3, R193, UR5, -R16 ;  /* 0x00000005c1037c23 */ /* 0x002fe20008010810 */
[----:B------:R-:W-:-:S03]  /*7f40*/  PRMT R33, R7, 0x5410, R21 ;  /* 0x0000541007217816 */ /* 0x000fc60000000015 */
[----:B------:R1:W-:Y:S01]  /*7f50*/  MUFU.EX2 R89, R3 ;  /* 0x0000000300597308 */ /* 0x0003e20000000800 */
[----:B------:R-:W-:Y:S01]  /*7f60*/  PRMT R54, R6, 0x5410, R30 ;  /* 0x0000541006367816 */ /* 0x000fe2000000001e */
[----:B------:R-:W-:Y:S01]  /*7f70*/  IMAD.MOV.U32 R161, RZ, RZ, R86 ;  /* 0x000000ffffa17224 */ /* 0x000fe200078e0056 */
[----:B------:R-:W-:Y:S01]  /*7f80*/  LOP3.LUT R7, R0, 0xff, RZ, 0xc0, !PT ;  /* 0x000000ff00077812 */ /* 0x000fe200078ec0ff */
[----:B------:R-:W-:Y:S01]  /*7f90*/  IMAD.MOV.U32 R73, RZ, RZ, R88 ;  /* 0x000000ffff497224 */ /* 0x000fe200078e0058 */
[----:B------:R-:W-:Y:S01]  /*7fa0*/  SHF.R.U32.HI R6, RZ, 0x18, R0 ;  /* 0x00000018ff067819 */ /* 0x000fe20000011600 */
[----:B------:R-:W-:Y:S01]  /*7fb0*/  IMAD.MOV.U32 R162, RZ, RZ, R91 ;  /* 0x000000ffffa27224 */ /* 0x000fe200078e005b */
[----:B------:R-:W-:Y:S01]  /*7fc0*/  PRMT R32, R5, 0x5410, R24 ;  /* 0x0000541005207816 */ /* 0x000fe20000000018 */
[----:B------:R-:W-:Y:S02]  /*7fd0*/  IMAD.MOV.U32 R174, RZ, RZ, R90 ;  /* 0x000000ffffae7224 */ /* 0x000fe400078e005a */
[----:B------:R-:W-:-:S02]  /*7fe0*/  IMAD.MOV.U32 R175, RZ, RZ, R87 ;  /* 0x000000ffffaf7224 */ /* 0x000fc400078e0057 */
[----:B------:R-:W-:Y:S02]  /*7ff0*/  IMAD.MOV.U32 R41, RZ, RZ, R74 ;  /* 0x000000ffff297224 */ /* 0x000fe400078e004a */
[----:B------:R-:W-:Y:S02]  /*8000*/  IMAD.MOV.U32 R187, RZ, RZ, R84 ;  /* 0x000000ffffbb7224 */ /* 0x000fe400078e0054 */
[----:B------:R-:W-:Y:S01]  /*8010*/  IMAD.MOV.U32 R43, RZ, RZ, R85 ;  /* 0x000000ffff2b7224 */ /* 0x000fe200078e0055 */
[----:B-1----:R-:W-:Y:S01]  /*8020*/  LOP3.LUT R3, R0, 0xffff, RZ, 0xc0, !PT ;  /* 0x0000ffff00037812 */ /* 0x002fe200078ec0ff */
[----:B------:R-:W-:Y:S01]  /*8030*/  IMAD.MOV.U32 R42, RZ, RZ, R75 ;  /* 0x000000ffff2a7224 */ /* 0x000fe200078e004b */
[----:B------:R-:W-:Y:S01]  /*8040*/  LOP3.LUT R0, R4, 0xff, RZ, 0xc0, !PT ;  /* 0x000000ff04007812 */ /* 0x000fe200078ec0ff */
[----:B------:R-:W-:Y:S01]  /*8050*/  IMAD.MOV.U32 R182, RZ, RZ, R163 ;  /* 0x000000ffffb67224 */ /* 0x000fe200078e00a3 */
[----:B------:R-:W-:Y:S01]  /*8060*/  SHF.R.U32.HI R5, RZ, 0x8, R3 ;  /* 0x00000008ff057819 */ /* 0x000fe20000011603 */
[----:B------:R-:W-:Y:S01]  /*8070*/  FFMA.FTZ R3, R192, UR5, -R16 ;  /* 0x00000005c0037c23 */ /* 0x000fe20008010810 */
[----:B------:R-:W-:Y:S01]  /*8080*/  PRMT R48, R0, 0x5410, R6 ;  /* 0x0000541000307816 */ /* 0x000fe20000000006 */
[----:B------:R-:W-:Y:S01]  /*8090*/  FFMA.FTZ R0, R183, UR5, -R16 ;  /* 0x00000005b7007c23 */ /* 0x000fe20008010810 */
[----:B------:R-:W-:Y:S01]  /*80a0*/  PRMT R55, R25, 0x5410, R26 ;  /* 0x0000541019377816 */ /* 0x000fe2000000001a */
[----:B------:R1:W-:Y:S01]  /*80b0*/  MUFU.EX2 R86, R3 ;  /* 0x0000000300567308 */ /* 0x0003e20000000800 */
[----:B------:R-:W-:Y:S01]  /*80c0*/  LOP3.LUT R4, R9, 0xff, RZ, 0xc0, !PT ;  /* 0x000000ff09047812 */ /* 0x000fe200078ec0ff */
[----:B------:R-:W-:-:S02]  /*80d0*/  IMAD.MOV.U32 R177, RZ, RZ, R186 ;  /* 0x000000ffffb17224 */ /* 0x000fc400078e00ba */
[--C-:B------:R-:W-:Y:S01]  /*80e0*/  FFMA.FTZ R29, R224, UR5, -R17.reuse ;  /* 0x00000005e01d7c23 */ /* 0x100fe20008010811 */
[--C-:B------:R-:W-:Y:S01]  /*80f0*/  FFMA.FTZ R36, R204, UR5, -R17.reuse ;  /* 0x00000005cc247c23 */ /* 0x100fe20008010811 */
[----:B------:R-:W-:Y:S01]  /*8100*/  FFMA.FTZ R39, R201, UR5, -R17 ;  /* 0x00000005c9277c23 */ /* 0x000fe20008010811 */
[----:B------:R-:W2:Y:S01]  /*8110*/  LDSM.16.MT88.4 R20, [R139+0x5800] ;  /* 0x005800008b14783b */ /* 0x000ea20000004200 */
[----:B------:R3:W-:Y:S01]  /*8120*/  MUFU.EX2 R88, R0 ;  /* 0x0000000000587308 */ /* 0x0007e20000000800 */
[----:B-1----:R-:W-:-:S04]  /*8130*/  LOP3.LUT R3, R9, 0xffff, RZ, 0xc0, !PT ;  /* 0x0000ffff09037812 */ /* 0x002fc800078ec0ff */
[----:B------:R-:W-:Y:S01]  /*8140*/  SHF.R.U32.HI R3, RZ, 0x8, R3 ;  /* 0x00000008ff037819 */ /* 0x000fe20000011603 */
[----:B---3--:R-:W-:-:S03]  /*8150*/  FFMA.FTZ R0, R189, UR5, -R16 ;  /* 0x00000005bd007c23 */ /* 0x008fc60008010810 */
[--C-:B------:R-:W-:Y:S01]  /*8160*/  PRMT R53, R4, 0x5410, R3.reuse ;  /* 0x0000541004357816 */ /* 0x100fe20000000003 */
        /* <DEDUP_REMOVED lines=8> */
[----:B------:R-:W-:Y:S02]  /*81f0*/  PRMT R37, R7, 0x5410, R5 ;  /* 0x0000541007257816 */ /* 0x000fe40000000005 */
[----:B------:R-:W-:Y:S01]  /*8200*/  SHF.R.U32.HI R5, RZ, 0x18, R11 ;  /* 0x00000018ff057819 */ /* 0x000fe2000001160b */
[----:B-1----:R-:W-:-:S04]  /*8210*/  FFMA.FTZ R0, R191, UR5, -R16 ;  /* 0x00000005bf007c23 */ /* 0x002fc80008010810 */
[----:B------:R1:W-:Y:S01]  /*8220*/  MUFU.EX2 R90, R0 ;  /* 0x00000000005a7308 */ /* 0x0003e20000000800 */
[----:B------:R-:W-:-:S04]  /*8230*/  LOP3.LUT R3, R3, 0xff, RZ, 0xc0, !PT ;  /* 0x000000ff03037812 */ /* 0x000fc800078ec0ff */
[----:B------:R-:W-:Y:S01]  /*8240*/  PRMT R50, R3, 0x5410, R5 ;  /* 0x0000541003327816 */ /* 0x000fe20000000005 */
[----:B------:R-:W-:Y:S01]  /*8250*/  FFMA.FTZ R3, R215, UR5, -R19 ;  /* 0x00000005d7037c23 */ /* 0x000fe20008010813 */
[----:B-1----:R-:W-:-:S04]  /*8260*/  LOP3.LUT R0, R11, 0xffff, RZ, 0xc0, !PT ;  /* 0x0000ffff0b007812 */ /* 0x002fc800078ec0ff */
[----:B------:R-:W-:Y:S01]  /*8270*/  SHF.R.U32.HI R4, RZ, 0x8, R0 ;  /* 0x00000008ff047819 */ /* 0x000fe20000011600 */
[----:B------:R-:W-:-:S04]  /*8280*/  FFMA.FTZ R0, R190, UR5, -R16 ;  /* 0x00000005be007c23 */ /* 0x000fc80008010810 */
[----:B------:R1:W-:Y:S01]  /*8290*/  MUFU.EX2 R87, R0 ;  /* 0x0000000000577308 */ /* 0x0003e20000000800 */
[----:B------:R-:W-:-:S07]  /*82a0*/  LOP3.LUT R6, R11, 0xff, RZ, 0xc0, !PT ;  /* 0x000000ff0b067812 */ /* 0x000fce00078ec0ff */
[----:B------:R3:W-:Y:S01]  /*82b0*/  MUFU.EX2 R74, R3 ;  /* 0x00000003004a7308 */ /* 0x0007e20000000800 */
[----:B------:R-:W-:Y:S02]  /*82c0*/  PRMT R51, R6, 0x5410, R4 ;  /* 0x0000541006337816 */ /* 0x000fe40000000004 */
[----:B-1----:R-:W-:-:S04]  /*82d0*/  LOP3.LUT R0, R8, 0xffff, RZ, 0xc0, !PT ;  /* 0x0000ffff08007812 */ /* 0x002fc800078ec0ff */
[----:B------:R-:W-:Y:S02]  /*82e0*/  SHF.R.U32.HI R0, RZ, 0x8, R0 ;  /* 0x00000008ff007819 */ /* 0x000fe40000011600 */
[----:B---3--:R-:W-:Y:S01]  /*82f0*/  LOP3.LUT R3, R8, 0xff, RZ, 0xc0, !PT ;  /* 0x000000ff08037812 */ /* 0x008fe200078ec0ff */
[----:B------:R-:W-:-:S03]  /*8300*/  FFMA.FTZ R4, R206, UR5, -R19 ;  /* 0x00000005ce047c23 */ /* 0x000fc60008010813 */
[--C-:B------:R-:W-:Y:S01]  /*8310*/  PRMT R11, R3, 0x5410, R0.reuse ;  /* 0x00005410030b7816 */ /* 0x100fe20000000000 */
[----:B------:R-:W-:Y:S01]  /*8320*/  FFMA.FTZ R3, R197, UR5, -R19 ;  /* 0x00000005c5037c23 */ /* 0x000fe20008010813 */
[----:B------:R-:W-:Y:S01]  /*8330*/  PRMT R0, R8, 0x7632, R0 ;  /* 0x0000763208007816 */ /* 0x000fe20000000000 */
[----:B------:R1:W-:Y:S03]  /*8340*/  MUFU.EX2 R84, R4 ;  /* 0x0000000400547308 */ /* 0x0003e60000000800 */
[----:B------:R-:W-:-:S05]  /*8350*/  LOP3.LUT R0, R0, 0xff, RZ, 0xc0, !PT ;  /* 0x000000ff00007812 */ /* 0x000fca00078ec0ff */
[----:B------:R3:W-:Y:S01]  /*8360*/  MUFU.EX2 R85, R3 ;  /* 0x0000000300557308 */ /* 0x0007e20000000800 */
[----:B------:R-:W-:Y:S01]  /*8370*/  IMAD.MOV.U32 R26, RZ, RZ, R188 ;  /* 0x000000ffff1a7224 */ /* 0x000fe200078e00bc */
[----:B-1----:R-:W-:-:S04]  /*8380*/  SHF.R.U32.HI R4, RZ, 0x18, R8 ;  /* 0x00000018ff047819 */ /* 0x002fc80000011608 */
[----:B------:R-:W-:Y:S01]  /*8390*/  PRMT R9, R0, 0x5410, R4 ;  /* 0x0000541000097816 */ /* 0x000fe20000000004 */
[----:B------:R-:W-:Y:S01]  /*83a0*/  FFMA.FTZ R0, R226, UR5, -R17 ;  /* 0x00000005e2007c23 */ /* 0x000fe20008010811 */
[----:B---3--:R-:W-:Y:S01]  /*83b0*/  FFMA.FTZ R3, R198, UR5, -R19 ;  /* 0x00000005c6037c23 */ /* 0x008fe20008010813 */
[----:B------:R-:W-:-:S03]  /*83c0*/  IMAD.MOV.U32 R25, RZ, RZ, R196 ;  /* 0x000000ffff197224 */ /* 0x000fc600078e00c4 */
[----:B------:R1:W3:Y:S01]  /*83d0*/  MUFU.EX2 R75, R3 ;  /* 0x00000003004b7308 */ /* 0x0002e20000000800 */
[----:B------:R-:W-:Y:S02]  /*83e0*/  IMAD.MOV.U32 R181, RZ, RZ, R187 ;  /* 0x000000ffffb57224 */ /* 0x000fe400078e00bb */
[----:B------:R-:W-:Y:S02]  /*83f0*/  IMAD.MOV.U32 R187, RZ, RZ, R73 ;  /* 0x000000ffffbb7224 */ /* 0x000fe400078e0049 */
[----:B------:R-:W-:-:S03]  /*8400*/  IMAD.MOV.U32 R163, RZ, RZ, R162 ;  /* 0x000000ffffa37224 */ /* 0x000fc600078e00a2 */
[----:B------:R4:W-:Y:S01]  /*8410*/  MUFU.EX2 R62, R0 ;  /* 0x00000000003e7308 */ /* 0x0009e20000000800 */
[----:B------:R-:W-:Y:S02]  /*8420*/  IMAD.MOV.U32 R188, RZ, RZ, R185 ;  /* 0x000000ffffbc7224 */ /* 0x000fe400078e00b9 */
[----:B------:R-:W-:Y:S02]  /*8430*/  IMAD.MOV.U32 R186, RZ, RZ, R174 ;  /* 0x000000ffffba7224 */ /* 0x000fe400078e00ae */
[----:B-1----:R-:W-:Y:S01]  /*8440*/  FFMA.FTZ R3, R203, UR5, -R17 ;  /* 0x00000005cb037c23 */ /* 0x002fe20008010811 */
[----:B------:R-:W-:Y:S02]  /*8450*/  IMAD.MOV.U32 R162, RZ, RZ, R40 ;  /* 0x000000ffffa27224 */ /* 0x000fe400078e0028 */
[----:B------:R-:W-:Y:S01]  /*8460*/  IMAD.MOV.U32 R185, RZ, RZ, R46 ;  /* 0x000000ffffb97224 */ /* 0x000fe200078e002e */
[----:B------:R1:W-:Y:S01]  /*8470*/  MUFU.EX2 R73, R3 ;  /* 0x0000000300497308 */ /* 0x0003e20000000800 */
[----:B------:R-:W-:-:S02]  /*8480*/  IMAD.MOV.U32 R40, RZ, RZ, R211 ;  /* 0x000000ffff287224 */ /* 0x000fc400078e00d3 */
[----:B----4-:R-:W-:-:S05]  /*8490*/  FFMA.FTZ R0, R225, UR5, -R17 ;  /* 0x00000005e1007c23 */ /* 0x010fca0008010811 */
[----:B------:R4:W2:Y:S01]  /*84a0*/  MUFU.EX2 R72, R0 ;  /* 0x0000000000487308 */ /* 0x0008a20000000800 */
[----:B-1----:R-:W-:Y:S01]  /*84b0*/  FADD.FTZ R3, R26, R25 ;  /* 0x000000191a037221 */ /* 0x002fe20000010000 */
[----:B------:R-:W-:Y:S02]  /*84c0*/  IMAD.MOV.U32 R26, RZ, RZ, R177 ;  /* 0x000000ffff1a7224 */ /* 0x000fe400078e00b1 */
[----:B------:R-:W-:Y:S02]  /*84d0*/  IMAD.MOV.U32 R177, RZ, RZ, R163 ;  /* 0x000000ffffb17224 */ /* 0x000fe400078e00a3 */
[----:B------:R-:W-:Y:S02]  /*84e0*/  IMAD.MOV.U32 R163, RZ, RZ, R186 ;  /* 0x000000ffffa37224 */ /* 0x000fe400078e00ba */
[----:B------:R-:W-:Y:S02]  /*84f0*/  IMAD.MOV.U32 R186, RZ, RZ, R185 ;  /* 0x000000ffffba7224 */ /* 0x000fe400078e00b9 */
[----:B----4-:R-:W-:Y:S01]  /*8500*/  FFMA.FTZ R0, R202, UR5, -R17 ;  /* 0x00000005ca007c23 */ /* 0x010fe20008010811 */
[----:B------:R-:W-:-:S02]  /*8510*/  IMAD.MOV.U32 R185, RZ, RZ, R40 ;  /* 0x000000ffffb97224 */ /* 0x000fc400078e0028 */
[----:B------:R-:W-:Y:S02]  /*8520*/  IMAD.MOV.U32 R40, RZ, RZ, R63 ;  /* 0x000000ffff287224 */ /* 0x000fe400078e003f */
[----:B------:R1:W4:Y:S01]  /*8530*/  MUFU.EX2 R63, R0 ;  /* 0x00000000003f7308 */ /* 0x0003220000000800 */
[----:B------:R-:W-:Y:S01]  /*8540*/  FADD.FTZ R7, R180, R176 ;  /* 0x000000b0b4077221 */ /* 0x000fe20000010000 */
[----:B------:R-:W-:Y:S02]  /*8550*/  IMAD.MOV.U32 R180, RZ, RZ, R175 ;  /* 0x000000ffffb47224 */ /* 0x000fe400078e00af */
[----:B------:R-:W-:Y:S02]  /*8560*/  IMAD.MOV.U32 R25, RZ, RZ, R181 ;  /* 0x000000ffff197224 */ /* 0x000fe400078e00b5 */
[----:B------:R-:W-:Y:S02]  /*8570*/  IMAD.MOV.U32 R179, RZ, RZ, R182 ;  /* 0x000000ffffb37224 */ /* 0x000fe400078e00b6 */
[----:B------:R-:W-:-:S02]  /*8580*/  IMAD.MOV.U32 R176, RZ, RZ, R161 ;  /* 0x000000ffffb07224 */ /* 0x000fc400078e00a1 */
[----:B------:R-:W-:Y:S02]  /*8590*/  IMAD.MOV.U32 R182, RZ, RZ, R180 ;  /* 0x000000ffffb67224 */ /* 0x000fe400078e00b4 */
[----:B------:R-:W-:Y:S01]  /*85a0*/  FADD.FTZ R6, R214, R229 ;  /* 0x000000e5d6067221 */ /* 0x000fe20000010000 */
[----:B------:R-:W-:Y:S02]  /*85b0*/  IMAD.MOV.U32 R181, RZ, RZ, R176 ;  /* 0x000000ffffb57224 */ /* 0x000fe400078e00b0 */
[----:B------:R-:W-:Y:S01]  /*85c0*/  FADD.FTZ R30, R222, R7 ;  /* 0x00000007de1e7221 */ /* 0x000fe20000010000 */
[----:B-1----:R-:W-:Y:S01]  /*85d0*/  FADD.FTZ R0, R25, R179 ;  /* 0x000000b319007221 */ /* 0x002fe20000010000 */
[----:B------:R-:W-:Y:S01]  /*85e0*/  IMAD.MOV.U32 R196, RZ, RZ, R184 ;  /* 0x000000ffffc47224 */ /* 0x000fe200078e00b8 */
[----:B------:R-:W-:Y:S01]  /*85f0*/  LOP3.LUT R7, R33, 0xff00ff, RZ, 0xc0, !PT ;  /* 0x00ff00ff21077812 */ /* 0x000fe200078ec0ff */
[----:B------:R-:W-:Y:S01]  /*8600*/  FFMA.FTZ R4, R194, UR5, -R16 ;  /* 0x00000005c2047c23 */ /* 0x000fe20008010810 */
[----:B------:R-:W-:Y:S01]  /*8610*/  FADD.FTZ R17, R182, R0 ;  /* 0x00000000b6117221 */ /* 0x000fe20000010000 */
[----:B------:R-:W-:Y:S01]  /*8620*/  FFMA.FTZ R5, R223, UR5, -R19 ;  /* 0x00000005df057c23 */ /* 0x000fe20008010813 */
[----:B------:R-:W-:-:S02]  /*8630*/  IMAD.MOV.U32 R161, RZ, RZ, R44 ;  /* 0x000000ffffa17224 */ /* 0x000fc400078e002c */
[----:B------:R-:W-:Y:S01]  /*8640*/  FADD.FTZ R18, R181, R3 ;  /* 0x00000003b5127221 */ /* 0x000fe20000010000 */
[--C-:B------:R-:W-:Y:S01]  /*8650*/  HSET2.LE.AND R0, R32, R213.reuse, PT ;  /* 0x000000d520007233 */ /* 0x100fe20003803000 */
[----:B------:R-:W-:Y:S01]  /*8660*/  FADD.FTZ R28, R26, R6 ;  /* 0x000000061a1c7221 */ /* 0x000fe20000010000 */
[----:B---3--:R-:W-:Y:S01]  /*8670*/  F2FP.BF16.F32.PACK_AB R3, R75, R85 ;  /* 0x000000554b03723e */ /* 0x008fe200000010ff */
[----:B------:R-:W1:Y:S01]  /*8680*/  LDSM.16.MT88.4 R24, [R209+0x5800] ;  /* 0x00580000d118783b */ /* 0x000e620000004200 */
[----:B------:R-:W-:Y:S01]  /*8690*/  IMAD.MOV.U32 R180, RZ, RZ, R196 ;  /* 0x000000ffffb47224 */ /* 0x000fe200078e00c4 */
[----:B------:R-:W-:Y:S01]  /*86a0*/  HMMA.16816.F32.BF16 R144, R12, R56, R144 ;  /* 0x000000380c90723c */ /* 0x000fe20000041890 */
[----:B------:R-:W-:Y:S01]  /*86b0*/  IMAD.MOV.U32 R196, RZ, RZ, R161 ;  /* 0x000000ffffc47224 */ /* 0x000fe200078e00a1 */
[----:B------:R4:W3:Y:S01]  /*86c0*/  MUFU.EX2 R229, R4 ;  /* 0x0000000400e57308 */ /* 0x0008e20000000800 */
[----:B------:R-:W-:Y:S01]  /*86d0*/  HSET2.LE.AND R7, R7, R213, PT ;  /* 0x000000d507077233 */ /* 0x000fe20003803000 */
[----:B------:R-:W-:Y:S01]  /*86e0*/  IMAD.MOV.U32 R175, RZ, RZ, R45 ;  /* 0x000000ffffaf7224 */ /* 0x000fe200078e002d */
[----:B------:R-:W-:Y:S01]  /*86f0*/  LOP3.LUT R6, R3, R0, RZ, 0xc0, !PT ;  /* 0x0000000003067212 */ /* 0x000fe200078ec0ff */
[----:B------:R-:W-:Y:S01]  /*8700*/  IMAD.MOV.U32 R184, RZ, RZ, R47 ;  /* 0x000000ffffb87224 */ /* 0x000fe200078e002f */
[----:B------:R-:W-:Y:S01]  /*8710*/  F2FP.BF16.F32.PACK_AB R8, R84, R74 ;  /* 0x0000004a5408723e */ /* 0x000fe200000010ff */
[----:B------:R-:W-:-:S02]  /*8720*/  IMAD.MOV.U32 R174, RZ, RZ, R212 ;  /* 0x000000ffffae7224 */ /* 0x000fc400078e00d4 */
[----:B------:R-:W-:Y:S01]  /*8730*/  FFMA.FTZ R10, R205, UR5, -R19 ;  /* 0x00000005cd0a7c23 */ /* 0x000fe20008010813 */
[----:B------:R3:W-:Y:S01]  /*8740*/  MUFU.EX2 R57, R5 ;  /* 0x0000000500397308 */ /* 0x0007e20000000800 */
[----:B------:R-:W-:Y:S01]  /*8750*/  HSET2.LE.AND R0, R9, R213, PT ;  /* 0x000000d509007233 */ /* 0x000fe20003803000 */
[----:B------:R-:W-:Y:S01]  /*8760*/  IMAD.MOV.U32 R176, RZ, RZ, R187 ;  /* 0x000000ffffb07224 */ /* 0x000fe200078e00bb */
[----:B--2---:R-:W-:Y:S01]  /*8770*/  F2FP.BF16.F32.PACK_AB R3, R72, R62 ;  /* 0x0000003e4803723e */ /* 0x004fe200000010ff */
[----:B------:R-:W-:Y:S01]  /*8780*/  IMAD.MOV.U32 R178, RZ, RZ, R196 ;  /* 0x000000ffffb27224 */ /* 0x000fe200078e00c4 */
[----:B------:R2:W5:Y:S01]  /*8790*/  LDL.LU R214, [R1+0x6c] ;  /* 0x00006c0001d67983 */ /* 0x0005620000300800 */
[----:B----4-:R-:W-:Y:S01]  /*87a0*/  F2FP.BF16.F32.PACK_AB R4, R63, R73 ;  /* 0x000000493f04723e */ /* 0x010fe200000010ff */
[----:B------:R-:W-:Y:S02]  /*87b0*/  IMAD.MOV.U32 R187, RZ, RZ, R175 ;  /* 0x000000ffffbb7224 */ /* 0x000fe400078e00af */
[----:B------:R-:W-:Y:S01]  /*87c0*/  IMAD.MOV.U32 R161, RZ, RZ, R184 ;  /* 0x000000ffffa17224 */ /* 0x000fe200078e00b8 */
[----:B------:R-:W-:-:S02]  /*87d0*/  LOP3.LUT R7, R4, R7, RZ, 0xc0, !PT ;  /* 0x0000000704077212 */ /* 0x000fc400078ec0ff */
[----:B---3--:R-:W-:Y:S01]  /*87e0*/  HSET2.LE.AND R5, R11, R213, PT ;  /* 0x000000d50b057233 */ /* 0x008fe20003803000 */
[----:B------:R-:W-:Y:S02]  /*87f0*/  IMAD.MOV.U32 R179, RZ, RZ, R187 ;  /* 0x000000ffffb37224 */ /* 0x000fe400078e00bb */
[----:B------:R-:W-:Y:S01]  /*8800*/  IMAD.MOV.U32 R181, RZ, RZ, R186 ;  /* 0x000000ffffb57224 */ /* 0x000fe200078e00ba */
[----:B------:R3:W4:Y:S01]  /*8810*/  MUFU.EX2 R56, R10 ;  /* 0x0000000a00387308 */ /* 0x0007220000000800 */
[----:B------:R-:W-:Y:S01]  /*8820*/  LOP3.LUT R4, R8, R5, RZ, 0xc0, !PT ;  /* 0x0000000508047212 */ /* 0x000fe200078ec0ff */
[----:B------:R-:W-:Y:S01]  /*8830*/  FFMA.FTZ R16, R200, UR5, -R19 ;  /* 0x00000005c8107c23 */ /* 0x000fe20008010813 */
[----:B------:R-:W-:Y:S01]  /*8840*/  LOP3.LUT R5, R3, R0, RZ, 0xc0, !PT ;  /* 0x0000000003057212 */ /* 0x000fe200078ec0ff */
[----:B------:R-:W-:Y:S01]  /*8850*/  FADD.FTZ R0, R178, R30 ;  /* 0x0000001eb2007221 */ /* 0x000fe20000010000 */
[----:B------:R-:W-:Y:S02]  /*8860*/  IMAD.MOV.U32 R182, RZ, RZ, R161 ;  /* 0x000000ffffb67224 */ /* 0x000fe400078e00a1 */
[----:B------:R-:W-:Y:S01]  /*8870*/  FADD.FTZ R8, R179, R28 ;  /* 0x0000001cb3087221 */ /* 0x000fe20000010000 */
[----:B------:R-:W-:Y:S01]  /*8880*/  FADD.FTZ R3, R181, R18 ;  /* 0x00000012b5037221 */ /* 0x000fe20000010000 */
[----:B------:R-:W-:Y:S01]  /*8890*/  FADD.FTZ R0, R177, R0 ;  /* 0x00000000b1007221 */ /* 0x000fe20000010000 */
[----:B------:R-:W-:-:S02]  /*88a0*/  IMAD.MOV.U32 R175, RZ, RZ, R174 ;  /* 0x000000ffffaf7224 */ /* 0x000fc400078e00ae */
[----:B------:R-:W-:Y:S01]  /*88b0*/  FADD.FTZ R9, R182, R17 ;  /* 0x00000011b6097221 */ /* 0x000fe20000010000 */
[----:B------:R-:W-:Y:S02]  /*88c0*/  IMAD.MOV.U32 R184, RZ, RZ, R41 ;  /* 0x000000ffffb87224 */ /* 0x000fe400078e0029 */
[----:B------:R-:W-:Y:S01]  /*88d0*/  FADD.FTZ R18, R188, R0 ;  /* 0x00000000bc127221 */ /* 0x000fe20000010000 */
[----:B------:R-:W-:Y:S02]  /*88e0*/  IMAD.MOV.U32 R174, RZ, RZ, R42 ;  /* 0x000000ffffae7224 */ /* 0x000fe400078e002a */
[----:B------:R-:W-:Y:S01]  /*88f0*/  FADD.FTZ R11, R232, R8 ;  /* 0x00000008e80b7221 */ /* 0x000fe20000010000 */
[----:B------:R-:W-:Y:S01]  /*8900*/  IMAD.MOV.U32 R41, RZ, RZ, R210 ;  /* 0x000000ffff297224 */ /* 0x000fe200078e00d2 */
[----:B------:R-:W-:Y:S01]  /*8910*/  HSET2.LE.AND R0, R38, R213, PT ;  /* 0x000000d526007233 */ /* 0x000fe20003803000 */
[----:B------:R-:W-:Y:S02]  /*8920*/  IMAD.MOV.U32 R42, RZ, RZ, R208 ;  /* 0x000000ffff2a7224 */ /* 0x000fe400078e00d0 */
[----:B---3--:R-:W-:Y:S01]  /*8930*/  FADD.FTZ R10, R176, R3 ;  /* 0x00000003b00a7221 */ /* 0x008fe20000010000 */
[----:B------:R-:W-:Y:S01]  /*8940*/  FFMA.FTZ R19, R199, UR5, -R19 ;  /* 0x00000005c7137c23 */ /* 0x000fe20008010813 */
[----:B------:R-:W-:Y:S01]  /*8950*/  LOP3.LUT R8, R49, 0xff00ff, RZ, 0xc0, !PT ;  /* 0x00ff00ff31087812 */ /* 0x000fe200078ec0ff */
[----:B------:R-:W-:Y:S01]  /*8960*/  IMAD.MOV.U32 R196, RZ, RZ, R175 ;  /* 0x000000ffffc47224 */ /* 0x000fe200078e00af */
[----:B------:R-:W-:Y:S01]  /*8970*/  F2FP.BF16.F32.PACK_AB R3, R99, R98 ;  /* 0x000000626303723e */ /* 0x000fe200000010ff */
[----:B------:R-:W-:-:S02]  /*8980*/  IMAD.MOV.U32 R186, RZ, RZ, R185 ;  /* 0x000000ffffba7224 */ /* 0x000fc400078e00b9 */
[----:B------:R-:W-:Y:S01]  /*8990*/  FADD.FTZ R9, R180, R9 ;  /* 0x00000009b4097221 */ /* 0x000fe20000010000 */
[----:B------:R-:W-:Y:S01]  /*89a0*/  IMAD.MOV.U32 R187, RZ, RZ, R184 ;  /* 0x000000ffffbb7224 */ /* 0x000fe200078e00b8 */
[----:B------:R-:W-:Y:S01]  /*89b0*/  HMMA.16816.F32.BF16 R44, R12, R34, R68 ;  /* 0x000000220c2c723c */ /* 0x000fe20000041844 */
[----:B------:R-:W-:Y:S01]  /*89c0*/  IMAD.MOV.U32 R161, RZ, RZ, R174 ;  /* 0x000000ffffa17224 */ /* 0x000fe200078e00ae */
[----:B------:R-:W-:Y:S01]  /*89d0*/  MUFU.EX2 R29, R29 ;  /* 0x0000001d001d7308 */ /* 0x000fe20000000800 */
[----:B------:R-:W-:-:S07]  /*89e0*/  IMAD.MOV.U32 R175, RZ, RZ, R40 ;  /* 0x000000ffffaf7224 */ /* 0x000fce00078e0028 */
[----:B------:R-:W3:Y:S01]  /*89f0*/  MUFU.EX2 R31, R31 ;  /* 0x0000001f001f7308 */ /* 0x000ee20000000800 */
[----:B------:R-:W-:-:S07]  /*8a00*/  IMAD.MOV.U32 R174, RZ, RZ, R41 ;  /* 0x000000ffffae7224 */ /* 0x000fce00078e0029 */
[----:B------:R-:W-:Y:S01]  /*8a10*/  MUFU.EX2 R36, R36 ;  /* 0x0000002400247308 */ /* 0x000fe20000000800 */
[----:B------:R-:W-:-:S07]  /*8a20*/  IMAD.MOV.U32 R184, RZ, RZ, R42 ;  /* 0x000000ffffb87224 */ /* 0x000fce00078e002a */
[----:B------:R-:W2:Y:S01]  /*8a30*/  MUFU.EX2 R39, R39 ;  /* 0x0000002700277308 */ /* 0x000ea20000000800 */
[----:B------:R-:W-:Y:S01]  /*8a40*/  IMAD.MOV.U32 R185, RZ, RZ, R43 ;  /* 0x000000ffffb97224 */ /* 0x000fe200078e002b */
[----:B------:R-:W2:Y:S01]  /*8a50*/  S2R R222, SR_TID.X ;  /* 0x0000000000de7919 */ /* 0x000ea20000002100 */
[----:B------:R-:W-:Y:S01]  /*8a60*/  HMMA.16816.F32.BF16 R40, R12, R58, R80 ;  /* 0x0000003a0c28723c */ /* 0x000fe20000041850 */
[----:B------:R-:W-:Y:S01]  /*8a70*/  LOP3.LUT R14, R3, R0, RZ, 0xc0, !PT ;  /* 0x00000000030e7212 */ /* 0x000fe200078ec0ff */
[----:B------:R-:W-:Y:S01]  /*8a80*/  FADD.FTZ R17, R196, R11 ;  /* 0x0000000bc4117221 */ /* 0x000fe20000010000 */
[--C-:B------:R-:W-:Y:S01]  /*8a90*/  HSET2.LE.AND R0, R8, R213.reuse, PT ;  /* 0x000000d508007233 */ /* 0x100fe20003803000 */
[----:B------:R1:W5:Y:S01]  /*8aa0*/  LDL.LU R212, [R1+0x68] ;  /* 0x0000680001d47983 */ /* 0x0003620000300800 */
[----:B------:R4:W-:Y:S01]  /*8ab0*/  MUFU.EX2 R28, R16 ;  /* 0x00000010001c7308 */ /* 0x0009e20000000800 */
[----:B------:R-:W-:Y:S02]  /*8ac0*/  HSET2.LE.AND R8, R37, R213, PT ;  /* 0x000000d525087233 */ /* 0x000fe40003803000 */
[----:B------:R-:W-:-:S02]  /*8ad0*/  F2FP.BF16.F32.PACK_AB R11, R100, R96 ;  /* 0x00000060640b723e */ /* 0x000fc400000010ff */
[----:B------:R-:W-:-:S03]  /*8ae0*/  HSET2.LE.AND R3, R48, R213, PT ;  /* 0x000000d530037233 */ /* 0x000fc60003803000 */
[----:B------:R3:W2:Y:S01]  /*8af0*/  MUFU.EX2 R232, R19 ;  /* 0x0000001300e87308 */ /* 0x0006a20000000800 */
[----:B------:R-:W-:Y:S01]  /*8b00*/  LOP3.LUT R12, R11, R8, RZ, 0xc0, !PT ;  /* 0x000000080b0c7212 */ /* 0x000fe200078ec0ff */
[----:B------:R-:W-:Y:S01]  /*8b10*/  HMMA.16816.F32.BF16 R164, R4, R20, R164 ;  /* 0x0000001404a4723c */ /* 0x000fe200000418a4 */
[----:B------:R-:W-:Y:S02]  /*8b20*/  IMAD.MOV.U32 R177, RZ, RZ, R143 ;  /* 0x000000ffffb17224 */ /* 0x000fe400078e008f */
[----:B------:R-:W-:-:S05]  /*8b30*/  IMAD.MOV.U32 R176, RZ, RZ, R140 ;  /* 0x000000ffffb07224 */ /* 0x000fca00078e008c */
[----:B------:R-:W-:Y:S01]  /*8b40*/  HMMA.16816.F32.BF16 R168, R4, R22, R168 ;  /* 0x0000001604a8723c */ /* 0x000fe200000418a8 */
[----:B----4-:R-:W-:Y:S01]  /*8b50*/  FADD.FTZ R16, R187, R10 ;  /* 0x0000000abb107221 */ /* 0x010fe20000010000 */
[----:B------:R-:W-:Y:S01]  /*8b60*/  F2FP.BF16.F32.PACK_AB R10, R86, R89 ;  /* 0x00000059560a723e */ /* 0x000fe200000010ff */
[----:B------:R-:W-:-:S05]  /*8b70*/  IMAD.MOV.U32 R182, RZ, RZ, R142 ;  /* 0x000000ffffb67224 */ /* 0x000fca00078e008e */
[----:B-1----:R-:W-:Y:S01]  /*8b80*/  HMMA.16816.F32.BF16 R156, R4, R24, R156 ;  /* 0x00000018049c723c */ /* 0x002fe2000004189c */
[----:B---3--:R-:W-:Y:S01]  /*8b90*/  FADD.FTZ R19, R163, R9 ;  /* 0x00000009a3137221 */ /* 0x008fe20000010000 */
[----:B------:R-:W-:-:S06]  /*8ba0*/  F2FP.BF16.F32.PACK_AB R9, R91, R88 ;  /* 0x000000585b09723e */ /* 0x000fcc00000010ff */
[----:B------:R-:W-:Y:S01]  /*8bb0*/  HMMA.16816.F32.BF16 R32, R4, R26, R64 ;  /* 0x0000001a0420723c */ /* 0x000fe20000041840 */
[----:B------:R-:W-:Y:S01]  /*8bc0*/  LOP3.LUT R15, R9, R0, RZ, 0xc0, !PT ;  /* 0x00000000090f7212 */ /* 0x000fe200078ec0ff */
[----:B------:R-:W-:Y:S01]  /*8bd0*/  FADD.FTZ R18, R186, R18 ;  /* 0x00000012ba127221 */ /* 0x000fe20000010000 */
[----:B------:R-:W-:Y:S01]  /*8be0*/  LOP3.LUT R13, R10, R3, RZ, 0xc0, !PT ;  /* 0x000000030a0d7212 */ /* 0x000fe200078ec0ff */
[----:B------:R-:W-:Y:S01]  /*8bf0*/  IMAD.MOV.U32 R181, RZ, RZ, R141 ;  /* 0x000000ffffb57224 */ /* 0x000fe200078e008d */
[----:B------:R-:W1:Y:S01]  /*8c00*/  LDSM.16.MT88.4 R8, [R209+0x5c00] ;  /* 0x005c0000d108783b */ /* 0x000e620000004200 */
[----:B------:R-:W-:Y:S02]  /*8c10*/  LOP3.LUT R0, R55, 0xff00ff, RZ, 0xc0, !PT ;  /* 0x00ff00ff37007812 */ /* 0x000fe400078ec0ff */
[--C-:B------:R-:W-:Y:S01]  /*8c20*/  HSET2.LE.AND R3, R54, R213.reuse, PT ;  /* 0x000000d536037233 */ /* 0x100fe20003803000 */
[----:B------:R-:W-:Y:S01]  /*8c30*/  FADD.FTZ R17, R161, R17 ;  /* 0x00000011a1117221 */ /* 0x000fe20000010000 */
[----:B------:R-:W-:Y:S01]  /*8c40*/  F2FP.BF16.F32.PACK_AB R5, R229, R87 ;  /* 0x00000057e505723e */ /* 0x000fe200000010ff */
[----:B------:R-:W-:Y:S01]  /*8c50*/  IMAD.MOV.U32 R180, RZ, RZ, R149 ;  /* 0x000000ffffb47224 */ /* 0x000fe200078e0095 */
[--C-:B------:R-:W-:Y:S01]  /*8c60*/  HSET2.LE.AND R0, R0, R213.reuse, PT ;  /* 0x000000d500007233 */ /* 0x100fe20003803000 */
[----:B------:R-:W-:Y:S01]  /*8c70*/  IMAD.MOV.U32 R188, RZ, RZ, R148 ;  /* 0x000000ffffbc7224 */ /* 0x000fe200078e0094 */
[----:B------:R-:W-:Y:S01]  /*8c80*/  HSET2.LE.AND R4, R53, R213, PT ;  /* 0x000000d535047233 */ /* 0x000fe20003803000 */
[----:B------:R-:W-:Y:S01]  /*8c90*/  IMAD.MOV.U32 R196, RZ, RZ, R150 ;  /* 0x000000ffffc47224 */ /* 0x000fe200078e0096 */
[----:B------:R-:W-:Y:S01]  /*8ca0*/  F2FP.BF16.F32.PACK_AB R6, R93, R94 ;  /* 0x0000005e5d06723e */ /* 0x000fe200000010ff */
[----:B------:R3:W5:Y:S01]  /*8cb0*/  LDL.LU R211, [R1+0x64] ;  /* 0x0000640001d37983 */ /* 0x0007620000300800 */
[----:B------:R-:W-:-:S02]  /*8cc0*/  F2FP.BF16.F32.PACK_AB R7, R95, R97 ;  /* 0x000000615f07723e */ /* 0x000fc400000010ff */
[----:B------:R-:W-:Y:S01]  /*8cd0*/  LOP3.LUT R143, R5, R0, RZ, 0xc0, !PT ;  /* 0x00000000058f7212 */ /* 0x000fe200078ec0ff */
[----:B------:R-:W-:Y:S01]  /*8ce0*/  IMAD.MOV.U32 R186, RZ, RZ, R160 ;  /* 0x000000ffffba7224 */ /* 0x000fe200078e00a0 */
[----:B------:R-:W-:Y:S01]  /*8cf0*/  LOP3.LUT R142, R6, R3, RZ, 0xc0, !PT ;  /* 0x00000003068e7212 */ /* 0x000fe200078ec0ff */
[----:B------:R-:W-:Y:S01]  /*8d00*/  HMMA.16816.F32.BF16 R144, R12, R24, R144 ;  /* 0x000000180c90723c */ /* 0x000fe20000041890 */
[----:B------:R-:W-:Y:S01]  /*8d10*/  LOP3.LUT R140, R7, R4, RZ, 0xc0, !PT ;  /* 0x00000004078c7212 */ /* 0x000fe200078ec0ff */
[----:B------:R-:W-:Y:S01]  /*8d20*/  FADD.FTZ R16, R175, R16 ;  /* 0x00000010af107221 */ /* 0x000fe20000010000 */
[--C-:B------:R-:W-:Y:S01]  /*8d30*/  HSET2.LE.AND R0, R52, R213.reuse, PT ;  /* 0x000000d534007233 */ /* 0x100fe20003803000 */
[----:B------:R-:W-:Y:S01]  /*8d40*/  IMAD.MOV.U32 R187, RZ, RZ, R151 ;  /* 0x000000ffffbb7224 */ /* 0x000fe200078e0097 */
[----:B------:R-:W-:Y:S01]  /*8d50*/  F2FP.BF16.F32.PACK_AB R3, R90, R92 ;  /* 0x0000005c5a03723e */ /* 0x000fe200000010ff */
[----:B------:R3:W5:Y:S01]  /*8d60*/  LDL.LU R210, [R1+0x60] ;  /* 0x0000600001d27983 */ /* 0x0007620000300800 */
[----:B------:R-:W-:-:S02]  /*8d70*/  HSET2.LE.AND R4, R51, R213, PT ;  /* 0x000000d533047233 */ /* 0x000fc40003803000 */
[----:B------:R-:W-:Y:S01]  /*8d80*/  F2FP.BF16.F32.PACK_AB R5, R56, R57 ;  /* 0x000000393805723e */ /* 0x000fe200000010ff */
[----:B------:R-:W-:Y:S01]  /*8d90*/  IMAD.MOV.U32 R175, RZ, RZ, R162 ;  /* 0x000000ffffaf7224 */ /* 0x000fe200078e00a2 */
[----:B------:R-:W-:Y:S01]  /*8da0*/  LOP3.LUT R141, R3, R0, RZ, 0xc0, !PT ;  /* 0x00000000038d7212 */ /* 0x000fe200078ec0ff */
[----:B------:R-:W4:Y:S01]  /*8db0*/  LDSM.16.MT88.4 R148, [R139+0x5c00] ;  /* 0x005c00008b94783b */ /* 0x000f220000004200 */
[----:B------:R-:W-:Y:S02]  /*8dc0*/  HSET2.LE.AND R0, R50, R213, PT ;  /* 0x000000d532007233 */ /* 0x000fe40003803000 */
[----:B------:R-:W-:Y:S01]  /*8dd0*/  LOP3.LUT R160, R5, R4, RZ, 0xc0, !PT ;  /* 0x0000000405a07212 */ /* 0x000fe200078ec0ff */
[----:B------:R-:W-:Y:S01]  /*8de0*/  HMMA.16816.F32.BF16 R152, R12, R20, R152 ;  /* 0x000000140c98723c */ /* 0x000fe20000041898 */
[----:B------:R-:W-:Y:S01]  /*8df0*/  F2FP.BF16.F32.PACK_AB R3, R31, R29 ;  /* 0x0000001d1f03723e */ /* 0x000fe200000010ff */
[----:B------:R3:W5:Y:S01]  /*8e00*/  LDL.LU R208, [R1+0x5c] ;  /* 0x00005c0001d07983 */ /* 0x0007620000300800 */
[----:B------:R-:W-:-:S02]  /*8e10*/  LOP3.LUT R4, R61, 0xff00ff, RZ, 0xc0, !PT ;  /* 0x00ff00ff3d047812 */ /* 0x000fc400078ec0ff */
[----:B------:R-:W-:Y:S02]  /*8e20*/  LOP3.LUT R161, R3, R0, RZ, 0xc0, !PT ;  /* 0x0000000003a17212 */ /* 0x000fe400078ec0ff */
[--C-:B------:R-:W-:Y:S02]  /*8e30*/  HSET2.LE.AND R3, R60, R213.reuse, PT ;  /* 0x000000d53c037233 */ /* 0x100fe40003803000 */
[----:B------:R-:W-:Y:S02]  /*8e40*/  HSET2.LE.AND R0, R4, R213, PT ;  /* 0x000000d504007233 */ /* 0x000fe40003803000 */
[----:B--2---:R-:W-:Y:S02]  /*8e50*/  F2FP.BF16.F32.PACK_AB R4, R39, R36 ;  /* 0x000000242704723e */ /* 0x004fe400000010ff */
[----:B------:R-:W-:Y:S02]  /*8e60*/  F2FP.BF16.F32.PACK_AB R5, R232, R28 ;  /* 0x0000001ce805723e */ /* 0x000fe400000010ff */
[----:B------:R-:W-:Y:S01]  /*8e70*/  LOP3.LUT R163, R4, R0, RZ, 0xc0, !PT ;  /* 0x0000000004a37212 */ /* 0x000fe200078ec0ff */
        /* <DEDUP_REMOVED lines=8> */
[----:B------:R-:W-:Y:S01]  /*8f00*/  FADD.FTZ R3, R188, R5 ;  /* 0x00000005bc037221 */ /* 0x000fe20000010000 */
[----:B-1----:R-:W-:Y:S01]  /*8f10*/  HMMA.16816.F32.BF16 R156, R160, R8, R156 ;  /* 0x00000008a09c723c */ /* 0x002fe2000004189c */
[----:B------:R-:W-:Y:S01]  /*8f20*/  FADD.FTZ R0, R196, R0 ;  /* 0x00000000c4007221 */ /* 0x000fe20000010000 */
[----:B------:R-:W-:-:S06]  /*8f30*/  FADD.FTZ R7, R227, R4 ;  /* 0x00000004e3077221 */ /* 0x000fcc0000010000 */
[----:B------:R-:W-:Y:S01]  /*8f40*/  HMMA.16816.F32.BF16 R144, R140, R8, R144 ;  /* 0x000000088c90723c */ /* 0x000fe20000041890 */
        /* <DEDUP_REMOVED lines=10> */
[----:B------:R-:W-:-:S04]  /*8ff0*/  FADD.FTZ R0, R174, R5 ;  /* 0x00000005ae007221 */ /* 0x000fc80000010000 */
[----:B------:R-:W-:-:S04]  /*9000*/  FADD.FTZ R0, R238, R0 ;  /* 0x00000000ee007221 */ /* 0x000fc80000010000 */
[----:B------:R-:W-:-:S04]  /*9010*/  FADD.FTZ R0, R239, R0 ;  /* 0x00000000ef007221 */ /* 0x000fc80000010000 */
[----:B------:R-:W-:-:S04]  /*9020*/  FADD.FTZ R0, R237, R0 ;  /* 0x00000000ed007221 */ /* 0x000fc80000010000 */
[----:B------:R-:W-:-:S04]  /*9030*/  FADD.FTZ R0, R236, R0 ;  /* 0x00000000ec007221 */ /* 0x000fc80000010000 */
[----:B------:R-:W-:-:S04]  /*9040*/  FADD.FTZ R0, R127, R0 ;  /* 0x000000007f007221 */ /* 0x000fc80000010000 */
        /* <DEDUP_REMOVED lines=55> */
[----:B------:R-:W-:Y:S01]  /*93c0*/  FADD.FTZ R4, R86, R4 ;  /* 0x0000000456047221 */ /* 0x000fe20000010000 */
[----:B------:R-:W-:Y:S01]  /*93d0*/  FADD.FTZ R0, R39, R0 ;  /* 0x0000000027007221 */ /* 0x000fe20000010000 */
[----:B------:R-:W-:Y:S01]  /*93e0*/  FADD.FTZ R3, R84, R3 ;  /* 0x0000000354037221 */ /* 0x000fe20000010000 */
[----:B------:R-:W-:-:S03]  /*93f0*/  FADD.FTZ R227, R98, R227 ;  /* 0x000000e362e37221 */ /* 0x000fc60000010000 */
[----:B------:R-:W-:Y:S01]  /*9400*/  HMMA.16816.F32.BF16 R12, R12, R26, R40 ;  /* 0x0000001a0c0c723c */ /* 0x000fe20000041828 */
[----:B------:R-:W-:Y:S01]  /*9410*/  FADD.FTZ R4, R88, R4 ;  /* 0x0000000458047221 */ /* 0x000fe20000010000 */
[----:B------:R-:W-:Y:S01]  /*9420*/  FADD.FTZ R3, R85, R3 ;  /* 0x0000000355037221 */ /* 0x000fe20000010000 */
[----:B------:R3:W-:Y:S01]  /*9430*/  STL [R1+0x34], R0 ;  /* 0x0000340001007387 */ /* 0x0007e20000100800 */
[----:B------:R-:W-:Y:S01]  /*9440*/  FADD.FTZ R227, R99, R227 ;  /* 0x000000e363e37221 */ /* 0x000fe20000010000 */
[----:B------:R-:W-:Y:S01]  /*9450*/  FADD.FTZ R4, R91, R4 ;  /* 0x000000045b047221 */ /* 0x000fe20000010000 */
[----:B------:R-:W-:Y:S02]  /*9460*/  FADD.FTZ R3, R75, R3 ;  /* 0x000000034b037221 */ /* 0x000fe40000010000 */
[----:B------:R-:W-:Y:S01]  /*9470*/  FADD.FTZ R227, R97, R227 ;  /* 0x000000e361e37221 */ /* 0x000fe20000010000 */
[----:B------:R-:W-:Y:S01]  /*9480*/  FADD.FTZ R4, R92, R4 ;  /* 0x000000045c047221 */ /* 0x000fe20000010000 */
[----:B------:R-:W-:-:S02]  /*9490*/  FADD.FTZ R3, R57, R3 ;  /* 0x0000000339037221 */ /* 0x000fc40000010000 */
[----:B------:R-:W-:Y:S01]  /*94a0*/  FADD.FTZ R227, R95, R227 ;  /* 0x000000e35fe37221 */ /* 0x000fe20000010000 */
[----:B------:R-:W-:Y:S01]  /*94b0*/  FADD.FTZ R4, R90, R4 ;  /* 0x000000045a047221 */ /* 0x000fe20000010000 */
[----:B------:R-:W-:Y:S01]  /*94c0*/  FADD.FTZ R3, R56, R3 ;  /* 0x0000000338037221 */ /* 0x000fe20000010000 */
[----:B------:R-:W-:Y:S01]  /*94d0*/  IMAD.SHL.U32 R222, R222, 0x8, RZ ;  /* 0x00000008dede7824 */ /* 0x000fe200078e00ff */
[----:B----4-:R-:W-:Y:S01]  /*94e0*/  HMMA.16816.F32.BF16 R164, R160, R148, R164 ;  /* 0x00000094a0a4723c */ /* 0x010fe200000418a4 */
[----:B------:R-:W-:Y:S01]  /*94f0*/  FADD.FTZ R227, R94, R227 ;  /* 0x000000e35ee37221 */ /* 0x000fe20000010000 */
[----:B------:R-:W-:Y:S01]  /*9500*/  FADD.FTZ R4, R87, R4 ;  /* 0x0000000457047221 */ /* 0x000fe20000010000 */
[----:B------:R-:W-:-:S05]  /*9510*/  FADD.FTZ R3, R28, R3 ;  /* 0x000000031c037221 */ /* 0x000fca0000010000 */
[----:B------:R-:W-:Y:S01]  /*9520*/  HMMA.16816.F32.BF16 R168, R160, R150, R168 ;  /* 0x00000096a0a8723c */ /* 0x000fe200000418a8 */
[----:B------:R-:W-:Y:S01]  /*9530*/  LOP3.LUT R222, R222, 0x18, RZ, 0xc0, !PT ;  /* 0x00000018dede7812 */ /* 0x000fe200078ec0ff */
[----:B------:R-:W-:Y:S01]  /*9540*/  FADD.FTZ R227, R93, R227 ;  /* 0x000000e35de37221 */ /* 0x000fe20000010000 */
[----:B------:R-:W-:-:S05]  /*9550*/  FADD.FTZ R229, R229, R4 ;  /* 0x00000004e5e57221 */ /* 0x000fca0000010000 */
[----:B------:R-:W-:Y:S01]  /*9560*/  HMMA.16816.F32.BF16 R152, R140, R148, R152 ;  /* 0x000000948c98723c */ /* 0x000fe20000041898 */
[----:B------:R-:W-:-:S07]  /*9570*/  FADD.FTZ R232, R232, R3 ;  /* 0x00000003e8e87221 */ /* 0x000fce0000010000 */
[----:B------:R-:W-:Y:S08]  /*9580*/  HMMA.16816.F32.BF16 R148, R140, R150, R20 ;  /* 0x000000968c94723c */ /* 0x000ff00000041814 */
[-C--:B------:R-:W-:Y:S08]  /*9590*/  HMMA.16816.F32.BF16 R160, R160, R10.reuse, R32 ;  /* 0x0000000aa0a0723c */ /* 0x080ff00000041820 */
[----:B------:R-:W-:Y:S01]  /*95a0*/  HMMA.16816.F32.BF16 R140, R140, R10, R12 ;  /* 0x0000000a8c8c723c */ /* 0x000fe2000004180c */
[----:B------:R-:W-:-:S04]  /*95b0*/  NOP ;  /* 0x0000000000007918 */ /* 0x000fc80000000000 */
[----:B---3--:R-:W-:-:S15]  /*95c0*/  @!P0 BRA `(.L_x_482) ;  /* 0x0000006400cc8947 */ /* 0x008fde0003800000 */
[----:B------:R-:W2:Y:S01]  /*95d0*/  LDL.64 R184, [R1+0x8] ;  /* 0x0000080001b87983 */ /* 0x000ea20000100a00 */
[----:B------:R-:W1:Y:S01]  /*95e0*/  LDC.64 R224, c[0x0][0x3c0] ;  /* 0x0000f000ffe07b82 */ /* 0x000e620000000a00 */
[----:B------:R-:W3:Y:S01]  /*95f0*/  LDCU UR6, c[0x0][0x440] ;  /* 0x00008800ff0677ac */ /* 0x000ee20008000800 */
[-C--:B------:R-:W-:Y:S01]  /*9600*/  LOP3.LUT R244, R78, R247.reuse, RZ, 0x3c, !PT ;  /* 0x000000f74ef47212 */ /* 0x080fe200078e3cff */
[----:B------:R-:W-:Y:S01]  /*9610*/  IMAD.MOV.U32 R138, RZ, RZ, R2 ;  /* 0x000000ffff8a7224 */ /* 0x000fe200078e0002 */
[----:B------:R-:W-:Y:S01]  /*9620*/  LOP3.LUT R247, R76, R247, RZ, 0x3c, !PT ;  /* 0x000000f74cf77212 */ /* 0x000fe200078e3cff */
[----:B------:R-:W-:Y:S01]  /*9630*/  IMAD.MOV.U32 R134, RZ, RZ, R135 ;  /* 0x000000ffff867224 */ /* 0x000fe200078e0087 */
[----:B-----5:R-:W-:Y:S01]  /*9640*/  LEA.HI.SX32 R215, R228, 0xfffffffe, 0x19 ;  /* 0xfffffffee4d77811 */ /* 0x020fe200078fcaff */
[----:B------:R-:W-:Y:S01]  /*9650*/  IMAD.MOV.U32 R132, RZ, RZ, R136 ;  /* 0x000000ffff847224 */ /* 0x000fe200078e0088 */
[----:B------:R-:W4:Y:S01]  /*9660*/  LDCU UR5, c[0x0][0x440] ;  /* 0x00008800ff0577ac */ /* 0x000f220008000800 */
[----:B------:R-:W-:Y:S01]  /*9670*/  IMAD.MOV.U32 R0, RZ, RZ, R137 ;  /* 0x000000ffff007224 */ /* 0x000fe200078e0089 */
[----:B------:R-:W1:Y:S01]  /*9680*/  LDCU UR4, c[0x0][0x45c] ;  /* 0x00008b80ff0477ac */ /* 0x000e620008000800 */
[----:B---3--:R-:W-:-:S02]  /*9690*/  ISETP.GE.AND P1, PT, R222, UR6, PT ;  /* 0x00000006de007c0c */ /* 0x008fc4000bf26270 */
[-C--:B--2---:R-:W-:Y:S02]  /*96a0*/  LOP3.LUT R243, R185, R246.reuse, RZ, 0x3c, !PT ;  /* 0x000000f6b9f37212 */ /* 0x084fe400078e3cff */
[----:B------:R-:W-:Y:S01]  /*96b0*/  LOP3.LUT R246, R173, R246, RZ, 0x3c, !PT ;  /* 0x000000f6adf67212 */ /* 0x000fe200078e3cff */
[----:B-1--4-:R-:W-:Y:S08]  /*96c0*/  BRA `(.L_x_483) ;  /* 0x0000000000fc7947 */ /* 0x012ff00003800000 */
.L_x_485:
[----:B------:R-:W2:Y:S01]  /*96d0*/  LDL R223, [R1+0x30] ;  /* 0x0000300001df7983 */ /* 0x000ea20000100800 */
[----:B------:R-:W-:Y:S01]  /*96e0*/  ISETP.GE.AND P1, PT, R222, UR5, PT ;  /* 0x00000005de007c0c */ /* 0x000fe2000bf26270 */
[----:B------:R-:W1:Y:S01]  /*96f0*/  @!P0 LDC.64 R136, c[0x0][0x3b8] ;  /* 0x0000ee00ff888b82 */ /* 0x000e620000000a00 */
[C---:B------:R-:W-:Y:S01]  /*9700*/  @!P0 IADD3 R135, PT, PT, R215.reuse, -0x1, RZ ;  /* 0xffffffffd7878810 */ /* 0x040fe20007ffe0ff */
[----:B------:R-:W3:Y:S06]  /*9710*/  LDL R203, [R1] ;  /* 0x0000000001cb7983 */ /* 0x000eec0000100800 */
[----:B------:R-:W4:Y:S04]  /*9720*/  @!P0 LDC.64 R176, c[0x0][0x3b8] ;  /* 0x0000ee00ffb08b82 */ /* 0x000f280000000a00 */
[----:B------:R-:W-:Y:S04]  /*9730*/  @!P1 VIADD R133, R215, 0xffffffff ;  /* 0xffffffffd7859836 */ /* 0x000fe80000000000 */
[----:B------:R-:W5:Y:S02]  /*9740*/  @!P1 LDC.64 R172, c[0x0][0x3b8] ;  /* 0x0000ee00ffac9b82 */ /* 0x000f640000000a00 */
[C---:B-----5:R-:W-:Y:S04]  /*9750*/  @!P1 IMAD.WIDE.U32 R2, R133.reuse, R172, RZ ;  /* 0x000000ac85029225 */ /* 0x060fe800078e00ff */
[----:B------:R-:W-:Y:S02]  /*9760*/  @!P1 IMAD R3, R133, R173, R3 ;  /* 0x000000ad85039224 */ /* 0x000fe400078e0203 */
[----:B------:R-:W-:Y:S01]  /*9770*/  @!P0 VIADD R133, R215, 0xffffffff ;  /* 0xffffffffd7858836 */ /* 0x000fe20000000000 */
[----:B------:R-:W5:Y:S01]  /*9780*/  @!P0 LDC.64 R172, c[0x0][0x3b8] ;  /* 0x0000ee00ffac8b82 */ /* 0x000f620000000a00 */
[C---:B--2---:R-:W-:Y:S04]  /*9790*/  @!P1 LEA R181, P2, R2.reuse, R223, 0x8 ;  /* 0x000000df02b59211 */ /* 0x044fe800078440ff */
[----:B---3--:R-:W-:Y:S01]  /*97a0*/  @!P1 LEA.HI.X R178, R2, R203, R3, 0x8, P2 ;  /* 0x000000cb02b29211 */ /* 0x008fe200010f4403 */
[C---:B-1----:R-:W-:Y:S04]  /*97b0*/  @!P0 IMAD.WIDE.U32 R2, R133.reuse, R136, RZ ;  /* 0x0000008885028225 */ /* 0x042fe800078e00ff */
[----:B------:R-:W-:Y:S02]  /*97c0*/  @!P0 IMAD R3, R133, R137, R3 ;  /* 0x0000008985038224 */ /* 0x000fe400078e0203 */
[C---:B------:R-:W-:Y:S03]  /*97d0*/  @!P0 IMAD.SHL.U32 R174, R2.reuse, 0x80, RZ ;  /* 0x0000008002ae8824 */ /* 0x040fe600078e00ff */
[----:B------:R-:W-:Y:S01]  /*97e0*/  @!P0 SHF.L.U64.HI R179, R2, 0x7, R3 ;  /* 0x0000000702b38819 */ /* 0x000fe20000010203 */
[----:B------:R-:W-:Y:S01]  /*97f0*/  @!P1 IMAD.MOV.U32 R2, RZ, RZ, R181 ;  /* 0x000000ffff029224 */ /* 0x000fe200078e00b5 */
[C---:B------:R-:W-:Y:S01]  /*9800*/  @!P0 LEA R174, P2, R136.reuse, R174, 0x5 ;  /* 0x000000ae88ae8211 */ /* 0x040fe200078428ff */
[----:B------:R-:W-:Y:S03]  /*9810*/  @!P1 IMAD.MOV.U32 R3, RZ, RZ, R178 ;  /* 0x000000ffff039224 */ /* 0x000fe600078e00b2 */
[----:B------:R-:W-:Y:S01]  /*9820*/  @!P0 LEA.HI.X R179, R136, R179, R137, 0x5, P2 ;  /* 0x000000b388b38211 */ /* 0x000fe200010f2c89 */
[C---:B-----5:R-:W-:Y:S01]  /*9830*/  @!P0 IMAD.WIDE.U32 R136, R135.reuse, R172, RZ ;  /* 0x000000ac87888225 */ /* 0x060fe200078e00ff */
[----:B------:R-:W-:Y:S01]  /*9840*/  @!PT LDS RZ, [RZ] ;  /* 0x00000000fffff984 */ /* 0x000fe20000000800 */
[----:B------:R-:W-:Y:S01]  /*9850*/  @!PT LDS RZ, [RZ] ;  /* 0x00000000fffff984 */ /* 0x000fe20000000800 */
[----:B------:R-:W-:Y:S01]  /*9860*/  @!PT LDS RZ, [RZ] ;  /* 0x00000000fffff984 */ /* 0x000fe20000000800 */
[----:B------:R1:W-:Y:S03]  /*9870*/  @!P1 LDGSTS.E.BYPASS.LTC128B.128 [R214+0x2000], desc[UR14][R2.64] ;  /* 0x0200000002d69fae */ /* 0x0003e6000b981a0e */
[----:B------:R-:W-:Y:S01]  /*9880*/  @!P0 IMAD R137, R135, R173, R137 ;  /* 0x000000ad87898224 */ /* 0x000fe200078e0289 */
[----:B------:R2:W-:Y:S01]  /*9890*/  @P1 STS.128 [R214+0x2000], RZ ;  /* 0x002000ffd6001388 */ /* 0x0005e20000000c00 */
[----:B----4-:R-:W-:Y:S03]  /*98a0*/  @!P0 IMAD R135, R177, 0x60, RZ ;  /* 0x00000060b1878824 */ /* 0x010fe600078e02ff */
[----:B------:R2:W-:Y:S01]  /*98b0*/  @P0 STS.128 [R214+0x2800], RZ ;  /* 0x002800ffd6000388 */ /* 0x0005e20000000c00 */
[C---:B------:R-:W-:Y:S01]  /*98c0*/  @!P0 SHF.L.U64.HI R137, R136.reuse, 0x7, R137 ;  /* 0x0000000788898819 */ /* 0x040fe20000010289 */
[C---:B-1----:R-:W-:Y:S04]  /*98d0*/  @!P0 IMAD.WIDE.U32 R2, R133.reuse, R176, RZ ;  /* 0x000000b085028225 */ /* 0x042fe800078e00ff */
[----:B------:R-:W-:Y:S02]  /*98e0*/  @!P0 IMAD R3, R133, R177, R3 ;  /* 0x000000b185038224 */ /* 0x000fe400078e0203 */
[----:B------:R-:W-:Y:S03]  /*98f0*/  @!P0 IMAD.SHL.U32 R133, R136, 0x80, RZ ;  /* 0x0000008088858824 */ /* 0x000fe600078e00ff */
[C---:B------:R-:W-:Y:S02]  /*9900*/  @!P0 SHF.L.U64.HI R3, R2.reuse, 0x7, R3 ;  /* 0x0000000702038819 */ /* 0x040fe40000010203 */
[----:B------:R-:W-:Y:S02]  /*9910*/  @!P0 SHF.L.U32 R2, R2, 0x7, RZ ;  /* 0x0000000702028819 */ /* 0x000fe400000006ff */
[----:B------:R-:W-:Y:S03]  /*9920*/  @!P0 LEA R133, P3, R172, R133, 0x6 ;  /* 0x00000085ac858211 */ /* 0x000fe600078630ff */
[----:B------:R-:W-:Y:S01]  /*9930*/  @!P0 IMAD.WIDE.U32 R2, R176, 0x60, R2 ;  /* 0x00000060b0028825 */ /* 0x000fe200078e0002 */
[----:B------:R-:W-:Y:S02]  /*9940*/  @!P0 LEA R176, P2, R174, R223, 0x1 ;  /* 0x000000dfaeb08211 */ /* 0x000fe400078408ff */
[----:B------:R-:W-:Y:S02]  /*9950*/  @!P0 LEA.HI.X R173, R172, R137, R173, 0x6, P3 ;  /* 0x00000089acad8211 */ /* 0x000fe400018f34ad */
[----:B------:R-:W-:Y:S02]  /*9960*/  @!P0 LEA.HI.X R177, R174, R203, R179, 0x1, P2 ;  /* 0x000000cbaeb18211 */ /* 0x000fe400010f0cb3 */
[CC--:B------:R-:W-:Y:S02]  /*9970*/  @!P0 LEA R172, P3, R133.reuse, R223.reuse, 0x1 ;  /* 0x000000df85ac8211 */ /* 0x0c0fe400078608ff */
[C---:B------:R-:W-:Y:S01]  /*9980*/  @!P0 LEA R136, P2, R2.reuse, R223, 0x1 ;  /* 0x000000df02888211 */ /* 0x040fe200078408ff */
[----:B------:R-:W-:Y:S01]  /*9990*/  @!PT LDS RZ, [RZ] ;  /* 0x00000000fffff984 */ /* 0x000fe20000000800 */
[----:B------:R-:W-:Y:S01]  /*99a0*/  @!PT LDS RZ, [RZ] ;  /* 0x00000000fffff984 */ /* 0x000fe20000000800 */
[----:B------:R-:W-:Y:S01]  /*99b0*/  @!PT LDS RZ, [RZ] ;  /* 0x00000000fffff984 */ /* 0x000fe20000000800 */
[----:B------:R2:W-:Y:S01]  /*99c0*/  @!P0 LDGSTS.E.BYPASS.LTC128B.128 [R214+0x2800], desc[UR14][R176.64] ;  /* 0x02800000b0d68fae */ /* 0x0005e2000b981a0e */
[----:B------:R-:W-:Y:S02]  /*99d0*/  @!P0 LEA.HI.X R173, R133, R203, R173, 0x1, P3 ;  /* 0x000000cb85ad8211 */ /* 0x000fe400018f0cad */
[----:B------:R-:W-:Y:S01]  /*99e0*/  @!P0 IADD3 R3, PT, PT, R135, R3, RZ ;  /* 0x0000000387038210 */ /* 0x000fe20007ffe0ff */
[----:B------:R2:W-:Y:S03]  /*99f0*/  @P0 STS.128 [R214+0x3000], RZ ;  /* 0x003000ffd6000388 */ /* 0x0005e60000000c00 */
        /* <DEDUP_REMOVED lines=12> */
.L_x_483:
[----:B------:R-:W2:Y:S01]  /*9ac0*/  LDL R13, [R1+0x3c] ;  /* 0x00003c00010d7983 */ /* 0x000ea20000100800 */
[----:B------:R-:W-:Y:S01]  /*9ad0*/  ISETP.GE.AND P0, PT, R222, UR5, PT ;  /* 0x00000005de007c0c */ /* 0x000fe2000bf06270 */
[C---:B-----5:R-:W-:Y:S01]  /*9ae0*/  IMAD.WIDE.U32 R4, R215.reuse, R224, RZ ;  /* 0x000000e0d7047225 */ /* 0x060fe200078e00ff */
[----:B------:R-:W-:Y:S04]  /*9af0*/  DEPBAR.LE SB0, 0x0 ;  /* 0x000080000000791a */ /* 0x000fe80000000000 */
[----:B---3--:R-:W3:Y:S01]  /*9b00*/  LDL R12, [R1+0x38] ;  /* 0x00003800010c7983 */ /* 0x008ee20000100800 */
[----:B------:R-:W-:Y:S02]  /*9b10*/  IMAD R5, R215, R225, R5 ;  /* 0x000000e1d7057224 */ /* 0x000fe400078e0205 */
[C---:B------:R-:W-:Y:S01]  /*9b20*/  IMAD.SHL.U32 R2, R4.reuse, 0x80, RZ ;  /* 0x0000008004027824 */ /* 0x040fe200078e00ff */
[----:B------:R-:W-:Y:S02]  /*9b30*/  BAR.SYNC.DEFER_BLOCKING 0x0 ;  /* 0x0000000000007b1d */ /* 0x000fe40000010000 */
[----:B------:R-:W-:Y:S02]  /*9b40*/  SHF.L.U64.HI R3, R4, 0x7, R5 ;  /* 0x0000000704037819 */ /* 0x000fe40000010205 */
[CC--:B------:R-:W-:Y:S02]  /*9b50*/  @!P0 LEA R4, P3, R224.reuse, R2.reuse, 0x5 ;  /* 0x00000002e0048211 */ /* 0x0c0fe400078628ff */
[C---:B------:R-:W-:Y:S02]  /*9b60*/  @!P0 LEA R5, P2, R224.reuse, R2, 0x6 ;  /* 0x00000002e0058211 */ /* 0x040fe400078430ff */
[CCC-:B------:R-:W-:Y:S02]  /*9b70*/  @!P0 LEA.HI.X R7, R224.reuse, R3.reuse, R225.reuse, 0x5, P3 ;  /* 0x00000003e0078211 */ /* 0x1c0fe400018f2ce1 */
[----:B------:R-:W-:Y:S01]  /*9b80*/  @!P0 LEA.HI.X R11, R224, R3, R225, 0x6, P2 ;  /* 0x00000003e00b8211 */ /* 0x000fe200010f34e1 */
[----:B------:R-:W4:Y:S06]  /*9b90*/  LDL.64 R248, [R1+0x18] ;  /* 0x0000180001f87983 */ /* 0x000f2c0000100a00 */
[----:B------:R-:W5:Y:S06]  /*9ba0*/  LDL.64 R236, [R1+0x28] ;  /* 0x0000280001ec7983 */ /* 0x000f6c0000100a00 */
[----:B------:R-:W5:Y:S06]  /*9bb0*/  LDL.64 R230, [R1+0x20] ;  /* 0x0000200001e67983 */ /* 0x000f6c0000100a00 */
[----:B------:R-:W5:Y:S06]  /*9bc0*/  LDL.64 R240, [R1+0x8] ;  /* 0x0000080001f07983 */ /* 0x000f6c0000100a00 */
[----:B------:R-:W5:Y:S01]  /*9bd0*/  LDL.64 R234, [R1+0x10] ;  /* 0x0000100001ea7983 */ /* 0x000f620000100a00 */
[-C--:B--2---:R-:W-:Y:S02]  /*9be0*/  @!P0 LEA R8, P3, R4, R13.reuse, 0x1 ;  /* 0x0000000d04088211 */ /* 0x084fe400078608ff */
[-C--:B------:R-:W-:Y:S02]  /*9bf0*/  @!P0 LEA R6, P2, R5, R13.reuse, 0x1 ;  /* 0x0000000d05068211 */ /* 0x080fe400078408ff */
[-C--:B------:R-:W-:Y:S02]  /*9c00*/  @!P1 LEA R10, P4, R2, R13.reuse, 0x1 ;  /* 0x0000000d020a9211 */ /* 0x080fe400078808ff */
[-C--:B---3--:R-:W-:Y:S01]  /*9c10*/  @!P0 LEA.HI.X R9, R4, R12.reuse, R7, 0x1, P3 ;  /* 0x0000000c04098211 */ /* 0x088fe200018f0c07 */
[----:B------:R-:W-:Y:S01]  /*9c20*/  @!P0 IMAD R4, R225, 0x60, RZ ;  /* 0x00000060e1048824 */ /* 0x000fe200078e02ff */
[-C--:B------:R-:W-:Y:S02]  /*9c30*/  @!P0 LEA.HI.X R7, R5, R12.reuse, R11, 0x1, P2 ;  /* 0x0000000c05078211 */ /* 0x080fe400010f0c0b */
[-CC-:B------:R-:W-:Y:S01]  /*9c40*/  @!P1 LEA.HI.X R11, R2, R12.reuse, R3.reuse, 0x1, P4 ;  /* 0x0000000c020b9211 */ /* 0x180fe200020f0c03 */
[----:B------:R-:W-:Y:S04]  /*9c50*/  @!P0 IMAD.WIDE.U32 R2, R224, 0x60, R2 ;  /* 0x00000060e0028825 */ /* 0x000fe800078e0002 */
[----:B------:R-:W-:Y:S01]  /*9c60*/  @!PT LDS RZ, [RZ] ;  /* 0x00000000fffff984 */ /* 0x000fe20000000800 */
[----:B------:R-:W-:Y:S01]  /*9c70*/  @!PT LDS RZ, [RZ] ;  /* 0x00000000fffff984 */ /* 0x000fe20000000800 */
[----:B------:R-:W-:Y:S01]  /*9c80*/  @!PT LDS RZ, [RZ] ;  /* 0x00000000fffff984 */ /* 0x000fe20000000800 */
[----:B------:R-:W-:Y:S01]  /*9c90*/  @!P1 LDGSTS.E.BYPASS.LTC128B.128 [R214+0x4000], desc[UR14][R10.64] ;  /* 0x040000000ad69fae */ /* 0x000fe2000b981a0e */
[----:B------:R-:W-:Y:S01]  /*9ca0*/  @!P0 IMAD.IADD R3, R4, 0x1, R3 ;  /* 0x0000000104038824 */ /* 0x000fe200078e0203 */
[C---:B------:R-:W-:Y:S04]  /*9cb0*/  @!P0 LEA R4, P2, R2.reuse, R13, 0x1 ;  /* 0x0000000d02048211 */ /* 0x040fe800078408ff */
[----:B------:R-:W-:Y:S02]  /*9cc0*/  @!P0 LEA.HI.X R5, R2, R12, R3, 0x1, P2 ;  /* 0x0000000c02058211 */ /* 0x000fe400010f0c03 */
[----:B------:R-:W-:Y:S01]  /*9cd0*/  @P1 STS.128 [R214+0x4000], RZ ;  /* 0x004000ffd6001388 */ /* 0x000fe20000000c00 */
[----:B------:R-:W-:Y:S07]  /*9ce0*/  ISETP.NE.AND P2, PT, R215, RZ, PT ;  /* 0x000000ffd700720c */ /* 0x000fee0003f45270 */
        /* <DEDUP_REMOVED lines=75> */
[C---:B------:R-:W-:Y:S04]  /*a1a0*/  HMMA.16816.F32.BF16 R24, R184.reuse, R188, R24 ;  /* 0x000000bcb818723c */ /* 0x040fe80000041818 */
[C---:B------:R-:W-:Y:S02]  /*a1b0*/  VIADD R189, R217.reuse, 0x76cf5d0a ;  /* 0x76cf5d0ad9bd7836 */ /* 0x040fe40000000000 */
[----:B------:R-:W-:Y:S02]  /*a1c0*/  VIADD R188, R217, 0x32370b8f ;  /* 0x32370b8fd9bc7836 */ /* 0x000fe40000000000 */
[-C--:B------:R-:W-:Y:S08]  /*a1d0*/  HMMA.16816.F32.BF16 R28, R184, R190.reuse, R28 ;  /* 0x000000beb81c723c */ /* 0x080ff0000004181c */
[C---:B------:R-:W-:Y:S08]  /*a1e0*/  HMMA.16816.F32.BF16 R32, R176.reuse, R190, R32 ;  /* 0x000000beb020723c */ /* 0x040ff00000041820 */
        /* <DEDUP_REMOVED lines=15> */
[----:B------:R-:W-:Y:S01]  /*a2e0*/  IMAD.WIDE.U32 R2, R2, -0x326172a9, RZ ;  /* 0xcd9e8d5702027825 */ /* 0x000fe200078e00ff */
[----:B------:R-:W-:Y:S03]  /*a2f0*/  LOP3.LUT R133, R249, R217, R133, 0x96, !PT ;  /* 0x000000d9f9857212 */ /* 0x000fe600078e9685 */
[-C--:B------:R-:W-:Y:S03]  /*a300*/  HMMA.16816.F32.BF16 R84, R176, R204.reuse, R84 ;  /* 0x000000ccb054723c */ /* 0x080fe60000041854 */
[C---:B------:R-:W-:Y:S02]  /*a310*/  LOP3.LUT R135, R3.reuse, R244, RZ, 0x3c, !PT ;  /* 0x000000f403877212 */ /* 0x040fe400078e3cff */
[----:B------:R-:W-:Y:S02]  /*a320*/  LOP3.LUT R137, R3, R247, RZ, 0x3c, !PT ;  /* 0x000000f703897212 */ /* 0x000fe400078e3cff */
[C---:B------:R-:W-:Y:S01]  /*a330*/  LOP3.LUT R136, R2.reuse, R246, RZ, 0x3c, !PT ;  /* 0x000000f602887212 */ /* 0x040fe200078e3cff */
[C---:B------:R-:W-:Y:S08]  /*a340*/  HMMA.16816.F32.BF16 R88, R184.reuse, R204, R88 ;  /* 0x000000ccb858723c */ /* 0x040ff00000041858 */
[-C--:B------:R-:W-:Y:S08]  /*a350*/  HMMA.16816.F32.BF16 R92, R184, R206.reuse, R92 ;  /* 0x000000ceb85c723c */ /* 0x080ff0000004185c */
[C---:B------:R-:W-:Y:S08]  /*a360*/  HMMA.16816.F32.BF16 R96, R176.reuse, R206, R96 ;  /* 0x000000ceb060723c */ /* 0x040ff00000041860 */
[-C--:B-1----:R-:W-:Y:S08]  /*a370*/  HMMA.16816.F32.BF16 R100, R176, R172.reuse, R100 ;  /* 0x000000acb064723c */ /* 0x082ff00000041864 */
[C---:B------:R-:W-:Y:S04]  /*a380*/  HMMA.16816.F32.BF16 R104, R184.reuse, R172, R104 ;  /* 0x000000acb868723c */ /* 0x040fe80000041868 */
[----:B------:R-:W-:Y:S01]  /*a390*/  LOP3.LUT R172, R2, R243, RZ, 0x3c, !PT ;  /* 0x000000f302ac7212 */ /* 0x000fe200078e3cff */
[----:B------:R-:W-:Y:S03]  /*a3a0*/  IMAD.WIDE.U32 R2, R135, -0x2daee0ad, RZ ;  /* 0xd2511f5387027825 */ /* 0x000fe600078e00ff */
[-C--:B------:R-:W-:Y:S03]  /*a3b0*/  HMMA.16816.F32.BF16 R108, R184, R174.reuse, R108 ;  /* 0x000000aeb86c723c */ /* 0x080fe6000004186c */
[----:B------:R-:W-:Y:S01]  /*a3c0*/  IMAD.WIDE.U32 R172, R172, -0x2daee0ad, RZ ;  /* 0xd2511f53acac7825 */ /* 0x000fe200078e00ff */
[-C--:B------:R-:W-:Y:S04]  /*a3d0*/  LOP3.LUT R135, R236, R189.reuse, R3, 0x96, !PT ;  /* 0x000000bdec877212 */ /* 0x080fe800078e9603 */
[C---:B------:R-:W-:Y:S04]  /*a3e0*/  HMMA.16816.F32.BF16 R112, R176.reuse, R174, R112 ;  /* 0x000000aeb070723c */ /* 0x040fe80000041870 */
[----:B------:R-:W-:Y:S01]  /*a3f0*/  IMAD.WIDE.U32 R174, R133, -0x326172a9, RZ ;  /* 0xcd9e8d5785ae7825 */ /* 0x000fe200078e00ff */
[----:B------:R-:W-:Y:S03]  /*a400*/  LOP3.LUT R133, R188, R2, R173, 0x96, !PT ;  /* 0x00000002bc857212 */ /* 0x000fe600078e96ad */
[----:B------:R-:W-:Y:S01]  /*a410*/  IMAD.WIDE.U32 R2, R137, -0x2daee0ad, RZ ;  /* 0xd2511f5389027825 */ /* 0x000fe200078e00ff */
[-C--:B--2---:R-:W-:Y:S03]  /*a420*/  HMMA.16816.F32.BF16 R116, R176, R180.reuse, R116 ;  /* 0x000000b4b074723c */ /* 0x084fe60000041874 */
[----:B------:R-:W-:Y:S01]  /*a430*/  IMAD.WIDE.U32 R136, R136, -0x2daee0ad, RZ ;  /* 0xd2511f5388887825 */ /* 0x000fe200078e00ff */
[----:B------:R-:W-:Y:S02]  /*a440*/  LOP3.LUT R3, R230, R189, R3, 0x96, !PT ;  /* 0x000000bde6037212 */ /* 0x000fe400078e9603 */
[----:B------:R-:W-:Y:S01]  /*a450*/  LOP3.LUT R173, R175, R247, RZ, 0x3c, !PT ;  /* 0x000000f7afad7212 */ /* 0x000fe200078e3cff */
[----:B------:R-:W-:Y:S01]  /*a460*/  IMAD.WIDE.U32 R190, R135, -0x326172a9, RZ ;  /* 0xcd9e8d5787be7825 */ /* 0x000fe200078e00ff */
[C---:B------:R-:W-:Y:S04]  /*a470*/  HMMA.16816.F32.BF16 R120, R184.reuse, R180, R120 ;  /* 0x000000b4b878723c */ /* 0x040fe80000041878 */
[----:B------:R-:W-:Y:S01]  /*a480*/  IMAD.WIDE.U32 R204, R133, -0x326172a9, RZ ;  /* 0xcd9e8d5785cc7825 */ /* 0x000fe200078e00ff */
[----:B------:R-:W-:Y:S02]  /*a490*/  LOP3.LUT R192, R188, R2, R137, 0x96, !PT ;  /* 0x00000002bcc07212 */ /* 0x000fe400078e9689 */
[----:B------:R-:W-:Y:S01]  /*a4a0*/  LOP3.LUT R2, R240, R218, R191, 0x96, !PT ;  /* 0x000000daf0027212 */ /* 0x000fe200078e96bf */
[----:B------:R-:W-:Y:S01]  /*a4b0*/  VIADD R180, R217, 0xed9eba14 ;  /* 0xed9eba14d9b47836 */ /* 0x000fe20000000000 */
[-C--:B------:R-:W-:Y:S03]  /*a4c0*/  HMMA.16816.F32.BF16 R124, R184, R182.reuse, R124 ;  /* 0x000000b6b87c723c */ /* 0x080fe6000004187c */
[----:B------:R-:W-:Y:S01]  /*a4d0*/  IMAD.WIDE.U32 R192, R192, -0x326172a9, RZ ;  /* 0xcd9e8d57c0c07825 */ /* 0x000fe200078e00ff */
[----:B------:R-:W-:Y:S02]  /*a4e0*/  LOP3.LUT R133, R221, R190, R205, 0x96, !PT ;  /* 0x000000bedd857212 */ /* 0x000fe400078e96cd */
[C---:B------:R-:W-:Y:S01]  /*a4f0*/  LOP3.LUT R194, R174.reuse, R246, RZ, 0x3c, !PT ;  /* 0x000000f6aec27212 */ /* 0x040fe200078e3cff */
[----:B------:R-:W-:Y:S01]  /*a500*/  IMAD.WIDE.U32 R190, R3, -0x326172a9, RZ ;  /* 0xcd9e8d5703be7825 */ /* 0x000fe200078e00ff */
[----:B------:R-:W-:Y:S04]  /*a510*/  HMMA.16816.F32.BF16 R128, R176, R182, R128 ;  /* 0x000000b6b080723c */ /* 0x000fe80000041880 */
[----:B------:R-:W-:Y:S01]  /*a520*/  IMAD.WIDE.U32 R196, R173, -0x2daee0ad, RZ ;  /* 0xd2511f53adc47825 */ /* 0x000fe200078e00ff */
[----:B------:R-:W-:Y:S02]  /*a530*/  LOP3.LUT R207, R175, R244, RZ, 0x3c, !PT ;  /* 0x000000f4afcf7212 */ /* 0x000fe400078e3cff */
[----:B------:R-:W-:Y:S01]  /*a540*/  LOP3.LUT R206, R174, R243, RZ, 0x3c, !PT ;  /* 0x000000f3aece7212 */ /* 0x000fe200078e3cff */
[----:B------:R-:W-:Y:S01]  /*a550*/  IMAD.WIDE.U32 R174, R2, -0x2daee0ad, RZ ;  /* 0xd2511f5302ae7825 */ /* 0x000fe200078e00ff */
[----:B------:R-:W-:Y:S02]  /*a560*/  LOP3.LUT R2, R234, R218, R191, 0x96, !PT ;  /* 0x000000daea027212 */ /* 0x000fe400078e96bf */
[----:B------:R-:W-:Y:S01]  /*a570*/  LOP3.LUT R190, R221, R190, R193, 0x96, !PT ;  /* 0x000000beddbe7212 */ /* 0x000fe200078e96c1 */
[----:B------:R-:W-:Y:S01]  /*a580*/  IMAD.WIDE.U32 R194, R194, -0x2daee0ad, RZ ;  /* 0xd2511f53c2c27825 */ /* 0x000fe200078e00ff */
[----:B------:R-:W-:Y:S02]  /*a590*/  LOP3.LUT R172, R180, R172, R175, 0x96, !PT ;  /* 0x000000acb4ac7212 */ /* 0x000fe400078e96af */
[----:B------:R-:W-:Y:S01]  /*a5a0*/  LOP3.LUT R202, R230, R189, R197, 0x96, !PT ;  /* 0x000000bde6ca7212 */ /* 0x000fe200078e96c5 */
[----:B------:R-:W-:Y:S01]  /*a5b0*/  VIADD R175, R217, 0xa9066899 ;  /* 0xa9066899d9af7836 */ /* 0x000fe20000000000 */
[----:B------:R-:W-:Y:S01]  /*a5c0*/  LOP3.LUT R201, R188, R196, R195, 0x96, !PT ;  /* 0x000000c4bcc97212 */ /* 0x000fe200078e96c3 */
[----:B------:R-:W-:Y:S04]  /*a5d0*/  IMAD.WIDE.U32 R2, R2, -0x2daee0ad, RZ ;  /* 0xd2511f5302027825 */ /* 0x000fe800078e00ff */
[----:B------:R-:W-:Y:S01]  /*a5e0*/  IMAD.WIDE.U32 R190, R190, -0x2daee0ad, RZ ;  /* 0xd2511f53bebe7825 */ /* 0x000fe200078e00ff */
[----:B------:R-:W-:Y:S03]  /*a5f0*/  LOP3.LUT R196, R180, R136, R3, 0x96, !PT ;  /* 0x00000088b4c47212 */ /* 0x000fe600078e9603 */
[----:B------:R-:W-:Y:S01]  /*a600*/  IMAD.WIDE.U32 R186, R133, -0x2daee0ad, RZ ;  /* 0xd2511f5385ba7825 */ /* 0x000fe200078e00ff */
[C---:B------:R-:W-:Y:S02]  /*a610*/  LOP3.LUT R198, R175.reuse, R2, R191, 0x96, !PT ;  /* 0x00000002afc67212 */ /* 0x040fe400078e96bf */
[----:B------:R-:W-:Y:S01]  /*a620*/  FMNMX3.FTZ R2, R0, R4, R5, !PT ;  /* 0x0000000400027276 */ /* 0x000fe20007810005 */
[----:B------:R-:W-:Y:S01]  /*a630*/  IMAD.WIDE.U32 R184, R172, -0x326172a9, RZ ;  /* 0xcd9e8d57acb87825 */ /* 0x000fe200078e00ff */
[----:B------:R-:W-:Y:S02]  /*a640*/  LOP3.LUT R197, R175, R174, R187, 0x96, !PT ;  /* 0x000000aeafc57212 */ /* 0x000fe400078e96bb */
[----:B------:R-:W-:Y:S02]  /*a650*/  FMNMX3.FTZ R182, R2, R16, R17, !PT ;  /* 0x0000001002b67276 */ /* 0x000fe40007810011 */
[----:B------:R-:W-:Y:S01]  /*a660*/  LOP3.LUT R199, R220, R204, R185, 0x96, !PT ;  /* 0x000000ccdcc77212 */ /* 0x000fe200078e96b9 */
[----:B------:R-:W-:Y:S06]  /*a670*/  @P2 BRA `(.L_x_485) ;  /* 0xfffffff000142947 */ /* 0x000fec000383ffff */
.L_x_484:
[----:B------:R-:W-:Y:S01]  /*a680*/  FMNMX3.FTZ R3, R182, R20, R21, !PT ;  /* 0x00000014b6037276 */ /* 0x000fe20007810015 */
[----:B------:R-:W-:Y:S01]  /*a690*/  STL.64 [R1+0x70], R214 ;  /* 0x000070d601007387 */ /* 0x000fe20000100a00 */
[----:B------:R-:W-:Y:S01]  /*a6a0*/  FMNMX3.FTZ R2, R132, R6, R7, !PT ;  /* 0x0000000684027276 */ /* 0x000fe20007810007 */
[----:B--2---:R-:W-:Y:S01]  /*a6b0*/  IMAD.WIDE.U32 R172, R196, -0x326172a9, RZ ;  /* 0xcd9e8d57c4ac7825 */ /* 0x004fe200078e00ff */
[----:B------:R-:W-:Y:S02]  /*a6c0*/  FMNMX3.FTZ R3, R3, R32, R33, !PT ;  /* 0x0000002003037276 */ /* 0x000fe40007810021 */
[----:B------:R-:W-:Y:S01]  /*a6d0*/  FMNMX3.FTZ R135, R134, R8, R9, !PT ;  /* 0x0000000886877276 */ /* 0x000fe20007810009 */
[----:B------:R1:W-:Y:S01]  /*a6e0*/  STL.64 [R1+0x68], R224 ;  /* 0x000068e001007387 */ /* 0x0003e20000100a00 */
[----:B------:R-:W-:Y:S01]  /*a6f0*/  LOP3.LUT R182, R220, R192, R173, 0x96, !PT ;  /* 0x000000c0dcb67212 */ /* 0x000fe200078e96ad */
[----:B------:R-:W-:Y:S01]  /*a700*/  IMAD.WIDE.U32 R136, R197, -0x326172a9, RZ ;  /* 0xcd9e8d57c5887825 */ /* 0x000fe200078e00ff */
[----:B------:R-:W-:Y:S02]  /*a710*/  FMNMX3.FTZ R2, R2, R18, R19, !PT ;  /* 0x0000001202027276 */ /* 0x000fe40007810013 */
[----:B------:R-:W-:Y:S01]  /*a720*/  FMNMX3.FTZ R173, R3, R36, R37, !PT ;  /* 0x0000002403ad7276 */ /* 0x000fe20007810025 */
[----:B------:R-:W-:Y:S01]  /*a730*/  VIADD R205, R217, 0x646e171e ;  /* 0x646e171ed9cd7836 */ /* 0x000fe20000000000 */
[----:B------:R-:W-:Y:S01]  /*a740*/  FMNMX3.FTZ R135, R135, R12, R13, !PT ;  /* 0x0000000c87877276 */ /* 0x000fe2000781000d */
[----:B------:R-:W-:Y:S01]  /*a750*/  IMAD.MOV.U32 R179, RZ, RZ, R136 ;  /* 0x000000ffffb37224 */ /* 0x000fe200078e0088 */
[----:B------:R-:W-:Y:S01]  /*a760*/  LOP3.LUT R133, R219, R184, R137, 0x96, !PT ;  /* 0x000000b8db857212 */ /* 0x000fe200078e9689 */
[----:B------:R-:W-:Y:S01]  /*a770*/  IMAD.WIDE.U32 R182, R182, -0x2daee0ad, RZ ;  /* 0xd2511f53b6b67825 */ /* 0x000fe200078e00ff */
[----:B------:R-:W-:Y:S02]  /*a780*/  FMNMX3.FTZ R137, R2, R22, R23, !PT ;  /* 0x0000001602897276 */ /* 0x000fe40007810017 */
[----:B------:R-:W-:Y:S01]  /*a790*/  FMNMX3.FTZ R173, R173, R48, R49, !PT ;  /* 0x00000030adad7276 */ /* 0x000fe20007810031 */
[----:B------:R-:W-:Y:S01]  /*a7a0*/  IMAD.WIDE.U32 R2, R198, -0x326172a9, RZ ;  /* 0xcd9e8d57c6027825 */ /* 0x000fe200078e00ff */
[----:B------:R-:W-:Y:S02]  /*a7b0*/  FMNMX3.FTZ R135, R135, R24, R25, !PT ;  /* 0x0000001887877276 */ /* 0x000fe40007810019 */
[----:B------:R-:W-:Y:S01]  /*a7c0*/  FMNMX3.FTZ R137, R137, R34, R35, !PT ;  /* 0x0000002289897276 */ /* 0x000fe20007810023 */
[----:B------:R-:W-:Y:S01]  /*a7d0*/  IMAD.MOV.U32 R195, RZ, RZ, R182 ;  /* 0x000000ffffc37224 */ /* 0x000fe200078e00b6 */
[----:B------:R-:W-:Y:S01]  /*a7e0*/  FMNMX3.FTZ R173, R173, R52, R53, !PT ;  /* 0x00000034adad7276 */ /* 0x000fe20007810035 */
[----:B------:R-:W-:Y:S01]  /*a7f0*/  IMAD.MOV.U32 R181, RZ, RZ, R2 ;  /* 0x000000ffffb57224 */ /* 0x000fe200078e0002 */
[----:B------:R-:W-:Y:S02]  /*a800*/  FMNMX3.FTZ R135, R135, R28, R29, !PT ;  /* 0x0000001c87877276 */ /* 0x000fe4000781001d */
[----:B------:R-:W-:Y:S02]  /*a810*/  FMNMX3.FTZ R137, R137, R38, R39, !PT ;  /* 0x0000002689897276 */ /* 0x000fe40007810027 */
[----:B------:R-:W-:Y:S02]  /*a820*/  FMNMX3.FTZ R173, R173, R64, R65, !PT ;  /* 0x00000040adad7276 */ /* 0x000fe40007810041 */
[----:B------:R-:W-:Y:S01]  /*a830*/  FMNMX3.FTZ R135, R135, R40, R41, !PT ;  /* 0x0000002887877276 */ /* 0x000fe20007810029 */
[----:B-1----:R-:W2:Y:S01]  /*a840*/  LDL.64 R224, [R1+0x10] ;  /* 0x0000100001e07983 */ /* 0x002ea20000100a00 */
[----:B------:R-:W-:Y:S02]  /*a850*/  FMNMX3.FTZ R137, R137, R50, R51, !PT ;  /* 0x0000003289897276 */ /* 0x000fe40007810033 */
[----:B------:R-:W-:Y:S02]  /*a860*/  FMNMX3.FTZ R173, R173, R68, R69, !PT ;  /* 0x00000044adad7276 */ /* 0x000fe40007810045 */
[----:B------:R-:W-:Y:S01]  /*a870*/  FMNMX3.FTZ R135, R135, R44, R45, !PT ;  /* 0x0000002c87877276 */ /* 0x000fe2000781002d */
[----:B------:R-:W-:Y:S01]  /*a880*/  STL [R1+0x60], R210 ;  /* 0x000060d201007387 */ /* 0x000fe20000100800 */
[----:B------:R-:W-:Y:S02]  /*a890*/  FMNMX3.FTZ R137, R137, R54, R55, !PT ;  /* 0x0000003689897276 */ /* 0x000fe40007810037 */
[----:B------:R-:W-:Y:S01]  /*a8a0*/  FMNMX3.FTZ R173, R173, R80, R81, !PT ;  /* 0x00000050adad7276 */ /* 0x000fe20007810051 */
[----:B------:R-:W-:Y:S01]  /*a8b0*/  STL [R1+0x5c], R208 ;  /* 0x00005cd001007387 */ /* 0x000fe20000100800 */
[----:B------:R-:W-:Y:S02]  /*a8c0*/  FMNMX3.FTZ R135, R135, R56, R57, !PT ;  /* 0x0000003887877276 */ /* 0x000fe40007810039 */
[----:B------:R-:W-:Y:S02]  /*a8d0*/  FMNMX3.FTZ R137, R137, R66, R67, !PT ;  /* 0x0000004289897276 */ /* 0x000fe40007810043 */
[----:B------:R-:W-:Y:S02]  /*a8e0*/  FMNMX3.FTZ R173, R173, R84, R85, !PT ;  /* 0x00000054adad7276 */ /* 0x000fe40007810055 */
[C---:B------:R-:W-:Y:S02]  /*a8f0*/  PRMT R177, R136.reuse, 0x7773, RZ ;  /* 0x0000777388b17816 */ /* 0x040fe400000000ff */
[C---:B------:R-:W-:Y:S02]  /*a900*/  PRMT R176, R136.reuse, 0x7772, RZ ;  /* 0x0000777288b07816 */ /* 0x040fe400000000ff */
[----:B------:R-:W-:Y:S02]  /*a910*/  PRMT R185, R136, 0x7771, RZ ;  /* 0x0000777188b97816 */ /* 0x000fe400000000ff */
[----:B------:R-:W-:Y:S02]  /*a920*/  FMNMX3.FTZ R136, R135, R60, R61, !PT ;  /* 0x0000003c87887276 */ /* 0x000fe4000781003d */
[----:B------:R-:W-:Y:S02]  /*a930*/  FMNMX3.FTZ R135, R137, R70, R71, !PT ;  /* 0x0000004689877276 */ /* 0x000fe40007810047 */
[----:B------:R-:W-:Y:S02]  /*a940*/  FMNMX3.FTZ R137, R173, R96, R97, !PT ;  /* 0x00000060ad897276 */ /* 0x000fe40007810061 */
[----:B------:R-:W-:Y:S02]  /*a950*/  LOP3.LUT R172, R219, R172, R3, 0x96, !PT ;  /* 0x000000acdbac7212 */ /* 0x000fe400078e9603 */
        /* <DEDUP_REMOVED lines=11> */
[C---:B------:R-:W-:Y:S01]  /*aa10*/  PRMT R174, R2.reuse, 0x7773, RZ ;  /* 0x0000777302ae7816 */ /* 0x040fe200000000ff */
[----:B------:R-:W1:Y:S01]  /*aa20*/  SHFL.BFLY PT, R178, R137, 0x2, 0x1f ;  /* 0x0c401f0089b27f89 */ /* 0x000e6200000e0000 */
[C---:B------:R-:W-:Y:S02]  /*aa30*/  PRMT R173, R2.reuse, 0x7772, RZ ;  /* 0x0000777202ad7816 */ /* 0x040fe400000000ff */
[----:B------:R-:W-:Y:S02]  /*aa40*/  PRMT R184, R2, 0x7771, RZ ;  /* 0x0000777102b87816 */ /* 0x000fe400000000ff */
[----:B------:R-:W-:Y:S02]  /*aa50*/  FMNMX3.FTZ R2, R135, R102, R103, !PT ;  /* 0x0000006687027276 */ /* 0x000fe40007810067 */
[----:B------:R-:W-:Y:S02]  /*aa60*/  FMNMX3.FTZ R135, R3, R104, R105, !PT ;  /* 0x0000006803877276 */ /* 0x000fe40007810069 */
[----:B------:R-:W-:Y:S01]  /*aa70*/  FMNMX3.FTZ R136, R2, R114, R115, !PT ;  /* 0x0000007202887276 */ /* 0x000fe20007810073 */
[----:B------:R-:W-:Y:S01]  /*aa80*/  IMAD.WIDE.U32 R2, R199, -0x2daee0ad, RZ ;  /* 0xd2511f53c7027825 */ /* 0x000fe200078e00ff */
[----:B------:R-:W-:Y:S02]  /*aa90*/  FMNMX3.FTZ R135, R135, R108, R109, !PT ;  /* 0x0000006c87877276 */ /* 0x000fe4000781006d */
[----:B------:R-:W-:Y:S01]  /*aaa0*/  FMNMX3.FTZ R136, R136, R118, R119, !PT ;  /* 0x0000007688887276 */ /* 0x000fe20007810077 */
[----:B------:R-:W-:Y:S01]  /*aab0*/  IMAD.MOV.U32 R203, RZ, RZ, R2 ;  /* 0x000000ffffcb7224 */ /* 0x000fe200078e0002 */
[----:B------:R-:W-:Y:S02]  /*aac0*/  PRMT R235, R173, 0x5410, R174 ;  /* 0x00005410adeb7816 */ /* 0x000fe400000000ae */
[----:B------:R-:W-:Y:S02]  /*aad0*/  FMNMX3.FTZ R173, R135, R120, R121, !PT ;  /* 0x0000007887ad7276 */ /* 0x000fe40007810079 */
[----:B------:R-:W-:Y:S02]  /*aae0*/  PRMT R228, R176, 0x5410, R177 ;  /* 0x00005410b0e47816 */ /* 0x000fe400000000b1 */
[----:B------:R-:W-:Y:S02]  /*aaf0*/  FMNMX3.FTZ R135, R136, R130, R131, !PT ;  /* 0x0000008288877276 */ /* 0x000fe40007810083 */
[----:B------:R-:W-:Y:S02]  /*ab00*/  LOP3.LUT R176, R205, R186, R3, 0x96, !PT ;  /* 0x000000bacdb07212 */ /* 0x000fe400078e9603 */
[----:B------:R-:W-:Y:S02]  /*ab10*/  FMNMX3.FTZ R3, R173, R124, R125, !PT ;  /* 0x0000007cad037276 */ /* 0x000fe4000781007d */
[----:B------:R-:W-:Y:S01]  /*ab20*/  FMNMX3.FTZ R136, R138, R10, R11, !PT ;  /* 0x0000000a8a887276 */ /* 0x000fe2000781000b */
[----:B------:R-:W3:Y:S01]  /*ab30*/  SHFL.BFLY PT, R173, R135, 0x2, 0x1f ;  /* 0x0c401f0087ad7f89 */ /* 0x000ee200000e0000 */
[----:B------:R-:W-:Y:S02]  /*ab40*/  PRMT R199, R2, 0x7773, RZ ;  /* 0x0000777302c77816 */ /* 0x000fe400000000ff */
[----:B------:R-:W-:Y:S05]  /*ab50*/  FMNMX3.FTZ R136, R136, R14, R15, !PT ;  /* 0x0000000e88887276 */ /* 0x000fea000781000f */
[----:B------:R-:W4:Y:S01]  /*ab60*/  SHFL.BFLY PT, R177, R3, 0x2, 0x1f ;  /* 0x0c401f0003b17f89 */ /* 0x000f2200000e0000 */
[C---:B------:R-:W-:Y:S02]  /*ab70*/  PRMT R198, R2.reuse, 0x7772, RZ ;  /* 0x0000777202c67816 */ /* 0x040fe400000000ff */
[----:B------:R-:W-:Y:S02]  /*ab80*/  PRMT R204, R2, 0x7771, RZ ;  /* 0x0000777102cc7816 */ /* 0x000fe400000000ff */
[----:B------:R-:W-:Y:S02]  /*ab90*/  FMNMX3.FTZ R2, R136, R26, R27, !PT ;  /* 0x0000001a88027276 */ /* 0x000fe4000781001b */
[----:B------:R-:W-:Y:S02]  /*aba0*/  LOP3.LUT R174, R205, R190, R183, 0x96, !PT ;  /* 0x000000becdae7212 */ /* 0x000fe400078e96b7 */
[----:B------:R-:W-:Y:S02]  /*abb0*/  FMNMX3.FTZ R2, R2, R30, R31, !PT ;  /* 0x0000001e02027276 */ /* 0x000fe4000781001f */
[----:B------:R-:W-:Y:S02]  /*abc0*/  LOP3.LUT R136, R133, 0xffff, RZ, 0xc0, !PT ;  /* 0x0000ffff85887812 */ /* 0x000fe400078ec0ff */
[----:B------:R-:W-:Y:S02]  /*abd0*/  FMNMX3.FTZ R2, R2, R42, R43, !PT ;  /* 0x0000002a02027276 */ /* 0x000fe4000781002b */
[----:B------:R-:W-:Y:S02]  /*abe0*/  SHF.R.U32.HI R136, RZ, 0x8, R136 ;  /* 0x00000008ff887819 */ /* 0x000fe40000011688 */
[----:B------:R-:W-:Y:S02]  /*abf0*/  FMNMX3.FTZ R2, R2, R46, R47, !PT ;  /* 0x0000002e02027276 */ /* 0x000fe4000781002f */
[----:B------:R-:W-:Y:S02]  /*ac00*/  LOP3.LUT R181, R181, 0xff, RZ, 0xc0, !PT ;  /* 0x000000ffb5b57812 */ /* 0x000fe400078ec0ff */
[----:B------:R-:W-:Y:S02]  /*ac10*/  FMNMX3.FTZ R2, R2, R58, R59, !PT ;  /* 0x0000003a02027276 */ /* 0x000fe4000781003b */
[----:B------:R-:W-:Y:S02]  /*ac20*/  PRMT R226, R181, 0x5410, R184 ;  /* 0x00005410b5e27816 */ /* 0x000fe400000000b8 */
[----:B------:R-:W-:Y:S02]  /*ac30*/  LOP3.LUT R179, R179, 0xff, RZ, 0xc0, !PT ;  /* 0x000000ffb3b37812 */ /* 0x000fe400078ec0ff */
[C---:B------:R-:W-:Y:S02]  /*ac40*/  PRMT R196, R182.reuse, 0x7773, RZ ;  /* 0x00007773b6c47816 */ /* 0x040fe400000000ff */
[C---:B------:R-:W-:Y:S02]  /*ac50*/  PRMT R193, R182.reuse, 0x7772, RZ ;  /* 0x00007772b6c17816 */ /* 0x040fe400000000ff */
[----:B------:R-:W-:Y:S02]  /*ac60*/  PRMT R197, R182, 0x7771, RZ ;  /* 0x00007771b6c57816 */ /* 0x000fe400000000ff */
[----:B------:R-:W-:Y:S02]  /*ac70*/  PRMT R223, R179, 0x5410, R185 ;  /* 0x00005410b3df7816 */ /* 0x000fe400000000b9 */
[----:B------:R-:W-:Y:S02]  /*ac80*/  SHF.R.U32.HI R184, RZ, 0x18, R133 ;  /* 0x00000018ffb87819 */ /* 0x000fe40000011685 */
[----:B------:R-:W-:Y:S02]  /*ac90*/  PRMT R198, R198, 0x5410, R199 ;  /* 0x00005410c6c67816 */ /* 0x000fe400000000c7 */
[----:B------:R-:W-:Y:S02]  /*aca0*/  PRMT R193, R193, 0x5410, R196 ;  /* 0x00005410c1c17816 */ /* 0x000fe400000000c4 */
[----:B-1----:R-:W-:Y:S02]  /*acb0*/  FMNMX.FTZ R137, R137, R178, !PT ;  /* 0x000000b289897209 */ /* 0x002fe40007810000 */
[----:B------:R-:W-:Y:S02]  /*acc0*/  LOP3.LUT R178, R133, 0xff, RZ, 0xc0, !PT ;  /* 0x000000ff85b27812 */ /* 0x000fe400078ec0ff */
[----:B---3--:R-:W-:Y:S01]  /*acd0*/  FMNMX.FTZ R135, R135, R173, !PT ;  /* 0x000000ad87877209 */ /* 0x008fe20007810000 */
[----:B------:R-:W1:Y:S01]  /*ace0*/  SHFL.BFLY PT, R183, R137, 0x1, 0x1f ;  /* 0x0c201f0089b77f89 */ /* 0x000e6200000e0000 */
[----:B------:R-:W-:Y:S01]  /*acf0*/  PRMT R192, R178, 0x5410, R136 ;  /* 0x00005410b2c07816 */ /* 0x000fe20000000088 */
[----:B------:R-:W-:Y:S01]  /*ad00*/  IMAD.WIDE.U32 R178, R201, -0x326172a9, RZ ;  /* 0xcd9e8d57c9b27825 */ /* 0x000fe200078e00ff */
[----:B----4-:R-:W-:Y:S05]  /*ad10*/  FMNMX.FTZ R173, R3, R177, !PT ;  /* 0x000000b103ad7209 */ /* 0x010fea0007810000 */
[----:B------:R-:W3:Y:S01]  /*ad20*/  SHFL.BFLY PT, R181, R135, 0x1, 0x1f ;  /* 0x0c201f0087b57f89 */ /* 0x000ee200000e0000 */
[----:B------:R-:W-:Y:S01]  /*ad30*/  FMNMX3.FTZ R136, R2, R62, R63, !PT ;  /* 0x0000003e02887276 */ /* 0x000fe2000781003f */
[----:B------:R-:W-:Y:S01]  /*ad40*/  IMAD.WIDE.U32 R2, R202, -0x326172a9, RZ ;  /* 0xcd9e8d57ca027825 */ /* 0x000fe200078e00ff */
[----:B------:R-:W-:Y:S05]  /*ad50*/  PRMT R177, R133, 0x7632, R177 ;  /* 0x0000763285b17816 */ /* 0x000fea00000000b1 */
[----:B------:R-:W4:Y:S01]  /*ad60*/  SHFL.BFLY PT, R182, R173, 0x1, 0x1f ;  /* 0x0c201f00adb67f89 */ /* 0x000f2200000e0000 */
[----:B------:R-:W-:Y:S02]  /*ad70*/  FMNMX3.FTZ R136, R136, R74, R75, !PT ;  /* 0x0000004a88887276 */ /* 0x000fe4000781004b */
[----:B------:R-:W-:Y:S02]  /*ad80*/  LOP3.LUT R179, R221, R2, R179, 0x96, !PT ;  /* 0x00000002ddb37212 */ /* 0x000fe400078e96b3 */
[----:B------:R-:W-:Y:S02]  /*ad90*/  FMNMX3.FTZ R133, R136, R78, R79, !PT ;  /* 0x0000004e88857276 */ /* 0x000fe4000781004f */
[----:B------:R-:W-:Y:S02]  /*ada0*/  LOP3.LUT R177, R177, 0xff, RZ, 0xc0, !PT ;  /* 0x000000ffb1b17812 */ /* 0x000fe400078ec0ff */
[----:B------:R-:W-:Y:S02]  /*adb0*/  FMNMX3.FTZ R2, R133, R90, R91, !PT ;  /* 0x0000005a85027276 */ /* 0x000fe4000781005b */
[----:B------:R-:W-:Y:S02]  /*adc0*/  LOP3.LUT R133, R172, 0xff, RZ, 0xc0, !PT ;  /* 0x000000ffac857812 */ /* 0x000fe400078ec0ff */
[----:B------:R-:W-:Y:S02]  /*add0*/  FMNMX3.FTZ R2, R2, R94, R95, !PT ;  /* 0x0000005e02027276 */ /* 0x000fe4000781005f */
[----:B------:R-:W-:Y:S02]  /*ade0*/  PRMT R191, R177, 0x5410, R184 ;  /* 0x00005410b1bf7816 */ /* 0x000fe400000000b8 */
[----:B-1----:R-:W-:Y:S02]  /*adf0*/  FMNMX.FTZ R137, R137, R183, !PT ;  /* 0x000000b789897209 */ /* 0x002fe40007810000 */
[----:B------:R-:W-:Y:S02]  /*ae00*/  FMNMX3.FTZ R2, R2, R106, R107, !PT ;  /* 0x0000006a02027276 */ /* 0x000fe4000781006b */
[----:B---3--:R-:W-:Y:S01]  /*ae10*/  FMNMX.FTZ R136, R135, R181, !PT ;  /* 0x000000b587887209 */ /* 0x008fe20007810000 */
[----:B------:R-:W-:Y:S01]  /*ae20*/  FADD.FTZ R0, -R137, R0 ;  /* 0x0000000089007221 */ /* 0x000fe20000010100 */
[----:B------:R-:W-:Y:S02]  /*ae30*/  FMNMX3.FTZ R2, R2, R110, R111, !PT ;  /* 0x0000006e02027276 */ /* 0x000fe4000781006f */
[----:B----4-:R-:W-:Y:S01]  /*ae40*/  FMNMX.FTZ R135, R173, R182, !PT ;  /* 0x000000b6ad877209 */ /* 0x010fe20007810000 */
[C---:B------:R-:W-:Y:S01]  /*ae50*/  FMUL.FTZ R173, R137.reuse, UR4 ;  /* 0x0000000489ad7c20 */ /* 0x040fe20008410000 */
[----:B------:R-:W-:Y:S02]  /*ae60*/  FSETP.NEU.FTZ.AND P0, PT, R137, -INF , PT ;  /* 0xff8000008900780b */ /* 0x000fe40003f1d000 */
[----:B------:R-:W-:Y:S02]  /*ae70*/  PRMT R183, R172, 0x7632, R183 ;  /* 0x00007632acb77816 */ /* 0x000fe400000000b7 */
[----:B------:R-:W-:Y:S02]  /*ae80*/  FSEL R173, R173, RZ, P0 ;  /* 0x000000ffadad7208 */ /* 0x000fe40000000000 */
[----:B------:R-:W-:Y:S02]  /*ae90*/  SHF.R.U32.HI R181, RZ, 0x18, R172 ;  /* 0x00000018ffb57819 */ /* 0x000fe400000116ac */
[----:B------:R-:W-:Y:S01]  /*aea0*/  FSETP.NEU.FTZ.AND P0, PT, R136, -INF , PT ;  /* 0xff8000008800780b */ /* 0x000fe20003f1d000 */
[--C-:B------:R-:W-:Y:S01]  /*aeb0*/  FFMA.FTZ R4, R4, UR4, -R173.reuse ;  /* 0x0000000404047c23 */ /* 0x100fe200080108ad */
[--C-:B------:R-:W-:Y:S01]  /*aec0*/  FFMA.FTZ R215, R128, UR4, -R173.reuse ;  /* 0x0000000480d77c23 */ /* 0x100fe200080108ad */
[--C-:B------:R-:W-:Y:S01]  /*aed0*/  FFMA.FTZ R49, R49, UR4, -R173.reuse ;  /* 0x0000000431317c23 */ /* 0x100fe200080108ad */
[--C-:B------:R-:W-:Y:S01]  /*aee0*/  FFMA.FTZ R17, R17, UR4, -R173.reuse ;  /* 0x0000000411117c23 */ /* 0x100fe200080108ad */
[----:B------:R1:W-:Y:S01]  /*aef0*/  MUFU.EX2 R199, R4 ;  /* 0x0000000400c77308 */ /* 0x0003e20000000800 */
        /* <DEDUP_REMOVED lines=13> */
[----:B------:R-:W-:Y:S01]  /*afd0*/  FFMA.FTZ R242, R100, UR4, -R173 ;  /* 0x0000000464f27c23 */ /* 0x000fe200080108ad */
[----:B------:R-:W-:Y:S03]  /*afe0*/  IMAD.MOV.U32 R85, RZ, RZ, R241 ;  /* 0x000000ffff557224 */ /* 0x000fe600078e00f1 */
[----:B------:R-:W-:Y:S01]  /*aff0*/  MUFU.EX2 R230, R16 ;  /* 0x0000001000e67308 */ /* 0x000fe20000000800 */
[----:B-1----:R-:W-:Y:S01]  /*b000*/  FMUL.FTZ R4, R135, UR4 ;  /* 0x0000000487047c20 */ /* 0x002fe20008410000 */
[----:B------:R-:W-:Y:S02]  /*b010*/  IMAD.MOV.U32 R84, RZ, RZ, R240 ;  /* 0x000000ffff547224 */ /* 0x000fe400078e00f0 */
[--C-:B------:R-:W-:Y:S01]  /*b020*/  FFMA.FTZ R251, R129, UR4, -R173.reuse ;  /* 0x0000000481fb7c23 */ /* 0x100fe200080108ad */
[--C-:B------:R-:W-:Y:S01]  /*b030*/  FFMA.FTZ R245, R101, UR4, -R173.reuse ;  /* 0x0000000465f57c23 */ /* 0x100fe200080108ad */
[--C-:B------:R-:W-:Y:S01]  /*b040*/  FFMA.FTZ R33, R33, UR4, -R173.reuse ;  /* 0x0000000421217c23 */ /* 0x100fe200080108ad */
[--C-:B------:R-:W-:Y:S01]  /*b050*/  FFMA.FTZ R241, R112, UR4, -R173.reuse ;  /* 0x0000000470f17c23 */ /* 0x100fe200080108ad */
[--C-:B------:R-:W-:Y:S02]  /*b060*/  FFMA.FTZ R48, R48, UR4, -R173.reuse ;  /* 0x0000000430307c23 */ /* 0x100fe400080108ad */
[----:B------:R-:W-:Y:S01]  /*b070*/  MUFU.EX2 R214, R17 ;  /* 0x0000001100d67308 */ /* 0x000fe20000000800 */
[--C-:B------:R-:W-:Y:S01]  /*b080*/  FFMA.FTZ R240, R113, UR4, -R173.reuse ;  /* 0x0000000471f07c23 */ /* 0x100fe200080108ad */
[----:B------:R-:W-:Y:S08]  /*b090*/  FFMA.FTZ R116, R116, UR4, -R173 ;  /* 0x0000000474747c23 */ /* 0x000ff000080108ad */
[----:B------:R-:W-:Y:S10]  /*b0a0*/  MUFU.EX2 R33, R33 ;  /* 0x0000002100217308 */ /* 0x000ff40000000800 */
[----:B------:R-:W-:Y:S10]  /*b0b0*/  MUFU.EX2 R208, R21 ;  /* 0x0000001500d07308 */ /* 0x000ff40000000800 */
[----:B------:R-:W-:Y:S10]  /*b0c0*/  MUFU.EX2 R48, R48 ;  /* 0x0000003000307308 */ /* 0x000ff40000000800 */
[----:B------:R-:W-:Y:S10]  /*b0d0*/  MUFU.EX2 R234, R234 ;  /* 0x000000ea00ea7308 */ /* 0x000ff40000000800 */
[----:B------:R-:W-:Y:S10]  /*b0e0*/  MUFU.EX2 R241, R241 ;  /* 0x000000f100f17308 */ /* 0x000ff40000000800 */
[----:B------:R-:W-:Y:S01]  /*b0f0*/  MUFU.EX2 R240, R240 ;  /* 0x000000f000f07308 */ /* 0x000fe20000000800 */
[----:B--2---:R-:W-:Y:S05]  /*b100*/  LOP3.LUT R3, R224, R218, R3, 0x96, !PT ;  /* 0x000000dae0037212 */ /* 0x004fea00078e9603 */
[----:B------:R-:W-:Y:S01]  /*b110*/  IMAD.WIDE.U32 R186, R3, -0x2daee0ad, RZ ;  /* 0xd2511f5303ba7825 */ /* 0x000fe200078e00ff */
[----:B------:R-:W-:Y:S02]  /*b120*/  LOP3.LUT R3, R172, 0xffff, RZ, 0xc0, !PT ;  /* 0x0000ffffac037812 */ /* 0x000fe400078ec0ff */
[----:B------:R-:W-:Y:S01]  /*b130*/  LOP3.LUT R172, R183, 0xff, RZ, 0xc0, !PT ;  /* 0x000000ffb7ac7812 */ /* 0x000fe200078ec0ff */
[----:B------:R-:W-:Y:S01]  /*b140*/  IMAD.WIDE.U32 R182, R179, -0x2daee0ad, RZ ;  /* 0xd2511f53b3b67825 */ /* 0x000fe200078e00ff */
[----:B------:R-:W-:Y:S02]  /*b150*/  SHF.R.U32.HI R3, RZ, 0x8, R3 ;  /* 0x00000008ff037819 */ /* 0x000fe40000011603 */
[----:B------:R-:W-:Y:S02]  /*b160*/  LOP3.LUT R177, R180, R194, R187, 0x96, !PT ;  /* 0x000000c2b4b17212 */ /* 0x000fe400078e96bb */
[----:B------:R-:W-:Y:S01]  /*b170*/  PRMT R190, R133, 0x5410, R3 ;  /* 0x0000541085be7816 */ /* 0x000fe20000000003 */
[----:B------:R-:W-:Y:S01]  /*b180*/  FMUL.FTZ R3, R0, UR4 ;  /* 0x0000000400037c20 */ /* 0x000fe20008410000 */
[----:B------:R-:W-:Y:S01]  /*b190*/  PRMT R187, R172, 0x5410, R181 ;  /* 0x00005410acbb7816 */ /* 0x000fe200000000b5 */
[----:B------:R-:W-:Y:S01]  /*b1a0*/  FMUL.FTZ R172, R136, UR4 ;  /* 0x0000000488ac7c20 */ /* 0x000fe20008410000 */
[----:B------:R-:W-:Y:S01]  /*b1b0*/  FMNMX3.FTZ R0, R2, R122, R123, !PT ;  /* 0x0000007a02007276 */ /* 0x000fe2000781007b */
[----:B------:R1:W2:Y:S01]  /*b1c0*/  MUFU.EX2 R133, R3 ;  /* 0x0000000300857308 */ /* 0x0002a20000000800 */
[----:B------:R-:W-:Y:S01]  /*b1d0*/  FADD.FTZ R2, -R136, R132 ;  /* 0x0000008488027221 */ /* 0x000fe20000010100 */
[----:B------:R-:W-:Y:S01]  /*b1e0*/  IMAD.WIDE.U32 R184, R177, -0x326172a9, RZ ;  /* 0xcd9e8d57b1b87825 */ /* 0x000fe200078e00ff */
[----:B------:R-:W-:Y:S03]  /*b1f0*/  FMNMX3.FTZ R0, R0, R126, R127, !PT ;  /* 0x0000007e00007276 */ /* 0x000fe6000781007f */
[----:B------:R-:W-:Y:S01]  /*b200*/  FMUL.FTZ R132, R2, UR4 ;  /* 0x0000000402847c20 */ /* 0x000fe20008410000 */
[C---:B------:R-:W-:Y:S01]  /*b210*/  FADD.FTZ R2, -R135.reuse, R134 ;  /* 0x0000008687027221 */ /* 0x040fe20000010100 */
[----:B------:R-:W-:Y:S02]  /*b220*/  FSEL R172, R172, RZ, P0 ;  /* 0x000000ffacac7208 */ /* 0x000fe40000000000 */
[----:B------:R-:W-:Y:S01]  /*b230*/  FSETP.NEU.FTZ.AND P0, PT, R135, -INF , PT ;  /* 0xff8000008700780b */ /* 0x000fe20003f1d000 */
[----:B------:R-:W-:Y:S01]  /*b240*/  FMUL.FTZ R2, R2, UR4 ;  /* 0x0000000402027c20 */ /* 0x000fe20008410000 */
[----:B------:R-:W-:Y:S01]  /*b250*/  MUFU.EX2 R132, R132 ;  /* 0x0000008400847308 */ /* 0x000fe20000000800 */
[--C-:B------:R-:W-:Y:S01]  /*b260*/  FFMA.FTZ R51, R51, UR4, -R172.reuse ;  /* 0x0000000433337c23 */ /* 0x100fe200080108ac */
[--C-:B------:R-:W-:Y:S01]  /*b270*/  FFMA.FTZ R38, R38, UR4, -R172.reuse ;  /* 0x0000000426267c23 */ /* 0x100fe200080108ac */
[----:B------:R-:W-:Y:S01]  /*b280*/  FSEL R4, R4, RZ, P0 ;  /* 0x000000ff04047208 */ /* 0x000fe20000000000 */
[--C-:B------:R-:W-:Y:S01]  /*b290*/  FFMA.FTZ R129, R87, UR4, -R172.reuse ;  /* 0x0000000457817c23 */ /* 0x100fe200080108ac */
[----:B------:R-:W-:Y:S01]  /*b2a0*/  FFMA.FTZ R6, R6, UR4, -R172 ;  /* 0x0000000406067c23 */ /* 0x000fe200080108ac */
[----:B-1----:R-:W1:Y:S01]  /*b2b0*/  SHFL.BFLY PT, R3, R0, 0x2, 0x1f ;  /* 0x0c401f0000037f89 */ /* 0x002e6200000e0000 */
[----:B--2---:R-:W-:Y:S03]  /*b2c0*/  FMUL.FTZ R21, R133, R145 ;  /* 0x0000009185157220 */ /* 0x004fe60000410000 */
[----:B------:R2:W-:Y:S01]  /*b2d0*/  MUFU.EX2 R134, R2 ;  /* 0x0000000200867308 */ /* 0x0005e20000000800 */
[--C-:B------:R-:W-:Y:S01]  /*b2e0*/  FFMA.FTZ R8, R8, UR4, -R4.reuse ;  /* 0x0000000408087c23 */ /* 0x100fe20008010804 */
[--C-:B------:R-:W-:Y:S01]  /*b2f0*/  FFMA.FTZ R28, R28, UR4, -R4.reuse ;  /* 0x000000041c1c7c23 */ /* 0x100fe20008010804 */
[--C-:B------:R-:W-:Y:S01]  /*b300*/  FFMA.FTZ R40, R40, UR4, -R4.reuse ;  /* 0x0000000428287c23 */ /* 0x100fe20008010804 */
[----:B------:R-:W-:Y:S01]  /*b310*/  FFMA.FTZ R44, R44, UR4, -R4 ;  /* 0x000000042c2c7c23 */ /* 0x000fe20008010804 */
[----:B------:R-:W-:Y:S02]  /*b320*/  IMAD.MOV.U32 R145, RZ, RZ, R208 ;  /* 0x000000ffff917224 */ /* 0x000fe400078e00d0 */
[--C-:B------:R-:W-:Y:S01]  /*b330*/  FFMA.FTZ R24, R24, UR4, -R4.reuse ;  /* 0x0000000418187c23 */ /* 0x100fe20008010804 */
[--C-:B------:R-:W-:Y:S02]  /*b340*/  FFMA.FTZ R45, R45, UR4, -R4.reuse ;  /* 0x000000042d2d7c23 */ /* 0x100fe40008010804 */
[----:B------:R3:W-:Y:S01]  /*b350*/  MUFU.EX2 R194, R8 ;  /* 0x0000000800c27308 */ /* 0x0007e20000000800 */
[----:B------:R-:W-:Y:S01]  /*b360*/  LOP3.LUT R177, R203, 0xff, RZ, 0xc0, !PT ;  /* 0x000000ffcbb17812 */ /* 0x000fe200078ec0ff */
[--C-:B------:R-:W-:Y:S01]  /*b370*/  FFMA.FTZ R9, R9, UR4, -R4.reuse ;  /* 0x0000000409097c23 */ /* 0x100fe20008010804 */
[----:B------:R-:W-:Y:S01]  /*b380*/  LOP3.LUT R178, R220, R178, R185, 0x96, !PT ;  /* 0x000000b2dcb27212 */ /* 0x000fe200078e96b9 */
[----:B------:R-:W-:Y:S01]  /*b390*/  FFMA.FTZ R101, R77, UR4, -R4 ;  /* 0x000000044d657c23 */ /* 0x000fe20008010804 */
[----:B------:R-:W-:Y:S01]  /*b3a0*/  PRMT R204, R177, 0x5410, R204 ;  /* 0x00005410b1cc7816 */ /* 0x000fe200000000cc */
[--C-:B------:R-:W-:Y:S01]  /*b3b0*/  FFMA.FTZ R18, R18, UR4, -R172.reuse ;  /* 0x0000000412127c23 */ /* 0x100fe200080108ac */
[----:B------:R-:W-:Y:S03]  /*b3c0*/  LOP3.LUT R177, R176, 0xff, RZ, 0xc0, !PT ;  /* 0x000000ffb0b17812 */ /* 0x000fe600078ec0ff */
[----:B------:R-:W-:Y:S01]  /*b3d0*/  MUFU.EX2 R233, R9 ;  /* 0x0000000900e97308 */ /* 0x000fe20000000800 */
[----:B--2---:R-:W-:Y:S01]  /*b3e0*/  LOP3.LUT R2, R195, 0xff, RZ, 0xc0, !PT ;  /* 0x000000ffc3027812 */ /* 0x004fe200078ec0ff */
[----:B------:R-:W-:Y:S04]  /*b3f0*/  IMAD.WIDE.U32 R178, R178, -0x2daee0ad, RZ ;  /* 0xd2511f53b2b27825 */ /* 0x000fe800078e00ff */
[--C-:B------:R-:W-:Y:S01]  /*b400*/  FFMA.FTZ R34, R34, UR4, -R172.reuse ;  /* 0x0000000422227c23 */ /* 0x100fe200080108ac */
[----:B------:R-:W-:Y:S01]  /*b410*/  PRMT R197, R2, 0x5410, R197 ;  /* 0x0000541002c57816 */ /* 0x000fe200000000c5 */
[--C-:B------:R-:W-:Y:S01]  /*b420*/  FFMA.FTZ R22, R22, UR4, -R172.reuse ;  /* 0x0000000416167c23 */ /* 0x100fe200080108ac */
[----:B-1----:R-:W-:Y:S01]  /*b430*/  FMNMX.FTZ R0, R0, R3, !PT ;  /* 0x0000000300007209 */ /* 0x002fe20007810000 */
[----:B------:R1:W-:Y:S01]  /*b440*/  MUFU.EX2 R195, R6 ;  /* 0x0000000600c37308 */ /* 0x0003e20000000800 */
[----:B------:R-:W-:Y:S01]  /*b450*/  LOP3.LUT R3, R176, 0xffff, RZ, 0xc0, !PT ;  /* 0x0000ffffb0037812 */ /* 0x000fe200078ec0ff */
[----:B------:R-:W-:Y:S01]  /*b460*/  FFMA.FTZ R7, R7, UR4, -R172 ;  /* 0x0000000407077c23 */ /* 0x000fe200080108ac */
[----:B------:R-:W-:Y:S01]  /*b470*/  PRMT R5, R178, 0x7772, RZ ;  /* 0x00007772b2057816 */ /* 0x000fe200000000ff */
[----:B------:R-:W2:Y:S01]  /*b480*/  SHFL.BFLY PT, R2, R0, 0x1, 0x1f ;  /* 0x0c201f0000027f89 */ /* 0x000ea200000e0000 */
[----:B---3--:R-:W-:Y:S01]  /*b490*/  SHF.R.U32.HI R8, RZ, 0x8, R3 ;  /* 0x00000008ff087819 */ /* 0x008fe20000011603 */
[----:B------:R-:W-:Y:S01]  /*b4a0*/  FFMA.FTZ R13, R13, UR4, -R4 ;  /* 0x000000040d0d7c23 */ /* 0x000fe20008010804 */
[----:B------:R-:W-:Y:S03]  /*b4b0*/  LOP3.LUT R3, R175, R186, R183, 0x96, !PT ;  /* 0x000000baaf037212 */ /* 0x000fe600078e96b7 */
[----:B------:R3:W4:Y:S01]  /*b4c0*/  MUFU.EX2 R231, R7 ;  /* 0x0000000700e77308 */ /* 0x0007220000000800 */
[----:B------:R-:W-:Y:S01]  /*b4d0*/  PRMT R185, R177, 0x5410, R8 ;  /* 0x00005410b1b97816 */ /* 0x000fe20000000008 */
[--C-:B------:R-:W-:Y:S01]  /*b4e0*/  FFMA.FTZ R35, R35, UR4, -R172.reuse ;  /* 0x0000000423237c23 */ /* 0x100fe200080108ac */
[----:B------:R-:W-:Y:S01]  /*b4f0*/  LOP3.LUT R8, R174, 0xff, RZ, 0xc0, !PT ;  /* 0x000000ffae087812 */ /* 0x000fe200078ec0ff */
[--C-:B------:R-:W-:Y:S01]  /*b500*/  FFMA.FTZ R19, R19, UR4, -R172.reuse ;  /* 0x0000000413137c23 */ /* 0x100fe200080108ac */
[----:B------:R-:W-:Y:S01]  /*b510*/  FFMA.FTZ R23, R23, UR4, -R172 ;  /* 0x0000000417177c23 */ /* 0x000fe200080108ac */
[--C-:B------:R-:W-:Y:S01]  /*b520*/  FFMA.FTZ R25, R25, UR4, -R4.reuse ;  /* 0x0000000419197c23 */ /* 0x100fe20008010804 */
[----:B------:R-:W-:Y:S03]  /*b530*/  FFMA.FTZ R12, R12, UR4, -R4 ;  /* 0x000000040c0c7c23 */ /* 0x000fe60008010804 */
[----:B------:R-:W-:Y:S01]  /*b540*/  MUFU.EX2 R201, R18 ;  /* 0x0000001200c97308 */ /* 0x000fe20000000800 */
[----:B-1----:R-:W-:Y:S01]  /*b550*/  PRMT R6, R176, 0x7632, R6 ;  /* 0x00007632b0067816 */ /* 0x002fe20000000006 */
[----:B------:R-:W-:Y:S01]  /*b560*/  FFMA.FTZ R29, R29, UR4, -R4 ;  /* 0x000000041d1d7c23 */ /* 0x000fe20008010804 */
[----:B------:R-:W-:Y:S01]  /*b570*/  SHF.R.U32.HI R176, RZ, 0x18, R176 ;  /* 0x00000018ffb07819 */ /* 0x000fe200000116b0 */
[--C-:B------:R-:W-:Y:S01]  /*b580*/  FFMA.FTZ R50, R50, UR4, -R172.reuse ;  /* 0x0000000432327c23 */ /* 0x100fe200080108ac */
[----:B------:R-:W-:Y:S01]  /*b590*/  LOP3.LUT R6, R6, 0xff, RZ, 0xc0, !PT ;  /* 0x000000ff06067812 */ /* 0x000fe200078ec0ff */
[--C-:B------:R-:W-:Y:S01]  /*b5a0*/  FFMA.FTZ R39, R39, UR4, -R172.reuse ;  /* 0x0000000427277c23 */ /* 0x100fe200080108ac */
[----:B------:R-:W-:Y:S03]  /*b5b0*/  FFMA.FTZ R66, R66, UR4, -R172 ;  /* 0x0000000442427c23 */ /* 0x000fe600080108ac */
[----:B------:R-:W-:Y:S01]  /*b5c0*/  MUFU.EX2 R18, R34 ;  /* 0x0000002200127308 */ /* 0x000fe20000000800 */
[----:B------:R-:W-:Y:S01]  /*b5d0*/  PRMT R186, R6, 0x5410, R176 ;  /* 0x0000541006ba7816 */ /* 0x000fe200000000b0 */
[----:B------:R-:W-:Y:S01]  /*b5e0*/  IMAD.WIDE.U32 R176, R3, -0x326172a9, RZ ;  /* 0xcd9e8d5703b07825 */ /* 0x000fe200078e00ff */
[----:B------:R-:W-:Y:S02]  /*b5f0*/  LOP3.LUT R6, R174, 0xffff, RZ, 0xc0, !PT ;  /* 0x0000ffffae067812 */ /* 0x000fe400078ec0ff */
[----:B--2---:R-:W-:Y:S01]  /*b600*/  FMNMX.FTZ R2, R0, R2, !PT ;  /* 0x0000000200027209 */ /* 0x004fe20007810000 */
[----:B------:R-:W-:Y:S01]  /*b610*/  IMAD.MOV.U32 R16, RZ, RZ, R176 ;  /* 0x000000ffff107224 */ /* 0x000fe200078e00b0 */
[----:B------:R-:W-:Y:S03]  /*b620*/  PRMT R0, R174, 0x7632, R0 ;  /* 0x00007632ae007816 */ /* 0x000fe60000000000 */
[----:B------:R-:W-:Y:S01]  /*b630*/  MUFU.EX2 R112, R13 ;  /* 0x0000000d00707308 */ /* 0x000fe20000000800 */
[----:B------:R-:W-:Y:S01]  /*b640*/  SHF.R.U32.HI R174, RZ, 0x18, R174 ;  /* 0x00000018ffae7819 */ /* 0x000fe200000116ae */
[----:B---3--:R-:W-:Y:S01]  /*b650*/  IMAD.MOV.U32 R7, RZ, RZ, R178 ;  /* 0x000000ffff077224 */ /* 0x008fe200078e00b2 */
[----:B------:R-:W-:Y:S01]  /*b660*/  LOP3.LUT R0, R0, 0xff, RZ, 0xc0, !PT ;  /* 0x000000ff00007812 */ /* 0x000fe200078ec0ff */
[--C-:B------:R-:W-:Y:S01]  /*b670*/  FFMA.FTZ R67, R67, UR4, -R172.reuse ;  /* 0x0000000443437c23 */ /* 0x100fe200080108ac */
[----:B------:R-:W-:Y:S01]  /*b680*/  FSETP.NEU.FTZ.AND P0, PT, R2, -INF , PT ;  /* 0xff8000000200780b */ /* 0x000fe20003f1d000 */
[----:B------:R-:W-:Y:S01]  /*b690*/  FFMA.FTZ R54, R54, UR4, -R172 ;  /* 0x0000000436367c23 */ /* 0x000fe200080108ac */
[----:B------:R-:W-:Y:S03]  /*b6a0*/  PRMT R181, R0, 0x5410, R174 ;  /* 0x0000541000b57816 */ /* 0x000fe600000000ae */
[----:B------:R-:W-:Y:S01]  /*b6b0*/  MUFU.EX2 R210, R24 ;  /* 0x0000001800d27308 */ /* 0x000fe20000000800 */
[----:B------:R-:W-:Y:S01]  /*b6c0*/  FMUL.FTZ R174, R2, UR4 ;  /* 0x0000000402ae7c20 */ /* 0x000fe20008410000 */
[----:B------:R-:W-:Y:S01]  /*b6d0*/  SHF.R.U32.HI R6, RZ, 0x8, R6 ;  /* 0x00000008ff067819 */ /* 0x000fe20000011606 */
[--C-:B------:R-:W-:Y:S01]  /*b6e0*/  FFMA.FTZ R202, R98, UR4, -R172.reuse ;  /* 0x0000000462ca7c23 */ /* 0x100fe200080108ac */
[----:B------:R-:W-:Y:S01]  /*b6f0*/  LOP3.LUT R3, R219, R184, R177, 0x96, !PT ;  /* 0x000000b8db037212 */ /* 0x000fe200078e96b1 */
[--C-:B------:R-:W-:Y:S01]  /*b700*/  FFMA.FTZ R177, R65, UR4, -R173.reuse ;  /* 0x0000000441b17c23 */ /* 0x100fe200080108ad */
[----:B------:R-:W-:Y:S01]  /*b710*/  FSEL R174, R174, RZ, P0 ;  /* 0x000000ffaeae7208 */ /* 0x000fe20000000000 */
[----:B------:R-:W-:Y:S03]  /*b720*/  FFMA.FTZ R196, R99, UR4, -R172 ;  /* 0x0000000463c47c23 */ /* 0x000fe600080108ac */
[----:B------:R-:W-:Y:S01]  /*b730*/  MUFU.EX2 R222, R19 ;  /* 0x0000001300de7308 */ /* 0x000fe20000000800 */
[----:B------:R-:W-:Y:S01]  /*b740*/  PRMT R183, R8, 0x5410, R6 ;  /* 0x0000541008b77816 */ /* 0x000fe20000000006 */
[----:B------:R-:W-:Y:S01]  /*b750*/  FFMA.FTZ R41, R41, UR4, -R4 ;  /* 0x0000000429297c23 */ /* 0x000fe20008010804 */
[--C-:B------:R-:W-:Y:S01]  /*b760*/  FFMA.FTZ R10, R10, UR4, -R174.reuse ;  /* 0x000000040a0a7c23 */ /* 0x100fe200080108ae */
[--C-:B------:R-:W-:Y:S01]  /*b770*/  FFMA.FTZ R42, R42, UR4, -R174.reuse ;  /* 0x000000042a2a7c23 */ /* 0x100fe200080108ae */
[--C-:B------:R-:W-:Y:S01]  /*b780*/  FFMA.FTZ R27, R27, UR4, -R174.reuse ;  /* 0x000000041b1b7c23 */ /* 0x100fe200080108ae */
[--C-:B------:R-:W-:Y:S01]  /*b790*/  FFMA.FTZ R30, R30, UR4, -R174.reuse ;  /* 0x000000041e1e7c23 */ /* 0x100fe200080108ae */
[--C-:B------:R-:W-:Y:S03]  /*b7a0*/  FFMA.FTZ R43, R43, UR4, -R174.reuse ;  /* 0x000000042b2b7c23 */ /* 0x100fe600080108ae */
[----:B------:R1:W-:Y:S01]  /*b7b0*/  MUFU.EX2 R252, R10 ;  /* 0x0000000a00fc7308 */ /* 0x0003e20000000800 */
[C---:B------:R-:W-:Y:S01]  /*b7c0*/  PRMT R8, R176.reuse, 0x7773, RZ ;  /* 0x00007773b0087816 */ /* 0x040fe200000000ff */
[--C-:B------:R-:W-:Y:S01]  /*b7d0*/  FFMA.FTZ R15, R15, UR4, -R174.reuse ;  /* 0x000000040f0f7c23 */ /* 0x100fe200080108ae */
[----:B------:R-:W-:Y:S01]  /*b7e0*/  PRMT R6, R176, 0x7772, RZ ;  /* 0x00007772b0067816 */ /* 0x000fe200000000ff */
[----:B------:R-:W-:Y:S01]  /*b7f0*/  FFMA.FTZ R14, R14, UR4, -R174 ;  /* 0x000000040e0e7c23 */ /* 0x000fe200080108ae */
[----:B------:R-:W-:Y:S01]  /*b800*/  PRMT R17, R176, 0x7771, RZ ;  /* 0x00007771b0117816 */ /* 0x000fe200000000ff */
[----:B------:R-:W-:Y:S01]  /*b810*/  FFMA.FTZ R176, R64, UR4, -R173 ;  /* 0x0000000440b07c23 */ /* 0x000fe200080108ad */
[----:B------:R-:W-:Y:S03]  /*b820*/  PRMT R184, R6, 0x5410, R8 ;  /* 0x0000541006b87816 */ /* 0x000fe60000000008 */
[----:B------:R-:W2:Y:S01]  /*b830*/  MUFU.EX2 R65, R15 ;  /* 0x0000000f00417308 */ /* 0x000ea20000000800 */
[----:B------:R-:W-:Y:S01]  /*b840*/  PRMT R6, R178, 0x7773, RZ ;  /* 0x00007773b2067816 */ /* 0x000fe200000000ff */
[----:B----4-:R-:W-:Y:S01]  /*b850*/  IMAD.MOV.U32 R64, RZ, RZ, R231 ;  /* 0x000000ffff407224 */ /* 0x010fe200078e00e7 */
[----:B------:R-:W-:Y:S01]  /*b860*/  LOP3.LUT R0, R205, R182, R179, 0x96, !PT ;  /* 0x000000b6cd007212 */ /* 0x000fe200078e96b3 */
[----:B------:R-:W-:Y:S01]  /*b870*/  FFMA.FTZ R11, R11, UR4, -R174 ;  /* 0x000000040b0b7c23 */ /* 0x000fe200080108ae */
[----:B------:R-:W-:Y:S01]  /*b880*/  PRMT R100, R5, 0x5410, R6 ;  /* 0x0000541005647816 */ /* 0x000fe20000000006 */
[----:B------:R-:W-:Y:S01]  /*b890*/  FFMA.FTZ R26, R26, UR4, -R174 ;  /* 0x000000041a1a7c23 */ /* 0x000fe200080108ae */
[C---:B------:R-:W-:Y:S03]  /*b8a0*/  LOP3.LUT R5, R3.reuse, 0xffff, RZ, 0xc0, !PT ;  /* 0x0000ffff03057812 */ /* 0x040fe600078ec0ff */
[----:B------:R3:W4:Y:S01]  /*b8b0*/  MUFU.EX2 R231, R35 ;  /* 0x0000002300e77308 */ /* 0x0007220000000800 */
[----:B------:R-:W-:Y:S01]  /*b8c0*/  LOP3.LUT R6, R3, 0xff, RZ, 0xc0, !PT ;  /* 0x000000ff03067812 */ /* 0x000fe200078ec0ff */
[----:B-1----:R-:W-:Y:S01]  /*b8d0*/  IMAD.MOV.U32 R10, RZ, RZ, R233 ;  /* 0x000000ffff0a7224 */ /* 0x002fe200078e00e9 */
[----:B------:R-:W-:Y:S01]  /*b8e0*/  SHF.R.U32.HI R5, RZ, 0x8, R5 ;  /* 0x00000008ff057819 */ /* 0x000fe20000011605 */
[--C-:B------:R-:W-:Y:S01]  /*b8f0*/  FFMA.FTZ R233, R69, UR4, -R173.reuse ;  /* 0x0000000445e97c23 */ /* 0x100fe200080108ad */
[----:B------:R-:W-:Y:S01]  /*b900*/  FFMA.FTZ R182, R80, UR4, -R173 ;  /* 0x0000000450b67c23 */ /* 0x000fe200080108ad */
[----:B------:R-:W-:Y:S01]  /*b910*/  IMAD.MOV.U32 R80, RZ, RZ, R236 ;  /* 0x000000ffff507224 */ /* 0x000fe200078e00ec */
[----:B------:R-:W-:Y:S03]  /*b920*/  PRMT R69, R6, 0x5410, R5 ;  /* 0x0000541006457816 */ /* 0x000fe60000000005 */
[----:B------:R2:W-:Y:S01]  /*b930*/  MUFU.EX2 R15, R22 ;  /* 0x00000016000f7308 */ /* 0x0005e20000000800 */
[----:B------:R-:W-:Y:S01]  /*b940*/  PRMT R6, R3, 0x7632, R6 ;  /* 0x0000763203067816 */ /* 0x000fe20000000006 */
[----:B------:R-:W-:Y:S01]  /*b950*/  FFMA.FTZ R236, R96, UR4, -R173 ;  /* 0x0000000460ec7c23 */ /* 0x000fe200080108ad */
[----:B------:R-:W-:Y:S01]  /*b960*/  SHF.R.U32.HI R5, RZ, 0x18, R3 ;  /* 0x00000018ff057819 */ /* 0x000fe20000011603 */
[----:B------:R-:W-:Y:S01]  /*b970*/  FFMA.FTZ R179, R81, UR4, -R173 ;  /* 0x0000000451b37c23 */ /* 0x000fe200080108ad */
[----:B------:R-:W-:Y:S01]  /*b980*/  LOP3.LUT R3, R6, 0xff, RZ, 0xc0, !PT ;  /* 0x000000ff06037812 */ /* 0x000fe200078ec0ff */
[----:B------:R-:W-:Y:S01]  /*b990*/  IMAD.MOV.U32 R81, RZ, RZ, R237 ;  /* 0x000000ffff517224 */ /* 0x000fe200078e00ed */
[----:B------:R-:W-:Y:S03]  /*b9a0*/  PRMT R8, R178, 0x7771, RZ ;  /* 0x00007771b2087816 */ /* 0x000fe600000000ff */
[----:B------:R1:W-:Y:S01]  /*b9b0*/  MUFU.EX2 R9, R11 ;  /* 0x0000000b00097308 */ /* 0x0003e20000000800 */
[----:B------:R-:W-:Y:S01]  /*b9c0*/  PRMT R68, R3, 0x5410, R5 ;  /* 0x0000541003447816 */ /* 0x000fe20000000005 */
[----:B---3--:R-:W-:Y:S01]  /*b9d0*/  IMAD.MOV.U32 R35, RZ, RZ, R81 ;  /* 0x000000ffff237224 */ /* 0x008fe200078e0051 */
[----:B------:R-:W-:Y:S01]  /*b9e0*/  LOP3.LUT R3, R16, 0xff, RZ, 0xc0, !PT ;  /* 0x000000ff10037812 */ /* 0x000fe200078ec0ff */
[----:B------:R-:W-:Y:S01]  /*b9f0*/  IMAD.MOV.U32 R34, RZ, RZ, R80 ;  /* 0x000000ffff227224 */ /* 0x000fe200078e0050 */
[C---:B------:R-:W-:Y:S01]  /*ba00*/  LOP3.LUT R5, R0.reuse, 0xff, RZ, 0xc0, !PT ;  /* 0x000000ff00057812 */ /* 0x040fe200078ec0ff */
[----:B------:R-:W-:Y:S01]  /*ba10*/  IMAD.MOV.U32 R16, RZ, RZ, R84 ;  /* 0x000000ffff107224 */ /* 0x000fe200078e0054 */
[----:B------:R-:W-:Y:S03]  /*ba20*/  PRMT R96, R3, 0x5410, R17 ;  /* 0x0000541003607816 */ /* 0x000fe60000000011 */
[----:B------:R-:W-:Y:S01]  /*ba30*/  MUFU.EX2 R13, R14 ;  /* 0x0000000e000d7308 */ /* 0x000fe20000000800 */
[----:B------:R-:W-:Y:S01]  /*ba40*/  LOP3.LUT R3, R0, 0xffff, RZ, 0xc0, !PT ;  /* 0x0000ffff00037812 */ /* 0x000fe200078ec0ff */
[----:B--2---:R-:W-:Y:S02]  /*ba50*/  IMAD.MOV.U32 R22, RZ, RZ, R65 ;  /* 0x000000ffff167224 */ /* 0x004fe400078e0041 */
[----:B------:R-:W-:Y:S01]  /*ba60*/  FFMA.FTZ R178, R86, UR4, -R172 ;  /* 0x0000000456b27c23 */ /* 0x000fe200080108ac */
[----:B------:R-:W-:Y:S01]  /*ba70*/  IMAD.MOV.U32 R17, RZ, RZ, R85 ;  /* 0x000000ffff117224 */ /* 0x000fe200078e0055 */
[----:B------:R-:W-:Y:S01]  /*ba80*/  SHF.R.U32.HI R3, RZ, 0x8, R3 ;  /* 0x00000008ff037819 */ /* 0x000fe20000011603 */
[----:B------:R-:W-:Y:S02]  /*ba90*/  IMAD.MOV.U32 R98, RZ, RZ, R16 ;  /* 0x000000ffff627224 */ /* 0x000fe400078e0010 */
[----:B------:R-:W-:Y:S01]  /*baa0*/  FMUL.FTZ R16, R133, R148 ;  /* 0x0000009485107220 */ /* 0x000fe20000410000 */
[----:B------:R-:W2:Y:S01]  /*bab0*/  MUFU.EX2 R203, R32 ;  /* 0x0000002000cb7308 */ /* 0x000ea20000000800 */
[----:B------:R-:W-:Y:S01]  /*bac0*/  PRMT R81, R5, 0x5410, R3 ;  /* 0x0000541005517816 */ /* 0x000fe20000000003 */
[----:B------:R-:W-:Y:S01]  /*bad0*/  IMAD.MOV.U32 R99, RZ, RZ, R17 ;  /* 0x000000ffff637224 */ /* 0x000fe200078e0011 */
[----:B------:R-:W-:Y:S01]  /*bae0*/  PRMT R3, R0, 0x7632, R3 ;  /* 0x0000763200037816 */ /* 0x000fe20000000003 */
[----:B------:R-:W-:Y:S01]  /*baf0*/  FMUL.FTZ R17, R133, R149 ;  /* 0x0000009585117220 */ /* 0x000fe20000410000 */
[----:B------:R-:W-:Y:S01]  /*bb00*/  SHF.R.U32.HI R5, RZ, 0x18, R0 ;  /* 0x00000018ff057819 */ /* 0x000fe20000011600 */
[----:B------:R-:W-:Y:S01]  /*bb10*/  FFMA.FTZ R237, R97, UR4, -R173 ;  /* 0x0000000461ed7c23 */ /* 0x000fe200080108ad */
[----:B------:R-:W-:Y:S03]  /*bb20*/  LOP3.LUT R0, R3, 0xff, RZ, 0xc0, !PT ;  /* 0x000000ff03007812 */ /* 0x000fe600078ec0ff */
[----:B------:R3:W-:Y:S01]  /*bb30*/  MUFU.EX2 R19, R23 ;  /* 0x0000001700137308 */ /* 0x0007e20000000800 */
[----:B------:R-:W-:Y:S02]  /*bb40*/  IMAD.MOV.U32 R87, RZ, RZ, R35 ;  /* 0x000000ffff577224 */ /* 0x000fe400078e0023 */
[----:B------:R-:W-:Y:S01]  /*bb50*/  FFMA.FTZ R60, R60, UR4, -R4 ;  /* 0x000000043c3c7c23 */ /* 0x000fe20008010804 */
[----:B------:R-:W-:Y:S01]  /*bb60*/  PRMT R80, R0, 0x5410, R5 ;  /* 0x0000541000507816 */ /* 0x000fe20000000005 */
[----:B------:R-:W-:Y:S01]  /*bb70*/  IMAD.MOV.U32 R35, RZ, RZ, R64 ;  /* 0x000000ffff237224 */ /* 0x000fe200078e0040 */
[----:B------:R-:W-:Y:S01]  /*bb80*/  LOP3.LUT R0, R7, 0xff, RZ, 0xc0, !PT ;  /* 0x000000ff07007812 */ /* 0x000fe200078ec0ff */
[----:B----4-:R-:W-:Y:S02]  /*bb90*/  IMAD.MOV.U32 R24, RZ, RZ, R231 ;  /* 0x000000ffff187224 */ /* 0x010fe400078e00e7 */
[----:B------:R-:W-:Y:S01]  /*bba0*/  FFMA.FTZ R64, R56, UR4, -R4 ;  /* 0x0000000438407c23 */ /* 0x000fe20008010804 */
[----:B------:R4:W-:Y:S01]  /*bbb0*/  MUFU.EX2 R7, R27 ;  /* 0x0000001b00077308 */ /* 0x0009e20000000800 */
[----:B------:R-:W-:Y:S01]  /*bbc0*/  PRMT R97, R0, 0x5410, R8 ;  /* 0x0000541000617816 */ /* 0x000fe20000000008 */
[--C-:B------:R-:W-:Y:S01]  /*bbd0*/  FFMA.FTZ R84, R83, UR4, -R172.reuse ;  /* 0x0000000453547c23 */ /* 0x100fe200080108ac */
[----:B------:R-:W-:Y:S02]  /*bbe0*/  IMAD.MOV.U32 R83, RZ, RZ, R249 ;  /* 0x000000ffff537224 */ /* 0x000fe400078e00f9 */
[----:B------:R-:W-:Y:S01]  /*bbf0*/  FFMA.FTZ R249, R131, UR4, -R172 ;  /* 0x0000000483f97c23 */ /* 0x000fe200080108ac */
[----:B------:R-:W-:Y:S02]  /*bc00*/  IMAD.MOV.U32 R65, RZ, RZ, R10 ;  /* 0x000000ffff417224 */ /* 0x000fe400078e000a */
[----:B------:R-:W-:Y:S01]  /*bc10*/  FFMA.FTZ R173, R117, UR4, -R173 ;  /* 0x0000000475ad7c23 */ /* 0x000fe200080108ad */
[----:B-1----:R-:W-:Y:S01]  /*bc20*/  IMAD.MOV.U32 R11, RZ, RZ, R222 ;  /* 0x000000ffff0b7224 */ /* 0x002fe200078e00de */
[----:B------:R1:W-:Y:S01]  /*bc30*/  MUFU.EX2 R6, R26 ;  /* 0x0000001a00067308 */ /* 0x0003e20000000800 */
[----:B------:R-:W-:Y:S02]  /*bc40*/  IMAD.MOV.U32 R10, RZ, RZ, R201 ;  /* 0x000000ffff0a7224 */ /* 0x000fe400078e00c9 */
[--C-:B------:R-:W-:Y:S01]  /*bc50*/  FFMA.FTZ R85, R82, UR4, -R172.reuse ;  /* 0x0000000452557c23 */ /* 0x100fe200080108ac */
[--C-:B------:R-:W-:Y:S01]  /*bc60*/  FFMA.FTZ R117, R71, UR4, -R172.reuse ;  /* 0x0000000447757c23 */ /* 0x100fe200080108ac */
[----:B------:R-:W-:Y:S01]  /*bc70*/  FFMA.FTZ R231, R103, UR4, -R172 ;  /* 0x0000000467e77c23 */ /* 0x000fe200080108ac */
[----:B---3--:R-:W-:Y:S02]  /*bc80*/  IMAD.MOV.U32 R23, RZ, RZ, R33 ;  /* 0x000000ffff177224 */ /* 0x008fe400078e0021 */
[----:B------:R-:W-:Y:S01]  /*bc90*/  FFMA.FTZ R103, R73, UR4, -R4 ;  /* 0x0000000449677c23 */ /* 0x000fe20008010804 */
[----:B------:R-:W-:Y:S01]  /*bca0*/  IMAD.MOV.U32 R86, RZ, RZ, R34 ;  /* 0x000000ffff567224 */ /* 0x000fe200078e0022 */
[----:B------:R3:W3:Y:S01]  /*bcb0*/  MUFU.EX2 R14, R25 ;  /* 0x00000019000e7308 */ /* 0x0006e20000000800 */
[----:B----4-:R-:W-:Y:S02]  /*bcc0*/  IMAD.MOV.U32 R27, RZ, RZ, R214 ;  /* 0x000000ffff1b7224 */ /* 0x010fe400078e00d6 */
[----:B------:R-:W-:Y:S01]  /*bcd0*/  FFMA.FTZ R55, R55, UR4, -R172 ;  /* 0x0000000437377c23 */ /* 0x000fe200080108ac */
[----:B------:R-:W-:Y:S02]  /*bce0*/  IMAD.MOV.U32 R82, RZ, RZ, R248 ;  /* 0x000000ffff527224 */ /* 0x000fe400078e00f8 */
[--C-:B------:R-:W-:Y:S01]  /*bcf0*/  FFMA.FTZ R248, R130, UR4, -R172.reuse ;  /* 0x0000000482f87c23 */ /* 0x100fe200080108ac */
[----:B--2---:R-:W-:Y:S02]  /*bd00*/  IMAD.MOV.U32 R71, RZ, RZ, R203 ;  /* 0x000000ffff477224 */ /* 0x004fe400078e00cb */
[----:B------:R-:W-:Y:S01]  /*bd10*/  FFMA.FTZ R128, R70, UR4, -R172 ;  /* 0x0000000446807c23 */ /* 0x000fe200080108ac */
[----:B------:R-:W-:Y:S01]  /*bd20*/  IMAD.MOV.U32 R34, RZ, RZ, R112 ;  /* 0x000000ffff227224 */ /* 0x000fe200078e0070 */
[----:B------:R2:W-:Y:S01]  /*bd30*/  MUFU.EX2 R214, R28 ;  /* 0x0000001c00d67308 */ /* 0x0005e20000000800 */
[----:B-1----:R-:W-:Y:S02]  /*bd40*/  IMAD.MOV.U32 R26, RZ, RZ, R230 ;  /* 0x000000ffff1a7224 */ /* 0x002fe400078e00e6 */
[----:B------:R-:W-:Y:S01]  /*bd50*/  FFMA.FTZ R230, R102, UR4, -R172 ;  /* 0x0000000466e67c23 */ /* 0x000fe200080108ac */
[----:B------:R-:W-:Y:S02]  /*bd60*/  IMAD.MOV.U32 R33, RZ, RZ, R252 ;  /* 0x000000ffff217224 */ /* 0x000fe400078e00fc */
[----:B------:R-:W-:Y:S01]  /*bd70*/  FFMA.FTZ R201, R114, UR4, -R172 ;  /* 0x0000000472c97c23 */ /* 0x000fe200080108ac */
[----:B------:R-:W-:Y:S02]  /*bd80*/  IMAD.MOV.U32 R73, RZ, RZ, R250 ;  /* 0x000000ffff497224 */ /* 0x000fe400078e00fa */
[--C-:B------:R-:W-:Y:S01]  /*bd90*/  FFMA.FTZ R203, R115, UR4, -R172.reuse ;  /* 0x0000000473cb7c23 */ /* 0x100fe200080108ac */
[----:B------:R-:W-:Y:S01]  /*bda0*/  IMAD.MOV.U32 R56, RZ, RZ, R65 ;  /* 0x000000ffff387224 */ /* 0x000fe200078e0041 */
[----:B------:R1:W-:Y:S01]  /*bdb0*/  MUFU.EX2 R131, R30 ;  /* 0x0000001e00837308 */ /* 0x0003e20000000800 */
[----:B---3--:R-:W-:Y:S02]  /*bdc0*/  IMAD.MOV.U32 R25, RZ, RZ, R251 ;  /* 0x000000ffff197224 */ /* 0x008fe400078e00fb */
[----:B------:R-:W-:Y:S01]  /*bdd0*/  FFMA.FTZ R251, R118, UR4, -R172 ;  /* 0x0000000476fb7c23 */ /* 0x000fe200080108ac */
[----:B------:R-:W-:Y:S01]  /*bde0*/  FFMA.FTZ R112, R72, UR4, -R4 ;  /* 0x0000000448707c23 */ /* 0x000fe20008010804 */
[----:B------:R-:W-:Y:S02]  /*bdf0*/  IMAD.MOV.U32 R70, RZ, RZ, R116 ;  /* 0x000000ffff467224 */ /* 0x000fe400078e0074 */
[--C-:B------:R-:W-:Y:S01]  /*be00*/  FFMA.FTZ R65, R57, UR4, -R4.reuse ;  /* 0x0000000439417c23 */ /* 0x100fe20008010804 */
[----:B------:R-:W-:Y:S01]  /*be10*/  FFMA.FTZ R250, R120, UR4, -R4 ;  /* 0x0000000478fa7c23 */ /* 0x000fe20008010804 */
[----:B------:R-:W-:Y:S01]  /*be20*/  FFMA.FTZ R172, R119, UR4, -R172 ;  /* 0x0000000477ac7c23 */ /* 0x000fe200080108ac */
[----:B------:R-:W3:Y:S01]  /*be30*/  MUFU.EX2 R12, R12 ;  /* 0x0000000c000c7308 */ /* 0x000ee20000000800 */
[--C-:B------:R-:W-:Y:S01]  /*be40*/  FFMA.FTZ R72, R124, UR4, -R4.reuse ;  /* 0x000000047c487c23 */ /* 0x100fe20008010804 */
[--C-:B------:R-:W-:Y:S01]  /*be50*/  FFMA.FTZ R102, R76, UR4, -R4.reuse ;  /* 0x000000044c667c23 */ /* 0x100fe20008010804 */
[----:B--2---:R-:W-:Y:S02]  /*be60*/  IMAD.MOV.U32 R28, RZ, RZ, R11 ;  /* 0x000000ffff1c7224 */ /* 0x004fe400078e000b */
[----:B------:R-:W-:Y:S01]  /*be70*/  FFMA.FTZ R61, R61, UR4, -R4 ;  /* 0x000000043d3d7c23 */ /* 0x000fe20008010804 */
[----:B------:R-:W-:Y:S02]  /*be80*/  IMAD.MOV.U32 R57, RZ, RZ, R10 ;  /* 0x000000ffff397224 */ /* 0x000fe400078e000a */
        /* <DEDUP_REMOVED lines=11> */
[----:B------:R-:W-:Y:S01]  /*bf40*/  FMUL.FTZ R32, R133, R140 ;  /* 0x0000008c85207220 */ /* 0x000fe20000410000 */
        /* <DEDUP_REMOVED lines=8> */
[C---:B------:R-:W-:Y:S01]  /*bfd0*/  FMUL.FTZ R33, R133.reuse, R141 ;  /* 0x0000008d85217220 */ /* 0x040fe20000410000 */
[----:B------:R-:W-:Y:S02]  /*bfe0*/  IMAD.MOV.U32 R141, RZ, RZ, R73 ;  /* 0x000000ffff8d7224 */ /* 0x000fe400078e0049 */
[----:B------:R-:W-:Y:S01]  /*bff0*/  FMUL.FTZ R4, R133, R152 ;  /* 0x0000009885047220 */ /* 0x000fe20000410000 */
[----:B------:R-:W-:Y:S01]  /*c000*/  IMAD.MOV.U32 R104, RZ, RZ, R57 ;  /* 0x000000ffff687224 */ /* 0x000fe200078e0039 */
[----:B------:R-:W4:Y:S01]  /*c010*/  MUFU.EX2 R31, R31 ;  /* 0x0000001f001f7308 */ /* 0x000f220000000800 */
[----:B------:R-:W-:Y:S02]  /*c020*/  IMAD.MOV.U32 R73, RZ, RZ, R210 ;  /* 0x000000ffff497224 */ /* 0x000fe400078e00d2 */
[----:B------:R-:W-:Y:S01]  /*c030*/  FFMA.FTZ R47, R47, UR4, -R174 ;  /* 0x000000042f2f7c23 */ /* 0x000fe200080108ae */
[----:B------:R-:W-:Y:S02]  /*c040*/  IMAD.MOV.U32 R124, RZ, RZ, R28 ;  /* 0x000000ffff7c7224 */ /* 0x000fe400078e001c */
[----:B------:R-:W-:Y:S01]  /*c050*/  FFMA.FTZ R46, R46, UR4, -R174 ;  /* 0x000000042e2e7c23 */ /* 0x000fe200080108ae */
[----:B------:R-:W-:Y:S02]  /*c060*/  IMAD.MOV.U32 R89, RZ, RZ, R56 ;  /* 0x000000ffff597224 */ /* 0x000fe400078e0038 */
[----:B------:R-:W-:Y:S01]  /*c070*/  FFMA.FTZ R62, R62, UR4, -R174 ;  /* 0x000000043e3e7c23 */ /* 0x000fe200080108ae */
[----:B------:R-:W-:Y:S02]  /*c080*/  IMAD.MOV.U32 R28, RZ, RZ, R34 ;  /* 0x000000ffff1c7224 */ /* 0x000fe400078e0022 */
[----:B------:R-:W-:Y:S01]  /*c090*/  FMUL.FTZ R34, R132, R142 ;  /* 0x0000008e84227220 */ /* 0x000fe20000410000 */
[----:B------:R-:W-:Y:S01]  /*c0a0*/  IMAD.MOV.U32 R142, RZ, RZ, R104 ;  /* 0x000000ffff8e7224 */ /* 0x000fe200078e0068 */
[----:B------:R2:W4:Y:S01]  /*c0b0*/  MUFU.EX2 R222, R20 ;  /* 0x0000001400de7308 */ /* 0x0005220000000800 */
[----:B------:R-:W-:Y:S02]  /*c0c0*/  IMAD.MOV.U32 R104, RZ, RZ, R89 ;  /* 0x000000ffff687224 */ /* 0x000fe400078e0059 */
[--C-:B------:R-:W-:Y:S01]  /*c0d0*/  FFMA.FTZ R63, R63, UR4, -R174.reuse ;  /* 0x000000043f3f7c23 */ /* 0x100fe200080108ae */
[----:B-1----:R-:W-:Y:S02]  /*c0e0*/  IMAD.MOV.U32 R30, RZ, RZ, R73 ;  /* 0x000000ffff1e7224 */ /* 0x002fe400078e0049 */
[--C-:B------:R-:W-:Y:S01]  /*c0f0*/  FFMA.FTZ R74, R74, UR4, -R174.reuse ;  /* 0x000000044a4a7c23 */ /* 0x100fe200080108ae */
[----:B------:R-:W-:Y:S02]  /*c100*/  IMAD.MOV.U32 R89, RZ, RZ, R13 ;  /* 0x000000ffff597224 */ /* 0x000fe400078e000d */
[----:B------:R-:W-:Y:S01]  /*c110*/  FFMA.FTZ R75, R75, UR4, -R174 ;  /* 0x000000044b4b7c23 */ /* 0x000fe200080108ae */
[----:B------:R-:W-:Y:S01]  /*c120*/  IMAD.MOV.U32 R57, RZ, RZ, R15 ;  /* 0x000000ffff397224 */ /* 0x000fe200078e000f */
[----:B------:R-:W-:Y:S01]  /*c130*/  MUFU.EX2 R210, R49 ;  /* 0x0000003100d27308 */ /* 0x000fe20000000800 */
[----:B------:R-:W-:Y:S02]  /*c140*/  IMAD.MOV.U32 R88, RZ, RZ, R14 ;  /* 0x000000ffff587224 */ /* 0x000fe400078e000e */
[----:B------:R-:W-:Y:S01]  /*c150*/  FFMA.FTZ R78, R78, UR4, -R174 ;  /* 0x000000044e4e7c23 */ /* 0x000fe200080108ae */
[----:B---3--:R-:W-:Y:S02]  /*c160*/  IMAD.MOV.U32 R73, RZ, RZ, R12 ;  /* 0x000000ffff497224 */ /* 0x008fe400078e000c */
[--C-:B------:R-:W-:Y:S01]  /*c170*/  FFMA.FTZ R79, R79, UR4, -R174.reuse ;  /* 0x000000044f4f7c23 */ /* 0x100fe200080108ae */
[----:B------:R-:W-:Y:S04]  /*c180*/  IMAD.WIDE.U32 R12, R3, -0x326172a9, RZ ;  /* 0xcd9e8d57030c7825 */ /* 0x000fe800078e00ff */
[----:B------:R-:W-:Y:S01]  /*c190*/  FFMA.FTZ R95, R95, UR4, -R174 ;  /* 0x000000045f5f7c23 */ /* 0x000fe200080108ae */
[----:B------:R-:W1:Y:S01]  /*c1a0*/  MUFU.EX2 R50, R50 ;  /* 0x0000003200327308 */ /* 0x000e620000000800 */
[----:B------:R-:W-:Y:S04]  /*c1b0*/  IMAD.WIDE.U32 R14, R0, -0x326172a9, RZ ;  /* 0xcd9e8d57000e7825 */ /* 0x000fe800078e00ff */
[C---:B--2---:R-:W-:Y:S01]  /*c1c0*/  FMUL.FTZ R20, R133.reuse, R144 ;  /* 0x0000009085147220 */ /* 0x044fe20000410000 */
[----:B------:R-:W-:Y:S01]  /*c1d0*/  FFMA.FTZ R133, R133, R227, R199 ;  /* 0x000000e385857223 */ /* 0x000fe200000100c7 */
[----:B------:R-:W-:Y:S01]  /*c1e0*/  IMAD.MOV.U32 R92, RZ, RZ, R27 ;  /* 0x000000ffff5c7224 */ /* 0x000fe200078e001b */
[----:B------:R-:W-:Y:S01]  /*c1f0*/  LOP3.LUT R0, R221, R14, R13, 0x96, !PT ;  /* 0x0000000edd007212 */ /* 0x000fe200078e960d */
[----:B------:R-:W-:Y:S01]  /*c200*/  IMAD.MOV.U32 R152, RZ, RZ, R8 ;  /* 0x000000ffff987224 */ /* 0x000fe200078e0008 */
[----:B------:R-:W-:Y:S01]  /*c210*/  LOP3.LUT R8, R98, R218, R15, 0x96, !PT ;  /* 0x000000da62087212 */ /* 0x000fe200078e960f */
[----:B------:R-:W-:Y:S02]  /*c220*/  IMAD.MOV.U32 R105, RZ, RZ, R35 ;  /* 0x000000ffff697224 */ /* 0x000fe400078e0023 */
[----:B------:R-:W-:Y:S01]  /*c230*/  FMUL.FTZ R35, R132, R143 ;  /* 0x0000008f84237220 */ /* 0x000fe20000410000 */
[----:B------:R-:W-:Y:S02]  /*c240*/  IMAD.MOV.U32 R143, RZ, RZ, R92 ;  /* 0x000000ffff8f7224 */ /* 0x000fe400078e005c */
[----:B------:R-:W-:Y:S01]  /*c250*/  FMUL.FTZ R13, R134, R169 ;  /* 0x000000a9860d7220 */ /* 0x000fe20000410000 */
[----:B------:R-:W-:Y:S01]  /*c260*/  IMAD.MOV.U32 R92, RZ, RZ, R9 ;  /* 0x000000ffff5c7224 */ /* 0x000fe200078e0009 */
[----:B------:R2:W-:Y:S01]  /*c270*/  MUFU.EX2 R227, R36 ;  /* 0x0000002400e37308 */ /* 0x0005e20000000800 */
[----:B------:R-:W-:Y:S04]  /*c280*/  IMAD.WIDE.U32 R14, R0, -0x2daee0ad, RZ ;  /* 0xd2511f53000e7825 */ /* 0x000fe800078e00ff */
[--C-:B------:R-:W-:Y:S01]  /*c290*/  FFMA.FTZ R90, R90, UR4, -R174.reuse ;  /* 0x000000045a5a7c23 */ /* 0x100fe200080108ae */
[--C-:B------:R-:W-:Y:S01]  /*c2a0*/  FFMA.FTZ R91, R91, UR4, -R174.reuse ;  /* 0x000000045b5b7c23 */ /* 0x100fe200080108ae */
[----:B------:R-:W-:Y:S04]  /*c2b0*/  IMAD.WIDE.U32 R8, R8, -0x2daee0ad, RZ ;  /* 0xd2511f5308087825 */ /* 0x000fe800078e00ff */
[----:B------:R-:W-:Y:S01]  /*c2c0*/  FFMA.FTZ R94, R94, UR4, -R174 ;  /* 0x000000045e5e7c23 */ /* 0x000fe200080108ae */
[----:B------:R-:W-:Y:S01]  /*c2d0*/  MUFU.EX2 R148, R42 ;  /* 0x0000002a00947308 */ /* 0x000fe20000000800 */
[----:B------:R-:W-:Y:S01]  /*c2e0*/  IMAD.MOV.U32 R93, RZ, RZ, R26 ;  /* 0x000000ffff5d7224 */ /* 0x000fe200078e001a */
[----:B------:R-:W-:Y:S01]  /*c2f0*/  LOP3.LUT R10, R180, R10, R9, 0x96, !PT ;  /* 0x0000000ab40a7212 */ /* 0x000fe200078e9609 */
[----:B------:R-:W-:Y:S01]  /*c300*/  IMAD.MOV.U32 R26, RZ, RZ, R23 ;  /* 0x000000ffff1a7224 */ /* 0x000fe200078e0017 */
[----:B------:R-:W-:Y:S01]  /*c310*/  LOP3.LUT R8, R175, R8, R15, 0x96, !PT ;  /* 0x00000008af087212 */ /* 0x000fe200078e960f */
[----:B------:R-:W-:Y:S02]  /*c320*/  IMAD.MOV.U32 R77, RZ, RZ, R7 ;  /* 0x000000ffff4d7224 */ /* 0x000fe400078e0007 */
[----:B------:R-:W-:Y:S01]  /*c330*/  FMUL.FTZ R7, R132, R155 ;  /* 0x0000009b84077220 */ /* 0x000fe20000410000 */
[----:B------:R-:W-:Y:S02]  /*c340*/  IMAD.WIDE.U32 R10, R10, -0x326172a9, RZ ;  /* 0xcd9e8d570a0a7825 */ /* 0x000fe400078e00ff */
[----:B------:R-:W-:Y:S01]  /*c350*/  MUFU.EX2 R149, R40 ;  /* 0x0000002800957308 */ /* 0x000fe20000000800 */
[--C-:B--2---:R-:W-:Y:S01]  /*c360*/  HSET2.LE.AND R36, R192, R213.reuse, PT ;  /* 0x000000d5c0247233 */ /* 0x104fe20003803000 */
[----:B------:R-:W-:Y:S01]  /*c370*/  IMAD.WIDE.U32 R8, R8, -0x326172a9, RZ ;  /* 0xcd9e8d5708087825 */ /* 0x000fe200078e00ff */
[----:B------:R-:W-:Y:S03]  /*c380*/  LOP3.LUT R0, R220, R12, R11, 0x96, !PT ;  /* 0x0000000cdc007212 */ /* 0x000fe600078e960b */
[----:B------:R-:W-:Y:S01]  /*c390*/  FMUL.FTZ R12, R134, R168 ;  /* 0x000000a8860c7220 */ /* 0x000fe20000410000 */
[----:B------:R-:W-:Y:S01]  /*c3a0*/  FMUL.FTZ R23, R132, R147 ;  /* 0x0000009384177220 */ /* 0x000fe20000410000 */
[----:B------:R-:W-:Y:S01]  /*c3b0*/  LOP3.LUT R3, R219, R10, R9, 0x96, !PT ;  /* 0x0000000adb037212 */ /* 0x000fe200078e9609 */
[----:B------:R-:W-:Y:S01]  /*c3c0*/  IMAD.MOV.U32 R9, RZ, RZ, R8 ;  /* 0x000000ffff097224 */ /* 0x000fe200078e0008 */
[----:B------:R-:W-:Y:S01]  /*c3d0*/  PRMT R10, R8, 0x7771, RZ ;  /* 0x00007771080a7816 */ /* 0x000fe200000000ff */
[----:B------:R-:W-:Y:S01]  /*c3e0*/  MUFU.EX2 R206, R43 ;  /* 0x0000002b00ce7308 */ /* 0x000fe20000000800 */
[----:B------:R-:W-:Y:S02]  /*c3f0*/  IMAD.MOV.U32 R27, RZ, RZ, R22 ;  /* 0x000000ffff1b7224 */ /* 0x000fe400078e0016 */
[----:B------:R-:W-:Y:S01]  /*c400*/  FMUL.FTZ R22, R132, R146 ;  /* 0x0000009284167220 */ /* 0x000fe20000410000 */
[----:B------:R-:W-:Y:S01]  /*c410*/  LOP3.LUT R9, R9, 0xff, RZ, 0xc0, !PT ;  /* 0x000000ff09097812 */ /* 0x000fe200078ec0ff */
[----:B----4-:R-:W-:Y:S02]  /*c420*/  IMAD.MOV.U32 R155, RZ, RZ, R31 ;  /* 0x000000ffff9b7224 */ /* 0x010fe400078e001f */
[----:B------:R-:W-:Y:S01]  /*c430*/  FFMA.FTZ R15, R59, UR4, -R174 ;  /* 0x000000043b0f7c23 */ /* 0x000fe200080108ae */
[----:B------:R-:W-:Y:S01]  /*c440*/  IMAD.MOV.U32 R31, RZ, RZ, R26 ;  /* 0x000000ffff1f7224 */ /* 0x000fe200078e001a */
[----:B------:R-:W-:Y:S01]  /*c450*/  PRMT R26, R9, 0x5410, R10 ;  /* 0x00005410091a7816 */ /* 0x000fe2000000000a */
[----:B------:R-:W-:Y:S01]  /*c460*/  MUFU.EX2 R178, R178 ;  /* 0x000000b200b27308 */ /* 0x000fe20000000800 */
[C---:B------:R-:W-:Y:S01]  /*c470*/  PRMT R9, R8.reuse, 0x7773, RZ ;  /* 0x0000777308097816 */ /* 0x040fe200000000ff */
[----:B------:R-:W-:Y:S01]  /*c480*/  IMAD.MOV.U32 R76, RZ, RZ, R19 ;  /* 0x000000ffff4c7224 */ /* 0x000fe200078e0013 */
[----:B------:R-:W-:Y:S01]  /*c490*/  PRMT R8, R8, 0x7772, RZ ;  /* 0x0000777208087816 */ /* 0x000fe200000000ff */
[----:B------:R-:W-:Y:S02]  /*c4a0*/  IMAD.MOV.U32 R29, RZ, RZ, R6 ;  /* 0x000000ffff1d7224 */ /* 0x000fe400078e0006 */
[C---:B------:R-:W-:Y:S01]  /*c4b0*/  FMUL.FTZ R19, R132.reuse, R151 ;  /* 0x0000009784137220 */ /* 0x040fe20000410000 */
[----:B------:R-:W-:Y:S02]  /*c4c0*/  IMAD.MOV.U32 R121, RZ, RZ, R88 ;  /* 0x000000ffff797224 */ /* 0x000fe400078e0058 */
[----:B------:R-:W-:Y:S01]  /*c4d0*/  FMUL.FTZ R6, R132, R154 ;  /* 0x0000009a84067220 */ /* 0x000fe20000410000 */
[----:B------:R-:W-:Y:S01]  /*c4e0*/  IMAD.MOV.U32 R51, RZ, RZ, R48 ;  /* 0x000000ffff337224 */ /* 0x000fe200078e0030 */
[----:B------:R2:W-:Y:S01]  /*c4f0*/  MUFU.EX2 R151, R38 ;  /* 0x0000002600977308 */ /* 0x0005e20000000800 */
[----:B------:R-:W-:Y:S02]  /*c500*/  IMAD.MOV.U32 R144, RZ, RZ, R76 ;  /* 0x000000ffff907224 */ /* 0x000fe400078e004c */
[----:B------:R-:W-:Y:S01]  /*c510*/  FFMA.FTZ R106, R106, UR4, -R174 ;  /* 0x000000046a6a7c23 */ /* 0x000fe200080108ae */
[----:B------:R-:W-:Y:S01]  /*c520*/  IMAD.MOV.U32 R88, RZ, RZ, R27 ;  /* 0x000000ffff587224 */ /* 0x000fe200078e001b */
[----:B------:R-:W-:Y:S01]  /*c530*/  PRMT R27, R8, 0x5410, R9 ;  /* 0x00005410081b7816 */ /* 0x000fe20000000009 */
[----:B------:R-:W-:Y:S02]  /*c540*/  IMAD.MOV.U32 R49, RZ, RZ, R29 ;  /* 0x000000ffff317224 */ /* 0x000fe400078e001d */
[C---:B------:R-:W-:Y:S01]  /*c550*/  FMUL.FTZ R8, R134.reuse, R164 ;  /* 0x000000a486087220 */ /* 0x040fe20000410000 */
[----:B------:R-:W-:Y:S01]  /*c560*/  IMAD.MOV.U32 R108, RZ, RZ, R28 ;  /* 0x000000ffff6c7224 */ /* 0x000fe200078e001c */
[----:B------:R-:W-:Y:S01]  /*c570*/  LOP3.LUT R59, R27, 0xff00ff, RZ, 0xc0, !PT ;  /* 0x00ff00ff1b3b7812 */ /* 0x000fe200078ec0ff */
[----:B------:R-:W-:Y:S02]  /*c580*/  IMAD.MOV.U32 R76, RZ, RZ, R25 ;  /* 0x000000ffff4c7224 */ /* 0x000fe400078e0019 */
[C---:B------:R-:W-:Y:S01]  /*c590*/  FMUL.FTZ R9, R134.reuse, R165 ;  /* 0x000000a586097220 */ /* 0x040fe20000410000 */
[----:B------:R-:W-:Y:S02]  /*c5a0*/  IMAD.MOV.U32 R48, RZ, RZ, R24 ;  /* 0x000000ffff307224 */ /* 0x000fe400078e0018 */
[C---:B------:R-:W-:Y:S01]  /*c5b0*/  FMUL.FTZ R28, R134.reuse, R160 ;  /* 0x000000a0861c7220 */ /* 0x040fe20000410000 */
[--C-:B------:R-:W-:Y:S01]  /*c5c0*/  HSET2.LE.AND R59, R59, R213.reuse, PT ;  /* 0x000000d53b3b7233 */ /* 0x100fe20003803000 */
[C---:B------:R-:W-:Y:S01]  /*c5d0*/  FMUL.FTZ R29, R134.reuse, R161 ;  /* 0x000000a1861d7220 */ /* 0x040fe20000410000 */
[C---:B------:R-:W-:Y:S01]  /*c5e0*/  FMUL.FTZ R24, R134.reuse, R156 ;  /* 0x0000009c86187220 */ /* 0x040fe20000410000 */
[C---:B------:R-:W-:Y:S01]  /*c5f0*/  FMUL.FTZ R25, R134.reuse, R157 ;  /* 0x0000009d86197220 */ /* 0x040fe20000410000 */
[--C-:B--2---:R-:W-:Y:S01]  /*c600*/  HSET2.LE.AND R38, R223, R213.reuse, PT ;  /* 0x000000d5df267233 */ /* 0x104fe20003803000 */
[----:B------:R-:W-:Y:S01]  /*c610*/  FFMA.FTZ R134, R134, R232, R194 ;  /* 0x000000e886867223 */ /* 0x000fe200000100c2 */
[----:B------:R-:W-:Y:S01]  /*c620*/  IMAD.MOV.U32 R146, RZ, RZ, R222 ;  /* 0x000000ffff927224 */ /* 0x000fe200078e00de */
[----:B------:R2:W-:Y:S01]  /*c630*/  MUFU.EX2 R232, R45 ;  /* 0x0000002d00e87308 */ /* 0x0005e20000000800 */
[----:B------:R-:W-:Y:S01]  /*c640*/  IMAD.WIDE.U32 R10, R0, -0x2daee0ad, RZ ;  /* 0xd2511f53000a7825 */ /* 0x000fe200078e00ff */
[----:B------:R-:W-:Y:S03]  /*c650*/  F2FP.BF16.F32.PACK_AB R0, R143, R93 ;  /* 0x0000005d8f00723e */ /* 0x000fe600000010ff */
[----:B------:R-:W-:Y:S01]  /*c660*/  FFMA.FTZ R107, R107, UR4, -R174 ;  /* 0x000000046b6b7c23 */ /* 0x000fe200080108ae */
[----:B------:R-:W-:Y:S01]  /*c670*/  IMAD.MOV.U32 R56, RZ, RZ, R18 ;  /* 0x000000ffff387224 */ /* 0x000fe200078e0012 */
[----:B------:R-:W-:Y:S01]  /*c680*/  LOP3.LUT R38, R0, R38, RZ, 0xc0, !PT ;  /* 0x0000002600267212 */ /* 0x000fe200078ec0ff */
[----:B------:R-:W-:Y:S01]  /*c690*/  FMUL.FTZ R18, R132, R150 ;  /* 0x0000009684127220 */ /* 0x000fe20000410000 */
[----:B------:R-:W-:Y:S01]  /*c6a0*/  LOP3.LUT R11, R205, R14, R11, 0x96, !PT ;  /* 0x0000000ecd0b7212 */ /* 0x000fe200078e960b */
[----:B------:R-:W-:Y:S01]  /*c6b0*/  MUFU.EX2 R222, R177 ;  /* 0x000000b100de7308 */ /* 0x000fe20000000800 */
[----:B------:R-:W-:Y:S01]  /*c6c0*/  PRMT R14, R10, 0x7771, RZ ;  /* 0x000077710a0e7816 */ /* 0x000fe200000000ff */
[----:B------:R-:W-:Y:S01]  /*c6d0*/  FFMA.FTZ R132, R132, R229, R195 ;  /* 0x000000e584847223 */ /* 0x000fe200000100c3 */
[----:B------:R-:W-:Y:S02]  /*c6e0*/  IMAD.MOV.U32 R153, RZ, RZ, R56 ;  /* 0x000000ffff997224 */ /* 0x000fe400078e0038 */
[----:B------:R-:W-:Y:S01]  /*c6f0*/  FFMA.FTZ R110, R110, UR4, -R174 ;  /* 0x000000046e6e7c23 */ /* 0x000fe200080108ae */
[----:B------:R-:W-:Y:S02]  /*c700*/  IMAD.MOV.U32 R0, RZ, RZ, R10 ;  /* 0x000000ffff007224 */ /* 0x000fe400078e000a */
[--C-:B------:R-:W-:Y:S01]  /*c710*/  FFMA.FTZ R111, R111, UR4, -R174.reuse ;  /* 0x000000046f6f7c23 */ /* 0x100fe200080108ae */
[----:B------:R-:W-:Y:S01]  /*c720*/  IMAD.MOV.U32 R154, RZ, RZ, R77 ;  /* 0x000000ffff9a7224 */ /* 0x000fe200078e004d */
[--C-:B--2---:R-:W-:Y:S01]  /*c730*/  HSET2.LE.AND R45, R187, R213.reuse, PT ;  /* 0x000000d5bb2d7233 */ /* 0x104fe20003803000 */
[----:B------:R2:W-:Y:S01]  /*c740*/  MUFU.EX2 R177, R52 ;  /* 0x0000003400b17308 */ /* 0x0005e20000000800 */
[----:B------:R-:W-:Y:S01]  /*c750*/  LOP3.LUT R0, R0, 0xff, RZ, 0xc0, !PT ;  /* 0x000000ff00007812 */ /* 0x000fe200078ec0ff */
[----:B------:R-:W-:Y:S01]  /*c760*/  IMAD.MOV.U32 R187, RZ, RZ, R49 ;  /* 0x000000ffffbb7224 */ /* 0x000fe200078e0031 */
[--C-:B------:R-:W-:Y:S01]  /*c770*/  HSET2.LE.AND R49, R186, R213.reuse, PT ;  /* 0x000000d5ba317233 */ /* 0x100fe20003803000 */
[----:B------:R-:W-:Y:S02]  /*c780*/  IMAD.MOV.U32 R186, RZ, RZ, R131 ;  /* 0x000000ffffba7224 */ /* 0x000fe400078e0083 */
[--C-:B------:R-:W-:Y:S01]  /*c790*/  FFMA.FTZ R122, R122, UR4, -R174.reuse ;  /* 0x000000047a7a7c23 */ /* 0x100fe200080108ae */
[----:B------:R-:W-:Y:S02]  /*c7a0*/  IMAD.MOV.U32 R131, RZ, RZ, R215 ;  /* 0x000000ffff837224 */ /* 0x000fe400078e00d7 */
[----:B------:R-:W-:Y:S01]  /*c7b0*/  FFMA.FTZ R123, R123, UR4, -R174 ;  /* 0x000000047b7b7c23 */ /* 0x000fe200080108ae */
[----:B------:R3:W-:Y:S01]  /*c7c0*/  MUFU.EX2 R150, R44 ;  /* 0x0000002c00967308 */ /* 0x0007e20000000800 */
[----:B------:R-:W-:Y:S01]  /*c7d0*/  IMAD.MOV.U32 R77, RZ, RZ, R70 ;  /* 0x000000ffff4d7224 */ /* 0x000fe200078e0046 */
[----:B------:R-:W-:Y:S01]  /*c7e0*/  PRMT R70, R0, 0x5410, R14 ;  /* 0x0000541000467816 */ /* 0x000fe2000000000e */
[----:B------:R-:W-:Y:S01]  /*c7f0*/  IMAD.MOV.U32 R125, RZ, RZ, R71 ;  /* 0x000000ffff7d7224 */ /* 0x000fe200078e0047 */
[----:B------:R-:W-:Y:S01]  /*c800*/  F2FP.BF16.F32.PACK_AB R0, R124, R142 ;  /* 0x0000008e7c00723e */ /* 0x000fe200000010ff */
[----:B------:R-:W-:Y:S01]  /*c810*/  IMAD.MOV.U32 R43, RZ, RZ, R77 ;  /* 0x000000ffff2b7224 */ /* 0x000fe200078e004d */
[----:B------:R-:W-:Y:S01]  /*c820*/  PRMT R14, R10, 0x7773, RZ ;  /* 0x000077730a0e7816 */ /* 0x000fe200000000ff */
[----:B------:R-:W-:Y:S01]  /*c830*/  FFMA.FTZ R126, R126, UR4, -R174 ;  /* 0x000000047e7e7c23 */ /* 0x000fe200080108ae */
[----:B------:R-:W-:Y:S02]  /*c840*/  PRMT R10, R10, 0x7772, RZ ;  /* 0x000077720a0a7816 */ /* 0x000fe400000000ff */
[----:B------:R-:W-:Y:S01]  /*c850*/  MUFU.EX2 R129, R129 ;  /* 0x0000008100817308 */ /* 0x000fe20000000800 */
[--C-:B--2---:R-:W-:Y:S01]  /*c860*/  HSET2.LE.AND R52, R183, R213.reuse, PT ;  /* 0x000000d5b7347233 */ /* 0x104fe20003803000 */
[----:B------:R-:W-:Y:S01]  /*c870*/  IMAD.MOV.U32 R183, RZ, RZ, R214 ;  /* 0x000000ffffb77224 */ /* 0x000fe200078e00d6 */
[----:B------:R-:W-:Y:S01]  /*c880*/  PRMT R71, R10, 0x5410, R14 ;  /* 0x000054100a477816 */ /* 0x000fe2000000000e */
[----:B------:R-:W2:Y:S01]  /*c890*/  LDL.64 R214, [R1+0x20] ;  /* 0x0000200001d67983 */ /* 0x000ea20000100a00 */
[----:B------:R-:W-:Y:S01]  /*c8a0*/  LOP3.LUT R10, R3, 0xff, RZ, 0xc0, !PT ;  /* 0x000000ff030a7812 */ /* 0x000fe200078ec0ff */
[--C-:B------:R-:W-:Y:S01]  /*c8b0*/  FFMA.FTZ R14, R58, UR4, -R174.reuse ;  /* 0x000000043a0e7c23 */ /* 0x100fe200080108ae */
[--C-:B------:R-:W-:Y:S03]  /*c8c0*/  HSET2.LE.AND R58, R26, R213.reuse, PT ;  /* 0x000000d51a3a7233 */ /* 0x100fe60003803000 */
[----:B------:R4:W1:Y:S01]  /*c8d0*/  MUFU.EX2 R147, R39 ;  /* 0x0000002700937308 */ /* 0x0008620000000800 */
[--C-:B---3--:R-:W-:Y:S01]  /*c8e0*/  HSET2.LE.AND R44, R190, R213.reuse, PT ;  /* 0x000000d5be2c7233 */ /* 0x108fe20003803000 */
[----:B------:R-:W-:Y:S01]  /*c8f0*/  FFMA.FTZ R174, R127, UR4, -R174 ;  /* 0x000000047fae7c23 */ /* 0x000fe200080108ae */
[--C-:B------:R-:W-:Y:S02]  /*c900*/  HSET2.LE.AND R70, R70, R213.reuse, PT ;  /* 0x000000d546467233 */ /* 0x100fe40003803000 */
[----:B------:R-:W-:Y:S05]  /*c910*/  LOP3.LUT R71, R71, 0xff00ff, RZ, 0xc0, !PT ;  /* 0x00ff00ff47477812 */ /* 0x000fea00078ec0ff */
[----:B------:R-:W-:Y:S01]  /*c920*/  MUFU.EX2 R174, R174 ;  /* 0x000000ae00ae7308 */ /* 0x000fe20000000800 */
[--C-:B------:R-:W-:Y:S09]  /*c930*/  HSET2.LE.AND R71, R71, R213.reuse, PT ;  /* 0x000000d547477233 */ /* 0x100ff20003803000 */
[----:B------:R3:W-:Y:S01]  /*c940*/  MUFU.EX2 R229, R37 ;  /* 0x0000002500e57308 */ /* 0x0007e20000000800 */
[----:B----4-:R-:W-:Y:S05]  /*c950*/  LOP3.LUT R39, R228, 0xff00ff, RZ, 0xc0, !PT ;  /* 0x00ff00ffe4277812 */ /* 0x010fea00078ec0ff */
[--C-:B------:R-:W-:Y:S04]  /*c960*/  HSET2.LE.AND R39, R39, R213.reuse, PT ;  /* 0x000000d527277233 */ /* 0x100fe80003803000 */
[----:B------:R4:W-:Y:S01]  /*c970*/  MUFU.EX2 R223, R46 ;  /* 0x0000002e00df7308 */ /* 0x0009e20000000800 */
[----:B------:R-:W-:Y:S02]  /*c980*/  LOP3.LUT R39, R0, R39, RZ, 0xc0, !PT ;  /* 0x0000002700277212 */ /* 0x000fe400078ec0ff */
[C---:B------:R-:W-:Y:S07]  /*c990*/  LOP3.LUT R0, R3.reuse, 0xffff, RZ, 0xc0, !PT ;  /* 0x0000ffff03007812 */ /* 0x040fee00078ec0ff */
[----:B------:R4:W-:Y:S01]  /*c9a0*/  MUFU.EX2 R207, R47 ;  /* 0x0000002f00cf7308 */ /* 0x0009e20000000800 */
[----:B------:R-:W-:Y:S02]  /*c9b0*/  SHF.R.U32.HI R0, RZ, 0x8, R0 ;  /* 0x00000008ff007819 */ /* 0x000fe40000011600 */
[--C-:B---3--:R-:W-:Y:S02]  /*c9c0*/  HSET2.LE.AND R37, R191, R213.reuse, PT ;  /* 0x000000d5bf257233 */ /* 0x108fe40003803000 */
[--C-:B------:R-:W-:Y:S02]  /*c9d0*/  PRMT R56, R10, 0x5410, R0.reuse ;  /* 0x000054100a387816 */ /* 0x100fe40000000000 */
[----:B------:R-:W-:Y:S03]  /*c9e0*/  PRMT R0, R3, 0x7632, R0 ;  /* 0x0000763203007816 */ /* 0x000fe60000000000 */
[----:B------:R-:W-:Y:S01]  /*c9f0*/  MUFU.EX2 R228, R176 ;  /* 0x000000b000e47308 */ /* 0x000fe20000000800 */
[----:B------:R-:W-:Y:S02]  /*ca00*/  SHF.R.U32.HI R10, RZ, 0x18, R3 ;  /* 0x00000018ff0a7819 */ /* 0x000fe40000011603 */
[----:B------:R-:W-:Y:S02]  /*ca10*/  LOP3.LUT R3, R0, 0xff, RZ, 0xc0, !PT ;  /* 0x000000ff00037812 */ /* 0x000fe400078ec0ff */
[----:B------:R-:W-:Y:S01]  /*ca20*/  F2FP.BF16.F32.PACK_AB R0, R141, R199 ;  /* 0x000000c78d00723e */ /* 0x000fe200000010ff */
[----:B-1----:R-:W-:Y:S01]  /*ca30*/  IMAD.MOV.U32 R199, RZ, RZ, R50 ;  /* 0x000000ffffc77224 */ /* 0x002fe200078e0032 */
[--C-:B----4-:R-:W-:Y:S01]  /*ca40*/  HSET2.LE.AND R46, R226, R213.reuse, PT ;  /* 0x000000d5e22e7233 */ /* 0x110fe20003803000 */
[----:B------:R-:W-:Y:S01]  /*ca50*/  IMAD.MOV.U32 R50, RZ, RZ, R146 ;  /* 0x000000ffff327224 */ /* 0x000fe200078e0092 */
[----:B------:R-:W-:Y:S01]  /*ca60*/  LOP3.LUT R36, R0, R36, RZ, 0xc0, !PT ;  /* 0x0000002400247212 */ /* 0x000fe200078ec0ff */
[----:B------:R-:W-:Y:S01]  /*ca70*/  IMAD.MOV.U32 R146, RZ, RZ, R155 ;  /* 0x000000ffff927224 */ /* 0x000fe200078e009b */
[----:B------:R-:W-:Y:S01]  /*ca80*/  F2FP.BF16.F32.PACK_AB R0, R105, R195 ;  /* 0x000000c36900723e */ /* 0x000fe200000010ff */
[----:B------:R-:W-:Y:S01]  /*ca90*/  IMAD.MOV.U32 R155, RZ, RZ, R154 ;  /* 0x000000ffff9b7224 */ /* 0x000fe200078e009a */
[----:B------:R-:W-:Y:S01]  /*caa0*/  LOP3.LUT R47, R235, 0xff00ff, RZ, 0xc0, !PT ;  /* 0x00ff00ffeb2f7812 */ /* 0x000fe200078ec0ff */
[----:B------:R1:W-:Y:S01]  /*cab0*/  MUFU.EX2 R176, R53 ;  /* 0x0000003500b07308 */ /* 0x0003e20000000800 */
[----:B------:R-:W-:Y:S01]  /*cac0*/  LOP3.LUT R37, R0, R37, RZ, 0xc0, !PT ;  /* 0x0000002500257212 */ /* 0x000fe200078ec0ff */
[----:B------:R-:W-:Y:S01]  /*cad0*/  IMAD.MOV.U32 R154, RZ, RZ, R57 ;  /* 0x000000ffff9a7224 */ /* 0x000fe200078e0039 */
[----:B------:R-:W-:Y:S01]  /*cae0*/  PRMT R57, R3, 0x5410, R10 ;  /* 0x0000541003397816 */ /* 0x000fe2000000000a */
[----:B------:R-:W-:Y:S01]  /*caf0*/  IMAD.MOV.U32 R195, RZ, RZ, R51 ;  /* 0x000000ffffc37224 */ /* 0x000fe200078e0033 */
[----:B------:R-:W-:Y:S01]  /*cb00*/  F2FP.BF16.F32.PACK_AB R3, R104, R194 ;  /* 0x000000c26803723e */ /* 0x000fe200000010ff */
[----:B------:R-:W-:Y:S01]  /*cb10*/  IMAD.MOV.U32 R161, RZ, RZ, R50 ;  /* 0x000000ffffa17224 */ /* 0x000fe200078e0032 */
[----:B------:R-:W-:Y:S03]  /*cb20*/  F2FP.BF16.F32.PACK_AB R0, R92, R140 ;  /* 0x0000008c5c00723e */ /* 0x000fe600000010ff */
[----:B------:R3:W-:Y:S01]  /*cb30*/  MUFU.EX2 R168, R55 ;  /* 0x0000003700a87308 */ /* 0x0007e20000000800 */
[----:B------:R-:W-:Y:S01]  /*cb40*/  LOP3.LUT R44, R3, R44, RZ, 0xc0, !PT ;  /* 0x0000002c032c7212 */ /* 0x000fe200078ec0ff */
[----:B------:R-:W-:Y:S01]  /*cb50*/  IMAD.MOV.U32 R226, RZ, RZ, R153 ;  /* 0x000000ffffe27224 */ /* 0x000fe200078e0099 */
[--C-:B------:R-:W-:Y:S01]  /*cb60*/  HSET2.LE.AND R47, R47, R213.reuse, PT ;  /* 0x000000d52f2f7233 */ /* 0x100fe20003803000 */
[----:B------:R-:W-:Y:S01]  /*cb70*/  IMAD.MOV.U32 R160, RZ, RZ, R155 ;  /* 0x000000ffffa07224 */ /* 0x000fe200078e009b */
[----:B------:R-:W-:Y:S01]  /*cb80*/  LOP3.LUT R51, R198, 0xff00ff, RZ, 0xc0, !PT ;  /* 0x00ff00ffc6337812 */ /* 0x000fe200078ec0ff */
[----:B------:R-:W-:Y:S01]  /*cb90*/  IMAD.MOV.U32 R42, RZ, RZ, R154 ;  /* 0x000000ffff2a7224 */ /* 0x000fe200078e009a */
[--C-:B------:R-:W-:Y:S01]  /*cba0*/  HSET2.LE.AND R50, R204, R213.reuse, PT ;  /* 0x000000d5cc327233 */ /* 0x100fe20003803000 */
[----:B------:R-:W-:Y:S01]  /*cbb0*/  IMAD.MOV.U32 R194, RZ, RZ, R147 ;  /* 0x000000ffffc27224 */ /* 0x000fe200078e0093 */
[----:B------:R-:W-:Y:S01]  /*cbc0*/  F2FP.BF16.F32.PACK_AB R3, R88, R89 ;  /* 0x000000595803723e */ /* 0x000fe200000010ff */
[----:B------:R-:W-:Y:S01]  /*cbd0*/  IMAD.MOV.U32 R204, RZ, RZ, R48 ;  /* 0x000000ffffcc7224 */ /* 0x000fe200078e0030 */
[----:B------:R-:W-:Y:S01]  /*cbe0*/  LOP3.LUT R45, R0, R45, RZ, 0xc0, !PT ;  /* 0x0000002d002d7212 */ /* 0x000fe200078ec0ff */
[----:B------:R-:W-:Y:S01]  /*cbf0*/  MUFU.EX2 R169, R54 ;  /* 0x0000003600a97308 */ /* 0x000fe20000000800 */
[--C-:B------:R-:W-:Y:S01]  /*cc00*/  HSET2.LE.AND R48, R185, R213.reuse, PT ;  /* 0x000000d5b9307233 */ /* 0x100fe20003803000 */
[----:B------:R-:W-:Y:S01]  /*cc10*/  IMAD.MOV.U32 R235, RZ, RZ, R146 ;  /* 0x000000ffffeb7224 */ /* 0x000fe200078e0092 */
[----:B------:R-:W-:Y:S01]  /*cc20*/  F2FP.BF16.F32.PACK_AB R0, R108, R73 ;  /* 0x000000496c00723e */ /* 0x000fe200000010ff */
[----:B------:R-:W-:Y:S01]  /*cc30*/  IMAD.MOV.U32 R198, RZ, RZ, R152 ;  /* 0x000000ffffc67224 */ /* 0x000fe200078e0098 */
[----:B------:R-:W-:Y:S01]  /*cc40*/  LOP3.LUT R47, R3, R47, RZ, 0xc0, !PT ;  /* 0x0000002f032f7212 */ /* 0x000fe200078ec0ff */
[----:B------:R-:W-:Y:S01]  /*cc50*/  IMAD.MOV.U32 R185, RZ, RZ, R31 ;  /* 0x000000ffffb97224 */ /* 0x000fe200078e001f */
[--C-:B------:R-:W-:Y:S03]  /*cc60*/  HSET2.LE.AND R51, R51, R213.reuse, PT ;  /* 0x000000d533337233 */ /* 0x100fe60003803000 */
[----:B------:R-:W-:Y:S01]  /*cc70*/  MUFU.EX2 R164, R65 ;  /* 0x0000004100a47308 */ /* 0x000fe20000000800 */
[----:B------:R-:W-:Y:S02]  /*cc80*/  F2FP.BF16.F32.PACK_AB R3, R204, R226 ;  /* 0x000000e2cc03723e */ /* 0x000fe400000010ff */
[----:B------:R-:W-:Y:S02]  /*cc90*/  F2FP.BF16.F32.PACK_AB R10, R145, R161 ;  /* 0x000000a1910a723e */ /* 0x000fe400000010ff */
[----:B------:R-:W-:Y:S02]  /*cca0*/  LOP3.LUT R46, R0, R46, RZ, 0xc0, !PT ;  /* 0x0000002e002e7212 */ /* 0x000fe400078ec0ff */
[----:B------:R-:W-:Y:S03]  /*ccb0*/  F2FP.BF16.F32.PACK_AB R0, R185, R125 ;  /* 0x0000007db900723e */ /* 0x000fe600000010ff */
[----:B------:R-:W4:Y:S01]  /*ccc0*/  MUFU.EX2 R41, R41 ;  /* 0x0000002900297308 */ /* 0x000f220000000800 */
[----:B------:R-:W-:Y:S02]  /*ccd0*/  LOP3.LUT R51, R3, R51, RZ, 0xc0, !PT ;  /* 0x0000003303337212 */ /* 0x000fe400078ec0ff */
[----:B------:R-:W-:Y:S02]  /*cce0*/  LOP3.LUT R48, R10, R48, RZ, 0xc0, !PT ;  /* 0x000000300a307212 */ /* 0x000fe400078ec0ff */
[--C-:B-1----:R-:W-:Y:S01]  /*ccf0*/  HSET2.LE.AND R53, R181, R213.reuse, PT ;  /* 0x000000d5b5357233 */ /* 0x102fe20003803000 */
[----:B------:R-:W-:Y:S01]  /*cd00*/  IMAD.MOV.U32 R181, RZ, RZ, R92 ;  /* 0x000000ffffb57224 */ /* 0x000fe200078e005c */
[----:B---3--:R-:W-:Y:S03]  /*cd10*/  LOP3.LUT R55, R193, 0xff00ff, RZ, 0xc0, !PT ;  /* 0x00ff00ffc1377812 */ /* 0x008fe600078ec0ff */
[----:B------:R1:W-:Y:S01]  /*cd20*/  MUFU.EX2 R191, R67 ;  /* 0x0000004300bf7308 */ /* 0x0003e20000000800 */
[----:B------:R-:W-:Y:S01]  /*cd30*/  F2FP.BF16.F32.PACK_AB R3, R121, R30 ;  /* 0x0000001e7903723e */ /* 0x000fe200000010ff */
[----:B------:R-:W-:Y:S01]  /*cd40*/  IMAD.MOV.U32 R193, RZ, RZ, R88 ;  /* 0x000000ffffc17224 */ /* 0x000fe200078e0058 */
[----:B------:R-:W-:Y:S01]  /*cd50*/  F2FP.BF16.F32.PACK_AB R10, R160, R187 ;  /* 0x000000bba00a723e */ /* 0x000fe200000010ff */
[----:B------:R-:W-:Y:S01]  /*cd60*/  IMAD.MOV.U32 R88, RZ, RZ, R76 ;  /* 0x000000ffff587224 */ /* 0x000fe200078e004c */
[----:B------:R-:W-:Y:S02]  /*cd70*/  LOP3.LUT R50, R0, R50, RZ, 0xc0, !PT ;  /* 0x0000003200327212 */ /* 0x000fe400078ec0ff */
[----:B------:R-:W-:Y:S03]  /*cd80*/  F2FP.BF16.F32.PACK_AB R0, R144, R42 ;  /* 0x0000002a9000723e */ /* 0x000fe600000010ff */
[----:B------:R3:W3:Y:S01]  /*cd90*/  MUFU.EX2 R165, R64 ;  /* 0x0000004000a57308 */ /* 0x0006e20000000800 */
[----:B------:R-:W-:Y:S01]  /*cda0*/  LOP3.LUT R52, R3, R52, RZ, 0xc0, !PT ;  /* 0x0000003403347212 */ /* 0x000fe200078ec0ff */
[----:B----4-:R-:W-:Y:S01]  /*cdb0*/  IMAD.MOV.U32 R190, RZ, RZ, R41 ;  /* 0x000000ffffbe7224 */ /* 0x010fe200078e0029 */
[----:B------:R-:W-:Y:S02]  /*cdc0*/  LOP3.LUT R53, R10, R53, RZ, 0xc0, !PT ;  /* 0x000000350a357212 */ /* 0x000fe400078ec0ff */
[--C-:B------:R-:W-:Y:S02]  /*cdd0*/  HSET2.LE.AND R55, R55, R213.reuse, PT ;  /* 0x000000d537377233 */ /* 0x100fe40003803000 */
[----:B------:R-:W-:Y:S03]  /*cde0*/  F2FP.BF16.F32.PACK_AB R3, R235, R186 ;  /* 0x000000baeb03723e */ /* 0x000fe600000010ff */
[----:B------:R4:W4:Y:S01]  /*cdf0*/  MUFU.EX2 R192, R66 ;  /* 0x0000004200c07308 */ /* 0x0009220000000800 */
[----:B------:R-:W-:Y:S02]  /*ce00*/  F2FP.BF16.F32.PACK_AB R10, R210, R195 ;  /* 0x000000c3d20a723e */ /* 0x000fe400000010ff */
[----:B------:R-:W-:Y:S02]  /*ce10*/  LOP3.LUT R49, R0, R49, RZ, 0xc0, !PT ;  /* 0x0000003100317212 */ /* 0x000fe400078ec0ff */
[--C-:B------:R-:W-:Y:S01]  /*ce20*/  HSET2.LE.AND R54, R197, R213.reuse, PT ;  /* 0x000000d5c5367233 */ /* 0x100fe20003803000 */
[----:B------:R-:W-:Y:S01]  /*ce30*/  IMAD.MOV.U32 R197, RZ, RZ, R125 ;  /* 0x000000ffffc57224 */ /* 0x000fe200078e007d */
[----:B------:R-:W-:Y:S03]  /*ce40*/  F2FP.BF16.F32.PACK_AB R0, R198, R183 ;  /* 0x000000b7c600723e */ /* 0x000fe600000010ff */
[----:B------:R-:W-:Y:S01]  /*ce50*/  MUFU.EX2 R236, R236 ;  /* 0x000000ec00ec7308 */ /* 0x000fe20000000800 */
[----:B------:R-:W-:Y:S02]  /*ce60*/  LOP3.LUT R55, R3, R55, RZ, 0xc0, !PT ;  /* 0x0000003703377212 */ /* 0x000fe400078ec0ff */
[----:B------:R-:W-:Y:S02]  /*ce70*/  LOP3.LUT R58, R10, R58, RZ, 0xc0, !PT ;  /* 0x0000003a0a3a7212 */ /* 0x000fe400078ec0ff */
[--C-:B------:R-:W-:Y:S02]  /*ce80*/  HSET2.LE.AND R56, R56, R213.reuse, PT ;  /* 0x000000d538387233 */ /* 0x100fe40003803000 */
[--C-:B------:R-:W-:Y:S03]  /*ce90*/  HSET2.LE.AND R57, R57, R213.reuse, PT ;  /* 0x000000d539397233 */ /* 0x100fe60003803000 */
[----:B------:R-:W-:Y:S01]  /*cea0*/  MUFU.EX2 R237, R237 ;  /* 0x000000ed00ed7308 */ /* 0x000fe20000000800 */
[----:B------:R-:W-:Y:S02]  /*ceb0*/  F2FP.BF16.F32.PACK_AB R3, R229, R227 ;  /* 0x000000e3e503723e */ /* 0x000fe400000010ff */
[----:B------:R-:W-:Y:S02]  /*cec0*/  F2FP.BF16.F32.PACK_AB R10, R194, R151 ;  /* 0x00000097c20a723e */ /* 0x000fe400000010ff */
[--C-:B------:R-:W-:Y:S02]  /*ced0*/  HSET2.LE.AND R65, R68, R213.reuse, PT ;  /* 0x000000d544417233 */ /* 0x100fe40003803000 */
[----:B------:R-:W-:Y:S03]  /*cee0*/  LOP3.LUT R68, R11, 0xffff, RZ, 0xc0, !PT ;  /* 0x0000ffff0b447812 */ /* 0x000fe600078ec0ff */
[----:B------:R4:W-:Y:S01]  /*cef0*/  MUFU.EX2 R155, R60 ;  /* 0x0000003c009b7308 */ /* 0x0009e20000000800 */
[----:B------:R-:W-:Y:S02]  /*cf00*/  LOP3.LUT R54, R0, R54, RZ, 0xc0, !PT ;  /* 0x0000003600367212 */ /* 0x000fe400078ec0ff */
[----:B------:R-:W-:Y:S02]  /*cf10*/  F2FP.BF16.F32.PACK_AB R0, R208, R199 ;  /* 0x000000c7d000723e */ /* 0x000fe400000010ff */
[----:B------:R-:W-:Y:S02]  /*cf20*/  LOP3.LUT R56, R3, R56, RZ, 0xc0, !PT ;  /* 0x0000003803387212 */ /* 0x000fe400078ec0ff */
[----:B------:R-:W-:Y:S03]  /*cf30*/  LOP3.LUT R57, R10, R57, RZ, 0xc0, !PT ;  /* 0x000000390a397212 */ /* 0x000fe600078ec0ff */
[----:B------:R-:W-:Y:S01]  /*cf40*/  MUFU.EX2 R202, R202 ;  /* 0x000000ca00ca7308 */ /* 0x000fe20000000800 */
[----:B-1----:R-:W-:Y:S01]  /*cf50*/  LOP3.LUT R67, R184, 0xff00ff, RZ, 0xc0, !PT ;  /* 0x00ff00ffb8437812 */ /* 0x002fe200078ec0ff */
[----:B------:R-:W-:Y:S01]  /*cf60*/  IMAD.MOV.U32 R184, RZ, RZ, R30 ;  /* 0x000000ffffb87224 */ /* 0x000fe200078e001e */
[----:B------:R-:W-:Y:S02]  /*cf70*/  F2FP.BF16.F32.PACK_AB R3, R206, R148 ;  /* 0x00000094ce03723e */ /* 0x000fe400000010ff */
[----:B------:R-:W-:Y:S02]  /*cf80*/  LOP3.LUT R10, R11, 0xff, RZ, 0xc0, !PT ;  /* 0x000000ff0b0a7812 */ /* 0x000fe400078ec0ff */
[----:B------:R-:W-:Y:S03]  /*cf90*/  SHF.R.U32.HI R68, RZ, 0x8, R68 ;  /* 0x00000008ff447819 */ /* 0x000fe60000011644 */
[----:B------:R-:W-:Y:S01]  /*cfa0*/  MUFU.EX2 R196, R196 ;  /* 0x000000c400c47308 */ /* 0x000fe20000000800 */
[----:B------:R-:W-:Y:S02]  /*cfb0*/  LOP3.LUT R59, R0, R59, RZ, 0xc0, !PT ;  /* 0x0000003b003b7212 */ /* 0x000fe400078ec0ff */
[--C-:B---3--:R-:W-:Y:S02]  /*cfc0*/  HSET2.LE.AND R64, R69, R213.reuse, PT ;  /* 0x000000d545407233 */ /* 0x108fe40003803000 */
[----:B------:R-:W-:Y:S02]  /*cfd0*/  F2FP.BF16.F32.PACK_AB R0, R190, R149 ;  /* 0x00000095be00723e */ /* 0x000fe400000010ff */
[----:B------:R-:W-:Y:S03]  /*cfe0*/  LOP3.LUT R65, R3, R65, RZ, 0xc0, !PT ;  /* 0x0000004103417212 */ /* 0x000fe600078ec0ff */
[----:B------:R-:W-:Y:S01]  /*cff0*/  MUFU.EX2 R106, R106 ;  /* 0x0000006a006a7308 */ /* 0x000fe20000000800 */
[--C-:B------:R-:W-:Y:S02]  /*d000*/  HSET2.LE.AND R67, R67, R213.reuse, PT ;  /* 0x000000d543437233 */ /* 0x100fe40003803000 */
[----:B------:R-:W-:Y:S02]  /*d010*/  PRMT R68, R10, 0x5410, R68 ;  /* 0x000054100a447816 */ /* 0x000fe40000000044 */
[----:B------:R-:W-:Y:S02]  /*d020*/  F2FP.BF16.F32.PACK_AB R3, R207, R223 ;  /* 0x000000dfcf03723e */ /* 0x000fe400000010ff */
[----:B------:R-:W-:Y:S03]  /*d030*/  LOP3.LUT R64, R0, R64, RZ, 0xc0, !PT ;  /* 0x0000004000407212 */ /* 0x000fe600078ec0ff */
[----:B------:R1:W-:Y:S01]  /*d040*/  MUFU.EX2 R154, R61 ;  /* 0x0000003d009a7308 */ /* 0x0003e20000000800 */
[--C-:B----4-:R-:W-:Y:S01]  /*d050*/  HSET2.LE.AND R66, R96, R213.reuse, PT ;  /* 0x000000d560427233 */ /* 0x110fe20003803000 */
[----:B------:R-:W-:Y:S01]  /*d060*/  IMAD.MOV.U32 R96, RZ, RZ, R108 ;  /* 0x000000ffff607224 */ /* 0x000fe200078e006c */
[----:B------:R-:W-:Y:S02]  /*d070*/  F2FP.BF16.F32.PACK_AB R0, R232, R150 ;  /* 0x00000096e800723e */ /* 0x000fe400000010ff */
[----:B------:R-:W-:Y:S02]  /*d080*/  LOP3.LUT R67, R3, R67, RZ, 0xc0, !PT ;  /* 0x0000004303437212 */ /* 0x000fe400078ec0ff */
[--C-:B------:R-:W-:Y:S03]  /*d090*/  HSET2.LE.AND R68, R68, R213.reuse, PT ;  /* 0x000000d544447233 */ /* 0x100fe60003803000 */
[----:B------:R-:W-:Y:S01]  /*d0a0*/  MUFU.EX2 R157, R14 ;  /* 0x0000000e009d7308 */ /* 0x000fe20000000800 */
[----:B------:R-:W-:Y:S02]  /*d0b0*/  PRMT R69, R11, 0x7632, R69 ;  /* 0x000076320b457816 */ /* 0x000fe40000000045 */
[----:B------:R-:W-:Y:S02]  /*d0c0*/  F2FP.BF16.F32.PACK_AB R3, R176, R177 ;  /* 0x000000b1b003723e */ /* 0x000fe400000010ff */
[----:B------:R-:W-:Y:S02]  /*d0d0*/  LOP3.LUT R66, R0, R66, RZ, 0xc0, !PT ;  /* 0x0000004200427212 */ /* 0x000fe400078ec0ff */
[----:B------:R-:W-:Y:S03]  /*d0e0*/  F2FP.BF16.F32.PACK_AB R0, R222, R228 ;  /* 0x000000e4de00723e */ /* 0x000fe600000010ff */
[----:B------:R-:W3:Y:S01]  /*d0f0*/  MUFU.EX2 R156, R15 ;  /* 0x0000000f009c7308 */ /* 0x000ee20000000800 */
[----:B------:R-:W-:Y:S02]  /*d100*/  SHF.R.U32.HI R11, RZ, 0x18, R11 ;  /* 0x00000018ff0b7819 */ /* 0x000fe4000001160b */
[----:B------:R-:W-:Y:S02]  /*d110*/  LOP3.LUT R69, R69, 0xff, RZ, 0xc0, !PT ;  /* 0x000000ff45457812 */ /* 0x000fe400078ec0ff */
[----:B------:R-:W-:Y:S02]  /*d120*/  LOP3.LUT R68, R3, R68, RZ, 0xc0, !PT ;  /* 0x0000004403447212 */ /* 0x000fe400078ec0ff */
[--C-:B------:R-:W-:Y:S03]  /*d130*/  HSET2.LE.AND R60, R81, R213.reuse, PT ;  /* 0x000000d5513c7233 */ /* 0x100fe60003803000 */
[----:B------:R4:W-:Y:S01]  /*d140*/  MUFU.EX2 R153, R62 ;  /* 0x0000003e00997308 */ /* 0x0009e20000000800 */
[----:B------:R-:W-:Y:S01]  /*d150*/  F2FP.BF16.F32.PACK_AB R3, R164, R165 ;  /* 0x000000a5a403723e */ /* 0x000fe200000010ff */
[----:B------:R-:W-:Y:S01]  /*d160*/  IMAD.MOV.U32 R81, RZ, RZ, R99 ;  /* 0x000000ffff517224 */ /* 0x000fe200078e0063 */
[----:B------:R-:W-:Y:S02]  /*d170*/  LOP3.LUT R70, R0, R70, RZ, 0xc0, !PT ;  /* 0x0000004600467212 */ /* 0x000fe400078ec0ff */
[----:B------:R-:W-:Y:S02]  /*d180*/  PRMT R69, R69, 0x5410, R11 ;  /* 0x0000541045457816 */ /* 0x000fe4000000000b */
[----:B------:R-:W-:Y:S03]  /*d190*/  F2FP.BF16.F32.PACK_AB R0, R191, R192 ;  /* 0x000000c0bf00723e */ /* 0x000fe600000010ff */
[----:B------:R4:W4:Y:S01]  /*d1a0*/  MUFU.EX2 R152, R63 ;  /* 0x0000003f00987308 */ /* 0x0009220000000800 */
[----:B------:R-:W-:Y:S01]  /*d1b0*/  LOP3.LUT R60, R3, R60, RZ, 0xc0, !PT ;  /* 0x0000003c033c7212 */ /* 0x000fe200078ec0ff */
[----:B------:R-:W-:Y:S01]  /*d1c0*/  VIADD R3, R200, 0x2 ;  /* 0x00000002c8037836 */ /* 0x000fe20000000000 */
[----:B------:R-:W-:Y:S02]  /*d1d0*/  LOP3.LUT R71, R0, R71, RZ, 0xc0, !PT ;  /* 0x0000004700477212 */ /* 0x000fe400078ec0ff */
[--C-:B------:R-:W-:Y:S02]  /*d1e0*/  HSET2.LE.AND R69, R69, R213.reuse, PT ;  /* 0x000000d545457233 */ /* 0x100fe40003803000 */
[--C-:B-1----:R-:W-:Y:S03]  /*d1f0*/  HSET2.LE.AND R61, R80, R213.reuse, PT ;  /* 0x000000d5503d7233 */ /* 0x102fe60003803000 */
[----:B------:R-:W-:Y:S01]  /*d200*/  MUFU.EX2 R107, R107 ;  /* 0x0000006b006b7308 */ /* 0x000fe20000000800 */
[----:B------:R-:W-:Y:S01]  /*d210*/  F2FP.BF16.F32.PACK_AB R0, R168, R169 ;  /* 0x000000a9a800723e */ /* 0x000fe200000010ff */
[----:B------:R-:W-:Y:S01]  /*d220*/  IMAD.MOV.U32 R80, RZ, RZ, R98 ;  /* 0x000000ffff507224 */ /* 0x000fe200078e0062 */
[----:B---3--:R-:W-:Y:S02]  /*d230*/  F2FP.BF16.F32.PACK_AB R10, R156, R157 ;  /* 0x0000009d9c0a723e */ /* 0x008fe400000010ff */
[----:B------:R-:W-:Y:S02]  /*d240*/  LOP3.LUT R3, R83, R217, R3, 0x96, !PT ;  /* 0x000000d953037212 */ /* 0x000fe400078e9603 */
[----:B------:R-:W-:Y:S03]  /*d250*/  LOP3.LUT R69, R0, R69, RZ, 0xc0, !PT ;  /* 0x0000004500457212 */ /* 0x000fe600078ec0ff */
[----:B------:R-:W-:Y:S01]  /*d260*/  MUFU.EX2 R110, R110 ;  /* 0x0000006e006e7308 */ /* 0x000fe20000000800 */
[--C-:B----4-:R-:W-:Y:S02]  /*d270*/  HSET2.LE.AND R62, R97, R213.reuse, PT ;  /* 0x000000d5613e7233 */ /* 0x110fe40003803000 */
[----:B------:R-:W-:Y:S02]  /*d280*/  LOP3.LUT R63, R100, 0xff00ff, RZ, 0xc0, !PT ;  /* 0x00ff00ff643f7812 */ /* 0x000fe400078ec0ff */
[----:B------:R-:W-:Y:S01]  /*d290*/  LOP3.LUT R61, R10, R61, RZ, 0xc0, !PT ;  /* 0x0000003d0a3d7212 */ /* 0x000fe200078ec0ff */
[----:B------:R-:W-:Y:S01]  /*d2a0*/  IMAD.WIDE.U32 R10, R3, -0x326172a9, RZ ;  /* 0xcd9e8d57030a7825 */ /* 0x000fe200078e00ff */
[----:B------:R-:W-:Y:S03]  /*d2b0*/  F2FP.BF16.F32.PACK_AB R0, R154, R155 ;  /* 0x0000009b9a00723e */ /* 0x000fe600000010ff */
[----:B------:R-:W-:Y:S01]  /*d2c0*/  MUFU.EX2 R111, R111 ;  /* 0x0000006f006f7308 */ /* 0x000fe20000000800 */
[--C-:B------:R-:W-:Y:S02]  /*d2d0*/  HSET2.LE.AND R63, R63, R213.reuse, PT ;  /* 0x000000d53f3f7233 */ /* 0x100fe40003803000 */
[----:B------:R-:W-:Y:S02]  /*d2e0*/  LOP3.LUT R62, R0, R62, RZ, 0xc0, !PT ;  /* 0x0000003e003e7212 */ /* 0x000fe400078ec0ff */
[----:B------:R-:W-:Y:S02]  /*d2f0*/  F2FP.BF16.F32.PACK_AB R0, R152, R153 ;  /* 0x000000999800723e */ /* 0x000fe400000010ff */
[----:B------:R-:W-:Y:S03]  /*d300*/  LOP3.LUT R3, R11, R247, RZ, 0x3c, !PT ;  /* 0x000000f70b037212 */ /* 0x000fe600078e3cff */
[----:B------:R-:W-:Y:S01]  /*d310*/  MUFU.EX2 R126, R126 ;  /* 0x0000007e007e7308 */ /* 0x000fe20000000800 */
[----:B------:R-:W-:Y:S02]  /*d320*/  LOP3.LUT R63, R0, R63, RZ, 0xc0, !PT ;  /* 0x0000003f003f7212 */ /* 0x000fe400078ec0ff */
[C---:B------:R-:W-:Y:S01]  /*d330*/  LOP3.LUT R0, R10.reuse, R246, RZ, 0x3c, !PT ;  /* 0x000000f60a007212 */ /* 0x040fe200078e3cff */
[----:B------:R-:W-:Y:S01]  /*d340*/  IMAD.WIDE.U32 R26, R3, -0x2daee0ad, RZ ;  /* 0xd2511f53031a7825 */ /* 0x000fe200078e00ff */
[----:B------:R-:W-:Y:S02]  /*d350*/  LOP3.LUT R14, R11, R244, RZ, 0x3c, !PT ;  /* 0x000000f40b0e7212 */ /* 0x000fe400078e3cff */
[----:B------:R-:W-:Y:S01]  /*d360*/  LOP3.LUT R11, R10, R243, RZ, 0x3c, !PT ;  /* 0x000000f30a0b7212 */ /* 0x000fe200078e3cff */
[----:B------:R-:W-:Y:S02]  /*d370*/  IMAD.WIDE.U32 R30, R0, -0x2daee0ad, RZ ;  /* 0xd2511f53001e7825 */ /* 0x000fe400078e00ff */
[----:B------:R-:W-:Y:S03]  /*d380*/  MUFU.EX2 R182, R182 ;  /* 0x000000b600b67308 */ /* 0x000fe60000000800 */
[----:B------:R-:W-:Y:S07]  /*d390*/  LOP3.LUT R0, R188, R26, R31, 0x96, !PT ;  /* 0x0000001abc007212 */ /* 0x000fee00078e961f */
[----:B------:R-:W1:Y:S01]  /*d3a0*/  MUFU.EX2 R179, R179 ;  /* 0x000000b300b37308 */ /* 0x000e620000000800 */
[----:B------:R-:W-:Y:S09]  /*d3b0*/  IMAD.WIDE.U32 R40, R0, -0x326172a9, RZ ;  /* 0xcd9e8d5700287825 */ /* 0x000ff200078e00ff */
[----:B------:R3:W-:Y:S10]  /*d3c0*/  MUFU.EX2 R146, R85 ;  /* 0x0000005500927308 */ /* 0x0007f40000000800 */
[----:B------:R4:W1:Y:S10]  /*d3d0*/  MUFU.EX2 R147, R84 ;  /* 0x0000005400937308 */ /* 0x0008740000000800 */
[----:B------:R-:W-:Y:S01]  /*d3e0*/  MUFU.EX2 R233, R233 ;  /* 0x000000e900e97308 */ /* 0x000fe20000000800 */
[----:B---3--:R-:W-:Y:S02]  /*d3f0*/  IMAD.MOV.U32 R85, RZ, RZ, R81 ;  /* 0x000000ffff557224 */ /* 0x008fe400078e0051 */
[----:B------:R-:W-:Y:S07]  /*d400*/  IMAD.MOV.U32 R85, RZ, RZ, R105 ;  /* 0x000000ffff557224 */ /* 0x000fee00078e0069 */
[----:B------:R-:W-:Y:S01]  /*d410*/  MUFU.EX2 R128, R128 ;  /* 0x0000008000807308 */ /* 0x000fe20000000800 */
[----:B----4-:R-:W-:Y:S09]  /*d420*/  IMAD.MOV.U32 R84, RZ, RZ, R80 ;  /* 0x000000ffff547224 */ /* 0x010ff200078e0050 */
[----:B------:R-:W-:Y:S01]  /*d430*/  MUFU.EX2 R112, R112 ;  /* 0x0000007000707308 */ /* 0x000fe20000000800 */
[-C--:B--2---:R-:W-:Y:S09]  /*d440*/  LOP3.LUT R3, R214, R189.reuse, R27, 0x96, !PT ;  /* 0x000000bdd6037212 */ /* 0x084ff200078e961b */
[----:B------:R-:W-:Y:S01]  /*d450*/  MUFU.EX2 R115, R115 ;  /* 0x0000007300737308 */ /* 0x000fe20000000800 */
[----:B------:R-:W-:Y:S05]  /*d460*/  IMAD.WIDE.U32 R26, R3, -0x326172a9, RZ ;  /* 0xcd9e8d57031a7825 */ /* 0x000fea00078e00ff */
[----:B------:R-:W-:Y:S04]  /*d470*/  LOP3.LUT R0, R224, R218, R27, 0x96, !PT ;  /* 0x000000dae0007212 */ /* 0x000fe800078e961b */
[----:B------:R-:W-:Y:S01]  /*d480*/  MUFU.EX2 R113, R113 ;  /* 0x0000007100717308 */ /* 0x000fe20000000800 */
[----:B------:R-:W-:Y:S01]  /*d490*/  LOP3.LUT R10, R221, R26, R41, 0x96, !PT ;  /* 0x0000001add0a7212 */ /* 0x000fe200078e9629 */
[----:B------:R-:W-:Y:S08]  /*d4a0*/  IMAD.WIDE.U32 R26, R0, -0x2daee0ad, RZ ;  /* 0xd2511f53001a7825 */ /* 0x000ff000078e00ff */
[----:B------:R-:W-:Y:S01]  /*d4b0*/  MUFU.EX2 R95, R95 ;  /* 0x0000005f005f7308 */ /* 0x000fe20000000800 */
[----:B------:R-:W-:Y:S05]  /*d4c0*/  LOP3.LUT R0, R180, R30, R27, 0x96, !PT ;  /* 0x0000001eb4007212 */ /* 0x000fea00078e961b */
[----:B------:R-:W-:Y:S04]  /*d4d0*/  IMAD.WIDE.U32 R30, R0, -0x326172a9, RZ ;  /* 0xcd9e8d57001e7825 */ /* 0x000fe800078e00ff */
[----:B------:R-:W-:Y:S01]  /*d4e0*/  MUFU.EX2 R116, R116 ;  /* 0x0000007400747308 */ /* 0x000fe20000000800 */
[----:B------:R-:W-:Y:S01]  /*d4f0*/  LOP3.LUT R3, R220, R40, R31, 0x96, !PT ;  /* 0x00000028dc037212 */ /* 0x000fe200078e961f */
[----:B------:R-:W-:Y:S08]  /*d500*/  IMAD.WIDE.U32 R40, R10, -0x2daee0ad, RZ ;  /* 0xd2511f530a287825 */ /* 0x000ff000078e00ff */
[----:B------:R-:W-:Y:S01]  /*d510*/  MUFU.EX2 R114, R114 ;  /* 0x0000007200727308 */ /* 0x000fe20000000800 */
[----:B------:R-:W-:Y:S01]  /*d520*/  LOP3.LUT R0, R175, R26, R41, 0x96, !PT ;  /* 0x0000001aaf007212 */ /* 0x000fe200078e9629 */
[----:B------:R-:W-:Y:S04]  /*d530*/  IMAD.MOV.U32 R41, RZ, RZ, R87 ;  /* 0x000000ffff297224 */ /* 0x000fe800078e0057 */
[----:B------:R-:W-:Y:S04]  /*d540*/  IMAD.WIDE.U32 R26, R0, -0x326172a9, RZ ;  /* 0xcd9e8d57001a7825 */ /* 0x000fe800078e00ff */
[----:B------:R-:W-:Y:S01]  /*d550*/  MUFU.EX2 R90, R90 ;  /* 0x0000005a005a7308 */ /* 0x000fe20000000800 */
[----:B------:R-:W-:Y:S01]  /*d560*/  LOP3.LUT R0, R219, R30, R27, 0x96, !PT ;  /* 0x0000001edb007212 */ /* 0x000fe200078e961b */
[----:B------:R-:W-:Y:S01]  /*d570*/  IMAD.MOV.U32 R30, RZ, RZ, R26 ;  /* 0x000000ffff1e7224 */ /* 0x000fe200078e001a */
[C---:B------:R-:W-:Y:S02]  /*d580*/  PRMT R15, R26.reuse, 0x7773, RZ ;  /* 0x000077731a0f7816 */ /* 0x040fe400000000ff */
[C---:B------:R-:W-:Y:S05]  /*d590*/  PRMT R31, R26.reuse, 0x7771, RZ ;  /* 0x000077711a1f7816 */ /* 0x040fea00000000ff */
[----:B------:R-:W-:Y:S01]  /*d5a0*/  MUFU.EX2 R91, R91 ;  /* 0x0000005b005b7308 */ /* 0x000fe20000000800 */
[----:B------:R-:W-:Y:S01]  /*d5b0*/  PRMT R10, R26, 0x7772, RZ ;  /* 0x000077721a0a7816 */ /* 0x000fe200000000ff */
[----:B------:R-:W-:Y:S03]  /*d5c0*/  IMAD.WIDE.U32 R26, R3, -0x2daee0ad, RZ ;  /* 0xd2511f53031a7825 */ /* 0x000fe600078e00ff */
[----:B------:R-:W-:Y:S01]  /*d5d0*/  PRMT R98, R10, 0x5410, R15 ;  /* 0x000054100a627816 */ /* 0x000fe2000000000f */
[----:B------:R-:W-:Y:S01]  /*d5e0*/  IMAD.MOV.U32 R15, RZ, RZ, R26 ;  /* 0x000000ffff0f7224 */ /* 0x000fe200078e001a */
[C---:B------:R-:W-:Y:S03]  /*d5f0*/  PRMT R10, R26.reuse, 0x7773, RZ ;  /* 0x000077731a0a7816 */ /* 0x040fe600000000ff */
        /* <DEDUP_REMOVED lines=29> */
[----:B------:R-:W-:Y:S04]  /*d7d0*/  LOP3.LUT R10, R80, R218, R31, 0x96, !PT ;  /* 0x000000da500a7212 */ /* 0x000fe800078e961f */
[----:B------:R-:W-:Y:S01]  /*d7e0*/  LOP3.LUT R0, R221, R30, R15, 0x96, !PT ;  /* 0x0000001edd007212 */ /* 0x000fe200078e960f */
[----:B------:R-:W-:Y:S04]  /*d7f0*/  IMAD.WIDE.U32 R10, R10, -0x2daee0ad, RZ ;  /* 0xd2511f530a0a7825 */ /* 0x000fe800078e00ff */
[----:B------:R-:W-:Y:S01]  /*d800*/  IMAD.WIDE.U32 R30, R0, -0x2daee0ad, RZ ;  /* 0xd2511f53001e7825 */ /* 0x000fe200078e00ff */
[----:B------:R-:W-:Y:S04]  /*d810*/  LOP3.LUT R3, R180, R26, R11, 0x96, !PT ;  /* 0x0000001ab4037212 */ /* 0x000fe800078e960b */
[----:B------:R-:W-:Y:S01]  /*d820*/  LOP3.LUT R10, R175, R10, R31, 0x96, !PT ;  /* 0x0000000aaf0a7212 */ /* 0x000fe200078e961f */
[----:B------:R-:W-:Y:S05]  /*d830*/  IMAD.WIDE.U32 R26, R3, -0x326172a9, RZ ;  /* 0xcd9e8d57031a7825 */ /* 0x000fea00078e00ff */
[----:B------:R-:W-:Y:S01]  /*d840*/  LOP3.LUT R11, R220, R14, R27, 0x96, !PT ;  /* 0x0000000edc0b7212 */ /* 0x000fe200078e961b */
[----:B------:R-:W-:Y:S04]  /*d850*/  IMAD.WIDE.U32 R14, R10, -0x326172a9, RZ ;  /* 0xcd9e8d570a0e7825 */ /* 0x000fe800078e00ff */
[----:B------:R-:W-:Y:S01]  /*d860*/  IMAD.MOV.U32 R0, RZ, RZ, R14 ;  /* 0x000000ffff007224 */ /* 0x000fe200078e000e */
[----:B------:R-:W-:Y:S01]  /*d870*/  LOP3.LUT R3, R219, R26, R15, 0x96, !PT ;  /* 0x0000001adb037212 */ /* 0x000fe200078e960f */
[----:B------:R-:W-:Y:S02]  /*d880*/  IMAD.MOV.U32 R26, RZ, RZ, R82 ;  /* 0x000000ffff1a7224 */ /* 0x000fe400078e0052 */
[----:B------:R-:W-:Y:S01]  /*d890*/  IMAD.MOV.U32 R27, RZ, RZ, R83 ;  /* 0x000000ffff1b7224 */ /* 0x000fe200078e0053 */
[----:B------:R-:W-:Y:S01]  /*d8a0*/  LOP3.LUT R82, R0, 0xff, RZ, 0xc0, !PT ;  /* 0x000000ff00527812 */ /* 0x000fe200078ec0ff */
[----:B------:R-:W-:Y:S01]  /*d8b0*/  IMAD.WIDE.U32 R10, R11, -0x2daee0ad, RZ ;  /* 0xd2511f530b0a7825 */ /* 0x000fe200078e00ff */
[C---:B------:R-:W-:Y:S02]  /*d8c0*/  PRMT R0, R14.reuse, 0x7771, RZ ;  /* 0x000077710e007816 */ /* 0x040fe400000000ff */
[----:B------:R-:W-:Y:S02]  /*d8d0*/  PRMT R83, R14, 0x7772, RZ ;  /* 0x000077720e537816 */ /* 0x000fe400000000ff */
[----:B------:R-:W-:Y:S02]  /*d8e0*/  PRMT R82, R82, 0x5410, R0 ;  /* 0x0000541052527816 */ /* 0x000fe40000000000 */
[----:B-1----:R-:W-:Y:S02]  /*d8f0*/  F2FP.BF16.F32.PACK_AB R0, R179, R182 ;  /* 0x000000b6b300723e */ /* 0x002fe400000010ff */
[----:B------:R-:W-:Y:S02]  /*d900*/  LOP3.LUT R76, R205, R30, R11, 0x96, !PT ;  /* 0x0000001ecd4c7212 */ /* 0x000fe400078e960b */
[--C-:B------:R-:W-:Y:S02]  /*d910*/  HSET2.LE.AND R82, R82, R213.reuse, PT ;  /* 0x000000d552527233 */ /* 0x100fe40003803000 */
[----:B------:R-:W-:Y:S03]  /*d920*/  PRMT R11, R10, 0x7771, RZ ;  /* 0x000077710a0b7816 */ /* 0x000fe600000000ff */
[----:B------:R-:W-:Y:S02]  /*d930*/  LOP3.LUT R82, R0, R82, RZ, 0xc0, !PT ;  /* 0x0000005200527212 */ /* 0x000fe400078ec0ff */
[----:B------:R-:W-:Y:S04]  /*d940*/  PRMT R0, R14, 0x7773, RZ ;  /* 0x000077730e007816 */ /* 0x000fe800000000ff */
[----:B------:R-:W-:Y:S02]  /*d950*/  PRMT R83, R83, 0x5410, R0 ;  /* 0x0000541053537816 */ /* 0x000fe40000000000 */
[----:B------:R-:W-:Y:S02]  /*d960*/  F2FP.BF16.F32.PACK_AB R0, R147, R146 ;  /* 0x000000929300723e */ /* 0x000fe400000010ff */
        /* <DEDUP_REMOVED lines=47> */
[----:B------:R-:W-:Y:S01]  /*dc60*/  LOP3.LUT R0, R219, R14, R11, 0x96, !PT ;  /* 0x0000000edb007212 */ /* 0x000fe200078e960b */
[----:B------:R-:W-:Y:S01]  /*dc70*/  IMAD.MOV.U32 R11, RZ, RZ, R10 ;  /* 0x000000ffff0b7224 */ /* 0x000fe200078e000a */
[C---:B------:R-:W-:Y:S01]  /*dc80*/  PRMT R14, R10.reuse, 0x7771, RZ ;  /* 0x000077710a0e7816 */ /* 0x040fe200000000ff */
[----:B------:R-:W-:Y:S02]  /*dc90*/  IMAD.MOV.U32 R30, RZ, RZ, R96 ;  /* 0x000000ffff1e7224 */ /* 0x000fe400078e0060 */
[----:B------:R-:W-:Y:S01]  /*dca0*/  IMAD.MOV.U32 R15, RZ, RZ, R215 ;  /* 0x000000ffff0f7224 */ /* 0x000fe200078e00d7 */
        /* <DEDUP_REMOVED lines=47> */
[----:B------:R-:W-:Y:S01]  /*dfa0*/  IMAD.MOV.U32 R40, RZ, RZ, R41 ;  /* 0x000000ffff287224 */ /* 0x000fe200078e0029 */
[----:B------:R-:W-:Y:S01]  /*dfb0*/  LOP3.LUT R180, R180, R14, R11, 0x96, !PT ;  /* 0x0000000eb4b47212 */ /* 0x000fe200078e960b */
[----:B------:R-:W-:Y:S04]  /*dfc0*/  IMAD.WIDE.U32 R14, R0, -0x2daee0ad, RZ ;  /* 0xd2511f53000e7825 */ /* 0x000fe800078e00ff */
        /* <DEDUP_REMOVED lines=14> */
[----:B------:R-:W-:Y:S02]  /*e0b0*/  IMAD.MOV.U32 R31, RZ, RZ, R84 ;  /* 0x000000ffff1f7224 */ /* 0x000fe400078e0054 */
[----:B------:R-:W-:Y:S02]  /*e0c0*/  IMAD.MOV.U32 R30, RZ, RZ, R85 ;  /* 0x000000ffff1e7224 */ /* 0x000fe400078e0055 */
[----:B------:R-:W-:Y:S04]  /*e0d0*/  IMAD.WIDE.U32 R84, R10, -0x326172a9, RZ ;  /* 0xcd9e8d570a547825 */ /* 0x000fe800078e00ff */
[----:B------:R-:W-:Y:S01]  /*e0e0*/  IMAD.MOV.U32 R181, RZ, RZ, R3 ;  /* 0x000000ffffb57224 */ /* 0x000fe200078e0003 */
[----:B------:R-:W-:Y:S01]  /*e0f0*/  LOP3.LUT R0, R219, R180, R85, 0x96, !PT ;  /* 0x000000b4db007212 */ /* 0x000fe200078e9655 */
[----:B------:R-:W-:Y:S02]  /*e100*/  IMAD.MOV.U32 R180, RZ, RZ, R193 ;  /* 0x000000ffffb47224 */ /* 0x000fe400078e00c1 */
[----:B------:R-:W-:Y:S01]  /*e110*/  IMAD.MOV.U32 R193, RZ, RZ, R226 ;  /* 0x000000ffffc17224 */ /* 0x000fe200078e00e2 */
[C---:B------:R-:W-:Y:S01]  /*e120*/  LOP3.LUT R3, R0.reuse, 0xffff, RZ, 0xc0, !PT ;  /* 0x0000ffff00037812 */ /* 0x040fe200078ec0ff */
[----:B------:R-:W-:Y:S01]  /*e130*/  IMAD.MOV.U32 R226, RZ, RZ, R43 ;  /* 0x000000ffffe27224 */ /* 0x000fe200078e002b */
        /* <DEDUP_REMOVED lines=15> */
[----:B------:R-:W-:Y:S02]  /*e230*/  IMAD.MOV.U32 R184, RZ, RZ, R161 ;  /* 0x000000ffffb87224 */ /* 0x000fe400078e00a1 */
[C---:B------:R-:W-:Y:S01]  /*e240*/  FMUL.FTZ R14, R0.reuse, R170 ;  /* 0x000000aa000e7220 */ /* 0x040fe20000410000 */
[----:B------:R-:W-:Y:S02]  /*e250*/  IMAD.MOV.U32 R167, RZ, RZ, R41 ;  /* 0x000000ffffa77224 */ /* 0x000fe400078e0029 */
[C---:B------:R-:W-:Y:S01]  /*e260*/  FMUL.FTZ R15, R0.reuse, R171 ;  /* 0x000000ab000f7220 */ /* 0x040fe20000410000 */
[----:B------:R-:W-:Y:S02]  /*e270*/  IMAD.MOV.U32 R161, RZ, RZ, R42 ;  /* 0x000000ffffa17224 */ /* 0x000fe400078e002a */
[C---:B------:R-:W-:Y:S01]  /*e280*/  FMUL.FTZ R26, R0.reuse, R158 ;  /* 0x0000009e001a7220 */ /* 0x040fe20000410000 */
[----:B------:R-:W3:Y:S01]  /*e290*/  LDSM.16.MT88.4 R40, [R139+0x4000] ;  /* 0x004000008b28783b */ /* 0x000ee20000004200 */
[C---:B------:R-:W-:Y:S01]  /*e2a0*/  FMUL.FTZ R27, R0.reuse, R159 ;  /* 0x0000009f001b7220 */ /* 0x040fe20000410000 */
[----:B------:R-:W-:Y:S02]  /*e2b0*/  IMAD.MOV.U32 R170, RZ, RZ, R30 ;  /* 0x000000ffffaa7224 */ /* 0x000fe400078e001e */
[C---:B------:R-:W-:Y:S01]  /*e2c0*/  FMUL.FTZ R30, R0.reuse, R162 ;  /* 0x000000a2001e7220 */ /* 0x040fe20000410000 */
[----:B------:R-:W-:Y:S02]  /*e2d0*/  IMAD.MOV.U32 R162, RZ, RZ, R205 ;  /* 0x000000ffffa27224 */ /* 0x000fe400078e00cd */
[----:B------:R-:W-:Y:S02]  /*e2e0*/  IMAD.MOV.U32 R171, RZ, RZ, R31 ;  /* 0x000000ffffab7224 */ /* 0x000fe400078e001f */
[----:B------:R-:W-:Y:S01]  /*e2f0*/  FMUL.FTZ R31, R0, R163 ;  /* 0x000000a3001f7220 */ /* 0x000fe20000410000 */
[----:B------:R-:W-:Y:S02]  /*e300*/  IMAD.MOV.U32 R163, RZ, RZ, R131 ;  /* 0x000000ffffa37224 */ /* 0x000fe400078e0083 */
[----:B------:R-:W-:Y:S01]  /*e310*/  MUFU.EX2 R131, R103 ;  /* 0x0000006700837308 */ /* 0x000fe20000000800 */
[----:B------:R-:W-:Y:S02]  /*e320*/  IMAD.MOV.U32 R159, RZ, RZ, R167 ;  /* 0x000000ffff9f7224 */ /* 0x000fe400078e00a7 */
[----:B------:R-:W-:Y:S01]  /*e330*/  IMAD.MOV.U32 R167, RZ, RZ, R3 ;  /* 0x000000ffffa77224 */ /* 0x000fe200078e0003 */
[----:B------:R-:W-:Y:S01]  /*e340*/  F2FP.BF16.F32.PACK_AB R3, R233, R234 ;  /* 0x000000eae903723e */ /* 0x000fe200000010ff */
[----:B------:R-:W-:Y:S02]  /*e350*/  IMAD.MOV.U32 R205, RZ, RZ, R175 ;  /* 0x000000ffffcd7224 */ /* 0x000fe400078e00af */
[----:B------:R-:W-:Y:S01]  /*e360*/  IMAD.MOV.U32 R175, RZ, RZ, R144 ;  /* 0x000000ffffaf7224 */ /* 0x000fe200078e0090 */
[----:B------:R-:W-:Y:S02]  /*e370*/  LOP3.LUT R80, R3, R80, RZ, 0xc0, !PT ;  /* 0x0000005003507212 */ /* 0x000fe400078ec0ff */
[----:B------:R-:W-:Y:S01]  /*e380*/  MUFU.EX2 R144, R102 ;  /* 0x0000006600907308 */ /* 0x000fe20000000800 */
[----:B------:R-:W-:Y:S02]  /*e390*/  IMAD.MOV.U32 R158, RZ, RZ, R188 ;  /* 0x000000ffff9e7224 */ /* 0x000fe400078e00bc */
[----:B------:R-:W-:Y:S02]  /*e3a0*/  IMAD.MOV.U32 R188, RZ, RZ, R187 ;  /* 0x000000ffffbc7224 */ /* 0x000fe400078e00bb */
[----:B------:R-:W-:Y:S05]  /*e3b0*/  IMAD.MOV.U32 R187, RZ, RZ, R120 ;  /* 0x000000ffffbb7224 */ /* 0x000fea00078e0078 */
[----:B------:R4:W-:Y:S10]  /*e3c0*/  MUFU.EX2 R102, R238 ;  /* 0x000000ee00667308 */ /* 0x0009f40000000800 */
[----:B------:R-:W-:Y:S01]  /*e3d0*/  MUFU.EX2 R120, R74 ;  /* 0x0000004a00787308 */ /* 0x000fe20000000800 */
[-C--:B---3--:R-:W-:Y:S09]  /*e3e0*/  HMMA.16816.F32.BF16 R4, R36, R40.reuse, R4 ;  /* 0x000000282404723c */ /* 0x088ff20000041804 */
[----:B------:R-:W-:Y:S01]  /*e3f0*/  MUFU.EX2 R74, R130 ;  /* 0x00000082004a7308 */ /* 0x000fe20000000800 */
[----:B----4-:R-:W-:Y:S01]  /*e400*/  IMAD.MOV.U32 R238, RZ, RZ, R163 ;  /* 0x000000ffffee7224 */ /* 0x010fe200078e00a3 */
[C---:B------:R-:W-:Y:S08]  /*e410*/  HMMA.16816.F32.BF16 R8, R44.reuse, R40, R8 ;  /* 0x000000282c08723c */ /* 0x040ff00000041808 */
[----:B------:R-:W-:Y:S01]  /*e420*/  MUFU.EX2 R103, R94 ;  /* 0x0000005e00677308 */ /* 0x000fe20000000800 */
[-C--:B------:R-:W-:Y:S09]  /*e430*/  HMMA.16816.F32.BF16 R12, R44, R42.reuse, R12 ;  /* 0x0000002a2c0c723c */ /* 0x080ff2000004180c */
[----:B------:R-:W-:Y:S01]  /*e440*/  MUFU.EX2 R94, R242 ;  /* 0x000000f2005e7308 */ /* 0x000fe20000000800 */
[C---:B------:R-:W-:Y:S01]  /*e450*/  HMMA.16816.F32.BF16 R16, R36.reuse, R42, R16 ;  /* 0x0000002a2410723c */ /* 0x040fe20000041810 */
[----:B------:R-:W3:Y:S07]  /*e460*/  LDSM.16.MT88.4 R40, [R209+0x4000] ;  /* 0x00400000d128783b */ /* 0x000eee0000004200 */
[-C--:B---3--:R-:W-:Y:S08]  /*e470*/  HMMA.16816.F32.BF16 R20, R36, R40.reuse, R20 ;  /* 0x000000282414723c */ /* 0x088ff00000041814 */
[C---:B------:R-:W-:Y:S04]  /*e480*/  HMMA.16816.F32.BF16 R24, R44.reuse, R40, R24 ;  /* 0x000000282c18723c */ /* 0x040fe80000041818 */
[----:B------:R-:W-:Y:S01]  /*e490*/  IMAD.MOV.U32 R41, RZ, RZ, R138 ;  /* 0x000000ffff297224 */ /* 0x000fe200078e008a */
[----:B--2---:R-:W-:Y:S01]  /*e4a0*/  ISETP.GT.AND P0, PT, R215, RZ, PT ;  /* 0x000000ffd700720c */ /* 0x004fe20003f04270 */
[----:B------:R-:W-:Y:S01]  /*e4b0*/  IMAD.MOV.U32 R40, RZ, RZ, R181 ;  /* 0x000000ffff287224 */ /* 0x000fe200078e00b5 */
[----:B------:R-:W2:Y:S01]  /*e4c0*/  MUFU.EX2 R138, R117 ;  /* 0x00000075008a7308 */ /* 0x000ea20000000800 */
[-C--:B------:R-:W-:Y:S03]  /*e4d0*/  HMMA.16816.F32.BF16 R28, R44, R42.reuse, R28 ;  /* 0x0000002a2c1c723c */ /* 0x080fe6000004181c */
[--C-:B------:R-:W-:Y:S01]  /*e4e0*/  HSET2.LE.AND R44, R87, R213.reuse, PT ;  /* 0x000000d5572c7233 */ /* 0x100fe20003803000 */
[----:B------:R-:W-:Y:S01]  /*e4f0*/  IMAD.MOV.U32 R181, RZ, RZ, R189 ;  /* 0x000000ffffb57224 */ /* 0x000fe200078e00bd */
[--C-:B------:R-:W-:Y:S01]  /*e500*/  HSET2.LE.AND R45, R86, R213.reuse, PT ;  /* 0x000000d5562d7233 */ /* 0x100fe20003803000 */
[----:B------:R-:W-:Y:S01]  /*e510*/  IMAD.MOV.U32 R189, RZ, RZ, R145 ;  /* 0x000000ffffbd7224 */ /* 0x000fe200078e0091 */
[--C-:B------:R-:W-:Y:S01]  /*e520*/  HSET2.LE.AND R46, R97, R213.reuse, PT ;  /* 0x000000d5612e7233 */ /* 0x100fe20003803000 */
[----:B------:R-:W-:Y:S01]  /*e530*/  HMMA.16816.F32.BF16 R32, R36, R42, R32 ;  /* 0x0000002a2420723c */ /* 0x000fe20000041820 */
[----:B------:R-:W3:Y:S01]  /*e540*/  LDSM.16.MT88.4 R36, [R139+0x4400] ;  /* 0x004400008b24783b */ /* 0x000ee20000004200 */
[----:B------:R-:W-:Y:S02]  /*e550*/  MUFU.EX2 R145, R101 ;  /* 0x0000006500917308 */ /* 0x000fe40000000800 */
[----:B------:R-:W-:Y:S02]  /*e560*/  LOP3.LUT R47, R98, 0xff00ff, RZ, 0xc0, !PT ;  /* 0x00ff00ff622f7812 */ /* 0x000fe400078ec0ff */
[----:B--2---:R-:W-:Y:S06]  /*e570*/  F2FP.BF16.F32.PACK_AB R3, R138, R128 ;  /* 0x000000808a03723e */ /* 0x004fec00000010ff */
[----:B------:R2:W-:Y:S01]  /*e580*/  MUFU.EX2 R101, R239 ;  /* 0x000000ef00657308 */ /* 0x0005e20000000800 */
[--C-:B------:R-:W-:Y:S02]  /*e590*/  HSET2.LE.AND R47, R47, R213.reuse, PT ;  /* 0x000000d52f2f7233 */ /* 0x100fe40003803000 */
[----:B------:R-:W-:Y:S02]  /*e5a0*/  LOP3.LUT R81, R3, R81, RZ, 0xc0, !PT ;  /* 0x0000005103517212 */ /* 0x000fe400078ec0ff */
[----:B------:R-:W-:Y:S05]  /*e5b0*/  F2FP.BF16.F32.PACK_AB R3, R131, R112 ;  /* 0x000000708303723e */ /* 0x000fea00000010ff */
[----:B------:R-:W-:Y:S01]  /*e5c0*/  MUFU.EX2 R87, R245 ;  /* 0x000000f500577308 */ /* 0x000fe20000000800 */
[----:B------:R-:W-:Y:S09]  /*e5d0*/  LOP3.LUT R44, R3, R44, RZ, 0xc0, !PT ;  /* 0x0000002c032c7212 */ /* 0x000ff200078ec0ff */
[----:B------:R-:W-:Y:S01]  /*e5e0*/  MUFU.EX2 R117, R79 ;  /* 0x0000004f00757308 */ /* 0x000fe20000000800 */
[----:B--2---:R-:W-:Y:S09]  /*e5f0*/  IMAD.MOV.U32 R239, RZ, RZ, R140 ;  /* 0x000000ffffef7224 */ /* 0x004ff200078e008c */
[----:B------:R-:W-:Y:S01]  /*e600*/  MUFU.EX2 R79, R230 ;  /* 0x000000e6004f7308 */ /* 0x000fe20000000800 */
[-C--:B---3--:R-:W-:Y:S09]  /*e610*/  HMMA.16816.F32.BF16 R4, R48, R36.reuse, R4 ;  /* 0x000000243004723c */ /* 0x088ff20000041804 */
[----:B------:R-:W-:Y:S01]  /*e620*/  MUFU.EX2 R86, R231 ;  /* 0x000000e700567308 */ /* 0x000fe20000000800 */
[C---:B------:R-:W-:Y:S08]  /*e630*/  HMMA.16816.F32.BF16 R8, R52.reuse, R36, R8 ;  /* 0x000000243408723c */ /* 0x040ff00000041808 */
[-C--:B------:R-:W-:Y:S08]  /*e640*/  HMMA.16816.F32.BF16 R12, R52, R38.reuse, R12 ;  /* 0x00000026340c723c */ /* 0x080ff0000004180c */
[C---:B------:R-:W-:Y:S01]  /*e650*/  HMMA.16816.F32.BF16 R16, R48.reuse, R38, R16 ;  /* 0x000000263010723c */ /* 0x040fe20000041810 */
[----:B------:R-:W2:Y:S07]  /*e660*/  LDSM.16.MT88.4 R36, [R209+0x4400] ;  /* 0x00440000d124783b */ /* 0x000eae0000004200 */
[-C--:B--2---:R-:W-:Y:S08]  /*e670*/  HMMA.16816.F32.BF16 R20, R48, R36.reuse, R20 ;  /* 0x000000243014723c */ /* 0x084ff00000041814 */
[C---:B------:R-:W-:Y:S08]  /*e680*/  HMMA.16816.F32.BF16 R24, R52.reuse, R36, R24 ;  /* 0x000000243418723c */ /* 0x040ff00000041818 */
[-C--:B------:R-:W-:Y:S01]  /*e690*/  HMMA.16816.F32.BF16 R28, R52, R38.reuse, R28 ;  /* 0x00000026341c723c */ /* 0x080fe2000004181c */
[----:B------:R-:W2:Y:S02]  /*e6a0*/  LDL.LU R53, [R1+0x34] ;  /* 0x0000340001357983 */ /* 0x000ea40000300800 */
[----:B------:R-:W-:Y:S02]  /*e6b0*/  IMAD.MOV.U32 R54, RZ, RZ, R141 ;  /* 0x000000ffff367224 */ /* 0x000fe400078e008d */
[----:B------:R-:W-:Y:S02]  /*e6c0*/  IMAD.MOV.U32 R55, RZ, RZ, R170 ;  /* 0x000000ffff377224 */ /* 0x000fe400078e00aa */
[----:B------:R-:W-:Y:S01]  /*e6d0*/  FADD.FTZ R54, R54, R133 ;  /* 0x0000008536367221 */ /* 0x000fe20000010000 */
[----:B------:R-:W-:Y:S01]  /*e6e0*/  HMMA.16816.F32.BF16 R32, R48, R38, R32 ;  /* 0x000000263020723c */ /* 0x000fe20000041820 */
[----:B------:R-:W3:Y:S03]  /*e6f0*/  LDSM.16.MT88.4 R36, [R139+0x4800] ;  /* 0x004800008b24783b */ /* 0x000ee60000004200 */
[----:B------:R-:W-:Y:S01]  /*e700*/  IMAD.MOV.U32 R51, RZ, RZ, R162 ;  /* 0x000000ffff337224 */ /* 0x000fe200078e00a2 */
[----:B------:R-:W-:Y:S01]  /*e710*/  SHF.R.U32.HI R49, RZ, 0x18, R76 ;  /* 0x00000018ff317819 */ /* 0x000fe2000001164c */
[----:B------:R-:W-:Y:S01]  /*e720*/  IMAD.MOV.U32 R170, RZ, RZ, R124 ;  /* 0x000000ffffaa7224 */ /* 0x000fe200078e007c */
[----:B------:R-:W-:Y:S01]  /*e730*/  SHF.R.U32.HI R50, RZ, 0x18, R77 ;  /* 0x00000018ff327819 */ /* 0x000fe2000001164d */
[----:B------:R-:W4:Y:S01]  /*e740*/  MUFU.EX2 R124, R75 ;  /* 0x0000004b007c7308 */ /* 0x000f220000000800 */
[----:B------:R-:W-:Y:S01]  /*e750*/  FADD.FTZ R55, R55, R132 ;  /* 0x0000008437377221 */ /* 0x000fe20000010000 */
[----:B------:R-:W-:Y:S08]  /*e760*/  IMAD.MOV.U32 R132, RZ, RZ, R136 ;  /* 0x000000ffff847224 */ /* 0x000ff000078e0088 */
[----:B------:R-:W-:Y:S01]  /*e770*/  MUFU.EX2 R75, R119 ;  /* 0x00000077004b7308 */ /* 0x000fe20000000800 */
[----:B----4-:R-:W-:Y:S04]  /*e780*/  F2FP.BF16.F32.PACK_AB R3, R124, R120 ;  /* 0x000000787c03723e */ /* 0x010fe800000010ff */
[----:B------:R-:W-:Y:S02]  /*e790*/  LOP3.LUT R45, R3, R45, RZ, 0xc0, !PT ;  /* 0x0000002d032d7212 */ /* 0x000fe400078ec0ff */
[----:B------:R-:W-:Y:S04]  /*e7a0*/  F2FP.BF16.F32.PACK_AB R3, R145, R144 ;  /* 0x000000909103723e */ /* 0x000fe800000010ff */
[----:B------:R-:W-:Y:S01]  /*e7b0*/  LOP3.LUT R46, R3, R46, RZ, 0xc0, !PT ;  /* 0x0000002e032e7212 */ /* 0x000fe200078ec0ff */
[----:B------:R-:W-:Y:S01]  /*e7c0*/  IMAD.MOV.U32 R3, RZ, RZ, R84 ;  /* 0x000000ffff037224 */ /* 0x000fe200078e0054 */
[-C--:B---3--:R-:W-:Y:S05]  /*e7d0*/  HMMA.16816.F32.BF16 R4, R56, R36.reuse, R4 ;  /* 0x000000243804723c */ /* 0x088fea0000041804 */
[----:B------:R-:W-:Y:S03]  /*e7e0*/  LOP3.LUT R3, R3, 0xff, RZ, 0xc0, !PT ;  /* 0x000000ff03037812 */ /* 0x000fe600078ec0ff */
[C---:B------:R-:W-:Y:S08]  /*e7f0*/  HMMA.16816.F32.BF16 R8, R64.reuse, R36, R8 ;  /* 0x000000244008723c */ /* 0x040ff00000041808 */
[-C--:B------:R-:W-:Y:S08]  /*e800*/  HMMA.16816.F32.BF16 R12, R64, R38.reuse, R12 ;  /* 0x00000026400c723c */ /* 0x080ff0000004180c */
[C---:B------:R-:W-:Y:S01]  /*e810*/  HMMA.16816.F32.BF16 R16, R56.reuse, R38, R16 ;  /* 0x000000263810723c */ /* 0x040fe20000041810 */
[----:B------:R-:W3:Y:S07]  /*e820*/  LDSM.16.MT88.4 R36, [R209+0x4800] ;  /* 0x00480000d124783b */ /* 0x000eee0000004200 */
[-C--:B---3--:R-:W-:Y:S08]  /*e830*/  HMMA.16816.F32.BF16 R20, R56, R36.reuse, R20 ;  /* 0x000000243814723c */ /* 0x088ff00000041814 */
[C---:B------:R-:W-:Y:S08]  /*e840*/  HMMA.16816.F32.BF16 R24, R64.reuse, R36, R24 ;  /* 0x000000244018723c */ /* 0x040ff00000041818 */
[-C--:B------:R-:W-:Y:S03]  /*e850*/  HMMA.16816.F32.BF16 R28, R64, R38.reuse, R28 ;  /* 0x00000026401c723c */ /* 0x080fe6000004181c */
[----:B------:R-:W-:Y:S02]  /*e860*/  IMAD.MOV.U32 R67, RZ, RZ, R40 ;  /* 0x000000ffff437224 */ /* 0x000fe400078e0028 */
[----:B------:R-:W-:Y:S02]  /*e870*/  IMAD.MOV.U32 R66, RZ, RZ, R41 ;  /* 0x000000ffff427224 */ /* 0x000fe400078e0029 */
[----:B------:R-:W-:Y:S01]  /*e880*/  LDSM.16.MT88.4 R40, [R139+0x5000] ;  /* 0x005000008b28783b */ /* 0x000fe20000004200 */
[----:B------:R-:W-:Y:S04]  /*e890*/  HMMA.16816.F32.BF16 R32, R56, R38, R32 ;  /* 0x000000263820723c */ /* 0x000fe80000041820 */
[----:B------:R-:W-:Y:S02]  /*e8a0*/  IMAD.MOV.U32 R56, RZ, RZ, R171 ;  /* 0x000000ffff387224 */ /* 0x000fe400078e00ab */
[----:B------:R-:W-:Y:S01]  /*e8b0*/  IMAD.MOV.U32 R171, RZ, RZ, R200 ;  /* 0x000000ffffab7224 */ /* 0x000fe200078e00c8 */
[----:B------:R-:W3:Y:S01]  /*e8c0*/  LDSM.16.MT88.4 R36, [R139+0x4c00] ;  /* 0x004c00008b24783b */ /* 0x000ee20000004200 */
[----:B------:R-:W-:Y:S02]  /*e8d0*/  IMAD.MOV.U32 R59, RZ, RZ, R226 ;  /* 0x000000ffff3b7224 */ /* 0x000fe400078e00e2 */
[----:B------:R-:W-:Y:S01]  /*e8e0*/  FADD.FTZ R56, R56, R134 ;  /* 0x0000008638387221 */ /* 0x000fe20000010000 */
[----:B------:R-:W-:Y:S02]  /*e8f0*/  IMAD.MOV.U32 R65, RZ, RZ, R166 ;  /* 0x000000ffff417224 */ /* 0x000fe400078e00a6 */
[----:B------:R-:W-:Y:S02]  /*e900*/  IMAD.MOV.U32 R166, RZ, RZ, R180 ;  /* 0x000000ffffa67224 */ /* 0x000fe400078e00b4 */
[----:B------:R-:W-:Y:S02]  /*e910*/  IMAD.MOV.U32 R180, RZ, RZ, R184 ;  /* 0x000000ffffb47224 */ /* 0x000fe400078e00b8 */
[----:B------:R-:W-:Y:S02]  /*e920*/  IMAD.MOV.U32 R184, RZ, RZ, R160 ;  /* 0x000000ffffb87224 */ /* 0x000fe400078e00a0 */
[----:B------:R-:W-:Y:S02]  /*e930*/  IMAD.MOV.U32 R226, RZ, RZ, R161 ;  /* 0x000000ffffe27224 */ /* 0x000fe400078e00a1 */
[----:B------:R-:W-:Y:S02]  /*e940*/  IMAD.MOV.U32 R200, RZ, RZ, R121 ;  /* 0x000000ffffc87224 */ /* 0x000fe400078e0079 */
[----:B------:R-:W4:Y:S01]  /*e950*/  MUFU.EX2 R121, R78 ;  /* 0x0000004e00797308 */ /* 0x000f220000000800 */
[----:B------:R-:W-:Y:S09]  /*e960*/  IMAD.MOV.U32 R134, RZ, RZ, R135 ;  /* 0x000000ffff867224 */ /* 0x000ff200078e0087 */
[----:B------:R-:W1:Y:S01]  /*e970*/  MUFU.EX2 R78, R118 ;  /* 0x00000076004e7308 */ /* 0x000e620000000800 */
[-C--:B---3--:R-:W-:Y:S08]  /*e980*/  HMMA.16816.F32.BF16 R4, R68, R36.reuse, R4 ;  /* 0x000000244404723c */ /* 0x088ff00000041804 */
[C---:B------:R-:W-:Y:S08]  /*e990*/  HMMA.16816.F32.BF16 R8, R60.reuse, R36, R8 ;  /* 0x000000243c08723c */ /* 0x040ff00000041808 */
[-C--:B------:R-:W-:Y:S08]  /*e9a0*/  HMMA.16816.F32.BF16 R12, R60, R38.reuse, R12 ;  /* 0x000000263c0c723c */ /* 0x080ff0000004180c */
        /* <DEDUP_REMOVED lines=22> */
[-C--:B------:R-:W-:Y:S03]  /*eb10*/  HMMA.16816.F32.BF16 R12, R44, R42.reuse, R12 ;  /* 0x0000002a2c0c723c */ /* 0x080fe6000004180c */
[----:B------:R-:W-:Y:S01]  /*eb20*/  LOP3.LUT R39, R77, 0xff, RZ, 0xc0, !PT ;  /* 0x000000ff4d277812 */ /* 0x000fe200078ec0ff */
[----:B--2---:R-:W-:Y:S01]  /*eb30*/  FFMA.FTZ R53, R0, R53, R239 ;  /* 0x0000003500357223 */ /* 0x004fe200000100ef */
[----:B------:R-:W-:Y:S01]  /*eb40*/  SHF.R.U32.HI R3, RZ, 0x8, R36 ;  /* 0x00000008ff037819 */ /* 0x000fe20000011624 */
[----:B------:R-:W-:Y:S01]  /*eb50*/  IMAD.MOV.U32 R239, RZ, RZ, R59 ;  /* 0x000000ffffef7224 */ /* 0x000fe200078e003b */
[----:B------:R-:W-:Y:S01]  /*eb60*/  LOP3.LUT R48, R37, 0xff, RZ, 0xc0, !PT ;  /* 0x000000ff25307812 */ /* 0x000fe200078ec0ff */
[C---:B------:R-:W-:Y:S02]  /*eb70*/  HMMA.16816.F32.BF16 R16, R80.reuse, R42, R16 ;  /* 0x0000002a5010723c */ /* 0x040fe40000041810 */
[----:B------:R-:W-:Y:S02]  /*eb80*/  MUFU.EX2 R71, R239 ;  /* 0x000000ef00477308 */ /* 0x000fe40000000800 */
[----:B------:R-:W-:Y:S01]  /*eb90*/  PRMT R52, R38, 0x5410, R49 ;  /* 0x0000541026347816 */ /* 0x000fe20000000031 */
[----:B------:R-:W-:Y:S01]  /*eba0*/  IMAD.MOV.U32 R59, RZ, RZ, R65 ;  /* 0x000000ffff3b7224 */ /* 0x000fe200078e0041 */
[----:B------:R-:W-:Y:S01]  /*ebb0*/  PRMT R58, R39, 0x5410, R3 ;  /* 0x00005410273a7816 */ /* 0x000fe20000000003 */
[----:B------:R-:W-:Y:S01]  /*ebc0*/  IMAD.MOV.U32 R3, RZ, RZ, R88 ;  /* 0x000000ffff037224 */ /* 0x000fe200078e0058 */
[----:B------:R-:W2:Y:S01]  /*ebd0*/  LDSM.16.MT88.4 R36, [R209+0x5000] ;  /* 0x00500000d124783b */ /* 0x000ea20000004200 */
[----:B------:R-:W-:Y:S01]  /*ebe0*/  LOP3.LUT R40, R73, 0xffff, RZ, 0xc0, !PT ;  /* 0x0000ffff49287812 */ /* 0x000fe200078ec0ff */
[----:B------:R-:W-:Y:S01]  /*ebf0*/  IMAD.MOV.U32 R65, RZ, RZ, R66 ;  /* 0x000000ffff417224 */ /* 0x000fe200078e0042 */
[----:B------:R-:W-:Y:S01]  /*ec00*/  SHF.R.U32.HI R41, RZ, 0x18, R73 ;  /* 0x00000018ff297819 */ /* 0x000fe20000011649 */
[----:B------:R-:W-:Y:S01]  /*ec10*/  IMAD.MOV.U32 R66, RZ, RZ, R67 ;  /* 0x000000ffff427224 */ /* 0x000fe200078e0043 */
[----:B------:R-:W-:Y:S01]  /*ec20*/  LOP3.LUT R49, R3, 0xff, RZ, 0xc0, !PT ;  /* 0x000000ff03317812 */ /* 0x000fe200078ec0ff */
[----:B------:R-:W-:Y:S01]  /*ec30*/  IMAD.MOV.U32 R67, RZ, RZ, R51 ;  /* 0x000000ffff437224 */ /* 0x000fe200078e0033 */
[----:B------:R-:W-:Y:S01]  /*ec40*/  PRMT R3, R73, 0x7632, R3 ;  /* 0x0000763249037816 */ /* 0x000fe20000000003 */
[----:B------:R-:W-:Y:S01]  /*ec50*/  FADD.FTZ R54, R65, R54 ;  /* 0x0000003641367221 */ /* 0x000fe20000010000 */
[----:B------:R-:W-:Y:S01]  /*ec60*/  PRMT R57, R48, 0x5410, R50 ;  /* 0x0000541030397816 */ /* 0x000fe20000000032 */
[----:B------:R-:W-:Y:S01]  /*ec70*/  MUFU.EX2 R65, R250 ;  /* 0x000000fa00417308 */ /* 0x000fe20000000800 */
[----:B------:R-:W-:Y:S01]  /*ec80*/  LOP3.LUT R3, R3, 0xff, RZ, 0xc0, !PT ;  /* 0x000000ff03037812 */ /* 0x000fe200078ec0ff */
[----:B------:R-:W-:Y:S01]  /*ec90*/  FADD.FTZ R55, R66, R55 ;  /* 0x0000003742377221 */ /* 0x000fe20000010000 */
[----:B------:R-:W-:Y:S01]  /*eca0*/  PRMT R50, R88, 0x7771, RZ ;  /* 0x0000777158327816 */ /* 0x000fe200000000ff */
[----:B------:R-:W-:Y:S01]  /*ecb0*/  FADD.FTZ R56, R67, R56 ;  /* 0x0000003843387221 */ /* 0x000fe20000010000 */
[----:B------:R-:W-:Y:S01]  /*ecc0*/  LOP3.LUT R48, R73, 0xff, RZ, 0xc0, !PT ;  /* 0x000000ff49307812 */ /* 0x000fe200078ec0ff */
[----:B------:R-:W-:Y:S01]  /*ecd0*/  FADD.FTZ R53, R59, R53 ;  /* 0x000000353b357221 */ /* 0x000fe20000010000 */
[----:B------:R-:W-:Y:S03]  /*ece0*/  SHF.R.U32.HI R40, RZ, 0x8, R40 ;  /* 0x00000008ff287819 */ /* 0x000fe60000011628 */
[----:B------:R-:W3:Y:S01]  /*ecf0*/  MUFU.EX2 R73, R109 ;  /* 0x0000006d00497308 */ /* 0x000ee20000000800 */
[----:B------:R-:W-:Y:S01]  /*ed00*/  PRMT R141, R3, 0x5410, R41 ;  /* 0x00005410038d7816 */ /* 0x000fe20000000029 */
[----:B------:R-:W-:Y:S01]  /*ed10*/  FADD.FTZ R56, R167, R56 ;  /* 0x00000038a7387221 */ /* 0x000fe20000010000 */
[----:B------:R-:W-:Y:S02]  /*ed20*/  LOP3.LUT R3, R72, 0xffff, RZ, 0xc0, !PT ;  /* 0x0000ffff48037812 */ /* 0x000fe400078ec0ff */
[----:B------:R-:W-:Y:S02]  /*ed30*/  PRMT R162, R49, 0x5410, R50 ;  /* 0x0000541031a27816 */ /* 0x000fe40000000032 */
[----:B------:R-:W-:Y:S03]  /*ed40*/  PRMT R140, R48, 0x5410, R40 ;  /* 0x00005410308c7816 */ /* 0x000fe60000000028 */
[----:B------:R-:W4:Y:S01]  /*ed50*/  MUFU.EX2 R66, R252 ;  /* 0x000000fc00427308 */ /* 0x000f220000000800 */
[C---:B------:R-:W-:Y:S02]  /*ed60*/  PRMT R50, R88.reuse, 0x7773, RZ ;  /* 0x0000777358327816 */ /* 0x040fe400000000ff */
[----:B------:R-:W-:Y:S02]  /*ed70*/  PRMT R49, R88, 0x7772, RZ ;  /* 0x0000777258317816 */ /* 0x000fe400000000ff */
[----:B------:R-:W-:Y:S02]  /*ed80*/  LOP3.LUT R48, R72, 0xff, RZ, 0xc0, !PT ;  /* 0x000000ff48307812 */ /* 0x000fe400078ec0ff */
[----:B------:R-:W-:Y:S03]  /*ed90*/  SHF.R.U32.HI R3, RZ, 0x8, R3 ;  /* 0x00000008ff037819 */ /* 0x000fe60000011603 */
[----:B------:R-:W4:Y:S01]  /*eda0*/  MUFU.EX2 R67, R251 ;  /* 0x000000fb00437308 */ /* 0x000f220000000800 */
[----:B------:R-:W-:Y:S02]  /*edb0*/  PRMT R163, R49, 0x5410, R50 ;  /* 0x0000541031a37816 */ /* 0x000fe40000000032 */
[----:B------:R-:W-:Y:S02]  /*edc0*/  PRMT R160, R48, 0x5410, R3 ;  /* 0x0000541030a07816 */ /* 0x000fe40000000003 */
[----:B------:R-:W1:Y:S01]  /*edd0*/  LDSM.16.MT88.4 R48, [R139+0x5400] ;  /* 0x005400008b30783b */ /* 0x000e620000004200 */
[-C--:B--2---:R-:W-:Y:S03]  /*ede0*/  HMMA.16816.F32.BF16 R20, R80, R36.reuse, R20 ;  /* 0x000000245014723c */ /* 0x084fe60000041814 */
[--C-:B------:R-:W-:Y:S02]  /*edf0*/  HSET2.LE.AND R42, R99, R213.reuse, PT ;  /* 0x000000d5632a7233 */ /* 0x100fe40003803000 */
[----:B------:R-:W-:Y:S02]  /*ee00*/  F2FP.BF16.F32.PACK_AB R0, R237, R236 ;  /* 0x000000eced00723e */ /* 0x000fe400000010ff */
[----:B------:R-:W-:Y:S01]  /*ee10*/  F2FP.BF16.F32.PACK_AB R3, R196, R202 ;  /* 0x000000cac403723e */ /* 0x000fe200000010ff */
[C---:B------:R-:W-:Y:S04]  /*ee20*/  HMMA.16816.F32.BF16 R24, R44.reuse, R36, R24 ;  /* 0x000000242c18723c */ /* 0x040fe80000041818 */
[----:B------:R-:W-:Y:S02]  /*ee30*/  PRMT R40, R72, 0x7632, R40 ;  /* 0x0000763248287816 */ /* 0x000fe40000000028 */
[----:B------:R-:W-:Y:S02]  /*ee40*/  SHF.R.U32.HI R41, RZ, 0x18, R72 ;  /* 0x00000018ff297819 */ /* 0x000fe40000011648 */
[-C--:B------:R-:W-:Y:S01]  /*ee50*/  HMMA.16816.F32.BF16 R28, R44, R38.reuse, R28 ;  /* 0x000000262c1c723c */ /* 0x080fe2000004181c */
[----:B------:R-:W2:Y:S02]  /*ee60*/  MUFU.EX2 R72, R238 ;  /* 0x000000ee00487308 */ /* 0x000ea40000000800 */
        /* <DEDUP_REMOVED lines=13> */
[----:B------:R-:W3:Y:S01]  /*ef40*/  LDSM.16.MT88.4 R36, [R209+0x5400] ;  /* 0x00540000d124783b */ /* 0x000ee20000004200 */
[--C-:B------:R-:W-:Y:S02]  /*ef50*/  HSET2.LE.AND R0, R108, R213.reuse, PT ;  /* 0x000000d56c007233 */ /* 0x100fe40003803000 */
[----:B------:R-:W-:Y:S02]  /*ef60*/  LOP3.LUT R47, R125, 0xff00ff, RZ, 0xc0, !PT ;  /* 0x00ff00ff7d2f7812 */ /* 0x000fe400078ec0ff */
[----:B------:R-:W-:Y:S01]  /*ef70*/  F2FP.BF16.F32.PACK_AB R3, R113, R115 ;  /* 0x000000737103723e */ /* 0x000fe200000010ff */
[-C--:B-1----:R-:W-:Y:S05]  /*ef80*/  HMMA.16816.F32.BF16 R4, R40, R48.reuse, R4 ;  /* 0x000000302804723c */ /* 0x082fea0000041804 */
        /* <DEDUP_REMOVED lines=15> */
[--C-:B------:R-:W-:Y:S02]  /*f080*/  HSET2.LE.AND R57, R85, R213.reuse, PT ;  /* 0x000000d555397233 */ /* 0x100fe40003803000 */
        /* <DEDUP_REMOVED lines=12> */
[----:B------:R-:W1:Y:S03]  /*f150*/  LDSM.16.MT88.4 R48, [R139+0x5800] ;  /* 0x005800008b30783b */ /* 0x000e660000004200 */
[----:B------:R-:W-:Y:S02]  /*f160*/  LOP3.LUT R55, R105, 0xff00ff, RZ, 0xc0, !PT ;  /* 0x00ff00ff69377812 */ /* 0x000fe400078ec0ff */
[----:B------:R-:W-:Y:S01]  /*f170*/  LOP3.LUT R54, R0, R54, RZ, 0xc0, !PT ;  /* 0x0000003600367212 */ /* 0x000fe200078ec0ff */
[----:B------:R-:W-:Y:S01]  /*f180*/  FADD.FTZ R0, R205, R56 ;  /* 0x00000038cd007221 */ /* 0x000fe20000010000 */
[-C--:B---3--:R-:W-:Y:S03]  /*f190*/  HMMA.16816.F32.BF16 R20, R40, R36.reuse, R20 ;  /* 0x000000242814723c */ /* 0x088fe60000041814 */
[--C-:B------:R-:W-:Y:S01]  /*f1a0*/  HSET2.LE.AND R55, R55, R213.reuse, PT ;  /* 0x000000d537377233 */ /* 0x100fe20003803000 */
[----:B------:R-:W-:Y:S01]  /*f1b0*/  FADD.FTZ R60, R200, R0 ;  /* 0x00000000c83c7221 */ /* 0x000fe20000010000 */
[----:B------:R-:W-:Y:S02]  /*f1c0*/  F2FP.BF16.F32.PACK_AB R56, R75, R78 ;  /* 0x0000004e4b38723e */ /* 0x000fe400000010ff */
[--C-:B------:R-:W-:Y:S01]  /*f1d0*/  HSET2.LE.AND R0, R96, R213.reuse, PT ;  /* 0x000000d560007233 */ /* 0x100fe20003803000 */
[C---:B------:R-:W-:Y:S04]  /*f1e0*/  HMMA.16816.F32.BF16 R24, R44.reuse, R36, R24 ;  /* 0x000000242c18723c */ /* 0x040fe80000041818 */
[----:B------:R-:W-:Y:S01]  /*f1f0*/  LOP3.LUT R55, R3, R55, RZ, 0xc0, !PT ;  /* 0x0000003703377212 */ /* 0x000fe200078ec0ff */
[----:B------:R-:W-:Y:S01]  /*f200*/  FADD.FTZ R3, R181, R53 ;  /* 0x00000035b5037221 */ /* 0x000fe20000010000 */
[----:B------:R-:W-:Y:S02]  /*f210*/  F2FP.BF16.F32.PACK_AB R53, R86, R79 ;  /* 0x0000004f5635723e */ /* 0x000fe400000010ff */
[-C--:B------:R-:W-:Y:S03]  /*f220*/  HMMA.16816.F32.BF16 R28, R44, R38.reuse, R28 ;  /* 0x000000262c1c723c */ /* 0x080fe6000004181c */
[----:B------:R-:W-:Y:S01]  /*f230*/  LOP3.LUT R53, R53, R0, RZ, 0xc0, !PT ;  /* 0x0000000035357212 */ /* 0x000fe200078ec0ff */
[----:B------:R-:W-:Y:S01]  /*f240*/  FADD.FTZ R0, R184, R59 ;  /* 0x0000003bb8007221 */ /* 0x000fe20000010000 */
[----:B------:R-:W-:Y:S01]  /*f250*/  FADD.FTZ R61, R175, R3 ;  /* 0x00000003af3d7221 */ /* 0x000fe20000010000 */
[--C-:B------:R-:W-:Y:S01]  /*f260*/  HSET2.LE.AND R3, R89, R213.reuse, PT ;  /* 0x000000d559037233 */ /* 0x100fe20003803000 */
[----:B------:R-:W-:Y:S01]  /*f270*/  MUFU.EX2 R59, R226 ;  /* 0x000000e2003b7308 */ /* 0x000fe20000000800 */
[----:B------:R-:W-:Y:S04]  /*f280*/  HMMA.16816.F32.BF16 R32, R40, R38, R32 ;  /* 0x000000262820723c */ /* 0x000fe80000041820 */
[----:B------:R-:W-:Y:S01]  /*f290*/  FADD.FTZ R44, R186, R0 ;  /* 0x00000000ba2c7221 */ /* 0x000fe20000010000 */
[----:B------:R-:W-:Y:S02]  /*f2a0*/  LOP3.LUT R0, R64, 0xff00ff, RZ, 0xc0, !PT ;  /* 0x00ff00ff40007812 */ /* 0x000fe400078ec0ff */
[----:B------:R-:W-:Y:S01]  /*f2b0*/  LOP3.LUT R37, R58, R57, RZ, 0xc0, !PT ;  /* 0x000000393a257212 */ /* 0x000fe200078ec0ff */
[----:B------:R-:W-:Y:S01]  /*f2c0*/  FADD.FTZ R57, R197, R62 ;  /* 0x0000003ec5397221 */ /* 0x000fe20000010000 */
[-C--:B-1----:R-:W-:Y:S01]  /*f2d0*/  HMMA.16816.F32.BF16 R4, R52, R48.reuse, R4 ;  /* 0x000000303404723c */ /* 0x082fe20000041804 */
[----:B------:R-:W1:Y:S04]  /*f2e0*/  MUFU.EX2 R58, R187 ;  /* 0x000000bb003a7308 */ /* 0x000e680000000800 */
[----:B------:R-:W-:Y:S01]  /*f2f0*/  LOP3.LUT R36, R56, R3, RZ, 0xc0, !PT ;  /* 0x0000000338247212 */ /* 0x000fe200078ec0ff */
        /* <DEDUP_REMOVED lines=13> */
[----:B------:R-:W-:Y:S01]  /*f3d0*/  FADD.FTZ R3, R235, R44 ;  /* 0x0000002ceb037221 */ /* 0x000fe20000010000 */
[----:B------:R-:W-:Y:S01]  /*f3e0*/  FADD.FTZ R56, R229, R0 ;  /* 0x00000000e5387221 */ /* 0x000fe20000010000 */
[--C-:B------:R-:W-:Y:S01]  /*f3f0*/  HSET2.LE.AND R140, R140, R213.reuse, PT ;  /* 0x000000d58c8c7233 */ /* 0x100fe20003803000 */
[----:B------:R-:W-:Y:S01]  /*f400*/  FADD.FTZ R45, R151, R45 ;  /* 0x0000002d972d7221 */ /* 0x000fe20000010000 */
[----:B------:R-:W-:Y:S01]  /*f410*/  F2FP.BF16.F32.PACK_AB R0, R173, R68 ;  /* 0x00000044ad00723e */ /* 0x000fe200000010ff */
[C---:B------:R-:W-:Y:S04]  /*f420*/  HMMA.16816.F32.BF16 R8, R36.reuse, R48, R8 ;  /* 0x000000302408723c */ /* 0x040fe80000041808 */
[--C-:B------:R-:W-:Y:S01]  /*f430*/  HSET2.LE.AND R160, R160, R213.reuse, PT ;  /* 0x000000d5a0a07233 */ /* 0x100fe20003803000 */
[----:B------:R-:W-:Y:S01]  /*f440*/  FADD.FTZ R46, R148, R3 ;  /* 0x00000003942e7221 */ /* 0x000fe20000010000 */
[----:B------:R-:W-:Y:S02]  /*f450*/  LOP3.LUT R163, R163, 0xff00ff, RZ, 0xc0, !PT ;  /* 0x00ff00ffa3a37812 */ /* 0x000fe400078ec0ff */
[-C--:B------:R-:W-:Y:S03]  /*f460*/  HMMA.16816.F32.BF16 R12, R36, R50.reuse, R12 ;  /* 0x00000032240c723c */ /* 0x080fe6000004180c */
[----:B----4-:R-:W-:Y:S02]  /*f470*/  F2FP.BF16.F32.PACK_AB R44, R66, R65 ;  /* 0x00000041422c723e */ /* 0x010fe400000010ff */
[--C-:B------:R-:W-:Y:S02]  /*f480*/  HSET2.LE.AND R141, R141, R213.reuse, PT ;  /* 0x000000d58d8d7233 */ /* 0x100fe40003803000 */
[----:B------:R-:W-:Y:S01]  /*f490*/  F2FP.BF16.F32.PACK_AB R3, R172, R67 ;  /* 0x00000043ac03723e */ /* 0x000fe200000010ff */
[C---:B------:R-:W-:Y:S04]  /*f4a0*/  HMMA.16816.F32.BF16 R16, R52.reuse, R50, R16 ;  /* 0x000000323410723c */ /* 0x040fe80000041810 */
[----:B------:R-:W-:Y:S01]  /*f4b0*/  LOP3.LUT R140, R0, R140, RZ, 0xc0, !PT ;  /* 0x0000008c008c7212 */ /* 0x000fe200078ec0ff */
[----:B------:R-:W-:Y:S01]  /*f4c0*/  FADD.FTZ R0, R190, R47 ;  /* 0x0000002fbe007221 */ /* 0x000fe20000010000 */
[----:B------:R-:W-:Y:S01]  /*f4d0*/  LOP3.LUT R160, R44, R160, RZ, 0xc0, !PT ;  /* 0x000000a02ca07212 */ /* 0x000fe200078ec0ff */
[----:B------:R-:W-:Y:S01]  /*f4e0*/  FADD.FTZ R47, R195, R56 ;  /* 0x00000038c32f7221 */ /* 0x000fe20000010000 */
[--C-:B------:R-:W-:Y:S01]  /*f4f0*/  HSET2.LE.AND R163, R163, R213.reuse, PT ;  /* 0x000000d5a3a37233 */ /* 0x100fe20003803000 */
[----:B------:R-:W-:Y:S01]  /*f500*/  FADD.FTZ R48, R150, R0 ;  /* 0x0000000096307221 */ /* 0x000fe20000010000 */
[----:B------:R-:W-:Y:S01]  /*f510*/  F2FP.BF16.F32.PACK_AB R44, R174, R126 ;  /* 0x0000007eae2c723e */ /* 0x000fe200000010ff */
[----:B------:R-:W-:Y:S01]  /*f520*/  LDSM.16.MT88.4 R148, [R139+0x5c00] ;  /* 0x005c00008b94783b */ /* 0x000fe20000004200 */
[----:B------:R-:W-:Y:S01]  /*f530*/  LOP3.LUT R141, R3, R141, RZ, 0xc0, !PT ;  /* 0x0000008d038d7212 */ /* 0x000fe200078ec0ff */
[----:B------:R-:W-:Y:S01]  /*f540*/  FADD.FTZ R3, R194, R45 ;  /* 0x0000002dc2037221 */ /* 0x000fe20000010000 */
[--C-:B------:R-:W-:Y:S01]  /*f550*/  HSET2.LE.AND R161, R161, R213.reuse, PT ;  /* 0x000000d5a1a17233 */ /* 0x100fe20003803000 */
[----:B------:R-:W-:Y:S01]  /*f560*/  FADD.FTZ R45, R206, R46 ;  /* 0x0000002ece2d7221 */ /* 0x000fe20000010000 */
[----:B------:R-:W-:Y:S01]  /*f570*/  F2FP.BF16.F32.PACK_AB R0, R123, R122 ;  /* 0x0000007a7b00723e */ /* 0x000fe200000010ff */
[----:B------:R-:W-:Y:S01]  /*f580*/  FADD.FTZ R46, R199, R3 ;  /* 0x00000003c72e7221 */ /* 0x000fe20000010000 */
[----:B------:R-:W-:Y:S01]  /*f590*/  LOP3.LUT R163, R44, R163, RZ, 0xc0, !PT ;  /* 0x000000a32ca37212 */ /* 0x000fe200078ec0ff */
[----:B------:R-:W-:Y:S01]  /*f5a0*/  FADD.FTZ R44, R210, R47 ;  /* 0x0000002fd22c7221 */ /* 0x000fe20000010000 */
[----:B------:R-:W-:Y:S01]  /*f5b0*/  LOP3.LUT R161, R0, R161, RZ, 0xc0, !PT ;  /* 0x000000a100a17212 */ /* 0x000fe200078ec0ff */
[----:B------:R3:W5:Y:S01]  /*f5c0*/  LDL.LU R210, [R1+0x60] ;  /* 0x0000600001d27983 */ /* 0x0007620000300800 */
[----:B------:R-:W-:Y:S01]  /*f5d0*/  FADD.FTZ R0, R223, R45 ;  /* 0x0000002ddf007221 */ /* 0x000fe20000010000 */
[----:B------:R-:W-:Y:S01]  /*f5e0*/  FADD.FTZ R45, R208, R46 ;  /* 0x0000002ed02d7221 */ /* 0x000fe20000010000 */
[----:B--2---:R-:W-:Y:S01]  /*f5f0*/  F2FP.BF16.F32.PACK_AB R40, R71, R72 ;  /* 0x000000484728723e */ /* 0x004fe200000010ff */
[----:B------:R3:W5:Y:S01]  /*f600*/  LDL.LU R208, [R1+0x5c] ;  /* 0x00005c0001d07983 */ /* 0x0007620000300800 */
[----:B------:R-:W-:Y:S01]  /*f610*/  F2FP.BF16.F32.PACK_AB R41, R69, R70 ;  /* 0x000000464529723e */ /* 0x000fe200000010ff */
[----:B------:R-:W-:Y:S01]  /*f620*/  FADD.FTZ R0, R207, R0 ;  /* 0x00000000cf007221 */ /* 0x000fe20000010000 */
[----:B------:R-:W-:Y:S01]  /*f630*/  LOP3.LUT R142, R40, R142, RZ, 0xc0, !PT ;  /* 0x0000008e288e7212 */ /* 0x000fe200078ec0ff */
[----:B------:R-:W-:Y:S01]  /*f640*/  FADD.FTZ R44, R177, R44 ;  /* 0x0000002cb12c7221 */ /* 0x000fe20000010000 */
[----:B------:R-:W-:Y:S01]  /*f650*/  LOP3.LUT R143, R41, R143, RZ, 0xc0, !PT ;  /* 0x0000008f298f7212 */ /* 0x000fe200078ec0ff */
[----:B------:R-:W-:Y:S01]  /*f660*/  FADD.FTZ R45, R169, R45 ;  /* 0x0000002da92d7221 */ /* 0x000fe20000010000 */
[----:B------:R-:W2:Y:S01]  /*f670*/  LDSM.16.MT88.4 R40, [R209+0x5800] ;  /* 0x00580000d128783b */ /* 0x000ea20000004200 */
[----:B------:R-:W-:Y:S01]  /*f680*/  HSET2.LE.AND R162, R162, R213, PT ;  /* 0x000000d5a2a27233 */ /* 0x000fe20003803000 */
[----:B------:R-:W-:Y:S01]  /*f690*/  FADD.FTZ R44, R176, R44 ;  /* 0x0000002cb02c7221 */ /* 0x000fe20000010000 */
[----:B-1----:R-:W-:Y:S01]  /*f6a0*/  F2FP.BF16.F32.PACK_AB R3, R58, R59 ;  /* 0x0000003b3a03723e */ /* 0x002fe200000010ff */
[----:B------:R-:W-:Y:S03]  /*f6b0*/  FADD.FTZ R0, R157, R0 ;  /* 0x000000009d007221 */ /* 0x000fe60000010000 */
[----:B------:R-:W-:Y:S01]  /*f6c0*/  LOP3.LUT R162, R3, R162, RZ, 0xc0, !PT ;  /* 0x000000a203a27212 */ /* 0x000fe200078ec0ff */
[----:B------:R-:W-:Y:S01]  /*f6d0*/  FADD.FTZ R3, R232, R48 ;  /* 0x00000030e8037221 */ /* 0x000fe20000010000 */
[----:B------:R-:W-:Y:S03]  /*f6e0*/  FADD.FTZ R0, R156, R0 ;  /* 0x000000009c007221 */ /* 0x000fe60000010000 */
[----:B------:R-:W-:Y:S04]  /*f6f0*/  FADD.FTZ R3, R165, R3 ;  /* 0x00000003a5037221 */ /* 0x000fe80000010000 */
[----:B------:R-:W-:Y:S01]  /*f700*/  FADD.FTZ R3, R164, R3 ;  /* 0x00000003a4037221 */ /* 0x000fe20000010000 */
[-C--:B--2---:R-:W-:Y:S08]  /*f710*/  HMMA.16816.F32.BF16 R20, R52, R40.reuse, R20 ;  /* 0x000000283414723c */ /* 0x084ff00000041814 */
        /* <DEDUP_REMOVED lines=10> */
[----:B------:R-:W-:Y:S01]  /*f7c0*/  HMMA.16816.F32.BF16 R32, R52, R42, R32 ;  /* 0x0000002a3420723c */ /* 0x000fe20000041820 */
[----:B------:R-:W1:Y:S03]  /*f7d0*/  S2R R222, SR_TID.X ;  /* 0x0000000000de7919 */ /* 0x000e660000002100 */
[----:B------:R-:W-:Y:S01]  /*f7e0*/  FADD.FTZ R44, R234, R36 ;  /* 0x00000024ea2c7221 */ /* 0x000fe20000010000 */
[----:B------:R-:W-:Y:S01]  /*f7f0*/  FADD.FTZ R40, R152, R40 ;  /* 0x0000002898287221 */ /* 0x000fe20000010000 */
[----:B------:R-:W-:Y:S01]  /*f800*/  FADD.FTZ R3, R128, R3 ;  /* 0x0000000380037221 */ /* 0x000fe20000010000 */
[----:B------:R-:W-:Y:S01]  /*f810*/  FADD.FTZ R41, R112, R0 ;  /* 0x0000000070297221 */ /* 0x000fe20000010000 */
[-C--:B------:R-:W-:Y:S01]  /*f820*/  HMMA.16816.F32.BF16 R152, R140, R148.reuse, R4 ;  /* 0x000000948c98723c */ /* 0x080fe20000041804 */
[----:B------:R-:W2:Y:S04]  /*f830*/  LDSM.16.MT88.4 R36, [R209+0x5c00] ;  /* 0x005c0000d124783b */ /* 0x000ea80000004200 */
[----:B------:R-:W-:Y:S01]  /*f840*/  FADD.FTZ R3, R138, R3 ;  /* 0x000000038a037221 */ /* 0x000fe20000010000 */
[----:B------:R-:W-:Y:S01]  /*f850*/  FADD.FTZ R41, R131, R41 ;  /* 0x0000002983297221 */ /* 0x000fe20000010000 */
[----:B------:R-:W-:Y:S01]  /*f860*/  FADD.FTZ R0, R120, R40 ;  /* 0x0000002878007221 */ /* 0x000fe20000010000 */
[C---:B------:R-:W-:Y:S04]  /*f870*/  HMMA.16816.F32.BF16 R164, R160.reuse, R148, R8 ;  /* 0x00000094a0a4723c */ /* 0x040fe80000041808 */
[----:B------:R-:W-:Y:S01]  /*f880*/  FADD.FTZ R40, R233, R44 ;  /* 0x0000002ce9287221 */ /* 0x000fe20000010000 */
[----:B------:R-:W-:Y:S01]  /*f890*/  FADD.FTZ R0, R124, R0 ;  /* 0x000000007c007221 */ /* 0x000fe20000010000 */
[----:B------:R-:W-:Y:S02]  /*f8a0*/  IMAD.MOV.U32 R138, RZ, RZ, R2 ;  /* 0x000000ffff8a7224 */ /* 0x000fe400078e0002 */
        /* <DEDUP_REMOVED lines=27> */
[-C--:B--2---:R-:W-:Y:S03]  /*fa60*/  HMMA.16816.F32.BF16 R144, R140, R36.reuse, R20 ;  /* 0x000000248c90723c */ /* 0x084fe60000041814 */
        /* <DEDUP_REMOVED lines=27> */
[----:B-1----:R-:W-:Y:S02]  /*fc20*/  IMAD.SHL.U32 R222, R222, 0x8, RZ ;  /* 0x00000008dede7824 */ /* 0x002fe400078e00ff */
[----:B------:R-:W-:Y:S01]  /*fc30*/  FADD.FTZ R4, R173, R8 ;  /* 0x00000008ad047221 */ /* 0x000fe20000010000 */
[----:B------:R-:W-:Y:S01]  /*fc40*/  FADD.FTZ R229, R69, R6 ;  /* 0x0000000645e57221 */ /* 0x000fe20000010000 */
[----:B------:R-:W-:Y:S02]  /*fc50*/  FADD.FTZ R3, R174, R3 ;  /* 0x00000003ae037221 */ /* 0x000fe40000010000 */
[----:B------:R-:W-:Y:S01]  /*fc60*/  FADD.FTZ R7, R72, R4 ;  /* 0x0000000448077221 */ /* 0x000fe20000010000 */
[----:B------:R-:W-:Y:S01]  /*fc70*/  FADD.FTZ R4, R59, R0 ;  /* 0x000000003b047221 */ /* 0x000fe20000010000 */
[----:B------:R-:W-:Y:S01]  /*fc80*/  VIADD R0, R215, 0xffffffff ;  /* 0xffffffffd7007836 */ /* 0x000fe20000000000 */
[----:B------:R3:W-:Y:S01]  /*fc90*/  STL [R1+0x34], R3 ;  /* 0x0000340301007387 */ /* 0x0007e20000100800 */
[----:B------:R-:W-:Y:S01]  /*fca0*/  LOP3.LUT R222, R222, 0x18, RZ, 0xc0, !PT ;  /* 0x00000018dede7812 */ /* 0x000fe200078ec0ff */
[----:B------:R-:W-:Y:S01]  /*fcb0*/  FADD.FTZ R227, R71, R7 ;  /* 0x0000000747e37221 */ /* 0x000fe20000010000 */
[----:B------:R-:W-:Y:S02]  /*fcc0*/  IMAD.MOV.U32 R215, RZ, RZ, R0 ;  /* 0x000000ffffd77224 */ /* 0x000fe400078e0000 */
[----:B------:R-:W-:Y:S01]  /*fcd0*/  FADD.FTZ R232, R58, R4 ;  /* 0x000000043ae87221 */ /* 0x000fe20000010000 */
[----:B------:R-:W-:Y:S01]  /*fce0*/  IMAD.MOV.U32 R0, RZ, RZ, R137 ;  /* 0x000000ffff007224 */ /* 0x000fe200078e0089 */
[----:B------:R-:W-:Y:S06]  /*fcf0*/  @P0 BRA `(.L_x_483) ;  /* 0xffffff9c00700947 */ /* 0x000fec000383ffff */
.L_x_482:
[----:B------:R-:W2:Y:S01]  /*fd00*/  LDL.LU R6, [R1+0x34] ;  /* 0x0000340001067983 */ /* 0x000ea20000300800 */
[----:B------:R-:W1:Y:S03]  /*fd10*/  LDCU UR5, c[0x0][0x4fc] ;  /* 0x00009f80ff0577ac */ /* 0x000e660008000800 */
[----:B------:R-:W4:Y:S04]  /*fd20*/  LDL R36, [R1+0x48] ;  /* 0x0000480001247983 */ /* 0x000f280000100800 */
[----:B------:R-:W1:Y:S04]  /*fd30*/  SHFL.BFLY PT, R5, R227, 0x2, 0x1f ;  /* 0x0c401f00e3057f89 */ /* 0x000e6800000e0000 */
[----:B---3--:R-:W3:Y:S04]  /*fd40*/  SHFL.BFLY PT, R3, R232, 0x2, 0x1f ;  /* 0x0c401f00e8037f89 */ /* 0x008ee800000e0000 */
[----:B------:R-:W3:Y:S01]  /*fd50*/  SHFL.BFLY PT, R4, R229, 0x2, 0x1f ;  /* 0x0c401f00e5047f89 */ /* 0x000ee200000e0000 */
[----:B------:R-:W3:Y:S01]  /*fd60*/  S2R R30, SR_TID.X ;  /* 0x00000000001e7919 */ /* 0x000ee20000002100 */
[----:B-1----:R-:W-:Y:S01]  /*fd70*/  FADD.FTZ R5, R5, R227 ;  /* 0x000000e305057221 */ /* 0x002fe20000010000 */
[----:B------:R-:W1:Y:S01]  /*fd80*/  S2R R10, SR_TID.X ;  /* 0x00000000000a7919 */ /* 0x000e620000002100 */
[----:B---3--:R-:W-:-:S03]  /*fd90*/  FADD.FTZ R3, R3, R232 ;  /* 0x000000e803037221 */ /* 0x008fc60000010000 */
[----:B------:R-:W3:Y:S01]  /*fda0*/  SHFL.BFLY PT, R8, R5, 0x1, 0x1f ;  /* 0x0c201f0005087f89 */ /* 0x000ee200000e0000 */
[----:B------:R-:W-:-:S05]  /*fdb0*/  FADD.FTZ R4, R4, R229 ;  /* 0x000000e504047221 */ /* 0x000fca0000010000 */
[----:B------:R-:W1:Y:S01]  /*fdc0*/  SHFL.BFLY PT, R7, R4, 0x1, 0x1f ;  /* 0x0c201f0004077f89 */ /* 0x000e6200000e0000 */
[----:B---3--:R-:W-:-:S04]  /*fdd0*/  FADD.FTZ R20, R5, R8 ;  /* 0x0000000805147221 */ /* 0x008fc80000010000 */
[----:B------:R-:W-:Y:S01]  /*fde0*/  MUFU.RCP R5, R20 ;  /* 0x0000001400057308 */ /* 0x000fe20000001000 */
[----:B-1----:R-:W-:Y:S02]  /*fdf0*/  SHF.R.U32.HI R29, RZ, 0x2, R10 ;  /* 0x00000002ff1d7819 */ /* 0x002fe4000001160a */
[----:B------:R-:W-:Y:S02]  /*fe00*/  FSETP.NE.FTZ.AND P3, PT, R20, RZ, PT ;  /* 0x000000ff1400720b */ /* 0x000fe40003f75000 */
[----:B------:R-:W-:Y:S02]  /*fe10*/  LOP3.LUT R27, R10, 0x3, RZ, 0xc0, !PT ;  /* 0x000000030a1b7812 */ /* 0x000fe400078ec0ff */
[----:B------:R-:W-:Y:S01]  /*fe20*/  SHF.L.U32 R8, R29, 0x5, RZ ;  /* 0x000000051d087819 */ /* 0x000fe200000006ff */
[----:B------:R-:W-:Y:S01]  /*fe30*/  FADD.FTZ R21, R4, R7 ;  /* 0x0000000704157221 */ /* 0x000fe20000010000 */
[----:B------:R-:W1:Y:S03]  /*fe40*/  S2UR UR4, SR_CgaCtaId ;  /* 0x00000000000479c3 */ /* 0x000e660000008800 */
[----:B------:R-:W3:Y:S05]  /*fe50*/  MUFU.RCP R4, R21 ;  /* 0x0000001500047308 */ /* 0x000eea0000001000 */
[----:B------:R-:W1:Y:S01]  /*fe60*/  LDC.U8 R28, c[0x0][0x549] ;  /* 0x00015240ff1c7b82 */ /* 0x000e620000000000 */
[----:B------:R-:W-:-:S04]  /*fe70*/  FSETP.NE.FTZ.AND P6, PT, R21, RZ, PT ;  /* 0x000000ff1500720b */ /* 0x000fc80003fd5000 */
[----:B---3--:R-:W-:-:S05]  /*fe80*/  FSEL R4, R4, 1, P6 ;  /* 0x3f80000004047808 */ /* 0x008fca0003000000 */
[----:B------:R-:W-:Y:S01]  /*fe90*/  FMUL.FTZ R4, R4, UR5 ;  /* 0x0000000504047c20 */ /* 0x000fe20008410000 */
[----:B------:R-:W-:-:S03]  /*fea0*/  SHF.L.U32 R26, R30, 0x2, RZ ;  /* 0x000000021e1a7819 */ /* 0x000fc600000006ff */
[C---:B------:R-:W-:Y:S01]  /*feb0*/  FMUL.FTZ R154, R4.reuse, R154 ;  /* 0x0000009a049a7220 */ /* 0x040fe20000410000 */
[C---:B------:R-:W-:Y:S01]  /*fec0*/  FMUL.FTZ R150, R4.reuse, R150 ;  /* 0x0000009604967220 */ /* 0x040fe20000410000 */
[----:B------:R-:W-:Y:S01]  /*fed0*/  FMUL.FTZ R151, R4, R151 ;  /* 0x0000009704977220 */ /* 0x000fe20000410000 */
[----:B-1----:R-:W-:Y:S02]  /*fee0*/  ISETP.NE.AND P1, PT, R28, RZ, PT ;  /* 0x000000ff1c00720c */ /* 0x002fe40003f25270 */
[----:B------:R-:W-:Y:S01]  /*fef0*/  LOP3.LUT R25, R26, 0x20, RZ, 0xc0, !PT ;  /* 0x000000201a197812 */ /* 0x000fe200078ec0ff */
[C---:B------:R-:W-:Y:S01]  /*ff00*/  FMUL.FTZ R146, R4.reuse, R146 ;  /* 0x0000009204927220 */ /* 0x040fe20000410000 */
[C---:B------:R-:W-:Y:S01]  /*ff10*/  FMUL.FTZ R11, R4.reuse, R147 ;  /* 0x00000093040b7220 */ /* 0x040fe20000410000 */
[C---:B------:R-:W-:Y:S01]  /*ff20*/  FMUL.FTZ R142, R4.reuse, R142 ;  /* 0x0000008e048e7220 */ /* 0x040fe20000410000 */
[----:B------:R-:W-:-:S03]  /*ff30*/  FMUL.FTZ R16, R4, R143 ;  /* 0x0000008f04107220 */ /* 0x000fc60000410000 */
[----:B------:R-:W-:Y:S02]  /*ff40*/  F2FP.BF16.F32.PACK_AB R11, R11, R146 ;  /* 0x000000920b0b723e */ /* 0x000fe400000010ff */
[----:B------:R-:W-:Y:S02]  /*ff50*/  F2FP.BF16.F32.PACK_AB R16, R16, R142 ;  /* 0x0000008e1010723e */ /* 0x000fe400000010ff */
[----:B------:R-:W-:Y:S01]  /*ff60*/  MOV R28, 0x7f800000 ;  /* 0x7f800000001c7802 */ /* 0x000fe20000000f00 */
[----:B--2---:R-:W1:Y:S02]  /*ff70*/  SHFL.BFLY PT, R0, R6, 0x2, 0x1f ;  /* 0x0c401f0006007f89 */ /* 0x004e6400000e0000 */
[----:B-1----:R-:W-:Y:S02]  /*ff80*/  FADD.FTZ R0, R0, R6 ;  /* 0x0000000600007221 */ /* 0x002fe40000010000 */
[----:B------:R-:W1:Y:S04]  /*ff90*/  SHFL.BFLY PT, R6, R3, 0x1, 0x1f ;  /* 0x0c201f0003067f89 */ /* 0x000e6800000e0000 */
[----:B------:R-:W2:Y:S01]  /*ffa0*/  SHFL.BFLY PT, R9, R0, 0x1, 0x1f ;  /* 0x0c201f0000097f89 */ /* 0x000ea200000e0000 */
[----:B-1----:R-:W-:Y:S01]  /*ffb0*/  FADD.FTZ R22, R3, R6 ;  /* 0x0000000603167221 */ /* 0x002fe20000010000 */
[----:B------:R-:W-:-:S02]  /*ffc0*/  SHF.L.U32 R3, R30, 0x4, RZ ;  /* 0x000000041e037819 */ /* 0x000fc400000006ff */
[----:B------:R-:W-:Y:S02]  /*ffd0*/  SHF.L.U32 R6, R30, 0x3, RZ ;  /* 0x000000031e067819 */ /* 0x000fe400000006ff */
[----:B------:R-:W-:Y:S01]  /*ffe0*/  LOP3.LUT R3, R3, 0x3e00, RZ, 0xc0, !PT ;  /* 0x00003e0003037812 */ /* 0x000fe200078ec0ff */
[----:B--2---:R-:W-:Y:S01]  /*fff0*/  FADD.FTZ R23, R0, R9 ;  /* 0x0000000900177221 */ /* 0x004fe20000010000 */
[----:B------:R-:W-:Y:S02]  /*10000*/  LOP3.LUT R6, R6, 0xc0, RZ, 0xc0, !PT ;  /* 0x000000c006067812 */ /* 0x000fe400078ec0ff */
[----:B------:R-:W-:Y:S02]  /*10010*/  FSEL R0, R5, 1, P3 ;  /* 0x3f80000005007808 */ /* 0x000fe40001800000 */
[----:B------:R-:W-:Y:S02]  /*10020*/  LEA R5, R27, R3, 0x1 ;  /* 0x000000031b057211 */ /* 0x000fe400078e08ff */
[----:B------:R-:W-:-:S02]  /*10030*/  LOP3.LUT R3, R8, 0x20, RZ, 0xc0, !PT ;  /* 0x0000002008037812 */ /* 0x000fc400078ec0ff */
[----:B------:R-:W-:Y:S01]  /*10040*/  LOP3.LUT R6, R6, 0x18, R30, 0xf8, !PT ;  /* 0x0000001806067812 */ /* 0x000fe200078ef81e */
[----:B------:R-:W1:Y:S03]  /*10050*/  MUFU.RCP R7, R22 ;  /* 0x0000001600077308 */ /* 0x000e660000001000 */
[----:B------:R-:W-:-:S05]  /*10060*/  IADD3 R24, PT, PT, R6, R5, R3 ;  /* 0x0000000506187210 */ /* 0x000fca0007ffe003 */
[----:B------:R-:W2:Y:S01]  /*10070*/  MUFU.RCP R3, R23 ;  /* 0x0000001700037308 */ /* 0x000ea20000001000 */
[----:B------:R-:W-:Y:S01]  /*10080*/  FMUL.FTZ R0, R0, UR5 ;  /* 0x0000000500007c20 */ /* 0x000fe20008410000 */
        /* <DEDUP_REMOVED lines=10> */
[----:B-1----:R-:W-:-:S02]  /*10130*/  FSEL R0, R7, 1, P5 ;  /* 0x3f80000007007808 */ /* 0x002fc40002800000 */
[----:B--2---:R-:W-:-:S03]  /*10140*/  FSEL R3, R3, 1, P4 ;  /* 0x3f80000003037808 */ /* 0x004fc60002000000 */
[----:B------:R-:W-:Y:S02]  /*10150*/  FMUL.FTZ R0, R0, UR5 ;  /* 0x0000000500007c20 */ /* 0x000fe40008410000 */
[----:B------:R-:W-:Y:S01]  /*10160*/  FMUL.FTZ R3, R3, UR5 ;  /* 0x0000000503037c20 */ /* 0x000fe20008410000 */
[----:B------:R-:W-:Y:S02]  /*10170*/  UMOV UR5, 0x400 ;  /* 0x0000040000057882 */ /* 0x000fe40000000000 */
[----:B------:R-:W-:Y:S01]  /*10180*/  ULEA UR4, UR4, UR5, 0x18 ;  /* 0x0000000504047291 */ /* 0x000fe2000f8ec0ff */
        /* <DEDUP_REMOVED lines=39> */
[----:B----4-:R-:W-:Y:S02]  /*10400*/  ISETP.NE.AND P0, PT, R36, -0x1, PT ;  /* 0xffffffff2400780c */ /* 0x010fe40003f05270 */
[----:B------:R-:W-:Y:S02]  /*10410*/  IADD3 R3, PT, PT, R0, -R6, RZ ;  /* 0x8000000600037210 */ /* 0x000fe40007ffe0ff */
[----:B------:R-:W-:Y:S02]  /*10420*/  F2FP.BF16.F32.PACK_AB R12, R12, R144 ;  /* 0x000000900c0c723e */ /* 0x000fe400000010ff */
[----:B------:R-:W-:Y:S01]  /*10430*/  F2FP.BF16.F32.PACK_AB R10, R10, R140 ;  /* 0x0000008c0a0a723e */ /* 0x000fe200000010ff */
[----:B------:R-:W2:Y:S01]  /*10440*/  LDC.U8 R13, c[0x0][0x548] ;  /* 0x00015200ff0d7b82 */ /* 0x000ea20000000000 */
[----:B------:R-:W-:Y:S02]  /*10450*/  IADD3 R0, PT, PT, -R25, R3, RZ ;  /* 0x0000000319007210 */ /* 0x000fe40007ffe1ff */
[----:B------:R-:W-:-:S02]  /*10460*/  F2FP.BF16.F32.PACK_AB R18, R18, R156 ;  /* 0x0000009c1212723e */ /* 0x000fc400000010ff */
[----:B------:R-:W-:Y:S02]  /*10470*/  F2FP.BF16.F32.PACK_AB R17, R17, R158 ;  /* 0x0000009e1111723e */ /* 0x000fe400000010ff */
[----:B------:R-:W-:Y:S02]  /*10480*/  F2FP.BF16.F32.PACK_AB R15, R15, R160 ;  /* 0x000000a00f0f723e */ /* 0x000fe400000010ff */
[----:B------:R-:W-:Y:S01]  /*10490*/  F2FP.BF16.F32.PACK_AB R14, R14, R162 ;  /* 0x000000a20e0e723e */ /* 0x000fe200000010ff */
[----:B------:R3:W-:Y:S01]  /*104a0*/  STS [R3+0x20], R12 ;  /* 0x0000200c03007388 */ /* 0x0007e20000000800 */
[----:B------:R-:W4:Y:S03]  /*104b0*/  @!P0 LDC.64 R6, c[0x0][0x400] ;  /* 0x00010000ff068b82 */ /* 0x000f260000000a00 */
[----:B------:R-:W-:Y:S01]  /*104c0*/  STS [R3+0x220], R11 ;  /* 0x0002200b03007388 */ /* 0x000fe20000000800 */
[----:B-1----:R-:W-:-:S03]  /*104d0*/  @P1 IMAD R5, R4, R19, RZ ;  /* 0x0000001304051224 */ /* 0x002fc600078e02ff */
[----:B------:R1:W-:Y:S01]  /*104e0*/  STS [R0+0x30], R10 ;  /* 0x0000300a00007388 */ /* 0x0003e20000000800 */
[----:B------:R-:W2:Y:S03]  /*104f0*/  @P1 LDC R4, c[0x0][0x430] ;  /* 0x00010c00ff041b82 */ /* 0x000ea60000000800 */
[----:B------:R-:W-:Y:S04]  /*10500*/  STS [R0+0x230], R16 ;  /* 0x0002301000007388 */ /* 0x000fe80000000800 */
[----:B------:R-:W-:Y:S04]  /*10510*/  STS [R3+0x1020], R18 ;  /* 0x0010201203007388 */ /* 0x000fe80000000800 */
[----:B------:R-:W-:Y:S04]  /*10520*/  STS [R3+0x1220], R17 ;  /* 0x0012201103007388 */ /* 0x000fe80000000800 */
[----:B------:R-:W-:Y:S01]  /*10530*/  STS [R0+0x1030], R15 ;  /* 0x0010300f00007388 */ /* 0x000fe20000000800 */
[----:B---3--:R-:W3:Y:S03]  /*10540*/  @P6 LDC R12, c[0x0][0x458] ;  /* 0x00011600ff0c6b82 */ /* 0x008ee60000000800 */
[----:B------:R4:W-:Y:S01]  /*10550*/  STS [R0+0x1230], R14 ;  /* 0x0012300e00007388 */ /* 0x0009e20000000800 */
[----:B------:R-:W4:Y:S04]  /*10560*/  @P3 MUFU.LG2 R9, R20 ;  /* 0x0000001400093308 */ /* 0x000f280000000c00 */
[----:B-1----:R-:W1:Y:S04]  /*10570*/  @P0 LDC.64 R10, c[0x0][0x408] ;  /* 0x00010200ff0a0b82 */ /* 0x002e680000000a00 */
[----:B------:R1:W1:Y:S04]  /*10580*/  @P6 MUFU.LG2 R8, R21 ;  /* 0x0000001500086308 */ /* 0x0002680000000c00 */
[----:B----4-:R-:W4:Y:S04]  /*10590*/  @P3 LDC R0, c[0x0][0x458] ;  /* 0x00011600ff003b82 */ /* 0x010f280000000800 */
[----:B------:R1:W1:Y:S01]  /*105a0*/  @P5 MUFU.LG2 R14, R22 ;  /* 0x00000016000e5308 */ /* 0x0002620000000c00 */
[----:B------:R-:W-:Y:S01]  /*105b0*/  @P3 FMUL.FTZ R9, R9, 0.69314718246459960938 ;  /* 0x3f31721809093820 */ /* 0x000fe20000410000 */
[----:B------:R-:W-:-:S02]  /*105c0*/  @P1 MOV R3, 0x1 ;  /* 0x0000000100031802 */ /* 0x000fc40000000f00 */
[----:B------:R-:W1:Y:S01]  /*105d0*/  S2UR UR5, SR_CTAID.Z ;  /* 0x00000000000579c3 */ /* 0x000e620000002700 */
[----:B--2---:R-:W-:Y:S05]  /*105e0*/  @P1 BRA `(.L_x_486) ;  /* 0x0000000000201947 */ /* 0x004fea0003800000 */
[----:B------:R-:W-:Y:S01]  /*105f0*/  ISETP.NE.AND P2, PT, R13, RZ, PT ;  /* 0x000000ff0d00720c */ /* 0x000fe20003f45270 */
[----:B------:R-:W2:-:S12]  /*10600*/  LDC R15, c[0x0][0x3e0] ;  /* 0x0000f800ff0f7b82 */ /* 0x000e980000000800 */
[----:B------:R-:W2:Y:S01]  /*10610*/  @P2 LDC R3, c[0x0][0x454] ;  /* 0x00011500ff032b82 */ /* 0x000ea20000000800 */
[----:B------:R-:W-:Y:S02]  /*10620*/  @P2 MOV R4, 0x1 ;  /* 0x0000000100042802 */ /* 0x000fe40000000f00 */
[----:B------:R-:W-:-:S05]  /*10630*/  @!P2 MOV R4, 0x1 ;  /* 0x000000010004a802 */ /* 0x000fca0000000f00 */
[----:B------:R-:W1:Y:S01]  /*10640*/  @P2 LDC R5, c[0x0][0x454] ;  /* 0x00011500ff052b82 */ /* 0x000e620000000800 */
[-C--:B--2---:R-:W-:Y:S02]  /*10650*/  @P2 IMAD R3, R3, R15.reuse, RZ ;  /* 0x0000000f03032224 */ /* 0x084fe400078e02ff */
[----:B------:R-:W-:-:S07]  /*10660*/  @!P2 IMAD R3, R19, R15, RZ ;  /* 0x0000000f1303a224 */ /* 0x000fce00078e02ff */
.L_x_486:
[----:B------:R-:W2:Y:S01]  /*10670*/  S2R R17, SR_CTAID.Y ;  /* 0x0000000000117919 */ /* 0x000ea20000002600 */
[----:B------:R-:W-:Y:S01]  /*10680*/  ISETP.NE.AND P2, PT, R36, -0x1, PT ;  /* 0xffffffff2400780c */ /* 0x000fe20003f45270 */
[----:B------:R-:W-:Y:S01]  /*10690*/  BAR.SYNC.DEFER_BLOCKING 0x0 ;  /* 0x0000000000007b1d */ /* 0x000fe20000010000 */
[----:B------:R-:W-:Y:S01]  /*106a0*/  ISETP.NE.AND P1, PT, R13, RZ, !P1 ;  /* 0x000000ff0d00720c */ /* 0x000fe20004f25270 */
[----:B----4-:R-:W-:Y:S01]  /*106b0*/  @P3 FFMA.FTZ R28, R137, R0, R9 ;  /* 0x00000000891c3223 */ /* 0x010fe20000010009 */
[----:B-1----:R-:W-:-:S03]  /*106c0*/  IMAD R0, R5, UR5, RZ ;  /* 0x0000000505007c24 */ /* 0x002fc6000f8e02ff */
[----:B------:R1:W4:Y:S01]  /*106d0*/  @P4 MUFU.LG2 R13, R23 ;  /* 0x00000017000d4308 */ /* 0x0003220000000c00 */
[----:B------:R-:W-:Y:S01]  /*106e0*/  ISETP.NE.AND P3, PT, R27, RZ, PT ;  /* 0x000000ff1b00720c */ /* 0x000fe20003f65270 */
[----:B------:R-:W4:Y:S01]  /*106f0*/  @P5 LDC R16, c[0x0][0x458] ;  /* 0x00011600ff105b82 */ /* 0x000f220000000800 */
[----:B------:R3:W5:Y:S01]  /*10700*/  LDL R31, [R1+0x4c] ;  /* 0x00004c00011f7983 */ /* 0x0007620000100800 */
[----:B------:R-:W-:Y:S01]  /*10710*/  MOV R26, 0x7f800000 ;  /* 0x7f800000001a7802 */ /* 0x000fe20000000f00 */
[----:B------:R-:W-:Y:S01]  /*10720*/  @P5 FMUL.FTZ R9, R14, 0.69314718246459960938 ;  /* 0x3f3172180e095820 */ /* 0x000fe20000410000 */
[----:B------:R-:W-:Y:S01]  /*10730*/  BSSY.RECONVERGENT B0, `(.L_x_487) ;  /* 0x0000042000007945 */ /* 0x000fe20003800200 */
[----:B------:R-:W-:-:S03]  /*10740*/  MOV R18, 0x7f800000 ;  /* 0x7f80000000127802 */ /* 0x000fc60000000f00 */
[----:B------:R-:W4:Y:S01]  /*10750*/  @P4 LDC R15, c[0x0][0x458] ;  /* 0x00011600ff0f4b82 */ /* 0x000f220000000800 */
[----:B-1----:R-:W-:Y:S01]  /*10760*/  @P0 IMAD.WIDE.U32 R22, R36, R10, RZ ;  /* 0x0000000a24160225 */ /* 0x002fe200078e00ff */
[----:B-----5:R1:W1:Y:S03]  /*10770*/  LDS.128 R32, [R214+0x1800] ;  /* 0x00180000d6207984 */ /* 0x0202660000000c00 */
[----:B--2---:R-:W-:-:S04]  /*10780*/  @!P0 IMAD.WIDE.U32 R24, R17, R6, RZ ;  /* 0x0000000611188225 */ /* 0x004fc800078e00ff */
[----:B------:R-:W-:Y:S01]  /*10790*/  @P6 FMUL.FTZ R6, R8, 0.69314718246459960938 ;  /* 0x3f31721808066820 */ /* 0x000fe20000410000 */
[----:B------:R-:W-:-:S03]  /*107a0*/  @!P0 IMAD R27, R17, R7, R25 ;  /* 0x00000007111b8224 */ /* 0x000fc600078e0219 */
[----:B---3--:R-:W-:Y:S01]  /*107b0*/  @P6 FFMA.FTZ R26, R136, R12, R6 ;  /* 0x0000000c881a6223 */ /* 0x008fe20000010006 */
[----:B------:R-:W-:Y:S02]  /*107c0*/  @P0 IMAD R27, R36, R11, R23 ;  /* 0x0000000b241b0224 */ /* 0x000fe400078e0217 */
[----:B----4-:R-:W-:Y:S01]  /*107d0*/  @P4 FMUL.FTZ R7, R13, 0.69314718246459960938 ;  /* 0x3f3172180d074820 */ /* 0x010fe20000410000 */
[C---:B------:R-:W-:Y:S01]  /*107e0*/  @!P2 IMAD R36, R17.reuse, R19, RZ ;  /* 0x000000131124a224 */ /* 0x040fe200078e02ff */
[----:B------:R-:W-:Y:S01]  /*107f0*/  MOV R19, 0x7f800000 ;  /* 0x7f80000000137802 */ /* 0x000fe20000000f00 */
[----:B------:R-:W-:Y:S02]  /*10800*/  @!P1 IMAD R0, R17, R3, R0 ;  /* 0x0000000311009224 */ /* 0x000fe400078e0200 */
[----:B------:R-:W-:Y:S01]  /*10810*/  @P5 FFMA.FTZ R19, R135, R16, R9 ;  /* 0x0000001087135223 */ /* 0x000fe20000010009 */
[----:B------:R-:W2:Y:S01]  /*10820*/  S2R R17, SR_CTAID.X ;  /* 0x0000000000117919 */ /* 0x000ea20000002500 */
[----:B------:R-:W-:Y:S01]  /*10830*/  SHF.R.S32.HI R5, RZ, 0x1f, R36 ;  /* 0x0000001fff057819 */ /* 0x000fe20000011424 */
[----:B------:R-:W-:Y:S01]  /*10840*/  @P4 FFMA.FTZ R18, R2, R15, R7 ;  /* 0x0000000f02124223 */ /* 0x000fe20000010007 */
[----:B------:R-:W-:Y:S01]  /*10850*/  SEL R6, R36, RZ, P1 ;  /* 0x000000ff24067207 */ /* 0x000fe20000800000 */
[----:B------:R3:W-:Y:S01]  /*10860*/  @!P2 STL [R1+0x48], R36 ;  /* 0x000048240100a387 */ /* 0x0007e20000100800 */
[----:B------:R-:W-:-:S02]  /*10870*/  SEL R5, R5, RZ, P1 ;  /* 0x000000ff05057207 */ /* 0x000fc40000800000 */
[----:B--2---:R-:W-:-:S05]  /*10880*/  SHF.L.U32 R17, R17, 0x7, RZ ;  /* 0x0000000711117819 */ /* 0x004fca00000006ff */
[----:B------:R-:W-:-:S05]  /*10890*/  IMAD R3, R17, R4, RZ ;  /* 0x0000000411037224 */ /* 0x000fca00078e02ff */
[--C-:B------:R-:W-:Y:S02]  /*108a0*/  IADD3 R8, P2, P1, R3, R6, R0.reuse ;  /* 0x0000000603087210 */ /* 0x100fe4000795e000 */
[----:B------:R-:W-:Y:S02]  /*108b0*/  SHF.R.S32.HI R3, RZ, 0x1f, R3 ;  /* 0x0000001fff037819 */ /* 0x000fe40000011403 */
[----:B------:R-:W-:-:S04]  /*108c0*/  SHF.R.S32.HI R0, RZ, 0x1f, R0 ;  /* 0x0000001fff007819 */ /* 0x000fc80000011400 */
[----:B------:R-:W-:Y:S01]  /*108d0*/  IADD3.X R5, PT, PT, R3, R5, R0, P2, P1 ;  /* 0x0000000503057210 */ /* 0x000fe200017e2400 */
[----:B-1-3--:R-:W-:Y:S06]  /*108e0*/  @P3 BRA `(.L_x_488) ;  /* 0x0000000000983947 */ /* 0x00afec0003800000 */
        /* <DEDUP_REMOVED lines=38> */
.L_x_488:
[----:B------:R-:W-:Y:S05]  /*10b50*/  BSYNC.RECONVERGENT B0 ;  /* 0x0000000000007941 */ /* 0x000fea0003800200 */
.L_x_487:
[----:B-1----:R-:W2:Y:S01]  /*10b60*/  LDL.LU R5, [R1+0x50] ;  /* 0x0000500001057983 */ /* 0x002ea20000300800 */
[----:B------:R-:W1:Y:S01]  /*10b70*/  LDCU UR4, c[0x0][0x440] ;  /* 0x00008800ff0477ac */ /* 0x000e620008000800 */
[----:B------:R-:W3:Y:S02]  /*10b80*/  LDC.64 R6, c[0x0][0x410] ;  /* 0x00010400ff067b82 */ /* 0x000ee40000000a00 */
[----:B------:R-:W4:Y:S04]  /*10b90*/  LDL.LU R4, [R1+0x58] ;  /* 0x0000580001047983 */ /* 0x000f280000300800 */
[----:B------:R-:W4:Y:S04]  /*10ba0*/  LDL.LU R0, [R1+0x54] ;  /* 0x0000540001007983 */ /* 0x000f280000300800 */
[----:B------:R2:W5:Y:S01]  /*10bb0*/  LDL.64 R10, [R1+0x40] ;  /* 0x00004000010a7983 */ /* 0x0005620000100a00 */
[----:B------:R-:W-:Y:S01]  /*10bc0*/  @!P0 IMAD.MOV.U32 R2, RZ, RZ, R24 ;  /* 0x000000ffff028224 */ /* 0x000fe200078e0018 */
[----:B------:R-:W-:Y:S01]  /*10bd0*/  BSSY.RECONVERGENT B0, `(.L_x_489) ;  /* 0x0000017000007945 */ /* 0x000fe20003800200 */
[----:B------:R-:W-:Y:S01]  /*10be0*/  @P0 IMAD.MOV.U32 R2, RZ, RZ, R22 ;  /* 0x000000ffff020224 */ /* 0x000fe200078e0016 */
[----:B------:R2:W2:Y:S01]  /*10bf0*/  LDS.128 R12, [R214] ;  /* 0x00000000d60c7984 */ /* 0x0004a20000000c00 */
[----:B-1----:R-:W-:-:S03]  /*10c00*/  ISETP.GE.AND P0, PT, R222, UR4, PT ;  /* 0x00000004de007c0c */ /* 0x002fc6000bf06270 */
[----:B------:R-:W-:Y:S02]  /*10c10*/  IADD3 R2, P1, PT, R222, R2, RZ ;  /* 0x00000002de027210 */ /* 0x000fe40007f3e0ff */
[----:B------:R-:W-:-:S03]  /*10c20*/  ISETP.GE.OR P3, PT, R29, R31, P0 ;  /* 0x0000001f1d00720c */ /* 0x000fc60000766670 */
[----:B------:R-:W-:Y:S02]  /*10c30*/  IMAD.X R3, RZ, RZ, R27, P1 ;  /* 0x000000ffff037224 */ /* 0x000fe400008e061b */
[----:B---3--:R-:W-:-:S04]  /*10c40*/  IMAD.WIDE.U32 R8, R6, UR5, R2 ;  /* 0x0000000506087c25 */ /* 0x008fc8000f8e0002 */
[----:B------:R-:W-:Y:S01]  /*10c50*/  IMAD R7, R7, UR5, R9 ;  /* 0x0000000507077c24 */ /* 0x000fe2000f8e0209 */
[-C--:B--2---:R-:W-:Y:S02]  /*10c60*/  ISETP.GE.OR P2, PT, R5, R31.reuse, P0 ;  /* 0x0000001f0500720c */ /* 0x084fe40000746670 */
[-C--:B----4-:R-:W-:Y:S02]  /*10c70*/  ISETP.GE.OR P1, PT, R4, R31.reuse, P0 ;  /* 0x0000001f0400720c */ /* 0x090fe40000726670 */
[----:B------:R-:W-:Y:S01]  /*10c80*/  ISETP.GE.OR P0, PT, R0, R31, P0 ;  /* 0x0000001f0000720c */ /* 0x000fe20000706670 */
[----:B------:R-:W-:-:S12]  /*10c90*/  @P3 BRA `(.L_x_490) ;  /* 0x0000000000283947 */ /* 0x000fd80003800000 */
[----:B------:R-:W1:Y:S01]  /*10ca0*/  LDCU.64 UR6, c[0x0][0x408] ;  /* 0x00008100ff0677ac */ /* 0x000e620008000a00 */
[----:B------:R-:W-:Y:S01]  /*10cb0*/  MOV R6, R8 ;  /* 0x0000000800067202 */ /* 0x000fe20000000f00 */
[----:B------:R-:W2:Y:S01]  /*10cc0*/  LDCU.64 UR4, c[0x0][0x3f0] ;  /* 0x00007e00ff0477ac */ /* 0x000ea20008000a00 */
[----:B-1---5:R-:W-:-:S03]  /*10cd0*/  IMAD R0, R11, UR6, RZ ;  /* 0x000000060b007c24 */ /* 0x022fc6000f8e02ff */
[----:B------:R-:W-:-:S04]  /*10ce0*/  IMAD.WIDE.U32 R2, R10, UR6, R6 ;  /* 0x000000060a027c25 */ /* 0x000fc8000f8e0006 */
[----:B------:R-:W-:Y:S01]  /*10cf0*/  IMAD R0, R10, UR7, R0 ;  /* 0x000000070a007c24 */ /* 0x000fe2000f8e0200 */
[----:B--2---:R-:W-:-:S04]  /*10d00*/  LEA R4, P3, R2, UR4, 0x1 ;  /* 0x0000000402047c11 */ /* 0x004fc8000f8608ff */
[----:B------:R-:W-:-:S04]  /*10d10*/  IADD3 R0, PT, PT, R0, R3, RZ ;  /* 0x0000000300007210 */ /* 0x000fc80007ffe0ff */
[----:B------:R-:W-:-:S05]  /*10d20*/  LEA.HI.X R5, R2, UR5, R0, 0x1, P3 ;  /* 0x0000000502057c11 */ /* 0x000fca00098f0c00 */
[----:B------:R1:W-:Y:S02]  /*10d30*/  STG.E.128 desc[UR14][R4.64], R12 ;  /* 0x0000000c04007986 */ /* 0x0003e4000c101d0e */
.L_x_490:
[----:B------:R-:W-:Y:S05]  /*10d40*/  BSYNC.RECONVERGENT B0 ;  /* 0x0000000000007941 */ /* 0x000fea0003800200 */
.L_x_489:
[----:B-1----:R1:W2:Y:S01]  /*10d50*/  LDS.128 R12, [R214+0x800] ;  /* 0x00080000d60c7984 */ /* 0x0022a20000000c00 */
[----:B------:R-:W-:Y:S04]  /*10d60*/  BSSY.RECONVERGENT B0, `(.L_x_491) ;  /* 0x000000f000007945 */ /* 0x000fe80003800200 */
[----:B------:R-:W-:Y:S05]  /*10d70*/  @P2 BRA `(.L_x_492) ;  /* 0x0000000000342947 */ /* 0x000fea0003800000 */
[----:B------:R-:W3:Y:S01]  /*10d80*/  LDCU.64 UR6, c[0x0][0x408] ;  /* 0x00008100ff0677ac */ /* 0x000ee20008000a00 */
[----:B-----5:R-:W-:Y:S02]  /*10d90*/  IADD3 R0, P2, PT, R10, 0x20, RZ ;  /* 0x000000200a007810 */ /* 0x020fe40007f5e0ff */
        /* <DEDUP_REMOVED lines=11> */
.L_x_492:
[----:B------:R-:W-:Y:S05]  /*10e50*/  BSYNC.RECONVERGENT B0 ;  /* 0x0000000000007941 */ /* 0x000fea0003800200 */
.L_x_491:
[----:B--23--:R2:W3:Y:S01]  /*10e60*/  LDS.128 R12, [R214+0x1000] ;  /* 0x00100000d60c7984 */ /* 0x00c4e20000000c00 */
[----:B------:R-:W-:Y:S04]  /*10e70*/  BSSY.RECONVERGENT B0, `(.L_x_493) ;  /* 0x000000f000007945 */ /* 0x000fe80003800200 */
[----:B------:R-:W-:Y:S05]  /*10e80*/  @P1 BRA `(.L_x_494) ;  /* 0x0000000000341947 */ /* 0x000fea0003800000 */
[----:B------:R-:W4:Y:S01]  /*10e90*/  LDCU.64 UR6, c[0x0][0x408] ;  /* 0x00008100ff0677ac */ /* 0x000f220008000a00 */
[----:B-----5:R-:W-:Y:S02]  /*10ea0*/  IADD3 R0, P1, PT, R10, 0x40, RZ ;  /* 0x000000400a007810 */ /* 0x020fe40007f3e0ff */
[----:B------:R-:W-:Y:S01]  /*10eb0*/  MOV R3, R7 ;  /* 0x0000000700037202 */ /* 0x000fe20000000f00 */
[----:B------:R-:W1:Y:S02]  /*10ec0*/  LDCU.64 UR4, c[0x0][0x3f0] ;  /* 0x00007e00ff0477ac */ /* 0x000e640008000a00 */
[----:B------:R-:W-:-:S04]  /*10ed0*/  IMAD.X R2, RZ, RZ, R11, P1 ;  /* 0x000000ffff027224 */ /* 0x000fc800008e060b */
[----:B----4-:R-:W-:Y:S02]  /*10ee0*/  IMAD R4, R2, UR6, RZ ;  /* 0x0000000602047c24 */ /* 0x010fe4000f8e02ff */
[----:B------:R-:W-:-:S04]  /*10ef0*/  IMAD.MOV.U32 R2, RZ, RZ, R8 ;  /* 0x000000ffff027224 */ /* 0x000fc800078e0008 */
[----:B------:R-:W-:-:S04]  /*10f00*/  IMAD.WIDE.U32 R2, R0, UR6, R2 ;  /* 0x0000000600027c25 */ /* 0x000fc8000f8e0002 */
[----:B------:R-:W-:Y:S01]  /*10f10*/  IMAD R0, R0, UR7, R4 ;  /* 0x0000000700007c24 */ /* 0x000fe2000f8e0204 */
[----:B-1----:R-:W-:-:S04]  /*10f20*/  LEA R4, P1, R2, UR4, 0x1 ;  /* 0x0000000402047c11 */ /* 0x002fc8000f8208ff */
[----:B------:R-:W-:-:S04]  /*10f30*/  IADD3 R0, PT, PT, R0, R3, RZ ;  /* 0x0000000300007210 */ /* 0x000fc80007ffe0ff */
[----:B------:R-:W-:-:S05]  /*10f40*/  LEA.HI.X R5, R2, UR5, R0, 0x1, P1 ;  /* 0x0000000502057c11 */ /* 0x000fca00088f0c00 */
[----:B---3--:R4:W-:Y:S02]  /*10f50*/  STG.E.128 desc[UR14][R4.64], R12 ;  /* 0x0000000c04007986 */ /* 0x0089e4000c101d0e */
.L_x_494:
[----:B------:R-:W-:Y:S05]  /*10f60*/  BSYNC.RECONVERGENT B0 ;  /* 0x0000000000007941 */ /* 0x000fea0003800200 */
.L_x_493:
[----:B------:R-:W-:Y:S05]  /*10f70*/  @P0 EXIT ;  /* 0x000000000000094d */ /* 0x000fea0003800000 */
[----:B------:R-:W1:Y:S01]  /*10f80*/  LDCU.64 UR6, c[0x0][0x408] ;  /* 0x00008100ff0677ac */ /* 0x000e620008000a00 */
[----:B-----5:R-:W-:Y:S01]  /*10f90*/  IADD3 R6, P0, PT, R10, 0x60, RZ ;  /* 0x000000600a067810 */ /* 0x020fe20007f1e0ff */
[----:B------:R-:W-:Y:S01]  /*10fa0*/  IMAD.MOV.U32 R2, RZ, RZ, R8 ;  /* 0x000000ffff027224 */ /* 0x000fe200078e0008 */
[----:B------:R-:W-:Y:S01]  /*10fb0*/  MOV R3, R7 ;  /* 0x0000000700037202 */ /* 0x000fe20000000f00 */
[----:B------:R-:W2:Y:S02]  /*10fc0*/  LDCU.64 UR4, c[0x0][0x3f0] ;  /* 0x00007e00ff0477ac */ /* 0x000ea40008000a00 */
[----:B------:R-:W-:-:S04]  /*10fd0*/  IMAD.X R0, RZ, RZ, R11, P0 ;  /* 0x000000ffff007224 */ /* 0x000fc800000e060b */
[----:B-1----:R-:W-:Y:S02]  /*10fe0*/  IMAD R0, R0, UR6, RZ ;  /* 0x0000000600007c24 */ /* 0x002fe4000f8e02ff */
[----:B----4-:R-:W-:-:S04]  /*10ff0*/  IMAD.WIDE.U32 R4, R6, UR6, R2 ;  /* 0x0000000606047c25 */ /* 0x010fc8000f8e0002 */
[----:B------:R-:W-:Y:S01]  /*11000*/  IMAD R0, R6, UR7, R0 ;  /* 0x0000000706007c24 */ /* 0x000fe2000f8e0200 */
[----:B--2---:R-:W-:-:S04]  /*11010*/  LEA R2, P0, R4, UR4, 0x1 ;  /* 0x0000000404027c11 */ /* 0x004fc8000f8008ff */
[----:B------:R-:W-:-:S04]  /*11020*/  IADD3 R0, PT, PT, R0, R5, RZ ;  /* 0x0000000500007210 */ /* 0x000fc80007ffe0ff */
[----:B------:R-:W-:-:S05]  /*11030*/  LEA.HI.X R3, R4, UR5, R0, 0x1, P0 ;  /* 0x0000000504037c11 */ /* 0x000fca00080f0c00 */
[----:B------:R-:W-:Y:S01]  /*11040*/  STG.E.128 desc[UR14][R2.64], R32 ;  /* 0x0000002002007986 */ /* 0x000fe2000c101d0e */
[----:B------:R-:W-:Y:S05]  /*11050*/  EXIT ;  /* 0x000000000000794d */ /* 0x000fea0003800000 */
.L_x_495:
        /* <DEDUP_REMOVED lines=10> */
.L_x_1357:


//--------------------- .text._ZN5flash16flash_fwd_kernelI23Flash_fwd_kernel_traitsILi32ELi128ELi128ELi4ELb0ELb0EN7cutlass10bfloat16_tE19Flash_kernel_traitsILi32ELi128ELi128ELi4ES3_EELb1ELb0ELb1ELb0ELb0ELb0ELb0ELb0EEEvNS_16Flash_fwd_paramsE --------------------------
	.section	.text._ZN5flash16flash_fwd_kernelI23Flash_fwd_kernel_traitsILi32ELi128ELi128ELi4ELb0ELb0EN7cutlass10bfloat16_tE19Flash_kernel_traitsILi32ELi128ELi128ELi4ES3_EELb1ELb0ELb1ELb0ELb0ELb0ELb0ELb0EEEvNS_16Flash_fwd_paramsE,"ax",@progbits
	.align	128
        .global         _ZN5flash16flash_fwd_kernelI23Flash_fwd_kernel_traitsILi32ELi128ELi128ELi4ELb0ELb0EN7cutlass10bfloat16_tE19Flash_kernel_traitsILi32ELi128ELi128ELi4ES3_EELb1ELb0ELb1ELb0ELb0ELb0ELb0ELb0EEEvNS_16Flash_fwd_paramsE
        .type           _ZN5flash16flash_fwd_kernelI23Flash_fwd_kernel_traitsILi32ELi128ELi128ELi4ELb0ELb0EN7cutlass10bfloat16_tE19Flash_kernel_traitsILi32ELi128ELi128ELi4ES3_EELb1ELb0ELb1ELb0ELb0ELb0ELb0ELb0EEEvNS_16Flash_fwd_paramsE,@function
        .size           _ZN5flash16flash_fwd_kernelI23Flash_fwd_kernel_traitsILi32ELi128ELi128ELi4ELb0ELb0EN7cutlass10bfloat16_tE19Flash_kernel_traitsILi32ELi128ELi128ELi4ES3_EELb1ELb0ELb1ELb0ELb0ELb0ELb0ELb0EEEvNS_16Flash_fwd_paramsE,(.L_x_1358 - _ZN5flash16flash_fwd_kernelI23Flash_fwd_kernel_traitsILi32ELi128ELi128ELi4ELb0ELb0EN7cutlass10bfloat16_tE19Flash_kernel_traitsILi32ELi128ELi128ELi4ES3_EELb1ELb0ELb1ELb0ELb0ELb0ELb0ELb0EEEvNS_16Flash_fwd_paramsE)
        .other          _ZN5flash16flash_fwd_kernelI23Flash_fwd_kernel_traitsILi32ELi128ELi128ELi4ELb0ELb0EN7cutlass10bfloat16_tE19Flash_kernel_traitsILi32ELi128ELi128ELi4ES3_EELb1ELb0ELb1ELb0ELb0ELb0ELb0ELb0EEEvNS_16Flash_fwd_paramsE,@"STO_CUDA_ENTRY STV_DEFAULT"
_ZN5flash16flash_fwd_kernelI23Flash_fwd_kernel_traitsILi32ELi128ELi128ELi4ELb0ELb0EN7cutlass10bfloat16_tE19Flash_kernel_traitsILi32ELi128ELi128ELi4ES3_EELb1ELb0ELb1ELb0ELb0ELb0ELb0ELb0EEEvNS_16Flash_fwd_paramsE:
.text._ZN5flash16flash_fwd_kernelI23Flash_fwd_kernel_traitsILi32ELi128ELi128ELi4ELb0ELb0EN7cutlass10bfloat16_tE19Flash_kernel_traitsILi32ELi128ELi128ELi4ES3_EELb1ELb0ELb1ELb0ELb0ELb0ELb0ELb0EEEvNS_16Flash_fwd_paramsE:
[----:B------:R-:W1:Y:S01]  /*0000*/  LDC R1, c[0x0][0x37c] ;  /* 0x0000df00ff017b82 */ /* 0x000e620000000800 */
[----:B------:R-:W2:Y:S07]  /*0010*/  LDCU.U8 UR4, c[0x0][0x524] ;  /* 0x0000a480ff0477ac */ /* 0x000eae0008000000 */
[----:B------:R-:W3:Y:S01]  /*0020*/  LDC R2, c[0x0][0x518] ;  /* 0x00014600ff027b82 */ /* 0x000ee20000000800 */
[----:B-1----:R-:W-:Y:S01]  /*0030*/  VIADD R1, R1, 0xffffff78 ;  /* 0xffffff7801017836 */ /* 0x002fe20000000000 */
[----:B------:R-:W1:Y:S01]  /*0040*/  LDCU.64 UR20, c[0x0][0x510] ;  /* 0x0000a200ff1477ac */ /* 0x000e620008000a00 */
[----:B------:R-:W4:Y:S05]  /*0050*/  LDCU.64 UR16, c[0x0][0x358] ;  /* 0x00006b00ff1077ac */ /* 0x000f2a0008000a00 */
[----:B------:R-:W3:Y:S01]  /*0060*/  LDC R3, c[0x0][0x51c] ;  /* 0x00014700ff037b82 */ /* 0x000ee20000000800 */
[----:B------:R-:W3:Y:S01]  /*0070*/  S2R R11, SR_CTAID.Y ;  /* 0x00000000000b7919 */ /* 0x000ee20000002600 */
[----:B------:R-:W3:Y:S01]  /*0080*/  LDCU.64 UR6, c[0x0][0x470] ;  /* 0x00008e00ff0677ac */ /* 0x000ee20008000a00 */
[----:B--2---:R-:W-:Y:S01]  /*0090*/  ISETP.NE.AND P3, PT, RZ, UR4, PT ;  /* 0x00000004ff007c0c */ /* 0x004fe2000bf65270 */
[----:B------:R-:W2:Y:S01]  /*00a0*/  S2R R0, SR_CTAID.Z ;  /* 0x0000000000007919 */ /* 0x000ea20000002700 */
[----:B------:R-:W2:Y:S01]  /*00b0*/  S2R R230, SR_TID.X ;  /* 0x0000000000e67919 */ /* 0x000ea20000002100 */
[----:B-1----:R-:W-:-:S02]  /*00c0*/  IMAD.U32 R14, RZ, RZ, UR20 ;  /* 0x00000014ff0e7e24 */ /* 0x002fc4000f8e00ff */
[----:B------:R-:W2:Y:S01]  /*00d0*/  S2UR UR14, SR_CTAID.X ;  /* 0x00000000000e79c3 */ /* 0x000ea20000002500 */
[----:B------:R-:W-:Y:S01]  /*00e0*/  IMAD.U32 R15, RZ, RZ, UR21 ;  /* 0x00000015ff0f7e24 */ /* 0x000fe2000f8e00ff */
[----:B------:R-:W1:Y:S06]  /*00f0*/  LDCU.64 UR4, c[0x0][0x460] ;  /* 0x00008c00ff0477ac */ /* 0x000e6c0008000a00 */
[----:B----4-:R-:W4:Y:S01]  /*0100*/  @P3 LDG.E.64 R14, desc[UR16][R14.64] ;  /* 0x000000100e0e3981 */ /* 0x010f22000c1e1b00 */
[----:B------:R-:W4:Y:S03]  /*0110*/  @P3 LDC R6, c[0x0][0x520] ;  /* 0x00014800ff063b82 */ /* 0x000f260000000800 */
[----:B---3--:R-:W3:Y:S01]  /*0120*/  @P3 LDG.E.64 R12, desc[UR16][R2.64] ;  /* 0x00000010020c3981 */ /* 0x008ee2000c1e1b00 */
[----:B------:R-:W-:Y:S01]  /*0130*/  IMAD.MOV.U32 R229, RZ, RZ, -0x1 ;  /* 0xffffffffffe57424 */ /* 0x000fe200078e00ff */
[----:B-1----:R-:W-:-:S02]  /*0140*/  ISETP.NE.U32.AND P0, PT, RZ, UR4, PT ;  /* 0x00000004ff007c0c */ /* 0x002fc4000bf05070 */
[----:B------:R-:W-:Y:S02]  /*0150*/  ISETP.NE.U32.AND P2, PT, RZ, UR4, PT ;  /* 0x00000004ff007c0c */ /* 0x000fe4000bf45070 */
[----:B------:R-:W-:Y:S02]  /*0160*/  ISETP.NE.AND.EX P0, PT, RZ, UR5, PT, P0 ;  /* 0x00000005ff007c0c */ /* 0x000fe4000bf05300 */
[----:B--2---:R-:W-:Y:S02]  /*0170*/  LOP3.LUT R5, R0, UR14, R11, 0xfe, !PT ;  /* 0x0000000e00057c12 */ /* 0x004fe4000f8efe0b */
[----:B------:R-:W-:Y:S01]  /*0180*/  ISETP.NE.AND.EX P2, PT, RZ, UR5, PT, P2 ;  /* 0x00000005ff007c0c */ /* 0x000fe2000bf45320 */
[----:B------:R-:W1:Y:S01]  /*0190*/  LDCU.64 UR4, c[0x0][0x478] ;  /* 0x00008f00ff0477ac */ /* 0x000e620008000a00 */
[----:B------:R-:W-:Y:S02]  /*01a0*/  LOP3.LUT P4, RZ, R5, R230, RZ, 0xfc, !PT ;  /* 0x000000e605ff7212 */ /* 0x000fe4000788fcff */
[----:B------:R-:W2:Y:S05]  /*01b0*/  LDC.64 R4, c[0x0][0x460] ;  /* 0x00011800ff047b82 */ /* 0x000eaa0000000a00 */
[----:B------:R-:W-:Y:S01]  /*01c0*/  VOTEU.ANY UP0, P0 ;  /* 0x0000000000ff7886 */ /* 0x000fe20000000100 */
[----:B------:R-:W-:-:S05]  /*01d0*/  PLOP3.LUT P0, PT, PT, PT, UP0, 0x80, 0x8 ;  /* 0x000000000008781c */ /* 0x000fca0003f0f008 */
[----:B------:R-:W1:Y:S01]  /*01e0*/  @!P4 LDC.64 R8, c[0x0][0x528] ;  /* 0x00014a00ff08cb82 */ /* 0x000e620000000a00 */
[----:B--2---:R-:W-:Y:S01]  /*01f0*/  IMAD.WIDE.U32 R18, R11, 0x4, R4 ;  /* 0x000000040b127825 */ /* 0x004fe200078e0004 */
[----:B------:R-:W-:Y:S02]  /*0200*/  SHF.R.U32.HI R4, RZ, 0x1e, R11 ;  /* 0x0000001eff047819 */ /* 0x000fe4000001160b */
[----:B----4-:R-:W-:Y:S02]  /*0210*/  @P3 R2UR UR20, R14 ;  /* 0x000000000e1432ca */ /* 0x010fe400000e0000 */
[----:B------:R-:W-:Y:S02]  /*0220*/  @P3 R2UR UR21, R15 ;  /* 0x000000000f1532ca */ /* 0x000fe400000e0000 */
[----:B---3--:R-:W-:-:S05]  /*0230*/  @P3 IADD3 R2, P1, PT, R12, R6, RZ ;  /* 0x000000060c023210 */ /* 0x008fca0007f3e0ff */
[----:B------:R-:W-:-:S04]  /*0240*/  @P3 IMAD.X R3, RZ, RZ, R13, P1 ;  /* 0x000000ffff033224 */ /* 0x000fc800008e060d */
[----:B------:R-:W-:Y:S01]  /*0250*/  IMAD.U32 R6, RZ, RZ, UR20 ;  /* 0x00000014ff067e24 */ /* 0x000fe2000f8e00ff */
[----:B-1----:R-:W-:Y:S01]  /*0260*/  @!P4 STG.E.64 desc[UR16][R8.64+0x8], R2 ;  /* 0x000008020800c986 */ /* 0x002fe2000c101b10 */
[----:B------:R-:W-:-:S05]  /*0270*/  IMAD.U32 R7, RZ, RZ, UR21 ;  /* 0x00000015ff077e24 */ /* 0x000fca000f8e00ff */
[----:B------:R1:W-:Y:S04]  /*0280*/  @!P4 STG.E.64 desc[UR16][R8.64], R6 ;  /* 0x000000060800c986 */ /* 0x0003e8000c101b10 */
[----:B------:R-:W2:Y:S01]  /*0290*/  @P2 LDG.E R229, desc[UR16][R18.64] ;  /* 0x0000001012e52981 */ /* 0x000ea2000c1e1900 */
[----:B------:R-:W-:-:S03]  /*02a0*/  ISETP.NE.U32.AND P2, PT, RZ, UR4, PT ;  /* 0x00000004ff007c0c */ /* 0x000fc6000bf45070 */
[----:B------:R-:W2:Y:S01]  /*02b0*/  @P0 LDG.E R10, desc[UR16][R18.64+0x4] ;  /* 0x00000410120a0981 */ /* 0x000ea2000c1e1900 */
[----:B------:R-:W-:Y:S01]  /*02c0*/  ISETP.NE.U32.AND P4, PT, RZ, UR6, PT ;  /* 0x00000006ff007c0c */ /* 0x000fe2000bf85070 */
[----:B------:R-:W-:Y:S01]  /*02d0*/  IMAD.SHL.U32 R15, R11, 0x4, RZ ;  /* 0x000000040b0f7824 */ /* 0x000fe200078e00ff */
[----:B------:R-:W-:Y:S02]  /*02e0*/  ISETP.NE.AND.EX P2, PT, RZ, UR5, PT, P2 ;  /* 0x00000005ff007c0c */ /* 0x000fe4000bf45320 */
[----:B------:R-:W-:-:S11]  /*02f0*/  ISETP.NE.AND.EX P4, PT, RZ, UR7, PT, P4 ;  /* 0x00000007ff007c0c */ /* 0x000fd6000bf85340 */
[C---:B------:R-:W-:Y:S02]  /*0300*/  @P2 IADD3 R12, P1, PT, R15.reuse, UR4, RZ ;  /* 0x000000040f0c2c10 */ /* 0x040fe4000ff3e0ff */
[----:B------:R-:W-:Y:S02]  /*0310*/  @P4 IADD3 R16, P3, PT, R15, UR6, RZ ;  /* 0x000000060f104c10 */ /* 0x000fe4000ff7e0ff */
[C---:B------:R-:W-:Y:S01]  /*0320*/  @P2 IADD3.X R13, PT, PT, R4.reuse, UR5, RZ, P1, !PT ;  /* 0x00000005040d2c10 */ /* 0x040fe20008ffe4ff */
[----:B-1----:R-:W-:Y:S01]  /*0330*/  IMAD.MOV.U32 R8, RZ, RZ, RZ ;  /* 0x000000ffff087224 */ /* 0x002fe200078e00ff */
[----:B------:R-:W-:Y:S01]  /*0340*/  @P4 IADD3.X R17, PT, PT, R4, UR7, RZ, P3, !PT ;  /* 0x0000000704114c10 */ /* 0x000fe20009ffe4ff */
[----:B------:R-:W1:Y:S03]  /*0350*/  LDC.64 R6, c[0x0][0x468] ;  /* 0x00011a00ff067b82 */ /* 0x000e660000000a00 */
[----:B------:R-:W3:Y:S04]  /*0360*/  @P2 LDG.E R13, desc[UR16][R12.64] ;  /* 0x000000100c0d2981 */ /* 0x000ee8000c1e1900 */
[----:B------:R-:W3:Y:S01]  /*0370*/  @P4 LDG.E R8, desc[UR16][R16.64] ;  /* 0x0000001010084981 */ /* 0x000ee2000c1e1900 */
[----:B------:R-:W4:Y:S01]  /*0380*/  LDCU.U8 UR4, c[0x0][0x532] ;  /* 0x0000a640ff0477ac */ /* 0x000f220008000000 */
[----:B------:R-:W-:Y:S01]  /*0390*/  IMAD.MOV.U32 R9, RZ, RZ, -0x1 ;  /* 0xffffffffff097424 */ /* 0x000fe200078e00ff */
[----:B-1----:R-:W-:-:S02]  /*03a0*/  ISETP.EQ.U32.AND P3, PT, R6, RZ, PT ;  /* 0x000000ff0600720c */ /* 0x002fc40003f62070 */
[----:B----4-:R-:W-:Y:S02]  /*03b0*/  ISETP.NE.AND P4, PT, RZ, UR4, PT ;  /* 0x00000004ff007c0c */ /* 0x010fe4000bf85270 */
[----:B------:R-:W-:Y:S02]  /*03c0*/  IADD3 R14, P1, PT, R15, R6, RZ ;  /* 0x000000060f0e7210 */ /* 0x000fe40007f3e0ff */
[----:B------:R-:W-:-:S03]  /*03d0*/  ISETP.EQ.OR.EX P3, PT, R7, RZ, !P4, P3 ;  /* 0x000000ff0700720c */ /* 0x000fc60006762730 */
[----:B------:R-:W-:Y:S02]  /*03e0*/  IMAD.X R15, R4, 0x1, R7, P1 ;  /* 0x00000001040f7824 */ /* 0x000fe400008e0607 */
[----:B------:R-:W1:Y:S08]  /*03f0*/  @!P2 LDC.64 R4, c[0x0][0x488] ;  /* 0x00012200ff04ab82 */ /* 0x000e700000000a00 */
[----:B------:R4:W5:Y:S01]  /*0400*/  @!P3 LDG.E R9, desc[UR16][R14.64] ;  /* 0x000000100e09b981 */ /* 0x000962000c1e1900 */
[----:B------:R-:W-:-:S04]  /*0410*/  ISETP.NE.U32.AND P3, PT, R6, RZ, PT ;  /* 0x000000ff0600720c */ /* 0x000fc80003f65070 */
[----:B------:R-:W-:Y:S01]  /*0420*/  ISETP.NE.AND.EX P3, PT, R7, RZ, PT, P3 ;  /* 0x000000ff0700720c */ /* 0x000fe20003f65330 */
[----:B------:R-:W4:Y:S01]  /*0430*/  @!UP0 LDCU UR18, c[0x0][0x434] ;  /* 0x00008680ff1287ac */ /* 0x000f220008000800 */
[----:B-1----:R-:W-:-:S11]  /*0440*/  @!P2 ISETP.NE.U32.AND P1, PT, R4, RZ, PT ;  /* 0x000000ff0400a20c */ /* 0x002fd60003f25070 */
[----:B------:R-:W1:Y:S01]  /*0450*/  @!P3 LDC R4, c[0x0][0x438] ;  /* 0x00010e00ff04bb82 */ /* 0x000e620000000800 */
[----:B------:R-:W-:Y:S01]  /*0460*/  USHF.L.U32 UR15, UR14, 0x7, URZ ;  /* 0x000000070e0f7899 */ /* 0x000fe200080006ff */
[----:B------:R-:W-:Y:S01]  /*0470*/  @!P2 ISETP.NE.AND.EX P1, PT, R5, RZ, PT, P1 ;  /* 0x000000ff0500a20c */ /* 0x000fe20003f25310 */
[----:B--2---:R-:W-:-:S05]  /*0480*/  @P0 IMAD.IADD R10, R10, 0x1, -R229 ;  /* 0x000000010a0a0824 */ /* 0x004fca00078e0ae5 */
[----:B------:R-:W-:Y:S02]  /*0490*/  @P0 R2UR UR4, R10 ;  /* 0x000000000a0402ca */ /* 0x000fe400000e0000 */
[----:B------:R-:W2:Y:S11]  /*04a0*/  @!P2 LDC R10, c[0x0][0x43c] ;  /* 0x00010f00ff0aab82 */ /* 0x000eb60000000800 */
[----:B----4-:R-:W-:-:S02]  /*04b0*/  @UP0 UMOV UR18, UR4 ;  /* 0x0000000400120c82 */ /* 0x010fc40008000000 */
[----:B------:R-:W-:-:S06]  /*04c0*/  UISETP.GT.AND UP0, UPT, UR18, UR15, UPT ;  /* 0x0000000f1200728c */ /* 0x000fcc000bf04270 */
[----:B------:R-:W-:Y:S01]  /*04d0*/  PLOP3.LUT P0, PT, PT, PT, UP0, 0x80, 0x8 ;  /* 0x000000000008781c */ /* 0x000fe20003f0f008 */
[----:B---3--:R-:W-:Y:S01]  /*04e0*/  @P2 IMAD.IADD R186, R13, 0x1, -R8 ;  /* 0x000000010dba2824 */ /* 0x008fe200078e0a08 */
[----:B--2---:R-:W-:Y:S01]  /*04f0*/  @!P2 SEL R5, R10, RZ, P1 ;  /* 0x000000ff0a05a207 */ /* 0x004fe20000800000 */
[----:B-1----:R-:W-:Y:S10]  /*0500*/  @!P3 BRA `(.L_x_496) ;  /* 0x00000000000cb947 */ /* 0x002ff40003800000 */
[----:B------:R-:W2:Y:S02]  /*0510*/  @P4 LDG.E R4, desc[UR16][R14.64+0x4] ;  /* 0x000004100e044981 */ /* 0x000ea4000c1e1900 */
[----:B--2--5:R-:W-:-:S06]  /*0520*/  @P4 IADD3 R4, PT, PT, R4, -R9, RZ ;  /* 0x8000000904044210 */ /* 0x024fcc0007ffe0ff */
[----:B------:R1:W5:Y:S02]  /*0530*/  @!P4 LDG.E R4, desc[UR16][R14.64] ;  /* 0x000000100e04c981 */ /* 0x000364000c1e1900 */
.L_x_496:
[----:B-----5:R-:W-:Y:S01]  /*0540*/  @!P2 IADD3 R186, PT, PT, R5, R4, -R8 ;  /* 0x0000000405baa210 */ /* 0x020fe20007ffe808 */
[----:B------:R-:W-:Y:S06]  /*0550*/  @!P0 EXIT ;  /* 0x000000000000894d */ /* 0x000fec0003800000 */
[----:B------:R-:W2:Y:S01]  /*0560*/  LDC R189, c[0x0][0x504] ;  /* 0x00014100ffbd7b82 */ /* 0x000ea20000000800 */
[----:B------:R-:W-:-:S05]  /*0570*/  VIADD R4, R186, 0x7f ;  /* 0x0000007fba047836 */ /* 0x000fca0000000000 */
[----:B------:R-:W-:Y:S02]  /*0580*/  R2UR UR5, R4 ;  /* 0x00000000040572ca */ /* 0x000fe400000e0000 */
[----:B------:R-:W3:Y:S11]  /*0590*/  LDC R187, c[0x0][0x508] ;  /* 0x00014200ffbb7b82 */ /* 0x000ef60000000800 */
[----:B------:R-:W-:Y:S01]  /*05a0*/  UIADD3 UR4, UPT, UPT, UR5, UR15, -UR18 ;  /* 0x0000000f05047290 */ /* 0x000fe2000fffe812 */
[----:B------:R-:W-:-:S02]  /*05b0*/  IMAD.U32 R6, RZ, RZ, UR5 ;  /* 0x00000005ff067e24 */ /* 0x000fc4000f8e00ff */
[----:B--2---:R-:W-:-:S03]  /*05c0*/  VIADD R189, R189, UR18 ;  /* 0x00000012bdbd7c36 */ /* 0x004fc60008000000 */
[----:B------:R-:W-:Y:S01]  /*05d0*/  SHF.R.S32.HI R6, RZ, 0x1f, R6 ;  /* 0x0000001fff067819 */ /* 0x000fe20000011406 */
[----:B------:R-:W-:Y:S01]  /*05e0*/  IMAD.U32 R4, RZ, RZ, UR4 ;  /* 0x00000004ff047e24 */ /* 0x000fe2000f8e00ff */
[----:B------:R-:W-:Y:S02]  /*05f0*/  IADD3 R10, PT, PT, -R189, UR15, R186 ;  /* 0x0000000fbd0a7c10 */ /* 0x000fe4000fffe1ba */
[----:B------:R-:W-:Y:S02]  /*0600*/  LEA.HI R6, R6, UR5, RZ, 0x7 ;  /* 0x0000000506067c11 */ /* 0x000fe4000f8f38ff */
[----:B---3--:R-:W-:Y:S02]  /*0610*/  IADD3 R5, PT, PT, R4, 0x80, R187 ;  /* 0x0000008004057810 */ /* 0x008fe40007ffe0bb */
        /* <DEDUP_REMOVED lines=10> */
[----:B------:R-:W-:Y:S05]  /*06c0*/  @P0 BRA `(.L_x_497) ;  /* 0x0000000800a80947 */ /* 0x000fea0003800000 */
[----:B------:R-:W2:Y:S01]  /*06d0*/  LDC.U8 R2, c[0x0][0x549] ;  /* 0x00015240ff027b82 */ /* 0x000ea20000000000 */
[----:B------:R-:W-:-:S07]  /*06e0*/  ISETP.NE.AND P0, PT, R229, -0x1, PT ;  /* 0xffffffffe500780c */ /* 0x000fce0003f05270 */
[----:B------:R-:W3:Y:S08]  /*06f0*/  LDC R8, c[0x0][0x434] ;  /* 0x00010d00ff087b82 */ /* 0x000ef00000000800 */
[----:B------:R-:W4:Y:S01]  /*0700*/  @!P0 LDC.64 R6, c[0x0][0x400] ;  /* 0x00010000ff068b82 */ /* 0x000f220000000a00 */
[----:B--2---:R-:W-:-:S07]  /*0710*/  ISETP.NE.AND P2, PT, R2, RZ, PT ;  /* 0x000000ff0200720c */ /* 0x004fce0003f45270 */
[----:B------:R-:W2:Y:S08]  /*0720*/  @P0 LDC.64 R4, c[0x0][0x408] ;  /* 0x00010200ff040b82 */ /* 0x000eb00000000a00 */
[----:B------:R-:W1:Y:S01]  /*0730*/  LDC.U8 R10, c[0x0][0x548] ;  /* 0x00015200ff0a7b82 */ /* 0x000e620000000000 */
[----:B------:R-:W-:-:S07]  /*0740*/  @P2 MOV R9, 0x1 ;  /* 0x0000000100092802 */ /* 0x000fce0000000f00 */
[----:B------:R-:W5:Y:S02]  /*0750*/  @P2 LDC.64 R2, c[0x0][0x430] ;  /* 0x00010c00ff022b82 */ /* 0x000f640000000a00 */
[----:B-----5:R-:W-:-:S06]  /*0760*/  @P2 IMAD R13, R2, R3, RZ ;  /* 0x00000003020d2224 */ /* 0x020fcc00078e02ff */
[----:B------:R-:W1:Y:S01]  /*0770*/  @P2 LDC R2, c[0x0][0x430] ;  /* 0x00010c00ff022b82 */ /* 0x000e620000000800 */
[----:B--234-:R-:W-:Y:S05]  /*0780*/  @P2 BRA `(.L_x_498) ;  /* 0x0000000000282947 */ /* 0x01cfea0003800000 */
[----:B-1----:R-:W-:Y:S01]  /*0790*/  ISETP.NE.AND P1, PT, R10, RZ, PT ;  /* 0x000000ff0a00720c */ /* 0x002fe20003f25270 */
[----:B------:R-:W1:-:S12]  /*07a0*/  LDC R12, c[0x0][0x3e0] ;  /* 0x0000f800ff0c7b82 */ /* 0x000e580000000800 */
[----:B------:R-:W2:Y:S01]  /*07b0*/  @P1 LDC R13, c[0x0][0x454] ;  /* 0x00011500ff0d1b82 */ /* 0x000ea20000000800 */
[----:B------:R-:W-:Y:S02]  /*07c0*/  @P1 MOV R2, 0x1 ;  /* 0x0000000100021802 */ /* 0x000fe40000000f00 */
[----:B------:R-:W-:-:S05]  /*07d0*/  @!P1 MOV R2, 0x1 ;  /* 0x0000000100029802 */ /* 0x000fca0000000f00 */
[----:B------:R-:W1:Y:S08]  /*07e0*/  @P1 LDC R9, c[0x0][0x454] ;  /* 0x00011500ff091b82 */ /* 0x000e700000000800 */
[----:B------:R-:W3:Y:S08]  /*07f0*/  @!P1 LDC R3, c[0x0][0x434] ;  /* 0x00010d00ff039b82 */ /* 0x000ef00000000800 */
[----:B------:R-:W4:Y:S01]  /*0800*/  @!P1 LDC R13, c[0x0][0x434] ;  /* 0x00010d00ff0d9b82 */ /* 0x000f220000000800 */
[----:B-1----:R-:W-:-:S02]  /*0810*/  @P1 IMAD R9, R9, R12, RZ ;  /* 0x0000000c09091224 */ /* 0x002fc400078e02ff */
[----:B--23--:R-:W-:-:S07]  /*0820*/  @!P1 IMAD R9, R3, R12, RZ ;  /* 0x0000000c03099224 */ /* 0x00cfce00078e02ff */
.L_x_498:
[----:B------:R-:W2:Y:S01]  /*0830*/  LDCU UR4, c[0x0][0x440] ;  /* 0x00008800ff0477ac */ /* 0x000ea20008000800 */
[----:B-1----:R-:W-:Y:S01]  /*0840*/  @!P0 IMAD.WIDE.U32 R14, R11, R6, RZ ;  /* 0x000000060b0e8225 */ /* 0x002fe200078e00ff */
[----:B------:R-:W-:Y:S01]  /*0850*/  ISETP.NE.AND P2, PT, R10, RZ, !P2 ;  /* 0x000000ff0a00720c */ /* 0x000fe20005745270 */
[----:B------:R-:W-:Y:S01]  /*0860*/  BSSY.RECONVERGENT B0, `(.L_x_499) ;  /* 0x0000030000007945 */ /* 0x000fe20003800200 */
[C---:B------:R-:W-:Y:S01]  /*0870*/  ISETP.NE.AND P4, PT, R229.reuse, -0x1, PT ;  /* 0xffffffffe500780c */ /* 0x040fe20003f85270 */
[----:B------:R-:W-:Y:S01]  /*0880*/  IMAD.SHL.U32 R6, R230, 0x8, RZ ;  /* 0x00000008e6067824 */ /* 0x000fe200078e00ff */
[----:B------:R-:W-:Y:S01]  /*0890*/  UIADD3 UR18, UPT, UPT, -UR15, UR18, URZ ;  /* 0x000000120f127290 */ /* 0x000fe2000fffe1ff */
[----:B------:R-:W-:Y:S01]  /*08a0*/  @P0 IMAD.WIDE.U32 R16, R229, R4, RZ ;  /* 0x00000004e5100225 */ /* 0x000fe200078e00ff */
[----:B------:R-:W-:Y:S02]  /*08b0*/  SHF.R.U32.HI R230, RZ, 0x2, R230 ;  /* 0x00000002ffe67819 */ /* 0x000fe400000116e6 */
[----:B------:R-:W-:Y:S01]  /*08c0*/  MOV R231, RZ ;  /* 0x000000ff00e77202 */ /* 0x000fe20000000f00 */
[C---:B------:R-:W-:Y:S01]  /*08d0*/  @!P0 IMAD R3, R11.reuse, R7, R15 ;  /* 0x000000070b038224 */ /* 0x040fe200078e020f */
[----:B------:R-:W-:Y:S01]  /*08e0*/  LOP3.LUT R7, R6, 0x18, RZ, 0xc0, !PT ;  /* 0x0000001806077812 */ /* 0x000fe200078ec0ff */
[----:B------:R-:W-:-:S02]  /*08f0*/  IMAD R8, R11, R8, RZ ;  /* 0x000000080b087224 */ /* 0x000fc400078e02ff */
[----:B------:R-:W-:Y:S01]  /*0900*/  @P0 IMAD.MOV.U32 R14, RZ, RZ, R16 ;  /* 0x000000ffff0e0224 */ /* 0x000fe200078e0010 */
[----:B------:R-:W-:Y:S01]  /*0910*/  ISETP.NE.AND P3, PT, R7, RZ, PT ;  /* 0x000000ff0700720c */ /* 0x000fe20003f65270 */
[----:B------:R-:W-:Y:S01]  /*0920*/  @P0 IMAD R3, R229, R5, R17 ;  /* 0x00000005e5030224 */ /* 0x000fe200078e0211 */
[C---:B--2---:R-:W-:Y:S01]  /*0930*/  ISETP.GE.AND P0, PT, R7.reuse, UR4, PT ;  /* 0x0000000407007c0c */ /* 0x044fe2000bf06270 */
[----:B------:R-:W1:Y:S01]  /*0940*/  LDCU.64 UR4, c[0x0][0x410] ;  /* 0x00008200ff0477ac */ /* 0x000e620008000a00 */
[----:B------:R-:W-:Y:S01]  /*0950*/  SEL R5, R8, R229, !P4 ;  /* 0x000000e508057207 */ /* 0x000fe20006000000 */
[----:B----4-:R-:W-:Y:S01]  /*0960*/  IMAD R4, R0, R13, RZ ;  /* 0x0000000d00047224 */ /* 0x010fe200078e02ff */
[----:B------:R-:W-:Y:S01]  /*0970*/  IADD3 R14, P1, PT, R7, R14, RZ ;  /* 0x0000000e070e7210 */ /* 0x000fe20007f3e0ff */
[----:B------:R-:W-:Y:S01]  /*0980*/  VIADD R7, R230, 0x60 ;  /* 0x00000060e6077836 */ /* 0x000fe20000000000 */
[----:B------:R-:W-:Y:S01]  /*0990*/  SHF.R.S32.HI R6, RZ, 0x1f, R5 ;  /* 0x0000001fff067819 */ /* 0x000fe20000011405 */
[----:B------:R-:W-:Y:S01]  /*09a0*/  @!P2 IMAD R4, R11, R9, R4 ;  /* 0x000000090b04a224 */ /* 0x000fe200078e0204 */
[----:B------:R-:W-:Y:S01]  /*09b0*/  SEL R5, R5, RZ, P2 ;  /* 0x000000ff05057207 */ /* 0x000fe20001000000 */
[----:B------:R-:W-:Y:S01]  /*09c0*/  IMAD.X R15, RZ, RZ, R3, P1 ;  /* 0x000000ffff0f7224 */ /* 0x000fe200008e0603 */
[----:B------:R-:W-:Y:S01]  /*09d0*/  SEL R3, R6, RZ, P2 ;  /* 0x000000ff06037207 */ /* 0x000fe20001000000 */
[C---:B------:R-:W-:Y:S01]  /*09e0*/  VIADD R11, R230.reuse, 0x20 ;  /* 0x00000020e60b7836 */ /* 0x040fe20000000000 */
[C---:B------:R-:W-:Y:S01]  /*09f0*/  ISETP.GE.OR P2, PT, R230.reuse, UR18, P0 ;  /* 0x00000012e6007c0c */ /* 0x040fe20008746670 */
[----:B------:R-:W-:Y:S01]  /*0a00*/  IMAD.U32 R17, RZ, RZ, UR14 ;  /* 0x0000000eff117e24 */ /* 0x000fe2000f8e00ff */
[----:B------:R-:W-:Y:S01]  /*0a10*/  IADD3 R9, PT, PT, R230, 0x40, RZ ;  /* 0x00000040e6097810 */ /* 0x000fe20007ffe0ff */
[----:B------:R-:W-:Y:S01]  /*0a20*/  IMAD R6, R2, UR15, RZ ;  /* 0x0000000f02067c24 */ /* 0x000fe2000f8e02ff */
[----:B------:R-:W-:Y:S01]  /*0a30*/  ISETP.GE.OR P6, PT, R230, UR18, P3 ;  /* 0x00000012e6007c0c */ /* 0x000fe20009fc6670 */
[----:B------:R-:W-:Y:S01]  /*0a40*/  IMAD.WIDE.U32 R16, R17, 0x80, R230 ;  /* 0x0000008011107825 */ /* 0x000fe200078e00e6 */
[----:B------:R-:W-:-:S02]  /*0a50*/  ISETP.GE.OR P5, PT, R11, UR18, P3 ;  /* 0x000000120b007c0c */ /* 0x000fc40009fa6670 */
[----:B------:R-:W-:Y:S01]  /*0a60*/  ISETP.GE.OR P4, PT, R9, UR18, P3 ;  /* 0x0000001209007c0c */ /* 0x000fe20009f86670 */
[C---:B-1----:R-:W-:Y:S01]  /*0a70*/  IMAD.WIDE.U32 R14, R0.reuse, UR4, R14 ;  /* 0x00000004000e7c25 */ /* 0x042fe2000f8e000e */
[----:B------:R-:W-:Y:S02]  /*0a80*/  ISETP.GE.OR P3, PT, R7, UR18, P3 ;  /* 0x0000001207007c0c */ /* 0x000fe40009f66670 */
[----:B------:R-:W-:Y:S01]  /*0a90*/  ISETP.GE.OR P1, PT, R11, UR18, P0 ;  /* 0x000000120b007c0c */ /* 0x000fe20008726670 */
[----:B------:R-:W-:Y:S01]  /*0aa0*/  IMAD R19, R0, UR5, R15 ;  /* 0x0000000500137c24 */ /* 0x000fe2000f8e020f */
        /* <DEDUP_REMOVED lines=11> */
.L_x_500:
[----:B------:R-:W-:Y:S05]  /*0b60*/  BSYNC.RECONVERGENT B0 ;  /* 0x0000000000007941 */ /* 0x000fea0003800200 */
.L_x_499:
[----:B------:R-:W-:Y:S01]  /*0b70*/  BSSY.RECONVERGENT B0, `(.L_x_501) ;  /* 0x0000011000007945 */ /* 0x000fe20003800200 */
[----:B------:R-:W-:Y:S02]  /*0b80*/  ISETP.GE.OR P2, PT, R9, UR18, P0 ;  /* 0x0000001209007c0c */ /* 0x000fe40008746670 */
[----:B------:R-:W-:Y:S01]  /*0b90*/  ISETP.GE.OR P0, PT, R7, UR18, P0 ;  /* 0x0000001207007c0c */ /* 0x000fe20008706670 */
[----:B------:R-:W-:-:S12]  /*0ba0*/  @P1 BRA `(.L_x_502) ;  /* 0x0000000000341947 */ /* 0x000fd80003800000 */
[----:B------:R-:W2:Y:S01]  /*0bb0*/  LDCU.64 UR6, c[0x0][0x408] ;  /* 0x00008100ff0677ac */ /* 0x000ea20008000a00 */
[----:B-1----:R-:W-:Y:S01]  /*0bc0*/  IADD3 R13, P1, PT, R16, 0x20, RZ ;  /* 0x00000020100d7810 */ /* 0x002fe20007f3e0ff */
        /* <DEDUP_REMOVED lines=11> */
.L_x_502:
[----:B------:R-:W-:Y:S05]  /*0c80*/  BSYNC.RECONVERGENT B0 ;  /* 0x0000000000007941 */ /* 0x000fea0003800200 */
.L_x_501:
[----:B------:R-:W-:Y:S04]  /*0c90*/  BSSY.RECONVERGENT B0, `(.L_x_503) ;  /* 0x000000f000007945 */ /* 0x000fe80003800200 */
[----:B------:R-:W-:Y:S05]  /*0ca0*/  @P2 BRA `(.L_x_504) ;  /* 0x0000000000342947 */ /* 0x000fea0003800000 */
[----:B------:R-:W3:Y:S01]  /*0cb0*/  LDCU.64 UR6, c[0x0][0x408] ;  /* 0x00008100ff0677ac */ /* 0x000ee20008000a00 */
[----:B-12---:R-:W-:Y:S01]  /*0cc0*/  IADD3 R13, P1, PT, R16, 0x40, RZ ;  /* 0x00000040100d7810 */ /* 0x006fe20007f3e0ff */
[----:B------:R-:W-:Y:S01]  /*0cd0*/  IMAD.MOV.U32 R20, RZ, RZ, R14 ;  /* 0x000000ffff147224 */ /* 0x000fe200078e000e */
        /* <DEDUP_REMOVED lines=10> */
.L_x_504:
[----:B------:R-:W-:Y:S05]  /*0d80*/  BSYNC.RECONVERGENT B0 ;  /* 0x0000000000007941 */ /* 0x000fea0003800200 */
.L_x_503:
[----:B------:R-:W-:Y:S01]  /*0d90*/  BSSY.RECONVERGENT B0, `(.L_x_505) ;  /* 0x0000011000007945 */ /* 0x000fe20003800200 */
[----:B------:R-:W-:Y:S02]  /*0da0*/  IADD3 R5, P2, P1, R6, R5, R4 ;  /* 0x0000000506057210 */ /* 0x000fe4000795e004 */
[----:B------:R-:W-:Y:S02]  /*0db0*/  SHF.R.S32.HI R6, RZ, 0x1f, R6 ;  /* 0x0000001fff067819 */ /* 0x000fe40000011406 */
[----:B------:R-:W-:Y:S01]  /*0dc0*/  SHF.R.S32.HI R4, RZ, 0x1f, R4 ;  /* 0x0000001fff047819 */ /* 0x000fe20000011404 */
[----:B------:R-:W-:Y:S05]  /*0dd0*/  @P0 BRA `(.L_x_506) ;  /* 0x0000000000300947 */ /* 0x000fea0003800000 */
[----:B------:R-:W4:Y:S01]  /*0de0*/  LDCU.64 UR6, c[0x0][0x408] ;  /* 0x00008100ff0677ac */ /* 0x000f220008000a00 */
[----:B------:R-:W-:Y:S02]  /*0df0*/  IADD3 R0, P0, PT, R16, 0x60, RZ ;  /* 0x0000006010007810 */ /* 0x000fe40007f1e0ff */
[----:B------:R-:W-:Y:S01]  /*0e00*/  MOV R15, R19 ;  /* 0x00000013000f7202 */ /* 0x000fe20000000f00 */
[----:B------:R-:W5:Y:S01]  /*0e10*/  LDCU.64 UR4, c[0x0][0x3f0] ;  /* 0x00007e00ff0477ac */ /* 0x000f620008000a00 */
[----:B-123--:R-:W-:-:S05]  /*0e20*/  IADD3.X R13, PT, PT, RZ, R17, RZ, P0, !PT ;  /* 0x00000011ff0d7210 */ /* 0x00efca00007fe4ff */
[----:B----4-:R-:W-:Y:S02]  /*0e30*/  IMAD R13, R13, UR6, RZ ;  /* 0x000000060d0d7c24 */ /* 0x010fe4000f8e02ff */
[----:B------:R-:W-:-:S04]  /*0e40*/  IMAD.WIDE.U32 R14, R0, UR6, R14 ;  /* 0x00000006000e7c25 */ /* 0x000fc8000f8e000e */
[----:B------:R-:W-:Y:S01]  /*0e50*/  IMAD R13, R0, UR7, R13 ;  /* 0x00000007000d7c24 */ /* 0x000fe2000f8e020d */
[----:B-----5:R-:W-:-:S04]  /*0e60*/  LEA R12, P0, R14, UR4, 0x1 ;  /* 0x000000040e0c7c11 */ /* 0x020fc8000f8008ff */
[----:B------:R-:W-:-:S04]  /*0e70*/  IADD3 R13, PT, PT, R15, R13, RZ ;  /* 0x0000000d0f0d7210 */ /* 0x000fc80007ffe0ff */
[----:B------:R-:W-:-:S05]  /*0e80*/  LEA.HI.X R13, R14, UR5, R13, 0x1, P0 ;  /* 0x000000050e0d7c11 */ /* 0x000fca00080f0c0d */
[----:B------:R4:W-:Y:S02]  /*0e90*/  STG.E.128 desc[UR16][R12.64], RZ ;  /* 0x000000ff0c007986 */ /* 0x0009e4000c101d10 */
.L_x_506:
[----:B------:R-:W-:Y:S05]  /*0ea0*/  BSYNC.RECONVERGENT B0 ;  /* 0x0000000000007941 */ /* 0x000fea0003800200 */
.L_x_505:
[----:B------:R-:W-:Y:S01]  /*0eb0*/  BSSY.RECONVERGENT B0, `(.L_x_507) ;  /* 0x000000b000007945 */ /* 0x000fe20003800200 */
[----:B------:R-:W-:-:S03]  /*0ec0*/  IADD3.X R3, PT, PT, R6, R3, R4, P2, P1 ;  /* 0x0000000306037210 */ /* 0x000fc600017e2404 */
[----:B------:R-:W-:Y:S05]  /*0ed0*/  @P6 BRA `(.L_x_508) ;  /* 0x0000000000206947 */ /* 0x000fea0003800000 */
[----:B------:R-:W5:Y:S01]  /*0ee0*/  LDCU.64 UR4, c[0x0][0x420] ;  /* 0x00008400ff0477ac */ /* 0x000f620008000a00 */
[----:B------:R-:W-:Y:S02]  /*0ef0*/  IMAD R0, R230, R2, RZ ;  /* 0x00000002e6007224 */ /* 0x000fe400078e02ff */
[----:B------:R-:W-:-:S03]  /*0f00*/  IMAD.MOV.U32 R15, RZ, RZ, 0x7f800000 ;  /* 0x7f800000ff0f7424 */ /* 0x000fc600078e00ff */
[----:B-1234-:R-:W-:-:S04]  /*0f10*/  IADD3 R13, P0, PT, R0, R5, RZ ;  /* 0x00000005000d7210 */ /* 0x01efc80007f1e0ff */
[----:B------:R-:W-:Y:S02]  /*0f20*/  LEA.HI.X.SX32 R0, R0, R3, 0x1, P0 ;  /* 0x0000000300007211 */ /* 0x000fe400000f0eff */
[----:B-----5:R-:W-:-:S04]  /*0f30*/  LEA R12, P0, R13, UR4, 0x2 ;  /* 0x000000040d0c7c11 */ /* 0x020fc8000f8010ff */
[----:B------:R-:W-:-:S05]  /*0f40*/  LEA.HI.X R13, R13, UR5, R0, 0x2, P0 ;  /* 0x000000050d0d7c11 */ /* 0x000fca00080f1400 */
[----:B------:R1:W-:Y:S04]  /*0f50*/  STG.E desc[UR16][R12.64], R15 ;  /* 0x0000000f0c007986 */ /* 0x0003e8000c101910 */
.L_x_508:
[----:B------:R-:W-:Y:S05]  /*0f60*/  BSYNC.RECONVERGENT B0 ;  /* 0x0000000000007941 */ /* 0x000fea0003800200 */
.L_x_507:
[----:B------:R-:W-:Y:S04]  /*0f70*/  BSSY.RECONVERGENT B0, `(.L_x_509) ;  /* 0x000000a000007945 */ /* 0x000fe80003800200 */
[----:B------:R-:W-:Y:S05]  /*0f80*/  @P5 BRA `(.L_x_510) ;  /* 0x0000000000205947 */ /* 0x000fea0003800000 */
[----:B------:R-:W5:Y:S01]  /*0f90*/  LDCU.64 UR4, c[0x0][0x420] ;  /* 0x00008400ff0477ac */ /* 0x000f620008000a00 */
[----:B------:R-:W-:Y:S02]  /*0fa0*/  IMAD R0, R11, R2, RZ ;  /* 0x000000020b007224 */ /* 0x000fe400078e02ff */
[----:B-1234-:R-:W-:-:S03]  /*0fb0*/  IMAD.MOV.U32 R13, RZ, RZ, 0x7f800000 ;  /* 0x7f800000ff0d7424 */ /* 0x01efc600078e00ff */
[----:B------:R-:W-:-:S04]  /*0fc0*/  IADD3 R11, P0, PT, R0, R5, RZ ;  /* 0x00000005000b7210 */ /* 0x000fc80007f1e0ff */
[----:B------:R-:W-:Y:S02]  /*0fd0*/  LEA.HI.X.SX32 R0, R0, R3, 0x1, P0 ;  /* 0x0000000300007211 */ /* 0x000fe400000f0eff */
[----:B-----5:R-:W-:-:S04]  /*0fe0*/  LEA R10, P0, R11, UR4, 0x2 ;  /* 0x000000040b0a7c11 */ /* 0x020fc8000f8010ff */
[----:B------:R-:W-:-:S05]  /*0ff0*/  LEA.HI.X R11, R11, UR5, R0, 0x2, P0 ;  /* 0x000000050b0b7c11 */ /* 0x000fca00080f1400 */
[----:B------:R1:W-:Y:S04]  /*1000*/  STG.E desc[UR16][R10.64], R13 ;  /* 0x0000000d0a007986 */ /* 0x0003e8000c101910 */
.L_x_510:
[----:B------:R-:W-:Y:S05]  /*1010*/  BSYNC.RECONVERGENT B0 ;  /* 0x0000000000007941 */ /* 0x000fea0003800200 */
.L_x_509:
[----:B------:R-:W-:Y:S04]  /*1020*/  BSSY.RECONVERGENT B0, `(.L_x_511) ;  /* 0x000000a000007945 */ /* 0x000fe80003800200 */
[----:B------:R-:W-:Y:S05]  /*1030*/  @P4 BRA `(.L_x_512) ;  /* 0x0000000000204947 */ /* 0x000fea0003800000 */
[----:B------:R-:W5:Y:S01]  /*1040*/  LDCU.64 UR4, c[0x0][0x420] ;  /* 0x00008400ff0477ac */ /* 0x000f620008000a00 */
[----:B------:R-:W-:Y:S02]  /*1050*/  IMAD R0, R9, R2, RZ ;  /* 0x0000000209007224 */ /* 0x000fe400078e02ff */
[----:B-1----:R-:W-:-:S03]  /*1060*/  IMAD.MOV.U32 R11, RZ, RZ, 0x7f800000 ;  /* 0x7f800000ff0b7424 */ /* 0x002fc600078e00ff */
[----:B------:R-:W-:-:S04]  /*1070*/  IADD3 R9, P0, PT, R0, R5, RZ ;  /* 0x0000000500097210 */ /* 0x000fc80007f1e0ff */
[----:B------:R-:W-:Y:S02]  /*1080*/  LEA.HI.X.SX32 R0, R0, R3, 0x1, P0 ;  /* 0x0000000300007211 */ /* 0x000fe400000f0eff */
[----:B-----5:R-:W-:-:S04]  /*1090*/  LEA R8, P0, R9, UR4, 0x2 ;  /* 0x0000000409087c11 */ /* 0x020fc8000f8010ff */
[----:B------:R-:W-:-:S05]  /*10a0*/  LEA.HI.X R9, R9, UR5, R0, 0x2, P0 ;  /* 0x0000000509097c11 */ /* 0x000fca00080f1400 */
[----:B------:R1:W-:Y:S04]  /*10b0*/  STG.E desc[UR16][R8.64], R11 ;  /* 0x0000000b08007986 */ /* 0x0003e8000c101910 */
.L_x_512:
[----:B------:R-:W-:Y:S05]  /*10c0*/  BSYNC.RECONVERGENT B0 ;  /* 0x0000000000007941 */ /* 0x000fea0003800200 */
.L_x_511:
[----:B------:R-:W-:Y:S05]  /*10d0*/  @P3 EXIT ;  /* 0x000000000000394d */ /* 0x000fea0003800000 */
[----:B------:R-:W5:Y:S01]  /*10e0*/  LDCU.64 UR4, c[0x0][0x420] ;  /* 0x00008400ff0477ac */ /* 0x000f620008000a00 */
[----:B------:R-:W-:-:S05]  /*10f0*/  IMAD R2, R7, R2, RZ ;  /* 0x0000000207027224 */ /* 0x000fca00078e02ff */
[----:B------:R-:W-:-:S04]  /*1100*/  IADD3 R5, P0, PT, R2, R5, RZ ;  /* 0x0000000502057210 */ /* 0x000fc80007f1e0ff */
[----:B------:R-:W-:Y:S01]  /*1110*/  LEA.HI.X.SX32 R2, R2, R3, 0x1, P0 ;  /* 0x0000000302027211 */ /* 0x000fe200000f0eff */
[----:B------:R-:W-:Y:S01]  /*1120*/  IMAD.MOV.U32 R3, RZ, RZ, 0x7f800000 ;  /* 0x7f800000ff037424 */ /* 0x000fe200078e00ff */
[----:B-----5:R-:W-:-:S04]  /*1130*/  LEA R4, P0, R5, UR4, 0x2 ;  /* 0x0000000405047c11 */ /* 0x020fc8000f8010ff */
[----:B------:R-:W-:-:S05]  /*1140*/  LEA.HI.X R5, R5, UR5, R2, 0x2, P0 ;  /* 0x0000000505057c11 */ /* 0x000fca00080f1402 */
[----:B------:R-:W-:Y:S01]  /*1150*/  STG.E desc[UR16][R4.64], R3 ;  /* 0x0000000304007986 */ /* 0x000fe2000c101910 */
[----:B------:R-:W-:Y:S05]  /*1160*/  EXIT ;  /* 0x000000000000794d */ /* 0x000fea0003800000 */
.L_x_497:
[----:B------:R-:W-:Y:S02]  /*1170*/  ISETP.NE.AND P0, PT, R229, -0x1, PT ;  /* 0xffffffffe500780c */ /* 0x000fe40003f05270 */
[----:B------:R-:W-:-:S11]  /*1180*/  ISETP.NE.AND P2, PT, R9, -0x1, PT ;  /* 0xffffffff0900780c */ /* 0x000fd60003f45270 */
[----:B------:R-:W2:Y:S08]  /*1190*/  @!P0 LDC.64 R4, c[0x0][0x398] ;  /* 0x0000e600ff048b82 */ /* 0x000eb00000000a00 */
[----:B------:R-:W3:Y:S01]  /*11a0*/  @P0 LDC.64 R6, c[0x0][0x3b0] ;  /* 0x0000ec00ff060b82 */ /* 0x000ee20000000a00 */
[----:B--2---:R-:W-:-:S04]  /*11b0*/  @!P0 IMAD.WIDE.U32 R20, R11, R4, RZ ;  /* 0x000000040b148225 */ /* 0x004fc800078e00ff */
[----:B------:R-:W-:Y:S02]  /*11c0*/  @!P0 IMAD R5, R11, R5, R21 ;  /* 0x000000050b058224 */ /* 0x000fe400078e0215 */
[----:B---3--:R-:W-:-:S04]  /*11d0*/  @P0 IMAD.WIDE.U32 R12, R229, R6, RZ ;  /* 0x00000006e50c0225 */ /* 0x008fc800078e00ff */
        /* <DEDUP_REMOVED lines=14> */
[----:B------:R-:W-:Y:S06]  /*12c0*/  BRA `(.L_x_514) ;  /* 0x0000000000147947 */ /* 0x000fec0003800000 */
.L_x_513:
[----:B------:R-:W2:Y:S01]  /*12d0*/  LDC.64 R38, c[0x0][0x3b8] ;  /* 0x0000ee00ff267b82 */ /* 0x000ea20000000a00 */
[----:B------:R-:W-:-:S05]  /*12e0*/  IADD3 R12, PT, PT, R8, R9, RZ ;  /* 0x00000009080c7210 */ /* 0x000fca0007ffe0ff */
[C---:B--2---:R-:W-:Y:S02]  /*12f0*/  IMAD R7, R12.reuse, R39, RZ ;  /* 0x000000270c077224 */ /* 0x044fe400078e02ff */
[----:B------:R-:W-:-:S05]  /*1300*/  IMAD.WIDE.U32 R12, R12, R38, RZ ;  /* 0x000000260c0c7225 */ /* 0x000fca00078e00ff */
[----:B------:R-:W-:-:S07]  /*1310*/  IADD3 R7, PT, PT, R13, R7, RZ ;  /* 0x000000070d077210 */ /* 0x000fce0007ffe0ff */
.L_x_514:
[----:B------:R-:W2:Y:S02]  /*1320*/  LDC R13, c[0x0][0x3e8] ;  /* 0x0000fa00ff0d7b82 */ /* 0x000ea40000000800 */
[----:B--2---:R-:W-:-:S04]  /*1330*/  IABS R10, R13 ;  /* 0x0000000d000a7213 */ /* 0x004fc80000000000 */
        /* <DEDUP_REMOVED lines=36> */
.L_x_515:
[----:B------:R-:W1:Y:S01]  /*1580*/  LDC.64 R180, c[0x0][0x3c0] ;  /* 0x0000f000ffb47b82 */ /* 0x000e620000000a00 */
[----:B------:R-:W-:-:S05]  /*1590*/  IADD3 R8, PT, PT, R8, R9, RZ ;  /* 0x0000000908087210 */ /* 0x000fca0007ffe0ff */
[C---:B-1----:R-:W-:Y:S02]  /*15a0*/  IMAD R6, R8.reuse, R181, RZ ;  /* 0x000000b508067224 */ /* 0x042fe400078e02ff */
[----:B------:R-:W-:-:S05]  /*15b0*/  IMAD.WIDE.U32 R14, R8, R180, RZ ;  /* 0x000000b4080e7225 */ /* 0x000fca00078e00ff */
[----:B------:R-:W-:-:S07]  /*15c0*/  IADD3 R6, PT, PT, R15, R6, RZ ;  /* 0x000000060f067210 */ /* 0x000fce0007ffe0ff */
.L_x_516:
[C---:B------:R-:W-:Y:S01]  /*15d0*/  IMAD.SHL.U32 R231, R230.reuse, 0x8, RZ ;  /* 0x00000008e6e77824 */ /* 0x040fe200078e00ff */
[----:B------:R-:W1:Y:S01]  /*15e0*/  LDCU.128 UR4, c[0x0][0x3d0] ;  /* 0x00007a00ff0477ac */ /* 0x000e620008000c00 */
[C---:B------:R-:W-:Y:S01]  /*15f0*/  IMAD.SHL.U32 R8, R230.reuse, 0x20, RZ ;  /* 0x00000020e6087824 */ /* 0x040fe200078e00ff */
[--C-:B------:R-:W-:Y:S01]  /*1600*/  SHF.R.U32.HI R232, RZ, 0x2, R230.reuse ;  /* 0x00000002ffe87819 */ /* 0x100fe200000116e6 */
[----:B------:R-:W-:Y:S01]  /*1610*/  IMAD.SHL.U32 R9, R230, 0x4, RZ ;  /* 0x00000004e6097824 */ /* 0x000fe200078e00ff */
[C---:B------:R-:W-:Y:S01]  /*1620*/  LOP3.LUT R221, R231.reuse, 0x18, RZ, 0xc0, !PT ;  /* 0x00000018e7dd7812 */ /* 0x040fe200078ec0ff */
[----:B------:R-:W2:Y:S01]  /*1630*/  LDCU.64 UR12, c[0x0][0x388] ;  /* 0x00007100ff0c77ac */ /* 0x000ea20008000a00 */
[----:B------:R-:W-:Y:S01]  /*1640*/  LOP3.LUT R10, R8, 0xc0, RZ, 0xc0, !PT ;  /* 0x000000c0080a7812 */ /* 0x000fe200078ec0ff */
[----:B------:R-:W3:Y:S01]  /*1650*/  S2UR UR19, SR_CgaCtaId ;  /* 0x00000000001379c3 */ /* 0x000ee20000008800 */
[----:B------:R-:W-:Y:S01]  /*1660*/  LOP3.LUT R13, R231, 0xd8, RZ, 0xc0, !PT ;  /* 0x000000d8e70d7812 */ /* 0x000fe200078ec0ff */
[----:B------:R-:W4:Y:S01]  /*1670*/  LDCU.64 UR10, c[0x0][0x390] ;  /* 0x00007200ff0a77ac */ /* 0x000f220008000a00 */
[----:B------:R-:W-:Y:S01]  /*1680*/  IADD3 R12, P0, PT, R221, R12, RZ ;  /* 0x0000000cdd0c7210 */ /* 0x000fe20007f1e0ff */
[----:B------:R-:W-:Y:S01]  /*1690*/  IMAD.MOV.U32 R233, RZ, RZ, RZ ;  /* 0x000000ffffe97224 */ /* 0x000fe200078e00ff */
[----:B------:R-:W-:Y:S01]  /*16a0*/  LOP3.LUT R9, R10, 0x18, R9, 0xf8, !PT ;  /* 0x000000180a097812 */ /* 0x000fe200078ef809 */
[----:B------:R-:W5:Y:S01]  /*16b0*/  LDCU.64 UR8, c[0x0][0x3c8] ;  /* 0x00007900ff0877ac */ /* 0x000f620008000a00 */
[----:B------:R-:W-:Y:S01]  /*16c0*/  LOP3.LUT R10, R13, 0x18, R230, 0x78, !PT ;  /* 0x000000180d0a7812 */ /* 0x000fe200078e78e6 */
[----:B------:R-:W-:Y:S01]  /*16d0*/  IMAD.X R13, RZ, RZ, R7, P0 ;  /* 0x000000ffff0d7224 */ /* 0x000fe200000e0607 */
[----:B------:R-:W-:Y:S01]  /*16e0*/  SHF.R.S32.HI R7, RZ, 0x1f, R4 ;  /* 0x0000001fff077819 */ /* 0x000fe20000011404 */
[----:B------:R-:W-:Y:S01]  /*16f0*/  BSSY.RECONVERGENT B0, `(.L_x_517) ;  /* 0x0000035000007945 */ /* 0x000fe20003800200 */
[----:B------:R-:W-:Y:S01]  /*1700*/  IADD3 R14, P0, PT, R221, R14, RZ ;  /* 0x0000000edd0e7210 */ /* 0x000fe20007f1e0ff */
[----:B------:R-:W-:Y:S01]  /*1710*/  IMAD.WIDE.U32 R18, R232, R38, R12 ;  /* 0x00000026e8127225 */ /* 0x000fe200078e000c */
[----:B------:R-:W-:-:S02]  /*1720*/  MOV R17, UR14 ;  /* 0x0000000e00117c02 */ /* 0x000fc40008000f00 */
[----:B------:R-:W-:Y:S01]  /*1730*/  IADD3.X R15, PT, PT, RZ, R6, RZ, P0, !PT ;  /* 0x00000006ff0f7210 */ /* 0x000fe200007fe4ff */
[----:B-1----:R-:W-:Y:S01]  /*1740*/  IMAD R13, R7, UR4, RZ ;  /* 0x00000004070d7c24 */ /* 0x002fe2000f8e02ff */
[----:B------:R-:W-:Y:S01]  /*1750*/  IADD3 R20, P0, PT, R221, R20, RZ ;  /* 0x00000014dd147210 */ /* 0x000fe20007f1e0ff */
[----:B------:R-:W-:Y:S01]  /*1760*/  IMAD R19, R232, R39, R19 ;  /* 0x00000027e8137224 */ /* 0x000fe200078e0213 */
[----:B------:R-:W-:Y:S01]  /*1770*/  LOP3.LUT R231, R10, 0x1f20, R231, 0xf8, !PT ;  /* 0x00001f200ae77812 */ /* 0x000fe200078ef8e7 */
[C---:B------:R-:W-:Y:S01]  /*1780*/  IMAD R226, R4.reuse, UR5, R13 ;  /* 0x0000000504e27c24 */ /* 0x040fe2000f8e020d */
[----:B------:R-:W-:Y:S01]  /*1790*/  UIADD3 UR5, UPT, UPT, -UR15, UR18, URZ ;  /* 0x000000120f057290 */ /* 0x000fe2000fffe1ff */
[----:B------:R-:W-:Y:S01]  /*17a0*/  IMAD.WIDE.U32 R12, R4, UR4, R18 ;  /* 0x00000004040c7c25 */ /* 0x000fe2000f8e0012 */
[----:B------:R-:W-:Y:S01]  /*17b0*/  UMOV UR4, 0x400 ;  /* 0x0000040000047882 */ /* 0x000fe20000000000 */
[----:B------:R-:W-:Y:S01]  /*17c0*/  SHF.R.U32.HI R188, RZ, 0x1, R230 ;  /* 0x00000001ffbc7819 */ /* 0x000fe200000116e6 */
[----:B---3--:R-:W-:Y:S01]  /*17d0*/  ULEA UR4, UR19, UR4, 0x18 ;  /* 0x0000000413047291 */ /* 0x008fe2000f8ec0ff */
[----:B------:R-:W-:Y:S01]  /*17e0*/  IMAD.IADD R226, R13, 0x1, R226 ;  /* 0x000000010de27824 */ /* 0x000fe200078e02e2 */
[----:B--2---:R-:W-:Y:S01]  /*17f0*/  LEA R227, P1, R12, UR12, 0x1 ;  /* 0x0000000c0ce37c11 */ /* 0x004fe2000f8208ff */
[----:B------:R-:W-:Y:S01]  /*1800*/  IMAD.WIDE.U32 R14, R232, R180, R14 ;  /* 0x000000b4e80e7225 */ /* 0x000fe200078e000e */
[----:B------:R-:W-:-:S02]  /*1810*/  LOP3.LUT R185, R8, 0x120, RZ, 0xc0, !PT ;  /* 0x0000012008b97812 */ /* 0x000fc400078ec0ff */
[----:B------:R-:W-:Y:S01]  /*1820*/  LEA.HI.X R226, R12, UR13, R226, 0x1, P1 ;  /* 0x0000000d0ce27c11 */ /* 0x000fe200088f0ce2 */
[----:B------:R-:W-:Y:S01]  /*1830*/  IMAD R7, R7, UR6, RZ ;  /* 0x0000000607077c24 */ /* 0x000fe2000f8e02ff */
[C---:B------:R-:W-:Y:S01]  /*1840*/  ISETP.GE.AND P1, PT, R232.reuse, UR5, PT ;  /* 0x00000005e8007c0c */ /* 0x040fe2000bf26270 */
[----:B------:R-:W-:Y:S01]  /*1850*/  IMAD R15, R232, R181, R15 ;  /* 0x000000b5e80f7224 */ /* 0x000fe200078e020f */
[----:B------:R-:W-:Y:S01]  /*1860*/  LOP3.LUT R36, R9, 0x8, R188, 0x78, !PT ;  /* 0x0000000809247812 */ /* 0x000fe200078e78bc */
[C---:B------:R-:W-:Y:S01]  /*1870*/  IMAD R7, R4.reuse, UR7, R7 ;  /* 0x0000000704077c24 */ /* 0x040fe2000f8e0207 */
[----:B------:R-:W-:Y:S01]  /*1880*/  LEA R231, R231, UR4, 0x1 ;  /* 0x00000004e7e77c11 */ /* 0x000fe2000f8e08ff */
[----:B------:R-:W-:Y:S02]  /*1890*/  IMAD.X R21, RZ, RZ, R5, P0 ;  /* 0x000000ffff157224 */ /* 0x000fe400000e0605 */
[----:B------:R-:W-:-:S04]  /*18a0*/  IMAD.WIDE.U32 R4, R4, UR6, R14 ;  /* 0x0000000604047c25 */ /* 0x000fc8000f8e000e */
[----:B-----5:R-:W-:Y:S01]  /*18b0*/  IMAD.WIDE.U32 R20, R0, UR8, R20 ;  /* 0x0000000800147c25 */ /* 0x020fe2000f8e0014 */
[----:B------:R-:W-:Y:S02]  /*18c0*/  IADD3 R224, PT, PT, R5, R7, RZ ;  /* 0x0000000705e07210 */ /* 0x000fe40007ffe0ff */
[----:B----4-:R-:W-:Y:S01]  /*18d0*/  LEA R225, P0, R4, UR10, 0x1 ;  /* 0x0000000a04e17c11 */ /* 0x010fe2000f8008ff */
[----:B------:R-:W-:Y:S02]  /*18e0*/  IMAD R23, R0, UR9, R21 ;  /* 0x0000000900177c24 */ /* 0x000fe4000f8e0215 */
[----:B------:R-:W-:Y:S01]  /*18f0*/  IMAD.WIDE.U32 R16, R17, 0x80, R232 ;  /* 0x0000008011107825 */ /* 0x000fe200078e00e8 */
[----:B------:R-:W-:Y:S01]  /*1900*/  LEA.HI.X R224, R4, UR11, R224, 0x1, P0 ;  /* 0x0000000b04e07c11 */ /* 0x000fe200080f0ce0 */
[----:B------:R-:W-:Y:S08]  /*1910*/  @P1 BRA `(.L_x_518) ;  /* 0x0000000000481947 */ /* 0x000ff00003800000 */
        /* <DEDUP_REMOVED lines=17> */
.L_x_519:
[----:B------:R1:W-:Y:S02]  /*1a30*/  STS.128 [R231], RZ ;  /* 0x000000ffe7007388 */ /* 0x0003e40000000c00 */
.L_x_518:
[----:B------:R-:W-:Y:S05]  /*1a40*/  BSYNC.RECONVERGENT B0 ;  /* 0x0000000000007941 */ /* 0x000fea0003800200 */
.L_x_517:
        /* <DEDUP_REMOVED lines=35> */
.L_x_521:
[----:B------:R-:W-:Y:S05]  /*1c80*/  BSYNC.RECONVERGENT B0 ;  /* 0x0000000000007941 */ /* 0x000fea0003800200 */
.L_x_520:
[----:B------:R-:W-:Y:S04]  /*1c90*/  BSSY.RECONVERGENT B0, `(.L_x_522) ;  /* 0x0000016000007945 */ /* 0x000fe80003800200 */
[----:B------:R-:W-:Y:S05]  /*1ca0*/  @P2 BRA `(.L_x_523) ;  /* 0x0000000000502947 */ /* 0x000fea0003800000 */
[----:B------:R-:W4:Y:S02]  /*1cb0*/  LDCU UR6, c[0x0][0x440] ;  /* 0x00008800ff0677ac */ /* 0x000f240008000800 */
[----:B----4-:R-:W-:-:S13]  /*1cc0*/  ISETP.GE.AND P0, PT, R221, UR6, PT ;  /* 0x00000006dd007c0c */ /* 0x010fda000bf06270 */
        /* <DEDUP_REMOVED lines=18> */
.L_x_523:
[----:B------:R-:W-:Y:S05]  /*1df0*/  BSYNC.RECONVERGENT B0 ;  /* 0x0000000000007941 */ /* 0x000fea0003800200 */
.L_x_522:
        /* <DEDUP_REMOVED lines=8> */
[----:B---3--:R-:W-:Y:S01]  /*1e80*/  IMAD.MOV.U32 R18, RZ, RZ, R20 ;  /* 0x000000ffff127224 */ /* 0x008fe200078e0014 */
        /* <DEDUP_REMOVED lines=13> */
.L_x_525:
[----:B------:R-:W-:Y:S05]  /*1f60*/  BSYNC.RECONVERGENT B0 ;  /* 0x0000000000007941 */ /* 0x000fea0003800200 */
.L_x_524:
        /* <DEDUP_REMOVED lines=13> */
.L_x_528:
[----:B------:R3:W-:Y:S02]  /*2040*/  STS.128 [R231+0x2000], RZ ;  /* 0x002000ffe7007388 */ /* 0x0007e40000000c00 */
.L_x_527:
[----:B------:R-:W-:Y:S05]  /*2050*/  BSYNC.RECONVERGENT B0 ;  /* 0x0000000000007941 */ /* 0x000fea0003800200 */
.L_x_526:
        /* <DEDUP_REMOVED lines=19> */
.L_x_530:
[----:B------:R-:W-:Y:S05]  /*2190*/  BSYNC.RECONVERGENT B0 ;  /* 0x0000000000007941 */ /* 0x000fea0003800200 */
.L_x_529:
        /* <DEDUP_REMOVED lines=14> */
.L_x_532:
[----:B------:R-:W-:Y:S05]  /*2280*/  BSYNC.RECONVERGENT B0 ;  /* 0x0000000000007941 */ /* 0x000fea0003800200 */
.L_x_531:
        /* <DEDUP_REMOVED lines=16> */
.L_x_534:
[----:B------:R-:W-:Y:S05]  /*2390*/  BSYNC.RECONVERGENT B0 ;  /* 0x0000000000007941 */ /* 0x000fea0003800200 */
.L_x_533:
[----:B------:R-:W5:Y:S01]  /*23a0*/  LDCU UR6, c[0x0][0x3e0] ;  /* 0x00007c00ff0677ac */ /* 0x000f620008000800 */
[----:B------:R-:W0:Y:S01]  /*23b0*/  LDGDEPBAR ;  /* 0x00000000000079af */ /* 0x000e220000000000 */
[C---:B------:R-:W-:Y:S01]  /*23c0*/  SHF.L.U64.HI R10, R180.reuse, 0x7, R181 ;  /* 0x00000007b40a7819 */ /* 0x040fe200000102b5 */
[----:B---3--:R-:W-:Y:S01]  /*23d0*/  IMAD.SHL.U32 R14, R180, 0x80, RZ ;  /* 0x00000080b40e7824 */ /* 0x008fe200078e00ff */
[----:B------:R-:W-:Y:S01]  /*23e0*/  SHF.R.U32.HI R15, RZ, 0x5, R230 ;  /* 0x00000005ff0f7819 */ /* 0x000fe200000116e6 */
[----:B------:R-:W-:Y:S01]  /*23f0*/  BSSY.RECONVERGENT B0, `(.L_x_535) ;  /* 0x000001e000007945 */ /* 0x000fe20003800200 */
[----:B------:R-:W-:Y:S01]  /*2400*/  LOP3.LUT R188, R188, 0x1f0, RZ, 0xc0, !PT ;  /* 0x000001f0bcbc7812 */ /* 0x000fe200078ec0ff */
[----:B-1----:R-:W-:Y:S01]  /*2410*/  IMAD R13, R10, R183, RZ ;  /* 0x000000b70a0d7224 */ /* 0x002fe200078e02ff */
[----:B------:R-:W-:Y:S01]  /*2420*/  IADD3 R187, PT, PT, R186, -UR18, R187 ;  /* 0x80000012babb7c10 */ /* 0x000fe2000fffe0bb */
[----:B-----5:R-:W-:Y:S01]  /*2430*/  IMAD R11, R11, UR6, R0 ;  /* 0x000000060b0b7c24 */ /* 0x020fe2000f8e0200 */
[----:B------:R-:W-:-:S03]  /*2440*/  LOP3.LUT R0, R230, 0x1f, RZ, 0xc0, !PT ;  /* 0x0000001fe6007812 */ /* 0x000fc600078ec0ff */
[----:B------:R-:W-:Y:S01]  /*2450*/  IMAD.SHL.U32 R11, R11, 0x20, RZ ;  /* 0x000000200b0b7824 */ /* 0x000fe200078e00ff */
[----:B------:R-:W-:-:S04]  /*2460*/  DEPBAR.LE SB0, 0x0 ;  /* 0x000080000000791a */ /* 0x000fc80000000000 */
[----:B------:R-:W-:Y:S01]  /*2470*/  BAR.SYNC.DEFER_BLOCKING 0x0 ;  /* 0x0000000000007b1d */ /* 0x000fe20000010000 */
[----:B------:R-:W-:Y:S01]  /*2480*/  IADD3 R0, P1, P0, R11, R2, R0 ;  /* 0x000000020b007210 */ /* 0x000fe2000783e000 */
[----:B------:R-:W-:Y:S01]  /*2490*/  IMAD.U32 R2, RZ, RZ, UR14 ;  /* 0x0000000eff027e24 */ /* 0x000fe2000f8e00ff */
[----:B------:R-:W-:Y:S01]  /*24a0*/  SHF.R.S32.HI R12, RZ, 0x1f, R11 ;  /* 0x0000001fff0c7819 */ /* 0x000fe2000001140b */
[----:B------:R-:W-:-:S03]  /*24b0*/  IMAD.WIDE.U32 R10, R14, R183, RZ ;  /* 0x000000b70e0a7225 */ /* 0x000fc600078e00ff */
[----:B------:R-:W-:Y:S01]  /*24c0*/  IADD3.X R3, PT, PT, R12, R3, RZ, P1, P0 ;  /* 0x000000030c037210 */ /* 0x000fe20000fe04ff */
[----:B------:R-:W-:Y:S02]  /*24d0*/  IMAD R2, R2, 0x8, R15 ;  /* 0x0000000802027824 */ /* 0x000fe400078e020f */
[----:B------:R-:W-:Y:S01]  /*24e0*/  IMAD.IADD R13, R11, 0x1, R13 ;  /* 0x000000010b0d7824 */ /* 0x000fe200078e020d */
[----:B------:R-:W-:Y:S06]  /*24f0*/  @P3 BRA `(.L_x_536) ;  /* 0x0000000000303947 */ /* 0x000fec0003800000 */
[----:B------:R-:W1:Y:S02]  /*2500*/  LDCU UR6, c[0x0][0x440] ;  /* 0x00008800ff0677ac */ /* 0x000e640008000800 */
[----:B-1----:R-:W-:-:S13]  /*2510*/  ISETP.GE.AND P0, PT, R221, UR6, PT ;  /* 0x00000006dd007c0c */ /* 0x002fda000bf06270 */
        /* <DEDUP_REMOVED lines=8> */
.L_x_537:
[----:B------:R3:W-:Y:S01]  /*25a0*/  STS.128 [R231+0x4000], RZ ;  /* 0x004000ffe7007388 */ /* 0x0007e20000000c00 */
[----:B------:R-:W-:Y:S05]  /*25b0*/  BRA `(.L_x_538) ;  /* 0x0000000000047947 */ /* 0x000fea0003800000 */
.L_x_536:
[----:B------:R1:W-:Y:S02]  /*25c0*/  STS.128 [R231+0x4000], RZ ;  /* 0x004000ffe7007388 */ /* 0x0003e40000000c00 */
.L_x_538:
[----:B------:R-:W-:Y:S05]  /*25d0*/  BSYNC.RECONVERGENT B0 ;  /* 0x0000000000007941 */ /* 0x000fea0003800200 */
.L_x_535:
[-C--:B------:R-:W-:Y:S01]  /*25e0*/  ISETP.GE.AND P0, PT, R6, R7.reuse, PT ;  /* 0x000000070600720c */ /* 0x080fe20003f06270 */
[----:B-1----:R-:W-:Y:S01]  /*25f0*/  IMAD.SHL.U32 R14, R230, 0x10, RZ ;  /* 0x00000010e60e7824 */ /* 0x002fe200078e00ff */
[-C--:B------:R-:W-:Y:S01]  /*2600*/  ISETP.GE.AND P2, PT, R5, R7.reuse, PT ;  /* 0x000000070500720c */ /* 0x080fe20003f46270 */
[----:B------:R-:W-:Y:S01]  /*2610*/  BSSY.RECONVERGENT B0, `(.L_x_539) ;  /* 0x0000018000007945 */ /* 0x000fe20003800200 */
[----:B------:R-:W-:Y:S02]  /*2620*/  ISETP.GE.AND P1, PT, R4, R7, PT ;  /* 0x000000070400720c */ /* 0x000fe40003f26270 */
[----:B------:R-:W-:Y:S02]  /*2630*/  LOP3.LUT R15, R14, 0x100, RZ, 0xc0, !PT ;  /* 0x000001000e0f7812 */ /* 0x000fe400078ec0ff */
[----:B------:R-:W-:Y:S02]  /*2640*/  LOP3.LUT R4, R9, 0x8, R230, 0x78, !PT ;  /* 0x0000000809047812 */ /* 0x000fe400078e78e6 */
[----:B------:R-:W-:-:S02]  /*2650*/  LOP3.LUT R15, R15, 0x20, R8, 0xf8, !PT ;  /* 0x000000200f0f7812 */ /* 0x000fc400078ef808 */
[----:B------:R-:W-:Y:S01]  /*2660*/  LOP3.LUT R5, R185, 0x3e00, R14, 0xf8, !PT ;  /* 0x00003e00b9057812 */ /* 0x000fe200078ef80e */
[----:B------:R1:W-:Y:S02]  /*2670*/  @P0 STS.128 [R231+0x4800], RZ ;  /* 0x004800ffe7000388 */ /* 0x0003e40000000c00 */
[----:B------:R-:W-:Y:S02]  /*2680*/  IMAD.IADD R219, R4, 0x1, R15 ;  /* 0x0000000104db7824 */ /* 0x000fe400078e020f */
[----:B------:R-:W-:Y:S01]  /*2690*/  IMAD.IADD R220, R36, 0x1, R5 ;  /* 0x0000000124dc7824 */ /* 0x000fe200078e0205 */
[----:B------:R-:W-:Y:S06]  /*26a0*/  @P0 BRA `(.L_x_540) ;  /* 0x0000000000380947 */ /* 0x000fec0003800000 */
        /* <DEDUP_REMOVED lines=14> */
.L_x_540:
[----:B------:R-:W-:Y:S05]  /*2790*/  BSYNC.RECONVERGENT B0 ;  /* 0x0000000000007941 */ /* 0x000fea0003800200 */
.L_x_539:
        /* <DEDUP_REMOVED lines=17> */
.L_x_542:
[----:B------:R-:W-:Y:S05]  /*28b0*/  BSYNC.RECONVERGENT B0 ;  /* 0x0000000000007941 */ /* 0x000fea0003800200 */
.L_x_541:
        /* <DEDUP_REMOVED lines=17> */
.L_x_544:
[----:B------:R-:W-:Y:S05]  /*29d0*/  BSYNC.RECONVERGENT B0 ;  /* 0x0000000000007941 */ /* 0x000fea0003800200 */
.L_x_543:
[----:B-1----:R-:W-:Y:S01]  /*29e0*/  LDSM.16.M88.4 R4, [R220] ;  /* 0x00000000dc04783b */ /* 0x002fe20000000200 */
[----:B------:R-:W-:Y:S01]  /*29f0*/  IMAD.MOV.U32 R197, RZ, RZ, 0x20 ;  /* 0x00000020ffc57424 */ /* 0x000fe200078e00ff */
[----:B------:R-:W-:Y:S02]  /*2a00*/  LOP3.LUT P2, RZ, R230, 0x4, RZ, 0xc0, !PT ;  /* 0x00000004e6ff7812 */ /* 0x000fe4000784c0ff */
[----:B------:R-:W-:Y:S01]  /*2a10*/  LDSM.16.M88.4 R8, [R220+0x1000] ;  /* 0x00100000dc08783b */ /* 0x000fe20000000200 */
[----:B------:R-:W-:Y:S02]  /*2a20*/  ISETP.GT.AND P0, PT, R183, R228, PT ;  /* 0x000000e4b700720c */ /* 0x000fe40003f04270 */
[----:B------:R-:W-:Y:S01]  /*2a30*/  SEL R197, R197, 0xffffffe0, !P2 ;  /* 0xffffffe0c5c57807 */ /* 0x000fe20005000000 */
[----:B------:R-:W1:Y:S04]  /*2a40*/  LDSM.16.M88.4 R176, [R219+0x3c00] ;  /* 0x003c0000dbb0783b */ /* 0x000e680000000200 */
[----:B------:R-:W5:Y:S01]  /*2a50*/  LDSM.16.M88.4 R128, [R219+0x2000] ;  /* 0x00200000db80783b */ /* 0x000f620000000200 */
[----:B------:R-:W-:-:S02]  /*2a60*/  IMAD.IADD R201, R219, 0x1, R197 ;  /* 0x00000001dbc97824 */ /* 0x000fc400078e02c5 */
        /* <DEDUP_REMOVED lines=55> */
[C---:B-1----:R-:W-:Y:S01]  /*2de0*/  HMMA.16816.F32.BF16 R132, R168.reuse, R164, R132 ;  /* 0x000000a4a884723c */ /* 0x042fe20000041884 */
[C---:B------:R-:W-:Y:S02]  /*2df0*/  IADD3 R187, PT, PT, R188.reuse, 0x1, R187 ;  /* 0x00000001bcbb7810 */ /* 0x040fe40007ffe0bb */
[-C--:B------:R-:W-:Y:S02]  /*2e00*/  IADD3 R238, PT, PT, R188, R186.reuse, -R189 ;  /* 0x000000babcee7210 */ /* 0x080fe40007ffe8bd */
[C---:B------:R-:W-:Y:S02]  /*2e10*/  VIMNMX R237, PT, PT, R187.reuse, R186, PT ;  /* 0x000000babbed7248 */ /* 0x040fe40003fe0100 */
[C-C-:B------:R-:W-:Y:S01]  /*2e20*/  VIADDMNMX R236, R187.reuse, 0x8, R186.reuse, PT ;  /* 0x00000008bbec7846 */ /* 0x140fe200038001ba */
[----:B------:R-:W-:Y:S01]  /*2e30*/  HMMA.16816.F32.BF16 R124, R168, R160, R124 ;  /* 0x000000a0a87c723c */ /* 0x000fe2000004187c */
[C-C-:B------:R-:W-:Y:S02]  /*2e40*/  VIADDMNMX R235, R187.reuse, 0x40, R186.reuse, PT ;  /* 0x00000040bbeb7846 */ /* 0x140fe400038001ba */
[----:B------:R-:W-:-:S05]  /*2e50*/  VIADDMNMX R234, R187, 0x48, R186, PT ;  /* 0x00000048bbea7846 */ /* 0x000fca00038001ba */
        /* <DEDUP_REMOVED lines=26> */
[-C--:B------:R-:W-:Y:S08]  /*3000*/  HMMA.16816.F32.BF16 R8, R172, R138.reuse, R8 ;  /* 0x0000008aac08723c */ /* 0x080ff00000041808 */
        /* <DEDUP_REMOVED lines=16> */
[----:B------:R-:W-:Y:S02]  /*3110*/  @!P0 LEA R140, P4, R184, R227, 0x1 ;  /* 0x000000e3b88c8211 */ /* 0x000fe400078808ff */
        /* <DEDUP_REMOVED lines=31> */
.L_x_547:
[----:B------:R-:W-:Y:S05]  /*3310*/  BSYNC.RECONVERGENT B0 ;  /* 0x0000000000007941 */ /* 0x000fea0003800200 */
.L_x_546:
[----:B------:R-:W0:Y:S02]  /*3320*/  LDGDEPBAR ;  /* 0x00000000000079af */ /* 0x000e240000000000 */
.L_x_545:
[----:B------:R-:W-:Y:S01]  /*3330*/  IMAD.SHL.U32 R252, R230, 0x2, RZ ;  /* 0x00000002e6fc7824 */ /* 0x000fe200078e00ff */
[----:B------:R-:W-:Y:S01]  /*3340*/  STL.64 [R1+0x40], R200 ;  /* 0x000040c801007387 */ /* 0x000fe20000100a00 */
[----:B-1----:R-:W-:Y:S01]  /*3350*/  VIADD R136, R238, 0x8 ;  /* 0x00000008ee887836 */ /* 0x002fe20000000000 */
[----:B------:R-:W-:Y:S01]  /*3360*/  UIADD3 UR8, UPT, UPT, UR21, -0x4498517b, URZ ;  /* 0xbb67ae8515087890 */ /* 0x000fe2000fffe0ff */
[----:B--2---:R-:W-:Y:S01]  /*3370*/  IMAD.IADD R4, R185, 0x1, R36 ;  /* 0x00000001b9047824 */ /* 0x004fe200078e0224 */
[----:B------:R-:W-:Y:S01]  /*3380*/  LOP3.LUT R252, R252, 0x6, RZ, 0xc0, !PT ;  /* 0x00000006fcfc7812 */ /* 0x000fe200078ec0ff */
[C---:B------:R-:W-:Y:S01]  /*3390*/  VIADD R172, R238.reuse, 0x40 ;  /* 0x00000040eeac7836 */ /* 0x040fe20000000000 */
[----:B------:R-:W-:Y:S01]  /*33a0*/  STL.64 [R1+0x38], R180 ;  /* 0x000038b401007387 */ /* 0x000fe20000100a00 */
[----:B------:R-:W-:Y:S01]  /*33b0*/  VIADD R36, R238, 0x48 ;  /* 0x00000048ee247836 */ /* 0x000fe20000000000 */
[----:B------:R-:W-:Y:S01]  /*33c0*/  UIADD3 UR7, UPT, UPT, UR20, -0x61c88647, URZ ;  /* 0x9e3779b914077890 */ /* 0x000fe2000fffe0ff */
[----:B------:R-:W-:Y:S01]  /*33d0*/  IMAD R5, R183, 0x80, R252 ;  /* 0x00000080b7057824 */ /* 0x000fe200078e02fc */
[----:B------:R-:W-:Y:S01]  /*33e0*/  UIADD3 UR6, UPT, UPT, UR20, 0x3c6ef372, URZ ;  /* 0x3c6ef37214067890 */ /* 0x000fe2000fffe0ff */
[----:B------:R-:W-:Y:S01]  /*33f0*/  VIADD R208, R2, 0x4 ;  /* 0x0000000402d07836 */ /* 0x000fe20000000000 */
[----:B------:R-:W-:Y:S01]  /*3400*/  UIADD3 UR18, UPT, UPT, UR21, 0x76cf5d0a, URZ ;  /* 0x76cf5d0a15127890 */ /* 0x000fe2000fffe0ff */
[C---:B------:R-:W-:Y:S01]  /*3410*/  VIADD R191, R5.reuse, 0x1 ;  /* 0x0000000105bf7836 */ /* 0x040fe20000000000 */
[-C--:B------:R-:W-:Y:S01]  /*3420*/  ISETP.GT.AND P1, PT, R136, R5.reuse, PT ;  /* 0x000000058800720c */ /* 0x080fe20003f24270 */
[C---:B------:R-:W-:Y:S01]  /*3430*/  VIADD R139, R5.reuse, 0x9 ;  /* 0x00000009058b7836 */ /* 0x040fe20000000000 */
[C---:B------:R-:W-:Y:S01]  /*3440*/  ISETP.GT.AND P4, PT, R238.reuse, R5, PT ;  /* 0x00000005ee00720c */ /* 0x040fe20003f84270 */
[C---:B------:R-:W-:Y:S01]  /*3450*/  VIADD R7, R5.reuse, 0x8 ;  /* 0x0000000805077836 */ /* 0x040fe20000000000 */
[-C--:B------:R-:W-:Y:S01]  /*3460*/  ISETP.GT.AND P3, PT, R238, R191.reuse, PT ;  /* 0x000000bfee00720c */ /* 0x080fe20003f64270 */
[C---:B------:R-:W-:Y:S01]  /*3470*/  VIADD R189, R5.reuse, 0x10 ;  /* 0x0000001005bd7836 */ /* 0x040fe20000000000 */
[-C--:B------:R-:W-:Y:S01]  /*3480*/  ISETP.GT.AND P0, PT, R136, R191.reuse, PT ;  /* 0x000000bf8800720c */ /* 0x080fe20003f04270 */
[----:B------:R-:W-:Y:S01]  /*3490*/  VIADD R187, R5, 0x11 ;  /* 0x0000001105bb7836 */ /* 0x000fe20000000000 */
[----:B------:R-:W-:Y:S01]  /*34a0*/  FSEL R154, R133, -INF , !P3 ;  /* 0xff800000859a7808 */ /* 0x000fe20005800000 */
[C---:B------:R-:W-:Y:S01]  /*34b0*/  VIADD R185, R5.reuse, 0x19 ;  /* 0x0000001905b97836 */ /* 0x040fe20000000000 */
[----:B------:R-:W-:Y:S01]  /*34c0*/  FSEL R148, R134, -INF , !P1 ;  /* 0xff80000086947808 */ /* 0x000fe20004800000 */
[C---:B------:R-:W-:Y:S01]  /*34d0*/  VIADD R159, R5.reuse, 0x18 ;  /* 0x00000018059f7836 */ /* 0x040fe20000000000 */
[----:B------:R-:W-:Y:S01]  /*34e0*/  ISETP.GT.AND P3, PT, R172, R191, PT ;  /* 0x000000bfac00720c */ /* 0x000fe20003f64270 */
[C---:B------:R-:W-:Y:S01]  /*34f0*/  VIADD R177, R5.reuse, 0x21 ;  /* 0x0000002105b17836 */ /* 0x040fe20000000000 */
[C---:B------:R-:W-:Y:S01]  /*3500*/  ISETP.GT.AND P1, PT, R36.reuse, R5, PT ;  /* 0x000000052400720c */ /* 0x040fe20003f24270 */
[----:B------:R-:W-:Y:S01]  /*3510*/  VIADD R175, R5, 0x28 ;  /* 0x0000002805af7836 */ /* 0x000fe20000000000 */
[----:B------:R-:W-:Y:S01]  /*3520*/  FSEL R6, R135, -INF , !P0 ;  /* 0xff80000087067808 */ /* 0x000fe20004000000 */
[----:B------:R-:W-:Y:S01]  /*3530*/  VIADD R179, R5, 0x20 ;  /* 0x0000002005b37836 */ /* 0x000fe20000000000 */
[----:B------:R-:W-:Y:S01]  /*3540*/  FSEL R158, R73, -INF , !P3 ;  /* 0xff800000499e7808 */ /* 0x000fe20005800000 */
[C---:B------:R-:W-:Y:S01]  /*3550*/  VIADD R167, R5.reuse, 0x30 ;  /* 0x0000003005a77836 */ /* 0x040fe20000000000 */
[----:B------:R-:W-:Y:S01]  /*3560*/  ISETP.GT.AND P0, PT, R36, R191, PT ;  /* 0x000000bf2400720c */ /* 0x000fe20003f04270 */
[C---:B------:R-:W-:Y:S01]  /*3570*/  VIADD R173, R5.reuse, 0x29 ;  /* 0x0000002905ad7836 */ /* 0x040fe20000000000 */
[----:B------:R-:W-:Y:S01]  /*3580*/  FSEL R162, R74, -INF , !P1 ;  /* 0xff8000004aa27808 */ /* 0x000fe20004800000 */
[C---:B------:R-:W-:Y:S01]  /*3590*/  VIADD R163, R5.reuse, 0x38 ;  /* 0x0000003805a37836 */ /* 0x040fe20000000000 */
[----:B------:R-:W-:Y:S01]  /*35a0*/  ISETP.GT.AND P3, PT, R238, R139, PT ;  /* 0x0000008bee00720c */ /* 0x000fe20003f64270 */
[C---:B------:R-:W-:Y:S01]  /*35b0*/  VIADD R161, R5.reuse, 0x39 ;  /* 0x0000003905a17836 */ /* 0x040fe20000000000 */
[----:B------:R-:W-:Y:S01]  /*35c0*/  ISETP.GT.AND P1, PT, R136, R7, PT ;  /* 0x000000078800720c */ /* 0x000fe20003f24270 */
[C---:B------:R-:W-:Y:S01]  /*35d0*/  VIADD R165, R5.reuse, 0x31 ;  /* 0x0000003105a57836 */ /* 0x040fe20000000000 */
[----:B------:R-:W-:Y:S01]  /*35e0*/  FSEL R160, R132, -INF , !P4 ;  /* 0xff80000084a07808 */ /* 0x000fe20006000000 */
[C---:B------:R-:W-:Y:S01]  /*35f0*/  VIADD R151, R5.reuse, 0x41 ;  /* 0x0000004105977836 */ /* 0x040fe20000000000 */
[----:B------:R-:W-:Y:S01]  /*3600*/  ISETP.GT.AND P4, PT, R172, R5, PT ;  /* 0x00000005ac00720c */ /* 0x000fe20003f84270 */
        /* <DEDUP_REMOVED lines=9> */
[C---:B------:R-:W-:Y:S01]  /*36a0*/  ISETP.GT.AND P3, PT, R136.reuse, R189, PT ;  /* 0x000000bd8800720c */ /* 0x040fe20003f64270 */
        /* <DEDUP_REMOVED lines=15> */
[C---:B------:R-:W-:Y:S01]  /*37a0*/  ISETP.GT.AND P3, PT, R136.reuse, R177, PT ;  /* 0x000000b18800720c */ /* 0x040fe20003f64270 */
[----:B------:R-:W-:Y:S01]  /*37b0*/  VIADD R75, R5, 0x78 ;  /* 0x00000078054b7836 */ /* 0x000fe20000000000 */
[----:B------:R-:W-:Y:S01]  /*37c0*/  FSEL R146, R127, -INF , !P1 ;  /* 0xff8000007f927808 */ /* 0x000fe20004800000 */
[----:B------:R-:W-:Y:S01]  /*37d0*/  VIADD R137, R5, 0x69 ;  /* 0x0000006905897836 */ /* 0x000fe20000000000 */
[----:B------:R-:W-:Y:S01]  /*37e0*/  ISETP.GT.AND P1, PT, R136, R175, PT ;  /* 0x000000af8800720c */ /* 0x000fe20003f24270 */
[----:B------:R-:W-:Y:S01]  /*37f0*/  IMAD.WIDE.U32 R210, R2, -0x326172a9, RZ ;  /* 0xcd9e8d5702d27825 */ /* 0x000fe200078e00ff */
[----:B------:R-:W-:Y:S01]  /*3800*/  FSEL R166, R128, -INF , !P4 ;  /* 0xff80000080a67808 */ /* 0x000fe20006000000 */
[----:B------:R-:W-:Y:S01]  /*3810*/  STL.64 [R1+0x30], R38 ;  /* 0x0000302601007387 */ /* 0x000fe20000100a00 */
[----:B------:R-:W-:Y:S01]  /*3820*/  ISETP.GT.AND P4, PT, R136, R179, PT ;  /* 0x000000b38800720c */ /* 0x000fe20003f84270 */
[----:B------:R-:W-:Y:S01]  /*3830*/  IMAD.WIDE.U32 R208, R208, -0x326172a9, RZ ;  /* 0xcd9e8d57d0d07825 */ /* 0x000fe200078e00ff */
[----:B------:R-:W-:Y:S01]  /*3840*/  FSEL R142, R123, -INF , !P5 ;  /* 0xff8000007b8e7808 */ /* 0x000fe20006800000 */
[----:B------:R-:W-:Y:S01]  /*3850*/  UIADD3 UR15, UPT, UPT, UR21, 0x32370b8f, URZ ;  /* 0x32370b8f150f7890 */ /* 0x000fe2000fffe0ff */
[----:B------:R-:W-:Y:S01]  /*3860*/  FSEL R144, R122, -INF , !P0 ;  /* 0xff8000007a907808 */ /* 0x000fe20004000000 */
[----:B------:R-:W-:Y:S01]  /*3870*/  IMAD.WIDE.U32 R212, R0, -0x2daee0ad, RZ ;  /* 0xd2511f5300d47825 */ /* 0x000fe200078e00ff */
[C---:B------:R-:W-:Y:S01]  /*3880*/  ISETP.GT.AND P5, PT, R136.reuse, R167, PT ;  /* 0x000000a78800720c */ /* 0x040fe20003fa4270 */
[----:B------:R-:W-:Y:S01]  /*3890*/  UIADD3 UR10, UPT, UPT, UR20, -0x255992d5, URZ ;  /* 0xdaa66d2b140a7890 */ /* 0x000fe2000fffe0ff */
[----:B------:R-:W-:Y:S01]  /*38a0*/  FSEL R138, R119, -INF , !P3 ;  /* 0xff800000778a7808 */ /* 0x000fe20005800000 */
[----:B------:R-:W-:Y:S01]  /*38b0*/  UIADD3 UR13, UPT, UPT, UR21, -0x126145ec, URZ ;  /* 0xed9eba14150d7890 */ /* 0x000fe2000fffe0ff */
[C---:B------:R-:W-:Y:S01]  /*38c0*/  ISETP.GT.AND P0, PT, R136.reuse, R173, PT ;  /* 0x000000ad8800720c */ /* 0x040fe20003f04270 */
[----:B------:R-:W-:Y:S01]  /*38d0*/  STL.64 [R1+0x18], R212 ;  /* 0x000018d401007387 */ /* 0x000fe20000100a00 */
[----:B------:R-:W-:Y:S01]  /*38e0*/  ISETP.GT.AND P3, PT, R136, R163, PT ;  /* 0x000000a38800720c */ /* 0x000fe20003f64270 */
[----:B------:R-:W-:Y:S01]  /*38f0*/  UIADD3 UR12, UPT, UPT, UR21, -0x56f99767, URZ ;  /* 0xa9066899150c7890 */ /* 0x000fe2000fffe0ff */
[----:B------:R-:W-:Y:S01]  /*3900*/  FSEL R130, R114, -INF , !P1 ;  /* 0xff80000072827808 */ /* 0x000fe20004800000 */
[----:B------:R-:W1:Y:S01]  /*3910*/  LDCU UR9, c[0x0][0x45c] ;  /* 0x00008b80ff0977ac */ /* 0x000e620008000800 */
[----:B------:R-:W-:-:S02]  /*3920*/  ISETP.GT.AND P1, PT, R136, R161, PT ;  /* 0x000000a18800720c */ /* 0x000fc40003f24270 */
[----:B------:R-:W-:Y:S02]  /*3930*/  FSEL R140, R118, -INF , !P4 ;  /* 0xff800000768c7808 */ /* 0x000fe40006000000 */
        /* <DEDUP_REMOVED lines=8> */
[----:B------:R-:W-:Y:S02]  /*39c0*/  ISETP.GT.AND P1, PT, R136, R149, PT ;  /* 0x000000958800720c */ /* 0x000fe40003f24270 */
[----:B------:R-:W-:Y:S02]  /*39d0*/  FSEL R123, R111, -INF , !P4 ;  /* 0xff8000006f7b7808 */ /* 0x000fe40006000000 */
[----:B------:R-:W-:-:S02]  /*39e0*/  FSEL R111, R103, -INF , !P5 ;  /* 0xff800000676f7808 */ /* 0x000fc40006800000 */
        /* <DEDUP_REMOVED lines=8> */
[C---:B------:R-:W-:Y:S02]  /*3a70*/  ISETP.GT.AND P4, PT, R136.reuse, R155, PT ;  /* 0x0000009b8800720c */ /* 0x040fe40003f84270 */
[----:B------:R-:W-:Y:S02]  /*3a80*/  ISETP.GT.AND P0, PT, R136, R141, PT ;  /* 0x0000008d8800720c */ /* 0x000fe40003f04270 */
[----:B------:R-:W-:Y:S02]  /*3a90*/  ISETP.GT.AND P3, PT, R172, R7, PT ;  /* 0x00000007ac00720c */ /* 0x000fe40003f64270 */
[----:B------:R-:W-:-:S02]  /*3aa0*/  FSEL R87, R87, -INF , !P1 ;  /* 0xff80000057577808 */ /* 0x000fc40004800000 */
        /* <DEDUP_REMOVED lines=8> */
[----:B------:R-:W-:Y:S02]  /*3b30*/  ISETP.GT.AND P1, PT, R36, R139, PT ;  /* 0x0000008b2400720c */ /* 0x000fe40003f24270 */
[----:B------:R-:W-:Y:S02]  /*3b40*/  ISETP.GT.AND P3, PT, R136, R129, PT ;  /* 0x000000818800720c */ /* 0x000fe40003f64270 */
[----:B------:R-:W-:Y:S02]  /*3b50*/  FSEL R90, R90, -INF , !P5 ;  /* 0xff8000005a5a7808 */ /* 0x000fe40006800000 */
[----:B------:R-:W-:-:S02]  /*3b60*/  FSEL R91, R91, -INF , !P4 ;  /* 0xff8000005b5b7808 */ /* 0x000fc40006000000 */
[----:B------:R-:W-:Y:S02]  /*3b70*/  FSEL R107, R70, -INF , !P0 ;  /* 0xff800000466b7808 */ /* 0x000fe40004000000 */
[C---:B------:R-:W-:Y:S02]  /*3b80*/  ISETP.GT.AND P5, PT, R136.reuse, R131, PT ;  /* 0x000000838800720c */ /* 0x040fe40003fa4270 */
[----:B------:R-:W-:Y:S02]  /*3b90*/  ISETP.GT.AND P4, PT, R136, R73, PT ;  /* 0x000000498800720c */ /* 0x000fe40003f84270 */
[----:B------:R-:W-:Y:S02]  /*3ba0*/  FSEL R70, R71, -INF , !P1 ;  /* 0xff80000047467808 */ /* 0x000fe40004800000 */
[----:B------:R-:W-:Y:S02]  /*3bb0*/  ISETP.GT.AND P1, PT, R172, R189, PT ;  /* 0x000000bdac00720c */ /* 0x000fe40003f24270 */
[----:B------:R-:W-:-:S02]  /*3bc0*/  FSEL R79, R79, -INF , !P3 ;  /* 0xff8000004f4f7808 */ /* 0x000fc40005800000 */
[----:B------:R-:W-:Y:S02]  /*3bd0*/  ISETP.GT.AND P3, PT, R172, R159, PT ;  /* 0x0000009fac00720c */ /* 0x000fe40003f64270 */
[----:B------:R-:W-:Y:S02]  /*3be0*/  ISETP.GT.AND P0, PT, R136, R75, PT ;  /* 0x0000004b8800720c */ /* 0x000fe40003f04270 */
[----:B------:R-:W-:Y:S02]  /*3bf0*/  FSEL R174, R78, -INF , !P5 ;  /* 0xff8000004eae7808 */ /* 0x000fe40006800000 */
[----:B------:R-:W-:Y:S02]  /*3c00*/  FSEL R69, R171, -INF , !P4 ;  /* 0xff800000ab457808 */ /* 0x000fe40006000000 */
[----:B------:R-:W-:Y:S02]  /*3c10*/  ISETP.GT.AND P5, PT, R172, R187, PT ;  /* 0x000000bbac00720c */ /* 0x000fe40003fa4270 */
[----:B------:R-:W-:-:S02]  /*3c20*/  FSEL R171, R64, -INF , !P1 ;  /* 0xff80000040ab7808 */ /* 0x000fc40004800000 */
[----:B------:R-:W-:Y:S02]  /*3c30*/  ISETP.GT.AND P1, PT, R172, R177, PT ;  /* 0x000000b1ac00720c */ /* 0x000fe40003f24270 */
[----:B------:R-:W-:Y:S02]  /*3c40*/  FSEL R98, R60, -INF , !P3 ;  /* 0xff8000003c627808 */ /* 0x000fe40005800000 */
[----:B------:R-:W-:Y:S02]  /*3c50*/  FSEL R170, R170, -INF , !P0 ;  /* 0xff800000aaaa7808 */ /* 0x000fe40004000000 */
[C---:B------:R-:W-:Y:S02]  /*3c60*/  ISETP.GT.AND P3, PT, R172.reuse, R173, PT ;  /* 0x000000adac00720c */ /* 0x040fe40003f64270 */
[C---:B------:R-:W-:Y:S02]  /*3c70*/  ISETP.GT.AND P0, PT, R172.reuse, R185, PT ;  /* 0x000000b9ac00720c */ /* 0x040fe40003f04270 */
[----:B------:R-:W-:-:S02]  /*3c80*/  ISETP.GT.AND P4, PT, R172, R179, PT ;  /* 0x000000b3ac00720c */ /* 0x000fc40003f84270 */
[----:B------:R-:W-:Y:S02]  /*3c90*/  FSEL R194, R65, -INF , !P5 ;  /* 0xff80000041c27808 */ /* 0x000fe40006800000 */
[----:B------:R-:W-:Y:S02]  /*3ca0*/  ISETP.GT.AND P5, PT, R172, R175, PT ;  /* 0x000000afac00720c */ /* 0x000fe40003fa4270 */
[----:B------:R-:W-:Y:S02]  /*3cb0*/  FSEL R60, R57, -INF , !P1 ;  /* 0xff800000393c7808 */ /* 0x000fe40004800000 */
[----:B------:R-:W-:Y:S02]  /*3cc0*/  FSEL R57, R53, -INF , !P3 ;  /* 0xff80000035397808 */ /* 0x000fe40005800000 */
[----:B------:R-:W-:Y:S02]  /*3cd0*/  FSEL R64, R61, -INF , !P0 ;  /* 0xff8000003d407808 */ /* 0x000fe40004000000 */
[----:B------:R-:W-:-:S02]  /*3ce0*/  FSEL R188, R56, -INF , !P4 ;  /* 0xff80000038bc7808 */ /* 0x000fc40006000000 */
[C---:B------:R-:W-:Y:S02]  /*3cf0*/  ISETP.GT.AND P3, PT, R172.reuse, R157, PT ;  /* 0x0000009dac00720c */ /* 0x040fe40003f64270 */
[C---:B------:R-:W-:Y:S02]  /*3d00*/  ISETP.GT.AND P0, PT, R172.reuse, R167, PT ;  /* 0x000000a7ac00720c */ /* 0x040fe40003f04270 */
[C---:B------:R-:W-:Y:S02]  /*3d10*/  ISETP.GT.AND P4, PT, R172.reuse, R165, PT ;  /* 0x000000a5ac00720c */ /* 0x040fe40003f84270 */
[----:B------:R-:W-:Y:S02]  /*3d20*/  ISETP.GT.AND P1, PT, R172, R163, PT ;  /* 0x000000a3ac00720c */ /* 0x000fe40003f24270 */
[----:B------:R-:W-:Y:S02]  /*3d30*/  FSEL R178, R52, -INF , !P5 ;  /* 0xff80000034b27808 */ /* 0x000fe40006800000 */
[----:B------:R-:W-:-:S02]  /*3d40*/  ISETP.GT.AND P5, PT, R172, R161, PT ;  /* 0x000000a1ac00720c */ /* 0x000fc40003fa4270 */
        /* <DEDUP_REMOVED lines=14> */
[----:B------:R-:W-:Y:S02]  /*3e30*/  ISETP.GT.AND P3, PT, R172, R141, PT ;  /* 0x0000008dac00720c */ /* 0x000fe40003f64270 */
[----:B------:R-:W-:Y:S02]  /*3e40*/  ISETP.GT.AND P6, PT, R136, R137, PT ;  /* 0x000000898800720c */ /* 0x000fe40003fc4270 */
[C---:B------:R-:W-:Y:S02]  /*3e50*/  ISETP.GT.AND P0, PT, R172.reuse, R145, PT ;  /* 0x00000091ac00720c */ /* 0x040fe40003f04270 */
[----:B------:R-:W-:-:S02]  /*3e60*/  ISETP.GT.AND P4, PT, R172, R133, PT ;  /* 0x00000085ac00720c */ /* 0x000fc40003f84270 */
[----:B------:R-:W-:Y:S02]  /*3e70*/  ISETP.GT.AND P1, PT, R172, R147, PT ;  /* 0x00000093ac00720c */ /* 0x000fe40003f24270 */
[----:B------:R-:W-:Y:S02]  /*3e80*/  FSEL R136, R28, -INF , !P5 ;  /* 0xff8000001c887808 */ /* 0x000fe40006800000 */
[----:B------:R-:W-:Y:S02]  /*3e90*/  ISETP.GT.AND P5, PT, R172, R143, PT ;  /* 0x0000008fac00720c */ /* 0x000fe40003fa4270 */
[----:B------:R-:W-:Y:S02]  /*3ea0*/  FSEL R44, R16, -INF , !P3 ;  /* 0xff800000102c7808 */ /* 0x000fe40005800000 */
[----:B------:R-:W-:Y:S02]  /*3eb0*/  FSEL R134, R24, -INF , !P0 ;  /* 0xff80000018867808 */ /* 0x000fe40004000000 */
[----:B------:R-:W-:-:S02]  /*3ec0*/  FSEL R71, R25, -INF , !P4 ;  /* 0xff80000019477808 */ /* 0x000fc40006000000 */
[----:B------:R-:W-:Y:S02]  /*3ed0*/  FSEL R132, R20, -INF , !P1 ;  /* 0xff80000014847808 */ /* 0x000fe40004800000 */
[C---:B------:R-:W-:Y:S02]  /*3ee0*/  ISETP.GT.AND P3, PT, R172.reuse, R75, PT ;  /* 0x0000004bac00720c */ /* 0x040fe40003f64270 */
[C---:B------:R-:W-:Y:S02]  /*3ef0*/  ISETP.GT.AND P0, PT, R172.reuse, R137, PT ;  /* 0x00000089ac00720c */ /* 0x040fe40003f04270 */
[C---:B------:R-:W-:Y:S02]  /*3f00*/  ISETP.GT.AND P4, PT, R172.reuse, R131, PT ;  /* 0x00000083ac00720c */ /* 0x040fe40003f84270 */
[----:B------:R-:W-:Y:S02]  /*3f10*/  ISETP.GT.AND P1, PT, R172, R129, PT ;  /* 0x00000081ac00720c */ /* 0x000fe40003f24270 */
[----:B------:R-:W-:-:S02]  /*3f20*/  FSEL R49, R21, -INF , !P5 ;  /* 0xff80000015317808 */ /* 0x000fc40006800000 */
[----:B------:R-:W-:Y:S02]  /*3f30*/  ISETP.GT.AND P5, PT, R238, R187, PT ;  /* 0x000000bbee00720c */ /* 0x000fe40003fa4270 */
[----:B------:R-:W-:Y:S02]  /*3f40*/  FSEL R99, R8, -INF , !P3 ;  /* 0xff80000008637808 */ /* 0x000fe40005800000 */
[----:B------:R-:W-:Y:S02]  /*3f50*/  FSEL R83, R83, -INF , !P6 ;  /* 0xff80000053537808 */ /* 0x000fe40007000000 */
[----:B------:R-:W-:Y:S02]  /*3f60*/  FSEL R41, R17, -INF , !P0 ;  /* 0xff80000011297808 */ /* 0x000fe40004000000 */
[----:B------:R-:W-:Y:S02]  /*3f70*/  FSEL R53, R12, -INF , !P4 ;  /* 0xff8000000c357808 */ /* 0x000fe40006000000 */
[----:B------:R-:W-:-:S02]  /*3f80*/  FSEL R52, R13, -INF , !P1 ;  /* 0xff8000000d347808 */ /* 0x000fc40004800000 */
[----:B------:R-:W-:Y:S02]  /*3f90*/  ISETP.GT.AND P3, PT, R36, R187, PT ;  /* 0x000000bb2400720c */ /* 0x000fe40003f64270 */
[----:B------:R-:W-:Y:S02]  /*3fa0*/  ISETP.GT.AND P6, PT, R238, R189, PT ;  /* 0x000000bdee00720c */ /* 0x000fe40003fc4270 */
[C---:B------:R-:W-:Y:S02]  /*3fb0*/  ISETP.GE.AND P0, PT, R5.reuse, R237, PT ;  /* 0x000000ed0500720c */ /* 0x040fe40003f06270 */
[----:B------:R-:W-:Y:S02]  /*3fc0*/  ISETP.GT.AND P4, PT, R36, R189, PT ;  /* 0x000000bd2400720c */ /* 0x000fe40003f84270 */
[----:B------:R-:W-:Y:S02]  /*3fd0*/  ISETP.GE.AND P1, PT, R5, R236, PT ;  /* 0x000000ec0500720c */ /* 0x000fe40003f26270 */
[----:B------:R-:W-:-:S02]  /*3fe0*/  FSEL R125, R125, -INF , !P5 ;  /* 0xff8000007d7d7808 */ /* 0x000fc40006800000 */
[----:B------:R-:W-:Y:S02]  /*3ff0*/  ISETP.GE.AND P5, PT, R5, R235, PT ;  /* 0x000000eb0500720c */ /* 0x000fe40003fa6270 */
[----:B------:R-:W-:Y:S02]  /*4000*/  FSEL R67, R67, -INF , !P3 ;  /* 0xff80000043437808 */ /* 0x000fe40005800000 */
[----:B------:R-:W-:Y:S02]  /*4010*/  FSEL R65, R124, -INF , !P6 ;  /* 0xff8000007c417808 */ /* 0x000fe40007000000 */
[----:B------:R-:W-:Y:S02]  /*4020*/  FSEL R25, R66, -INF , !P4 ;  /* 0xff80000042197808 */ /* 0x000fe40006000000 */
[----:B------:R-:W-:Y:S02]  /*4030*/  ISETP.GE.AND P3, PT, R191, R237, PT ;  /* 0x000000edbf00720c */ /* 0x000fe40003f66270 */
[----:B------:R-:W-:-:S02]  /*4040*/  FSEL R21, R160, -INF , !P0 ;  /* 0xff800000a0157808 */ /* 0x000fc40004000000 */
[----:B------:R-:W-:Y:S02]  /*4050*/  FSEL R78, R148, -INF , !P1 ;  /* 0xff800000944e7808 */ /* 0x000fe40004800000 */
[----:B------:R-:W-:Y:S02]  /*4060*/  ISETP.GT.AND P6, PT, R172, R73, PT ;  /* 0x00000049ac00720c */ /* 0x000fe40003fc4270 */
[----:B------:R-:W-:Y:S02]  /*4070*/  ISETP.GE.AND P4, PT, R5, R234, PT ;  /* 0x000000ea0500720c */ /* 0x000fe40003f86270 */
[----:B------:R-:W-:Y:S02]  /*4080*/  ISETP.GE.AND P0, PT, R191, R236, PT ;  /* 0x000000ecbf00720c */ /* 0x000fe40003f06270 */
[----:B------:R-:W-:Y:S02]  /*4090*/  ISETP.GT.AND P1, PT, R238, R159, PT ;  /* 0x0000009fee00720c */ /* 0x000fe40003f24270 */
[----:B------:R-:W-:-:S02]  /*40a0*/  FSEL R5, R164, -INF , !P5 ;  /* 0xff800000a4057808 */ /* 0x000fc40006800000 */
[----:B------:R-:W-:Y:S02]  /*40b0*/  ISETP.GT.AND P5, PT, R238, R185, PT ;  /* 0x000000b9ee00720c */ /* 0x000fe40003fa4270 */
[----:B------:R-:W-:Y:S02]  /*40c0*/  FSEL R114, R154, -INF , !P3 ;  /* 0xff8000009a727808 */ /* 0x000fe40005800000 */
[----:B------:R-:W-:Y:S02]  /*40d0*/  FSEL R29, R9, -INF , !P6 ;  /* 0xff800000091d7808 */ /* 0x000fe40007000000 */
[----:B------:R-:W-:Y:S02]  /*40e0*/  FSEL R61, R120, -INF , !P1 ;  /* 0xff800000783d7808 */ /* 0x000fe40004800000 */
[----:B------:R-:W-:Y:S02]  /*40f0*/  ISETP.GE.AND P3, PT, R7, R236, PT ;  /* 0x000000ec0700720c */ /* 0x000fe40003f66270 */
[----:B------:R-:W-:-:S02]  /*4100*/  FSEL R82, R6, -INF , !P0 ;  /* 0xff80000006527808 */ /* 0x000fc40004000000 */
[----:B------:R-:W-:Y:S02]  /*4110*/  ISETP.GT.AND P6, PT, R36, R159, PT ;  /* 0x0000009f2400720c */ /* 0x000fe40003fc4270 */
[----:B------:R-:W-:Y:S02]  /*4120*/  ISETP.GE.AND P1, PT, R191, R235, PT ;  /* 0x000000ebbf00720c */ /* 0x000fe40003f26270 */
[----:B------:R-:W-:Y:S02]  /*4130*/  FSEL R8, R162, -INF , !P4 ;  /* 0xff800000a2087808 */ /* 0x000fe40006000000 */
[----:B------:R-:W-:Y:S02]  /*4140*/  ISETP.GT.AND P0, PT, R36, R185, PT ;  /* 0x000000b92400720c */ /* 0x000fe40003f04270 */
[----:B------:R-:W-:Y:S02]  /*4150*/  FSEL R121, R121, -INF , !P5 ;  /* 0xff80000079797808 */ /* 0x000fe40006800000 */
[----:B------:R-:W-:-:S02]  /*4160*/  ISETP.GE.AND P4, PT, R7, R237, PT ;  /* 0x000000ed0700720c */ /* 0x000fc40003f86270 */
[----:B------:R-:W-:Y:S02]  /*4170*/  ISETP.GE.AND P5, PT, R7, R235, PT ;  /* 0x000000eb0700720c */ /* 0x000fe40003fa6270 */
[----:B------:R-:W-:Y:S02]  /*4180*/  FSEL R74, R74, -INF , !P3 ;  /* 0xff8000004a4a7808 */ /* 0x000fe40005800000 */
[----:B------:R-:W-:Y:S02]  /*4190*/  FSEL R62, R62, -INF , !P6 ;  /* 0xff8000003e3e7808 */ /* 0x000fe40007000000 */
[----:B------:R-:W-:Y:S02]  /*41a0*/  FSEL R6, R158, -INF , !P1 ;  /* 0xff8000009e067808 */ /* 0x000fe40004800000 */
[----:B------:R-:W-:Y:S02]  /*41b0*/  FSEL R63, R63, -INF , !P0 ;  /* 0xff8000003f3f7808 */ /* 0x000fe40004000000 */
[----:B------:R-:W-:-:S02]  /*41c0*/  ISETP.GT.AND P3, PT, R238, R179, PT ;  /* 0x000000b3ee00720c */ /* 0x000fc40003f64270 */
[-C--:B------:R-:W-:Y:S02]  /*41d0*/  ISETP.GE.AND P6, PT, R191, R234.reuse, PT ;  /* 0x000000eabf00720c */ /* 0x080fe40003fc6270 */
[----:B------:R-:W-:Y:S02]  /*41e0*/  ISETP.GE.AND P1, PT, R7, R234, PT ;  /* 0x000000ea0700720c */ /* 0x000fe40003f26270 */
[C---:B------:R-:W-:Y:S02]  /*41f0*/  ISETP.GE.AND P0, PT, R139.reuse, R237, PT ;  /* 0x000000ed8b00720c */ /* 0x040fe40003f06270 */
[----:B------:R-:W-:Y:S02]  /*4200*/  FSEL R9, R166, -INF , !P4 ;  /* 0xff800000a6097808 */ /* 0x000fe40006000000 */
[----:B------:R-:W-:Y:S02]  /*4210*/  ISETP.GE.AND P4, PT, R139, R236, PT ;  /* 0x000000ec8b00720c */ /* 0x000fe40003f86270 */
[----:B------:R-:W-:-:S02]  /*4220*/  FSEL R7, R106, -INF , !P5 ;  /* 0xff8000006a077808 */ /* 0x000fc40006800000 */
[----:B------:R-:W-:Y:S02]  /*4230*/  ISETP.GT.AND P5, PT, R238, R177, PT ;  /* 0x000000b1ee00720c */ /* 0x000fe40003fa4270 */
[----:B------:R-:W-:Y:S02]  /*4240*/  FSEL R116, R116, -INF , !P3 ;  /* 0xff80000074747808 */ /* 0x000fe40005800000 */
[----:B------:R-:W-:Y:S02]  /*4250*/  FSEL R17, R156, -INF , !P6 ;  /* 0xff8000009c117808 */ /* 0x000fe40007000000 */
[----:B------:R-:W-:Y:S02]  /*4260*/  ISETP.GE.AND P3, PT, R139, R235, PT ;  /* 0x000000eb8b00720c */ /* 0x000fe40003f66270 */
[----:B------:R-:W-:Y:S02]  /*4270*/  FSEL R110, R152, -INF , !P0 ;  /* 0xff800000986e7808 */ /* 0x000fe40004000000 */
[----:B------:R-:W-:-:S02]  /*4280*/  ISETP.GT.AND P6, PT, R36, R179, PT ;  /* 0x000000b32400720c */ /* 0x000fc40003fc4270 */
[----:B------:R-:W-:Y:S02]  /*4290*/  ISETP.GE.AND P0, PT, R189, R236, PT ;  /* 0x000000ecbd00720c */ /* 0x000fe40003f06270 */
[----:B------:R-:W-:Y:S02]  /*42a0*/  FSEL R72, R72, -INF , !P4 ;  /* 0xff80000048487808 */ /* 0x000fe40006000000 */
        /* <DEDUP_REMOVED lines=8> */
[----:B------:R-:W-:Y:S02]  /*4330*/  ISETP.GE.AND P6, PT, R139, R234, PT ;  /* 0x000000ea8b00720c */ /* 0x000fe40003fc6270 */
[----:B------:R-:W-:-:S02]  /*4340*/  FSEL R59, R59, -INF , !P4 ;  /* 0xff8000003b3b7808 */ /* 0x000fc40006000000 */
[C---:B------:R-:W-:Y:S02]  /*4350*/  ISETP.GT.AND P0, PT, R238.reuse, R175, PT ;  /* 0x000000afee00720c */ /* 0x040fe40003f04270 */
[----:B------:R-:W-:Y:S02]  /*4360*/  ISETP.GE.AND P4, PT, R187, R237, PT ;  /* 0x000000edbb00720c */ /* 0x000fe40003f86270 */
[----:B------:R-:W-:Y:S02]  /*4370*/  FSEL R139, R171, -INF , !P5 ;  /* 0xff800000ab8b7808 */ /* 0x000fe40006800000 */
[----:B------:R-:W-:Y:S02]  /*4380*/  FSEL R65, R65, -INF , !P1 ;  /* 0xff80000041417808 */ /* 0x000fe40004800000 */
[----:B------:R-:W-:Y:S02]  /*4390*/  ISETP.GT.AND P5, PT, R238, R173, PT ;  /* 0x000000adee00720c */ /* 0x000fe40003fa4270 */
[----:B------:R-:W-:-:S02]  /*43a0*/  ISETP.GE.AND P1, PT, R187, R236, PT ;  /* 0x000000ecbb00720c */ /* 0x000fc40003f26270 */
[----:B------:R-:W-:Y:S02]  /*43b0*/  FSEL R112, R112, -INF , !P0 ;  /* 0xff80000070707808 */ /* 0x000fe40004000000 */
[----:B------:R-:W-:Y:S02]  /*43c0*/  ISETP.GE.AND P3, PT, R189, R234, PT ;  /* 0x000000eabd00720c */ /* 0x000fe40003f66270 */
[----:B------:R-:W-:Y:S02]  /*43d0*/  FSEL R24, R70, -INF , !P6 ;  /* 0xff80000046187808 */ /* 0x000fe40007000000 */
[----:B------:R-:W-:Y:S02]  /*43e0*/  ISETP.GE.AND P0, PT, R187, R235, PT ;  /* 0x000000ebbb00720c */ /* 0x000fe40003f06270 */
[----:B------:R-:W-:Y:S02]  /*43f0*/  FSEL R106, R125, -INF , !P4 ;  /* 0xff8000007d6a7808 */ /* 0x000fe40006000000 */
[----:B------:R-:W-:-:S02]  /*4400*/  ISETP.GT.AND P6, PT, R36, R175, PT ;  /* 0x000000af2400720c */ /* 0x000fc40003fc4270 */
[----:B------:R-:W-:Y:S02]  /*4410*/  FSEL R113, R113, -INF , !P5 ;  /* 0xff80000071717808 */ /* 0x000fe40006800000 */
[C---:B------:R-:W-:Y:S02]  /*4420*/  ISETP.GE.AND P4, PT, R159.reuse, R236, PT ;  /* 0x000000ec9f00720c */ /* 0x040fe40003f86270 */
[----:B------:R-:W-:Y:S02]  /*4430*/  FSEL R70, R146, -INF , !P1 ;  /* 0xff80000092467808 */ /* 0x000fe40004800000 */
[----:B------:R-:W-:Y:S02]  /*4440*/  ISETP.GE.AND P5, PT, R159, R235, PT ;  /* 0x000000eb9f00720c */ /* 0x000fe40003fa6270 */
[----:B------:R-:W-:Y:S02]  /*4450*/  ISETP.GT.AND P1, PT, R36, R173, PT ;  /* 0x000000ad2400720c */ /* 0x000fe40003f24270 */
[----:B------:R-:W-:-:S02]  /*4460*/  FSEL R25, R25, -INF , !P3 ;  /* 0xff80000019197808 */ /* 0x000fc40005800000 */
[----:B------:R-:W-:Y:S02]  /*4470*/  FSEL R194, R194, -INF , !P0 ;  /* 0xff800000c2c27808 */ /* 0x000fe40004000000 */
[----:B------:R-:W-:Y:S02]  /*4480*/  FSEL R33, R54, -INF , !P6 ;  /* 0xff80000036217808 */ /* 0x000fe40007000000 */
[C---:B------:R-:W-:Y:S02]  /*4490*/  ISETP.GE.AND P3, PT, R159.reuse, R237, PT ;  /* 0x000000ed9f00720c */ /* 0x040fe40003f66270 */
[-C--:B------:R-:W-:Y:S02]  /*44a0*/  ISETP.GE.AND P0, PT, R159, R234.reuse, PT ;  /* 0x000000ea9f00720c */ /* 0x080fe40003f06270 */
[----:B------:R-:W-:Y:S02]  /*44b0*/  FSEL R66, R144, -INF , !P4 ;  /* 0xff80000090427808 */ /* 0x000fe40006000000 */
[----:B------:R-:W-:-:S02]  /*44c0*/  ISETP.GE.AND P6, PT, R187, R234, PT ;  /* 0x000000eabb00720c */ /* 0x000fc40003fc6270 */
[----:B------:R-:W-:Y:S02]  /*44d0*/  ISETP.GT.AND P4, PT, R238, R167, PT ;  /* 0x000000a7ee00720c */ /* 0x000fe40003f84270 */
[----:B------:R-:W-:Y:S02]  /*44e0*/  FSEL R159, R98, -INF , !P5 ;  /* 0xff800000629f7808 */ /* 0x000fe40006800000 */
[----:B------:R-:W-:Y:S02]  /*44f0*/  FSEL R55, R55, -INF , !P1 ;  /* 0xff80000037377808 */ /* 0x000fe40004800000 */
[----:B------:R-:W-:Y:S02]  /*4500*/  ISETP.GT.AND P5, PT, R238, R165, PT ;  /* 0x000000a5ee00720c */ /* 0x000fe40003fa4270 */
        /* <DEDUP_REMOVED lines=10> */
[C---:B------:R-:W-:Y:S02]  /*45b0*/  ISETP.GE.AND P3, PT, R185.reuse, R236, PT ;  /* 0x000000ecb900720c */ /* 0x040fe40003f66270 */
[----:B------:R-:W-:Y:S02]  /*45c0*/  FSEL R12, R50, -INF , !P6 ;  /* 0xff800000320c7808 */ /* 0x000fe40007000000 */
[----:B------:R-:W-:Y:S02]  /*45d0*/  ISETP.GE.AND P6, PT, R185, R234, PT ;  /* 0x000000eab900720c */ /* 0x000fe40003fc6270 */
[----:B------:R-:W-:-:S02]  /*45e0*/  FSEL R191, R62, -INF , !P0 ;  /* 0xff8000003ebf7808 */ /* 0x000fc40004000000 */
[----:B------:R-:W-:Y:S02]  /*45f0*/  FSEL R13, R64, -INF , !P4 ;  /* 0xff800000400d7808 */ /* 0x000fe40006000000 */
[----:B------:R-:W-:Y:S02]  /*4600*/  FSEL R188, R188, -INF , !P5 ;  /* 0xff800000bcbc7808 */ /* 0x000fe40006800000 */
[C---:B------:R-:W-:Y:S02]  /*4610*/  ISETP.GE.AND P0, PT, R179.reuse, R237, PT ;  /* 0x000000edb300720c */ /* 0x040fe40003f06270 */
[----:B------:R-:W-:Y:S02]  /*4620*/  ISETP.GE.AND P4, PT, R179, R234, PT ;  /* 0x000000eab300720c */ /* 0x000fe40003f86270 */
[----:B------:R-:W-:Y:S02]  /*4630*/  FSEL R28, R140, -INF , !P1 ;  /* 0xff8000008c1c7808 */ /* 0x000fe40004800000 */
[----:B------:R-:W-:-:S02]  /*4640*/  ISETP.GT.AND P5, PT, R238, R161, PT ;  /* 0x000000a1ee00720c */ /* 0x000fc40003fa4270 */
[----:B------:R-:W-:Y:S02]  /*4650*/  FSEL R50, R142, -INF , !P3 ;  /* 0xff8000008e327808 */ /* 0x000fe40005800000 */
[----:B------:R-:W-:Y:S02]  /*4660*/  ISETP.GT.AND P1, PT, R238, R163, PT ;  /* 0x000000a3ee00720c */ /* 0x000fe40003f24270 */
[----:B------:R-:W-:Y:S02]  /*4670*/  ISETP.GT.AND P3, PT, R36, R165, PT ;  /* 0x000000a52400720c */ /* 0x000fe40003f64270 */
[----:B------:R-:W-:Y:S02]  /*4680*/  FSEL R190, R63, -INF , !P6 ;  /* 0xff8000003fbe7808 */ /* 0x000fe40007000000 */
[----:B------:R-:W-:Y:S02]  /*4690*/  FSEL R98, R116, -INF , !P0 ;  /* 0xff80000074627808 */ /* 0x000fe40004000000 */
[----:B------:R-:W-:-:S02]  /*46a0*/  ISETP.GT.AND P6, PT, R36, R163, PT ;  /* 0x000000a32400720c */ /* 0x000fc40003fc4270 */
[----:B------:R-:W-:Y:S02]  /*46b0*/  FSEL R54, R105, -INF , !P5 ;  /* 0xff80000069367808 */ /* 0x000fe40006800000 */
[----:B------:R-:W-:Y:S02]  /*46c0*/  FSEL R207, R58, -INF , !P4 ;  /* 0xff8000003acf7808 */ /* 0x000fe40006000000 */
[----:B------:R-:W-:Y:S02]  /*46d0*/  ISETP.GE.AND P0, PT, R177, R236, PT ;  /* 0x000000ecb100720c */ /* 0x000fe40003f06270 */
[----:B------:R-:W-:Y:S02]  /*46e0*/  FSEL R63, R104, -INF , !P1 ;  /* 0xff800000683f7808 */ /* 0x000fe40004800000 */
[C---:B------:R-:W-:Y:S02]  /*46f0*/  ISETP.GE.AND P4, PT, R175.reuse, R237, PT ;  /* 0x000000edaf00720c */ /* 0x040fe40003f86270 */
[----:B------:R-:W-:-:S02]  /*4700*/  ISETP.GE.AND P5, PT, R175, R235, PT ;  /* 0x000000ebaf00720c */ /* 0x000fc40003fa6270 */
[----:B------:R-:W-:Y:S02]  /*4710*/  FSEL R51, R51, -INF , !P3 ;  /* 0xff80000033337808 */ /* 0x000fe40005800000 */
[C---:B------:R-:W-:Y:S02]  /*4720*/  ISETP.GE.AND P1, PT, R177.reuse, R235, PT ;  /* 0x000000ebb100720c */ /* 0x040fe40003f26270 */
[C---:B------:R-:W-:Y:S02]  /*4730*/  ISETP.GE.AND P3, PT, R177.reuse, R237, PT ;  /* 0x000000edb100720c */ /* 0x040fe40003f66270 */
[----:B------:R-:W-:Y:S02]  /*4740*/  FSEL R248, R46, -INF , !P6 ;  /* 0xff8000002ef87808 */ /* 0x000fe40007000000 */
[----:B------:R-:W-:Y:S02]  /*4750*/  ISETP.GE.AND P6, PT, R177, R234, PT ;  /* 0x000000eab100720c */ /* 0x000fe40003fc6270 */
[----:B------:R-:W-:-:S02]  /*4760*/  FSEL R40, R138, -INF , !P0 ;  /* 0xff8000008a287808 */ /* 0x000fc40004000000 */
[----:B------:R-:W-:Y:S02]  /*4770*/  FSEL R46, R112, -INF , !P4 ;  /* 0xff800000702e7808 */ /* 0x000fe40006000000 */
[----:B------:R-:W-:Y:S02]  /*4780*/  FSEL R178, R178, -INF , !P5 ;  /* 0xff800000b2b27808 */ /* 0x000fe40006800000 */
[----:B------:R-:W-:Y:S02]  /*4790*/  ISETP.GT.AND P0, PT, R36, R161, PT ;  /* 0x000000a12400720c */ /* 0x000fe40003f04270 */
[----:B------:R-:W-:Y:S02]  /*47a0*/  FSEL R187, R60, -INF , !P1 ;  /* 0xff8000003cbb7808 */ /* 0x000fe40004800000 */
[----:B------:R-:W-:Y:S02]  /*47b0*/  ISETP.GE.AND P4, PT, R173, R236, PT ;  /* 0x000000ecad00720c */ /* 0x000fe40003f86270 */
[----:B------:R-:W-:-:S02]  /*47c0*/  ISETP.GT.AND P5, PT, R238, R151, PT ;  /* 0x00000097ee00720c */ /* 0x000fc40003fa4270 */
[----:B------:R-:W-:Y:S02]  /*47d0*/  FSEL R105, R117, -INF , !P3 ;  /* 0xff80000075697808 */ /* 0x000fe40005800000 */
[C---:B------:R-:W-:Y:S02]  /*47e0*/  ISETP.GE.AND P1, PT, R175.reuse, R234, PT ;  /* 0x000000eaaf00720c */ /* 0x040fe40003f26270 */
[----:B------:R-:W-:Y:S02]  /*47f0*/  ISETP.GE.AND P3, PT, R175, R236, PT ;  /* 0x000000ecaf00720c */ /* 0x000fe40003f66270 */
[----:B------:R-:W-:Y:S02]  /*4800*/  FSEL R204, R59, -INF , !P6 ;  /* 0xff8000003bcc7808 */ /* 0x000fe40007000000 */
[----:B------:R-:W-:Y:S02]  /*4810*/  FSEL R245, R47, -INF , !P0 ;  /* 0xff8000002ff57808 */ /* 0x000fe40004000000 */
[----:B------:R-:W-:-:S02]  /*4820*/  ISETP.GT.AND P6, PT, R36, R157, PT ;  /* 0x0000009d2400720c */ /* 0x000fc40003fc4270 */
[----:B------:R-:W-:Y:S02]  /*4830*/  FSEL R101, R101, -INF , !P5 ;  /* 0xff80000065657808 */ /* 0x000fe40006800000 */
[----:B------:R-:W-:Y:S02]  /*4840*/  FSEL R62, R127, -INF , !P4 ;  /* 0xff8000007f3e7808 */ /* 0x000fe40006000000 */
[----:B------:R-:W-:Y:S02]  /*4850*/  ISETP.GE.AND P0, PT, R173, R237, PT ;  /* 0x000000edad00720c */ /* 0x000fe40003f06270 */
[----:B------:R-:W-:Y:S02]  /*4860*/  FSEL R33, R33, -INF , !P1 ;  /* 0xff80000021217808 */ /* 0x000fe40004800000 */
[----:B------:R-:W-:Y:S02]  /*4870*/  ISETP.GT.AND P4, PT, R36, R151, PT ;  /* 0x000000972400720c */ /* 0x000fe40003f84270 */
[----:B------:R-:W-:-:S02]  /*4880*/  ISETP.GE.AND P5, PT, R167, R235, PT ;  /* 0x000000eba700720c */ /* 0x000fc40003fa6270 */
[----:B------:R-:W-:Y:S02]  /*4890*/  FSEL R64, R130, -INF , !P3 ;  /* 0xff80000082407808 */ /* 0x000fe40005800000 */
[----:B------:R-:W-:Y:S02]  /*48a0*/  ISETP.GE.AND P1, PT, R167, R237, PT ;  /* 0x000000eda700720c */ /* 0x000fe40003f26270 */
[----:B------:R-:W-:Y:S02]  /*48b0*/  ISETP.GT.AND P3, PT, R238, R157, PT ;  /* 0x0000009dee00720c */ /* 0x000fe40003f64270 */
[----:B------:R-:W-:Y:S02]  /*48c0*/  FSEL R42, R42, -INF , !P6 ;  /* 0xff8000002a2a7808 */ /* 0x000fe40007000000 */
[----:B------:R-:W-:Y:S02]  /*48d0*/  ISETP.GE.AND P6, PT, R173, R234, PT ;  /* 0x000000eaad00720c */ /* 0x000fe40003fc6270 */
[----:B------:R-:W-:-:S02]  /*48e0*/  FSEL R109, R113, -INF , !P0 ;  /* 0xff800000716d7808 */ /* 0x000fc40004000000 */
[----:B------:R-:W-:Y:S02]  /*48f0*/  FSEL R43, R43, -INF , !P4 ;  /* 0xff8000002b2b7808 */ /* 0x000fe40006000000 */
[----:B------:R-:W-:Y:S02]  /*4900*/  FSEL R186, R48, -INF , !P5 ;  /* 0xff80000030ba7808 */ /* 0x000fe40006800000 */
[----:B------:R-:W-:Y:S02]  /*4910*/  ISETP.GE.AND P0, PT, R167, R236, PT ;  /* 0x000000eca700720c */ /* 0x000fe40003f06270 */
[----:B------:R-:W-:Y:S02]  /*4920*/  ISETP.GE.AND P4, PT, R165, R237, PT ;  /* 0x000000eda500720c */ /* 0x000fe40003f86270 */
[----:B------:R-:W-:Y:S02]  /*4930*/  FSEL R104, R20, -INF , !P1 ;  /* 0xff80000014687808 */ /* 0x000fe40004800000 */
[----:B------:R-:W-:-:S02]  /*4940*/  ISETP.GT.AND P5, PT, R238, R153, PT ;  /* 0x00000099ee00720c */ /* 0x000fc40003fa4270 */
[----:B------:R-:W-:Y:S02]  /*4950*/  FSEL R100, R100, -INF , !P3 ;  /* 0xff80000064647808 */ /* 0x000fe40005800000 */
[----:B------:R-:W-:Y:S02]  /*4960*/  ISETP.GE.AND P1, PT, R165, R236, PT ;  /* 0x000000eca500720c */ /* 0x000fe40003f26270 */
[----:B------:R-:W-:Y:S02]  /*4970*/  ISETP.GE.AND P3, PT, R173, R235, PT ;  /* 0x000000ebad00720c */ /* 0x000fe40003f66270 */
[----:B------:R-:W-:Y:S02]  /*4980*/  FSEL R205, R55, -INF , !P6 ;  /* 0xff80000037cd7808 */ /* 0x000fe40007000000 */
[----:B------:R-:W-:Y:S02]  /*4990*/  FSEL R58, R126, -INF , !P0 ;  /* 0xff8000007e3a7808 */ /* 0x000fe40004000000 */
[----:B------:R-:W-:-:S02]  /*49a0*/  ISETP.GT.AND P6, PT, R36, R155, PT ;  /* 0x0000009b2400720c */ /* 0x000fc40003fc4270 */
[----:B------:R-:W-:Y:S02]  /*49b0*/  FSEL R125, R97, -INF , !P5 ;  /* 0xff800000617d7808 */ /* 0x000fe40006800000 */
[----:B------:R-:W-:Y:S02]  /*49c0*/  FSEL R108, R108, -INF , !P4 ;  /* 0xff8000006c6c7808 */ /* 0x000fe40006000000 */
[----:B------:R-:W-:Y:S02]  /*49d0*/  ISETP.GT.AND P0, PT, R238, R155, PT ;  /* 0x0000009bee00720c */ /* 0x000fe40003f04270 */
[----:B------:R-:W-:Y:S02]  /*49e0*/  ISETP.GE.AND P4, PT, R163, R236, PT ;  /* 0x000000eca300720c */ /* 0x000fe40003f86270 */
[----:B------:R-:W-:Y:S02]  /*49f0*/  FSEL R48, R123, -INF , !P1 ;  /* 0xff8000007b307808 */ /* 0x000fe40004800000 */
[----:B------:R-:W-:-:S02]  /*4a00*/  ISETP.GE.AND P5, PT, R163, R235, PT ;  /* 0x000000eba300720c */ /* 0x000fc40003fa6270 */
[----:B------:R-:W-:Y:S02]  /*4a10*/  FSEL R45, R57, -INF , !P3 ;  /* 0xff800000392d7808 */ /* 0x000fe40005800000 */
[----:B------:R-:W-:Y:S02]  /*4a20*/  ISETP.GT.AND P1, PT, R36, R153, PT ;  /* 0x000000992400720c */ /* 0x000fe40003f24270 */
[-C--:B------:R-:W-:Y:S02]  /*4a30*/  ISETP.GE.AND P3, PT, R167, R234.reuse, PT ;  /* 0x000000eaa700720c */ /* 0x080fe40003f66270 */
[----:B------:R-:W-:Y:S02]  /*4a40*/  FSEL R34, R34, -INF , !P6 ;  /* 0xff80000022227808 */ /* 0x000fe40007000000 */
[----:B------:R-:W-:Y:S02]  /*4a50*/  FSEL R96, R96, -INF , !P0 ;  /* 0xff80000060607808 */ /* 0x000fe40004000000 */
[----:B------:R-:W-:-:S02]  /*4a60*/  ISETP.GE.AND P6, PT, R165, R234, PT ;  /* 0x000000eaa500720c */ /* 0x000fc40003fc6270 */
[----:B------:R-:W-:Y:S02]  /*4a70*/  FSEL R20, R122, -INF , !P4 ;  /* 0xff8000007a147808 */ /* 0x000fe40006000000 */
[----:B------:R-:W-:Y:S02]  /*4a80*/  FSEL R202, R202, -INF , !P5 ;  /* 0xff800000caca7808 */ /* 0x000fe40006800000 */
[----:B------:R-:W-:Y:S02]  /*4a90*/  ISETP.GE.AND P0, PT, R165, R235, PT ;  /* 0x000000eba500720c */ /* 0x000fe40003f06270 */
[----:B------:R-:W-:Y:S02]  /*4aa0*/  FSEL R35, R35, -INF , !P1 ;  /* 0xff80000023237808 */ /* 0x000fe40004800000 */
[C---:B------:R-:W-:Y:S02]  /*4ab0*/  ISETP.GT.AND P4, PT, R238.reuse, R149, PT ;  /* 0x00000095ee00720c */ /* 0x040fe40003f84270 */
[----:B------:R-:W-:-:S02]  /*4ac0*/  ISETP.GT.AND P5, PT, R238, R135, PT ;  /* 0x00000087ee00720c */ /* 0x000fc40003fa4270 */
[----:B------:R-:W-:Y:S02]  /*4ad0*/  FSEL R138, R12, -INF , !P3 ;  /* 0xff8000000c8a7808 */ /* 0x000fe40005800000 */
[-C--:B------:R-:W-:Y:S02]  /*4ae0*/  ISETP.GE.AND P1, PT, R161, R237.reuse, PT ;  /* 0x000000eda100720c */ /* 0x080fe40003f26270 */
[----:B------:R-:W-:Y:S02]  /*4af0*/  ISETP.GE.AND P3, PT, R163, R237, PT ;  /* 0x000000eda300720c */ /* 0x000fe40003f66270 */
[----:B------:R-:W-:Y:S02]  /*4b00*/  FSEL R247, R51, -INF , !P6 ;  /* 0xff80000033f77808 */ /* 0x000fe40007000000 */
[----:B------:R-:W-:Y:S02]  /*4b10*/  FSEL R199, R199, -INF , !P0 ;  /* 0xff800000c7c77808 */ /* 0x000fe40004000000 */
[----:B------:R-:W-:-:S02]  /*4b20*/  ISETP.GT.AND P6, PT, R36, R149, PT ;  /* 0x000000952400720c */ /* 0x000fc40003fc4270 */
[----:B------:R-:W-:Y:S02]  /*4b30*/  FSEL R164, R92, -INF , !P4 ;  /* 0xff8000005ca47808 */ /* 0x000fe40006000000 */
[----:B------:R-:W-:Y:S02]  /*4b40*/  FSEL R124, R93, -INF , !P5 ;  /* 0xff8000005d7c7808 */ /* 0x000fe40006800000 */
[----:B------:R-:W-:Y:S02]  /*4b50*/  ISETP.GE.AND P0, PT, R163, R234, PT ;  /* 0x000000eaa300720c */ /* 0x000fe40003f06270 */
[----:B------:R-:W-:Y:S02]  /*4b60*/  ISETP.GE.AND P4, PT, R161, R235, PT ;  /* 0x000000eba100720c */ /* 0x000fe40003f86270 */
[----:B------:R-:W-:Y:S02]  /*4b70*/  FSEL R93, R54, -INF , !P1 ;  /* 0xff800000365d7808 */ /* 0x000fe40004800000 */
[----:B------:R-:W-:-:S02]  /*4b80*/  FSEL R97, R63, -INF , !P3 ;  /* 0xff8000003f617808 */ /* 0x000fc40005800000 */
[-C--:B------:R-:W-:Y:S02]  /*4b90*/  ISETP.GE.AND P1, PT, R157, R236.reuse, PT ;  /* 0x000000ec9d00720c */ /* 0x080fe40003f26270 */
[----:B------:R-:W-:Y:S02]  /*4ba0*/  ISETP.GE.AND P3, PT, R161, R236, PT ;  /* 0x000000eca100720c */ /* 0x000fe40003f66270 */
[----:B------:R-:W-:Y:S02]  /*4bb0*/  ISETP.GE.AND P5, PT, R157, R235, PT ;  /* 0x000000eb9d00720c */ /* 0x000fe40003fa6270 */
[----:B------:R-:W-:Y:S02]  /*4bc0*/  FSEL R30, R30, -INF , !P6 ;  /* 0xff8000001e1e7808 */ /* 0x000fe40007000000 */
[----:B------:R-:W-:Y:S02]  /*4bd0*/  ISETP.GE.AND P6, PT, R161, R234, PT ;  /* 0x000000eaa100720c */ /* 0x000fe40003fc6270 */
[----:B------:R-:W-:-:S02]  /*4be0*/  FSEL R248, R248, -INF , !P0 ;  /* 0xff800000f8f87808 */ /* 0x000fc40004000000 */
[----:B------:R-:W-:Y:S02]  /*4bf0*/  FSEL R47, R56, -INF , !P4 ;  /* 0xff800000382f7808 */ /* 0x000fe40006000000 */
[----:B------:R-:W-:Y:S02]  /*4c00*/  ISETP.GE.AND P0, PT, R157, R237, PT ;  /* 0x000000ed9d00720c */ /* 0x000fe40003f06270 */
[----:B------:R-:W-:Y:S02]  /*4c10*/  FSEL R56, R118, -INF , !P1 ;  /* 0xff80000076387808 */ /* 0x000fe40004800000 */
[----:B------:R-:W-:Y:S02]  /*4c20*/  FSEL R60, R119, -INF , !P3 ;  /* 0xff800000773c7808 */ /* 0x000fe40005800000 */
[----:B------:R-:W-:Y:S02]  /*4c30*/  ISETP.GT.AND P1, PT, R238, R145, PT ;  /* 0x00000091ee00720c */ /* 0x000fe40003f24270 */
[----:B------:R-:W-:-:S02]  /*4c40*/  FSEL R198, R198, -INF , !P5 ;  /* 0xff800000c6c67808 */ /* 0x000fc40006800000 */
[----:B------:R-:W-:Y:S02]  /*4c50*/  ISETP.GT.AND P3, PT, R36, R135, PT ;  /* 0x000000872400720c */ /* 0x000fe40003f64270 */
[----:B------:R-:W-:Y:S02]  /*4c60*/  ISETP.GT.AND P5, PT, R238, R133, PT ;  /* 0x00000085ee00720c */ /* 0x000fe40003fa4270 */
[----:B------:R-:W-:Y:S02]  /*4c70*/  FMNMX3.FTZ R12, R21, R114, R9, !PT ;  /* 0x00000072150c7276 */ /* 0x000fe40007810009 */
[----:B------:R-:W-:Y:S02]  /*4c80*/  FSEL R245, R245, -INF , !P6 ;  /* 0xff800000f5f57808 */ /* 0x000fe40007000000 */
[----:B------:R-:W-:Y:S02]  /*4c90*/  FSEL R92, R100, -INF , !P0 ;  /* 0xff800000645c7808 */ /* 0x000fe40004000000 */
[----:B------:R-:W-:-:S02]  /*4ca0*/  ISETP.GT.AND P6, PT, R36, R145, PT ;  /* 0x000000912400720c */ /* 0x000fc40003fc4270 */
[----:B------:R-:W-:Y:S02]  /*4cb0*/  ISETP.GE.AND P0, PT, R151, R236, PT ;  /* 0x000000ec9700720c */ /* 0x000fe40003f06270 */
[----:B------:R-:W-:Y:S02]  /*4cc0*/  FSEL R88, R88, -INF , !P1 ;  /* 0xff80000058587808 */ /* 0x000fe40004800000 */
[----:B------:R-:W-:Y:S02]  /*4cd0*/  FSEL R31, R31, -INF , !P3 ;  /* 0xff8000001f1f7808 */ /* 0x000fe40005800000 */
[----:B------:R-:W-:Y:S02]  /*4ce0*/  ISETP.GE.AND P1, PT, R151, R235, PT ;  /* 0x000000eb9700720c */ /* 0x000fe40003f26270 */
[----:B------:R-:W-:Y:S02]  /*4cf0*/  FSEL R89, R89, -INF , !P5 ;  /* 0xff80000059597808 */ /* 0x000fe40006800000 */
[----:B------:R-:W-:-:S02]  /*4d00*/  FMNMX3.FTZ R12, R12, R110, R65, !PT ;  /* 0x0000006e0c0c7276 */ /* 0x000fc40007810041 */
[-C--:B------:R-:W-:Y:S02]  /*4d10*/  ISETP.GE.AND P3, PT, R151, R237.reuse, PT ;  /* 0x000000ed9700720c */ /* 0x080fe40003f66270 */
[----:B------:R-:W-:Y:S02]  /*4d20*/  ISETP.GE.AND P5, PT, R155, R237, PT ;  /* 0x000000ed9b00720c */ /* 0x000fe40003fa6270 */
[----:B------:R-:W-:Y:S02]  /*4d30*/  FSEL R26, R26, -INF , !P6 ;  /* 0xff8000001a1a7808 */ /* 0x000fe40007000000 */
[-C--:B------:R-:W-:Y:S02]  /*4d40*/  ISETP.GE.AND P4, PT, R157, R234.reuse, PT ;  /* 0x000000ea9d00720c */ /* 0x080fe40003f86270 */
[----:B------:R-:W-:Y:S02]  /*4d50*/  ISETP.GE.AND P6, PT, R151, R234, PT ;  /* 0x000000ea9700720c */ /* 0x000fe40003fc6270 */
[----:B------:R-:W-:-:S02]  /*4d60*/  FSEL R57, R111, -INF , !P0 ;  /* 0xff8000006f397808 */ /* 0x000fc40004000000 */
[----:B------:R-:W-:Y:S02]  /*4d70*/  ISETP.GT.AND P0, PT, R36, R133, PT ;  /* 0x000000852400720c */ /* 0x000fe40003f04270 */
[----:B------:R-:W-:Y:S02]  /*4d80*/  FSEL R151, R95, -INF , !P1 ;  /* 0xff8000005f977808 */ /* 0x000fe40004800000 */
[----:B------:R-:W-:Y:S02]  /*4d90*/  FMNMX3.FTZ R12, R12, R106, R61, !PT ;  /* 0x0000006a0c0c7276 */ /* 0x000fe4000781003d */
[----:B------:R-:W-:Y:S02]  /*4da0*/  FSEL R112, R101, -INF , !P3 ;  /* 0xff80000065707808 */ /* 0x000fe40005800000 */
[----:B------:R-:W-:Y:S02]  /*4db0*/  ISETP.GE.AND P1, PT, R155, R235, PT ;  /* 0x000000eb9b00720c */ /* 0x000fe40003f26270 */
[----:B------:R-:W-:-:S02]  /*4dc0*/  FSEL R111, R96, -INF , !P5 ;  /* 0xff800000606f7808 */ /* 0x000fc40006800000 */
[-C--:B------:R-:W-:Y:S02]  /*4dd0*/  ISETP.GE.AND P3, PT, R155, R236.reuse, PT ;  /* 0x000000ec9b00720c */ /* 0x080fe40003f66270 */
[----:B------:R-:W-:Y:S02]  /*4de0*/  ISETP.GE.AND P5, PT, R153, R236, PT ;  /* 0x000000ec9900720c */ /* 0x000fe40003fa6270 */
[----:B------:R-:W-:Y:S02]  /*4df0*/  FSEL R246, R42, -INF , !P4 ;  /* 0xff8000002af67808 */ /* 0x000fe40006000000 */
[----:B------:R-:W-:Y:S02]  /*4e00*/  ISETP.GE.AND P4, PT, R155, R234, PT ;  /* 0x000000ea9b00720c */ /* 0x000fe40003f86270 */
[----:B------:R-:W-:Y:S02]  /*4e10*/  FSEL R27, R27, -INF , !P0 ;  /* 0xff8000001b1b7808 */ /* 0x000fe40004000000 */
[----:B------:R-:W-:-:S02]  /*4e20*/  FMNMX3.FTZ R12, R12, R107, R98, !PT ;  /* 0x0000006b0c0c7276 */ /* 0x000fc40007810062 */
[----:B------:R-:W-:Y:S02]  /*4e30*/  ISETP.GE.AND P0, PT, R153, R237, PT ;  /* 0x000000ed9900720c */ /* 0x000fe40003f06270 */
[----:B------:R-:W-:Y:S02]  /*4e40*/  FSEL R150, R32, -INF , !P1 ;  /* 0xff80000020967808 */ /* 0x000fe40004800000 */
[----:B------:R-:W-:Y:S02]  /*4e50*/  FSEL R243, R43, -INF , !P6 ;  /* 0xff8000002bf37808 */ /* 0x000fe40007000000 */
[----:B------:R-:W-:Y:S02]  /*4e60*/  FSEL R54, R115, -INF , !P3 ;  /* 0xff80000073367808 */ /* 0x000fe40005800000 */
[----:B------:R-:W-:Y:S02]  /*4e70*/  FSEL R32, R103, -INF , !P5 ;  /* 0xff80000067207808 */ /* 0x000fe40006800000 */
[----:B------:R-:W-:-:S02]  /*4e80*/  ISETP.GT.AND P3, PT, R238, R147, PT ;  /* 0x00000093ee00720c */ /* 0x000fc40003f64270 */
[C---:B------:R-:W-:Y:S02]  /*4e90*/  ISETP.GT.AND P6, PT, R238.reuse, R143, PT ;  /* 0x0000008fee00720c */ /* 0x040fe40003fc4270 */
[----:B------:R-:W-:Y:S02]  /*4ea0*/  ISETP.GE.AND P1, PT, R153, R235, PT ;  /* 0x000000eb9900720c */ /* 0x000fe40003f26270 */
[----:B------:R-:W-:Y:S02]  /*4eb0*/  ISETP.GT.AND P5, PT, R238, R141, PT ;  /* 0x0000008dee00720c */ /* 0x000fe40003fa4270 */
[----:B------:R-:W-:Y:S02]  /*4ec0*/  FSEL R244, R34, -INF , !P4 ;  /* 0xff80000022f47808 */ /* 0x000fe40006000000 */
[----:B------:R-:W-:Y:S02]  /*4ed0*/  FMNMX3.FTZ R12, R12, R105, R46, !PT ;  /* 0x000000690c0c7276 */ /* 0x000fe4000781002e */
[----:B------:R-:W-:-:S02]  /*4ee0*/  ISETP.GE.AND P4, PT, R149, R237, PT ;  /* 0x000000ed9500720c */ /* 0x000fc40003f86270 */
[----:B------:R-:W-:Y:S02]  /*4ef0*/  FSEL R125, R125, -INF , !P0 ;  /* 0xff8000007d7d7808 */ /* 0x000fe40004000000 */
[----:B------:R-:W-:Y:S02]  /*4f00*/  ISETP.GE.AND P0, PT, R149, R236, PT ;  /* 0x000000ec9500720c */ /* 0x000fe40003f06270 */
[----:B------:R-:W-:Y:S02]  /*4f10*/  FSEL R84, R84, -INF , !P3 ;  /* 0xff80000054547808 */ /* 0x000fe40005800000 */
[----:B------:R-:W-:Y:S02]  /*4f20*/  FSEL R85, R85, -INF , !P6 ;  /* 0xff80000055557808 */ /* 0x000fe40007000000 */
[----:B------:R-:W-:Y:S02]  /*4f30*/  FSEL R203, R203, -INF , !P1 ;  /* 0xff800000cbcb7808 */ /* 0x000fe40004800000 */
[----:B------:R-:W-:-:S02]  /*4f40*/  FSEL R80, R80, -INF , !P5 ;  /* 0xff80000050507808 */ /* 0x000fc40006800000 */
[-C--:B------:R-:W-:Y:S02]  /*4f50*/  ISETP.GE.AND P3, PT, R153, R234.reuse, PT ;  /* 0x000000ea9900720c */ /* 0x080fe40003f66270 */
[----:B------:R-:W-:Y:S02]  /*4f60*/  ISETP.GT.AND P6, PT, R238, R137, PT ;  /* 0x00000089ee00720c */ /* 0x000fe40003fc4270 */
[C---:B------:R-:W-:Y:S02]  /*4f70*/  ISETP.GE.AND P1, PT, R149.reuse, R235, PT ;  /* 0x000000eb9500720c */ /* 0x040fe40003f26270 */
[----:B------:R-:W-:Y:S02]  /*4f80*/  ISETP.GE.AND P5, PT, R149, R234, PT ;  /* 0x000000ea9500720c */ /* 0x000fe40003fa6270 */
[----:B------:R-:W-:Y:S02]  /*4f90*/  FMNMX3.FTZ R12, R12, R109, R104, !PT ;  /* 0x0000006d0c0c7276 */ /* 0x000fe40007810068 */
[----:B------:R-:W-:-:S02]  /*4fa0*/  FSEL R164, R164, -INF , !P4 ;  /* 0xff800000a4a47808 */ /* 0x000fc40006000000 */
[----:B------:R-:W-:Y:S02]  /*4fb0*/  ISETP.GE.AND P4, PT, R135, R236, PT ;  /* 0x000000ec8700720c */ /* 0x000fe40003f86270 */
[----:B------:R-:W-:Y:S02]  /*4fc0*/  FSEL R95, R102, -INF , !P0 ;  /* 0xff800000665f7808 */ /* 0x000fe40004000000 */
[----:B------:R-:W-:Y:S02]  /*4fd0*/  ISETP.GT.AND P0, PT, R238, R131, PT ;  /* 0x00000083ee00720c */ /* 0x000fe40003f04270 */
[----:B------:R-:W-:Y:S02]  /*4fe0*/  FSEL R81, R81, -INF , !P6 ;  /* 0xff80000051517808 */ /* 0x000fe40007000000 */
[----:B------:R-:W-:Y:S02]  /*4ff0*/  FSEL R241, R35, -INF , !P3 ;  /* 0xff80000023f17808 */ /* 0x000fe40005800000 */
[----:B------:R-:W-:-:S02]  /*5000*/  FSEL R100, R136, -INF , !P1 ;  /* 0xff80000088647808 */ /* 0x000fc40004800000 */
[----:B------:R-:W-:Y:S02]  /*5010*/  FSEL R242, R30, -INF , !P5 ;  /* 0xff8000001ef27808 */ /* 0x000fe40006800000 */
[----:B------:R-:W-:Y:S02]  /*5020*/  FMNMX3.FTZ R12, R12, R108, R97, !PT ;  /* 0x0000006c0c0c7276 */ /* 0x000fe40007810061 */
[C---:B------:R-:W-:Y:S02]  /*5030*/  ISETP.GE.AND P3, PT, R135.reuse, R237, PT ;  /* 0x000000ed8700720c */ /* 0x040fe40003f66270 */
[----:B------:R-:W-:Y:S02]  /*5040*/  ISETP.GE.AND P1, PT, R135, R235, PT ;  /* 0x000000eb8700720c */ /* 0x000fe40003f26270 */
[C---:B------:R-:W-:Y:S02]  /*5050*/  ISETP.GT.AND P6, PT, R238.reuse, R129, PT ;  /* 0x00000081ee00720c */ /* 0x040fe40003fc4270 */
[----:B------:R-:W-:-:S02]  /*5060*/  ISETP.GT.AND P5, PT, R238, R75, PT ;  /* 0x0000004bee00720c */ /* 0x000fc40003fa4270 */
[----:B------:R-:W-:Y:S02]  /*5070*/  FSEL R94, R94, -INF , !P4 ;  /* 0xff8000005e5e7808 */ /* 0x000fe40006000000 */
[----:B------:R-:W-:Y:S02]  /*5080*/  FSEL R76, R76, -INF , !P0 ;  /* 0xff8000004c4c7808 */ /* 0x000fe40004000000 */
[----:B------:R-:W-:Y:S02]  /*5090*/  ISETP.GT.AND P4, PT, R238, R73, PT ;  /* 0x00000049ee00720c */ /* 0x000fe40003f84270 */
[----:B------:R-:W-:Y:S02]  /*50a0*/  ISETP.GE.AND P0, PT, R135, R234, PT ;  /* 0x000000ea8700720c */ /* 0x000fe40003f06270 */
[----:B------:R-:W-:Y:S02]  /*50b0*/  FMNMX3.FTZ R12, R12, R93, R92, !PT ;  /* 0x0000005d0c0c7276 */ /* 0x000fe4000781005c */
[----:B------:R-:W-:-:S02]  /*50c0*/  FSEL R77, R77, -INF , !P6 ;  /* 0xff8000004d4d7808 */ /* 0x000fc40007000000 */
[----:B------:R-:W-:Y:S02]  /*50d0*/  FSEL R124, R124, -INF , !P3 ;  /* 0xff8000007c7c7808 */ /* 0x000fe40005800000 */
[----:B------:R-:W-:Y:S02]  /*50e0*/  FSEL R135, R128, -INF , !P1 ;  /* 0xff80000080877808 */ /* 0x000fe40004800000 */
[----:B------:R-:W-:Y:S02]  /*50f0*/  FSEL R149, R168, -INF , !P5 ;  /* 0xff800000a8957808 */ /* 0x000fe40006800000 */
[C---:B------:R-:W-:Y:S02]  /*5100*/  ISETP.GE.AND P6, PT, R145.reuse, R237, PT ;  /* 0x000000ed9100720c */ /* 0x040fe40003fc6270 */
[C---:B------:R-:W-:Y:S02]  /*5110*/  ISETP.GE.AND P3, PT, R145.reuse, R236, PT ;  /* 0x000000ec9100720c */ /* 0x040fe40003f66270 */
[----:B------:R-:W-:-:S02]  /*5120*/  ISETP.GE.AND P1, PT, R145, R235, PT ;  /* 0x000000eb9100720c */ /* 0x000fc40003f26270 */
[----:B------:R-:W-:Y:S02]  /*5130*/  ISETP.GE.AND P5, PT, R145, R234, PT ;  /* 0x000000ea9100720c */ /* 0x000fe40003fa6270 */
[----:B------:R-:W-:Y:S02]  /*5140*/  FSEL R145, R169, -INF , !P4 ;  /* 0xff800000a9917808 */ /* 0x000fe40006000000 */
[-C--:B------:R-:W-:Y:S02]  /*5150*/  ISETP.GE.AND P4, PT, R133, R237.reuse, PT ;  /* 0x000000ed8500720c */ /* 0x080fe40003f86270 */
[----:B------:R-:W-:Y:S02]  /*5160*/  FMNMX3.FTZ R12, R12, R112, R111, !PT ;  /* 0x000000700c0c7276 */ /* 0x000fe4000781006f */
[----:B------:R-:W-:Y:S02]  /*5170*/  FSEL R189, R88, -INF , !P6 ;  /* 0xff80000058bd7808 */ /* 0x000fe40007000000 */
[----:B------:R-:W-:-:S02]  /*5180*/  ISETP.GE.AND P6, PT, R147, R237, PT ;  /* 0x000000ed9300720c */ /* 0x000fc40003fc6270 */
[----:B------:R-:W-:Y:S02]  /*5190*/  FSEL R185, R89, -INF , !P4 ;  /* 0xff80000059b97808 */ /* 0x000fe40006000000 */
[----:B------:R-:W-:Y:S02]  /*51a0*/  FMNMX3.FTZ R12, R12, R125, R164, !PT ;  /* 0x0000007d0c0c7276 */ /* 0x000fe400078100a4 */
[----:B------:R-:W-:Y:S02]  /*51b0*/  FSEL R103, R90, -INF , !P3 ;  /* 0xff8000005a677808 */ /* 0x000fe40005800000 */
[-C--:B------:R-:W-:Y:S02]  /*51c0*/  ISETP.GE.AND P4, PT, R141, R237.reuse, PT ;  /* 0x000000ed8d00720c */ /* 0x080fe40003f86270 */
[----:B------:R-:W-:Y:S02]  /*51d0*/  ISETP.GE.AND P3, PT, R143, R237, PT ;  /* 0x000000ed8f00720c */ /* 0x000fe40003f66270 */
[----:B------:R-:W-:Y:S01]  /*51e0*/  FSEL R166, R84, -INF , !P6 ;  /* 0xff80000054a67808 */ /* 0x000fe20007000000 */
[----:B------:R-:W-:Y:S01]  /*51f0*/  IMAD.SHL.U32 R84, R183, 0x4, RZ ;  /* 0x00000004b7547824 */ /* 0x000fe200078e00ff */
[----:B------:R-:W-:-:S02]  /*5200*/  FMNMX3.FTZ R12, R12, R124, R189, !PT ;  /* 0x0000007c0c0c7276 */ /* 0x000fc400078100bd */
[----:B------:R-:W-:Y:S02]  /*5210*/  FSEL R162, R80, -INF , !P4 ;  /* 0xff80000050a27808 */ /* 0x000fe40006000000 */
[----:B------:R-:W-:Y:S02]  /*5220*/  FSEL R173, R85, -INF , !P3 ;  /* 0xff80000055ad7808 */ /* 0x000fe40005800000 */
[-C--:B------:R-:W-:Y:S02]  /*5230*/  ISETP.GE.AND P4, PT, R131, R237.reuse, PT ;  /* 0x000000ed8300720c */ /* 0x080fe40003f86270 */
[----:B------:R-:W-:Y:S02]  /*5240*/  ISETP.GE.AND P3, PT, R137, R237, PT ;  /* 0x000000ed8900720c */ /* 0x000fe40003f66270 */
[----:B------:R-:W-:Y:S02]  /*5250*/  FMNMX3.FTZ R12, R12, R185, R166, !PT ;  /* 0x000000b90c0c7276 */ /* 0x000fe400078100a6 */
[----:B------:R-:W-:-:S02]  /*5260*/  FSEL R160, R76, -INF , !P4 ;  /* 0xff8000004ca07808 */ /* 0x000fc40006000000 */
[----:B------:R-:W-:Y:S02]  /*5270*/  FSEL R171, R81, -INF , !P3 ;  /* 0xff80000051ab7808 */ /* 0x000fe40005800000 */
[-C--:B------:R-:W-:Y:S02]  /*5280*/  ISETP.GE.AND P4, PT, R75, R237.reuse, PT ;  /* 0x000000ed4b00720c */ /* 0x080fe40003f86270 */
[----:B------:R-:W-:Y:S02]  /*5290*/  ISETP.GE.AND P3, PT, R129, R237, PT ;  /* 0x000000ed8100720c */ /* 0x000fe40003f66270 */
        /* <DEDUP_REMOVED lines=9> */
[C---:B------:R-:W-:Y:S02]  /*5330*/  ISETP.GE.AND P3, PT, R133.reuse, R235, PT ;  /* 0x000000eb8500720c */ /* 0x040fe40003f66270 */
[C---:B------:R-:W-:Y:S01]  /*5340*/  ISETP.GE.AND P0, PT, R133.reuse, R236, PT ;  /* 0x000000ec8500720c */ /* 0x040fe20003f06270 */
[----:B------:R-:W2:Y:S01]  /*5350*/  SHFL.BFLY PT, R31, R12, 0x2, 0x1f ;  /* 0x0c401f000c1f7f89 */ /* 0x000ea200000e0000 */
[----:B------:R-:W-:Y:S02]  /*5360*/  FSEL R134, R134, -INF , !P1 ;  /* 0xff80000086867808 */ /* 0x000fe40004800000 */
[----:B------:R-:W-:Y:S02]  /*5370*/  ISETP.GE.AND P1, PT, R133, R234, PT ;  /* 0x000000ea8500720c */ /* 0x000fe40003f26270 */
[----:B------:R-:W-:Y:S02]  /*5380*/  FSEL R133, R71, -INF , !P3 ;  /* 0xff80000047857808 */ /* 0x000fe40005800000 */
[----:B------:R-:W-:-:S02]  /*5390*/  FSEL R122, R91, -INF , !P0 ;  /* 0xff8000005b7a7808 */ /* 0x000fc40004000000 */
[----:B------:R-:W-:Y:S02]  /*53a0*/  ISETP.GE.AND P3, PT, R143, R236, PT ;  /* 0x000000ec8f00720c */ /* 0x000fe40003f66270 */
[----:B------:R-:W-:Y:S02]  /*53b0*/  ISETP.GT.AND P0, PT, R36, R147, PT ;  /* 0x000000932400720c */ /* 0x000fe40003f04270 */
[----:B------:R-:W-:Y:S02]  /*53c0*/  FSEL R240, R26, -INF , !P5 ;  /* 0xff8000001af07808 */ /* 0x000fe40006800000 */
[----:B------:R-:W-:Y:S02]  /*53d0*/  FSEL R123, R87, -INF , !P3 ;  /* 0xff800000577b7808 */ /* 0x000fe40005800000 */
[----:B------:R-:W-:Y:S02]  /*53e0*/  ISETP.GE.AND P5, PT, R147, R234, PT ;  /* 0x000000ea9300720c */ /* 0x000fe40003fa6270 */
[----:B------:R-:W-:-:S02]  /*53f0*/  FSEL R22, R22, -INF , !P0 ;  /* 0xff80000016167808 */ /* 0x000fc40004000000 */
[----:B------:R-:W-:Y:S02]  /*5400*/  ISETP.GT.AND P3, PT, R36, R141, PT ;  /* 0x0000008d2400720c */ /* 0x000fe40003f64270 */
[----:B------:R-:W-:Y:S02]  /*5410*/  FSEL R222, R22, -INF , !P5 ;  /* 0xff80000016de7808 */ /* 0x000fe40006800000 */
[----:B------:R-:W-:Y:S02]  /*5420*/  FSEL R18, R18, -INF , !P3 ;  /* 0xff80000012127808 */ /* 0x000fe40005800000 */
[----:B------:R-:W-:Y:S02]  /*5430*/  ISETP.GE.AND P5, PT, R141, R234, PT ;  /* 0x000000ea8d00720c */ /* 0x000fe40003fa6270 */
[----:B--2---:R-:W-:Y:S02]  /*5440*/  FMNMX.FTZ R31, R12, R31, !PT ;  /* 0x0000001f0c1f7209 */ /* 0x004fe40007810000 */
[----:B------:R-:W-:-:S02]  /*5450*/  FSEL R223, R27, -INF , !P1 ;  /* 0xff8000001bdf7808 */ /* 0x000fc40004800000 */
[----:B------:R-:W-:Y:S02]  /*5460*/  ISETP.GE.AND P4, PT, R147, R236, PT ;  /* 0x000000ec9300720c */ /* 0x000fe40003f86270 */
[----:B------:R-:W-:Y:S02]  /*5470*/  ISETP.GT.AND P1, PT, R36, R143, PT ;  /* 0x0000008f2400720c */ /* 0x000fe40003f24270 */
[----:B------:R-:W-:Y:S02]  /*5480*/  FSEL R216, R18, -INF , !P5 ;  /* 0xff80000012d87808 */ /* 0x000fe40006800000 */
[----:B------:R-:W2:Y:S01]  /*5490*/  SHFL.BFLY PT, R18, R31, 0x1, 0x1f ;  /* 0x0c201f001f127f89 */ /* 0x000ea200000e0000 */
[----:B------:R-:W-:Y:S02]  /*54a0*/  FSEL R101, R86, -INF , !P4 ;  /* 0xff80000056657808 */ /* 0x000fe40006000000 */
[----:B------:R-:W-:Y:S02]  /*54b0*/  FSEL R23, R23, -INF , !P1 ;  /* 0xff80000017177808 */ /* 0x000fe40004800000 */
[----:B------:R-:W-:-:S02]  /*54c0*/  ISETP.GE.AND P4, PT, R143, R235, PT ;  /* 0x000000eb8f00720c */ /* 0x000fc40003f86270 */
[----:B------:R-:W-:Y:S02]  /*54d0*/  ISETP.GE.AND P1, PT, R141, R236, PT ;  /* 0x000000ec8d00720c */ /* 0x000fe40003f26270 */
[----:B------:R-:W-:Y:S02]  /*54e0*/  ISETP.GE.AND P6, PT, R147, R235, PT ;  /* 0x000000eb9300720c */ /* 0x000fe40003fc6270 */
[----:B------:R-:W-:Y:S02]  /*54f0*/  FSEL R55, R49, -INF , !P4 ;  /* 0xff80000031377808 */ /* 0x000fe40006000000 */
[----:B------:R-:W-:Y:S02]  /*5500*/  FSEL R176, R176, -INF , !P1 ;  /* 0xff800000b0b07808 */ /* 0x000fe40004800000 */
[----:B------:R-:W-:Y:S02]  /*5510*/  ISETP.GE.AND P0, PT, R143, R234, PT ;  /* 0x000000ea8f00720c */ /* 0x000fe40003f06270 */
[----:B------:R-:W-:-:S02]  /*5520*/  ISETP.GE.AND P4, PT, R137, R236, PT ;  /* 0x000000ec8900720c */ /* 0x000fc40003f86270 */
[----:B------:R-:W-:Y:S02]  /*5530*/  ISETP.GT.AND P1, PT, R36, R137, PT ;  /* 0x000000892400720c */ /* 0x000fe40003f24270 */
[----:B------:R-:W-:Y:S02]  /*5540*/  FSEL R132, R132, -INF , !P6 ;  /* 0xff80000084847808 */ /* 0x000fe40007000000 */
[----:B------:R-:W-:Y:S02]  /*5550*/  ISETP.GE.AND P6, PT, R141, R235, PT ;  /* 0x000000eb8d00720c */ /* 0x000fe40003fc6270 */
[----:B------:R-:W-:Y:S02]  /*5560*/  FSEL R217, R23, -INF , !P0 ;  /* 0xff80000017d97808 */ /* 0x000fe40004000000 */
[----:B------:R-:W-:Y:S02]  /*5570*/  FSEL R19, R19, -INF , !P1 ;  /* 0xff80000013137808 */ /* 0x000fe40004800000 */
[----:B------:R-:W-:-:S02]  /*5580*/  FSEL R175, R83, -INF , !P4 ;  /* 0xff80000053af7808 */ /* 0x000fc40006000000 */
[----:B------:R-:W-:Y:S02]  /*5590*/  ISETP.GE.AND P0, PT, R137, R235, PT ;  /* 0x000000eb8900720c */ /* 0x000fe40003f06270 */
[----:B------:R-:W-:Y:S02]  /*55a0*/  ISETP.GE.AND P1, PT, R131, R236, PT ;  /* 0x000000ec8300720c */ /* 0x000fe40003f26270 */
[----:B------:R-:W-:Y:S02]  /*55b0*/  ISETP.GT.AND P4, PT, R36, R131, PT ;  /* 0x000000832400720c */ /* 0x000fe40003f84270 */
[C---:B------:R-:W-:Y:S02]  /*55c0*/  LOP3.LUT R2, R3.reuse, UR20, R211, 0x96, !PT ;  /* 0x0000001403027c12 */ /* 0x040fe4000f8e96d3 */
[----:B------:R-:W-:Y:S02]  /*55d0*/  LOP3.LUT R3, R3, UR20, R209, 0x96, !PT ;  /* 0x0000001403037c12 */ /* 0x000fe4000f8e96d1 */
[----:B------:R-:W-:Y:S01]  /*55e0*/  FSEL R102, R44, -INF , !P6 ;  /* 0xff8000002c667808 */ /* 0x000fe20007000000 */
[----:B------:R-:W-:Y:S01]  /*55f0*/  IMAD.WIDE.U32 R200, R2, -0x2daee0ad, RZ ;  /* 0xd2511f5302c87825 */ /* 0x000fe200078e00ff */
[----:B------:R-:W-:-:S02]  /*5600*/  FSEL R12, R41, -INF , !P0 ;  /* 0xff800000290c7808 */ /* 0x000fc40004000000 */
[----:B------:R-:W-:Y:S01]  /*5610*/  ISETP.GE.AND P6, PT, R131, R234, PT ;  /* 0x000000ea8300720c */ /* 0x000fe20003fc6270 */
[----:B------:R-:W-:Y:S01]  /*5620*/  IMAD.WIDE.U32 R180, R3, -0x2daee0ad, RZ ;  /* 0xd2511f5303b47825 */ /* 0x000fe200078e00ff */
[----:B------:R-:W-:Y:S01]  /*5630*/  FSEL R174, R174, -INF , !P1 ;  /* 0xff800000aeae7808 */ /* 0x000fe20004800000 */
[----:B------:R3:W-:Y:S01]  /*5640*/  STL.64 [R1+0x10], R200 ;  /* 0x000010c801007387 */ /* 0x0007e20000100a00 */
[----:B------:R-:W-:Y:S01]  /*5650*/  FSEL R14, R14, -INF , !P4 ;  /* 0xff8000000e0e7808 */ /* 0x000fe20006000000 */
[C---:B------:R-:W-:Y:S01]  /*5660*/  VIADD R3, R84.reuse, 0x1 ;  /* 0x0000000154037836 */ /* 0x040fe20000000000 */
[----:B------:R-:W-:Y:S01]  /*5670*/  ISETP.GE.AND P0, PT, R129, R236, PT ;  /* 0x000000ec8100720c */ /* 0x000fe20003f06270 */
[----:B------:R-:W-:Y:S01]  /*5680*/  VIADD R2, R84, 0x2 ;  /* 0x0000000254027836 */ /* 0x000fe20000000000 */
[----:B------:R-:W-:Y:S01]  /*5690*/  ISETP.GT.AND P1, PT, R36, R129, PT ;  /* 0x000000812400720c */ /* 0x000fe20003f24270 */
[----:B------:R-:W-:Y:S01]  /*56a0*/  UIADD3 UR11, UPT, UPT, UR21, 0x646e171e, URZ ;  /* 0x646e171e150b7890 */ /* 0x000fe2000fffe0ff */
[----:B------:R-:W-:Y:S01]  /*56b0*/  FSEL R214, R14, -INF , !P6 ;  /* 0xff8000000ed67808 */ /* 0x000fe20007000000 */
[----:B------:R-:W-:Y:S01]  /*56c0*/  STL.64 [R1], R180 ;  /* 0x000000b401007387 */ /* 0x000fe20000100a00 */
[C---:B------:R-:W-:Y:S01]  /*56d0*/  LOP3.LUT R42, R84.reuse, UR21, R213, 0x96, !PT ;  /* 0x00000015542a7c12 */ /* 0x040fe2000f8e96d5 */
[----:B------:R-:W-:Y:S01]  /*56e0*/  VIADD R84, R84, 0x3 ;  /* 0x0000000354547836 */ /* 0x000fe20000000000 */
[----:B------:R-:W-:-:S02]  /*56f0*/  FSEL R179, R79, -INF , !P0 ;  /* 0xff8000004fb37808 */ /* 0x000fc40004000000 */
[----:B------:R-:W-:Y:S01]  /*5700*/  FSEL R14, R15, -INF , !P1 ;  /* 0xff8000000f0e7808 */ /* 0x000fe20004800000 */
[----:B------:R-:W-:Y:S01]  /*5710*/  IMAD.WIDE.U32 R42, R42, -0x326172a9, RZ ;  /* 0xcd9e8d572a2a7825 */ /* 0x000fe200078e00ff */
[C---:B------:R-:W-:Y:S02]  /*5720*/  ISETP.GT.AND P0, PT, R36.reuse, R75, PT ;  /* 0x0000004b2400720c */ /* 0x040fe40003f04270 */
[----:B------:R-:W-:Y:S02]  /*5730*/  ISETP.GT.AND P1, PT, R36, R73, PT ;  /* 0x000000492400720c */ /* 0x000fe40003f24270 */
[----:B------:R-:W-:Y:S02]  /*5740*/  ISETP.GE.AND P3, PT, R137, R234, PT ;  /* 0x000000ea8900720c */ /* 0x000fe40003f66270 */
[----:B--2---:R-:W-:Y:S02]  /*5750*/  FMNMX.FTZ R36, R31, R18, !PT ;  /* 0x000000121f247209 */ /* 0x004fe40007810000 */
[----:B------:R-:W-:-:S02]  /*5760*/  LOP3.LUT R18, R212, UR8, R201, 0x96, !PT ;  /* 0x00000008d4127c12 */ /* 0x000fc4000f8e96c9 */
[--C-:B------:R-:W-:Y:S01]  /*5770*/  LOP3.LUT R3, R3, UR21, R213.reuse, 0x96, !PT ;  /* 0x0000001503037c12 */ /* 0x100fe2000f8e96d5 */
[----:B-1----:R-:W-:Y:S01]  /*5780*/  FMUL.FTZ R168, R36, UR9 ;  /* 0x0000000924a87c20 */ /* 0x002fe20008410000 */
[----:B------:R-:W-:Y:S01]  /*5790*/  FSEL R215, R19, -INF , !P3 ;  /* 0xff80000013d77808 */ /* 0x000fe20005800000 */
[----:B------:R-:W-:Y:S01]  /*57a0*/  IMAD.WIDE.U32 R116, R18, -0x326172a9, RZ ;  /* 0xcd9e8d5712747825 */ /* 0x000fe200078e00ff */
[C---:B------:R-:W-:Y:S02]  /*57b0*/  ISETP.GE.AND P3, PT, R129.reuse, R235, PT ;  /* 0x000000eb8100720c */ /* 0x040fe40003f66270 */
[----:B------:R-:W-:Y:S01]  /*57c0*/  ISETP.GE.AND P4, PT, R129, R234, PT ;  /* 0x000000ea8100720c */ /* 0x000fe20003f86270 */
[----:B------:R-:W-:Y:S01]  /*57d0*/  IMAD.WIDE.U32 R128, R3, -0x326172a9, RZ ;  /* 0xcd9e8d5703807825 */ /* 0x000fe200078e00ff */
[--C-:B------:R-:W-:Y:S01]  /*57e0*/  LOP3.LUT R2, R2, UR21, R213.reuse, 0x96, !PT ;  /* 0x0000001502027c12 */ /* 0x100fe2000f8e96d5 */
[----:B------:R1:W-:Y:S01]  /*57f0*/  STL.64 [R1+0x8], R116 ;  /* 0x0000087401007387 */ /* 0x0003e20000100a00 */
[----:B------:R-:W-:-:S02]  /*5800*/  LOP3.LUT R84, R84, UR21, R213, 0x96, !PT ;  /* 0x0000001554547c12 */ /* 0x000fc4000f8e96d5 */
[--C-:B------:R-:W-:Y:S01]  /*5810*/  LOP3.LUT R76, R210, UR7, R43.reuse, 0x96, !PT ;  /* 0x00000007d24c7c12 */ /* 0x100fe2000f8e962b */
[----:B------:R-:W-:Y:S01]  /*5820*/  IMAD.WIDE.U32 R120, R2, -0x326172a9, RZ ;  /* 0xcd9e8d5702787825 */ /* 0x000fe200078e00ff */
[----:B------:R-:W-:Y:S02]  /*5830*/  LOP3.LUT R22, R208, UR7, R43, 0x96, !PT ;  /* 0x00000007d0167c12 */ /* 0x000fe4000f8e962b */
[----:B------:R-:W-:Y:S01]  /*5840*/  LOP3.LUT R86, R42, UR6, R117, 0x96, !PT ;  /* 0x000000062a567c12 */ /* 0x000fe2000f8e9675 */
[----:B------:R-:W-:Y:S01]  /*5850*/  IMAD.WIDE.U32 R84, R84, -0x326172a9, RZ ;  /* 0xcd9e8d5754547825 */ /* 0x000fe200078e00ff */
[--C-:B------:R-:W-:Y:S02]  /*5860*/  LOP3.LUT R2, R210, UR7, R129.reuse, 0x96, !PT ;  /* 0x00000007d2027c12 */ /* 0x100fe4000f8e9681 */
[----:B------:R-:W-:Y:S01]  /*5870*/  LOP3.LUT R18, R208, UR7, R129, 0x96, !PT ;  /* 0x00000007d0127c12 */ /* 0x000fe2000f8e9681 */
[----:B------:R-:W-:Y:S01]  /*5880*/  IMAD.WIDE.U32 R76, R76, -0x2daee0ad, RZ ;  /* 0xd2511f534c4c7825 */ /* 0x000fe200078e00ff */
[----:B------:R-:W-:Y:S01]  /*5890*/  LOP3.LUT R250, R212, UR8, R181, 0x96, !PT ;  /* 0x00000008d4fa7c12 */ /* 0x000fe2000f8e96b5 */
[----:B------:R-:W-:Y:S01]  /*58a0*/  UIADD3 UR8, UPT, UPT, UR20, 0x78dde6e4, URZ ;  /* 0x78dde6e414087890 */ /* 0x000fe2000fffe0ff */
[----:B------:R-:W-:Y:S01]  /*58b0*/  LOP3.LUT R23, R210, UR7, R85, 0x96, !PT ;  /* 0x00000007d2177c12 */ /* 0x000fe2000f8e9655 */
[----:B------:R-:W-:Y:S01]  /*58c0*/  IMAD.WIDE.U32 R34, R2, -0x2daee0ad, RZ ;  /* 0xd2511f5302227825 */ /* 0x000fe200078e00ff */
[----:B------:R-:W-:-:S02]  /*58d0*/  LOP3.LUT R2, R200, UR18, R77, 0x96, !PT ;  /* 0x00000012c8027c12 */ /* 0x000fc4000f8e964d */
[----:B------:R-:W-:Y:S01]  /*58e0*/  LOP3.LUT R130, R128, UR6, R117, 0x96, !PT ;  /* 0x0000000680827c12 */ /* 0x000fe2000f8e9675 */
[----:B------:R-:W-:Y:S01]  /*58f0*/  IMAD.WIDE.U32 R86, R86, -0x2daee0ad, RZ ;  /* 0xd2511f5356567825 */ /* 0x000fe200078e00ff */
[----:B------:R-:W-:Y:S02]  /*5900*/  LOP3.LUT R31, R210, UR7, R121, 0x96, !PT ;  /* 0x00000007d21f7c12 */ /* 0x000fe4000f8e9679 */
[----:B------:R-:W-:Y:S01]  /*5910*/  ISETP.GE.AND P5, PT, R131, R235, PT ;  /* 0x000000eb8300720c */ /* 0x000fe20003fa6270 */
[----:B------:R-:W-:Y:S01]  /*5920*/  IMAD.WIDE.U32 R212, R22, -0x2daee0ad, RZ ;  /* 0xd2511f5316d47825 */ /* 0x000fe200078e00ff */
[----:B------:R-:W-:Y:S02]  /*5930*/  LOP3.LUT R27, R76, UR15, R87, 0x96, !PT ;  /* 0x0000000f4c1b7c12 */ /* 0x000fe4000f8e9657 */
[----:B------:R-:W-:Y:S01]  /*5940*/  LOP3.LUT R26, R208, UR7, R121, 0x96, !PT ;  /* 0x00000007d01a7c12 */ /* 0x000fe2000f8e9679 */
[----:B------:R-:W-:Y:S01]  /*5950*/  IMAD.WIDE.U32 R152, R18, -0x2daee0ad, RZ ;  /* 0xd2511f5312987825 */ /* 0x000fe200078e00ff */
[----:B------:R-:W-:-:S02]  /*5960*/  LOP3.LUT R142, R180, UR18, R213, 0x96, !PT ;  /* 0x00000012b48e7c12 */ /* 0x000fc4000f8e96d5 */
[----:B------:R-:W-:Y:S01]  /*5970*/  LOP3.LUT R19, R208, UR7, R85, 0x96, !PT ;  /* 0x00000007d0137c12 */ /* 0x000fe2000f8e9655 */
[----:B------:R-:W-:Y:S01]  /*5980*/  IMAD.WIDE.U32 R140, R23, -0x2daee0ad, RZ ;  /* 0xd2511f53178c7825 */ /* 0x000fe200078e00ff */
[----:B------:R-:W-:Y:S01]  /*5990*/  LOP3.LUT R80, R84, UR6, R117, 0x96, !PT ;  /* 0x0000000654507c12 */ /* 0x000fe2000f8e9675 */
[----:B------:R-:W-:Y:S01]  /*59a0*/  UIADD3 UR7, UPT, UPT, UR20, 0x1715609d, URZ ;  /* 0x1715609d14077890 */ /* 0x000fe2000fffe0ff */
[----:B------:R-:W-:Y:S01]  /*59b0*/  LOP3.LUT R30, R200, UR18, R35, 0x96, !PT ;  /* 0x00000012c81e7c12 */ /* 0x000fe2000f8e9623 */
[----:B------:R-:W-:Y:S01]  /*59c0*/  IMAD.WIDE.U32 R76, R2, -0x326172a9, RZ ;  /* 0xcd9e8d57024c7825 */ /* 0x000fe200078e00ff */
[----:B------:R-:W-:Y:S02]  /*59d0*/  LOP3.LUT R2, R180, UR18, R153, 0x96, !PT ;  /* 0x00000012b4027c12 */ /* 0x000fe4000f8e9699 */
[----:B------:R-:W-:Y:S01]  /*59e0*/  LOP3.LUT R22, R200, UR18, R141, 0x96, !PT ;  /* 0x00000012c8167c12 */ /* 0x000fe2000f8e968d */
[----:B------:R-:W-:Y:S01]  /*59f0*/  IMAD.WIDE.U32 R250, R250, -0x326172a9, RZ ;  /* 0xcd9e8d57fafa7825 */ /* 0x000fe200078e00ff */
[----:B------:R-:W-:-:S02]  /*5a00*/  LOP3.LUT R136, R120, UR6, R117, 0x96, !PT ;  /* 0x0000000678887c12 */ /* 0x000fc4000f8e9675 */
[----:B------:R-:W-:Y:S01]  /*5a10*/  LOP3.LUT R18, R116, UR10, R77, 0x96, !PT ;  /* 0x0000000a74127c12 */ /* 0x000fe2000f8e964d */
[----:B------:R-:W-:Y:S01]  /*5a20*/  IMAD.WIDE.U32 R130, R130, -0x2daee0ad, RZ ;  /* 0xd2511f5382827825 */ /* 0x000fe200078e00ff */
[--C-:B------:R-:W-:Y:S02]  /*5a30*/  LOP3.LUT R3, R84, UR6, R251.reuse, 0x96, !PT ;  /* 0x0000000654037c12 */ /* 0x100fe4000f8e96fb */
        /* <DEDUP_REMOVED lines=8> */
[----:B------:R-:W-:Y:S02]  /*5ac0*/  FSEL R53, R53, -INF , !P5 ;  /* 0xff80000035357808 */ /* 0x000fe40006800000 */
[----:B------:R-:W-:Y:S01]  /*5ad0*/  FSEL R10, R10, -INF , !P0 ;  /* 0xff8000000a0a7808 */ /* 0x000fe20004000000 */
[----:B------:R-:W-:Y:S01]  /*5ae0*/  IMAD.WIDE.U32 R88, R26, -0x2daee0ad, RZ ;  /* 0xd2511f531a587825 */ /* 0x000fe200078e00ff */
[----:B------:R-:W-:Y:S02]  /*5af0*/  LOP3.LUT R26, R250, UR10, R143, 0x96, !PT ;  /* 0x0000000afa1a7c12 */ /* 0x000fe4000f8e968f */
[----:B------:R-:W-:Y:S01]  /*5b00*/  FSEL R52, R52, -INF , !P3 ;  /* 0xff80000034347808 */ /* 0x000fe20005800000 */
[----:B------:R-:W-:Y:S01]  /*5b10*/  IMAD.WIDE.U32 R84, R22, -0x326172a9, RZ ;  /* 0xcd9e8d5716547825 */ /* 0x000fe200078e00ff */
[----:B------:R-:W-:-:S02]  /*5b20*/  LOP3.LUT R22, R250, UR10, R91, 0x96, !PT ;  /* 0x0000000afa167c12 */ /* 0x000fc4000f8e965b */
[----:B------:R-:W-:Y:S01]  /*5b30*/  ISETP.GE.AND P6, PT, R75, R235, PT ;  /* 0x000000eb4b00720c */ /* 0x000fe20003fc6270 */
[----:B------:R-:W-:Y:S01]  /*5b40*/  IMAD.WIDE.U32 R38, R27, -0x326172a9, RZ ;  /* 0xcd9e8d571b267825 */ /* 0x000fe200078e00ff */
[----:B------:R-:W-:-:S03]  /*5b50*/  LOP3.LUT R2, R116, UR10, R85, 0x96, !PT ;  /* 0x0000000a74027c12 */ /* 0x000fc6000f8e9655 */
        /* <DEDUP_REMOVED lines=14> */
[----:B---3--:R-:W-:Y:S01]  /*5c40*/  IMAD.WIDE.U32 R200, R18, -0x2daee0ad, RZ ;  /* 0xd2511f5312c87825 */ /* 0x008fe200078e00ff */
[----:B------:R-:W-:Y:S01]  /*5c50*/  LOP3.LUT R140, R140, UR15, R81, 0x96, !PT ;  /* 0x0000000f8c8c7c12 */ /* 0x000fe2000f8e9651 */
[----:B------:R-:W-:Y:S01]  /*5c60*/  UIADD3 UR6, UPT, UPT, UR20, -0x4ab325aa, URZ ;  /* 0xb54cda5614067890 */ /* 0x000fe2000fffe0ff */
[-C--:B------:R-:W-:Y:S01]  /*5c70*/  ISETP.GE.AND P5, PT, R75, R236.reuse, PT ;  /* 0x000000ec4b00720c */ /* 0x080fe20003fa6270 */
[----:B------:R-:W-:Y:S01]  /*5c80*/  IMAD.WIDE.U32 R26, R26, -0x2daee0ad, RZ ;  /* 0xd2511f531a1a7825 */ /* 0x000fe200078e00ff */
[----:B------:R-:W-:Y:S02]  /*5c90*/  FSETP.NEU.FTZ.AND P0, PT, R36, -INF , PT ;  /* 0xff8000002400780b */ /* 0x000fe40003f1d000 */
[----:B------:R-:W-:Y:S01]  /*5ca0*/  FSEL R0, R170, -INF , !P5 ;  /* 0xff800000aa007808 */ /* 0x000fe20006800000 */
[----:B------:R-:W-:Y:S01]  /*5cb0*/  IMAD.WIDE.U32 R22, R22, -0x2daee0ad, RZ ;  /* 0xd2511f5316167825 */ /* 0x000fe200078e00ff */
[----:B------:R-:W-:Y:S02]  /*5cc0*/  LOP3.LUT R42, R42, UR13, R27, 0x96, !PT ;  /* 0x0000000d2a2a7c12 */ /* 0x000fe4000f8e961b */
[----:B------:R-:W-:Y:S01]  /*5cd0*/  ISETP.GE.AND P5, PT, R73, R236, PT ;  /* 0x000000ec4900720c */ /* 0x000fe20003fa6270 */
[----:B------:R-:W-:Y:S01]  /*5ce0*/  IMAD.WIDE.U32 R156, R2, -0x2daee0ad, RZ ;  /* 0xd2511f53029c7825 */ /* 0x000fe200078e00ff */
[----:B------:R-:W-:-:S02]  /*5cf0*/  LOP3.LUT R128, R128, UR13, R23, 0x96, !PT ;  /* 0x0000000d80807c12 */ /* 0x000fc4000f8e9617 */
[----:B------:R-:W-:Y:S01]  /*5d00*/  LOP3.LUT R86, R86, UR13, R201, 0x96, !PT ;  /* 0x0000000d56567c12 */ /* 0x000fe2000f8e96c9 */
[----:B------:R-:W-:Y:S01]  /*5d10*/  IMAD.WIDE.U32 R76, R76, -0x2daee0ad, RZ ;  /* 0xd2511f534c4c7825 */ /* 0x000fe200078e00ff */
[----:B------:R-:W-:Y:S02]  /*5d20*/  LOP3.LUT R80, R80, UR13, R157, 0x96, !PT ;  /* 0x0000000d50507c12 */ /* 0x000fe4000f8e969d */
[----:B------:R-:W-:Y:S01]  /*5d30*/  FSEL R15, R69, -INF , !P5 ;  /* 0xff800000450f7808 */ /* 0x000fe20006800000 */
[----:B------:R-:W-:Y:S01]  /*5d40*/  IMAD.WIDE.U32 R30, R30, -0x2daee0ad, RZ ;  /* 0xd2511f531e1e7825 */ /* 0x000fe200078e00ff */
[----:B------:R-:W-:Y:S02]  /*5d50*/  LOP3.LUT R2, R200, UR12, R77, 0x96, !PT ;  /* 0x0000000cc8027c12 */ /* 0x000fe4000f8e964d */
[----:B------:R-:W-:Y:S01]  /*5d60*/  FSEL R168, R168, RZ, P0 ;  /* 0x000000ffa8a87208 */ /* 0x000fe20000000000 */
[----:B------:R-:W-:Y:S01]  /*5d70*/  IMAD.WIDE.U32 R212, R212, -0x326172a9, RZ ;  /* 0xcd9e8d57d4d47825 */ /* 0x000fe200078e00ff */
[----:B------:R-:W-:Y:S01]  /*5d80*/  LOP3.LUT R136, R136, UR13, R31, 0x96, !PT ;  /* 0x0000000d88887c12 */ /* 0x000fe2000f8e961f */
[----:B------:R2:W5:Y:S01]  /*5d90*/  LDL.LU.64 R200, [R1+0x40] ;  /* 0x0000400001c87983 */ /* 0x0005620000300a00 */
[----:B------:R-:W-:Y:S01]  /*5da0*/  ISETP.GE.AND P5, PT, R73, R235, PT ;  /* 0x000000eb4900720c */ /* 0x000fe20003fa6270 */
[----:B------:R-:W-:Y:S01]  /*5db0*/  IMAD.WIDE.U32 R42, R42, -0x326172a9, RZ ;  /* 0xcd9e8d572a2a7825 */ /* 0x000fe200078e00ff */
[----:B------:R-:W-:-:S02]  /*5dc0*/  LOP3.LUT R142, R142, UR8, R213, 0x96, !PT ;  /* 0x000000088e8e7c12 */ /* 0x000fc4000f8e96d5 */
[-C--:B------:R-:W-:Y:S01]  /*5dd0*/  ISETP.GE.AND P0, PT, R73, R234.reuse, PT ;  /* 0x000000ea4900720c */ /* 0x080fe20003f06270 */
[----:B------:R-:W-:Y:S01]  /*5de0*/  IMAD.WIDE.U32 R146, R146, -0x326172a9, RZ ;  /* 0xcd9e8d5792927825 */ /* 0x000fe200078e00ff */
[----:B------:R-:W-:Y:S02]  /*5df0*/  LOP3.LUT R31, R212, UR7, R43, 0x96, !PT ;  /* 0x00000007d41f7c12 */ /* 0x000fe4000f8e962b */
[----:B------:R-:W-:Y:S01]  /*5e00*/  LOP3.LUT R18, R180, UR18, R89, 0x96, !PT ;  /* 0x00000012b4127c12 */ /* 0x000fe2000f8e9659 */
[----:B------:R-:W-:Y:S01]  /*5e10*/  IMAD.WIDE.U32 R152, R152, -0x326172a9, RZ ;  /* 0xcd9e8d5798987825 */ /* 0x000fe200078e00ff */
[----:B------:R-:W-:Y:S02]  /*5e20*/  LOP3.LUT R118, R118, UR8, R147, 0x96, !PT ;  /* 0x0000000876767c12 */ /* 0x000fe4000f8e9693 */
[----:B------:R-:W-:Y:S01]  /*5e30*/  ISETP.GE.AND P3, PT, R75, R234, PT ;  /* 0x000000ea4b00720c */ /* 0x000fe20003f66270 */
[----:B------:R-:W-:Y:S01]  /*5e40*/  IMAD.WIDE.U32 R128, R128, -0x326172a9, RZ ;  /* 0xcd9e8d5780807825 */ /* 0x000fe200078e00ff */
[----:B------:R-:W-:-:S03]  /*5e50*/  LOP3.LUT R90, R90, UR8, R153, 0x96, !PT ;  /* 0x000000085a5a7c12 */ /* 0x000fc6000f8e9699 */
[----:B------:R-:W-:Y:S01]  /*5e60*/  IMAD.WIDE.U32 R140, R140, -0x326172a9, RZ ;  /* 0xcd9e8d578c8c7825 */ /* 0x000fe200078e00ff */
[----:B------:R-:W-:-:S03]  /*5e70*/  LOP3.LUT R23, R152, UR7, R129, 0x96, !PT ;  /* 0x0000000798177c12 */ /* 0x000fc6000f8e9681 */
[----:B------:R-:W-:Y:S01]  /*5e80*/  IMAD.WIDE.U32 R80, R80, -0x326172a9, RZ ;  /* 0xcd9e8d5750507825 */ /* 0x000fe200078e00ff */
[----:B------:R-:W-:-:S03]  /*5e90*/  LOP3.LUT R84, R84, UR8, R141, 0x96, !PT ;  /* 0x0000000854547c12 */ /* 0x000fc6000f8e968d */
[----:B------:R-:W-:-:S04]  /*5ea0*/  IMAD.WIDE.U32 R154, R154, -0x2daee0ad, RZ ;  /* 0xd2511f539a9a7825 */ /* 0x000fc800078e00ff */
[----:B------:R-:W-:Y:S01]  /*5eb0*/  IMAD.WIDE.U32 R126, R126, -0x2daee0ad, RZ ;  /* 0xd2511f537e7e7825 */ /* 0x000fe200078e00ff */
[----:B------:R-:W-:-:S03]  /*5ec0*/  LOP3.LUT R130, R130, UR13, R155, 0x96, !PT ;  /* 0x0000000d82827c12 */ /* 0x000fc6000f8e969b */
[----:B------:R-:W-:Y:S01]  /*5ed0*/  IMAD.WIDE.U32 R152, R2, -0x326172a9, RZ ;  /* 0xcd9e8d5702987825 */ /* 0x000fe200078e00ff */
[----:B------:R-:W-:Y:S02]  /*5ee0*/  LOP3.LUT R2, R140, UR7, R81, 0x96, !PT ;  /* 0x000000078c027c12 */ /* 0x000fe4000f8e9651 */
[----:B------:R-:W-:Y:S01]  /*5ef0*/  LOP3.LUT R35, R154, UR12, R127, 0x96, !PT ;  /* 0x0000000c9a237c12 */ /* 0x000fe2000f8e967f */
[----:B------:R-:W-:-:S04]  /*5f00*/  IMAD.WIDE.U32 R142, R142, -0x2daee0ad, RZ ;  /* 0xd2511f538e8e7825 */ /* 0x000fc800078e00ff */
        /* <DEDUP_REMOVED lines=19> */
[C---:B------:R-:W-:Y:S02]  /*6040*/  PRMT R83, R130.reuse, 0x7771, RZ ;  /* 0x0000777182537816 */ /* 0x040fe400000000ff */
[C---:B------:R-:W-:Y:S01]  /*6050*/  PRMT R77, R130.reuse, 0x7773, RZ ;  /* 0x00007773824d7816 */ /* 0x040fe200000000ff */
[----:B------:R-:W-:Y:S01]  /*6060*/  IMAD.MOV.U32 R196, RZ, RZ, R130 ;  /* 0x000000ffffc47224 */ /* 0x000fe200078e0082 */
[----:B------:R-:W-:Y:S01]  /*6070*/  PRMT R30, R130, 0x7772, RZ ;  /* 0x00007772821e7816 */ /* 0x000fe200000000ff */
[----:B------:R-:W-:Y:S01]  /*6080*/  IMAD.WIDE.U32 R120, R120, -0x2daee0ad, RZ ;  /* 0xd2511f5378787825 */ /* 0x000fe200078e00ff */
[----:B------:R-:W-:Y:S02]  /*6090*/  LOP3.LUT R69, R80, UR6, R137, 0x96, !PT ;  /* 0x0000000650457c12 */ /* 0x000fe4000f8e9689 */
[----:B------:R-:W-:Y:S01]  /*60a0*/  LOP3.LUT R27, R38, UR7, R87, 0x96, !PT ;  /* 0x00000007261b7c12 */ /* 0x000fe2000f8e9657 */
[----:B------:R-:W-:Y:S01]  /*60b0*/  IMAD.WIDE.U32 R130, R26, -0x326172a9, RZ ;  /* 0xcd9e8d571a827825 */ /* 0x000fe200078e00ff */
[----:B------:R-:W-:-:S02]  /*60c0*/  PRMT R75, R136, 0x7771, RZ ;  /* 0x00007771884b7816 */ /* 0x000fc400000000ff */
[C---:B------:R-:W-:Y:S01]  /*60d0*/  PRMT R59, R136.reuse, 0x7773, RZ ;  /* 0x00007773883b7816 */ /* 0x040fe200000000ff */
[----:B------:R-:W-:Y:S01]  /*60e0*/  IMAD.MOV.U32 R80, RZ, RZ, R136 ;  /* 0x000000ffff507224 */ /* 0x000fe200078e0088 */
[----:B------:R-:W-:Y:S01]  /*60f0*/  PRMT R26, R136, 0x7772, RZ ;  /* 0x00007772881a7816 */ /* 0x000fe200000000ff */
[----:B------:R-:W-:Y:S01]  /*6100*/  IMAD.WIDE.U32 R136, R22, -0x326172a9, RZ ;  /* 0xcd9e8d5716887825 */ /* 0x000fe200078e00ff */
[----:B------:R-:W-:-:S03]  /*6110*/  LOP3.LUT R88, R88, UR15, R121, 0x96, !PT ;  /* 0x0000000f58587c12 */ /* 0x000fc6000f8e9679 */
[----:B-1----:R-:W-:Y:S01]  /*6120*/  IMAD.WIDE.U32 R116, R18, -0x326172a9, RZ ;  /* 0xcd9e8d5712747825 */ /* 0x002fe200078e00ff */
[----:B------:R-:W-:-:S03]  /*6130*/  LOP3.LUT R44, R128, UR6, R137, 0x96, !PT ;  /* 0x00000006802c7c12 */ /* 0x000fc6000f8e9689 */
[----:B------:R-:W-:Y:S01]  /*6140*/  IMAD.WIDE.U32 R146, R27, -0x2daee0ad, RZ ;  /* 0xd2511f531b927825 */ /* 0x000fe200078e00ff */
[----:B------:R-:W-:Y:S02]  /*6150*/  LOP3.LUT R67, R250, UR10, R117, 0x96, !PT ;  /* 0x0000000afa437c12 */ /* 0x000fe4000f8e9675 */
[----:B------:R-:W-:Y:S01]  /*6160*/  LOP3.LUT R18, R86, UR6, R153, 0x96, !PT ;  /* 0x0000000656127c12 */ /* 0x000fe2000f8e9699 */
[----:B------:R-:W-:Y:S01]  /*6170*/  IMAD.WIDE.U32 R128, R34, -0x2daee0ad, RZ ;  /* 0xd2511f5322807825 */ /* 0x000fe200078e00ff */
[C---:B------:R-:W-:Y:S02]  /*6180*/  PRMT R27, R152.reuse, 0x7771, RZ ;  /* 0x00007771981b7816 */ /* 0x040fe400000000ff */
[----:B------:R-:W-:Y:S01]  /*6190*/  PRMT R51, R152, 0x7773, RZ ;  /* 0x0000777398337816 */ /* 0x000fe200000000ff */
[----:B------:R-:W-:Y:S01]  /*61a0*/  IMAD.WIDE.U32 R88, R88, -0x326172a9, RZ ;  /* 0xcd9e8d5758587825 */ /* 0x000fe200078e00ff */
[----:B------:R-:W-:Y:S02]  /*61b0*/  PRMT R154, R152, 0x7772, RZ ;  /* 0x00007772989a7816 */ /* 0x000fe400000000ff */
[C---:B------:R-:W-:Y:S01]  /*61c0*/  PRMT R49, R146.reuse, 0x7773, RZ ;  /* 0x0000777392317816 */ /* 0x040fe200000000ff */
[----:B------:R-:W-:Y:S01]  /*61d0*/  IMAD.MOV.U32 R86, RZ, RZ, R152 ;  /* 0x000000ffff567224 */ /* 0x000fe200078e0098 */
[----:B------:R-:W-:-:S02]  /*61e0*/  PRMT R152, R146, 0x7772, RZ ;  /* 0x0000777292987816 */ /* 0x000fc400000000ff */
[----:B------:R-:W-:Y:S01]  /*61f0*/  LOP3.LUT R34, R126, UR11, R129, 0x96, !PT ;  /* 0x0000000b7e227c12 */ /* 0x000fe2000f8e9681 */
[----:B------:R-:W-:Y:S01]  /*6200*/  IMAD.WIDE.U32 R126, R67, -0x2daee0ad, RZ ;  /* 0xd2511f53437e7825 */ /* 0x000fe200078e00ff */
[----:B------:R-:W-:Y:S02]  /*6210*/  LOP3.LUT R116, R116, UR8, R89, 0x96, !PT ;  /* 0x0000000874747c12 */ /* 0x000fe4000f8e9659 */
[----:B------:R-:W-:Y:S01]  /*6220*/  PRMT R152, R152, 0x5410, R49 ;  /* 0x0000541098987816 */ /* 0x000fe20000000031 */
[----:B------:R-:W-:Y:S01]  /*6230*/  IMAD.MOV.U32 R212, RZ, RZ, R140 ;  /* 0x000000ffffd47224 */ /* 0x000fe200078e008c */
[----:B------:R-:W-:Y:S01]  /*6240*/  PRMT R154, R154, 0x5410, R51 ;  /* 0x000054109a9a7816 */ /* 0x000fe20000000033 */
[----:B------:R-:W-:Y:S01]  /*6250*/  IMAD.MOV.U32 R22, RZ, RZ, R130 ;  /* 0x000000ffff167224 */ /* 0x000fe200078e0082 */
[----:B------:R-:W-:Y:S02]  /*6260*/  LOP3.LUT R49, R42, UR6, R131, 0x96, !PT ;  /* 0x000000062a317c12 */ /* 0x000fe4000f8e9683 */
[----:B------:R-:W-:-:S02]  /*6270*/  PRMT R43, R140, 0x7771, RZ ;  /* 0x000077718c2b7816 */ /* 0x000fc400000000ff */
[----:B------:R-:W-:Y:S02]  /*6280*/  PRMT R35, R140, 0x7773, RZ ;  /* 0x000077738c237816 */ /* 0x000fe400000000ff */
[C---:B------:R-:W-:Y:S02]  /*6290*/  PRMT R51, R130.reuse, 0x7771, RZ ;  /* 0x0000777182337816 */ /* 0x040fe400000000ff */
[C---:B------:R-:W-:Y:S02]  /*62a0*/  PRMT R141, R130.reuse, 0x7773, RZ ;  /* 0x00007773828d7816 */ /* 0x040fe400000000ff */
[----:B------:R-:W-:Y:S01]  /*62b0*/  PRMT R42, R130, 0x7772, RZ ;  /* 0x00007772822a7816 */ /* 0x000fe200000000ff */
[----:B------:R-:W-:Y:S01]  /*62c0*/  IMAD.WIDE.U32 R130, R23, -0x2daee0ad, RZ ;  /* 0xd2511f5317827825 */ /* 0x000fe200078e00ff */
[----:B------:R-:W-:Y:S02]  /*62d0*/  PRMT R140, R140, 0x7772, RZ ;  /* 0x000077728c8c7816 */ /* 0x000fe400000000ff */
[----:B------:R-:W-:Y:S01]  /*62e0*/  PRMT R31, R146, 0x7771, RZ ;  /* 0x00007771921f7816 */ /* 0x000fe200000000ff */
[----:B------:R-:W-:Y:S01]  /*62f0*/  IMAD.MOV.U32 R218, RZ, RZ, R146 ;  /* 0x000000ffffda7224 */ /* 0x000fe200078e0092 */
[----:B------:R-:W-:Y:S01]  /*6300*/  LOP3.LUT R67, R120, UR13, R127, 0x96, !PT ;  /* 0x0000000d78437c12 */ /* 0x000fe2000f8e967f */
[----:B------:R-:W-:Y:S01]  /*6310*/  IMAD.WIDE.U32 R116, R116, -0x2daee0ad, RZ ;  /* 0xd2511f5374747825 */ /* 0x000fe200078e00ff */
[----:B------:R-:W-:-:S02]  /*6320*/  PRMT R79, R142, 0x7773, RZ ;  /* 0x000077738e4f7816 */ /* 0x000fc400000000ff */
[----:B------:R-:W-:Y:S01]  /*6330*/  PRMT R146, R142, 0x7772, RZ ;  /* 0x000077728e927816 */ /* 0x000fe200000000ff */
[----:B------:R-:W-:Y:S01]  /*6340*/  IMAD.WIDE.U32 R120, R63, -0x2daee0ad, RZ ;  /* 0xd2511f533f787825 */ /* 0x000fe200078e00ff */
[----:B------:R-:W-:Y:S02]  /*6350*/  PRMT R140, R140, 0x5410, R35 ;  /* 0x000054108c8c7816 */ /* 0x000fe40000000023 */
[----:B------:R-:W-:Y:S01]  /*6360*/  LOP3.LUT R35, R90, UR11, R131, 0x96, !PT ;  /* 0x0000000b5a237c12 */ /* 0x000fe2000f8e9683 */
[----:B------:R-:W-:Y:S01]  /*6370*/  IMAD.MOV.U32 R182, RZ, RZ, R130 ;  /* 0x000000ffffb67224 */ /* 0x000fe200078e0082 */
[C---:B------:R-:W-:Y:S01]  /*6380*/  PRMT R71, R130.reuse, 0x7771, RZ ;  /* 0x0000777182477816 */ /* 0x040fe200000000ff */
[----:B------:R-:W-:Y:S01]  /*6390*/  IMAD.MOV.U32 R170, RZ, RZ, R120 ;  /* 0x000000ffffaa7224 */ /* 0x000fe200078e0078 */
[C---:B------:R-:W-:Y:S02]  /*63a0*/  PRMT R131, R130.reuse, 0x7773, RZ ;  /* 0x0000777382837816 */ /* 0x040fe400000000ff */
[----:B------:R-:W-:-:S02]  /*63b0*/  PRMT R90, R130, 0x7772, RZ ;  /* 0x00007772825a7816 */ /* 0x000fc400000000ff */
[----:B------:R-:W-:Y:S02]  /*63c0*/  PRMT R146, R146, 0x5410, R79 ;  /* 0x0000541092927816 */ /* 0x000fe4000000004f */
[----:B------:R-:W-:Y:S02]  /*63d0*/  PRMT R30, R30, 0x5410, R77 ;  /* 0x000054101e1e7816 */ /* 0x000fe4000000004d */
[----:B------:R-:W-:Y:S02]  /*63e0*/  LOP3.LUT R63, R126, UR12, R117, 0x96, !PT ;  /* 0x0000000c7e3f7c12 */ /* 0x000fe4000f8e9675 */
[----:B------:R-:W-:Y:S02]  /*63f0*/  LOP3.LUT R77, R118, UR11, R121, 0x96, !PT ;  /* 0x0000000b764d7c12 */ /* 0x000fe4000f8e9679 */
[C---:B------:R-:W-:Y:S02]  /*6400*/  PRMT R79, R120.reuse, 0x7771, RZ ;  /* 0x00007771784f7816 */ /* 0x040fe400000000ff */
[----:B------:R-:W-:-:S02]  /*6410*/  PRMT R127, R120, 0x7773, RZ ;  /* 0x00007773787f7816 */ /* 0x000fc400000000ff */
[----:B------:R-:W-:Y:S01]  /*6420*/  PRMT R130, R120, 0x7772, RZ ;  /* 0x0000777278827816 */ /* 0x000fe200000000ff */
[----:B------:R-:W-:-:S04]  /*6430*/  IMAD.WIDE.U32 R120, R67, -0x326172a9, RZ ;  /* 0xcd9e8d5743787825 */ /* 0x000fc800078e00ff */
[----:B------:R-:W-:Y:S01]  /*6440*/  IMAD.WIDE.U32 R118, R63, -0x326172a9, RZ ;  /* 0xcd9e8d573f767825 */ /* 0x000fe200078e00ff */
[----:B------:R-:W-:-:S03]  /*6450*/  LOP3.LUT R63, R88, UR7, R121, 0x96, !PT ;  /* 0x00000007583f7c12 */ /* 0x000fc6000f8e9679 */
[----:B------:R-:W-:-:S04]  /*6460*/  IMAD.WIDE.U32 R38, R19, -0x2daee0ad, RZ ;  /* 0xd2511f5313267825 */ /* 0x000fc800078e00ff */
[----:B------:R-:W-:Y:S01]  /*6470*/  IMAD.WIDE.U32 R88, R63, -0x2daee0ad, RZ ;  /* 0xd2511f533f587825 */ /* 0x000fe200078e00ff */
[----:B------:R-:W-:Y:S02]  /*6480*/  LOP3.LUT R19, R180, UR18, R39, 0x96, !PT ;  /* 0x00000012b4137c12 */ /* 0x000fe4000f8e9627 */
[----:B------:R-:W-:Y:S01]  /*6490*/  LOP3.LUT R115, R120, UR6, R119, 0x96, !PT ;  /* 0x0000000678737c12 */ /* 0x000fe2000f8e9677 */
[----:B------:R-:W-:Y:S01]  /*64a0*/  IMAD.MOV.U32 R120, RZ, RZ, R88 ;  /* 0x000000ffff787224 */ /* 0x000fe200078e0058 */
[----:B------:R-:W-:Y:S02]  /*64b0*/  LOP3.LUT R113, R116, UR11, R89, 0x96, !PT ;  /* 0x0000000b74717c12 */ /* 0x000fe4000f8e9659 */
[C---:B------:R-:W-:Y:S02]  /*64c0*/  PRMT R63, R88.reuse, 0x7771, RZ ;  /* 0x00007771583f7816 */ /* 0x040fe400000000ff */
[C---:B------:R-:W-:Y:S02]  /*64d0*/  PRMT R119, R88.reuse, 0x7773, RZ ;  /* 0x0000777358777816 */ /* 0x040fe400000000ff */
[----:B------:R-:W-:Y:S01]  /*64e0*/  PRMT R126, R88, 0x7772, RZ ;  /* 0x00007772587e7816 */ /* 0x000fe200000000ff */
[----:B------:R-:W-:-:S04]  /*64f0*/  IMAD.WIDE.U32 R88, R19, -0x326172a9, RZ ;  /* 0xcd9e8d5713587825 */ /* 0x000fc800078e00ff */
[----:B------:R-:W-:Y:S01]  /*6500*/  IMAD.WIDE.U32 R156, R3, -0x2daee0ad, RZ ;  /* 0xd2511f53039c7825 */ /* 0x000fe200078e00ff */
[----:B------:R-:W-:-:S04]  /*6510*/  LOP3.LUT R116, R250, UR10, R89, 0x96, !PT ;  /* 0x0000000afa747c12 */ /* 0x000fc8000f8e9659 */
[----:B------:R-:W-:Y:S01]  /*6520*/  LOP3.LUT R3, R38, UR15, R157, 0x96, !PT ;  /* 0x0000000f26037c12 */ /* 0x000fe2000f8e969d */
[----:B------:R-:W-:-:S05]  /*6530*/  IMAD.WIDE.U32 R116, R116, -0x2daee0ad, RZ ;  /* 0xd2511f5374747825 */ /* 0x000fca00078e00ff */
[----:B------:R-:W-:Y:S01]  /*6540*/  LOP3.LUT R19, R156, UR13, R117, 0x96, !PT ;  /* 0x0000000d9c137c12 */ /* 0x000fe2000f8e9675 */
[----:B------:R-:W-:Y:S01]  /*6550*/  IMAD.WIDE.U32 R156, R3, -0x326172a9, RZ ;  /* 0xcd9e8d57039c7825 */ /* 0x000fe200078e00ff */
[----:B------:R-:W-:-:S04]  /*6560*/  PRMT R91, R142, 0x7771, RZ ;  /* 0x000077718e5b7816 */ /* 0x000fc800000000ff */
[----:B------:R-:W-:Y:S01]  /*6570*/  LOP3.LUT R3, R88, UR8, R157, 0x96, !PT ;  /* 0x0000000858037c12 */ /* 0x000fe2000f8e969d */
[----:B------:R-:W-:Y:S01]  /*6580*/  IMAD.WIDE.U32 R88, R2, -0x2daee0ad, RZ ;  /* 0xd2511f5302587825 */ /* 0x000fe200078e00ff */
[C---:B------:R-:W-:Y:S02]  /*6590*/  PRMT R87, R128.reuse, 0x7771, RZ ;  /* 0x0000777180577816 */ /* 0x040fe400000000ff */
[C---:B------:R-:W-:Y:S01]  /*65a0*/  PRMT R129, R128.reuse, 0x7773, RZ ;  /* 0x0000777380817816 */ /* 0x040fe200000000ff */
[----:B------:R-:W-:Y:S01]  /*65b0*/  IMAD.MOV.U32 R206, RZ, RZ, R142 ;  /* 0x000000ffffce7224 */ /* 0x000fe200078e008e */
[----:B------:R-:W-:Y:S01]  /*65c0*/  PRMT R142, R128, 0x7772, RZ ;  /* 0x00007772808e7816 */ /* 0x000fe200000000ff */
[----:B------:R-:W-:Y:S01]  /*65d0*/  IMAD.MOV.U32 R172, RZ, RZ, R128 ;  /* 0x000000ffffac7224 */ /* 0x000fe200078e0080 */
[C---:B------:R-:W-:Y:S01]  /*65e0*/  PRMT R121, R118.reuse, 0x7773, RZ ;  /* 0x0000777376797816 */ /* 0x040fe200000000ff */
[----:B------:R-:W-:Y:S01]  /*65f0*/  IMAD.WIDE.U32 R180, R19, -0x326172a9, RZ ;  /* 0xcd9e8d5713b47825 */ /* 0x000fe200078e00ff */
[----:B------:R-:W-:-:S03]  /*6600*/  PRMT R128, R118, 0x7772, RZ ;  /* 0x0000777276807816 */ /* 0x000fc600000000ff */
[----:B------:R-:W-:Y:S01]  /*6610*/  FFMA.FTZ R21, R21, UR9, -R168 ;  /* 0x0000000915157c23 */ /* 0x000fe200080108a8 */
[C---:B------:R-:W-:Y:S02]  /*6620*/  PRMT R137, R136.reuse, 0x7773, RZ ;  /* 0x0000777388897816 */ /* 0x040fe400000000ff */
[----:B------:R-:W-:Y:S02]  /*6630*/  PRMT R144, R136, 0x7772, RZ ;  /* 0x0000777288907816 */ /* 0x000fe400000000ff */
[----:B------:R-:W-:Y:S01]  /*6640*/  LOP3.LUT R80, R80, 0xff, RZ, 0xc0, !PT ;  /* 0x000000ff50507812 */ /* 0x000fe200078ec0ff */
[----:B------:R-:W-:Y:S01]  /*6650*/  IMAD.MOV.U32 R184, RZ, RZ, R136 ;  /* 0x000000ffffb87224 */ /* 0x000fe200078e0088 */
[----:B------:R-:W-:Y:S01]  /*6660*/  LOP3.LUT R19, R84, UR11, R89, 0x96, !PT ;  /* 0x0000000b54137c12 */ /* 0x000fe2000f8e9659 */
[--C-:B------:R-:W-:Y:S01]  /*6670*/  FFMA.FTZ R157, R98, UR9, -R168.reuse ;  /* 0x00000009629d7c23 */ /* 0x100fe200080108a8 */
[----:B------:R-:W-:Y:S01]  /*6680*/  PRMT R128, R128, 0x5410, R121 ;  /* 0x0000541080807816 */ /* 0x000fe20000000079 */
[----:B------:R-:W-:Y:S01]  /*6690*/  FFMA.FTZ R121, R46, UR9, -R168 ;  /* 0x000000092e797c23 */ /* 0x000fe200080108a8 */
[----:B------:R-:W-:Y:S01]  /*66a0*/  PRMT R144, R144, 0x5410, R137 ;  /* 0x0000541090907816 */ /* 0x000fe20000000089 */
[----:B------:R-:W1:Y:S01]  /*66b0*/  LDCU UR8, c[0x0][0x4f8] ;  /* 0x00009f00ff0877ac */ /* 0x000e620008000800 */
[----:B------:R-:W-:-:S02]  /*66c0*/  LOP3.LUT R137, R19, 0xffff, RZ, 0xc0, !PT ;  /* 0x0000ffff13897812 */ /* 0x000fc400078ec0ff */
[C---:B------:R-:W-:Y:S02]  /*66d0*/  LOP3.LUT R98, R19.reuse, 0xff, RZ, 0xc0, !PT ;  /* 0x000000ff13627812 */ /* 0x040fe400078ec0ff */
[----:B------:R-:W-:Y:S02]  /*66e0*/  PRMT R46, R19, 0x7632, R46 ;  /* 0x00007632132e7816 */ /* 0x000fe4000000002e */
[----:B------:R-:W-:Y:S02]  /*66f0*/  SHF.R.U32.HI R161, RZ, 0x18, R19 ;  /* 0x00000018ffa17819 */ /* 0x000fe40000011613 */
[----:B------:R-:W-:Y:S02]  /*6700*/  FMNMX3.FTZ R19, R78, R82, R74, !PT ;  /* 0x000000524e137276 */ /* 0x000fe4000781004a */
[----:B------:R-:W-:Y:S02]  /*6710*/  LOP3.LUT R2, R156, UR7, R181, 0x96, !PT ;  /* 0x000000079c027c12 */ /* 0x000fe4000f8e96b5 */
[----:B------:R-:W-:Y:S01]  /*6720*/  FMNMX3.FTZ R19, R19, R72, R68, !PT ;  /* 0x0000004813137276 */ /* 0x000fe20007810044 */
[----:B------:R-:W-:-:S03]  /*6730*/  IMAD.WIDE.U32 R38, R3, -0x2daee0ad, RZ ;  /* 0xd2511f5303267825 */ /* 0x000fc600078e00ff */
[----:B------:R-:W-:Y:S01]  /*6740*/  FMNMX3.FTZ R19, R19, R70, R66, !PT ;  /* 0x0000004613137276 */ /* 0x000fe20007810042 */
[----:B------:R-:W-:Y:S01]  /*6750*/  IMAD.WIDE.U32 R84, R2, -0x2daee0ad, RZ ;  /* 0xd2511f5302547825 */ /* 0x000fe200078e00ff */
[----:B------:R-:W-:Y:S02]  /*6760*/  LOP3.LUT R3, R116, UR12, R39, 0x96, !PT ;  /* 0x0000000c74037c12 */ /* 0x000fe4000f8e9627 */
[----:B------:R-:W-:Y:S01]  /*6770*/  FMNMX3.FTZ R19, R19, R50, R28, !PT ;  /* 0x0000003213137276 */ /* 0x000fe2000781001c */
[----:B------:R-:W-:Y:S01]  /*6780*/  IMAD.MOV.U32 R156, RZ, RZ, R88 ;  /* 0x000000ffff9c7224 */ /* 0x000fe200078e0058 */
[----:B------:R-:W-:Y:S01]  /*6790*/  LOP3.LUT R76, R76, UR11, R147, 0x96, !PT ;  /* 0x0000000b4c4c7c12 */ /* 0x000fe2000f8e9693 */
[----:B------:R-:W-:Y:S01]  /*67a0*/  IMAD.MOV.U32 R116, RZ, RZ, R84 ;  /* 0x000000ffff747224 */ /* 0x000fe200078e0054 */
[C---:B------:R-:W-:Y:S02]  /*67b0*/  PRMT R163, R88.reuse, 0x7771, RZ ;  /* 0x0000777158a37816 */ /* 0x040fe400000000ff */
[----:B------:R-:W-:-:S02]  /*67c0*/  PRMT R117, R88, 0x7773, RZ ;  /* 0x0000777358757816 */ /* 0x000fc400000000ff */
[C---:B------:R-:W-:Y:S02]  /*67d0*/  PRMT R147, R84.reuse, 0x7771, RZ ;  /* 0x0000777154937816 */ /* 0x040fe400000000ff */
[----:B------:R-:W-:Y:S02]  /*67e0*/  PRMT R89, R84, 0x7773, RZ ;  /* 0x0000777354597816 */ /* 0x000fe400000000ff */
[----:B------:R-:W-:Y:S02]  /*67f0*/  PRMT R88, R88, 0x7772, RZ ;  /* 0x0000777258587816 */ /* 0x000fe400000000ff */
[----:B------:R-:W-:Y:S01]  /*6800*/  LOP3.LUT R2, R38, UR11, R85, 0x96, !PT ;  /* 0x0000000b26027c12 */ /* 0x000fe2000f8e9655 */
[----:B------:R-:W-:Y:S01]  /*6810*/  IMAD.WIDE.U32 R38, R3, -0x326172a9, RZ ;  /* 0xcd9e8d5703267825 */ /* 0x000fe200078e00ff */
[----:B------:R-:W-:Y:S02]  /*6820*/  PRMT R84, R84, 0x7772, RZ ;  /* 0x0000777254547816 */ /* 0x000fe400000000ff */
[----:B------:R-:W-:-:S02]  /*6830*/  FMNMX3.FTZ R19, R19, R40, R64, !PT ;  /* 0x0000002813137276 */ /* 0x000fc40007810040 */
[----:B------:R-:W-:Y:S02]  /*6840*/  PRMT R126, R126, 0x5410, R119 ;  /* 0x000054107e7e7816 */ /* 0x000fe40000000077 */
[----:B------:R-:W-:Y:S02]  /*6850*/  LOP3.LUT R206, R206, 0xff, RZ, 0xc0, !PT ;  /* 0x000000ffcece7812 */ /* 0x000fe400078ec0ff */
[----:B------:R-:W-:Y:S02]  /*6860*/  LOP3.LUT R119, R18, 0xffff, RZ, 0xc0, !PT ;  /* 0x0000ffff12777812 */ /* 0x000fe400078ec0ff */
[----:B------:R-:W-:Y:S02]  /*6870*/  PRMT R75, R80, 0x5410, R75 ;  /* 0x00005410504b7816 */ /* 0x000fe4000000004b */
[----:B------:R-:W-:Y:S02]  /*6880*/  PRMT R88, R88, 0x5410, R117 ;  /* 0x0000541058587816 */ /* 0x000fe40000000075 */
[----:B------:R-:W-:-:S02]  /*6890*/  PRMT R84, R84, 0x5410, R89 ;  /* 0x0000541054547816 */ /* 0x000fc40000000059 */
[----:B------:R-:W-:Y:S02]  /*68a0*/  FMNMX3.FTZ R19, R19, R62, R58, !PT ;  /* 0x0000003e13137276 */ /* 0x000fe4000781003a */
[----:B------:R-:W-:Y:S02]  /*68b0*/  LOP3.LUT R143, R86, 0xff, RZ, 0xc0, !PT ;  /* 0x000000ff568f7812 */ /* 0x000fe400078ec0ff */
[C---:B------:R-:W-:Y:S02]  /*68c0*/  PRMT R89, R18.reuse, 0x7632, R89 ;  /* 0x0000763212597816 */ /* 0x040fe40000000059 */
[----:B------:R-:W-:Y:S02]  /*68d0*/  LOP3.LUT R117, R18, 0xff, RZ, 0xc0, !PT ;  /* 0x000000ff12757812 */ /* 0x000fe400078ec0ff */
[----:B------:R-:W-:Y:S02]  /*68e0*/  SHF.R.U32.HI R80, RZ, 0x18, R18 ;  /* 0x00000018ff507819 */ /* 0x000fe40000011612 */
[----:B------:R-:W-:-:S02]  /*68f0*/  PRMT R85, R38, 0x7773, RZ ;  /* 0x0000777326557816 */ /* 0x000fc400000000ff */
[----:B------:R-:W-:Y:S02]  /*6900*/  PRMT R86, R38, 0x7772, RZ ;  /* 0x0000777226567816 */ /* 0x000fe400000000ff */
[----:B------:R-:W-:Y:S02]  /*6910*/  PRMT R91, R206, 0x5410, R91 ;  /* 0x00005410ce5b7816 */ /* 0x000fe4000000005b */
[----:B------:R-:W-:Y:S02]  /*6920*/  SHF.R.U32.HI R18, RZ, 0x8, R119 ;  /* 0x00000008ff127819 */ /* 0x000fe40000011677 */
[----:B------:R-:W-:Y:S02]  /*6930*/  PRMT R206, R76, 0x7632, R206 ;  /* 0x000076324cce7816 */ /* 0x000fe400000000ce */
[----:B------:R-:W-:Y:S02]  /*6940*/  LOP3.LUT R46, R46, 0xff, RZ, 0xc0, !PT ;  /* 0x000000ff2e2e7812 */ /* 0x000fe400078ec0ff */
[----:B------:R-:W-:-:S02]  /*6950*/  FMNMX3.FTZ R19, R19, R48, R20, !PT ;  /* 0x0000003013137276 */ /* 0x000fc40007810014 */
[----:B------:R-:W-:Y:S02]  /*6960*/  LOP3.LUT R196, R196, 0xff, RZ, 0xc0, !PT ;  /* 0x000000ffc4c47812 */ /* 0x000fe400078ec0ff */
[----:B------:R-:W-:Y:S02]  /*6970*/  LOP3.LUT R89, R89, 0xff, RZ, 0xc0, !PT ;  /* 0x000000ff59597812 */ /* 0x000fe400078ec0ff */
[----:B------:R-:W-:Y:S02]  /*6980*/  PRMT R86, R86, 0x5410, R85 ;  /* 0x0000541056567816 */ /* 0x000fe40000000055 */
[----:B------:R-:W-:Y:S02]  /*6990*/  PRMT R18, R117, 0x5410, R18 ;  /* 0x0000541075127816 */ /* 0x000fe40000000012 */
[----:B------:R-:W-:Y:S02]  /*69a0*/  LOP3.LUT R117, R76, 0xffff, RZ, 0xc0, !PT ;  /* 0x0000ffff4c757812 */ /* 0x000fe400078ec0ff */
[----:B------:R-:W-:-:S02]  /*69b0*/  SHF.R.U32.HI R85, RZ, 0x18, R76 ;  /* 0x00000018ff557819 */ /* 0x000fc4000001164c */
[----:B------:R-:W-:Y:S02]  /*69c0*/  LOP3.LUT R206, R206, 0xff, RZ, 0xc0, !PT ;  /* 0x000000ffcece7812 */ /* 0x000fe400078ec0ff */
[----:B------:R-:W-:Y:S02]  /*69d0*/  PRMT R161, R46, 0x5410, R161 ;  /* 0x000054102ea17816 */ /* 0x000fe400000000a1 */
[----:B------:R-:W-:Y:S02]  /*69e0*/  FMNMX3.FTZ R46, R19, R60, R56, !PT ;  /* 0x0000003c132e7276 */ /* 0x000fe40007810038 */
[----:B------:R-:W-:Y:S02]  /*69f0*/  PRMT R83, R196, 0x5410, R83 ;  /* 0x00005410c4537816 */ /* 0x000fe40000000053 */
[----:B------:R-:W-:Y:S02]  /*6a00*/  PRMT R80, R89, 0x5410, R80 ;  /* 0x0000541059507816 */ /* 0x000fe40000000050 */
[----:B------:R-:W-:-:S02]  /*6a10*/  PRMT R23, R136, 0x7771, RZ ;  /* 0x0000777188177816 */ /* 0x000fc400000000ff */
[----:B------:R-:W-:Y:S02]  /*6a20*/  LOP3.LUT R89, R76, 0xff, RZ, 0xc0, !PT ;  /* 0x000000ff4c597812 */ /* 0x000fe400078ec0ff */
[----:B------:R-:W-:Y:S02]  /*6a30*/  LOP3.LUT R196, R22, 0xff, RZ, 0xc0, !PT ;  /* 0x000000ff16c47812 */ /* 0x000fe400078ec0ff */
[----:B------:R-:W-:Y:S02]  /*6a40*/  LOP3.LUT R184, R184, 0xff, RZ, 0xc0, !PT ;  /* 0x000000ffb8b87812 */ /* 0x000fe400078ec0ff */
[----:B------:R-:W-:Y:S02]  /*6a50*/  SHF.R.U32.HI R76, RZ, 0x8, R117 ;  /* 0x00000008ff4c7819 */ /* 0x000fe40000011675 */
[--C-:B------:R-:W-:Y:S02]  /*6a60*/  PRMT R22, R206, 0x5410, R85.reuse ;  /* 0x00005410ce167816 */ /* 0x100fe40000000055 */
[----:B------:R-:W-:-:S02]  /*6a70*/  PRMT R85, R81, 0x7632, R85 ;  /* 0x0000763251557816 */ /* 0x000fc40000000055 */
[----:B------:R-:W-:Y:S02]  /*6a80*/  FMNMX3.FTZ R46, R46, R57, R54, !PT ;  /* 0x000000392e2e7276 */ /* 0x000fe40007810036 */
[----:B------:R-:W-:Y:S01]  /*6a90*/  LOP3.LUT R120, R120, 0xff, RZ, 0xc0, !PT ;  /* 0x000000ff78787812 */ /* 0x000fe200078ec0ff */
[----:B------:R-:W-:Y:S01]  /*6aa0*/  IMAD.MOV.U32 R136, RZ, RZ, R118 ;  /* 0x000000ffff887224 */ /* 0x000fe200078e0076 */
[----:B------:R-:W-:Y:S02]  /*6ab0*/  PRMT R23, R184, 0x5410, R23 ;  /* 0x00005410b8177816 */ /* 0x000fe40000000017 */
[----:B------:R-:W-:Y:S01]  /*6ac0*/  PRMT R67, R118, 0x7771, RZ ;  /* 0x0000777176437816 */ /* 0x000fe200000000ff */
[----:B------:R-:W-:Y:S01]  /*6ad0*/  IMAD.MOV.U32 R118, RZ, RZ, R38 ;  /* 0x000000ffff767224 */ /* 0x000fe200078e0026 */
[----:B------:R-:W-:Y:S02]  /*6ae0*/  PRMT R76, R89, 0x5410, R76 ;  /* 0x00005410594c7816 */ /* 0x000fe4000000004c */
[----:B------:R-:W-:-:S02]  /*6af0*/  LOP3.LUT R182, R182, 0xff, RZ, 0xc0, !PT ;  /* 0x000000ffb6b67812 */ /* 0x000fc400078ec0ff */
[----:B------:R-:W-:Y:S02]  /*6b00*/  LOP3.LUT R184, R172, 0xff, RZ, 0xc0, !PT ;  /* 0x000000ffacb87812 */ /* 0x000fe400078ec0ff */
[----:B------:R-:W-:Y:S02]  /*6b10*/  SHF.R.U32.HI R89, RZ, 0x18, R81 ;  /* 0x00000018ff597819 */ /* 0x000fe40000011651 */
[----:B------:R-:W-:Y:S02]  /*6b20*/  LOP3.LUT R172, R85, 0xff, RZ, 0xc0, !PT ;  /* 0x000000ff55ac7812 */ /* 0x000fe400078ec0ff */
[----:B------:R-:W-:Y:S02]  /*6b30*/  LOP3.LUT R170, R170, 0xff, RZ, 0xc0, !PT ;  /* 0x000000ffaaaa7812 */ /* 0x000fe400078ec0ff */
[----:B------:R-:W-:Y:S02]  /*6b40*/  LOP3.LUT R156, R156, 0xff, RZ, 0xc0, !PT ;  /* 0x000000ff9c9c7812 */ /* 0x000fe400078ec0ff */
[----:B------:R-:W-:-:S02]  /*6b50*/  FMNMX3.FTZ R46, R46, R32, R95, !PT ;  /* 0x000000202e2e7276 */ /* 0x000fc4000781005f */
[----:B------:R-:W-:Y:S02]  /*6b60*/  PRMT R63, R120, 0x5410, R63 ;  /* 0x00005410783f7816 */ /* 0x000fe4000000003f */
[C---:B------:R-:W-:Y:S02]  /*6b70*/  LOP3.LUT R120, R69.reuse, 0xffff, RZ, 0xc0, !PT ;  /* 0x0000ffff45787812 */ /* 0x040fe400078ec0ff */
[----:B------:R-:W-:Y:S02]  /*6b80*/  PRMT R85, R69, 0x7632, R85 ;  /* 0x0000763245557816 */ /* 0x000fe40000000055 */
[----:B------:R-:W-:Y:S02]  /*6b90*/  PRMT R71, R182, 0x5410, R71 ;  /* 0x00005410b6477816 */ /* 0x000fe40000000047 */
[C---:B------:R-:W-:Y:S02]  /*6ba0*/  LOP3.LUT R182, R81.reuse, 0xffff, RZ, 0xc0, !PT ;  /* 0x0000ffff51b67812 */ /* 0x040fe400078ec0ff */
[----:B------:R-:W-:-:S02]  /*6bb0*/  LOP3.LUT R249, R81, 0xff, RZ, 0xc0, !PT ;  /* 0x000000ff51f97812 */ /* 0x000fc400078ec0ff */
[----:B------:R-:W-:Y:S02]  /*6bc0*/  PRMT R89, R172, 0x5410, R89 ;  /* 0x00005410ac597816 */ /* 0x000fe40000000059 */
[----:B------:R-:W-:Y:S02]  /*6bd0*/  PRMT R79, R170, 0x5410, R79 ;  /* 0x00005410aa4f7816 */ /* 0x000fe4000000004f */
[----:B------:R-:W-:Y:S02]  /*6be0*/  PRMT R163, R156, 0x5410, R163 ;  /* 0x000054109ca37816 */ /* 0x000fe400000000a3 */
[----:B------:R-:W-:Y:S02]  /*6bf0*/  FMNMX3.FTZ R46, R46, R94, R103, !PT ;  /* 0x0000005e2e2e7276 */ /* 0x000fe40007810067 */
[C---:B------:R-:W-:Y:S02]  /*6c00*/  LOP3.LUT R172, R73.reuse, 0xffff, RZ, 0xc0, !PT ;  /* 0x0000ffff49ac7812 */ /* 0x040fe400078ec0ff */
[----:B------:R-:W-:-:S02]  /*6c10*/  PRMT R170, R73, 0x7632, R170 ;  /* 0x0000763249aa7816 */ /* 0x000fc400000000aa */
[----:B------:R-:W-:Y:S02]  /*6c20*/  LOP3.LUT R167, R73, 0xff, RZ, 0xc0, !PT ;  /* 0x000000ff49a77812 */ /* 0x000fe400078ec0ff */
[----:B------:R-:W-:Y:S02]  /*6c30*/  SHF.R.U32.HI R81, RZ, 0x18, R73 ;  /* 0x00000018ff517819 */ /* 0x000fe40000011649 */
[----:B------:R-:W-:Y:S02]  /*6c40*/  LOP3.LUT R156, R118, 0xff, RZ, 0xc0, !PT ;  /* 0x000000ff769c7812 */ /* 0x000fe400078ec0ff */
[----:B------:R-:W-:Y:S02]  /*6c50*/  LOP3.LUT R136, R136, 0xff, RZ, 0xc0, !PT ;  /* 0x000000ff88887812 */ /* 0x000fe400078ec0ff */
[----:B------:R-:W-:Y:S02]  /*6c60*/  LOP3.LUT R239, R69, 0xff, RZ, 0xc0, !PT ;  /* 0x000000ff45ef7812 */ /* 0x000fe400078ec0ff */
[----:B------:R-:W-:-:S02]  /*6c70*/  SHF.R.U32.HI R73, RZ, 0x18, R69 ;  /* 0x00000018ff497819 */ /* 0x000fc40000011645 */
[----:B------:R-:W-:Y:S02]  /*6c80*/  SHF.R.U32.HI R120, RZ, 0x8, R120 ;  /* 0x00000008ff787819 */ /* 0x000fe40000011678 */
[----:B------:R-:W-:Y:S02]  /*6c90*/  LOP3.LUT R118, R85, 0xff, RZ, 0xc0, !PT ;  /* 0x000000ff55767812 */ /* 0x000fe400078ec0ff */
[C---:B------:R-:W-:Y:S02]  /*6ca0*/  PRMT R85, R49.reuse, 0x7632, R85 ;  /* 0x0000763231557816 */ /* 0x040fe40000000055 */
[----:B------:R-:W-:Y:S02]  /*6cb0*/  FMNMX3.FTZ R46, R46, R122, R101, !PT ;  /* 0x0000007a2e2e7276 */ /* 0x000fe40007810065 */
[----:B------:R-:W-:Y:S02]  /*6cc0*/  PRMT R67, R136, 0x5410, R67 ;  /* 0x0000541088437816 */ /* 0x000fe40000000043 */
[----:B------:R-:W-:-:S02]  /*6cd0*/  LOP3.LUT R213, R49, 0xffff, RZ, 0xc0, !PT ;  /* 0x0000ffff31d57812 */ /* 0x000fc400078ec0ff */
[----:B------:R-:W-:Y:S02]  /*6ce0*/  PRMT R239, R239, 0x5410, R120 ;  /* 0x00005410efef7816 */ /* 0x000fe40000000078 */
[----:B------:R-:W-:Y:S02]  /*6cf0*/  PRMT R73, R118, 0x5410, R73 ;  /* 0x0000541076497816 */ /* 0x000fe40000000049 */
[----:B------:R-:W-:Y:S02]  /*6d00*/  LOP3.LUT R136, R116, 0xff, RZ, 0xc0, !PT ;  /* 0x000000ff74887812 */ /* 0x000fe400078ec0ff */
[C---:B------:R-:W-:Y:S02]  /*6d10*/  LOP3.LUT R120, R44.reuse, 0xffff, RZ, 0xc0, !PT ;  /* 0x0000ffff2c787812 */ /* 0x040fe400078ec0ff */
[C---:B------:R-:W-:Y:S02]  /*6d20*/  LOP3.LUT R165, R44.reuse, 0xff, RZ, 0xc0, !PT ;  /* 0x000000ff2ca57812 */ /* 0x040fe400078ec0ff */
[----:B------:R-:W-:-:S02]  /*6d30*/  PRMT R118, R44, 0x7632, R118 ;  /* 0x000076322c767816 */ /* 0x000fc40000000076 */
[----:B------:R-:W-:Y:S02]  /*6d40*/  SHF.R.U32.HI R69, RZ, 0x18, R44 ;  /* 0x00000018ff457819 */ /* 0x000fe4000001162c */
[----:B------:R-:W-:Y:S02]  /*6d50*/  LOP3.LUT R116, R49, 0xff, RZ, 0xc0, !PT ;  /* 0x000000ff31747812 */ /* 0x000fe400078ec0ff */
[----:B------:R-:W-:Y:S02]  /*6d60*/  LOP3.LUT R44, R85, 0xff, RZ, 0xc0, !PT ;  /* 0x000000ff552c7812 */ /* 0x000fe400078ec0ff */
[----:B------:R-:W-:Y:S02]  /*6d70*/  FMNMX3.FTZ R46, R46, R123, R176, !PT ;  /* 0x0000007b2e2e7276 */ /* 0x000fe400078100b0 */
[----:B------:R-:W-:Y:S01]  /*6d80*/  SHF.R.U32.HI R49, RZ, 0x18, R49 ;  /* 0x00000018ff317819 */ /* 0x000fe20000011631 */
[----:B------:R-:W-:Y:S01]  /*6d90*/  FFMA.FTZ R119, R114, UR9, -R168 ;  /* 0x0000000972777c23 */ /* 0x000fe200080108a8 */
[----:B------:R-:W-:-:S02]  /*6da0*/  SHF.R.U32.HI R213, RZ, 0x8, R213 ;  /* 0x00000008ffd57819 */ /* 0x000fc400000116d5 */
[----:B------:R-:W-:Y:S02]  /*6db0*/  LOP3.LUT R118, R118, 0xff, RZ, 0xc0, !PT ;  /* 0x000000ff76767812 */ /* 0x000fe400078ec0ff */
[C---:B------:R-:W-:Y:S02]  /*6dc0*/  PRMT R114, R35.reuse, 0x7632, R114 ;  /* 0x0000763223727816 */ /* 0x040fe40000000072 */
[----:B------:R-:W-:Y:S02]  /*6dd0*/  FMNMX3.FTZ R46, R46, R175, R174, !PT ;  /* 0x000000af2e2e7276 */ /* 0x000fe400078100ae */
[----:B------:R-:W-:Y:S02]  /*6de0*/  PRMT R49, R44, 0x5410, R49 ;  /* 0x000054102c317816 */ /* 0x000fe40000000031 */
[----:B------:R-:W-:Y:S01]  /*6df0*/  PRMT R213, R116, 0x5410, R213 ;  /* 0x0000541074d57816 */ /* 0x000fe200000000d5 */
[----:B------:R3:W-:Y:S01]  /*6e00*/  MUFU.EX2 R44, R21 ;  /* 0x00000015002c7308 */ /* 0x0007e20000000800 */
[----:B------:R-:W-:Y:S01]  /*6e10*/  LOP3.LUT R116, R35, 0xffff, RZ, 0xc0, !PT ;  /* 0x0000ffff23747812 */ /* 0x000fe200078ec0ff */
[--C-:B------:R-:W-:Y:S01]  /*6e20*/  FFMA.FTZ R117, R9, UR9, -R168.reuse ;  /* 0x0000000909757c23 */ /* 0x100fe200080108a8 */
[----:B------:R-:W-:Y:S01]  /*6e30*/  LOP3.LUT R114, R114, 0xff, RZ, 0xc0, !PT ;  /* 0x000000ff72727812 */ /* 0x000fe200078ec0ff */
[----:B------:R-:W-:Y:S01]  /*6e40*/  FFMA.FTZ R9, R110, UR9, -R168 ;  /* 0x000000096e097c23 */ /* 0x000fe200080108a8 */
[----:B------:R-:W-:-:S02]  /*6e50*/  FMNMX3.FTZ R46, R46, R179, R0, !PT ;  /* 0x000000b32e2e7276 */ /* 0x000fc40007810000 */
[----:B------:R-:W-:Y:S02]  /*6e60*/  PRMT R110, R77, 0x7632, R110 ;  /* 0x000076324d6e7816 */ /* 0x000fe4000000006e */
[----:B------:R-:W-:Y:S02]  /*6e70*/  LOP3.LUT R177, R35, 0xff, RZ, 0xc0, !PT ;  /* 0x000000ff23b17812 */ /* 0x000fe400078ec0ff */
[----:B------:R-:W-:Y:S02]  /*6e80*/  SHF.R.U32.HI R116, RZ, 0x8, R116 ;  /* 0x00000008ff747819 */ /* 0x000fe40000011674 */
[----:B---3--:R-:W-:Y:S02]  /*6e90*/  PRMT R21, R118, 0x5410, R69 ;  /* 0x0000541076157816 */ /* 0x008fe40000000045 */
[----:B------:R-:W-:Y:S02]  /*6ea0*/  SHF.R.U32.HI R69, RZ, 0x18, R35 ;  /* 0x00000018ff457819 */ /* 0x000fe40000011623 */
[----:B------:R-:W-:-:S02]  /*6eb0*/  FMNMX.FTZ R46, R15, R46, !PT ;  /* 0x0000002e0f2e7209 */ /* 0x000fc40007810000 */
[----:B------:R-:W-:Y:S02]  /*6ec0*/  PRMT R69, R114, 0x5410, R69 ;  /* 0x0000541072457816 */ /* 0x000fe40000000045 */
[----:B------:R-:W-:Y:S01]  /*6ed0*/  PRMT R42, R42, 0x5410, R141 ;  /* 0x000054102a2a7816 */ /* 0x000fe2000000008d */
[----:B------:R-:W-:Y:S01]  /*6ee0*/  FFMA.FTZ R141, R65, UR9, -R168 ;  /* 0x00000009418d7c23 */ /* 0x000fe200080108a8 */
[C---:B------:R-:W-:Y:S02]  /*6ef0*/  LOP3.LUT R153, R77.reuse, 0xffff, RZ, 0xc0, !PT ;  /* 0x0000ffff4d997812 */ /* 0x040fe400078ec0ff */
[----:B------:R-:W-:Y:S02]  /*6f00*/  LOP3.LUT R114, R77, 0xff, RZ, 0xc0, !PT ;  /* 0x000000ff4d727812 */ /* 0x000fe400078ec0ff */
[----:B------:R-:W-:Y:S02]  /*6f10*/  SHF.R.U32.HI R77, RZ, 0x18, R77 ;  /* 0x00000018ff4d7819 */ /* 0x000fe4000001164d */
[----:B------:R-:W-:-:S02]  /*6f20*/  LOP3.LUT R110, R110, 0xff, RZ, 0xc0, !PT ;  /* 0x000000ff6e6e7812 */ /* 0x000fc400078ec0ff */
[----:B------:R-:W-:Y:S02]  /*6f30*/  PRMT R177, R177, 0x5410, R116 ;  /* 0x00005410b1b17816 */ /* 0x000fe40000000074 */
[----:B------:R-:W-:Y:S01]  /*6f40*/  PRMT R65, R115, 0x7632, R65 ;  /* 0x0000763273417816 */ /* 0x000fe20000000041 */
[----:B------:R-:W3:Y:S01]  /*6f50*/  SHFL.BFLY PT, R19, R46, 0x2, 0x1f ;  /* 0x0c401f002e137f89 */ /* 0x000ee200000e0000 */
[----:B------:R-:W-:Y:S01]  /*6f60*/  PRMT R147, R136, 0x5410, R147 ;  /* 0x0000541088937816 */ /* 0x000fe20000000093 */
[----:B------:R-:W-:Y:S01]  /*6f70*/  FFMA.FTZ R136, R106, UR9, -R168 ;  /* 0x000000096a887c23 */ /* 0x000fe200080108a8 */
[----:B------:R-:W-:Y:S02]  /*6f80*/  PRMT R116, R34, 0x7632, R116 ;  /* 0x0000763222747816 */ /* 0x000fe40000000074 */
[----:B------:R-:W-:Y:S02]  /*6f90*/  PRMT R27, R143, 0x5410, R27 ;  /* 0x000054108f1b7816 */ /* 0x000fe4000000001b */
[----:B------:R-:W-:-:S02]  /*6fa0*/  LOP3.LUT R143, R115, 0xffff, RZ, 0xc0, !PT ;  /* 0x0000ffff738f7812 */ /* 0x000fc400078ec0ff */
[----:B------:R-:W-:Y:S02]  /*6fb0*/  PRMT R77, R110, 0x5410, R77 ;  /* 0x000054106e4d7816 */ /* 0x000fe4000000004d */
[----:B------:R-:W-:Y:S02]  /*6fc0*/  LOP3.LUT R106, R115, 0xff, RZ, 0xc0, !PT ;  /* 0x000000ff736a7812 */ /* 0x000fe400078ec0ff */
[----:B------:R-:W-:Y:S02]  /*6fd0*/  SHF.R.U32.HI R115, RZ, 0x18, R115 ;  /* 0x00000018ff737819 */ /* 0x000fe40000011673 */
[----:B------:R-:W-:Y:S02]  /*6fe0*/  LOP3.LUT R110, R65, 0xff, RZ, 0xc0, !PT ;  /* 0x000000ff416e7812 */ /* 0x000fe400078ec0ff */
[----:B------:R-:W-:Y:S02]  /*6ff0*/  SHF.R.U32.HI R85, RZ, 0x18, R34 ;  /* 0x00000018ff557819 */ /* 0x000fe40000011622 */
[----:B------:R-:W-:-:S02]  /*7000*/  LOP3.LUT R116, R116, 0xff, RZ, 0xc0, !PT ;  /* 0x000000ff74747812 */ /* 0x000fc400078ec0ff */
[----:B------:R-:W-:Y:S02]  /*7010*/  LOP3.LUT R3, R180, UR6, R39, 0x96, !PT ;  /* 0x00000006b4037c12 */ /* 0x000fe4000f8e9627 */
[----:B------:R-:W-:Y:S01]  /*7020*/  PRMT R65, R110, 0x5410, R115 ;  /* 0x000054106e417816 */ /* 0x000fe20000000073 */
[--C-:B------:R-:W-:Y:S01]  /*7030*/  FFMA.FTZ R115, R92, UR9, -R168.reuse ;  /* 0x000000095c737c23 */ /* 0x100fe200080108a8 */
[----:B------:R-:W-:Y:S01]  /*7040*/  PRMT R85, R116, 0x5410, R85 ;  /* 0x0000541074557816 */ /* 0x000fe20000000055 */
[----:B------:R-:W-:Y:S01]  /*7050*/  FFMA.FTZ R116, R93, UR9, -R168 ;  /* 0x000000095d747c23 */ /* 0x000fe200080108a8 */
[----:B------:R-:W-:Y:S02]  /*7060*/  SHF.R.U32.HI R137, RZ, 0x8, R137 ;  /* 0x00000008ff897819 */ /* 0x000fe40000011689 */
[----:B------:R-:W-:Y:S02]  /*7070*/  PRMT R130, R130, 0x5410, R127 ;  /* 0x0000541082827816 */ /* 0x000fe4000000007f */
[----:B---3--:R-:W-:-:S02]  /*7080*/  FMNMX.FTZ R19, R46, R19, !PT ;  /* 0x000000132e137209 */ /* 0x008fc40007810000 */
[----:B------:R-:W-:Y:S02]  /*7090*/  PRMT R142, R142, 0x5410, R129 ;  /* 0x000054108e8e7816 */ /* 0x000fe40000000081 */
[----:B------:R-:W-:Y:S02]  /*70a0*/  LOP3.LUT R212, R212, 0xff, RZ, 0xc0, !PT ;  /* 0x000000ffd4d47812 */ /* 0x000fe400078ec0ff */
[C---:B------:R-:W-:Y:S02]  /*70b0*/  LOP3.LUT R118, R34.reuse, 0xffff, RZ, 0xc0, !PT ;  /* 0x0000ffff22767812 */ /* 0x040fe400078ec0ff */
[----:B------:R-:W-:Y:S02]  /*70c0*/  LOP3.LUT R155, R34, 0xff, RZ, 0xc0, !PT ;  /* 0x000000ff229b7812 */ /* 0x000fe400078ec0ff */
[----:B------:R-:W-:Y:S02]  /*70d0*/  FSEL R11, R11, -INF , !P1 ;  /* 0xff8000000b0b7808 */ /* 0x000fe40004800000 */
[----:B------:R-:W-:-:S02]  /*70e0*/  FSEL R99, R99, -INF , !P6 ;  /* 0xff80000063637808 */ /* 0x000fc40007000000 */
[----:B------:R-:W-:Y:S01]  /*70f0*/  SHF.R.U32.HI R153, RZ, 0x8, R153 ;  /* 0x00000008ff997819 */ /* 0x000fe20000011699 */
[----:B-1----:R-:W-:Y:S01]  /*7100*/  ULOP3.LUT UR8, UR8, 0xff, URZ, 0xc0, !UPT ;  /* 0x000000ff08087892 */ /* 0x002fe2000f8ec0ff */
[----:B------:R-:W-:Y:S02]  /*7110*/  LOP3.LUT R92, R3, 0xffff, RZ, 0xc0, !PT ;  /* 0x0000ffff035c7812 */ /* 0x000fe400078ec0ff */
[----:B------:R-:W-:Y:S02]  /*7120*/  PRMT R90, R90, 0x5410, R131 ;  /* 0x000054105a5a7816 */ /* 0x000fe40000000083 */
[----:B------:R-:W-:Y:S02]  /*7130*/  PRMT R51, R196, 0x5410, R51 ;  /* 0x00005410c4337816 */ /* 0x000fe40000000033 */
[----:B------:R-:W-:Y:S02]  /*7140*/  LOP3.LUT R170, R170, 0xff, RZ, 0xc0, !PT ;  /* 0x000000ffaaaa7812 */ /* 0x000fe400078ec0ff */
[----:B------:R-:W-:-:S02]  /*7150*/  LOP3.LUT R206, R41, 0xffff, RZ, 0xc0, !PT ;  /* 0x0000ffff29ce7812 */ /* 0x000fc400078ec0ff */
[----:B------:R-:W-:Y:S02]  /*7160*/  LOP3.LUT R169, R41, 0xff, RZ, 0xc0, !PT ;  /* 0x000000ff29a97812 */ /* 0x000fe400078ec0ff */
[----:B------:R-:W-:Y:S01]  /*7170*/  LOP3.LUT R144, R144, 0xff00ff, RZ, 0xc0, !PT ;  /* 0x00ff00ff90907812 */ /* 0x000fe200078ec0ff */
[----:B------:R-:W1:Y:S01]  /*7180*/  MUFU.EX2 R35, R119 ;  /* 0x0000007700237308 */ /* 0x000e620000000800 */
[----:B------:R-:W-:Y:S01]  /*7190*/  PRMT R93, R3, 0x7632, R93 ;  /* 0x00007632035d7816 */ /* 0x000fe2000000005d */
[----:B------:R-:W-:Y:S01]  /*71a0*/  FFMA.FTZ R193, R61, UR9, -R168 ;  /* 0x000000093dc17c23 */ /* 0x000fe200080108a8 */
[----:B------:R-:W-:Y:S01]  /*71b0*/  PRMT R137, R98, 0x5410, R137 ;  /* 0x0000541062897816 */ /* 0x000fe20000000089 */
[----:B------:R2:W5:Y:S01]  /*71c0*/  LDL.LU.64 R180, [R1+0x38] ;  /* 0x0000380001b47983 */ /* 0x0005620000300a00 */
[----:B------:R-:W-:Y:S02]  /*71d0*/  SHF.R.U32.HI R98, RZ, 0x8, R92 ;  /* 0x00000008ff627819 */ /* 0x000fe4000001165c */
[----:B------:R-:W-:-:S02]  /*71e0*/  SHF.R.U32.HI R127, RZ, 0x18, R3 ;  /* 0x00000018ff7f7819 */ /* 0x000fc40000011603 */
[----:B------:R-:W-:Y:S02]  /*71f0*/  LOP3.LUT R92, R93, 0xff, RZ, 0xc0, !PT ;  /* 0x000000ff5d5c7812 */ /* 0x000fe400078ec0ff */
[----:B------:R-:W-:Y:S02]  /*7200*/  FMNMX3.FTZ R93, R8, R17, R16, !PT ;  /* 0x00000011085d7276 */ /* 0x000fe40007810010 */
[----:B------:R-:W-:Y:S02]  /*7210*/  PRMT R127, R92, 0x5410, R127 ;  /* 0x000054105c7f7816 */ /* 0x000fe4000000007f */
[----:B------:R-:W-:Y:S02]  /*7220*/  FMNMX3.FTZ R92, R5, R6, R7, !PT ;  /* 0x00000006055c7276 */ /* 0x000fe40007810007 */
[----:B------:R-:W-:Y:S02]  /*7230*/  FMNMX3.FTZ R93, R93, R24, R25, !PT ;  /* 0x000000185d5d7276 */ /* 0x000fe40007810019 */
[----:B------:R-:W-:-:S02]  /*7240*/  FMNMX3.FTZ R92, R92, R148, R139, !PT ;  /* 0x000000945c5c7276 */ /* 0x000fc4000781008b */
[----:B------:R-:W-:Y:S02]  /*7250*/  FMNMX3.FTZ R93, R93, R192, R191, !PT ;  /* 0x000000c05d5d7276 */ /* 0x000fe400078100bf */
[----:B------:R-:W-:Y:S02]  /*7260*/  FMNMX3.FTZ R92, R92, R194, R159, !PT ;  /* 0x000000c25c5c7276 */ /* 0x000fe4000781009f */
[----:B------:R-:W-:Y:S01]  /*7270*/  FMNMX3.FTZ R93, R93, R190, R207, !PT ;  /* 0x000000be5d5d7276 */ /* 0x000fe200078100cf */
[----:B------:R-:W3:Y:S01]  /*7280*/  SHFL.BFLY PT, R46, R19, 0x1, 0x1f ;  /* 0x0c201f00132e7f89 */ /* 0x000ee200000e0000 */
        /* <DEDUP_REMOVED lines=12> */
[----:B------:R-:W-:Y:S02]  /*7350*/  LOP3.LUT R129, R3, 0xff, RZ, 0xc0, !PT ;  /* 0x000000ff03817812 */ /* 0x000fe400078ec0ff */
[----:B---3--:R-:W-:Y:S02]  /*7360*/  FMNMX.FTZ R3, R19, R46, !PT ;  /* 0x0000002e13037209 */ /* 0x008fe40007810000 */
[----:B------:R-:W-:-:S02]  /*7370*/  FMNMX3.FTZ R19, R92, R203, R100, !PT ;  /* 0x000000cb5c137276 */ /* 0x000fc40007810064 */
[----:B------:R-:W-:Y:S02]  /*7380*/  FMNMX3.FTZ R46, R93, R96, R240, !PT ;  /* 0x000000605d2e7276 */ /* 0x000fe400078100f0 */
[----:B------:R-:W-:Y:S02]  /*7390*/  PRMT R129, R129, 0x5410, R98 ;  /* 0x0000541081817816 */ /* 0x000fe40000000062 */
[----:B------:R-:W-:Y:S02]  /*73a0*/  FSEL R98, R14, -INF , !P4 ;  /* 0xff8000000e627808 */ /* 0x000fe40006000000 */
[----:B------:R-:W-:Y:S02]  /*73b0*/  FMNMX3.FTZ R19, R19, R135, R134, !PT ;  /* 0x0000008713137276 */ /* 0x000fe40007810086 */
[----:B------:R-:W-:Y:S01]  /*73c0*/  FMNMX3.FTZ R14, R46, R223, R222, !PT ;  /* 0x000000df2e0e7276 */ /* 0x000fe200078100de */
[----:B------:R3:W-:Y:S01]  /*73d0*/  MUFU.EX2 R34, R117 ;  /* 0x0000007500227308 */ /* 0x0007e20000000800 */
[----:B------:R-:W-:-:S02]  /*73e0*/  FMNMX3.FTZ R19, R19, R133, R132, !PT ;  /* 0x0000008513137276 */ /* 0x000fc40007810084 */
[----:B------:R-:W-:Y:S02]  /*73f0*/  FMNMX3.FTZ R14, R14, R217, R216, !PT ;  /* 0x000000d90e0e7276 */ /* 0x000fe400078100d8 */
[----:B------:R-:W-:Y:S02]  /*7400*/  PRMT R43, R212, 0x5410, R43 ;  /* 0x00005410d42b7816 */ /* 0x000fe4000000002b */
[----:B------:R-:W-:Y:S02]  /*7410*/  FSEL R212, R10, -INF , !P3 ;  /* 0xff8000000ad47808 */ /* 0x000fe40005800000 */
[----:B------:R-:W-:Y:S02]  /*7420*/  FMNMX3.FTZ R10, R19, R55, R102, !PT ;  /* 0x00000037130a7276 */ /* 0x000fe40007810066 */
[----:B------:R-:W-:Y:S01]  /*7430*/  FSEL R46, R11, -INF , !P0 ;  /* 0xff8000000b2e7808 */ /* 0x000fe20004000000 */
[----:B---3--:R-:W-:Y:S01]  /*7440*/  FFMA.FTZ R117, R97, UR9, -R168 ;  /* 0x0000000961757c23 */ /* 0x008fe200080108a8 */
[----:B------:R-:W-:-:S02]  /*7450*/  FSEL R97, R29, -INF , !P5 ;  /* 0xff8000001d617808 */ /* 0x000fc40006800000 */
[----:B------:R-:W-:Y:S02]  /*7460*/  FMNMX3.FTZ R29, R14, R215, R214, !PT ;  /* 0x000000d70e1d7276 */ /* 0x000fe400078100d6 */
[----:B------:R-:W-:Y:S02]  /*7470*/  FMNMX3.FTZ R10, R10, R12, R53, !PT ;  /* 0x0000000c0a0a7276 */ /* 0x000fe40007810035 */
[----:B------:R-:W-:Y:S01]  /*7480*/  FMNMX3.FTZ R29, R29, R98, R212, !PT ;  /* 0x000000621d1d7276 */ /* 0x000fe200078100d4 */
[C---:B------:R-:W-:Y:S01]  /*7490*/  FMUL.FTZ R19, R3.reuse, UR9 ;  /* 0x0000000903137c20 */ /* 0x040fe20008410000 */
[----:B------:R-:W-:Y:S02]  /*74a0*/  FSETP.NEU.FTZ.AND P0, PT, R3, -INF , PT ;  /* 0xff8000000300780b */ /* 0x000fe40003f1d000 */
[----:B------:R-:W-:Y:S02]  /*74b0*/  FMNMX3.FTZ R10, R10, R52, R99, !PT ;  /* 0x000000340a0a7276 */ /* 0x000fe40007810063 */
[----:B------:R-:W-:-:S02]  /*74c0*/  FMNMX.FTZ R14, R46, R29, !PT ;  /* 0x0000001d2e0e7209 */ /* 0x000fc40007810000 */
[----:B------:R-:W-:Y:S02]  /*74d0*/  FSEL R19, R19, RZ, P0 ;  /* 0x000000ff13137208 */ /* 0x000fe40000000000 */
[----:B------:R-:W-:Y:S01]  /*74e0*/  FMNMX.FTZ R11, R97, R10, !PT ;  /* 0x0000000a610b7209 */ /* 0x000fe20007810000 */
[----:B------:R-:W3:Y:S02]  /*74f0*/  SHFL.BFLY PT, R29, R14, 0x2, 0x1f ;  /* 0x0c401f000e1d7f89 */ /* 0x000ee400000e0000 */
[----:B------:R-:W-:Y:S02]  /*7500*/  FFMA.FTZ R93, R78, UR9, -R19 ;  /* 0x000000094e5d7c23 */ /* 0x000fe40008010813 */
[----:B------:R-:W4:Y:S01]  /*7510*/  SHFL.BFLY PT, R78, R11, 0x2, 0x1f ;  /* 0x0c401f000b4e7f89 */ /* 0x000f2200000e0000 */
[----:B------:R-:W-:Y:S02]  /*7520*/  SHF.R.U32.HI R143, RZ, 0x8, R143 ;  /* 0x00000008ff8f7819 */ /* 0x000fe4000001168f */
[----:B------:R-:W-:-:S02]  /*7530*/  PRMT R110, R113, 0x7632, R110 ;  /* 0x00007632716e7816 */ /* 0x000fc4000000006e */
[----:B------:R-:W-:Y:S02]  /*7540*/  PRMT R143, R106, 0x5410, R143 ;  /* 0x000054106a8f7816 */ /* 0x000fe4000000008f */
[C---:B------:R-:W-:Y:S02]  /*7550*/  LOP3.LUT R106, R113.reuse, 0xffff, RZ, 0xc0, !PT ;  /* 0x0000ffff716a7812 */ /* 0x040fe400078ec0ff */
[----:B------:R-:W-:Y:S02]  /*7560*/  PRMT R153, R114, 0x5410, R153 ;  /* 0x0000541072997816 */ /* 0x000fe40000000099 */
[----:B------:R-:W-:Y:S02]  /*7570*/  LOP3.LUT R131, R113, 0xff, RZ, 0xc0, !PT ;  /* 0x000000ff71837812 */ /* 0x000fe400078ec0ff */
[----:B------:R-:W-:Y:S02]  /*7580*/  SHF.R.U32.HI R114, RZ, 0x8, R106 ;  /* 0x00000008ff727819 */ /* 0x000fe4000001166a */
[----:B------:R-:W-:Y:S01]  /*7590*/  LOP3.LUT R106, R110, 0xff, RZ, 0xc0, !PT ;  /* 0x000000ff6e6a7812 */ /* 0x000fe200078ec0ff */
[----:B------:R-:W-:Y:S01]  /*75a0*/  FFMA.FTZ R110, R124, UR9, -R168 ;  /* 0x000000097c6e7c23 */ /* 0x000fe200080108a8 */
[----:B------:R-:W-:Y:S01]  /*75b0*/  PRMT R196, R41, 0x7632, R196 ;  /* 0x0000763229c47816 */ /* 0x000fe200000000c4 */
[----:B------:R-:W-:Y:S01]  /*75c0*/  IMAD.U32 R124, RZ, RZ, UR8 ;  /* 0x00000008ff7c7e24 */ /* 0x000fe2000f8e00ff */
[----:B------:R-:W-:-:S02]  /*75d0*/  SHF.R.U32.HI R118, RZ, 0x8, R118 ;  /* 0x00000008ff767819 */ /* 0x000fc40000011676 */
[----:B------:R-:W-:Y:S01]  /*75e0*/  PRMT R131, R131, 0x5410, R114 ;  /* 0x0000541083837816 */ /* 0x000fe20000000072 */
[----:B------:R-:W-:Y:S01]  /*75f0*/  FFMA.FTZ R114, R112, UR9, -R168 ;  /* 0x0000000970727c23 */ /* 0x000fe200080108a8 */
[----:B------:R-:W-:Y:S01]  /*7600*/  PRMT R92, R2, 0x7632, R92 ;  /* 0x00007632025c7816 */ /* 0x000fe2000000005c */
[--C-:B------:R-:W-:Y:S01]  /*7610*/  FFMA.FTZ R112, R125, UR9, -R168.reuse ;  /* 0x000000097d707c23 */ /* 0x100fe200080108a8 */
[----:B------:R-:W-:Y:S01]  /*7620*/  PRMT R81, R170, 0x5410, R81 ;  /* 0x00005410aa517816 */ /* 0x000fe20000000051 */
[----:B------:R-:W-:Y:S01]  /*7630*/  FFMA.FTZ R170, R145, UR9, -R168 ;  /* 0x0000000991aa7c23 */ /* 0x000fe200080108a8 */
[----:B------:R-:W-:Y:S02]  /*7640*/  SHF.R.U32.HI R41, RZ, 0x18, R41 ;  /* 0x00000018ff297819 */ /* 0x000fe40000011629 */
[----:B------:R-:W-:Y:S02]  /*7650*/  LOP3.LUT R196, R196, 0xff, RZ, 0xc0, !PT ;  /* 0x000000ffc4c47812 */ /* 0x000fe400078ec0ff */
[----:B------:R-:W-:Y:S01]  /*7660*/  PRMT R155, R155, 0x5410, R118 ;  /* 0x000054109b9b7816 */ /* 0x000fe20000000076 */
[--C-:B------:R-:W-:Y:S01]  /*7670*/  FFMA.FTZ R118, R108, UR9, -R168.reuse ;  /* 0x000000096c767c23 */ /* 0x100fe200080108a8 */
[C---:B------:R-:W-:Y:S01]  /*7680*/  LOP3.LUT R10, R2.reuse, 0xffff, RZ, 0xc0, !PT ;  /* 0x0000ffff020a7812 */ /* 0x040fe200078ec0ff */
[----:B------:R-:W-:Y:S01]  /*7690*/  FFMA.FTZ R108, R185, UR9, -R168 ;  /* 0x00000009b96c7c23 */ /* 0x000fe200080108a8 */
[----:B------:R-:W-:-:S02]  /*76a0*/  LOP3.LUT R125, R2, 0xff, RZ, 0xc0, !PT ;  /* 0x000000ff027d7812 */ /* 0x000fc400078ec0ff */
[----:B------:R-:W-:Y:S02]  /*76b0*/  SHF.R.U32.HI R145, RZ, 0x18, R2 ;  /* 0x00000018ff917819 */ /* 0x000fe40000011602 */
[----:B------:R-:W-:Y:S02]  /*76c0*/  LOP3.LUT R2, R92, 0xff, RZ, 0xc0, !PT ;  /* 0x000000ff5c027812 */ /* 0x000fe400078ec0ff */
[----:B------:R-:W-:Y:S02]  /*76d0*/  LEA R124, R124, UR8, 0x10 ;  /* 0x000000087c7c7c11 */ /* 0x000fe4000f8e80ff */
[----:B---3--:R-:W-:Y:S02]  /*76e0*/  FMNMX.FTZ R14, R14, R29, !PT ;  /* 0x0000001d0e0e7209 */ /* 0x008fe40007810000 */
[----:B------:R-:W-:Y:S02]  /*76f0*/  LOP3.LUT R185, R146, 0xff00ff, RZ, 0xc0, !PT ;  /* 0x00ff00ff92b97812 */ /* 0x000fe400078ec0ff */
[----:B------:R-:W-:Y:S01]  /*7700*/  PRMT R41, R196, 0x5410, R41 ;  /* 0x00005410c4297816 */ /* 0x000fe20000000029 */
[----:B------:R-:W-:Y:S01]  /*7710*/  FFMA.FTZ R196, R66, UR9, -R19 ;  /* 0x0000000942c47c23 */ /* 0x000fe20008010813 */
[----:B------:R-:W-:-:S02]  /*7720*/  SHF.R.U32.HI R10, RZ, 0x8, R10 ;  /* 0x00000008ff0a7819 */ /* 0x000fc4000001160a */
[----:B------:R-:W-:Y:S01]  /*7730*/  LOP3.LUT R29, R30, 0xff00ff, RZ, 0xc0, !PT ;  /* 0x00ff00ff1e1d7812 */ /* 0x000fe200078ec0ff */
[----:B------:R-:W-:Y:S01]  /*7740*/  FFMA.FTZ R92, R82, UR9, -R19 ;  /* 0x00000009525c7c23 */ /* 0x000fe20008010813 */
[----:B------:R-:W-:Y:S02]  /*7750*/  PRMT R145, R2, 0x5410, R145 ;  /* 0x0000541002917816 */ /* 0x000fe40000000091 */
[----:B------:R-:W-:Y:S02]  /*7760*/  LOP3.LUT R66, R90, 0xff00ff, RZ, 0xc0, !PT ;  /* 0x00ff00ff5a427812 */ /* 0x000fe400078ec0ff */
[----:B----4-:R-:W-:Y:S02]  /*7770*/  FMNMX.FTZ R2, R11, R78, !PT ;  /* 0x0000004e0b027209 */ /* 0x010fe40007810000 */
[----:B------:R-:W-:Y:S02]  /*7780*/  HSET2.LE.AND R90, R91, R124, PT ;  /* 0x0000007c5b5a7233 */ /* 0x000fe40003803000 */
[----:B------:R-:W-:-:S02]  /*7790*/  PRMT R125, R125, 0x5410, R10 ;  /* 0x000054107d7d7816 */ /* 0x000fc4000000000a */
[--C-:B------:R-:W-:Y:S01]  /*77a0*/  HSET2.LE.AND R91, R185, R124.reuse, PT ;  /* 0x0000007cb95b7233 */ /* 0x100fe20003803000 */
[----:B------:R-:W-:Y:S01]  /*77b0*/  FFMA.FTZ R185, R28, UR9, -R19 ;  /* 0x000000091cb97c23 */ /* 0x000fe20008010813 */
[--C-:B------:R-:W-:Y:S02]  /*77c0*/  HSET2.LE.AND R82, R83, R124.reuse, PT ;  /* 0x0000007c53527233 */ /* 0x100fe40003803000 */
[--C-:B------:R-:W-:Y:S02]  /*77d0*/  HSET2.LE.AND R83, R29, R124.reuse, PT ;  /* 0x0000007c1d537233 */ /* 0x100fe40003803000 */
[--C-:B------:R-:W-:Y:S02]  /*77e0*/  HSET2.LE.AND R28, R76, R124.reuse, PT ;  /* 0x0000007c4c1c7233 */ /* 0x100fe40003803000 */
[--C-:B------:R-:W-:Y:S02]  /*77f0*/  HSET2.LE.AND R29, R22, R124.reuse, PT ;  /* 0x0000007c161d7233 */ /* 0x100fe40003803000 */
[----:B------:R-:W-:-:S02]  /*7800*/  HSET2.LE.AND R22, R23, R124, PT ;  /* 0x0000007c17167233 */ /* 0x000fc40003803000 */
[--C-:B------:R-:W-:Y:S02]  /*7810*/  HSET2.LE.AND R76, R153, R124.reuse, PT ;  /* 0x0000007c994c7233 */ /* 0x100fe40003803000 */
[--C-:B------:R-:W-:Y:S01]  /*7820*/  HSET2.LE.AND R23, R144, R124.reuse, PT ;  /* 0x0000007c90177233 */ /* 0x100fe20003803000 */
[----:B------:R-:W3:Y:S01]  /*7830*/  SHFL.BFLY PT, R153, R2, 0x1, 0x1f ;  /* 0x0c201f0002997f89 */ /* 0x000ee200000e0000 */
[----:B------:R-:W-:-:S03]  /*7840*/  HSET2.LE.AND R144, R125, R124, PT ;  /* 0x0000007c7d907233 */ /* 0x000fc60003803000 */
[----:B------:R-:W4:Y:S01]  /*7850*/  SHFL.BFLY PT, R125, R14, 0x1, 0x1f ;  /* 0x0c201f000e7d7f89 */ /* 0x000f2200000e0000 */
[----:B------:R-:W-:Y:S01]  /*7860*/  LOP3.LUT R218, R218, 0xff, RZ, 0xc0, !PT ;  /* 0x000000ffdada7812 */ /* 0x000fe200078ec0ff */
[--C-:B------:R-:W-:Y:S01]  /*7870*/  FFMA.FTZ R119, R104, UR9, -R168.reuse ;  /* 0x0000000968777c23 */ /* 0x100fe200080108a8 */
[----:B------:R-:W-:Y:S01]  /*7880*/  PRMT R26, R26, 0x5410, R59 ;  /* 0x000054101a1a7816 */ /* 0x000fe2000000003b */
[--C-:B------:R-:W-:Y:S01]  /*7890*/  FFMA.FTZ R104, R171, UR9, -R168.reuse ;  /* 0x00000009ab687c23 */ /* 0x100fe200080108a8 */
[----:B------:R-:W-:Y:S01]  /*78a0*/  PRMT R31, R218, 0x5410, R31 ;  /* 0x00005410da1f7816 */ /* 0x000fe2000000001f */
[----:B------:R-:W-:Y:S01]  /*78b0*/  FFMA.FTZ R171, R149, UR9, -R168 ;  /* 0x0000000995ab7c23 */ /* 0x000fe200080108a8 */
[----:B------:R-:W-:Y:S01]  /*78c0*/  SHF.R.U32.HI R172, RZ, 0x8, R172 ;  /* 0x00000008ffac7819 */ /* 0x000fe200000116ac */
[--C-:B------:R-:W-:Y:S01]  /*78d0*/  FFMA.FTZ R149, R72, UR9, -R19.reuse ;  /* 0x0000000948957c23 */ /* 0x100fe20008010813 */
[----:B------:R-:W-:Y:S01]  /*78e0*/  LOP3.LUT R195, R152, 0xff00ff, RZ, 0xc0, !PT ;  /* 0x00ff00ff98c37812 */ /* 0x000fe200078ec0ff */
[--C-:B------:R-:W-:Y:S01]  /*78f0*/  FFMA.FTZ R72, R68, UR9, -R19.reuse ;  /* 0x0000000944487c23 */ /* 0x100fe20008010813 */
[----:B------:R-:W-:Y:S01]  /*7900*/  PRMT R59, R38, 0x7771, RZ ;  /* 0x00007771263b7816 */ /* 0x000fe200000000ff */
[--C-:B------:R-:W-:Y:S01]  /*7910*/  FFMA.FTZ R68, R70, UR9, -R19.reuse ;  /* 0x0000000946447c23 */ /* 0x100fe20008010813 */
[----:B------:R-:W-:Y:S01]  /*7920*/  LOP3.LUT R11, R26, 0xff00ff, RZ, 0xc0, !PT ;  /* 0x00ff00ff1a0b7812 */ /* 0x000fe200078ec0ff */
[----:B------:R-:W-:Y:S01]  /*7930*/  FFMA.FTZ R10, R74, UR9, -R19 ;  /* 0x000000094a0a7c23 */ /* 0x000fe20008010813 */
[----:B------:R-:W-:-:S02]  /*7940*/  PRMT R167, R167, 0x5410, R172 ;  /* 0x00005410a7a77816 */ /* 0x000fc400000000ac */
[----:B------:R-:W-:Y:S02]  /*7950*/  HSET2.LE.AND R30, R31, R124, PT ;  /* 0x0000007c1f1e7233 */ /* 0x000fe40003803000 */
[----:B------:R-:W-:Y:S02]  /*7960*/  SHF.R.U32.HI R120, RZ, 0x8, R120 ;  /* 0x00000008ff787819 */ /* 0x000fe40000011678 */
[----:B------:R-:W-:Y:S02]  /*7970*/  SHF.R.U32.HI R182, RZ, 0x8, R182 ;  /* 0x00000008ffb67819 */ /* 0x000fe400000116b6 */
[----:B------:R-:W-:Y:S02]  /*7980*/  SHF.R.U32.HI R206, RZ, 0x8, R206 ;  /* 0x00000008ffce7819 */ /* 0x000fe400000116ce */
[----:B------:R-:W-:Y:S02]  /*7990*/  SHF.R.U32.HI R61, RZ, 0x18, R113 ;  /* 0x00000018ff3d7819 */ /* 0x000fe40000011671 */
[----:B---3--:R-:W-:-:S02]  /*79a0*/  FMNMX.FTZ R2, R2, R153, !PT ;  /* 0x0000009902027209 */ /* 0x008fc40007810000 */
[----:B------:R-:W-:Y:S01]  /*79b0*/  LOP3.LUT R126, R126, 0xff00ff, RZ, 0xc0, !PT ;  /* 0x00ff00ff7e7e7812 */ /* 0x000fe200078ec0ff */
[----:B------:R-:W-:Y:S01]  /*79c0*/  MUFU.EX2 R149, R149 ;  /* 0x0000009500957308 */ /* 0x000fe20000000800 */
[----:B------:R-:W-:Y:S02]  /*79d0*/  HSET2.LE.AND R31, R195, R124, PT ;  /* 0x0000007cc31f7233 */ /* 0x000fe40003803000 */
[----:B------:R-:W-:Y:S02]  /*79e0*/  LOP3.LUT R128, R128, 0xff00ff, RZ, 0xc0, !PT ;  /* 0x00ff00ff80807812 */ /* 0x000fe400078ec0ff */
[----:B------:R-:W-:-:S03]  /*79f0*/  LOP3.LUT R130, R130, 0xff00ff, RZ, 0xc0, !PT ;  /* 0x00ff00ff82827812 */ /* 0x000fc600078ec0ff */
[----:B------:R-:W-:Y:S01]  /*7a00*/  MUFU.EX2 R9, R9 ;  /* 0x0000000900097308 */ /* 0x000fe20000000800 */
[----:B------:R-:W-:Y:S02]  /*7a10*/  PRMT R59, R156, 0x5410, R59 ;  /* 0x000054109c3b7816 */ /* 0x000fe4000000003b */
[----:B------:R-:W-:Y:S02]  /*7a20*/  PRMT R87, R184, 0x5410, R87 ;  /* 0x00005410b8577816 */ /* 0x000fe40000000057 */
[----:B------:R-:W-:Y:S02]  /*7a30*/  LOP3.LUT R84, R84, 0xff00ff, RZ, 0xc0, !PT ;  /* 0x00ff00ff54547812 */ /* 0x000fe400078ec0ff */
[----:B------:R-:W-:Y:S01]  /*7a40*/  LOP3.LUT R154, R154, 0xff00ff, RZ, 0xc0, !PT ;  /* 0x00ff00ff9a9a7812 */ /* 0x000fe200078ec0ff */
[----:B------:R3:W-:Y:S01]  /*7a50*/  MUFU.EX2 R195, R68 ;  /* 0x0000004400c37308 */ /* 0x0007e20000000800 */
[----:B------:R-:W-:Y:S02]  /*7a60*/  HSET2.LE.AND R74, R75, R124, PT ;  /* 0x0000007c4b4a7233 */ /* 0x000fe40003803000 */
[----:B------:R-:W-:-:S05]  /*7a70*/  LOP3.LUT R142, R142, 0xff00ff, RZ, 0xc0, !PT ;  /* 0x00ff00ff8e8e7812 */ /* 0x000fca00078ec0ff */
[----:B------:R-:W-:Y:S01]  /*7a80*/  MUFU.EX2 R193, R193 ;  /* 0x000000c100c17308 */ /* 0x000fe20000000800 */
[--C-:B------:R-:W-:Y:S01]  /*7a90*/  HSET2.LE.AND R75, R11, R124.reuse, PT ;  /* 0x0000007c0b4b7233 */ /* 0x100fe20003803000 */
[----:B------:R-:W-:Y:S01]  /*7aa0*/  FFMA.FTZ R176, R176, UR9, -R19 ;  /* 0x00000009b0b07c23 */ /* 0x000fe20008010813 */
[----:B------:R-:W-:-:S05]  /*7ab0*/  HSET2.LE.AND R11, R80, R124, PT ;  /* 0x0000007c500b7233 */ /* 0x000fca0003803000 */
[----:B------:R-:W-:Y:S01]  /*7ac0*/  MUFU.EX2 R141, R141 ;  /* 0x0000008d008d7308 */ /* 0x000fe20000000800 */
[----:B---3--:R-:W-:Y:S01]  /*7ad0*/  LOP3.LUT R68, R86, 0xff00ff, RZ, 0xc0, !PT ;  /* 0x00ff00ff56447812 */ /* 0x008fe200078ec0ff */
[--C-:B------:R-:W-:Y:S01]  /*7ae0*/  FFMA.FTZ R175, R175, UR9, -R19.reuse ;  /* 0x00000009afaf7c23 */ /* 0x100fe20008010813 */
[----:B------:R-:W-:Y:S01]  /*7af0*/  PRMT R165, R165, 0x5410, R120 ;  /* 0x00005410a5a57816 */ /* 0x000fe20000000078 */
[--C-:B------:R-:W-:Y:S01]  /*7b00*/  FFMA.FTZ R120, R109, UR9, -R168.reuse ;  /* 0x000000096d787c23 */ /* 0x100fe200080108a8 */
[--C-:B------:R-:W-:Y:S01]  /*7b10*/  HSET2.LE.AND R80, R167, R124.reuse, PT ;  /* 0x0000007ca7507233 */ /* 0x100fe20003803000 */
[--C-:B------:R-:W-:Y:S01]  /*7b20*/  FFMA.FTZ R167, R58, UR9, -R19.reuse ;  /* 0x000000093aa77c23 */ /* 0x100fe20008010813 */
[----:B------:R-:W-:Y:S01]  /*7b30*/  FFMA.FTZ R109, R189, UR9, -R168 ;  /* 0x00000009bd6d7c23 */ /* 0x000fe200080108a8 */
[--C-:B------:R-:W-:Y:S01]  /*7b40*/  HSET2.LE.AND R58, R59, R124.reuse, PT ;  /* 0x0000007c3b3a7233 */ /* 0x100fe20003803000 */
[----:B------:R-:W-:Y:S01]  /*7b50*/  MUFU.EX2 R196, R196 ;  /* 0x000000c400c47308 */ /* 0x000fe20000000800 */
[----:B------:R-:W-:Y:S01]  /*7b60*/  LOP3.LUT R189, R140, 0xff00ff, RZ, 0xc0, !PT ;  /* 0x00ff00ff8cbd7812 */ /* 0x000fe200078ec0ff */
[----:B------:R-:W-:Y:S01]  /*7b70*/  FFMA.FTZ R174, R174, UR9, -R19 ;  /* 0x00000009aeae7c23 */ /* 0x000fe20008010813 */
[----:B------:R-:W-:-:S05]  /*7b80*/  HSET2.LE.AND R59, R68, R124, PT ;  /* 0x0000007c443b7233 */ /* 0x000fca0003803000 */
[----:B------:R-:W-:Y:S01]  /*7b90*/  MUFU.EX2 R136, R136 ;  /* 0x0000008800887308 */ /* 0x000fe20000000800 */
[--C-:B------:R-:W-:Y:S01]  /*7ba0*/  HSET2.LE.AND R68, R177, R124.reuse, PT ;  /* 0x0000007cb1447233 */ /* 0x100fe20003803000 */
[--C-:B------:R-:W-:Y:S01]  /*7bb0*/  FFMA.FTZ R177, R0, UR9, -R19.reuse ;  /* 0x0000000900b17c23 */ /* 0x100fe20008010813 */
[----:B------:R-:W-:Y:S01]  /*7bc0*/  PRMT R249, R249, 0x5410, R182 ;  /* 0x00005410f9f97816 */ /* 0x000fe200000000b6 */
[----:B------:R-:W-:Y:S01]  /*7bd0*/  FFMA.FTZ R179, R179, UR9, -R19 ;  /* 0x00000009b3b37c23 */ /* 0x000fe20008010813 */
[----:B------:R-:W-:Y:S01]  /*7be0*/  LOP3.LUT R70, R42, 0xff00ff, RZ, 0xc0, !PT ;  /* 0x00ff00ff2a467812 */ /* 0x000fe200078ec0ff */
[----:B------:R2:W5:Y:S01]  /*7bf0*/  LDL.LU.64 R38, [R1+0x30] ;  /* 0x0000300001267983 */ /* 0x0005620000300a00 */
[----:B----4-:R-:W-:Y:S01]  /*7c00*/  FMNMX.FTZ R0, R14, R125, !PT ;  /* 0x0000007d0e007209 */ /* 0x010fe20007810000 */
[----:B------:R3:W-:Y:S01]  /*7c10*/  MUFU.EX2 R140, R72 ;  /* 0x00000048008c7308 */ /* 0x0007e20000000800 */
[--C-:B------:R-:W-:Y:S01]  /*7c20*/  HSET2.LE.AND R42, R43, R124.reuse, PT ;  /* 0x0000007c2b2a7233 */ /* 0x100fe20003803000 */
[----:B------:R-:W-:Y:S01]  /*7c30*/  FFMA.FTZ R156, R107, UR9, -R168 ;  /* 0x000000096b9c7c23 */ /* 0x000fe200080108a8 */
[----:B------:R-:W-:Y:S01]  /*7c40*/  PRMT R169, R169, 0x5410, R206 ;  /* 0x00005410a9a97816 */ /* 0x000fe200000000ce */
[--C-:B------:R-:W-:Y:S01]  /*7c50*/  FFMA.FTZ R182, R105, UR9, -R168.reuse ;  /* 0x0000000969b67c23 */ /* 0x100fe200080108a8 */
[----:B------:R-:W-:Y:S01]  /*7c60*/  PRMT R61, R106, 0x5410, R61 ;  /* 0x000054106a3d7816 */ /* 0x000fe2000000003d */
[--C-:B------:R-:W-:Y:S01]  /*7c70*/  FFMA.FTZ R113, R111, UR9, -R168.reuse ;  /* 0x000000096f717c23 */ /* 0x100fe200080108a8 */
[--C-:B------:R-:W-:Y:S01]  /*7c80*/  HSET2.LE.AND R43, R189, R124.reuse, PT ;  /* 0x0000007cbd2b7233 */ /* 0x100fe20003803000 */
[--C-:B------:R-:W-:Y:S01]  /*7c90*/  FFMA.FTZ R106, R173, UR9, -R168.reuse ;  /* 0x00000009ad6a7c23 */ /* 0x100fe200080108a8 */
[--C-:B------:R-:W-:Y:S01]  /*7ca0*/  FFMA.FTZ R189, R50, UR9, -R19.reuse ;  /* 0x0000000932bd7c23 */ /* 0x100fe20008010813 */
[----:B------:R-:W-:Y:S01]  /*7cb0*/  FMUL.FTZ R206, R2, UR9 ;  /* 0x0000000902ce7c20 */ /* 0x000fe20008410000 */
[--C-:B------:R-:W-:Y:S01]  /*7cc0*/  FFMA.FTZ R111, R164, UR9, -R168.reuse ;  /* 0x00000009a46f7c23 */ /* 0x100fe200080108a8 */
[--C-:B------:R-:W-:Y:S01]  /*7cd0*/  FFMA.FTZ R107, R166, UR9, -R168.reuse ;  /* 0x00000009a66b7c23 */ /* 0x100fe200080108a8 */
[--C-:B------:R-:W-:Y:S01]  /*7ce0*/  FFMA.FTZ R105, R162, UR9, -R168.reuse ;  /* 0x00000009a2697c23 */ /* 0x100fe200080108a8 */
[--C-:B------:R-:W-:Y:S01]  /*7cf0*/  FFMA.FTZ R173, R160, UR9, -R168.reuse ;  /* 0x00000009a0ad7c23 */ /* 0x100fe200080108a8 */
[----:B------:R-:W-:Y:S01]  /*7d00*/  FFMA.FTZ R172, R158, UR9, -R168 ;  /* 0x000000099eac7c23 */ /* 0x000fe200080108a8 */
[----:B------:R-:W4:Y:S01]  /*7d10*/  MUFU.EX2 R10, R10 ;  /* 0x0000000a000a7308 */ /* 0x000f220000000800 */
[----:B---3--:R-:W-:Y:S01]  /*7d20*/  LOP3.LUT R72, R88, 0xff00ff, RZ, 0xc0, !PT ;  /* 0x00ff00ff58487812 */ /* 0x008fe200078ec0ff */
[----:B------:R-:W-:Y:S01]  /*7d30*/  FFMA.FTZ R168, R62, UR9, -R19 ;  /* 0x000000093ea87c23 */ /* 0x000fe20008010813 */
[----:B------:R-:W-:-:S02]  /*7d40*/  HSET2.LE.AND R50, R51, R124, PT ;  /* 0x0000007c33327233 */ /* 0x000fc40003803000 */
[--C-:B------:R-:W-:Y:S01]  /*7d50*/  HSET2.LE.AND R88, R249, R124.reuse, PT ;  /* 0x0000007cf9587233 */ /* 0x100fe20003803000 */
[----:B------:R-:W-:Y:S01]  /*7d60*/  FMUL.FTZ R249, R0, UR9 ;  /* 0x0000000900f97c20 */ /* 0x000fe20008410000 */
[----:B------:R-:W-:Y:S02]  /*7d70*/  FSETP.NEU.FTZ.AND P1, PT, R2, -INF , PT ;  /* 0xff8000000200780b */ /* 0x000fe40003f3d000 */
[--C-:B------:R-:W-:Y:S02]  /*7d80*/  HSET2.LE.AND R51, R70, R124.reuse, PT ;  /* 0x0000007c46337233 */ /* 0x100fe40003803000 */
[--C-:B------:R-:W-:Y:S02]  /*7d90*/  HSET2.LE.AND R70, R71, R124.reuse, PT ;  /* 0x0000007c47467233 */ /* 0x100fe40003803000 */
[----:B------:R-:W-:Y:S02]  /*7da0*/  HSET2.LE.AND R62, R63, R124, PT ;  /* 0x0000007c3f3e7233 */ /* 0x000fe40003803000 */
[----:B------:R-:W-:-:S02]  /*7db0*/  FSETP.NEU.FTZ.AND P0, PT, R0, -INF , PT ;  /* 0xff8000000000780b */ /* 0x000fc40003f1d000 */
[--C-:B------:R-:W-:Y:S02]  /*7dc0*/  HSET2.LE.AND R71, R66, R124.reuse, PT ;  /* 0x0000007c42477233 */ /* 0x100fe40003803000 */
[--C-:B------:R-:W-:Y:S01]  /*7dd0*/  HSET2.LE.AND R63, R126, R124.reuse, PT ;  /* 0x0000007c7e3f7233 */ /* 0x100fe20003803000 */
[--C-:B------:R-:W-:Y:S01]  /*7de0*/  FFMA.FTZ R126, R20, UR9, -R19.reuse ;  /* 0x00000009147e7c23 */ /* 0x100fe20008010813 */
[--C-:B------:R-:W-:Y:S01]  /*7df0*/  HSET2.LE.AND R66, R67, R124.reuse, PT ;  /* 0x0000007c43427233 */ /* 0x100fe20003803000 */
[----:B------:R-:W3:Y:S01]  /*7e00*/  MUFU.EX2 R189, R189 ;  /* 0x000000bd00bd7308 */ /* 0x000ee20000000800 */
[----:B------:R-:W-:Y:S02]  /*7e10*/  FSEL R206, R206, RZ, P1 ;  /* 0x000000ffcece7208 */ /* 0x000fe40000800000 */
[--C-:B------:R-:W-:Y:S01]  /*7e20*/  HSET2.LE.AND R67, R128, R124.reuse, PT ;  /* 0x0000007c80437233 */ /* 0x100fe20003803000 */
[--C-:B------:R-:W-:Y:S01]  /*7e30*/  FFMA.FTZ R128, R32, UR9, -R19.reuse ;  /* 0x0000000920807c23 */ /* 0x100fe20008010813 */
[----:B------:R-:W-:Y:S01]  /*7e40*/  FSEL R249, R249, RZ, P0 ;  /* 0x000000fff9f97208 */ /* 0x000fe20000000000 */
[--C-:B------:R-:W-:Y:S01]  /*7e50*/  FFMA.FTZ R32, R103, UR9, -R19.reuse ;  /* 0x0000000967207c23 */ /* 0x100fe20008010813 */
[--C-:B------:R-:W-:Y:S01]  /*7e60*/  HSET2.LE.AND R20, R165, R124.reuse, PT ;  /* 0x0000007ca5147233 */ /* 0x100fe20003803000 */
[----:B------:R-:W-:Y:S01]  /*7e70*/  FFMA.FTZ R103, R101, UR9, -R19 ;  /* 0x0000000965677c23 */ /* 0x000fe20008010813 */
[----:B------:R2:W-:Y:S01]  /*7e80*/  MUFU.EX2 R165, R126 ;  /* 0x0000007e00a57308 */ /* 0x0005e20000000800 */
[--C-:B------:R-:W-:Y:S01]  /*7e90*/  FFMA.FTZ R101, R5, UR9, -R206.reuse ;  /* 0x0000000905657c23 */ /* 0x100fe200080108ce */
[----:B------:R-:W-:Y:S01]  /*7ea0*/  FFMA.FTZ R5, R52, UR9, -R206 ;  /* 0x0000000934057c23 */ /* 0x000fe200080108ce */
[----:B------:R-:W-:Y:S01]  /*7eb0*/  HSET2.LE.AND R18, R18, R124, PT ;  /* 0x0000007c12127233 */ /* 0x000fe20003803000 */
[----:B------:R-:W-:Y:S01]  /*7ec0*/  FFMA.FTZ R52, R17, UR9, -R249 ;  /* 0x0000000911347c23 */ /* 0x000fe200080108f9 */
[----:B-1----:R-:W-:-:S03]  /*7ed0*/  F2FP.BF16.F32.PACK_AB R17, R35, R44 ;  /* 0x0000002c2311723e */ /* 0x002fc600000010ff */
[----:B------:R-:W-:Y:S01]  /*7ee0*/  MUFU.EX2 R93, R93 ;  /* 0x0000005d005d7308 */ /* 0x000fe20000000800 */
[--C-:B------:R-:W-:Y:S01]  /*7ef0*/  FFMA.FTZ R184, R40, UR9, -R19.reuse ;  /* 0x0000000928b87c23 */ /* 0x100fe20008010813 */
[--C-:B------:R-:W-:Y:S01]  /*7f00*/  HSET2.LE.AND R78, R79, R124.reuse, PT ;  /* 0x0000007c4f4e7233 */ /* 0x100fe20003803000 */
[----:B------:R-:W-:Y:S01]  /*7f10*/  FFMA.FTZ R166, R48, UR9, -R19 ;  /* 0x0000000930a67c23 */ /* 0x000fe20008010813 */
[----:B------:R-:W-:-:S04]  /*7f20*/  HSET2.LE.AND R40, R169, R124, PT ;  /* 0x0000007ca9287233 */ /* 0x000fc80003803000 */
[----:B------:R-:W1:Y:S01]  /*7f30*/  MUFU.EX2 R92, R92 ;  /* 0x0000005c005c7308 */ /* 0x000e620000000800 */
[--C-:B--2---:R-:W-:Y:S01]  /*7f40*/  FFMA.FTZ R126, R56, UR9, -R19.reuse ;  /* 0x00000009387e7c23 */ /* 0x104fe20008010813 */
[--C-:B------:R-:W-:Y:S01]  /*7f50*/  HSET2.LE.AND R56, R129, R124.reuse, PT ;  /* 0x0000007c81387233 */ /* 0x100fe20003803000 */
[----:B------:R-:W-:Y:S01]  /*7f60*/  FFMA.FTZ R129, R54, UR9, -R19 ;  /* 0x0000000936817c23 */ /* 0x000fe20008010813 */
[--C-:B------:R-:W-:Y:S01]  /*7f70*/  FFMA.FTZ R54, R6, UR9, -R206.reuse ;  /* 0x0000000906367c23 */ /* 0x100fe200080108ce */
[----:B------:R-:W-:Y:S01]  /*7f80*/  FFMA.FTZ R6, R53, UR9, -R206 ;  /* 0x0000000935067c23 */ /* 0x000fe200080108ce */
[--C-:B------:R-:W-:Y:S01]  /*7f90*/  HSET2.LE.AND R79, R130, R124.reuse, PT ;  /* 0x0000007c824f7233 */ /* 0x100fe20003803000 */
[----:B------:R-:W-:Y:S01]  /*7fa0*/  FFMA.FTZ R53, R8, UR9, -R249 ;  /* 0x0000000908357c23 */ /* 0x000fe200080108f9 */
[----:B------:R-:W2:Y:S01]  /*7fb0*/  MUFU.EX2 R156, R156 ;  /* 0x0000009c009c7308 */ /* 0x000ea20000000800 */
[--C-:B------:R-:W-:Y:S01]  /*7fc0*/  HSET2.LE.AND R162, R163, R124.reuse, PT ;  /* 0x0000007ca3a27233 */ /* 0x100fe20003803000 */
[--C-:B------:R-:W-:Y:S01]  /*7fd0*/  FFMA.FTZ R169, R64, UR9, -R19.reuse ;  /* 0x0000000940a97c23 */ /* 0x100fe20008010813 */
[--C-:B------:R-:W-:Y:S01]  /*7fe0*/  HSET2.LE.AND R146, R147, R124.reuse, PT ;  /* 0x0000007c93927233 */ /* 0x100fe20003803000 */
[--C-:B------:R-:W-:Y:S01]  /*7ff0*/  FFMA.FTZ R164, R60, UR9, -R19.reuse ;  /* 0x000000093ca47c23 */ /* 0x100fe20008010813 */
[--C-:B------:R-:W-:Y:S01]  /*8000*/  HSET2.LE.AND R26, R27, R124.reuse, PT ;  /* 0x0000007c1b1a7233 */ /* 0x100fe20003803000 */
[----:B------:R-:W-:Y:S01]  /*8010*/  FFMA.FTZ R130, R57, UR9, -R19 ;  /* 0x0000000939827c23 */ /* 0x000fe20008010813 */
[--C-:B------:R-:W-:Y:S01]  /*8020*/  HSET2.LE.AND R86, R87, R124.reuse, PT ;  /* 0x0000007c57567233 */ /* 0x100fe20003803000 */
[----:B------:R-:W-:Y:S01]  /*8030*/  FFMA.FTZ R8, R24, UR9, -R249 ;  /* 0x0000000918087c23 */ /* 0x000fe200080108f9 */
[----:B------:R-:W-:-:S02]  /*8040*/  HSET2.LE.AND R163, R72, R124, PT ;  /* 0x0000007c48a37233 */ /* 0x000fc40003803000 */
[--C-:B------:R-:W-:Y:S02]  /*8050*/  HSET2.LE.AND R147, R84, R124.reuse, PT ;  /* 0x0000007c54937233 */ /* 0x100fe40003803000 */
[----:B------:R-:W-:Y:S02]  /*8060*/  LEA R218, R4, UR4, 0x1 ;  /* 0x0000000404da7c11 */ /* 0x000fe4000f8e08ff */
[--C-:B------:R-:W-:Y:S02]  /*8070*/  HSET2.LE.AND R27, R154, R124.reuse, PT ;  /* 0x0000007c9a1b7233 */ /* 0x100fe40003803000 */
[--C-:B------:R-:W-:Y:S02]  /*8080*/  HSET2.LE.AND R41, R41, R124.reuse, PT ;  /* 0x0000007c29297233 */ /* 0x100fe40003803000 */
[--C-:B------:R-:W-:Y:S02]  /*8090*/  HSET2.LE.AND R87, R142, R124.reuse, PT ;  /* 0x0000007c8e577233 */ /* 0x100fe40003803000 */
[----:B------:R-:W-:-:S02]  /*80a0*/  HSET2.LE.AND R89, R89, R124, PT ;  /* 0x0000007c59597233 */ /* 0x000fc40003803000 */
[--C-:B------:R-:W-:Y:S02]  /*80b0*/  HSET2.LE.AND R81, R81, R124.reuse, PT ;  /* 0x0000007c51517233 */ /* 0x100fe40003803000 */
[--C-:B------:R-:W-:Y:S02]  /*80c0*/  HSET2.LE.AND R72, R239, R124.reuse, PT ;  /* 0x0000007cef487233 */ /* 0x100fe40003803000 */
        /* <DEDUP_REMOVED lines=15> */
[----:B------:R-:W-:Y:S01]  /*81c0*/  HSET2.LE.AND R145, R145, R124, PT ;  /* 0x0000007c91917233 */ /* 0x000fe20003803000 */
[--C-:B------:R-:W-:Y:S01]  /*81d0*/  FFMA.FTZ R124, R122, UR9, -R19.reuse ;  /* 0x000000097a7c7c23 */ /* 0x100fe20008010813 */
[----:B------:R-:W-:Y:S01]  /*81e0*/  LOP3.LUT R24, R17, R18, RZ, 0xc0, !PT ;  /* 0x0000001211187212 */ /* 0x000fe200078ec0ff */
[--C-:B------:R-:W-:Y:S01]  /*81f0*/  FFMA.FTZ R122, R123, UR9, -R19.reuse ;  /* 0x000000097b7a7c23 */ /* 0x100fe20008010813 */
[----:B----4-:R-:W-:Y:S01]  /*8200*/  F2FP.BF16.F32.PACK_AB R18, R149, R10 ;  /* 0x0000000a9512723e */ /* 0x010fe200000010ff */
[--C-:B------:R-:W-:Y:S01]  /*8210*/  FFMA.FTZ R158, R13, UR9, -R206.reuse ;  /* 0x000000090d9e7c23 */ /* 0x100fe200080108ce */
[--C-:B------:R-:W-:Y:S01]  /*8220*/  FFMA.FTZ R14, R55, UR9, -R206.reuse ;  /* 0x00000009370e7c23 */ /* 0x100fe200080108ce */
[----:B------:R-:W-:Y:S01]  /*8230*/  MUFU.EX2 R123, R103 ;  /* 0x00000067007b7308 */ /* 0x000fe20000000800 */
[--C-:B------:R-:W-:Y:S01]  /*8240*/  FFMA.FTZ R143, R100, UR9, -R206.reuse ;  /* 0x00000009648f7c23 */ /* 0x100fe200080108ce */
[--C-:B------:R-:W-:Y:S01]  /*8250*/  FFMA.FTZ R13, R102, UR9, -R206.reuse ;  /* 0x00000009660d7c23 */ /* 0x100fe200080108ce */
[----:B------:R-:W-:Y:S01]  /*8260*/  LOP3.LUT R27, R18, R27, RZ, 0xc0, !PT ;  /* 0x0000001b121b7212 */ /* 0x000fe200078ec0ff */
[----:B------:R-:W-:Y:S01]  /*8270*/  FFMA.FTZ R127, R95, UR9, -R19 ;  /* 0x000000095f7f7c23 */ /* 0x000fe20008010813 */
[----:B------:R-:W-:-:S03]  /*8280*/  FFMA.FTZ R148, R148, UR9, -R206 ;  /* 0x0000000994947c23 */ /* 0x000fc600080108ce */
[----:B------:R4:W-:Y:S01]  /*8290*/  MUFU.EX2 R55, R101 ;  /* 0x0000006500377308 */ /* 0x0009e20000000800 */
[----:B---3--:R-:W-:Y:S01]  /*82a0*/  F2FP.BF16.F32.PACK_AB R18, R189, R196 ;  /* 0x000000c4bd12723e */ /* 0x008fe200000010ff */
[----:B------:R-:W-:Y:S01]  /*82b0*/  FFMA.FTZ R95, R15, UR9, -R19 ;  /* 0x000000090f5f7c23 */ /* 0x000fe20008010813 */
[----:B------:R-:W-:-:S05]  /*82c0*/  F2FP.BF16.F32.PACK_AB R17, R9, R34 ;  /* 0x000000220911723e */ /* 0x000fca00000010ff */
[----:B------:R3:W-:Y:S01]  /*82d0*/  MUFU.EX2 R131, R126 ;  /* 0x0000007e00837308 */ /* 0x0007e20000000800 */
[----:B------:R-:W-:Y:S01]  /*82e0*/  LOP3.LUT R31, R18, R31, RZ, 0xc0, !PT ;  /* 0x0000001f121f7212 */ /* 0x000fe200078ec0ff */
[--C-:B------:R-:W-:Y:S01]  /*82f0*/  FFMA.FTZ R139, R139, UR9, -R206.reuse ;  /* 0x000000098b8b7c23 */ /* 0x100fe200080108ce */
[----:B----4-:R-:W4:Y:S05]  /*8300*/  LDSM.16.MT88.4 R100, [R218+0x4000] ;  /* 0x00400000da64783b */ /* 0x010f2a0000004200 */
[----:B------:R-:W4:Y:S01]  /*8310*/  MUFU.EX2 R54, R54 ;  /* 0x0000003600367308 */ /* 0x000f220000000800 */
[--C-:B------:R-:W-:Y:S01]  /*8320*/  FFMA.FTZ R194, R194, UR9, -R206.reuse ;  /* 0x00000009c2c27c23 */ /* 0x100fe200080108ce */
[----:B------:R-:W-:Y:S01]  /*8330*/  FFMA.FTZ R142, R33, UR9, -R249 ;  /* 0x00000009218e7c23 */ /* 0x000fe200080108f9 */
[----:B-1----:R-:W-:Y:S01]  /*8340*/  F2FP.BF16.F32.PACK_AB R18, R92, R93 ;  /* 0x0000005d5c12723e */ /* 0x002fe200000010ff */
[----:B---3--:R-:W-:Y:S01]  /*8350*/  FFMA.FTZ R126, R94, UR9, -R19 ;  /* 0x000000095e7e7c23 */ /* 0x008fe20008010813 */
[----:B------:R-:W-:Y:S01]  /*8360*/  FFMA.FTZ R19, R7, UR9, -R206 ;  /* 0x0000000907137c23 */ /* 0x000fe200080108ce */
[----:B------:R-:W-:-:S02]  /*8370*/  FFMA.FTZ R16, R16, UR9, -R249 ;  /* 0x0000000910107c23 */ /* 0x000fc400080108f9 */
[----:B------:R-:W-:Y:S01]  /*8380*/  MUFU.EX2 R148, R148 ;  /* 0x0000009400947308 */ /* 0x000fe20000000800 */
[----:B------:R-:W-:Y:S01]  /*8390*/  LOP3.LUT R26, R17, R26, RZ, 0xc0, !PT ;  /* 0x0000001a111a7212 */ /* 0x000fe200078ec0ff */
[----:B------:R-:W-:Y:S01]  /*83a0*/  FFMA.FTZ R137, R25, UR9, -R249 ;  /* 0x0000000919897c23 */ /* 0x000fe200080108f9 */
[----:B--2---:R-:W-:Y:S01]  /*83b0*/  F2FP.BF16.F32.PACK_AB R17, R156, R193 ;  /* 0x000000c19c11723e */ /* 0x004fe200000010ff */
[----:B------:R-:W-:Y:S01]  /*83c0*/  FFMA.FTZ R159, R159, UR9, -R206 ;  /* 0x000000099f9f7c23 */ /* 0x000fe200080108ce */
[----:B------:R-:W-:-:S03]  /*83d0*/  LOP3.LUT R25, R18, R11, RZ, 0xc0, !PT ;  /* 0x0000000b12197212 */ /* 0x000fc600078ec0ff */
[----:B------:R-:W1:Y:S01]  /*83e0*/  MUFU.EX2 R33, R19 ;  /* 0x0000001300217308 */ /* 0x000e620000000800 */
[----:B------:R-:W-:Y:S02]  /*83f0*/  LOP3.LUT R30, R17, R30, RZ, 0xc0, !PT ;  /* 0x0000001e111e7212 */ /* 0x000fe400078ec0ff */
[----:B------:R-:W-:-:S05]  /*8400*/  F2FP.BF16.F32.PACK_AB R17, R136, R141 ;  /* 0x0000008d8811723e */ /* 0x000fca00000010ff */
[----:B------:R-:W-:Y:S01]  /*8410*/  MUFU.EX2 R53, R53 ;  /* 0x0000003500357308 */ /* 0x000fe20000000800 */
[--C-:B------:R-:W-:Y:S01]  /*8420*/  FFMA.FTZ R188, R188, UR9, -R206.reuse ;  /* 0x00000009bcbc7c23 */ /* 0x100fe200080108ce */
[----:B------:R-:W-:-:S06]  /*8430*/  FFMA.FTZ R187, R187, UR9, -R206 ;  /* 0x00000009bbbb7c23 */ /* 0x000fcc00080108ce */
[----:B------:R-:W2:Y:S01]  /*8440*/  MUFU.EX2 R52, R52 ;  /* 0x0000003400347308 */ /* 0x000ea20000000800 */
[--C-:B------:R-:W-:Y:S01]  /*8450*/  FFMA.FTZ R178, R178, UR9, -R206.reuse ;  /* 0x00000009b2b27c23 */ /* 0x100fe200080108ce */
[----:B------:R-:W-:-:S06]  /*8460*/  FFMA.FTZ R94, R45, UR9, -R206 ;  /* 0x000000092d5e7c23 */ /* 0x000fcc00080108ce */
[----:B------:R-:W-:Y:S01]  /*8470*/  MUFU.EX2 R11, R16 ;  /* 0x00000010000b7308 */ /* 0x000fe20000000800 */
[--C-:B------:R-:W-:Y:S01]  /*8480*/  FFMA.FTZ R186, R186, UR9, -R206.reuse ;  /* 0x00000009baba7c23 */ /* 0x100fe200080108ce */
[----:B------:R-:W-:-:S06]  /*8490*/  FFMA.FTZ R199, R199, UR9, -R206 ;  /* 0x00000009c7c77c23 */ /* 0x000fcc00080108ce */
[----:B------:R-:W3:Y:S01]  /*84a0*/  MUFU.EX2 R8, R8 ;  /* 0x0000000800087308 */ /* 0x000ee20000000800 */
[--C-:B------:R-:W-:Y:S01]  /*84b0*/  FFMA.FTZ R202, R202, UR9, -R206.reuse ;  /* 0x00000009caca7c23 */ /* 0x100fe200080108ce */
[--C-:B------:R-:W-:Y:S01]  /*84c0*/  FFMA.FTZ R198, R198, UR9, -R206.reuse ;  /* 0x00000009c6c67c23 */ /* 0x100fe200080108ce */
[----:B------:R-:W-:-:S05]  /*84d0*/  FFMA.FTZ R151, R151, UR9, -R206 ;  /* 0x0000000997977c23 */ /* 0x000fca00080108ce */
[----:B------:R-:W-:Y:S01]  /*84e0*/  MUFU.EX2 R139, R139 ;  /* 0x0000008b008b7308 */ /* 0x000fe20000000800 */
[--C-:B------:R-:W-:Y:S01]  /*84f0*/  FFMA.FTZ R150, R150, UR9, -R206.reuse ;  /* 0x0000000996967c23 */ /* 0x100fe200080108ce */
[--C-:B------:R-:W-:Y:S01]  /*8500*/  FFMA.FTZ R203, R203, UR9, -R206.reuse ;  /* 0x00000009cbcb7c23 */ /* 0x100fe200080108ce */
[----:B------:R-:W-:-:S05]  /*8510*/  FFMA.FTZ R135, R135, UR9, -R206 ;  /* 0x0000000987877c23 */ /* 0x000fca00080108ce */
[----:B------:R-:W3:Y:S01]  /*8520*/  MUFU.EX2 R194, R194 ;  /* 0x000000c200c27308 */ /* 0x000ee20000000800 */
[--C-:B------:R-:W-:Y:S01]  /*8530*/  FFMA.FTZ R134, R134, UR9, -R206.reuse ;  /* 0x0000000986867c23 */ /* 0x100fe200080108ce */
[--C-:B------:R-:W-:Y:S01]  /*8540*/  FFMA.FTZ R133, R133, UR9, -R206.reuse ;  /* 0x0000000985857c23 */ /* 0x100fe200080108ce */
[--C-:B------:R-:W-:Y:S01]  /*8550*/  FFMA.FTZ R15, R132, UR9, -R206.reuse ;  /* 0x00000009840f7c23 */ /* 0x100fe200080108ce */
[--C-:B------:R-:W-:Y:S01]  /*8560*/  FFMA.FTZ R12, R12, UR9, -R206.reuse ;  /* 0x000000090c0c7c23 */ /* 0x100fe200080108ce */
[----:B------:R-:W-:Y:S01]  /*8570*/  FFMA.FTZ R7, R99, UR9, -R206 ;  /* 0x0000000963077c23 */ /* 0x000fe200080108ce */
[--C-:B------:R-:W-:Y:S02]  /*8580*/  FFMA.FTZ R239, R96, UR9, -R249.reuse ;  /* 0x0000000960ef7c23 */ /* 0x100fe400080108f9 */
[----:B------:R1:W-:Y:S01]  /*8590*/  MUFU.EX2 R125, R32 ;  /* 0x00000020007d7308 */ /* 0x0003e20000000800 */
[--C-:B------:R-:W-:Y:S01]  /*85a0*/  FFMA.FTZ R213, R98, UR9, -R249.reuse ;  /* 0x0000000962d57c23 */ /* 0x100fe200080108f9 */
[----:B------:R-:W-:Y:S01]  /*85b0*/  LOP3.LUT R28, R17, R28, RZ, 0xc0, !PT ;  /* 0x0000001c111c7212 */ /* 0x000fe200078ec0ff */
[----:B------:R-:W-:Y:S01]  /*85c0*/  FFMA.FTZ R192, R192, UR9, -R249 ;  /* 0x00000009c0c07c23 */ /* 0x000fe200080108f9 */
[----:B----4-:R-:W-:-:S04]  /*85d0*/  F2FP.BF16.F32.PACK_AB R17, R54, R55 ;  /* 0x000000373611723e */ /* 0x010fc800000010ff */
[----:B------:R-:W-:Y:S01]  /*85e0*/  MUFU.EX2 R159, R159 ;  /* 0x0000009f009f7308 */ /* 0x000fe20000000800 */
[----:B------:R-:W-:-:S07]  /*85f0*/  F2FP.BF16.F32.PACK_AB R18, R195, R140 ;  /* 0x0000008cc312723e */ /* 0x000fce00000010ff */
[----:B------:R-:W4:Y:S01]  /*8600*/  MUFU.EX2 R158, R158 ;  /* 0x0000009e009e7308 */ /* 0x000f220000000800 */
[--C-:B-1----:R-:W-:Y:S01]  /*8610*/  FFMA.FTZ R32, R47, UR9, -R206.reuse ;  /* 0x000000092f207c23 */ /* 0x102fe200080108ce */
[----:B------:R-:W-:Y:S02]  /*8620*/  FFMA.FTZ R206, R97, UR9, -R206 ;  /* 0x0000000961ce7c23 */ /* 0x000fe400080108ce */
[----:B------:R-:W1:Y:S01]  /*8630*/  LDSM.16.MT88.4 R96, [R218+0x4400] ;  /* 0x00440000da60783b */ /* 0x000e620000004200 */
[----:B------:R-:W-:Y:S01]  /*8640*/  LOP3.LUT R48, R17, R48, RZ, 0xc0, !PT ;  /* 0x0000003011307212 */ /* 0x000fe200078ec0ff */
[--C-:B------:R-:W-:Y:S01]  /*8650*/  FFMA.FTZ R191, R191, UR9, -R249.reuse ;  /* 0x00000009bfbf7c23 */ /* 0x100fe200080108f9 */
[----:B------:R-:W-:Y:S01]  /*8660*/  F2FP.BF16.F32.PACK_AB R17, R148, R33 ;  /* 0x000000219411723e */ /* 0x000fe200000010ff */
[----:B------:R-:W-:Y:S01]  /*8670*/  FFMA.FTZ R190, R190, UR9, -R249 ;  /* 0x00000009bebe7c23 */ /* 0x000fe200080108f9 */
[----:B------:R-:W-:Y:S01]  /*8680*/  MUFU.EX2 R137, R137 ;  /* 0x0000008900897308 */ /* 0x000fe20000000800 */
[----:B------:R-:W-:-:S02]  /*8690*/  LOP3.LUT R29, R18, R29, RZ, 0xc0, !PT ;  /* 0x0000001d121d7212 */ /* 0x000fc400078ec0ff */
[----:B--2---:R-:W-:Y:S02]  /*86a0*/  F2FP.BF16.F32.PACK_AB R18, R52, R53 ;  /* 0x000000353412723e */ /* 0x004fe400000010ff */
[----:B------:R-:W-:-:S03]  /*86b0*/  LOP3.LUT R50, R17, R50, RZ, 0xc0, !PT ;  /* 0x0000003211327212 */ /* 0x000fc600078ec0ff */
[----:B------:R-:W2:Y:S01]  /*86c0*/  MUFU.EX2 R192, R192 ;  /* 0x000000c000c07308 */ /* 0x000ea20000000800 */
[----:B---3--:R-:W-:Y:S02]  /*86d0*/  F2FP.BF16.F32.PACK_AB R4, R8, R11 ;  /* 0x0000000b0804723e */ /* 0x008fe400000010ff */
[----:B------:R-:W-:Y:S02]  /*86e0*/  F2FP.BF16.F32.PACK_AB R17, R194, R139 ;  /* 0x0000008bc211723e */ /* 0x000fe400000010ff */
[----:B------:R-:W-:Y:S02]  /*86f0*/  LOP3.LUT R49, R18, R49, RZ, 0xc0, !PT ;  /* 0x0000003112317212 */ /* 0x000fe400078ec0ff */
[----:B------:R-:W-:Y:S01]  /*8700*/  LOP3.LUT R51, R4, R51, RZ, 0xc0, !PT ;  /* 0x0000003304337212 */ /* 0x000fe200078ec0ff */
[----:B------:R-:W-:Y:S01]  /*8710*/  MUFU.EX2 R191, R191 ;  /* 0x000000bf00bf7308 */ /* 0x000fe20000000800 */
[----:B------:R-:W-:Y:S02]  /*8720*/  LOP3.LUT R40, R17, R40, RZ, 0xc0, !PT ;  /* 0x0000002811287212 */ /* 0x000fe400078ec0ff */
[----:B----4-:R-:W-:-:S05]  /*8730*/  F2FP.BF16.F32.PACK_AB R17, R158, R159 ;  /* 0x0000009f9e11723e */ /* 0x010fca00000010ff */
[----:B------:R-:W3:Y:S01]  /*8740*/  MUFU.EX2 R190, R190 ;  /* 0x000000be00be7308 */ /* 0x000ee20000000800 */
        /* <DEDUP_REMOVED lines=21> */
[----:B------:R-:W-:Y:S01]  /*88a0*/  FADD.FTZ R35, R44, R35 ;  /* 0x000000232c237221 */ /* 0x000fe20000010000 */
[----:B------:R-:W-:Y:S01]  /*88b0*/  LOP3.LUT R42, R17, R42, RZ, 0xc0, !PT ;  /* 0x0000002a112a7212 */ /* 0x000fe200078ec0ff */
[----:B------:R-:W-:Y:S01]  /*88c0*/  HMMA.16816.F32.BF16 R44, R24, R100, RZ ;  /* 0x00000064182c723c */ /* 0x000fe200000418ff */
[----:B--2---:R-:W-:-:S07]  /*88d0*/  F2FP.BF16.F32.PACK_AB R4, R192, R137 ;  /* 0x00000089c004723e */ /* 0x004fce00000010ff */
[----:B------:R-:W-:Y:S01]  /*88e0*/  HMMA.16816.F32.BF16 R16, R48, R100, RZ ;  /* 0x000000643010723c */ /* 0x000fe200000418ff */
[----:B------:R-:W-:Y:S02]  /*88f0*/  LOP3.LUT R41, R4, R41, RZ, 0xc0, !PT ;  /* 0x0000002904297212 */ /* 0x000fe400078ec0ff */
[----:B---3--:R-:W-:-:S04]  /*8900*/  F2FP.BF16.F32.PACK_AB R4, R190, R191 ;  /* 0x000000bfbe04723e */ /* 0x008fc800000010ff */
[----:B------:R-:W-:Y:S01]  /*8910*/  LOP3.LUT R43, R4, R43, RZ, 0xc0, !PT ;  /* 0x0000002b042b7212 */ /* 0x000fe200078ec0ff */
[----:B------:R-:W-:Y:S01]  /*8920*/  IMAD.IADD R132, R197, 0x1, R218 ;  /* 0x00000001c5847824 */ /* 0x000fe200078e02da */
[----:B------:R-:W-:Y:S03]  /*8930*/  MUFU.EX2 R100, R95 ;  /* 0x0000005f00647308 */ /* 0x000fe60000000800 */
[-C--:B-1----:R-:W-:Y:S05]  /*8940*/  HMMA.16816.F32.BF16 R44, R28, R96.reuse, R44 ;  /* 0x000000601c2c723c */ /* 0x082fea000004182c */
[----:B------:R1:W-:Y:S03]  /*8950*/  MUFU.EX2 R101, R94 ;  /* 0x0000005e00657308 */ /* 0x0003e60000000800 */
[----:B------:R-:W-:Y:S01]  /*8960*/  HMMA.16816.F32.BF16 R16, R40, R96, R16 ;  /* 0x000000602810723c */ /* 0x000fe20000041810 */
[----:B------:R-:W-:-:S02]  /*8970*/  FADD.FTZ R97, R93, R92 ;  /* 0x0000005c5d617221 */ /* 0x000fc40000010000 */
[----:B-1----:R-:W1:Y:S01]  /*8980*/  LDSM.16.MT88.4 R92, [R132+0x4000] ;  /* 0x00400000845c783b */ /* 0x002e620000004200 */
[----:B------:R-:W-:Y:S01]  /*8990*/  FADD.FTZ R54, R55, R54 ;  /* 0x0000003637367221 */ /* 0x000fe20000010000 */
[----:B------:R-:W-:Y:S01]  /*89a0*/  FADD.FTZ R52, R53, R52 ;  /* 0x0000003435347221 */ /* 0x000fe20000010000 */
        /* <DEDUP_REMOVED lines=10> */
[----:B------:R-:W2:Y:S03]  /*8a50*/  LDSM.16.MT88.4 R52, [R132+0x4400] ;  /* 0x004400008434783b */ /* 0x000ea60000004200 */
[----:B------:R-:W3:Y:S08]  /*8a60*/  MUFU.EX2 R204, R204 ;  /* 0x000000cc00cc7308 */ /* 0x000ef00000000800 */
[----:B------:R4:W-:Y:S08]  /*8a70*/  MUFU.EX2 R197, R32 ;  /* 0x0000002000c57308 */ /* 0x0009f00000000800 */
[----:B------:R-:W-:Y:S01]  /*8a80*/  MUFU.EX2 R205, R205 ;  /* 0x000000cd00cd7308 */ /* 0x000fe20000000800 */
[-C--:B-1----:R-:W-:Y:S07]  /*8a90*/  HMMA.16816.F32.BF16 R8, R48, R92.reuse, RZ ;  /* 0x0000005c3008723c */ /* 0x082fee00000418ff */
[----:B------:R-:W-:Y:S01]  /*8aa0*/  MUFU.EX2 R138, R138 ;  /* 0x0000008a008a7308 */ /* 0x000fe20000000800 */
[----:B----4-:R-:W-:Y:S07]  /*8ab0*/  HMMA.16816.F32.BF16 R32, R24, R92, RZ ;  /* 0x0000005c1820723c */ /* 0x010fee00000418ff */
[----:B------:R-:W1:Y:S01]  /*8ac0*/  MUFU.EX2 R92, R142 ;  /* 0x0000008e005c7308 */ /* 0x000e620000000800 */
[----:B------:R-:W-:-:S07]  /*8ad0*/  FADD.FTZ R155, R137, R4 ;  /* 0x00000004899b7221 */ /* 0x000fce0000010000 */
[----:B------:R-:W4:Y:S01]  /*8ae0*/  MUFU.EX2 R247, R247 ;  /* 0x000000f700f77308 */ /* 0x000f220000000800 */
[----:B---3--:R-:W-:-:S07]  /*8af0*/  F2FP.BF16.F32.PACK_AB R4, R204, R207 ;  /* 0x000000cfcc04723e */ /* 0x008fce00000010ff */
[----:B------:R-:W-:Y:S01]  /*8b00*/  MUFU.EX2 R248, R248 ;  /* 0x000000f800f87308 */ /* 0x000fe20000000800 */
[----:B------:R-:W-:-:S07]  /*8b10*/  LOP3.LUT R21, R4, R21, RZ, 0xc0, !PT ;  /* 0x0000001504157212 */ /* 0x000fce00078ec0ff */
[----:B------:R-:W3:Y:S01]  /*8b20*/  MUFU.EX2 R245, R245 ;  /* 0x000000f500f57308 */ /* 0x000ee20000000800 */
[----:B-1----:R-:W-:-:S07]  /*8b30*/  F2FP.BF16.F32.PACK_AB R4, R205, R92 ;  /* 0x0000005ccd04723e */ /* 0x002fce00000010ff */
[----:B------:R-:W-:Y:S01]  /*8b40*/  MUFU.EX2 R169, R169 ;  /* 0x000000a900a97308 */ /* 0x000fe20000000800 */
[----:B------:R-:W-:-:S07]  /*8b50*/  LOP3.LUT R23, R4, R23, RZ, 0xc0, !PT ;  /* 0x0000001704177212 */ /* 0x000fce00078ec0ff */
[----:B------:R-:W1:Y:S01]  /*8b60*/  MUFU.EX2 R168, R168 ;  /* 0x000000a800a87308 */ /* 0x000e620000000800 */
[----:B----4-:R-:W-:-:S07]  /*8b70*/  F2FP.BF16.F32.PACK_AB R4, R247, R138 ;  /* 0x0000008af704723e */ /* 0x010fce00000010ff */
[----:B------:R-:W4:Y:S01]  /*8b80*/  MUFU.EX2 R164, R164 ;  /* 0x000000a400a47308 */ /* 0x000f220000000800 */
[----:B------:R-:W-:Y:S02]  /*8b90*/  LOP3.LUT R69, R4, R69, RZ, 0xc0, !PT ;  /* 0x0000004504457212 */ /* 0x000fe400078ec0ff */
[----:B---3--:R-:W-:-:S05]  /*8ba0*/  F2FP.BF16.F32.PACK_AB R4, R245, R248 ;  /* 0x000000f8f504723e */ /* 0x008fca00000010ff */
        /* <DEDUP_REMOVED lines=8> */
[----:B------:R-:W-:Y:S01]  /*8c30*/  MUFU.EX2 R129, R129 ;  /* 0x0000008100817308 */ /* 0x000fe20000000800 */
[----:B------:R-:W-:-:S07]  /*8c40*/  LOP3.LUT R87, R4, R87, RZ, 0xc0, !PT ;  /* 0x0000005704577212 */ /* 0x000fce00078ec0ff */
[----:B------:R-:W4:Y:S01]  /*8c50*/  MUFU.EX2 R128, R128 ;  /* 0x0000008000807308 */ /* 0x000f220000000800 */
[----:B---3--:R-:W-:-:S07]  /*8c60*/  F2FP.BF16.F32.PACK_AB R4, R184, R185 ;  /* 0x000000b9b804723e */ /* 0x008fce00000010ff */
[----:B------:R-:W3:Y:S01]  /*8c70*/  MUFU.EX2 R124, R124 ;  /* 0x0000007c007c7308 */ /* 0x000ee20000000800 */
[----:B------:R-:W-:Y:S02]  /*8c80*/  LOP3.LUT R89, R4, R89, RZ, 0xc0, !PT ;  /* 0x0000005904597212 */ /* 0x000fe400078ec0ff */
[----:B-1----:R-:W-:-:S05]  /*8c90*/  F2FP.BF16.F32.PACK_AB R4, R166, R167 ;  /* 0x000000a7a604723e */ /* 0x002fca00000010ff */
[----:B------:R-:W1:Y:S01]  /*8ca0*/  MUFU.EX2 R130, R130 ;  /* 0x0000008200827308 */ /* 0x000e620000000800 */
[----:B------:R-:W-:Y:S02]  /*8cb0*/  LOP3.LUT R85, R4, R85, RZ, 0xc0, !PT ;  /* 0x0000005504557212 */ /* 0x000fe400078ec0ff */
[----:B----4-:R-:W-:-:S05]  /*8cc0*/  F2FP.BF16.F32.PACK_AB R4, R128, R129 ;  /* 0x000000818004723e */ /* 0x010fca00000010ff */
[----:B------:R-:W-:Y:S01]  /*8cd0*/  MUFU.EX2 R127, R127 ;  /* 0x0000007f007f7308 */ /* 0x000fe20000000800 */
[----:B------:R-:W-:-:S07]  /*8ce0*/  LOP3.LUT R83, R4, R83, RZ, 0xc0, !PT ;  /* 0x0000005304537212 */ /* 0x000fce00078ec0ff */
        /* <DEDUP_REMOVED lines=8> */
[----:B------:R-:W-:Y:S01]  /*8d70*/  MUFU.EX2 R114, R114 ;  /* 0x0000007200727308 */ /* 0x000fe20000000800 */
[----:B----4-:R-:W-:-:S07]  /*8d80*/  F2FP.BF16.F32.PACK_AB R4, R126, R127 ;  /* 0x0000007f7e04723e */ /* 0x010fce00000010ff */
[----:B------:R-:W-:Y:S08]  /*8d90*/  MUFU.EX2 R240, R240 ;  /* 0x000000f000f07308 */ /* 0x000ff00000000800 */
[----:B------:R-:W1:Y:S01]  /*8da0*/  MUFU.EX2 R223, R223 ;  /* 0x000000df00df7308 */ /* 0x000e620000000800 */
[----:B------:R-:W-:-:S07]  /*8db0*/  LOP3.LUT R77, R4, R77, RZ, 0xc0, !PT ;  /* 0x0000004d044d7212 */ /* 0x000fce00078ec0ff */
[----:B------:R-:W-:Y:S01]  /*8dc0*/  MUFU.EX2 R111, R111 ;  /* 0x0000006f006f7308 */ /* 0x000fe20000000800 */
[----:B---3--:R-:W-:-:S07]  /*8dd0*/  F2FP.BF16.F32.PACK_AB R4, R241, R244 ;  /* 0x000000f4f104723e */ /* 0x008fce00000010ff */
[----:B------:R-:W-:Y:S08]  /*8de0*/  MUFU.EX2 R110, R110 ;  /* 0x0000006e006e7308 */ /* 0x000ff00000000800 */
[----:B------:R-:W-:Y:S08]  /*8df0*/  MUFU.EX2 R246, R246 ;  /* 0x000000f600f67308 */ /* 0x000ff00000000800 */
[----:B------:R-:W3:Y:S01]  /*8e00*/  MUFU.EX2 R243, R243 ;  /* 0x000000f300f37308 */ /* 0x000ee20000000800 */
[----:B------:R-:W-:-:S07]  /*8e10*/  LOP3.LUT R67, R4, R67, RZ, 0xc0, !PT ;  /* 0x0000004304437212 */ /* 0x000fce00078ec0ff */
[----:B------:R-:W-:Y:S01]  /*8e20*/  MUFU.EX2 R198, R198 ;  /* 0x000000c600c67308 */ /* 0x000fe20000000800 */
[----:B-1----:R-:W-:-:S07]  /*8e30*/  F2FP.BF16.F32.PACK_AB R4, R223, R240 ;  /* 0x000000f0df04723e */ /* 0x002fce00000010ff */
[----:B------:R-:W1:Y:S08]  /*8e40*/  MUFU.EX2 R97, R151 ;  /* 0x0000009700617308 */ /* 0x000e700000000800 */
[----:B------:R-:W-:Y:S08]  /*8e50*/  MUFU.EX2 R242, R242 ;  /* 0x000000f200f27308 */ /* 0x000ff00000000800 */
[----:B------:R-:W4:Y:S01]  /*8e60*/  MUFU.EX2 R239, R239 ;  /* 0x000000ef00ef7308 */ /* 0x000f220000000800 */
[----:B------:R-:W-:-:S07]  /*8e70*/  LOP3.LUT R63, R4, R63, RZ, 0xc0, !PT ;  /* 0x0000003f043f7212 */ /* 0x000fce00078ec0ff */
[----:B------:R-:W-:Y:S01]  /*8e80*/  MUFU.EX2 R176, R176 ;  /* 0x000000b000b07308 */ /* 0x000fe20000000800 */
[----:B---3--:R-:W-:-:S07]  /*8e90*/  F2FP.BF16.F32.PACK_AB R4, R243, R246 ;  /* 0x000000f6f304723e */ /* 0x008fce00000010ff */
[----:B------:R-:W-:Y:S08]  /*8ea0*/  MUFU.EX2 R175, R175 ;  /* 0x000000af00af7308 */ /* 0x000ff00000000800 */
[----:B------:R-:W-:Y:S08]  /*8eb0*/  MUFU.EX2 R96, R150 ;  /* 0x0000009600607308 */ /* 0x000ff00000000800 */
[----:B------:R-:W3:Y:S08]  /*8ec0*/  MUFU.EX2 R203, R203 ;  /* 0x000000cb00cb7308 */ /* 0x000ef00000000800 */
[----:B------:R2:W-:Y:S01]  /*8ed0*/  MUFU.EX2 R150, R7 ;  /* 0x0000000700967308 */ /* 0x0005e20000000800 */
[----:B------:R-:W-:-:S07]  /*8ee0*/  LOP3.LUT R65, R4, R65, RZ, 0xc0, !PT ;  /* 0x0000004104417212 */ /* 0x000fce00078ec0ff */
[----:B------:R-:W-:Y:S01]  /*8ef0*/  MUFU.EX2 R177, R177 ;  /* 0x000000b100b17308 */ /* 0x000fe20000000800 */
[----:B--2---:R-:W-:-:S07]  /*8f00*/  F2FP.BF16.F32.PACK_AB R7, R114, R115 ;  /* 0x000000737207723e */ /* 0x004fce00000010ff */
[----:B------:R-:W-:Y:S01]  /*8f10*/  MUFU.EX2 R134, R134 ;  /* 0x0000008600867308 */ /* 0x000fe20000000800 */
[----:B------:R-:W-:Y:S02]  /*8f20*/  LOP3.LUT R80, R7, R80, RZ, 0xc0, !PT ;  /* 0x0000005007507212 */ /* 0x000fe400078ec0ff */
[----:B------:R-:W-:-:S05]  /*8f30*/  F2FP.BF16.F32.PACK_AB R7, R110, R111 ;  /* 0x0000006f6e07723e */ /* 0x000fca00000010ff */
[----:B------:R-:W2:Y:S01]  /*8f40*/  MUFU.EX2 R133, R133 ;  /* 0x0000008500857308 */ /* 0x000ea20000000800 */
[----:B------:R-:W-:Y:S02]  /*8f50*/  LOP3.LUT R76, R7, R76, RZ, 0xc0, !PT ;  /* 0x0000004c074c7212 */ /* 0x000fe400078ec0ff */
[----:B-1----:R-:W-:Y:S02]  /*8f60*/  F2FP.BF16.F32.PACK_AB R7, R97, R198 ;  /* 0x000000c66107723e */ /* 0x002fe400000010ff */
[----:B----4-:R-:W-:-:S03]  /*8f70*/  F2FP.BF16.F32.PACK_AB R4, R239, R242 ;  /* 0x000000f2ef04723e */ /* 0x010fc600000010ff */
[----:B------:R-:W-:Y:S01]  /*8f80*/  MUFU.EX2 R93, R143 ;  /* 0x0000008f005d7308 */ /* 0x000fe20000000800 */
[----:B------:R-:W-:-:S07]  /*8f90*/  LOP3.LUT R64, R7, R64, RZ, 0xc0, !PT ;  /* 0x0000004007407212 */ /* 0x000fce00078ec0ff */
[----:B------:R-:W1:Y:S01]  /*8fa0*/  MUFU.EX2 R135, R135 ;  /* 0x0000008700877308 */ /* 0x000e620000000800 */
[----:B------:R-:W-:-:S07]  /*8fb0*/  LOP3.LUT R61, R4, R61, RZ, 0xc0, !PT ;  /* 0x0000003d043d7212 */ /* 0x000fce00078ec0ff */
[----:B------:R-:W-:Y:S01]  /*8fc0*/  MUFU.EX2 R212, R212 ;  /* 0x000000d400d47308 */ /* 0x000fe20000000800 */
[----:B---3--:R-:W-:-:S07]  /*8fd0*/  F2FP.BF16.F32.PACK_AB R7, R203, R96 ;  /* 0x00000060cb07723e */ /* 0x008fce00000010ff */
[----:B------:R-:W3:Y:S01]  /*8fe0*/  MUFU.EX2 R249, R249 ;  /* 0x000000f900f97308 */ /* 0x000ee20000000800 */
[----:B------:R-:W-:-:S07]  /*8ff0*/  F2FP.BF16.F32.PACK_AB R4, R175, R176 ;  /* 0x000000b0af04723e */ /* 0x000fce00000010ff */
[----:B------:R-:W-:Y:S01]  /*9000*/  MUFU.EX2 R105, R105 ;  /* 0x0000006900697308 */ /* 0x000fe20000000800 */
[----:B------:R-:W-:-:S07]  /*9010*/  LOP3.LUT R66, R7, R66, RZ, 0xc0, !PT ;  /* 0x0000004207427212 */ /* 0x000fce00078ec0ff */
[----:B------:R-:W4:Y:S01]  /*9020*/  MUFU.EX2 R104, R104 ;  /* 0x0000006800687308 */ /* 0x000f220000000800 */
[----:B------:R-:W-:-:S07]  /*9030*/  LOP3.LUT R75, R4, R75, RZ, 0xc0, !PT ;  /* 0x0000004b044b7212 */ /* 0x000fce00078ec0ff */
[----:B------:R-:W-:Y:S01]  /*9040*/  MUFU.EX2 R216, R216 ;  /* 0x000000d800d87308 */ /* 0x000fe20000000800 */
[----:B--2---:R-:W-:-:S07]  /*9050*/  F2FP.BF16.F32.PACK_AB R7, R133, R134 ;  /* 0x000000868507723e */ /* 0x004fce00000010ff */
[----:B------:R-:W2:Y:S01]  /*9060*/  MUFU.EX2 R215, R215 ;  /* 0x000000d700d77308 */ /* 0x000ea20000000800 */
[----:B------:R-:W-:-:S07]  /*9070*/  F2FP.BF16.F32.PACK_AB R4, R100, R177 ;  /* 0x000000b16404723e */ /* 0x000fce00000010ff */
[----:B------:R-:W-:Y:S01]  /*9080*/  MUFU.EX2 R171, R171 ;  /* 0x000000ab00ab7308 */ /* 0x000fe20000000800 */
[----:B------:R-:W-:-:S07]  /*9090*/  LOP3.LUT R62, R7, R62, RZ, 0xc0, !PT ;  /* 0x0000003e073e7212 */ /* 0x000fce00078ec0ff */
[----:B------:R-:W2:Y:S01]  /*90a0*/  MUFU.EX2 R170, R170 ;  /* 0x000000aa00aa7308 */ /* 0x000ea20000000800 */
[----:B------:R-:W-:-:S07]  /*90b0*/  LOP3.LUT R163, R4, R163, RZ, 0xc0, !PT ;  /* 0x000000a304a37212 */ /* 0x000fce00078ec0ff */
[----:B------:R-:W2:Y:S01]  /*90c0*/  MUFU.EX2 R122, R122 ;  /* 0x0000007a007a7308 */ /* 0x000ea20000000800 */
[----:B-1----:R-:W-:Y:S02]  /*90d0*/  F2FP.BF16.F32.PACK_AB R7, R135, R93 ;  /* 0x0000005d8707723e */ /* 0x002fe400000010ff */
[----:B---3--:R-:W-:Y:S01]  /*90e0*/  F2FP.BF16.F32.PACK_AB R4, R249, R212 ;  /* 0x000000d4f904723e */ /* 0x008fe200000010ff */
[----:B------:R-:W-:-:S04]  /*90f0*/  FADD.FTZ R152, R140, R149 ;  /* 0x000000958c987221 */ /* 0x000fc80000010000 */
[----:B------:R-:W-:Y:S01]  /*9100*/  MUFU.EX2 R173, R173 ;  /* 0x000000ad00ad7308 */ /* 0x000fe20000000800 */
[----:B------:R-:W-:-:S07]  /*9110*/  LOP3.LUT R60, R7, R60, RZ, 0xc0, !PT ;  /* 0x0000003c073c7212 */ /* 0x000fce00078ec0ff */
[----:B------:R-:W-:Y:S01]  /*9120*/  MUFU.EX2 R172, R172 ;  /* 0x000000ac00ac7308 */ /* 0x000fe20000000800 */
[----:B------:R-:W-:-:S07]  /*9130*/  LOP3.LUT R147, R4, R147, RZ, 0xc0, !PT ;  /* 0x0000009304937212 */ /* 0x000fce00078ec0ff */
[----:B------:R-:W-:Y:S01]  /*9140*/  MUFU.EX2 R174, R174 ;  /* 0x000000ae00ae7308 */ /* 0x000fe20000000800 */
[----:B----4-:R-:W-:-:S07]  /*9150*/  F2FP.BF16.F32.PACK_AB R7, R104, R105 ;  /* 0x000000696807723e */ /* 0x010fce00000010ff */
[----:B------:R-:W-:Y:S01]  /*9160*/  MUFU.EX2 R179, R179 ;  /* 0x000000b300b37308 */ /* 0x000fe20000000800 */
[----:B--2---:R-:W-:-:S07]  /*9170*/  F2FP.BF16.F32.PACK_AB R4, R215, R216 ;  /* 0x000000d8d704723e */ /* 0x004fce00000010ff */
[----:B------:R-:W1:Y:S01]  /*9180*/  MUFU.EX2 R206, R206 ;  /* 0x000000ce00ce7308 */ /* 0x000e620000000800 */
[----:B------:R-:W-:Y:S01]  /*9190*/  HMMA.16816.F32.BF16 R32, R28, R52, R32 ;  /* 0x000000341c20723c */ /* 0x000fe20000041820 */
[----:B------:R-:W-:-:S06]  /*91a0*/  LOP3.LUT R74, R7, R74, RZ, 0xc0, !PT ;  /* 0x0000004a074a7212 */ /* 0x000fcc00078ec0ff */
[----:B------:R-:W-:Y:S01]  /*91b0*/  MUFU.EX2 R119, R119 ;  /* 0x0000007700777308 */ /* 0x000fe20000000800 */
[----:B------:R-:W-:Y:S01]  /*91c0*/  HMMA.16816.F32.BF16 R8, R40, R52, R8 ;  /* 0x000000342808723c */ /* 0x000fe20000041808 */
[----:B------:R-:W-:-:S06]  /*91d0*/  LOP3.LUT R59, R4, R59, RZ, 0xc0, !PT ;  /* 0x0000003b043b7212 */ /* 0x000fcc00078ec0ff */
[----:B------:R-:W2:Y:S01]  /*91e0*/  MUFU.EX2 R118, R118 ;  /* 0x0000007600767308 */ /* 0x000ea20000000800 */
[----:B------:R-:W-:-:S07]  /*91f0*/  F2FP.BF16.F32.PACK_AB R7, R170, R171 ;  /* 0x000000abaa07723e */ /* 0x000fce00000010ff */
[----:B------:R-:W-:Y:S01]  /*9200*/  MUFU.EX2 R143, R15 ;  /* 0x0000000f008f7308 */ /* 0x000fe20000000800 */
[----:B------:R-:W-:-:S07]  /*9210*/  F2FP.BF16.F32.PACK_AB R4, R122, R123 ;  /* 0x0000007b7a04723e */ /* 0x000fce00000010ff */
[----:B------:R-:W-:Y:S08]  /*9220*/  MUFU.EX2 R142, R14 ;  /* 0x0000000e008e7308 */ /* 0x000ff00000000800 */
[----:B------:R-:W-:Y:S08]  /*9230*/  MUFU.EX2 R149, R13 ;  /* 0x0000000d00957308 */ /* 0x000ff00000000800 */
[----:B------:R-:W3:Y:S08]  /*9240*/  MUFU.EX2 R140, R12 ;  /* 0x0000000c008c7308 */ /* 0x000ef00000000800 */
[----:B------:R-:W-:Y:S08]  /*9250*/  MUFU.EX2 R222, R222 ;  /* 0x000000de00de7308 */ /* 0x000ff00000000800 */
[----:B------:R-:W4:Y:S01]  /*9260*/  MUFU.EX2 R217, R217 ;  /* 0x000000d900d97308 */ /* 0x000f220000000800 */
[----:B------:R-:W-:-:S07]  /*9270*/  LOP3.LUT R162, R7, R162, RZ, 0xc0, !PT ;  /* 0x000000a207a27212 */ /* 0x000fce00078ec0ff */
[----:B------:R-:W-:Y:S01]  /*9280*/  MUFU.EX2 R113, R113 ;  /* 0x0000007100717308 */ /* 0x000fe20000000800 */
[----:B------:R-:W-:-:S07]  /*9290*/  LOP3.LUT R73, R4, R73, RZ, 0xc0, !PT ;  /* 0x0000004904497212 */ /* 0x000fce00078ec0ff */
[----:B------:R-:W4:Y:S01]  /*92a0*/  MUFU.EX2 R112, R112 ;  /* 0x0000007000707308 */ /* 0x000f220000000800 */
[----:B-1----:R-:W-:-:S07]  /*92b0*/  F2FP.BF16.F32.PACK_AB R7, R206, R150 ;  /* 0x00000096ce07723e */ /* 0x002fce00000010ff */
[----:B------:R-:W-:Y:S01]  /*92c0*/  MUFU.EX2 R109, R109 ;  /* 0x0000006d006d7308 */ /* 0x000fe20000000800 */
[----:B------:R-:W-:-:S07]  /*92d0*/  F2FP.BF16.F32.PACK_AB R4, R179, R174 ;  /* 0x000000aeb304723e */ /* 0x000fce00000010ff */
[----:B------:R-:W1:Y:S08]  /*92e0*/  MUFU.EX2 R108, R108 ;  /* 0x0000006c006c7308 */ /* 0x000e700000000800 */
[----:B------:R-:W-:Y:S08]  /*92f0*/  MUFU.EX2 R107, R107 ;  /* 0x0000006b006b7308 */ /* 0x000ff00000000800 */
[----:B------:R-:W1:Y:S08]  /*9300*/  MUFU.EX2 R106, R106 ;  /* 0x0000006a006a7308 */ /* 0x000e700000000800 */
[----:B------:R-:W-:Y:S08]  /*9310*/  MUFU.EX2 R52, R6 ;  /* 0x0000000600347308 */ /* 0x000ff00000000800 */
[----:B------:R2:W1:Y:S08]  /*9320*/  MUFU.EX2 R151, R5 ;  /* 0x0000000500977308 */ /* 0x0004700000000800 */
[----:B------:R-:W-:Y:S08]  /*9330*/  MUFU.EX2 R214, R214 ;  /* 0x000000d600d67308 */ /* 0x000ff00000000800 */
[----:B------:R-:W1:Y:S01]  /*9340*/  MUFU.EX2 R213, R213 ;  /* 0x000000d500d57308 */ /* 0x000e620000000800 */
[----:B--2---:R-:W-:-:S02]  /*9350*/  F2FP.BF16.F32.PACK_AB R5, R172, R173 ;  /* 0x000000adac05723e */ /* 0x004fc400000010ff */
[----:B------:R-:W-:Y:S02]  /*9360*/  LOP3.LUT R146, R7, R146, RZ, 0xc0, !PT ;  /* 0x0000009207927212 */ /* 0x000fe400078ec0ff */
[----:B------:R-:W-:Y:S02]  /*9370*/  LOP3.LUT R160, R5, R160, RZ, 0xc0, !PT ;  /* 0x000000a005a07212 */ /* 0x000fe400078ec0ff */
[----:B------:R-:W-:Y:S01]  /*9380*/  LOP3.LUT R161, R4, R161, RZ, 0xc0, !PT ;  /* 0x000000a104a17212 */ /* 0x000fe200078ec0ff */
[----:B------:R-:W-:Y:S01]  /*9390*/  MUFU.EX2 R188, R188 ;  /* 0x000000bc00bc7308 */ /* 0x000fe20000000800 */
[----:B------:R-:W-:Y:S02]  /*93a0*/  F2FP.BF16.F32.PACK_AB R15, R118, R119 ;  /* 0x00000077760f723e */ /* 0x000fe400000010ff */
[----:B---3--:R-:W-:Y:S02]  /*93b0*/  F2FP.BF16.F32.PACK_AB R7, R140, R149 ;  /* 0x000000958c07723e */ /* 0x008fe400000010ff */
[----:B------:R-:W-:-:S02]  /*93c0*/  F2FP.BF16.F32.PACK_AB R5, R142, R143 ;  /* 0x0000008f8e05723e */ /* 0x000fc400000010ff */
[----:B----4-:R-:W-:Y:S01]  /*93d0*/  F2FP.BF16.F32.PACK_AB R4, R217, R222 ;  /* 0x000000ded904723e */ /* 0x010fe200000010ff */
[----:B------:R-:W2:Y:S01]  /*93e0*/  MUFU.EX2 R187, R187 ;  /* 0x000000bb00bb7308 */ /* 0x000ea20000000800 */
[----:B------:R-:W-:Y:S02]  /*93f0*/  LOP3.LUT R84, R15, R84, RZ, 0xc0, !PT ;  /* 0x000000540f547212 */ /* 0x000fe400078ec0ff */
[----:B------:R-:W-:Y:S02]  /*9400*/  LOP3.LUT R58, R7, R58, RZ, 0xc0, !PT ;  /* 0x0000003a073a7212 */ /* 0x000fe400078ec0ff */
[----:B------:R-:W-:Y:S02]  /*9410*/  LOP3.LUT R56, R5, R56, RZ, 0xc0, !PT ;  /* 0x0000003805387212 */ /* 0x000fe400078ec0ff */
[----:B------:R-:W-:Y:S01]  /*9420*/  LOP3.LUT R57, R4, R57, RZ, 0xc0, !PT ;  /* 0x0000003904397212 */ /* 0x000fe200078ec0ff */
[----:B------:R-:W3:Y:S01]  /*9430*/  MUFU.EX2 R178, R178 ;  /* 0x000000b200b27308 */ /* 0x000ee20000000800 */
[----:B------:R-:W-:-:S02]  /*9440*/  F2FP.BF16.F32.PACK_AB R15, R112, R113 ;  /* 0x00000071700f723e */ /* 0x000fc400000010ff */
[----:B-1----:R-:W-:Y:S02]  /*9450*/  F2FP.BF16.F32.PACK_AB R13, R108, R109 ;  /* 0x0000006d6c0d723e */ /* 0x002fe400000010ff */
[----:B------:R-:W-:Y:S02]  /*9460*/  F2FP.BF16.F32.PACK_AB R7, R106, R107 ;  /* 0x0000006b6a07723e */ /* 0x000fe400000010ff */
[----:B------:R-:W-:Y:S02]  /*9470*/  F2FP.BF16.F32.PACK_AB R5, R151, R52 ;  /* 0x000000349705723e */ /* 0x000fe400000010ff */
[----:B------:R-:W-:Y:S01]  /*9480*/  F2FP.BF16.F32.PACK_AB R4, R213, R214 ;  /* 0x000000d6d504723e */ /* 0x000fe200000010ff */
[----:B------:R-:W-:Y:S01]  /*9490*/  MUFU.EX2 R186, R186 ;  /* 0x000000ba00ba7308 */ /* 0x000fe20000000800 */
[----:B------:R-:W-:Y:S02]  /*94a0*/  LOP3.LUT R82, R15, R82, RZ, 0xc0, !PT ;  /* 0x000000520f527212 */ /* 0x000fe400078ec0ff */
[----:B------:R-:W-:-:S02]  /*94b0*/  LOP3.LUT R78, R13, R78, RZ, 0xc0, !PT ;  /* 0x0000004e0d4e7212 */ /* 0x000fc400078ec0ff */
[----:B------:R-:W-:Y:S01]  /*94c0*/  LOP3.LUT R72, R7, R72, RZ, 0xc0, !PT ;  /* 0x0000004807487212 */ /* 0x000fe200078ec0ff */
[----:B------:R-:W-:Y:S01]  /*94d0*/  HMMA.16816.F32.BF16 R12, R48, R102, RZ ;  /* 0x00000066300c723c */ /* 0x000fe200000418ff */
[----:B------:R-:W-:Y:S01]  /*94e0*/  LOP3.LUT R144, R5, R144, RZ, 0xc0, !PT ;  /* 0x0000009005907212 */ /* 0x000fe200078ec0ff */
[----:B------:R-:W1:Y:S01]  /*94f0*/  MUFU.EX2 R199, R199 ;  /* 0x000000c700c77308 */ /* 0x000e620000000800 */
[----:B------:R-:W-:-:S05]  /*9500*/  LOP3.LUT R145, R4, R145, RZ, 0xc0, !PT ;  /* 0x0000009104917212 */ /* 0x000fca00078ec0ff */
[----:B------:R-:W-:Y:S02]  /*9510*/  HMMA.16816.F32.BF16 R4, R48, R94, RZ ;  /* 0x0000005e3004723c */ /* 0x000fe400000418ff */
[----:B------:R-:W4:Y:S01]  /*9520*/  MUFU.EX2 R202, R202 ;  /* 0x000000ca00ca7308 */ /* 0x000f220000000800 */
[----:B--2---:R-:W-:Y:S01]  /*9530*/  F2FP.BF16.F32.PACK_AB R53, R187, R188 ;  /* 0x000000bcbb35723e */ /* 0x004fe200000010ff */
[----:B------:R-:W2:Y:S03]  /*9540*/  LDSM.16.MT88.4 R48, [R132+0x4800] ;  /* 0x004800008430783b */ /* 0x000ea60000004200 */
[----:B------:R-:W-:-:S03]  /*9550*/  LOP3.LUT R20, R53, R20, RZ, 0xc0, !PT ;  /* 0x0000001435147212 */ /* 0x000fc600078ec0ff */
[----:B------:R-:W-:Y:S01]  /*9560*/  MUFU.EX2 R121, R121 ;  /* 0x0000007900797308 */ /* 0x000fe20000000800 */
[----:B---3--:R-:W-:-:S07]  /*9570*/  F2FP.BF16.F32.PACK_AB R53, R101, R178 ;  /* 0x000000b26535723e */ /* 0x008fce00000010ff */
[----:B------:R-:W3:Y:S01]  /*9580*/  MUFU.EX2 R120, R120 ;  /* 0x0000007800787308 */ /* 0x000ee20000000800 */
[----:B------:R-:W-:Y:S02]  /*9590*/  LOP3.LUT R22, R53, R22, RZ, 0xc0, !PT ;  /* 0x0000001635167212 */ /* 0x000fe400078ec0ff */
[----:B-1----:R-:W-:-:S05]  /*95a0*/  F2FP.BF16.F32.PACK_AB R53, R199, R186 ;  /* 0x000000bac735723e */ /* 0x002fca00000010ff */
[----:B------:R-:W-:Y:S01]  /*95b0*/  MUFU.EX2 R117, R117 ;  /* 0x0000007500757308 */ /* 0x000fe20000000800 */
[----:B------:R-:W-:Y:S01]  /*95c0*/  HMMA.16816.F32.BF16 R12, R40, R98, R12 ;  /* 0x00000062280c723c */ /* 0x000fe2000004180c */
[----:B------:R-:W-:-:S06]  /*95d0*/  LOP3.LUT R68, R53, R68, RZ, 0xc0, !PT ;  /* 0x0000004435447212 */ /* 0x000fcc00078ec0ff */
[----:B------:R-:W1:Y:S01]  /*95e0*/  MUFU.EX2 R116, R116 ;  /* 0x0000007400747308 */ /* 0x000e620000000800 */
[----:B------:R-:W-:Y:S01]  /*95f0*/  HMMA.16816.F32.BF16 R4, R40, R54, R4 ;  /* 0x000000362804723c */ /* 0x000fe20000041804 */
[----:B----4-:R-:W-:-:S06]  /*9600*/  F2FP.BF16.F32.PACK_AB R53, R197, R202 ;  /* 0x000000cac535723e */ /* 0x010fcc00000010ff */
[----:B------:R-:W-:Y:S01]  /*9610*/  MUFU.EX2 R157, R157 ;  /* 0x0000009d009d7308 */ /* 0x000fe20000000800 */
[----:B------:R-:W-:Y:S01]  /*9620*/  HMMA.16816.F32.BF16 R40, R24, R102, RZ ;  /* 0x000000661828723c */ /* 0x000fe200000418ff */
[----:B------:R-:W-:-:S06]  /*9630*/  LOP3.LUT R70, R53, R70, RZ, 0xc0, !PT ;  /* 0x0000004635467212 */ /* 0x000fcc00078ec0ff */
[----:B------:R-:W4:Y:S01]  /*9640*/  MUFU.EX2 R182, R182 ;  /* 0x000000b600b67308 */ /* 0x000f220000000800 */
[----:B------:R-:W-:Y:S01]  /*9650*/  HMMA.16816.F32.BF16 R24, R24, R94, RZ ;  /* 0x0000005e1818723c */ /* 0x000fe200000418ff */
[----:B---3--:R-:W-:-:S04]  /*9660*/  F2FP.BF16.F32.PACK_AB R53, R120, R121 ;  /* 0x000000797835723e */ /* 0x008fc800000010ff */
[----:B------:R-:W-:Y:S02]  /*9670*/  LOP3.LUT R90, R53, R90, RZ, 0xc0, !PT ;  /* 0x0000005a355a7212 */ /* 0x000fe400078ec0ff */
[----:B-1----:R-:W-:-:S04]  /*9680*/  F2FP.BF16.F32.PACK_AB R53, R116, R117 ;  /* 0x000000757435723e */ /* 0x002fc800000010ff */
[----:B------:R-:W-:Y:S01]  /*9690*/  LOP3.LUT R86, R53, R86, RZ, 0xc0, !PT ;  /* 0x0000005635567212 */ /* 0x000fe200078ec0ff */
[----:B------:R-:W-:Y:S01]  /*96a0*/  HMMA.16816.F32.BF16 R40, R28, R98, R40 ;  /* 0x000000621c28723c */ /* 0x000fe20000041828 */
[----:B----4-:R-:W-:Y:S01]  /*96b0*/  F2FP.BF16.F32.PACK_AB R53, R182, R157 ;  /* 0x0000009db635723e */ /* 0x010fe200000010ff */
[----:B------:R-:W-:-:S03]  /*96c0*/  IMAD.MOV.U32 R95, RZ, RZ, R52 ;  /* 0x000000ffff5f7224 */ /* 0x000fc600078e0034 */
[----:B------:R-:W-:-:S03]  /*96d0*/  LOP3.LUT R88, R53, R88, RZ, 0xc0, !PT ;  /* 0x0000005835587212 */ /* 0x000fc600078ec0ff */
[----:B------:R-:W-:Y:S01]  /*96e0*/  HMMA.16816.F32.BF16 R28, R28, R54, R24 ;  /* 0x000000361c1c723c */ /* 0x000fe20000041818 */
[----:B------:R-:W1:Y:S04]  /*96f0*/  LDSM.16.MT88.4 R52, [R218+0x4800] ;  /* 0x00480000da34783b */ /* 0x000e680000004200 */
[----:B------:R-:W3:Y:S03]  /*9700*/  LDSM.16.MT88.4 R24, [R218+0x4c00] ;  /* 0x004c0000da18783b */ /* 0x000ee60000004200 */
[C---:B--2---:R-:W-:Y:S08]  /*9710*/  HMMA.16816.F32.BF16 R8, R20.reuse, R48, R8 ;  /* 0x000000301408723c */ /* 0x044ff00000041808 */
[C---:B------:R-:W-:Y:S08]  /*9720*/  HMMA.16816.F32.BF16 R4, R20.reuse, R50, R4 ;  /* 0x000000321404723c */ /* 0x040ff00000041804 */
[C---:B-1----:R-:W-:Y:S08]  /*9730*/  HMMA.16816.F32.BF16 R16, R20.reuse, R52, R16 ;  /* 0x000000341410723c */ /* 0x042ff00000041810 */
[----:B------:R-:W-:Y:S01]  /*9740*/  HMMA.16816.F32.BF16 R12, R20, R54, R12 ;  /* 0x00000036140c723c */ /* 0x000fe2000004180c */
[----:B------:R-:W1:Y:S07]  /*9750*/  LDSM.16.MT88.4 R20, [R132+0x4c00] ;  /* 0x004c00008414783b */ /* 0x000e6e0000004200 */
[C---:B------:R-:W-:Y:S08]  /*9760*/  HMMA.16816.F32.BF16 R44, R88.reuse, R52, R44 ;  /* 0x00000034582c723c */ /* 0x040ff0000004182c */
[C---:B------:R-:W-:Y:S08]  /*9770*/  HMMA.16816.F32.BF16 R40, R88.reuse, R54, R40 ;  /* 0x000000365828723c */ /* 0x040ff00000041828 */
[C---:B------:R-:W-:Y:S08]  /*9780*/  HMMA.16816.F32.BF16 R32, R88.reuse, R48, R32 ;  /* 0x000000305820723c */ /* 0x040ff00000041820 */
[----:B------:R-:W-:Y:S01]  /*9790*/  HMMA.16816.F32.BF16 R28, R88, R50, R28 ;  /* 0x00000032581c723c */ /* 0x000fe2000004181c */
[----:B------:R-:W2:Y:S07]  /*97a0*/  LDSM.16.MT88.4 R48, [R218+0x5000] ;  /* 0x00500000da30783b */ /* 0x000eae0000004200 */
[C---:B---3--:R-:W-:Y:S08]  /*97b0*/  HMMA.16816.F32.BF16 R16, R68.reuse, R24, R16 ;  /* 0x000000184410723c */ /* 0x048ff00000041810 */
[----:B------:R-:W-:Y:S08]  /*97c0*/  HMMA.16816.F32.BF16 R12, R68, R26, R12 ;  /* 0x0000001a440c723c */ /* 0x000ff0000004180c */
[C---:B------:R-:W-:Y:S08]  /*97d0*/  HMMA.16816.F32.BF16 R44, R84.reuse, R24, R44 ;  /* 0x00000018542c723c */ /* 0x040ff0000004182c */
[C---:B------:R-:W-:Y:S01]  /*97e0*/  HMMA.16816.F32.BF16 R40, R84.reuse, R26, R40 ;  /* 0x0000001a5428723c */ /* 0x040fe20000041828 */
[----:B------:R-:W3:Y:S07]  /*97f0*/  LDSM.16.MT88.4 R24, [R132+0x5000] ;  /* 0x005000008418783b */ /* 0x000eee0000004200 */
[-C--:B-1----:R-:W-:Y:S08]  /*9800*/  HMMA.16816.F32.BF16 R32, R84, R20.reuse, R32 ;  /* 0x000000145420723c */ /* 0x082ff00000041820 */
[C---:B------:R-:W-:Y:S08]  /*9810*/  HMMA.16816.F32.BF16 R8, R68.reuse, R20, R8 ;  /* 0x000000144408723c */ /* 0x040ff00000041808 */
[-C--:B------:R-:W-:Y:S08]  /*9820*/  HMMA.16816.F32.BF16 R4, R68, R22.reuse, R4 ;  /* 0x000000164404723c */ /* 0x080ff00000041804 */
[----:B------:R-:W-:Y:S01]  /*9830*/  HMMA.16816.F32.BF16 R84, R84, R22, R28 ;  /* 0x000000165454723c */ /* 0x000fe2000004181c */
[----:B------:R-:W1:Y:S04]  /*9840*/  LDSM.16.MT88.4 R28, [R218+0x5400] ;  /* 0x00540000da1c783b */ /* 0x000e680000004200 */
[----:B------:R-:W4:Y:S03]  /*9850*/  LDSM.16.MT88.4 R20, [R132+0x5400] ;  /* 0x005400008414783b */ /* 0x000f260000004200 */
[C---:B--2---:R-:W-:Y:S08]  /*9860*/  HMMA.16816.F32.BF16 R16, R64.reuse, R48, R16 ;  /* 0x000000304010723c */ /* 0x044ff00000041810 */
[C---:B------:R-:W-:Y:S08]  /*9870*/  HMMA.16816.F32.BF16 R12, R64.reuse, R50, R12 ;  /* 0x00000032400c723c */ /* 0x040ff0000004180c */
[C---:B---3--:R-:W-:Y:S08]  /*9880*/  HMMA.16816.F32.BF16 R8, R64.reuse, R24, R8 ;  /* 0x000000184008723c */ /* 0x048ff00000041808 */
[----:B------:R-:W-:Y:S08]  /*9890*/  HMMA.16816.F32.BF16 R4, R64, R26, R4 ;  /* 0x0000001a4004723c */ /* 0x000ff00000041804 */
[----:B------:R-:W-:Y:S01]  /*98a0*/  HMMA.16816.F32.BF16 R52, R80, R24, R32 ;  /* 0x000000185034723c */ /* 0x000fe20000041820 */
[----:B------:R-:W2:Y:S07]  /*98b0*/  LDSM.16.MT88.4 R32, [R132+0x5800] ;  /* 0x005800008420783b */ /* 0x000eae0000004200 */
[C---:B-1----:R-:W-:Y:S08]  /*98c0*/  HMMA.16816.F32.BF16 R16, R60.reuse, R28, R16 ;  /* 0x0000001c3c10723c */ /* 0x042ff00000041810 */
[C---:B------:R-:W-:Y:S08]  /*98d0*/  HMMA.16816.F32.BF16 R12, R60.reuse, R30, R12 ;  /* 0x0000001e3c0c723c */ /* 0x040ff0000004180c */
[C---:B----4-:R-:W-:Y:S08]  /*98e0*/  HMMA.16816.F32.BF16 R8, R60.reuse, R20, R8 ;  /* 0x000000143c08723c */ /* 0x050ff00000041808 */
[----:B------:R-:W-:Y:S01]  /*98f0*/  HMMA.16816.F32.BF16 R60, R60, R22, R4 ;  /* 0x000000163c3c723c */ /* 0x000fe20000041804 */
[----:B------:R-:W1:Y:S01]  /*9900*/  LDSM.16.MT88.4 R4, [R132+0x5c00] ;  /* 0x005c00008404783b */ /* 0x000e620000004200 */
[----:B------:R-:W-:Y:S01]  /*9910*/  FADD.FTZ R154, R139, R148 ;  /* 0x000000948b9a7221 */ /* 0x000fe20000010000 */
[----:B------:R-:W-:Y:S01]  /*9920*/  FADD.FTZ R153, R136, R141 ;  /* 0x0000008d88997221 */ /* 0x000fe20000010000 */
[----:B------:R-:W-:-:S08]  /*9930*/  IMAD.MOV.U32 R67, RZ, RZ, R152 ;  /* 0x000000ffff437224 */ /* 0x000fd000078e0098 */
[----:B--2---:R-:W-:Y:S01]  /*9940*/  HMMA.16816.F32.BF16 R8, R56, R32, R8 ;  /* 0x000000203808723c */ /* 0x004fe20000041808 */
[----:B------:R-:W-:Y:S02]  /*9950*/  IMAD.MOV.U32 R68, RZ, RZ, R154 ;  /* 0x000000ffff447224 */ /* 0x000fe400078e009a */
[----:B------:R-:W-:Y:S01]  /*9960*/  FADD.FTZ R195, R195, R67 ;  /* 0x00000043c3c37221 */ /* 0x000fe20000010000 */
[----:B------:R-:W-:Y:S02]  /*9970*/  IMAD.MOV.U32 R70, RZ, RZ, R153 ;  /* 0x000000ffff467224 */ /* 0x000fe400078e0099 */
[----:B------:R-:W-:Y:S01]  /*9980*/  FADD.FTZ R194, R194, R68 ;  /* 0x00000044c2c27221 */ /* 0x000fe20000010000 */
[----:B------:R-:W-:Y:S01]  /*9990*/  FADD.FTZ R196, R196, R195 ;  /* 0x000000c3c4c47221 */ /* 0x000fe20000010000 */
[----:B------:R-:W-:Y:S02]  /*99a0*/  FADD.FTZ R193, R193, R70 ;  /* 0x00000046c1c17221 */ /* 0x000fe40000010000 */
[----:B------:R-:W-:Y:S01]  /*99b0*/  FADD.FTZ R159, R159, R194 ;  /* 0x000000c29f9f7221 */ /* 0x000fe20000010000 */
[----:B------:R-:W-:-:S02]  /*99c0*/  IMAD.MOV.U32 R99, RZ, RZ, R149 ;  /* 0x000000ffff637224 */ /* 0x000fc400078e0095 */
[----:B------:R-:W-:Y:S01]  /*99d0*/  FADD.FTZ R156, R156, R193 ;  /* 0x000000c19c9c7221 */ /* 0x000fe20000010000 */
[----:B------:R-:W-:Y:S02]  /*99e0*/  IMAD.MOV.U32 R103, RZ, RZ, R150 ;  /* 0x000000ffff677224 */ /* 0x000fe400078e0096 */
[----:B------:R-:W-:Y:S01]  /*99f0*/  FADD.FTZ R196, R189, R196 ;  /* 0x000000c4bdc47221 */ /* 0x000fe20000010000 */
[----:B------:R-:W-:-:S03]  /*9a00*/  IMAD.MOV.U32 R102, RZ, RZ, R151 ;  /* 0x000000ffff667224 */ /* 0x000fc600078e0097 */
[----:B------:R-:W-:-:S04]  /*9a10*/  FADD.FTZ R185, R185, R196 ;  /* 0x000000c4b9b97221 */ /* 0x000fc80000010000 */
[----:B------:R-:W-:Y:S01]  /*9a20*/  FADD.FTZ R184, R184, R185 ;  /* 0x000000b9b8b87221 */ /* 0x000fe20000010000 */
[----:B-1----:R-:W-:Y:S01]  /*9a30*/  HMMA.16816.F32.BF16 R148, R144, R4, R8 ;  /* 0x000000049094723c */ /* 0x002fe20000041808 */
[----:B------:R-:W-:Y:S01]  /*9a40*/  FADD.FTZ R9, R158, R159 ;  /* 0x0000009f9e097221 */ /* 0x000fe20000010000 */
[----:B------:R-:W-:-:S03]  /*9a50*/  FADD.FTZ R11, R157, R156 ;  /* 0x0000009c9d0b7221 */ /* 0x000fc60000010000 */
[----:B------:R-:W-:Y:S01]  /*9a60*/  FADD.FTZ R188, R188, R9 ;  /* 0x00000009bcbc7221 */ /* 0x000fe20000010000 */
[----:B------:R-:W-:-:S03]  /*9a70*/  FADD.FTZ R182, R182, R11 ;  /* 0x0000000bb6b67221 */ /* 0x000fc60000010000 */
[----:B------:R-:W-:Y:S01]  /*9a80*/  FADD.FTZ R187, R187, R188 ;  /* 0x000000bcbbbb7221 */ /* 0x000fe20000010000 */
        /* <DEDUP_REMOVED lines=24> */
[----:B------:R-:W-:Y:S01]  /*9c10*/  IMAD.MOV.U32 R71, RZ, RZ, R138 ;  /* 0x000000ffff477224 */ /* 0x000fe200078e008a */
[----:B------:R-:W-:Y:S01]  /*9c20*/  LDSM.16.MT88.4 R152, [R218+0x5c00] ;  /* 0x005c0000da98783b */ /* 0x000fe20000004200 */
[----:B------:R-:W-:Y:S01]  /*9c30*/  HMMA.16816.F32.BF16 R48, R80, R50, R40 ;  /* 0x000000325030723c */ /* 0x000fe20000041828 */
[----:B------:R-:W-:-:S02]  /*9c40*/  FADD.FTZ R207, R204, R207 ;  /* 0x000000cfcccf7221 */ /* 0x000fc40000010000 */
[----:B------:R-:W1:Y:S01]  /*9c50*/  LDSM.16.MT88.4 R40, [R218+0x5800] ;  /* 0x00580000da28783b */ /* 0x000e620000004200 */
[----:B------:R-:W-:Y:S01]  /*9c60*/  FADD.FTZ R115, R115, R116 ;  /* 0x0000007473737221 */ /* 0x000fe20000010000 */
[----:B------:R-:W-:-:S03]  /*9c70*/  FADD.FTZ R131, R131, R164 ;  /* 0x000000a483837221 */ /* 0x000fc60000010000 */
[----:B------:R-:W-:Y:S01]  /*9c80*/  HMMA.16816.F32.BF16 R84, R80, R26, R84 ;  /* 0x0000001a5054723c */ /* 0x000fe20000041854 */
        /* <DEDUP_REMOVED lines=17> */
[----:B------:R-:W-:-:S02]  /*9da0*/  IMAD.MOV.U32 R88, RZ, RZ, R135 ;  /* 0x000000ffff587224 */ /* 0x000fc400078e0087 */
[----:B------:R-:W-:Y:S01]  /*9db0*/  FADD.FTZ R96, R93, R96 ;  /* 0x000000605d607221 */ /* 0x000fe20000010000 */
[----:B------:R-:W-:Y:S01]  /*9dc0*/  FADD.FTZ R248, R248, R247 ;  /* 0x000000f7f8f87221 */ /* 0x000fe20000010000 */
[----:B------:R-:W-:Y:S02]  /*9dd0*/  FADD.FTZ R110, R110, R111 ;  /* 0x0000006f6e6e7221 */ /* 0x000fe40000010000 */
[----:B------:R-:W-:Y:S01]  /*9de0*/  HMMA.16816.F32.BF16 R52, R76, R20, R52 ;  /* 0x000000144c34723c */ /* 0x000fe20000041834 */
[----:B------:R-:W-:Y:S01]  /*9df0*/  FADD.FTZ R126, R126, R127 ;  /* 0x0000007f7e7e7221 */ /* 0x000fe20000010000 */
[----:B------:R-:W-:Y:S02]  /*9e00*/  IMAD.MOV.U32 R89, RZ, RZ, R134 ;  /* 0x000000ffff597224 */ /* 0x000fe400078e0086 */
[----:B------:R-:W-:-:S04]  /*9e10*/  FADD.FTZ R96, R88, R96 ;  /* 0x0000006058607221 */ /* 0x000fc80000010000 */
[----:B------:R-:W-:Y:S01]  /*9e20*/  HMMA.16816.F32.BF16 R48, R76, R30, R48 ;  /* 0x0000001e4c30723c */ /* 0x000fe20000041830 */
[----:B------:R-:W-:Y:S01]  /*9e30*/  FADD.FTZ R245, R245, R248 ;  /* 0x000000f8f5f57221 */ /* 0x000fe20000010000 */
[----:B------:R-:W-:-:S06]  /*9e40*/  FADD.FTZ R109, R109, R110 ;  /* 0x0000006e6d6d7221 */ /* 0x000fcc0000010000 */
[----:B------:R-:W-:Y:S01]  /*9e50*/  HMMA.16816.F32.BF16 R84, R76, R22, R84 ;  /* 0x000000164c54723c */ /* 0x000fe20000041854 */
[----:B------:R-:W-:Y:S01]  /*9e60*/  FADD.FTZ R125, R125, R126 ;  /* 0x0000007e7d7d7221 */ /* 0x000fe20000010000 */
[----:B------:R-:W-:Y:S02]  /*9e70*/  IMAD.MOV.U32 R90, RZ, RZ, R133 ;  /* 0x000000ffff5a7224 */ /* 0x000fe400078e0085 */
[----:B------:R-:W-:Y:S01]  /*9e80*/  FADD.FTZ R96, R89, R96 ;  /* 0x0000006059607221 */ /* 0x000fe20000010000 */
        /* <DEDUP_REMOVED lines=8> */
[----:B------:R-:W-:-:S02]  /*9f10*/  IMAD.MOV.U32 R98, RZ, RZ, R142 ;  /* 0x000000ffff627224 */ /* 0x000fc400078e008e */
[----:B------:R-:W-:Y:S01]  /*9f20*/  FADD.FTZ R96, R91, R96 ;  /* 0x000000605b607221 */ /* 0x000fe20000010000 */
[----:B------:R-:W-:Y:S01]  /*9f30*/  FADD.FTZ R244, R244, R243 ;  /* 0x000000f3f4f47221 */ /* 0x000fe20000010000 */
[----:B------:R-:W-:Y:S01]  /*9f40*/  FADD.FTZ R106, R106, R107 ;  /* 0x0000006b6a6a7221 */ /* 0x000fe20000010000 */
[----:B-1----:R-:W-:Y:S01]  /*9f50*/  HMMA.16816.F32.BF16 R16, R56, R40, R16 ;  /* 0x000000283810723c */ /* 0x002fe20000041810 */
[----:B------:R-:W-:Y:S01]  /*9f60*/  FADD.FTZ R123, R122, R123 ;  /* 0x0000007b7a7b7221 */ /* 0x000fe20000010000 */
[----:B------:R-:W-:Y:S01]  /*9f70*/  FADD.FTZ R96, R98, R96 ;  /* 0x0000006062607221 */ /* 0x000fe20000010000 */
[----:B------:R-:W-:Y:S01]  /*9f80*/  FADD.FTZ R241, R241, R244 ;  /* 0x000000f4f1f17221 */ /* 0x000fe20000010000 */
[----:B------:R-:W-:-:S04]  /*9f90*/  FADD.FTZ R105, R105, R106 ;  /* 0x0000006a69697221 */ /* 0x000fc80000010000 */
[----:B------:R-:W-:Y:S01]  /*9fa0*/  HMMA.16816.F32.BF16 R12, R56, R42, R12 ;  /* 0x0000002a380c723c */ /* 0x000fe2000004180c */
[----:B------:R-:W-:Y:S01]  /*9fb0*/  FADD.FTZ R176, R176, R123 ;  /* 0x0000007bb0b07221 */ /* 0x000fe20000010000 */
[----:B------:R-:W-:Y:S02]  /*9fc0*/  IMAD.MOV.U32 R94, RZ, RZ, R140 ;  /* 0x000000ffff5e7224 */ /* 0x000fe400078e008c */
[----:B------:R-:W-:-:S04]  /*9fd0*/  FADD.FTZ R96, R99, R96 ;  /* 0x0000006063607221 */ /* 0x000fc80000010000 */
[----:B------:R-:W-:Y:S01]  /*9fe0*/  HMMA.16816.F32.BF16 R44, R72, R40, R44 ;  /* 0x00000028482c723c */ /* 0x000fe2000004182c */
[----:B------:R-:W-:-:S07]  /*9ff0*/  FADD.FTZ R242, R242, R241 ;  /* 0x000000f1f2f27221 */ /* 0x000fce0000010000 */
[----:B------:R-:W-:Y:S01]  /*a000*/  HMMA.16816.F32.BF16 R52, R72, R32, R52 ;  /* 0x000000204834723c */ /* 0x000fe20000041834 */
[----:B------:R-:W-:-:S07]  /*a010*/  FADD.FTZ R104, R104, R105 ;  /* 0x0000006968687221 */ /* 0x000fce0000010000 */
[----:B------:R-:W-:Y:S01]  /*a020*/  HMMA.16816.F32.BF16 R48, R72, R42, R48 ;  /* 0x0000002a4830723c */ /* 0x000fe20000041830 */
[----:B------:R-:W-:-:S07]  /*a030*/  FADD.FTZ R175, R175, R176 ;  /* 0x000000b0afaf7221 */ /* 0x000fce0000010000 */
[----:B------:R-:W-:Y:S01]  /*a040*/  HMMA.16816.F32.BF16 R60, R56, R34, R60 ;  /* 0x00000022383c723c */ /* 0x000fe2000004183c */
[----:B------:R-:W-:-:S07]  /*a050*/  FADD.FTZ R96, R94, R96 ;  /* 0x000000605e607221 */ /* 0x000fce0000010000 */
        /* <DEDUP_REMOVED lines=13> */
[----:B------:R-:W-:-:S06]  /*a130*/  FADD.FTZ R222, R222, R223 ;  /* 0x000000dfdede7221 */ /* 0x000fcc0000010000 */
[----:B------:R-:W-:Y:S01]  /*a140*/  HMMA.16816.F32.BF16 R136, R144, R154, R12 ;  /* 0x0000009a9088723c */ /* 0x000fe2000004180c */
[----:B------:R-:W-:-:S07]  /*a150*/  FADD.FTZ R217, R217, R222 ;  /* 0x000000ded9d97221 */ /* 0x000fce0000010000 */
[C---:B------:R-:W-:Y:S08]  /*a160*/  HMMA.16816.F32.BF16 R132, R160.reuse, R152, R44 ;  /* 0x00000098a084723c */ /* 0x040ff0000004182c */
[----:B------:R-:W-:Y:S01]  /*a170*/  HMMA.16816.F32.BF16 R156, R160, R4, R52 ;  /* 0x00000004a09c723c */ /* 0x000fe20000041834 */
[----:B------:R-:W-:-:S07]  /*a180*/  FADD.FTZ R5, R103, R96 ;  /* 0x0000006067057221 */ /* 0x000fce0000010000 */
[----:B------:R-:W-:Y:S01]  /*a190*/  HMMA.16816.F32.BF16 R152, R160, R154, R48 ;  /* 0x0000009aa098723c */ /* 0x000fe20000041830 */
[----:B------:R-:W-:-:S07]  /*a1a0*/  FADD.FTZ R4, R206, R5 ;  /* 0x00000005ce047221 */ /* 0x000fce0000010000 */
[-C--:B------:R-:W-:Y:S08]  /*a1b0*/  HMMA.16816.F32.BF16 R144, R144, R6.reuse, R60 ;  /* 0x000000069090723c */ /* 0x080ff0000004183c */
[----:B------:R-:W-:Y:S01]  /*a1c0*/  HMMA.16816.F32.BF16 R160, R160, R6, R84 ;  /* 0x00000006a0a0723c */ /* 0x000fe20000041854 */
[----:B------:R-:W-:Y:S01]  /*a1d0*/  FADD.FTZ R7, R170, R171 ;  /* 0x000000abaa077221 */ /* 0x000fe20000010000 */
[----:B------:R-:W-:Y:S01]  /*a1e0*/  FADD.FTZ R6, R100, R177 ;  /* 0x000000b164067221 */ /* 0x000fe20000010000 */
[----:B------:R-:W-:-:S03]  /*a1f0*/  FADD.FTZ R216, R216, R217 ;  /* 0x000000d9d8d87221 */ /* 0x000fc60000010000 */
[----:B------:R1:W-:Y:S04]  /*a200*/  STL [R1+0x24], R7 ;  /* 0x0000240701007387 */ /* 0x0003e80000100800 */
[----:B------:R1:W-:Y:S04]  /*a210*/  STL [R1+0x20], R6 ;  /* 0x0000200601007387 */ /* 0x0003e80000100800 */
[----:B------:R1:W-:Y:S01]  /*a220*/  STL [R1+0x28], R4 ;  /* 0x0000280401007387 */ /* 0x0003e20000100800 */
[----:B------:R-:W-:Y:S01]  /*a230*/  FADD.FTZ R215, R215, R216 ;  /* 0x000000d8d7d77221 */ /* 0x000fe20000010000 */
[----:B------:R-:W-:-:S03]  /*a240*/  ISETP.GT.AND P0, PT, R183, R228, PT ;  /* 0x000000e4b700720c */ /* 0x000fc60003f04270 */
[----:B------:R-:W-:-:S04]  /*a250*/  FADD.FTZ R214, R214, R215 ;  /* 0x000000d7d6d67221 */ /* 0x000fc80000010000 */
[----:B------:R-:W-:-:S04]  /*a260*/  FADD.FTZ R213, R213, R214 ;  /* 0x000000d6d5d57221 */ /* 0x000fc80000010000 */
[----:B------:R-:W-:Y:S01]  /*a270*/  FADD.FTZ R212, R212, R213 ;  /* 0x000000d5d4d47221 */ /* 0x000fe20000010000 */
[----:B------:R-:W-:-:S03]  /*a280*/  VIADD R248, R218, 0x4000 ;  /* 0x00004000daf87836 */ /* 0x000fc60000000000 */
[----:B------:R-:W-:Y:S01]  /*a290*/  FADD.FTZ R249, R249, R212 ;  /* 0x000000d4f9f97221 */ /* 0x000fe20000010000 */
[----:B------:R-:W-:Y:S06]  /*a2a0*/  @!P0 BRA `(.L_x_548) ;  /* 0x0000007c00a48947 */ /* 0x000fec0003800000 */
[----:B------:R-:W2:Y:S01]  /*a2b0*/  LDCU UR4, c[0x0][0x440] ;  /* 0x00008800ff0477ac */ /* 0x000ea20008000800 */
[----:B-1----:R-:W-:Y:S01]  /*a2c0*/  VIADD R4, R37, 0xfffffffe ;  /* 0xfffffffe25047836 */ /* 0x002fe20000000000 */
[----:B------:R-:W-:-:S04]  /*a2d0*/  DEPBAR.LE SB0, 0x0 ;  /* 0x000080000000791a */ /* 0x000fc80000000000 */
[----:B-----5:R-:W-:-:S04]  /*a2e0*/  IMAD.WIDE.U32 R6, R4, R180, RZ ;  /* 0x000000b404067225 */ /* 0x020fc800078e00ff */
[----:B------:R-:W-:Y:S02]  /*a2f0*/  IMAD R4, R4, R181, R7 ;  /* 0x000000b504047224 */ /* 0x000fe400078e0207 */
[----:B------:R-:W-:-:S03]  /*a300*/  IMAD.SHL.U32 R12, R6, 0x80, RZ ;  /* 0x00000080060c7824 */ /* 0x000fc600078e00ff */
[----:B------:R-:W-:Y:S01]  /*a310*/  SHF.L.U64.HI R13, R6, 0x7, R4 ;  /* 0x00000007060d7819 */ /* 0x000fe20000010204 */
[----:B------:R-:W-:Y:S01]  /*a320*/  BAR.SYNC.DEFER_BLOCKING 0x0 ;  /* 0x0000000000007b1d */ /* 0x000fe20000010000 */
[----:B--2---:R-:W-:-:S13]  /*a330*/  ISETP.GE.AND P0, PT, R221, UR4, PT ;  /* 0x00000004dd007c0c */ /* 0x004fda000bf06270 */
[CC--:B------:R-:W-:Y:S02]  /*a340*/  @!P0 LEA R4, P3, R180.reuse, R12.reuse, 0x5 ;  /* 0x0000000cb4048211 */ /* 0x0c0fe400078628ff */
[----:B------:R-:W-:Y:S02]  /*a350*/  @!P0 LEA R6, P1, R180, R12, 0x6 ;  /* 0x0000000cb4068211 */ /* 0x000fe400078230ff */
[----:B------:R-:W-:Y:S02]  /*a360*/  @!P0 LEA R10, P4, R12, R225, 0x1 ;  /* 0x000000e10c0a8211 */ /* 0x000fe400078808ff */
[CCC-:B------:R-:W-:Y:S02]  /*a370*/  @!P0 LEA.HI.X R5, R180.reuse, R13.reuse, R181.reuse, 0x5, P3 ;  /* 0x0000000db4058211 */ /* 0x1c0fe400018f2cb5 */
[----:B------:R-:W-:Y:S01]  /*a380*/  @!P0 LEA.HI.X R7, R180, R13, R181, 0x6, P1 ;  /* 0x0000000db4078211 */ /* 0x000fe200008f34b5 */
[----:B------:R-:W-:Y:S01]  /*a390*/  @!P0 IMAD R181, R181, 0x60, RZ ;  /* 0x00000060b5b58824 */ /* 0x000fe200078e02ff */
[-CC-:B------:R-:W-:Y:S01]  /*a3a0*/  @!P0 LEA.HI.X R11, R12, R224.reuse, R13.reuse, 0x1, P4 ;  /* 0x000000e00c0b8211 */ /* 0x180fe200020f0c0d */
[----:B------:R-:W-:Y:S01]  /*a3b0*/  @!P0 IMAD.WIDE.U32 R12, R180, 0x60, R12 ;  /* 0x00000060b40c8825 */ /* 0x000fe200078e000c */
[-C--:B------:R-:W-:Y:S01]  /*a3c0*/  @!P0 LEA R14, P1, R6, R225.reuse, 0x1 ;  /* 0x000000e1060e8211 */ /* 0x080fe200078208ff */
[----:B------:R-:W-:Y:S01]  /*a3d0*/  @P0 STS.128 [R231+0x4000], RZ ;  /* 0x004000ffe7000388 */ /* 0x000fe20000000c00 */
[----:B------:R-:W-:Y:S01]  /*a3e0*/  @!P0 LEA R8, P3, R4, R225, 0x1 ;  /* 0x000000e104088211 */ /* 0x000fe200078608ff */
[----:B------:R-:W-:Y:S01]  /*a3f0*/  @!P0 IMAD.IADD R181, R181, 0x1, R13 ;  /* 0x00000001b5b58824 */ /* 0x000fe200078e020d */
[-C--:B------:R-:W-:Y:S01]  /*a400*/  @!P0 LEA.HI.X R15, R6, R224.reuse, R7, 0x1, P1 ;  /* 0x000000e0060f8211 */ /* 0x080fe200008f0c07 */
[----:B------:R-:W-:Y:S01]  /*a410*/  @!PT LDS RZ, [RZ] ;  /* 0x00000000fffff984 */ /* 0x000fe20000000800 */
[----:B------:R-:W-:Y:S01]  /*a420*/  @!PT LDS RZ, [RZ] ;  /* 0x00000000fffff984 */ /* 0x000fe20000000800 */
[----:B------:R-:W-:Y:S01]  /*a430*/  @!PT LDS RZ, [RZ] ;  /* 0x00000000fffff984 */ /* 0x000fe20000000800 */
[----:B------:R-:W-:Y:S01]  /*a440*/  @!P0 LDGSTS.E.BYPASS.LTC128B.128 [R231+0x4000], desc[UR16][R10.64] ;  /* 0x040000000ae78fae */ /* 0x000fe2000b981a10 */
[----:B------:R-:W-:-:S02]  /*a450*/  @!P0 LEA.HI.X R9, R4, R224, R5, 0x1, P3 ;  /* 0x000000e004098211 */ /* 0x000fc400018f0c05 */
[C---:B------:R-:W-:Y:S01]  /*a460*/  @!P0 LEA R16, P1, R12.reuse, R225, 0x1 ;  /* 0x000000e10c108211 */ /* 0x040fe200078208ff */
[----:B------:R-:W-:Y:S03]  /*a470*/  @P0 STS.128 [R231+0x4800], RZ ;  /* 0x004800ffe7000388 */ /* 0x000fe60000000c00 */
[----:B------:R-:W-:Y:S01]  /*a480*/  @!P0 LEA.HI.X R17, R12, R224, R181, 0x1, P1 ;  /* 0x000000e00c118211 */ /* 0x000fe200008f0cb5 */
        /* <DEDUP_REMOVED lines=15> */
[----:B------:R-:W2:Y:S04]  /*a580*/  LDSM.16.M88.4 R4, [R220+0x1000] ;  /* 0x00100000dc04783b */ /* 0x000ea80000000200 */
[----:B------:R-:W3:Y:S04]  /*a590*/  LDSM.16.M88.4 R120, [R219+0x2400] ;  /* 0x00240000db78783b */ /* 0x000ee80000000200 */
[----:B------:R-:W4:Y:S04]  /*a5a0*/  LDSM.16.M88.4 R112, [R219+0x2800] ;  /* 0x00280000db70783b */ /* 0x000f280000000200 */
[----:B------:R-:W1:Y:S04]  /*a5b0*/  LDSM.16.M88.4 R104, [R219+0x2c00] ;  /* 0x002c0000db68783b */ /* 0x000e680000000200 */
[----:B------:R-:W1:Y:S04]  /*a5c0*/  LDSM.16.M88.4 R96, [R219+0x3000] ;  /* 0x00300000db60783b */ /* 0x000e680000000200 */
[----:B------:R-:W1:Y:S04]  /*a5d0*/  LDSM.16.M88.4 R88, [R219+0x3400] ;  /* 0x00340000db58783b */ /* 0x000e680000000200 */
[----:B------:R-:W1:Y:S04]  /*a5e0*/  LDSM.16.M88.4 R80, [R219+0x3800] ;  /* 0x00380000db50783b */ /* 0x000e680000000200 */
[----:B------:R-:W1:Y:S04]  /*a5f0*/  LDSM.16.M88.4 R204, [R219+0x3c00] ;  /* 0x003c0000dbcc783b */ /* 0x000e680000000200 */
[----:B------:R-:W1:Y:S04]  /*a600*/  LDSM.16.M88.4 R72, [R220] ;  /* 0x00000000dc48783b */ /* 0x000e680000000200 */
[----:B------:R-:W-:Y:S04]  /*a610*/  LDSM.16.M88.4 R196, [R201+0x2000] ;  /* 0x00200000c9c4783b */ /* 0x000fe80000000200 */
[----:B------:R-:W1:Y:S01]  /*a620*/  LDSM.16.M88.4 R76, [R200+0x1000] ;  /* 0x00100000c84c783b */ /* 0x000e620000000200 */
[C---:B--2---:R-:W-:Y:S03]  /*a630*/  HMMA.16816.F32.BF16 R68, R4.reuse, R128, RZ ;  /* 0x000000800444723c */ /* 0x044fe600000418ff */
[----:B------:R-:W2:Y:S04]  /*a640*/  LDSM.16.M88.4 R192, [R201+0x2400] ;  /* 0x00240000c9c0783b */ /* 0x000ea80000000200 */
[----:B------:R-:W2:Y:S01]  /*a650*/  LDSM.16.M88.4 R188, [R201+0x2800] ;  /* 0x00280000c9bc783b */ /* 0x000ea20000000200 */
[C---:B---3--:R-:W-:Y:S03]  /*a660*/  HMMA.16816.F32.BF16 R60, R4.reuse, R120, RZ ;  /* 0x00000078043c723c */ /* 0x048fe600000418ff */
[----:B------:R-:W3:Y:S04]  /*a670*/  LDSM.16.M88.4 R184, [R201+0x2c00] ;  /* 0x002c0000c9b8783b */ /* 0x000ee80000000200 */
[----:B------:R-:W3:Y:S01]  /*a680*/  LDSM.16.M88.4 R180, [R201+0x3000] ;  /* 0x00300000c9b4783b */ /* 0x000ee20000000200 */
[C---:B----4-:R-:W-:Y:S03]  /*a690*/  HMMA.16816.F32.BF16 R52, R4.reuse, R112, RZ ;  /* 0x000000700434723c */ /* 0x050fe600000418ff */
[----:B------:R-:W4:Y:S04]  /*a6a0*/  LDSM.16.M88.4 R176, [R201+0x3400] ;  /* 0x00340000c9b0783b */ /* 0x000f280000000200 */
[----:B------:R-:W4:Y:S01]  /*a6b0*/  LDSM.16.M88.4 R172, [R201+0x3800] ;  /* 0x00380000c9ac783b */ /* 0x000f220000000200 */
[C---:B-1----:R-:W-:Y:S03]  /*a6c0*/  HMMA.16816.F32.BF16 R44, R4.reuse, R104, RZ ;  /* 0x00000068042c723c */ /* 0x042fe600000418ff */
[----:B------:R-:W1:Y:S04]  /*a6d0*/  LDSM.16.M88.4 R168, [R201+0x3c00] ;  /* 0x003c0000c9a8783b */ /* 0x000e680000000200 */
[----:B------:R-:W1:Y:S01]  /*a6e0*/  LDSM.16.M88.4 R200, [R200] ;  /* 0x00000000c8c8783b */ /* 0x000e620000000200 */
[C---:B------:R-:W-:Y:S03]  /*a6f0*/  HMMA.16816.F32.BF16 R32, R4.reuse, R96, RZ ;  /* 0x000000600420723c */ /* 0x040fe600000418ff */
        /* <DEDUP_REMOVED lines=15> */
[----:B------:R-:W-:Y:S08]  /*a7f0*/  HMMA.16816.F32.BF16 R124, R72, R120, RZ ;  /* 0x00000078487c723c */ /* 0x000ff000000418ff */
[C---:B------:R-:W-:Y:S08]  /*a800*/  HMMA.16816.F32.BF16 R68, R76.reuse, R196, R68 ;  /* 0x000000c44c44723c */ /* 0x040ff00000041844 */
[C---:B--2---:R-:W-:Y:S08]  /*a810*/  HMMA.16816.F32.BF16 R60, R76.reuse, R192, R60 ;  /* 0x000000c04c3c723c */ /* 0x044ff0000004183c */
[C---:B------:R-:W-:Y:S08]  /*a820*/  HMMA.16816.F32.BF16 R52, R76.reuse, R188, R52 ;  /* 0x000000bc4c34723c */ /* 0x040ff00000041834 */
[C---:B---3--:R-:W-:Y:S08]  /*a830*/  HMMA.16816.F32.BF16 R44, R76.reuse, R184, R44 ;  /* 0x000000b84c2c723c */ /* 0x048ff0000004182c */
[C---:B------:R-:W-:Y:S08]  /*a840*/  HMMA.16816.F32.BF16 R32, R76.reuse, R180, R32 ;  /* 0x000000b44c20723c */ /* 0x040ff00000041820 */
[C---:B----4-:R-:W-:Y:S08]  /*a850*/  HMMA.16816.F32.BF16 R24, R76.reuse, R176, R24 ;  /* 0x000000b04c18723c */ /* 0x050ff00000041818 */
        /* <DEDUP_REMOVED lines=24> */
[----:B------:R-:W-:Y:S08]  /*a9e0*/  HMMA.16816.F32.BF16 R124, R200, R192, R124 ;  /* 0x000000c0c87c723c */ /* 0x000ff0000004187c */
[----:B------:R-:W-:Y:S08]  /*a9f0*/  HMMA.16816.F32.BF16 R72, R72, R206, RZ ;  /* 0x000000ce4848723c */ /* 0x000ff000000418ff */
[----:B------:R-:W-:Y:S01]  /*aa00*/  HMMA.16816.F32.BF16 R76, R200, R168, R76 ;  /* 0x000000a8c84c723c */ /* 0x000fe2000004184c */
[----:B------:R-:W-:-:S04]  /*aa10*/  IMAD R169, R37, 0x80, R252 ;  /* 0x0000008025a97824 */ /* 0x000fc800078e02fc */
[C---:B------:R-:W-:Y:S02]  /*aa20*/  VIADD R193, R169.reuse, 0xffffff00 ;  /* 0xffffff00a9c17836 */ /* 0x040fe40000000000 */
[C---:B------:R-:W-:Y:S01]  /*aa30*/  VIADD R245, R169.reuse, 0xffffff41 ;  /* 0xffffff41a9f57836 */ /* 0x040fe20000000000 */
[C---:B------:R-:W-:Y:S01]  /*aa40*/  HMMA.16816.F32.BF16 R120, R200.reuse, R194, R120 ;  /* 0x000000c2c878723c */ /* 0x040fe20000041878 */
        /* <DEDUP_REMOVED lines=10> */
[C---:B------:R-:W-:Y:S02]  /*aaf0*/  VIADD R185, R169.reuse, 0xffffff08 ;  /* 0xffffff08a9b97836 */ /* 0x040fe40000000000 */
[C---:B------:R-:W-:Y:S02]  /*ab00*/  VIADD R184, R169.reuse, 0xffffff20 ;  /* 0xffffff20a9b87836 */ /* 0x040fe40000000000 */
[----:B------:R-:W-:-:S02]  /*ab10*/  VIADD R195, R169, 0xffffff70 ;  /* 0xffffff70a9c37836 */ /* 0x000fc40000000000 */
[----:B------:R-:W-:Y:S01]  /*ab20*/  VIADD R199, R169, 0xffffff68 ;  /* 0xffffff68a9c77836 */ /* 0x000fe20000000000 */
[----:B------:R-:W-:Y:S01]  /*ab30*/  HMMA.16816.F32.BF16 R112, R200, R190, R112 ;  /* 0x000000bec870723c */ /* 0x000fe20000041870 */
[----:B------:R-:W-:-:S05]  /*ab40*/  VIADD R190, R238, 0x8 ;  /* 0x00000008eebe7836 */ /* 0x000fca0000000000 */
[C---:B------:R-:W-:Y:S02]  /*ab50*/  ISETP.GT.AND P6, PT, R190.reuse, R193, PT ;  /* 0x000000c1be00720c */ /* 0x040fe40003fc4270 */
[C---:B------:R-:W-:Y:S01]  /*ab60*/  HMMA.16816.F32.BF16 R100, R200.reuse, R180, R100 ;  /* 0x000000b4c864723c */ /* 0x040fe20000041864 */
[C---:B------:R-:W-:Y:S01]  /*ab70*/  VIADD R181, R169.reuse, 0xffffff09 ;  /* 0xffffff09a9b57836 */ /* 0x040fe20000000000 */
[----:B------:R-:W-:Y:S01]  /*ab80*/  ISETP.GT.AND P1, PT, R190, R185, PT ;  /* 0x000000b9be00720c */ /* 0x000fe20003f24270 */
[C---:B------:R-:W-:Y:S01]  /*ab90*/  VIADD R180, R169.reuse, 0xffffff28 ;  /* 0xffffff28a9b47836 */ /* 0x040fe20000000000 */
[----:B------:R-:W-:Y:S02]  /*aba0*/  FSEL R206, R166, -INF , !P6 ;  /* 0xff800000a6ce7808 */ /* 0x000fe40007000000 */
[----:B------:R-:W-:Y:S02]  /*abb0*/  ISETP.GT.AND P5, PT, R190, R181, PT ;  /* 0x000000b5be00720c */ /* 0x000fe40003fa4270 */
[----:B------:R-:W-:Y:S01]  /*abc0*/  HMMA.16816.F32.BF16 R88, R200, R178, R88 ;  /* 0x000000b2c858723c */ /* 0x000fe20000041858 */
[C---:B------:R-:W-:Y:S01]  /*abd0*/  VIADD R179, R169.reuse, 0xffffff10 ;  /* 0xffffff10a9b37836 */ /* 0x040fe20000000000 */
[----:B------:R-:W-:Y:S01]  /*abe0*/  FSEL R191, R130, -INF , !P1 ;  /* 0xff80000082bf7808 */ /* 0x000fe20004800000 */
[----:B------:R-:W-:Y:S01]  /*abf0*/  VIADD R178, R169, 0xffffff29 ;  /* 0xffffff29a9b27836 */ /* 0x000fe20000000000 */
[----:B------:R-:W-:-:S02]  /*ac00*/  FSEL R189, R131, -INF , !P5 ;  /* 0xff80000083bd7808 */ /* 0x000fc40006800000 */
[C---:B------:R-:W-:Y:S02]  /*ac10*/  ISETP.GT.AND P4, PT, R190.reuse, R179, PT ;  /* 0x000000b3be00720c */ /* 0x040fe40003f84270 */
[C---:B------:R-:W-:Y:S01]  /*ac20*/  HMMA.16816.F32.BF16 R104, R200.reuse, R186, R104 ;  /* 0x000000bac868723c */ /* 0x040fe20000041868 */
[C---:B------:R-:W-:Y:S01]  /*ac30*/  VIADD R187, R169.reuse, 0xffffff01 ;  /* 0xffffff01a9bb7836 */ /* 0x040fe20000000000 */
[----:B------:R-:W-:Y:S02]  /*ac40*/  ISETP.GT.AND P5, PT, R190, R184, PT ;  /* 0x000000b8be00720c */ /* 0x000fe40003fa4270 */
[----:B------:R-:W-:Y:S01]  /*ac50*/  FSEL R130, R126, -INF , !P4 ;  /* 0xff8000007e827808 */ /* 0x000fe20006000000 */
[----:B------:R-:W-:Y:S01]  /*ac60*/  BAR.SYNC.DEFER_BLOCKING 0x0 ;  /* 0x0000000000007b1d */ /* 0x000fe20000010000 */
[----:B------:R-:W-:Y:S02]  /*ac70*/  ISETP.GT.AND P3, PT, R190, R187, PT ;  /* 0x000000bbbe00720c */ /* 0x000fe40003f64270 */
[----:B------:R-:W-:Y:S01]  /*ac80*/  HMMA.16816.F32.BF16 R92, R200, R176, R92 ;  /* 0x000000b0c85c723c */ /* 0x000fe2000004185c */
[----:B------:R-:W-:Y:S01]  /*ac90*/  VIADD R177, R169, 0xffffff11 ;  /* 0xffffff11a9b17836 */ /* 0x000fe20000000000 */
[----:B------:R-:W-:Y:S01]  /*aca0*/  FSEL R188, R167, -INF , !P3 ;  /* 0xff800000a7bc7808 */ /* 0x000fe20005800000 */
[----:B------:R-:W-:-:S03]  /*acb0*/  VIADD R176, R169, 0xffffff30 ;  /* 0xffffff30a9b07836 */ /* 0x000fc60000000000 */
[C---:B------:R-:W-:Y:S02]  /*acc0*/  ISETP.GT.AND P6, PT, R190.reuse, R177, PT ;  /* 0x000000b1be00720c */ /* 0x040fe40003fc4270 */
[C---:B------:R-:W-:Y:S01]  /*acd0*/  HMMA.16816.F32.BF16 R84, R200.reuse, R172, R84 ;  /* 0x000000acc854723c */ /* 0x040fe20000041854 */
[----:B------:R-:W-:Y:S01]  /*ace0*/  VIADD R173, R169, 0xffffff19 ;  /* 0xffffff19a9ad7836 */ /* 0x000fe20000000000 */
[----:B------:R-:W-:Y:S01]  /*acf0*/  FSEL R127, R127, -INF , !P6 ;  /* 0xff8000007f7f7808 */ /* 0x000fe20007000000 */
[C---:B------:R-:W-:Y:S01]  /*ad00*/  VIADD R172, R169.reuse, 0xffffff31 ;  /* 0xffffff31a9ac7836 */ /* 0x040fe20000000000 */
[C---:B------:R-:W-:Y:S02]  /*ad10*/  ISETP.GT.AND P6, PT, R190.reuse, R180, PT ;  /* 0x000000b4be00720c */ /* 0x040fe40003fc4270 */
[C---:B------:R-:W-:Y:S02]  /*ad20*/  ISETP.GT.AND P1, PT, R190.reuse, R173, PT ;  /* 0x000000adbe00720c */ /* 0x040fe40003f24270 */
[----:B------:R-:W-:Y:S01]  /*ad30*/  HMMA.16816.F32.BF16 R96, R200, R182, R96 ;  /* 0x000000b6c860723c */ /* 0x000fe20000041860 */
[----:B------:R-:W-:Y:S01]  /*ad40*/  VIADD R182, R169, 0xffffff21 ;  /* 0xffffff21a9b67836 */ /* 0x000fe20000000000 */
[----:B------:R-:W-:Y:S01]  /*ad50*/  FSEL R131, R123, -INF , !P1 ;  /* 0xff8000007b837808 */ /* 0x000fe20004800000 */
[----:B------:R-:W-:Y:S01]  /*ad60*/  VIADD R183, R169, 0xffffff71 ;  /* 0xffffff71a9b77836 */ /* 0x000fe20000000000 */
[----:B------:R-:W-:-:S02]  /*ad70*/  ISETP.GT.AND P1, PT, R190, R176, PT ;  /* 0x000000b0be00720c */ /* 0x000fc40003f24270 */
[----:B------:R-:W-:Y:S02]  /*ad80*/  ISETP.GT.AND P4, PT, R190, R182, PT ;  /* 0x000000b6be00720c */ /* 0x000fe40003f84270 */
[C---:B------:R-:W-:Y:S01]  /*ad90*/  HMMA.16816.F32.BF16 R80, R200.reuse, R174, R80 ;  /* 0x000000aec850723c */ /* 0x040fe20000041850 */
[C---:B------:R-:W-:Y:S01]  /*ada0*/  VIADD R175, R169.reuse, 0xffffff18 ;  /* 0xffffff18a9af7836 */ /* 0x040fe20000000000 */
[----:B------:R-:W-:Y:S01]  /*adb0*/  FSEL R123, R118, -INF , !P5 ;  /* 0xff800000767b7808 */ /* 0x000fe20006800000 */
[C---:B------:R-:W-:Y:S01]  /*adc0*/  VIADD R174, R169.reuse, 0xffffff38 ;  /* 0xffffff38a9ae7836 */ /* 0x040fe20000000000 */
[C---:B------:R-:W-:Y:S02]  /*add0*/  ISETP.GT.AND P5, PT, R190.reuse, R172, PT ;  /* 0x000000acbe00720c */ /* 0x040fe40003fa4270 */
[C---:B------:R-:W-:Y:S02]  /*ade0*/  ISETP.GT.AND P3, PT, R190.reuse, R175, PT ;  /* 0x000000afbe00720c */ /* 0x040fe40003f64270 */
[----:B------:R-:W-:Y:S01]  /*adf0*/  HMMA.16816.F32.BF16 R72, R200, R170, R72 ;  /* 0x000000aac848723c */ /* 0x000fe20000041848 */
[----:B------:R-:W-:Y:S01]  /*ae00*/  VIADD R170, R169, 0xffffff39 ;  /* 0xffffff39a9aa7836 */ /* 0x000fe20000000000 */
[----:B------:R-:W-:Y:S01]  /*ae10*/  FSEL R119, R119, -INF , !P4 ;  /* 0xff80000077777808 */ /* 0x000fe20006000000 */
[C---:B------:R-:W-:Y:S01]  /*ae20*/  VIADD R203, R169.reuse, 0xffffff60 ;  /* 0xffffff60a9cb7836 */ /* 0x040fe20000000000 */
[----:B------:R-:W-:Y:S01]  /*ae30*/  ISETP.GT.AND P4, PT, R190, R174, PT ;  /* 0x000000aebe00720c */ /* 0x000fe20003f84270 */
[C---:B------:R-:W-:Y:S01]  /*ae40*/  VIADD R201, R169.reuse, 0xffffff61 ;  /* 0xffffff61a9c97836 */ /* 0x040fe20000000000 */
[----:B------:R-:W-:Y:S01]  /*ae50*/  FSEL R167, R122, -INF , !P3 ;  /* 0xff8000007aa77808 */ /* 0x000fe20005800000 */
[C---:B------:R-:W-:Y:S01]  /*ae60*/  VIADD R171, R169.reuse, 0xffffff78 ;  /* 0xffffff78a9ab7836 */ /* 0x040fe20000000000 */
[----:B------:R-:W-:Y:S01]  /*ae70*/  FSEL R126, R114, -INF , !P6 ;  /* 0xff800000727e7808 */ /* 0x000fe20007000000 */
[----:B------:R-:W-:Y:S01]  /*ae80*/  VIADD R169, R169, 0xffffff79 ;  /* 0xffffff79a9a97836 */ /* 0x000fe20000000000 */
[----:B------:R-:W-:-:S02]  /*ae90*/  FSEL R200, R110, -INF , !P1 ;  /* 0xff8000006ec87808 */ /* 0x000fc40004800000 */
[C---:B------:R-:W-:Y:S02]  /*aea0*/  ISETP.GT.AND P3, PT, R190.reuse, R178, PT ;  /* 0x000000b2be00720c */ /* 0x040fe40003f64270 */
[C---:B------:R-:W-:Y:S02]  /*aeb0*/  ISETP.GT.AND P6, PT, R190.reuse, R170, PT ;  /* 0x000000aabe00720c */ /* 0x040fe40003fc4270 */
[C---:B------:R-:W-:Y:S02]  /*aec0*/  ISETP.GT.AND P1, PT, R190.reuse, R245, PT ;  /* 0x000000f5be00720c */ /* 0x040fe40003f24270 */
[----:B------:R-:W-:Y:S02]  /*aed0*/  FSEL R198, R111, -INF , !P5 ;  /* 0xff8000006fc67808 */ /* 0x000fe40006800000 */
[----:B------:R-:W-:Y:S02]  /*aee0*/  ISETP.GT.AND P5, PT, R190, R241, PT ;  /* 0x000000f1be00720c */ /* 0x000fe40003fa4270 */
[----:B------:R-:W-:-:S02]  /*aef0*/  FSEL R186, R106, -INF , !P4 ;  /* 0xff8000006aba7808 */ /* 0x000fc40006000000 */
[C---:B------:R-:W-:Y:S02]  /*af00*/  ISETP.GT.AND P4, PT, R190.reuse, R217, PT ;  /* 0x000000d9be00720c */ /* 0x040fe40003f84270 */
[----:B------:R-:W-:Y:S02]  /*af10*/  FSEL R244, R115, -INF , !P3 ;  /* 0xff80000073f47808 */ /* 0x000fe40005800000 */
[----:B------:R-:W-:Y:S02]  /*af20*/  FSEL R202, R107, -INF , !P6 ;  /* 0xff8000006bca7808 */ /* 0x000fe40007000000 */
[----:B------:R-:W-:Y:S02]  /*af30*/  FSEL R166, R103, -INF , !P1 ;  /* 0xff80000067a67808 */ /* 0x000fe40004800000 */
[C---:B------:R-:W-:Y:S02]  /*af40*/  ISETP.GT.AND P3, PT, R190.reuse, R168, PT ;  /* 0x000000a8be00720c */ /* 0x040fe40003f64270 */
[----:B------:R-:W-:-:S02]  /*af50*/  ISETP.GT.AND P1, PT, R190, R207, PT ;  /* 0x000000cfbe00720c */ /* 0x000fc40003f24270 */
[----:B------:R-:W-:Y:S01]  /*af60*/  FSEL R107, R98, -INF , !P5 ;  /* 0xff800000626b7808 */ /* 0x000fe20006800000 */
[----:B------:R-:W-:Y:S01]  /*af70*/  VIADD R98, R238, 0x40 ;  /* 0x00000040ee627836 */ /* 0x000fe20000000000 */
[C---:B------:R-:W-:Y:S02]  /*af80*/  ISETP.GT.AND P5, PT, R190.reuse, R205, PT ;  /* 0x000000cdbe00720c */ /* 0x040fe40003fa4270 */
[----:B------:R-:W-:Y:S02]  /*af90*/  FSEL R114, R99, -INF , !P4 ;  /* 0xff80000063727808 */ /* 0x000fe40006000000 */
[C---:B------:R-:W-:Y:S02]  /*afa0*/  ISETP.GT.AND P4, PT, R190.reuse, R203, PT ;  /* 0x000000cbbe00720c */ /* 0x040fe40003f84270 */
[----:B------:R-:W-:Y:S02]  /*afb0*/  ISETP.GT.AND P6, PT, R190, R215, PT ;  /* 0x000000d7be00720c */ /* 0x000fe40003fc4270 */
[----:B------:R-:W-:-:S02]  /*afc0*/  FSEL R110, R102, -INF , !P3 ;  /* 0xff800000666e7808 */ /* 0x000fc40005800000 */
[----:B------:R-:W-:Y:S02]  /*afd0*/  FSEL R247, R90, -INF , !P1 ;  /* 0xff8000005af77808 */ /* 0x000fe40004800000 */
[C---:B------:R-:W-:Y:S02]  /*afe0*/  ISETP.GT.AND P3, PT, R190.reuse, R213, PT ;  /* 0x000000d5be00720c */ /* 0x040fe40003f64270 */
[C---:B------:R-:W-:Y:S02]  /*aff0*/  ISETP.GT.AND P1, PT, R190.reuse, R197, PT ;  /* 0x000000c5be00720c */ /* 0x040fe40003f24270 */
[----:B------:R-:W-:Y:S02]  /*b000*/  FSEL R243, R91, -INF , !P5 ;  /* 0xff8000005bf37808 */ /* 0x000fe40006800000 */
[----:B------:R-:W-:Y:S02]  /*b010*/  ISETP.GT.AND P5, PT, R190, R195, PT ;  /* 0x000000c3be00720c */ /* 0x000fe40003fa4270 */
[----:B------:R-:W-:-:S02]  /*b020*/  FSEL R239, R86, -INF , !P4 ;  /* 0xff80000056ef7808 */ /* 0x000fc40006000000 */
[----:B------:R-:W-:Y:S02]  /*b030*/  ISETP.GT.AND P4, PT, R190, R183, PT ;  /* 0x000000b7be00720c */ /* 0x000fe40003f84270 */
[----:B------:R-:W-:Y:S02]  /*b040*/  FSEL R106, R94, -INF , !P6 ;  /* 0xff8000005e6a7808 */ /* 0x000fe40007000000 */
[C---:B------:R-:W-:Y:S02]  /*b050*/  ISETP.GT.AND P6, PT, R190.reuse, R201, PT ;  /* 0x000000c9be00720c */ /* 0x040fe40003fc4270 */
[----:B------:R-:W-:Y:S02]  /*b060*/  FSEL R118, R95, -INF , !P3 ;  /* 0xff8000005f767808 */ /* 0x000fe40005800000 */
[----:B------:R-:W-:Y:S02]  /*b070*/  FSEL R86, R83, -INF , !P1 ;  /* 0xff80000053567808 */ /* 0x000fe40004800000 */
[----:B------:R-:W-:-:S02]  /*b080*/  ISETP.GT.AND P3, PT, R190, R199, PT ;  /* 0x000000c7be00720c */ /* 0x000fc40003f64270 */
[----:B------:R-:W-:Y:S02]  /*b090*/  FSEL R83, R78, -INF , !P5 ;  /* 0xff8000004e537808 */ /* 0x000fe40006800000 */
[C---:B------:R-:W-:Y:S02]  /*b0a0*/  ISETP.GT.AND P1, PT, R98.reuse, R193, PT ;  /* 0x000000c16200720c */ /* 0x040fe40003f24270 */
[----:B------:R-:W-:Y:S02]  /*b0b0*/  FSEL R78, R79, -INF , !P4 ;  /* 0xff8000004f4e7808 */ /* 0x000fe40006000000 */
[----:B------:R-:W-:Y:S02]  /*b0c0*/  ISETP.GT.AND P4, PT, R98, R185, PT ;  /* 0x000000b96200720c */ /* 0x000fe40003f84270 */
[----:B------:R-:W-:Y:S02]  /*b0d0*/  FSEL R223, R87, -INF , !P6 ;  /* 0xff80000057df7808 */ /* 0x000fe40007000000 */
[----:B------:R-:W-:-:S02]  /*b0e0*/  FSEL R87, R82, -INF , !P3 ;  /* 0xff80000052577808 */ /* 0x000fc40005800000 */
[C---:B------:R-:W-:Y:S02]  /*b0f0*/  ISETP.GT.AND P6, PT, R190.reuse, R171, PT ;  /* 0x000000abbe00720c */ /* 0x040fe40003fc4270 */
[----:B------:R-:W-:Y:S02]  /*b100*/  ISETP.GT.AND P3, PT, R190, R169, PT ;  /* 0x000000a9be00720c */ /* 0x000fe40003f64270 */
[----:B------:R-:W-:Y:S02]  /*b110*/  FSEL R94, R68, -INF , !P1 ;  /* 0xff800000445e7808 */ /* 0x000fe40004800000 */
[C---:B------:R-:W-:Y:S02]  /*b120*/  ISETP.GT.AND P5, PT, R98.reuse, R187, PT ;  /* 0x000000bb6200720c */ /* 0x040fe40003fa4270 */
[----:B------:R-:W-:Y:S02]  /*b130*/  ISETP.GT.AND P1, PT, R98, R177, PT ;  /* 0x000000b16200720c */ /* 0x000fe40003f24270 */
[----:B------:R-:W-:-:S02]  /*b140*/  FSEL R99, R64, -INF , !P4 ;  /* 0xff80000040637808 */ /* 0x000fc40006000000 */
[----:B------:R-:W-:Y:S02]  /*b150*/  ISETP.GT.AND P4, PT, R98, R173, PT ;  /* 0x000000ad6200720c */ /* 0x000fe40003f84270 */
[----:B------:R-:W-:Y:S02]  /*b160*/  FSEL R79, R74, -INF , !P6 ;  /* 0xff8000004a4f7808 */ /* 0x000fe40007000000 */
[----:B------:R-:W-:Y:S02]  /*b170*/  FSEL R82, R75, -INF , !P3 ;  /* 0xff8000004b527808 */ /* 0x000fe40005800000 */
[----:B------:R-:W-:Y:S02]  /*b180*/  ISETP.GT.AND P6, PT, R98, R181, PT ;  /* 0x000000b56200720c */ /* 0x000fe40003fc4270 */
[----:B------:R-:W-:Y:S02]  /*b190*/  FSEL R102, R69, -INF , !P5 ;  /* 0xff80000045667808 */ /* 0x000fe40006800000 */
[----:B------:R-:W-:-:S02]  /*b1a0*/  FSEL R75, R61, -INF , !P1 ;  /* 0xff8000003d4b7808 */ /* 0x000fc40004800000 */
[C---:B------:R-:W-:Y:S02]  /*b1b0*/  ISETP.GT.AND P3, PT, R98.reuse, R179, PT ;  /* 0x000000b36200720c */ /* 0x040fe40003f64270 */
[C---:B------:R-:W-:Y:S02]  /*b1c0*/  ISETP.GT.AND P1, PT, R98.reuse, R180, PT ;  /* 0x000000b46200720c */ /* 0x040fe40003f24270 */
[----:B------:R-:W-:Y:S02]  /*b1d0*/  FSEL R69, R57, -INF , !P4 ;  /* 0xff80000039457808 */ /* 0x000fe40006000000 */
[C---:B------:R-:W-:Y:S02]  /*b1e0*/  ISETP.GT.AND P4, PT, R98.reuse, R176, PT ;  /* 0x000000b06200720c */ /* 0x040fe40003f84270 */
[----:B------:R-:W-:Y:S02]  /*b1f0*/  FSEL R91, R65, -INF , !P6 ;  /* 0xff800000415b7808 */ /* 0x000fe40007000000 */
        /* <DEDUP_REMOVED lines=8> */
[C---:B------:R-:W-:Y:S02]  /*b280*/  ISETP.GT.AND P5, PT, R98.reuse, R175, PT ;  /* 0x000000af6200720c */ /* 0x040fe40003fa4270 */
[C---:B------:R-:W-:Y:S02]  /*b290*/  ISETP.GT.AND P6, PT, R98.reuse, R172, PT ;  /* 0x000000ac6200720c */ /* 0x040fe40003fc4270 */
[----:B------:R-:W-:Y:S02]  /*b2a0*/  FSEL R95, R53, -INF , !P3 ;  /* 0xff800000355f7808 */ /* 0x000fe40005800000 */
[----:B------:R-:W-:Y:S02]  /*b2b0*/  FSEL R57, R41, -INF , !P1 ;  /* 0xff80000029397808 */ /* 0x000fe40004800000 */
[----:B------:R-:W-:-:S02]  /*b2c0*/  ISETP.GT.AND P1, PT, R98, R215, PT ;  /* 0x000000d76200720c */ /* 0x000fc40003f24270 */
[----:B------:R-:W-:Y:S02]  /*b2d0*/  FSEL R53, R33, -INF , !P4 ;  /* 0xff80000021357808 */ /* 0x000fe40006000000 */
[----:B------:R-:W-:Y:S02]  /*b2e0*/  ISETP.GT.AND P4, PT, R98, R207, PT ;  /* 0x000000cf6200720c */ /* 0x000fe40003f84270 */
[----:B------:R-:W-:Y:S01]  /*b2f0*/  FSEL R74, R56, -INF , !P5 ;  /* 0xff800000384a7808 */ /* 0x000fe20006800000 */
[----:B------:R-:W-:Y:S01]  /*b300*/  VIADD R56, R238, 0x48 ;  /* 0x00000048ee387836 */ /* 0x000fe20000000000 */
[----:B------:R-:W-:Y:S02]  /*b310*/  FSEL R216, R45, -INF , !P6 ;  /* 0xff8000002dd87808 */ /* 0x000fe40007000000 */
[C---:B------:R-:W-:Y:S02]  /*b320*/  ISETP.GT.AND P5, PT, R98.reuse, R178, PT ;  /* 0x000000b26200720c */ /* 0x040fe40003fa4270 */
[----:B------:R-:W-:-:S02]  /*b330*/  ISETP.GT.AND P3, PT, R98, R174, PT ;  /* 0x000000ae6200720c */ /* 0x000fc40003f64270 */
[----:B------:R-:W-:Y:S02]  /*b340*/  ISETP.GT.AND P6, PT, R98, R241, PT ;  /* 0x000000f16200720c */ /* 0x000fe40003fc4270 */
[----:B------:R-:W-:Y:S02]  /*b350*/  FSEL R52, R24, -INF , !P1 ;  /* 0xff80000018347808 */ /* 0x000fe40004800000 */
[----:B------:R-:W-:Y:S02]  /*b360*/  ISETP.GT.AND P1, PT, R98, R201, PT ;  /* 0x000000c96200720c */ /* 0x000fe40003f24270 */
[----:B------:R-:W-:Y:S02]  /*b370*/  FSEL R45, R20, -INF , !P4 ;  /* 0xff800000142d7808 */ /* 0x000fe40006000000 */
        /* <DEDUP_REMOVED lines=8> */
[----:B------:R-:W-:Y:S02]  /*b400*/  ISETP.GT.AND P1, PT, R98, R171, PT ;  /* 0x000000ab6200720c */ /* 0x000fe40003f24270 */
[----:B------:R-:W-:Y:S02]  /*b410*/  FSEL R65, R13, -INF , !P4 ;  /* 0xff8000000d417808 */ /* 0x000fe40006000000 */
[----:B------:R-:W-:Y:S02]  /*b420*/  ISETP.GT.AND P4, PT, R238, R193, PT ;  /* 0x000000c1ee00720c */ /* 0x000fe40003f84270 */
[----:B------:R-:W-:Y:S02]  /*b430*/  FSEL R194, R32, -INF , !P5 ;  /* 0xff80000020c27808 */ /* 0x000fe40006800000 */
[----:B------:R-:W-:Y:S02]  /*b440*/  FSEL R196, R29, -INF , !P3 ;  /* 0xff8000001dc47808 */ /* 0x000fe40005800000 */
[----:B------:R-:W-:-:S02]  /*b450*/  FSEL R49, R21, -INF , !P6 ;  /* 0xff80000015317808 */ /* 0x000fc40007000000 */
[C---:B------:R-:W-:Y:S02]  /*b460*/  ISETP.GT.AND P5, PT, R98.reuse, R213, PT ;  /* 0x000000d56200720c */ /* 0x040fe40003fa4270 */
[----:B------:R-:W-:Y:S02]  /*b470*/  ISETP.GT.AND P6, PT, R98, R195, PT ;  /* 0x000000c36200720c */ /* 0x000fe40003fc4270 */
[----:B------:R-:W-:Y:S02]  /*b480*/  FSEL R29, R4, -INF , !P1 ;  /* 0xff800000041d7808 */ /* 0x000fe40004800000 */
[----:B------:R-:W-:Y:S02]  /*b490*/  ISETP.GT.AND P1, PT, R56, R193, PT ;  /* 0x000000c13800720c */ /* 0x000fe40003f24270 */
[----:B------:R-:W-:Y:S02]  /*b4a0*/  FSEL R164, R164, -INF , !P4 ;  /* 0xff800000a4a47808 */ /* 0x000fe40006000000 */
[----:B------:R-:W-:-:S02]  /*b4b0*/  ISETP.GE.AND P4, PT, R193, R235, PT ;  /* 0x000000ebc100720c */ /* 0x000fc40003f86270 */
[----:B------:R-:W-:Y:S02]  /*b4c0*/  FSEL R44, R25, -INF , !P5 ;  /* 0xff800000192c7808 */ /* 0x000fe40006800000 */
[----:B------:R-:W-:Y:S02]  /*b4d0*/  FSEL R68, R8, -INF , !P6 ;  /* 0xff80000008447808 */ /* 0x000fe40007000000 */
[----:B------:R-:W-:Y:S02]  /*b4e0*/  ISETP.GT.AND P5, PT, R98, R199, PT ;  /* 0x000000c76200720c */ /* 0x000fe40003fa4270 */
[----:B------:R-:W-:Y:S02]  /*b4f0*/  FSEL R8, R70, -INF , !P1 ;  /* 0xff80000046087808 */ /* 0x000fe40004800000 */
[----:B------:R-:W-:Y:S02]  /*b500*/  ISETP.GE.AND P1, PT, R193, R234, PT ;  /* 0x000000eac100720c */ /* 0x000fe40003f26270 */
[----:B------:R-:W-:-:S02]  /*b510*/  FSEL R24, R94, -INF , !P4 ;  /* 0xff8000005e187808 */ /* 0x000fc40006000000 */
[----:B------:R-:W-:Y:S02]  /*b520*/  ISETP.GT.AND P4, PT, R56, R187, PT ;  /* 0x000000bb3800720c */ /* 0x000fe40003f84270 */
[----:B------:R-:W-:Y:S02]  /*b530*/  FSEL R41, R12, -INF , !P5 ;  /* 0xff8000000c297808 */ /* 0x000fe40006800000 */
[----:B------:R-:W-:Y:S02]  /*b540*/  ISETP.GT.AND P5, PT, R98, R169, PT ;  /* 0x000000a96200720c */ /* 0x000fe40003fa4270 */
[----:B------:R-:W-:Y:S02]  /*b550*/  FSEL R8, R8, -INF , !P1 ;  /* 0xff80000008087808 */ /* 0x000fe40004800000 */
[----:B------:R-:W-:Y:S02]  /*b560*/  ISETP.GE.AND P1, PT, R187, R235, PT ;  /* 0x000000ebbb00720c */ /* 0x000fe40003f26270 */
[----:B------:R-:W-:-:S02]  /*b570*/  FSEL R4, R71, -INF , !P4 ;  /* 0xff80000047047808 */ /* 0x000fc40006000000 */
[----:B------:R-:W-:Y:S02]  /*b580*/  ISETP.GT.AND P4, PT, R238, R185, PT ;  /* 0x000000b9ee00720c */ /* 0x000fe40003f84270 */
[----:B------:R-:W-:Y:S02]  /*b590*/  ISETP.GT.AND P3, PT, R98, R203, PT ;  /* 0x000000cb6200720c */ /* 0x000fe40003f64270 */
[----:B------:R-:W-:Y:S02]  /*b5a0*/  FSEL R25, R5, -INF , !P5 ;  /* 0xff80000005197808 */ /* 0x000fe40006800000 */
[----:B------:R-:W-:Y:S02]  /*b5b0*/  FSEL R5, R102, -INF , !P1 ;  /* 0xff80000066057808 */ /* 0x000fe40004800000 */
[----:B------:R-:W-:Y:S02]  /*b5c0*/  ISETP.GT.AND P1, PT, R56, R185, PT ;  /* 0x000000b93800720c */ /* 0x000fe40003f24270 */
[----:B------:R-:W-:-:S02]  /*b5d0*/  FSEL R111, R128, -INF , !P4 ;  /* 0xff800000806f7808 */ /* 0x000fc40006000000 */
[C---:B------:R-:W-:Y:S02]  /*b5e0*/  ISETP.GE.AND P4, PT, R185.reuse, R235, PT ;  /* 0x000000ebb900720c */ /* 0x040fe40003f86270 */
[----:B------:R-:W-:Y:S02]  /*b5f0*/  FSEL R40, R16, -INF , !P3 ;  /* 0xff80000010287808 */ /* 0x000fe40005800000 */
[----:B------:R-:W-:Y:S02]  /*b600*/  ISETP.GT.AND P3, PT, R98, R183, PT ;  /* 0x000000b76200720c */ /* 0x000fe40003f64270 */
[----:B------:R-:W-:Y:S02]  /*b610*/  FSEL R32, R66, -INF , !P1 ;  /* 0xff80000042207808 */ /* 0x000fe40004800000 */
[----:B------:R-:W-:Y:S02]  /*b620*/  ISETP.GE.AND P1, PT, R185, R234, PT ;  /* 0x000000eab900720c */ /* 0x000fe40003f26270 */
[----:B------:R-:W-:-:S02]  /*b630*/  FSEL R13, R99, -INF , !P4 ;  /* 0xff800000630d7808 */ /* 0x000fc40006000000 */
[----:B------:R-:W-:Y:S02]  /*b640*/  ISETP.GT.AND P4, PT, R56, R181, PT ;  /* 0x000000b53800720c */ /* 0x000fe40003f84270 */
[----:B------:R-:W-:Y:S02]  /*b650*/  FSEL R48, R9, -INF , !P3 ;  /* 0xff80000009307808 */ /* 0x000fe40005800000 */
[C---:B------:R-:W-:Y:S02]  /*b660*/  ISETP.GE.AND P6, PT, R193.reuse, R237, PT ;  /* 0x000000edc100720c */ /* 0x040fe40003fc6270 */
[----:B------:R-:W-:Y:S02]  /*b670*/  ISETP.GE.AND P3, PT, R193, R236, PT ;  /* 0x000000ecc100720c */ /* 0x000fe40003f66270 */
[----:B------:R-:W-:Y:S02]  /*b680*/  ISETP.GT.AND P5, PT, R238, R187, PT ;  /* 0x000000bbee00720c */ /* 0x000fe40003fa4270 */
[----:B------:R-:W-:-:S02]  /*b690*/  FSEL R32, R32, -INF , !P1 ;  /* 0xff80000020207808 */ /* 0x000fc40004800000 */
[----:B------:R-:W-:Y:S02]  /*b6a0*/  ISETP.GE.AND P1, PT, R181, R235, PT ;  /* 0x000000ebb500720c */ /* 0x000fe40003f26270 */
[----:B------:R-:W-:Y:S02]  /*b6b0*/  FSEL R12, R67, -INF , !P4 ;  /* 0xff800000430c7808 */ /* 0x000fe40006000000 */
[----:B------:R-:W-:Y:S02]  /*b6c0*/  ISETP.GT.AND P4, PT, R238, R179, PT ;  /* 0x000000b3ee00720c */ /* 0x000fe40003f84270 */
[----:B------:R-:W-:Y:S02]  /*b6d0*/  FSEL R222, R164, -INF , !P6 ;  /* 0xff800000a4de7808 */ /* 0x000fe40007000000 */
[----:B------:R-:W-:Y:S02]  /*b6e0*/  FSEL R206, R206, -INF , !P3 ;  /* 0xff800000cece7808 */ /* 0x000fe40005800000 */
[----:B------:R-:W-:-:S02]  /*b6f0*/  FSEL R165, R165, -INF , !P5 ;  /* 0xff800000a5a57808 */ /* 0x000fc40006800000 */
[C---:B------:R-:W-:Y:S02]  /*b700*/  ISETP.GE.AND P6, PT, R187.reuse, R237, PT ;  /* 0x000000edbb00720c */ /* 0x040fe40003fc6270 */
[C---:B------:R-:W-:Y:S02]  /*b710*/  ISETP.GE.AND P3, PT, R187.reuse, R236, PT ;  /* 0x000000ecbb00720c */ /* 0x040fe40003f66270 */
[----:B------:R-:W-:Y:S02]  /*b720*/  ISETP.GE.AND P5, PT, R187, R234, PT ;  /* 0x000000eabb00720c */ /* 0x000fe40003fa6270 */
[----:B------:R-:W-:Y:S02]  /*b730*/  FSEL R9, R91, -INF , !P1 ;  /* 0xff8000005b097808 */ /* 0x000fe40004800000 */
[----:B------:R-:W-:Y:S02]  /*b740*/  ISETP.GT.AND P1, PT, R56, R179, PT ;  /* 0x000000b33800720c */ /* 0x000fe40003f24270 */
[----:B------:R-:W-:-:S02]  /*b750*/  FSEL R91, R124, -INF , !P4 ;  /* 0xff8000007c5b7808 */ /* 0x000fc40006000000 */
[----:B------:R-:W-:Y:S02]  /*b760*/  ISETP.GE.AND P4, PT, R179, R235, PT ;  /* 0x000000ebb300720c */ /* 0x000fe40003f86270 */
[----:B------:R-:W-:Y:S02]  /*b770*/  FSEL R94, R165, -INF , !P6 ;  /* 0xff800000a55e7808 */ /* 0x000fe40007000000 */
[----:B------:R-:W-:Y:S02]  /*b780*/  FSEL R98, R188, -INF , !P3 ;  /* 0xff800000bc627808 */ /* 0x000fe40005800000 */
[C---:B------:R-:W-:Y:S02]  /*b790*/  ISETP.GE.AND P6, PT, R185.reuse, R237, PT ;  /* 0x000000edb900720c */ /* 0x040fe40003fc6270 */
[----:B------:R-:W-:Y:S02]  /*b7a0*/  ISETP.GE.AND P3, PT, R185, R236, PT ;  /* 0x000000ecb900720c */ /* 0x000fe40003f66270 */
[----:B------:R-:W-:-:S02]  /*b7b0*/  FSEL R4, R4, -INF , !P5 ;  /* 0xff80000004047808 */ /* 0x000fc40006800000 */
[----:B------:R-:W-:Y:S02]  /*b7c0*/  ISETP.GT.AND P5, PT, R238, R181, PT ;  /* 0x000000b5ee00720c */ /* 0x000fe40003fa4270 */
[----:B------:R-:W-:Y:S02]  /*b7d0*/  FSEL R62, R62, -INF , !P1 ;  /* 0xff8000003e3e7808 */ /* 0x000fe40004800000 */
[----:B------:R-:W-:Y:S02]  /*b7e0*/  ISETP.GE.AND P1, PT, R179, R234, PT ;  /* 0x000000eab300720c */ /* 0x000fe40003f26270 */
[----:B------:R-:W-:Y:S02]  /*b7f0*/  FSEL R185, R90, -INF , !P4 ;  /* 0xff8000005ab97808 */ /* 0x000fe40006000000 */
[----:B------:R-:W-:Y:S02]  /*b800*/  ISETP.GT.AND P4, PT, R56, R177, PT ;  /* 0x000000b13800720c */ /* 0x000fe40003f84270 */
[----:B------:R-:W-:-:S02]  /*b810*/  FSEL R111, R111, -INF , !P6 ;  /* 0xff8000006f6f7808 */ /* 0x000fc40007000000 */
[----:B------:R-:W-:Y:S02]  /*b820*/  FSEL R191, R191, -INF , !P3 ;  /* 0xff800000bfbf7808 */ /* 0x000fe40005800000 */
[----:B------:R-:W-:Y:S02]  /*b830*/  FSEL R129, R129, -INF , !P5 ;  /* 0xff80000081817808 */ /* 0x000fe40006800000 */
[C---:B------:R-:W-:Y:S02]  /*b840*/  ISETP.GE.AND P6, PT, R181.reuse, R237, PT ;  /* 0x000000edb500720c */ /* 0x040fe40003fc6270 */
[C---:B------:R-:W-:Y:S02]  /*b850*/  ISETP.GE.AND P3, PT, R181.reuse, R236, PT ;  /* 0x000000ecb500720c */ /* 0x040fe40003f66270 */
        /* <DEDUP_REMOVED lines=12> */
[----:B------:R-:W-:Y:S02]  /*b920*/  ISETP.GT.AND P1, PT, R56, R175, PT ;  /* 0x000000af3800720c */ /* 0x000fe40003f24270 */
[----:B------:R-:W-:-:S02]  /*b930*/  FSEL R17, R120, -INF , !P4 ;  /* 0xff80000078117808 */ /* 0x000fc40006000000 */
[----:B------:R-:W-:Y:S02]  /*b940*/  ISETP.GE.AND P4, PT, R175, R235, PT ;  /* 0x000000ebaf00720c */ /* 0x000fe40003f86270 */
[----:B------:R-:W-:Y:S02]  /*b950*/  FSEL R91, R91, -INF , !P6 ;  /* 0xff8000005b5b7808 */ /* 0x000fe40007000000 */
[----:B------:R-:W-:Y:S02]  /*b960*/  FSEL R122, R130, -INF , !P3 ;  /* 0xff800000827a7808 */ /* 0x000fe40005800000 */
[----:B------:R-:W-:Y:S02]  /*b970*/  FSEL R125, R125, -INF , !P5 ;  /* 0xff8000007d7d7808 */ /* 0x000fe40006800000 */
[C---:B------:R-:W-:Y:S02]  /*b980*/  ISETP.GE.AND P6, PT, R177.reuse, R237, PT ;  /* 0x000000edb100720c */ /* 0x040fe40003fc6270 */
[----:B------:R-:W-:-:S02]  /*b990*/  ISETP.GE.AND P3, PT, R177, R236, PT ;  /* 0x000000ecb100720c */ /* 0x000fc40003f66270 */
[----:B------:R-:W-:Y:S02]  /*b9a0*/  FSEL R58, R58, -INF , !P1 ;  /* 0xff8000003a3a7808 */ /* 0x000fe40004800000 */
[----:B------:R-:W-:Y:S02]  /*b9b0*/  ISETP.GE.AND P1, PT, R175, R234, PT ;  /* 0x000000eaaf00720c */ /* 0x000fe40003f26270 */
[----:B------:R-:W-:Y:S02]  /*b9c0*/  FSEL R181, R74, -INF , !P4 ;  /* 0xff8000004ab57808 */ /* 0x000fe40006000000 */
[----:B------:R-:W-:Y:S02]  /*b9d0*/  ISETP.GT.AND P4, PT, R56, R173, PT ;  /* 0x000000ad3800720c */ /* 0x000fe40003f84270 */
[----:B------:R-:W-:Y:S02]  /*b9e0*/  FSEL R187, R125, -INF , !P6 ;  /* 0xff8000007dbb7808 */ /* 0x000fe40007000000 */
[----:B------:R-:W-:-:S02]  /*b9f0*/  FSEL R115, R127, -INF , !P3 ;  /* 0xff8000007f737808 */ /* 0x000fc40005800000 */
[C---:B------:R-:W-:Y:S02]  /*ba00*/  ISETP.GE.AND P6, PT, R175.reuse, R237, PT ;  /* 0x000000edaf00720c */ /* 0x040fe40003fc6270 */
[----:B------:R-:W-:Y:S02]  /*ba10*/  ISETP.GE.AND P3, PT, R175, R236, PT ;  /* 0x000000ecaf00720c */ /* 0x000fe40003f66270 */
[----:B------:R-:W-:Y:S02]  /*ba20*/  FSEL R175, R58, -INF , !P1 ;  /* 0xff8000003aaf7808 */ /* 0x000fe40004800000 */
[----:B------:R-:W-:Y:S02]  /*ba30*/  ISETP.GE.AND P1, PT, R173, R235, PT ;  /* 0x000000ebad00720c */ /* 0x000fe40003f26270 */
[----:B------:R-:W-:Y:S02]  /*ba40*/  FSEL R59, R59, -INF , !P4 ;  /* 0xff8000003b3b7808 */ /* 0x000fe40006000000 */
[----:B------:R-:W-:-:S02]  /*ba50*/  ISETP.GT.AND P4, PT, R238, R184, PT ;  /* 0x000000b8ee00720c */ /* 0x000fc40003f84270 */
[----:B------:R-:W-:Y:S02]  /*ba60*/  FSEL R28, R69, -INF , !P1 ;  /* 0xff800000451c7808 */ /* 0x000fe40004800000 */
[----:B------:R-:W-:Y:S02]  /*ba70*/  ISETP.GT.AND P1, PT, R56, R184, PT ;  /* 0x000000b83800720c */ /* 0x000fe40003f24270 */
[----:B------:R-:W-:Y:S02]  /*ba80*/  FSEL R116, R116, -INF , !P4 ;  /* 0xff80000074747808 */ /* 0x000fe40006000000 */
[----:B------:R-:W-:Y:S02]  /*ba90*/  ISETP.GE.AND P4, PT, R184, R235, PT ;  /* 0x000000ebb800720c */ /* 0x000fe40003f86270 */
[----:B------:R-:W-:Y:S02]  /*baa0*/  FSEL R54, R54, -INF , !P1 ;  /* 0xff80000036367808 */ /* 0x000fe40004800000 */
[----:B------:R-:W-:-:S02]  /*bab0*/  ISETP.GE.AND P1, PT, R184, R234, PT ;  /* 0x000000eab800720c */ /* 0x000fc40003f26270 */
[----:B------:R-:W-:Y:S02]  /*bac0*/  FSEL R127, R64, -INF , !P4 ;  /* 0xff800000407f7808 */ /* 0x000fe40006000000 */
[----:B------:R-:W-:Y:S02]  /*bad0*/  ISETP.GT.AND P4, PT, R56, R182, PT ;  /* 0x000000b63800720c */ /* 0x000fe40003f84270 */
[----:B------:R-:W-:Y:S02]  /*bae0*/  ISETP.GE.AND P5, PT, R177, R234, PT ;  /* 0x000000eab100720c */ /* 0x000fe40003fa6270 */
[----:B------:R-:W-:Y:S02]  /*baf0*/  FSEL R190, R54, -INF , !P1 ;  /* 0xff80000036be7808 */ /* 0x000fe40004800000 */
[----:B------:R-:W-:Y:S02]  /*bb00*/  ISETP.GE.AND P1, PT, R182, R235, PT ;  /* 0x000000ebb600720c */ /* 0x000fe40003f26270 */
[----:B------:R-:W-:-:S02]  /*bb10*/  FSEL R55, R55, -INF , !P4 ;  /* 0xff80000037377808 */ /* 0x000fc40006000000 */
[CC--:B------:R-:W-:Y:S02]  /*bb20*/  ISETP.GT.AND P4, PT, R238.reuse, R180.reuse, PT ;  /* 0x000000b4ee00720c */ /* 0x0c0fe40003f84270 */
        /* <DEDUP_REMOVED lines=11> */
[-C--:B------:R-:W-:Y:S02]  /*bbe0*/  ISETP.GE.AND P5, PT, R173, R234.reuse, PT ;  /* 0x000000eaad00720c */ /* 0x080fe40003fa6270 */
        /* <DEDUP_REMOVED lines=85> */
[----:B------:R-:W-:Y:S02]  /*c140*/  ISETP.GE.AND P1, PT, R168, R234, PT ;  /* 0x000000eaa800720c */ /* 0x000fe40003f26270 */
[----:B------:R-:W-:Y:S02]  /*c150*/  FSEL R194, R194, -INF , !P4 ;  /* 0xff800000c2c27808 */ /* 0x000fe40006000000 */
        /* <DEDUP_REMOVED lines=8> */
[----:B------:R-:W-:Y:S02]  /*c1e0*/  ISETP.GT.AND P1, PT, R56, R241, PT ;  /* 0x000000f13800720c */ /* 0x000fe40003f24270 */
[----:B------:R-:W-:Y:S02]  /*c1f0*/  FSEL R96, R96, -INF , !P4 ;  /* 0xff80000060607808 */ /* 0x000fe40006000000 */
[----:B------:R-:W-:Y:S02]  /*c200*/  ISETP.GE.AND P4, PT, R241, R235, PT ;  /* 0x000000ebf100720c */ /* 0x000fe40003f86270 */
[----:B------:R-:W-:Y:S02]  /*c210*/  FSEL R110, R110, -INF , !P3 ;  /* 0xff8000006e6e7808 */ /* 0x000fe40005800000 */
[----:B------:R-:W-:Y:S02]  /*c220*/  ISETP.GE.AND P3, PT, R245, R236, PT ;  /* 0x000000ecf500720c */ /* 0x000fe40003f66270 */
[----:B------:R-:W-:-:S02]  /*c230*/  FSEL R30, R30, -INF , !P1 ;  /* 0xff8000001e1e7808 */ /* 0x000fc40004800000 */
[C---:B------:R-:W-:Y:S02]  /*c240*/  ISETP.GE.AND P1, PT, R241.reuse, R234, PT ;  /* 0x000000eaf100720c */ /* 0x040fe40003f26270 */
[----:B------:R-:W-:Y:S02]  /*c250*/  FSEL R192, R192, -INF , !P4 ;  /* 0xff800000c0c07808 */ /* 0x000fe40006000000 */
[----:B------:R-:W-:Y:S02]  /*c260*/  ISETP.GT.AND P4, PT, R56, R217, PT ;  /* 0x000000d93800720c */ /* 0x000fe40003f84270 */
[----:B------:R-:W-:Y:S02]  /*c270*/  FSEL R21, R166, -INF , !P3 ;  /* 0xff800000a6157808 */ /* 0x000fe40005800000 */
[----:B------:R-:W-:Y:S02]  /*c280*/  ISETP.GE.AND P3, PT, R241, R236, PT ;  /* 0x000000ecf100720c */ /* 0x000fe40003f66270 */
[----:B------:R-:W-:-:S02]  /*c290*/  FSEL R180, R30, -INF , !P1 ;  /* 0xff8000001eb47808 */ /* 0x000fc40004800000 */
[----:B------:R-:W-:Y:S02]  /*c2a0*/  ISETP.GE.AND P1, PT, R217, R235, PT ;  /* 0x000000ebd900720c */ /* 0x000fe40003f26270 */
[----:B------:R-:W-:Y:S02]  /*c2b0*/  FSEL R31, R31, -INF , !P4 ;  /* 0xff8000001f1f7808 */ /* 0x000fe40006000000 */
[C---:B------:R-:W-:Y:S02]  /*c2c0*/  ISETP.GT.AND P4, PT, R238.reuse, R215, PT ;  /* 0x000000d7ee00720c */ /* 0x040fe40003f84270 */
        /* <DEDUP_REMOVED lines=11> */
[C---:B------:R-:W-:Y:S02]  /*c380*/  ISETP.GE.AND P3, PT, R215.reuse, R236, PT ;  /* 0x000000ecd700720c */ /* 0x040fe40003f66270 */
[----:B------:R-:W-:Y:S02]  /*c390*/  FSEL R26, R26, -INF , !P1 ;  /* 0xff8000001a1a7808 */ /* 0x000fe40004800000 */
[----:B------:R-:W-:Y:S02]  /*c3a0*/  ISETP.GE.AND P1, PT, R215, R234, PT ;  /* 0x000000ead700720c */ /* 0x000fe40003f26270 */
[----:B------:R-:W-:-:S02]  /*c3b0*/  FSEL R114, R52, -INF , !P4 ;  /* 0xff80000034727808 */ /* 0x000fc40006000000 */
[----:B------:R-:W-:Y:S02]  /*c3c0*/  ISETP.GT.AND P4, PT, R56, R213, PT ;  /* 0x000000d53800720c */ /* 0x000fe40003f84270 */
[----:B------:R-:W-:Y:S02]  /*c3d0*/  FSEL R178, R35, -INF , !P5 ;  /* 0xff80000023b27808 */ /* 0x000fe40006800000 */
[----:B------:R-:W-:Y:S02]  /*c3e0*/  FSEL R35, R106, -INF , !P3 ;  /* 0xff8000006a237808 */ /* 0x000fe40005800000 */
[C---:B------:R-:W-:Y:S02]  /*c3f0*/  ISETP.GE.AND P3, PT, R213.reuse, R236, PT ;  /* 0x000000ecd500720c */ /* 0x040fe40003f66270 */
[----:B------:R-:W-:Y:S02]  /*c400*/  FSEL R106, R26, -INF , !P1 ;  /* 0xff8000001a6a7808 */ /* 0x000fe40004800000 */
[----:B------:R-:W-:-:S02]  /*c410*/  ISETP.GE.AND P1, PT, R213, R235, PT ;  /* 0x000000ebd500720c */ /* 0x000fc40003f26270 */
[----:B------:R-:W-:Y:S02]  /*c420*/  FSEL R20, R27, -INF , !P4 ;  /* 0xff8000001b147808 */ /* 0x000fe40006000000 */
[----:B------:R-:W-:Y:S02]  /*c430*/  ISETP.GT.AND P4, PT, R238, R207, PT ;  /* 0x000000cfee00720c */ /* 0x000fe40003f84270 */
        /* <DEDUP_REMOVED lines=14> */
[----:B------:R-:W-:Y:S02]  /*c520*/  FSEL R168, R100, -INF , !P6 ;  /* 0xff80000064a87808 */ /* 0x000fe40007000000 */
[----:B------:R-:W-:-:S02]  /*c530*/  FSEL R174, R31, -INF , !P5 ;  /* 0xff8000001fae7808 */ /* 0x000fc40006800000 */
[----:B------:R-:W-:Y:S02]  /*c540*/  ISETP.GE.AND P6, PT, R245, R237, PT ;  /* 0x000000edf500720c */ /* 0x000fe40003fc6270 */
[----:B------:R-:W-:Y:S02]  /*c550*/  ISETP.GT.AND P5, PT, R238, R213, PT ;  /* 0x000000d5ee00720c */ /* 0x000fe40003fa4270 */
[----:B------:R-:W-:Y:S02]  /*c560*/  FSEL R104, R22, -INF , !P1 ;  /* 0xff80000016687808 */ /* 0x000fe40004800000 */
[----:B------:R-:W-:Y:S02]  /*c570*/  ISETP.GE.AND P1, PT, R205, R235, PT ;  /* 0x000000ebcd00720c */ /* 0x000fe40003f26270 */
[----:B------:R-:W-:Y:S02]  /*c580*/  FSEL R22, R23, -INF , !P4 ;  /* 0xff80000017167808 */ /* 0x000fe40006000000 */
[----:B------:R-:W-:-:S02]  /*c590*/  ISETP.GT.AND P4, PT, R238, R203, PT ;  /* 0x000000cbee00720c */ /* 0x000fc40003f84270 */
        /* <DEDUP_REMOVED lines=14> */
[----:B------:R-:W-:Y:S02]  /*c680*/  FSEL R50, R40, -INF , !P4 ;  /* 0xff80000028327808 */ /* 0x000fe40006000000 */
[----:B------:R-:W-:Y:S02]  /*c690*/  ISETP.GT.AND P4, PT, R56, R201, PT ;  /* 0x000000c93800720c */ /* 0x000fe40003f84270 */
[----:B------:R-:W-:Y:S02]  /*c6a0*/  FSEL R117, R97, -INF , !P6 ;  /* 0xff80000061757808 */ /* 0x000fe40007000000 */
[----:B------:R-:W-:-:S02]  /*c6b0*/  FSEL R89, R89, -INF , !P5 ;  /* 0xff80000059597808 */ /* 0x000fc40006800000 */
[----:B------:R-:W-:Y:S02]  /*c6c0*/  ISETP.GE.AND P6, PT, R215, R237, PT ;  /* 0x000000edd700720c */ /* 0x000fe40003fc6270 */
[----:B------:R-:W-:Y:S02]  /*c6d0*/  ISETP.GE.AND P5, PT, R205, R234, PT ;  /* 0x000000eacd00720c */ /* 0x000fe40003fa6270 */
[----:B------:R-:W-:Y:S02]  /*c6e0*/  FSEL R40, R18, -INF , !P1 ;  /* 0xff80000012287808 */ /* 0x000fe40004800000 */
[----:B------:R-:W-:Y:S02]  /*c6f0*/  ISETP.GE.AND P1, PT, R201, R235, PT ;  /* 0x000000ebc900720c */ /* 0x000fe40003f26270 */
[----:B------:R-:W-:Y:S02]  /*c700*/  FSEL R19, R19, -INF , !P4 ;  /* 0xff80000013137808 */ /* 0x000fe40006000000 */
[----:B------:R-:W-:-:S02]  /*c710*/  ISETP.GT.AND P4, PT, R238, R199, PT ;  /* 0x000000c7ee00720c */ /* 0x000fc40003f84270 */
[----:B------:R-:W-:Y:S02]  /*c720*/  FSEL R54, R54, -INF , !P6 ;  /* 0xff80000036367808 */ /* 0x000fe40007000000 */
[----:B------:R-:W-:Y:S02]  /*c730*/  FSEL R22, R22, -INF , !P5 ;  /* 0xff80000016167808 */ /* 0x000fe40006800000 */
[----:B------:R-:W-:Y:S02]  /*c740*/  ISETP.GE.AND P6, PT, R213, R237, PT ;  /* 0x000000edd500720c */ /* 0x000fe40003fc6270 */
[----:B------:R-:W-:Y:S02]  /*c750*/  ISETP.GT.AND P5, PT, R238, R201, PT ;  /* 0x000000c9ee00720c */ /* 0x000fe40003fa4270 */
[----:B------:R-:W-:Y:S02]  /*c760*/  FSEL R55, R33, -INF , !P1 ;  /* 0xff80000021377808 */ /* 0x000fe40004800000 */
[----:B------:R-:W-:-:S02]  /*c770*/  ISETP.GT.AND P1, PT, R56, R199, PT ;  /* 0x000000c73800720c */ /* 0x000fc40003f24270 */
[----:B------:R-:W-:Y:S02]  /*c780*/  FSEL R64, R80, -INF , !P4 ;  /* 0xff80000050407808 */ /* 0x000fe40006000000 */
[----:B------:R-:W-:Y:S02]  /*c790*/  ISETP.GE.AND P4, PT, R199, R235, PT ;  /* 0x000000ebc700720c */ /* 0x000fe40003f86270 */
        /* <DEDUP_REMOVED lines=34> */
[-C--:B------:R-:W-:Y:S02]  /*c9c0*/  ISETP.GT.AND P5, PT, R238, R183.reuse, PT ;  /* 0x000000b7ee00720c */ /* 0x080fe40003fa4270 */
        /* <DEDUP_REMOVED lines=9> */
[----:B------:R-:W-:Y:S02]  /*ca60*/  FSEL R41, R10, -INF , !P1 ;  /* 0xff8000000a297808 */ /* 0x000fe40004800000 */
[----:B------:R-:W-:-:S02]  /*ca70*/  ISETP.GE.AND P5, PT, R183, R235, PT ;  /* 0x000000ebb700720c */ /* 0x000fc40003fa6270 */
[----:B------:R-:W-:Y:S02]  /*ca80*/  ISETP.GE.AND P1, PT, R183, R234, PT ;  /* 0x000000eab700720c */ /* 0x000fe40003f26270 */
[----:B------:R-:W-:Y:S02]  /*ca90*/  FSEL R11, R11, -INF , !P4 ;  /* 0xff8000000b0b7808 */ /* 0x000fe40006000000 */
[----:B------:R-:W-:Y:S02]  /*caa0*/  FSEL R64, R64, -INF , !P6 ;  /* 0xff80000040407808 */ /* 0x000fe40007000000 */
        /* <DEDUP_REMOVED lines=15> */
[----:B------:R-:W-:Y:S01]  /*cba0*/  ISETP.GE.AND P3, PT, R183, R236, PT ;  /* 0x000000ecb700720c */ /* 0x000fe20003f66270 */
[----:B------:R-:W-:Y:S01]  /*cbb0*/  VIADD R183, R37, 0xfffffffe ;  /* 0xfffffffe25b77836 */ /* 0x000fe20000000000 */
        /* <DEDUP_REMOVED lines=32> */
[C---:B------:R-:W-:Y:S01]  /*cdc0*/  @!P0 SHF.L.U64.HI R10, R18.reuse, 0x7, R10 ;  /* 0x00000007120a8819 */ /* 0x040fe2000001020a */
        /* <DEDUP_REMOVED lines=47> */
.L_x_551:
[----:B------:R-:W-:Y:S05]  /*d0c0*/  BSYNC.RECONVERGENT B0 ;  /* 0x0000000000007941 */ /* 0x000fea0003800200 */
.L_x_550:
[----:B------:R-:W0:Y:S02]  /*d0d0*/  LDGDEPBAR ;  /* 0x00000000000079af */ /* 0x000e240000000000 */
.L_x_549:
[----:B------:R-:W-:Y:S04]  /*d0e0*/  STL.64 [R1+0x60], R236 ;  /* 0x000060ec01007387 */ /* 0x000fe80000100a00 */
[----:B------:R-:W-:Y:S04]  /*d0f0*/  STL.64 [R1+0x58], R234 ;  /* 0x000058ea01007387 */ /* 0x000fe80000100a00 */
[----:B------:R-:W3:Y:S04]  /*d100*/  LDL.LU R197, [R1+0x20] ;  /* 0x0000200001c57983 */ /* 0x000ee80000300800 */
[----:B------:R-:W4:Y:S04]  /*d110*/  LDL.LU R199, [R1+0x28] ;  /* 0x0000280001c77983 */ /* 0x000f280000300800 */
[----:B------:R-:W3:Y:S04]  /*d120*/  LDL.LU R195, [R1+0x24] ;  /* 0x0000240001c37983 */ /* 0x000ee80000300800 */
[----:B------:R1:W-:Y:S04]  /*d130*/  STL.64 [R1+0x50], R232 ;  /* 0x000050e801007387 */ /* 0x0003e80000100a00 */
[----:B-1----:R-:W4:Y:S04]  /*d140*/  LDL.64 R232, [R1+0x8] ;  /* 0x0000080001e87983 */ /* 0x002f280000100a00 */
[----:B------:R2:W-:Y:S04]  /*d150*/  STL.64 [R1+0x48], R230 ;  /* 0x000048e601007387 */ /* 0x0005e80000100a00 */
[----:B--2---:R-:W2:Y:S04]  /*d160*/  LDL.64 R230, [R1] ;  /* 0x0000000001e67983 */ /* 0x004ea80000100a00 */
[----:B------:R1:W-:Y:S04]  /*d170*/  STL.64 [R1+0x40], R226 ;  /* 0x000040e201007387 */ /* 0x0003e80000100a00 */
[----:B-1----:R-:W3:Y:S04]  /*d180*/  LDL.64 R226, [R1+0x10] ;  /* 0x0000100001e27983 */ /* 0x002ee80000100a00 */
[----:B------:R-:W-:Y:S04]  /*d190*/  STL.64 [R1+0x38], R224 ;  /* 0x000038e001007387 */ /* 0x000fe80000100a00 */
[----:B------:R1:W-:Y:S04]  /*d1a0*/  STL.64 [R1+0x30], R220 ;  /* 0x000030dc01007387 */ /* 0x0003e80000100a00 */
[----:B-1----:R-:W4:Y:S01]  /*d1b0*/  LDL.64 R220, [R1+0x18] ;  /* 0x0000180001dc7983 */ /* 0x002f220000100a00 */
[----:B------:R-:W-:Y:S01]  /*d1c0*/  FMNMX3.FTZ R6, R2, R24, R5, !PT ;  /* 0x0000001802067276 */ /* 0x000fe20007810005 */
[----:B------:R-:W-:Y:S01]  /*d1d0*/  IMAD.SHL.U32 R105, R183, 0x4, RZ ;  /* 0x00000004b7697824 */ /* 0x000fe200078e00ff */
[----:B------:R-:W-:Y:S01]  /*d1e0*/  FMNMX3.FTZ R11, R0, R8, R4, !PT ;  /* 0x00000008000b7276 */ /* 0x000fe20007810004 */
[----:B------:R-:W-:Y:S01]  /*d1f0*/  UIADD3 UR18, UPT, UPT, UR20, -0x61c88647, URZ ;  /* 0x9e3779b914127890 */ /* 0x000fe2000fffe0ff */
[----:B------:R-:W-:Y:S01]  /*d200*/  FMNMX3.FTZ R6, R6, R13, R9, !PT ;  /* 0x0000000d06067276 */ /* 0x000fe20007810009 */
[----:B------:R-:W-:Y:S01]  /*d210*/  UIADD3 UR15, UPT, UPT, UR20, 0x3c6ef372, URZ ;  /* 0x3c6ef372140f7890 */ /* 0x000fe2000fffe0ff */
[----:B------:R-:W-:Y:S01]  /*d220*/  FMNMX3.FTZ R14, R36, R222, R94, !PT ;  /* 0x000000de240e7276 */ /* 0x000fe2000781005e */
[----:B------:R-:W-:Y:S01]  /*d230*/  UIADD3 UR19, UPT, UPT, UR21, 0x76cf5d0a, URZ ;  /* 0x76cf5d0a15137890 */ /* 0x000fe2000fffe0ff */
[----:B------:R-:W-:Y:S01]  /*d240*/  FMNMX3.FTZ R6, R6, R185, R179, !PT ;  /* 0x000000b906067276 */ /* 0x000fe200078100b3 */
[----:B------:R-:W-:Y:S01]  /*d250*/  UIADD3 UR13, UPT, UPT, UR21, 0x32370b8f, URZ ;  /* 0x32370b8f150d7890 */ /* 0x000fe2000fffe0ff */
[----:B------:R-:W-:Y:S01]  /*d260*/  FMNMX3.FTZ R14, R14, R111, R193, !PT ;  /* 0x0000006f0e0e7276 */ /* 0x000fe200078100c1 */
[----:B------:R-:W-:Y:S01]  /*d270*/  UIADD3 UR10, UPT, UPT, UR20, -0x255992d5, URZ ;  /* 0xdaa66d2b140a7890 */ /* 0x000fe2000fffe0ff */
[----:B------:R-:W-:Y:S01]  /*d280*/  FMNMX3.FTZ R6, R6, R181, R28, !PT ;  /* 0x000000b506067276 */ /* 0x000fe2000781001c */
[----:B------:R-:W-:Y:S01]  /*d290*/  UIADD3 UR4, UPT, UPT, UR20, 0x78dde6e4, URZ ;  /* 0x78dde6e414047890 */ /* 0x000fe2000fffe0ff */
[----:B------:R-:W-:Y:S01]  /*d2a0*/  FMNMX3.FTZ R15, R14, R91, R187, !PT ;  /* 0x0000005b0e0f7276 */ /* 0x000fe200078100bb */
[----:B------:R-:W-:Y:S01]  /*d2b0*/  UIADD3 UR11, UPT, UPT, UR21, -0x56f99767, URZ ;  /* 0xa9066899150b7890 */ /* 0x000fe2000fffe0ff */
[----:B------:R-:W-:Y:S01]  /*d2c0*/  FMNMX3.FTZ R6, R6, R127, R95, !PT ;  /* 0x0000007f06067276 */ /* 0x000fe2000781005f */
[----:B------:R-:W-:Y:S01]  /*d2d0*/  UIADD3 UR12, UPT, UPT, UR21, -0x126145ec, URZ ;  /* 0xed9eba14150c7890 */ /* 0x000fe2000fffe0ff */
[----:B------:R-:W-:Y:S01]  /*d2e0*/  FMNMX3.FTZ R15, R15, R17, R16, !PT ;  /* 0x000000110f0f7276 */ /* 0x000fe20007810010 */
[----:B------:R-:W-:Y:S01]  /*d2f0*/  UIADD3 UR22, UPT, UPT, UR21, 0x646e171e, URZ ;  /* 0x646e171e15167890 */ /* 0x000fe2000fffe0ff */
        /* <DEDUP_REMOVED lines=22> */
[----:B------:R-:W-:Y:S01]  /*d460*/  FMNMX3.FTZ R14, R15, R164, R130, !PT ;  /* 0x000000a40f0e7276 */ /* 0x000fe20007810082 */
[----:B------:R-:W1:Y:S01]  /*d470*/  SHFL.BFLY PT, R6, R7, 0x2, 0x1f ;  /* 0x0c401f0007067f89 */ /* 0x000e6200000e0000 */
[----:B------:R-:W-:Y:S02]  /*d480*/  FMNMX3.FTZ R11, R11, R40, R33, !PT ;  /* 0x000000280b0b7276 */ /* 0x000fe40007810021 */
[----:B------:R-:W-:-:S02]  /*d490*/  FMNMX3.FTZ R15, R14, R121, R119, !PT ;  /* 0x000000790e0f7276 */ /* 0x000fc40007810077 */
[----:B------:R-:W-:Y:S02]  /*d4a0*/  FMNMX3.FTZ R11, R11, R58, R53, !PT ;  /* 0x0000003a0b0b7276 */ /* 0x000fe40007810035 */
[----:B------:R-:W-:Y:S02]  /*d4b0*/  FMNMX3.FTZ R15, R15, R123, R246, !PT ;  /* 0x0000007b0f0f7276 */ /* 0x000fe400078100f6 */
[----:B------:R-:W-:Y:S02]  /*d4c0*/  FMNMX3.FTZ R11, R11, R41, R48, !PT ;  /* 0x000000290b0b7276 */ /* 0x000fe40007810030 */
[----:B------:R-:W-:Y:S02]  /*d4d0*/  FMNMX3.FTZ R14, R3, R206, R98, !PT ;  /* 0x000000ce030e7276 */ /* 0x000fe40007810062 */
[----:B------:R-:W-:-:S05]  /*d4e0*/  FMNMX3.FTZ R11, R11, R49, R56, !PT ;  /* 0x000000310b0b7276 */ /* 0x000fca0007810038 */
[----:B------:R-:W1:Y:S02]  /*d4f0*/  SHFL.BFLY PT, R10, R11, 0x2, 0x1f ;  /* 0x0c401f000b0a7f89 */ /* 0x000e6400000e0000 */
[----:B-1----:R-:W-:-:S05]  /*d500*/  FMNMX.FTZ R6, R7, R6, !PT ;  /* 0x0000000607067209 */ /* 0x002fca0007810000 */
[----:B------:R-:W1:Y:S01]  /*d510*/  SHFL.BFLY PT, R25, R6, 0x1, 0x1f ;  /* 0x0c201f0006197f89 */ /* 0x000e6200000e0000 */
[----:B------:R-:W-:Y:S02]  /*d520*/  FMNMX.FTZ R10, R11, R10, !PT ;  /* 0x0000000a0b0a7209 */ /* 0x000fe40007810000 */
[----:B-1----:R-:W-:Y:S02]  /*d530*/  FMNMX.FTZ R25, R6, R25, !PT ;  /* 0x0000001906197209 */ /* 0x002fe40007810000 */
[----:B------:R-:W-:Y:S02]  /*d540*/  FMNMX3.FTZ R6, R15, R188, R204, !PT ;  /* 0x000000bc0f067276 */ /* 0x000fe400078100cc */
[C---:B------:R-:W-:Y:S01]  /*d550*/  FSETP.NEU.FTZ.AND P1, PT, R25.reuse, -INF , PT ;  /* 0xff8000001900780b */ /* 0x040fe20003f3d000 */
[C---:B------:R-:W-:Y:S01]  /*d560*/  FMUL.FTZ R87, R25.reuse, UR9 ;  /* 0x0000000919577c20 */ /* 0x040fe20008410000 */
[----:B------:R-:W-:Y:S02]  /*d570*/  FMNMX3.FTZ R6, R6, R168, R165, !PT ;  /* 0x000000a806067276 */ /* 0x000fe400078100a5 */
[----:B------:R-:W-:-:S02]  /*d580*/  FSEL R97, R25, RZ, P1 ;  /* 0x000000ff19617208 */ /* 0x000fc40000800000 */
[----:B------:R-:W-:Y:S02]  /*d590*/  FSEL R87, R87, RZ, P1 ;  /* 0x000000ff57577208 */ /* 0x000fe40000800000 */
[----:B------:R-:W-:Y:S01]  /*d5a0*/  FMNMX3.FTZ R6, R6, R166, R117, !PT ;  /* 0x000000a606067276 */ /* 0x000fe20007810075 */
[----:B------:R-:W-:Y:S01]  /*d5b0*/  FADD.FTZ R97, R2, -R97 ;  /* 0x8000006102617221 */ /* 0x000fe20000010000 */
[----:B------:R-:W-:Y:S02]  /*d5c0*/  IMAD.U32 R2, RZ, RZ, UR8 ;  /* 0x00000008ff027e24 */ /* 0x000fe4000f8e00ff */
[----:B------:R-:W-:Y:S01]  /*d5d0*/  FFMA.FTZ R86, R24, UR9, -R87 ;  /* 0x0000000918567c23 */ /* 0x000fe20008010857 */
[----:B------:R-:W-:Y:S01]  /*d5e0*/  FMNMX3.FTZ R6, R6, R54, R47, !PT ;  /* 0x0000003606067276 */ /* 0x000fe2000781002f */
[--C-:B------:R-:W-:Y:S01]  /*d5f0*/  FFMA.FTZ R61, R5, UR9, -R87.reuse ;  /* 0x00000009053d7c23 */ /* 0x100fe20008010857 */
[--C-:B------:R-:W-:Y:S01]  /*d600*/  FFMA.FTZ R31, R13, UR9, -R87.reuse ;  /* 0x000000090d1f7c23 */ /* 0x100fe20008010857 */
[----:B------:R-:W-:Y:S01]  /*d610*/  FFMA.FTZ R30, R9, UR9, -R87 ;  /* 0x00000009091e7c23 */ /* 0x000fe20008010857 */
[----:B------:R-:W-:Y:S01]  /*d620*/  FMNMX3.FTZ R6, R6, R44, R45, !PT ;  /* 0x0000002c06067276 */ /* 0x000fe2000781002d */
[----:B------:R-:W-:Y:S01]  /*d630*/  MUFU.EX2 R86, R86 ;  /* 0x0000005600567308 */ /* 0x000fe20000000800 */
[----:B------:R-:W-:Y:S01]  /*d640*/  LEA R2, R2, UR8, 0x10 ;  /* 0x0000000802027c11 */ /* 0x000fe2000f8e80ff */
[----:B------:R-:W-:Y:S01]  /*d650*/  FMUL.FTZ R97, R97, UR9 ;  /* 0x0000000961617c20 */ /* 0x000fe20008410000 */
[----:B------:R-:W-:Y:S01]  /*d660*/  FMNMX3.FTZ R6, R6, R52, R57, !PT ;  /* 0x0000003406067276 */ /* 0x000fe20007810039 */
[----:B------:R-:W-:-:S03]  /*d670*/  FFMA.FTZ R28, R28, UR9, -R87 ;  /* 0x000000091c1c7c23 */ /* 0x000fc60008010857 */
[----:B------:R-:W-:Y:S01]  /*d680*/  FMNMX3.FTZ R6, R6, R64, R67, !PT ;  /* 0x0000004006067276 */ /* 0x000fe20007810043 */
[----:B------:R-:W-:Y:S03]  /*d690*/  MUFU.EX2 R61, R61 ;  /* 0x0000003d003d7308 */ /* 0x000fe60000000800 */
[----:B------:R-:W-:-:S04]  /*d6a0*/  FMNMX3.FTZ R6, R6, R70, R75, !PT ;  /* 0x0000004606067276 */ /* 0x000fc8000781004b */
[----:B------:R-:W-:Y:S01]  /*d6b0*/  FMNMX3.FTZ R6, R6, R72, R81, !PT ;  /* 0x0000004806067276 */ /* 0x000fe20007810051 */
[----:B------:R-:W-:Y:S04]  /*d6c0*/  MUFU.EX2 R31, R31 ;  /* 0x0000001f001f7308 */ /* 0x000fe80000000800 */
[----:B------:R-:W-:Y:S04]  /*d6d0*/  SHFL.BFLY PT, R9, R6, 0x2, 0x1f ;  /* 0x0c401f0006097f89 */ /* 0x000fe800000e0000 */
[----:B------:R-:W-:Y:S08]  /*d6e0*/  MUFU.EX2 R30, R30 ;  /* 0x0000001e001e7308 */ /* 0x000ff00000000800 */
[----:B------:R-:W1:Y:S08]  /*d6f0*/  MUFU.EX2 R97, R97 ;  /* 0x0000006100617308 */ /* 0x000e700000000800 */
[----:B------:R-:W-:Y:S01]  /*d700*/  MUFU.EX2 R28, R28 ;  /* 0x0000001c001c7308 */ /* 0x000fe20000000800 */
[-C--:B-1----:R-:W-:Y:S01]  /*d710*/  FMUL.FTZ R140, R140, R97.reuse ;  /* 0x000000618c8c7220 */ /* 0x082fe20000410000 */
[-C--:B------:R-:W-:Y:S01]  /*d720*/  FMUL.FTZ R141, R141, R97.reuse ;  /* 0x000000618d8d7220 */ /* 0x080fe20000410000 */
[-C--:B------:R-:W-:Y:S01]  /*d730*/  FMUL.FTZ R136, R136, R97.reuse ;  /* 0x0000006188887220 */ /* 0x080fe20000410000 */
[-C--:B------:R-:W-:Y:S01]  /*d740*/  FMUL.FTZ R137, R137, R97.reuse ;  /* 0x0000006189897220 */ /* 0x080fe20000410000 */
[-C--:B------:R-:W-:Y:S01]  /*d750*/  FMUL.FTZ R148, R148, R97.reuse ;  /* 0x0000006194947220 */ /* 0x080fe20000410000 */
[-C--:B------:R-:W-:Y:S01]  /*d760*/  FMUL.FTZ R149, R149, R97.reuse ;  /* 0x0000006195957220 */ /* 0x080fe20000410000 */
[-C--:B------:R-:W-:Y:S01]  /*d770*/  FMUL.FTZ R144, R144, R97.reuse ;  /* 0x0000006190907220 */ /* 0x080fe20000410000 */
[----:B------:R-:W-:Y:S01]  /*d780*/  FMUL.FTZ R145, R145, R97 ;  /* 0x0000006191917220 */ /* 0x000fe20000410000 */
[----:B----4-:R-:W-:-:S05]  /*d790*/  LOP3.LUT R76, R105, UR21, R221, 0x96, !PT ;  /* 0x00000015694c7c12 */ /* 0x010fca000f8e96dd */
[----:B------:R-:W-:-:S05]  /*d7a0*/  IMAD.WIDE.U32 R76, R76, -0x326172a9, RZ ;  /* 0xcd9e8d574c4c7825 */ /* 0x000fca00078e00ff */
[----:B------:R-:W-:Y:S02]  /*d7b0*/  LOP3.LUT R7, R208, UR18, R77, 0x96, !PT ;  /* 0x00000012d0077c12 */ /* 0x000fe4000f8e964d */
[C---:B------:R-:W-:Y:S02]  /*d7c0*/  LOP3.LUT R26, R76.reuse, UR15, R251, 0x96, !PT ;  /* 0x0000000f4c1a7c12 */ /* 0x040fe4000f8e96fb */
[----:B------:R-:W-:Y:S01]  /*d7d0*/  LOP3.LUT R76, R76, UR15, R233, 0x96, !PT ;  /* 0x0000000f4c4c7c12 */ /* 0x000fe2000f8e96e9 */
[----:B------:R-:W-:-:S04]  /*d7e0*/  IMAD.WIDE.U32 R84, R7, -0x2daee0ad, RZ ;  /* 0xd2511f5307547825 */ /* 0x000fc800078e00ff */
[----:B------:R-:W-:Y:S01]  /*d7f0*/  IMAD.WIDE.U32 R26, R26, -0x2daee0ad, RZ ;  /* 0xd2511f531a1a7825 */ /* 0x000fe200078e00ff */
[----:B--2---:R-:W-:-:S04]  /*d800*/  LOP3.LUT R7, R230, UR19, R85, 0x96, !PT ;  /* 0x00000013e6077c12 */ /* 0x004fc8000f8e9655 */
[----:B------:R-:W-:Y:S01]  /*d810*/  LOP3.LUT R84, R84, UR13, R27, 0x96, !PT ;  /* 0x0000000d54547c12 */ /* 0x000fe2000f8e961b */
[----:B------:R-:W-:Y:S02]  /*d820*/  IMAD.WIDE.U32 R18, R7, -0x326172a9, RZ ;  /* 0xcd9e8d5707127825 */ /* 0x000fe400078e00ff */
[----:B------:R-:W1:Y:S02]  /*d830*/  SHFL.BFLY PT, R7, R10, 0x1, 0x1f ;  /* 0x0c201f000a077f89 */ /* 0x000e6400000e0000 */
[----:B------:R-:W-:Y:S01]  /*d840*/  IMAD.WIDE.U32 R84, R84, -0x326172a9, RZ ;  /* 0xcd9e8d5754547825 */ /* 0x000fe200078e00ff */
[----:B------:R-:W-:-:S04]  /*d850*/  LOP3.LUT R11, R250, UR10, R19, 0x96, !PT ;  /* 0x0000000afa0b7c12 */ /* 0x000fc8000f8e9613 */
[----:B------:R-:W-:Y:S01]  /*d860*/  LOP3.LUT R18, R18, UR4, R85, 0x96, !PT ;  /* 0x0000000412127c12 */ /* 0x000fe2000f8e9655 */
[----:B------:R-:W-:Y:S01]  /*d870*/  IMAD.WIDE.U32 R38, R11, -0x2daee0ad, RZ ;  /* 0xd2511f530b267825 */ /* 0x000fe200078e00ff */
[----:B------:R-:W-:-:S03]  /*d880*/  FMNMX3.FTZ R11, R14, R191, R189, !PT ;  /* 0x000000bf0e0b7276 */ /* 0x000fc600078100bd */
[----:B------:R-:W-:Y:S01]  /*d890*/  IMAD.WIDE.U32 R18, R18, -0x2daee0ad, RZ ;  /* 0xd2511f5312127825 */ /* 0x000fe200078e00ff */
[----:B------:R-:W-:-:S04]  /*d8a0*/  LOP3.LUT R26, R26, UR12, R39, 0x96, !PT ;  /* 0x0000000c1a1a7c12 */ /* 0x000fc8000f8e9627 */
[----:B------:R-:W-:Y:S01]  /*d8b0*/  LOP3.LUT R38, R38, UR11, R19, 0x96, !PT ;  /* 0x0000000b26267c12 */ /* 0x000fe2000f8e9613 */
[----:B------:R-:W-:-:S04]  /*d8c0*/  IMAD.WIDE.U32 R26, R26, -0x326172a9, RZ ;  /* 0xcd9e8d571a1a7825 */ /* 0x000fc800078e00ff */
[----:B------:R-:W-:Y:S01]  /*d8d0*/  IMAD.WIDE.U32 R38, R38, -0x326172a9, RZ ;  /* 0xcd9e8d5726267825 */ /* 0x000fe200078e00ff */
[----:B-1----:R-:W-:Y:S02]  /*d8e0*/  FMNMX.FTZ R24, R10, R7, !PT ;  /* 0x000000070a187209 */ /* 0x002fe40007810000 */
[----:B------:R-:W-:Y:S02]  /*d8f0*/  FMNMX3.FTZ R10, R11, R122, R115, !PT ;  /* 0x0000007a0b0a7276 */ /* 0x000fe40007810073 */
[C---:B------:R-:W-:Y:S01]  /*d900*/  FSETP.NEU.FTZ.AND P0, PT, R24.reuse, -INF , PT ;  /* 0xff8000001800780b */ /* 0x040fe20003f1d000 */
[----:B------:R-:W-:Y:S01]  /*d910*/  FMUL.FTZ R59, R24, UR9 ;  /* 0x00000009183b7c20 */ /* 0x000fe20008410000 */
[----:B------:R-:W-:Y:S01]  /*d920*/  FMNMX3.FTZ R11, R10, R167, R131, !PT ;  /* 0x000000a70a0b7276 */ /* 0x000fe20007810083 */
[----:B------:R-:W-:Y:S01]  /*d930*/  IMAD.MOV.U32 R10, RZ, RZ, R38 ;  /* 0x000000ffff0a7224 */ /* 0x000fe200078e0026 */
[----:B------:R-:W-:Y:S02]  /*d940*/  PRMT R15, R38, 0x7771, RZ ;  /* 0x00007771260f7816 */ /* 0x000fe400000000ff */
[----:B------:R-:W-:-:S02]  /*d950*/  LOP3.LUT R5, R26, UR6, R39, 0x96, !PT ;  /* 0x000000061a057c12 */ /* 0x000fc4000f8e9627 */
[----:B------:R-:W-:Y:S02]  /*d960*/  LOP3.LUT R10, R10, 0xff, RZ, 0xc0, !PT ;  /* 0x000000ff0a0a7812 */ /* 0x000fe400078ec0ff */
[----:B------:R-:W-:Y:S02]  /*d970*/  FMNMX3.FTZ R11, R11, R128, R124, !PT ;  /* 0x000000800b0b7276 */ /* 0x000fe4000781007c */
[----:B------:R-:W-:Y:S02]  /*d980*/  FSEL R59, R59, RZ, P0 ;  /* 0x000000ff3b3b7208 */ /* 0x000fe40000000000 */
[----:B------:R-:W-:Y:S02]  /*d990*/  PRMT R15, R10, 0x5410, R15 ;  /* 0x000054100a0f7816 */ /* 0x000fe4000000000f */
[----:B------:R-:W-:Y:S01]  /*d9a0*/  LOP3.LUT R10, R5, 0xffff, RZ, 0xc0, !PT ;  /* 0x0000ffff050a7812 */ /* 0x000fe200078ec0ff */
[--C-:B------:R-:W-:Y:S01]  /*d9b0*/  FFMA.FTZ R82, R8, UR9, -R59.reuse ;  /* 0x0000000908527c23 */ /* 0x100fe2000801083b */
[----:B------:R-:W-:Y:S01]  /*d9c0*/  FMNMX3.FTZ R11, R11, R126, R244, !PT ;  /* 0x0000007e0b0b7276 */ /* 0x000fe200078100f4 */
[--C-:B------:R-:W-:Y:S01]  /*d9d0*/  FFMA.FTZ R29, R32, UR9, -R59.reuse ;  /* 0x00000009201d7c23 */ /* 0x100fe2000801083b */
[----:B------:R-:W-:Y:S01]  /*d9e0*/  PRMT R13, R38, 0x7773, RZ ;  /* 0x00007773260d7816 */ /* 0x000fe200000000ff */
[--C-:B------:R-:W-:Y:S01]  /*d9f0*/  FFMA.FTZ R32, R12, UR9, -R59.reuse ;  /* 0x000000090c207c23 */ /* 0x100fe2000801083b */
[----:B------:R-:W-:Y:S01]  /*da00*/  PRMT R14, R38, 0x7772, RZ ;  /* 0x00007772260e7816 */ /* 0x000fe200000000ff */
[--C-:B------:R-:W-:Y:S01]  /*da10*/  FFMA.FTZ R38, R4, UR9, -R59.reuse ;  /* 0x0000000904267c23 */ /* 0x100fe2000801083b */
[----:B------:R-:W-:Y:S01]  /*da20*/  LOP3.LUT R7, R5, 0xff, RZ, 0xc0, !PT ;  /* 0x000000ff05077812 */ /* 0x000fe200078ec0ff */
[----:B------:R-:W-:Y:S01]  /*da30*/  MUFU.EX2 R82, R82 ;  /* 0x0000005200527308 */ /* 0x000fe20000000800 */
[----:B------:R-:W-:Y:S01]  /*da40*/  SHF.R.U32.HI R4, RZ, 0x8, R10 ;  /* 0x00000008ff047819 */ /* 0x000fe2000001160a */
[--C-:B------:R-:W-:Y:S01]  /*da50*/  FFMA.FTZ R99, R99, UR9, -R59.reuse ;  /* 0x0000000963637c23 */ /* 0x100fe2000801083b */
[----:B------:R-:W-:Y:S01]  /*da60*/  FMNMX3.FTZ R11, R11, R200, R198, !PT ;  /* 0x000000c80b0b7276 */ /* 0x000fe200078100c6 */
[--C-:B------:R-:W-:Y:S01]  /*da70*/  FFMA.FTZ R100, R177, UR9, -R59.reuse ;  /* 0x00000009b1647c23 */ /* 0x100fe2000801083b */
[----:B------:R-:W-:Y:S01]  /*da80*/  PRMT R7, R7, 0x5410, R4 ;  /* 0x0000541007077816 */ /* 0x000fe20000000004 */
[--C-:B------:R-:W-:Y:S01]  /*da90*/  FFMA.FTZ R90, R90, UR9, -R59.reuse ;  /* 0x000000095a5a7c23 */ /* 0x100fe2000801083b */
[----:B------:R-:W-:Y:S01]  /*daa0*/  FMNMX3.FTZ R4, R11, R186, R202, !PT ;  /* 0x000000ba0b047276 */ /* 0x000fe200078100ca */
[----:B------:R-:W1:Y:S01]  /*dab0*/  MUFU.EX2 R38, R38 ;  /* 0x0000002600267308 */ /* 0x000e620000000800 */
[----:B------:R-:W-:Y:S01]  /*dac0*/  PRMT R8, R5, 0x7632, R8 ;  /* 0x0000763205087816 */ /* 0x000fe20000000008 */
[----:B------:R-:W-:Y:S01]  /*dad0*/  FFMA.FTZ R103, R103, UR9, -R59 ;  /* 0x0000000967677c23 */ /* 0x000fe2000801083b */
[----:B------:R-:W-:Y:S01]  /*dae0*/  FMNMX3.FTZ R4, R4, R110, R21, !PT ;  /* 0x0000006e04047276 */ /* 0x000fe20007810015 */
[----:B------:R-:W-:Y:S01]  /*daf0*/  FFMA.FTZ R102, R102, UR9, -R59 ;  /* 0x0000000966667c23 */ /* 0x000fe2000801083b */
[----:B------:R-:W-:-:S02]  /*db00*/  SHF.R.U32.HI R5, RZ, 0x18, R5 ;  /* 0x00000018ff057819 */ /* 0x000fc40000011605 */
[----:B------:R-:W-:Y:S01]  /*db10*/  FMNMX3.FTZ R23, R4, R107, R112, !PT ;  /* 0x0000006b04177276 */ /* 0x000fe20007810070 */
[----:B------:R-:W-:Y:S01]  /*db20*/  MUFU.EX2 R29, R29 ;  /* 0x0000001d001d7308 */ /* 0x000fe20000000800 */
[----:B------:R-:W-:Y:S02]  /*db30*/  LOP3.LUT R8, R8, 0xff, RZ, 0xc0, !PT ;  /* 0x000000ff08087812 */ /* 0x000fe400078ec0ff */
[----:B------:R-:W-:Y:S02]  /*db40*/  FMNMX3.FTZ R23, R23, R35, R42, !PT ;  /* 0x0000002317177276 */ /* 0x000fe4000781002a */
[----:B------:R-:W-:Y:S02]  /*db50*/  FSEL R19, R24, RZ, P0 ;  /* 0x000000ff18137208 */ /* 0x000fe40000000000 */
[----:B------:R-:W-:Y:S01]  /*db60*/  FMNMX3.FTZ R23, R23, R43, R46, !PT ;  /* 0x0000002b17177276 */ /* 0x000fe2000781002e */
[----:B------:R-:W2:Y:S01]  /*db70*/  MUFU.EX2 R32, R32 ;  /* 0x0000002000207308 */ /* 0x000ea20000000800 */
[----:B------:R-:W-:Y:S01]  /*db80*/  PRMT R5, R8, 0x5410, R5 ;  /* 0x0000541008057816 */ /* 0x000fe20000000005 */
[----:B------:R-:W-:Y:S01]  /*db90*/  FADD.FTZ R96, R0, -R19 ;  /* 0x8000001300607221 */ /* 0x000fe20000010000 */
[----:B------:R-:W-:Y:S01]  /*dba0*/  FMNMX3.FTZ R23, R23, R51, R60, !PT ;  /* 0x0000003317177276 */ /* 0x000fe2000781003c */
[----:B------:R-:W-:Y:S01]  /*dbb0*/  VIADD R0, R218, 0x4020 ;  /* 0x00004020da007836 */ /* 0x000fe20000000000 */
[----:B------:R-:W-:Y:S01]  /*dbc0*/  HSET2.LE.AND R7, R7, R2, PT ;  /* 0x0000000207077233 */ /* 0x000fe20003803000 */
[----:B------:R-:W-:Y:S01]  /*dbd0*/  @P2 VIADD R0, R248, 0xffffffe0 ;  /* 0xffffffe0f8002836 */ /* 0x000fe20000000000 */
[----:B------:R-:W-:Y:S01]  /*dbe0*/  PRMT R13, R14, 0x5410, R13 ;  /* 0x000054100e0d7816 */ /* 0x000fe2000000000d */
[----:B------:R-:W-:Y:S01]  /*dbf0*/  FMUL.FTZ R96, R96, UR9 ;  /* 0x0000000960607c20 */ /* 0x000fe20008410000 */
[----:B------:R-:W-:Y:S01]  /*dc00*/  F2FP.BF16.F32.PACK_AB R12, R61, R86 ;  /* 0x000000563d0c723e */ /* 0x000fe200000010ff */
[----:B------:R-:W-:Y:S01]  /*dc10*/  MUFU.EX2 R99, R99 ;  /* 0x0000006300637308 */ /* 0x000fe20000000800 */
[----:B------:R-:W-:-:S02]  /*dc20*/  FMNMX3.FTZ R23, R23, R63, R66, !PT ;  /* 0x0000003f17177276 */ /* 0x000fc40007810042 */
[--C-:B------:R-:W-:Y:S02]  /*dc30*/  HSET2.LE.AND R14, R5, R2.reuse, PT ;  /* 0x00000002050e7233 */ /* 0x100fe40003803000 */
[----:B-1----:R-:W-:Y:S02]  /*dc40*/  F2FP.BF16.F32.PACK_AB R39, R38, R82 ;  /* 0x000000522627723e */ /* 0x002fe400000010ff */
[----:B------:R-:W-:Y:S01]  /*dc50*/  FMNMX.FTZ R26, R6, R9, !PT ;  /* 0x00000009061a7209 */ /* 0x000fe20007810000 */
[----:B------:R-:W1:Y:S01]  /*dc60*/  MUFU.EX2 R96, R96 ;  /* 0x0000006000607308 */ /* 0x000e620000000800 */
[----:B------:R-:W-:Y:S01]  /*dc70*/  LOP3.LUT R12, R12, R7, RZ, 0xc0, !PT ;  /* 0x000000070c0c7212 */ /* 0x000fe200078ec0ff */
[----:B------:R-:W4:Y:S01]  /*dc80*/  LDSM.16.MT88.4 R8, [R218+0x4000] ;  /* 0x00400000da08783b */ /* 0x000f220000004200 */
[----:B------:R-:W-:Y:S02]  /*dc90*/  LOP3.LUT R19, R13, 0xff00ff, RZ, 0xc0, !PT ;  /* 0x00ff00ff0d137812 */ /* 0x000fe400078ec0ff */
[----:B------:R-:W-:Y:S01]  /*dca0*/  FMNMX3.FTZ R23, R23, R69, R74, !PT ;  /* 0x0000004517177276 */ /* 0x000fe2000781004a */
[----:B------:R-:W-:Y:S01]  /*dcb0*/  LDSM.16.MT88.4 R4, [R0] ;  /* 0x000000000004783b */ /* 0x000fe20000004200 */
[----:B------:R-:W-:Y:S01]  /*dcc0*/  LOP3.LUT R13, R39, R14, RZ, 0xc0, !PT ;  /* 0x0000000e270d7212 */ /* 0x000fe200078ec0ff */
[----:B------:R-:W-:Y:S01]  /*dcd0*/  MUFU.EX2 R100, R100 ;  /* 0x0000006400647308 */ /* 0x000fe20000000800 */
[----:B------:R-:W-:-:S02]  /*dce0*/  HSET2.LE.AND R14, R15, R2, PT ;  /* 0x000000020f0e7233 */ /* 0x000fc40003803000 */
[----:B------:R-:W-:Y:S02]  /*dcf0*/  HSET2.LE.AND R15, R19, R2, PT ;  /* 0x00000002130f7233 */ /* 0x000fe40003803000 */
[----:B--2---:R-:W-:Y:S02]  /*dd00*/  F2FP.BF16.F32.PACK_AB R34, R32, R29 ;  /* 0x0000001d2022723e */ /* 0x004fe400000010ff */
[----:B------:R-:W-:Y:S01]  /*dd10*/  FMNMX3.FTZ R23, R23, R79, R80, !PT ;  /* 0x0000004f17177276 */ /* 0x000fe20007810050 */
[----:B------:R-:W-:Y:S01]  /*dd20*/  MUFU.EX2 R90, R90 ;  /* 0x0000005a005a7308 */ /* 0x000fe20000000800 */
[----:B------:R-:W-:Y:S01]  /*dd30*/  F2FP.BF16.F32.PACK_AB R19, R30, R31 ;  /* 0x0000001f1e13723e */ /* 0x000fe200000010ff */
[-C--:B-1----:R-:W-:Y:S01]  /*dd40*/  FMUL.FTZ R142, R142, R96.reuse ;  /* 0x000000608e8e7220 */ /* 0x082fe20000410000 */
[----:B------:R-:W-:Y:S01]  /*dd50*/  LOP3.LUT R15, R34, R15, RZ, 0xc0, !PT ;  /* 0x0000000f220f7212 */ /* 0x000fe200078ec0ff */
[----:B------:R-:W-:Y:S01]  /*dd60*/  FMUL.FTZ R143, R143, R96 ;  /* 0x000000608f8f7220 */ /* 0x000fe20000410000 */
[----:B------:R-:W1:Y:S01]  /*dd70*/  SHFL.BFLY PT, R34, R23, 0x2, 0x1f ;  /* 0x0c401f0017227f89 */ /* 0x000e6200000e0000 */
[----:B------:R-:W-:Y:S01]  /*dd80*/  LOP3.LUT R14, R19, R14, RZ, 0xc0, !PT ;  /* 0x0000000e130e7212 */ /* 0x000fe200078ec0ff */
[-C--:B------:R-:W-:Y:S01]  /*dd90*/  FMUL.FTZ R138, R138, R96.reuse ;  /* 0x000000608a8a7220 */ /* 0x080fe20000410000 */
[----:B------:R-:W-:Y:S01]  /*dda0*/  LOP3.LUT R19, R84, UR7, R27, 0x96, !PT ;  /* 0x0000000754137c12 */ /* 0x000fe2000f8e961b */
[----:B------:R-:W-:Y:S01]  /*ddb0*/  FMUL.FTZ R139, R139, R96 ;  /* 0x000000608b8b7220 */ /* 0x000fe20000410000 */
[----:B------:R-:W2:Y:S01]  /*ddc0*/  SHFL.BFLY PT, R27, R26, 0x1, 0x1f ;  /* 0x0c201f001a1b7f89 */ /* 0x000ea200000e0000 */
[----:B------:R-:W-:Y:S01]  /*ddd0*/  LOP3.LUT R39, R210, UR18, R77, 0x96, !PT ;  /* 0x00000012d2277c12 */ /* 0x000fe2000f8e964d */
[----:B------:R-:W-:-:S04]  /*dde0*/  IMAD.WIDE.U32 R76, R76, -0x2daee0ad, RZ ;  /* 0xd2511f534c4c7825 */ /* 0x000fc800078e00ff */
[-C--:B------:R-:W-:Y:S01]  /*ddf0*/  FMUL.FTZ R150, R150, R96.reuse ;  /* 0x0000006096967220 */ /* 0x080fe20000410000 */
[-C--:B------:R-:W-:Y:S01]  /*de00*/  FMUL.FTZ R151, R151, R96.reuse ;  /* 0x0000006097977220 */ /* 0x080fe20000410000 */
[----:B------:R-:W-:Y:S01]  /*de10*/  FMUL.FTZ R146, R146, R96 ;  /* 0x0000006092927220 */ /* 0x000fe20000410000 */
[----:B------:R-:W-:-:S04]  /*de20*/  IMAD.WIDE.U32 R84, R39, -0x2daee0ad, RZ ;  /* 0xd2511f5327547825 */ /* 0x000fc800078e00ff */
[----:B------:R-:W-:Y:S01]  /*de30*/  FMUL.FTZ R147, R147, R96 ;  /* 0x0000006093937220 */ /* 0x000fe20000410000 */
[----:B------:R-:W-:Y:S01]  /*de40*/  MUFU.EX2 R103, R103 ;  /* 0x0000006700677308 */ /* 0x000fe20000000800 */
[----:B---3--:R-:W-:Y:S02]  /*de50*/  LOP3.LUT R73, R226, UR19, R85, 0x96, !PT ;  /* 0x00000013e2497c12 */ /* 0x008fe4000f8e9655 */
[----:B------:R-:W-:Y:S01]  /*de60*/  LOP3.LUT R39, R84, UR13, R77, 0x96, !PT ;  /* 0x0000000d54277c12 */ /* 0x000fe2000f8e964d */
[----:B----4-:R-:W-:Y:S02]  /*de70*/  HMMA.16816.F32.BF16 R140, R12, R8, R140 ;  /* 0x000000080c8c723c */ /* 0x010fe4000004188c */
[----:B------:R-:W-:Y:S02]  /*de80*/  IMAD.WIDE.U32 R84, R73, -0x326172a9, RZ ;  /* 0xcd9e8d5749547825 */ /* 0x000fe400078e00ff */
[----:B------:R-:W-:Y:S01]  /*de90*/  MUFU.EX2 R102, R102 ;  /* 0x0000006600667308 */ /* 0x000fe20000000800 */
[----:B-1----:R-:W-:-:S02]  /*dea0*/  FMNMX.FTZ R34, R23, R34, !PT ;  /* 0x0000002217227209 */ /* 0x002fc40007810000 */
[----:B--2---:R-:W-:Y:S01]  /*deb0*/  FMNMX.FTZ R26, R26, R27, !PT ;  /* 0x0000001b1a1a7209 */ /* 0x004fe20007810000 */
[----:B------:R-:W-:Y:S02]  /*dec0*/  HMMA.16816.F32.BF16 R136, R12, R10, R136 ;  /* 0x0000000a0c88723c */ /* 0x000fe40000041888 */
[----:B------:R-:W1:Y:S01]  /*ded0*/  SHFL.BFLY PT, R27, R34, 0x1, 0x1f ;  /* 0x0c201f00221b7f89 */ /* 0x000e6200000e0000 */
[C---:B------:R-:W-:Y:S01]  /*dee0*/  FSETP.NEU.FTZ.AND P1, PT, R26.reuse, -INF , PT ;  /* 0xff8000001a00780b */ /* 0x040fe20003f3d000 */
[----:B------:R-:W-:-:S04]  /*def0*/  FMUL.FTZ R171, R26, UR9 ;  /* 0x000000091aab7c20 */ /* 0x000fc80008410000 */
[----:B------:R-:W-:Y:S01]  /*df00*/  HMMA.16816.F32.BF16 R148, R12, R4, R148 ;  /* 0x000000040c94723c */ /* 0x000fe20000041894 */
[----:B------:R-:W-:-:S05]  /*df10*/  FSEL R171, R171, RZ, P1 ;  /* 0x000000ffabab7208 */ /* 0x000fca0000800000 */
[--C-:B------:R-:W-:Y:S01]  /*df20*/  FFMA.FTZ R113, R94, UR9, -R171.reuse ;  /* 0x000000095e717c23 */ /* 0x100fe200080108ab */
[----:B------:R-:W-:Y:S01]  /*df30*/  FFMA.FTZ R111, R111, UR9, -R171 ;  /* 0x000000096f6f7c23 */ /* 0x000fe200080108ab */
[----:B------:R-:W-:Y:S01]  /*df40*/  HMMA.16816.F32.BF16 R144, R12, R6, R144 ;  /* 0x000000060c90723c */ /* 0x000fe20000041890 */
[----:B------:R-:W-:Y:S01]  /*df50*/  IMAD.WIDE.U32 R14, R39, -0x326172a9, RZ ;  /* 0xcd9e8d57270e7825 */ /* 0x000fe200078e00ff */
[----:B------:R-:W-:-:S03]  /*df60*/  LOP3.LUT R12, R232, UR10, R85, 0x96, !PT ;  /* 0x0000000ae80c7c12 */ /* 0x000fc6000f8e9655 */
[--C-:B------:R-:W-:Y:S01]  /*df70*/  FFMA.FTZ R94, R193, UR9, -R171.reuse ;  /* 0x00000009c15e7c23 */ /* 0x100fe200080108ab */
[----:B------:R-:W-:Y:S01]  /*df80*/  FFMA.FTZ R222, R222, UR9, -R171 ;  /* 0x00000009dede7c23 */ /* 0x000fe200080108ab */
[----:B------:R-:W-:Y:S01]  /*df90*/  MUFU.EX2 R111, R111 ;  /* 0x0000006f006f7308 */ /* 0x000fe20000000800 */
[----:B------:R-:W-:Y:S01]  /*dfa0*/  LOP3.LUT R84, R84, UR4, R15, 0x96, !PT ;  /* 0x0000000454547c12 */ /* 0x000fe2000f8e960f */
[----:B------:R-:W-:-:S04]  /*dfb0*/  IMAD.WIDE.U32 R12, R12, -0x2daee0ad, RZ ;  /* 0xd2511f530c0c7825 */ /* 0x000fc800078e00ff */
[----:B------:R-:W-:Y:S01]  /*dfc0*/  FFMA.FTZ R91, R91, UR9, -R171 ;  /* 0x000000095b5b7c23 */ /* 0x000fe200080108ab */
[----:B-1----:R-:W-:Y:S01]  /*dfd0*/  FMNMX.FTZ R27, R34, R27, !PT ;  /* 0x0000001b221b7209 */ /* 0x002fe20007810000 */
[----:B------:R-:W-:Y:S01]  /*dfe0*/  IMAD.WIDE.U32 R84, R84, -0x2daee0ad, RZ ;  /* 0xd2511f5354547825 */ /* 0x000fe200078e00ff */
[----:B------:R-:W-:Y:S01]  /*dff0*/  LOP3.LUT R76, R76, UR12, R13, 0x96, !PT ;  /* 0x0000000c4c4c7c12 */ /* 0x000fe2000f8e960d */
[----:B------:R-:W1:Y:S02]  /*e000*/  MUFU.EX2 R94, R94 ;  /* 0x0000005e005e7308 */ /* 0x000e640000000800 */
[C---:B------:R-:W-:Y:S01]  /*e010*/  FMUL.FTZ R169, R27.reuse, UR9 ;  /* 0x000000091ba97c20 */ /* 0x040fe20008410000 */
[----:B------:R-:W-:Y:S02]  /*e020*/  FSETP.NEU.FTZ.AND P0, PT, R27, -INF , PT ;  /* 0xff8000001b00780b */ /* 0x000fe40003f1d000 */
[----:B------:R-:W-:Y:S01]  /*e030*/  LOP3.LUT R12, R12, UR11, R85, 0x96, !PT ;  /* 0x0000000b0c0c7c12 */ /* 0x000fe2000f8e9655 */
[----:B------:R-:W-:Y:S01]  /*e040*/  IMAD.WIDE.U32 R76, R76, -0x326172a9, RZ ;  /* 0xcd9e8d574c4c7825 */ /* 0x000fe200078e00ff */
[----:B------:R-:W-:Y:S01]  /*e050*/  FSEL R169, R169, RZ, P0 ;  /* 0x000000ffa9a97208 */ /* 0x000fe20000000000 */
[----:B------:R-:W-:Y:S02]  /*e060*/  MUFU.EX2 R222, R222 ;  /* 0x000000de00de7308 */ /* 0x000fe40000000800 */
[----:B------:R-:W-:Y:S01]  /*e070*/  IMAD.WIDE.U32 R12, R12, -0x326172a9, RZ ;  /* 0xcd9e8d570c0c7825 */ /* 0x000fe200078e00ff */
[----:B------:R-:W-:-:S03]  /*e080*/  LOP3.LUT R73, R14, UR7, R77, 0x96, !PT ;  /* 0x000000070e497c12 */ /* 0x000fc6000f8e964d */
[--C-:B------:R-:W-:Y:S01]  /*e090*/  FFMA.FTZ R109, R98, UR9, -R169.reuse ;  /* 0x00000009626d7c23 */ /* 0x100fe200080108a9 */
[----:B------:R-:W-:Y:S01]  /*e0a0*/  FFMA.FTZ R101, R191, UR9, -R169 ;  /* 0x00000009bf657c23 */ /* 0x000fe200080108a9 */
[----:B------:R-:W-:Y:S01]  /*e0b0*/  IMAD.MOV.U32 R34, RZ, RZ, R12 ;  /* 0x000000ffff227224 */ /* 0x000fe200078e000c */
[----:B------:R-:W-:Y:S01]  /*e0c0*/  LOP3.LUT R14, R76, UR6, R13, 0x96, !PT ;  /* 0x000000064c0e7c12 */ /* 0x000fe2000f8e960d */
[--C-:B------:R-:W-:Y:S01]  /*e0d0*/  FFMA.FTZ R98, R189, UR9, -R169.reuse ;  /* 0x00000009bd627c23 */ /* 0x100fe200080108a9 */
[----:B------:R-:W-:Y:S01]  /*e0e0*/  PRMT R15, R12, 0x7771, RZ ;  /* 0x000077710c0f7816 */ /* 0x000fe200000000ff */
[----:B------:R-:W-:Y:S01]  /*e0f0*/  FFMA.FTZ R206, R206, UR9, -R169 ;  /* 0x00000009cece7c23 */ /* 0x000fe200080108a9 */
[C---:B------:R-:W-:Y:S01]  /*e100*/  PRMT R13, R12.reuse, 0x7773, RZ ;  /* 0x000077730c0d7816 */ /* 0x040fe200000000ff */
[----:B------:R-:W-:Y:S01]  /*e110*/  MUFU.EX2 R101, R101 ;  /* 0x0000006500657308 */ /* 0x000fe20000000800 */
[----:B------:R-:W-:Y:S01]  /*e120*/  PRMT R12, R12, 0x7772, RZ ;  /* 0x000077720c0c7816 */ /* 0x000fe200000000ff */
[----:B------:R-:W-:Y:S01]  /*e130*/  IMAD.WIDE.U32 R76, R19, -0x2daee0ad, RZ ;  /* 0xd2511f53134c7825 */ /* 0x000fe200078e00ff */
[----:B------:R-:W-:-:S03]  /*e140*/  LOP3.LUT R34, R34, 0xff, RZ, 0xc0, !PT ;  /* 0x000000ff22227812 */ /* 0x000fc600078ec0ff */
[----:B------:R-:W-:Y:S01]  /*e150*/  FFMA.FTZ R167, R167, UR9, -R169 ;  /* 0x00000009a7a77c23 */ /* 0x000fe200080108a9 */
[----:B------:R-:W-:Y:S01]  /*e160*/  PRMT R23, R14, 0x7632, R23 ;  /* 0x000076320e177816 */ /* 0x000fe20000000017 */
[----:B------:R-:W-:Y:S01]  /*e170*/  IMAD.MOV.U32 R88, RZ, RZ, R76 ;  /* 0x000000ffff587224 */ /* 0x000fe200078e004c */
[----:B------:R-:W-:Y:S01]  /*e180*/  PRMT R12, R12, 0x5410, R13 ;  /* 0x000054100c0c7816 */ /* 0x000fe2000000000d */
[----:B------:R-:W2:Y:S01]  /*e190*/  MUFU.EX2 R98, R98 ;  /* 0x0000006200627308 */ /* 0x000ea20000000800 */
[----:B------:R-:W-:Y:S01]  /*e1a0*/  PRMT R15, R34, 0x5410, R15 ;  /* 0x00005410220f7816 */ /* 0x000fe2000000000f */
[--C-:B------:R-:W-:Y:S01]  /*e1b0*/  FFMA.FTZ R122, R122, UR9, -R169.reuse ;  /* 0x000000097a7a7c23 */ /* 0x100fe200080108a9 */
[C---:B------:R-:W-:Y:S01]  /*e1c0*/  LOP3.LUT R13, R14.reuse, 0xffff, RZ, 0xc0, !PT ;  /* 0x0000ffff0e0d7812 */ /* 0x040fe200078ec0ff */
[----:B------:R-:W-:Y:S01]  /*e1d0*/  FFMA.FTZ R115, R115, UR9, -R169 ;  /* 0x0000000973737c23 */ /* 0x000fe200080108a9 */
[----:B------:R-:W-:Y:S02]  /*e1e0*/  LOP3.LUT R34, R14, 0xff, RZ, 0xc0, !PT ;  /* 0x000000ff0e227812 */ /* 0x000fe400078ec0ff */
[----:B------:R-:W-:Y:S01]  /*e1f0*/  SHF.R.U32.HI R39, RZ, 0x18, R14 ;  /* 0x00000018ff277819 */ /* 0x000fe2000001160e */
[----:B------:R-:W3:Y:S01]  /*e200*/  MUFU.EX2 R113, R113 ;  /* 0x0000007100717308 */ /* 0x000ee20000000800 */
[----:B------:R-:W-:-:S02]  /*e210*/  LOP3.LUT R14, R23, 0xff, RZ, 0xc0, !PT ;  /* 0x000000ff170e7812 */ /* 0x000fc400078ec0ff */
[----:B------:R-:W-:Y:S02]  /*e220*/  FSEL R23, R26, RZ, P1 ;  /* 0x000000ff1a177208 */ /* 0x000fe40000800000 */
[----:B------:R-:W-:Y:S02]  /*e230*/  PRMT R39, R14, 0x5410, R39 ;  /* 0x000054100e277816 */ /* 0x000fe40000000027 */
[----:B------:R-:W-:Y:S01]  /*e240*/  FSEL R14, R27, RZ, P0 ;  /* 0x000000ff1b0e7208 */ /* 0x000fe20000000000 */
[----:B------:R-:W-:Y:S01]  /*e250*/  FADD.FTZ R189, R36, -R23 ;  /* 0x8000001724bd7221 */ /* 0x000fe20000010000 */
[----:B------:R-:W-:Y:S01]  /*e260*/  MUFU.EX2 R206, R206 ;  /* 0x000000ce00ce7308 */ /* 0x000fe20000000800 */
[----:B------:R-:W-:Y:S02]  /*e270*/  SHF.R.U32.HI R13, RZ, 0x8, R13 ;  /* 0x00000008ff0d7819 */ /* 0x000fe4000001160d */
[----:B------:R-:W-:Y:S01]  /*e280*/  FADD.FTZ R23, R3, -R14 ;  /* 0x8000000e03177221 */ /* 0x000fe20000010000 */
[----:B------:R-:W-:Y:S01]  /*e290*/  FMUL.FTZ R189, R189, UR9 ;  /* 0x00000009bdbd7c20 */ /* 0x000fe20008410000 */
[----:B------:R-:W-:-:S02]  /*e2a0*/  HSET2.LE.AND R14, R15, R2, PT ;  /* 0x000000020f0e7233 */ /* 0x000fc40003803000 */
[----:B------:R-:W-:Y:S01]  /*e2b0*/  FMUL.FTZ R23, R23, UR9 ;  /* 0x0000000917177c20 */ /* 0x000fe20008410000 */
[----:B------:R-:W4:Y:S01]  /*e2c0*/  MUFU.EX2 R109, R109 ;  /* 0x0000006d006d7308 */ /* 0x000f220000000800 */
[----:B------:R-:W-:Y:S02]  /*e2d0*/  LOP3.LUT R3, R12, 0xff00ff, RZ, 0xc0, !PT ;  /* 0x00ff00ff0c037812 */ /* 0x000fe400078ec0ff */
[----:B-1----:R-:W-:Y:S02]  /*e2e0*/  F2FP.BF16.F32.PACK_AB R15, R94, R111 ;  /* 0x0000006f5e0f723e */ /* 0x002fe400000010ff */
[----:B------:R-:W-:Y:S01]  /*e2f0*/  PRMT R13, R34, 0x5410, R13 ;  /* 0x00005410220d7816 */ /* 0x000fe2000000000d */
[----:B------:R-:W-:Y:S01]  /*e300*/  FFMA.FTZ R34, R187, UR9, -R171 ;  /* 0x00000009bb227c23 */ /* 0x000fe200080108ab */
[----:B------:R-:W-:Y:S01]  /*e310*/  LOP3.LUT R14, R15, R14, RZ, 0xc0, !PT ;  /* 0x0000000e0f0e7212 */ /* 0x000fe200078ec0ff */
[----:B------:R-:W1:Y:S01]  /*e320*/  MUFU.EX2 R189, R189 ;  /* 0x000000bd00bd7308 */ /* 0x000e620000000800 */
[----:B------:R-:W-:-:S02]  /*e330*/  HSET2.LE.AND R15, R3, R2, PT ;  /* 0x00000002030f7233 */ /* 0x000fc40003803000 */
[----:B--2---:R-:W-:Y:S02]  /*e340*/  F2FP.BF16.F32.PACK_AB R12, R98, R101 ;  /* 0x00000065620c723e */ /* 0x004fe400000010ff */
[----:B---3--:R-:W-:Y:S02]  /*e350*/  F2FP.BF16.F32.PACK_AB R3, R113, R222 ;  /* 0x000000de7103723e */ /* 0x008fe400000010ff */
[----:B------:R-:W-:Y:S01]  /*e360*/  LOP3.LUT R15, R12, R15, RZ, 0xc0, !PT ;  /* 0x0000000f0c0f7212 */ /* 0x000fe200078ec0ff */
[----:B------:R-:W2:Y:S01]  /*e370*/  MUFU.EX2 R23, R23 ;  /* 0x0000001700177308 */ /* 0x000ea20000000800 */
[--C-:B------:R-:W-:Y:S02]  /*e380*/  HSET2.LE.AND R12, R13, R2.reuse, PT ;  /* 0x000000020d0c7233 */ /* 0x100fe40003803000 */
[----:B------:R-:W-:Y:S01]  /*e390*/  HSET2.LE.AND R13, R39, R2, PT ;  /* 0x00000002270d7233 */ /* 0x000fe20003803000 */
[----:B------:R-:W-:Y:S01]  /*e3a0*/  FFMA.FTZ R39, R179, UR9, -R87 ;  /* 0x00000009b3277c23 */ /* 0x000fe20008010857 */
[----:B----4-:R-:W-:-:S02]  /*e3b0*/  F2FP.BF16.F32.PACK_AB R36, R109, R206 ;  /* 0x000000ce6d24723e */ /* 0x010fc400000010ff */
[----:B------:R-:W-:Y:S01]  /*e3c0*/  LOP3.LUT R12, R3, R12, RZ, 0xc0, !PT ;  /* 0x0000000c030c7212 */ /* 0x000fe200078ec0ff */
[----:B------:R-:W-:Y:S01]  /*e3d0*/  FFMA.FTZ R3, R181, UR9, -R87 ;  /* 0x00000009b5037c23 */ /* 0x000fe20008010857 */
[----:B------:R-:W-:Y:S01]  /*e3e0*/  LOP3.LUT R13, R36, R13, RZ, 0xc0, !PT ;  /* 0x0000000d240d7212 */ /* 0x000fe200078ec0ff */
[-C--:B-1----:R-:W-:Y:S01]  /*e3f0*/  FMUL.FTZ R156, R156, R189.reuse ;  /* 0x000000bd9c9c7220 */ /* 0x082fe20000410000 */
[-C--:B------:R-:W-:Y:S01]  /*e400*/  FMUL.FTZ R157, R157, R189.reuse ;  /* 0x000000bd9d9d7220 */ /* 0x080fe20000410000 */
[-C--:B------:R-:W-:Y:S01]  /*e410*/  FMUL.FTZ R160, R160, R189.reuse ;  /* 0x000000bda0a07220 */ /* 0x080fe20000410000 */
[-C--:B------:R-:W-:Y:S01]  /*e420*/  FMUL.FTZ R161, R161, R189.reuse ;  /* 0x000000bda1a17220 */ /* 0x080fe20000410000 */
[-C--:B------:R-:W-:Y:S01]  /*e430*/  FMUL.FTZ R132, R132, R189.reuse ;  /* 0x000000bd84847220 */ /* 0x080fe20000410000 */
[----:B------:R-:W-:Y:S01]  /*e440*/  FMUL.FTZ R133, R133, R189 ;  /* 0x000000bd85857220 */ /* 0x000fe20000410000 */
[----:B------:R-:W-:Y:S01]  /*e450*/  LOP3.LUT R18, R18, UR22, R77, 0x96, !PT ;  /* 0x0000001612127c12 */ /* 0x000fe2000f8e964d */
[-C--:B--2---:R-:W-:Y:S01]  /*e460*/  FMUL.FTZ R158, R158, R23.reuse ;  /* 0x000000179e9e7220 */ /* 0x084fe20000410000 */
[-C--:B------:R-:W-:Y:S01]  /*e470*/  FMUL.FTZ R159, R159, R23.reuse ;  /* 0x000000179f9f7220 */ /* 0x080fe20000410000 */
[-C--:B------:R-:W-:Y:S01]  /*e480*/  FMUL.FTZ R162, R162, R23.reuse ;  /* 0x00000017a2a27220 */ /* 0x080fe20000410000 */
[-C--:B------:R-:W-:Y:S01]  /*e490*/  FMUL.FTZ R163, R163, R23.reuse ;  /* 0x00000017a3a37220 */ /* 0x080fe20000410000 */
[-C--:B------:R-:W-:Y:S01]  /*e4a0*/  FMUL.FTZ R134, R134, R23.reuse ;  /* 0x0000001786867220 */ /* 0x080fe20000410000 */
[----:B------:R-:W-:Y:S01]  /*e4b0*/  FMUL.FTZ R135, R135, R23 ;  /* 0x0000001787877220 */ /* 0x000fe20000410000 */
[-C--:B------:R-:W-:Y:S01]  /*e4c0*/  FMUL.FTZ R152, R152, R189.reuse ;  /* 0x000000bd98987220 */ /* 0x080fe20000410000 */
[----:B------:R-:W-:Y:S01]  /*e4d0*/  FMUL.FTZ R153, R153, R189 ;  /* 0x000000bd99997220 */ /* 0x000fe20000410000 */
[-C--:B------:R-:W-:Y:S01]  /*e4e0*/  FMUL.FTZ R154, R154, R23.reuse ;  /* 0x000000179a9a7220 */ /* 0x080fe20000410000 */
[----:B------:R-:W-:Y:S01]  /*e4f0*/  FMUL.FTZ R155, R155, R23 ;  /* 0x000000179b9b7220 */ /* 0x000fe20000410000 */
[----:B------:R-:W-:Y:S01]  /*e500*/  HMMA.16816.F32.BF16 R156, R12, R4, R156 ;  /* 0x000000040c9c723c */ /* 0x000fe2000004189c */
[----:B------:R-:W-:Y:S01]  /*e510*/  PRMT R5, R18, 0x7632, R5 ;  /* 0x0000763212057816 */ /* 0x000fe20000000005 */
[----:B------:R-:W-:Y:S01]  /*e520*/  FFMA.FTZ R36, R185, UR9, -R87 ;  /* 0x00000009b9247c23 */ /* 0x000fe20008010857 */
[C---:B------:R-:W-:Y:S01]  /*e530*/  PRMT R77, R76.reuse, 0x7771, RZ ;  /* 0x000077714c4d7816 */ /* 0x040fe200000000ff */
[----:B------:R-:W1:Y:S01]  /*e540*/  MUFU.EX2 R3, R3 ;  /* 0x0000000300037308 */ /* 0x000e620000000800 */
[----:B------:R-:W-:-:S02]  /*e550*/  PRMT R108, R76, 0x7773, RZ ;  /* 0x000077734c6c7816 */ /* 0x000fc400000000ff */
[----:B------:R-:W-:Y:S01]  /*e560*/  PRMT R19, R76, 0x7772, RZ ;  /* 0x000077724c137816 */ /* 0x000fe200000000ff */
[C---:B------:R-:W-:Y:S01]  /*e570*/  HMMA.16816.F32.BF16 R160, R12.reuse, R6, R160 ;  /* 0x000000060ca0723c */ /* 0x040fe200000418a0 */
[C---:B------:R-:W-:Y:S01]  /*e580*/  LOP3.LUT R6, R18.reuse, 0xffff, RZ, 0xc0, !PT ;  /* 0x0000ffff12067812 */ /* 0x040fe200078ec0ff */
[----:B------:R-:W-:Y:S01]  /*e590*/  FFMA.FTZ R76, R175, UR9, -R59 ;  /* 0x00000009af4c7c23 */ /* 0x000fe2000801083b */
[----:B------:R-:W-:Y:S01]  /*e5a0*/  LOP3.LUT R4, R18, 0xff, RZ, 0xc0, !PT ;  /* 0x000000ff12047812 */ /* 0x000fe200078ec0ff */
[----:B------:R-:W-:Y:S01]  /*e5b0*/  MUFU.EX2 R36, R36 ;  /* 0x0000002400247308 */ /* 0x000fe20000000800 */
[----:B------:R-:W-:Y:S02]  /*e5c0*/  SHF.R.U32.HI R7, RZ, 0x8, R6 ;  /* 0x00000008ff077819 */ /* 0x000fe40000011606 */
[----:B------:R-:W-:Y:S01]  /*e5d0*/  LOP3.LUT R5, R5, 0xff, RZ, 0xc0, !PT ;  /* 0x000000ff05057812 */ /* 0x000fe200078ec0ff */
[----:B------:R-:W-:Y:S01]  /*e5e0*/  HMMA.16816.F32.BF16 R132, R12, R8, R132 ;  /* 0x000000080c84723c */ /* 0x000fe20000041884 */
[----:B------:R-:W-:-:S04]  /*e5f0*/  IMAD.WIDE.U32 R8, R73, -0x2daee0ad, RZ ;  /* 0xd2511f5349087825 */ /* 0x000fc800078e00ff */
[----:B------:R-:W-:Y:S01]  /*e600*/  FFMA.FTZ R73, R173, UR9, -R59 ;  /* 0x00000009ad497c23 */ /* 0x000fe2000801083b */
[----:B------:R-:W-:Y:S01]  /*e610*/  SHF.R.U32.HI R18, RZ, 0x18, R18 ;  /* 0x00000018ff127819 */ /* 0x000fe20000011612 */
[----:B------:R-:W2:Y:S01]  /*e620*/  MUFU.EX2 R39, R39 ;  /* 0x0000002700277308 */ /* 0x000ea20000000800 */
[----:B------:R-:W-:Y:S01]  /*e630*/  IMAD.MOV.U32 R89, RZ, RZ, R8 ;  /* 0x000000ffff597224 */ /* 0x000fe200078e0008 */
[----:B------:R-:W-:Y:S01]  /*e640*/  LOP3.LUT R84, R84, UR22, R9, 0x96, !PT ;  /* 0x0000001654547c12 */ /* 0x000fe2000f8e9609 */
[----:B------:R-:W-:Y:S01]  /*e650*/  HMMA.16816.F32.BF16 R152, R12, R10, R152 ;  /* 0x0000000a0c98723c */ /* 0x000fe20000041898 */
[----:B------:R-:W-:Y:S01]  /*e660*/  PRMT R15, R19, 0x5410, R108 ;  /* 0x00005410130f7816 */ /* 0x000fe2000000006c */
[----:B------:R-:W-:Y:S01]  /*e670*/  FFMA.FTZ R108, R17, UR9, -R171 ;  /* 0x00000009116c7c23 */ /* 0x000fe200080108ab */
[C---:B------:R-:W-:Y:S02]  /*e680*/  PRMT R92, R8.reuse, 0x7771, RZ ;  /* 0x00007771085c7816 */ /* 0x040fe400000000ff */
[----:B------:R-:W-:Y:S01]  /*e690*/  MUFU.EX2 R76, R76 ;  /* 0x0000004c004c7308 */ /* 0x000fe20000000800 */
[----:B------:R-:W-:-:S02]  /*e6a0*/  PRMT R85, R8, 0x7773, RZ ;  /* 0x0000777308557816 */ /* 0x000fc400000000ff */
[----:B------:R-:W-:Y:S02]  /*e6b0*/  PRMT R93, R8, 0x7772, RZ ;  /* 0x00007772085d7816 */ /* 0x000fe400000000ff */
[----:B------:R-:W-:Y:S01]  /*e6c0*/  PRMT R17, R4, 0x5410, R7 ;  /* 0x0000541004117816 */ /* 0x000fe20000000007 */
[----:B------:R-:W3:Y:S01]  /*e6d0*/  LDSM.16.MT88.4 R8, [R218+0x4400] ;  /* 0x00440000da08783b */ /* 0x000ee20000004200 */
[----:B------:R-:W-:Y:S01]  /*e6e0*/  PRMT R19, R5, 0x5410, R18 ;  /* 0x0000541005137816 */ /* 0x000fe20000000012 */
[----:B------:R-:W4:Y:S01]  /*e6f0*/  MUFU.EX2 R73, R73 ;  /* 0x0000004900497308 */ /* 0x000f220000000800 */
[----:B------:R-:W-:Y:S01]  /*e700*/  LOP3.LUT R88, R88, 0xff, RZ, 0xc0, !PT ;  /* 0x000000ff58587812 */ /* 0x000fe200078ec0ff */
[----:B------:R-:W3:Y:S01]  /*e710*/  LDSM.16.MT88.4 R4, [R0+0x400] ;  /* 0x000400000004783b */ /* 0x000ee20000004200 */
[--C-:B------:R-:W-:Y:S02]  /*e720*/  HSET2.LE.AND R14, R17, R2.reuse, PT ;  /* 0x00000002110e7233 */ /* 0x100fe40003803000 */
[----:B------:R-:W-:Y:S01]  /*e730*/  PRMT R13, R88, 0x5410, R77 ;  /* 0x00005410580d7816 */ /* 0x000fe2000000004d */
[----:B------:R-:W-:Y:S01]  /*e740*/  FFMA.FTZ R77, R16, UR9, -R171 ;  /* 0x00000009104d7c23 */ /* 0x000fe200080108ab */
[--C-:B------:R-:W-:Y:S01]  /*e750*/  HSET2.LE.AND R17, R19, R2.reuse, PT ;  /* 0x0000000213117233 */ /* 0x100fe20003803000 */
[----:B------:R-:W-:Y:S01]  /*e760*/  MUFU.EX2 R108, R108 ;  /* 0x0000006c006c7308 */ /* 0x000fe20000000800 */
[----:B------:R-:W-:Y:S01]  /*e770*/  LOP3.LUT R15, R15, 0xff00ff, RZ, 0xc0, !PT ;  /* 0x00ff00ff0f0f7812 */ /* 0x000fe200078ec0ff */
[----:B------:R-:W-:Y:S01]  /*e780*/  FFMA.FTZ R88, R131, UR9, -R169 ;  /* 0x0000000983587c23 */ /* 0x000fe200080108a9 */
[----:B------:R-:W-:Y:S01]  /*e790*/  F2FP.BF16.F32.PACK_AB R12, R100, R99 ;  /* 0x00000063640c723e */ /* 0x000fe200000010ff */
[----:B------:R-:W-:Y:S01]  /*e7a0*/  FFMA.FTZ R131, R130, UR9, -R171 ;  /* 0x0000000982837c23 */ /* 0x000fe200080108ab */
[----:B------:R-:W-:-:S02]  /*e7b0*/  HSET2.LE.AND R13, R13, R2, PT ;  /* 0x000000020d0d7233 */ /* 0x000fc40003803000 */
[----:B-1----:R-:W-:Y:S01]  /*e7c0*/  F2FP.BF16.F32.PACK_AB R18, R28, R3 ;  /* 0x000000031c12723e */ /* 0x002fe200000010ff */
[----:B------:R-:W1:Y:S01]  /*e7d0*/  MUFU.EX2 R77, R77 ;  /* 0x0000004d004d7308 */ /* 0x000e620000000800 */
[----:B--2---:R-:W-:Y:S02]  /*e7e0*/  F2FP.BF16.F32.PACK_AB R19, R39, R36 ;  /* 0x000000242713723e */ /* 0x004fe400000010ff */
[----:B------:R-:W-:Y:S02]  /*e7f0*/  LOP3.LUT R17, R12, R17, RZ, 0xc0, !PT ;  /* 0x000000110c117212 */ /* 0x000fe400078ec0ff */
[----:B------:R-:W-:Y:S02]  /*e800*/  HSET2.LE.AND R15, R15, R2, PT ;  /* 0x000000020f0f7233 */ /* 0x000fe40003803000 */
[----:B----4-:R-:W-:Y:S01]  /*e810*/  F2FP.BF16.F32.PACK_AB R12, R73, R76 ;  /* 0x0000004c490c723e */ /* 0x010fe200000010ff */
[----:B------:R-:W-:Y:S01]  /*e820*/  MUFU.EX2 R88, R88 ;  /* 0x0000005800587308 */ /* 0x000fe20000000800 */
[----:B------:R-:W-:-:S02]  /*e830*/  LOP3.LUT R18, R18, R13, RZ, 0xc0, !PT ;  /* 0x0000000d12127212 */ /* 0x000fc400078ec0ff */
[----:B------:R-:W-:Y:S02]  /*e840*/  LOP3.LUT R13, R84, 0xffff, RZ, 0xc0, !PT ;  /* 0x0000ffff540d7812 */ /* 0x000fe400078ec0ff */
[----:B------:R-:W-:Y:S02]  /*e850*/  LOP3.LUT R16, R19, R14, RZ, 0xc0, !PT ;  /* 0x0000000e13107212 */ /* 0x000fe400078ec0ff */
[----:B------:R-:W-:Y:S01]  /*e860*/  LOP3.LUT R19, R12, R15, RZ, 0xc0, !PT ;  /* 0x0000000f0c137212 */ /* 0x000fe200078ec0ff */
[----:B------:R-:W-:Y:S01]  /*e870*/  MUFU.EX2 R122, R122 ;  /* 0x0000007a007a7308 */ /* 0x000fe20000000800 */
[----:B------:R-:W-:Y:S02]  /*e880*/  SHF.R.U32.HI R13, RZ, 0x8, R13 ;  /* 0x00000008ff0d7819 */ /* 0x000fe4000001160d */
[----:B------:R-:W-:Y:S02]  /*e890*/  LOP3.LUT R12, R84, 0xff, RZ, 0xc0, !PT ;  /* 0x000000ff540c7812 */ /* 0x000fe400078ec0ff */
[----:B------:R-:W-:Y:S01]  /*e8a0*/  LOP3.LUT R15, R89, 0xff, RZ, 0xc0, !PT ;  /* 0x000000ff590f7812 */ /* 0x000fe200078ec0ff */
[----:B---3--:R-:W-:Y:S01]  /*e8b0*/  HMMA.16816.F32.BF16 R140, R16, R8, R140 ;  /* 0x00000008108c723c */ /* 0x008fe2000004188c */
[----:B------:R-:W-:Y:S01]  /*e8c0*/  PRMT R13, R12, 0x5410, R13 ;  /* 0x000054100c0d7816 */ /* 0x000fe2000000000d */
[----:B------:R-:W2:Y:S01]  /*e8d0*/  MUFU.EX2 R89, R167 ;  /* 0x000000a700597308 */ /* 0x000ea20000000800 */
[----:B------:R-:W-:Y:S01]  /*e8e0*/  PRMT R14, R84, 0x7632, R14 ;  /* 0x00007632540e7816 */ /* 0x000fe2000000000e */
[----:B------:R-:W-:Y:S01]  /*e8f0*/  VIADD R12, R105, 0x1 ;  /* 0x00000001690c7836 */ /* 0x000fe20000000000 */
[----:B------:R-:W-:-:S02]  /*e900*/  PRMT R85, R93, 0x5410, R85 ;  /* 0x000054105d557816 */ /* 0x000fc40000000055 */
[----:B------:R-:W-:Y:S01]  /*e910*/  PRMT R15, R15, 0x5410, R92 ;  /* 0x000054100f0f7816 */ /* 0x000fe2000000005c */
[C---:B------:R-:W-:Y:S01]  /*e920*/  HMMA.16816.F32.BF16 R136, R16.reuse, R10, R136 ;  /* 0x0000000a1088723c */ /* 0x040fe20000041888 */
[----:B------:R-:W-:Y:S01]  /*e930*/  SHF.R.U32.HI R93, RZ, 0x18, R84 ;  /* 0x00000018ff5d7819 */ /* 0x000fe20000011654 */
[----:B------:R-:W3:Y:S01]  /*e940*/  MUFU.EX2 R115, R115 ;  /* 0x0000007300737308 */ /* 0x000ee20000000800 */
[----:B------:R-:W-:Y:S02]  /*e950*/  LOP3.LUT R14, R14, 0xff, RZ, 0xc0, !PT ;  /* 0x000000ff0e0e7812 */ /* 0x000fe400078ec0ff */
[----:B------:R-:W-:Y:S02]  /*e960*/  LOP3.LUT R12, R12, UR21, R221, 0x96, !PT ;  /* 0x000000150c0c7c12 */ /* 0x000fe4000f8e96dd */
[----:B------:R-:W-:Y:S01]  /*e970*/  PRMT R93, R14, 0x5410, R93 ;  /* 0x000054100e5d7816 */ /* 0x000fe2000000005d */
[----:B------:R-:W-:Y:S01]  /*e980*/  HMMA.16816.F32.BF16 R148, R16, R4, R148 ;  /* 0x000000041094723c */ /* 0x000fe20000041894 */
[----:B------:R-:W-:Y:S01]  /*e990*/  HSET2.LE.AND R14, R15, R2, PT ;  /* 0x000000020f0e7233 */ /* 0x000fe20003803000 */
[----:B------:R-:W-:Y:S01]  /*e9a0*/  MUFU.EX2 R91, R91 ;  /* 0x0000005b005b7308 */ /* 0x000fe20000000800 */
[----:B-1----:R-:W-:Y:S01]  /*e9b0*/  F2FP.BF16.F32.PACK_AB R15, R77, R108 ;  /* 0x0000006c4d0f723e */ /* 0x002fe200000010ff */
[----:B------:R-:W-:Y:S01]  /*e9c0*/  IMAD.WIDE.U32 R236, R12, -0x326172a9, RZ ;  /* 0xcd9e8d570cec7825 */ /* 0x000fe200078e00ff */
[----:B------:R-:W-:-:S02]  /*e9d0*/  LOP3.LUT R85, R85, 0xff00ff, RZ, 0xc0, !PT ;  /* 0x00ff00ff55557812 */ /* 0x000fc400078ec0ff */
[----:B------:R-:W-:Y:S01]  /*e9e0*/  LOP3.LUT R14, R15, R14, RZ, 0xc0, !PT ;  /* 0x0000000e0f0e7212 */ /* 0x000fe200078ec0ff */
[----:B------:R-:W-:Y:S01]  /*e9f0*/  HMMA.16816.F32.BF16 R144, R16, R6, R144 ;  /* 0x000000061090723c */ /* 0x000fe20000041890 */
[----:B------:R-:W-:Y:S01]  /*ea00*/  LOP3.LUT R16, R208, UR18, R237, 0x96, !PT ;  /* 0x00000012d0107c12 */ /* 0x000fe2000f8e96ed */
[----:B------:R-:W1:Y:S01]  /*ea10*/  MUFU.EX2 R34, R34 ;  /* 0x0000002200227308 */ /* 0x000e620000000800 */
[--C-:B------:R-:W-:Y:S02]  /*ea20*/  HSET2.LE.AND R15, R85, R2.reuse, PT ;  /* 0x00000002550f7233 */ /* 0x100fe40003803000 */
[----:B------:R-:W-:Y:S02]  /*ea30*/  LOP3.LUT R84, R236, UR15, R251, 0x96, !PT ;  /* 0x0000000fec547c12 */ /* 0x000fe4000f8e96fb */
[----:B--2---:R-:W-:Y:S02]  /*ea40*/  F2FP.BF16.F32.PACK_AB R92, R88, R89 ;  /* 0x00000059585c723e */ /* 0x004fe400000010ff */
[--C-:B------:R-:W-:Y:S01]  /*ea50*/  HSET2.LE.AND R12, R13, R2.reuse, PT ;  /* 0x000000020d0c7233 */ /* 0x100fe20003803000 */
[----:B------:R-:W-:Y:S01]  /*ea60*/  IMAD.WIDE.U32 R84, R84, -0x2daee0ad, RZ ;  /* 0xd2511f5354547825 */ /* 0x000fe200078e00ff */
[----:B------:R-:W-:-:S02]  /*ea70*/  HSET2.LE.AND R13, R93, R2, PT ;  /* 0x000000025d0d7233 */ /* 0x000fc40003803000 */
[----:B------:R-:W-:Y:S01]  /*ea80*/  LOP3.LUT R15, R92, R15, RZ, 0xc0, !PT ;  /* 0x0000000f5c0f7212 */ /* 0x000fe200078ec0ff */
[----:B------:R-:W-:Y:S01]  /*ea90*/  IMAD.WIDE.U32 R92, R16, -0x2daee0ad, RZ ;  /* 0xd2511f53105c7825 */ /* 0x000fe200078e00ff */
[----:B---3--:R-:W-:Y:S02]  /*eaa0*/  F2FP.BF16.F32.PACK_AB R18, R115, R122 ;  /* 0x0000007a7312723e */ /* 0x008fe400000010ff */
[----:B-1----:R-:W-:Y:S02]  /*eab0*/  F2FP.BF16.F32.PACK_AB R17, R34, R91 ;  /* 0x0000005b2211723e */ /* 0x002fe400000010ff */
[----:B------:R-:W-:Y:S02]  /*eac0*/  LOP3.LUT R13, R18, R13, RZ, 0xc0, !PT ;  /* 0x0000000d120d7212 */ /* 0x000fe400078ec0ff */
[----:B------:R-:W-:Y:S01]  /*ead0*/  LOP3.LUT R16, R230, UR19, R93, 0x96, !PT ;  /* 0x00000013e6107c12 */ /* 0x000fe2000f8e965d */
[----:B------:R-:W-:Y:S01]  /*eae0*/  FFMA.FTZ R93, R190, UR9, -R59 ;  /* 0x00000009be5d7c23 */ /* 0x000fe2000801083b */
[----:B------:R-:W-:Y:S01]  /*eaf0*/  LOP3.LUT R18, R92, UR13, R85, 0x96, !PT ;  /* 0x0000000d5c127c12 */ /* 0x000fe2000f8e9655 */
[----:B------:R-:W-:Y:S01]  /*eb00*/  FFMA.FTZ R92, R125, UR9, -R87 ;  /* 0x000000097d5c7c23 */ /* 0x000fe20008010857 */
[----:B------:R-:W-:Y:S01]  /*eb10*/  LOP3.LUT R12, R17, R12, RZ, 0xc0, !PT ;  /* 0x0000000c110c7212 */ /* 0x000fe200078ec0ff */
[----:B------:R-:W-:-:S04]  /*eb20*/  IMAD.WIDE.U32 R16, R16, -0x326172a9, RZ ;  /* 0xcd9e8d5710107825 */ /* 0x000fc800078e00ff */
[----:B------:R-:W-:Y:S01]  /*eb30*/  FFMA.FTZ R85, R127, UR9, -R87 ;  /* 0x000000097f557c23 */ /* 0x000fe20008010857 */
[----:B------:R-:W1:Y:S01]  /*eb40*/  MUFU.EX2 R93, R93 ;  /* 0x0000005d005d7308 */ /* 0x000e620000000800 */
[----:B------:R-:W-:Y:S01]  /*eb50*/  F2FP.BF16.F32.PACK_AB R190, R102, R103 ;  /* 0x0000006766be723e */ /* 0x000fe200000010ff */
[----:B------:R-:W-:Y:S01]  /*eb60*/  IMAD.WIDE.U32 R18, R18, -0x326172a9, RZ ;  /* 0xcd9e8d5712127825 */ /* 0x000fe200078e00ff */
[----:B------:R-:W-:Y:S01]  /*eb70*/  HMMA.16816.F32.BF16 R132, R12, R8, R132 ;  /* 0x000000080c84723c */ /* 0x000fe20000041884 */
[----:B------:R-:W-:Y:S02]  /*eb80*/  LOP3.LUT R8, R250, UR10, R17, 0x96, !PT ;  /* 0x0000000afa087c12 */ /* 0x000fe4000f8e9611 */
[----:B------:R-:W-:Y:S01]  /*eb90*/  FFMA.FTZ R9, R95, UR9, -R87 ;  /* 0x000000095f097c23 */ /* 0x000fe20008010857 */
[----:B------:R-:W-:Y:S01]  /*eba0*/  LOP3.LUT R16, R16, UR4, R19, 0x96, !PT ;  /* 0x0000000410107c12 */ /* 0x000fe2000f8e9613 */
[----:B------:R-:W-:Y:S01]  /*ebb0*/  MUFU.EX2 R85, R85 ;  /* 0x0000005500557308 */ /* 0x000fe20000000800 */
[----:B------:R-:W-:-:S02]  /*ebc0*/  FFMA.FTZ R95, R129, UR9, -R87 ;  /* 0x00000009815f7c23 */ /* 0x000fc40008010857 */
[----:B------:R-:W-:Y:S01]  /*ebd0*/  HMMA.16816.F32.BF16 R152, R12, R10, R152 ;  /* 0x0000000a0c98723c */ /* 0x000fe20000041898 */
[----:B------:R-:W-:-:S04]  /*ebe0*/  IMAD.WIDE.U32 R10, R8, -0x2daee0ad, RZ ;  /* 0xd2511f53080a7825 */ /* 0x000fc800078e00ff */
[----:B------:R-:W-:Y:S01]  /*ebf0*/  MUFU.EX2 R95, R95 ;  /* 0x0000005f005f7308 */ /* 0x000fe20000000800 */
[----:B------:R-:W-:Y:S01]  /*ec00*/  IMAD.WIDE.U32 R16, R16, -0x2daee0ad, RZ ;  /* 0xd2511f5310107825 */ /* 0x000fe200078e00ff */
[----:B------:R-:W-:Y:S01]  /*ec10*/  LOP3.LUT R8, R84, UR12, R11, 0x96, !PT ;  /* 0x0000000c54087c12 */ /* 0x000fe2000f8e960b */
[C---:B------:R-:W-:Y:S03]  /*ec20*/  HMMA.16816.F32.BF16 R156, R12.reuse, R4, R156 ;  /* 0x000000040c9c723c */ /* 0x040fe6000004189c */
[----:B------:R-:W-:Y:S01]  /*ec30*/  LOP3.LUT R10, R10, UR11, R17, 0x96, !PT ;  /* 0x0000000b0a0a7c12 */ /* 0x000fe2000f8e9611 */
[----:B------:R-:W-:Y:S01]  /*ec40*/  IMAD.WIDE.U32 R234, R8, -0x326172a9, RZ ;  /* 0xcd9e8d5708ea7825 */ /* 0x000fe200078e00ff */
[----:B------:R2:W3:Y:S03]  /*ec50*/  MUFU.EX2 R84, R9 ;  /* 0x0000000900547308 */ /* 0x0004e60000000800 */
[----:B------:R-:W-:Y:S01]  /*ec60*/  IMAD.WIDE.U32 R10, R10, -0x326172a9, RZ ;  /* 0xcd9e8d570a0a7825 */ /* 0x000fe200078e00ff */
[----:B------:R-:W-:Y:S01]  /*ec70*/  HMMA.16816.F32.BF16 R160, R12, R6, R160 ;  /* 0x000000060ca0723c */ /* 0x000fe200000418a0 */
[----:B-1----:R-:W-:-:S02]  /*ec80*/  F2FP.BF16.F32.PACK_AB R14, R90, R93 ;  /* 0x0000005d5a0e723e */ /* 0x002fc400000010ff */
[----:B------:R-:W-:Y:S01]  /*ec90*/  IMAD.MOV.U32 R4, RZ, RZ, R10 ;  /* 0x000000ffff047224 */ /* 0x000fe200078e000a */
[----:B------:R-:W-:Y:S01]  /*eca0*/  PRMT R19, R10, 0x7771, RZ ;  /* 0x000077710a137816 */ /* 0x000fe200000000ff */
[----:B------:R-:W1:Y:S01]  /*ecb0*/  MUFU.EX2 R92, R92 ;  /* 0x0000005c005c7308 */ /* 0x000e620000000800 */
[----:B------:R-:W-:Y:S02]  /*ecc0*/  LOP3.LUT R125, R234, UR6, R11, 0x96, !PT ;  /* 0x00000006ea7d7c12 */ /* 0x000fe4000f8e960b */
[----:B------:R-:W-:Y:S02]  /*ecd0*/  LOP3.LUT R4, R4, 0xff, RZ, 0xc0, !PT ;  /* 0x000000ff04047812 */ /* 0x000fe400078ec0ff */
[C---:B------:R-:W-:Y:S02]  /*ece0*/  LOP3.LUT R127, R125.reuse, 0xffff, RZ, 0xc0, !PT ;  /* 0x0000ffff7d7f7812 */ /* 0x040fe400078ec0ff */
[----:B------:R-:W-:Y:S02]  /*ecf0*/  PRMT R19, R4, 0x5410, R19 ;  /* 0x0000541004137816 */ /* 0x000fe40000000013 */
[----:B------:R-:W-:-:S02]  /*ed00*/  PRMT R4, R125, 0x7632, R4 ;  /* 0x000076327d047816 */ /* 0x000fc40000000004 */
[----:B------:R-:W-:Y:S02]  /*ed10*/  PRMT R5, R10, 0x7772, RZ ;  /* 0x000077720a057816 */ /* 0x000fe400000000ff */
[----:B------:R-:W-:Y:S02]  /*ed20*/  LOP3.LUT R8, R125, 0xff, RZ, 0xc0, !PT ;  /* 0x000000ff7d087812 */ /* 0x000fe400078ec0ff */
[----:B------:R-:W-:Y:S02]  /*ed30*/  LOP3.LUT R4, R4, 0xff, RZ, 0xc0, !PT ;  /* 0x000000ff04047812 */ /* 0x000fe400078ec0ff */
[----:B------:R-:W-:Y:S02]  /*ed40*/  PRMT R17, R10, 0x7773, RZ ;  /* 0x000077730a117816 */ /* 0x000fe400000000ff */
[----:B------:R-:W-:Y:S02]  /*ed50*/  SHF.R.U32.HI R125, RZ, 0x18, R125 ;  /* 0x00000018ff7d7819 */ /* 0x000fe4000001167d */
[----:B------:R-:W-:-:S02]  /*ed60*/  SHF.R.U32.HI R127, RZ, 0x8, R127 ;  /* 0x00000008ff7f7819 */ /* 0x000fc4000001167f */
[----:B------:R-:W-:Y:S02]  /*ed70*/  PRMT R17, R5, 0x5410, R17 ;  /* 0x0000541005117816 */ /* 0x000fe40000000011 */
[----:B------:R-:W-:Y:S02]  /*ed80*/  PRMT R127, R8, 0x5410, R127 ;  /* 0x00005410087f7816 */ /* 0x000fe4000000007f */
[----:B------:R-:W-:Y:S01]  /*ed90*/  PRMT R125, R4, 0x5410, R125 ;  /* 0x00005410047d7816 */ /* 0x000fe2000000007d */
[----:B--2---:R-:W2:Y:S01]  /*eda0*/  LDSM.16.MT88.4 R8, [R218+0x4800] ;  /* 0x00480000da08783b */ /* 0x004ea20000004200 */
[----:B---3--:R-:W-:Y:S02]  /*edb0*/  F2FP.BF16.F32.PACK_AB R13, R84, R85 ;  /* 0x00000055540d723e */ /* 0x008fe400000010ff */
[----:B------:R-:W-:Y:S01]  /*edc0*/  HSET2.LE.AND R12, R127, R2, PT ;  /* 0x000000027f0c7233 */ /* 0x000fe20003803000 */
[----:B------:R-:W3:Y:S01]  /*edd0*/  LDSM.16.MT88.4 R4, [R0+0x800] ;  /* 0x000800000004783b */ /* 0x000ee20000004200 */
[----:B------:R-:W-:-:S02]  /*ede0*/  LOP3.LUT R17, R17, 0xff00ff, RZ, 0xc0, !PT ;  /* 0x00ff00ff11117812 */ /* 0x000fc400078ec0ff */
[----:B-1----:R-:W-:Y:S02]  /*edf0*/  F2FP.BF16.F32.PACK_AB R15, R92, R95 ;  /* 0x0000005f5c0f723e */ /* 0x002fe400000010ff */
[----:B------:R-:W-:Y:S02]  /*ee00*/  LOP3.LUT R12, R13, R12, RZ, 0xc0, !PT ;  /* 0x0000000c0d0c7212 */ /* 0x000fe400078ec0ff */
[----:B------:R-:W-:Y:S02]  /*ee10*/  HSET2.LE.AND R13, R125, R2, PT ;  /* 0x000000027d0d7233 */ /* 0x000fe40003803000 */
[----:B------:R-:W-:-:S03]  /*ee20*/  LOP3.LUT R18, R18, UR7, R235, 0x96, !PT ;  /* 0x0000000712127c12 */ /* 0x000fc6000f8e96eb */
[----:B------:R-:W-:Y:S02]  /*ee30*/  LOP3.LUT R13, R14, R13, RZ, 0xc0, !PT ;  /* 0x0000000d0e0d7212 */ /* 0x000fe400078ec0ff */
[----:B------:R-:W-:-:S05]  /*ee40*/  HSET2.LE.AND R14, R19, R2, PT ;  /* 0x00000002130e7233 */ /* 0x000fca0003803000 */
[----:B------:R-:W-:Y:S02]  /*ee50*/  LOP3.LUT R14, R15, R14, RZ, 0xc0, !PT ;  /* 0x0000000e0f0e7212 */ /* 0x000fe400078ec0ff */
[----:B------:R-:W-:-:S05]  /*ee60*/  HSET2.LE.AND R15, R17, R2, PT ;  /* 0x00000002110f7233 */ /* 0x000fca0003803000 */
[----:B------:R-:W-:Y:S01]  /*ee70*/  LOP3.LUT R15, R190, R15, RZ, 0xc0, !PT ;  /* 0x0000000fbe0f7212 */ /* 0x000fe200078ec0ff */
[----:B------:R-:W-:-:S06]  /*ee80*/  FFMA.FTZ R190, R164, UR9, -R171 ;  /* 0x00000009a4be7c23 */ /* 0x000fcc00080108ab */
[C---:B--2---:R-:W-:Y:S08]  /*ee90*/  HMMA.16816.F32.BF16 R140, R12.reuse, R8, R140 ;  /* 0x000000080c8c723c */ /* 0x044ff0000004188c */
[C---:B------:R-:W-:Y:S08]  /*eea0*/  HMMA.16816.F32.BF16 R136, R12.reuse, R10, R136 ;  /* 0x0000000a0c88723c */ /* 0x040ff00000041888 */
[C---:B---3--:R-:W-:Y:S08]  /*eeb0*/  HMMA.16816.F32.BF16 R148, R12.reuse, R4, R148 ;  /* 0x000000040c94723c */ /* 0x048ff00000041894 */
[----:B------:R-:W-:Y:S01]  /*eec0*/  HMMA.16816.F32.BF16 R144, R12, R6, R144 ;  /* 0x000000060c90723c */ /* 0x000fe20000041890 */
[----:B------:R-:W-:Y:S01]  /*eed0*/  LOP3.LUT R12, R210, UR18, R237, 0x96, !PT ;  /* 0x00000012d20c7c12 */ /* 0x000fe2000f8e96ed */
[----:B------:R-:W-:Y:S01]  /*eee0*/  FFMA.FTZ R164, R121, UR9, -R171 ;  /* 0x0000000979a47c23 */ /* 0x000fe200080108ab */
[----:B------:R-:W-:Y:S01]  /*eef0*/  LOP3.LUT R13, R236, UR15, R233, 0x96, !PT ;  /* 0x0000000fec0d7c12 */ /* 0x000fe2000f8e96e9 */
[--C-:B------:R-:W-:Y:S01]  /*ef00*/  FFMA.FTZ R129, R119, UR9, -R171.reuse ;  /* 0x0000000977817c23 */ /* 0x100fe200080108ab */
[----:B------:R-:W-:Y:S01]  /*ef10*/  FFMA.FTZ R130, R123, UR9, -R171 ;  /* 0x000000097b827c23 */ /* 0x000fe200080108ab */
[----:B------:R-:W-:-:S04]  /*ef20*/  IMAD.WIDE.U32 R14, R12, -0x2daee0ad, RZ ;  /* 0xd2511f530c0e7825 */ /* 0x000fc800078e00ff */
[--C-:B------:R-:W-:Y:S01]  /*ef30*/  FFMA.FTZ R126, R126, UR9, -R169.reuse ;  /* 0x000000097e7e7c23 */ /* 0x100fe200080108a9 */
[--C-:B------:R-:W-:Y:S01]  /*ef40*/  FFMA.FTZ R128, R128, UR9, -R169.reuse ;  /* 0x0000000980807c23 */ /* 0x100fe200080108a9 */
[----:B------:R-:W-:Y:S01]  /*ef50*/  FFMA.FTZ R125, R124, UR9, -R169 ;  /* 0x000000097c7d7c23 */ /* 0x000fe200080108a9 */
[----:B------:R-:W-:Y:S01]  /*ef60*/  IMAD.WIDE.U32 R236, R13, -0x2daee0ad, RZ ;  /* 0xd2511f530dec7825 */ /* 0x000fe200078e00ff */
[----:B------:R-:W-:Y:S01]  /*ef70*/  LOP3.LUT R13, R226, UR19, R15, 0x96, !PT ;  /* 0x00000013e20d7c12 */ /* 0x000fe2000f8e960f */
[----:B------:R-:W-:Y:S03]  /*ef80*/  MUFU.EX2 R190, R190 ;  /* 0x000000be00be7308 */ /* 0x000fe60000000800 */
[----:B------:R-:W-:Y:S01]  /*ef90*/  LOP3.LUT R12, R14, UR13, R237, 0x96, !PT ;  /* 0x0000000d0e0c7c12 */ /* 0x000fe2000f8e96ed */
[----:B------:R-:W-:-:S04]  /*efa0*/  IMAD.WIDE.U32 R224, R13, -0x326172a9, RZ ;  /* 0xcd9e8d570de07825 */ /* 0x000fc800078e00ff */
[----:B------:R-:W-:Y:S01]  /*efb0*/  IMAD.WIDE.U32 R14, R12, -0x326172a9, RZ ;  /* 0xcd9e8d570c0e7825 */ /* 0x000fe200078e00ff */
[----:B------:R-:W-:-:S04]  /*efc0*/  LOP3.LUT R12, R232, UR10, R225, 0x96, !PT ;  /* 0x0000000ae80c7c12 */ /* 0x000fc8000f8e96e1 */
[----:B------:R-:W-:Y:S01]  /*efd0*/  LOP3.LUT R13, R224, UR4, R15, 0x96, !PT ;  /* 0x00000004e00d7c12 */ /* 0x000fe2000f8e960f */
[----:B------:R-:W-:-:S04]  /*efe0*/  IMAD.WIDE.U32 R234, R12, -0x2daee0ad, RZ ;  /* 0xd2511f530cea7825 */ /* 0x000fc800078e00ff */
[----:B------:R-:W-:Y:S02]  /*eff0*/  IMAD.MOV.U32 R12, RZ, RZ, R236 ;  /* 0x000000ffff0c7224 */ /* 0x000fe400078e00ec */
[----:B------:R-:W-:-:S04]  /*f000*/  IMAD.WIDE.U32 R224, R13, -0x2daee0ad, RZ ;  /* 0xd2511f530de07825 */ /* 0x000fc800078e00ff */
[----:B------:R-:W-:Y:S01]  /*f010*/  IMAD.MOV.U32 R13, RZ, RZ, R237 ;  /* 0x000000ffff0d7224 */ /* 0x000fe200078e00ed */
[----:B------:R-:W-:Y:S01]  /*f020*/  LOP3.LUT R13, R12, UR12, R235, 0x96, !PT ;  /* 0x0000000c0c0d7c12 */ /* 0x000fe2000f8e96eb */
[----:B------:R-:W-:Y:S01]  /*f030*/  MUFU.EX2 R164, R164 ;  /* 0x000000a400a47308 */ /* 0x000fe20000000800 */
[----:B------:R-:W-:Y:S01]  /*f040*/  LOP3.LUT R12, R234, UR11, R225, 0x96, !PT ;  /* 0x0000000bea0c7c12 */ /* 0x000fe2000f8e96e1 */
[----:B------:R-:W-:-:S06]  /*f050*/  FFMA.FTZ R123, R244, UR9, -R169 ;  /* 0x00000009f47b7c23 */ /* 0x000fcc00080108a9 */
[----:B------:R-:W1:Y:S01]  /*f060*/  MUFU.EX2 R129, R129 ;  /* 0x0000008100817308 */ /* 0x000e620000000800 */
[----:B------:R-:W-:-:S07]  /*f070*/  IMAD.WIDE.U32 R234, R13, -0x326172a9, RZ ;  /* 0xcd9e8d570dea7825 */ /* 0x000fce00078e00ff */
[----:B------:R-:W-:Y:S01]  /*f080*/  MUFU.EX2 R126, R126 ;  /* 0x0000007e007e7308 */ /* 0x000fe20000000800 */
[----:B------:R-:W-:Y:S01]  /*f090*/  IMAD.WIDE.U32 R12, R12, -0x326172a9, RZ ;  /* 0xcd9e8d570c0c7825 */ /* 0x000fe200078e00ff */
[----:B------:R-:W-:-:S06]  /*f0a0*/  LOP3.LUT R17, R14, UR7, R235, 0x96, !PT ;  /* 0x000000070e117c12 */ /* 0x000fcc000f8e96eb */
[----:B------:R-:W-:Y:S01]  /*f0b0*/  MUFU.EX2 R131, R131 ;  /* 0x0000008300837308 */ /* 0x000fe20000000800 */
[----:B------:R-:W-:Y:S01]  /*f0c0*/  IMAD.MOV.U32 R14, RZ, RZ, R12 ;  /* 0x000000ffff0e7224 */ /* 0x000fe200078e000c */
[----:B------:R-:W-:-:S06]  /*f0d0*/  PRMT R15, R12, 0x7771, RZ ;  /* 0x000077710c0f7816 */ /* 0x000fcc00000000ff */
[----:B------:R-:W-:Y:S01]  /*f0e0*/  MUFU.EX2 R128, R128 ;  /* 0x0000008000807308 */ /* 0x000fe20000000800 */
[----:B------:R-:W-:Y:S01]  /*f0f0*/  PRMT R19, R12, 0x7773, RZ ;  /* 0x000077730c137816 */ /* 0x000fe200000000ff */
[--C-:B------:R-:W-:Y:S01]  /*f100*/  FFMA.FTZ R121, R216, UR9, -R87.reuse ;  /* 0x00000009d8797c23 */ /* 0x100fe20008010857 */
[----:B------:R-:W-:Y:S01]  /*f110*/  PRMT R12, R12, 0x7772, RZ ;  /* 0x000077720c0c7816 */ /* 0x000fe200000000ff */
[----:B------:R-:W-:Y:S01]  /*f120*/  FFMA.FTZ R124, R242, UR9, -R87 ;  /* 0x00000009f27c7c23 */ /* 0x000fe20008010857 */
[----:B------:R-:W-:Y:S01]  /*f130*/  LOP3.LUT R13, R234, UR6, R13, 0x96, !PT ;  /* 0x00000006ea0d7c12 */ /* 0x000fe2000f8e960d */
[----:B------:R-:W-:Y:S01]  /*f140*/  FFMA.FTZ R170, R170, UR9, -R87 ;  /* 0x00000009aaaa7c23 */ /* 0x000fe20008010857 */
[----:B------:R-:W-:Y:S01]  /*f150*/  PRMT R12, R12, 0x5410, R19 ;  /* 0x000054100c0c7816 */ /* 0x000fe20000000013 */
[----:B------:R-:W-:Y:S01]  /*f160*/  MUFU.EX2 R125, R125 ;  /* 0x0000007d007d7308 */ /* 0x000fe20000000800 */
[----:B------:R-:W-:Y:S01]  /*f170*/  LOP3.LUT R19, R14, 0xff, RZ, 0xc0, !PT ;  /* 0x000000ff0e137812 */ /* 0x000fe200078ec0ff */
[--C-:B------:R-:W-:Y:S01]  /*f180*/  FFMA.FTZ R167, R214, UR9, -R59.reuse ;  /* 0x00000009d6a77c23 */ /* 0x100fe2000801083b */
[----:B------:R-:W-:Y:S01]  /*f190*/  LOP3.LUT R14, R13, 0xffff, RZ, 0xc0, !PT ;  /* 0x0000ffff0d0e7812 */ /* 0x000fe200078ec0ff */
[----:B------:R-:W-:Y:S01]  /*f1a0*/  FFMA.FTZ R172, R172, UR9, -R59 ;  /* 0x00000009acac7c23 */ /* 0x000fe2000801083b */
[----:B------:R-:W-:Y:S01]  /*f1b0*/  PRMT R15, R19, 0x5410, R15 ;  /* 0x00005410130f7816 */ /* 0x000fe2000000000f */
[--C-:B------:R-:W-:Y:S01]  /*f1c0*/  FFMA.FTZ R176, R176, UR9, -R59.reuse ;  /* 0x00000009b0b07c23 */ /* 0x100fe2000801083b */
[----:B------:R-:W-:Y:S01]  /*f1d0*/  SHF.R.U32.HI R14, RZ, 0x8, R14 ;  /* 0x00000008ff0e7819 */ /* 0x000fe2000001160e */
[----:B------:R-:W-:Y:S01]  /*f1e0*/  FFMA.FTZ R173, R212, UR9, -R59 ;  /* 0x00000009d4ad7c23 */ /* 0x000fe2000801083b */
[----:B------:R-:W-:Y:S01]  /*f1f0*/  LOP3.LUT R19, R13, 0xff, RZ, 0xc0, !PT ;  /* 0x000000ff0d137812 */ /* 0x000fe200078ec0ff */
[----:B------:R-:W2:Y:S01]  /*f200*/  MUFU.EX2 R123, R123 ;  /* 0x0000007b007b7308 */ /* 0x000ea20000000800 */
[--C-:B------:R-:W-:Y:S01]  /*f210*/  FFMA.FTZ R188, R188, UR9, -R171.reuse ;  /* 0x00000009bcbc7c23 */ /* 0x100fe200080108ab */
[----:B------:R-:W-:Y:S01]  /*f220*/  FFMA.FTZ R177, R204, UR9, -R171 ;  /* 0x00000009ccb17c23 */ /* 0x000fe200080108ab */
[--C-:B------:R-:W-:Y:S01]  /*f230*/  PRMT R19, R19, 0x5410, R14.reuse ;  /* 0x0000541013137816 */ /* 0x100fe2000000000e */
[--C-:B------:R-:W-:Y:S01]  /*f240*/  FFMA.FTZ R186, R186, UR9, -R169.reuse ;  /* 0x00000009baba7c23 */ /* 0x100fe200080108a9 */
[----:B------:R-:W-:Y:S01]  /*f250*/  PRMT R14, R13, 0x7632, R14 ;  /* 0x000076320d0e7816 */ /* 0x000fe2000000000e */
[----:B------:R-:W-:Y:S01]  /*f260*/  FFMA.FTZ R175, R202, UR9, -R169 ;  /* 0x00000009caaf7c23 */ /* 0x000fe200080108a9 */
[----:B------:R-:W-:Y:S01]  /*f270*/  SHF.R.U32.HI R13, RZ, 0x18, R13 ;  /* 0x00000018ff0d7819 */ /* 0x000fe2000001160d */
[----:B------:R-:W-:Y:S01]  /*f280*/  FFMA.FTZ R127, R246, UR9, -R171 ;  /* 0x00000009f67f7c23 */ /* 0x000fe200080108ab */
[----:B------:R-:W-:Y:S01]  /*f290*/  LOP3.LUT R14, R14, 0xff, RZ, 0xc0, !PT ;  /* 0x000000ff0e0e7812 */ /* 0x000fe200078ec0ff */
[----:B------:R-:W-:Y:S01]  /*f2a0*/  MUFU.EX2 R130, R130 ;  /* 0x0000008200827308 */ /* 0x000fe20000000800 */
[----:B------:R-:W-:Y:S01]  /*f2b0*/  LOP3.LUT R119, R12, 0xff00ff, RZ, 0xc0, !PT ;  /* 0x00ff00ff0c777812 */ /* 0x000fe200078ec0ff */
[----:B------:R-:W-:Y:S01]  /*f2c0*/  FFMA.FTZ R198, R198, UR9, -R169 ;  /* 0x00000009c6c67c23 */ /* 0x000fe200080108a9 */
[----:B------:R-:W-:Y:S01]  /*f2d0*/  PRMT R13, R14, 0x5410, R13 ;  /* 0x000054100e0d7816 */ /* 0x000fe2000000000d */
[----:B------:R-:W-:Y:S01]  /*f2e0*/  IMAD.MOV.U32 R205, RZ, RZ, R195 ;  /* 0x000000ffffcd7224 */ /* 0x000fe200078e00c3 */
[--C-:B------:R-:W-:Y:S01]  /*f2f0*/  HSET2.LE.AND R14, R15, R2.reuse, PT ;  /* 0x000000020f0e7233 */ /* 0x100fe20003803000 */
[----:B------:R-:W-:Y:S01]  /*f300*/  FFMA.FTZ R182, R182, UR9, -R59 ;  /* 0x00000009b6b67c23 */ /* 0x000fe2000801083b */
[----:B-1----:R-:W-:Y:S01]  /*f310*/  F2FP.BF16.F32.PACK_AB R15, R129, R164 ;  /* 0x000000a4810f723e */ /* 0x002fe200000010ff */
[----:B------:R-:W-:Y:S01]  /*f320*/  IMAD.MOV.U32 R245, RZ, RZ, R233 ;  /* 0x000000fffff57224 */ /* 0x000fe200078e00e9 */
[----:B--2---:R-:W-:Y:S01]  /*f330*/  F2FP.BF16.F32.PACK_AB R12, R123, R126 ;  /* 0x0000007e7b0c723e */ /* 0x004fe200000010ff */
[----:B------:R-:W-:Y:S01]  /*f340*/  IMAD.MOV.U32 R207, RZ, RZ, R197 ;  /* 0x000000ffffcf7224 */ /* 0x000fe200078e00c5 */
[----:B------:R-:W-:Y:S01]  /*f350*/  LOP3.LUT R14, R15, R14, RZ, 0xc0, !PT ;  /* 0x0000000e0f0e7212 */ /* 0x000fe200078ec0ff */
[----:B------:R-:W-:Y:S01]  /*f360*/  FFMA.FTZ R184, R184, UR9, -R87 ;  /* 0x00000009b8b87c23 */ /* 0x000fe20008010857 */
[--C-:B------:R-:W-:Y:S01]  /*f370*/  HSET2.LE.AND R15, R119, R2.reuse, PT ;  /* 0x00000002770f7233 */ /* 0x100fe20003803000 */
[----:B------:R-:W-:Y:S01]  /*f380*/  FFMA.FTZ R174, R174, UR9, -R59 ;  /* 0x00000009aeae7c23 */ /* 0x000fe2000801083b */
[--C-:B------:R-:W-:Y:S01]  /*f390*/  FFMA.FTZ R107, R107, UR9, -R169.reuse ;  /* 0x000000096b6b7c23 */ /* 0x100fe200080108a9 */
[----:B------:R-:W-:Y:S01]  /*f3a0*/  FFMA.FTZ R112, R112, UR9, -R169 ;  /* 0x0000000970707c23 */ /* 0x000fe200080108a9 */
[--C-:B------:R-:W-:Y:S01]  /*f3b0*/  FFMA.FTZ R166, R166, UR9, -R171.reuse ;  /* 0x00000009a6a67c23 */ /* 0x100fe200080108ab */
[----:B------:R-:W-:Y:S01]  /*f3c0*/  LOP3.LUT R15, R12, R15, RZ, 0xc0, !PT ;  /* 0x0000000f0c0f7212 */ /* 0x000fe200078ec0ff */
[--C-:B------:R-:W-:Y:S01]  /*f3d0*/  FFMA.FTZ R117, R117, UR9, -R171.reuse ;  /* 0x0000000975757c23 */ /* 0x100fe200080108ab */
[--C-:B------:R-:W-:Y:S01]  /*f3e0*/  HSET2.LE.AND R12, R19, R2.reuse, PT ;  /* 0x00000002130c7233 */ /* 0x100fe20003803000 */
[--C-:B------:R-:W-:Y:S01]  /*f3f0*/  FFMA.FTZ R168, R168, UR9, -R171.reuse ;  /* 0x00000009a8a87c23 */ /* 0x100fe200080108ab */
[----:B------:R-:W-:Y:S01]  /*f400*/  F2FP.BF16.F32.PACK_AB R19, R131, R190 ;  /* 0x000000be8313723e */ /* 0x000fe200000010ff */
[----:B------:R-:W-:Y:S01]  /*f410*/  FFMA.FTZ R165, R165, UR9, -R171 ;  /* 0x00000009a5a57c23 */ /* 0x000fe200080108ab */
[----:B------:R-:W-:Y:S01]  /*f420*/  HSET2.LE.AND R13, R13, R2, PT ;  /* 0x000000020d0d7233 */ /* 0x000fe20003803000 */
[----:B------:R-:W-:Y:S01]  /*f430*/  FFMA.FTZ R110, R110, UR9, -R169 ;  /* 0x000000096e6e7c23 */ /* 0x000fe200080108a9 */
[----:B------:R-:W-:Y:S01]  /*f440*/  LOP3.LUT R12, R19, R12, RZ, 0xc0, !PT ;  /* 0x0000000c130c7212 */ /* 0x000fe200078ec0ff */
[----:B------:R-:W-:Y:S01]  /*f450*/  IMAD.WIDE.U32 R18, R18, -0x2daee0ad, RZ ;  /* 0xd2511f5312127825 */ /* 0x000fe200078e00ff */
[----:B------:R-:W-:-:S03]  /*f460*/  F2FP.BF16.F32.PACK_AB R216, R125, R128 ;  /* 0x000000807dd8723e */ /* 0x000fc600000010ff */
[----:B------:R-:W-:Y:S01]  /*f470*/  FFMA.FTZ R119, R240, UR9, -R87 ;  /* 0x00000009f0777c23 */ /* 0x000fe20008010857 */
[--C-:B------:R-:W-:Y:S01]  /*f480*/  FFMA.FTZ R106, R106, UR9, -R59.reuse ;  /* 0x000000096a6a7c23 */ /* 0x100fe2000801083b */
[----:B------:R-:W-:Y:S01]  /*f490*/  FFMA.FTZ R104, R104, UR9, -R59 ;  /* 0x0000000968687c23 */ /* 0x000fe2000801083b */
[----:B------:R-:W-:Y:S01]  /*f4a0*/  LOP3.LUT R13, R216, R13, RZ, 0xc0, !PT ;  /* 0x0000000dd80d7212 */ /* 0x000fe200078ec0ff */
[----:B------:R-:W-:Y:S01]  /*f4b0*/  FFMA.FTZ R114, R114, UR9, -R87 ;  /* 0x0000000972727c23 */ /* 0x000fe20008010857 */
[----:B------:R-:W-:Y:S01]  /*f4c0*/  LOP3.LUT R16, R16, UR22, R19, 0x96, !PT ;  /* 0x0000001610107c12 */ /* 0x000fe2000f8e9613 */
[----:B------:R-:W-:Y:S01]  /*f4d0*/  IMAD.WIDE.U32 R240, R17, -0x2daee0ad, RZ ;  /* 0xd2511f5311f07825 */ /* 0x000fe200078e00ff */
[----:B------:R-:W-:Y:S03]  /*f4e0*/  MUFU.EX2 R124, R124 ;  /* 0x0000007c007c7308 */ /* 0x000fe60000000800 */
[--C-:B------:R-:W-:Y:S01]  /*f4f0*/  FFMA.FTZ R44, R44, UR9, -R171.reuse ;  /* 0x000000092c2c7c23 */ /* 0x100fe200080108ab */
[----:B------:R-:W-:Y:S01]  /*f500*/  LOP3.LUT R19, R16, 0xffff, RZ, 0xc0, !PT ;  /* 0x0000ffff10137812 */ /* 0x000fe200078ec0ff */
[----:B------:R-:W-:Y:S01]  /*f510*/  IMAD.MOV.U32 R216, RZ, RZ, R18 ;  /* 0x000000ffffd87224 */ /* 0x000fe200078e0012 */
[C---:B------:R-:W-:Y:S01]  /*f520*/  HMMA.16816.F32.BF16 R132, R12.reuse, R8, R132 ;  /* 0x000000080c84723c */ /* 0x040fe20000041884 */
[----:B------:R-:W-:Y:S01]  /*f530*/  PRMT R8, R18, 0x7771, RZ ;  /* 0x0000777112087816 */ /* 0x000fe200000000ff */
[--C-:B------:R-:W-:Y:S01]  /*f540*/  FFMA.FTZ R45, R45, UR9, -R171.reuse ;  /* 0x000000092d2d7c23 */ /* 0x100fe200080108ab */
[--C-:B------:R-:W-:Y:S01]  /*f550*/  FFMA.FTZ R54, R54, UR9, -R171.reuse ;  /* 0x0000000936367c23 */ /* 0x100fe200080108ab */
[----:B------:R-:W1:Y:S01]  /*f560*/  MUFU.EX2 R121, R121 ;  /* 0x0000007900797308 */ /* 0x000e620000000800 */
[----:B------:R-:W-:Y:S01]  /*f570*/  PRMT R9, R18, 0x7773, RZ ;  /* 0x0000777312097816 */ /* 0x000fe200000000ff */
[----:B------:R-:W-:Y:S01]  /*f580*/  FFMA.FTZ R47, R47, UR9, -R171 ;  /* 0x000000092f2f7c23 */ /* 0x000fe200080108ab */
[--C-:B------:R-:W-:Y:S01]  /*f590*/  FFMA.FTZ R35, R35, UR9, -R169.reuse ;  /* 0x0000000923237c23 */ /* 0x100fe200080108a9 */
[C---:B------:R-:W-:Y:S01]  /*f5a0*/  HMMA.16816.F32.BF16 R152, R12.reuse, R10, R152 ;  /* 0x0000000a0c98723c */ /* 0x040fe20000041898 */
[----:B------:R-:W-:Y:S01]  /*f5b0*/  PRMT R10, R240, 0x7773, RZ ;  /* 0x00007773f00a7816 */ /* 0x000fe200000000ff */
[--C-:B------:R-:W-:Y:S01]  /*f5c0*/  FFMA.FTZ R42, R42, UR9, -R169.reuse ;  /* 0x000000092a2a7c23 */ /* 0x100fe200080108a9 */
[----:B------:R-:W-:Y:S01]  /*f5d0*/  PRMT R18, R18, 0x7772, RZ ;  /* 0x0000777212127816 */ /* 0x000fe200000000ff */
[--C-:B------:R-:W-:Y:S01]  /*f5e0*/  FFMA.FTZ R43, R43, UR9, -R169.reuse ;  /* 0x000000092b2b7c23 */ /* 0x100fe200080108a9 */
[----:B------:R-:W-:Y:S01]  /*f5f0*/  PRMT R181, R240, 0x7772, RZ ;  /* 0x00007772f0b57816 */ /* 0x000fe200000000ff */
[----:B------:R-:W-:Y:S01]  /*f600*/  FFMA.FTZ R46, R46, UR9, -R169 ;  /* 0x000000092e2e7c23 */ /* 0x000fe200080108a9 */
[--C-:B------:R-:W-:Y:S01]  /*f610*/  FFMA.FTZ R62, R62, UR9, -R87.reuse ;  /* 0x000000093e3e7c23 */ /* 0x100fe20008010857 */
[C---:B------:R-:W-:Y:S01]  /*f620*/  HMMA.16816.F32.BF16 R156, R12.reuse, R4, R156 ;  /* 0x000000040c9c723c */ /* 0x040fe2000004189c */
[----:B------:R-:W-:Y:S01]  /*f630*/  LOP3.LUT R4, R16, 0xff, RZ, 0xc0, !PT ;  /* 0x000000ff10047812 */ /* 0x000fe200078ec0ff */
[--C-:B------:R-:W-:Y:S01]  /*f640*/  FFMA.FTZ R65, R65, UR9, -R87.reuse ;  /* 0x0000000941417c23 */ /* 0x100fe20008010857 */
[----:B------:R-:W-:Y:S01]  /*f650*/  LOP3.LUT R17, R216, 0xff, RZ, 0xc0, !PT ;  /* 0x000000ffd8117812 */ /* 0x000fe200078ec0ff */
[----:B------:R-:W-:Y:S01]  /*f660*/  FFMA.FTZ R50, R50, UR9, -R87 ;  /* 0x0000000932327c23 */ /* 0x000fe20008010857 */
[----:B------:R-:W-:Y:S01]  /*f670*/  SHF.R.U32.HI R19, RZ, 0x8, R19 ;  /* 0x00000008ff137819 */ /* 0x000fe20000011613 */
[----:B------:R-:W-:Y:S01]  /*f680*/  MUFU.EX2 R119, R119 ;  /* 0x0000007700777308 */ /* 0x000fe20000000800 */
[----:B------:R-:W-:Y:S01]  /*f690*/  PRMT R18, R18, 0x5410, R9 ;  /* 0x0000541012127816 */ /* 0x000fe20000000009 */
[----:B------:R-:W-:Y:S01]  /*f6a0*/  HMMA.16816.F32.BF16 R160, R12, R6, R160 ;  /* 0x000000060ca0723c */ /* 0x000fe200000418a0 */
[----:B------:R-:W-:Y:S01]  /*f6b0*/  PRMT R181, R181, 0x5410, R10 ;  /* 0x00005410b5b57816 */ /* 0x000fe2000000000a */
[----:B------:R-:W-:Y:S01]  /*f6c0*/  FFMA.FTZ R55, R55, UR9, -R87 ;  /* 0x0000000937377c23 */ /* 0x000fe20008010857 */
[----:B------:R-:W-:Y:S01]  /*f6d0*/  PRMT R17, R17, 0x5410, R8 ;  /* 0x0000541011117816 */ /* 0x000fe20000000008 */
[--C-:B------:R-:W-:Y:S01]  /*f6e0*/  FFMA.FTZ R58, R58, UR9, -R59.reuse ;  /* 0x000000093a3a7c23 */ /* 0x100fe2000801083b */
[----:B------:R-:W-:Y:S01]  /*f6f0*/  FFMA.FTZ R53, R53, UR9, -R59 ;  /* 0x0000000935357c23 */ /* 0x000fe2000801083b */
[----:B------:R-:W-:Y:S01]  /*f700*/  MUFU.EX2 R170, R170 ;  /* 0x000000aa00aa7308 */ /* 0x000fe20000000800 */
[----:B------:R-:W-:Y:S01]  /*f710*/  PRMT R19, R4, 0x5410, R19 ;  /* 0x0000541004137816 */ /* 0x000fe20000000013 */
[----:B------:R-:W2:Y:S01]  /*f720*/  LDSM.16.MT88.4 R8, [R218+0x4c00] ;  /* 0x004c0000da08783b */ /* 0x000ea20000004200 */
[----:B------:R-:W-:-:S03]  /*f730*/  PRMT R13, R16, 0x7632, R13 ;  /* 0x00007632100d7816 */ /* 0x000fc6000000000d */
[----:B------:R-:W3:Y:S02]  /*f740*/  LDSM.16.MT88.4 R4, [R0+0xc00] ;  /* 0x000c00000004783b */ /* 0x000ee40000004200 */
[----:B------:R-:W-:Y:S01]  /*f750*/  MUFU.EX2 R167, R167 ;  /* 0x000000a700a77308 */ /* 0x000fe20000000800 */
[----:B------:R-:W-:Y:S01]  /*f760*/  SHF.R.U32.HI R16, RZ, 0x18, R16 ;  /* 0x00000018ff107819 */ /* 0x000fe20000011610 */
[----:B------:R-:W-:Y:S01]  /*f770*/  FFMA.FTZ R249, R249, R96, R82 ;  /* 0x00000060f9f97223 */ /* 0x000fe20000010052 */
[----:B------:R-:W-:Y:S01]  /*f780*/  FFMA.FTZ R40, R40, UR9, -R59 ;  /* 0x0000000928287c23 */ /* 0x000fe2000801083b */
[--C-:B------:R-:W-:Y:S01]  /*f790*/  FFMA.FTZ R64, R64, UR9, -R171.reuse ;  /* 0x0000000940407c23 */ /* 0x100fe200080108ab */
[--C-:B------:R-:W-:Y:S01]  /*f7a0*/  FFMA.FTZ R67, R67, UR9, -R171.reuse ;  /* 0x0000000943437c23 */ /* 0x100fe200080108ab */
[--C-:B------:R-:W-:Y:S01]  /*f7b0*/  FFMA.FTZ R52, R52, UR9, -R171.reuse ;  /* 0x0000000934347c23 */ /* 0x100fe200080108ab */
[----:B------:R-:W-:Y:S01]  /*f7c0*/  FFMA.FTZ R57, R57, UR9, -R171 ;  /* 0x0000000939397c23 */ /* 0x000fe200080108ab */
[----:B------:R-:W4:Y:S01]  /*f7d0*/  MUFU.EX2 R172, R172 ;  /* 0x000000ac00ac7308 */ /* 0x000f220000000800 */
[----:B------:R-:W-:Y:S01]  /*f7e0*/  LOP3.LUT R13, R13, 0xff, RZ, 0xc0, !PT ;  /* 0x000000ff0d0d7812 */ /* 0x000fe200078ec0ff */
[--C-:B------:R-:W-:Y:S01]  /*f7f0*/  FFMA.FTZ R51, R51, UR9, -R169.reuse ;  /* 0x0000000933337c23 */ /* 0x100fe200080108a9 */
[--C-:B------:R-:W-:Y:S01]  /*f800*/  FFMA.FTZ R60, R60, UR9, -R169.reuse ;  /* 0x000000093c3c7c23 */ /* 0x100fe200080108a9 */
[----:B------:R-:W-:Y:S01]  /*f810*/  FFMA.FTZ R63, R63, UR9, -R169 ;  /* 0x000000093f3f7c23 */ /* 0x000fe200080108a9 */
[--C-:B------:R-:W-:Y:S01]  /*f820*/  FFMA.FTZ R70, R70, UR9, -R171.reuse ;  /* 0x0000000946467c23 */ /* 0x100fe200080108ab */
[--C-:B------:R-:W-:Y:S01]  /*f830*/  FFMA.FTZ R75, R75, UR9, -R171.reuse ;  /* 0x000000094b4b7c23 */ /* 0x100fe200080108ab */
[--C-:B------:R-:W-:Y:S01]  /*f840*/  FFMA.FTZ R72, R72, UR9, -R171.reuse ;  /* 0x0000000948487c23 */ /* 0x100fe200080108ab */
[----:B------:R-:W-:Y:S01]  /*f850*/  MUFU.EX2 R176, R176 ;  /* 0x000000b000b07308 */ /* 0x000fe20000000800 */
[----:B------:R-:W-:Y:S01]  /*f860*/  FFMA.FTZ R81, R81, UR9, -R171 ;  /* 0x0000000951517c23 */ /* 0x000fe200080108ab */
[--C-:B------:R-:W-:Y:S01]  /*f870*/  FFMA.FTZ R69, R69, UR9, -R169.reuse ;  /* 0x0000000945457c23 */ /* 0x100fe200080108a9 */
[--C-:B------:R-:W-:Y:S01]  /*f880*/  FFMA.FTZ R74, R74, UR9, -R169.reuse ;  /* 0x000000094a4a7c23 */ /* 0x100fe200080108a9 */
[--C-:B------:R-:W-:Y:S01]  /*f890*/  FFMA.FTZ R79, R79, UR9, -R169.reuse ;  /* 0x000000094f4f7c23 */ /* 0x100fe200080108a9 */
[----:B------:R-:W-:Y:S01]  /*f8a0*/  FFMA.FTZ R80, R80, UR9, -R169 ;  /* 0x0000000950507c23 */ /* 0x000fe200080108a9 */
[--C-:B------:R-:W-:Y:S01]  /*f8b0*/  FFMA.FTZ R78, R78, UR9, -R87.reuse ;  /* 0x000000094e4e7c23 */ /* 0x100fe20008010857 */
[----:B------:R-:W-:Y:S01]  /*f8c0*/  FFMA.FTZ R83, R83, UR9, -R87 ;  /* 0x0000000953537c23 */ /* 0x000fe20008010857 */
[----:B------:R-:W2:Y:S01]  /*f8d0*/  MUFU.EX2 R173, R173 ;  /* 0x000000ad00ad7308 */ /* 0x000ea20000000800 */
[----:B------:R-:W-:Y:S01]  /*f8e0*/  HSET2.LE.AND R19, R19, R2, PT ;  /* 0x0000000213137233 */ /* 0x000fe20003803000 */
[----:B------:R-:W-:Y:S01]  /*f8f0*/  FFMA.FTZ R56, R56, UR9, -R59 ;  /* 0x0000000938387c23 */ /* 0x000fe2000801083b */
[----:B------:R-:W-:Y:S01]  /*f900*/  PRMT R13, R13, 0x5410, R16 ;  /* 0x000054100d0d7816 */ /* 0x000fe20000000010 */
[----:B------:R2:W5:Y:S01]  /*f910*/  LDL.LU.64 R236, [R1+0x60] ;  /* 0x0000600001ec7983 */ /* 0x0005620000300a00 */
[----:B-1----:R-:W-:-:S02]  /*f920*/  F2FP.BF16.F32.PACK_AB R12, R121, R124 ;  /* 0x0000007c790c723e */ /* 0x002fc400000010ff */
[----:B------:R-:W-:Y:S01]  /*f930*/  LOP3.LUT R15, R18, 0xff00ff, RZ, 0xc0, !PT ;  /* 0x00ff00ff120f7812 */ /* 0x000fe200078ec0ff */
[----:B------:R-:W-:Y:S01]  /*f940*/  MUFU.EX2 R188, R188 ;  /* 0x000000bc00bc7308 */ /* 0x000fe20000000800 */
[----:B------:R-:W-:Y:S01]  /*f950*/  LOP3.LUT R16, R12, R19, RZ, 0xc0, !PT ;  /* 0x000000130c107212 */ /* 0x000fe200078ec0ff */
[----:B------:R-:W-:Y:S01]  /*f960*/  IMAD.MOV.U32 R214, RZ, RZ, R240 ;  /* 0x000000ffffd67224 */ /* 0x000fe200078e00f0 */
[----:B------:R-:W-:Y:S02]  /*f970*/  HSET2.LE.AND R18, R17, R2, PT ;  /* 0x0000000211127233 */ /* 0x000fe40003803000 */
[----:B----4-:R-:W-:-:S03]  /*f980*/  F2FP.BF16.F32.PACK_AB R14, R172, R167 ;  /* 0x000000a7ac0e723e */ /* 0x010fc600000010ff */
[----:B------:R-:W1:Y:S01]  /*f990*/  MUFU.EX2 R177, R177 ;  /* 0x000000b100b17308 */ /* 0x000e620000000800 */
[----:B------:R-:W-:Y:S02]  /*f9a0*/  HSET2.LE.AND R13, R13, R2, PT ;  /* 0x000000020d0d7233 */ /* 0x000fe40003803000 */
[----:B------:R-:W-:Y:S02]  /*f9b0*/  LOP3.LUT R179, R224, UR22, R241, 0x96, !PT ;  /* 0x00000016e0b37c12 */ /* 0x000fe4000f8e96f1 */
[----:B------:R-:W-:-:S03]  /*f9c0*/  PRMT R185, R240, 0x7771, RZ ;  /* 0x00007771f0b97816 */ /* 0x000fc600000000ff */
[----:B------:R-:W-:Y:S01]  /*f9d0*/  MUFU.EX2 R186, R186 ;  /* 0x000000ba00ba7308 */ /* 0x000fe20000000800 */
[----:B------:R-:W-:-:S07]  /*f9e0*/  HSET2.LE.AND R15, R15, R2, PT ;  /* 0x000000020f0f7233 */ /* 0x000fce0003803000 */
[----:B------:R-:W4:Y:S01]  /*f9f0*/  MUFU.EX2 R175, R175 ;  /* 0x000000af00af7308 */ /* 0x000f220000000800 */
[----:B------:R-:W-:Y:S02]  /*fa00*/  F2FP.BF16.F32.PACK_AB R19, R170, R119 ;  /* 0x00000077aa13723e */ /* 0x000fe400000010ff */
[----:B------:R-:W-:-:S05]  /*fa10*/  LOP3.LUT R181, R181, 0xff00ff, RZ, 0xc0, !PT ;  /* 0x00ff00ffb5b57812 */ /* 0x000fca00078ec0ff */
[----:B------:R-:W3:Y:S01]  /*fa20*/  MUFU.EX2 R127, R127 ;  /* 0x0000007f007f7308 */ /* 0x000ee20000000800 */
[----:B--2---:R-:W-:-:S07]  /*fa30*/  F2FP.BF16.F32.PACK_AB R12, R173, R176 ;  /* 0x000000b0ad0c723e */ /* 0x004fce00000010ff */
[----:B------:R-:W-:Y:S01]  /*fa40*/  MUFU.EX2 R198, R198 ;  /* 0x000000c600c67308 */ /* 0x000fe20000000800 */
[----:B------:R-:W-:Y:S01]  /*fa50*/  LOP3.LUT R17, R14, R13, RZ, 0xc0, !PT ;  /* 0x0000000d0e117212 */ /* 0x000fe200078ec0ff */
[----:B------:R-:W-:Y:S01]  /*fa60*/  IMAD.MOV.U32 R246, RZ, RZ, R230 ;  /* 0x000000fffff67224 */ /* 0x000fe200078e00e6 */
[----:B------:R-:W-:Y:S01]  /*fa70*/  LOP3.LUT R18, R19, R18, RZ, 0xc0, !PT ;  /* 0x0000001213127212 */ /* 0x000fe200078ec0ff */
[----:B------:R-:W-:Y:S01]  /*fa80*/  FFMA.FTZ R222, R205, R189, R222 ;  /* 0x000000bdcdde7223 */ /* 0x000fe200000100de */
[----:B------:R-:W-:-:S03]  /*fa90*/  LOP3.LUT R19, R12, R15, RZ, 0xc0, !PT ;  /* 0x0000000f0c137212 */ /* 0x000fc600078ec0ff */
[----:B------:R-:W-:Y:S01]  /*faa0*/  MUFU.EX2 R182, R182 ;  /* 0x000000b600b67308 */ /* 0x000fe20000000800 */
[----:B------:R-:W-:Y:S01]  /*fab0*/  LOP3.LUT R214, R214, 0xff, RZ, 0xc0, !PT ;  /* 0x000000ffd6d67812 */ /* 0x000fe200078ec0ff */
[----:B------:R-:W-:Y:S01]  /*fac0*/  IMAD.MOV.U32 R242, RZ, RZ, R226 ;  /* 0x000000fffff27224 */ /* 0x000fe200078e00e2 */
[C---:B------:R-:W-:Y:S01]  /*fad0*/  PRMT R14, R179.reuse, 0x7632, R14 ;  /* 0x00007632b30e7816 */ /* 0x040fe2000000000e */
[----:B------:R-:W-:Y:S01]  /*fae0*/  IMAD.MOV.U32 R244, RZ, RZ, R232 ;  /* 0x000000fffff47224 */ /* 0x000fe200078e00e8 */
[----:B------:R-:W-:-:S03]  /*faf0*/  LOP3.LUT R15, R179, 0xffff, RZ, 0xc0, !PT ;  /* 0x0000ffffb30f7812 */ /* 0x000fc600078ec0ff */
[----:B------:R-:W-:Y:S01]  /*fb00*/  MUFU.EX2 R184, R184 ;  /* 0x000000b800b87308 */ /* 0x000fe20000000800 */
[----:B------:R-:W-:-:S07]  /*fb10*/  SHF.R.U32.HI R13, RZ, 0x18, R179 ;  /* 0x00000018ff0d7819 */ /* 0x000fce00000116b3 */
[----:B------:R-:W-:Y:S01]  /*fb20*/  MUFU.EX2 R107, R107 ;  /* 0x0000006b006b7308 */ /* 0x000fe20000000800 */
[----:B------:R-:W-:-:S07]  /*fb30*/  LOP3.LUT R14, R14, 0xff, RZ, 0xc0, !PT ;  /* 0x000000ff0e0e7812 */ /* 0x000fce00078ec0ff */
[----:B------:R-:W-:Y:S01]  /*fb40*/  MUFU.EX2 R112, R112 ;  /* 0x0000007000707308 */ /* 0x000fe20000000800 */
[----:B------:R-:W-:-:S07]  /*fb50*/  PRMT R187, R214, 0x5410, R185 ;  /* 0x00005410d6bb7816 */ /* 0x000fce00000000b9 */
[----:B------:R-:W-:Y:S01]  /*fb60*/  MUFU.EX2 R166, R166 ;  /* 0x000000a600a67308 */ /* 0x000fe20000000800 */
[----:B------:R-:W-:Y:S01]  /*fb70*/  LOP3.LUT R12, R179, 0xff, RZ, 0xc0, !PT ;  /* 0x000000ffb30c7812 */ /* 0x000fe200078ec0ff */
[----:B------:R-:W-:Y:S01]  /*fb80*/  FFMA.FTZ R179, R200, UR9, -R169 ;  /* 0x00000009c8b37c23 */ /* 0x000fe200080108a9 */
[----:B------:R-:W-:Y:S01]  /*fb90*/  SHF.R.U32.HI R15, RZ, 0x8, R15 ;  /* 0x00000008ff0f7819 */ /* 0x000fe2000001160f */
[----:B------:R-:W-:Y:S01]  /*fba0*/  IMAD.MOV.U32 R241, RZ, RZ, R221 ;  /* 0x000000fffff17224 */ /* 0x000fe200078e00dd */
[----:B------:R-:W-:Y:S01]  /*fbb0*/  PRMT R13, R14, 0x5410, R13 ;  /* 0x000054100e0d7816 */ /* 0x000fe2000000000d */
[----:B------:R-:W-:Y:S01]  /*fbc0*/  VIADD R200, R105, 0x2 ;  /* 0x0000000269c87836 */ /* 0x000fe20000000000 */
[----:B------:R-:W-:Y:S01]  /*fbd0*/  PRMT R185, R12, 0x5410, R15 ;  /* 0x000054100cb97816 */ /* 0x000fe2000000000f */
[----:B------:R-:W-:Y:S01]  /*fbe0*/  MUFU.EX2 R117, R117 ;  /* 0x0000007500757308 */ /* 0x000fe20000000800 */
[----:B------:R-:W-:-:S07]  /*fbf0*/  HSET2.LE.AND R14, R187, R2, PT ;  /* 0x00000002bb0e7233 */ /* 0x000fce0003803000 */
[----:B------:R-:W-:Y:S01]  /*fc00*/  MUFU.EX2 R168, R168 ;  /* 0x000000a800a87308 */ /* 0x000fe20000000800 */
[----:B-1----:R-:W-:-:S07]  /*fc10*/  F2FP.BF16.F32.PACK_AB R15, R177, R188 ;  /* 0x000000bcb10f723e */ /* 0x002fce00000010ff */
[----:B------:R-:W-:Y:S01]  /*fc20*/  MUFU.EX2 R165, R165 ;  /* 0x000000a500a57308 */ /* 0x000fe20000000800 */
[----:B------:R-:W-:-:S07]  /*fc30*/  LOP3.LUT R200, R200, UR21, R241, 0x96, !PT ;  /* 0x00000015c8c87c12 */ /* 0x000fce000f8e96f1 */
[----:B------:R-:W-:Y:S01]  /*fc40*/  MUFU.EX2 R110, R110 ;  /* 0x0000006e006e7308 */ /* 0x000fe20000000800 */
[----:B------:R-:W-:Y:S01]  /*fc50*/  LOP3.LUT R14, R15, R14, RZ, 0xc0, !PT ;  /* 0x0000000e0f0e7212 */ /* 0x000fe200078ec0ff */
[----:B------:R-:W-:Y:S01]  /*fc60*/  FFMA.FTZ R206, R207, R23, R206 ;  /* 0x00000017cfce7223 */ /* 0x000fe200000100ce */
[----:B------:R-:W-:Y:S01]  /*fc70*/  HSET2.LE.AND R15, R181, R2, PT ;  /* 0x00000002b50f7233 */ /* 0x000fe20003803000 */
[----:B------:R-:W-:Y:S01]  /*fc80*/  IMAD.WIDE.U32 R200, R200, -0x326172a9, RZ ;  /* 0xcd9e8d57c8c87825 */ /* 0x000fe200078e00ff */
[----:B----4-:R-:W-:-:S03]  /*fc90*/  F2FP.BF16.F32.PACK_AB R12, R175, R186 ;  /* 0x000000baaf0c723e */ /* 0x010fc600000010ff */
[----:B------:R-:W-:Y:S01]  /*fca0*/  MUFU.EX2 R106, R106 ;  /* 0x0000006a006a7308 */ /* 0x000fe20000000800 */
[----:B------:R-:W-:-:S07]  /*fcb0*/  LOP3.LUT R15, R12, R15, RZ, 0xc0, !PT ;  /* 0x0000000f0c0f7212 */ /* 0x000fce00078ec0ff */
[----:B------:R-:W-:Y:S08]  /*fcc0*/  MUFU.EX2 R104, R104 ;  /* 0x0000006800687308 */ /* 0x000ff00000000800 */
        /* <DEDUP_REMOVED lines=14> */
[----:B------:R-:W-:Y:S01]  /*fdb0*/  MUFU.EX2 R53, R53 ;  /* 0x0000003500357308 */ /* 0x000fe20000000800 */
[----:B------:R-:W-:Y:S01]  /*fdc0*/  FFMA.FTZ R171, R68, UR9, -R87 ;  /* 0x0000000944ab7c23 */ /* 0x000fe20008010857 */
[----:B------:R2:W5:Y:S06]  /*fdd0*/  LDL.LU.64 R234, [R1+0x58] ;  /* 0x0000580001ea7983 */ /* 0x00056c0000300a00 */
[----:B------:R-:W1:Y:S01]  /*fde0*/  MUFU.EX2 R179, R179 ;  /* 0x000000b300b37308 */ /* 0x000e620000000800 */
[----:B------:R-:W-:Y:S01]  /*fdf0*/  HMMA.16816.F32.BF16 R140, R16, R8, R140 ;  /* 0x00000008108c723c */ /* 0x000fe2000004188c */
[----:B------:R-:W-:-:S07]  /*fe00*/  HSET2.LE.AND R12, R185, R2, PT ;  /* 0x00000002b90c7233 */ /* 0x000fce0003803000 */
[C---:B------:R-:W-:Y:S08]  /*fe10*/  HMMA.16816.F32.BF16 R136, R16.reuse, R10, R136 ;  /* 0x0000000a1088723c */ /* 0x040ff00000041888 */
[C---:B---3--:R-:W-:Y:S08]  /*fe20*/  HMMA.16816.F32.BF16 R148, R16.reuse, R4, R148 ;  /* 0x000000041094723c */ /* 0x048ff00000041894 */
[----:B------:R-:W-:Y:S01]  /*fe30*/  HMMA.16816.F32.BF16 R144, R16, R6, R144 ;  /* 0x000000061090723c */ /* 0x000fe20000041890 */
[----:B------:R-:W-:-:S02]  /*fe40*/  LOP3.LUT R16, R208, UR18, R201, 0x96, !PT ;  /* 0x00000012d0107c12 */ /* 0x000fc4000f8e96c9 */
[----:B------:R-:W-:Y:S01]  /*fe50*/  HSET2.LE.AND R13, R13, R2, PT ;  /* 0x000000020d0d7233 */ /* 0x000fe20003803000 */
[----:B------:R-:W-:Y:S01]  /*fe60*/  FFMA.FTZ R181, R194, UR9, -R87 ;  /* 0x00000009c2b57c23 */ /* 0x000fe20008010857 */
[----:B------:R-:W-:Y:S01]  /*fe70*/  F2FP.BF16.F32.PACK_AB R17, R127, R130 ;  /* 0x000000827f11723e */ /* 0x000fe200000010ff */
[----:B------:R-:W-:Y:S01]  /*fe80*/  FFMA.FTZ R187, R178, UR9, -R59 ;  /* 0x00000009b2bb7c23 */ /* 0x000fe2000801083b */
[----:B------:R-:W-:Y:S01]  /*fe90*/  LOP3.LUT R18, R200, UR15, R251, 0x96, !PT ;  /* 0x0000000fc8127c12 */ /* 0x000fe2000f8e96fb */
[----:B------:R-:W-:Y:S01]  /*fea0*/  IMAD.MOV.U32 R207, RZ, RZ, R199 ;  /* 0x000000ffffcf7224 */ /* 0x000fe200078e00c7 */
[----:B------:R-:W-:Y:S01]  /*feb0*/  LOP3.LUT R12, R17, R12, RZ, 0xc0, !PT ;  /* 0x0000000c110c7212 */ /* 0x000fe200078ec0ff */
[----:B------:R-:W-:Y:S01]  /*fec0*/  IMAD.WIDE.U32 R16, R16, -0x2daee0ad, RZ ;  /* 0xd2511f5310107825 */ /* 0x000fe200078e00ff */
[----:B-1----:R-:W-:-:S03]  /*fed0*/  F2FP.BF16.F32.PACK_AB R202, R198, R179 ;  /* 0x000000b3c6ca723e */ /* 0x002fc600000010ff */
[----:B------:R-:W-:Y:S01]  /*fee0*/  VIADD R105, R105, 0x3 ;  /* 0x0000000369697836 */ /* 0x000fe20000000000 */
[----:B------:R-:W-:Y:S01]  /*fef0*/  MUFU.EX2 R64, R64 ;  /* 0x0000004000407308 */ /* 0x000fe20000000800 */
[----:B------:R-:W-:Y:S01]  /*ff00*/  IMAD.WIDE.U32 R18, R18, -0x2daee0ad, RZ ;  /* 0xd2511f5312127825 */ /* 0x000fe200078e00ff */
[----:B------:R-:W-:-:S03]  /*ff10*/  LOP3.LUT R17, R246, UR19, R17, 0x96, !PT ;  /* 0x00000013f6117c12 */ /* 0x000fc6000f8e9611 */
[----:B------:R-:W-:Y:S01]  /*ff20*/  FFMA.FTZ R68, R49, UR9, -R59 ;  /* 0x0000000931447c23 */ /* 0x000fe2000801083b */
[----:B------:R-:W-:Y:S02]  /*ff30*/  LOP3.LUT R13, R202, R13, RZ, 0xc0, !PT ;  /* 0x0000000dca0d7212 */ /* 0x000fe400078ec0ff */
[----:B------:R-:W-:Y:S01]  /*ff40*/  MUFU.EX2 R67, R67 ;  /* 0x0000004300437308 */ /* 0x000fe20000000800 */
[----:B------:R-:W-:Y:S01]  /*ff50*/  LOP3.LUT R16, R16, UR13, R19, 0x96, !PT ;  /* 0x0000000d10107c12 */ /* 0x000fe2000f8e9613 */
[----:B------:R-:W-:-:S06]  /*ff60*/  IMAD.WIDE.U32 R194, R17, -0x326172a9, RZ ;  /* 0xcd9e8d5711c27825 */ /* 0x000fcc00078e00ff */
[----:B------:R-:W-:Y:S01]  /*ff70*/  MUFU.EX2 R52, R52 ;  /* 0x0000003400347308 */ /* 0x000fe20000000800 */
[----:B------:R-:W-:Y:S01]  /*ff80*/  IMAD.WIDE.U32 R202, R16, -0x326172a9, RZ ;  /* 0xcd9e8d5710ca7825 */ /* 0x000fe200078e00ff */
[----:B------:R-:W-:Y:S01]  /*ff90*/  HMMA.16816.F32.BF16 R132, R12, R8, R132 ;  /* 0x000000080c84723c */ /* 0x000fe20000041884 */
[----:B------:R-:W-:-:S05]  /*ffa0*/  LOP3.LUT R8, R250, UR10, R195, 0x96, !PT ;  /* 0x0000000afa087c12 */ /* 0x000fca000f8e96c3 */
[----:B------:R-:W-:Y:S01]  /*ffb0*/  MUFU.EX2 R57, R57 ;  /* 0x0000003900397308 */ /* 0x000fe20000000800 */
[----:B------:R-:W-:Y:S01]  /*ffc0*/  LOP3.LUT R194, R194, UR4, R203, 0x96, !PT ;  /* 0x00000004c2c27c12 */ /* 0x000fe2000f8e96cb */
[----:B------:R-:W-:-:S06]  /*ffd0*/  IMAD.WIDE.U32 R8, R8, -0x2daee0ad, RZ ;  /* 0xd2511f5308087825 */ /* 0x000fcc00078e00ff */
[----:B------:R-:W-:Y:S01]  /*ffe0*/  MUFU.EX2 R51, R51 ;  /* 0x0000003300337308 */ /* 0x000fe20000000800 */
[----:B------:R-:W-:Y:S01]  /*fff0*/  IMAD.WIDE.U32 R194, R194, -0x2daee0ad, RZ ;  /* 0xd2511f53c2c27825 */ /* 0x000fe200078e00ff */
[----:B------:R-:W-:-:S06]  /*10000*/  LOP3.LUT R18, R18, UR12, R9, 0x96, !PT ;  /* 0x0000000c12127c12 */ /* 0x000fcc000f8e9609 */
[----:B------:R-:W-:Y:S01]  /*10010*/  MUFU.EX2 R60, R60 ;  /* 0x0000003c003c7308 */ /* 0x000fe20000000800 */
[----:B------:R-:W-:Y:S01]  /*10020*/  LOP3.LUT R16, R8, UR11, R195, 0x96, !PT ;  /* 0x0000000b08107c12 */ /* 0x000fe2000f8e96c3 */
[----:B------:R-:W-:-:S06]  /*10030*/  IMAD.WIDE.U32 R8, R18, -0x326172a9, RZ ;  /* 0xcd9e8d5712087825 */ /* 0x000fcc00078e00ff */
[----:B------:R-:W-:Y:S01]  /*10040*/  MUFU.EX2 R63, R63 ;  /* 0x0000003f003f7308 */ /* 0x000fe20000000800 */
[----:B------:R-:W-:Y:S01]  /*10050*/  IMAD.WIDE.U32 R16, R16, -0x326172a9, RZ ;  /* 0xcd9e8d5710107825 */ /* 0x000fe200078e00ff */
[C---:B------:R-:W-:Y:S03]  /*10060*/  HMMA.16816.F32.BF16 R156, R12.reuse, R4, R156 ;  /* 0x000000040c9c723c */ /* 0x040fe6000004189c */
[----:B------:R-:W-:Y:S01]  /*10070*/  FADD.FTZ R222, R113, R222 ;  /* 0x000000de71de7221 */ /* 0x000fe20000010000 */
[----:B------:R-:W-:Y:S01]  /*10080*/  FADD.FTZ R206, R109, R206 ;  /* 0x000000ce6dce7221 */ /* 0x000fe20000010000 */
[----:B------:R2:W5:Y:S01]  /*10090*/  LDL.LU.64 R232, [R1+0x50] ;  /* 0x0000500001e87983 */ /* 0x0005620000300a00 */
[----:B------:R-:W-:Y:S01]  /*100a0*/  LOP3.LUT R193, R8, UR6, R17, 0x96, !PT ;  /* 0x0000000608c17c12 */ /* 0x000fe2000f8e9611 */
[----:B------:R-:W-:Y:S01]  /*100b0*/  IMAD.MOV.U32 R247, RZ, RZ, R231 ;  /* 0x000000fffff77224 */ /* 0x000fe200078e00e7 */
[----:B------:R-:W1:Y:S01]  /*100c0*/  MUFU.EX2 R187, R187 ;  /* 0x000000bb00bb7308 */ /* 0x000e620000000800 */
[----:B------:R-:W-:Y:S01]  /*100d0*/  FFMA.FTZ R178, R180, UR9, -R59 ;  /* 0x00000009b4b27c23 */ /* 0x000fe2000801083b */
[C---:B------:R-:W-:Y:S01]  /*100e0*/  LOP3.LUT R4, R193.reuse, 0xffff, RZ, 0xc0, !PT ;  /* 0x0000ffffc1047812 */ /* 0x040fe200078ec0ff */
[----:B------:R-:W-:Y:S01]  /*100f0*/  HMMA.16816.F32.BF16 R152, R12, R10, R152 ;  /* 0x0000000a0c98723c */ /* 0x000fe20000041898 */
[C---:B------:R-:W-:Y:S01]  /*10100*/  PRMT R189, R193.reuse, 0x7632, R189 ;  /* 0x00007632c1bd7816 */ /* 0x040fe200000000bd */
[----:B------:R-:W-:Y:S01]  /*10110*/  IMAD.MOV.U32 R10, RZ, RZ, R16 ;  /* 0x000000ffff0a7224 */ /* 0x000fe200078e0010 */
[----:B------:R-:W-:-:S02]  /*10120*/  LOP3.LUT R180, R193, 0xff, RZ, 0xc0, !PT ;  /* 0x000000ffc1b47812 */ /* 0x000fc400078ec0ff */
[----:B------:R-:W-:Y:S02]  /*10130*/  PRMT R191, R16, 0x7772, RZ ;  /* 0x0000777210bf7816 */ /* 0x000fe400000000ff */
[----:B------:R-:W-:Y:S01]  /*10140*/  LOP3.LUT R19, R210, UR18, R201, 0x96, !PT ;  /* 0x00000012d2137c12 */ /* 0x000fe2000f8e96c9 */
[----:B------:R-:W-:Y:S01]  /*10150*/  HMMA.16816.F32.BF16 R160, R12, R6, R160 ;  /* 0x000000060ca0723c */ /* 0x000fe200000418a0 */
[----:B------:R-:W-:Y:S01]  /*10160*/  SHF.R.U32.HI R5, RZ, 0x18, R193 ;  /* 0x00000018ff057819 */ /* 0x000fe200000116c1 */
[----:B------:R-:W-:Y:S01]  /*10170*/  FFMA.FTZ R185, R192, UR9, -R87 ;  /* 0x00000009c0b97c23 */ /* 0x000fe20008010857 */
[----:B------:R-:W-:Y:S02]  /*10180*/  SHF.R.U32.HI R193, RZ, 0x8, R4 ;  /* 0x00000008ffc17819 */ /* 0x000fe40000011604 */
[----:B------:R-:W-:Y:S01]  /*10190*/  LOP3.LUT R18, R202, UR7, R9, 0x96, !PT ;  /* 0x00000007ca127c12 */ /* 0x000fe2000f8e9609 */
[----:B------:R-:W3:Y:S01]  /*101a0*/  MUFU.EX2 R181, R181 ;  /* 0x000000b500b57308 */ /* 0x000ee20000000800 */
[----:B------:R-:W-:Y:S01]  /*101b0*/  LOP3.LUT R4, R189, 0xff, RZ, 0xc0, !PT ;  /* 0x000000ffbd047812 */ /* 0x000fe200078ec0ff */
[----:B------:R-:W-:Y:S01]  /*101c0*/  FFMA.FTZ R195, R116, UR9, -R87 ;  /* 0x0000000974c37c23 */ /* 0x000fe20008010857 */
[----:B------:R-:W-:Y:S01]  /*101d0*/  PRMT R8, R16, 0x7773, RZ ;  /* 0x0000777310087816 */ /* 0x000fe200000000ff */
[----:B------:R-:W-:Y:S01]  /*101e0*/  FFMA.FTZ R199, R20, UR9, -R59 ;  /* 0x0000000914c77c23 */ /* 0x000fe2000801083b */
[----:B------:R-:W-:Y:S01]  /*101f0*/  LOP3.LUT R10, R10, 0xff, RZ, 0xc0, !PT ;  /* 0x000000ff0a0a7812 */ /* 0x000fe200078ec0ff */
[----:B------:R-:W-:Y:S01]  /*10200*/  FADD.FTZ R111, R111, R222 ;  /* 0x000000de6f6f7221 */ /* 0x000fe20000010000 */
[----:B------:R-:W-:-:S02]  /*10210*/  PRMT R5, R4, 0x5410, R5 ;  /* 0x0000541004057816 */ /* 0x000fc40000000005 */
[----:B------:R-:W-:Y:S01]  /*10220*/  PRMT R17, R16, 0x7771, RZ ;  /* 0x0000777110117816 */ /* 0x000fe200000000ff */
[----:B------:R-:W-:Y:S01]  /*10230*/  FFMA.FTZ R192, R196, UR9, -R87 ;  /* 0x00000009c4c07c23 */ /* 0x000fe20008010857 */
[----:B------:R-:W-:Y:S01]  /*10240*/  PRMT R191, R191, 0x5410, R8 ;  /* 0x00005410bfbf7816 */ /* 0x000fe20000000008 */
[----:B------:R-:W-:Y:S01]  /*10250*/  MUFU.EX2 R56, R56 ;  /* 0x0000003800387308 */ /* 0x000fe20000000800 */
[----:B------:R-:W-:Y:S01]  /*10260*/  PRMT R17, R10, 0x5410, R17 ;  /* 0x000054100a117816 */ /* 0x000fe20000000011 */
[----:B------:R2:W5:Y:S01]  /*10270*/  LDL.LU.64 R230, [R1+0x48] ;  /* 0x0000480001e67983 */ /* 0x0005620000300a00 */
[----:B------:R-:W-:Y:S01]  /*10280*/  HSET2.LE.AND R13, R5, R2, PT ;  /* 0x00000002050d7233 */ /* 0x000fe20003803000 */
[----:B------:R-:W-:Y:S01]  /*10290*/  IMAD.WIDE.U32 R196, R19, -0x2daee0ad, RZ ;  /* 0xd2511f5313c47825 */ /* 0x000fe200078e00ff */
[----:B-1----:R-:W-:Y:S01]  /*102a0*/  F2FP.BF16.F32.PACK_AB R14, R187, R182 ;  /* 0x000000b6bb0e723e */ /* 0x002fe200000010ff */
[----:B------:R-:W1:Y:S01]  /*102b0*/  LDSM.16.MT88.4 R8, [R218+0x5000] ;  /* 0x00500000da08783b */ /* 0x000e620000004200 */
[----:B------:R-:W-:Y:S01]  /*102c0*/  LOP3.LUT R16, R200, UR15, R245, 0x96, !PT ;  /* 0x0000000fc8107c12 */ /* 0x000fe2000f8e96f5 */
[----:B------:R-:W-:-:S02]  /*102d0*/  IMAD.MOV.U32 R243, RZ, RZ, R227 ;  /* 0x000000fffff37224 */ /* 0x000fc400078e00e3 */
[----:B------:R-:W4:Y:S01]  /*102e0*/  LDSM.16.MT88.4 R4, [R0+0x1000] ;  /* 0x001000000004783b */ /* 0x000f220000004200 */
[----:B------:R-:W-:Y:S02]  /*102f0*/  LOP3.LUT R13, R14, R13, RZ, 0xc0, !PT ;  /* 0x0000000d0e0d7212 */ /* 0x000fe400078ec0ff */
[----:B------:R-:W-:Y:S01]  /*10300*/  HSET2.LE.AND R14, R17, R2, PT ;  /* 0x00000002110e7233 */ /* 0x000fe20003803000 */
[----:B------:R-:W-:Y:S01]  /*10310*/  IMAD.WIDE.U32 R200, R16, -0x2daee0ad, RZ ;  /* 0xd2511f5310c87825 */ /* 0x000fe200078e00ff */
[----:B------:R-:W-:Y:S01]  /*10320*/  LOP3.LUT R17, R242, UR19, R197, 0x96, !PT ;  /* 0x00000013f2117c12 */ /* 0x000fe2000f8e96c5 */
[----:B------:R-:W-:Y:S08]  /*10330*/  MUFU.EX2 R185, R185 ;  /* 0x000000b900b97308 */ /* 0x000ff00000000800 */
[----:B------:R-:W2:Y:S01]  /*10340*/  MUFU.EX2 R192, R192 ;  /* 0x000000c000c07308 */ /* 0x000ea20000000800 */
[----:B------:R-:W-:Y:S01]  /*10350*/  IMAD.WIDE.U32 R204, R17, -0x326172a9, RZ ;  /* 0xcd9e8d5711cc7825 */ /* 0x000fe200078e00ff */
[----:B------:R-:W-:-:S06]  /*10360*/  LOP3.LUT R196, R196, UR13, R201, 0x96, !PT ;  /* 0x0000000dc4c47c12 */ /* 0x000fcc000f8e96c9 */
[----:B------:R-:W-:Y:S01]  /*10370*/  MUFU.EX2 R178, R178 ;  /* 0x000000b200b27308 */ /* 0x000fe20000000800 */
[----:B------:R-:W-:Y:S01]  /*10380*/  LOP3.LUT R16, R244, UR10, R205, 0x96, !PT ;  /* 0x0000000af4107c12 */ /* 0x000fe2000f8e96cd */
[----:B------:R-:W-:-:S06]  /*10390*/  IMAD.WIDE.U32 R196, R196, -0x326172a9, RZ ;  /* 0xcd9e8d57c4c47825 */ /* 0x000fcc00078e00ff */
[----:B------:R-:W1:Y:S01]  /*103a0*/  MUFU.EX2 R189, R174 ;  /* 0x000000ae00bd7308 */ /* 0x000e620000000800 */
[----:B------:R-:W-:Y:S01]  /*103b0*/  IMAD.WIDE.U32 R202, R16, -0x2daee0ad, RZ ;  /* 0xd2511f5310ca7825 */ /* 0x000fe200078e00ff */
[----:B------:R-:W-:Y:S02]  /*103c0*/  LOP3.LUT R16, R204, UR4, R197, 0x96, !PT ;  /* 0x00000004cc107c12 */ /* 0x000fe4000f8e96c5 */
[----:B------:R-:W-:-:S04]  /*103d0*/  PRMT R193, R180, 0x5410, R193 ;  /* 0x00005410b4c17816 */ /* 0x000fc800000000c1 */
[----:B------:R-:W-:Y:S01]  /*103e0*/  MUFU.EX2 R195, R195 ;  /* 0x000000c300c37308 */ /* 0x000fe20000000800 */
[----:B------:R-:W-:Y:S01]  /*103f0*/  LOP3.LUT R15, R191, 0xff00ff, RZ, 0xc0, !PT ;  /* 0x00ff00ffbf0f7812 */ /* 0x000fe200078ec0ff */
[----:B------:R-:W-:Y:S01]  /*10400*/  IMAD.WIDE.U32 R16, R16, -0x2daee0ad, RZ ;  /* 0xd2511f5310107825 */ /* 0x000fe200078e00ff */
[----:B------:R-:W-:-:S05]  /*10410*/  HSET2.LE.AND R12, R193, R2, PT ;  /* 0x00000002c10c7233 */ /* 0x000fca0003803000 */
[----:B------:R-:W-:Y:S01]  /*10420*/  MUFU.EX2 R199, R199 ;  /* 0x000000c700c77308 */ /* 0x000fe20000000800 */
[----:B------:R-:W-:Y:S01]  /*10430*/  HSET2.LE.AND R15, R15, R2, PT ;  /* 0x000000020f0f7233 */ /* 0x000fe20003803000 */
[----:B------:R-:W-:Y:S01]  /*10440*/  FADD.FTZ R94, R94, R111 ;  /* 0x0000006f5e5e7221 */ /* 0x000fe20000010000 */
[----:B---3--:R-:W-:Y:S01]  /*10450*/  F2FP.BF16.F32.PACK_AB R193, R184, R181 ;  /* 0x000000b5b8c1723e */ /* 0x008fe200000010ff */
[----:B------:R3:W5:Y:S01]  /*10460*/  LDL.LU.64 R226, [R1+0x40] ;  /* 0x0000400001e27983 */ /* 0x0007620000300a00 */
[----:B--2---:R-:W-:Y:S02]  /*10470*/  F2FP.BF16.F32.PACK_AB R19, R192, R185 ;  /* 0x000000b9c013723e */ /* 0x004fe400000010ff */
[----:B-1----:R-:W-:Y:S02]  /*10480*/  F2FP.BF16.F32.PACK_AB R174, R189, R178 ;  /* 0x000000b2bdae723e */ /* 0x002fe400000010ff */
[----:B------:R-:W-:Y:S02]  /*10490*/  LOP3.LUT R17, R202, UR11, R17, 0x96, !PT ;  /* 0x0000000bca117c12 */ /* 0x000fe4000f8e9611 */
[----:B------:R-:W-:Y:S01]  /*104a0*/  LOP3.LUT R200, R200, UR12, R203, 0x96, !PT ;  /* 0x0000000cc8c87c12 */ /* 0x000fe2000f8e96cb */
[----:B------:R-:W-:Y:S01]  /*104b0*/  FFMA.FTZ R191, R21, UR9, -R169 ;  /* 0x0000000915bf7c23 */ /* 0x000fe200080108a9 */
[----:B------:R-:W-:Y:S01]  /*104c0*/  LOP3.LUT R12, R193, R12, RZ, 0xc0, !PT ;  /* 0x0000000cc10c7212 */ /* 0x000fe200078ec0ff */
[----:B------:R-:W-:Y:S01]  /*104d0*/  FFMA.FTZ R197, R22, UR9, -R59 ;  /* 0x0000000916c57c23 */ /* 0x000fe2000801083b */
[----:B------:R-:W-:Y:S01]  /*104e0*/  LOP3.LUT R14, R19, R14, RZ, 0xc0, !PT ;  /* 0x0000000e130e7212 */ /* 0x000fe200078ec0ff */
[----:B------:R-:W-:Y:S01]  /*104f0*/  FADD.FTZ R91, R91, R94 ;  /* 0x0000005e5b5b7221 */ /* 0x000fe20000010000 */
[----:B------:R-:W-:Y:S01]  /*10500*/  LOP3.LUT R15, R174, R15, RZ, 0xc0, !PT ;  /* 0x0000000fae0f7212 */ /* 0x000fe200078ec0ff */
[----:B------:R-:W-:Y:S01]  /*10510*/  IMAD.WIDE.U32 R202, R17, -0x326172a9, RZ ;  /* 0xcd9e8d5711ca7825 */ /* 0x000fe200078e00ff */
[----:B------:R-:W-:Y:S01]  /*10520*/  MUFU.EX2 R70, R70 ;  /* 0x0000004600467308 */ /* 0x000fe20000000800 */
[----:B------:R3:W5:Y:S02]  /*10530*/  LDL.LU.64 R224, [R1+0x38] ;  /* 0x0000380001e07983 */ /* 0x0007640000300a00 */
[----:B------:R-:W-:-:S02]  /*10540*/  IMAD.WIDE.U32 R200, R200, -0x326172a9, RZ ;  /* 0xcd9e8d57c8c87825 */ /* 0x000fc400078e00ff */
[C---:B------:R-:W-:Y:S01]  /*10550*/  HMMA.16816.F32.BF16 R140, R12.reuse, R8, R140 ;  /* 0x000000080c8c723c */ /* 0x040fe2000004188c */
[----:B------:R-:W-:Y:S01]  /*10560*/  PRMT R19, R202, 0x7772, RZ ;  /* 0x00007772ca137816 */ /* 0x000fe200000000ff */
[----:B------:R-:W-:Y:S01]  /*10570*/  IMAD.MOV.U32 R240, RZ, RZ, R220 ;  /* 0x000000fffff07224 */ /* 0x000fe200078e00dc */
[----:B------:R-:W-:Y:S01]  /*10580*/  LOP3.LUT R17, R200, UR6, R203, 0x96, !PT ;  /* 0x00000006c8117c12 */ /* 0x000fe2000f8e96cb */
[----:B------:R-:W1:Y:S01]  /*10590*/  MUFU.EX2 R191, R191 ;  /* 0x000000bf00bf7308 */ /* 0x000e620000000800 */
[----:B------:R-:W-:Y:S01]  /*105a0*/  FFMA.FTZ R193, R118, UR9, -R87 ;  /* 0x0000000976c17c23 */ /* 0x000fe20008010857 */
[----:B------:R-:W-:Y:S02]  /*105b0*/  LDSM.16.MT88.4 R20, [R0+0x1400] ;  /* 0x001400000014783b */ /* 0x000fe40000004200 */
[C---:B------:R-:W-:Y:S08]  /*105c0*/  HMMA.16816.F32.BF16 R136, R12.reuse, R10, R136 ;  /* 0x0000000a0c88723c */ /* 0x040ff00000041888 */
[C---:B----4-:R-:W-:Y:S08]  /*105d0*/  HMMA.16816.F32.BF16 R148, R12.reuse, R4, R148 ;  /* 0x000000040c94723c */ /* 0x050ff00000041894 */
[----:B------:R-:W-:Y:S01]  /*105e0*/  HMMA.16816.F32.BF16 R144, R12, R6, R144 ;  /* 0x000000060c90723c */ /* 0x000fe20000041890 */
[----:B------:R-:W-:Y:S01]  /*105f0*/  IMAD.MOV.U32 R12, RZ, RZ, R202 ;  /* 0x000000ffff0c7224 */ /* 0x000fe200078e00ca */
[C---:B------:R-:W-:Y:S01]  /*10600*/  PRMT R15, R202.reuse, 0x7771, RZ ;  /* 0x00007771ca0f7816 */ /* 0x040fe200000000ff */
[----:B------:R-:W-:Y:S01]  /*10610*/  MUFU.EX2 R197, R197 ;  /* 0x000000c500c57308 */ /* 0x000fe20000000800 */
[----:B------:R-:W-:Y:S01]  /*10620*/  PRMT R14, R202, 0x7773, RZ ;  /* 0x00007773ca0e7816 */ /* 0x000fe200000000ff */
[----:B------:R-:W-:Y:S01]  /*10630*/  FADD.FTZ R91, R34, R91 ;  /* 0x0000005b225b7221 */ /* 0x000fe20000010000 */
[----:B------:R-:W-:Y:S01]  /*10640*/  LOP3.LUT R12, R12, 0xff, RZ, 0xc0, !PT ;  /* 0x000000ff0c0c7812 */ /* 0x000fe200078ec0ff */
[----:B------:R3:W5:Y:S01]  /*10650*/  LDL.LU.64 R220, [R1+0x30] ;  /* 0x0000300001dc7983 */ /* 0x0007620000300a00 */
[----:B------:R-:W-:Y:S01]  /*10660*/  LOP3.LUT R13, R17, 0xffff, RZ, 0xc0, !PT ;  /* 0x0000ffff110d7812 */ /* 0x000fe200078ec0ff */
[----:B------:R-:W-:Y:S01]  /*10670*/  FFMA.FTZ R118, R120, UR9, -R87 ;  /* 0x0000000978767c23 */ /* 0x000fe20008010857 */
[----:B------:R-:W-:Y:S01]  /*10680*/  PRMT R19, R19, 0x5410, R14 ;  /* 0x0000541013137816 */ /* 0x000fe2000000000e */
[----:B------:R-:W-:Y:S01]  /*10690*/  MUFU.EX2 R193, R193 ;  /* 0x000000c100c17308 */ /* 0x000fe20000000800 */
[----:B------:R-:W-:Y:S01]  /*106a0*/  PRMT R15, R12, 0x5410, R15 ;  /* 0x000054100c0f7816 */ /* 0x000fe2000000000f */
[----:B------:R-:W-:Y:S01]  /*106b0*/  FADD.FTZ R108, R108, R91 ;  /* 0x0000005b6c6c7221 */ /* 0x000fe20000010000 */
[----:B------:R-:W-:-:S02]  /*106c0*/  PRMT R12, R17, 0x7632, R12 ;  /* 0x00007632110c7816 */ /* 0x000fc4000000000c */
[----:B------:R-:W-:Y:S01]  /*106d0*/  LOP3.LUT R14, R17, 0xff, RZ, 0xc0, !PT ;  /* 0x000000ff110e7812 */ /* 0x000fe200078ec0ff */
[----:B------:R-:W-:Y:S01]  /*106e0*/  FADD.FTZ R77, R77, R108 ;  /* 0x0000006c4d4d7221 */ /* 0x000fe20000010000 */
[----:B------:R-:W-:Y:S01]  /*106f0*/  SHF.R.U32.HI R13, RZ, 0x8, R13 ;  /* 0x00000008ff0d7819 */ /* 0x000fe2000001160d */
[----:B------:R-:W2:Y:S01]  /*10700*/  MUFU.EX2 R118, R118 ;  /* 0x0000007600767308 */ /* 0x000ea20000000800 */
[----:B------:R-:W-:Y:S01]  /*10710*/  LOP3.LUT R19, R19, 0xff00ff, RZ, 0xc0, !PT ;  /* 0x00ff00ff13137812 */ /* 0x000fe200078ec0ff */
[----:B------:R-:W-:Y:S01]  /*10720*/  FADD.FTZ R190, R190, R77 ;  /* 0x0000004dbebe7221 */ /* 0x000fe20000010000 */
[----:B------:R-:W-:Y:S02]  /*10730*/  SHF.R.U32.HI R17, RZ, 0x18, R17 ;  /* 0x00000018ff117819 */ /* 0x000fe40000011611 */
[----:B------:R-:W-:Y:S01]  /*10740*/  LOP3.LUT R12, R12, 0xff, RZ, 0xc0, !PT ;  /* 0x000000ff0c0c7812 */ /* 0x000fe200078ec0ff */
[----:B------:R-:W-:Y:S01]  /*10750*/  FADD.FTZ R131, R131, R190 ;  /* 0x000000be83837221 */ /* 0x000fe20000010000 */
[----:B------:R-:W-:Y:S01]  /*10760*/  PRMT R13, R14, 0x5410, R13 ;  /* 0x000054100e0d7816 */ /* 0x000fe2000000000d */
[----:B------:R-:W-:Y:S01]  /*10770*/  MUFU.EX2 R75, R75 ;  /* 0x0000004b004b7308 */ /* 0x000fe20000000800 */
[----:B------:R-:W-:Y:S01]  /*10780*/  HSET2.LE.AND R14, R15, R2, PT ;  /* 0x000000020f0e7233 */ /* 0x000fe20003803000 */
[----:B------:R-:W-:Y:S01]  /*10790*/  FADD.FTZ R164, R164, R131 ;  /* 0x00000083a4a47221 */ /* 0x000fe20000010000 */
[----:B------:R-:W-:-:S02]  /*107a0*/  PRMT R17, R12, 0x5410, R17 ;  /* 0x000054100c117816 */ /* 0x000fc40000000011 */
[--C-:B------:R-:W-:Y:S01]  /*107b0*/  HSET2.LE.AND R15, R19, R2.reuse, PT ;  /* 0x00000002130f7233 */ /* 0x100fe20003803000 */
[----:B------:R-:W-:Y:S01]  /*107c0*/  FADD.FTZ R129, R129, R164 ;  /* 0x000000a481817221 */ /* 0x000fe20000010000 */
[----:B------:R-:W-:Y:S01]  /*107d0*/  F2FP.BF16.F32.PACK_AB R12, R112, R107 ;  /* 0x0000006b700c723e */ /* 0x000fe200000010ff */
[----:B------:R-:W-:Y:S01]  /*107e0*/  MUFU.EX2 R72, R72 ;  /* 0x0000004800487308 */ /* 0x000fe20000000800 */
[----:B------:R-:W-:Y:S01]  /*107f0*/  F2FP.BF16.F32.PACK_AB R19, R117, R166 ;  /* 0x000000a67513723e */ /* 0x000fe200000010ff */
[----:B------:R-:W-:Y:S01]  /*10800*/  FADD.FTZ R130, R130, R129 ;  /* 0x0000008182827221 */ /* 0x000fe20000010000 */
[----:B------:R-:W-:Y:S02]  /*10810*/  LOP3.LUT R15, R12, R15, RZ, 0xc0, !PT ;  /* 0x0000000f0c0f7212 */ /* 0x000fe400078ec0ff */
[--C-:B------:R-:W-:Y:S01]  /*10820*/  HSET2.LE.AND R12, R13, R2.reuse, PT ;  /* 0x000000020d0c7233 */ /* 0x100fe20003803000 */
[----:B------:R-:W-:Y:S01]  /*10830*/  FADD.FTZ R127, R127, R130 ;  /* 0x000000827f7f7221 */ /* 0x000fe20000010000 */
[----:B------:R-:W-:Y:S01]  /*10840*/  HSET2.LE.AND R13, R17, R2, PT ;  /* 0x00000002110d7233 */ /* 0x000fe20003803000 */
[----:B------:R-:W-:Y:S01]  /*10850*/  MUFU.EX2 R81, R81 ;  /* 0x0000005100517308 */ /* 0x000fe20000000800 */
[----:B------:R-:W-:Y:S01]  /*10860*/  LOP3.LUT R14, R19, R14, RZ, 0xc0, !PT ;  /* 0x0000000e130e7212 */ /* 0x000fe200078ec0ff */
[----:B------:R-:W-:Y:S01]  /*10870*/  IMAD.WIDE.U32 R18, R18, -0x2daee0ad, RZ ;  /* 0xd2511f5312127825 */ /* 0x000fe200078e00ff */
[----:B------:R-:W-:-:S03]  /*10880*/  F2FP.BF16.F32.PACK_AB R17, R165, R168 ;  /* 0x000000a8a511723e */ /* 0x000fc600000010ff */
[----:B------:R-:W-:Y:S01]  /*10890*/  FADD.FTZ R188, R188, R127 ;  /* 0x0000007fbcbc7221 */ /* 0x000fe20000010000 */
[----:B-1----:R-:W-:Y:S01]  /*108a0*/  F2FP.BF16.F32.PACK_AB R120, R191, R110 ;  /* 0x0000006ebf78723e */ /* 0x002fe200000010ff */
[----:B------:R-:W-:Y:S01]  /*108b0*/  IMAD.MOV.U32 R116, RZ, RZ, R18 ;  /* 0x000000ffff747224 */ /* 0x000fe200078e0012 */
[----:B------:R-:W-:Y:S01]  /*108c0*/  LOP3.LUT R12, R17, R12, RZ, 0xc0, !PT ;  /* 0x0000000c110c7212 */ /* 0x000fe200078ec0ff */
[----:B------:R-:W-:Y:S01]  /*108d0*/  FADD.FTZ R177, R177, R188 ;  /* 0x000000bcb1b17221 */ /* 0x000fe20000010000 */
[----:B------:R-:W-:Y:S01]  /*108e0*/  LOP3.LUT R13, R120, R13, RZ, 0xc0, !PT ;  /* 0x0000000d780d7212 */ /* 0x000fe200078ec0ff */
[----:B------:R-:W-:Y:S01]  /*108f0*/  MUFU.EX2 R69, R69 ;  /* 0x0000004500457308 */ /* 0x000fe20000000800 */
[----:B------:R-:W-:Y:S01]  /*10900*/  LOP3.LUT R194, R194, UR22, R19, 0x96, !PT ;  /* 0x00000016c2c27c12 */ /* 0x000fe2000f8e9613 */
[----:B------:R-:W-:Y:S01]  /*10910*/  FADD.FTZ R168, R168, R177 ;  /* 0x000000b1a8a87221 */ /* 0x000fe20000010000 */
[----:B------:R-:W-:Y:S02]  /*10920*/  PRMT R17, R18, 0x7771, RZ ;  /* 0x0000777112117816 */ /* 0x000fe400000000ff */
[----:B------:R-:W-:Y:S01]  /*10930*/  LOP3.LUT R116, R116, 0xff, RZ, 0xc0, !PT ;  /* 0x000000ff74747812 */ /* 0x000fe200078ec0ff */
[C---:B------:R-:W-:Y:S01]  /*10940*/  HMMA.16816.F32.BF16 R160, R12.reuse, R6, R160 ;  /* 0x000000060ca0723c */ /* 0x040fe200000418a0 */
[C---:B------:R-:W-:Y:S01]  /*10950*/  PRMT R7, R194.reuse, 0x7632, R7 ;  /* 0x00007632c2077816 */ /* 0x040fe20000000007 */
[----:B------:R-:W-:Y:S01]  /*10960*/  FADD.FTZ R165, R165, R168 ;  /* 0x000000a8a5a57221 */ /* 0x000fe20000010000 */
[----:B------:R-:W-:Y:S01]  /*10970*/  LOP3.LUT R6, R194, 0xffff, RZ, 0xc0, !PT ;  /* 0x0000ffffc2067812 */ /* 0x000fe200078ec0ff */
[----:B------:R-:W-:Y:S01]  /*10980*/  MUFU.EX2 R79, R79 ;  /* 0x0000004f004f7308 */ /* 0x000fe20000000800 */
[----:B------:R-:W-:Y:S01]  /*10990*/  LOP3.LUT R7, R7, 0xff, RZ, 0xc0, !PT ;  /* 0x000000ff07077812 */ /* 0x000fe200078ec0ff */
[----:B------:R-:W-:Y:S01]  /*109a0*/  FADD.FTZ R166, R166, R165 ;  /* 0x000000a5a6a67221 */ /* 0x000fe20000010000 */
[----:B------:R-:W-:Y:S01]  /*109b0*/  PRMT R19, R18, 0x7773, RZ ;  /* 0x0000777312137816 */ /* 0x000fe200000000ff */
[----:B------:R-:W-:Y:S01]  /*109c0*/  HMMA.16816.F32.BF16 R156, R12, R4, R156 ;  /* 0x000000040c9c723c */ /* 0x000fe2000004189c */
[----:B------:R-:W-:Y:S01]  /*109d0*/  PRMT R5, R116, 0x5410, R17 ;  /* 0x0000541074057816 */ /* 0x000fe20000000011 */
[----:B------:R-:W-:Y:S01]  /*109e0*/  FADD.FTZ R117, R117, R166 ;  /* 0x000000a675757221 */ /* 0x000fe20000010000 */
[----:B------:R-:W-:Y:S01]  /*109f0*/  PRMT R18, R18, 0x7772, RZ ;  /* 0x0000777212127816 */ /* 0x000fe200000000ff */
[----:B------:R-:W-:Y:S01]  /*10a00*/  MUFU.EX2 R80, R80 ;  /* 0x0000005000507308 */ /* 0x000fe20000000800 */
[----:B------:R-:W-:-:S02]  /*10a10*/  LOP3.LUT R196, R196, UR7, R201, 0x96, !PT ;  /* 0x00000007c4c47c12 */ /* 0x000fc4000f8e96c9 */
[----:B------:R-:W-:Y:S01]  /*10a20*/  HSET2.LE.AND R5, R5, R2, PT ;  /* 0x0000000205057233 */ /* 0x000fe20003803000 */
[C---:B------:R-:W-:Y:S01]  /*10a30*/  HMMA.16816.F32.BF16 R132, R12.reuse, R8, R132 ;  /* 0x000000080c84723c */ /* 0x040fe20000041884 */
[----:B------:R-:W-:Y:S02]  /*10a40*/  PRMT R4, R18, 0x5410, R19 ;  /* 0x0000541012047816 */ /* 0x000fe40000000013 */
[----:B------:R-:W-:Y:S01]  /*10a50*/  ISETP.GT.AND P0, PT, R183, R228, PT ;  /* 0x000000e4b700720c */ /* 0x000fe20003f04270 */
[----:B------:R-:W-:Y:S04]  /*10a60*/  MUFU.EX2 R74, R74 ;  /* 0x0000004a004a7308 */ /* 0x000fe80000000800 */
[----:B------:R-:W-:Y:S01]  /*10a70*/  HMMA.16816.F32.BF16 R152, R12, R10, R152 ;  /* 0x0000000a0c98723c */ /* 0x000fe20000041898 */
[----:B------:R-:W-:Y:S01]  /*10a80*/  LOP3.LUT R12, R194, 0xff, RZ, 0xc0, !PT ;  /* 0x000000ffc20c7812 */ /* 0x000fe200078ec0ff */
[----:B------:R-:W1:Y:S01]  /*10a90*/  LDSM.16.MT88.4 R8, [R218+0x5400] ;  /* 0x00540000da08783b */ /* 0x000e620000004200 */
[----:B------:R-:W-:-:S02]  /*10aa0*/  SHF.R.U32.HI R194, RZ, 0x18, R194 ;  /* 0x00000018ffc27819 */ /* 0x000fc400000116c2 */
[----:B------:R-:W-:Y:S02]  /*10ab0*/  SHF.R.U32.HI R15, RZ, 0x8, R6 ;  /* 0x00000008ff0f7819 */ /* 0x000fe40000011606 */
[----:B--2---:R-:W-:Y:S01]  /*10ac0*/  F2FP.BF16.F32.PACK_AB R6, R195, R118 ;  /* 0x00000076c306723e */ /* 0x004fe200000010ff */
[----:B------:R-:W-:Y:S01]  /*10ad0*/  @P0 VIADD R247, R37, 0xfffffffd ;  /* 0xfffffffd25f70836 */ /* 0x000fe20000000000 */
[----:B------:R-:W-:Y:S02]  /*10ae0*/  PRMT R7, R7, 0x5410, R194 ;  /* 0x0000541007077816 */ /* 0x000fe400000000c2 */
[----:B------:R-:W-:Y:S02]  /*10af0*/  LOP3.LUT R6, R6, R5, RZ, 0xc0, !PT ;  /* 0x0000000506067212 */ /* 0x000fe400078ec0ff */
[----:B------:R-:W-:Y:S02]  /*10b00*/  PRMT R15, R12, 0x5410, R15 ;  /* 0x000054100c0f7816 */ /* 0x000fe4000000000f */
[----:B------:R-:W-:-:S02]  /*10b10*/  HSET2.LE.AND R5, R7, R2, PT ;  /* 0x0000000207057233 */ /* 0x000fc40003803000 */
[----:B------:R-:W-:Y:S02]  /*10b20*/  F2FP.BF16.F32.PACK_AB R12, R199, R106 ;  /* 0x0000006ac70c723e */ /* 0x000fe400000010ff */
[----:B------:R-:W-:Y:S02]  /*10b30*/  LOP3.LUT R13, R4, 0xff00ff, RZ, 0xc0, !PT ;  /* 0x00ff00ff040d7812 */ /* 0x000fe400078ec0ff */
[----:B------:R-:W-:Y:S02]  /*10b40*/  LOP3.LUT R5, R12, R5, RZ, 0xc0, !PT ;  /* 0x000000050c057212 */ /* 0x000fe400078ec0ff */
[----:B------:R-:W-:Y:S02]  /*10b50*/  LOP3.LUT R12, R105, UR21, R241, 0x96, !PT ;  /* 0x00000015690c7c12 */ /* 0x000fe4000f8e96f1 */
[--C-:B------:R-:W-:Y:S02]  /*10b60*/  HSET2.LE.AND R13, R13, R2.reuse, PT ;  /* 0x000000020d0d7233 */ /* 0x100fe40003803000 */
[----:B------:R-:W-:Y:S01]  /*10b70*/  F2FP.BF16.F32.PACK_AB R14, R197, R104 ;  /* 0x00000068c50e723e */ /* 0x000fe200000010ff */
[----:B------:R-:W-:Y:S01]  /*10b80*/  IMAD.WIDE.U32 R18, R12, -0x326172a9, RZ ;  /* 0xcd9e8d570c127825 */ /* 0x000fe200078e00ff */
[----:B------:R-:W-:-:S02]  /*10b90*/  HSET2.LE.AND R4, R15, R2, PT ;  /* 0x000000020f047233 */ /* 0x000fc40003803000 */
[----:B------:R-:W-:Y:S02]  /*10ba0*/  LOP3.LUT R7, R14, R13, RZ, 0xc0, !PT ;  /* 0x0000000d0e077212 */ /* 0x000fe400078ec0ff */
[----:B------:R-:W-:Y:S02]  /*10bb0*/  F2FP.BF16.F32.PACK_AB R15, R193, R114 ;  /* 0x00000072c10f723e */ /* 0x000fe400000010ff */
[----:B------:R-:W-:Y:S02]  /*10bc0*/  LOP3.LUT R14, R210, UR18, R19, 0x96, !PT ;  /* 0x00000012d20e7c12 */ /* 0x000fe4000f8e9613 */
[----:B------:R-:W-:Y:S02]  /*10bd0*/  LOP3.LUT R13, R18, UR15, R245, 0x96, !PT ;  /* 0x0000000f120d7c12 */ /* 0x000fe4000f8e96f5 */
[----:B------:R-:W-:Y:S01]  /*10be0*/  LOP3.LUT R4, R15, R4, RZ, 0xc0, !PT ;  /* 0x000000040f047212 */ /* 0x000fe200078ec0ff */
[----:B------:R-:W-:Y:S01]  /*10bf0*/  IMAD.WIDE.U32 R200, R14, -0x2daee0ad, RZ ;  /* 0xd2511f530ec87825 */ /* 0x000fe200078e00ff */
[----:B------:R-:W-:-:S02]  /*10c00*/  LOP3.LUT R15, R208, UR18, R19, 0x96, !PT ;  /* 0x00000012d00f7c12 */ /* 0x000fc4000f8e9613 */
[----:B------:R-:W-:Y:S01]  /*10c10*/  LOP3.LUT R12, R18, UR15, R251, 0x96, !PT ;  /* 0x0000000f120c7c12 */ /* 0x000fe2000f8e96fb */
[----:B------:R-:W-:Y:S01]  /*10c20*/  IMAD.WIDE.U32 R18, R13, -0x2daee0ad, RZ ;  /* 0xd2511f530d127825 */ /* 0x000fe200078e00ff */
[----:B------:R-:W-:Y:S01]  /*10c30*/  LOP3.LUT R13, R242, UR19, R201, 0x96, !PT ;  /* 0x00000013f20d7c12 */ /* 0x000fe2000f8e96c9 */
[----:B-1----:R-:W-:Y:S02]  /*10c40*/  HMMA.16816.F32.BF16 R140, R4, R8, R140 ;  /* 0x00000008048c723c */ /* 0x002fe4000004188c */
[----:B------:R-:W-:Y:S01]  /*10c50*/  IMAD.WIDE.U32 R204, R12, -0x2daee0ad, RZ ;  /* 0xd2511f530ccc7825 */ /* 0x000fe200078e00ff */
[----:B------:R-:W-:-:S03]  /*10c60*/  LOP3.LUT R12, R200, UR13, R19, 0x96, !PT ;  /* 0x0000000dc80c7c12 */ /* 0x000fc6000f8e9613 */
[----:B------:R-:W-:Y:S02]  /*10c70*/  IMAD.WIDE.U32 R14, R15, -0x2daee0ad, RZ ;  /* 0xd2511f530f0e7825 */ /* 0x000fe400078e00ff */
[C---:B------:R-:W-:Y:S02]  /*10c80*/  HMMA.16816.F32.BF16 R136, R4.reuse, R10, R136 ;  /* 0x0000000a0488723c */ /* 0x040fe40000041888 */
[----:B------:R-:W-:Y:S01]  /*10c90*/  IMAD.WIDE.U32 R202, R13, -0x326172a9, RZ ;  /* 0xcd9e8d570dca7825 */ /* 0x000fe200078e00ff */
[----:B------:R-:W-:Y:S02]  /*10ca0*/  LOP3.LUT R15, R246, UR19, R15, 0x96, !PT ;  /* 0x00000013f60f7c12 */ /* 0x000fe4000f8e960f */
[----:B------:R-:W-:Y:S01]  /*10cb0*/  LOP3.LUT R14, R14, UR13, R205, 0x96, !PT ;  /* 0x0000000d0e0e7c12 */ /* 0x000fe2000f8e96cd */
[----:B------:R-:W-:Y:S02]  /*10cc0*/  IMAD.WIDE.U32 R12, R12, -0x326172a9, RZ ;  /* 0xcd9e8d570c0c7825 */ /* 0x000fe400078e00ff */
[----:B------:R-:W-:Y:S02]  /*10cd0*/  HMMA.16816.F32.BF16 R148, R4, R20, R148 ;  /* 0x000000140494723c */ /* 0x000fe40000041894 */
[----:B------:R-:W-:Y:S01]  /*10ce0*/  IMAD.WIDE.U32 R200, R15, -0x326172a9, RZ ;  /* 0xcd9e8d570fc87825 */ /* 0x000fe200078e00ff */
[----:B------:R-:W-:-:S03]  /*10cf0*/  LOP3.LUT R202, R202, UR4, R13, 0x96, !PT ;  /* 0x00000004caca7c12 */ /* 0x000fc6000f8e960d */
[----:B------:R-:W-:Y:S02]  /*10d00*/  IMAD.WIDE.U32 R14, R14, -0x326172a9, RZ ;  /* 0xcd9e8d570e0e7825 */ /* 0x000fe400078e00ff */
[----:B------:R-:W-:Y:S01]  /*10d10*/  HMMA.16816.F32.BF16 R144, R4, R22, R144 ;  /* 0x000000160490723c */ /* 0x000fe20000041890 */
[----:B------:R-:W-:Y:S01]  /*10d20*/  LOP3.LUT R5, R244, UR10, R203, 0x96, !PT ;  /* 0x0000000af4057c12 */ /* 0x000fe2000f8e96cb */
[----:B------:R-:W-:Y:S01]  /*10d30*/  IMAD.WIDE.U32 R202, R202, -0x2daee0ad, RZ ;  /* 0xd2511f53caca7825 */ /* 0x000fe200078e00ff */
[----:B------:R-:W-:Y:S02]  /*10d40*/  LOP3.LUT R4, R250, UR10, R201, 0x96, !PT ;  /* 0x0000000afa047c12 */ /* 0x000fe4000f8e96c9 */
[----:B------:R-:W-:Y:S01]  /*10d50*/  LOP3.LUT R200, R200, UR4, R15, 0x96, !PT ;  /* 0x00000004c8c87c12 */ /* 0x000fe2000f8e960f */
[----:B------:R-:W-:-:S04]  /*10d60*/  IMAD.WIDE.U32 R6, R5, -0x2daee0ad, RZ ;  /* 0xd2511f5305067825 */ /* 0x000fc800078e00ff */
[----:B------:R-:W-:Y:S01]  /*10d70*/  IMAD.WIDE.U32 R200, R200, -0x2daee0ad, RZ ;  /* 0xd2511f53c8c87825 */ /* 0x000fe200078e00ff */
[----:B------:R-:W-:Y:S02]  /*10d80*/  LOP3.LUT R18, R18, UR12, R7, 0x96, !PT ;  /* 0x0000000c12127c12 */ /* 0x000fe4000f8e9607 */
[----:B------:R-:W-:Y:S01]  /*10d90*/  LOP3.LUT R5, R6, UR11, R203, 0x96, !PT ;  /* 0x0000000b06057c12 */ /* 0x000fe2000f8e96cb */
[----:B------:R-:W-:-:S04]  /*10da0*/  IMAD.WIDE.U32 R6, R4, -0x2daee0ad, RZ ;  /* 0xd2511f5304067825 */ /* 0x000fc800078e00ff */
[----:B------:R-:W-:Y:S01]  /*10db0*/  IMAD.WIDE.U32 R18, R18, -0x326172a9, RZ ;  /* 0xcd9e8d5712127825 */ /* 0x000fe200078e00ff */
[----:B------:R-:W-:Y:S02]  /*10dc0*/  LOP3.LUT R7, R204, UR12, R7, 0x96, !PT ;  /* 0x0000000ccc077c12 */ /* 0x000fe4000f8e9607 */
[----:B------:R-:W-:Y:S01]  /*10dd0*/  LOP3.LUT R4, R6, UR11, R201, 0x96, !PT ;  /* 0x0000000b06047c12 */ /* 0x000fe2000f8e96c9 */
[----:B------:R-:W-:Y:S01]  /*10de0*/  IMAD.WIDE.U32 R204, R5, -0x326172a9, RZ ;  /* 0xcd9e8d5705cc7825 */ /* 0x000fe200078e00ff */
[----:B------:R-:W-:-:S03]  /*10df0*/  LOP3.LUT R5, R12, UR7, R19, 0x96, !PT ;  /* 0x000000070c057c12 */ /* 0x000fc6000f8e9613 */
[----:B------:R-:W-:Y:S01]  /*10e00*/  IMAD.MOV.U32 R6, RZ, RZ, R204 ;  /* 0x000000ffff067224 */ /* 0x000fe200078e00cc */
[----:B------:R-:W-:Y:S01]  /*10e10*/  LOP3.LUT R174, R18, UR6, R205, 0x96, !PT ;  /* 0x0000000612ae7c12 */ /* 0x000fe2000f8e96cd */
[----:B------:R-:W-:Y:S01]  /*10e20*/  IMAD.WIDE.U32 R212, R7, -0x326172a9, RZ ;  /* 0xcd9e8d5707d47825 */ /* 0x000fe200078e00ff */
[----:B------:R-:W-:-:S03]  /*10e30*/  PRMT R201, R204, 0x7771, RZ ;  /* 0x00007771ccc97816 */ /* 0x000fc600000000ff */
[----:B------:R-:W-:Y:S01]  /*10e40*/  FFMA.FTZ R18, R207, R97, R86 ;  /* 0x00000061cf127223 */ /* 0x000fe20000010056 */
[C---:B------:R-:W-:Y:S02]  /*10e50*/  PRMT R13, R204.reuse, 0x7773, RZ ;  /* 0x00007773cc0d7816 */ /* 0x040fe400000000ff */
[----:B------:R-:W-:Y:S01]  /*10e60*/  PRMT R120, R204, 0x7772, RZ ;  /* 0x00007772cc787816 */ /* 0x000fe200000000ff */
[----:B------:R-:W-:Y:S01]  /*10e70*/  IMAD.WIDE.U32 R204, R4, -0x326172a9, RZ ;  /* 0xcd9e8d5704cc7825 */ /* 0x000fe200078e00ff */
[----:B------:R-:W-:Y:S02]  /*10e80*/  LOP3.LUT R7, R14, UR7, R213, 0x96, !PT ;  /* 0x000000070e077c12 */ /* 0x000fe4000f8e96d5 */
[----:B------:R-:W-:Y:S01]  /*10e90*/  PRMT R120, R120, 0x5410, R13 ;  /* 0x0000541078787816 */ /* 0x000fe2000000000d */
[----:B------:R-:W-:Y:S01]  /*10ea0*/  IMAD.MOV.U32 R12, RZ, RZ, R204 ;  /* 0x000000ffff0c7224 */ /* 0x000fe200078e00cc */
[----:B------:R-:W-:Y:S02]  /*10eb0*/  LOP3.LUT R4, R212, UR6, R205, 0x96, !PT ;  /* 0x00000006d4047c12 */ /* 0x000fe4000f8e96cd */
[----:B------:R-:W-:-:S02]  /*10ec0*/  PRMT R19, R204, 0x7771, RZ ;  /* 0x00007771cc137816 */ /* 0x000fc400000000ff */
[C---:B------:R-:W-:Y:S02]  /*10ed0*/  PRMT R14, R204.reuse, 0x7773, RZ ;  /* 0x00007773cc0e7816 */ /* 0x040fe400000000ff */
[----:B------:R-:W-:Y:S01]  /*10ee0*/  PRMT R17, R204, 0x7772, RZ ;  /* 0x00007772cc117816 */ /* 0x000fe200000000ff */
[----:B------:R-:W-:Y:S01]  /*10ef0*/  IMAD.WIDE.U32 R204, R196, -0x2daee0ad, RZ ;  /* 0xd2511f53c4cc7825 */ /* 0x000fe200078e00ff */
[----:B------:R-:W-:-:S03]  /*10f00*/  LOP3.LUT R12, R12, 0xff, RZ, 0xc0, !PT ;  /* 0x000000ff0c0c7812 */ /* 0x000fc600078ec0ff */
[----:B------:R-:W-:Y:S01]  /*10f10*/  FADD.FTZ R196, R38, R249 ;  /* 0x000000f926c47221 */ /* 0x000fe20000010000 */
[----:B------:R-:W-:Y:S01]  /*10f20*/  PRMT R17, R17, 0x5410, R14 ;  /* 0x0000541011117816 */ /* 0x000fe2000000000e */
[----:B------:R-:W-:Y:S01]  /*10f30*/  IMAD.MOV.U32 R14, RZ, RZ, R204 ;  /* 0x000000ffff0e7224 */ /* 0x000fe200078e00cc */
[----:B------:R-:W-:Y:S01]  /*10f40*/  LOP3.LUT R16, R16, UR22, R205, 0x96, !PT ;  /* 0x0000001610107c12 */ /* 0x000fe2000f8e96cd */
[----:B------:R-:W-:Y:S01]  /*10f50*/  FADD.FTZ R29, R29, R196 ;  /* 0x000000c41d1d7221 */ /* 0x000fe20000010000 */
[C---:B------:R-:W-:Y:S02]  /*10f60*/  PRMT R15, R204.reuse, 0x7771, RZ ;  /* 0x00007771cc0f7816 */ /* 0x040fe400000000ff */
[C---:B------:R-:W-:Y:S02]  /*10f70*/  PRMT R194, R204.reuse, 0x7773, RZ ;  /* 0x00007773ccc27816 */ /* 0x040fe400000000ff */
[----:B------:R-:W-:Y:S01]  /*10f80*/  PRMT R13, R204, 0x7772, RZ ;  /* 0x00007772cc0d7816 */ /* 0x000fe200000000ff */
[----:B------:R-:W-:Y:S01]  /*10f90*/  IMAD.WIDE.U32 R204, R5, -0x2daee0ad, RZ ;  /* 0xd2511f5305cc7825 */ /* 0x000fe200078e00ff */
[----:B------:R-:W-:-:S02]  /*10fa0*/  LOP3.LUT R14, R14, 0xff, RZ, 0xc0, !PT ;  /* 0x000000ff0e0e7812 */ /* 0x000fc400078ec0ff */
[----:B------:R-:W-:Y:S01]  /*10fb0*/  PRMT R19, R12, 0x5410, R19 ;  /* 0x000054100c137816 */ /* 0x000fe20000000013 */
[----:B------:R-:W-:Y:S01]  /*10fc0*/  IMAD.MOV.U32 R82, RZ, RZ, R204 ;  /* 0x000000ffff527224 */ /* 0x000fe200078e00cc */
[----:B------:R-:W-:Y:S02]  /*10fd0*/  PRMT R15, R14, 0x5410, R15 ;  /* 0x000054100e0f7816 */ /* 0x000fe4000000000f */
[--C-:B------:R-:W-:Y:S02]  /*10fe0*/  PRMT R12, R13, 0x5410, R194.reuse ;  /* 0x000054100d0c7816 */ /* 0x100fe400000000c2 */
[----:B------:R-:W-:Y:S02]  /*10ff0*/  LOP3.LUT R14, R16, 0xffff, RZ, 0xc0, !PT ;  /* 0x0000ffff100e7812 */ /* 0x000fe400078ec0ff */
[----:B------:R-:W-:Y:S01]  /*11000*/  LOP3.LUT R86, R202, UR22, R205, 0x96, !PT ;  /* 0x00000016ca567c12 */ /* 0x000fe2000f8e96cd */
[----:B------:R-:W-:Y:S01]  /*11010*/  IMAD.WIDE.U32 R202, R7, -0x2daee0ad, RZ ;  /* 0xd2511f5307ca7825 */ /* 0x000fe200078e00ff */
[----:B------:R-:W-:-:S02]  /*11020*/  PRMT R194, R16, 0x7632, R194 ;  /* 0x0000763210c27816 */ /* 0x000fc400000000c2 */
[----:B------:R-:W-:Y:S01]  /*11030*/  LOP3.LUT R13, R16, 0xff, RZ, 0xc0, !PT ;  /* 0x000000ff100d7812 */ /* 0x000fe200078ec0ff */
[----:B------:R-:W-:Y:S01]  /*11040*/  IMAD.MOV.U32 R116, RZ, RZ, R202 ;  /* 0x000000ffff747224 */ /* 0x000fe200078e00ca */
[----:B------:R-:W-:Y:S02]  /*11050*/  SHF.R.U32.HI R7, RZ, 0x18, R16 ;  /* 0x00000018ff077819 */ /* 0x000fe40000011610 */
[----:B------:R-:W-:Y:S02]  /*11060*/  SHF.R.U32.HI R16, RZ, 0x8, R14 ;  /* 0x00000008ff107819 */ /* 0x000fe4000001160e */
[----:B------:R-:W-:Y:S01]  /*11070*/  LOP3.LUT R14, R194, 0xff, RZ, 0xc0, !PT ;  /* 0x000000ffc20e7812 */ /* 0x000fe200078ec0ff */
[----:B------:R-:W-:Y:S01]  /*11080*/  FFMA.FTZ R194, R66, UR9, -R169 ;  /* 0x0000000942c27c23 */ /* 0x000fe200080108a9 */
[----:B------:R-:W-:Y:S01]  /*11090*/  PRMT R13, R13, 0x5410, R16 ;  /* 0x000054100d0d7816 */ /* 0x000fe20000000010 */
[----:B------:R-:W-:Y:S01]  /*110a0*/  FFMA.FTZ R169, R71, UR9, -R87 ;  /* 0x0000000947a97c23 */ /* 0x000fe20008010857 */
[----:B------:R-:W-:Y:S01]  /*110b0*/  PRMT R7, R14, 0x5410, R7 ;  /* 0x000054100e077816 */ /* 0x000fe20000000007 */
[--C-:B------:R-:W-:Y:S01]  /*110c0*/  FFMA.FTZ R87, R41, UR9, -R59.reuse ;  /* 0x0000000929577c23 */ /* 0x100fe2000801083b */
[----:B------:R-:W-:Y:S01]  /*110d0*/  HSET2.LE.AND R14, R15, R2, PT ;  /* 0x000000020f0e7233 */ /* 0x000fe20003803000 */
[----:B------:R-:W-:Y:S01]  /*110e0*/  FFMA.FTZ R71, R48, UR9, -R59 ;  /* 0x0000000930477c23 */ /* 0x000fe2000801083b */
[----:B------:R-:W-:Y:S01]  /*110f0*/  LOP3.LUT R205, R12, 0xff00ff, RZ, 0xc0, !PT ;  /* 0x00ff00ff0ccd7812 */ /* 0x000fe200078ec0ff */
[----:B------:R-:W-:Y:S01]  /*11100*/  MUFU.EX2 R41, R169 ;  /* 0x000000a900297308 */ /* 0x000fe20000000800 */
[----:B------:R-:W-:-:S02]  /*11110*/  F2FP.BF16.F32.PACK_AB R15, R45, R44 ;  /* 0x0000002c2d0f723e */ /* 0x000fc400000010ff */
[--C-:B------:R-:W-:Y:S02]  /*11120*/  HSET2.LE.AND R12, R13, R2.reuse, PT ;  /* 0x000000020d0c7233 */ /* 0x100fe40003803000 */
[--C-:B------:R-:W-:Y:S02]  /*11130*/  HSET2.LE.AND R7, R7, R2.reuse, PT ;  /* 0x0000000207077233 */ /* 0x100fe40003803000 */
[----:B------:R-:W-:Y:S01]  /*11140*/  F2FP.BF16.F32.PACK_AB R13, R47, R54 ;  /* 0x000000362f0d723e */ /* 0x000fe200000010ff */
[----:B------:R-:W-:Y:S01]  /*11150*/  FADD.FTZ R54, R54, R117 ;  /* 0x0000007536367221 */ /* 0x000fe20000010000 */
[----:B------:R-:W-:Y:S02]  /*11160*/  LOP3.LUT R14, R15, R14, RZ, 0xc0, !PT ;  /* 0x0000000e0f0e7212 */ /* 0x000fe400078ec0ff */
[----:B------:R-:W-:Y:S01]  /*11170*/  F2FP.BF16.F32.PACK_AB R16, R42, R35 ;  /* 0x000000232a10723e */ /* 0x000fe200000010ff */
[----:B------:R-:W-:Y:S01]  /*11180*/  FADD.FTZ R47, R47, R54 ;  /* 0x000000362f2f7221 */ /* 0x000fe20000010000 */
[----:B------:R-:W-:-:S02]  /*11190*/  HSET2.LE.AND R15, R205, R2, PT ;  /* 0x00000002cd0f7233 */ /* 0x000fc40003803000 */
[----:B------:R-:W-:Y:S01]  /*111a0*/  F2FP.BF16.F32.PACK_AB R66, R46, R43 ;  /* 0x0000002b2e42723e */ /* 0x000fe200000010ff */
[----:B------:R-:W-:Y:S01]  /*111b0*/  FADD.FTZ R44, R44, R47 ;  /* 0x0000002f2c2c7221 */ /* 0x000fe20000010000 */
[----:B------:R-:W-:Y:S02]  /*111c0*/  LOP3.LUT R12, R13, R12, RZ, 0xc0, !PT ;  /* 0x0000000c0d0c7212 */ /* 0x000fe400078ec0ff */
[----:B------:R-:W-:Y:S01]  /*111d0*/  LOP3.LUT R6, R6, 0xff, RZ, 0xc0, !PT ;  /* 0x000000ff06067812 */ /* 0x000fe200078ec0ff */
[----:B------:R-:W-:Y:S01]  /*111e0*/  FADD.FTZ R45, R45, R44 ;  /* 0x0000002c2d2d7221 */ /* 0x000fe20000010000 */
[----:B------:R-:W-:Y:S02]  /*111f0*/  LOP3.LUT R13, R16, R7, RZ, 0xc0, !PT ;  /* 0x00000007100d7212 */ /* 0x000fe400078ec0ff */
[C---:B------:R-:W-:Y:S02]  /*11200*/  LOP3.LUT R16, R4.reuse, 0xffff, RZ, 0xc0, !PT ;  /* 0x0000ffff04107812 */ /* 0x040fe400078ec0ff */
[----:B------:R-:W-:-:S02]  /*11210*/  PRMT R7, R4, 0x7632, R7 ;  /* 0x0000763204077816 */ /* 0x000fc40000000007 */
[----:B------:R-:W-:Y:S02]  /*11220*/  LOP3.LUT R15, R66, R15, RZ, 0xc0, !PT ;  /* 0x0000000f420f7212 */ /* 0x000fe400078ec0ff */
[----:B------:R-:W-:Y:S02]  /*11230*/  PRMT R201, R6, 0x5410, R201 ;  /* 0x0000541006c97816 */ /* 0x000fe400000000c9 */
[----:B------:R-:W-:Y:S02]  /*11240*/  LOP3.LUT R207, R4, 0xff, RZ, 0xc0, !PT ;  /* 0x000000ff04cf7812 */ /* 0x000fe400078ec0ff */
[----:B------:R-:W-:Y:S01]  /*11250*/  SHF.R.U32.HI R205, RZ, 0x18, R4 ;  /* 0x00000018ffcd7819 */ /* 0x000fe20000011604 */
[----:B------:R-:W-:Y:S01]  /*11260*/  HMMA.16816.F32.BF16 R152, R12, R10, R152 ;  /* 0x0000000a0c98723c */ /* 0x000fe20000041898 */
[C---:B------:R-:W-:Y:S02]  /*11270*/  PRMT R6, R204.reuse, 0x7773, RZ ;  /* 0x00007773cc067816 */ /* 0x040fe400000000ff */
[----:B------:R-:W-:-:S02]  /*11280*/  PRMT R5, R204, 0x7772, RZ ;  /* 0x00007772cc057816 */ /* 0x000fc400000000ff */
[----:B------:R-:W-:Y:S02]  /*11290*/  SHF.R.U32.HI R16, RZ, 0x8, R16 ;  /* 0x00000008ff107819 */ /* 0x000fe40000011610 */
[----:B------:R-:W-:Y:S01]  /*112a0*/  LOP3.LUT R4, R7, 0xff, RZ, 0xc0, !PT ;  /* 0x000000ff07047812 */ /* 0x000fe200078ec0ff */
[C---:B------:R-:W-:Y:S01]  /*112b0*/  HMMA.16816.F32.BF16 R132, R12.reuse, R8, R132 ;  /* 0x000000080c84723c */ /* 0x040fe20000041884 */
[----:B------:R-:W-:Y:S01]  /*112c0*/  LOP3.LUT R17, R17, 0xff00ff, RZ, 0xc0, !PT ;  /* 0x00ff00ff11117812 */ /* 0x000fe200078ec0ff */
[----:B------:R-:W-:Y:S01]  /*112d0*/  FFMA.FTZ R8, R33, UR9, -R59 ;  /* 0x0000000921087c23 */ /* 0x000fe2000801083b */
[----:B------:R-:W-:Y:S01]  /*112e0*/  LOP3.LUT R105, R200, UR22, R203, 0x96, !PT ;  /* 0x00000016c8697c12 */ /* 0x000fe2000f8e96cb */
[----:B------:R-:W-:Y:S01]  /*112f0*/  FADD.FTZ R200, R61, R18 ;  /* 0x000000123dc87221 */ /* 0x000fe20000010000 */
[----:B------:R-:W-:Y:S01]  /*11300*/  PRMT R66, R5, 0x5410, R6 ;  /* 0x0000541005427816 */ /* 0x000fe20000000006 */
[----:B------:R-:W-:Y:S01]  /*11310*/  MUFU.EX2 R33, R40 ;  /* 0x0000002800217308 */ /* 0x000fe20000000800 */
[----:B------:R-:W-:Y:S01]  /*11320*/  PRMT R207, R207, 0x5410, R16 ;  /* 0x00005410cfcf7816 */ /* 0x000fe20000000010 */
[----:B------:R-:W-:Y:S01]  /*11330*/  HMMA.16816.F32.BF16 R156, R12, R20, R156 ;  /* 0x000000140c9c723c */ /* 0x000fe2000004189c */
[----:B------:R-:W-:-:S02]  /*11340*/  PRMT R205, R4, 0x5410, R205 ;  /* 0x0000541004cd7816 */ /* 0x000fc400000000cd */
[--C-:B------:R-:W-:Y:S01]  /*11350*/  HSET2.LE.AND R10, R19, R2.reuse, PT ;  /* 0x00000002130a7233 */ /* 0x100fe20003803000 */
[----:B------:R-:W1:Y:S01]  /*11360*/  LDSM.16.MT88.4 R4, [R218+0x5800] ;  /* 0x00580000da04783b */ /* 0x000e620000004200 */
[--C-:B------:R-:W-:Y:S01]  /*11370*/  HSET2.LE.AND R11, R17, R2.reuse, PT ;  /* 0x00000002110b7233 */ /* 0x100fe20003803000 */
[----:B------:R2:W4:Y:S01]  /*11380*/  MUFU.EX2 R38, R8 ;  /* 0x0000000800267308 */ /* 0x0005220000000800 */
[----:B------:R-:W-:Y:S01]  /*11390*/  F2FP.BF16.F32.PACK_AB R9, R65, R62 ;  /* 0x0000003e4109723e */ /* 0x000fe200000010ff */
[----:B------:R-:W3:Y:S01]  /*113a0*/  LDSM.16.MT88.4 R16, [R0+0x1800] ;  /* 0x001800000010783b */ /* 0x000ee20000004200 */
[C---:B------:R-:W-:Y:S01]  /*113b0*/  PRMT R21, R174.reuse, 0x7632, R21 ;  /* 0x00007632ae157816 */ /* 0x040fe20000000015 */
[----:B------:R-:W-:Y:S01]  /*113c0*/  HMMA.16816.F32.BF16 R160, R12, R22, R160 ;  /* 0x000000160ca0723c */ /* 0x000fe200000418a0 */
[----:B------:R-:W-:Y:S01]  /*113d0*/  LOP3.LUT R10, R9, R10, RZ, 0xc0, !PT ;  /* 0x0000000a090a7212 */ /* 0x000fe200078ec0ff */
[----:B------:R-:W-:Y:S01]  /*113e0*/  FADD.FTZ R23, R101, R206 ;  /* 0x000000ce65177221 */ /* 0x000fe20000010000 */
[----:B------:R-:W-:Y:S01]  /*113f0*/  LOP3.LUT R49, R174, 0xffff, RZ, 0xc0, !PT ;  /* 0x0000ffffae317812 */ /* 0x000fe200078ec0ff */
[----:B------:R4:W1:Y:S01]  /*11400*/  MUFU.EX2 R40, R194 ;  /* 0x000000c200287308 */ /* 0x0008620000000800 */
[----:B------:R-:W-:Y:S01]  /*11410*/  HSET2.LE.AND R9, R205, R2, PT ;  /* 0x00000002cd097233 */ /* 0x000fe20003803000 */
[----:B------:R-:W-:Y:S01]  /*11420*/  FADD.FTZ R23, R98, R23 ;  /* 0x0000001762177221 */ /* 0x000fe20000010000 */
[----:B------:R-:W-:-:S02]  /*11430*/  F2FP.BF16.F32.PACK_AB R48, R53, R58 ;  /* 0x0000003a3530723e */ /* 0x000fc400000010ff */
[----:B------:R-:W-:Y:S01]  /*11440*/  F2FP.BF16.F32.PACK_AB R59, R55, R50 ;  /* 0x00000032373b723e */ /* 0x000fe200000010ff */
[----:B------:R-:W-:Y:S01]  /*11450*/  FADD.FTZ R122, R122, R23 ;  /* 0x000000177a7a7221 */ /* 0x000fe20000010000 */
[----:B------:R-:W-:Y:S02]  /*11460*/  LOP3.LUT R20, R174, 0xff, RZ, 0xc0, !PT ;  /* 0x000000ffae147812 */ /* 0x000fe400078ec0ff */
[----:B--2---:R-:W-:Y:S02]  /*11470*/  HSET2.LE.AND R8, R207, R2, PT ;  /* 0x00000002cf087233 */ /* 0x004fe40003803000 */
[----:B------:R-:W-:Y:S02]  /*11480*/  SHF.R.U32.HI R174, RZ, 0x18, R174 ;  /* 0x00000018ffae7819 */ /* 0x000fe400000116ae */
[----:B------:R-:W-:Y:S02]  /*11490*/  LOP3.LUT R21, R21, 0xff, RZ, 0xc0, !PT ;  /* 0x000000ff15157812 */ /* 0x000fe400078ec0ff */
[----:B------:R-:W-:-:S02]  /*114a0*/  SHF.R.U32.HI R49, RZ, 0x8, R49 ;  /* 0x00000008ff317819 */ /* 0x000fc40000011631 */
[----:B----4-:R-:W-:Y:S02]  /*114b0*/  F2FP.BF16.F32.PACK_AB R194, R38, R33 ;  /* 0x0000002126c2723e */ /* 0x010fe400000010ff */
[----:B------:R-:W-:Y:S02]  /*114c0*/  LOP3.LUT R11, R48, R11, RZ, 0xc0, !PT ;  /* 0x0000000b300b7212 */ /* 0x000fe400078ec0ff */
[----:B------:R-:W-:Y:S01]  /*114d0*/  LOP3.LUT R8, R59, R8, RZ, 0xc0, !PT ;  /* 0x000000083b087212 */ /* 0x000fe200078ec0ff */
[----:B------:R-:W2:Y:S01]  /*114e0*/  MUFU.EX2 R48, R171 ;  /* 0x000000ab00307308 */ /* 0x000ea20000000800 */
[----:B------:R-:W-:Y:S02]  /*114f0*/  LOP3.LUT R9, R194, R9, RZ, 0xc0, !PT ;  /* 0x00000009c2097212 */ /* 0x000fe400078ec0ff */
[----:B------:R-:W-:Y:S01]  /*11500*/  PRMT R13, R21, 0x5410, R174 ;  /* 0x00005410150d7816 */ /* 0x000fe200000000ae */
[----:B------:R-:W-:Y:S01]  /*11510*/  FADD.FTZ R21, R31, R200 ;  /* 0x000000c81f157221 */ /* 0x000fe20000010000 */
[----:B------:R-:W-:Y:S01]  /*11520*/  PRMT R15, R20, 0x5410, R49 ;  /* 0x00005410140f7816 */ /* 0x000fe20000000031 */
[----:B------:R-:W-:Y:S01]  /*11530*/  FADD.FTZ R20, R32, R29 ;  /* 0x0000001d20147221 */ /* 0x000fe20000010000 */
[----:B------:R-:W-:Y:S01]  /*11540*/  LOP3.LUT R31, R120, 0xff00ff, RZ, 0xc0, !PT ;  /* 0x00ff00ff781f7812 */ /* 0x000fe200078ec0ff */
[C---:B-1----:R-:W-:Y:S01]  /*11550*/  HMMA.16816.F32.BF16 R140, R8.reuse, R4, R140 ;  /* 0x00000004088c723c */ /* 0x042fe2000004188c */
[--C-:B------:R-:W-:Y:S01]  /*11560*/  HSET2.LE.AND R14, R201, R2.reuse, PT ;  /* 0x00000002c90e7233 */ /* 0x100fe20003803000 */
[----:B------:R-:W-:Y:S01]  /*11570*/  FADD.FTZ R99, R99, R20 ;  /* 0x0000001463637221 */ /* 0x000fe20000010000 */
[--C-:B------:R-:W-:Y:S01]  /*11580*/  HSET2.LE.AND R12, R15, R2.reuse, PT ;  /* 0x000000020f0c7233 */ /* 0x100fe20003803000 */
[----:B------:R-:W-:Y:S01]  /*11590*/  FADD.FTZ R21, R30, R21 ;  /* 0x000000151e157221 */ /* 0x000fe20000010000 */
[--C-:B------:R-:W-:Y:S01]  /*115a0*/  HSET2.LE.AND R31, R31, R2.reuse, PT ;  /* 0x000000021f1f7233 */ /* 0x100fe20003803000 */
[----:B------:R-:W-:Y:S01]  /*115b0*/  MUFU.EX2 R49, R78 ;  /* 0x0000004e00317308 */ /* 0x000fe20000000800 */
[----:B------:R-:W-:Y:S01]  /*115c0*/  HSET2.LE.AND R13, R13, R2, PT ;  /* 0x000000020d0d7233 */ /* 0x000fe20003803000 */
[----:B------:R-:W-:Y:S01]  /*115d0*/  HMMA.16816.F32.BF16 R136, R8, R6, R136 ;  /* 0x000000060888723c */ /* 0x000fe20000041888 */
[----:B------:R-:W-:-:S02]  /*115e0*/  F2FP.BF16.F32.PACK_AB R15, R67, R64 ;  /* 0x00000040430f723e */ /* 0x000fc400000010ff */
[----:B------:R-:W-:Y:S02]  /*115f0*/  F2FP.BF16.F32.PACK_AB R32, R40, R63 ;  /* 0x0000003f2820723e */ /* 0x000fe400000010ff */
[----:B------:R-:W-:Y:S01]  /*11600*/  F2FP.BF16.F32.PACK_AB R59, R57, R52 ;  /* 0x00000034393b723e */ /* 0x000fe200000010ff */
[----:B------:R-:W-:Y:S01]  /*11610*/  MUFU.EX2 R30, R83 ;  /* 0x00000053001e7308 */ /* 0x000fe20000000800 */
[----:B------:R-:W-:Y:S01]  /*11620*/  F2FP.BF16.F32.PACK_AB R22, R60, R51 ;  /* 0x000000333c16723e */ /* 0x000fe200000010ff */
[C---:B---3--:R-:W-:Y:S01]  /*11630*/  HMMA.16816.F32.BF16 R148, R8.reuse, R16, R148 ;  /* 0x000000100894723c */ /* 0x048fe20000041894 */
[----:B------:R-:W-:Y:S01]  /*11640*/  LOP3.LUT R61, R105, 0xff, RZ, 0xc0, !PT ;  /* 0x000000ff693d7812 */ /* 0x000fe200078ec0ff */
[----:B------:R-:W-:Y:S01]  /*11650*/  FADD.FTZ R52, R52, R45 ;  /* 0x0000002d34347221 */ /* 0x000fe20000010000 */
[----:B------:R-:W-:Y:S02]  /*11660*/  LOP3.LUT R14, R15, R14, RZ, 0xc0, !PT ;  /* 0x0000000e0f0e7212 */ /* 0x000fe400078ec0ff */
[----:B------:R-:W-:Y:S01]  /*11670*/  LOP3.LUT R15, R32, R31, RZ, 0xc0, !PT ;  /* 0x0000001f200f7212 */ /* 0x000fe200078ec0ff */
[----:B------:R-:W-:Y:S01]  /*11680*/  MUFU.EX2 R29, R87 ;  /* 0x00000057001d7308 */ /* 0x000fe20000000800 */
[----:B------:R-:W-:Y:S01]  /*11690*/  LOP3.LUT R12, R59, R12, RZ, 0xc0, !PT ;  /* 0x0000000c3b0c7212 */ /* 0x000fe200078ec0ff */
[----:B------:R-:W-:Y:S01]  /*116a0*/  HMMA.16816.F32.BF16 R144, R8, R18, R144 ;  /* 0x000000120890723c */ /* 0x000fe20000041890 */
[----:B------:R-:W-:Y:S01]  /*116b0*/  LOP3.LUT R10, R105, 0xffff, RZ, 0xc0, !PT ;  /* 0x0000ffff690a7812 */ /* 0x000fe200078ec0ff */
[----:B------:R-:W-:Y:S01]  /*116c0*/  FADD.FTZ R57, R57, R52 ;  /* 0x0000003439397221 */ /* 0x000fe20000010000 */
[----:B------:R-:W-:-:S02]  /*116d0*/  LOP3.LUT R13, R22, R13, RZ, 0xc0, !PT ;  /* 0x0000000d160d7212 */ /* 0x000fc400078ec0ff */
[----:B------:R-:W-:Y:S01]  /*116e0*/  SHF.R.U32.HI R10, RZ, 0x8, R10 ;  /* 0x00000008ff0a7819 */ /* 0x000fe2000001160a */
[----:B------:R-:W1:Y:S01]  /*116f0*/  MUFU.EX2 R31, R68 ;  /* 0x00000044001f7308 */ /* 0x000e620000000800 */
[----:B------:R-:W-:Y:S01]  /*11700*/  PRMT R96, R204, 0x7771, RZ ;  /* 0x00007771cc607816 */ /* 0x000fe200000000ff */
[----:B------:R-:W-:Y:S01]  /*11710*/  FADD.FTZ R64, R64, R57 ;  /* 0x0000003940407221 */ /* 0x000fe20000010000 */
[----:B------:R-:W-:Y:S01]  /*11720*/  PRMT R61, R61, 0x5410, R10 ;  /* 0x000054103d3d7816 */ /* 0x000fe2000000000a */
[----:B------:R-:W-:Y:S01]  /*11730*/  HMMA.16816.F32.BF16 R156, R12, R16, R156 ;  /* 0x000000100c9c723c */ /* 0x000fe2000004189c */
[----:B--2---:R-:W-:Y:S01]  /*11740*/  F2FP.BF16.F32.PACK_AB R17, R41, R48 ;  /* 0x000000302911723e */ /* 0x004fe200000010ff */
[----:B------:R-:W-:Y:S01]  /*11750*/  FADD.FTZ R67, R67, R64 ;  /* 0x0000004043437221 */ /* 0x000fe20000010000 */
[----:B------:R-:W-:Y:S01]  /*11760*/  PRMT R203, R202, 0x7773, RZ ;  /* 0x00007773cacb7816 */ /* 0x000fe200000000ff */
[----:B------:R-:W2:Y:S01]  /*11770*/  MUFU.EX2 R32, R71 ;  /* 0x0000004700207308 */ /* 0x000ea20000000800 */
[----:B------:R-:W-:-:S02]  /*11780*/  HSET2.LE.AND R20, R61, R2, PT ;  /* 0x000000023d147233 */ /* 0x000fc40003803000 */
[----:B------:R-:W-:Y:S01]  /*11790*/  PRMT R180, R202, 0x7772, RZ ;  /* 0x00007772cab47816 */ /* 0x000fe200000000ff */
[C---:B------:R-:W-:Y:S01]  /*117a0*/  HMMA.16816.F32.BF16 R132, R12.reuse, R4, R132 ;  /* 0x000000040c84723c */ /* 0x040fe20000041884 */
[----:B------:R-:W-:Y:S01]  /*117b0*/  FADD.FTZ R4, R36, R21 ;  /* 0x0000001524047221 */ /* 0x000fe20000010000 */
[----:B------:R-:W-:Y:S01]  /*117c0*/  LOP3.LUT R20, R17, R20, RZ, 0xc0, !PT ;  /* 0x0000001411147212 */ /* 0x000fe200078ec0ff */
[----:B------:R-:W-:Y:S01]  /*117d0*/  FADD.FTZ R36, R115, R122 ;  /* 0x0000007a73247221 */ /* 0x000fe20000010000 */
[----:B------:R-:W-:Y:S01]  /*117e0*/  LOP3.LUT R17, R82, 0xff, RZ, 0xc0, !PT ;  /* 0x000000ff52117812 */ /* 0x000fe200078ec0ff */
[----:B------:R-:W-:Y:S01]  /*117f0*/  FADD.FTZ R34, R39, R4 ;  /* 0x0000000427227221 */ /* 0x000fe20000010000 */
[----:B------:R-:W-:Y:S01]  /*11800*/  PRMT R180, R180, 0x5410, R203 ;  /* 0x00005410b4b47816 */ /* 0x000fe200000000cb */
[----:B------:R-:W-:Y:S01]  /*11810*/  FADD.FTZ R39, R100, R99 ;  /* 0x0000006364277221 */ /* 0x000fe20000010000 */
[----:B------:R-:W-:Y:S01]  /*11820*/  PRMT R17, R17, 0x5410, R96 ;  /* 0x0000541011117816 */ /* 0x000fe20000000060 */
[----:B------:R-:W-:Y:S01]  /*11830*/  HMMA.16816.F32.BF16 R152, R12, R6, R152 ;  /* 0x000000060c98723c */ /* 0x000fe20000041898 */
[----:B------:R-:W-:Y:S01]  /*11840*/  FADD.FTZ R3, R3, R34 ;  /* 0x0000002203037221 */ /* 0x000fe20000010000 */
[----:B------:R-:W-:Y:S01]  /*11850*/  LOP3.LUT R21, R180, 0xff00ff, RZ, 0xc0, !PT ;  /* 0x00ff00ffb4157812 */ /* 0x000fe200078ec0ff */
[----:B------:R3:W4:Y:S01]  /*11860*/  LDSM.16.MT88.4 R4, [R0+0x1c00] ;  /* 0x001c00000004783b */ /* 0x0007220000004200 */
[----:B-1----:R-:W-:Y:S01]  /*11870*/  F2FP.BF16.F32.PACK_AB R16, R56, R31 ;  /* 0x0000001f3810723e */ /* 0x002fe200000010ff */
[----:B------:R-:W-:Y:S01]  /*11880*/  FADD.FTZ R28, R28, R3 ;  /* 0x000000031c1c7221 */ /* 0x000fe20000010000 */
[----:B------:R-:W-:-:S02]  /*11890*/  PRMT R8, R105, 0x7632, R8 ;  /* 0x0000763269087816 */ /* 0x000fc40000000008 */
[----:B------:R-:W-:Y:S01]  /*118a0*/  HMMA.16816.F32.BF16 R160, R12, R18, R160 ;  /* 0x000000120ca0723c */ /* 0x000fe200000418a0 */
[--C-:B------:R-:W-:Y:S01]  /*118b0*/  HSET2.LE.AND R14, R17, R2.reuse, PT ;  /* 0x00000002110e7233 */ /* 0x100fe20003803000 */
[----:B------:R-:W-:Y:S01]  /*118c0*/  FADD.FTZ R17, R89, R36 ;  /* 0x0000002459117221 */ /* 0x000fe20000010000 */
[----:B------:R-:W-:Y:S01]  /*118d0*/  FADD.FTZ R85, R85, R28 ;  /* 0x0000001c55557221 */ /* 0x000fe20000010000 */
[----:B------:R-:W-:Y:S01]  /*118e0*/  HSET2.LE.AND R23, R21, R2, PT ;  /* 0x0000000215177233 */ /* 0x000fe20003803000 */
[--C-:B------:R-:W-:Y:S02]  /*118f0*/  IMAD.MOV.U32 R36, RZ, RZ, R26.reuse ;  /* 0x000000ffff247224 */ /* 0x100fe400078e001a */
[----:B------:R-:W-:Y:S01]  /*11900*/  FADD.FTZ R17, R88, R17 ;  /* 0x0000001158117221 */ /* 0x000fe20000010000 */
[----:B------:R-:W-:Y:S01]  /*11910*/  FADD.FTZ R84, R84, R85 ;  /* 0x0000005554547221 */ /* 0x000fe20000010000 */
[----:B------:R-:W-:Y:S01]  /*11920*/  PRMT R97, R202, 0x7771, RZ ;  /* 0x00007771ca617816 */ /* 0x000fe200000000ff */
[----:B------:R-:W-:-:S02]  /*11930*/  @P0 IMAD.MOV.U32 R36, RZ, RZ, R26 ;  /* 0x000000ffff240224 */ /* 0x000fc400078e001a */
[----:B------:R-:W-:Y:S01]  /*11940*/  FADD.FTZ R128, R128, R17 ;  /* 0x0000001180807221 */ /* 0x000fe20000010000 */
[----:B------:R-:W-:Y:S01]  /*11950*/  FADD.FTZ R95, R95, R84 ;  /* 0x000000545f5f7221 */ /* 0x000fe20000010000 */
[----:B------:R-:W-:Y:S01]  /*11960*/  LOP3.LUT R23, R16, R23, RZ, 0xc0, !PT ;  /* 0x0000001710177212 */ /* 0x000fe200078ec0ff */
[----:B------:R-:W-:Y:S01]  /*11970*/  FADD.FTZ R16, R76, R39 ;  /* 0x000000274c107221 */ /* 0x000fe20000010000 */
[----:B------:R-:W-:Y:S01]  /*11980*/  FADD.FTZ R125, R125, R128 ;  /* 0x000000807d7d7221 */ /* 0x000fe20000010000 */
[----:B------:R-:W-:Y:S01]  /*11990*/  FADD.FTZ R95, R92, R95 ;  /* 0x0000005f5c5f7221 */ /* 0x000fe20000010000 */
[----:B------:R-:W-:Y:S01]  /*119a0*/  LOP3.LUT R116, R116, 0xff, RZ, 0xc0, !PT ;  /* 0x000000ff74747812 */ /* 0x000fe200078ec0ff */
[----:B------:R-:W-:Y:S01]  /*119b0*/  FADD.FTZ R16, R73, R16 ;  /* 0x0000001049107221 */ /* 0x000fe20000010000 */
[----:B------:R-:W-:Y:S01]  /*119c0*/  FADD.FTZ R126, R126, R125 ;  /* 0x0000007d7e7e7221 */ /* 0x000fe20000010000 */
[----:B------:R-:W-:Y:S01]  /*119d0*/  FADD.FTZ R124, R124, R95 ;  /* 0x0000005f7c7c7221 */ /* 0x000fe20000010000 */
[----:B------:R-:W-:Y:S01]  /*119e0*/  SHF.R.U32.HI R59, RZ, 0x18, R105 ;  /* 0x00000018ff3b7819 */ /* 0x000fe20000011669 */
[----:B------:R-:W-:Y:S01]  /*119f0*/  FADD.FTZ R93, R93, R16 ;  /* 0x000000105d5d7221 */ /* 0x000fe20000010000 */
[----:B------:R-:W-:Y:S01]  /*11a00*/  FADD.FTZ R126, R123, R126 ;  /* 0x0000007e7b7e7221 */ /* 0x000fe20000010000 */
[----:B------:R-:W-:Y:S01]  /*11a10*/  FADD.FTZ R124, R121, R124 ;  /* 0x0000007c797c7221 */ /* 0x000fe20000010000 */
[----:B------:R-:W-:Y:S01]  /*11a20*/  LOP3.LUT R8, R8, 0xff, RZ, 0xc0, !PT ;  /* 0x000000ff08087812 */ /* 0x000fe200078ec0ff */
[----:B------:R-:W-:Y:S01]  /*11a30*/  FADD.FTZ R90, R90, R93 ;  /* 0x0000005d5a5a7221 */ /* 0x000fe20000010000 */
[----:B------:R-:W-:Y:S01]  /*11a40*/  FADD.FTZ R179, R179, R126 ;  /* 0x0000007eb3b37221 */ /* 0x000fe20000010000 */
[----:B------:R-:W-:Y:S01]  /*11a50*/  FADD.FTZ R119, R119, R124 ;  /* 0x0000007c77777221 */ /* 0x000fe20000010000 */
[----:B------:R-:W-:Y:S01]  /*11a60*/  PRMT R97, R116, 0x5410, R97 ;  /* 0x0000541074617816 */ /* 0x000fe20000000061 */
[----:B------:R-:W-:Y:S01]  /*11a70*/  FADD.FTZ R103, R103, R90 ;  /* 0x0000005a67677221 */ /* 0x000fe20000010000 */
[----:B------:R-:W-:Y:S01]  /*11a80*/  FADD.FTZ R179, R198, R179 ;  /* 0x000000b3c6b37221 */ /* 0x000fe20000010000 */
[----:B------:R-:W-:Y:S01]  /*11a90*/  FADD.FTZ R170, R170, R119 ;  /* 0x00000077aaaa7221 */ /* 0x000fe20000010000 */
[----:B------:R-:W-:Y:S01]  /*11aa0*/  PRMT R59, R8, 0x5410, R59 ;  /* 0x00005410083b7816 */ /* 0x000fe2000000003b */
[----:B------:R-:W-:Y:S01]  /*11ab0*/  FADD.FTZ R102, R102, R103 ;  /* 0x0000006766667221 */ /* 0x000fe20000010000 */
[----:B------:R-:W-:Y:S01]  /*11ac0*/  FADD.FTZ R186, R186, R179 ;  /* 0x000000b3baba7221 */ /* 0x000fe20000010000 */
[----:B------:R-:W-:Y:S01]  /*11ad0*/  FADD.FTZ R181, R181, R170 ;  /* 0x000000aab5b57221 */ /* 0x000fe20000010000 */
[----:B---3--:R-:W-:Y:S01]  /*11ae0*/  LOP3.LUT R0, R86, 0xffff, RZ, 0xc0, !PT ;  /* 0x0000ffff56007812 */ /* 0x008fe200078ec0ff */
[----:B------:R-:W-:Y:S01]  /*11af0*/  FADD.FTZ R167, R167, R102 ;  /* 0x00000066a7a77221 */ /* 0x000fe20000010000 */
[----:B------:R-:W-:Y:S01]  /*11b00*/  FADD.FTZ R175, R175, R186 ;  /* 0x000000baafaf7221 */ /* 0x000fe20000010000 */
[----:B------:R-:W-:Y:S01]  /*11b10*/  FADD.FTZ R184, R184, R181 ;  /* 0x000000b5b8b87221 */ /* 0x000fe20000010000 */
[----:B------:R-:W-:Y:S01]  /*11b20*/  PRMT R15, R86, 0x7632, R15 ;  /* 0x00007632560f7816 */ /* 0x000fe2000000000f */
[----:B------:R-:W-:Y:S01]  /*11b30*/  FADD.FTZ R167, R172, R167 ;  /* 0x000000a7aca77221 */ /* 0x000fe20000010000 */
[----:B------:R-:W-:Y:S01]  /*11b40*/  FADD.FTZ R110, R110, R175 ;  /* 0x000000af6e6e7221 */ /* 0x000fe20000010000 */
[----:B------:R-:W-:Y:S01]  /*11b50*/  FADD.FTZ R185, R185, R184 ;  /* 0x000000b8b9b97221 */ /* 0x000fe20000010000 */
[--C-:B------:R-:W-:Y:S01]  /*11b60*/  HSET2.LE.AND R22, R97, R2.reuse, PT ;  /* 0x0000000261167233 */ /* 0x100fe20003803000 */
[----:B------:R-:W-:Y:S01]  /*11b70*/  FADD.FTZ R176, R176, R167 ;  /* 0x000000a7b0b07221 */ /* 0x000fe20000010000 */
[----:B------:R-:W-:Y:S01]  /*11b80*/  FADD.FTZ R110, R191, R110 ;  /* 0x0000006ebf6e7221 */ /* 0x000fe20000010000 */
[----:B------:R-:W-:Y:S01]  /*11b90*/  FADD.FTZ R185, R192, R185 ;  /* 0x000000b9c0b97221 */ /* 0x000fe20000010000 */
[--C-:B------:R-:W-:Y:S01]  /*11ba0*/  HSET2.LE.AND R21, R59, R2.reuse, PT ;  /* 0x000000023b157233 */ /* 0x100fe20003803000 */
[----:B------:R-:W-:Y:S01]  /*11bb0*/  FADD.FTZ R173, R173, R176 ;  /* 0x000000b0adad7221 */ /* 0x000fe20000010000 */
[----:B------:R-:W-:Y:S01]  /*11bc0*/  FADD.FTZ R107, R107, R110 ;  /* 0x0000006e6b6b7221 */ /* 0x000fe20000010000 */
[----:B------:R-:W-:Y:S01]  /*11bd0*/  FADD.FTZ R114, R114, R185 ;  /* 0x000000b972727221 */ /* 0x000fe20000010000 */
[----:B------:R-:W-:Y:S01]  /*11be0*/  F2FP.BF16.F32.PACK_AB R59, R30, R49 ;  /* 0x000000311e3b723e */ /* 0x000fe200000010ff */
        /* <DEDUP_REMOVED lines=19> */
[----:B------:R-:W-:Y:S01]  /*11d20*/  LOP3.LUT R22, R59, R22, RZ, 0xc0, !PT ;  /* 0x000000163b167212 */ /* 0x000fe200078ec0ff */
[----:B------:R-:W1:Y:S01]  /*11d30*/  LDSM.16.MT88.4 R8, [R218+0x5c00] ;  /* 0x005c0000da08783b */ /* 0x000e620000004200 */
[----:B------:R-:W-:Y:S01]  /*11d40*/  FADD.FTZ R51, R51, R46 ;  /* 0x0000002e33337221 */ /* 0x000fe20000010000 */
[----:B------:R-:W-:Y:S01]  /*11d50*/  LOP3.LUT R19, R66, 0xff00ff, RZ, 0xc0, !PT ;  /* 0x00ff00ff42137812 */ /* 0x000fe200078ec0ff */
[----:B------:R-:W-:Y:S01]  /*11d60*/  FADD.FTZ R62, R62, R55 ;  /* 0x000000373e3e7221 */ /* 0x000fe20000010000 */
[----:B------:R-:W-:Y:S01]  /*11d70*/  PRMT R13, R13, 0x5410, R0 ;  /* 0x000054100d0d7816 */ /* 0x000fe20000000000 */
[----:B------:R-:W-:Y:S01]  /*11d80*/  FADD.FTZ R60, R60, R51 ;  /* 0x000000333c3c7221 */ /* 0x000fe20000010000 */
[----:B------:R-:W-:Y:S01]  /*11d90*/  PRMT R59, R15, 0x5410, R86 ;  /* 0x000054100f3b7816 */ /* 0x000fe20000000056 */
[----:B------:R-:W-:Y:S01]  /*11da0*/  FADD.FTZ R65, R65, R62 ;  /* 0x0000003e41417221 */ /* 0x000fe20000010000 */
[--C-:B------:R-:W-:Y:S01]  /*11db0*/  HSET2.LE.AND R15, R19, R2.reuse, PT ;  /* 0x00000002130f7233 */ /* 0x100fe20003803000 */
[----:B------:R-:W-:Y:S01]  /*11dc0*/  FADD.FTZ R63, R63, R60 ;  /* 0x0000003c3f3f7221 */ /* 0x000fe20000010000 */
[--C-:B------:R-:W-:Y:S01]  /*11dd0*/  HSET2.LE.AND R12, R13, R2.reuse, PT ;  /* 0x000000020d0c7233 */ /* 0x100fe20003803000 */
[----:B------:R-:W-:Y:S01]  /*11de0*/  FADD.FTZ R199, R199, R106 ;  /* 0x0000006ac7c77221 */ /* 0x000fe20000010000 */
[----:B------:R-:W-:Y:S01]  /*11df0*/  HSET2.LE.AND R2, R59, R2, PT ;  /* 0x000000023b027233 */ /* 0x000fe20003803000 */
[----:B------:R-:W-:Y:S01]  /*11e00*/  FADD.FTZ R40, R40, R63 ;  /* 0x0000003f28287221 */ /* 0x000fe20000010000 */
[----:B------:R-:W-:Y:S01]  /*11e10*/  F2FP.BF16.F32.PACK_AB R19, R75, R70 ;  /* 0x000000464b13723e */ /* 0x000fe200000010ff */
[----:B------:R-:W-:Y:S01]  /*11e20*/  FADD.FTZ R70, R70, R67 ;  /* 0x0000004346467221 */ /* 0x000fe20000010000 */
[----:B--2---:R-:W-:Y:S01]  /*11e30*/  F2FP.BF16.F32.PACK_AB R68, R32, R29 ;  /* 0x0000001d2044723e */ /* 0x004fe200000010ff */
[----:B------:R-:W-:Y:S01]  /*11e40*/  FADD.FTZ R48, R48, R65 ;  /* 0x0000004130307221 */ /* 0x000fe20000010000 */
[----:B------:R-:W-:Y:S01]  /*11e50*/  F2FP.BF16.F32.PACK_AB R3, R81, R72 ;  /* 0x000000485103723e */ /* 0x000fe200000010ff */
        /* <DEDUP_REMOVED lines=15> */
[----:B------:R-:W-:Y:S01]  /*11f50*/  FADD.FTZ R49, R49, R48 ;  /* 0x0000003031317221 */ /* 0x000fe20000010000 */
[----:B----4-:R-:W-:Y:S01]  /*11f60*/  HMMA.16816.F32.BF16 R144, R20, R6, R144 ;  /* 0x000000061490723c */ /* 0x010fe20000041890 */
[----:B------:R-:W-:Y:S01]  /*11f70*/  FADD.FTZ R33, R33, R104 ;  /* 0x0000006821217221 */ /* 0x000fe20000010000 */
[----:B------:R-:W-:-:S02]  /*11f80*/  IMAD.MOV.U32 R0, RZ, RZ, R24 ;  /* 0x000000ffff007224 */ /* 0x000fc400078e0018 */
[----:B------:R-:W-:Y:S02]  /*11f90*/  IMAD.MOV.U32 R2, RZ, RZ, R25 ;  /* 0x000000ffff027224 */ /* 0x000fe400078e0019 */
[----:B------:R-:W-:Y:S01]  /*11fa0*/  FADD.FTZ R33, R38, R33 ;  /* 0x0000002126217221 */ /* 0x000fe20000010000 */
[----:B------:R-:W-:Y:S01]  /*11fb0*/  IMAD.MOV.U32 R3, RZ, RZ, R27 ;  /* 0x000000ffff037224 */ /* 0x000fe200078e001b */
[----:B------:R-:W-:Y:S01]  /*11fc0*/  HMMA.16816.F32.BF16 R160, R12, R6, R160 ;  /* 0x000000060ca0723c */ /* 0x000fe200000418a0 */
[----:B------:R-:W-:Y:S01]  /*11fd0*/  FADD.FTZ R6, R81, R72 ;  /* 0x0000004851067221 */ /* 0x000fe20000010000 */
[----:B------:R-:W-:Y:S01]  /*11fe0*/  FADD.FTZ R58, R58, R33 ;  /* 0x000000213a3a7221 */ /* 0x000fe20000010000 */
[----:B------:R-:W-:Y:S02]  /*11ff0*/  @P0 IMAD.MOV.U32 R0, RZ, RZ, R24 ;  /* 0x000000ffff000224 */ /* 0x000fe400078e0018 */
[----:B------:R-:W-:Y:S01]  /*12000*/  @P0 IMAD.MOV.U32 R2, RZ, RZ, R25 ;  /* 0x000000ffff020224 */ /* 0x000fe200078e0019 */
[----:B------:R2:W-:Y:S01]  /*12010*/  STL [R1+0x24], R6 ;  /* 0x0000240601007387 */ /* 0x0005e20000100800 */
[----:B------:R-:W-:Y:S01]  /*12020*/  FADD.FTZ R58, R53, R58 ;  /* 0x0000003a353a7221 */ /* 0x000fe20000010000 */
[----:B------:R-:W-:Y:S01]  /*12030*/  HMMA.16816.F32.BF16 R148, R20, R4, R148 ;  /* 0x000000041494723c */ /* 0x000fe20000041894 */
[----:B------:R-:W-:-:S02]  /*12040*/  @P0 IMAD.MOV.U32 R3, RZ, RZ, R27 ;  /* 0x000000ffff030224 */ /* 0x000fc400078e001b */
[----:B------:R-:W-:-:S04]  /*12050*/  FADD.FTZ R29, R29, R58 ;  /* 0x0000003a1d1d7221 */ /* 0x000fc80000010000 */
[----:B------:R-:W-:Y:S01]  /*12060*/  FADD.FTZ R32, R32, R29 ;  /* 0x0000001d20207221 */ /* 0x000fe20000010000 */
[----:B------:R-:W-:Y:S01]  /*12070*/  HMMA.16816.F32.BF16 R156, R12, R4, R156 ;  /* 0x000000040c9c723c */ /* 0x000fe2000004189c */
[----:B------:R-:W-:Y:S01]  /*12080*/  FADD.FTZ R5, R80, R79 ;  /* 0x0000004f50057221 */ /* 0x000fe20000010000 */
[----:B------:R-:W-:Y:S01]  /*12090*/  FADD.FTZ R4, R30, R49 ;  /* 0x000000311e047221 */ /* 0x000fe20000010000 */
[----:B------:R-:W-:-:S03]  /*120a0*/  FADD.FTZ R31, R31, R32 ;  /* 0x000000201f1f7221 */ /* 0x000fc60000010000 */
[----:B------:R2:W-:Y:S01]  /*120b0*/  STL [R1+0x20], R5 ;  /* 0x0000200501007387 */ /* 0x0005e20000100800 */
[----:B------:R-:W-:Y:S01]  /*120c0*/  FADD.FTZ R249, R56, R31 ;  /* 0x0000001f38f97221 */ /* 0x000fe20000010000 */
[C---:B-1----:R-:W-:Y:S02]  /*120d0*/  HMMA.16816.F32.BF16 R140, R20.reuse, R8, R140 ;  /* 0x00000008148c723c */ /* 0x042fe4000004188c */
[----:B------:R2:W-:Y:S06]  /*120e0*/  STL [R1+0x28], R4 ;  /* 0x0000280401007387 */ /* 0x0005ec0000100800 */
[----:B------:R-:W-:Y:S08]  /*120f0*/  HMMA.16816.F32.BF16 R136, R20, R10, R136 ;  /* 0x0000000a1488723c */ /* 0x000ff00000041888 */
[C---:B------:R-:W-:Y:S08]  /*12100*/  HMMA.16816.F32.BF16 R132, R12.reuse, R8, R132 ;  /* 0x000000080c84723c */ /* 0x040ff00000041884 */
[----:B------:R-:W-:Y:S01]  /*12110*/  HMMA.16816.F32.BF16 R152, R12, R10, R152 ;  /* 0x0000000a0c98723c */ /* 0x000fe20000041898 */
[----:B------:R-:W-:-:S04]  /*12120*/  NOP ;  /* 0x0000000000007918 */ /* 0x000fc80000000000 */
[----:B------:R-:W-:-:S15]  /*12130*/  @P0 BRA `(.L_x_552) ;  /* 0x0000000000040947 */ /* 0x000fde0003800000 */
.L_x_548:
[----:B------:R-:W-:-:S07]  /*12140*/  IADD3 R247, PT, PT, R183, -0x1, RZ ;  /* 0xffffffffb7f77810 */ /* 0x000fce0007ffe0ff */
.L_x_552:
[----:B------:R-:W-:-:S13]  /*12150*/  ISETP.GE.AND P0, PT, R247, R228, PT ;  /* 0x000000e4f700720c */ /* 0x000fda0003f06270 */
[----:B------:R-:W-:Y:S05]  /*12160*/  @!P0 BRA `(.L_x_553) ;  /* 0x0000008000d88947 */ /* 0x000fea0003800000 */
[----:B-12---:R-:W2:Y:S01]  /*12170*/  LDL.64 R4, [R1+0x8] ;  /* 0x0000080001047983 */ /* 0x006ea20000100a00 */
[----:B------:R-:W1:Y:S01]  /*12180*/  LDC.64 R222, c[0x0][0x3c0] ;  /* 0x0000f000ffde7b82 */ /* 0x000e620000000a00 */
[----:B------:R-:W3:Y:S01]  /*12190*/  LDCU UR10, c[0x0][0x440] ;  /* 0x00008800ff0a77ac */ /* 0x000ee20008000800 */
[----:B------:R-:W-:Y:S01]  /*121a0*/  IMAD.MOV.U32 R216, RZ, RZ, 0x20 ;  /* 0x00000020ffd87424 */ /* 0x000fe200078e00ff */
[----:B-----5:R-:W4:Y:S01]  /*121b0*/  S2R R230, SR_TID.X ;  /* 0x0000000000e67919 */ /* 0x020f220000002100 */
[----:B------:R-:W-:Y:S01]  /*121c0*/  IMAD.MOV.U32 R167, RZ, RZ, R0 ;  /* 0x000000ffffa77224 */ /* 0x000fe200078e0000 */
[----:B------:R-:W-:Y:S01]  /*121d0*/  UIADD3 UR4, UPT, UPT, UR20, -0x61c88647, URZ ;  /* 0x9e3779b914047890 */ /* 0x000fe2000fffe0ff */
[----:B------:R-:W-:Y:S01]  /*121e0*/  IMAD.MOV.U32 R166, RZ, RZ, R2 ;  /* 0x000000ffffa67224 */ /* 0x000fe200078e0002 */
[----:B------:R-:W-:Y:S01]  /*121f0*/  UIADD3 UR9, UPT, UPT, UR20, 0x3c6ef372, URZ ;  /* 0x3c6ef37214097890 */ /* 0x000fe2000fffe0ff */
[----:B------:R-:W-:Y:S01]  /*12200*/  IMAD.MOV.U32 R165, RZ, RZ, R3 ;  /* 0x000000ffffa57224 */ /* 0x000fe200078e0003 */
[----:B------:R-:W-:Y:S01]  /*12210*/  MOV R164, R36 ;  /* 0x0000002400a47202 */ /* 0x000fe20000000f00 */
[C---:B------:R-:W-:Y:S01]  /*12220*/  VIADD R241, R238.reuse, 0x8 ;  /* 0x00000008eef17836 */ /* 0x040fe20000000000 */
[C---:B------:R-:W-:Y:S01]  /*12230*/  IADD3 R240, PT, PT, R238.reuse, 0x40, RZ ;  /* 0x00000040eef07810 */ /* 0x040fe20007ffe0ff */
[----:B------:R-:W-:Y:S01]  /*12240*/  VIADD R239, R238, 0x48 ;  /* 0x00000048eeef7836 */ /* 0x000fe20000000000 */
[----:B------:R-:W-:Y:S01]  /*12250*/  LOP3.LUT R243, R251, UR9, RZ, 0x3c, !PT ;  /* 0x00000009fbf37c12 */ /* 0x000fe2000f8e3cff */
[----:B------:R-:W1:Y:S01]  /*12260*/  LDCU UR19, c[0x0][0x440] ;  /* 0x00008800ff1377ac */ /* 0x000e620008000800 */
[----:B------:R-:W-:-:S02]  /*12270*/  LOP3.LUT R246, R210, UR4, RZ, 0x3c, !PT ;  /* 0x00000004d2f67c12 */ /* 0x000fc4000f8e3cff */
[----:B------:R-:W-:Y:S01]  /*12280*/  LOP3.LUT R244, R208, UR4, RZ, 0x3c, !PT ;  /* 0x00000004d0f47c12 */ /* 0x000fe2000f8e3cff */
[----:B------:R-:W1:Y:S01]  /*12290*/  LDCU UR4, c[0x0][0x45c] ;  /* 0x00008b80ff0477ac */ /* 0x000e620008000800 */
[----:B---3--:R-:W-:Y:S02]  /*122a0*/  ISETP.GE.AND P5, PT, R221, UR10, PT ;  /* 0x0000000add007c0c */ /* 0x008fe4000bfa6270 */
[C---:B----4-:R-:W-:Y:S01]  /*122b0*/  LOP3.LUT P4, RZ, R230.reuse, 0x4, RZ, 0xc0, !PT ;  /* 0x00000004e6ff7812 */ /* 0x050fe2000788c0ff */
[----:B------:R-:W-:-:S03]  /*122c0*/  IMAD.SHL.U32 R242, R230, 0x2, RZ ;  /* 0x00000002e6f27824 */ /* 0x000fc600078e00ff */
[----:B------:R-:W-:-:S04]  /*122d0*/  SEL R216, R216, 0xffffffe0, !P4 ;  /* 0xffffffe0d8d87807 */ /* 0x000fc80006000000 */
[----:B------:R-:W-:Y:S01]  /*122e0*/  IADD3 R217, PT, PT, R219, R216, RZ ;  /* 0x000000d8dbd97210 */ /* 0x000fe20007ffe0ff */
[----:B------:R-:W-:Y:S01]  /*122f0*/  IMAD.IADD R216, R220, 0x1, R216 ;  /* 0x00000001dcd87824 */ /* 0x000fe200078e02d8 */
[----:B--2---:R-:W-:Y:S01]  /*12300*/  LOP3.LUT R245, R5, UR9, RZ, 0x3c, !PT ;  /* 0x0000000905f57c12 */ /* 0x004fe2000f8e3cff */
[----:B-1----:R-:W-:Y:S06]  /*12310*/  BRA `(.L_x_554) ;  /* 0x0000000000f07947 */ /* 0x002fec0003800000 */
.L_x_556:
[----:B------:R-:W-:Y:S01]  /*12320*/  @!P0 VIADD R60, R247, 0xffffffff ;  /* 0xfffffffff73c8836 */ /* 0x000fe20000000000 */
[----:B------:R-:W-:Y:S01]  /*12330*/  ISETP.GE.AND P5, PT, R221, UR19, PT ;  /* 0x00000013dd007c0c */ /* 0x000fe2000bfa6270 */
[C---:B------:R-:W-:Y:S01]  /*12340*/  @!P0 VIADD R58, R247.reuse, 0xffffffff ;  /* 0xfffffffff73a8836 */ /* 0x040fe20000000000 */
[----:B------:R-:W1:Y:S08]  /*12350*/  @!P0 LDC.64 R24, c[0x0][0x3b8] ;  /* 0x0000ee00ff188b82 */ /* 0x000e700000000a00 */
[----:B------:R-:W2:Y:S03]  /*12360*/  @!P0 LDC.64 R22, c[0x0][0x3b8] ;  /* 0x0000ee00ff168b82 */ /* 0x000ea60000000a00 */
[C---:B------:R-:W-:Y:S05]  /*12370*/  @!P5 VIADD R64, R247.reuse, 0xffffffff ;  /* 0xfffffffff740d836 */ /* 0x040fea0000000000 */
[----:B------:R-:W3:Y:S08]  /*12380*/  @!P5 LDC.64 R26, c[0x0][0x3b8] ;  /* 0x0000ee00ff1adb82 */ /* 0x000ef00000000a00 */
[----:B------:R-:W4:Y:S02]  /*12390*/  @!P0 LDC.64 R20, c[0x0][0x3b8] ;  /* 0x0000ee00ff148b82 */ /* 0x000f240000000a00 */
[----:B----4-:R-:W-:Y:S04]  /*123a0*/  @!P0 IMAD.WIDE.U32 R202, R58, R20, RZ ;  /* 0x000000143aca8225 */ /* 0x010fe800078e00ff */
[C---:B-1----:R-:W-:Y:S04]  /*123b0*/  @!P0 IMAD.WIDE.U32 R80, R60.reuse, R24, RZ ;  /* 0x000000183c508225 */ /* 0x042fe800078e00ff */
[----:B------:R-:W-:Y:S02]  /*123c0*/  @!P0 IMAD R60, R60, R25, R81 ;  /* 0x000000193c3c8224 */ /* 0x000fe400078e0251 */
[----:B------:R-:W-:Y:S02]  /*123d0*/  @!P0 IMAD.SHL.U32 R81, R80, 0x80, RZ ;  /* 0x0000008050518824 */ /* 0x000fe400078e00ff */
[----:B---3--:R-:W-:Y:S01]  /*123e0*/  @!P5 IMAD.WIDE.U32 R170, R64, R26, RZ ;  /* 0x0000001a40aad225 */ /* 0x008fe200078e00ff */
[----:B------:R-:W-:Y:S02]  /*123f0*/  @!P0 SHF.L.U64.HI R60, R80, 0x7, R60 ;  /* 0x00000007503c8819 */ /* 0x000fe4000001023c */
[----:B------:R-:W-:Y:S01]  /*12400*/  @!P0 LEA R81, P1, R24, R81, 0x5 ;  /* 0x0000005118518211 */ /* 0x000fe200078228ff */
[----:B------:R-:W-:Y:S01]  /*12410*/  @!P0 IMAD R58, R58, R21, R203 ;  /* 0x000000153a3a8224 */ /* 0x000fe200078e02cb */
[----:B------:R-:W-:Y:S01]  /*12420*/  @!P0 IADD3 R26, PT, PT, R247, -0x1, RZ ;  /* 0xfffffffff71a8810 */ /* 0x000fe20007ffe0ff */
[----:B------:R-:W-:Y:S01]  /*12430*/  @!P5 IMAD R27, R64, R27, R171 ;  /* 0x0000001b401bd224 */ /* 0x000fe200078e02ab */
[----:B------:R-:W-:Y:S01]  /*12440*/  @!P0 LEA.HI.X R60, R24, R60, R25, 0x5, P1 ;  /* 0x0000003c183c8211 */ /* 0x000fe200008f2c19 */
[----:B------:R-:W-:Y:S01]  /*12450*/  @!P0 IMAD R21, R21, 0x60, RZ ;  /* 0x0000006015158824 */ /* 0x000fe200078e02ff */
[----:B------:R-:W-:Y:S01]  /*12460*/  @!P0 SHF.L.U64.HI R203, R202, 0x7, R58 ;  /* 0x00000007cacb8819 */ /* 0x000fe2000001023a */
[C---:B--2---:R-:W-:Y:S01]  /*12470*/  @!P0 IMAD.WIDE.U32 R24, R26.reuse, R22, RZ ;  /* 0x000000161a188225 */ /* 0x044fe200078e00ff */
[C---:B------:R-:W-:Y:S03]  /*12480*/  @!P0 LEA R80, P2, R81.reuse, R227, 0x1 ;  /* 0x000000e351508211 */ /* 0x040fe600078408ff */
[----:B------:R-:W-:Y:S01]  /*12490*/  @!P0 IMAD R26, R26, R23, R25 ;  /* 0x000000171a1a8224 */ /* 0x000fe200078e0219 */
[-C--:B------:R-:W-:Y:S01]  /*124a0*/  @!P0 LEA.HI.X R81, R81, R226.reuse, R60, 0x1, P2 ;  /* 0x000000e251518211 */ /* 0x080fe200010f0c3c */
[----:B------:R-:W-:Y:S02]  /*124b0*/  @!P0 IMAD.SHL.U32 R25, R24, 0x80, RZ ;  /* 0x0000008018198824 */ /* 0x000fe400078e00ff */
[----:B------:R-:W-:Y:S01]  /*124c0*/  @!P0 IMAD.SHL.U32 R202, R202, 0x80, RZ ;  /* 0x00000080caca8824 */ /* 0x000fe200078e00ff */
[----:B------:R-:W-:Y:S02]  /*124d0*/  @!P0 SHF.L.U64.HI R26, R24, 0x7, R26 ;  /* 0x00000007181a8819 */ /* 0x000fe4000001021a */
[----:B------:R-:W-:Y:S01]  /*124e0*/  @!P5 LEA R24, P3, R170, R227, 0x8 ;  /* 0x000000e3aa18d211 */ /* 0x000fe200078640ff */
[----:B------:R-:W-:Y:S01]  /*124f0*/  @!P0 IMAD.WIDE.U32 R202, R20, 0x60, R202 ;  /* 0x0000006014ca8825 */ /* 0x000fe200078e00ca */
[----:B------:R-:W-:Y:S02]  /*12500*/  @!P0 LEA R58, P1, R22, R25, 0x6 ;  /* 0x00000019163a8211 */ /* 0x000fe400078230ff */
[----:B------:R-:W-:Y:S02]  /*12510*/  @!P5 LEA.HI.X R25, R170, R226, R27, 0x8, P3 ;  /* 0x000000e2aa19d211 */ /* 0x000fe400018f441b */
[-C--:B------:R-:W-:Y:S02]  /*12520*/  @!P0 LEA R20, P2, R202, R227.reuse, 0x1 ;  /* 0x000000e3ca148211 */ /* 0x080fe400078408ff */
[----:B------:R-:W-:Y:S01]  /*12530*/  @!P0 LEA.HI.X R23, R22, R26, R23, 0x6, P1 ;  /* 0x0000001a16178211 */ /* 0x000fe200008f3417 */
[----:B------:R-:W-:Y:S01]  /*12540*/  @!PT LDS RZ, [RZ] ;  /* 0x00000000fffff984 */ /* 0x000fe20000000800 */
[----:B------:R-:W-:Y:S01]  /*12550*/  @!PT LDS RZ, [RZ] ;  /* 0x00000000fffff984 */ /* 0x000fe20000000800 */
[----:B------:R-:W-:Y:S01]  /*12560*/  @!PT LDS RZ, [RZ] ;  /* 0x00000000fffff984 */ /* 0x000fe20000000800 */
[----:B------:R1:W-:Y:S01]  /*12570*/  @!P5 LDGSTS.E.BYPASS.LTC128B.128 [R231+0x2000], desc[UR16][R24.64] ;  /* 0x0200000018e7dfae */ /* 0x0003e2000b981a10 */
[C---:B------:R-:W-:Y:S02]  /*12580*/  @!P0 LEA R22, P1, R58.reuse, R227, 0x1 ;  /* 0x000000e33a168211 */ /* 0x040fe400078208ff */
[----:B------:R-:W-:Y:S02]  /*12590*/  @!P0 IADD3 R21, PT, PT, R21, R203, RZ ;  /* 0x000000cb15158210 */ /* 0x000fe40007ffe0ff */
[----:B------:R1:W-:Y:S01]  /*125a0*/  @P5 STS.128 [R231+0x2000], RZ ;  /* 0x002000ffe7005388 */ /* 0x0003e20000000c00 */
[-C--:B------:R-:W-:Y:S02]  /*125b0*/  @!P0 LEA.HI.X R23, R58, R226.reuse, R23, 0x1, P1 ;  /* 0x000000e23a178211 */ /* 0x080fe400008f0c17 */
[----:B------:R-:W-:Y:S02]  /*125c0*/  @!P0 LEA.HI.X R21, R202, R226, R21, 0x1, P2 ;  /* 0x000000e2ca158211 */ /* 0x000fe400010f0c15 */
        /* <DEDUP_REMOVED lines=17> */
.L_x_554:
[----:B------:R-:W-:Y:S01]  /*126e0*/  ISETP.GE.AND P0, PT, R221, UR19, PT ;  /* 0x00000013dd007c0c */ /* 0x000fe2000bf06270 */
[C---:B-----5:R-:W-:Y:S01]  /*126f0*/  IMAD.WIDE.U32 R2, R247.reuse, R222, RZ ;  /* 0x000000def7027225 */ /* 0x060fe200078e00ff */
[----:B------:R-:W-:Y:S04]  /*12700*/  DEPBAR.LE SB0, 0x0 ;  /* 0x000080000000791a */ /* 0x000fe80000000000 */
[----:B------:R-:W-:Y:S01]  /*12710*/  IMAD R0, R247, R223, R3 ;  /* 0x000000dff7007224 */ /* 0x000fe200078e0203 */
[----:B------:R-:W-:Y:S01]  /*12720*/  BAR.SYNC.DEFER_BLOCKING 0x0 ;  /* 0x0000000000007b1d */ /* 0x000fe20000010000 */
[----:B------:R-:W-:Y:S01]  /*12730*/  IMAD.SHL.U32 R98, R2, 0x80, RZ ;  /* 0x0000008002627824 */ /* 0x000fe200078e00ff */
[----:B------:R-:W-:Y:S02]  /*12740*/  LOP3.LUT R252, R242, 0x6, RZ, 0xc0, !PT ;  /* 0x00000006f2fc7812 */ /* 0x000fe400078ec0ff */
[----:B------:R-:W-:Y:S02]  /*12750*/  SHF.L.U64.HI R99, R2, 0x7, R0 ;  /* 0x0000000702637819 */ /* 0x000fe40000010200 */
[CC--:B------:R-:W-:Y:S02]  /*12760*/  @!P0 LEA R2, P2, R222.reuse, R98.reuse, 0x5 ;  /* 0x00000062de028211 */ /* 0x0c0fe400078428ff */
[C---:B------:R-:W-:Y:S02]  /*12770*/  @!P0 LEA R92, P1, R222.reuse, R98, 0x6 ;  /* 0x00000062de5c8211 */ /* 0x040fe400078230ff */
[----:B------:R-:W-:Y:S02]  /*12780*/  @!P0 LEA.HI.X R3, R222, R99, R223, 0x5, P2 ;  /* 0x00000063de038211 */ /* 0x000fe400010f2cdf */
[-C--:B------:R-:W-:Y:S02]  /*12790*/  @!P0 LEA R96, P2, R2, R225.reuse, 0x1 ;  /* 0x000000e102608211 */ /* 0x080fe400078408ff */
[----:B------:R-:W-:Y:S02]  /*127a0*/  @!P5 LEA R0, P3, R98, R225, 0x1 ;  /* 0x000000e16200d211 */ /* 0x000fe400078608ff */
[-C--:B------:R-:W-:Y:S01]  /*127b0*/  @!P0 LEA.HI.X R97, R2, R224.reuse, R3, 0x1, P2 ;  /* 0x000000e002618211 */ /* 0x080fe200010f0c03 */
[----:B------:R-:W-:Y:S01]  /*127c0*/  @!P0 IMAD R2, R223, 0x60, RZ ;  /* 0x00000060df028824 */ /* 0x000fe200078e02ff */
[----:B------:R-:W-:Y:S02]  /*127d0*/  @!P0 LEA.HI.X R93, R222, R99, R223, 0x6, P1 ;  /* 0x00000063de5d8211 */ /* 0x000fe400008f34df */
[-C--:B------:R-:W-:Y:S02]  /*127e0*/  @!P0 LEA R94, P1, R92, R225.reuse, 0x1 ;  /* 0x000000e15c5e8211 */ /* 0x080fe400078208ff */
        /* <DEDUP_REMOVED lines=10> */
[----:B------:R1:W-:Y:S08]  /*12890*/  @!P5 LDGSTS.E.BYPASS.LTC128B.128 [R231+0x4000], desc[UR16][R2.64] ;  /* 0x0400000002e7dfae */ /* 0x0003f0000b981a10 */
[----:B------:R-:W-:Y:S08]  /*128a0*/  @P5 STS.128 [R231+0x4000], RZ ;  /* 0x004000ffe7005388 */ /* 0x000ff00000000c00 */
[----:B------:R-:W-:Y:S08]  /*128b0*/  @P0 STS.128 [R231+0x4800], RZ ;  /* 0x004800ffe7000388 */ /* 0x000ff00000000c00 */
[----:B------:R-:W-:Y:S01]  /*128c0*/  @!PT LDS RZ, [RZ] ;  /* 0x00000000fffff984 */ /* 0x000fe20000000800 */
[----:B------:R-:W-:Y:S01]  /*128d0*/  @!PT LDS RZ, [RZ] ;  /* 0x00000000fffff984 */ /* 0x000fe20000000800 */
[----:B------:R-:W-:Y:S01]  /*128e0*/  @!PT LDS RZ, [RZ] ;  /* 0x00000000fffff984 */ /* 0x000fe20000000800 */
[----:B------:R-:W-:Y:S01]  /*128f0*/  @!P0 LDGSTS.E.BYPASS.LTC128B.128 [R231+0x4800], desc[UR16][R96.64] ;  /* 0x0480000060e78fae */ /* 0x000fe2000b981a10 */
[----:B-1----:R-:W-:Y:S04]  /*12900*/  IMAD R2, R247, 0x80, R252 ;  /* 0x00000080f7027824 */ /* 0x002fe800078e02fc */
[----:B------:R-:W-:Y:S03]  /*12910*/  VIADD R0, R2, 0x1 ;  /* 0x0000000102007836 */ /* 0x000fe60000000000 */
[----:B------:R-:W-:Y:S01]  /*12920*/  @P0 STS.128 [R231+0x5000], RZ ;  /* 0x005000ffe7000388 */ /* 0x000fe20000000c00 */
[CC--:B------:R-:W-:Y:S02]  /*12930*/  ISETP.GT.AND P6, PT, R238.reuse, R2.reuse, PT ;  /* 0x00000002ee00720c */ /* 0x0c0fe40003fc4270 */
[C---:B------:R-:W-:Y:S02]  /*12940*/  ISETP.GT.AND P2, PT, R241.reuse, R2, PT ;  /* 0x00000002f100720c */ /* 0x040fe40003f44270 */
[-C--:B------:R-:W-:Y:S02]  /*12950*/  ISETP.GT.AND P3, PT, R238, R0.reuse, PT ;  /* 0x00000000ee00720c */ /* 0x080fe40003f64270 */
[-C--:B------:R-:W-:Y:S01]  /*12960*/  ISETP.GT.AND P1, PT, R241, R0.reuse, PT ;  /* 0x00000000f100720c */ /* 0x080fe20003f24270 */
        /* <DEDUP_REMOVED lines=11> */
[----:B---3--:R-:W3:Y:S08]  /*12a20*/  LDSM.16.M88.4 R176, [R220+0x1000] ;  /* 0x00100000dcb0783b */ /* 0x008ef00000000200 */
[----:B------:R-:W4:Y:S08]  /*12a30*/  LDSM.16.M88.4 R180, [R219+0x2400] ;  /* 0x00240000dbb4783b */ /* 0x000f300000000200 */
[----:B------:R-:W0:Y:S08]  /*12a40*/  LDGDEPBAR ;  /* 0x00000000000079af */ /* 0x000e300000000000 */
[----:B------:R-:W5:Y:S08]  /*12a50*/  LDSM.16.M88.4 R184, [R219+0x2800] ;  /* 0x00280000dbb8783b */ /* 0x000f700000000200 */
[----:B------:R-:W1:Y:S01]  /*12a60*/  LDSM.16.M88.4 R188, [R219+0x2c00] ;  /* 0x002c0000dbbc783b */ /* 0x000e620000000200 */
[-C--:B--2---:R-:W-:Y:S07]  /*12a70*/  HMMA.16816.F32.BF16 R4, R168, R172.reuse, RZ ;  /* 0x000000aca804723c */ /* 0x084fee00000418ff */
[----:B------:R-:W-:Y:S01]  /*12a80*/  LDSM.16.M88.4 R192, [R219+0x3800] ;  /* 0x00380000dbc0783b */ /* 0x000fe20000000200 */
[C---:B---3--:R-:W-:Y:S07]  /*12a90*/  HMMA.16816.F32.BF16 R8, R176.reuse, R172, RZ ;  /* 0x000000acb008723c */ /* 0x048fee00000418ff */
[----:B------:R-:W-:Y:S01]  /*12aa0*/  LDSM.16.M88.4 R196, [R219+0x3c00] ;  /* 0x003c0000dbc4783b */ /* 0x000fe20000000200 */
[-C--:B------:R-:W-:Y:S07]  /*12ab0*/  HMMA.16816.F32.BF16 R12, R176, R174.reuse, RZ ;  /* 0x000000aeb00c723c */ /* 0x080fee00000418ff */
[----:B------:R-:W-:Y:S01]  /*12ac0*/  LDSM.16.M88.4 R200, [R216] ;  /* 0x00000000d8c8783b */ /* 0x000fe20000000200 */
[C---:B------:R-:W-:Y:S07]  /*12ad0*/  HMMA.16816.F32.BF16 R16, R168.reuse, R174, RZ ;  /* 0x000000aea810723c */ /* 0x040fee00000418ff */
[----:B------:R-:W2:Y:S01]  /*12ae0*/  LDSM.16.M88.4 R172, [R219+0x3000] ;  /* 0x00300000dbac783b */ /* 0x000ea20000000200 */
[-C--:B----4-:R-:W-:Y:S07]  /*12af0*/  HMMA.16816.F32.BF16 R20, R168, R180.reuse, RZ ;  /* 0x000000b4a814723c */ /* 0x090fee00000418ff */
[----:B------:R-:W-:Y:S01]  /*12b00*/  LDSM.16.M88.4 R204, [R217+0x2000] ;  /* 0x00200000d9cc783b */ /* 0x000fe20000000200 */
[C---:B------:R-:W-:Y:S07]  /*12b10*/  HMMA.16816.F32.BF16 R24, R176.reuse, R180, RZ ;  /* 0x000000b4b018723c */ /* 0x040fee00000418ff */
[----:B------:R-:W-:Y:S01]  /*12b20*/  LDSM.16.M88.4 R208, [R216+0x1000] ;  /* 0x00100000d8d0783b */ /* 0x000fe20000000200 */
[-C--:B------:R-:W-:Y:S07]  /*12b30*/  HMMA.16816.F32.BF16 R28, R176, R182.reuse, RZ ;  /* 0x000000b6b01c723c */ /* 0x080fee00000418ff */
[----:B------:R-:W-:Y:S01]  /*12b40*/  LDSM.16.M88.4 R212, [R217+0x2400] ;  /* 0x00240000d9d4783b */ /* 0x000fe20000000200 */
[C---:B------:R-:W-:Y:S07]  /*12b50*/  HMMA.16816.F32.BF16 R32, R168.reuse, R182, RZ ;  /* 0x000000b6a820723c */ /* 0x040fee00000418ff */
[----:B------:R-:W3:Y:S01]  /*12b60*/  LDSM.16.M88.4 R180, [R219+0x3400] ;  /* 0x00340000dbb4783b */ /* 0x000ee20000000200 */
[-C--:B-----5:R-:W-:Y:S08]  /*12b70*/  HMMA.16816.F32.BF16 R36, R168, R184.reuse, RZ ;  /* 0x000000b8a824723c */ /* 0x0a0ff000000418ff */
[C---:B------:R-:W-:Y:S08]  /*12b80*/  HMMA.16816.F32.BF16 R40, R176.reuse, R184, RZ ;  /* 0x000000b8b028723c */ /* 0x040ff000000418ff */
[-C--:B------:R-:W-:Y:S08]  /*12b90*/  HMMA.16816.F32.BF16 R44, R176, R186.reuse, RZ ;  /* 0x000000bab02c723c */ /* 0x080ff000000418ff */
[C---:B------:R-:W-:Y:S01]  /*12ba0*/  HMMA.16816.F32.BF16 R48, R168.reuse, R186, RZ ;  /* 0x000000baa830723c */ /* 0x040fe200000418ff */
[----:B------:R-:W4:Y:S07]  /*12bb0*/  LDSM.16.M88.4 R184, [R217+0x2800] ;  /* 0x00280000d9b8783b */ /* 0x000f2e0000000200 */
[-C--:B-1----:R-:W-:Y:S08]  /*12bc0*/  HMMA.16816.F32.BF16 R52, R168, R188.reuse, RZ ;  /* 0x000000bca834723c */ /* 0x082ff000000418ff */
[C---:B------:R-:W-:Y:S02]  /*12bd0*/  HMMA.16816.F32.BF16 R56, R176.reuse, R188, RZ ;  /* 0x000000bcb038723c */ /* 0x040fe400000418ff */
[C---:B------:R-:W-:Y:S06]  /*12be0*/  VIADD R189, R2.reuse, 0x18 ;  /* 0x0000001802bd7836 */ /* 0x040fec0000000000 */
[-C--:B------:R-:W-:Y:S08]  /*12bf0*/  HMMA.16816.F32.BF16 R60, R176, R190.reuse, RZ ;  /* 0x000000beb03c723c */ /* 0x080ff000000418ff */
[C---:B------:R-:W-:Y:S08]  /*12c00*/  HMMA.16816.F32.BF16 R64, R168.reuse, R190, RZ ;  /* 0x000000bea840723c */ /* 0x040ff000000418ff */
[-C--:B--2---:R-:W-:Y:S08]  /*12c10*/  HMMA.16816.F32.BF16 R68, R168, R172.reuse, RZ ;  /* 0x000000aca844723c */ /* 0x084ff000000418ff */
[C---:B------:R-:W-:Y:S08]  /*12c20*/  HMMA.16816.F32.BF16 R72, R176.reuse, R172, RZ ;  /* 0x000000acb048723c */ /* 0x040ff000000418ff */
[-C--:B------:R-:W-:Y:S08]  /*12c30*/  HMMA.16816.F32.BF16 R76, R176, R174.reuse, RZ ;  /* 0x000000aeb04c723c */ /* 0x080ff000000418ff */
[C---:B------:R-:W-:Y:S01]  /*12c40*/  HMMA.16816.F32.BF16 R80, R168.reuse, R174, RZ ;  /* 0x000000aea850723c */ /* 0x040fe200000418ff */
[----:B------:R-:W-:Y:S07]  /*12c50*/  LDSM.16.M88.4 R172, [R217+0x3000] ;  /* 0x00300000d9ac783b */ /* 0x000fee0000000200 */
[-C--:B---3--:R-:W-:Y:S08]  /*12c60*/  HMMA.16816.F32.BF16 R84, R168, R180.reuse, RZ ;  /* 0x000000b4a854723c */ /* 0x088ff000000418ff */
        /* <DEDUP_REMOVED lines=8> */
[C---:B------:R-:W-:Y:S06]  /*12cf0*/  VIADD R193, R2.reuse, 0x9 ;  /* 0x0000000902c17836 */ /* 0x040fec0000000000 */
[-C--:B------:R-:W-:Y:S08]  /*12d00*/  HMMA.16816.F32.BF16 R108, R176, R194.reuse, RZ ;  /* 0x000000c2b06c723c */ /* 0x080ff000000418ff */
[C---:B------:R-:W-:Y:S02]  /*12d10*/  HMMA.16816.F32.BF16 R112, R168.reuse, R194, RZ ;  /* 0x000000c2a870723c */ /* 0x040fe400000418ff */
[C---:B------:R-:W-:Y:S06]  /*12d20*/  VIADD R194, R2.reuse, 0x8 ;  /* 0x0000000802c27836 */ /* 0x040fec0000000000 */
[-C--:B------:R-:W-:Y:S08]  /*12d30*/  HMMA.16816.F32.BF16 R116, R168, R196.reuse, RZ ;  /* 0x000000c4a874723c */ /* 0x080ff000000418ff */
[C---:B------:R-:W-:Y:S08]  /*12d40*/  HMMA.16816.F32.BF16 R120, R176.reuse, R196, RZ ;  /* 0x000000c4b078723c */ /* 0x040ff000000418ff */
[-C--:B------:R-:W-:Y:S08]  /*12d50*/  HMMA.16816.F32.BF16 R124, R176, R198.reuse, RZ ;  /* 0x000000c6b07c723c */ /* 0x080ff000000418ff */
[----:B------:R-:W-:Y:S01]  /*12d60*/  HMMA.16816.F32.BF16 R128, R168, R198, RZ ;  /* 0x000000c6a880723c */ /* 0x000fe200000418ff */
[----:B------:R-:W1:Y:S01]  /*12d70*/  LDSM.16.M88.4 R168, [R217+0x2c00] ;  /* 0x002c0000d9a8783b */ /* 0x000e620000000200 */
[C---:B------:R-:W-:Y:S02]  /*12d80*/  VIADD R198, R2.reuse, 0x11 ;  /* 0x0000001102c67836 */ /* 0x040fe40000000000 */
[----:B------:R-:W-:Y:S04]  /*12d90*/  VIADD R199, R2, 0x10 ;  /* 0x0000001002c77836 */ /* 0x000fe80000000000 */
[-C--:B------:R-:W-:Y:S08]  /*12da0*/  HMMA.16816.F32.BF16 R4, R200, R204.reuse, R4 ;  /* 0x000000ccc804723c */ /* 0x080ff00000041804 */
[C---:B------:R-:W-:Y:S08]  /*12db0*/  HMMA.16816.F32.BF16 R8, R208.reuse, R204, R8 ;  /* 0x000000ccd008723c */ /* 0x040ff00000041808 */
[-C--:B------:R-:W-:Y:S03]  /*12dc0*/  HMMA.16816.F32.BF16 R12, R208, R206.reuse, R12 ;  /* 0x000000ced00c723c */ /* 0x080fe6000004180c */
[----:B------:R-:W-:Y:S02]  /*12dd0*/  FSEL R5, R5, -INF , !P3 ;  /* 0xff80000005057808 */ /* 0x000fe40005800000 */
[CC--:B------:R-:W-:Y:S02]  /*12de0*/  ISETP.GT.AND P3, PT, R240.reuse, R0.reuse, PT ;  /* 0x00000000f000720c */ /* 0x0c0fe40003f64270 */
[----:B------:R-:W-:Y:S01]  /*12df0*/  FSEL R7, R7, -INF , !P1 ;  /* 0xff80000007077808 */ /* 0x000fe20004800000 */
[C---:B------:R-:W-:Y:S04]  /*12e00*/  HMMA.16816.F32.BF16 R16, R200.reuse, R206, R16 ;  /* 0x000000cec810723c */ /* 0x040fe80000041810 */
[----:B------:R-:W-:Y:S02]  /*12e10*/  FSEL R9, R9, -INF , !P3 ;  /* 0xff80000009097808 */ /* 0x000fe40005800000 */
[----:B------:R-:W-:Y:S02]  /*12e20*/  ISETP.GT.AND P1, PT, R239, R0, PT ;  /* 0x00000000ef00720c */ /* 0x000fe40003f24270 */
[-C--:B------:R-:W-:Y:S01]  /*12e30*/  ISETP.GT.AND P3, PT, R240, R193.reuse, PT ;  /* 0x000000c1f000720c */ /* 0x080fe20003f64270 */
[-C--:B------:R-:W-:Y:S03]  /*12e40*/  HMMA.16816.F32.BF16 R20, R200, R212.reuse, R20 ;  /* 0x000000d4c814723c */ /* 0x080fe60000041814 */
[----:B------:R-:W-:Y:S02]  /*12e50*/  FSEL R11, R11, -INF , !P1 ;  /* 0xff8000000b0b7808 */ /* 0x000fe40004800000 */
[----:B------:R-:W-:Y:S02]  /*12e60*/  FSEL R13, R13, -INF , !P3 ;  /* 0xff8000000d0d7808 */ /* 0x000fe40005800000 */
[-C--:B------:R-:W-:Y:S01]  /*12e70*/  ISETP.GT.AND P1, PT, R239, R193.reuse, PT ;  /* 0x000000c1ef00720c */ /* 0x080fe20003f24270 */
[C---:B------:R-:W-:Y:S04]  /*12e80*/  HMMA.16816.F32.BF16 R24, R208.reuse, R212, R24 ;  /* 0x000000d4d018723c */ /* 0x040fe80000041818 */
[-C--:B------:R-:W-:Y:S01]  /*12e90*/  ISETP.GT.AND P3, PT, R238, R193.reuse, PT ;  /* 0x000000c1ee00720c */ /* 0x080fe20003f64270 */
[----:B------:R-:W-:Y:S01]  /*12ea0*/  VIADD R212, R2, 0x41 ;  /* 0x0000004102d47836 */ /* 0x000fe20000000000 */
[----:B------:R-:W-:Y:S02]  /*12eb0*/  FSEL R15, R15, -INF , !P1 ;  /* 0xff8000000f0f7808 */ /* 0x000fe40004800000 */
[----:B------:R-:W-:Y:S01]  /*12ec0*/  FSEL R17, R17, -INF , !P3 ;  /* 0xff80000011117808 */ /* 0x000fe20005800000 */
[-C--:B------:R-:W-:Y:S03]  /*12ed0*/  HMMA.16816.F32.BF16 R28, R208, R214.reuse, R28 ;  /* 0x000000d6d01c723c */ /* 0x080fe6000004181c */
[----:B------:R-:W-:Y:S02]  /*12ee0*/  ISETP.GT.AND P1, PT, R241, R193, PT ;  /* 0x000000c1f100720c */ /* 0x000fe40003f24270 */
[----:B------:R-:W-:Y:S02]  /*12ef0*/  ISETP.GT.AND P3, PT, R238, R198, PT ;  /* 0x000000c6ee00720c */ /* 0x000fe40003f64270 */
[----:B------:R-:W-:Y:S01]  /*12f00*/  FSEL R3, R4, -INF , !P6 ;  /* 0xff80000004037808 */ /* 0x000fe20007000000 */
[C---:B------:R-:W-:Y:S04]  /*12f10*/  HMMA.16816.F32.BF16 R32, R200.reuse, R214, R32 ;  /* 0x000000d6c820723c */ /* 0x040fe80000041820 */
[----:B------:R-:W-:Y:S01]  /*12f20*/  ISETP.GT.AND P6, PT, R240, R2, PT ;  /* 0x00000002f000720c */ /* 0x000fe20003fc4270 */
[----:B------:R-:W-:Y:S01]  /*12f30*/  VIADD R215, R2, 0x19 ;  /* 0x0000001902d77836 */ /* 0x000fe20000000000 */
[----:B------:R-:W-:Y:S02]  /*12f40*/  FSEL R19, R19, -INF , !P1 ;  /* 0xff80000013137808 */ /* 0x000fe40004800000 */
[----:B------:R-:W-:Y:S01]  /*12f50*/  FSEL R207, R21, -INF , !P3 ;  /* 0xff80000015cf7808 */ /* 0x000fe20005800000 */
[-C--:B----4-:R-:W-:Y:S03]  /*12f60*/  HMMA.16816.F32.BF16 R36, R200, R184.reuse, R36 ;  /* 0x000000b8c824723c */ /* 0x090fe60000041824 */
[----:B------:R-:W-:Y:S02]  /*12f70*/  FSEL R6, R6, -INF , !P2 ;  /* 0xff80000006067808 */ /* 0x000fe40005000000 */
[-C--:B------:R-:W-:Y:S02]  /*12f80*/  ISETP.GT.AND P1, PT, R241, R198.reuse, PT ;  /* 0x000000c6f100720c */ /* 0x080fe40003f24270 */
[----:B------:R-:W-:Y:S01]  /*12f90*/  ISETP.GT.AND P3, PT, R240, R198, PT ;  /* 0x000000c6f000720c */ /* 0x000fe20003f64270 */
[C---:B------:R-:W-:Y:S04]  /*12fa0*/  HMMA.16816.F32.BF16 R40, R208.reuse, R184, R40 ;  /* 0x000000b8d028723c */ /* 0x040fe80000041828 */
[----:B------:R-:W-:Y:S01]  /*12fb0*/  ISETP.GT.AND P2, PT, R239, R2, PT ;  /* 0x00000002ef00720c */ /* 0x000fe20003f44270 */
[----:B------:R-:W-:Y:S01]  /*12fc0*/  VIADD R185, R2, 0x31 ;  /* 0x0000003102b97836 */ /* 0x000fe20000000000 */
[----:B------:R-:W-:Y:S02]  /*12fd0*/  FSEL R195, R8, -INF , !P6 ;  /* 0xff80000008c37808 */ /* 0x000fe40007000000 */
[----:B------:R-:W-:Y:S01]  /*12fe0*/  ISETP.GT.AND P6, PT, R240, R194, PT ;  /* 0x000000c2f000720c */ /* 0x000fe20003fc4270 */
[-C--:B------:R-:W-:Y:S03]  /*12ff0*/  HMMA.16816.F32.BF16 R44, R208, R186.reuse, R44 ;  /* 0x000000bad02c723c */ /* 0x080fe6000004182c */
[----:B------:R-:W-:Y:S02]  /*13000*/  FSEL R214, R23, -INF , !P1 ;  /* 0xff80000017d67808 */ /* 0x000fe40004800000 */
[----:B------:R-:W-:Y:S02]  /*13010*/  FSEL R191, R25, -INF , !P3 ;  /* 0xff80000019bf7808 */ /* 0x000fe40005800000 */
[----:B------:R-:W-:Y:S01]  /*13020*/  FSEL R10, R10, -INF , !P2 ;  /* 0xff8000000a0a7808 */ /* 0x000fe20005000000 */
[C---:B------:R-:W-:Y:S04]  /*13030*/  HMMA.16816.F32.BF16 R48, R200.reuse, R186, R48 ;  /* 0x000000bac830723c */ /* 0x040fe80000041830 */
[C---:B------:R-:W-:Y:S01]  /*13040*/  ISETP.GT.AND P1, PT, R239.reuse, R198, PT ;  /* 0x000000c6ef00720c */ /* 0x040fe20003f24270 */
[----:B------:R-:W-:Y:S01]  /*13050*/  VIADD R186, R2, 0x30 ;  /* 0x0000003002ba7836 */ /* 0x000fe20000000000 */
[-C--:B------:R-:W-:Y:S01]  /*13060*/  ISETP.GT.AND P3, PT, R240, R215.reuse, PT ;  /* 0x000000d7f000720c */ /* 0x080fe20003f64270 */
[----:B------:R-:W-:Y:S01]  /*13070*/  VIADD R187, R2, 0x38 ;  /* 0x0000003802bb7836 */ /* 0x000fe20000000000 */
[-C--:B------:R-:W-:Y:S01]  /*13080*/  ISETP.GT.AND P2, PT, R239, R194.reuse, PT ;  /* 0x000000c2ef00720c */ /* 0x080fe20003f44270 */
[-C--:B-1----:R-:W-:Y:S03]  /*13090*/  HMMA.16816.F32.BF16 R52, R200, R168.reuse, R52 ;  /* 0x000000a8c834723c */ /* 0x082fe60000041834 */
[----:B------:R-:W-:Y:S01]  /*130a0*/  FSEL R197, R12, -INF , !P6 ;  /* 0xff8000000cc57808 */ /* 0x000fe20007000000 */
[----:B------:R-:W-:Y:S01]  /*130b0*/  VIADD R12, R2, 0x21 ;  /* 0x00000021020c7836 */ /* 0x000fe20000000000 */
[-C--:B------:R-:W-:Y:S02]  /*130c0*/  ISETP.GT.AND P6, PT, R238, R194.reuse, PT ;  /* 0x000000c2ee00720c */ /* 0x080fe40003fc4270 */
[----:B------:R-:W-:Y:S01]  /*130d0*/  FSEL R8, R27, -INF , !P1 ;  /* 0xff8000001b087808 */ /* 0x000fe20004800000 */
[C---:B------:R-:W-:Y:S04]  /*130e0*/  HMMA.16816.F32.BF16 R56, R208.reuse, R168, R56 ;  /* 0x000000a8d038723c */ /* 0x040fe80000041838 */
[----:B------:R-:W-:Y:S02]  /*130f0*/  FSEL R29, R29, -INF , !P3 ;  /* 0xff8000001d1d7808 */ /* 0x000fe40005800000 */
[----:B------:R-:W-:Y:S02]  /*13100*/  FSEL R14, R14, -INF , !P2 ;  /* 0xff8000000e0e7808 */ /* 0x000fe40005000000 */
[-C--:B------:R-:W-:Y:S01]  /*13110*/  ISETP.GT.AND P1, PT, R239, R215.reuse, PT ;  /* 0x000000d7ef00720c */ /* 0x080fe20003f24270 */
[-C--:B------:R-:W-:Y:S03]  /*13120*/  HMMA.16816.F32.BF16 R60, R208, R170.reuse, R60 ;  /* 0x000000aad03c723c */ /* 0x080fe6000004183c */
[----:B------:R-:W-:Y:S02]  /*13130*/  ISETP.GT.AND P3, PT, R238, R215, PT ;  /* 0x000000d7ee00720c */ /* 0x000fe40003f64270 */
[----:B------:R-:W-:Y:S02]  /*13140*/  ISETP.GT.AND P2, PT, R241, R194, PT ;  /* 0x000000c2f100720c */ /* 0x000fe40003f44270 */
[----:B------:R-:W-:Y:S01]  /*13150*/  FSEL R205, R16, -INF , !P6 ;  /* 0xff80000010cd7808 */ /* 0x000fe20007000000 */
[C---:B------:R-:W-:Y:S01]  /*13160*/  HMMA.16816.F32.BF16 R64, R200.reuse, R170, R64 ;  /* 0x000000aac840723c */ /* 0x040fe20000041840 */
[----:B------:R-:W1:Y:S03]  /*13170*/  LDSM.16.M88.4 R168, [R217+0x3400] ;  /* 0x00340000d9a8783b */ /* 0x000e660000000200 */
[----:B------:R-:W-:Y:S01]  /*13180*/  ISETP.GT.AND P6, PT, R238, R199, PT ;  /* 0x000000c7ee00720c */ /* 0x000fe20003fc4270 */
[----:B------:R-:W-:Y:S01]  /*13190*/  VIADD R16, R2, 0x20 ;  /* 0x0000002002107836 */ /* 0x000fe20000000000 */
[----:B------:R-:W-:Y:S02]  /*131a0*/  FSEL R31, R31, -INF , !P1 ;  /* 0xff8000001f1f7808 */ /* 0x000fe40004800000 */
[----:B------:R-:W-:Y:S01]  /*131b0*/  FSEL R33, R33, -INF , !P3 ;  /* 0xff80000021217808 */ /* 0x000fe20005800000 */
[-C--:B------:R-:W-:Y:S03]  /*131c0*/  HMMA.16816.F32.BF16 R68, R200, R172.reuse, R68 ;  /* 0x000000acc844723c */ /* 0x080fe60000041844 */
[----:B------:R-:W-:Y:S02]  /*131d0*/  FSEL R18, R18, -INF , !P2 ;  /* 0xff80000012127808 */ /* 0x000fe40005000000 */
[C---:B------:R-:W-:Y:S02]  /*131e0*/  ISETP.GT.AND P1, PT, R241.reuse, R215, PT ;  /* 0x000000d7f100720c */ /* 0x040fe40003f24270 */
[-C--:B------:R-:W-:Y:S01]  /*131f0*/  ISETP.GT.AND P3, PT, R238, R12.reuse, PT ;  /* 0x0000000cee00720c */ /* 0x080fe20003f64270 */
[C---:B------:R-:W-:Y:S04]  /*13200*/  HMMA.16816.F32.BF16 R72, R208.reuse, R172, R72 ;  /* 0x000000acd048723c */ /* 0x040fe80000041848 */
[-C--:B------:R-:W-:Y:S02]  /*13210*/  ISETP.GT.AND P2, PT, R241, R199.reuse, PT ;  /* 0x000000c7f100720c */ /* 0x080fe40003f44270 */
[----:B------:R-:W-:Y:S02]  /*13220*/  FSEL R206, R20, -INF , !P6 ;  /* 0xff80000014ce7808 */ /* 0x000fe40007000000 */
[-C--:B------:R-:W-:Y:S01]  /*13230*/  ISETP.GT.AND P6, PT, R240, R199.reuse, PT ;  /* 0x000000c7f000720c */ /* 0x080fe20003fc4270 */
[-C--:B------:R-:W-:Y:S03]  /*13240*/  HMMA.16816.F32.BF16 R76, R208, R174.reuse, R76 ;  /* 0x000000aed04c723c */ /* 0x080fe6000004184c */
[----:B------:R-:W-:Y:S02]  /*13250*/  FSEL R35, R35, -INF , !P1 ;  /* 0xff80000023237808 */ /* 0x000fe40004800000 */
[----:B------:R-:W-:Y:S02]  /*13260*/  FSEL R37, R37, -INF , !P3 ;  /* 0xff80000025257808 */ /* 0x000fe40005800000 */
[----:B------:R-:W-:Y:S01]  /*13270*/  FSEL R213, R22, -INF , !P2 ;  /* 0xff80000016d57808 */ /* 0x000fe20005000000 */
[C---:B------:R-:W-:Y:S01]  /*13280*/  HMMA.16816.F32.BF16 R80, R200.reuse, R174, R80 ;  /* 0x000000aec850723c */ /* 0x040fe20000041850 */
[----:B------:R-:W2:Y:S03]  /*13290*/  LDSM.16.M88.4 R172, [R217+0x3800] ;  /* 0x00380000d9ac783b */ /* 0x000ea60000000200 */
[-C--:B------:R-:W-:Y:S02]  /*132a0*/  ISETP.GT.AND P1, PT, R241, R12.reuse, PT ;  /* 0x0000000cf100720c */ /* 0x080fe40003f24270 */
[-C--:B------:R-:W-:Y:S02]  /*132b0*/  ISETP.GT.AND P3, PT, R240, R12.reuse, PT ;  /* 0x0000000cf000720c */ /* 0x080fe40003f64270 */
[----:B------:R-:W-:Y:S01]  /*132c0*/  ISETP.GT.AND P2, PT, R239, R199, PT ;  /* 0x000000c7ef00720c */ /* 0x000fe20003f44270 */
[-C--:B-1----:R-:W-:Y:S03]  /*132d0*/  HMMA.16816.F32.BF16 R84, R200, R168.reuse, R84 ;  /* 0x000000a8c854723c */ /* 0x082fe60000041854 */
[----:B------:R-:W-:Y:S02]  /*132e0*/  FSEL R190, R24, -INF , !P6 ;  /* 0xff80000018be7808 */ /* 0x000fe40007000000 */
[-C--:B------:R-:W-:Y:S02]  /*132f0*/  ISETP.GT.AND P6, PT, R240, R189.reuse, PT ;  /* 0x000000bdf000720c */ /* 0x080fe40003fc4270 */
[----:B------:R-:W-:Y:S01]  /*13300*/  FSEL R39, R39, -INF , !P1 ;  /* 0xff80000027277808 */ /* 0x000fe20004800000 */
[C---:B------:R-:W-:Y:S04]  /*13310*/  HMMA.16816.F32.BF16 R88, R208.reuse, R168, R88 ;  /* 0x000000a8d058723c */ /* 0x040fe80000041858 */
[----:B------:R-:W-:Y:S02]  /*13320*/  FSEL R41, R41, -INF , !P3 ;  /* 0xff80000029297808 */ /* 0x000fe40005800000 */
[----:B------:R-:W-:Y:S02]  /*13330*/  FSEL R4, R26, -INF , !P2 ;  /* 0xff8000001a047808 */ /* 0x000fe40005000000 */
[C---:B------:R-:W-:Y:S01]  /*13340*/  ISETP.GT.AND P1, PT, R239.reuse, R12, PT ;  /* 0x0000000cef00720c */ /* 0x040fe20003f24270 */
[-C--:B------:R-:W-:Y:S03]  /*13350*/  HMMA.16816.F32.BF16 R92, R208, R170.reuse, R92 ;  /* 0x000000aad05c723c */ /* 0x080fe6000004185c */
[-C--:B------:R-:W-:Y:S02]  /*13360*/  ISETP.GT.AND P3, PT, R240, R182.reuse, PT ;  /* 0x000000b6f000720c */ /* 0x080fe40003f64270 */
[-C--:B------:R-:W-:Y:S02]  /*13370*/  ISETP.GT.AND P2, PT, R239, R189.reuse, PT ;  /* 0x000000bdef00720c */ /* 0x080fe40003f44270 */
[----:B------:R-:W-:Y:S01]  /*13380*/  FSEL R28, R28, -INF , !P6 ;  /* 0xff8000001c1c7808 */ /* 0x000fe20007000000 */
[C---:B------:R-:W-:Y:S01]  /*13390*/  HMMA.16816.F32.BF16 R96, R200.reuse, R170, R96 ;  /* 0x000000aac860723c */ /* 0x040fe20000041860 */
[----:B------:R-:W1:Y:S01]  /*133a0*/  LDSM.16.M88.4 R168, [R217+0x3c00] ;  /* 0x003c0000d9a8783b */ /* 0x000e620000000200 */
[----:B------:R-:W-:Y:S04]  /*133b0*/  DEPBAR.LE SB0, 0x0 ;  /* 0x000080000000791a */ /* 0x000fe80000000000 */
[----:B------:R-:W-:Y:S01]  /*133c0*/  BAR.SYNC.DEFER_BLOCKING 0x0 ;  /* 0x0000000000007b1d */ /* 0x000fe20000010000 */
[-C--:B------:R-:W-:Y:S01]  /*133d0*/  ISETP.GT.AND P6, PT, R238, R189.reuse, PT ;  /* 0x000000bdee00720c */ /* 0x080fe20003fc4270 */
[-C--:B--2---:R-:W-:Y:S05]  /*133e0*/  HMMA.16816.F32.BF16 R100, R200, R172.reuse, R100 ;  /* 0x000000acc864723c */ /* 0x084fea0000041864 */
[----:B------:R-:W-:Y:S02]  /*133f0*/  FSEL R43, R43, -INF , !P1 ;  /* 0xff8000002b2b7808 */ /* 0x000fe40004800000 */
[----:B------:R-:W-:Y:S01]  /*13400*/  FSEL R45, R45, -INF , !P3 ;  /* 0xff8000002d2d7808 */ /* 0x000fe20005800000 */
[C---:B------:R-:W-:Y:S04]  /*13410*/  HMMA.16816.F32.BF16 R104, R208.reuse, R172, R104 ;  /* 0x000000acd068723c */ /* 0x040fe80000041868 */
[----:B------:R-:W-:Y:S01]  /*13420*/  FSEL R30, R30, -INF , !P2 ;  /* 0xff8000001e1e7808 */ /* 0x000fe20005000000 */
[----:B------:R-:W-:Y:S01]  /*13430*/  VIADD R173, R2, 0x40 ;  /* 0x0000004002ad7836 */ /* 0x000fe20000000000 */
[-C--:B------:R-:W-:Y:S02]  /*13440*/  ISETP.GT.AND P1, PT, R239, R182.reuse, PT ;  /* 0x000000b6ef00720c */ /* 0x080fe40003f24270 */
[----:B------:R-:W-:Y:S01]  /*13450*/  ISETP.GT.AND P3, PT, R238, R182, PT ;  /* 0x000000b6ee00720c */ /* 0x000fe20003f64270 */
[-C--:B------:R-:W-:Y:S03]  /*13460*/  HMMA.16816.F32.BF16 R108, R208, R174.reuse, R108 ;  /* 0x000000aed06c723c */ /* 0x080fe6000004186c */
[----:B------:R-:W-:Y:S02]  /*13470*/  ISETP.GT.AND P2, PT, R241, R189, PT ;  /* 0x000000bdf100720c */ /* 0x000fe40003f44270 */
[----:B------:R-:W-:Y:S02]  /*13480*/  FSEL R32, R32, -INF , !P6 ;  /* 0xff80000020207808 */ /* 0x000fe40007000000 */
[----:B------:R-:W-:Y:S01]  /*13490*/  ISETP.GT.AND P6, PT, R238, R16, PT ;  /* 0x00000010ee00720c */ /* 0x000fe20003fc4270 */
[C---:B------:R-:W-:Y:S04]  /*134a0*/  HMMA.16816.F32.BF16 R112, R200.reuse, R174, R112 ;  /* 0x000000aec870723c */ /* 0x040fe80000041870 */
[----:B------:R-:W-:Y:S01]  /*134b0*/  FSEL R47, R47, -INF , !P1 ;  /* 0xff8000002f2f7808 */ /* 0x000fe20004800000 */
[----:B------:R-:W-:Y:S01]  /*134c0*/  VIADD R174, R2, 0x48 ;  /* 0x0000004802ae7836 */ /* 0x000fe20000000000 */
[----:B------:R-:W-:Y:S02]  /*134d0*/  FSEL R49, R49, -INF , !P3 ;  /* 0xff80000031317808 */ /* 0x000fe40005800000 */
[----:B------:R-:W-:Y:S01]  /*134e0*/  FSEL R34, R34, -INF , !P2 ;  /* 0xff80000022227808 */ /* 0x000fe20005000000 */
[-C--:B-1----:R-:W-:Y:S03]  /*134f0*/  HMMA.16816.F32.BF16 R116, R200, R168.reuse, R116 ;  /* 0x000000a8c874723c */ /* 0x082fe60000041874 */
[C---:B------:R-:W-:Y:S02]  /*13500*/  ISETP.GT.AND P1, PT, R241.reuse, R182, PT ;  /* 0x000000b6f100720c */ /* 0x040fe40003f24270 */
[-C--:B------:R-:W-:Y:S02]  /*13510*/  ISETP.GT.AND P3, PT, R238, R185.reuse, PT ;  /* 0x000000b9ee00720c */ /* 0x080fe40003f64270 */
[-C--:B------:R-:W-:Y:S01]  /*13520*/  ISETP.GT.AND P2, PT, R241, R16.reuse, PT ;  /* 0x00000010f100720c */ /* 0x080fe20003f44270 */
[C---:B------:R-:W-:Y:S04]  /*13530*/  HMMA.16816.F32.BF16 R120, R208.reuse, R168, R120 ;  /* 0x000000a8d078723c */ /* 0x040fe80000041878 */
[----:B------:R-:W-:Y:S01]  /*13540*/  FSEL R36, R36, -INF , !P6 ;  /* 0xff80000024247808 */ /* 0x000fe20007000000 */
[----:B------:R-:W-:Y:S01]  /*13550*/  VIADD R169, R2, 0x51 ;  /* 0x0000005102a97836 */ /* 0x000fe20000000000 */
[-C--:B------:R-:W-:Y:S02]  /*13560*/  ISETP.GT.AND P6, PT, R240, R16.reuse, PT ;  /* 0x00000010f000720c */ /* 0x080fe40003fc4270 */
[----:B------:R-:W-:Y:S01]  /*13570*/  FSEL R51, R51, -INF , !P1 ;  /* 0xff80000033337808 */ /* 0x000fe20004800000 */
[-C--:B------:R-:W-:Y:S03]  /*13580*/  HMMA.16816.F32.BF16 R124, R208, R170.reuse, R124 ;  /* 0x000000aad07c723c */ /* 0x080fe6000004187c */
[----:B------:R-:W-:Y:S02]  /*13590*/  FSEL R53, R53, -INF , !P3 ;  /* 0xff80000035357808 */ /* 0x000fe40005800000 */
[----:B------:R-:W-:Y:S02]  /*135a0*/  FSEL R38, R38, -INF , !P2 ;  /* 0xff80000026267808 */ /* 0x000fe40005000000 */
[-C--:B------:R-:W-:Y:S01]  /*135b0*/  ISETP.GT.AND P1, PT, R241, R185.reuse, PT ;  /* 0x000000b9f100720c */ /* 0x080fe20003f24270 */
[----:B------:R-:W-:Y:S04]  /*135c0*/  HMMA.16816.F32.BF16 R128, R200, R170, R128 ;  /* 0x000000aac880723c */ /* 0x000fe80000041880 */
[----:B------:R-:W-:Y:S01]  /*135d0*/  ISETP.GT.AND P3, PT, R240, R185, PT ;  /* 0x000000b9f000720c */ /* 0x000fe20003f64270 */
[----:B------:R-:W-:Y:S01]  /*135e0*/  VIADD R201, R2, 0x58 ;  /* 0x0000005802c97836 */ /* 0x000fe20000000000 */
[----:B------:R-:W-:Y:S02]  /*135f0*/  ISETP.GT.AND P2, PT, R239, R16, PT ;  /* 0x00000010ef00720c */ /* 0x000fe40003f44270 */
[----:B------:R-:W-:Y:S02]  /*13600*/  FSEL R40, R40, -INF , !P6 ;  /* 0xff80000028287808 */ /* 0x000fe40007000000 */
[----:B------:R-:W-:Y:S02]  /*13610*/  ISETP.GT.AND P6, PT, R240, R183, PT ;  /* 0x000000b7f000720c */ /* 0x000fe40003fc4270 */
[----:B------:R-:W-:Y:S02]  /*13620*/  FSEL R55, R55, -INF , !P1 ;  /* 0xff80000037377808 */ /* 0x000fe40004800000 */
[----:B------:R-:W-:Y:S01]  /*13630*/  FSEL R192, R57, -INF , !P3 ;  /* 0xff80000039c07808 */ /* 0x000fe20005800000 */
[----:B------:R-:W-:Y:S01]  /*13640*/  VIADD R57, R2, 0x39 ;  /* 0x0000003902397836 */ /* 0x000fe20000000000 */
[----:B------:R-:W-:Y:S02]  /*13650*/  FSEL R42, R42, -INF , !P2 ;  /* 0xff8000002a2a7808 */ /* 0x000fe40005000000 */
[C---:B------:R-:W-:Y:S02]  /*13660*/  ISETP.GT.AND P1, PT, R239.reuse, R185, PT ;  /* 0x000000b9ef00720c */ /* 0x040fe40003f24270 */
[-C--:B------:R-:W-:Y:S02]  /*13670*/  ISETP.GT.AND P2, PT, R239, R183.reuse, PT ;  /* 0x000000b7ef00720c */ /* 0x080fe40003f44270 */
[----:B------:R-:W-:Y:S02]  /*13680*/  FSEL R44, R44, -INF , !P6 ;  /* 0xff8000002c2c7808 */ /* 0x000fe40007000000 */
[----:B------:R-:W-:Y:S02]  /*13690*/  ISETP.GT.AND P6, PT, R238, R183, PT ;  /* 0x000000b7ee00720c */ /* 0x000fe40003fc4270 */
[----:B------:R-:W-:Y:S02]  /*136a0*/  FSEL R59, R59, -INF , !P1 ;  /* 0xff8000003b3b7808 */ /* 0x000fe40004800000 */
[----:B------:R-:W-:Y:S02]  /*136b0*/  FSEL R46, R46, -INF , !P2 ;  /* 0xff8000002e2e7808 */ /* 0x000fe40005000000 */
[----:B------:R-:W-:Y:S02]  /*136c0*/  ISETP.GT.AND P1, PT, R239, R57, PT ;  /* 0x00000039ef00720c */ /* 0x000fe40003f24270 */
[----:B------:R-:W-:Y:S02]  /*136d0*/  ISETP.GT.AND P2, PT, R241, R183, PT ;  /* 0x000000b7f100720c */ /* 0x000fe40003f44270 */
[----:B------:R-:W-:Y:S02]  /*136e0*/  FSEL R48, R48, -INF , !P6 ;  /* 0xff80000030307808 */ /* 0x000fe40007000000 */
[-C--:B------:R-:W-:Y:S02]  /*136f0*/  ISETP.GT.AND P6, PT, R238, R186.reuse, PT ;  /* 0x000000baee00720c */ /* 0x080fe40003fc4270 */
[----:B------:R-:W-:Y:S02]  /*13700*/  FSEL R63, R63, -INF , !P1 ;  /* 0xff8000003f3f7808 */ /* 0x000fe40004800000 */
        /* <DEDUP_REMOVED lines=10> */
[----:B------:R-:W-:Y:S02]  /*137b0*/  ISETP.GT.AND P6, PT, R240, R187, PT ;  /* 0x000000bbf000720c */ /* 0x000fe40003fc4270 */
[----:B------:R-:W-:Y:S01]  /*137c0*/  FSEL R188, R71, -INF , !P1 ;  /* 0xff80000047bc7808 */ /* 0x000fe20004800000 */
[----:B------:R-:W-:Y:S01]  /*137d0*/  VIADD R71, R2, 0x49 ;  /* 0x0000004902477836 */ /* 0x000fe20000000000 */
[----:B------:R-:W-:Y:S02]  /*137e0*/  FSEL R56, R58, -INF , !P2 ;  /* 0xff8000003a387808 */ /* 0x000fe40005000000 */
[----:B------:R-:W-:Y:S02]  /*137f0*/  ISETP.GT.AND P3, PT, R240, R57, PT ;  /* 0x00000039f000720c */ /* 0x000fe40003f64270 */
[CC--:B------:R-:W-:Y:S02]  /*13800*/  ISETP.GT.AND P1, PT, R239.reuse, R212.reuse, PT ;  /* 0x000000d4ef00720c */ /* 0x0c0fe40003f24270 */
[-C--:B------:R-:W-:Y:S02]  /*13810*/  ISETP.GT.AND P2, PT, R239, R187.reuse, PT ;  /* 0x000000bbef00720c */ /* 0x080fe40003f44270 */
[----:B------:R-:W-:Y:S02]  /*13820*/  FSEL R204, R60, -INF , !P6 ;  /* 0xff8000003ccc7808 */ /* 0x000fe40007000000 */
[----:B------:R-:W-:Y:S02]  /*13830*/  FSEL R61, R61, -INF , !P3 ;  /* 0xff8000003d3d7808 */ /* 0x000fe40005800000 */
[----:B------:R-:W-:Y:S02]  /*13840*/  ISETP.GT.AND P6, PT, R238, R187, PT ;  /* 0x000000bbee00720c */ /* 0x000fe40003fc4270 */
[----:B------:R-:W-:Y:S02]  /*13850*/  FSEL R75, R75, -INF , !P1 ;  /* 0xff8000004b4b7808 */ /* 0x000fe40004800000 */
        /* <DEDUP_REMOVED lines=8> */
[----:B------:R-:W-:Y:S02]  /*138e0*/  FSEL R177, R66, -INF , !P2 ;  /* 0xff80000042b17808 */ /* 0x000fe40005000000 */
[-C--:B------:R-:W-:Y:S02]  /*138f0*/  ISETP.GT.AND P3, PT, R238, R212.reuse, PT ;  /* 0x000000d4ee00720c */ /* 0x080fe40003f64270 */
[C---:B------:R-:W-:Y:S02]  /*13900*/  ISETP.GT.AND P1, PT, R241.reuse, R71, PT ;  /* 0x00000047f100720c */ /* 0x040fe40003f24270 */
[-C--:B------:R-:W-:Y:S02]  /*13910*/  ISETP.GT.AND P2, PT, R241, R173.reuse, PT ;  /* 0x000000adf100720c */ /* 0x080fe40003f44270 */
[----:B------:R-:W-:Y:S02]  /*13920*/  FSEL R178, R68, -INF , !P6 ;  /* 0xff80000044b27808 */ /* 0x000fe40007000000 */
[----:B------:R-:W-:Y:S02]  /*13930*/  FSEL R69, R69, -INF , !P3 ;  /* 0xff80000045457808 */ /* 0x000fe40005800000 */
[-C--:B------:R-:W-:Y:S02]  /*13940*/  ISETP.GT.AND P6, PT, R240, R173.reuse, PT ;  /* 0x000000adf000720c */ /* 0x080fe40003fc4270 */
        /* <DEDUP_REMOVED lines=11> */
[----:B------:R-:W-:Y:S02]  /*13a00*/  ISETP.GT.AND P1, PT, R247, R228, PT ;  /* 0x000000e4f700720c */ /* 0x000fe40003f24270 */
[-C--:B------:R-:W-:Y:S02]  /*13a10*/  ISETP.GT.AND P2, PT, R239, R174.reuse, PT ;  /* 0x000000aeef00720c */ /* 0x080fe40003f44270 */
        /* <DEDUP_REMOVED lines=9> */
[-C--:B------:R-:W-:Y:S02]  /*13ab0*/  ISETP.GT.AND P6, PT, R238, R169.reuse, PT ;  /* 0x000000a9ee00720c */ /* 0x080fe40003fc4270 */
[C---:B------:R-:W-:Y:S02]  /*13ac0*/  ISETP.GT.AND P3, PT, R241.reuse, R180, PT ;  /* 0x000000b4f100720c */ /* 0x040fe40003f64270 */
[----:B------:R-:W-:Y:S02]  /*13ad0*/  ISETP.GT.AND P2, PT, R241, R169, PT ;  /* 0x000000a9f100720c */ /* 0x000fe40003f44270 */
[----:B------:R-:W-:Y:S02]  /*13ae0*/  FSEL R85, R85, -INF , !P6 ;  /* 0xff80000055557808 */ /* 0x000fe40007000000 */
[----:B------:R-:W-:Y:S02]  /*13af0*/  FSEL R210, R86, -INF , !P3 ;  /* 0xff80000056d27808 */ /* 0x000fe40005800000 */
[----:B------:R-:W-:Y:S01]  /*13b00*/  FSEL R87, R87, -INF , !P2 ;  /* 0xff80000057577808 */ /* 0x000fe20005000000 */
[----:B------:R-:W-:Y:S06]  /*13b10*/  @P1 BRA `(.L_x_556) ;  /* 0xffffffe800001947 */ /* 0x000fec000383ffff */
.L_x_555:
[CC--:B------:R-:W-:Y:S01]  /*13b20*/  ISETP.GT.AND P3, PT, R240.reuse, R180.reuse, PT ;  /* 0x000000b4f000720c */ /* 0x0c0fe20003f64270 */
[----:B------:R-:W-:Y:S01]  /*13b30*/  STL.64 [R1+0x80], R146 ;  /* 0x0000809201007387 */ /* 0x000fe20000100a00 */
[-C--:B------:R-:W-:Y:S01]  /*13b40*/  ISETP.GT.AND P2, PT, R240, R169.reuse, PT ;  /* 0x000000a9f000720c */ /* 0x080fe20003f44270 */
[----:B------:R-:W-:Y:S01]  /*13b50*/  UIADD3 UR10, UPT, UPT, UR20, -0x255992d5, URZ ;  /* 0xdaa66d2b140a7890 */ /* 0x000fe2000fffe0ff */
[C---:B------:R-:W-:Y:S01]  /*13b60*/  ISETP.GT.AND P0, PT, R239.reuse, R169, PT ;  /* 0x000000a9ef00720c */ /* 0x040fe20003f04270 */
[----:B-1----:R-:W-:Y:S01]  /*13b70*/  VIADD R21, R2, 0x59 ;  /* 0x0000005902157836 */ /* 0x002fe20000000000 */
[----:B------:R-:W-:Y:S01]  /*13b80*/  ISETP.GT.AND P1, PT, R239, R180, PT ;  /* 0x000000b4ef00720c */ /* 0x000fe20003f24270 */
[----:B------:R-:W-:Y:S01]  /*13b90*/  STL [R1+0x70], R249 ;  /* 0x000070f901007387 */ /* 0x000fe20000100800 */
[----:B------:R-:W-:Y:S01]  /*13ba0*/  FSEL R200, R88, -INF , !P3 ;  /* 0xff80000058c87808 */ /* 0x000fe20005800000 */
[----:B------:R-:W-:Y:S01]  /*13bb0*/  UIADD3 UR13, UPT, UPT, UR21, -0x126145ec, URZ ;  /* 0xed9eba14150d7890 */ /* 0x000fe2000fffe0ff */
[----:B------:R-:W-:Y:S01]  /*13bc0*/  FSEL R171, R89, -INF , !P2 ;  /* 0xff80000059ab7808 */ /* 0x000fe20005000000 */
[----:B------:R-:W-:Y:S01]  /*13bd0*/  STL [R1+0x6c], R228 ;  /* 0x00006ce401007387 */ /* 0x000fe20000100800 */
[----:B------:R-:W-:Y:S01]  /*13be0*/  FSEL R170, R91, -INF , !P0 ;  /* 0xff8000005baa7808 */ /* 0x000fe20004000000 */
[----:B------:R-:W-:Y:S01]  /*13bf0*/  UIADD3 UR12, UPT, UPT, UR21, -0x56f99767, URZ ;  /* 0xa9066899150c7890 */ /* 0x000fe2000fffe0ff */
[C---:B------:R-:W-:Y:S01]  /*13c00*/  ISETP.GT.AND P3, PT, R240.reuse, R201, PT ;  /* 0x000000c9f000720c */ /* 0x040fe20003f64270 */
[----:B------:R-:W-:Y:S01]  /*13c10*/  STL [R1+0x68], R252 ;  /* 0x000068fc01007387 */ /* 0x000fe20000100800 */
[-C--:B------:R-:W-:Y:S01]  /*13c20*/  ISETP.GT.AND P2, PT, R240, R21.reuse, PT ;  /* 0x00000015f000720c */ /* 0x080fe20003f44270 */
[----:B------:R-:W-:Y:S01]  /*13c30*/  UIADD3 UR11, UPT, UPT, UR21, 0x646e171e, URZ ;  /* 0x646e171e150b7890 */ /* 0x000fe2000fffe0ff */
[C---:B------:R-:W-:Y:S01]  /*13c40*/  ISETP.GT.AND P0, PT, R239.reuse, R21, PT ;  /* 0x00000015ef00720c */ /* 0x040fe20003f04270 */
[----:B------:R-:W-:Y:S01]  /*13c50*/  STL [R1+0x64], R233 ;  /* 0x000064e901007387 */ /* 0x000fe20000100800 */
[----:B------:R-:W-:Y:S01]  /*13c60*/  FSEL R208, R90, -INF , !P1 ;  /* 0xff8000005ad07808 */ /* 0x000fe20004800000 */
[----:B------:R-:W-:Y:S01]  /*13c70*/  VIADD R25, R2, 0x60 ;  /* 0x0000006002197836 */ /* 0x000fe20000000000 */
[-C--:B------:R-:W-:Y:S01]  /*13c80*/  ISETP.GT.AND P1, PT, R239, R201.reuse, PT ;  /* 0x000000c9ef00720c */ /* 0x080fe20003f24270 */
[----:B------:R-:W-:Y:S01]  /*13c90*/  STL [R1+0x60], R232 ;  /* 0x000060e801007387 */ /* 0x000fe20000100800 */
[----:B------:R-:W-:Y:S01]  /*13ca0*/  FSEL R211, R92, -INF , !P3 ;  /* 0xff8000005cd37808 */ /* 0x000fe20005800000 */
[C---:B------:R-:W-:Y:S01]  /*13cb0*/  VIADD R23, R2.reuse, 0x61 ;  /* 0x0000006102177836 */ /* 0x040fe20000000000 */
[----:B------:R-:W-:Y:S01]  /*13cc0*/  FSEL R93, R93, -INF , !P2 ;  /* 0xff8000005d5d7808 */ /* 0x000fe20005000000 */
[----:B------:R1:W-:Y:S01]  /*13cd0*/  STL [R1+0x5c], R231 ;  /* 0x00005ce701007387 */ /* 0x0003e20000100800 */
[----:B------:R-:W-:Y:S01]  /*13ce0*/  FSEL R95, R95, -INF , !P0 ;  /* 0xff8000005f5f7808 */ /* 0x000fe20004000000 */
[----:B------:R-:W-:Y:S01]  /*13cf0*/  VIADD R89, R2, 0x69 ;  /* 0x0000006902597836 */ /* 0x000fe20000000000 */
[C---:B------:R-:W-:Y:S01]  /*13d00*/  ISETP.GT.AND P3, PT, R238.reuse, R201, PT ;  /* 0x000000c9ee00720c */ /* 0x040fe20003f64270 */
[----:B------:R-:W-:Y:S01]  /*13d10*/  STL [R1+0x58], R229 ;  /* 0x000058e501007387 */ /* 0x000fe20000100800 */
[-C--:B------:R-:W-:Y:S01]  /*13d20*/  ISETP.GT.AND P2, PT, R238, R21.reuse, PT ;  /* 0x00000015ee00720c */ /* 0x080fe20003f44270 */
[----:B------:R-:W-:Y:S01]  /*13d30*/  VIADD R230, R2, 0x78 ;  /* 0x0000007802e67836 */ /* 0x000fe20000000000 */
[C---:B------:R-:W-:Y:S01]  /*13d40*/  ISETP.GT.AND P0, PT, R241.reuse, R21, PT ;  /* 0x00000015f100720c */ /* 0x040fe20003f04270 */
[----:B------:R-:W-:Y:S01]  /*13d50*/  STL [R1+0x54], R227 ;  /* 0x000054e301007387 */ /* 0x000fe20000100800 */
[----:B------:R-:W-:Y:S01]  /*13d60*/  FSEL R27, R94, -INF , !P1 ;  /* 0xff8000005e1b7808 */ /* 0x000fe20004800000 */
[----:B------:R-:W-:Y:S01]  /*13d70*/  UIADD3 UR18, UPT, UPT, UR21, 0x76cf5d0a, URZ ;  /* 0x76cf5d0a15127890 */ /* 0x000fe2000fffe0ff */
[----:B------:R-:W-:Y:S01]  /*13d80*/  ISETP.GT.AND P1, PT, R241, R201, PT ;  /* 0x000000c9f100720c */ /* 0x000fe20003f24270 */
[----:B------:R-:W-:Y:S01]  /*13d90*/  STL [R1+0x50], R226 ;  /* 0x000050e201007387 */ /* 0x000fe20000100800 */
[----:B------:R-:W-:Y:S01]  /*13da0*/  FSEL R91, R96, -INF , !P3 ;  /* 0xff800000605b7808 */ /* 0x000fe20005800000 */
[----:B------:R-:W-:Y:S01]  /*13db0*/  UIADD3 UR15, UPT, UPT, UR21, 0x32370b8f, URZ ;  /* 0x32370b8f150f7890 */ /* 0x000fe2000fffe0ff */
[----:B------:R-:W-:Y:S01]  /*13dc0*/  FSEL R97, R97, -INF , !P2 ;  /* 0xff80000061617808 */ /* 0x000fe20005000000 */
[----:B------:R-:W-:Y:S01]  /*13dd0*/  STL [R1+0x4c], R225 ;  /* 0x00004ce101007387 */ /* 0x000fe20000100800 */
[----:B------:R-:W-:Y:S01]  /*13de0*/  FSEL R99, R99, -INF , !P0 ;  /* 0xff80000063637808 */ /* 0x000fe20004000000 */
[----:B------:R-:W-:Y:S01]  /*13df0*/  UIADD3 UR9, UPT, UPT, UR20, 0x78dde6e4, URZ ;  /* 0x78dde6e414097890 */ /* 0x000fe2000fffe0ff */
[C---:B------:R-:W-:Y:S01]  /*13e00*/  ISETP.GT.AND P3, PT, R238.reuse, R25, PT ;  /* 0x00000019ee00720c */ /* 0x040fe20003f64270 */
[----:B------:R2:W-:Y:S01]  /*13e10*/  STL [R1+0x48], R224 ;  /* 0x000048e001007387 */ /* 0x0005e20000100800 */
[-C--:B------:R-:W-:Y:S02]  /*13e20*/  ISETP.GT.AND P2, PT, R238, R23.reuse, PT ;  /* 0x00000017ee00720c */ /* 0x080fe40003f44270 */
[C---:B------:R-:W-:Y:S02]  /*13e30*/  ISETP.GT.AND P0, PT, R241.reuse, R23, PT ;  /* 0x00000017f100720c */ /* 0x040fe40003f04270 */
[----:B------:R-:W-:Y:S01]  /*13e40*/  FSEL R98, R98, -INF , !P1 ;  /* 0xff80000062627808 */ /* 0x000fe20004800000 */
[----:B-1----:R-:W-:Y:S01]  /*13e50*/  VIADD R231, R2, 0x70 ;  /* 0x0000007002e77836 */ /* 0x002fe20000000000 */
[-C--:B------:R-:W-:Y:S02]  /*13e60*/  ISETP.GT.AND P1, PT, R241, R25.reuse, PT ;  /* 0x00000019f100720c */ /* 0x080fe40003f24270 */
[----:B------:R-:W-:Y:S02]  /*13e70*/  FSEL R202, R100, -INF , !P3 ;  /* 0xff80000064ca7808 */ /* 0x000fe40005800000 */
[----:B------:R-:W-:Y:S01]  /*13e80*/  FSEL R203, R101, -INF , !P2 ;  /* 0xff80000065cb7808 */ /* 0x000fe20005000000 */
[----:B------:R-:W-:Y:S01]  /*13e90*/  VIADD R101, R2, 0x68 ;  /* 0x0000006802657836 */ /* 0x000fe20000000000 */
[----:B------:R-:W-:Y:S02]  /*13ea0*/  FSEL R103, R103, -INF , !P0 ;  /* 0xff80000067677808 */ /* 0x000fe40004000000 */
[C---:B------:R-:W-:Y:S02]  /*13eb0*/  ISETP.GT.AND P3, PT, R240.reuse, R25, PT ;  /* 0x00000019f000720c */ /* 0x040fe40003f64270 */
[-C--:B------:R-:W-:Y:S02]  /*13ec0*/  ISETP.GT.AND P2, PT, R240, R23.reuse, PT ;  /* 0x00000017f000720c */ /* 0x080fe40003f44270 */
[C---:B------:R-:W-:Y:S02]  /*13ed0*/  ISETP.GT.AND P0, PT, R239.reuse, R23, PT ;  /* 0x00000017ef00720c */ /* 0x040fe40003f04270 */
[----:B------:R-:W-:Y:S02]  /*13ee0*/  FSEL R20, R102, -INF , !P1 ;  /* 0xff80000066147808 */ /* 0x000fe40004800000 */
[----:B------:R-:W-:Y:S02]  /*13ef0*/  ISETP.GT.AND P1, PT, R239, R25, PT ;  /* 0x00000019ef00720c */ /* 0x000fe40003f24270 */
[----:B------:R-:W-:Y:S01]  /*13f00*/  FSEL R22, R104, -INF , !P3 ;  /* 0xff80000068167808 */ /* 0x000fe20005800000 */
[----:B--2---:R-:W2:Y:S01]  /*13f10*/  LDL.64 R224, [R1+0x18] ;  /* 0x0000180001e07983 */ /* 0x004ea20000100a00 */
[----:B------:R-:W-:Y:S02]  /*13f20*/  ISETP.GT.AND P3, PT, R240, R101, PT ;  /* 0x00000065f000720c */ /* 0x000fe40003f64270 */
[----:B------:R-:W-:Y:S03]  /*13f30*/  ISETP.GE.AND P6, PT, R2, R237, PT ;  /* 0x000000ed0200720c */ /* 0x000fe60003fc6270 */
[----:B------:R-:W-:Y:S04]  /*13f40*/  STL [R1+0x44], R223 ;  /* 0x000044df01007387 */ /* 0x000fe80000100800 */
[----:B------:R-:W-:Y:S04]  /*13f50*/  STL [R1+0x40], R222 ;  /* 0x000040de01007387 */ /* 0x000fe80000100800 */
[----:B------:R1:W-:Y:S04]  /*13f60*/  STL [R1+0x3c], R220 ;  /* 0x00003cdc01007387 */ /* 0x0003e80000100800 */
[----:B------:R3:W-:Y:S04]  /*13f70*/  STL [R1+0x38], R219 ;  /* 0x000038db01007387 */ /* 0x0007e80000100800 */
[----:B------:R4:W-:Y:S04]  /*13f80*/  STL [R1+0x34], R217 ;  /* 0x000034d901007387 */ /* 0x0009e80000100800 */
[----:B------:R4:W-:Y:S04]  /*13f90*/  STL [R1+0x30], R216 ;  /* 0x000030d801007387 */ /* 0x0009e80000100800 */
[----:B------:R4:W-:Y:S04]  /*13fa0*/  STL [R1+0x74], R240 ;  /* 0x000074f001007387 */ /* 0x0009e80000100800 */
[----:B------:R4:W-:Y:S01]  /*13fb0*/  STL [R1+0x78], R239 ;  /* 0x000078ef01007387 */ /* 0x0009e20000100800 */
[----:B-1----:R-:W-:Y:S02]  /*13fc0*/  FSEL R220, R108, -INF , !P3 ;  /* 0xff8000006cdc7808 */ /* 0x002fe40005800000 */
[----:B------:R-:W-:Y:S02]  /*13fd0*/  ISETP.GT.AND P3, PT, R238, R101, PT ;  /* 0x00000065ee00720c */ /* 0x000fe40003f64270 */
[----:B---3--:R-:W-:Y:S02]  /*13fe0*/  FSEL R219, R107, -INF , !P0 ;  /* 0xff8000006bdb7808 */ /* 0x008fe40004000000 */
[C---:B------:R-:W-:Y:S02]  /*13ff0*/  ISETP.GT.AND P0, PT, R239.reuse, R89, PT ;  /* 0x00000059ef00720c */ /* 0x040fe40003f04270 */
[----:B----4-:R-:W-:Y:S02]  /*14000*/  FSEL R217, R106, -INF , !P1 ;  /* 0xff8000006ad97808 */ /* 0x010fe40004800000 */
[----:B------:R-:W-:Y:S02]  /*14010*/  ISETP.GT.AND P1, PT, R239, R101, PT ;  /* 0x00000065ef00720c */ /* 0x000fe40003f24270 */
[----:B------:R-:W-:Y:S01]  /*14020*/  FSEL R216, R105, -INF , !P2 ;  /* 0xff80000069d87808 */ /* 0x000fe20005000000 */
[----:B------:R-:W-:Y:S01]  /*14030*/  VIADD R105, R2, 0x71 ;  /* 0x0000007102697836 */ /* 0x000fe20000000000 */
[-C--:B------:R-:W-:Y:S02]  /*14040*/  ISETP.GT.AND P2, PT, R240, R89.reuse, PT ;  /* 0x00000059f000720c */ /* 0x080fe40003f44270 */
[----:B------:R-:W-:Y:S02]  /*14050*/  FSEL R111, R111, -INF , !P0 ;  /* 0xff8000006f6f7808 */ /* 0x000fe40004000000 */
[----:B------:R-:W-:Y:S02]  /*14060*/  FSEL R109, R109, -INF , !P2 ;  /* 0xff8000006d6d7808 */ /* 0x000fe40005000000 */
[-C--:B------:R-:W-:Y:S02]  /*14070*/  ISETP.GT.AND P2, PT, R238, R89.reuse, PT ;  /* 0x00000059ee00720c */ /* 0x080fe40003f44270 */
[C---:B------:R-:W-:Y:S02]  /*14080*/  ISETP.GT.AND P0, PT, R241.reuse, R89, PT ;  /* 0x00000059f100720c */ /* 0x040fe40003f04270 */
[----:B------:R-:W-:Y:S02]  /*14090*/  FSEL R107, R110, -INF , !P1 ;  /* 0xff8000006e6b7808 */ /* 0x000fe40004800000 */
[----:B------:R-:W-:Y:S02]  /*140a0*/  ISETP.GT.AND P1, PT, R241, R101, PT ;  /* 0x00000065f100720c */ /* 0x000fe40003f24270 */
[----:B------:R-:W-:Y:S02]  /*140b0*/  FSEL R223, R112, -INF , !P3 ;  /* 0xff80000070df7808 */ /* 0x000fe40005800000 */
[----:B------:R-:W-:Y:S02]  /*140c0*/  FSEL R113, R113, -INF , !P2 ;  /* 0xff80000071717808 */ /* 0x000fe40005000000 */
[----:B------:R-:W-:Y:S02]  /*140d0*/  FSEL R226, R115, -INF , !P0 ;  /* 0xff80000073e27808 */ /* 0x000fe40004000000 */
[C---:B------:R-:W-:Y:S02]  /*140e0*/  ISETP.GT.AND P3, PT, R238.reuse, R231, PT ;  /* 0x000000e7ee00720c */ /* 0x040fe40003f64270 */
[-C--:B------:R-:W-:Y:S02]  /*140f0*/  ISETP.GT.AND P2, PT, R238, R105.reuse, PT ;  /* 0x00000069ee00720c */ /* 0x080fe40003f44270 */
[C---:B------:R-:W-:Y:S02]  /*14100*/  ISETP.GT.AND P0, PT, R241.reuse, R105, PT ;  /* 0x00000069f100720c */ /* 0x040fe40003f04270 */
[----:B------:R-:W-:Y:S02]  /*14110*/  FSEL R222, R114, -INF , !P1 ;  /* 0xff80000072de7808 */ /* 0x000fe40004800000 */
[-C--:B------:R-:W-:Y:S02]  /*14120*/  ISETP.GT.AND P1, PT, R241, R231.reuse, PT ;  /* 0x000000e7f100720c */ /* 0x080fe40003f24270 */
[----:B------:R-:W-:Y:S02]  /*14130*/  FSEL R227, R116, -INF , !P3 ;  /* 0xff80000074e37808 */ /* 0x000fe40005800000 */
[----:B------:R-:W-:Y:S02]  /*14140*/  FSEL R229, R117, -INF , !P2 ;  /* 0xff80000075e57808 */ /* 0x000fe40005000000 */
[----:B------:R-:W-:Y:S01]  /*14150*/  FSEL R233, R119, -INF , !P0 ;  /* 0xff80000077e97808 */ /* 0x000fe20004000000 */
[----:B------:R-:W-:Y:S01]  /*14160*/  VIADD R119, R2, 0x79 ;  /* 0x0000007902777836 */ /* 0x000fe20000000000 */
[C---:B------:R-:W-:Y:S02]  /*14170*/  ISETP.GT.AND P3, PT, R240.reuse, R231, PT ;  /* 0x000000e7f000720c */ /* 0x040fe40003f64270 */
[----:B------:R-:W-:Y:S02]  /*14180*/  ISETP.GT.AND P2, PT, R240, R105, PT ;  /* 0x00000069f000720c */ /* 0x000fe40003f44270 */
[----:B------:R-:W-:Y:S02]  /*14190*/  FSEL R232, R118, -INF , !P1 ;  /* 0xff80000076e87808 */ /* 0x000fe40004800000 */
[----:B------:R-:W-:Y:S02]  /*141a0*/  ISETP.GT.AND P1, PT, R239, R231, PT ;  /* 0x000000e7ef00720c */ /* 0x000fe40003f24270 */
[----:B------:R-:W-:Y:S02]  /*141b0*/  FSEL R252, R120, -INF , !P3 ;  /* 0xff80000078fc7808 */ /* 0x000fe40005800000 */
[----:B------:R-:W-:Y:S02]  /*141c0*/  FSEL R228, R121, -INF , !P2 ;  /* 0xff80000079e47808 */ /* 0x000fe40005000000 */
[CC--:B------:R-:W-:Y:S02]  /*141d0*/  ISETP.GT.AND P3, PT, R240.reuse, R230.reuse, PT ;  /* 0x000000e6f000720c */ /* 0x0c0fe40003f64270 */
[----:B------:R-:W-:Y:S01]  /*141e0*/  ISETP.GT.AND P2, PT, R240, R119, PT ;  /* 0x00000077f000720c */ /* 0x000fe20003f44270 */
[----:B------:R-:W-:Y:S01]  /*141f0*/  IMAD.MOV.U32 R240, RZ, RZ, R22 ;  /* 0x000000fffff07224 */ /* 0x000fe200078e0016 */
[----:B------:R-:W-:Y:S02]  /*14200*/  FSEL R117, R122, -INF , !P1 ;  /* 0xff8000007a757808 */ /* 0x000fe40004800000 */
[C---:B------:R-:W-:Y:S02]  /*14210*/  ISETP.GT.AND P0, PT, R239.reuse, R105, PT ;  /* 0x00000069ef00720c */ /* 0x040fe40003f04270 */
[-C--:B------:R-:W-:Y:S02]  /*14220*/  ISETP.GT.AND P1, PT, R239, R230.reuse, PT ;  /* 0x000000e6ef00720c */ /* 0x080fe40003f24270 */
[----:B------:R-:W-:Y:S02]  /*14230*/  FSEL R249, R124, -INF , !P3 ;  /* 0xff8000007cf97808 */ /* 0x000fe40005800000 */
[----:B------:R-:W-:Y:S02]  /*14240*/  FSEL R146, R125, -INF , !P2 ;  /* 0xff8000007d927808 */ /* 0x000fe40005000000 */
[----:B------:R-:W-:Y:S02]  /*14250*/  ISETP.GT.AND P3, PT, R238, R230, PT ;  /* 0x000000e6ee00720c */ /* 0x000fe40003f64270 */
[----:B------:R-:W-:Y:S02]  /*14260*/  FSEL R125, R3, -INF , !P6 ;  /* 0xff800000037d7808 */ /* 0x000fe40007000000 */
[----:B------:R-:W-:Y:S02]  /*14270*/  ISETP.GE.AND P6, PT, R0, R236, PT ;  /* 0x000000ec0000720c */ /* 0x000fe40003fc6270 */
[----:B------:R-:W-:Y:S02]  /*14280*/  FSEL R123, R123, -INF , !P0 ;  /* 0xff8000007b7b7808 */ /* 0x000fe40004000000 */
[----:B------:R-:W-:Y:S02]  /*14290*/  FSEL R221, R126, -INF , !P1 ;  /* 0xff8000007edd7808 */ /* 0x000fe40004800000 */
[-C--:B------:R-:W-:Y:S01]  /*142a0*/  ISETP.GT.AND P0, PT, R239, R119.reuse, PT ;  /* 0x00000077ef00720c */ /* 0x080fe20003f04270 */
[----:B------:R-:W-:Y:S01]  /*142b0*/  IMAD.MOV.U32 R239, RZ, RZ, R20 ;  /* 0x000000ffffef7224 */ /* 0x000fe200078e0014 */
[----:B------:R-:W-:Y:S02]  /*142c0*/  ISETP.GT.AND P1, PT, R241, R230, PT ;  /* 0x000000e6f100720c */ /* 0x000fe40003f24270 */
[----:B------:R-:W-:Y:S02]  /*142d0*/  FSEL R147, R128, -INF , !P3 ;  /* 0xff80000080937808 */ /* 0x000fe40005800000 */
[----:B------:R-:W-:Y:S02]  /*142e0*/  ISETP.GT.AND P2, PT, R238, R119, PT ;  /* 0x00000077ee00720c */ /* 0x000fe40003f44270 */
[----:B------:R-:W-:Y:S02]  /*142f0*/  FSEL R128, R7, -INF , !P6 ;  /* 0xff80000007807808 */ /* 0x000fe40007000000 */
[----:B------:R-:W-:Y:S02]  /*14300*/  ISETP.GE.AND P6, PT, R194, R235, PT ;  /* 0x000000ebc200720c */ /* 0x000fe40003fc6270 */
[----:B------:R-:W-:Y:S02]  /*14310*/  FSEL R127, R127, -INF , !P0 ;  /* 0xff8000007f7f7808 */ /* 0x000fe40004000000 */
[----:B------:R-:W-:Y:S02]  /*14320*/  FSEL R242, R130, -INF , !P1 ;  /* 0xff80000082f27808 */ /* 0x000fe40004800000 */
[----:B------:R-:W-:Y:S02]  /*14330*/  ISETP.GT.AND P0, PT, R241, R119, PT ;  /* 0x00000077f100720c */ /* 0x000fe40003f04270 */
[----:B------:R-:W-:Y:S02]  /*14340*/  FSEL R129, R129, -INF , !P2 ;  /* 0xff80000081817808 */ /* 0x000fe40005000000 */
[----:B------:R-:W-:Y:S02]  /*14350*/  ISETP.GE.AND P1, PT, R0, R237, PT ;  /* 0x000000ed0000720c */ /* 0x000fe40003f26270 */
[CC--:B------:R-:W-:Y:S02]  /*14360*/  ISETP.GE.AND P2, PT, R2.reuse, R234.reuse, PT ;  /* 0x000000ea0200720c */ /* 0x0c0fe40003f46270 */
[----:B------:R-:W-:Y:S02]  /*14370*/  FSEL R120, R197, -INF , !P6 ;  /* 0xff800000c5787808 */ /* 0x000fe40007000000 */
[----:B------:R-:W-:Y:S02]  /*14380*/  ISETP.GE.AND P6, PT, R193, R234, PT ;  /* 0x000000eac100720c */ /* 0x000fe40003fc6270 */
[----:B------:R-:W-:Y:S02]  /*14390*/  FSEL R131, R131, -INF , !P0 ;  /* 0xff80000083837808 */ /* 0x000fe40004000000 */
[----:B------:R-:W-:Y:S02]  /*143a0*/  FSEL R121, R5, -INF , !P1 ;  /* 0xff80000005797808 */ /* 0x000fe40004800000 */
[C---:B------:R-:W-:Y:S02]  /*143b0*/  ISETP.GE.AND P3, PT, R2.reuse, R236, PT ;  /* 0x000000ec0200720c */ /* 0x040fe40003f66270 */
[-C--:B------:R-:W-:Y:S02]  /*143c0*/  ISETP.GE.AND P0, PT, R2, R235.reuse, PT ;  /* 0x000000eb0200720c */ /* 0x080fe40003f06270 */
[----:B------:R-:W-:Y:S02]  /*143d0*/  ISETP.GE.AND P1, PT, R0, R235, PT ;  /* 0x000000eb0000720c */ /* 0x000fe40003f26270 */
[----:B------:R-:W-:Y:S02]  /*143e0*/  FSEL R118, R10, -INF , !P2 ;  /* 0xff8000000a767808 */ /* 0x000fe40005000000 */
[----:B------:R-:W-:Y:S02]  /*143f0*/  FSEL R10, R15, -INF , !P6 ;  /* 0xff8000000f0a7808 */ /* 0x000fe40007000000 */
[----:B------:R-:W-:Y:S02]  /*14400*/  ISETP.GE.AND P6, PT, R199, R237, PT ;  /* 0x000000edc700720c */ /* 0x000fe40003fc6270 */
[----:B------:R-:W-:Y:S02]  /*14410*/  FSEL R115, R6, -INF , !P3 ;  /* 0xff80000006737808 */ /* 0x000fe40005800000 */
[----:B------:R-:W-:Y:S02]  /*14420*/  FSEL R126, R195, -INF , !P0 ;  /* 0xff800000c37e7808 */ /* 0x000fe40004000000 */
[----:B------:R-:W-:Y:S02]  /*14430*/  FSEL R122, R9, -INF , !P1 ;  /* 0xff800000097a7808 */ /* 0x000fe40004800000 */
[-C--:B------:R-:W-:Y:S02]  /*14440*/  ISETP.GE.AND P3, PT, R0, R234.reuse, PT ;  /* 0x000000ea0000720c */ /* 0x080fe40003f66270 */
[----:B------:R-:W-:Y:S02]  /*14450*/  ISETP.GE.AND P0, PT, R193, R235, PT ;  /* 0x000000ebc100720c */ /* 0x000fe40003f06270 */
[----:B------:R-:W-:Y:S02]  /*14460*/  ISETP.GE.AND P1, PT, R194, R234, PT ;  /* 0x000000eac200720c */ /* 0x000fe40003f26270 */
[----:B------:R-:W-:Y:S02]  /*14470*/  FSEL R104, R206, -INF , !P6 ;  /* 0xff800000ce687808 */ /* 0x000fe40007000000 */
[-C--:B------:R-:W-:Y:S02]  /*14480*/  ISETP.GE.AND P6, PT, R198, R236.reuse, PT ;  /* 0x000000ecc600720c */ /* 0x080fe40003fc6270 */
[----:B------:R-:W-:Y:S02]  /*14490*/  FSEL R116, R11, -INF , !P3 ;  /* 0xff8000000b747808 */ /* 0x000fe40005800000 */
[----:B------:R-:W-:Y:S02]  /*144a0*/  FSEL R110, R13, -INF , !P0 ;  /* 0xff8000000d6e7808 */ /* 0x000fe40004000000 */
[----:B------:R-:W-:Y:S02]  /*144b0*/  FSEL R108, R14, -INF , !P1 ;  /* 0xff8000000e6c7808 */ /* 0x000fe40004800000 */
[-C--:B------:R-:W-:Y:S02]  /*144c0*/  ISETP.GE.AND P3, PT, R194, R236.reuse, PT ;  /* 0x000000ecc200720c */ /* 0x080fe40003f66270 */
[C---:B------:R-:W-:Y:S02]  /*144d0*/  ISETP.GE.AND P0, PT, R193.reuse, R237, PT ;  /* 0x000000edc100720c */ /* 0x040fe40003f06270 */
[-C--:B------:R-:W-:Y:S02]  /*144e0*/  ISETP.GE.AND P1, PT, R193, R236.reuse, PT ;  /* 0x000000ecc100720c */ /* 0x080fe40003f26270 */
[----:B------:R-:W-:Y:S02]  /*144f0*/  FSEL R102, R214, -INF , !P6 ;  /* 0xff800000d6667808 */ /* 0x000fe40007000000 */
[----:B------:R-:W-:Y:S02]  /*14500*/  ISETP.GE.AND P6, PT, R189, R235, PT ;  /* 0x000000ebbd00720c */ /* 0x000fe40003fc6270 */
[----:B------:R-:W-:Y:S02]  /*14510*/  ISETP.GE.AND P2, PT, R194, R237, PT ;  /* 0x000000edc200720c */ /* 0x000fe40003f46270 */
[----:B------:R-:W-:Y:S02]  /*14520*/  FSEL R17, R17, -INF , !P0 ;  /* 0xff80000011117808 */ /* 0x000fe40004000000 */
[----:B------:R-:W-:Y:S02]  /*14530*/  FSEL R13, R18, -INF , !P3 ;  /* 0xff800000120d7808 */ /* 0x000fe40005800000 */
[----:B------:R-:W-:Y:S02]  /*14540*/  FSEL R14, R19, -INF , !P1 ;  /* 0xff800000130e7808 */ /* 0x000fe40004800000 */
[C---:B------:R-:W-:Y:S02]  /*14550*/  ISETP.GE.AND P0, PT, R199.reuse, R236, PT ;  /* 0x000000ecc700720c */ /* 0x040fe40003f06270 */
[C---:B------:R-:W-:Y:S02]  /*14560*/  ISETP.GE.AND P3, PT, R199.reuse, R235, PT ;  /* 0x000000ebc700720c */ /* 0x040fe40003f66270 */
[-C--:B------:R-:W-:Y:S02]  /*14570*/  ISETP.GE.AND P1, PT, R199, R234.reuse, PT ;  /* 0x000000eac700720c */ /* 0x080fe40003f26270 */
[----:B------:R-:W-:Y:S02]  /*14580*/  FSEL R94, R28, -INF , !P6 ;  /* 0xff8000001c5e7808 */ /* 0x000fe40007000000 */
[-C--:B------:R-:W-:Y:S02]  /*14590*/  ISETP.GE.AND P6, PT, R215, R234.reuse, PT ;  /* 0x000000ead700720c */ /* 0x080fe40003fc6270 */
[----:B------:R-:W-:Y:S02]  /*145a0*/  FSEL R0, R205, -INF , !P2 ;  /* 0xff800000cd007808 */ /* 0x000fe40005000000 */
[----:B------:R-:W-:Y:S02]  /*145b0*/  ISETP.GE.AND P2, PT, R198, R237, PT ;  /* 0x000000edc600720c */ /* 0x000fe40003f46270 */
[----:B------:R-:W-:Y:S02]  /*145c0*/  FSEL R100, R213, -INF , !P0 ;  /* 0xff800000d5647808 */ /* 0x000fe40004000000 */
[----:B------:R-:W-:Y:S02]  /*145d0*/  FSEL R106, R190, -INF , !P3 ;  /* 0xff800000be6a7808 */ /* 0x000fe40005800000 */
[----:B------:R-:W-:Y:S02]  /*145e0*/  FSEL R90, R4, -INF , !P1 ;  /* 0xff800000045a7808 */ /* 0x000fe40004800000 */
[----:B------:R-:W-:Y:S02]  /*145f0*/  ISETP.GE.AND P0, PT, R198, R234, PT ;  /* 0x000000eac600720c */ /* 0x000fe40003f06270 */
        /* <DEDUP_REMOVED lines=8> */
[----:B------:R-:W-:Y:S02]  /*14680*/  FSEL R9, R32, -INF , !P1 ;  /* 0xff80000020097808 */ /* 0x000fe40004800000 */
[-C--:B------:R-:W-:Y:S02]  /*14690*/  ISETP.GE.AND P0, PT, R189, R236.reuse, PT ;  /* 0x000000ecbd00720c */ /* 0x080fe40003f06270 */
[-C--:B------:R-:W-:Y:S02]  /*146a0*/  ISETP.GE.AND P3, PT, R215, R237.reuse, PT ;  /* 0x000000edd700720c */ /* 0x080fe40003f66270 */
[----:B------:R-:W-:Y:S02]  /*146b0*/  ISETP.GE.AND P1, PT, R12, R237, PT ;  /* 0x000000ed0c00720c */ /* 0x000fe40003f26270 */
[----:B------:R-:W-:Y:S02]  /*146c0*/  FSEL R114, R36, -INF , !P6 ;  /* 0xff80000024727808 */ /* 0x000fe40007000000 */
[----:B------:R-:W-:Y:S02]  /*146d0*/  ISETP.GE.AND P6, PT, R12, R236, PT ;  /* 0x000000ec0c00720c */ /* 0x000fe40003fc6270 */
[----:B------:R-:W-:Y:S02]  /*146e0*/  FSEL R88, R191, -INF , !P2 ;  /* 0xff800000bf587808 */ /* 0x000fe40005000000 */
[----:B------:R-:W-:Y:S02]  /*146f0*/  ISETP.GE.AND P2, PT, R189, R234, PT ;  /* 0x000000eabd00720c */ /* 0x000fe40003f46270 */
[----:B------:R-:W-:Y:S02]  /*14700*/  FSEL R33, R33, -INF , !P3 ;  /* 0xff80000021217808 */ /* 0x000fe40005800000 */
[----:B------:R-:W-:Y:S02]  /*14710*/  FSEL R7, R34, -INF , !P0 ;  /* 0xff80000022077808 */ /* 0x000fe40004000000 */
[----:B------:R-:W-:Y:S02]  /*14720*/  FSEL R112, R37, -INF , !P1 ;  /* 0xff80000025707808 */ /* 0x000fe40004800000 */
[CC--:B------:R-:W-:Y:S02]  /*14730*/  ISETP.GE.AND P3, PT, R16.reuse, R236.reuse, PT ;  /* 0x000000ec1000720c */ /* 0x0c0fe40003f66270 */
[-C--:B------:R-:W-:Y:S02]  /*14740*/  ISETP.GE.AND P0, PT, R16, R235.reuse, PT ;  /* 0x000000eb1000720c */ /* 0x080fe40003f06270 */
[-C--:B------:R-:W-:Y:S02]  /*14750*/  ISETP.GE.AND P1, PT, R12, R235.reuse, PT ;  /* 0x000000eb0c00720c */ /* 0x080fe40003f26270 */
[----:B------:R-:W-:Y:S02]  /*14760*/  FSEL R32, R39, -INF , !P6 ;  /* 0xff80000027207808 */ /* 0x000fe40007000000 */
[-C--:B------:R-:W-:Y:S02]  /*14770*/  ISETP.GE.AND P6, PT, R183, R235.reuse, PT ;  /* 0x000000ebb700720c */ /* 0x080fe40003fc6270 */
[----:B------:R-:W-:Y:S02]  /*14780*/  FSEL R86, R30, -INF , !P2 ;  /* 0xff8000001e567808 */ /* 0x000fe40005000000 */
[----:B------:R-:W-:Y:S02]  /*14790*/  FSEL R30, R38, -INF , !P3 ;  /* 0xff800000261e7808 */ /* 0x000fe40005800000 */
[----:B------:R-:W-:Y:S02]  /*147a0*/  FSEL R24, R40, -INF , !P0 ;  /* 0xff80000028187808 */ /* 0x000fe40004000000 */
[----:B------:R-:W-:Y:S02]  /*147b0*/  FSEL R22, R41, -INF , !P1 ;  /* 0xff80000029167808 */ /* 0x000fe40004800000 */
[----:B------:R-:W-:Y:S02]  /*147c0*/  ISETP.GE.AND P2, PT, R215, R236, PT ;  /* 0x000000ecd700720c */ /* 0x000fe40003f46270 */
[-C--:B------:R-:W-:Y:S02]  /*147d0*/  ISETP.GE.AND P3, PT, R12, R234.reuse, PT ;  /* 0x000000ea0c00720c */ /* 0x080fe40003f66270 */
[----:B------:R-:W-:Y:S02]  /*147e0*/  ISETP.GE.AND P0, PT, R182, R235, PT ;  /* 0x000000ebb600720c */ /* 0x000fe40003f06270 */
        /* <DEDUP_REMOVED lines=9> */
[CC--:B------:R-:W-:Y:S02]  /*14880*/  ISETP.GE.AND P0, PT, R182.reuse, R237.reuse, PT ;  /* 0x000000edb600720c */ /* 0x0c0fe40003f06270 */
[-C--:B------:R-:W-:Y:S02]  /*14890*/  ISETP.GE.AND P1, PT, R182, R236.reuse, PT ;  /* 0x000000ecb600720c */ /* 0x080fe40003f26270 */
[----:B------:R-:W-:Y:S02]  /*148a0*/  FSEL R16, R47, -INF , !P6 ;  /* 0xff8000002f107808 */ /* 0x000fe40007000000 */
[----:B------:R-:W-:Y:S02]  /*148b0*/  ISETP.GE.AND P6, PT, R186, R237, PT ;  /* 0x000000edba00720c */ /* 0x000fe40003fc6270 */
[----:B------:R-:W-:Y:S02]  /*148c0*/  FSEL R44, R49, -INF , !P0 ;  /* 0xff800000312c7808 */ /* 0x000fe40004000000 */
[----:B------:R-:W-:Y:S02]  /*148d0*/  FSEL R50, R50, -INF , !P3 ;  /* 0xff80000032327808 */ /* 0x000fe40005800000 */
[----:B------:R-:W-:Y:S02]  /*148e0*/  FSEL R34, R51, -INF , !P1 ;  /* 0xff80000033227808 */ /* 0x000fe40004800000 */
[C---:B------:R-:W-:Y:S02]  /*148f0*/  ISETP.GE.AND P0, PT, R186.reuse, R236, PT ;  /* 0x000000ecba00720c */ /* 0x040fe40003f06270 */
[C---:B------:R-:W-:Y:S02]  /*14900*/  ISETP.GE.AND P3, PT, R186.reuse, R235, PT ;  /* 0x000000ebba00720c */ /* 0x040fe40003f66270 */
[----:B------:R-:W-:Y:S02]  /*14910*/  ISETP.GE.AND P1, PT, R186, R234, PT ;  /* 0x000000eaba00720c */ /* 0x000fe40003f26270 */
        /* <DEDUP_REMOVED lines=8> */
[----:B------:R-:W-:Y:S02]  /*149a0*/  FSEL R66, R204, -INF , !P6 ;  /* 0xff800000cc427808 */ /* 0x000fe40007000000 */
[----:B------:R-:W-:Y:S02]  /*149b0*/  FSEL R11, R53, -INF , !P2 ;  /* 0xff800000350b7808 */ /* 0x000fe40005000000 */
[-C--:B------:R-:W-:Y:S02]  /*149c0*/  ISETP.GE.AND P6, PT, R57, R234.reuse, PT ;  /* 0x000000ea3900720c */ /* 0x080fe40003fc6270 */
[----:B------:R-:W-:Y:S02]  /*149d0*/  ISETP.GE.AND P2, PT, R185, R235, PT ;  /* 0x000000ebb900720c */ /* 0x000fe40003f46270 */
[----:B------:R-:W-:Y:S02]  /*149e0*/  FSEL R72, R63, -INF , !P6 ;  /* 0xff8000003f487808 */ /* 0x000fe40007000000 */
[----:B------:R-:W-:Y:S02]  /*149f0*/  FSEL R124, R192, -INF , !P2 ;  /* 0xff800000c07c7808 */ /* 0x000fe40005000000 */
[-C--:B------:R-:W-:Y:S02]  /*14a00*/  ISETP.GE.AND P6, PT, R173, R237.reuse, PT ;  /* 0x000000edad00720c */ /* 0x080fe40003fc6270 */
[-C--:B------:R-:W-:Y:S02]  /*14a10*/  ISETP.GE.AND P2, PT, R187, R234.reuse, PT ;  /* 0x000000eabb00720c */ /* 0x080fe40003f46270 */
[----:B------:R-:W-:Y:S02]  /*14a20*/  FSEL R54, R54, -INF , !P0 ;  /* 0xff80000036367808 */ /* 0x000fe40004000000 */
[----:B------:R-:W-:Y:S02]  /*14a30*/  FSEL R41, R178, -INF , !P6 ;  /* 0xff800000b2297808 */ /* 0x000fe40007000000 */
[----:B------:R-:W-:Y:S02]  /*14a40*/  ISETP.GE.AND P0, PT, R185, R234, PT ;  /* 0x000000eab900720c */ /* 0x000fe40003f06270 */
[----:B------:R-:W-:Y:S02]  /*14a50*/  FSEL R60, R56, -INF , !P1 ;  /* 0xff800000383c7808 */ /* 0x000fe40004800000 */
[----:B------:R-:W-:Y:S02]  /*14a60*/  FSEL R68, R62, -INF , !P2 ;  /* 0xff8000003e447808 */ /* 0x000fe40005000000 */
[-C--:B------:R-:W-:Y:S02]  /*14a70*/  ISETP.GE.AND P6, PT, R212, R236.reuse, PT ;  /* 0x000000ecd400720c */ /* 0x080fe40003fc6270 */
[----:B------:R-:W-:Y:S02]  /*14a80*/  ISETP.GE.AND P1, PT, R187, R237, PT ;  /* 0x000000edbb00720c */ /* 0x000fe40003f26270 */
[CC--:B------:R-:W-:Y:S02]  /*14a90*/  ISETP.GE.AND P2, PT, R57.reuse, R236.reuse, PT ;  /* 0x000000ec3900720c */ /* 0x0c0fe40003f46270 */
[----:B------:R-:W-:Y:S02]  /*14aa0*/  FSEL R58, R196, -INF , !P3 ;  /* 0xff800000c43a7808 */ /* 0x000fe40005800000 */
[-C--:B------:R-:W-:Y:S02]  /*14ab0*/  ISETP.GE.AND P3, PT, R57, R235.reuse, PT ;  /* 0x000000eb3900720c */ /* 0x080fe40003f66270 */
[----:B------:R-:W-:Y:S02]  /*14ac0*/  FSEL R64, R59, -INF , !P0 ;  /* 0xff8000003b407808 */ /* 0x000fe40004000000 */
[----:B------:R-:W-:Y:S02]  /*14ad0*/  FSEL R62, R188, -INF , !P6 ;  /* 0xff800000bc3e7808 */ /* 0x000fe40007000000 */
[----:B------:R-:W-:Y:S02]  /*14ae0*/  ISETP.GE.AND P0, PT, R187, R236, PT ;  /* 0x000000ecbb00720c */ /* 0x000fe40003f06270 */
[----:B------:R-:W-:Y:S02]  /*14af0*/  FSEL R31, R181, -INF , !P1 ;  /* 0xff800000b51f7808 */ /* 0x000fe40004800000 */
[----:B------:R-:W-:Y:S02]  /*14b00*/  FSEL R52, R67, -INF , !P2 ;  /* 0xff80000043347808 */ /* 0x000fe40005000000 */
[----:B------:R-:W-:Y:S02]  /*14b10*/  ISETP.GE.AND P6, PT, R174, R235, PT ;  /* 0x000000ebae00720c */ /* 0x000fe40003fc6270 */
        /* <DEDUP_REMOVED lines=8> */
[----:B------:R-:W-:Y:S02]  /*14ba0*/  FSEL R130, R74, -INF , !P2 ;  /* 0xff8000004a827808 */ /* 0x000fe40005000000 */
[----:B------:R-:W-:Y:S02]  /*14bb0*/  ISETP.GE.AND P6, PT, R71, R234, PT ;  /* 0x000000ea4700720c */ /* 0x000fe40003fc6270 */
[----:B------:R-:W-:Y:S02]  /*14bc0*/  ISETP.GE.AND P1, PT, R212, R235, PT ;  /* 0x000000ebd400720c */ /* 0x000fe40003f26270 */
[----:B------:R-:W-:Y:S02]  /*14bd0*/  ISETP.GE.AND P2, PT, R174, R237, PT ;  /* 0x000000edae00720c */ /* 0x000fe40003f46270 */
[----:B------:R-:W-:Y:S02]  /*14be0*/  FSEL R35, R65, -INF , !P3 ;  /* 0xff80000041237808 */ /* 0x000fe40005800000 */
[----:B------:R-:W-:Y:S02]  /*14bf0*/  ISETP.GE.AND P3, PT, R173, R236, PT ;  /* 0x000000ecad00720c */ /* 0x000fe40003f66270 */
[----:B------:R-:W-:Y:S02]  /*14c00*/  FSEL R81, R175, -INF , !P0 ;  /* 0xff800000af517808 */ /* 0x000fe40004000000 */
[----:B------:R-:W-:Y:S02]  /*14c10*/  FSEL R46, R79, -INF , !P6 ;  /* 0xff8000004f2e7808 */ /* 0x000fe40007000000 */
[----:B------:R-:W-:Y:S02]  /*14c20*/  ISETP.GE.AND P0, PT, R71, R235, PT ;  /* 0x000000eb4700720c */ /* 0x000fe40003f06270 */
        /* <DEDUP_REMOVED lines=8> */
[----:B------:R-:W-:Y:S02]  /*14cb0*/  FSEL R184, R85, -INF , !P2 ;  /* 0xff80000055b87808 */ /* 0x000fe40005000000 */
[-C--:B------:R-:W-:Y:S02]  /*14cc0*/  ISETP.GE.AND P1, PT, R71, R236.reuse, PT ;  /* 0x000000ec4700720c */ /* 0x080fe40003f26270 */
[----:B------:R-:W-:Y:S02]  /*14cd0*/  ISETP.GE.AND P2, PT, R169, R235, PT ;  /* 0x000000eba900720c */ /* 0x000fe40003f46270 */
[----:B------:R-:W-:Y:S02]  /*14ce0*/  FSEL R84, R75, -INF , !P3 ;  /* 0xff8000004b547808 */ /* 0x000fe40005800000 */
[----:B------:R-:W-:Y:S02]  /*14cf0*/  ISETP.GE.AND P3, PT, R174, R236, PT ;  /* 0x000000ecae00720c */ /* 0x000fe40003f66270 */
[C---:B------:R-:W-:Y:S02]  /*14d00*/  ISETP.GE.AND P6, PT, R180.reuse, R237, PT ;  /* 0x000000edb400720c */ /* 0x040fe40003fc6270 */
[----:B------:R-:W-:Y:S02]  /*14d10*/  FSEL R45, R83, -INF , !P1 ;  /* 0xff800000532d7808 */ /* 0x000fe40004800000 */
[----:B------:R-:W-:Y:S02]  /*14d20*/  FSEL R214, R171, -INF , !P2 ;  /* 0xff800000abd67808 */ /* 0x000fe40005000000 */
[-C--:B------:R-:W-:Y:S02]  /*14d30*/  ISETP.GE.AND P1, PT, R180, R234.reuse, PT ;  /* 0x000000eab400720c */ /* 0x080fe40003f26270 */
[----:B------:R-:W-:Y:S02]  /*14d40*/  ISETP.GE.AND P2, PT, R201, R234, PT ;  /* 0x000000eac900720c */ /* 0x000fe40003f46270 */
[----:B------:R-:W-:Y:S02]  /*14d50*/  FSEL R47, R176, -INF , !P3 ;  /* 0xff800000b02f7808 */ /* 0x000fe40005800000 */
[----:B------:R-:W-:Y:S02]  /*14d60*/  FSEL R188, R209, -INF , !P6 ;  /* 0xff800000d1bc7808 */ /* 0x000fe40007000000 */
[----:B------:R-:W-:Y:S02]  /*14d70*/  ISETP.GE.AND P3, PT, R180, R235, PT ;  /* 0x000000ebb400720c */ /* 0x000fe40003f66270 */
[-C--:B------:R-:W-:Y:S02]  /*14d80*/  ISETP.GE.AND P6, PT, R169, R236.reuse, PT ;  /* 0x000000eca900720c */ /* 0x080fe40003fc6270 */
[----:B------:R-:W-:Y:S02]  /*14d90*/  FSEL R208, R208, -INF , !P1 ;  /* 0xff800000d0d07808 */ /* 0x000fe40004800000 */
[----:B------:R-:W-:Y:S01]  /*14da0*/  FSEL R207, R27, -INF , !P2 ;  /* 0xff8000001bcf7808 */ /* 0x000fe20005000000 */
[----:B------:R-:W-:Y:S01]  /*14db0*/  IMAD.SHL.U32 R27, R247, 0x4, RZ ;  /* 0x00000004f71b7824 */ /* 0x000fe200078e00ff */
[----:B------:R-:W-:Y:S02]  /*14dc0*/  ISETP.GE.AND P1, PT, R201, R237, PT ;  /* 0x000000edc900720c */ /* 0x000fe40003f26270 */
[-C--:B------:R-:W-:Y:S01]  /*14dd0*/  ISETP.GE.AND P2, PT, R21, R236.reuse, PT ;  /* 0x000000ec1500720c */ /* 0x080fe20003f46270 */
[----:B------:R-:W-:Y:S01]  /*14de0*/  VIADD R19, R27, 0x1 ;  /* 0x000000011b137836 */ /* 0x000fe20000000000 */
        /* <DEDUP_REMOVED lines=9> */
[----:B------:R-:W-:Y:S02]  /*14e80*/  FSEL R209, R93, -INF , !P3 ;  /* 0xff8000005dd17808 */ /* 0x000fe40005800000 */
[CC--:B------:R-:W-:Y:S02]  /*14e90*/  ISETP.GE.AND P6, PT, R21.reuse, R234.reuse, PT ;  /* 0x000000ea1500720c */ /* 0x0c0fe40003fc6270 */
[-C--:B------:R-:W-:Y:S02]  /*14ea0*/  ISETP.GE.AND P3, PT, R21, R237.reuse, PT ;  /* 0x000000ed1500720c */ /* 0x080fe40003f66270 */
[----:B------:R-:W-:Y:S02]  /*14eb0*/  ISETP.GE.AND P0, PT, R71, R237, PT ;  /* 0x000000ed4700720c */ /* 0x000fe40003f06270 */
[----:B------:R-:W-:Y:S02]  /*14ec0*/  FSEL R93, R203, -INF , !P2 ;  /* 0xff800000cb5d7808 */ /* 0x000fe40005000000 */
[----:B------:R-:W-:Y:S02]  /*14ed0*/  FSEL R21, R239, -INF , !P1 ;  /* 0xff800000ef157808 */ /* 0x000fe40004800000 */
[C---:B------:R-:W-:Y:S02]  /*14ee0*/  ISETP.GE.AND P2, PT, R23.reuse, R235, PT ;  /* 0x000000eb1700720c */ /* 0x040fe40003f46270 */
[----:B------:R-:W-:Y:S02]  /*14ef0*/  ISETP.GE.AND P1, PT, R23, R234, PT ;  /* 0x000000ea1700720c */ /* 0x000fe40003f26270 */
[----:B------:R-:W-:Y:S02]  /*14f00*/  FSEL R77, R168, -INF , !P0 ;  /* 0xff800000a84d7808 */ /* 0x000fe40004000000 */
[-C--:B------:R-:W-:Y:S02]  /*14f10*/  ISETP.GE.AND P0, PT, R180, R236.reuse, PT ;  /* 0x000000ecb400720c */ /* 0x080fe40003f06270 */
[----:B------:R-:W-:Y:S02]  /*14f20*/  FSEL R197, R216, -INF , !P2 ;  /* 0xff800000d8c57808 */ /* 0x000fe40005000000 */
[----:B------:R-:W-:Y:S02]  /*14f30*/  FSEL R191, R219, -INF , !P1 ;  /* 0xff800000dbbf7808 */ /* 0x000fe40004800000 */
[----:B------:R-:W-:Y:S02]  /*14f40*/  ISETP.GE.AND P2, PT, R101, R237, PT ;  /* 0x000000ed6500720c */ /* 0x000fe40003f46270 */
        /* <DEDUP_REMOVED lines=8> */
[----:B------:R-:W-:Y:S01]  /*14fd0*/  ISETP.GE.AND P0, PT, R169, R234, PT ;  /* 0x000000eaa900720c */ /* 0x000fe20003f06270 */
[----:B------:R-:W3:Y:S01]  /*14fe0*/  LDL.64 R226, [R1+0x10] ;  /* 0x0000100001e27983 */ /* 0x000ee20000100a00 */
[-C--:B------:R-:W-:Y:S02]  /*14ff0*/  ISETP.GE.AND P1, PT, R105, R236.reuse, PT ;  /* 0x000000ec6900720c */ /* 0x080fe40003f26270 */
[----:B------:R-:W-:Y:S02]  /*15000*/  FSEL R206, R170, -INF , !P0 ;  /* 0xff800000aace7808 */ /* 0x000fe40004000000 */
[----:B------:R-:W-:Y:S02]  /*15010*/  ISETP.GE.AND P0, PT, R201, R236, PT ;  /* 0x000000ecc900720c */ /* 0x000fe40003f06270 */
[----:B------:R-:W-:Y:S02]  /*15020*/  FSEL R205, R95, -INF , !P6 ;  /* 0xff8000005fcd7808 */ /* 0x000fe40007000000 */
[----:B------:R-:W-:Y:S02]  /*15030*/  FSEL R43, R98, -INF , !P0 ;  /* 0xff800000622b7808 */ /* 0x000fe40004000000 */
[----:B------:R-:W-:Y:S02]  /*15040*/  ISETP.GE.AND P0, PT, R25, R234, PT ;  /* 0x000000ea1900720c */ /* 0x000fe40003f06270 */
[----:B------:R-:W-:Y:S02]  /*15050*/  FSEL R185, R97, -INF , !P3 ;  /* 0xff80000061b97808 */ /* 0x000fe40005800000 */
[----:B------:R-:W-:Y:S02]  /*15060*/  FSEL R194, R217, -INF , !P0 ;  /* 0xff800000d9c27808 */ /* 0x000fe40004000000 */
[-C--:B------:R-:W-:Y:S01]  /*15070*/  ISETP.GE.AND P0, PT, R101, R236.reuse, PT ;  /* 0x000000ec6500720c */ /* 0x080fe20003f06270 */
[----:B------:R-:W4:Y:S01]  /*15080*/  LDL.64 R216, [R1] ;  /* 0x0000000001d87983 */ /* 0x000f220000100a00 */
[----:B------:R-:W-:Y:S02]  /*15090*/  ISETP.GE.AND P6, PT, R25, R237, PT ;  /* 0x000000ed1900720c */ /* 0x000fe40003fc6270 */
[----:B------:R-:W-:Y:S02]  /*150a0*/  FSEL R87, R222, -INF , !P0 ;  /* 0xff800000de577808 */ /* 0x000fe40004000000 */
[-C--:B------:R-:W-:Y:S02]  /*150b0*/  ISETP.GE.AND P0, PT, R231, R236.reuse, PT ;  /* 0x000000ece700720c */ /* 0x080fe40003f06270 */
        /* <DEDUP_REMOVED lines=10> */
[----:B------:R-:W-:Y:S02]  /*15160*/  FSEL R219, R147, -INF , !P1 ;  /* 0xff80000093db7808 */ /* 0x000fe40004800000 */
[----:B--2---:R-:W-:Y:S01]  /*15170*/  LOP3.LUT R2, R27, UR21, R225, 0x96, !PT ;  /* 0x000000151b027c12 */ /* 0x004fe2000f8e96e1 */
[----:B------:R-:W2:Y:S01]  /*15180*/  LDL.64 R146, [R1+0x8] ;  /* 0x0000080001927983 */ /* 0x000ea20000100a00 */
[----:B------:R-:W-:Y:S02]  /*15190*/  LOP3.LUT R19, R225, UR21, R19, 0x96, !PT ;  /* 0x00000015e1137c12 */ /* 0x000fe4000f8e9613 */
[----:B------:R-:W-:Y:S01]  /*151a0*/  FSEL R95, R202, -INF , !P6 ;  /* 0xff800000ca5f7808 */ /* 0x000fe20007000000 */
[----:B------:R-:W-:Y:S01]  /*151b0*/  IMAD.WIDE.U32 R2, R2, -0x326172a9, RZ ;  /* 0xcd9e8d5702027825 */ /* 0x000fe200078e00ff */
[----:B------:R-:W-:Y:S02]  /*151c0*/  ISETP.GE.AND P6, PT, R23, R236, PT ;  /* 0x000000ec1700720c */ /* 0x000fe40003fc6270 */
[----:B------:R-:W-:Y:S01]  /*151d0*/  FMNMX3.FTZ R23, R164, R125, R121, !PT ;  /* 0x0000007da4177276 */ /* 0x000fe20007810079 */
[----:B------:R-:W-:Y:S01]  /*151e0*/  IMAD.WIDE.U32 R36, R19, -0x326172a9, RZ ;  /* 0xcd9e8d5713247825 */ /* 0x000fe200078e00ff */
[----:B------:R-:W-:Y:S02]  /*151f0*/  LOP3.LUT R5, R2, R245, RZ, 0x3c, !PT ;  /* 0x000000f502057212 */ /* 0x000fe400078e3cff */
[----:B------:R-:W-:Y:S02]  /*15200*/  FMNMX3.FTZ R19, R165, R115, R128, !PT ;  /* 0x00000073a5137276 */ /* 0x000fe40007810080 */
[----:B------:R-:W-:Y:S01]  /*15210*/  LOP3.LUT R15, R3, R246, RZ, 0x3c, !PT ;  /* 0x000000f6030f7212 */ /* 0x000fe200078e3cff */
[----:B------:R-:W-:Y:S01]  /*15220*/  IMAD.WIDE.U32 R74, R5, -0x2daee0ad, RZ ;  /* 0xd2511f53054a7825 */ /* 0x000fe200078e00ff */
[----:B------:R-:W-:Y:S02]  /*15230*/  FMNMX3.FTZ R23, R23, R0, R17, !PT ;  /* 0x0000000017177276 */ /* 0x000fe40007810011 */
[----:B------:R-:W-:Y:S01]  /*15240*/  LOP3.LUT R3, R3, R244, RZ, 0x3c, !PT ;  /* 0x000000f403037212 */ /* 0x000fe200078e3cff */
[----:B------:R-:W-:Y:S01]  /*15250*/  IMAD.WIDE.U32 R174, R15, -0x2daee0ad, RZ ;  /* 0xd2511f530fae7825 */ /* 0x000fe200078e00ff */
[C---:B------:R-:W-:Y:S02]  /*15260*/  LOP3.LUT R5, R36.reuse, R243, RZ, 0x3c, !PT ;  /* 0x000000f324057212 */ /* 0x040fe400078e3cff */
[----:B------:R-:W-:Y:S01]  /*15270*/  LOP3.LUT R51, R36, R245, RZ, 0x3c, !PT ;  /* 0x000000f524337212 */ /* 0x000fe200078e3cff */
        /* <DEDUP_REMOVED lines=26> */
[----:B------:R-:W-:Y:S02]  /*15420*/  FMNMX3.FTZ R38, R38, R29, R176, !PT ;  /* 0x0000001d26267276 */ /* 0x000fe400078100b0 */
[----:B------:R-:W-:Y:S02]  /*15430*/  FSEL R129, R129, -INF , !P0 ;  /* 0xff80000081817808 */ /* 0x000fe40004000000 */
[----:B------:R-:W-:Y:S02]  /*15440*/  FMNMX3.FTZ R38, R38, R43, R99, !PT ;  /* 0x0000002b26267276 */ /* 0x000fe40007810063 */
[----:B------:R-:W-:Y:S02]  /*15450*/  LOP3.LUT R174, R174, UR15, R75, 0x96, !PT ;  /* 0x0000000faeae7c12 */ /* 0x000fe4000f8e964b */
[----:B------:R-:W-:Y:S02]  /*15460*/  FMNMX3.FTZ R38, R38, R21, R103, !PT ;  /* 0x0000001526267276 */ /* 0x000fe40007810067 */
[----:B------:R-:W-:Y:S02]  /*15470*/  ISETP.GE.AND P2, PT, R231, R235, PT ;  /* 0x000000ebe700720c */ /* 0x000fe40003f46270 */
[-C--:B------:R-:W-:Y:S02]  /*15480*/  ISETP.GE.AND P1, PT, R230, R236.reuse, PT ;  /* 0x000000ece600720c */ /* 0x080fe40003f26270 */
[----:B------:R-:W-:Y:S02]  /*15490*/  ISETP.GE.AND P0, PT, R119, R236, PT ;  /* 0x000000ec7700720c */ /* 0x000fe40003f06270 */
[----:B------:R-:W-:Y:S02]  /*154a0*/  FMNMX3.FTZ R38, R38, R87, R85, !PT ;  /* 0x0000005726267276 */ /* 0x000fe40007810055 */
[----:B------:R-:W-:Y:S02]  /*154b0*/  FSEL R200, R240, -INF , !P3 ;  /* 0xff800000f0c87808 */ /* 0x000fe40005800000 */
[----:B------:R-:W-:Y:S02]  /*154c0*/  FSEL R198, R252, -INF , !P2 ;  /* 0xff800000fcc67808 */ /* 0x000fe40005000000 */
[-C--:B------:R-:W-:Y:S02]  /*154d0*/  ISETP.GE.AND P3, PT, R101, R234.reuse, PT ;  /* 0x000000ea6500720c */ /* 0x080fe40003f66270 */
[----:B------:R-:W-:Y:S02]  /*154e0*/  ISETP.GE.AND P2, PT, R105, R234, PT ;  /* 0x000000ea6900720c */ /* 0x000fe40003f46270 */
[----:B------:R-:W-:Y:S02]  /*154f0*/  FSEL R101, R242, -INF , !P1 ;  /* 0xff800000f2657808 */ /* 0x000fe40004800000 */
[----:B------:R-:W-:Y:S02]  /*15500*/  FSEL R105, R131, -INF , !P0 ;  /* 0xff80000083697808 */ /* 0x000fe40004000000 */
        /* <DEDUP_REMOVED lines=10> */
[----:B------:R-:W-:Y:S02]  /*155b0*/  LOP3.LUT R2, R2, R243, RZ, 0x3c, !PT ;  /* 0x000000f302027212 */ /* 0x000fe400078e3cff */
[----:B------:R-:W-:Y:S02]  /*155c0*/  FMNMX3.FTZ R19, R19, R26, R12, !PT ;  /* 0x0000001a13137276 */ /* 0x000fe4000781000c */
[----:B------:R-:W-:Y:S01]  /*155d0*/  LOP3.LUT R170, R37, R244, RZ, 0x3c, !PT ;  /* 0x000000f425aa7212 */ /* 0x000fe200078e3cff */
[----:B------:R-:W-:Y:S01]  /*155e0*/  IMAD.WIDE.U32 R172, R2, -0x2daee0ad, RZ ;  /* 0xd2511f5302ac7825 */ /* 0x000fe200078e00ff */
[----:B------:R-:W-:Y:S02]  /*155f0*/  FMNMX3.FTZ R59, R59, R20, R18, !PT ;  /* 0x000000143b3b7276 */ /* 0x000fe40007810012 */
[----:B------:R-:W-:Y:S01]  /*15600*/  FMNMX3.FTZ R19, R19, R58, R124, !PT ;  /* 0x0000003a13137276 */ /* 0x000fe2000781007c */
[----:B------:R-:W-:Y:S01]  /*15610*/  IMAD.WIDE.U32 R170, R170, -0x2daee0ad, RZ ;  /* 0xd2511f53aaaa7825 */ /* 0x000fe200078e00ff */
[----:B------:R-:W-:Y:S02]  /*15620*/  FMNMX3.FTZ R59, R59, R8, R16, !PT ;  /* 0x000000083b3b7276 */ /* 0x000fe40007810010 */
[----:B------:R-:W-:Y:S02]  /*15630*/  LOP3.LUT R168, R168, UR15, R173, 0x96, !PT ;  /* 0x0000000fa8a87c12 */ /* 0x000fe4000f8e96ad */
        /* <DEDUP_REMOVED lines=8> */
[----:B------:R-:W-:Y:S02]  /*156c0*/  LOP3.LUT R89, R37, R246, RZ, 0x3c, !PT ;  /* 0x000000f625597212 */ /* 0x000fe400078e3cff */
[----:B------:R-:W-:Y:S02]  /*156d0*/  LOP3.LUT R170, R170, UR15, R233, 0x96, !PT ;  /* 0x0000000faaaa7c12 */ /* 0x000fe4000f8e96e9 */
[-C--:B------:R-:W-:Y:S02]  /*156e0*/  ISETP.GE.AND P6, PT, R231, R234.reuse, PT ;  /* 0x000000eae700720c */ /* 0x080fe40003fc6270 */
[-C--:B------:R-:W-:Y:S02]  /*156f0*/  ISETP.GE.AND P1, PT, R230, R234.reuse, PT ;  /* 0x000000eae600720c */ /* 0x080fe40003f26270 */
[----:B------:R-:W-:Y:S02]  /*15700*/  ISETP.GE.AND P0, PT, R119, R234, PT ;  /* 0x000000ea7700720c */ /* 0x000fe40003f06270 */
[----:B------:R-:W-:Y:S02]  /*15710*/  FSEL R192, R117, -INF , !P6 ;  /* 0xff80000075c07808 */ /* 0x000fe40007000000 */
[----:B------:R-:W-:Y:S02]  /*15720*/  FSEL R189, R123, -INF , !P2 ;  /* 0xff8000007bbd7808 */ /* 0x000fe40005000000 */
[----:B---3--:R-:W-:Y:S01]  /*15730*/  LOP3.LUT R15, R226, UR18, R175, 0x96, !PT ;  /* 0x00000012e20f7c12 */ /* 0x008fe2000f8e96af */
[----:B------:R-:W-:Y:S04]  /*15740*/  IMAD.WIDE.U32 R174, R174, -0x326172a9, RZ ;  /* 0xcd9e8d57aeae7825 */ /* 0x000fe800078e00ff */
[----:B------:R-:W-:Y:S01]  /*15750*/  IMAD.WIDE.U32 R178, R15, -0x326172a9, RZ ;  /* 0xcd9e8d570fb27825 */ /* 0x000fe200078e00ff */
[----:B------:R-:W-:Y:S04]  /*15760*/  FMNMX3.FTZ R15, R36, R79, R77, !PT ;  /* 0x0000004f240f7276 */ /* 0x000fe8000781004d */
[----:B------:R-:W-:Y:S04]  /*15770*/  FMNMX3.FTZ R98, R15, R188, R184, !PT ;  /* 0x000000bc0f627276 */ /* 0x000fe800078100b8 */
[----:B------:R-:W-:Y:S04]  /*15780*/  FMNMX3.FTZ R98, R98, R187, R185, !PT ;  /* 0x000000bb62627276 */ /* 0x000fe800078100b9 */
[----:B------:R-:W-:Y:S02]  /*15790*/  FMNMX3.FTZ R98, R98, R95, R93, !PT ;  /* 0x0000005f62627276 */ /* 0x000fe4000781005d */
[----:B----4-:R-:W-:Y:S01]  /*157a0*/  LOP3.LUT R5, R216, UR18, R169, 0x96, !PT ;  /* 0x00000012d8057c12 */ /* 0x010fe2000f8e96a9 */
[----:B------:R-:W-:Y:S01]  /*157b0*/  IMAD.WIDE.U32 R168, R168, -0x326172a9, RZ ;  /* 0xcd9e8d57a8a87825 */ /* 0x000fe200078e00ff */
[----:B------:R-:W-:Y:S02]  /*157c0*/  FMNMX3.FTZ R98, R98, R223, R220, !PT ;  /* 0x000000df62627276 */ /* 0x000fe400078100dc */
[----:B------:R-:W-:Y:S01]  /*157d0*/  LOP3.LUT R2, R216, UR18, R171, 0x96, !PT ;  /* 0x00000012d8027c12 */ /* 0x000fe2000f8e96ab */
[----:B------:R-:W-:Y:S01]  /*157e0*/  IMAD.WIDE.U32 R170, R170, -0x326172a9, RZ ;  /* 0xcd9e8d57aaaa7825 */ /* 0x000fe200078e00ff */
[----:B------:R-:W-:Y:S03]  /*157f0*/  FMNMX3.FTZ R98, R98, R215, R113, !PT ;  /* 0x000000d762627276 */ /* 0x000fe60007810071 */
[----:B------:R-:W-:Y:S01]  /*15800*/  IMAD.WIDE.U32 R182, R2, -0x326172a9, RZ ;  /* 0xcd9e8d5702b67825 */ /* 0x000fe200078e00ff */
[----:B------:R-:W-:Y:S02]  /*15810*/  FMNMX3.FTZ R36, R98, R219, R129, !PT ;  /* 0x000000db62247276 */ /* 0x000fe40007810081 */
[----:B------:R-:W-:Y:S01]  /*15820*/  FMNMX3.FTZ R98, R59, R208, R206, !PT ;  /* 0x000000d03b627276 */ /* 0x000fe200078100ce */
[----:B------:R-:W-:Y:S01]  /*15830*/  IMAD.WIDE.U32 R180, R5, -0x326172a9, RZ ;  /* 0xcd9e8d5705b47825 */ /* 0x000fe200078e00ff */
[----:B------:R-:W-:Y:S01]  /*15840*/  LOP3.LUT R5, R178, UR9, R175, 0x96, !PT ;  /* 0x00000009b2057c12 */ /* 0x000fe2000f8e96af */
[----:B------:R-:W1:Y:S01]  /*15850*/  SHFL.BFLY PT, R15, R36, 0x2, 0x1f ;  /* 0x0c401f00240f7f89 */ /* 0x000e6200000e0000 */
[C---:B------:R-:W-:Y:S02]  /*15860*/  LOP3.LUT R2, R250.reuse, UR10, R183, 0x96, !PT ;  /* 0x0000000afa027c12 */ /* 0x040fe4000f8e96b7 */
[----:B------:R-:W-:Y:S01]  /*15870*/  LOP3.LUT R3, R250, UR10, R181, 0x96, !PT ;  /* 0x0000000afa037c12 */ /* 0x000fe2000f8e96b5 */
[----:B------:R-:W-:Y:S01]  /*15880*/  IMAD.WIDE.U32 R228, R5, -0x2daee0ad, RZ ;  /* 0xd2511f5305e47825 */ /* 0x000fe200078e00ff */
[----:B------:R-:W-:Y:S02]  /*15890*/  LOP3.LUT R180, R180, UR9, R169, 0x96, !PT ;  /* 0x00000009b4b47c12 */ /* 0x000fe4000f8e96a9 */
[----:B------:R-:W-:Y:S01]  /*158a0*/  LOP3.LUT R182, R182, UR9, R171, 0x96, !PT ;  /* 0x00000009b6b67c12 */ /* 0x000fe2000f8e96ab */
[----:B------:R-:W-:Y:S04]  /*158b0*/  IMAD.WIDE.U32 R230, R2, -0x2daee0ad, RZ ;  /* 0xd2511f5302e67825 */ /* 0x000fe800078e00ff */
[----:B------:R-:W-:Y:S01]  /*158c0*/  IMAD.WIDE.U32 R182, R182, -0x2daee0ad, RZ ;  /* 0xd2511f53b6b67825 */ /* 0x000fe200078e00ff */
[----:B--2---:R-:W-:Y:S02]  /*158d0*/  LOP3.LUT R202, R146, UR10, R179, 0x96, !PT ;  /* 0x0000000a92ca7c12 */ /* 0x004fe4000f8e96b3 */
[----:B------:R-:W-:Y:S01]  /*158e0*/  LOP3.LUT R2, R232, UR13, R231, 0x96, !PT ;  /* 0x0000000de8027c12 */ /* 0x000fe2000f8e96e7 */
[----:B------:R-:W-:Y:S01]  /*158f0*/  IMAD.WIDE.U32 R178, R3, -0x2daee0ad, RZ ;  /* 0xd2511f5303b27825 */ /* 0x000fe200078e00ff */
[----:B------:R-:W-:Y:S02]  /*15900*/  FMNMX3.FTZ R3, R38, R101, R105, !PT ;  /* 0x0000006526037276 */ /* 0x000fe40007810069 */
[----:B------:R-:W-:Y:S01]  /*15910*/  LOP3.LUT R5, R230, UR12, R183, 0x96, !PT ;  /* 0x0000000ce6057c12 */ /* 0x000fe2000f8e96b7 */
[----:B------:R-:W-:Y:S01]  /*15920*/  IMAD.WIDE.U32 R232, R2, -0x326172a9, RZ ;  /* 0xcd9e8d5702e87825 */ /* 0x000fe200078e00ff */
[----:B------:R-:W-:Y:S01]  /*15930*/  LOP3.LUT R172, R172, UR13, R179, 0x96, !PT ;  /* 0x0000000dacac7c12 */ /* 0x000fe2000f8e96b3 */
[----:B------:R-:W2:Y:S01]  /*15940*/  SHFL.BFLY PT, R38, R3, 0x2, 0x1f ;  /* 0x0c401f0003267f89 */ /* 0x000ea200000e0000 */
[----:B-1----:R-:W-:Y:S01]  /*15950*/  FMNMX.FTZ R15, R36, R15, !PT ;  /* 0x0000000f240f7209 */ /* 0x002fe20007810000 */
[----:B------:R-:W-:Y:S01]  /*15960*/  IMAD.WIDE.U32 R202, R202, -0x2daee0ad, RZ ;  /* 0xd2511f53caca7825 */ /* 0x000fe200078e00ff */
[----:B------:R-:W-:Y:S05]  /*15970*/  LOP3.LUT R63, R170, UR7, R233, 0x96, !PT ;  /* 0x00000007aa3f7c12 */ /* 0x000fea000f8e96e9 */
[----:B------:R-:W1:Y:S01]  /*15980*/  SHFL.BFLY PT, R36, R15, 0x1, 0x1f ;  /* 0x0c201f000f247f89 */ /* 0x000e6200000e0000 */
[----:B------:R-:W-:Y:S01]  /*15990*/  LOP3.LUT R74, R74, UR13, R203, 0x96, !PT ;  /* 0x0000000d4a4a7c12 */ /* 0x000fe2000f8e96cb */
[----:B------:R-:W-:Y:S01]  /*159a0*/  IMAD.WIDE.U32 R180, R180, -0x2daee0ad, RZ ;  /* 0xd2511f53b4b47825 */ /* 0x000fe200078e00ff */
[----:B------:R-:W-:Y:S03]  /*159b0*/  LOP3.LUT R202, R202, UR12, R229, 0x96, !PT ;  /* 0x0000000ccaca7c12 */ /* 0x000fe6000f8e96e5 */
[----:B------:R-:W-:Y:S01]  /*159c0*/  IMAD.WIDE.U32 R74, R74, -0x326172a9, RZ ;  /* 0xcd9e8d574a4a7825 */ /* 0x000fe200078e00ff */
[----:B------:R-:W-:Y:S03]  /*159d0*/  LOP3.LUT R178, R178, UR12, R181, 0x96, !PT ;  /* 0x0000000cb2b27c12 */ /* 0x000fe6000f8e96b5 */
[----:B------:R-:W-:Y:S01]  /*159e0*/  IMAD.WIDE.U32 R202, R202, -0x326172a9, RZ ;  /* 0xcd9e8d57caca7825 */ /* 0x000fe200078e00ff */
[----:B------:R-:W-:Y:S03]  /*159f0*/  LOP3.LUT R57, R174, UR7, R75, 0x96, !PT ;  /* 0x00000007ae397c12 */ /* 0x000fe6000f8e964b */
[----:B------:R-:W-:Y:S01]  /*15a00*/  IMAD.MOV.U32 R174, RZ, RZ, R202 ;  /* 0x000000ffffae7224 */ /* 0x000fe200078e00ca */
[----:B------:R-:W-:Y:S01]  /*15a10*/  LOP3.LUT R65, R74, UR6, R203, 0x96, !PT ;  /* 0x000000064a417c12 */ /* 0x000fe2000f8e96cb */
[----:B------:R-:W-:Y:S01]  /*15a20*/  IMAD.WIDE.U32 R230, R5, -0x326172a9, RZ ;  /* 0xcd9e8d5705e67825 */ /* 0x000fe200078e00ff */
[----:B--2---:R-:W-:Y:S02]  /*15a30*/  FMNMX.FTZ R38, R3, R38, !PT ;  /* 0x0000002603267209 */ /* 0x004fe40007810000 */
[----:B------:R-:W-:Y:S01]  /*15a40*/  FMNMX3.FTZ R74, R19, R82, R78, !PT ;  /* 0x00000052134a7276 */ /* 0x000fe2000781004e */
[----:B------:R-:W-:Y:S01]  /*15a50*/  IMAD.WIDE.U32 R172, R172, -0x326172a9, RZ ;  /* 0xcd9e8d57acac7825 */ /* 0x000fe200078e00ff */
[----:B------:R-:W-:Y:S01]  /*15a60*/  PRMT R69, R202, 0x7771, RZ ;  /* 0x00007771ca457816 */ /* 0x000fe200000000ff */
[----:B------:R-:W2:Y:S01]  /*15a70*/  SHFL.BFLY PT, R3, R38, 0x1, 0x1f ;  /* 0x0c201f0026037f89 */ /* 0x000ea200000e0000 */
[----:B------:R-:W-:Y:S01]  /*15a80*/  FMNMX3.FTZ R74, R74, R213, R214, !PT ;  /* 0x000000d54a4a7276 */ /* 0x000fe200078100d6 */
[----:B------:R-:W-:Y:S01]  /*15a90*/  IMAD.WIDE.U32 R178, R178, -0x326172a9, RZ ;  /* 0xcd9e8d57b2b27825 */ /* 0x000fe200078e00ff */
[----:B-1----:R-:W-:Y:S02]  /*15aa0*/  FMNMX.FTZ R36, R15, R36, !PT ;  /* 0x000000240f247209 */ /* 0x002fe40007810000 */
[----:B------:R-:W-:Y:S02]  /*15ab0*/  FMNMX3.FTZ R37, R74, R211, R209, !PT ;  /* 0x000000d34a257276 */ /* 0x000fe400078100d1 */
[----:B------:R-:W-:Y:S01]  /*15ac0*/  FMNMX3.FTZ R15, R98, R207, R205, !PT ;  /* 0x000000cf620f7276 */ /* 0x000fe200078100cd */
[----:B------:R-:W-:Y:S01]  /*15ad0*/  FMUL.FTZ R177, R36, UR4 ;  /* 0x0000000424b17c20 */ /* 0x000fe20008410000 */
[----:B------:R-:W-:Y:S01]  /*15ae0*/  FMNMX3.FTZ R37, R37, R200, R197, !PT ;  /* 0x000000c825257276 */ /* 0x000fe200078100c5 */
[----:B------:R-:W-:Y:S01]  /*15af0*/  IMAD.MOV.U32 R98, RZ, RZ, R230 ;  /* 0x000000ffff627224 */ /* 0x000fe200078e00e6 */
[----:B------:R-:W-:Y:S02]  /*15b00*/  LOP3.LUT R23, R168, UR7, R173, 0x96, !PT ;  /* 0x00000007a8177c12 */ /* 0x000fe4000f8e96ad */
[----:B------:R-:W-:Y:S02]  /*15b10*/  FMNMX3.FTZ R37, R37, R212, R210, !PT ;  /* 0x000000d425257276 */ /* 0x000fe400078100d2 */
[C---:B------:R-:W-:Y:S02]  /*15b20*/  PRMT R168, R202.reuse, 0x7773, RZ ;  /* 0x00007773caa87816 */ /* 0x040fe400000000ff */
[----:B------:R-:W-:Y:S02]  /*15b30*/  PRMT R55, R202, 0x7772, RZ ;  /* 0x00007772ca377816 */ /* 0x000fe400000000ff */
[----:B------:R-:W-:Y:S02]  /*15b40*/  FMNMX3.FTZ R15, R15, R194, R191, !PT ;  /* 0x000000c20f0f7276 */ /* 0x000fe400078100bf */
[----:B------:R-:W-:Y:S02]  /*15b50*/  FSEL R202, R111, -INF , !P3 ;  /* 0xff8000006fca7808 */ /* 0x000fe40005800000 */
[----:B------:R-:W-:Y:S02]  /*15b60*/  FSETP.NEU.FTZ.AND P3, PT, R36, -INF , PT ;  /* 0xff8000002400780b */ /* 0x000fe40003f7d000 */
[----:B------:R-:W-:Y:S02]  /*15b70*/  FMNMX3.FTZ R37, R37, R198, R195, !PT ;  /* 0x000000c625257276 */ /* 0x000fe400078100c3 */
[----:B------:R-:W-:Y:S02]  /*15b80*/  FMNMX3.FTZ R2, R15, R204, R202, !PT ;  /* 0x000000cc0f027276 */ /* 0x000fe400078100ca */
[----:B------:R-:W-:Y:S01]  /*15b90*/  LOP3.LUT R19, R172, UR6, R179, 0x96, !PT ;  /* 0x00000006ac137c12 */ /* 0x000fe2000f8e96b3 */
[----:B------:R-:W-:Y:S01]  /*15ba0*/  IMAD.MOV.U32 R172, RZ, RZ, R178 ;  /* 0x000000ffffac7224 */ /* 0x000fe200078e00b2 */
[----:B------:R-:W-:Y:S02]  /*15bb0*/  FSEL R177, R177, RZ, P3 ;  /* 0x000000ffb1b17208 */ /* 0x000fe40001800000 */
[C---:B------:R-:W-:Y:S02]  /*15bc0*/  PRMT R53, R178.reuse, 0x7772, RZ ;  /* 0x00007772b2357816 */ /* 0x040fe400000000ff */
[----:B------:R-:W-:Y:S01]  /*15bd0*/  PRMT R74, R178, 0x7773, RZ ;  /* 0x00007773b24a7816 */ /* 0x000fe200000000ff */
[--C-:B------:R-:W-:Y:S01]  /*15be0*/  FFMA.FTZ R179, R0, UR4, -R177.reuse ;  /* 0x0000000400b37c23 */ /* 0x100fe200080108b1 */
[----:B------:R-:W-:Y:S01]  /*15bf0*/  PRMT R91, R178, 0x7771, RZ ;  /* 0x00007771b25b7816 */ /* 0x000fe200000000ff */
[--C-:B------:R-:W-:Y:S01]  /*15c00*/  FFMA.FTZ R170, R17, UR4, -R177.reuse ;  /* 0x0000000411aa7c23 */ /* 0x100fe200080108b1 */
[----:B--2---:R-:W-:Y:S01]  /*15c10*/  FMNMX.FTZ R3, R38, R3, !PT ;  /* 0x0000000326037209 */ /* 0x004fe20007810000 */
[----:B------:R-:W-:Y:S01]  /*15c20*/  FFMA.FTZ R181, R121, UR4, -R177 ;  /* 0x0000000479b57c23 */ /* 0x000fe200080108b1 */
[----:B------:R-:W-:Y:S01]  /*15c30*/  FMNMX3.FTZ R178, R37, R196, R193, !PT ;  /* 0x000000c425b27276 */ /* 0x000fe200078100c1 */
[----:B------:R-:W-:Y:S01]  /*15c40*/  MUFU.EX2 R179, R179 ;  /* 0x000000b300b37308 */ /* 0x000fe20000000800 */
[----:B------:R-:W-:Y:S01]  /*15c50*/  FMNMX3.FTZ R2, R2, R192, R189, !PT ;  /* 0x000000c002027276 */ /* 0x000fe200078100bd */
[----:B------:R-:W-:Y:S01]  /*15c60*/  FMUL.FTZ R171, R3, UR4 ;  /* 0x0000000403ab7c20 */ /* 0x000fe20008410000 */
[----:B------:R-:W-:Y:S01]  /*15c70*/  FSEL R38, R221, -INF , !P1 ;  /* 0xff800000dd267808 */ /* 0x000fe20004800000 */
[----:B------:R-:W1:Y:S01]  /*15c80*/  SHFL.BFLY PT, R59, R178, 0x2, 0x1f ;  /* 0x0c401f00b23b7f89 */ /* 0x000e6200000e0000 */
[----:B------:R-:W-:Y:S01]  /*15c90*/  FSEL R37, R127, -INF , !P0 ;  /* 0xff8000007f257808 */ /* 0x000fe20004000000 */
[----:B------:R-:W-:Y:S01]  /*15ca0*/  FFMA.FTZ R222, R188, UR4, -R177 ;  /* 0x00000004bcde7c23 */ /* 0x000fe200080108b1 */
[----:B------:R-:W-:Y:S03]  /*15cb0*/  FSETP.NEU.FTZ.AND P2, PT, R3, -INF , PT ;  /* 0xff8000000300780b */ /* 0x000fe60003f5d000 */
[----:B------:R-:W-:Y:S01]  /*15cc0*/  MUFU.EX2 R170, R170 ;  /* 0x000000aa00aa7308 */ /* 0x000fe20000000800 */
[----:B------:R-:W-:Y:S01]  /*15cd0*/  FMNMX3.FTZ R0, R2, R38, R37, !PT ;  /* 0x0000002602007276 */ /* 0x000fe20007810025 */
[--C-:B------:R-:W-:Y:S01]  /*15ce0*/  FFMA.FTZ R97, R33, UR4, -R177.reuse ;  /* 0x0000000421617c23 */ /* 0x100fe200080108b1 */
[----:B------:R-:W-:Y:S01]  /*15cf0*/  FSEL R171, R171, RZ, P2 ;  /* 0x000000ffabab7208 */ /* 0x000fe20001000000 */
[----:B------:R-:W-:Y:S01]  /*15d00*/  FFMA.FTZ R221, R187, UR4, -R177 ;  /* 0x00000004bbdd7c23 */ /* 0x000fe200080108b1 */
[----:B------:R-:W-:Y:S01]  /*15d10*/  LOP3.LUT R15, R232, UR6, R231, 0x96, !PT ;  /* 0x00000006e80f7c12 */ /* 0x000fe2000f8e96e7 */
[----:B------:R-:W2:Y:S01]  /*15d20*/  SHFL.BFLY PT, R5, R0, 0x2, 0x1f ;  /* 0x0c401f0000057f89 */ /* 0x000ea200000e0000 */
[C---:B------:R-:W-:Y:S03]  /*15d30*/  PRMT R190, R230.reuse, 0x7773, RZ ;  /* 0x00007773e6be7816 */ /* 0x040fe600000000ff */
[----:B------:R-:W-:Y:S01]  /*15d40*/  MUFU.EX2 R181, R181 ;  /* 0x000000b500b57308 */ /* 0x000fe20000000800 */
[C---:B------:R-:W-:Y:S01]  /*15d50*/  PRMT R71, R230.reuse, 0x7772, RZ ;  /* 0x00007772e6477816 */ /* 0x040fe200000000ff */
[----:B------:R-:W-:Y:S01]  /*15d60*/  FFMA.FTZ R17, R13, UR4, -R171 ;  /* 0x000000040d117c23 */ /* 0x000fe200080108ab */
[----:B------:R-:W-:Y:S01]  /*15d70*/  PRMT R67, R230, 0x7771, RZ ;  /* 0x00007771e6437816 */ /* 0x000fe200000000ff */
[----:B------:R-:W-:Y:S01]  /*15d80*/  IMAD.WIDE.U32 R230, R57, -0x2daee0ad, RZ ;  /* 0xd2511f5339e67825 */ /* 0x000fe200078e00ff */
[----:B------:R-:W-:Y:S02]  /*15d90*/  PRMT R13, R53, 0x5410, R74 ;  /* 0x00005410350d7816 */ /* 0x000fe4000000004a */
[----:B------:R-:W-:Y:S03]  /*15da0*/  LOP3.LUT R121, R65, 0xff, RZ, 0xc0, !PT ;  /* 0x000000ff41797812 */ /* 0x000fe600078ec0ff */
[----:B------:R-:W-:Y:S01]  /*15db0*/  MUFU.EX2 R97, R97 ;  /* 0x0000006100617308 */ /* 0x000fe20000000800 */
[----:B------:R-:W-:Y:S01]  /*15dc0*/  LOP3.LUT R53, R228, UR11, R231, 0x96, !PT ;  /* 0x0000000be4357c12 */ /* 0x000fe2000f8e96e7 */
[----:B------:R-:W-:Y:S01]  /*15dd0*/  IMAD.WIDE.U32 R228, R23, -0x2daee0ad, RZ ;  /* 0xd2511f5317e47825 */ /* 0x000fe200078e00ff */
[----:B------:R-:W-:Y:S02]  /*15de0*/  SHF.R.U32.HI R111, RZ, 0x18, R65 ;  /* 0x00000018ff6f7819 */ /* 0x000fe40000011641 */
[----:B-1----:R-:W-:Y:S01]  /*15df0*/  FMNMX.FTZ R2, R178, R59, !PT ;  /* 0x0000003bb2027209 */ /* 0x002fe20007810000 */
[----:B------:R-:W-:Y:S01]  /*15e00*/  FFMA.FTZ R169, R14, UR4, -R171 ;  /* 0x000000040ea97c23 */ /* 0x000fe200080108ab */
[----:B------:R-:W-:Y:S03]  /*15e10*/  LOP3.LUT R23, R180, UR11, R229, 0x96, !PT ;  /* 0x0000000bb4177c12 */ /* 0x000fe6000f8e96e5 */
[----:B------:R1:W-:Y:S01]  /*15e20*/  MUFU.EX2 R178, R17 ;  /* 0x0000001100b27308 */ /* 0x0003e20000000800 */
[----:B------:R-:W-:Y:S01]  /*15e30*/  LOP3.LUT R180, R174, 0xff, RZ, 0xc0, !PT ;  /* 0x000000ffaeb47812 */ /* 0x000fe200078ec0ff */
[----:B------:R-:W3:Y:S01]  /*15e40*/  SHFL.BFLY PT, R73, R2, 0x1, 0x1f ;  /* 0x0c201f0002497f89 */ /* 0x000ee200000e0000 */
[----:B------:R-:W-:Y:S01]  /*15e50*/  LOP3.LUT R14, R172, 0xff, RZ, 0xc0, !PT ;  /* 0x000000ffac0e7812 */ /* 0x000fe200078ec0ff */
[----:B------:R-:W-:Y:S01]  /*15e60*/  IMAD.MOV.U32 R172, RZ, RZ, R228 ;  /* 0x000000ffffac7224 */ /* 0x000fe200078e00e4 */
[--C-:B------:R-:W-:Y:S01]  /*15e70*/  PRMT R123, R180, 0x5410, R69.reuse ;  /* 0x00005410b47b7816 */ /* 0x100fe20000000045 */
[----:B------:R-:W-:Y:S01]  /*15e80*/  IMAD.MOV.U32 R74, RZ, RZ, R230 ;  /* 0x000000ffff4a7224 */ /* 0x000fe200078e00e6 */
[----:B--2---:R-:W-:Y:S03]  /*15e90*/  FMNMX.FTZ R5, R0, R5, !PT ;  /* 0x0000000500057209 */ /* 0x004fe60007810000 */
[----:B------:R-:W2:Y:S01]  /*15ea0*/  MUFU.EX2 R169, R169 ;  /* 0x000000a900a97308 */ /* 0x000ea20000000800 */
[----:B------:R-:W-:Y:S01]  /*15eb0*/  PRMT R69, R65, 0x7632, R69 ;  /* 0x0000763241457816 */ /* 0x000fe20000000045 */
[----:B------:R-:W-:Y:S01]  /*15ec0*/  FFMA.FTZ R180, R128, UR4, -R171 ;  /* 0x0000000480b47c23 */ /* 0x000fe200080108ab */
[----:B------:R-:W-:Y:S01]  /*15ed0*/  PRMT R117, R55, 0x5410, R168 ;  /* 0x0000541037757816 */ /* 0x000fe200000000a8 */
[----:B------:R-:W4:Y:S01]  /*15ee0*/  SHFL.BFLY PT, R0, R5, 0x1, 0x1f ;  /* 0x0c201f0005007f89 */ /* 0x000f2200000e0000 */
[C---:B------:R-:W-:Y:S01]  /*15ef0*/  PRMT R168, R230.reuse, 0x7773, RZ ;  /* 0x00007773e6a87816 */ /* 0x040fe200000000ff */
[----:B------:R-:W-:Y:S01]  /*15f00*/  FFMA.FTZ R239, R223, UR4, -R177 ;  /* 0x00000004dfef7c23 */ /* 0x000fe200080108b1 */
[----:B------:R-:W-:Y:S03]  /*15f10*/  PRMT R57, R230, 0x7772, RZ ;  /* 0x00007772e6397816 */ /* 0x000fe600000000ff */
[----:B------:R-:W-:Y:S01]  /*15f20*/  MUFU.EX2 R180, R180 ;  /* 0x000000b400b47308 */ /* 0x000fe20000000800 */
[----:B------:R-:W-:Y:S01]  /*15f30*/  LOP3.LUT R119, R19, 0xff, RZ, 0xc0, !PT ;  /* 0x000000ff13777812 */ /* 0x000fe200078ec0ff */
[----:B------:R-:W-:Y:S01]  /*15f40*/  FFMA.FTZ R131, R102, UR4, -R171 ;  /* 0x0000000466837c23 */ /* 0x000fe200080108ab */
[----:B------:R-:W-:Y:S01]  /*15f50*/  SHF.R.U32.HI R109, RZ, 0x18, R19 ;  /* 0x00000018ff6d7819 */ /* 0x000fe20000011613 */
[--C-:B------:R-:W-:Y:S01]  /*15f60*/  FFMA.FTZ R240, R220, UR4, -R177.reuse ;  /* 0x00000004dcf07c23 */ /* 0x100fe200080108b1 */
[----:B------:R-:W-:Y:S01]  /*15f70*/  PRMT R59, R228, 0x7771, RZ ;  /* 0x00007771e43b7816 */ /* 0x000fe200000000ff */
[----:B------:R-:W-:Y:S01]  /*15f80*/  FFMA.FTZ R252, R95, UR4, -R177 ;  /* 0x000000045ffc7c23 */ /* 0x000fe200080108b1 */
[----:B------:R-:W-:Y:S03]  /*15f90*/  PRMT R55, R230, 0x7771, RZ ;  /* 0x00007771e6377816 */ /* 0x000fe600000000ff */
[----:B------:R-:W-:Y:S01]  /*15fa0*/  MUFU.EX2 R131, R131 ;  /* 0x0000008300837308 */ /* 0x000fe20000000800 */
[----:B------:R-:W-:Y:S01]  /*15fb0*/  LOP3.LUT R74, R74, 0xff, RZ, 0xc0, !PT ;  /* 0x000000ff4a4a7812 */ /* 0x000fe200078ec0ff */
[----:B------:R-:W-:Y:S01]  /*15fc0*/  FFMA.FTZ R230, R43, UR4, -R171 ;  /* 0x000000042be67c23 */ /* 0x000fe200080108ab */
[----:B---3--:R-:W-:Y:S01]  /*15fd0*/  FMNMX.FTZ R2, R2, R73, !PT ;  /* 0x0000004902027209 */ /* 0x008fe20007810000 */
[--C-:B------:R-:W-:Y:S01]  /*15fe0*/  FFMA.FTZ R233, R93, UR4, -R177.reuse ;  /* 0x000000045de97c23 */ /* 0x100fe200080108b1 */
[----:B------:R-:W-:Y:S01]  /*15ff0*/  LOP3.LUT R73, R65, 0xffff, RZ, 0xc0, !PT ;  /* 0x0000ffff41497812 */ /* 0x000fe200078ec0ff */
[----:B------:R-:W-:Y:S01]  /*16000*/  FFMA.FTZ R33, R31, UR4, -R177 ;  /* 0x000000041f217c23 */ /* 0x000fe200080108b1 */
[C---:B------:R-:W-:Y:S01]  /*16010*/  FSETP.NEU.FTZ.AND P1, PT, R2.reuse, -INF , PT ;  /* 0xff8000000200780b */ /* 0x040fe20003f3d000 */
[----:B------:R-:W-:Y:S01]  /*16020*/  FMUL.FTZ R201, R2, UR4 ;  /* 0x0000000402c97c20 */ /* 0x000fe20008410000 */
[----:B------:R-:W-:Y:S01]  /*16030*/  SHF.R.U32.HI R65, RZ, 0x8, R73 ;  /* 0x00000008ff417819 */ /* 0x000fe20000011649 */
[--C-:B------:R-:W-:Y:S01]  /*16040*/  FFMA.FTZ R35, R35, UR4, -R177.reuse ;  /* 0x0000000423237c23 */ /* 0x100fe200080108b1 */
[----:B------:R-:W-:Y:S01]  /*16050*/  LOP3.LUT R172, R172, 0xff, RZ, 0xc0, !PT ;  /* 0x000000ffacac7812 */ /* 0x000fe200078ec0ff */
[--C-:B------:R-:W-:Y:S01]  /*16060*/  FFMA.FTZ R188, R219, UR4, -R177.reuse ;  /* 0x00000004dbbc7c23 */ /* 0x100fe200080108b1 */
[----:B----4-:R-:W-:Y:S01]  /*16070*/  FMNMX.FTZ R0, R5, R0, !PT ;  /* 0x0000000005007209 */ /* 0x010fe20007810000 */
[----:B------:R-:W-:Y:S01]  /*16080*/  FFMA.FTZ R187, R129, UR4, -R177 ;  /* 0x0000000481bb7c23 */ /* 0x000fe200080108b1 */
[----:B------:R-:W-:Y:S01]  /*16090*/  PRMT R121, R121, 0x5410, R65 ;  /* 0x0000541079797816 */ /* 0x000fe20000000041 */
[--C-:B-1----:R-:W-:Y:S01]  /*160a0*/  FFMA.FTZ R17, R125, UR4, -R177.reuse ;  /* 0x000000047d117c23 */ /* 0x102fe200080108b1 */
[C---:B------:R-:W-:Y:S01]  /*160b0*/  FSETP.NEU.FTZ.AND P0, PT, R0.reuse, -INF , PT ;  /* 0xff8000000000780b */ /* 0x040fe20003f1d000 */
[----:B------:R-:W-:Y:S01]  /*160c0*/  MUFU.EX2 R188, R188 ;  /* 0x000000bc00bc7308 */ /* 0x000fe20000000800 */
[----:B------:R-:W-:Y:S01]  /*160d0*/  FMUL.FTZ R199, R0, UR4 ;  /* 0x0000000400c77c20 */ /* 0x000fe20008410000 */
[----:B------:R-:W-:Y:S01]  /*160e0*/  FSEL R201, R201, RZ, P1 ;  /* 0x000000ffc9c97208 */ /* 0x000fe20000800000 */
[--C-:B------:R-:W-:Y:S01]  /*160f0*/  FFMA.FTZ R102, R112, UR4, -R177.reuse ;  /* 0x0000000470667c23 */ /* 0x100fe200080108b1 */
[----:B------:R-:W-:Y:S01]  /*16100*/  LOP3.LUT R5, R19, 0xffff, RZ, 0xc0, !PT ;  /* 0x0000ffff13057812 */ /* 0x000fe200078ec0ff */
[----:B------:R-:W-:Y:S01]  /*16110*/  FFMA.FTZ R79, R79, UR4, -R177 ;  /* 0x000000044f4f7c23 */ /* 0x000fe200080108b1 */
[----:B------:R-:W-:Y:S01]  /*16120*/  PRMT R65, R19, 0x7632, R65 ;  /* 0x0000763213417816 */ /* 0x000fe20000000041 */
[--C-:B------:R-:W-:Y:S03]  /*16130*/  FFMA.FTZ R175, R120, UR4, -R201.reuse ;  /* 0x0000000478af7c23 */ /* 0x100fe600080108c9 */
[----:B------:R-:W-:Y:S01]  /*16140*/  MUFU.EX2 R17, R17 ;  /* 0x0000001100117308 */ /* 0x000fe20000000800 */
[----:B------:R-:W-:Y:S01]  /*16150*/  PRMT R19, R57, 0x5410, R168 ;  /* 0x0000541039137816 */ /* 0x000fe200000000a8 */
[----:B------:R-:W-:Y:S01]  /*16160*/  FFMA.FTZ R183, R122, UR4, -R201 ;  /* 0x000000047ab77c23 */ /* 0x000fe200080108c9 */
[----:B------:R-:W-:Y:S01]  /*16170*/  FSEL R199, R199, RZ, P0 ;  /* 0x000000ffc7c77208 */ /* 0x000fe20000000000 */
[----:B------:R-:W-:Y:S01]  /*16180*/  FFMA.FTZ R168, R104, UR4, -R177 ;  /* 0x0000000468a87c23 */ /* 0x000fe200080108b1 */
[----:B------:R-:W-:Y:S01]  /*16190*/  LOP3.LUT R57, R15, 0xffff, RZ, 0xc0, !PT ;  /* 0x0000ffff0f397812 */ /* 0x000fe200078ec0ff */
[----:B------:R-:W-:Y:S01]  /*161a0*/  FFMA.FTZ R104, R6, UR4, -R201 ;  /* 0x0000000406687c23 */ /* 0x000fe200080108c9 */
[C---:B------:R-:W-:Y:S03]  /*161b0*/  PRMT R61, R228.reuse, 0x7773, RZ ;  /* 0x00007773e43d7816 */ /* 0x040fe600000000ff */
[----:B------:R-:W-:Y:S01]  /*161c0*/  MUFU.EX2 R183, R183 ;  /* 0x000000b700b77308 */ /* 0x000fe20000000800 */
[----:B------:R-:W-:Y:S01]  /*161d0*/  PRMT R174, R228, 0x7772, RZ ;  /* 0x00007772e4ae7816 */ /* 0x000fe200000000ff */
[----:B------:R-:W-:Y:S01]  /*161e0*/  IMAD.WIDE.U32 R228, R63, -0x2daee0ad, RZ ;  /* 0xd2511f533fe47825 */ /* 0x000fe200078e00ff */
[----:B------:R-:W-:Y:S02]  /*161f0*/  LOP3.LUT R128, R69, 0xff, RZ, 0xc0, !PT ;  /* 0x000000ff45807812 */ /* 0x000fe400078ec0ff */
[----:B------:R-:W-:Y:S01]  /*16200*/  PRMT R55, R74, 0x5410, R55 ;  /* 0x000054104a377816 */ /* 0x000fe20000000037 */
[----:B------:R-:W-:Y:S01]  /*16210*/  FFMA.FTZ R203, R118, UR4, -R199 ;  /* 0x0000000476cb7c23 */ /* 0x000fe200080108c7 */
[----:B------:R-:W-:Y:S03]  /*16220*/  PRMT R59, R172, 0x5410, R59 ;  /* 0x00005410ac3b7816 */ /* 0x000fe6000000003b */
[----:B------:R-:W-:Y:S01]  /*16230*/  MUFU.EX2 R175, R175 ;  /* 0x000000af00af7308 */ /* 0x000fe20000000800 */
[----:B------:R-:W-:Y:S01]  /*16240*/  SHF.R.U32.HI R120, RZ, 0x8, R57 ;  /* 0x00000008ff787819 */ /* 0x000fe20000011639 */
[----:B------:R-:W-:Y:S01]  /*16250*/  FFMA.FTZ R172, R10, UR4, -R199 ;  /* 0x000000040aac7c23 */ /* 0x000fe200080108c7 */
[----:B------:R-:W-:Y:S01]  /*16260*/  PRMT R69, R71, 0x5410, R190 ;  /* 0x0000541047457816 */ /* 0x000fe200000000be */
[----:B------:R-:W-:Y:S01]  /*16270*/  FFMA.FTZ R190, R126, UR4, -R201 ;  /* 0x000000047ebe7c23 */ /* 0x000fe200080108c9 */
[----:B------:R-:W-:Y:S01]  /*16280*/  LOP3.LUT R57, R53, 0xffff, RZ, 0xc0, !PT ;  /* 0x0000ffff35397812 */ /* 0x000fe200078ec0ff */
[----:B------:R-:W-:Y:S01]  /*16290*/  IMAD.MOV.U32 R118, RZ, RZ, R228 ;  /* 0x000000ffff767224 */ /* 0x000fe200078e00e4 */
[----:B------:R-:W-:Y:S03]  /*162a0*/  PRMT R74, R15, 0x7632, R74 ;  /* 0x000076320f4a7816 */ /* 0x000fe6000000004a */
[----:B------:R-:W-:Y:S01]  /*162b0*/  MUFU.EX2 R203, R203 ;  /* 0x000000cb00cb7308 */ /* 0x000fe20000000800 */
[----:B------:R-:W-:Y:S01]  /*162c0*/  PRMT R10, R23, 0x7632, R10 ;  /* 0x00007632170a7816 */ /* 0x000fe2000000000a */
[----:B------:R-:W-:Y:S01]  /*162d0*/  FFMA.FTZ R173, R108, UR4, -R199 ;  /* 0x000000046cad7c23 */ /* 0x000fe200080108c7 */
[----:B------:R-:W-:Y:S01]  /*162e0*/  SHF.R.U32.HI R126, RZ, 0x8, R5 ;  /* 0x00000008ff7e7819 */ /* 0x000fe20000011605 */
[----:B------:R-:W-:Y:S01]  /*162f0*/  FFMA.FTZ R249, R87, UR4, -R171 ;  /* 0x0000000457f97c23 */ /* 0x000fe200080108ab */
[----:B------:R-:W-:Y:S01]  /*16300*/  LOP3.LUT R5, R182, UR11, R229, 0x96, !PT ;  /* 0x0000000bb6057c12 */ /* 0x000fe2000f8e96e5 */
[----:B------:R-:W-:Y:S01]  /*16310*/  FFMA.FTZ R182, R116, UR4, -R199 ;  /* 0x0000000474b67c23 */ /* 0x000fe200080108c7 */
[----:B------:R-:W-:Y:S03]  /*16320*/  LOP3.LUT R122, R65, 0xff, RZ, 0xc0, !PT ;  /* 0x000000ff417a7812 */ /* 0x000fe600078ec0ff */
[----:B------:R-:W-:Y:S01]  /*16330*/  MUFU.EX2 R173, R173 ;  /* 0x000000ad00ad7308 */ /* 0x000fe20000000800 */
[----:B------:R-:W-:Y:S01]  /*16340*/  LOP3.LUT R98, R98, 0xff, RZ, 0xc0, !PT ;  /* 0x000000ff62627812 */ /* 0x000fe200078ec0ff */
[----:B------:R-:W3:Y:S01]  /*16350*/  LDL.LU R229, [R1+0x28] ;  /* 0x0000280001e57983 */ /* 0x000ee20000300800 */
[----:B------:R-:W-:Y:S01]  /*16360*/  PRMT R91, R14, 0x5410, R91 ;  /* 0x000054100e5b7816 */ /* 0x000fe2000000005b */
[----:B------:R-:W-:Y:S01]  /*16370*/  FFMA.FTZ R14, R115, UR4, -R171 ;  /* 0x00000004730e7c23 */ /* 0x000fe200080108ab */
[----:B------:R-:W-:Y:S01]  /*16380*/  SHF.R.U32.HI R108, RZ, 0x8, R57 ;  /* 0x00000008ff6c7819 */ /* 0x000fe20000011639 */
[----:B------:R-:W-:Y:S01]  /*16390*/  FFMA.FTZ R232, R21, UR4, -R171 ;  /* 0x0000000415e87c23 */ /* 0x000fe200080108ab */
[----:B------:R-:W-:Y:S03]  /*163a0*/  PRMT R61, R174, 0x5410, R61 ;  /* 0x00005410ae3d7816 */ /* 0x000fe6000000003d */
[----:B------:R-:W-:Y:S01]  /*163b0*/  MUFU.EX2 R182, R182 ;  /* 0x000000b600b67308 */ /* 0x000fe20000000800 */
[----:B------:R-:W-:Y:S01]  /*163c0*/  SHF.R.U32.HI R65, RZ, 0x18, R15 ;  /* 0x00000018ff417819 */ /* 0x000fe2000001160f */
[----:B------:R-:W-:Y:S01]  /*163d0*/  FFMA.FTZ R174, R110, UR4, -R201 ;  /* 0x000000046eae7c23 */ /* 0x000fe200080108c9 */
[----:B------:R-:W-:Y:S01]  /*163e0*/  LOP3.LUT R74, R74, 0xff, RZ, 0xc0, !PT ;  /* 0x000000ff4a4a7812 */ /* 0x000fe200078ec0ff */
[--C-:B------:R-:W-:Y:S01]  /*163f0*/  FFMA.FTZ R231, R103, UR4, -R171.reuse ;  /* 0x0000000467e77c23 */ /* 0x100fe200080108ab */
[----:B------:R-:W-:Y:S01]  /*16400*/  PRMT R63, R228, 0x7773, RZ ;  /* 0x00007773e43f7816 */ /* 0x000fe200000000ff */
[----:B------:R-:W-:Y:S01]  /*16410*/  FFMA.FTZ R220, R176, UR4, -R171 ;  /* 0x00000004b0dc7c23 */ /* 0x000fe200080108ab */
[----:B------:R-:W-:Y:S03]  /*16420*/  PRMT R116, R228, 0x7772, RZ ;  /* 0x00007772e4747816 */ /* 0x000fe600000000ff */
[----:B------:R-:W1:Y:S01]  /*16430*/  MUFU.EX2 R14, R14 ;  /* 0x0000000e000e7308 */ /* 0x000e620000000800 */
[----:B------:R-:W-:Y:S01]  /*16440*/  SHF.R.U32.HI R57, RZ, 0x18, R23 ;  /* 0x00000018ff397819 */ /* 0x000fe20000011617 */
[--C-:B------:R-:W-:Y:S01]  /*16450*/  FFMA.FTZ R223, R99, UR4, -R171.reuse ;  /* 0x0000000463df7c23 */ /* 0x100fe200080108ab */
[----:B------:R-:W-:Y:S01]  /*16460*/  LOP3.LUT R10, R10, 0xff, RZ, 0xc0, !PT ;  /* 0x000000ff0a0a7812 */ /* 0x000fe200078ec0ff */
[--C-:B------:R-:W-:Y:S01]  /*16470*/  FFMA.FTZ R219, R29, UR4, -R171.reuse ;  /* 0x000000041ddb7c23 */ /* 0x100fe200080108ab */
[----:B------:R-:W-:Y:S01]  /*16480*/  LOP3.LUT R110, R23, 0xffff, RZ, 0xc0, !PT ;  /* 0x0000ffff176e7812 */ /* 0x000fe200078ec0ff */
[----:B------:R-:W-:Y:S01]  /*16490*/  FFMA.FTZ R34, R34, UR4, -R171 ;  /* 0x0000000422227c23 */ /* 0x000fe200080108ab */
[----:B------:R-:W-:Y:S03]  /*164a0*/  PRMT R75, R228, 0x7771, RZ ;  /* 0x00007771e44b7816 */ /* 0x000fe600000000ff */
[----:B------:R-:W4:Y:S01]  /*164b0*/  MUFU.EX2 R172, R172 ;  /* 0x000000ac00ac7308 */ /* 0x000f220000000800 */
[----:B------:R-:W-:Y:S01]  /*164c0*/  PRMT R67, R98, 0x5410, R67 ;  /* 0x0000541062437816 */ /* 0x000fe20000000043 */
[--C-:B------:R-:W-:Y:S01]  /*164d0*/  FFMA.FTZ R77, R77, UR4, -R177.reuse ;  /* 0x000000044d4d7c23 */ /* 0x100fe200080108b1 */
[----:B------:R-:W-:Y:S01]  /*164e0*/  LOP3.LUT R118, R118, 0xff, RZ, 0xc0, !PT ;  /* 0x000000ff76767812 */ /* 0x000fe200078ec0ff */
[----:B------:R-:W-:Y:S01]  /*164f0*/  FFMA.FTZ R39, R39, UR4, -R177 ;  /* 0x0000000427277c23 */ /* 0x000fe200080108b1 */
[----:B------:R-:W-:Y:S01]  /*16500*/  PRMT R65, R74, 0x5410, R65 ;  /* 0x000054104a417816 */ /* 0x000fe20000000041 */
[----:B------:R-:W-:Y:S01]  /*16510*/  FFMA.FTZ R242, R185, UR4, -R177 ;  /* 0x00000004b9f27c23 */ /* 0x000fe200080108b1 */
[----:B------:R-:W-:Y:S03]  /*16520*/  LOP3.LUT R98, R5, 0xffff, RZ, 0xc0, !PT ;  /* 0x0000ffff05627812 */ /* 0x000fe600078ec0ff */
[----:B------:R-:W4:Y:S01]  /*16530*/  MUFU.EX2 R190, R190 ;  /* 0x000000be00be7308 */ /* 0x000f220000000800 */
[----:B------:R-:W-:Y:S01]  /*16540*/  PRMT R74, R116, 0x5410, R63 ;  /* 0x00005410744a7816 */ /* 0x000fe2000000003f */
[----:B------:R-:W-:Y:S01]  /*16550*/  FFMA.FTZ R112, R30, UR4, -R171 ;  /* 0x000000041e707c23 */ /* 0x000fe200080108ab */
[----:B------:R-:W-:Y:S01]  /*16560*/  PRMT R57, R10, 0x5410, R57 ;  /* 0x000054100a397816 */ /* 0x000fe20000000039 */
[----:B------:R-:W-:Y:S01]  /*16570*/  FFMA.FTZ R115, R94, UR4, -R201 ;  /* 0x000000045e737c23 */ /* 0x000fe200080108c9 */
[----:B------:R-:W-:Y:S01]  /*16580*/  LOP3.LUT R63, R23, 0xff, RZ, 0xc0, !PT ;  /* 0x000000ff173f7812 */ /* 0x000fe200078ec0ff */
[----:B------:R-:W-:Y:S01]  /*16590*/  FFMA.FTZ R23, R186, UR4, -R177 ;  /* 0x00000004ba177c23 */ /* 0x000fe200080108b1 */
[----:B------:R-:W-:Y:S03]  /*165a0*/  SHF.R.U32.HI R110, RZ, 0x8, R110 ;  /* 0x00000008ff6e7819 */ /* 0x000fe6000001166e */
[----:B------:R-:W4:Y:S01]  /*165b0*/  MUFU.EX2 R174, R174 ;  /* 0x000000ae00ae7308 */ /* 0x000f220000000800 */
[----:B------:R-:W-:Y:S01]  /*165c0*/  PRMT R10, R5, 0x7632, R10 ;  /* 0x00007632050a7816 */ /* 0x000fe2000000000a */
[----:B------:R-:W-:Y:S01]  /*165d0*/  FFMA.FTZ R228, R85, UR4, -R171 ;  /* 0x0000000455e47c23 */ /* 0x000fe200080108ab */
[----:B------:R-:W-:Y:S01]  /*165e0*/  PRMT R75, R118, 0x5410, R75 ;  /* 0x00005410764b7816 */ /* 0x000fe2000000004b */
[----:B------:R-:W-:Y:S01]  /*165f0*/  IMAD.U32 R118, RZ, RZ, UR8 ;  /* 0x00000008ff767e24 */ /* 0x000fe2000f8e00ff */
[----:B------:R-:W-:Y:S01]  /*16600*/  LOP3.LUT R83, R5, 0xff, RZ, 0xc0, !PT ;  /* 0x000000ff05537812 */ /* 0x000fe200078ec0ff */
[----:B------:R-:W-:Y:S01]  /*16610*/  FFMA.FTZ R32, R32, UR4, -R171 ;  /* 0x0000000420207c23 */ /* 0x000fe200080108ab */
[----:B------:R-:W-:Y:S03]  /*16620*/  SHF.R.U32.HI R98, RZ, 0x8, R98 ;  /* 0x00000008ff627819 */ /* 0x000fe60000011662 */
[----:B------:R-:W-:Y:S01]  /*16630*/  MUFU.EX2 R85, R35 ;  /* 0x0000002300557308 */ /* 0x000fe20000000800 */
[----:B------:R-:W-:Y:S01]  /*16640*/  PRMT R63, R63, 0x5410, R110 ;  /* 0x000054103f3f7816 */ /* 0x000fe2000000006e */
[----:B------:R-:W-:Y:S01]  /*16650*/  FFMA.FTZ R110, R44, UR4, -R177 ;  /* 0x000000042c6e7c23 */ /* 0x000fe200080108b1 */
[----:B------:R-:W-:Y:S01]  /*16660*/  SHF.R.U32.HI R73, RZ, 0x18, R5 ;  /* 0x00000018ff497819 */ /* 0x000fe20000011605 */
[----:B------:R-:W-:Y:S01]  /*16670*/  FFMA.FTZ R44, R41, UR4, -R177 ;  /* 0x00000004292c7c23 */ /* 0x000fe200080108b1 */
[----:B------:R-:W-:Y:S01]  /*16680*/  LOP3.LUT R10, R10, 0xff, RZ, 0xc0, !PT ;  /* 0x000000ff0a0a7812 */ /* 0x000fe200078ec0ff */
[--C-:B------:R-:W-:Y:S01]  /*16690*/  FFMA.FTZ R185, R105, UR4, -R171.reuse ;  /* 0x0000000469b97c23 */ /* 0x100fe200080108ab */
[----:B------:R-:W-:Y:S03]  /*166a0*/  PRMT R83, R83, 0x5410, R98 ;  /* 0x0000541053537816 */ /* 0x000fe60000000062 */
[----:B------:R-:W-:Y:S01]  /*166b0*/  MUFU.EX2 R103, R23 ;  /* 0x0000001700677308 */ /* 0x000fe20000000800 */
[----:B------:R-:W-:Y:S01]  /*166c0*/  LEA R118, R118, UR8, 0x10 ;  /* 0x0000000876767c11 */ /* 0x000fe2000f8e80ff */
[--C-:B------:R-:W-:Y:S01]  /*166d0*/  FFMA.FTZ R98, R4, UR4, -R171.reuse ;  /* 0x0000000404627c23 */ /* 0x100fe200080108ab */
[----:B------:R-:W-:Y:S01]  /*166e0*/  LOP3.LUT R41, R117, 0xff00ff, RZ, 0xc0, !PT ;  /* 0x00ff00ff75297812 */ /* 0x000fe200078ec0ff */
[----:B------:R-:W-:Y:S01]  /*166f0*/  FFMA.FTZ R117, R40, UR4, -R171 ;  /* 0x0000000428757c23 */ /* 0x000fe200080108ab */
[----:B------:R-:W-:Y:S01]  /*16700*/  PRMT R73, R10, 0x5410, R73 ;  /* 0x000054100a497816 */ /* 0x000fe20000000049 */
[--C-:B------:R-:W-:Y:S01]  /*16710*/  FFMA.FTZ R107, R7, UR4, -R171.reuse ;  /* 0x00000004076b7c23 */ /* 0x100fe200080108ab */
[----:B------:R-:W-:Y:S03]  /*16720*/  FSEL R5, R2, RZ, P1 ;  /* 0x000000ff02057208 */ /* 0x000fe60000800000 */
[----:B------:R-:W-:Y:S01]  /*16730*/  MUFU.EX2 R168, R168 ;  /* 0x000000a800a87308 */ /* 0x000fe20000000800 */
[----:B------:R-:W-:Y:S01]  /*16740*/  FSEL R4, R3, RZ, P2 ;  /* 0x000000ff03047208 */ /* 0x000fe20001000000 */
[----:B------:R-:W-:Y:S01]  /*16750*/  FFMA.FTZ R94, R50, UR4, -R171 ;  /* 0x00000004325e7c23 */ /* 0x000fe200080108ab */
[----:B------:R-:W-:Y:S01]  /*16760*/  FSEL R10, R0, RZ, P0 ;  /* 0x000000ff000a7208 */ /* 0x000fe20000000000 */
[----:B------:R-:W-:Y:S01]  /*16770*/  FADD.FTZ R5, -R5, R166 ;  /* 0x000000a605057221 */ /* 0x000fe20000010100 */
[----:B------:R-:W-:Y:S01]  /*16780*/  LOP3.LUT R71, R15, 0xff, RZ, 0xc0, !PT ;  /* 0x000000ff0f477812 */ /* 0x000fe200078ec0ff */
[----:B------:R-:W-:Y:S01]  /*16790*/  FADD.FTZ R4, -R4, R165 ;  /* 0x000000a504047221 */ /* 0x000fe20000010100 */
[C---:B------:R-:W-:Y:S03]  /*167a0*/  LOP3.LUT R15, R53.reuse, 0xff, RZ, 0xc0, !PT ;  /* 0x000000ff350f7812 */ /* 0x040fe600078ec0ff */
[----:B------:R-:W-:Y:S01]  /*167b0*/  MUFU.EX2 R107, R107 ;  /* 0x0000006b006b7308 */ /* 0x000fe20000000800 */
[--C-:B------:R-:W-:Y:S01]  /*167c0*/  HSET2.LE.AND R43, R41, R118.reuse, PT ;  /* 0x00000076292b7233 */ /* 0x100fe20003803000 */
[----:B------:R-:W-:Y:S01]  /*167d0*/  FADD.FTZ R10, -R10, R167 ;  /* 0x000000a70a0a7221 */ /* 0x000fe20000010100 */
[----:B------:R-:W-:Y:S01]  /*167e0*/  PRMT R111, R128, 0x5410, R111 ;  /* 0x00005410806f7816 */ /* 0x000fe2000000006f */
[----:B------:R-:W-:Y:S01]  /*167f0*/  FFMA.FTZ R166, R100, UR4, -R171 ;  /* 0x0000000464a67c23 */ /* 0x000fe200080108ab */
[----:B------:R-:W-:Y:S01]  /*16800*/  PRMT R116, R53, 0x7632, R116 ;  /* 0x0000763235747816 */ /* 0x000fe20000000074 */
[----:B------:R-:W-:Y:S01]  /*16810*/  FFMA.FTZ R128, R184, UR4, -R177 ;  /* 0x00000004b8807c23 */ /* 0x000fe200080108b1 */
[----:B--2---:R-:W-:Y:S03]  /*16820*/  F2FP.BF16.F32.PACK_AB R6, R169, R178 ;  /* 0x000000b2a906723e */ /* 0x004fe600000010ff */
[----:B------:R-:W-:Y:S01]  /*16830*/  MUFU.EX2 R98, R98 ;  /* 0x0000006200627308 */ /* 0x000fe20000000800 */
[----:B------:R-:W-:Y:S01]  /*16840*/  PRMT R109, R122, 0x5410, R109 ;  /* 0x000054107a6d7816 */ /* 0x000fe2000000006d */
[----:B------:R-:W-:Y:S01]  /*16850*/  FFMA.FTZ R165, R106, UR4, -R201 ;  /* 0x000000046aa57c23 */ /* 0x000fe200080108c9 */
[----:B------:R-:W-:Y:S01]  /*16860*/  PRMT R15, R15, 0x5410, R108 ;  /* 0x000054100f0f7816 */ /* 0x000fe2000000006c */
[--C-:B------:R-:W-:Y:S01]  /*16870*/  FFMA.FTZ R100, R114, UR4, -R177.reuse ;  /* 0x0000000472647c23 */ /* 0x100fe200080108b1 */
[--C-:B------:R-:W-:Y:S01]  /*16880*/  FFMA.FTZ R108, R9, UR4, -R177.reuse ;  /* 0x00000004096c7c23 */ /* 0x100fe200080108b1 */
[--C-:B------:R-:W-:Y:S01]  /*16890*/  FFMA.FTZ R122, R42, UR4, -R177.reuse ;  /* 0x000000042a7a7c23 */ /* 0x100fe200080108b1 */
[--C-:B------:R-:W-:Y:S03]  /*168a0*/  FFMA.FTZ R184, R215, UR4, -R177.reuse ;  /* 0x00000004d7b87c23 */ /* 0x100fe600080108b1 */
[----:B------:R-:W-:Y:S01]  /*168b0*/  MUFU.EX2 R165, R165 ;  /* 0x000000a500a57308 */ /* 0x000fe20000000800 */
[--C-:B------:R-:W-:Y:S01]  /*168c0*/  FFMA.FTZ R167, R96, UR4, -R177.reuse ;  /* 0x0000000460a77c23 */ /* 0x100fe200080108b1 */
[--C-:B------:R-:W-:Y:S01]  /*168d0*/  FFMA.FTZ R106, R11, UR4, -R177.reuse ;  /* 0x000000040b6a7c23 */ /* 0x100fe200080108b1 */
[----:B------:R-:W-:Y:S01]  /*168e0*/  FFMA.FTZ R177, R113, UR4, -R177 ;  /* 0x0000000471b17c23 */ /* 0x000fe200080108b1 */
[----:B------:R-:W-:Y:S01]  /*168f0*/  SHF.R.U32.HI R53, RZ, 0x18, R53 ;  /* 0x00000018ff357819 */ /* 0x000fe20000011635 */
[----:B------:R-:W-:Y:S01]  /*16900*/  FFMA.FTZ R113, R92, UR4, -R199 ;  /* 0x000000045c717c23 */ /* 0x000fe200080108c7 */
[----:B------:R-:W-:Y:S01]  /*16910*/  LOP3.LUT R116, R116, 0xff, RZ, 0xc0, !PT ;  /* 0x000000ff74747812 */ /* 0x000fe200078ec0ff */
[----:B------:R-:W-:Y:S03]  /*16920*/  IMAD.WIDE.U32 R92, R89, -0x2daee0ad, RZ ;  /* 0xd2511f53595c7825 */ /* 0x000fe600078e00ff */
[----:B------:R-:W-:Y:S01]  /*16930*/  MUFU.EX2 R167, R167 ;  /* 0x000000a700a77308 */ /* 0x000fe20000000800 */
[----:B------:R-:W-:Y:S01]  /*16940*/  LOP3.LUT R43, R6, R43, RZ, 0xc0, !PT ;  /* 0x0000002b062b7212 */ /* 0x000fe200078ec0ff */
[--C-:B------:R-:W-:Y:S01]  /*16950*/  FFMA.FTZ R11, R48, UR4, -R171.reuse ;  /* 0x00000004300b7c23 */ /* 0x100fe200080108ab */
[--C-:B------:R-:W-:Y:S01]  /*16960*/  HSET2.LE.AND R41, R111, R118.reuse, PT ;  /* 0x000000766f297233 */ /* 0x100fe20003803000 */
[--C-:B------:R-:W-:Y:S01]  /*16970*/  FFMA.FTZ R96, R52, UR4, -R171.reuse ;  /* 0x0000000434607c23 */ /* 0x100fe200080108ab */
[----:B-1----:R-:W-:Y:S01]  /*16980*/  F2FP.BF16.F32.PACK_AB R6, R180, R14 ;  /* 0x0000000eb406723e */ /* 0x002fe200000010ff */
[----:B------:R-:W-:Y:S04]  /*16990*/  FFMA.FTZ R47, R47, UR4, -R171 ;  /* 0x000000042f2f7c23 */ /* 0x000fe800080108ab */
[----:B------:R1:W-:Y:S01]  /*169a0*/  MUFU.EX2 R111, R100 ;  /* 0x00000064006f7308 */ /* 0x0003e20000000800 */
[----:B------:R-:W-:Y:S01]  /*169b0*/  PRMT R53, R116, 0x5410, R53 ;  /* 0x0000541074357816 */ /* 0x000fe20000000035 */
[--C-:B------:R-:W-:Y:S01]  /*169c0*/  FFMA.FTZ R116, R54, UR4, -R171.reuse ;  /* 0x0000000436747c23 */ /* 0x100fe200080108ab */
[--C-:B------:R-:W-:Y:S01]  /*169d0*/  FFMA.FTZ R45, R45, UR4, -R171.reuse ;  /* 0x000000042d2d7c23 */ /* 0x100fe200080108ab */
[--C-:B------:R-:W-:Y:S01]  /*169e0*/  FFMA.FTZ R31, R56, UR4, -R171.reuse ;  /* 0x00000004381f7c23 */ /* 0x100fe200080108ab */
[--C-:B------:R-:W-:Y:S01]  /*169f0*/  FFMA.FTZ R30, R62, UR4, -R171.reuse ;  /* 0x000000043e1e7c23 */ /* 0x100fe200080108ab */
[--C-:B------:R-:W-:Y:S01]  /*16a00*/  FFMA.FTZ R186, R101, UR4, -R171.reuse ;  /* 0x0000000465ba7c23 */ /* 0x100fe200080108ab */
[--C-:B------:R-:W-:Y:S03]  /*16a10*/  FFMA.FTZ R176, R49, UR4, -R171.reuse ;  /* 0x0000000431b07c23 */ /* 0x100fe600080108ab */
[----:B------:R-:W-:Y:S01]  /*16a20*/  MUFU.EX2 R87, R11 ;  /* 0x0000000b00577308 */ /* 0x000fe20000000800 */
[----:B------:R-:W-:Y:S01]  /*16a30*/  LOP3.LUT R41, R6, R41, RZ, 0xc0, !PT ;  /* 0x0000002906297212 */ /* 0x000fe200078ec0ff */
[----:B------:R-:W-:Y:S01]  /*16a40*/  FFMA.FTZ R171, R25, UR4, -R171 ;  /* 0x0000000419ab7c23 */ /* 0x000fe200080108ab */
[--C-:B------:R-:W-:Y:S01]  /*16a50*/  HSET2.LE.AND R49, R109, R118.reuse, PT ;  /* 0x000000766d317233 */ /* 0x100fe20003803000 */
[----:B------:R-:W-:Y:S01]  /*16a60*/  FFMA.FTZ R114, R88, UR4, -R201 ;  /* 0x0000000458727c23 */ /* 0x000fe200080108c9 */
[----:B------:R-:W-:Y:S01]  /*16a70*/  LOP3.LUT R13, R13, 0xff00ff, RZ, 0xc0, !PT ;  /* 0x00ff00ff0d0d7812 */ /* 0x000fe200078ec0ff */
[----:B------:R-:W-:Y:S01]  /*16a80*/  IMAD.WIDE.U32 R88, R51, -0x2daee0ad, RZ ;  /* 0xd2511f5333587825 */ /* 0x000fe200078e00ff */
[----:B------:R-:W-:Y:S03]  /*16a90*/  LOP3.LUT R25, R226, UR18, R93, 0x96, !PT ;  /* 0x00000012e2197c12 */ /* 0x000fe6000f8e965d */
[----:B------:R-:W-:Y:S01]  /*16aa0*/  MUFU.EX2 R101, R32 ;  /* 0x0000002000657308 */ /* 0x000fe20000000800 */
[----:B------:R-:W-:Y:S01]  /*16ab0*/  F2FP.BF16.F32.PACK_AB R6, R182, R203 ;  /* 0x000000cbb606723e */ /* 0x000fe200000010ff */
[--C-:B------:R-:W-:Y:S01]  /*16ac0*/  FFMA.FTZ R105, R28, UR4, -R199.reuse ;  /* 0x000000041c697c23 */ /* 0x100fe200080108c7 */
[--C-:B------:R-:W-:Y:S01]  /*16ad0*/  HSET2.LE.AND R51, R13, R118.reuse, PT ;  /* 0x000000760d337233 */ /* 0x100fe20003803000 */
[----:B------:R-:W-:Y:S01]  /*16ae0*/  IMAD.WIDE.U32 R28, R25, -0x326172a9, RZ ;  /* 0xcd9e8d57191c7825 */ /* 0x000fe200078e00ff */
[----:B------:R-:W-:Y:S02]  /*16af0*/  LOP3.LUT R49, R6, R49, RZ, 0xc0, !PT ;  /* 0x0000003106317212 */ /* 0x000fe400078ec0ff */
[----:B----4-:R-:W-:Y:S03]  /*16b00*/  F2FP.BF16.F32.PACK_AB R6, R172, R173 ;  /* 0x000000adac06723e */ /* 0x010fe600000010ff */
[----:B------:R-:W-:Y:S01]  /*16b10*/  MUFU.EX2 R114, R114 ;  /* 0x0000007200727308 */ /* 0x000fe20000000800 */
[----:B------:R-:W-:Y:S01]  /*16b20*/  PRMT R71, R71, 0x5410, R120 ;  /* 0x0000541047477816 */ /* 0x000fe20000000078 */
[----:B------:R-:W-:Y:S01]  /*16b30*/  FFMA.FTZ R120, R86, UR4, -R199 ;  /* 0x0000000456787c23 */ /* 0x000fe200080108c7 */
[--C-:B-1----:R-:W-:Y:S01]  /*16b40*/  FFMA.FTZ R100, R22, UR4, -R201.reuse ;  /* 0x0000000416647c23 */ /* 0x102fe200080108c9 */
[----:B------:R-:W-:Y:S01]  /*16b50*/  LOP3.LUT R51, R6, R51, RZ, 0xc0, !PT ;  /* 0x0000003306337212 */ /* 0x000fe200078ec0ff */
[----:B------:R-:W-:Y:S01]  /*16b60*/  FFMA.FTZ R109, R24, UR4, -R201 ;  /* 0x00000004186d7c23 */ /* 0x000fe200080108c9 */
[----:B------:R-:W-:Y:S01]  /*16b70*/  LOP3.LUT R6, R146, UR10, R29, 0x96, !PT ;  /* 0x0000000a92067c12 */ /* 0x000fe2000f8e961d */
[----:B------:R-:W-:Y:S03]  /*16b80*/  FMUL.FTZ R5, R5, UR4 ;  /* 0x0000000405057c20 */ /* 0x000fe60008410000 */
[----:B------:R1:W-:Y:S01]  /*16b90*/  MUFU.EX2 R86, R122 ;  /* 0x0000007a00567308 */ /* 0x0003e20000000800 */
[----:B------:R-:W-:Y:S01]  /*16ba0*/  LOP3.LUT R21, R92, UR15, R89, 0x96, !PT ;  /* 0x0000000f5c157c12 */ /* 0x000fe2000f8e9659 */
[--C-:B------:R-:W-:Y:S01]  /*16bb0*/  FFMA.FTZ R95, R8, UR4, -R199.reuse ;  /* 0x00000004085f7c23 */ /* 0x100fe200080108c7 */
[----:B------:R-:W-:Y:S01]  /*16bc0*/  IMAD.WIDE.U32 R92, R6, -0x2daee0ad, RZ ;  /* 0xd2511f53065c7825 */ /* 0x000fe200078e00ff */
[--C-:B------:R-:W-:Y:S02]  /*16bd0*/  HSET2.LE.AND R50, R91, R118.reuse, PT ;  /* 0x000000765b327233 */ /* 0x100fe40003803000 */
[--C-:B------:R-:W-:Y:S01]  /*16be0*/  HSET2.LE.AND R42, R123, R118.reuse, PT ;  /* 0x000000767b2a7233 */ /* 0x100fe20003803000 */
[----:B------:R-:W-:Y:S03]  /*16bf0*/  FFMA.FTZ R99, R18, UR4, -R199 ;  /* 0x0000000412637c23 */ /* 0x000fe600080108c7 */
[----:B------:R2:W-:Y:S01]  /*16c00*/  MUFU.EX2 R91, R110 ;  /* 0x0000006e005b7308 */ /* 0x0005e20000000800 */
[----:B------:R-:W-:Y:S01]  /*16c10*/  LOP3.LUT R88, R88, UR13, R93, 0x96, !PT ;  /* 0x0000000d58587c12 */ /* 0x000fe2000f8e965d */
[----:B------:R-:W-:Y:S01]  /*16c20*/  FFMA.FTZ R214, R214, UR4, -R201 ;  /* 0x00000004d6d67c23 */ /* 0x000fe200080108c9 */
[----:B------:R-:W-:Y:S01]  /*16c30*/  PRMT R119, R119, 0x5410, R126 ;  /* 0x0000541077777816 */ /* 0x000fe2000000007e */
[--C-:B------:R-:W-:Y:S01]  /*16c40*/  FFMA.FTZ R204, R204, UR4, -R199.reuse ;  /* 0x00000004cccc7c23 */ /* 0x100fe200080108c7 */
[----:B------:R-:W-:Y:S01]  /*16c50*/  F2FP.BF16.F32.PACK_AB R9, R170, R179 ;  /* 0x000000b3aa09723e */ /* 0x000fe200000010ff */
[----:B------:R-:W-:Y:S01]  /*16c60*/  IMAD.WIDE.U32 R126, R88, -0x326172a9, RZ ;  /* 0xcd9e8d57587e7825 */ /* 0x000fe200078e00ff */
[--C-:B------:R-:W-:Y:S03]  /*16c70*/  HSET2.LE.AND R40, R121, R118.reuse, PT ;  /* 0x0000007679287233 */ /* 0x100fe60003803000 */
[----:B------:R-:W-:Y:S01]  /*16c80*/  MUFU.EX2 R88, R33 ;  /* 0x0000002100587308 */ /* 0x000fe20000000800 */
[----:B------:R-:W-:Y:S01]  /*16c90*/  LOP3.LUT R42, R9, R42, RZ, 0xc0, !PT ;  /* 0x0000002a092a7212 */ /* 0x000fe200078ec0ff */
[----:B-1----:R-:W-:Y:S01]  /*16ca0*/  IMAD.WIDE.U32 R122, R21, -0x326172a9, RZ ;  /* 0xcd9e8d57157a7825 */ /* 0x002fe200078e00ff */
[----:B------:R-:W-:Y:S02]  /*16cb0*/  F2FP.BF16.F32.PACK_AB R9, R181, R17 ;  /* 0x00000011b509723e */ /* 0x000fe400000010ff */
[--C-:B------:R-:W-:Y:S01]  /*16cc0*/  HSET2.LE.AND R48, R119, R118.reuse, PT ;  /* 0x0000007677307233 */ /* 0x100fe20003803000 */
[----:B------:R-:W-:Y:S01]  /*16cd0*/  FFMA.FTZ R202, R202, UR4, -R199 ;  /* 0x00000004caca7c23 */ /* 0x000fe200080108c7 */
[----:B------:R-:W-:Y:S03]  /*16ce0*/  LOP3.LUT R25, R122, UR7, R127, 0x96, !PT ;  /* 0x000000077a197c12 */ /* 0x000fe6000f8e967f */
[----:B------:R-:W-:Y:S01]  /*16cf0*/  MUFU.EX2 R89, R34 ;  /* 0x0000002200597308 */ /* 0x000fe20000000800 */
[----:B--2---:R-:W-:Y:S01]  /*16d00*/  FFMA.FTZ R110, R20, UR4, -R199 ;  /* 0x00000004146e7c23 */ /* 0x004fe200080108c7 */
[----:B------:R-:W-:Y:S01]  /*16d10*/  LOP3.LUT R28, R28, UR9, R123, 0x96, !PT ;  /* 0x000000091c1c7c12 */ /* 0x000fe2000f8e967b */
[----:B------:R-:W-:Y:S01]  /*16d20*/  FFMA.FTZ R122, R58, UR4, -R201 ;  /* 0x000000043a7a7c23 */ /* 0x000fe200080108c9 */
[----:B------:R-:W-:Y:S01]  /*16d30*/  IMAD.WIDE.U32 R24, R25, -0x2daee0ad, RZ ;  /* 0xd2511f5319187825 */ /* 0x000fe200078e00ff */
[----:B------:R-:W-:Y:S02]  /*16d40*/  LOP3.LUT R40, R9, R40, RZ, 0xc0, !PT ;  /* 0x0000002809287212 */ /* 0x000fe400078ec0ff */
[----:B------:R-:W-:Y:S03]  /*16d50*/  F2FP.BF16.F32.PACK_AB R9, R183, R190 ;  /* 0x000000beb709723e */ /* 0x000fe600000010ff */
[----:B------:R-:W-:Y:S01]  /*16d60*/  MUFU.EX2 R166, R166 ;  /* 0x000000a600a67308 */ /* 0x000fe20000000800 */
[----:B------:R-:W-:Y:S01]  /*16d70*/  IMAD.MOV.U32 R20, RZ, RZ, R24 ;  /* 0x000000ffff147224 */ /* 0x000fe200078e0018 */
[----:B------:R-:W-:Y:S01]  /*16d80*/  PRMT R123, R24, 0x7771, RZ ;  /* 0x00007771187b7816 */ /* 0x000fe200000000ff */
[----:B------:R-:W-:Y:S01]  /*16d90*/  IMAD.WIDE.U32 R28, R28, -0x2daee0ad, RZ ;  /* 0xd2511f531c1c7825 */ /* 0x000fe200078e00ff */
[----:B------:R-:W-:Y:S02]  /*16da0*/  LOP3.LUT R48, R9, R48, RZ, 0xc0, !PT ;  /* 0x0000003009307212 */ /* 0x000fe400078ec0ff */
[----:B------:R-:W-:Y:S01]  /*16db0*/  LOP3.LUT R20, R20, 0xff, RZ, 0xc0, !PT ;  /* 0x000000ff14147812 */ /* 0x000fe200078ec0ff */
[----:B------:R-:W-:Y:S03]  /*16dc0*/  FFMA.FTZ R194, R194, UR4, -R199 ;  /* 0x00000004c2c27c23 */ /* 0x000fe600080108c7 */
[----:B------:R-:W-:Y:S01]  /*16dd0*/  MUFU.EX2 R113, R113 ;  /* 0x0000007100717308 */ /* 0x000fe20000000800 */
[----:B------:R-:W-:Y:S01]  /*16de0*/  LOP3.LUT R92, R92, UR12, R29, 0x96, !PT ;  /* 0x0000000c5c5c7c12 */ /* 0x000fe2000f8e961d */
[----:B------:R-:W-:Y:S01]  /*16df0*/  FFMA.FTZ R200, R200, UR4, -R201 ;  /* 0x00000004c8c87c23 */ /* 0x000fe200080108c9 */
[----:B------:R-:W-:Y:S01]  /*16e00*/  PRMT R123, R20, 0x5410, R123 ;  /* 0x00005410147b7816 */ /* 0x000fe2000000007b */
[--C-:B------:R-:W-:Y:S01]  /*16e10*/  FFMA.FTZ R197, R197, UR4, -R201.reuse ;  /* 0x00000004c5c57c23 */ /* 0x100fe200080108c9 */
[----:B------:R-:W2:Y:S01]  /*16e20*/  LDL.LU R20, [R1+0x24] ;  /* 0x0000240001147983 */ /* 0x000ea20000300800 */
[----:B------:R-:W-:Y:S01]  /*16e30*/  IMAD.WIDE.U32 R92, R92, -0x326172a9, RZ ;  /* 0xcd9e8d575c5c7825 */ /* 0x000fe200078e00ff */
[----:B------:R-:W-:Y:S03]  /*16e40*/  F2FP.BF16.F32.PACK_AB R9, R174, R175 ;  /* 0x000000afae09723e */ /* 0x000fe600000010ff */
[----:B------:R-:W-:Y:S01]  /*16e50*/  MUFU.EX2 R120, R120 ;  /* 0x0000007800787308 */ /* 0x000fe20000000800 */
[----:B------:R-:W4:Y:S01]  /*16e60*/  LDL.LU R22, [R1+0x20] ;  /* 0x0000200001167983 */ /* 0x000f220000300800 */
[----:B------:R-:W-:Y:S01]  /*16e70*/  IMAD.MOV.U32 R6, RZ, RZ, R92 ;  /* 0x000000ffff067224 */ /* 0x000fe200078e005c */
[----:B------:R-:W-:Y:S01]  /*16e80*/  PRMT R119, R92, 0x7771, RZ ;  /* 0x000077715c777816 */ /* 0x000fe200000000ff */
[----:B------:R-:W-:Y:S01]  /*16e90*/  FFMA.FTZ R198, R198, UR4, -R201 ;  /* 0x00000004c6c67c23 */ /* 0x000fe200080108c9 */
[----:B------:R-:W-:Y:S02]  /*16ea0*/  LOP3.LUT R50, R9, R50, RZ, 0xc0, !PT ;  /* 0x0000003209327212 */ /* 0x000fe400078ec0ff */
[----:B------:R-:W-:Y:S03]  /*16eb0*/  LOP3.LUT R6, R6, 0xff, RZ, 0xc0, !PT ;  /* 0x000000ff06067812 */ /* 0x000fe600078ec0ff */
[----:B------:R-:W-:Y:S01]  /*16ec0*/  MUFU.EX2 R105, R105 ;  /* 0x0000006900697308 */ /* 0x000fe20000000800 */
[----:B------:R-:W-:Y:S01]  /*16ed0*/  LOP3.LUT R9, R126, UR6, R93, 0x96, !PT ;  /* 0x000000067e097c12 */ /* 0x000fe2000f8e965d */
[----:B------:R-:W-:Y:S01]  /*16ee0*/  FFMA.FTZ R93, R26, UR4, -R201 ;  /* 0x000000041a5d7c23 */ /* 0x000fe200080108c9 */
[----:B------:R-:W-:Y:S01]  /*16ef0*/  PRMT R119, R6, 0x5410, R119 ;  /* 0x0000541006777816 */ /* 0x000fe20000000077 */
[----:B------:R-:W-:Y:S01]  /*16f00*/  FFMA.FTZ R126, R66, UR4, -R201 ;  /* 0x00000004427e7c23 */ /* 0x000fe200080108c9 */
[C---:B------:R-:W-:Y:S02]  /*16f10*/  LOP3.LUT R215, R9.reuse, 0xffff, RZ, 0xc0, !PT ;  /* 0x0000ffff09d77812 */ /* 0x040fe400078ec0ff */
[----:B------:R-:W-:Y:S03]  /*16f20*/  PRMT R13, R92, 0x7772, RZ ;  /* 0x000077725c0d7816 */ /* 0x000fe600000000ff */
[----:B------:R1:W1:Y:S01]  /*16f30*/  MUFU.EX2 R6, R5 ;  /* 0x0000000500067308 */ /* 0x0002620000000800 */
[C---:B------:R-:W-:Y:S02]  /*16f40*/  PRMT R125, R24.reuse, 0x7773, RZ ;  /* 0x00007773187d7816 */ /* 0x040fe400000000ff */
[----:B------:R-:W-:Y:S02]  /*16f50*/  PRMT R8, R24, 0x7772, RZ ;  /* 0x0000777218087816 */ /* 0x000fe400000000ff */
[----:B------:R-:W-:Y:S02]  /*16f60*/  FSEL R7, R36, RZ, P3 ;  /* 0x000000ff24077208 */ /* 0x000fe40001800000 */
[----:B------:R-:W-:Y:S03]  /*16f70*/  PRMT R125, R8, 0x5410, R125 ;  /* 0x00005410087d7816 */ /* 0x000fe6000000007d */
[----:B------:R-:W-:Y:S01]  /*16f80*/  MUFU.EX2 R94, R94 ;  /* 0x0000005e005e7308 */ /* 0x000fe20000000800 */
[----:B------:R-:W-:Y:S01]  /*16f90*/  LOP3.LUT R8, R9, 0xff, RZ, 0xc0, !PT ;  /* 0x000000ff09087812 */ /* 0x000fe200078ec0ff */
[----:B------:R-:W-:Y:S01]  /*16fa0*/  FADD.FTZ R7, -R7, R164 ;  /* 0x000000a407077221 */ /* 0x000fe20000010100 */
[----:B------:R-:W-:Y:S01]  /*16fb0*/  SHF.R.U32.HI R215, RZ, 0x8, R215 ;  /* 0x00000008ffd77819 */ /* 0x000fe200000116d7 */
[----:B------:R-:W-:Y:S01]  /*16fc0*/  FFMA.FTZ R164, R90, UR4, -R199 ;  /* 0x000000045aa47c23 */ /* 0x000fe200080108c7 */
[----:B------:R-:W-:Y:S01]  /*16fd0*/  SHF.R.U32.HI R121, RZ, 0x18, R9 ;  /* 0x00000018ff797819 */ /* 0x000fe20000011609 */
[----:B------:R-:W-:Y:S01]  /*16fe0*/  FFMA.FTZ R90, R12, UR4, -R201 ;  /* 0x000000040c5a7c23 */ /* 0x000fe200080108c9 */
[----:B------:R-:W-:Y:S03]  /*16ff0*/  PRMT R215, R8, 0x5410, R215 ;  /* 0x0000541008d77816 */ /* 0x000fe600000000d7 */
[----:B------:R-:W-:Y:S01]  /*17000*/  MUFU.EX2 R108, R108 ;  /* 0x0000006c006c7308 */ /* 0x000fe20000000800 */
[----:B-1----:R-:W-:Y:S01]  /*17010*/  PRMT R5, R9, 0x7632, R5 ;  /* 0x0000763209057816 */ /* 0x002fe20000000005 */
[----:B------:R-:W-:Y:S01]  /*17020*/  FMUL.FTZ R9, R6, R141 ;  /* 0x0000008d06097220 */ /* 0x000fe20000410000 */
[----:B------:R-:W-:Y:S01]  /*17030*/  PRMT R62, R92, 0x7773, RZ ;  /* 0x000077735c3e7816 */ /* 0x000fe200000000ff */
[----:B------:R-:W-:Y:S01]  /*17040*/  FMUL.FTZ R12, R6, R136 ;  /* 0x00000088060c7220 */ /* 0x000fe20000410000 */
[----:B------:R-:W-:Y:S01]  /*17050*/  LOP3.LUT R8, R5, 0xff, RZ, 0xc0, !PT ;  /* 0x000000ff05087812 */ /* 0x000fe200078ec0ff */
[----:B------:R-:W-:Y:S01]  /*17060*/  FMUL.FTZ R5, R7, UR4 ;  /* 0x0000000407057c20 */ /* 0x000fe20008410000 */
[----:B------:R-:W-:Y:S03]  /*17070*/  PRMT R62, R13, 0x5410, R62 ;  /* 0x000054100d3e7816 */ /* 0x000fe6000000003e */
[----:B------:R-:W-:Y:S01]  /*17080*/  MUFU.EX2 R164, R164 ;  /* 0x000000a400a47308 */ /* 0x000fe20000000800 */
[----:B------:R-:W-:Y:S01]  /*17090*/  LOP3.LUT R18, R28, UR11, R25, 0x96, !PT ;  /* 0x0000000b1c127c12 */ /* 0x000fe2000f8e9619 */
[----:B------:R-:W-:Y:S01]  /*170a0*/  FMUL.FTZ R7, R4, UR4 ;  /* 0x0000000404077c20 */ /* 0x000fe20008410000 */
[----:B------:R-:W-:Y:S01]  /*170b0*/  PRMT R121, R8, 0x5410, R121 ;  /* 0x0000541008797816 */ /* 0x000fe20000000079 */
[C---:B------:R-:W-:Y:S01]  /*170c0*/  FMUL.FTZ R8, R6.reuse, R140 ;  /* 0x0000008c06087220 */ /* 0x040fe20000410000 */
[C---:B------:R-:W-:Y:S01]  /*170d0*/  FMUL.FTZ R13, R6.reuse, R137 ;  /* 0x00000089060d7220 */ /* 0x040fe20000410000 */
[C---:B------:R-:W-:Y:S01]  /*170e0*/  FMUL.FTZ R28, R6.reuse, R144 ;  /* 0x00000090061c7220 */ /* 0x040fe20000410000 */
[C---:B------:R-:W-:Y:S03]  /*170f0*/  FMUL.FTZ R29, R6.reuse, R145 ;  /* 0x00000091061d7220 */ /* 0x040fe60000410000 */
[----:B------:R-:W1:Y:S01]  /*17100*/  MUFU.EX2 R11, R7 ;  /* 0x00000007000b7308 */ /* 0x000e620000000800 */
[C---:B------:R-:W-:Y:S01]  /*17110*/  FMUL.FTZ R24, R6.reuse, R148 ;  /* 0x0000009406187220 */ /* 0x040fe20000410000 */
[----:B------:R-:W-:Y:S01]  /*17120*/  FMUL.FTZ R25, R6, R149 ;  /* 0x0000009506197220 */ /* 0x000fe20000410000 */
[----:B------:R-:W-:Y:S01]  /*17130*/  FFMA.FTZ R92, R16, UR4, -R199 ;  /* 0x00000004105c7c23 */ /* 0x000fe200080108c7 */
[C---:B------:R-:W-:Y:S02]  /*17140*/  LOP3.LUT R16, R18.reuse, 0xffff, RZ, 0xc0, !PT ;  /* 0x0000ffff12107812 */ /* 0x040fe400078ec0ff */
[C---:B------:R-:W-:Y:S04]  /*17150*/  PRMT R4, R18.reuse, 0x7632, R4 ;  /* 0x0000763212047816 */ /* 0x040fe80000000004 */
[----:B------:R-:W-:Y:S01]  /*17160*/  MUFU.EX2 R102, R102 ;  /* 0x0000006600667308 */ /* 0x000fe20000000800 */
[----:B------:R-:W-:Y:S02]  /*17170*/  LOP3.LUT R129, R18, 0xff, RZ, 0xc0, !PT ;  /* 0x000000ff12817812 */ /* 0x000fe400078ec0ff */
[----:B------:R-:W-:Y:S02]  /*17180*/  SHF.R.U32.HI R16, RZ, 0x8, R16 ;  /* 0x00000008ff107819 */ /* 0x000fe40000011610 */
[----:B------:R-:W-:Y:S02]  /*17190*/  SHF.R.U32.HI R127, RZ, 0x18, R18 ;  /* 0x00000018ff7f7819 */ /* 0x000fe40000011612 */
[----:B------:R-:W-:Y:S03]  /*171a0*/  LOP3.LUT R4, R4, 0xff, RZ, 0xc0, !PT ;  /* 0x000000ff04047812 */ /* 0x000fe600078ec0ff */
[----:B------:R-:W-:Y:S01]  /*171b0*/  MUFU.EX2 R112, R112 ;  /* 0x0000007000707308 */ /* 0x000fe20000000800 */
[----:B------:R-:W-:Y:S01]  /*171c0*/  PRMT R129, R129, 0x5410, R16 ;  /* 0x0000541081817816 */ /* 0x000fe20000000010 */
[C---:B-1----:R-:W-:Y:S01]  /*171d0*/  FMUL.FTZ R7, R11.reuse, R135 ;  /* 0x000000870b077220 */ /* 0x042fe20000410000 */
[----:B------:R-:W-:Y:S01]  /*171e0*/  PRMT R127, R4, 0x5410, R127 ;  /* 0x00005410047f7816 */ /* 0x000fe2000000007f */
[C---:B------:R-:W-:Y:S01]  /*171f0*/  FMUL.FTZ R18, R11.reuse, R154 ;  /* 0x0000009a0b127220 */ /* 0x040fe20000410000 */
[C---:B------:R-:W-:Y:S01]  /*17200*/  FMUL.FTZ R23, R11.reuse, R159 ;  /* 0x0000009f0b177220 */ /* 0x040fe20000410000 */
[C---:B------:R-:W-:Y:S01]  /*17210*/  FMUL.FTZ R34, R11.reuse, R162 ;  /* 0x000000a20b227220 */ /* 0x040fe20000410000 */
[----:B------:R-:W-:Y:S03]  /*17220*/  FMUL.FTZ R35, R11, R163 ;  /* 0x000000a30b237220 */ /* 0x000fe60000410000 */
[----:B------:R-:W-:Y:S01]  /*17230*/  MUFU.EX2 R115, R115 ;  /* 0x0000007300737308 */ /* 0x000fe20000000800 */
[--C-:B------:R-:W-:Y:S01]  /*17240*/  HSET2.LE.AND R52, R15, R118.reuse, PT ;  /* 0x000000760f347233 */ /* 0x100fe20003803000 */
[----:B------:R-:W-:Y:S01]  /*17250*/  IMAD.MOV.U32 R159, RZ, RZ, R219 ;  /* 0x000000ffff9f7224 */ /* 0x000fe200078e00db */
[--C-:B------:R-:W-:Y:S01]  /*17260*/  HSET2.LE.AND R54, R55, R118.reuse, PT ;  /* 0x0000007637367233 */ /* 0x100fe20003803000 */
[----:B------:R-:W-:Y:S01]  /*17270*/  IMAD.MOV.U32 R162, RZ, RZ, R128 ;  /* 0x000000ffffa27224 */ /* 0x000fe200078e0080 */
[--C-:B------:R-:W-:Y:S01]  /*17280*/  HSET2.LE.AND R56, R63, R118.reuse, PT ;  /* 0x000000763f387233 */ /* 0x100fe20003803000 */
[----:B------:R-:W-:Y:S01]  /*17290*/  FFMA.FTZ R128, R72, UR4, -R199 ;  /* 0x0000000448807c23 */ /* 0x000fe200080108c7 */
[--C-:B------:R-:W-:Y:S03]  /*172a0*/  HSET2.LE.AND R53, R53, R118.reuse, PT ;  /* 0x0000007635357233 */ /* 0x100fe60003803000 */
[----:B------:R-:W1:Y:S01]  /*172b0*/  MUFU.EX2 R104, R104 ;  /* 0x0000006800687308 */ /* 0x000e620000000800 */
[--C-:B------:R-:W-:Y:S02]  /*172c0*/  HSET2.LE.AND R57, R57, R118.reuse, PT ;  /* 0x0000007639397233 */ /* 0x100fe40003803000 */
[----:B------:R-:W-:Y:S02]  /*172d0*/  F2FP.BF16.F32.PACK_AB R26, R131, R166 ;  /* 0x000000a6831a723e */ /* 0x000fe400000010ff */
[--C-:B------:R-:W-:Y:S02]  /*172e0*/  HSET2.LE.AND R58, R59, R118.reuse, PT ;  /* 0x000000763b3a7233 */ /* 0x100fe40003803000 */
[----:B------:R-:W-:Y:S03]  /*172f0*/  LOP3.LUT R53, R26, R53, RZ, 0xc0, !PT ;  /* 0x000000351a357212 */ /* 0x000fe600078ec0ff */
[----:B------:R-:W-:Y:S01]  /*17300*/  MUFU.EX2 R109, R109 ;  /* 0x0000006d006d7308 */ /* 0x000fe20000000800 */
[----:B------:R-:W-:Y:S02]  /*17310*/  F2FP.BF16.F32.PACK_AB R26, R89, R94 ;  /* 0x0000005e591a723e */ /* 0x000fe400000010ff */
[----:B------:R-:W-:Y:S02]  /*17320*/  F2FP.BF16.F32.PACK_AB R15, R97, R108 ;  /* 0x0000006c610f723e */ /* 0x000fe400000010ff */
[--C-:B------:R-:W-:Y:S02]  /*17330*/  HSET2.LE.AND R65, R65, R118.reuse, PT ;  /* 0x0000007641417233 */ /* 0x100fe40003803000 */
[----:B------:R-:W-:Y:S03]  /*17340*/  LOP3.LUT R54, R15, R54, RZ, 0xc0, !PT ;  /* 0x000000360f367212 */ /* 0x000fe600078ec0ff */
[----:B------:R-:W-:Y:S01]  /*17350*/  MUFU.EX2 R100, R100 ;  /* 0x0000006400647308 */ /* 0x000fe20000000800 */
[----:B-1----:R-:W-:Y:S02]  /*17360*/  F2FP.BF16.F32.PACK_AB R15, R104, R115 ;  /* 0x00000073680f723e */ /* 0x002fe400000010ff */
[--C-:B------:R-:W-:Y:S02]  /*17370*/  HSET2.LE.AND R66, R67, R118.reuse, PT ;  /* 0x0000007643427233 */ /* 0x100fe40003803000 */
[----:B------:R-:W-:Y:S02]  /*17380*/  LOP3.LUT R58, R15, R58, RZ, 0xc0, !PT ;  /* 0x0000003a0f3a7212 */ /* 0x000fe400078ec0ff */
[--C-:B------:R-:W-:Y:S03]  /*17390*/  HSET2.LE.AND R72, R83, R118.reuse, PT ;  /* 0x0000007653487233 */ /* 0x100fe60003803000 */
[----:B------:R-:W-:Y:S01]  /*173a0*/  MUFU.EX2 R110, R110 ;  /* 0x0000006e006e7308 */ /* 0x000fe20000000800 */
[--C-:B------:R-:W-:Y:S02]  /*173b0*/  HSET2.LE.AND R73, R73, R118.reuse, PT ;  /* 0x0000007649497233 */ /* 0x100fe40003803000 */
[----:B------:R-:W-:Y:S02]  /*173c0*/  LOP3.LUT R61, R61, 0xff00ff, RZ, 0xc0, !PT ;  /* 0x00ff00ff3d3d7812 */ /* 0x000fe400078ec0ff */
[----:B------:R-:W-:Y:S02]  /*173d0*/  LOP3.LUT R63, R62, 0xff00ff, RZ, 0xc0, !PT ;  /* 0x00ff00ff3e3f7812 */ /* 0x000fe400078ec0ff */
[--C-:B------:R-:W-:Y:S03]  /*173e0*/  HSET2.LE.AND R62, R119, R118.reuse, PT ;  /* 0x00000076773e7233 */ /* 0x100fe60003803000 */
[----:B------:R-:W-:Y:S01]  /*173f0*/  MUFU.EX2 R99, R99 ;  /* 0x0000006300637308 */ /* 0x000fe20000000800 */
[--C-:B------:R-:W-:Y:S01]  /*17400*/  HSET2.LE.AND R59, R61, R118.reuse, PT ;  /* 0x000000763d3b7233 */ /* 0x100fe20003803000 */
[----:B------:R-:W-:Y:S01]  /*17410*/  FFMA.FTZ R119, R124, UR4, -R201 ;  /* 0x000000047c777c23 */ /* 0x000fe200080108c9 */
[--C-:B------:R-:W-:Y:S01]  /*17420*/  HSET2.LE.AND R63, R63, R118.reuse, PT ;  /* 0x000000763f3f7233 */ /* 0x100fe20003803000 */
[----:B------:R-:W-:Y:S01]  /*17430*/  FFMA.FTZ R124, R60, UR4, -R199 ;  /* 0x000000043c7c7c23 */ /* 0x000fe200080108c7 */
[--C-:B------:R-:W-:Y:S01]  /*17440*/  HSET2.LE.AND R60, R215, R118.reuse, PT ;  /* 0x00000076d73c7233 */ /* 0x100fe20003803000 */
[----:B---3--:R-:W-:Y:S01]  /*17450*/  FFMA.FTZ R190, R6, R229, R190 ;  /* 0x000000e506be7223 */ /* 0x008fe200000100be */
[----:B------:R-:W-:Y:S03]  /*17460*/  IMAD.MOV.U32 R215, RZ, RZ, R159 ;  /* 0x000000ffffd77224 */ /* 0x000fe600078e009f */
[----:B------:R-:W1:Y:S01]  /*17470*/  MUFU.EX2 R6, R5 ;  /* 0x0000000500067308 */ /* 0x000e620000000800 */
[----:B------:R-:W-:Y:S01]  /*17480*/  LOP3.LUT R63, R26, R63, RZ, 0xc0, !PT ;  /* 0x0000003f1a3f7212 */ /* 0x000fe200078ec0ff */
[----:B------:R-:W-:Y:S01]  /*17490*/  FFMA.FTZ R26, R70, UR4, -R201 ;  /* 0x00000004461a7c23 */ /* 0x000fe200080108c9 */
[--C-:B------:R-:W-:Y:S01]  /*174a0*/  HSET2.LE.AND R61, R121, R118.reuse, PT ;  /* 0x00000076793d7233 */ /* 0x100fe20003803000 */
[--C-:B------:R-:W-:Y:S01]  /*174b0*/  FFMA.FTZ R121, R64, UR4, -R199.reuse ;  /* 0x0000000440797c23 */ /* 0x100fe200080108c7 */
[--C-:B------:R-:W-:Y:S01]  /*174c0*/  HSET2.LE.AND R64, R71, R118.reuse, PT ;  /* 0x0000007647407233 */ /* 0x100fe20003803000 */
[----:B------:R-:W-:Y:S01]  /*174d0*/  FADD.FTZ R190, R183, R190 ;  /* 0x000000beb7be7221 */ /* 0x000fe20000010000 */
[--C-:B------:R-:W-:Y:S03]  /*174e0*/  HSET2.LE.AND R70, R123, R118.reuse, PT ;  /* 0x000000767b467233 */ /* 0x100fe60003803000 */
[----:B------:R-:W-:Y:S01]  /*174f0*/  MUFU.EX2 R93, R93 ;  /* 0x0000005d005d7308 */ /* 0x000fe20000000800 */
[----:B------:R-:W-:Y:S01]  /*17500*/  LOP3.LUT R71, R125, 0xff00ff, RZ, 0xc0, !PT ;  /* 0x00ff00ff7d477812 */ /* 0x000fe200078ec0ff */
[----:B------:R-:W-:Y:S01]  /*17510*/  FFMA.FTZ R125, R68, UR4, -R199 ;  /* 0x00000004447d7c23 */ /* 0x000fe200080108c7 */
[--C-:B------:R-:W-:Y:S01]  /*17520*/  HSET2.LE.AND R68, R129, R118.reuse, PT ;  /* 0x0000007681447233 */ /* 0x100fe20003803000 */
[----:B------:R-:W-:Y:S01]  /*17530*/  FFMA.FTZ R129, R80, UR4, -R201 ;  /* 0x0000000450817c23 */ /* 0x000fe200080108c9 */
[----:B------:R-:W-:Y:S01]  /*17540*/  LOP3.LUT R69, R69, 0xff00ff, RZ, 0xc0, !PT ;  /* 0x00ff00ff45457812 */ /* 0x000fe200078ec0ff */
[----:B------:R-:W-:Y:S01]  /*17550*/  FADD.FTZ R175, R175, R190 ;  /* 0x000000beafaf7221 */ /* 0x000fe20000010000 */
[--C-:B------:R-:W-:Y:S03]  /*17560*/  HSET2.LE.AND R71, R71, R118.reuse, PT ;  /* 0x0000007647477233 */ /* 0x100fe60003803000 */
[----:B------:R-:W3:Y:S01]  /*17570*/  MUFU.EX2 R90, R90 ;  /* 0x0000005a005a7308 */ /* 0x000ee20000000800 */
[C---:B-1----:R-:W-:Y:S01]  /*17580*/  FMUL.FTZ R5, R6.reuse, R133 ;  /* 0x0000008506057220 */ /* 0x042fe20000410000 */
[C---:B------:R-:W-:Y:S01]  /*17590*/  FMUL.FTZ R4, R6.reuse, R132 ;  /* 0x0000008406047220 */ /* 0x040fe20000410000 */
[C---:B------:R-:W-:Y:S01]  /*175a0*/  FMUL.FTZ R16, R6.reuse, R152 ;  /* 0x0000009806107220 */ /* 0x040fe20000410000 */
[C---:B------:R-:W-:Y:S01]  /*175b0*/  FMUL.FTZ R21, R6.reuse, R157 ;  /* 0x0000009d06157220 */ /* 0x040fe20000410000 */
[C---:B------:R-:W-:Y:S01]  /*175c0*/  FMUL.FTZ R32, R6.reuse, R160 ;  /* 0x000000a006207220 */ /* 0x040fe20000410000 */
[----:B------:R-:W-:Y:S01]  /*175d0*/  FMUL.FTZ R33, R6, R161 ;  /* 0x000000a106217220 */ /* 0x000fe20000410000 */
[----:B------:R-:W-:Y:S03]  /*175e0*/  LOP3.LUT R133, R19, 0xff00ff, RZ, 0xc0, !PT ;  /* 0x00ff00ff13857812 */ /* 0x000fe600078ec0ff */
[----:B------:R-:W-:Y:S01]  /*175f0*/  MUFU.EX2 R95, R95 ;  /* 0x0000005f005f7308 */ /* 0x000fe20000000800 */
[--C-:B------:R-:W-:Y:S01]  /*17600*/  HSET2.LE.AND R67, R69, R118.reuse, PT ;  /* 0x0000007645437233 */ /* 0x100fe20003803000 */
[----:B------:R-:W-:Y:S01]  /*17610*/  FMUL.FTZ R19, R11, R155 ;  /* 0x0000009b0b137220 */ /* 0x000fe20000410000 */
[----:B------:R-:W-:Y:S01]  /*17620*/  LOP3.LUT R83, R74, 0xff00ff, RZ, 0xc0, !PT ;  /* 0x00ff00ff4a537812 */ /* 0x000fe200078ec0ff */
[----:B------:R-:W-:Y:S01]  /*17630*/  IMAD.MOV.U32 R157, RZ, RZ, R225 ;  /* 0x000000ffff9d7224 */ /* 0x000fe200078e00e1 */
[--C-:B------:R-:W-:Y:S01]  /*17640*/  HSET2.LE.AND R55, R133, R118.reuse, PT ;  /* 0x0000007685377233 */ /* 0x100fe20003803000 */
[----:B------:R-:W-:Y:S01]  /*17650*/  IMAD.MOV.U32 R160, RZ, RZ, R223 ;  /* 0x000000ffffa07224 */ /* 0x000fe200078e00df */
[--C-:B------:R-:W-:Y:S03]  /*17660*/  HSET2.LE.AND R74, R75, R118.reuse, PT ;  /* 0x000000764b4a7233 */ /* 0x100fe60003803000 */
[----:B------:R-:W-:Y:S01]  /*17670*/  MUFU.EX2 R92, R92 ;  /* 0x0000005c005c7308 */ /* 0x000fe20000000800 */
[----:B---3--:R-:W-:Y:S01]  /*17680*/  F2FP.BF16.F32.PACK_AB R15, R90, R93 ;  /* 0x0000005d5a0f723e */ /* 0x008fe200000010ff */
[----:B------:R-:W-:Y:S01]  /*17690*/  IMAD.MOV.U32 R161, RZ, RZ, R220 ;  /* 0x000000ffffa17224 */ /* 0x000fe200078e00dc */
[--C-:B------:R-:W-:Y:S01]  /*176a0*/  HSET2.LE.AND R75, R83, R118.reuse, PT ;  /* 0x00000076534b7233 */ /* 0x100fe20003803000 */
[----:B------:R-:W-:Y:S01]  /*176b0*/  FADD.FTZ R174, R174, R175 ;  /* 0x000000afaeae7221 */ /* 0x000fe20000010000 */
[----:B------:R-:W-:Y:S01]  /*176c0*/  LOP3.LUT R66, R15, R66, RZ, 0xc0, !PT ;  /* 0x000000420f427212 */ /* 0x000fe200078ec0ff */
[----:B------:R-:W-:Y:S01]  /*176d0*/  VIADD R15, R27, 0x2 ;  /* 0x000000021b0f7836 */ /* 0x000fe20000000000 */
[--C-:B------:R-:W-:Y:S03]  /*176e0*/  HSET2.LE.AND R69, R127, R118.reuse, PT ;  /* 0x000000767f457233 */ /* 0x100fe60003803000 */
[----:B------:R-:W-:Y:S01]  /*176f0*/  MUFU.EX2 R106, R106 ;  /* 0x0000006a006a7308 */ /* 0x000fe20000000800 */
[----:B------:R-:W-:Y:S09]  /*17700*/  LOP3.LUT R15, R157, UR21, R15, 0x96, !PT ;  /* 0x000000159d0f7c12 */ /* 0x000ff2000f8e960f */
[----:B------:R-:W-:Y:S01]  /*17710*/  MUFU.EX2 R96, R96 ;  /* 0x0000006000607308 */ /* 0x000fe20000000800 */
[----:B------:R-:W-:Y:S05]  /*17720*/  IMAD.WIDE.U32 R132, R15, -0x326172a9, RZ ;  /* 0xcd9e8d570f847825 */ /* 0x000fea00078e00ff */
[----:B------:R-:W-:Y:S04]  /*17730*/  LOP3.LUT R135, R133, R246, RZ, 0x3c, !PT ;  /* 0x000000f685877212 */ /* 0x000fe800078e3cff */
[----:B------:R-:W-:Y:S10]  /*17740*/  MUFU.EX2 R122, R122 ;  /* 0x0000007a007a7308 */ /* 0x000ff40000000800 */
        /* <DEDUP_REMOVED lines=9> */
[----:B------:R-:W-:Y:S10]  /*177e0*/  MUFU.EX2 R184, R184 ;  /* 0x000000b800b87308 */ /* 0x000ff40000000800 */
[----:B------:R-:W-:Y:S01]  /*177f0*/  MUFU.EX2 R177, R177 ;  /* 0x000000b100b17308 */ /* 0x000fe20000000800 */
[----:B-1----:R-:W-:Y:S04]  /*17800*/  F2FP.BF16.F32.PACK_AB R26, R117, R116 ;  /* 0x00000074751a723e */ /* 0x002fe800000010ff */
[----:B------:R-:W-:Y:S02]  /*17810*/  LOP3.LUT R69, R26, R69, RZ, 0xc0, !PT ;  /* 0x000000451a457212 */ /* 0x000fe400078ec0ff */
[----:B------:R-:W-:Y:S03]  /*17820*/  LOP3.LUT R26, R132, R245, RZ, 0x3c, !PT ;  /* 0x000000f5841a7212 */ /* 0x000fe600078e3cff */
[----:B------:R-:W-:Y:S10]  /*17830*/  MUFU.EX2 R129, R129 ;  /* 0x0000008100817308 */ /* 0x000ff40000000800 */
[----:B------:R-:W-:Y:S10]  /*17840*/  MUFU.EX2 R187, R187 ;  /* 0x000000bb00bb7308 */ /* 0x000ff40000000800 */
[----:B------:R-:W-:Y:S10]  /*17850*/  MUFU.EX2 R185, R185 ;  /* 0x000000b900b97308 */ /* 0x000ff40000000800 */
[----:B------:R-:W-:Y:S01]  /*17860*/  MUFU.EX2 R186, R186 ;  /* 0x000000ba00ba7308 */ /* 0x000fe20000000800 */
[C---:B--2---:R-:W-:Y:S01]  /*17870*/  FFMA.FTZ R144, R6.reuse, R20, R17 ;  /* 0x0000001406907223 */ /* 0x044fe20000010011 */
[C---:B------:R-:W-:Y:S01]  /*17880*/  FMUL.FTZ R17, R6.reuse, R153 ;  /* 0x0000009906117220 */ /* 0x040fe20000410000 */
[----:B------:R-:W-:Y:S01]  /*17890*/  FMUL.FTZ R20, R6, R156 ;  /* 0x0000009c06147220 */ /* 0x000fe20000410000 */
[C---:B------:R-:W-:Y:S01]  /*178a0*/  FMUL.FTZ R6, R11.reuse, R134 ;  /* 0x000000860b067220 */ /* 0x040fe20000410000 */
[C---:B----4-:R-:W-:Y:S01]  /*178b0*/  FFMA.FTZ R145, R11.reuse, R22, R14 ;  /* 0x000000160b917223 */ /* 0x050fe2000001000e */
[----:B------:R-:W-:Y:S01]  /*178c0*/  F2FP.BF16.F32.PACK_AB R14, R98, R107 ;  /* 0x0000006b620e723e */ /* 0x000fe200000010ff */
[----:B------:R-:W-:Y:S01]  /*178d0*/  FMUL.FTZ R22, R11, R158 ;  /* 0x0000009e0b167220 */ /* 0x000fe20000410000 */
[----:B------:R-:W-:Y:S01]  /*178e0*/  F2FP.BF16.F32.PACK_AB R11, R167, R168 ;  /* 0x000000a8a70b723e */ /* 0x000fe200000010ff */
[----:B------:R-:W-:Y:S01]  /*178f0*/  IMAD.MOV.U32 R156, RZ, RZ, R224 ;  /* 0x000000ffff9c7224 */ /* 0x000fe200078e00e0 */
        /* <DEDUP_REMOVED lines=8> */
[----:B------:R-:W-:Y:S01]  /*17980*/  LOP3.LUT R56, R11, R56, RZ, 0xc0, !PT ;  /* 0x000000380b387212 */ /* 0x000fe200078ec0ff */
[----:B------:R1:W-:Y:S01]  /*17990*/  MUFU.EX2 R158, R44 ;  /* 0x0000002c009e7308 */ /* 0x0003e20000000800 */
[----:B------:R-:W-:Y:S01]  /*179a0*/  F2FP.BF16.F32.PACK_AB R11, R91, R86 ;  /* 0x000000565b0b723e */ /* 0x000fe200000010ff */
[----:B------:R-:W-:Y:S01]  /*179b0*/  FFMA.FTZ R134, R130, UR4, -R199 ;  /* 0x0000000482867c23 */ /* 0x000fe200080108c7 */
[----:B------:R-:W-:Y:S01]  /*179c0*/  LOP3.LUT R57, R14, R57, RZ, 0xc0, !PT ;  /* 0x000000390e397212 */ /* 0x000fe200078ec0ff */
[----:B------:R-:W-:Y:S01]  /*179d0*/  FFMA.FTZ R130, R82, UR4, -R201 ;  /* 0x0000000452827c23 */ /* 0x000fe200080108c9 */
[----:B------:R-:W-:Y:S01]  /*179e0*/  F2FP.BF16.F32.PACK_AB R14, R105, R120 ;  /* 0x00000078690e723e */ /* 0x000fe200000010ff */
[----:B------:R-:W-:Y:S01]  /*179f0*/  FADD.FTZ R165, R165, R174 ;  /* 0x000000aea5a57221 */ /* 0x000fe20000010000 */
[----:B------:R-:W-:Y:S03]  /*17a00*/  LOP3.LUT R62, R11, R62, RZ, 0xc0, !PT ;  /* 0x0000003e0b3e7212 */ /* 0x000fe600078ec0ff */
[----:B------:R-:W-:Y:S01]  /*17a10*/  MUFU.EX2 R134, R134 ;  /* 0x0000008600867308 */ /* 0x000fe20000000800 */
[----:B------:R-:W-:Y:S01]  /*17a20*/  F2FP.BF16.F32.PACK_AB R11, R102, R111 ;  /* 0x0000006f660b723e */ /* 0x000fe200000010ff */
[----:B------:R-:W-:Y:S01]  /*17a30*/  FADD.FTZ R114, R114, R165 ;  /* 0x000000a572727221 */ /* 0x000fe20000010000 */
[----:B------:R-:W-:Y:S01]  /*17a40*/  LOP3.LUT R59, R14, R59, RZ, 0xc0, !PT ;  /* 0x0000003b0e3b7212 */ /* 0x000fe200078ec0ff */
[----:B------:R-:W-:Y:S01]  /*17a50*/  FADD.FTZ R179, R170, R179 ;  /* 0x000000b3aab37221 */ /* 0x000fe20000010000 */
[----:B------:R-:W-:Y:S01]  /*17a60*/  F2FP.BF16.F32.PACK_AB R14, R101, R112 ;  /* 0x00000070650e723e */ /* 0x000fe200000010ff */
[----:B------:R-:W-:Y:S01]  /*17a70*/  FADD.FTZ R115, R115, R114 ;  /* 0x0000007273737221 */ /* 0x000fe20000010000 */
[----:B------:R-:W-:Y:S03]  /*17a80*/  LOP3.LUT R60, R11, R60, RZ, 0xc0, !PT ;  /* 0x0000003c0b3c7212 */ /* 0x000fe600078ec0ff */
[----:B------:R-:W-:Y:S01]  /*17a90*/  MUFU.EX2 R130, R130 ;  /* 0x0000008200827308 */ /* 0x000fe20000000800 */
[----:B------:R-:W-:Y:S01]  /*17aa0*/  F2FP.BF16.F32.PACK_AB R11, R100, R109 ;  /* 0x0000006d640b723e */ /* 0x000fe200000010ff */
[----:B-1----:R-:W-:Y:S01]  /*17ab0*/  IMAD.MOV.U32 R44, RZ, RZ, R156 ;  /* 0x000000ffff2c7224 */ /* 0x002fe200078e009c */
[----:B------:R-:W-:Y:S01]  /*17ac0*/  LOP3.LUT R61, R14, R61, RZ, 0xc0, !PT ;  /* 0x0000003d0e3d7212 */ /* 0x000fe200078ec0ff */
[----:B------:R-:W-:Y:S01]  /*17ad0*/  FADD.FTZ R104, R104, R115 ;  /* 0x0000007368687221 */ /* 0x000fe20000010000 */
        /* <DEDUP_REMOVED lines=36> */
[----:B------:R-:W-:Y:S01]  /*17d20*/  LOP3.LUT R11, R133, R244, RZ, 0x3c, !PT ;  /* 0x000000f4850b7212 */ /* 0x000fe200078e3cff */
[----:B------:R-:W-:Y:S01]  /*17d30*/  FADD.FTZ R111, R102, R111 ;  /* 0x0000006f666f7221 */ /* 0x000fe20000010000 */
[----:B------:R-:W-:Y:S01]  /*17d40*/  LOP3.LUT R75, R14, R75, RZ, 0xc0, !PT ;  /* 0x0000004b0e4b7212 */ /* 0x000fe200078ec0ff */
[----:B------:R-:W-:Y:S01]  /*17d50*/  FADD.FTZ R169, R169, R178 ;  /* 0x000000b2a9a97221 */ /* 0x000fe20000010000 */
[----:B------:R-:W-:Y:S01]  /*17d60*/  LOP3.LUT R14, R132, R243, RZ, 0x3c, !PT ;  /* 0x000000f3840e7212 */ /* 0x000fe200078e3cff */
[----:B------:R-:W-:Y:S04]  /*17d70*/  IMAD.WIDE.U32 R136, R11, -0x2daee0ad, RZ ;  /* 0xd2511f530b887825 */ /* 0x000fe800078e00ff */
[----:B------:R-:W-:Y:S01]  /*17d80*/  FADD.FTZ R86, R86, R111 ;  /* 0x0000006f56567221 */ /* 0x000fe20000010000 */
[----:B------:R-:W-:Y:S01]  /*17d90*/  MUFU.EX2 R176, R176 ;  /* 0x000000b000b07308 */ /* 0x000fe20000000800 */
[----:B------:R-:W-:Y:S01]  /*17da0*/  IMAD.WIDE.U32 R132, R14, -0x2daee0ad, RZ ;  /* 0xd2511f530e847825 */ /* 0x000fe200078e00ff */
[----:B------:R-:W-:Y:S03]  /*17db0*/  LOP3.LUT R14, R216, UR18, R137, 0x96, !PT ;  /* 0x00000012d80e7c12 */ /* 0x000fe6000f8e9689 */
[----:B------:R-:W-:Y:S01]  /*17dc0*/  FADD.FTZ R86, R91, R86 ;  /* 0x000000565b567221 */ /* 0x000fe20000010000 */
[----:B------:R-:W-:Y:S01]  /*17dd0*/  IMAD.MOV.U32 R167, RZ, RZ, R0 ;  /* 0x000000ffffa77224 */ /* 0x000fe200078e0000 */
[----:B------:R-:W-:Y:S01]  /*17de0*/  LOP3.LUT R11, R136, UR15, R133, 0x96, !PT ;  /* 0x0000000f880b7c12 */ /* 0x000fe2000f8e9685 */
[----:B------:R-:W-:Y:S04]  /*17df0*/  IMAD.WIDE.U32 R14, R14, -0x326172a9, RZ ;  /* 0xcd9e8d570e0e7825 */ /* 0x000fe800078e00ff */
[----:B------:R-:W-:Y:S01]  /*17e00*/  FADD.FTZ R103, R103, R86 ;  /* 0x0000005667677221 */ /* 0x000fe20000010000 */
[----:B------:R-:W-:Y:S01]  /*17e10*/  IMAD.WIDE.U32 R136, R11, -0x326172a9, RZ ;  /* 0xcd9e8d570b887825 */ /* 0x000fe200078e00ff */
[----:B------:R-:W-:Y:S03]  /*17e20*/  LOP3.LUT R11, R250, UR10, R15, 0x96, !PT ;  /* 0x0000000afa0b7c12 */ /* 0x000fe6000f8e960f */
[----:B------:R-:W-:Y:S01]  /*17e30*/  FADD.FTZ R103, R106, R103 ;  /* 0x000000676a677221 */ /* 0x000fe20000010000 */
[----:B------:R-:W-:Y:S01]  /*17e40*/  IMAD.MOV.U32 R165, RZ, RZ, R3 ;  /* 0x000000ffffa57224 */ /* 0x000fe200078e0003 */
[----:B------:R-:W-:Y:S01]  /*17e50*/  LOP3.LUT R140, R14, UR9, R137, 0x96, !PT ;  /* 0x000000090e8c7c12 */ /* 0x000fe2000f8e9689 */
[----:B------:R-:W-:Y:S04]  /*17e60*/  IMAD.WIDE.U32 R14, R11, -0x2daee0ad, RZ ;  /* 0xd2511f530b0e7825 */ /* 0x000fe800078e00ff */
[----:B------:R-:W-:Y:S01]  /*17e70*/  FFMA.FTZ R137, R81, UR4, -R201 ;  /* 0x0000000451897c23 */ /* 0x000fe200080108c9 */
[----:B------:R-:W-:Y:S01]  /*17e80*/  FADD.FTZ R88, R88, R103 ;  /* 0x0000006758587221 */ /* 0x000fe20000010000 */
[----:B------:R-:W-:Y:S01]  /*17e90*/  IMAD.WIDE.U32 R140, R140, -0x2daee0ad, RZ ;  /* 0xd2511f538c8c7825 */ /* 0x000fe200078e00ff */
[----:B------:R-:W-:Y:S03]  /*17ea0*/  LOP3.LUT R11, R132, UR13, R15, 0x96, !PT ;  /* 0x0000000d840b7c12 */ /* 0x000fe6000f8e960f */
[----:B------:R-:W-:Y:S01]  /*17eb0*/  FADD.FTZ R85, R85, R88 ;  /* 0x0000005855557221 */ /* 0x000fe20000010000 */
[----:B------:R-:W-:Y:S01]  /*17ec0*/  LOP3.LUT R14, R14, UR12, R141, 0x96, !PT ;  /* 0x0000000c0e0e7c12 */ /* 0x000fe2000f8e968d */
[----:B------:R-:W-:Y:S04]  /*17ed0*/  IMAD.WIDE.U32 R132, R11, -0x326172a9, RZ ;  /* 0xcd9e8d570b847825 */ /* 0x000fe800078e00ff */
[----:B------:R-:W-:Y:S01]  /*17ee0*/  IMAD.WIDE.U32 R148, R14, -0x326172a9, RZ ;  /* 0xcd9e8d570e947825 */ /* 0x000fe200078e00ff */
[----:B------:R-:W-:Y:S03]  /*17ef0*/  LOP3.LUT R11, R136, UR7, R133, 0x96, !PT ;  /* 0x00000007880b7c12 */ /* 0x000fe6000f8e9685 */
[----:B------:R-:W-:Y:S01]  /*17f00*/  FFMA.FTZ R133, R84, UR4, -R199 ;  /* 0x0000000454857c23 */ /* 0x000fe200080108c7 */
[----:B------:R-:W-:Y:S01]  /*17f10*/  IMAD.MOV.U32 R136, RZ, RZ, R148 ;  /* 0x000000ffff887224 */ /* 0x000fe200078e0094 */
[----:B------:R-:W-:Y:S01]  /*17f20*/  LOP3.LUT R14, R132, UR6, R149, 0x96, !PT ;  /* 0x00000006840e7c12 */ /* 0x000fe2000f8e9695 */
[----:B------:R-:W-:Y:S01]  /*17f30*/  IMAD.WIDE.U32 R152, R11, -0x2daee0ad, RZ ;  /* 0xd2511f530b987825 */ /* 0x000fe200078e00ff */
[C---:B------:R-:W-:Y:S02]  /*17f40*/  PRMT R132, R148.reuse, 0x7773, RZ ;  /* 0x0000777394847816 */ /* 0x040fe400000000ff */
[----:B------:R-:W-:Y:S01]  /*17f50*/  PRMT R83, R148, 0x7772, RZ ;  /* 0x0000777294537816 */ /* 0x000fe200000000ff */
[----:B------:R-:W-:Y:S01]  /*17f60*/  MUFU.EX2 R133, R133 ;  /* 0x0000008500857308 */ /* 0x000fe20000000800 */
[C---:B------:R-:W-:Y:S01]  /*17f70*/  PRMT R11, R152.reuse, 0x7772, RZ ;  /* 0x00007772980b7816 */ /* 0x040fe200000000ff */
[----:B------:R-:W-:Y:S01]  /*17f80*/  IMAD.MOV.U32 R84, RZ, RZ, R222 ;  /* 0x000000ffff547224 */ /* 0x000fe200078e00de */
[----:B------:R-:W-:Y:S02]  /*17f90*/  PRMT R83, R83, 0x5410, R132 ;  /* 0x0000541053537816 */ /* 0x000fe40000000084 */
[----:B------:R-:W-:Y:S02]  /*17fa0*/  PRMT R132, R152, 0x7773, RZ ;  /* 0x0000777398847816 */ /* 0x000fe400000000ff */
[----:B------:R-:W-:Y:S01]  /*17fb0*/  PRMT R127, R148, 0x7771, RZ ;  /* 0x00007771947f7816 */ /* 0x000fe200000000ff */
[----:B------:R-:W-:Y:S01]  /*17fc0*/  IMAD.MOV.U32 R148, RZ, RZ, R152 ;  /* 0x000000ffff947224 */ /* 0x000fe200078e0098 */
[----:B------:R-:W-:Y:S02]  /*17fd0*/  PRMT R224, R11, 0x5410, R132 ;  /* 0x000054100be07816 */ /* 0x000fe40000000084 */
[C---:B------:R-:W-:Y:S02]  /*17fe0*/  LOP3.LUT R11, R14.reuse, 0xffff, RZ, 0xc0, !PT ;  /* 0x0000ffff0e0b7812 */ /* 0x040fe400078ec0ff */
[----:B------:R-:W-:Y:S02]  /*17ff0*/  LOP3.LUT R132, R14, 0xff, RZ, 0xc0, !PT ;  /* 0x000000ff0e847812 */ /* 0x000fe400078ec0ff */
[----:B------:R-:W-:Y:S02]  /*18000*/  SHF.R.U32.HI R11, RZ, 0x8, R11 ;  /* 0x00000008ff0b7819 */ /* 0x000fe4000001160b */
[----:B------:R-:W-:Y:S02]  /*18010*/  LOP3.LUT R136, R136, 0xff, RZ, 0xc0, !PT ;  /* 0x000000ff88887812 */ /* 0x000fe400078ec0ff */
[----:B------:R-:W-:Y:S02]  /*18020*/  PRMT R11, R132, 0x5410, R11 ;  /* 0x00005410840b7816 */ /* 0x000fe4000000000b */
[----:B------:R-:W1:Y:S01]  /*18030*/  MUFU.EX2 R132, R137 ;  /* 0x0000008900847308 */ /* 0x000e620000000800 */
[----:B------:R-:W-:Y:S02]  /*18040*/  PRMT R81, R14, 0x7632, R81 ;  /* 0x000076320e517816 */ /* 0x000fe40000000051 */
[--C-:B------:R-:W-:Y:S02]  /*18050*/  HSET2.LE.AND R80, R11, R118.reuse, PT ;  /* 0x000000760b507233 */ /* 0x100fe40003803000 */
[----:B------:R-:W-:Y:S02]  /*18060*/  SHF.R.U32.HI R14, RZ, 0x18, R14 ;  /* 0x00000018ff0e7819 */ /* 0x000fe4000001160e */
[----:B------:R-:W-:Y:S02]  /*18070*/  LOP3.LUT R81, R81, 0xff, RZ, 0xc0, !PT ;  /* 0x000000ff51517812 */ /* 0x000fe400078ec0ff */
[----:B------:R-:W-:Y:S02]  /*18080*/  LOP3.LUT R15, R140, UR11, R153, 0x96, !PT ;  /* 0x0000000b8c0f7c12 */ /* 0x000fe4000f8e9699 */
[----:B------:R-:W-:Y:S02]  /*18090*/  PRMT R81, R81, 0x5410, R14 ;  /* 0x0000541051517816 */ /* 0x000fe4000000000e */
[----:B------:R-:W-:Y:S02]  /*180a0*/  LOP3.LUT R83, R83, 0xff00ff, RZ, 0xc0, !PT ;  /* 0x00ff00ff53537812 */ /* 0x000fe400078ec0ff */
[----:B------:R-:W-:Y:S02]  /*180b0*/  PRMT R140, R152, 0x7771, RZ ;  /* 0x00007771988c7816 */ /* 0x000fe400000000ff */
[----:B-1----:R-:W-:Y:S01]  /*180c0*/  F2FP.BF16.F32.PACK_AB R11, R129, R132 ;  /* 0x00000084810b723e */ /* 0x002fe200000010ff */
[----:B------:R-:W-:Y:S01]  /*180d0*/  FFMA.FTZ R137, R76, UR4, -R199 ;  /* 0x000000044c897c23 */ /* 0x000fe200080108c7 */
[--C-:B------:R-:W-:Y:S01]  /*180e0*/  HSET2.LE.AND R81, R81, R118.reuse, PT ;  /* 0x0000007651517233 */ /* 0x100fe20003803000 */
[----:B------:R-:W-:Y:S01]  /*180f0*/  FADD.FTZ R132, R132, R123 ;  /* 0x0000007b84847221 */ /* 0x000fe20000010000 */
[----:B------:R-:W-:Y:S02]  /*18100*/  LOP3.LUT R80, R11, R80, RZ, 0xc0, !PT ;  /* 0x000000500b507212 */ /* 0x000fe400078ec0ff */
[----:B------:R-:W-:Y:S01]  /*18110*/  PRMT R11, R136, 0x5410, R127 ;  /* 0x00005410880b7816 */ /* 0x000fe2000000007f */
[----:B------:R-:W-:Y:S01]  /*18120*/  FFMA.FTZ R127, R78, UR4, -R201 ;  /* 0x000000044e7f7c23 */ /* 0x000fe200080108c9 */
[----:B------:R-:W-:Y:S01]  /*18130*/  FFMA.FTZ R136, R46, UR4, -R199 ;  /* 0x000000042e887c23 */ /* 0x000fe200080108c7 */
[----:B------:R-:W-:Y:S01]  /*18140*/  MUFU.EX2 R137, R137 ;  /* 0x0000008900897308 */ /* 0x000fe20000000800 */
[----:B------:R-:W-:Y:S01]  /*18150*/  F2FP.BF16.F32.PACK_AB R14, R133, R134 ;  /* 0x00000086850e723e */ /* 0x000fe200000010ff */
[----:B------:R-:W-:Y:S01]  /*18160*/  FADD.FTZ R129, R129, R132 ;  /* 0x0000008481817221 */ /* 0x000fe20000010000 */
[--C-:B------:R-:W-:Y:S02]  /*18170*/  HSET2.LE.AND R82, R11, R118.reuse, PT ;  /* 0x000000760b527233 */ /* 0x100fe40003803000 */
[----:B------:R-:W-:Y:S02]  /*18180*/  LOP3.LUT R81, R14, R81, RZ, 0xc0, !PT ;  /* 0x000000510e517212 */ /* 0x000fe400078ec0ff */
[--C-:B------:R-:W-:Y:S03]  /*18190*/  HSET2.LE.AND R83, R83, R118.reuse, PT ;  /* 0x0000007653537233 */ /* 0x100fe60003803000 */
[----:B------:R-:W1:Y:S10]  /*181a0*/  MUFU.EX2 R127, R127 ;  /* 0x0000007f007f7308 */ /* 0x000e740000000800 */
[----:B------:R-:W2:Y:S01]  /*181b0*/  MUFU.EX2 R136, R136 ;  /* 0x0000008800887308 */ /* 0x000ea20000000800 */
[----:B-1----:R-:W-:Y:S01]  /*181c0*/  F2FP.BF16.F32.PACK_AB R11, R127, R130 ;  /* 0x000000827f0b723e */ /* 0x002fe200000010ff */
[----:B------:R-:W-:Y:S03]  /*181d0*/  FADD.FTZ R130, R130, R129 ;  /* 0x0000008182827221 */ /* 0x000fe60000010000 */
[----:B------:R-:W-:Y:S01]  /*181e0*/  LOP3.LUT R82, R11, R82, RZ, 0xc0, !PT ;  /* 0x000000520b527212 */ /* 0x000fe200078ec0ff */
[----:B------:R-:W-:Y:S01]  /*181f0*/  FADD.FTZ R130, R127, R130 ;  /* 0x000000827f827221 */ /* 0x000fe20000010000 */
[----:B------:R-:W-:Y:S01]  /*18200*/  LOP3.LUT R11, R148, 0xff, RZ, 0xc0, !PT ;  /* 0x000000ff940b7812 */ /* 0x000fe200078ec0ff */
[----:B------:R-:W-:Y:S01]  /*18210*/  IMAD.WIDE.U32 R148, R135, -0x2daee0ad, RZ ;  /* 0xd2511f5387947825 */ /* 0x000fe200078e00ff */
[----:B--2---:R-:W-:Y:S01]  /*18220*/  F2FP.BF16.F32.PACK_AB R14, R136, R137 ;  /* 0x00000089880e723e */ /* 0x004fe200000010ff */
[----:B------:R-:W-:Y:S01]  /*18230*/  MUFU.EX2 R135, R79 ;  /* 0x0000004f00877308 */ /* 0x000fe20000000800 */
[----:B------:R-:W-:Y:S01]  /*18240*/  PRMT R223, R11, 0x5410, R140 ;  /* 0x000054100bdf7816 */ /* 0x000fe2000000008c */
[----:B------:R-:W-:Y:S01]  /*18250*/  IMAD.WIDE.U32 R140, R26, -0x2daee0ad, RZ ;  /* 0xd2511f531a8c7825 */ /* 0x000fe200078e00ff */
[----:B------:R-:W-:Y:S02]  /*18260*/  LOP3.LUT R83, R14, R83, RZ, 0xc0, !PT ;  /* 0x000000530e537212 */ /* 0x000fe400078ec0ff */
[----:B------:R-:W-:Y:S02]  /*18270*/  LOP3.LUT R11, R226, UR18, R149, 0x96, !PT ;  /* 0x00000012e20b7c12 */ /* 0x000fe4000f8e9695 */
[----:B------:R-:W-:Y:S03]  /*18280*/  LOP3.LUT R14, R148, UR15, R141, 0x96, !PT ;  /* 0x0000000f940e7c12 */ /* 0x000fe6000f8e968d */
[----:B------:R-:W-:Y:S04]  /*18290*/  IMAD.WIDE.U32 R152, R11, -0x326172a9, RZ ;  /* 0xcd9e8d570b987825 */ /* 0x000fe800078e00ff */
[----:B------:R-:W-:Y:S01]  /*182a0*/  IMAD.WIDE.U32 R154, R14, -0x326172a9, RZ ;  /* 0xcd9e8d570e9a7825 */ /* 0x000fe200078e00ff */
[----:B------:R-:W-:Y:S04]  /*182b0*/  LOP3.LUT R11, R146, UR10, R153, 0x96, !PT ;  /* 0x0000000a920b7c12 */ /* 0x000fe8000f8e9699 */
[----:B------:R-:W-:Y:S01]  /*182c0*/  LOP3.LUT R152, R152, UR9, R155, 0x96, !PT ;  /* 0x0000000998987c12 */ /* 0x000fe2000f8e969b */
[----:B------:R-:W-:Y:S04]  /*182d0*/  IMAD.WIDE.U32 R148, R11, -0x2daee0ad, RZ ;  /* 0xd2511f530b947825 */ /* 0x000fe800078e00ff */
[----:B------:R-:W-:Y:S01]  /*182e0*/  IMAD.WIDE.U32 R152, R152, -0x2daee0ad, RZ ;  /* 0xd2511f5398987825 */ /* 0x000fe200078e00ff */
[----:B------:R-:W-:Y:S03]  /*182f0*/  LOP3.LUT R11, R140, UR13, R149, 0x96, !PT ;  /* 0x0000000d8c0b7c12 */ /* 0x000fe6000f8e9695 */
[----:B------:R-:W-:Y:S01]  /*18300*/  IMAD.MOV.U32 R155, RZ, RZ, R147 ;  /* 0x000000ffff9b7224 */ /* 0x000fe200078e0093 */
[----:B------:R-:W-:Y:S01]  /*18310*/  LOP3.LUT R148, R148, UR12, R153, 0x96, !PT ;  /* 0x0000000c94947c12 */ /* 0x000fe2000f8e9699 */
[----:B------:R-:W-:Y:S04]  /*18320*/  IMAD.WIDE.U32 R140, R11, -0x326172a9, RZ ;  /* 0xcd9e8d570b8c7825 */ /* 0x000fe800078e00ff */
[----:B------:R-:W-:Y:S01]  /*18330*/  IMAD.WIDE.U32 R148, R148, -0x326172a9, RZ ;  /* 0xcd9e8d5794947825 */ /* 0x000fe200078e00ff */
[----:B------:R-:W-:Y:S02]  /*18340*/  LOP3.LUT R46, R154, UR7, R141, 0x96, !PT ;  /* 0x000000079a2e7c12 */ /* 0x000fe4000f8e968d */
[----:B------:R1:W-:Y:S01]  /*18350*/  MUFU.EX2 R141, R45 ;  /* 0x0000002d008d7308 */ /* 0x0003e20000000800 */
[----:B------:R-:W-:Y:S01]  /*18360*/  IMAD.MOV.U32 R11, RZ, RZ, R148 ;  /* 0x000000ffff0b7224 */ /* 0x000fe200078e0094 */
[----:B------:R-:W-:Y:S01]  /*18370*/  LOP3.LUT R26, R140, UR6, R149, 0x96, !PT ;  /* 0x000000068c1a7c12 */ /* 0x000fe2000f8e9695 */
[----:B------:R-:W-:Y:S02]  /*18380*/  IMAD.MOV.U32 R153, RZ, RZ, R227 ;  /* 0x000000ffff997224 */ /* 0x000fe400078e00e3 */
[----:B------:R-:W-:Y:S01]  /*18390*/  IMAD.MOV.U32 R154, RZ, RZ, R146 ;  /* 0x000000ffff9a7224 */ /* 0x000fe200078e0092 */
[----:B------:R-:W-:Y:S01]  /*183a0*/  LOP3.LUT R14, R11, 0xff, RZ, 0xc0, !PT ;  /* 0x000000ff0b0e7812 */ /* 0x000fe200078ec0ff */
[----:B------:R-:W2:Y:S03]  /*183b0*/  LDL.LU.64 R146, [R1+0x80] ;  /* 0x0000800001927983 */ /* 0x000ea60000300a00 */
[----:B------:R-:W3:Y:S01]  /*183c0*/  MUFU.EX2 R140, R77 ;  /* 0x0000004d008c7308 */ /* 0x000ee20000000800 */
[----:B------:R-:W-:Y:S01]  /*183d0*/  PRMT R11, R148, 0x7771, RZ ;  /* 0x00007771940b7816 */ /* 0x000fe200000000ff */
[----:B------:R-:W-:Y:S02]  /*183e0*/  IMAD.MOV.U32 R153, RZ, RZ, R217 ;  /* 0x000000ffff997224 */ /* 0x000fe400078e00d9 */
[----:B------:R-:W-:Y:S01]  /*183f0*/  IMAD.MOV.U32 R155, RZ, RZ, R242 ;  /* 0x000000ffff9b7224 */ /* 0x000fe200078e00f2 */
[----:B------:R-:W-:Y:S02]  /*18400*/  PRMT R11, R14, 0x5410, R11 ;  /* 0x000054100e0b7816 */ /* 0x000fe4000000000b */
[----:B------:R-:W-:Y:S03]  /*18410*/  PRMT R14, R148, 0x7773, RZ ;  /* 0x00007773940e7816 */ /* 0x000fe600000000ff */
[----:B------:R4:W-:Y:S01]  /*18420*/  MUFU.EX2 R149, R39 ;  /* 0x0000002700957308 */ /* 0x0009e20000000800 */
[----:B-1----:R-:W-:Y:S01]  /*18430*/  IMAD.MOV.U32 R45, RZ, RZ, R157 ;  /* 0x000000ffff2d7224 */ /* 0x002fe200078e009d */
[--C-:B------:R-:W-:Y:S08]  /*18440*/  HSET2.LE.AND R78, R11, R118.reuse, PT ;  /* 0x000000760b4e7233 */ /* 0x100ff00003803000 */
[----:B------:R-:W-:Y:S01]  /*18450*/  MUFU.EX2 R157, R31 ;  /* 0x0000001f009d7308 */ /* 0x000fe20000000800 */
[----:B---3--:R-:W-:Y:S01]  /*18460*/  F2FP.BF16.F32.PACK_AB R11, R140, R135 ;  /* 0x000000878c0b723e */ /* 0x008fe200000010ff */
[----:B------:R-:W-:Y:S03]  /*18470*/  IMAD.WIDE.U32 R76, R46, -0x2daee0ad, RZ ;  /* 0xd2511f532e4c7825 */ /* 0x000fe600078e00ff */
[----:B------:R-:W-:Y:S02]  /*18480*/  LOP3.LUT R78, R11, R78, RZ, 0xc0, !PT ;  /* 0x0000004e0b4e7212 */ /* 0x000fe400078ec0ff */
[----:B------:R-:W-:Y:S03]  /*18490*/  PRMT R11, R148, 0x7772, RZ ;  /* 0x00007772940b7816 */ /* 0x000fe600000000ff */
[----:B------:R-:W1:Y:S01]  /*184a0*/  MUFU.EX2 R148, R47 ;  /* 0x0000002f00947308 */ /* 0x000e620000000800 */
[--C-:B------:R-:W-:Y:S01]  /*184b0*/  LOP3.LUT R46, R152, UR11, R77.reuse, 0x96, !PT ;  /* 0x0000000b982e7c12 */ /* 0x100fe2000f8e964d */
[----:B------:R-:W-:Y:S01]  /*184c0*/  IMAD.MOV.U32 R152, RZ, RZ, R226 ;  /* 0x000000ffff987224 */ /* 0x000fe200078e00e2 */
[----:B------:R-:W-:Y:S01]  /*184d0*/  PRMT R11, R11, 0x5410, R14 ;  /* 0x000054100b0b7816 */ /* 0x000fe2000000000e */
[----:B----4-:R-:W-:Y:S01]  /*184e0*/  IMAD.MOV.U32 R39, RZ, RZ, R230 ;  /* 0x000000ffff277224 */ /* 0x010fe200078e00e6 */
[----:B------:R-:W-:Y:S02]  /*184f0*/  PRMT R77, R26, 0x7632, R77 ;  /* 0x000076321a4d7816 */ /* 0x000fe4000000004d */
[----:B------:R-:W-:Y:S02]  /*18500*/  LOP3.LUT R11, R11, 0xff00ff, RZ, 0xc0, !PT ;  /* 0x00ff00ff0b0b7812 */ /* 0x000fe400078ec0ff */
[----:B------:R-:W-:Y:S03]  /*18510*/  LOP3.LUT R77, R77, 0xff, RZ, 0xc0, !PT ;  /* 0x000000ff4d4d7812 */ /* 0x000fe600078ec0ff */
[--C-:B------:R-:W-:Y:S02]  /*18520*/  HSET2.LE.AND R79, R11, R118.reuse, PT ;  /* 0x000000760b4f7233 */ /* 0x100fe40003803000 */
[----:B------:R-:W-:Y:S02]  /*18530*/  PRMT R11, R76, 0x7771, RZ ;  /* 0x000077714c0b7816 */ /* 0x000fe400000000ff */
[----:B-1----:R-:W-:Y:S04]  /*18540*/  F2FP.BF16.F32.PACK_AB R14, R141, R148 ;  /* 0x000000948d0e723e */ /* 0x002fe800000010ff */
        /* <DEDUP_REMOVED lines=8> */
[----:B------:R-:W-:Y:S02]  /*185d0*/  LOP3.LUT R14, R26, 0xff, RZ, 0xc0, !PT ;  /* 0x000000ff1a0e7812 */ /* 0x000fe400078ec0ff */
[----:B------:R-:W-:Y:S02]  /*185e0*/  SHF.R.U32.HI R11, RZ, 0x8, R11 ;  /* 0x00000008ff0b7819 */ /* 0x000fe4000001160b */
[----:B------:R-:W-:Y:S02]  /*185f0*/  SHF.R.U32.HI R26, RZ, 0x18, R26 ;  /* 0x00000018ff1a7819 */ /* 0x000fe4000001161a */
[----:B------:R-:W-:Y:S02]  /*18600*/  PRMT R11, R14, 0x5410, R11 ;  /* 0x000054100e0b7816 */ /* 0x000fe4000000000b */
[----:B------:R-:W-:Y:S01]  /*18610*/  PRMT R77, R77, 0x5410, R26 ;  /* 0x000054104d4d7816 */ /* 0x000fe2000000001a */
[----:B------:R-:W-:Y:S01]  /*18620*/  VIADD R26, R27, 0x3 ;  /* 0x000000031b1a7836 */ /* 0x000fe20000000000 */
[----:B------:R-:W-:Y:S02]  /*18630*/  F2FP.BF16.F32.PACK_AB R14, R156, R157 ;  /* 0x0000009d9c0e723e */ /* 0x000fe400000010ff */
[--C-:B------:R-:W-:Y:S02]  /*18640*/  HSET2.LE.AND R76, R11, R118.reuse, PT ;  /* 0x000000760b4c7233 */ /* 0x100fe40003803000 */
[----:B------:R-:W-:Y:S01]  /*18650*/  F2FP.BF16.F32.PACK_AB R11, R149, R158 ;  /* 0x0000009e950b723e */ /* 0x000fe200000010ff */
[----:B------:R-:W-:Y:S01]  /*18660*/  FADD.FTZ R158, R158, R85 ;  /* 0x000000559e9e7221 */ /* 0x000fe20000010000 */
[--C-:B------:R-:W-:Y:S02]  /*18670*/  HSET2.LE.AND R77, R77, R118.reuse, PT ;  /* 0x000000764d4d7233 */ /* 0x100fe40003803000 */
[----:B------:R-:W-:Y:S01]  /*18680*/  LOP3.LUT R76, R11, R76, RZ, 0xc0, !PT ;  /* 0x0000004c0b4c7212 */ /* 0x000fe200078ec0ff */
[----:B------:R-:W-:Y:S01]  /*18690*/  FADD.FTZ R158, R149, R158 ;  /* 0x0000009e959e7221 */ /* 0x000fe20000010000 */
[----:B------:R-:W-:Y:S02]  /*186a0*/  LOP3.LUT R11, R46, 0xffff, RZ, 0xc0, !PT ;  /* 0x0000ffff2e0b7812 */ /* 0x000fe400078ec0ff */
[----:B------:R-:W-:Y:S02]  /*186b0*/  LOP3.LUT R77, R14, R77, RZ, 0xc0, !PT ;  /* 0x0000004d0e4d7212 */ /* 0x000fe400078ec0ff */
[----:B------:R-:W-:Y:S02]  /*186c0*/  SHF.R.U32.HI R11, RZ, 0x8, R11 ;  /* 0x00000008ff0b7819 */ /* 0x000fe4000001160b */
[----:B------:R-:W-:Y:S02]  /*186d0*/  LOP3.LUT R14, R46, 0xff, RZ, 0xc0, !PT ;  /* 0x000000ff2e0e7812 */ /* 0x000fe400078ec0ff */
[----:B------:R-:W-:Y:S02]  /*186e0*/  LOP3.LUT R26, R45, UR21, R26, 0x96, !PT ;  /* 0x000000152d1a7c12 */ /* 0x000fe4000f8e961a */
[--C-:B------:R-:W-:Y:S02]  /*186f0*/  PRMT R226, R14, 0x5410, R11.reuse ;  /* 0x000054100ee27816 */ /* 0x100fe4000000000b */
[----:B------:R-:W-:Y:S01]  /*18700*/  PRMT R11, R46, 0x7632, R11 ;  /* 0x000076322e0b7816 */ /* 0x000fe2000000000b */
[----:B------:R-:W-:Y:S01]  /*18710*/  IMAD.WIDE.U32 R26, R26, -0x326172a9, RZ ;  /* 0xcd9e8d571a1a7825 */ /* 0x000fe200078e00ff */
[----:B------:R-:W-:Y:S02]  /*18720*/  SHF.R.U32.HI R46, RZ, 0x18, R46 ;  /* 0x00000018ff2e7819 */ /* 0x000fe4000001162e */
[----:B------:R-:W-:Y:S02]  /*18730*/  LOP3.LUT R11, R11, 0xff, RZ, 0xc0, !PT ;  /* 0x000000ff0b0b7812 */ /* 0x000fe400078ec0ff */
[----:B------:R-:W-:Y:S02]  /*18740*/  LOP3.LUT R14, R15, 0xff, RZ, 0xc0, !PT ;  /* 0x000000ff0f0e7812 */ /* 0x000fe400078ec0ff */
[----:B------:R-:W-:Y:S02]  /*18750*/  PRMT R225, R11, 0x5410, R46 ;  /* 0x000054100be17816 */ /* 0x000fe4000000002e */
[C---:B------:R-:W-:Y:S04]  /*18760*/  LOP3.LUT R11, R15.reuse, 0xffff, RZ, 0xc0, !PT ;  /* 0x0000ffff0f0b7812 */ /* 0x040fe800078ec0ff */
[----:B------:R-:W-:Y:S04]  /*18770*/  SHF.R.U32.HI R11, RZ, 0x8, R11 ;  /* 0x00000008ff0b7819 */ /* 0x000fe8000001160b */
[--C-:B------:R-:W-:Y:S02]  /*18780*/  PRMT R220, R14, 0x5410, R11.reuse ;  /* 0x000054100edc7816 */ /* 0x100fe4000000000b */
[----:B------:R-:W-:Y:S02]  /*18790*/  PRMT R11, R15, 0x7632, R11 ;  /* 0x000076320f0b7816 */ /* 0x000fe4000000000b */
[----:B------:R-:W-:Y:S02]  /*187a0*/  SHF.R.U32.HI R14, RZ, 0x18, R15 ;  /* 0x00000018ff0e7819 */ /* 0x000fe4000001160f */
[----:B------:R-:W-:Y:S04]  /*187b0*/  LOP3.LUT R11, R11, 0xff, RZ, 0xc0, !PT ;  /* 0x000000ff0b0b7812 */ /* 0x000fe800078ec0ff */
[----:B------:R-:W-:Y:S02]  /*187c0*/  PRMT R219, R11, 0x5410, R14 ;  /* 0x000054100bdb7816 */ /* 0x000fe4000000000e */
[----:B------:R-:W-:Y:S02]  /*187d0*/  LOP3.LUT R14, R27, R246, RZ, 0x3c, !PT ;  /* 0x000000f61b0e7212 */ /* 0x000fe400078e3cff */
[C---:B------:R-:W-:Y:S02]  /*187e0*/  LOP3.LUT R11, R26.reuse, R245, RZ, 0x3c, !PT ;  /* 0x000000f51a0b7212 */ /* 0x040fe400078e3cff */
[----:B------:R-:W-:Y:S01]  /*187f0*/  LOP3.LUT R26, R26, R243, RZ, 0x3c, !PT ;  /* 0x000000f31a1a7212 */ /* 0x000fe200078e3cff */
[----:B------:R-:W-:Y:S04]  /*18800*/  IMAD.WIDE.U32 R30, R14, -0x2daee0ad, RZ ;  /* 0xd2511f530e1e7825 */ /* 0x000fe800078e00ff */
[----:B------:R-:W-:Y:S01]  /*18810*/  IMAD.WIDE.U32 R46, R11, -0x2daee0ad, RZ ;  /* 0xd2511f530b2e7825 */ /* 0x000fe200078e00ff */
[----:B------:R-:W-:Y:S03]  /*18820*/  LOP3.LUT R14, R152, UR18, R31, 0x96, !PT ;  /* 0x00000012980e7c12 */ /* 0x000fe6000f8e961f */
[----:B------:R-:W-:Y:S01]  /*18830*/  IMAD.MOV.U32 R152, RZ, RZ, R216 ;  /* 0x000000ffff987224 */ /* 0x000fe200078e00d8 */
[----:B------:R-:W-:Y:S01]  /*18840*/  LOP3.LUT R11, R30, UR15, R47, 0x96, !PT ;  /* 0x0000000f1e0b7c12 */ /* 0x000fe2000f8e962f */
[----:B------:R-:W-:Y:S05]  /*18850*/  IMAD.WIDE.U32 R44, R14, -0x326172a9, RZ ;  /* 0xcd9e8d570e2c7825 */ /* 0x000fea00078e00ff */
[----:B------:R-:W-:Y:S01]  /*18860*/  LOP3.LUT R14, R154, UR10, R45, 0x96, !PT ;  /* 0x0000000a9a0e7c12 */ /* 0x000fe2000f8e962d */
[----:B------:R-:W-:Y:S04]  /*18870*/  IMAD.MOV.U32 R154, RZ, RZ, R221 ;  /* 0x000000ffff9a7224 */ /* 0x000fe800078e00dd */
[----:B------:R-:W-:Y:S05]  /*18880*/  IMAD.WIDE.U32 R30, R14, -0x2daee0ad, RZ ;  /* 0xd2511f530e1e7825 */ /* 0x000fea00078e00ff */
[----:B------:R-:W-:Y:S01]  /*18890*/  LOP3.LUT R14, R46, UR13, R31, 0x96, !PT ;  /* 0x0000000d2e0e7c12 */ /* 0x000fe2000f8e961f */
[----:B------:R-:W-:Y:S05]  /*188a0*/  IMAD.WIDE.U32 R46, R11, -0x326172a9, RZ ;  /* 0xcd9e8d570b2e7825 */ /* 0x000fea00078e00ff */
[----:B------:R-:W-:Y:S05]  /*188b0*/  LOP3.LUT R44, R44, UR9, R47, 0x96, !PT ;  /* 0x000000092c2c7c12 */ /* 0x000fea000f8e962f */
[----:B------:R-:W-:Y:S05]  /*188c0*/  IMAD.WIDE.U32 R44, R44, -0x2daee0ad, RZ ;  /* 0xd2511f532c2c7825 */ /* 0x000fea00078e00ff */
[----:B------:R-:W-:Y:S01]  /*188d0*/  LOP3.LUT R11, R30, UR12, R45, 0x96, !PT ;  /* 0x0000000c1e0b7c12 */ /* 0x000fe2000f8e962d */
[----:B------:R-:W-:Y:S05]  /*188e0*/  IMAD.WIDE.U32 R30, R14, -0x326172a9, RZ ;  /* 0xcd9e8d570e1e7825 */ /* 0x000fea00078e00ff */
[----:B------:R-:W-:Y:S01]  /*188f0*/  LOP3.LUT R14, R46, UR7, R31, 0x96, !PT ;  /* 0x000000072e0e7c12 */ /* 0x000fe2000f8e961f */
[----:B------:R-:W-:Y:S05]  /*18900*/  IMAD.WIDE.U32 R46, R11, -0x326172a9, RZ ;  /* 0xcd9e8d570b2e7825 */ /* 0x000fea00078e00ff */
[----:B------:R-:W-:Y:S01]  /*18910*/  LOP3.LUT R11, R30, UR6, R47, 0x96, !PT ;  /* 0x000000061e0b7c12 */ /* 0x000fe2000f8e962f */
[----:B------:R-:W-:Y:S01]  /*18920*/  IMAD.MOV.U32 R30, RZ, RZ, R46 ;  /* 0x000000ffff1e7224 */ /* 0x000fe200078e002e */
[----:B------:R-:W-:Y:S01]  /*18930*/  PRMT R15, R46, 0x7771, RZ ;  /* 0x000077712e0f7816 */ /* 0x000fe200000000ff */
[----:B------:R-:W-:Y:S03]  /*18940*/  IMAD.MOV.U32 R47, RZ, RZ, R161 ;  /* 0x000000ffff2f7224 */ /* 0x000fe600078e00a1 */
[----:B------:R-:W-:Y:S04]  /*18950*/  LOP3.LUT R30, R30, 0xff, RZ, 0xc0, !PT ;  /* 0x000000ff1e1e7812 */ /* 0x000fe800078ec0ff */
[----:B------:R-:W-:Y:S02]  /*18960*/  PRMT R222, R30, 0x5410, R15 ;  /* 0x000054101ede7816 */ /* 0x000fe4000000000f */
[C---:B------:R-:W-:Y:S02]  /*18970*/  PRMT R30, R46.reuse, 0x7773, RZ ;  /* 0x000077732e1e7816 */ /* 0x040fe400000000ff */
[----:B------:R-:W-:Y:S01]  /*18980*/  PRMT R15, R46, 0x7772, RZ ;  /* 0x000077722e0f7816 */ /* 0x000fe200000000ff */
[----:B------:R-:W-:Y:S02]  /*18990*/  IMAD.MOV.U32 R46, RZ, RZ, R160 ;  /* 0x000000ffff2e7224 */ /* 0x000fe400078e00a0 */
[----:B------:R-:W-:Y:S01]  /*189a0*/  IMAD.WIDE.U32 R160, R14, -0x2daee0ad, RZ ;  /* 0xd2511f530ea07825 */ /* 0x000fe200078e00ff */
[----:B------:R-:W-:Y:S03]  /*189b0*/  PRMT R217, R15, 0x5410, R30 ;  /* 0x000054100fd97816 */ /* 0x000fe6000000001e */
[----:B------:R-:W-:Y:S01]  /*189c0*/  IMAD.MOV.U32 R14, RZ, RZ, R160 ;  /* 0x000000ffff0e7224 */ /* 0x000fe200078e00a0 */
[----:B------:R-:W-:Y:S01]  /*189d0*/  PRMT R163, R160, 0x7771, RZ ;  /* 0x00007771a0a37816 */ /* 0x000fe200000000ff */
[----:B------:R-:W-:Y:S01]  /*189e0*/  IMAD.WIDE.U32 R30, R26, -0x2daee0ad, RZ ;  /* 0xd2511f531a1e7825 */ /* 0x000fe200078e00ff */
[----:B------:R-:W-:Y:S02]  /*189f0*/  PRMT R15, R160, 0x7773, RZ ;  /* 0x00007773a00f7816 */ /* 0x000fe400000000ff */
[----:B------:R-:W-:Y:S02]  /*18a00*/  LOP3.LUT R14, R14, 0xff, RZ, 0xc0, !PT ;  /* 0x000000ff0e0e7812 */ /* 0x000fe400078ec0ff */
[----:B------:R-:W-:Y:S02]  /*18a10*/  PRMT R160, R160, 0x7772, RZ ;  /* 0x00007772a0a07816 */ /* 0x000fe400000000ff */
[----:B------:R-:W-:Y:S02]  /*18a20*/  PRMT R163, R14, 0x5410, R163 ;  /* 0x000054100ea37816 */ /* 0x000fe400000000a3 */
[C---:B------:R-:W-:Y:S02]  /*18a30*/  LOP3.LUT R14, R11.reuse, 0xffff, RZ, 0xc0, !PT ;  /* 0x0000ffff0b0e7812 */ /* 0x040fe400078ec0ff */
[----:B------:R-:W-:Y:S02]  /*18a40*/  PRMT R160, R160, 0x5410, R15 ;  /* 0x00005410a0a07816 */ /* 0x000fe4000000000f */
[----:B------:R-:W-:Y:S02]  /*18a50*/  SHF.R.U32.HI R14, RZ, 0x8, R14 ;  /* 0x00000008ff0e7819 */ /* 0x000fe4000001160e */
[----:B------:R-:W-:Y:S02]  /*18a60*/  LOP3.LUT R15, R11, 0xff, RZ, 0xc0, !PT ;  /* 0x000000ff0b0f7812 */ /* 0x000fe400078ec0ff */
[----:B------:R-:W-:Y:S02]  /*18a70*/  LOP3.LUT R161, R44, UR11, R161, 0x96, !PT ;  /* 0x0000000b2ca17c12 */ /* 0x000fe4000f8e96a1 */
[--C-:B------:R-:W-:Y:S02]  /*18a80*/  PRMT R216, R15, 0x5410, R14.reuse ;  /* 0x000054100fd87816 */ /* 0x100fe4000000000e */
[----:B------:R-:W-:Y:S02]  /*18a90*/  PRMT R14, R11, 0x7632, R14 ;  /* 0x000076320b0e7816 */ /* 0x000fe4000000000e */
[----:B------:R-:W-:Y:S02]  /*18aa0*/  SHF.R.U32.HI R11, RZ, 0x18, R11 ;  /* 0x00000018ff0b7819 */ /* 0x000fe4000001160b */
[----:B------:R-:W-:Y:S02]  /*18ab0*/  LOP3.LUT R14, R14, 0xff, RZ, 0xc0, !PT ;  /* 0x000000ff0e0e7812 */ /* 0x000fe400078ec0ff */
[C---:B------:R-:W-:Y:S02]  /*18ac0*/  LOP3.LUT R159, R161.reuse, 0xffff, RZ, 0xc0, !PT ;  /* 0x0000ffffa19f7812 */ /* 0x040fe400078ec0ff */
[----:B------:R-:W-:Y:S02]  /*18ad0*/  PRMT R242, R14, 0x5410, R11 ;  /* 0x000054100ef27816 */ /* 0x000fe4000000000b */
[----:B------:R-:W-:Y:S02]  /*18ae0*/  SHF.R.U32.HI R159, RZ, 0x8, R159 ;  /* 0x00000008ff9f7819 */ /* 0x000fe4000001169f */
[----:B------:R-:W-:Y:S02]  /*18af0*/  LOP3.LUT R14, R161, 0xff, RZ, 0xc0, !PT ;  /* 0x000000ffa10e7812 */ /* 0x000fe400078ec0ff */
[----:B------:R-:W-:Y:S02]  /*18b00*/  LOP3.LUT R11, R27, R244, RZ, 0x3c, !PT ;  /* 0x000000f41b0b7212 */ /* 0x000fe400078e3cff */
[----:B------:R-:W-:Y:S02]  /*18b10*/  PRMT R159, R14, 0x5410, R159 ;  /* 0x000054100e9f7816 */ /* 0x000fe4000000009f */
[----:B------:R-:W-:Y:S02]  /*18b20*/  PRMT R14, R161, 0x7632, R14 ;  /* 0x00007632a10e7816 */ /* 0x000fe4000000000e */
[----:B------:R-:W-:Y:S02]  /*18b30*/  SHF.R.U32.HI R161, RZ, 0x18, R161 ;  /* 0x00000018ffa17819 */ /* 0x000fe400000116a1 */
[----:B------:R-:W-:Y:S04]  /*18b40*/  LOP3.LUT R14, R14, 0xff, RZ, 0xc0, !PT ;  /* 0x000000ff0e0e7812 */ /* 0x000fe800078ec0ff */
[----:B------:R-:W-:Y:S01]  /*18b50*/  PRMT R161, R14, 0x5410, R161 ;  /* 0x000054100ea17816 */ /* 0x000fe200000000a1 */
[----:B------:R-:W-:Y:S04]  /*18b60*/  IMAD.WIDE.U32 R14, R11, -0x2daee0ad, RZ ;  /* 0xd2511f530b0e7825 */ /* 0x000fe800078e00ff */
[--C-:B------:R-:W-:Y:S02]  /*18b70*/  HSET2.LE.AND R161, R161, R118.reuse, PT ;  /* 0x00000076a1a17233 */ /* 0x100fe40003803000 */
[----:B------:R-:W-:Y:S02]  /*18b80*/  LOP3.LUT R11, R152, UR18, R15, 0x96, !PT ;  /* 0x00000012980b7c12 */ /* 0x000fe4000f8e960f */
[----:B------:R-:W-:Y:S03]  /*18b90*/  LOP3.LUT R14, R14, UR15, R31, 0x96, !PT ;  /* 0x0000000f0e0e7c12 */ /* 0x000fe6000f8e961f */
[----:B------:R-:W-:Y:S05]  /*18ba0*/  IMAD.WIDE.U32 R26, R11, -0x326172a9, RZ ;  /* 0xcd9e8d570b1a7825 */ /* 0x000fea00078e00ff */
[----:B------:R-:W-:Y:S05]  /*18bb0*/  LOP3.LUT R11, R250, UR10, R27, 0x96, !PT ;  /* 0x0000000afa0b7c12 */ /* 0x000fea000f8e961b */
[----:B------:R-:W-:Y:S05]  /*18bc0*/  IMAD.WIDE.U32 R44, R11, -0x2daee0ad, RZ ;  /* 0xd2511f530b2c7825 */ /* 0x000fea00078e00ff */
[----:B------:R-:W-:Y:S01]  /*18bd0*/  LOP3.LUT R11, R30, UR13, R45, 0x96, !PT ;  /* 0x0000000d1e0b7c12 */ /* 0x000fe2000f8e962d */
[----:B------:R-:W-:Y:S04]  /*18be0*/  IMAD.WIDE.U32 R30, R14, -0x326172a9, RZ ;  /* 0xcd9e8d570e1e7825 */ /* 0x000fe800078e00ff */
[----:B------:R-:W-:Y:S01]  /*18bf0*/  IMAD.WIDE.U32 R152, R11, -0x326172a9, RZ ;  /* 0xcd9e8d570b987825 */ /* 0x000fe200078e00ff */
[----:B------:R-:W-:Y:S04]  /*18c00*/  LOP3.LUT R26, R26, UR9, R31, 0x96, !PT ;  /* 0x000000091a1a7c12 */ /* 0x000fe8000f8e961f */
[----:B------:R-:W-:Y:S01]  /*18c10*/  LOP3.LUT R11, R30, UR7, R153, 0x96, !PT ;  /* 0x000000071e0b7c12 */ /* 0x000fe2000f8e9699 */
[----:B------:R-:W-:Y:S05]  /*18c20*/  IMAD.WIDE.U32 R26, R26, -0x2daee0ad, RZ ;  /* 0xd2511f531a1a7825 */ /* 0x000fea00078e00ff */
[----:B------:R-:W-:Y:S01]  /*18c30*/  LOP3.LUT R14, R44, UR12, R27, 0x96, !PT ;  /* 0x0000000c2c0e7c12 */ /* 0x000fe2000f8e961b */
[----:B------:R-:W-:Y:S02]  /*18c40*/  IMAD.MOV.U32 R27, RZ, RZ, R46 ;  /* 0x000000ffff1b7224 */ /* 0x000fe400078e002e */
[----:B------:R-:W-:Y:S02]  /*18c50*/  IMAD.MOV.U32 R46, RZ, RZ, R47 ;  /* 0x000000ffff2e7224 */ /* 0x000fe400078e002f */
[----:B------:R-:W-:Y:S04]  /*18c60*/  IMAD.WIDE.U32 R30, R14, -0x326172a9, RZ ;  /* 0xcd9e8d570e1e7825 */ /* 0x000fe800078e00ff */
[----:B------:R-:W-:Y:S01]  /*18c70*/  IMAD.MOV.U32 R14, RZ, RZ, R30 ;  /* 0x000000ffff0e7224 */ /* 0x000fe200078e001e */
[----:B------:R-:W-:Y:S01]  /*18c80*/  LOP3.LUT R152, R152, UR6, R31, 0x96, !PT ;  /* 0x0000000698987c12 */ /* 0x000fe2000f8e961f */
[----:B------:R-:W-:Y:S02]  /*18c90*/  IMAD.MOV.U32 R31, RZ, RZ, R154 ;  /* 0x000000ffff1f7224 */ /* 0x000fe400078e009a */
[----:B------:R-:W-:Y:S01]  /*18ca0*/  IMAD.MOV.U32 R47, RZ, RZ, R215 ;  /* 0x000000ffff2f7224 */ /* 0x000fe200078e00d7 */
[----:B------:R-:W-:Y:S02]  /*18cb0*/  LOP3.LUT R15, R14, 0xff, RZ, 0xc0, !PT ;  /* 0x000000ff0e0f7812 */ /* 0x000fe400078ec0ff */
[C---:B------:R-:W-:Y:S04]  /*18cc0*/  PRMT R14, R30.reuse, 0x7771, RZ ;  /* 0x000077711e0e7816 */ /* 0x040fe800000000ff */
[----:B------:R-:W-:Y:S02]  /*18cd0*/  PRMT R221, R15, 0x5410, R14 ;  /* 0x000054100fdd7816 */ /* 0x000fe4000000000e */
[C---:B------:R-:W-:Y:S02]  /*18ce0*/  PRMT R15, R30.reuse, 0x7773, RZ ;  /* 0x000077731e0f7816 */ /* 0x040fe400000000ff */
[----:B------:R-:W-:Y:S01]  /*18cf0*/  PRMT R14, R30, 0x7772, RZ ;  /* 0x000077721e0e7816 */ /* 0x000fe200000000ff */
[----:B------:R-:W-:Y:S02]  /*18d00*/  IMAD.MOV.U32 R30, RZ, RZ, R155 ;  /* 0x000000ffff1e7224 */ /* 0x000fe400078e009b */
[----:B------:R-:W-:Y:S01]  /*18d10*/  IMAD.WIDE.U32 R154, R11, -0x2daee0ad, RZ ;  /* 0xd2511f530b9a7825 */ /* 0x000fe200078e00ff */
[----:B------:R-:W-:Y:S03]  /*18d20*/  PRMT R230, R14, 0x5410, R15 ;  /* 0x000054100ee67816 */ /* 0x000fe6000000000f */
[----:B------:R-:W-:Y:S01]  /*18d30*/  IMAD.MOV.U32 R14, RZ, RZ, R154 ;  /* 0x000000ffff0e7224 */ /* 0x000fe200078e009a */
[----:B------:R-:W-:Y:S01]  /*18d40*/  LOP3.LUT R153, R26, UR11, R155, 0x96, !PT ;  /* 0x0000000b1a997c12 */ /* 0x000fe2000f8e969b */
[----:B------:R-:W-:Y:S01]  /*18d50*/  FMUL.FTZ R26, R10, UR4 ;  /* 0x000000040a1a7c20 */ /* 0x000fe20008410000 */
[----:B------:R-:W-:Y:S01]  /*18d60*/  PRMT R215, R154, 0x7771, RZ ;  /* 0x000077719ad77816 */ /* 0x000fe200000000ff */
[----:B------:R-:W-:Y:S01]  /*18d70*/  IMAD.MOV.U32 R15, RZ, RZ, R162 ;  /* 0x000000ffff0f7224 */ /* 0x000fe200078e00a2 */
[----:B------:R-:W-:Y:S02]  /*18d80*/  LOP3.LUT R14, R14, 0xff, RZ, 0xc0, !PT ;  /* 0x000000ff0e0e7812 */ /* 0x000fe400078ec0ff */
[C---:B------:R-:W-:Y:S02]  /*18d90*/  LOP3.LUT R155, R153.reuse, 0xffff, RZ, 0xc0, !PT ;  /* 0x0000ffff999b7812 */ /* 0x040fe400078ec0ff */
[----:B------:R-:W-:Y:S02]  /*18da0*/  PRMT R215, R14, 0x5410, R215 ;  /* 0x000054100ed77816 */ /* 0x000fe400000000d7 */
[----:B------:R-:W-:Y:S02]  /*18db0*/  SHF.R.U32.HI R155, RZ, 0x8, R155 ;  /* 0x00000008ff9b7819 */ /* 0x000fe4000001169b */
[C---:B------:R-:W-:Y:S02]  /*18dc0*/  LOP3.LUT R14, R153.reuse, 0xff, RZ, 0xc0, !PT ;  /* 0x000000ff990e7812 */ /* 0x040fe400078ec0ff */
[----:B------:R-:W-:Y:S02]  /*18dd0*/  PRMT R11, R154, 0x7773, RZ ;  /* 0x000077739a0b7816 */ /* 0x000fe400000000ff */
[----:B------:R-:W-:Y:S02]  /*18de0*/  PRMT R155, R14, 0x5410, R155 ;  /* 0x000054100e9b7816 */ /* 0x000fe4000000009b */
[----:B------:R-:W-:Y:S02]  /*18df0*/  PRMT R14, R153, 0x7632, R14 ;  /* 0x00007632990e7816 */ /* 0x000fe4000000000e */
[----:B------:R-:W-:Y:S02]  /*18e00*/  SHF.R.U32.HI R153, RZ, 0x18, R153 ;  /* 0x00000018ff997819 */ /* 0x000fe40000011699 */
[----:B------:R-:W-:Y:S02]  /*18e10*/  LOP3.LUT R14, R14, 0xff, RZ, 0xc0, !PT ;  /* 0x000000ff0e0e7812 */ /* 0x000fe400078ec0ff */
[----:B------:R-:W-:Y:S02]  /*18e20*/  PRMT R154, R154, 0x7772, RZ ;  /* 0x000077729a9a7816 */ /* 0x000fe400000000ff */
[----:B------:R-:W-:Y:S01]  /*18e30*/  PRMT R153, R14, 0x5410, R153 ;  /* 0x000054100e997816 */ /* 0x000fe20000000099 */
[----:B------:R-:W-:Y:S01]  /*18e40*/  IMAD.MOV.U32 R14, RZ, RZ, R39 ;  /* 0x000000ffff0e7224 */ /* 0x000fe200078e0027 */
[----:B------:R-:W-:Y:S01]  /*18e50*/  LOP3.LUT R162, R152, 0xffff, RZ, 0xc0, !PT ;  /* 0x0000ffff98a27812 */ /* 0x000fe200078ec0ff */
[----:B------:R-:W1:Y:S01]  /*18e60*/  MUFU.EX2 R39, R26 ;  /* 0x0000001a00277308 */ /* 0x000e620000000800 */
[----:B------:R-:W-:Y:S02]  /*18e70*/  PRMT R154, R154, 0x5410, R11 ;  /* 0x000054109a9a7816 */ /* 0x000fe4000000000b */
[C---:B------:R-:W-:Y:S02]  /*18e80*/  LOP3.LUT R11, R152.reuse, 0xff, RZ, 0xc0, !PT ;  /* 0x000000ff980b7812 */ /* 0x040fe400078ec0ff */
[----:B------:R-:W-:Y:S02]  /*18e90*/  SHF.R.U32.HI R162, RZ, 0x8, R162 ;  /* 0x00000008ffa27819 */ /* 0x000fe400000116a2 */
[--C-:B------:R-:W-:Y:S02]  /*18ea0*/  HSET2.LE.AND R144, R155, R118.reuse, PT ;  /* 0x000000769b907233 */ /* 0x100fe40003803000 */
[----:B------:R-:W-:Y:S02]  /*18eb0*/  PRMT R162, R11, 0x5410, R162 ;  /* 0x000054100ba27816 */ /* 0x000fe400000000a2 */
[----:B------:R-:W-:Y:S02]  /*18ec0*/  PRMT R11, R152, 0x7632, R11 ;  /* 0x00007632980b7816 */ /* 0x000fe4000000000b */
[----:B------:R-:W-:Y:S02]  /*18ed0*/  SHF.R.U32.HI R152, RZ, 0x18, R152 ;  /* 0x00000018ff987819 */ /* 0x000fe40000011698 */
[----:B------:R-:W-:Y:S01]  /*18ee0*/  LOP3.LUT R11, R11, 0xff, RZ, 0xc0, !PT ;  /* 0x000000ff0b0b7812 */ /* 0x000fe200078ec0ff */
[----:B-1----:R-:W-:Y:S01]  /*18ef0*/  FMUL.FTZ R10, R39, R142 ;  /* 0x0000008e270a7220 */ /* 0x002fe20000410000 */
[----:B------:R-:W-:Y:S02]  /*18f00*/  IMAD.MOV.U32 R142, RZ, RZ, R46 ;  /* 0x000000ffff8e7224 */ /* 0x000fe400078e002e */
[----:B------:R-:W-:Y:S01]  /*18f10*/  PRMT R152, R11, 0x5410, R152 ;  /* 0x000054100b987816 */ /* 0x000fe20000000098 */
[C---:B------:R-:W-:Y:S01]  /*18f20*/  FMUL.FTZ R11, R39.reuse, R143 ;  /* 0x0000008f270b7220 */ /* 0x040fe20000410000 */
[----:B------:R-:W-:Y:S02]  /*18f30*/  IMAD.MOV.U32 R143, RZ, RZ, R47 ;  /* 0x000000ffff8f7224 */ /* 0x000fe400078e002f */
[C---:B------:R-:W-:Y:S01]  /*18f40*/  FMUL.FTZ R26, R39.reuse, R150 ;  /* 0x00000096271a7220 */ /* 0x040fe20000410000 */
[----:B------:R-:W1:Y:S01]  /*18f50*/  LDSM.16.MT88.4 R44, [R218+0x4000] ;  /* 0x00400000da2c783b */ /* 0x000e620000004200 */
[--C-:B------:R-:W-:Y:S01]  /*18f60*/  HSET2.LE.AND R145, R153, R118.reuse, PT ;  /* 0x0000007699917233 */ /* 0x100fe20003803000 */
[----:B------:R-:W-:Y:S02]  /*18f70*/  IMAD.MOV.U32 R150, RZ, RZ, R27 ;  /* 0x000000ffff967224 */ /* 0x000fe400078e001b */
[C---:B------:R-:W-:Y:S01]  /*18f80*/  FMUL.FTZ R27, R39.reuse, R151 ;  /* 0x00000097271b7220 */ /* 0x040fe20000410000 */
[-C--:B-1----:R-:W-:Y:S08]  /*18f90*/  HMMA.16816.F32.BF16 R4, R40, R44.reuse, R4 ;  /* 0x0000002c2804723c */ /* 0x082ff00000041804 */
[C---:B------:R-:W-:Y:S04]  /*18fa0*/  HMMA.16816.F32.BF16 R8, R48.reuse, R44, R8 ;  /* 0x0000002c3008723c */ /* 0x040fe80000041808 */
[----:B------:R-:W-:Y:S02]  /*18fb0*/  IMAD.MOV.U32 R45, RZ, RZ, R14 ;  /* 0x000000ffff2d7224 */ /* 0x000fe400078e000e */
[C---:B------:R-:W-:Y:S01]  /*18fc0*/  FMUL.FTZ R14, R39.reuse, R138 ;  /* 0x0000008a270e7220 */ /* 0x040fe20000410000 */
[----:B------:R-:W-:Y:S02]  /*18fd0*/  IMAD.MOV.U32 R138, RZ, RZ, R15 ;  /* 0x000000ffff8a7224 */ /* 0x000fe400078e000f */
[C---:B------:R-:W-:Y:S01]  /*18fe0*/  FMUL.FTZ R15, R39.reuse, R139 ;  /* 0x0000008b270f7220 */ /* 0x040fe20000410000 */
[----:B------:R-:W-:Y:S02]  /*18ff0*/  IMAD.MOV.U32 R151, RZ, RZ, R45 ;  /* 0x000000ffff977224 */ /* 0x000fe400078e002d */
[----:B------:R-:W-:Y:S02]  /*19000*/  IMAD.MOV.U32 R139, RZ, RZ, R84 ;  /* 0x000000ffff8b7224 */ /* 0x000fe400078e0054 */
[----:B------:R-:W-:Y:S02]  /*19010*/  VIADD R84, R218, 0x4020 ;  /* 0x00004020da547836 */ /* 0x000fe40000000000 */
[-C--:B------:R-:W-:Y:S03]  /*19020*/  HMMA.16816.F32.BF16 R12, R48, R46.reuse, R12 ;  /* 0x0000002e300c723c */ /* 0x080fe6000004180c */
[----:B------:R-:W-:Y:S05]  /*19030*/  @P4 VIADD R84, R248, 0xffffffe0 ;  /* 0xffffffe0f8544836 */ /* 0x000fea0000000000 */
[C---:B------:R-:W-:Y:S01]  /*19040*/  HMMA.16816.F32.BF16 R16, R40.reuse, R46, R16 ;  /* 0x0000002e2810723c */ /* 0x040fe20000041810 */
[----:B------:R-:W1:Y:S07]  /*19050*/  LDSM.16.MT88.4 R44, [R84] ;  /* 0x00000000542c783b */ /* 0x000e6e0000004200 */
[-C--:B-1----:R-:W-:Y:S08]  /*19060*/  HMMA.16816.F32.BF16 R20, R40, R44.reuse, R20 ;  /* 0x0000002c2814723c */ /* 0x082ff00000041814 */
[C---:B------:R-:W-:Y:S04]  /*19070*/  HMMA.16816.F32.BF16 R24, R48.reuse, R44, R24 ;  /* 0x0000002c3018723c */ /* 0x040fe80000041818 */
[----:B------:R-:W-:Y:S02]  /*19080*/  IMAD.MOV.U32 R45, RZ, RZ, R30 ;  /* 0x000000ffff2d7224 */ /* 0x000fe400078e001e */
[C---:B--2---:R-:W-:Y:S01]  /*19090*/  FMUL.FTZ R30, R39.reuse, R146 ;  /* 0x00000092271e7220 */ /* 0x044fe20000410000 */
[----:B------:R-:W-:Y:S02]  /*190a0*/  IMAD.MOV.U32 R44, RZ, RZ, R31 ;  /* 0x000000ffff2c7224 */ /* 0x000fe400078e001f */
[----:B------:R-:W-:Y:S01]  /*190b0*/  FMUL.FTZ R31, R39, R147 ;  /* 0x00000093271f7220 */ /* 0x000fe20000410000 */
[----:B------:R-:W-:Y:S02]  /*190c0*/  LOP3.LUT R147, R154, 0xff00ff, RZ, 0xc0, !PT ;  /* 0x00ff00ff9a937812 */ /* 0x000fe400078ec0ff */
[--C-:B------:R-:W-:Y:S03]  /*190d0*/  HSET2.LE.AND R146, R215, R118.reuse, PT ;  /* 0x00000076d7927233 */ /* 0x100fe60003803000 */
[--C-:B------:R-:W-:Y:S01]  /*190e0*/  HSET2.LE.AND R147, R147, R118.reuse, PT ;  /* 0x0000007693937233 */ /* 0x100fe20003803000 */
[-C--:B------:R-:W-:Y:S03]  /*190f0*/  HMMA.16816.F32.BF16 R28, R48, R46.reuse, R28 ;  /* 0x0000002e301c723c */ /* 0x080fe6000004181c */
[----:B------:R-:W-:Y:S02]  /*19100*/  LOP3.LUT R51, R229, 0xff00ff, RZ, 0xc0, !PT ;  /* 0x00ff00ffe5337812 */ /* 0x000fe400078ec0ff */
[--C-:B------:R-:W-:Y:S02]  /*19110*/  HSET2.LE.AND R50, R227, R118.reuse, PT ;  /* 0x00000076e3327233 */ /* 0x100fe40003803000 */
[--C-:B------:R-:W-:Y:S01]  /*19120*/  HSET2.LE.AND R48, R226, R118.reuse, PT ;  /* 0x00000076e2307233 */ /* 0x100fe20003803000 */
[----:B------:R-:W-:Y:S01]  /*19130*/  HMMA.16816.F32.BF16 R32, R40, R46, R32 ;  /* 0x0000002e2820723c */ /* 0x000fe20000041820 */
[----:B------:R-:W1:Y:S03]  /*19140*/  LDSM.16.MT88.4 R40, [R218+0x4400] ;  /* 0x00440000da28783b */ /* 0x000e660000004200 */
[--C-:B------:R-:W-:Y:S02]  /*19150*/  HSET2.LE.AND R49, R225, R118.reuse, PT ;  /* 0x00000076e1317233 */ /* 0x100fe40003803000 */
[--C-:B------:R-:W-:Y:S02]  /*19160*/  HSET2.LE.AND R51, R51, R118.reuse, PT ;  /* 0x0000007633337233 */ /* 0x100fe40003803000 */
        /* <DEDUP_REMOVED lines=8> */
[--C-:B------:R-:W-:Y:S02]  /*191f0*/  HSET2.LE.AND R58, R222, R118.reuse, PT ;  /* 0x00000076de3a7233 */ /* 0x100fe40003803000 */
[----:B------:R-:W-:Y:S02]  /*19200*/  LOP3.LUT R59, R217, 0xff00ff, RZ, 0xc0, !PT ;  /* 0x00ff00ffd93b7812 */ /* 0x000fe400078ec0ff */
[--C-:B------:R-:W-:Y:S01]  /*19210*/  HSET2.LE.AND R56, R216, R118.reuse, PT ;  /* 0x00000076d8387233 */ /* 0x100fe20003803000 */
[----:B------:R-:W-:Y:S01]  /*19220*/  HMMA.16816.F32.BF16 R32, R52, R42, R32 ;  /* 0x0000002a3420723c */ /* 0x000fe20000041820 */
[----:B------:R-:W1:Y:S01]  /*19230*/  LDSM.16.MT88.4 R40, [R218+0x4800] ;  /* 0x00480000da28783b */ /* 0x000e620000004200 */
[----:B------:R-:W-:Y:S02]  /*19240*/  MUFU.EX2 R53, R232 ;  /* 0x000000e800357308 */ /* 0x000fe40000000800 */
[----:B------:R-:W-:Y:S01]  /*19250*/  LOP3.LUT R55, R224, 0xff00ff, RZ, 0xc0, !PT ;  /* 0x00ff00ffe0377812 */ /* 0x000fe200078ec0ff */
[----:B------:R-:W-:Y:S01]  /*19260*/  FFMA.FTZ R52, R191, UR4, -R199 ;  /* 0x00000004bf347c23 */ /* 0x000fe200080108c7 */
[--C-:B------:R-:W-:Y:S02]  /*19270*/  HSET2.LE.AND R59, R59, R118.reuse, PT ;  /* 0x000000763b3b7233 */ /* 0x100fe40003803000 */
[--C-:B------:R-:W-:Y:S02]  /*19280*/  HSET2.LE.AND R57, R242, R118.reuse, PT ;  /* 0x00000076f2397233 */ /* 0x100fe40003803000 */
[--C-:B------:R-:W-:Y:S02]  /*19290*/  HSET2.LE.AND R55, R55, R118.reuse, PT ;  /* 0x0000007637377233 */ /* 0x100fe40003803000 */
[----:B------:R-:W-:Y:S01]  /*192a0*/  MUFU.EX2 R191, R197 ;  /* 0x000000c500bf7308 */ /* 0x000fe20000000800 */
[----:B------:R-:W2:Y:S01]  /*192b0*/  S2R R242, SR_TID.X ;  /* 0x0000000000f27919 */ /* 0x000ea20000002100 */
[-C--:B-1----:R-:W-:Y:S05]  /*192c0*/  HMMA.16816.F32.BF16 R4, R60, R40.reuse, R4 ;  /* 0x000000283c04723c */ /* 0x082fea0000041804 */
[----:B--2---:R-:W-:Y:S03]  /*192d0*/  IMAD.SHL.U32 R242, R242, 0x2, RZ ;  /* 0x00000002f2f27824 */ /* 0x004fe600078e00ff */
[C---:B------:R-:W-:Y:S08]  /*192e0*/  HMMA.16816.F32.BF16 R8, R64.reuse, R40, R8 ;  /* 0x000000284008723c */ /* 0x040ff00000041808 */
[-C--:B------:R-:W-:Y:S08]  /*192f0*/  HMMA.16816.F32.BF16 R12, R64, R42.reuse, R12 ;  /* 0x0000002a400c723c */ /* 0x080ff0000004180c */
[C---:B------:R-:W-:Y:S01]  /*19300*/  HMMA.16816.F32.BF16 R16, R60.reuse, R42, R16 ;  /* 0x0000002a3c10723c */ /* 0x040fe20000041810 */
[----:B------:R-:W1:Y:S07]  /*19310*/  LDSM.16.MT88.4 R40, [R84+0x800] ;  /* 0x000800005428783b */ /* 0x000e6e0000004200 */
[-C--:B-1----:R-:W-:Y:S08]  /*19320*/  HMMA.16816.F32.BF16 R20, R60, R40.reuse, R20 ;  /* 0x000000283c14723c */ /* 0x082ff00000041814 */
[C---:B------:R-:W-:Y:S08]  /*19330*/  HMMA.16816.F32.BF16 R24, R64.reuse, R40, R24 ;  /* 0x000000284018723c */ /* 0x040ff00000041818 */
[-C--:B------:R-:W-:Y:S01]  /*19340*/  HMMA.16816.F32.BF16 R28, R64, R42.reuse, R28 ;  /* 0x0000002a401c723c */ /* 0x080fe2000004181c */
[----:B------:R-:W-:Y:S07]  /*19350*/  MUFU.EX2 R65, R45 ;  /* 0x0000002d00417308 */ /* 0x000fee0000000800 */
[----:B------:R-:W-:Y:S01]  /*19360*/  HMMA.16816.F32.BF16 R32, R60, R42, R32 ;  /* 0x0000002a3c20723c */ /* 0x000fe20000041820 */
[----:B------:R-:W1:Y:S02]  /*19370*/  LDSM.16.MT88.4 R40, [R218+0x4c00] ;  /* 0x004c0000da28783b */ /* 0x000e640000004200 */
[----:B------:R2:W-:Y:S01]  /*19380*/  MUFU.EX2 R64, R44 ;  /* 0x0000002c00407308 */ /* 0x0005e20000000800 */
[----:B------:R-:W-:Y:S01]  /*19390*/  FFMA.FTZ R61, R193, UR4, -R201 ;  /* 0x00000004c13d7c23 */ /* 0x000fe200080108c9 */
[----:B------:R-:W-:Y:S01]  /*193a0*/  FFMA.FTZ R193, R192, UR4, -R199 ;  /* 0x00000004c0c17c23 */ /* 0x000fe200080108c7 */
[--C-:B------:R-:W-:Y:S01]  /*193b0*/  HSET2.LE.AND R62, R221, R118.reuse, PT ;  /* 0x00000076dd3e7233 */ /* 0x100fe20003803000 */
[----:B------:R-:W-:Y:S01]  /*193c0*/  FFMA.FTZ R60, R196, UR4, -R201 ;  /* 0x00000004c43c7c23 */ /* 0x000fe200080108c9 */
[----:B------:R-:W-:Y:S05]  /*193d0*/  LOP3.LUT R63, R230, 0xff00ff, RZ, 0xc0, !PT ;  /* 0x00ff00ffe63f7812 */ /* 0x000fea00078ec0ff */
[----:B------:R3:W-:Y:S01]  /*193e0*/  MUFU.EX2 R192, R52 ;  /* 0x0000003400c07308 */ /* 0x0007e20000000800 */
[----:B------:R-:W4:Y:S01]  /*193f0*/  S2R R230, SR_TID.X ;  /* 0x0000000000e67919 */ /* 0x000f220000002100 */
[--C-:B------:R-:W-:Y:S08]  /*19400*/  HSET2.LE.AND R63, R63, R118.reuse, PT ;  /* 0x000000763f3f7233 */ /* 0x100ff00003803000 */
[----:B------:R-:W-:Y:S01]  /*19410*/  MUFU.EX2 R193, R193 ;  /* 0x000000c100c17308 */ /* 0x000fe20000000800 */
[--C-:B--2---:R-:W-:Y:S09]  /*19420*/  FFMA.FTZ R44, R208, UR4, -R199.reuse ;  /* 0x00000004d02c7c23 */ /* 0x104ff200080108c7 */
[----:B------:R-:W-:Y:S01]  /*19430*/  MUFU.EX2 R208, R231 ;  /* 0x000000e700d07308 */ /* 0x000fe20000000800 */
[--C-:B---3--:R-:W-:Y:S09]  /*19440*/  HSET2.LE.AND R52, R220, R118.reuse, PT ;  /* 0x00000076dc347233 */ /* 0x108ff20003803000 */
[----:B------:R2:W3:Y:S01]  /*19450*/  MUFU.EX2 R54, R44 ;  /* 0x0000002c00367308 */ /* 0x0004e20000000800 */
[-C--:B-1----:R-:W-:Y:S09]  /*19460*/  HMMA.16816.F32.BF16 R4, R68, R40.reuse, R4 ;  /* 0x000000284404723c */ /* 0x082ff20000041804 */
[----:B------:R1:W-:Y:S01]  /*19470*/  MUFU.EX2 R67, R150 ;  /* 0x0000009600437308 */ /* 0x0003e20000000800 */
[----:B----4-:R-:W-:Y:S01]  /*19480*/  IMAD.SHL.U32 R221, R230, 0x8, RZ ;  /* 0x00000008e6dd7824 */ /* 0x010fe200078e00ff */
[C---:B------:R-:W-:Y:S08]  /*19490*/  HMMA.16816.F32.BF16 R8, R72.reuse, R40, R8 ;  /* 0x000000284808723c */ /* 0x040ff00000041808 */
[----:B------:R-:W4:Y:S01]  /*194a0*/  MUFU.EX2 R66, R151 ;  /* 0x0000009700427308 */ /* 0x000f220000000800 */
[----:B--2---:R-:W-:Y:S01]  /*194b0*/  LDSM.16.MT88.4 R44, [R84+0x1000] ;  /* 0x00100000542c783b */ /* 0x004fe20000004200 */
[----:B------:R-:W-:Y:S01]  /*194c0*/  LOP3.LUT R221, R221, 0x18, RZ, 0xc0, !PT ;  /* 0x00000018dddd7812 */ /* 0x000fe200078ec0ff */
[-C--:B------:R-:W-:Y:S07]  /*194d0*/  HMMA.16816.F32.BF16 R12, R72, R42.reuse, R12 ;  /* 0x0000002a480c723c */ /* 0x080fee000004180c */
[----:B------:R2:W-:Y:S01]  /*194e0*/  MUFU.EX2 R151, R142 ;  /* 0x0000008e00977308 */ /* 0x0005e20000000800 */
[--C-:B-1----:R-:W-:Y:S01]  /*194f0*/  FFMA.FTZ R150, R207, UR4, -R199.reuse ;  /* 0x00000004cf967c23 */ /* 0x102fe200080108c7 */
[----:B------:R-:W-:Y:S01]  /*19500*/  FFMA.FTZ R207, R206, UR4, -R199 ;  /* 0x00000004cecf7c23 */ /* 0x000fe200080108c7 */
[----:B------:R-:W-:Y:S01]  /*19510*/  FFMA.FTZ R206, R210, UR4, -R201 ;  /* 0x00000004d2ce7c23 */ /* 0x000fe200080108c9 */
[----:B---3--:R-:W-:Y:S01]  /*19520*/  IMAD.MOV.U32 R210, RZ, RZ, R54 ;  /* 0x000000ffffd27224 */ /* 0x008fe200078e0036 */
[--C-:B------:R-:W-:Y:S01]  /*19530*/  HSET2.LE.AND R54, R223, R118.reuse, PT ;  /* 0x00000076df367233 */ /* 0x100fe20003803000 */
[C---:B------:R-:W-:Y:S01]  /*19540*/  HMMA.16816.F32.BF16 R16, R68.reuse, R42, R16 ;  /* 0x0000002a4410723c */ /* 0x040fe20000041810 */
[----:B------:R-:W1:Y:S03]  /*19550*/  LDSM.16.MT88.4 R40, [R84+0xc00] ;  /* 0x000c00005428783b */ /* 0x000e660000004200 */
[----:B------:R-:W-:Y:S10]  /*19560*/  MUFU.EX2 R207, R207 ;  /* 0x000000cf00cf7308 */ /* 0x000ff40000000800 */
[----:B------:R-:W-:Y:S01]  /*19570*/  MUFU.EX2 R150, R150 ;  /* 0x0000009600967308 */ /* 0x000fe20000000800 */
[----:B--2---:R-:W-:Y:S01]  /*19580*/  FFMA.FTZ R142, R38, UR4, -R199 ;  /* 0x00000004268e7c23 */ /* 0x004fe200080108c7 */
[----:B----4-:R-:W-:Y:S04]  /*19590*/  F2FP.BF16.F32.PACK_AB R38, R67, R66 ;  /* 0x000000424326723e */ /* 0x010fe800000010ff */
[----:B------:R-:W-:Y:S04]  /*195a0*/  LOP3.LUT R51, R38, R51, RZ, 0xc0, !PT ;  /* 0x0000003326337212 */ /* 0x000fe800078ec0ff */
[----:B------:R-:W-:Y:S10]  /*195b0*/  MUFU.EX2 R206, R206 ;  /* 0x000000ce00ce7308 */ /* 0x000ff40000000800 */
[----:B------:R-:W-:Y:S01]  /*195c0*/  MUFU.EX2 R196, R200 ;  /* 0x000000c800c47308 */ /* 0x000fe20000000800 */
[-C--:B-1----:R-:W-:Y:S08]  /*195d0*/  HMMA.16816.F32.BF16 R20, R68, R40.reuse, R20 ;  /* 0x000000284414723c */ /* 0x082ff00000041814 */
[C---:B------:R-:W-:Y:S08]  /*195e0*/  HMMA.16816.F32.BF16 R24, R72.reuse, R40, R24 ;  /* 0x000000284818723c */ /* 0x040ff00000041818 */
[-C--:B------:R-:W-:Y:S01]  /*195f0*/  HMMA.16816.F32.BF16 R28, R72, R42.reuse, R28 ;  /* 0x0000002a481c723c */ /* 0x080fe2000004181c */
[----:B------:R-:W-:Y:S02]  /*19600*/  MUFU.EX2 R74, R139 ;  /* 0x0000008b004a7308 */ /* 0x000fe40000000800 */
[----:B------:R-:W-:Y:S01]  /*19610*/  FFMA.FTZ R75, R211, UR4, -R201 ;  /* 0x00000004d34b7c23 */ /* 0x000fe200080108c9 */
[----:B------:R-:W-:Y:S01]  /*19620*/  FFMA.FTZ R73, R205, UR4, -R199 ;  /* 0x00000004cd497c23 */ /* 0x000fe200080108c7 */
[--C-:B------:R-:W-:Y:S01]  /*19630*/  FFMA.FTZ R205, R213, UR4, -R201.reuse ;  /* 0x00000004d5cd7c23 */ /* 0x100fe200080108c9 */
[--C-:B------:R-:W-:Y:S01]  /*19640*/  FFMA.FTZ R72, R209, UR4, -R201.reuse ;  /* 0x00000004d1487c23 */ /* 0x100fe200080108c9 */
[----:B------:R-:W-:Y:S01]  /*19650*/  FFMA.FTZ R209, R212, UR4, -R201 ;  /* 0x00000004d4d17c23 */ /* 0x000fe200080108c9 */
[----:B------:R-:W-:Y:S03]  /*19660*/  HMMA.16816.F32.BF16 R32, R68, R42, R32 ;  /* 0x0000002a4420723c */ /* 0x000fe60000041820 */
[----:B------:R1:W-:Y:S01]  /*19670*/  MUFU.EX2 R71, R239 ;  /* 0x000000ef00477308 */ /* 0x0003e20000000800 */
[----:B------:R-:W2:Y:S01]  /*19680*/  LDSM.16.MT88.4 R40, [R218+0x5000] ;  /* 0x00500000da28783b */ /* 0x000ea20000004200 */
[----:B------:R-:W-:Y:S01]  /*19690*/  IMAD.MOV.U32 R212, RZ, RZ, R53 ;  /* 0x000000ffffd47224 */ /* 0x000fe200078e0035 */
[--C-:B------:R-:W-:Y:S01]  /*196a0*/  HSET2.LE.AND R53, R219, R118.reuse, PT ;  /* 0x00000076db357233 */ /* 0x100fe20003803000 */
[----:B------:R-:W-:Y:S06]  /*196b0*/  FFMA.FTZ R201, R195, UR4, -R201 ;  /* 0x00000004c3c97c23 */ /* 0x000fec00080108c9 */
[----:B------:R3:W-:Y:S10]  /*196c0*/  MUFU.EX2 R68, R240 ;  /* 0x000000f000447308 */ /* 0x0007f40000000800 */
[----:B------:R4:W-:Y:S01]  /*196d0*/  MUFU.EX2 R70, R249 ;  /* 0x000000f900467308 */ /* 0x0009e20000000800 */
[----:B-1----:R1:W5:Y:S09]  /*196e0*/  LDL.LU R239, [R1+0x78] ;  /* 0x0000780001ef7983 */ /* 0x0023720000300800 */
[----:B------:R1:W-:Y:S01]  /*196f0*/  MUFU.EX2 R69, R228 ;  /* 0x000000e400457308 */ /* 0x0003e20000000800 */
[----:B---3--:R3:W5:Y:S09]  /*19700*/  LDL.LU R240, [R1+0x74] ;  /* 0x0000740001f07983 */ /* 0x0087720000300800 */
[----:B------:R3:W-:Y:S01]  /*19710*/  MUFU.EX2 R211, R252 ;  /* 0x000000fc00d37308 */ /* 0x0007e20000000800 */
[----:B----4-:R-:W4:Y:S09]  /*19720*/  LDL.LU R249, [R1+0x70] ;  /* 0x0000700001f97983 */ /* 0x010f320000300800 */
[----:B------:R3:W-:Y:S01]  /*19730*/  MUFU.EX2 R213, R233 ;  /* 0x000000e900d57308 */ /* 0x0007e20000000800 */
[-C--:B--2---:R-:W-:Y:S01]  /*19740*/  HMMA.16816.F32.BF16 R4, R76, R40.reuse, R4 ;  /* 0x000000284c04723c */ /* 0x084fe20000041804 */
[----:B-1----:R-:W2:Y:S08]  /*19750*/  LDL.LU R228, [R1+0x6c] ;  /* 0x00006c0001e47983 */ /* 0x002eb00000300800 */
[----:B------:R-:W-:Y:S01]  /*19760*/  MUFU.EX2 R139, R138 ;  /* 0x0000008a008b7308 */ /* 0x000fe20000000800 */
[C---:B------:R-:W-:Y:S01]  /*19770*/  HMMA.16816.F32.BF16 R8, R80.reuse, R40, R8 ;  /* 0x000000285008723c */ /* 0x040fe20000041808 */
[----:B---3--:R3:W5:Y:S08]  /*19780*/  LDL.LU R252, [R1+0x68] ;  /* 0x0000680001fc7983 */ /* 0x0087700000300800 */
[----:B------:R1:W3:Y:S01]  /*19790*/  MUFU.EX2 R138, R143 ;  /* 0x0000008f008a7308 */ /* 0x0002e20000000800 */
[-C--:B------:R-:W-:Y:S01]  /*197a0*/  HMMA.16816.F32.BF16 R12, R80, R42.reuse, R12 ;  /* 0x0000002a500c723c */ /* 0x080fe2000004180c */
[----:B------:R2:W5:Y:S04]  /*197b0*/  LDL.LU R233, [R1+0x64] ;  /* 0x0000640001e97983 */ /* 0x0005680000300800 */
[----:B------:R2:W5:Y:S04]  /*197c0*/  LDL.LU R232, [R1+0x60] ;  /* 0x0000600001e87983 */ /* 0x0005680000300800 */
[----:B------:R-:W3:Y:S01]  /*197d0*/  MUFU.EX2 R73, R73 ;  /* 0x0000004900497308 */ /* 0x000ee20000000800 */
[C---:B------:R-:W-:Y:S01]  /*197e0*/  HMMA.16816.F32.BF16 R16, R76.reuse, R42, R16 ;  /* 0x0000002a4c10723c */ /* 0x040fe20000041810 */
[----:B------:R2:W5:Y:S04]  /*197f0*/  LDL.LU R231, [R1+0x5c] ;  /* 0x00005c0001e77983 */ /* 0x0005680000300800 */
[----:B------:R2:W5:Y:S04]  /*19800*/  LDL.LU R229, [R1+0x58] ;  /* 0x0000580001e57983 */ /* 0x0005680000300800 */
[----:B------:R-:W-:Y:S01]  /*19810*/  MUFU.EX2 R75, R75 ;  /* 0x0000004b004b7308 */ /* 0x000fe20000000800 */
[-C--:B------:R-:W-:Y:S01]  /*19820*/  HMMA.16816.F32.BF16 R20, R76, R44.reuse, R20 ;  /* 0x0000002c4c14723c */ /* 0x080fe20000041814 */
[----:B------:R2:W5:Y:S02]  /*19830*/  LDL.LU R227, [R1+0x54] ;  /* 0x0000540001e37983 */ /* 0x0005640000300800 */
[--C-:B-1----:R-:W-:Y:S01]  /*19840*/  FFMA.FTZ R143, R189, UR4, -R199.reuse ;  /* 0x00000004bd8f7c23 */ /* 0x102fe200080108c7 */
[----:B---3--:R-:W-:Y:S01]  /*19850*/  F2FP.BF16.F32.PACK_AB R38, R151, R138 ;  /* 0x0000008a9726723e */ /* 0x008fe200000010ff */
[----:B------:R3:W5:Y:S01]  /*19860*/  LDL.LU R226, [R1+0x50] ;  /* 0x0000500001e27983 */ /* 0x0007620000300800 */
[----:B------:R-:W-:Y:S01]  /*19870*/  FFMA.FTZ R199, R37, UR4, -R199 ;  /* 0x0000000425c77c23 */ /* 0x000fe200080108c7 */
[----:B------:R-:W-:Y:S01]  /*19880*/  F2FP.BF16.F32.PACK_AB R37, R139, R74 ;  /* 0x0000004a8b25723e */ /* 0x000fe200000010ff */
[C---:B------:R-:W-:Y:S01]  /*19890*/  HMMA.16816.F32.BF16 R24, R80.reuse, R44, R24 ;  /* 0x0000002c5018723c */ /* 0x040fe20000041818 */
[----:B------:R3:W5:Y:S01]  /*198a0*/  LDL.LU R225, [R1+0x4c] ;  /* 0x00004c0001e17983 */ /* 0x0007620000300800 */
[----:B------:R-:W1:Y:S02]  /*198b0*/  MUFU.EX2 R72, R72 ;  /* 0x0000004800487308 */ /* 0x000e640000000800 */
[----:B------:R-:W-:Y:S01]  /*198c0*/  LOP3.LUT R49, R38, R49, RZ, 0xc0, !PT ;  /* 0x0000003126317212 */ /* 0x000fe200078ec0ff */
[----:B------:R3:W5:Y:S01]  /*198d0*/  LDL.LU R224, [R1+0x48] ;  /* 0x0000480001e07983 */ /* 0x0007620000300800 */
[----:B------:R-:W-:Y:S02]  /*198e0*/  LOP3.LUT R48, R37, R48, RZ, 0xc0, !PT ;  /* 0x0000003025307212 */ /* 0x000fe400078ec0ff */
[-C--:B------:R-:W-:Y:S01]  /*198f0*/  HMMA.16816.F32.BF16 R28, R80, R46.reuse, R28 ;  /* 0x0000002e501c723c */ /* 0x080fe2000004181c */
[----:B------:R3:W5:Y:S03]  /*19900*/  LDL.LU R223, [R1+0x44] ;  /* 0x0000440001df7983 */ /* 0x0007660000300800 */
[----:B------:R-:W-:Y:S01]  /*19910*/  MUFU.EX2 R205, R205 ;  /* 0x000000cd00cd7308 */ /* 0x000fe20000000800 */
[----:B------:R-:W-:Y:S01]  /*19920*/  F2FP.BF16.F32.PACK_AB R38, R73, R150 ;  /* 0x000000964926723e */ /* 0x000fe200000010ff */
[----:B------:R3:W5:Y:S03]  /*19930*/  LDL.LU R222, [R1+0x40] ;  /* 0x0000400001de7983 */ /* 0x0007660000300800 */
[----:B------:R-:W-:Y:S01]  /*19940*/  LOP3.LUT R55, R38, R55, RZ, 0xc0, !PT ;  /* 0x0000003726377212 */ /* 0x000fe200078ec0ff */
[----:B------:R-:W-:Y:S01]  /*19950*/  HMMA.16816.F32.BF16 R32, R76, R46, R32 ;  /* 0x0000002e4c20723c */ /* 0x000fe20000041820 */
[----:B------:R3:W5:Y:S03]  /*19960*/  LDL.LU R220, [R1+0x3c] ;  /* 0x00003c0001dc7983 */ /* 0x0007660000300800 */
[----:B------:R3:W-:Y:S01]  /*19970*/  MUFU.EX2 R77, R61 ;  /* 0x0000003d004d7308 */ /* 0x0007e20000000800 */
[----:B-1----:R-:W-:Y:S01]  /*19980*/  F2FP.BF16.F32.PACK_AB R37, R72, R75 ;  /* 0x0000004b4825723e */ /* 0x002fe200000010ff */
[----:B------:R1:W5:Y:S01]  /*19990*/  LDL.LU R219, [R1+0x38] ;  /* 0x0000380001db7983 */ /* 0x0003620000300800 */
[----:B------:R-:W-:Y:S01]  /*199a0*/  F2FP.BF16.F32.PACK_AB R38, R207, R210 ;  /* 0x000000d2cf26723e */ /* 0x000fe200000010ff */
[----:B------:R-:W-:Y:S01]  /*199b0*/  FADD.FTZ R78, R166, R169 ;  /* 0x000000a9a64e7221 */ /* 0x000fe20000010000 */
[----:B------:R-:W-:Y:S01]  /*199c0*/  LOP3.LUT R54, R37, R54, RZ, 0xc0, !PT ;  /* 0x0000003625367212 */ /* 0x000fe200078ec0ff */
[----:B------:R1:W5:Y:S01]  /*199d0*/  LDL.LU R217, [R1+0x34] ;  /* 0x0000340001d97983 */ /* 0x0003620000300800 */
[----:B------:R-:W-:Y:S03]  /*199e0*/  LOP3.LUT R53, R38, R53, RZ, 0xc0, !PT ;  /* 0x0000003526357212 */ /* 0x000fe600078ec0ff */
[----:B------:R1:W-:Y:S01]  /*199f0*/  MUFU.EX2 R76, R60 ;  /* 0x0000003c004c7308 */ /* 0x0003e20000000800 */
[----:B------:R-:W-:Y:S01]  /*19a00*/  F2FP.BF16.F32.PACK_AB R37, R68, R71 ;  /* 0x000000474425723e */ /* 0x000fe200000010ff */
[----:B------:R2:W5:Y:S01]  /*19a10*/  LDL.LU R216, [R1+0x30] ;  /* 0x0000300001d87983 */ /* 0x0005620000300800 */
[----:B------:R-:W-:Y:S01]  /*19a20*/  F2FP.BF16.F32.PACK_AB R38, R208, R212 ;  /* 0x000000d4d026723e */ /* 0x000fe200000010ff */
[----:B------:R-:W-:Y:S01]  /*19a30*/  FADD.FTZ R78, R131, R78 ;  /* 0x0000004e834e7221 */ /* 0x000fe20000010000 */
[----:B------:R-:W-:Y:S01]  /*19a40*/  LOP3.LUT R58, R37, R58, RZ, 0xc0, !PT ;  /* 0x0000003a253a7212 */ /* 0x000fe200078ec0ff */
[----:B------:R-:W2:Y:S01]  /*19a50*/  LDSM.16.MT88.4 R40, [R218+0x5400] ;  /* 0x00540000da28783b */ /* 0x000ea20000004200 */
[----:B------:R-:W-:Y:S03]  /*19a60*/  LOP3.LUT R57, R38, R57, RZ, 0xc0, !PT ;  /* 0x0000003926397212 */ /* 0x000fe600078ec0ff */
[----:B------:R-:W1:Y:S01]  /*19a70*/  MUFU.EX2 R209, R209 ;  /* 0x000000d100d17308 */ /* 0x000e620000000800 */
[--C-:B---3--:R-:W-:Y:S01]  /*19a80*/  HSET2.LE.AND R61, R152, R118.reuse, PT ;  /* 0x00000076983d7233 */ /* 0x108fe20003803000 */
[----:B------:R-:W-:Y:S01]  /*19a90*/  FADD.FTZ R107, R107, R78 ;  /* 0x0000004e6b6b7221 */ /* 0x000fe20000010000 */
[----:B------:R-:W-:Y:S01]  /*19aa0*/  F2FP.BF16.F32.PACK_AB R37, R213, R211 ;  /* 0x000000d3d525723e */ /* 0x000fe200000010ff */
[----:B------:R-:W-:Y:S01]  /*19ab0*/  IMAD.MOV.U32 R166, RZ, RZ, R2 ;  /* 0x000000ffffa67224 */ /* 0x000fe200078e0002 */
[----:B------:R-:W3:Y:S02]  /*19ac0*/  LDSM.16.MT88.4 R44, [R84+0x1400] ;  /* 0x00140000542c783b */ /* 0x000ee40000004200 */
[----:B------:R-:W-:Y:S03]  /*19ad0*/  LOP3.LUT R56, R37, R56, RZ, 0xc0, !PT ;  /* 0x0000003825387212 */ /* 0x000fe600078ec0ff */
[----:B------:R-:W-:Y:S01]  /*19ae0*/  MUFU.EX2 R189, R194 ;  /* 0x000000c200bd7308 */ /* 0x000fe20000000800 */
[--C-:B-1----:R-:W-:Y:S01]  /*19af0*/  HSET2.LE.AND R60, R162, R118.reuse, PT ;  /* 0x00000076a23c7233 */ /* 0x102fe20003803000 */
[----:B------:R-:W-:Y:S01]  /*19b00*/  FADD.FTZ R107, R98, R107 ;  /* 0x0000006b626b7221 */ /* 0x000fe20000010000 */
[--C-:B------:R-:W-:Y:S01]  /*19b10*/  HSET2.LE.AND R162, R163, R118.reuse, PT ;  /* 0x00000076a3a27233 */ /* 0x100fe20003803000 */
[----:B------:R-:W-:Y:S02]  /*19b20*/  LDSM.16.MT88.4 R152, [R218+0x5c00] ;  /* 0x005c0000da98783b */ /* 0x000fe40000004200 */
[----:B------:R-:W-:Y:S04]  /*19b30*/  FADD.FTZ R112, R112, R107 ;  /* 0x0000006b70707221 */ /* 0x000fe80000010000 */
[----:B------:R-:W1:Y:S01]  /*19b40*/  MUFU.EX2 R201, R201 ;  /* 0x000000c900c97308 */ /* 0x000e620000000800 */
[----:B------:R-:W-:Y:S01]  /*19b50*/  F2FP.BF16.F32.PACK_AB R37, R206, R209 ;  /* 0x000000d1ce25723e */ /* 0x000fe200000010ff */
[----:B------:R-:W-:Y:S03]  /*19b60*/  FADD.FTZ R101, R101, R112 ;  /* 0x0000007065657221 */ /* 0x000fe60000010000 */
[----:B------:R-:W-:Y:S02]  /*19b70*/  LOP3.LUT R62, R37, R62, RZ, 0xc0, !PT ;  /* 0x0000003e253e7212 */ /* 0x000fe400078ec0ff */
[----:B------:R-:W-:Y:S03]  /*19b80*/  LOP3.LUT R37, R160, 0xff00ff, RZ, 0xc0, !PT ;  /* 0x00ff00ffa0257812 */ /* 0x000fe600078ec0ff */
[----:B------:R-:W-:Y:S01]  /*19b90*/  MUFU.EX2 R199, R199 ;  /* 0x000000c700c77308 */ /* 0x000fe20000000800 */
[--C-:B------:R-:W-:Y:S01]  /*19ba0*/  HSET2.LE.AND R160, R159, R118.reuse, PT ;  /* 0x000000769fa07233 */ /* 0x100fe20003803000 */
[----:B------:R-:W-:Y:S01]  /*19bb0*/  FADD.FTZ R94, R94, R101 ;  /* 0x000000655e5e7221 */ /* 0x000fe20000010000 */
[----:B------:R-:W-:Y:S02]  /*19bc0*/  HSET2.LE.AND R163, R37, R118, PT ;  /* 0x0000007625a37233 */ /* 0x000fe40003803000 */
[----:B------:R-:W-:Y:S01]  /*19bd0*/  F2FP.BF16.F32.PACK_AB R37, R187, R188 ;  /* 0x000000bcbb25723e */ /* 0x000fe200000010ff */
[----:B------:R-:W-:Y:S03]  /*19be0*/  FADD.FTZ R89, R89, R94 ;  /* 0x0000005e59597221 */ /* 0x000fe60000010000 */
[----:B------:R-:W-:Y:S01]  /*19bf0*/  LOP3.LUT R162, R37, R162, RZ, 0xc0, !PT ;  /* 0x000000a225a27212 */ /* 0x000fe200078ec0ff */
[----:B------:R-:W-:Y:S01]  /*19c00*/  FADD.FTZ R116, R116, R89 ;  /* 0x0000005974747221 */ /* 0x000fe20000010000 */
[----:B-1----:R-:W-:Y:S03]  /*19c10*/  F2FP.BF16.F32.PACK_AB R37, R201, R198 ;  /* 0x000000c6c925723e */ /* 0x002fe600000010ff */
[----:B------:R-:W-:Y:S01]  /*19c20*/  FADD.FTZ R116, R117, R116 ;  /* 0x0000007475747221 */ /* 0x000fe20000010000 */
[----:B------:R-:W-:Y:S03]  /*19c30*/  LOP3.LUT R144, R37, R144, RZ, 0xc0, !PT ;  /* 0x0000009025907212 */ /* 0x000fe600078ec0ff */
[----:B------:R-:W-:Y:S04]  /*19c40*/  FADD.FTZ R87, R87, R116 ;  /* 0x0000007457577221 */ /* 0x000fe80000010000 */
[----:B------:R-:W-:Y:S04]  /*19c50*/  FADD.FTZ R96, R96, R87 ;  /* 0x0000005760607221 */ /* 0x000fe80000010000 */
[----:B------:R-:W-:Y:S04]  /*19c60*/  FADD.FTZ R157, R157, R96 ;  /* 0x000000609d9d7221 */ /* 0x000fe80000010000 */
[----:B------:R-:W-:Y:S04]  /*19c70*/  FADD.FTZ R157, R156, R157 ;  /* 0x0000009d9c9d7221 */ /* 0x000fe80000010000 */
[----:B------:R-:W-:Y:S01]  /*19c80*/  FADD.FTZ R148, R148, R157 ;  /* 0x0000009d94947221 */ /* 0x000fe20000010000 */
[----:B----4-:R-:W-:Y:S01]  /*19c90*/  FFMA.FTZ R203, R39, R249, R203 ;  /* 0x000000f927cb7223 */ /* 0x010fe200000100cb */
[----:B------:R-:W-:Y:S01]  /*19ca0*/  F2FP.BF16.F32.PACK_AB R39, R65, R64 ;  /* 0x000000404127723e */ /* 0x000fe200000010ff */
[----:B------:R-:W1:Y:S02]  /*19cb0*/  MUFU.EX2 R249, R202 ;  /* 0x000000ca00f97308 */ /* 0x000e640000000800 */
[----:B------:R-:W-:Y:S01]  /*19cc0*/  FADD.FTZ R182, R182, R203 ;  /* 0x000000cbb6b67221 */ /* 0x000fe20000010000 */
[----:B------:R-:W-:Y:S02]  /*19cd0*/  LOP3.LUT R50, R39, R50, RZ, 0xc0, !PT ;  /* 0x0000003227327212 */ /* 0x000fe400078ec0ff */
[C---:B------:R-:W-:Y:S01]  /*19ce0*/  F2FP.BF16.F32.PACK_AB R39, R214.reuse, R205 ;  /* 0x000000cdd627723e */ /* 0x040fe200000010ff */
[----:B------:R-:W-:Y:S01]  /*19cf0*/  FADD.FTZ R205, R205, R130 ;  /* 0x00000082cdcd7221 */ /* 0x000fe20000010000 */
[C---:B--2---:R-:W-:Y:S01]  /*19d00*/  ISETP.GT.AND P0, PT, R247.reuse, R228, PT ;  /* 0x000000e4f700720c */ /* 0x044fe20003f04270 */
[----:B------:R-:W-:Y:S01]  /*19d10*/  VIADD R247, R247, 0xffffffff ;  /* 0xfffffffff7f77836 */ /* 0x000fe20000000000 */
[----:B------:R-:W-:Y:S01]  /*19d20*/  LOP3.LUT R52, R39, R52, RZ, 0xc0, !PT ;  /* 0x0000003427347212 */ /* 0x000fe200078ec0ff */
[-C--:B------:R-:W-:Y:S05]  /*19d30*/  HMMA.16816.F32.BF16 R4, R48, R40.reuse, R4 ;  /* 0x000000283004723c */ /* 0x080fea0000041804 */
[----:B------:R-:W-:Y:S01]  /*19d40*/  FADD.FTZ R39, R173, R182 ;  /* 0x000000b6ad277221 */ /* 0x000fe20000010000 */
[----:B------:R-:W-:Y:S01]  /*19d50*/  FADD.FTZ R214, R214, R205 ;  /* 0x000000cdd6d67221 */ /* 0x000fe20000010000 */
[----:B-1----:R-:W-:Y:S01]  /*19d60*/  F2FP.BF16.F32.PACK_AB R38, R249, R204 ;  /* 0x000000ccf926723e */ /* 0x002fe200000010ff */
[C---:B------:R-:W-:Y:S04]  /*19d70*/  HMMA.16816.F32.BF16 R8, R52.reuse, R40, R8 ;  /* 0x000000283408723c */ /* 0x040fe80000041808 */
[----:B------:R-:W-:Y:S01]  /*19d80*/  F2FP.BF16.F32.PACK_AB R40, R69, R70 ;  /* 0x000000464528723e */ /* 0x000fe200000010ff */
[----:B------:R-:W-:Y:S01]  /*19d90*/  FADD.FTZ R39, R172, R39 ;  /* 0x00000027ac277221 */ /* 0x000fe20000010000 */
[----:B------:R-:W-:Y:S01]  /*19da0*/  LOP3.LUT R63, R38, R63, RZ, 0xc0, !PT ;  /* 0x0000003f263f7212 */ /* 0x000fe200078ec0ff */
[----:B------:R-:W-:Y:S01]  /*19db0*/  FADD.FTZ R75, R75, R214 ;  /* 0x000000d64b4b7221 */ /* 0x000fe20000010000 */
[-C--:B------:R-:W-:Y:S03]  /*19dc0*/  HMMA.16816.F32.BF16 R12, R52, R42.reuse, R12 ;  /* 0x0000002a340c723c */ /* 0x080fe6000004180c */
[----:B------:R-:W-:Y:S01]  /*19dd0*/  LOP3.LUT R59, R40, R59, RZ, 0xc0, !PT ;  /* 0x0000003b283b7212 */ /* 0x000fe200078ec0ff */
[----:B------:R-:W-:Y:S01]  /*19de0*/  FADD.FTZ R164, R164, R39 ;  /* 0x00000027a4a47221 */ /* 0x000fe20000010000 */
[----:B------:R-:W-:Y:S01]  /*19df0*/  F2FP.BF16.F32.PACK_AB R39, R191, R196 ;  /* 0x000000c4bf27723e */ /* 0x000fe200000010ff */
[----:B------:R-:W-:Y:S01]  /*19e00*/  FADD.FTZ R75, R72, R75 ;  /* 0x0000004b484b7221 */ /* 0x000fe20000010000 */
[----:B------:R-:W-:Y:S01]  /*19e10*/  F2FP.BF16.F32.PACK_AB R38, R185, R186 ;  /* 0x000000bab926723e */ /* 0x000fe200000010ff */
[C---:B------:R-:W-:Y:S01]  /*19e20*/  HMMA.16816.F32.BF16 R16, R48.reuse, R42, R16 ;  /* 0x0000002a3010723c */ /* 0x040fe20000041810 */
[----:B------:R-:W1:Y:S03]  /*19e30*/  LDSM.16.MT88.4 R40, [R218+0x5800] ;  /* 0x00580000da28783b */ /* 0x000e660000004200 */
[----:B------:R-:W-:Y:S01]  /*19e40*/  LOP3.LUT R60, R39, R60, RZ, 0xc0, !PT ;  /* 0x0000003c273c7212 */ /* 0x000fe200078ec0ff */
[----:B------:R-:W-:Y:S01]  /*19e50*/  FADD.FTZ R196, R196, R75 ;  /* 0x0000004bc4c47221 */ /* 0x000fe20000010000 */
[----:B------:R-:W-:Y:S01]  /*19e60*/  LOP3.LUT R163, R38, R163, RZ, 0xc0, !PT ;  /* 0x000000a326a37212 */ /* 0x000fe200078ec0ff */
[----:B------:R-:W-:Y:S01]  /*19e70*/  FADD.FTZ R113, R113, R164 ;  /* 0x000000a471717221 */ /* 0x000fe20000010000 */
[-C--:B---3--:R-:W-:Y:S03]  /*19e80*/  HMMA.16816.F32.BF16 R20, R48, R44.reuse, R20 ;  /* 0x0000002c3014723c */ /* 0x088fe60000041814 */
[----:B------:R-:W-:Y:S01]  /*19e90*/  F2FP.BF16.F32.PACK_AB R39, R77, R76 ;  /* 0x0000004c4d27723e */ /* 0x000fe200000010ff */
[----:B------:R-:W-:Y:S01]  /*19ea0*/  FADD.FTZ R196, R191, R196 ;  /* 0x000000c4bfc47221 */ /* 0x000fe20000010000 */
[----:B------:R-:W-:Y:S01]  /*19eb0*/  F2FP.BF16.F32.PACK_AB R38, R171, R176 ;  /* 0x000000b0ab26723e */ /* 0x000fe200000010ff */
[----:B------:R-:W-:Y:S01]  /*19ec0*/  FADD.FTZ R120, R120, R113 ;  /* 0x0000007178787221 */ /* 0x000fe20000010000 */
[----:B------:R-:W-:Y:S01]  /*19ed0*/  LOP3.LUT R146, R39, R146, RZ, 0xc0, !PT ;  /* 0x0000009227927212 */ /* 0x000fe200078ec0ff */
[C---:B------:R-:W-:Y:S04]  /*19ee0*/  HMMA.16816.F32.BF16 R24, R52.reuse, R44, R24 ;  /* 0x0000002c3418723c */ /* 0x040fe80000041818 */
[----:B------:R-:W-:Y:S01]  /*19ef0*/  LOP3.LUT R161, R38, R161, RZ, 0xc0, !PT ;  /* 0x000000a126a17212 */ /* 0x000fe200078ec0ff */
[----:B------:R-:W-:Y:S01]  /*19f00*/  FADD.FTZ R209, R209, R196 ;  /* 0x000000c4d1d17221 */ /* 0x000fe20000010000 */
[----:B------:R-:W-:Y:S01]  /*19f10*/  FADD.FTZ R105, R105, R120 ;  /* 0x0000007869697221 */ /* 0x000fe20000010000 */
[----:B------:R-:W-:Y:S01]  /*19f20*/  IMAD.MOV.U32 R164, RZ, RZ, R36 ;  /* 0x000000ffffa47224 */ /* 0x000fe200078e0024 */
[-C--:B------:R-:W-:Y:S03]  /*19f30*/  HMMA.16816.F32.BF16 R28, R52, R46.reuse, R28 ;  /* 0x0000002e341c723c */ /* 0x080fe6000004181c */
[----:B------:R-:W-:Y:S01]  /*19f40*/  FADD.FTZ R209, R206, R209 ;  /* 0x000000d1ced17221 */ /* 0x000fe20000010000 */
[----:B------:R-:W-:Y:S03]  /*19f50*/  FADD.FTZ R110, R110, R105 ;  /* 0x000000696e6e7221 */ /* 0x000fe60000010000 */
[----:B------:R-:W-:Y:S01]  /*19f60*/  FADD.FTZ R198, R198, R209 ;  /* 0x000000d1c6c67221 */ /* 0x000fe20000010000 */
[----:B------:R-:W-:Y:S01]  /*19f70*/  HMMA.16816.F32.BF16 R32, R48, R46, R32 ;  /* 0x0000002e3020723c */ /* 0x000fe20000041820 */
[----:B------:R-:W2:Y:S01]  /*19f80*/  LDSM.16.MT88.4 R44, [R84+0x1800] ;  /* 0x00180000542c783b */ /* 0x000ea20000004200 */
[----:B------:R-:W3:Y:S02]  /*19f90*/  MUFU.EX2 R50, R143 ;  /* 0x0000008f00327308 */ /* 0x000ee40000000800 */
[----:B------:R-:W-:Y:S01]  /*19fa0*/  F2FP.BF16.F32.PACK_AB R48, R192, R189 ;  /* 0x000000bdc030723e */ /* 0x000fe200000010ff */
[----:B------:R-:W-:Y:S01]  /*19fb0*/  FADD.FTZ R201, R201, R198 ;  /* 0x000000c6c9c97221 */ /* 0x000fe20000010000 */
[----:B------:R-:W-:Y:S02]  /*19fc0*/  FADD.FTZ R110, R99, R110 ;  /* 0x0000006e636e7221 */ /* 0x000fe40000010000 */
[----:B------:R-:W-:Y:S01]  /*19fd0*/  LOP3.LUT R61, R48, R61, RZ, 0xc0, !PT ;  /* 0x0000003d303d7212 */ /* 0x000fe200078ec0ff */
[-C--:B-1----:R-:W-:Y:S03]  /*19fe0*/  HMMA.16816.F32.BF16 R4, R56, R40.reuse, R4 ;  /* 0x000000283804723c */ /* 0x082fe60000041804 */
[----:B------:R-:W1:Y:S02]  /*19ff0*/  MUFU.EX2 R48, R142 ;  /* 0x0000008e00307308 */ /* 0x000e640000000800 */
[----:B------:R-:W-:Y:S01]  /*1a000*/  FADD.FTZ R76, R76, R201 ;  /* 0x000000c94c4c7221 */ /* 0x000fe20000010000 */
[----:B------:R-:W-:Y:S02]  /*1a010*/  FADD.FTZ R95, R95, R110 ;  /* 0x0000006e5f5f7221 */ /* 0x000fe40000010000 */
[C---:B------:R-:W-:Y:S04]  /*1a020*/  HMMA.16816.F32.BF16 R8, R60.reuse, R40, R8 ;  /* 0x000000283c08723c */ /* 0x040fe80000041808 */
[----:B------:R-:W-:Y:S01]  /*1a030*/  F2FP.BF16.F32.PACK_AB R41, R177, R184 ;  /* 0x000000b8b129723e */ /* 0x000fe200000010ff */
[----:B------:R-:W-:Y:S01]  /*1a040*/  FADD.FTZ R95, R92, R95 ;  /* 0x0000005f5c5f7221 */ /* 0x000fe20000010000 */
[----:B---3--:R-:W-:Y:S02]  /*1a050*/  F2FP.BF16.F32.PACK_AB R40, R50, R193 ;  /* 0x000000c13228723e */ /* 0x008fe400000010ff */
[-C--:B------:R-:W-:Y:S03]  /*1a060*/  HMMA.16816.F32.BF16 R12, R60, R42.reuse, R12 ;  /* 0x0000002a3c0c723c */ /* 0x080fe6000004180c */
[----:B------:R-:W-:Y:S01]  /*1a070*/  LOP3.LUT R160, R41, R160, RZ, 0xc0, !PT ;  /* 0x000000a029a07212 */ /* 0x000fe200078ec0ff */
[----:B------:R-:W-:Y:S01]  /*1a080*/  FADD.FTZ R124, R124, R95 ;  /* 0x0000005f7c7c7221 */ /* 0x000fe20000010000 */
[----:B------:R-:W-:Y:S02]  /*1a090*/  LOP3.LUT R145, R40, R145, RZ, 0xc0, !PT ;  /* 0x0000009128917212 */ /* 0x000fe400078ec0ff */
[----:B-1----:R-:W-:Y:S01]  /*1a0a0*/  F2FP.BF16.F32.PACK_AB R38, R199, R48 ;  /* 0x00000030c726723e */ /* 0x002fe200000010ff */
[C---:B------:R-:W-:Y:S01]  /*1a0b0*/  HMMA.16816.F32.BF16 R16, R56.reuse, R42, R16 ;  /* 0x0000002a3810723c */ /* 0x040fe20000041810 */
[----:B------:R-:W1:Y:S03]  /*1a0c0*/  LDSM.16.MT88.4 R40, [R84+0x1c00] ;  /* 0x001c00005428783b */ /* 0x000e660000004200 */
[----:B------:R-:W-:Y:S01]  /*1a0d0*/  LOP3.LUT R147, R38, R147, RZ, 0xc0, !PT ;  /* 0x0000009326937212 */ /* 0x000fe200078ec0ff */
[----:B------:R-:W-:Y:S03]  /*1a0e0*/  FADD.FTZ R124, R121, R124 ;  /* 0x0000007c797c7221 */ /* 0x000fe60000010000 */
[-C--:B--2---:R-:W-:Y:S03]  /*1a0f0*/  HMMA.16816.F32.BF16 R20, R56, R44.reuse, R20 ;  /* 0x0000002c3814723c */ /* 0x084fe60000041814 */
[----:B------:R-:W-:Y:S04]  /*1a100*/  FADD.FTZ R37, R125, R124 ;  /* 0x0000007c7d257221 */ /* 0x000fe80000010000 */
[----:B------:R-:W-:Y:S01]  /*1a110*/  FADD.FTZ R37, R128, R37 ;  /* 0x0000002580257221 */ /* 0x000fe20000010000 */
[C---:B------:R-:W-:Y:S04]  /*1a120*/  HMMA.16816.F32.BF16 R24, R60.reuse, R44, R24 ;  /* 0x0000002c3c18723c */ /* 0x040fe80000041818 */
[----:B------:R-:W-:Y:S01]  /*1a130*/  FADD.FTZ R134, R134, R37 ;  /* 0x0000002586867221 */ /* 0x000fe20000010000 */
[----:B------:R-:W-:Y:S03]  /*1a140*/  FADD.FTZ R37, R135, R158 ;  /* 0x0000009e87257221 */ /* 0x000fe60000010000 */
[-C--:B------:R-:W-:Y:S03]  /*1a150*/  HMMA.16816.F32.BF16 R28, R60, R46.reuse, R28 ;  /* 0x0000002e3c1c723c */ /* 0x080fe6000004181c */
[----:B------:R-:W-:Y:S01]  /*1a160*/  FADD.FTZ R38, R133, R134 ;  /* 0x0000008685267221 */ /* 0x000fe20000010000 */
[----:B------:R-:W-:Y:S03]  /*1a170*/  FADD.FTZ R37, R140, R37 ;  /* 0x000000258c257221 */ /* 0x000fe60000010000 */
[----:B------:R-:W-:Y:S01]  /*1a180*/  FADD.FTZ R137, R137, R38 ;  /* 0x0000002689897221 */ /* 0x000fe20000010000 */
[----:B------:R-:W-:Y:S04]  /*1a190*/  HMMA.16816.F32.BF16 R32, R56, R46, R32 ;  /* 0x0000002e3820723c */ /* 0x000fe80000041820 */
[----:B------:R-:W-:Y:S01]  /*1a1a0*/  FADD.FTZ R137, R136, R137 ;  /* 0x0000008988897221 */ /* 0x000fe20000010000 */
[----:B------:R-:W-:Y:S03]  /*1a1b0*/  FADD.FTZ R74, R74, R37 ;  /* 0x000000254a4a7221 */ /* 0x000fe60000010000 */
[-C--:B------:R-:W-:Y:S05]  /*1a1c0*/  HMMA.16816.F32.BF16 R132, R160, R152.reuse, R4 ;  /* 0x00000098a084723c */ /* 0x080fea0000041804 */
[----:B------:R-:W-:Y:S01]  /*1a1d0*/  FADD.FTZ R5, R141, R148 ;  /* 0x000000948d057221 */ /* 0x000fe20000010000 */
[----:B------:R-:W-:Y:S02]  /*1a1e0*/  FADD.FTZ R4, R210, R137 ;  /* 0x00000089d2047221 */ /* 0x000fe40000010000 */
[C---:B------:R-:W-:Y:S04]  /*1a1f0*/  HMMA.16816.F32.BF16 R140, R144.reuse, R152, R8 ;  /* 0x00000098908c723c */ /* 0x040fe80000041808 */
        /* <DEDUP_REMOVED lines=15> */
[-C--:B-1----:R-:W-:Y:S03]  /*1a2f0*/  HMMA.16816.F32.BF16 R156, R160, R40.reuse, R20 ;  /* 0x00000028a09c723c */ /* 0x082fe60000041814 */
        /* <DEDUP_REMOVED lines=20> */
[----:B------:R-:W-:Y:S03]  /*1a440*/  FADD.FTZ R193, R193, R204 ;  /* 0x000000ccc1c17221 */ /* 0x000fe60000010000 */
[----:B------:R3:W-:Y:S01]  /*1a450*/  STL [R1+0x24], R6 ;  /* 0x0000240601007387 */ /* 0x0007e20000100800 */
[----:B------:R-:W-:Y:S01]  /*1a460*/  FADD.FTZ R5, R185, R186 ;  /* 0x000000bab9057221 */ /* 0x000fe20000010000 */
[----:B------:R-:W-:Y:S04]  /*1a470*/  FADD.FTZ R193, R50, R193 ;  /* 0x000000c132c17221 */ /* 0x000fe80000010000 */
[----:B------:R3:W-:Y:S01]  /*1a480*/  STL [R1+0x20], R5 ;  /* 0x0000200501007387 */ /* 0x0007e20000100800 */
[----:B------:R-:W-:Y:S03]  /*1a490*/  FADD.FTZ R48, R48, R193 ;  /* 0x000000c130307221 */ /* 0x000fe60000010000 */
[----:B------:R3:W-:Y:S01]  /*1a4a0*/  STL [R1+0x28], R4 ;  /* 0x0000280401007387 */ /* 0x0007e20000100800 */
[----:B------:R-:W-:Y:S01]  /*1a4b0*/  FADD.FTZ R249, R199, R48 ;  /* 0x00000030c7f97221 */ /* 0x000fe20000010000 */
[----:B------:R-:W-:Y:S06]  /*1a4c0*/  @P0 BRA `(.L_x_554) ;  /* 0xffffff8000840947 */ /* 0x000fec000383ffff */
.L_x_553:
[----:B-1----:R-:W4:Y:S01]  /*1a4d0*/  LDL.LU R7, [R1+0x24] ;  /* 0x0000240001077983 */ /* 0x002f220000300800 */
[----:B------:R-:W1:Y:S03]  /*1a4e0*/  LDCU UR6, c[0x0][0x4fc] ;  /* 0x00009f80ff0677ac */ /* 0x000e660008000800 */
[----:B------:R-:W1:Y:S01]  /*1a4f0*/  SHFL.BFLY PT, R10, R249, 0x2, 0x1f ;  /* 0x0c401f00f90a7f89 */ /* 0x000e6200000e0000 */
[C---:B-----5:R-:W-:Y:S01]  /*1a500*/  SHF.L.U32 R12, R230.reuse, 0x3, RZ ;  /* 0x00000003e60c7819 */ /* 0x060fe200000006ff */
[----:B------:R-:W4:Y:S02]  /*1a510*/  S2UR UR4, SR_CgaCtaId ;  /* 0x00000000000479c3 */ /* 0x000f240000008800 */
[----:B--23--:R-:W2:Y:S04]  /*1a520*/  LDL.LU R6, [R1+0x20] ;  /* 0x0000200001067983 */ /* 0x00cea80000300800 */
[----:B------:R-:W3:Y:S01]  /*1a530*/  LDL.LU R4, [R1+0x28] ;  /* 0x0000280001047983 */ /* 0x000ee20000300800 */
[----:B------:R-:W-:Y:S01]  /*1a540*/  SHF.L.U32 R15, R230, 0x4, RZ ;  /* 0x00000004e60f7819 */ /* 0x000fe200000006ff */
[----:B------:R-:W3:Y:S01]  /*1a550*/  LDC R16, c[0x0][0x434] ;  /* 0x00010d00ff107b82 */ /* 0x000ee20000000800 */
[----:B------:R-:W-:-:S02]  /*1a560*/  ISETP.NE.AND P2, PT, R229, -0x1, PT ;  /* 0xffffffffe500780c */ /* 0x000fc40003f45270 */
[----:B------:R-:W-:Y:S02]  /*1a570*/  LOP3.LUT R252, R252, 0x3e00, R15, 0xf8, !PT ;  /* 0x00003e00fcfc7812 */ /* 0x000fe400078ef80f */
[----:B------:R-:W2:Y:S03]  /*1a580*/  S2R R15, SR_CTAID.X ;  /* 0x00000000000f7919 */ /* 0x000ea60000002500 */
[----:B------:R-:W3:Y:S01]  /*1a590*/  LDC R17, c[0x0][0x434] ;  /* 0x00010d00ff117b82 */ /* 0x000ee20000000800 */
[----:B-1----:R-:W-:-:S05]  /*1a5a0*/  FADD.FTZ R11, R10, R249 ;  /* 0x000000f90a0b7221 */ /* 0x002fca0000010000 */
[----:B------:R-:W1:Y:S02]  /*1a5b0*/  SHFL.BFLY PT, R10, R11, 0x1, 0x1f ;  /* 0x0c201f000b0a7f89 */ /* 0x000e6400000e0000 */
[----:B-1----:R-:W-:Y:S01]  /*1a5c0*/  FADD.FTZ R10, R11, R10 ;  /* 0x0000000a0b0a7221 */ /* 0x002fe20000010000 */
[----:B------:R-:W-:-:S04]  /*1a5d0*/  SHF.L.U32 R11, R230, 0x2, RZ ;  /* 0x00000002e60b7819 */ /* 0x000fc800000006ff */
[----:B------:R-:W-:Y:S01]  /*1a5e0*/  FSETP.NE.FTZ.AND P3, PT, R10, RZ, PT ;  /* 0x000000ff0a00720b */ /* 0x000fe20003f75000 */
[----:B----4-:R-:W1:Y:S04]  /*1a5f0*/  SHFL.BFLY PT, R8, R7, 0x2, 0x1f ;  /* 0x0c401f0007087f89 */ /* 0x010e6800000e0000 */
[----:B--2---:R-:W2:Y:S04]  /*1a600*/  SHFL.BFLY PT, R13, R6, 0x2, 0x1f ;  /* 0x0c401f00060d7f89 */ /* 0x004ea800000e0000 */
[----:B---3--:R-:W3:Y:S01]  /*1a610*/  SHFL.BFLY PT, R5, R4, 0x2, 0x1f ;  /* 0x0c401f0004057f89 */ /* 0x008ee200000e0000 */
[----:B-1----:R-:W-:-:S05]  /*1a620*/  FADD.FTZ R8, R8, R7 ;  /* 0x0000000708087221 */ /* 0x002fca0000010000 */
[----:B------:R-:W1:Y:S01]  /*1a630*/  SHFL.BFLY PT, R7, R8, 0x1, 0x1f ;  /* 0x0c201f0008077f89 */ /* 0x000e6200000e0000 */
[----:B--2---:R-:W-:Y:S01]  /*1a640*/  FADD.FTZ R13, R13, R6 ;  /* 0x000000060d0d7221 */ /* 0x004fe20000010000 */
[----:B---3--:R-:W-:-:S04]  /*1a650*/  FADD.FTZ R5, R5, R4 ;  /* 0x0000000405057221 */ /* 0x008fc80000010000 */
[----:B------:R-:W2:Y:S04]  /*1a660*/  SHFL.BFLY PT, R6, R13, 0x1, 0x1f ;  /* 0x0c201f000d067f89 */ /* 0x000ea800000e0000 */
[----:B------:R-:W3:Y:S01]  /*1a670*/  SHFL.BFLY PT, R4, R5, 0x1, 0x1f ;  /* 0x0c201f0005047f89 */ /* 0x000ee200000e0000 */
[----:B-1----:R-:W-:-:S04]  /*1a680*/  FADD.FTZ R7, R8, R7 ;  /* 0x0000000708077221 */ /* 0x002fc80000010000 */
[----:B------:R-:W1:Y:S01]  /*1a690*/  MUFU.RCP R9, R7 ;  /* 0x0000000700097308 */ /* 0x000e620000001000 */
[----:B------:R-:W-:Y:S01]  /*1a6a0*/  FSETP.NE.FTZ.AND P6, PT, R7, RZ, PT ;  /* 0x000000ff0700720b */ /* 0x000fe20003fd5000 */
[----:B--2---:R-:W-:Y:S01]  /*1a6b0*/  FADD.FTZ R6, R13, R6 ;  /* 0x000000060d067221 */ /* 0x004fe20000010000 */
[----:B------:R-:W-:-:S05]  /*1a6c0*/  SHF.L.U32 R13, R232, 0x5, RZ ;  /* 0x00000005e80d7819 */ /* 0x000fca00000006ff */
[----:B------:R-:W2:Y:S01]  /*1a6d0*/  MUFU.RCP R8, R6 ;  /* 0x0000000600087308 */ /* 0x000ea20000001000 */
[----:B------:R-:W-:Y:S01]  /*1a6e0*/  FSETP.NE.FTZ.AND P5, PT, R6, RZ, PT ;  /* 0x000000ff0600720b */ /* 0x000fe20003fb5000 */
[----:B---3--:R-:W-:Y:S01]  /*1a6f0*/  FADD.FTZ R4, R5, R4 ;  /* 0x0000000405047221 */ /* 0x008fe20000010000 */
[----:B------:R-:W-:Y:S02]  /*1a700*/  LOP3.LUT R5, R12, 0xc0, RZ, 0xc0, !PT ;  /* 0x000000c00c057812 */ /* 0x000fe400078ec0ff */
[----:B------:R-:W-:Y:S01]  /*1a710*/  LOP3.LUT R13, R252, 0x20, R13, 0xf8, !PT ;  /* 0x00000020fc0d7812 */ /* 0x000fe200078ef80d */
[----:B------:R-:W3:Y:S01]  /*1a720*/  @P6 LDC R23, c[0x0][0x458] ;  /* 0x00011600ff176b82 */ /* 0x000ee20000000800 */
[----:B------:R-:W-:Y:S01]  /*1a730*/  LOP3.LUT R14, R5, 0x18, R230, 0xf8, !PT ;  /* 0x00000018050e7812 */ /* 0x000fe200078ef8e6 */
[----:B------:R-:W4:Y:S01]  /*1a740*/  MUFU.RCP R12, R4 ;  /* 0x00000004000c7308 */ /* 0x000f220000001000 */
[----:B------:R-:W-:Y:S02]  /*1a750*/  FSETP.NE.FTZ.AND P4, PT, R4, RZ, PT ;  /* 0x000000ff0400720b */ /* 0x000fe40003f95000 */
[----:B-1----:R-:W-:-:S02]  /*1a760*/  FSEL R9, R9, 1, P6 ;  /* 0x3f80000009097808 */ /* 0x002fc40003000000 */
[----:B------:R-:W-:Y:S01]  /*1a770*/  LOP3.LUT R13, R13, R14, RZ, 0xfc, !PT ;  /* 0x0000000e0d0d7212 */ /* 0x000fe200078efcff */
[----:B------:R-:W1:Y:S01]  /*1a780*/  @P5 LDC R26, c[0x0][0x458] ;  /* 0x00011600ff1a5b82 */ /* 0x000e620000000800 */
[----:B------:R-:W-:Y:S01]  /*1a790*/  LOP3.LUT R14, R11, 0x40, RZ, 0xc0, !PT ;  /* 0x000000400b0e7812 */ /* 0x000fe200078ec0ff */
[----:B------:R-:W4:Y:S01]  /*1a7a0*/  MUFU.RCP R5, R10 ;  /* 0x0000000a00057308 */ /* 0x000f220000001000 */
[----:B--2---:R-:W-:Y:S01]  /*1a7b0*/  FSEL R8, R8, 1, P5 ;  /* 0x3f80000008087808 */ /* 0x004fe20002800000 */
[----:B------:R-:W-:-:S04]  /*1a7c0*/  FMUL.FTZ R9, R9, UR6 ;  /* 0x0000000609097c20 */ /* 0x000fc80008410000 */
[----:B------:R-:W-:Y:S01]  /*1a7d0*/  FMUL.FTZ R8, R8, UR6 ;  /* 0x0000000608087c20 */ /* 0x000fe20008410000 */
[C---:B------:R-:W-:Y:S01]  /*1a7e0*/  FMUL.FTZ R132, R9.reuse, R132 ;  /* 0x0000008409847220 */ /* 0x040fe20000410000 */
[----:B------:R-:W-:Y:S01]  /*1a7f0*/  FMUL.FTZ R133, R9, R133 ;  /* 0x0000008509857220 */ /* 0x000fe20000410000 */
[----:B----4-:R-:W-:Y:S01]  /*1a800*/  FSEL R12, R12, 1, P4 ;  /* 0x3f8000000c0c7808 */ /* 0x010fe20002000000 */
        /* <DEDUP_REMOVED lines=8> */
[----:B------:R-:W-:Y:S01]  /*1a890*/  FSEL R5, R5, 1, P3 ;  /* 0x3f80000005057808 */ /* 0x000fe20001800000 */
[----:B------:R-:W2:Y:S01]  /*1a8a0*/  LDC.U8 R8, c[0x0][0x549] ;  /* 0x00015240ff087b82 */ /* 0x000ea20000000000 */
[----:B------:R-:W-:Y:S01]  /*1a8b0*/  FMUL.FTZ R12, R12, UR6 ;  /* 0x000000060c0c7c20 */ /* 0x000fe20008410000 */
[C---:B------:R-:W-:Y:S01]  /*1a8c0*/  FMUL.FTZ R152, R9.reuse, R152 ;  /* 0x0000009809987220 */ /* 0x040fe20000410000 */
[----:B------:R-:W-:Y:S01]  /*1a8d0*/  FMUL.FTZ R153, R9, R153 ;  /* 0x0000009909997220 */ /* 0x000fe20000410000 */
[----:B------:R-:W-:Y:S01]  /*1a8e0*/  FMUL.FTZ R5, R5, UR6 ;  /* 0x0000000605057c20 */ /* 0x000fe20008410000 */
[----:B------:R-:W-:Y:S01]  /*1a8f0*/  UMOV UR6, 0x400 ;  /* 0x0000040000067882 */ /* 0x000fe20000000000 */
[C---:B------:R-:W-:Y:S01]  /*1a900*/  FMUL.FTZ R140, R12.reuse, R140 ;  /* 0x0000008c0c8c7220 */ /* 0x040fe20000410000 */
[----:B------:R-:W-:Y:S01]  /*1a910*/  ULEA UR4, UR4, UR6, 0x18 ;  /* 0x0000000604047291 */ /* 0x000fe2000f8ec0ff */
        /* <DEDUP_REMOVED lines=10> */
[----:B------:R-:W-:Y:S01]  /*1a9c0*/  FMUL.FTZ R138, R5, R138 ;  /* 0x0000008a058a7220 */ /* 0x000fe20000410000 */
[----:B------:R-:W-:Y:S01]  /*1a9d0*/  LEA R13, R13, UR4, 0x1 ;  /* 0x000000040d0d7c11 */ /* 0x000fe2000f8e08ff */
[----:B------:R-:W-:Y:S01]  /*1a9e0*/  FMUL.FTZ R139, R5, R139 ;  /* 0x0000008b058b7220 */ /* 0x000fe20000410000 */
[C---:B------:R-:W-:Y:S01]  /*1a9f0*/  FMUL.FTZ R156, R9.reuse, R156 ;  /* 0x0000009c099c7220 */ /* 0x040fe20000410000 */
[C---:B------:R-:W-:Y:S01]  /*1aa00*/  FMUL.FTZ R157, R9.reuse, R157 ;  /* 0x0000009d099d7220 */ /* 0x040fe20000410000 */
[----:B------:R-:W-:Y:S01]  /*1aa10*/  FMUL.FTZ R160, R9, R160 ;  /* 0x000000a009a07220 */ /* 0x000fe20000410000 */
[----:B--2---:R-:W-:Y:S01]  /*1aa20*/  ISETP.NE.AND P1, PT, R8, RZ, PT ;  /* 0x000000ff0800720c */ /* 0x004fe20003f25270 */
[----:B------:R-:W2:Y:S01]  /*1aa30*/  S2R R11, SR_CTAID.Y ;  /* 0x00000000000b7919 */ /* 0x000ea20000002600 */
[----:B------:R-:W-:Y:S01]  /*1aa40*/  F2FP.BF16.F32.PACK_AB R132, R133, R132 ;  /* 0x000000848584723e */ /* 0x000fe200000010ff */
[----:B------:R-:W-:Y:S01]  /*1aa50*/  FMUL.FTZ R9, R9, R161 ;  /* 0x000000a109097220 */ /* 0x000fe20000410000 */
[----:B------:R-:W-:Y:S01]  /*1aa60*/  F2FP.BF16.F32.PACK_AB R134, R135, R134 ;  /* 0x000000868786723e */ /* 0x000fe200000010ff */
[----:B------:R-:W-:Y:S01]  /*1aa70*/  FMUL.FTZ R150, R5, R150 ;  /* 0x0000009605967220 */ /* 0x000fe20000410000 */
[----:B------:R-:W-:Y:S01]  /*1aa80*/  F2FP.BF16.F32.PACK_AB R152, R153, R152 ;  /* 0x000000989998723e */ /* 0x000fe200000010ff */
[----:B------:R-:W-:Y:S01]  /*1aa90*/  FMUL.FTZ R151, R5, R151 ;  /* 0x0000009705977220 */ /* 0x000fe20000410000 */
[----:B------:R-:W-:Y:S01]  /*1aaa0*/  F2FP.BF16.F32.PACK_AB R154, R155, R154 ;  /* 0x0000009a9b9a723e */ /* 0x000fe200000010ff */
[----:B------:R-:W-:Y:S01]  /*1aab0*/  FMUL.FTZ R146, R5, R146 ;  /* 0x0000009205927220 */ /* 0x000fe20000410000 */
[----:B------:R-:W-:Y:S01]  /*1aac0*/  IADD3 R19, PT, PT, R13, -R12, RZ ;  /* 0x8000000c0d137210 */ /* 0x000fe20007ffe0ff */
[----:B------:R-:W-:Y:S01]  /*1aad0*/  FMUL.FTZ R5, R5, R147 ;  /* 0x0000009305057220 */ /* 0x000fe20000410000 */
[----:B------:R-:W-:Y:S01]  /*1aae0*/  F2FP.BF16.F32.PACK_AB R140, R141, R140 ;  /* 0x0000008c8d8c723e */ /* 0x000fe200000010ff */
[----:B------:R-:W-:Y:S01]  /*1aaf0*/  STS [R13], R132 ;  /* 0x000000840d007388 */ /* 0x000fe20000000800 */
[----:B------:R-:W-:Y:S01]  /*1ab00*/  F2FP.BF16.F32.PACK_AB R142, R143, R142 ;  /* 0x0000008e8f8e723e */ /* 0x000fe200000010ff */
[----:B------:R-:W4:Y:S01]  /*1ab10*/  @P1 LDC R29, c[0x0][0x430] ;  /* 0x00010c00ff1d1b82 */ /* 0x000f220000000800 */
[----:B------:R-:W-:Y:S01]  /*1ab20*/  IADD3 R25, PT, PT, R13, -R14, RZ ;  /* 0x8000000e0d197210 */ /* 0x000fe20007ffe0ff */
[----:B------:R-:W-:Y:S01]  /*1ab30*/  STS [R13+0x200], R134 ;  /* 0x000200860d007388 */ /* 0x000fe20000000800 */
[----:B------:R-:W-:Y:S01]  /*1ab40*/  F2FP.BF16.F32.PACK_AB R136, R137, R136 ;  /* 0x000000888988723e */ /* 0x000fe200000010ff */
[----:B------:R1:W1:Y:S01]  /*1ab50*/  @P6 MUFU.LG2 R21, R7 ;  /* 0x0000000700156308 */ /* 0x0002620000000c00 */
[----:B------:R-:W-:Y:S01]  /*1ab60*/  F2FP.BF16.F32.PACK_AB R138, R139, R138 ;  /* 0x0000008a8b8a723e */ /* 0x000fe200000010ff */
[----:B------:R-:W-:Y:S01]  /*1ab70*/  STS [R19+0x10], R152 ;  /* 0x0000109813007388 */ /* 0x000fe20000000800 */
[----:B------:R-:W-:Y:S01]  /*1ab80*/  F2FP.BF16.F32.PACK_AB R156, R157, R156 ;  /* 0x0000009c9d9c723e */ /* 0x000fe200000010ff */
[----:B------:R-:W1:Y:S01]  /*1ab90*/  @P1 LDC R18, c[0x0][0x430] ;  /* 0x00010c00ff121b82 */ /* 0x000e620000000800 */
[----:B------:R-:W-:Y:S01]  /*1aba0*/  F2FP.BF16.F32.PACK_AB R158, R159, R158 ;  /* 0x0000009e9f9e723e */ /* 0x000fe200000010ff */
[----:B------:R-:W-:Y:S01]  /*1abb0*/  STS [R19+0x210], R154 ;  /* 0x0002109a13007388 */ /* 0x000fe20000000800 */
[----:B------:R-:W-:Y:S01]  /*1abc0*/  F2FP.BF16.F32.PACK_AB R9, R9, R160 ;  /* 0x000000a00909723e */ /* 0x000fe200000010ff */
[----:B------:R1:W1:Y:S01]  /*1abd0*/  @P5 MUFU.LG2 R27, R6 ;  /* 0x00000006001b5308 */ /* 0x0002620000000c00 */
[----:B------:R-:W-:Y:S01]  /*1abe0*/  F2FP.BF16.F32.PACK_AB R162, R163, R162 ;  /* 0x000000a2a3a2723e */ /* 0x000fe200000010ff */
[----:B------:R-:W-:Y:S01]  /*1abf0*/  STS [R13+0x1000], R140 ;  /* 0x0010008c0d007388 */ /* 0x000fe20000000800 */
[----:B------:R-:W-:-:S02]  /*1ac00*/  IADD3 R20, PT, PT, -R12, R25, RZ ;  /* 0x000000190c147210 */ /* 0x000fc40007ffe1ff */
[----:B------:R-:W-:Y:S01]  /*1ac10*/  F2FP.BF16.F32.PACK_AB R148, R149, R148 ;  /* 0x000000949594723e */ /* 0x000fe200000010ff */
[----:B------:R3:W-:Y:S01]  /*1ac20*/  STS [R13+0x1200], R142 ;  /* 0x0012008e0d007388 */ /* 0x0007e20000000800 */
[----:B------:R-:W-:Y:S01]  /*1ac30*/  F2FP.BF16.F32.PACK_AB R150, R151, R150 ;  /* 0x000000969796723e */ /* 0x000fe200000010ff */
[----:B------:R1:W1:Y:S01]  /*1ac40*/  @P4 MUFU.LG2 R28, R4 ;  /* 0x00000004001c4308 */ /* 0x0002620000000c00 */
[----:B------:R-:W-:Y:S01]  /*1ac50*/  F2FP.BF16.F32.PACK_AB R144, R145, R144 ;  /* 0x000000909190723e */ /* 0x000fe200000010ff */
[----:B------:R-:W-:Y:S01]  /*1ac60*/  STS [R19+0x1010], R136 ;  /* 0x0010108813007388 */ /* 0x000fe20000000800 */
[----:B------:R-:W-:Y:S01]  /*1ac70*/  F2FP.BF16.F32.PACK_AB R5, R5, R146 ;  /* 0x000000920505723e */ /* 0x000fe200000010ff */
[----:B----4-:R-:W-:Y:S02]  /*1ac80*/  @P1 IMAD R17, R29, R16, RZ ;  /* 0x000000101d111224 */ /* 0x010fe400078e02ff */
[----:B------:R4:W-:Y:S04]  /*1ac90*/  STS [R19+0x1210], R138 ;  /* 0x0012108a13007388 */ /* 0x0009e80000000800 */
[----:B------:R-:W-:Y:S04]  /*1aca0*/  STS [R25+0x20], R156 ;  /* 0x0000209c19007388 */ /* 0x000fe80000000800 */
[----:B------:R-:W-:Y:S04]  /*1acb0*/  STS [R25+0x220], R158 ;  /* 0x0002209e19007388 */ /* 0x000fe80000000800 */
[----:B------:R2:W-:Y:S04]  /*1acc0*/  STS [R20+0x30], R9 ;  /* 0x0000300914007388 */ /* 0x0005e80000000800 */
[----:B------:R-:W-:Y:S01]  /*1acd0*/  STS [R20+0x230], R162 ;  /* 0x000230a214007388 */ /* 0x000fe20000000800 */
[----:B---3--:R-:W3:Y:S03]  /*1ace0*/  @!P2 LDC.64 R12, c[0x0][0x400] ;  /* 0x00010000ff0cab82 */ /* 0x008ee60000000a00 */
[----:B------:R-:W-:Y:S04]  /*1acf0*/  STS [R25+0x1020], R148 ;  /* 0x0010209419007388 */ /* 0x000fe80000000800 */
[----:B------:R3:W-:Y:S01]  /*1ad00*/  STS [R25+0x1220], R150 ;  /* 0x0012209619007388 */ /* 0x0007e20000000800 */
[----:B----4-:R-:W4:Y:S03]  /*1ad10*/  LDC.U8 R19, c[0x0][0x548] ;  /* 0x00015200ff137b82 */ /* 0x010f260000000000 */
[----:B------:R1:W-:Y:S04]  /*1ad20*/  STS [R20+0x1030], R144 ;  /* 0x0010309014007388 */ /* 0x0003e80000000800 */
[----:B------:R1:W-:Y:S01]  /*1ad30*/  STS [R20+0x1230], R5 ;  /* 0x0012300514007388 */ /* 0x0003e20000000800 */
[----:B------:R-:W1:Y:S01]  /*1ad40*/  S2R R14, SR_CTAID.Z ;  /* 0x00000000000e7919 */ /* 0x000e620000002700 */
[----:B--2---:R-:W2:Y:S01]  /*1ad50*/  @P2 LDC.64 R8, c[0x0][0x408] ;  /* 0x00010200ff082b82 */ /* 0x004ea20000000a00 */
[----:B---3--:R-:W-:Y:S01]  /*1ad60*/  @!P2 IMAD.WIDE.U32 R24, R11, R12, RZ ;  /* 0x0000000c0b18a225 */ /* 0x008fe200078e00ff */
[----:B------:R-:W-:Y:S01]  /*1ad70*/  @P1 MOV R12, 0x1 ;  /* 0x00000001000c1802 */ /* 0x000fe20000000f00 */
[----:B-1----:R-:W-:Y:S06]  /*1ad80*/  @P1 BRA `(.L_x_557) ;  /* 0x0000000000201947 */ /* 0x002fec0003800000 */
[----:B----4-:R-:W-:Y:S01]  /*1ad90*/  ISETP.NE.AND P0, PT, R19, RZ, PT ;  /* 0x000000ff1300720c */ /* 0x010fe20003f05270 */
[----:B------:R-:W1:-:S12]  /*1ada0*/  LDC R5, c[0x0][0x3e0] ;  /* 0x0000f800ff057b82 */ /* 0x000e580000000800 */
[----:B------:R-:W1:Y:S01]  /*1adb0*/  @P0 LDC R12, c[0x0][0x454] ;  /* 0x00011500ff0c0b82 */ /* 0x000e620000000800 */
[----:B------:R-:W-:Y:S02]  /*1adc0*/  @P0 MOV R18, 0x1 ;  /* 0x0000000100120802 */ /* 0x000fe40000000f00 */
[----:B------:R-:W-:-:S05]  /*1add0*/  @!P0 MOV R18, 0x1 ;  /* 0x0000000100128802 */ /* 0x000fca0000000f00 */
[----:B------:R-:W3:Y:S01]  /*1ade0*/  @P0 LDC R17, c[0x0][0x454] ;  /* 0x00011500ff110b82 */ /* 0x000ee20000000800 */
[-C--:B-1----:R-:W-:Y:S02]  /*1adf0*/  @P0 IMAD R12, R12, R5.reuse, RZ ;  /* 0x000000050c0c0224 */ /* 0x082fe400078e02ff */
[----:B------:R-:W-:-:S07]  /*1ae00*/  @!P0 IMAD R12, R16, R5, RZ ;  /* 0x00000005100c8224 */ /* 0x000fce00078e02ff */
.L_x_557:
[----:B------:R-:W-:Y:S01]  /*1ae10*/  BAR.SYNC.DEFER_BLOCKING 0x0 ;  /* 0x0000000000007b1d */ /* 0x000fe20000010000 */
[----:B------:R-:W-:Y:S01]  /*1ae20*/  ISETP.NE.AND P0, PT, R229, -0x1, PT ;  /* 0xffffffffe500780c */ /* 0x000fe20003f05270 */
[----:B------:R-:W-:Y:S01]  /*1ae30*/  @P6 FMUL.FTZ R29, R21, 0.69314718246459960938 ;  /* 0x3f317218151d6820 */ /* 0x000fe20000410000 */
[----:B----4-:R-:W-:Y:S01]  /*1ae40*/  ISETP.NE.AND P1, PT, R19, RZ, !P1 ;  /* 0x000000ff1300720c */ /* 0x010fe20004f25270 */
[----:B------:R-:W-:Y:S02]  /*1ae50*/  @!P2 IMAD R19, R11, R13, R25 ;  /* 0x0000000d0b13a224 */ /* 0x000fe400078e0219 */
[----:B------:R-:W-:Y:S02]  /*1ae60*/  @P5 FMUL.FTZ R32, R27, 0.69314718246459960938 ;  /* 0x3f3172181b205820 */ /* 0x000fe40000410000 */
[----:B------:R-:W1:Y:S01]  /*1ae70*/  @P3 LDC R21, c[0x0][0x458] ;  /* 0x00011600ff153b82 */ /* 0x000e620000000800 */
[----:B------:R-:W4:Y:S01]  /*1ae80*/  @P3 MUFU.LG2 R10, R10 ;  /* 0x0000000a000a3308 */ /* 0x000f220000000c00 */
[----:B--2---:R-:W-:Y:S01]  /*1ae90*/  @P2 IMAD.WIDE.U32 R30, R229, R8, RZ ;  /* 0x00000008e51e2225 */ /* 0x004fe200078e00ff */
[----:B------:R-:W-:-:S03]  /*1aea0*/  MOV R20, 0x7f800000 ;  /* 0x7f80000000147802 */ /* 0x000fc60000000f00 */
[----:B------:R-:W-:Y:S01]  /*1aeb0*/  @P5 FFMA.FTZ R20, R3, R26, R32 ;  /* 0x0000001a03145223 */ /* 0x000fe20000010020 */
[----:B------:R-:W-:Y:S01]  /*1aec0*/  MOV R22, 0x7f800000 ;  /* 0x7f80000000167802 */ /* 0x000fe20000000f00 */
[----:B------:R-:W-:Y:S02]  /*1aed0*/  @P2 IMAD R19, R229, R9, R31 ;  /* 0x00000009e5132224 */ /* 0x000fe400078e021f */
[----:B------:R-:W-:Y:S01]  /*1aee0*/  @P6 FFMA.FTZ R22, R36, R23, R29 ;  /* 0x0000001724166223 */ /* 0x000fe2000001001d */
[----:B------:R-:W2:Y:S01]  /*1aef0*/  @P4 LDC R13, c[0x0][0x458] ;  /* 0x00011600ff0d4b82 */ /* 0x000ea20000000800 */
[----:B------:R-:W-:Y:S01]  /*1af00*/  @!P0 IMAD R229, R11, R16, RZ ;  /* 0x000000100be58224 */ /* 0x000fe200078e02ff */
[----:B------:R-:W-:Y:S01]  /*1af10*/  LOP3.LUT P0, RZ, R230, 0x3, RZ, 0xc0, !PT ;  /* 0x00000003e6ff7812 */ /* 0x000fe2000780c0ff */
[----:B---3--:R-:W-:Y:S02]  /*1af20*/  IMAD R17, R14, R17, RZ ;  /* 0x000000110e117224 */ /* 0x008fe400078e02ff */
[----:B------:R-:W-:Y:S01]  /*1af30*/  @P4 FMUL.FTZ R9, R28, 0.69314718246459960938 ;  /* 0x3f3172181c094820 */ /* 0x000fe20000410000 */
[----:B------:R-:W-:Y:S01]  /*1af40*/  IMAD R8, R15, R18, RZ ;  /* 0x000000120f087224 */ /* 0x000fe200078e02ff */
[----:B------:R-:W-:Y:S01]  /*1af50*/  SHF.R.S32.HI R3, RZ, 0x1f, R229 ;  /* 0x0000001fff037819 */ /* 0x000fe200000114e5 */
[----:B------:R-:W-:Y:S01]  /*1af60*/  @!P1 IMAD R17, R11, R12, R17 ;  /* 0x0000000c0b119224 */ /* 0x000fe200078e0211 */
[----:B------:R-:W-:Y:S01]  /*1af70*/  SEL R23, R229, RZ, P1 ;  /* 0x000000ffe5177207 */ /* 0x000fe20000800000 */
[----:B------:R-:W-:Y:S01]  /*1af80*/  BSSY.RECONVERGENT B0, `(.L_x_558) ;  /* 0x0000034000007945 */ /* 0x000fe20003800200 */
[----:B------:R3:W3:Y:S01]  /*1af90*/  LDS.128 R4, [R231+0x1800] ;  /* 0x00180000e7047984 */ /* 0x0006e20000000c00 */
[----:B------:R-:W-:Y:S01]  /*1afa0*/  SHF.L.U32 R8, R8, 0x7, RZ ;  /* 0x0000000708087819 */ /* 0x000fe200000006ff */
[----:B----4-:R-:W-:Y:S01]  /*1afb0*/  @P3 FMUL.FTZ R11, R10, 0.69314718246459960938 ;  /* 0x3f3172180a0b3820 */ /* 0x010fe20000410000 */
[----:B------:R-:W-:-:S02]  /*1afc0*/  SEL R3, R3, RZ, P1 ;  /* 0x000000ff03037207 */ /* 0x000fc40000800000 */
[--C-:B------:R-:W-:Y:S02]  /*1afd0*/  IADD3 R23, P5, P1, R8, R23, R17.reuse ;  /* 0x0000001708177210 */ /* 0x100fe400079be011 */
[----:B------:R-:W-:Y:S02]  /*1afe0*/  SHF.R.S32.HI R10, RZ, 0x1f, R17 ;  /* 0x0000001fff0a7819 */ /* 0x000fe40000011411 */
[----:B------:R-:W-:Y:S02]  /*1aff0*/  SHF.R.S32.HI R8, RZ, 0x1f, R8 ;  /* 0x0000001fff087819 */ /* 0x000fe40000011408 */
[----:B------:R-:W-:Y:S01]  /*1b000*/  MOV R15, 0x7f800000 ;  /* 0x7f800000000f7802 */ /* 0x000fe20000000f00 */
[----:B-1----:R-:W-:Y:S01]  /*1b010*/  @P3 FFMA.FTZ R15, R0, R21, R11 ;  /* 0x00000015000f3223 */ /* 0x002fe2000001000b */
[----:B------:R-:W-:Y:S01]  /*1b020*/  MOV R16, 0x7f800000 ;  /* 0x7f80000000107802 */ /* 0x000fe20000000f00 */
[----:B--2---:R-:W-:Y:S01]  /*1b030*/  @P4 FFMA.FTZ R16, R2, R13, R9 ;  /* 0x0000000d02104223 */ /* 0x004fe20000010009 */
[----:B------:R-:W-:Y:S01]  /*1b040*/  IADD3.X R0, PT, PT, R8, R3, R10, P5, P1 ;  /* 0x0000000308007210 */ /* 0x000fe20002fe240a */
[----:B------:R-:W-:Y:S06]  /*1b050*/  @P0 BRA `(.L_x_559) ;  /* 0x0000000000980947 */ /* 0x000fec0003800000 */
        /* <DEDUP_REMOVED lines=12> */
[C---:B------:R-:W-:Y:S01]  /*1b120*/  @!P6 IADD3 R17, P0, PT, R26.reuse, R23, RZ ;  /* 0x000000171a11e210 */ /* 0x040fe20007f1e0ff */
[-C--:B------:R-:W-:Y:S01]  /*1b130*/  @!P5 IMAD R28, R29, R18.reuse, RZ ;  /* 0x000000121d1cd224 */ /* 0x080fe200078e02ff */
[----:B------:R-:W2:Y:S01]  /*1b140*/  @!P5 LDC.64 R10, c[0x0][0x420] ;  /* 0x00010800ff0adb82 */ /* 0x000ea20000000a00 */
[----:B------:R-:W-:Y:S01]  /*1b150*/  @!P4 IMAD R27, R27, R18, RZ ;  /* 0x000000121b1bc224 */ /* 0x000fe200078e02ff */
[----:B------:R-:W-:Y:S01]  /*1b160*/  @!P6 LEA.HI.X.SX32 R26, R26, R0, 0x1, P0 ;  /* 0x000000001a1ae211 */ /* 0x000fe200000f0eff */
[----:B------:R-:W-:-:S05]  /*1b170*/  @!P3 IMAD R18, R21, R18, RZ ;  /* 0x000000121512b224 */ /* 0x000fca00078e02ff */
[----:B------:R-:W4:Y:S08]  /*1b180*/  @!P4 LDC.64 R8, c[0x0][0x420] ;  /* 0x00010800ff08cb82 */ /* 0x000f300000000a00 */
[----:B------:R-:W5:Y:S01]  /*1b190*/  @!P3 LDC.64 R2, c[0x0][0x420] ;  /* 0x00010800ff02bb82 */ /* 0x000f620000000a00 */
[----:B-1----:R-:W-:Y:S02]  /*1b1a0*/  @!P6 LEA R32, P1, R17, R12, 0x2 ;  /* 0x0000000c1120e211 */ /* 0x002fe400078210ff */
[----:B------:R-:W-:-:S02]  /*1b1b0*/  @!P5 IADD3 R12, P0, PT, R28, R23, RZ ;  /* 0x000000171c0cd210 */ /* 0x000fc40007f1e0ff */
[----:B------:R-:W-:Y:S02]  /*1b1c0*/  @!P6 LEA.HI.X R33, R17, R13, R26, 0x2, P1 ;  /* 0x0000000d1121e211 */ /* 0x000fe400008f141a */
[----:B------:R-:W-:Y:S02]  /*1b1d0*/  @!P5 LEA.HI.X.SX32 R28, R28, R0, 0x1, P0 ;  /* 0x000000001c1cd211 */ /* 0x000fe400000f0eff */
[C---:B--2---:R-:W-:Y:S01]  /*1b1e0*/  @!P5 LEA R34, P0, R12.reuse, R10, 0x2 ;  /* 0x0000000a0c22d211 */ /* 0x044fe200078010ff */
[----:B------:R1:W-:Y:S01]  /*1b1f0*/  @!P6 STG.E desc[UR16][R32.64], R22 ;  /* 0x000000162000e986 */ /* 0x0003e2000c101910 */
[----:B------:R-:W-:Y:S02]  /*1b200*/  @!P4 IADD3 R10, P1, PT, R27, R23, RZ ;  /* 0x000000171b0ac210 */ /* 0x000fe40007f3e0ff */
[----:B------:R-:W-:Y:S02]  /*1b210*/  @!P5 LEA.HI.X R35, R12, R11, R28, 0x2, P0 ;  /* 0x0000000b0c23d211 */ /* 0x000fe400000f141c */
[----:B------:R-:W-:-:S02]  /*1b220*/  @!P3 IADD3 R23, P0, PT, R18, R23, RZ ;  /* 0x000000171217b210 */ /* 0x000fc40007f1e0ff */
[----:B------:R-:W-:Y:S01]  /*1b230*/  @!P4 LEA.HI.X.SX32 R27, R27, R0, 0x1, P1 ;  /* 0x000000001b1bc211 */ /* 0x000fe200008f0eff */
[----:B------:R1:W-:Y:S01]  /*1b240*/  @!P5 STG.E desc[UR16][R34.64], R20 ;  /* 0x000000142200d986 */ /* 0x0003e2000c101910 */
[----:B----4-:R-:W-:Y:S02]  /*1b250*/  @!P4 LEA R8, P1, R10, R8, 0x2 ;  /* 0x000000080a08c211 */ /* 0x010fe400078210ff */
[----:B------:R-:W-:Y:S02]  /*1b260*/  @!P3 LEA.HI.X.SX32 R0, R18, R0, 0x1, P0 ;  /* 0x000000001200b211 */ /* 0x000fe400000f0eff */
[----:B------:R-:W-:Y:S02]  /*1b270*/  @!P4 LEA.HI.X R9, R10, R9, R27, 0x2, P1 ;  /* 0x000000090a09c211 */ /* 0x000fe400008f141b */
[----:B-----5:R-:W-:-:S03]  /*1b280*/  @!P3 LEA R2, P0, R23, R2, 0x2 ;  /* 0x000000021702b211 */ /* 0x020fc600078010ff */
[----:B------:R1:W-:Y:S01]  /*1b290*/  @!P4 STG.E desc[UR16][R8.64], R16 ;  /* 0x000000100800c986 */ /* 0x0003e2000c101910 */
[----:B------:R-:W-:-:S05]  /*1b2a0*/  @!P3 LEA.HI.X R3, R23, R3, R0, 0x2, P0 ;  /* 0x000000031703b211 */ /* 0x000fca00000f1400 */
[----:B------:R1:W-:Y:S04]  /*1b2b0*/  @!P3 STG.E desc[UR16][R2.64], R15 ;  /* 0x0000000f0200b986 */ /* 0x0003e8000c101910 */
.L_x_559:
[----:B------:R-:W-:Y:S05]  /*1b2c0*/  BSYNC.RECONVERGENT B0 ;  /* 0x0000000000007941 */ /* 0x000fea0003800200 */
.L_x_558:
[----:B------:R-:W2:Y:S01]  /*1b2d0*/  LDCU UR4, c[0x0][0x440] ;  /* 0x00008800ff0477ac */ /* 0x000ea20008000800 */
[----:B-1----:R1:W4:Y:S01]  /*1b2e0*/  LDS.128 R8, [R231] ;  /* 0x00000000e7087984 */ /* 0x0023220000000c00 */
[----:B------:R-:W-:Y:S01]  /*1b2f0*/  @P2 IMAD.MOV.U32 R24, RZ, RZ, R30 ;  /* 0x000000ffff182224 */ /* 0x000fe200078e001e */
[C---:B------:R-:W-:Y:S01]  /*1b300*/  LEA.HI R0, R230.reuse, 0x20, RZ, 0x1e ;  /* 0x00000020e6007811 */ /* 0x040fe200078ff0ff */
[----:B------:R-:W5:Y:S01]  /*1b310*/  LDCU.64 UR6, c[0x0][0x410] ;  /* 0x00008200ff0677ac */ /* 0x000f620008000a00 */
[C---:B------:R-:W-:Y:S01]  /*1b320*/  LEA.HI R2, R230.reuse, 0x40, RZ, 0x1e ;  /* 0x00000040e6027811 */ /* 0x040fe200078ff0ff */
[----:B------:R-:W-:Y:S01]  /*1b330*/  IMAD.U32 R16, RZ, RZ, UR14 ;  /* 0x0000000eff107e24 */ /* 0x000fe2000f8e00ff */
[----:B------:R-:W-:Y:S01]  /*1b340*/  IADD3 R12, P1, PT, R221, R24, RZ ;  /* 0x00000018dd0c7210 */ /* 0x000fe20007f3e0ff */
[----:B------:R-:W-:Y:S01]  /*1b350*/  IMAD.MOV.U32 R233, RZ, RZ, RZ ;  /* 0x000000ffffe97224 */ /* 0x000fe200078e00ff */
[----:B------:R-:W-:Y:S01]  /*1b360*/  LEA.HI R230, R230, 0x60, RZ, 0x1e ;  /* 0x00000060e6e67811 */ /* 0x000fe200078ff0ff */
[----:B------:R-:W-:Y:S02]  /*1b370*/  BSSY.RECONVERGENT B0, `(.L_x_560) ;  /* 0x0000015000007945 */ /* 0x000fe40003800200 */
[----:B------:R-:W-:-:S02]  /*1b380*/  IMAD.X R13, RZ, RZ, R19, P1 ;  /* 0x000000ffff0d7224 */ /* 0x000fc400008e0613 */
[----:B------:R-:W-:Y:S01]  /*1b390*/  IMAD.WIDE.U32 R16, R16, 0x80, R232 ;  /* 0x0000008010107825 */ /* 0x000fe200078e00e8 */
[----:B--2---:R-:W-:-:S04]  /*1b3a0*/  ISETP.GE.AND P0, PT, R221, UR4, PT ;  /* 0x00000004dd007c0c */ /* 0x004fc8000bf06270 */
[----:B------:R-:W-:Y:S01]  /*1b3b0*/  ISETP.GE.OR P3, PT, R0, UR5, P0 ;  /* 0x0000000500007c0c */ /* 0x000fe20008766670 */
[----:B-----5:R-:W-:Y:S01]  /*1b3c0*/  IMAD.WIDE.U32 R12, R14, UR6, R12 ;  /* 0x000000060e0c7c25 */ /* 0x020fe2000f8e000c */
[----:B------:R-:W-:Y:S02]  /*1b3d0*/  ISETP.GE.OR P2, PT, R2, UR5, P0 ;  /* 0x0000000502007c0c */ /* 0x000fe40008746670 */
[----:B------:R-:W-:Y:S01]  /*1b3e0*/  ISETP.GE.OR P1, PT, R230, UR5, P0 ;  /* 0x00000005e6007c0c */ /* 0x000fe20008726670 */
[----:B------:R-:W-:Y:S01]  /*1b3f0*/  IMAD R15, R14, UR7, R13 ;  /* 0x000000070e0f7c24 */ /* 0x000fe2000f8e020d */
[----:B------:R-:W-:-:S13]  /*1b400*/  ISETP.GE.OR P0, PT, R232, UR5, P0 ;  /* 0x00000005e8007c0c */ /* 0x000fda0008706670 */
[----:B-1--4-:R-:W-:Y:S05]  /*1b410*/  @P0 BRA `(.L_x_561) ;  /* 0x0000000000280947 */ /* 0x012fea0003800000 */
        /* <DEDUP_REMOVED lines=10> */
.L_x_561:
[----:B------:R-:W-:Y:S05]  /*1b4c0*/  BSYNC.RECONVERGENT B0 ;  /* 0x0000000000007941 */ /* 0x000fea0003800200 */
.L_x_560:
[----:B-1----:R1:W2:Y:S01]  /*1b4d0*/  LDS.128 R8, [R231+0x800] ;  /* 0x00080000e7087984 */ /* 0x0022a20000000c00 */
        /* <DEDUP_REMOVED lines=14> */
[----:B--2---:R4:W-:Y:S02]  /*1b5c0*/  STG.E.128 desc[UR16][R2.64], R8 ;  /* 0x0000000802007986 */ /* 0x0049e4000c101d10 */
.L_x_563:
[----:B------:R-:W-:Y:S05]  /*1b5d0*/  BSYNC.RECONVERGENT B0 ;  /* 0x0000000000007941 */ /* 0x000fea0003800200 */
.L_x_562:
[----:B--2-4-:R2:W4:Y:S01]  /*1b5e0*/  LDS.128 R8, [R231+0x1000] ;  /* 0x00100000e7087984 */ /* 0x0145220000000c00 */
        /* <DEDUP_REMOVED lines=14> */
[----:B----4-:R3:W-:Y:S02]  /*1b6d0*/  STG.E.128 desc[UR16][R2.64], R8 ;  /* 0x0000000802007986 */ /* 0x0107e4000c101d10 */
.L_x_565:
[----:B------:R-:W-:Y:S05]  /*1b6e0*/  BSYNC.RECONVERGENT B0 ;  /* 0x0000000000007941 */ /* 0x000fea0003800200 */
.L_x_564:
[----:B------:R-:W-:Y:S05]  /*1b6f0*/  @P1 EXIT ;  /* 0x000000000000194d */ /* 0x000fea0003800000 */
[----:B------:R-:W5:Y:S01]  /*1b700*/  LDCU.64 UR6, c[0x0][0x408] ;  /* 0x00008100ff0677ac */ /* 0x000f620008000a00 */
[----:B------:R-:W-:Y:S01]  /*1b710*/  IADD3 R0, P0, PT, R16, 0x60, RZ ;  /* 0x0000006010007810 */ /* 0x000fe20007f1e0ff */
[----:B---34-:R-:W-:Y:S01]  /*1b720*/  IMAD.MOV.U32 R8, RZ, RZ, R12 ;  /* 0x000000ffff087224 */ /* 0x018fe200078e000c */
        /* <DEDUP_REMOVED lines=11> */
.L_x_566:
        /* <DEDUP_REMOVED lines=10> */
.L_x_1358:


//--------------------- .text._ZN5flash16flash_fwd_kernelI23Flash_fwd_kernel_traitsILi32ELi128ELi128ELi4ELb0ELb0EN7cutlass10bfloat16_tE19Flash_kernel_traitsILi32ELi128ELi128ELi4ES3_EELb1ELb0ELb0ELb0ELb1ELb1ELb0ELb0EEEvNS_16Flash_fwd_paramsE --------------------------
	.section	.text._ZN5flash16flash_fwd_kernelI23Flash_fwd_kernel_traitsILi32ELi128ELi128ELi4ELb0ELb0EN7cutlass10bfloat16_tE19Flash_kernel_traitsILi32ELi128ELi128ELi4ES3_EELb1ELb0ELb0ELb0ELb1ELb1ELb0ELb0EEEvNS_16Flash_fwd_paramsE,"ax",@progbits
	.align	128
        .global         _ZN5flash16flash_fwd_kernelI23Flash_fwd_kernel_traitsILi32ELi128ELi128ELi4ELb0ELb0EN7cutlass10bfloat16_tE19Flash_kernel_traitsILi32ELi128ELi128ELi4ES3_EELb1ELb0ELb0ELb0ELb1ELb1ELb0ELb0EEEvNS_16Flash_fwd_paramsE
        .type           _ZN5flash16flash_fwd_kernelI23Flash_fwd_kernel_traitsILi32ELi128ELi128ELi4ELb0ELb0EN7cutlass10bfloat16_tE19Flash_kernel_traitsILi32ELi128ELi128ELi4ES3_EELb1ELb0ELb0ELb0ELb1ELb1ELb0ELb0EEEvNS_16Flash_fwd_paramsE,@function
        .size           _ZN5flash16flash_fwd_kernelI23Flash_fwd_kernel_traitsILi32ELi128ELi128ELi4ELb0ELb0EN7cutlass10bfloat16_tE19Flash_kernel_traitsILi32ELi128ELi128ELi4ES3_EELb1ELb0ELb0ELb0ELb1ELb1ELb0ELb0EEEvNS_16Flash_fwd_paramsE,(.L_x_1359 - _ZN5flash16flash_fwd_kernelI23Flash_fwd_kernel_traitsILi32ELi128ELi128ELi4ELb0ELb0EN7cutlass10bfloat16_tE19Flash_kernel_traitsILi32ELi128ELi128ELi4ES3_EELb1ELb0ELb0ELb0ELb1ELb1ELb0ELb0EEEvNS_16Flash_fwd_paramsE)
        .other          _ZN5flash16flash_fwd_kernelI23Flash_fwd_kernel_traitsILi32ELi128ELi128ELi4ELb0ELb0EN7cutlass10bfloat16_tE19Flash_kernel_traitsILi32ELi128ELi128ELi4ES3_EELb1ELb0ELb0ELb0ELb1ELb1ELb0ELb0EEEvNS_16Flash_fwd_paramsE,@"STO_CUDA_ENTRY STV_DEFAULT"
_ZN5flash16flash_fwd_kernelI23Flash_fwd_kernel_traitsILi32ELi128ELi128ELi4ELb0ELb0EN7cutlass10bfloat16_tE19Flash_kernel_traitsILi32ELi128ELi128ELi4ES3_EELb1ELb0ELb0ELb0ELb1ELb1ELb0ELb0EEEvNS_16Flash_fwd_paramsE:
.text._ZN5flash16flash_fwd_kernelI23Flash_fwd_kernel_traitsILi32ELi128ELi128ELi4ELb0ELb0EN7cutlass10bfloat16_tE19Flash_kernel_traitsILi32ELi128ELi128ELi4ES3_EELb1ELb0ELb0ELb0ELb1ELb1ELb0ELb0EEEvNS_16Flash_fwd_paramsE:
[----:B------:R-:W1:Y:S01]  /*0000*/  LDC R1, c[0x0][0x37c] ;  /* 0x0000df00ff017b82 */ /* 0x000e620000000800 */
[----:B------:R-:W2:Y:S07]  /*0010*/  LDCU.U8 UR4, c[0x0][0x524] ;  /* 0x0000a480ff0477ac */ /* 0x000eae0008000000 */
[----:B------:R-:W3:Y:S01]  /*0020*/  LDC R71, c[0x0][0x518] ;  /* 0x00014600ff477b82 */ /* 0x000ee20000000800 */
[----:B-1----:R-:W-:Y:S01]  /*0030*/  VIADD R1, R1, 0xffffff50 ;  /* 0xffffff5001017836 */ /* 0x002fe20000000000 */
[----:B------:R-:W1:Y:S01]  /*0040*/  LDCU.64 UR24, c[0x0][0x358] ;  /* 0x00006b00ff1877ac */ /* 0x000e620008000a00 */
[----:B------:R-:W4:Y:S05]  /*0050*/  LDCU.64 UR6, c[0x0][0x510] ;  /* 0x0000a200ff0677ac */ /* 0x000f2a0008000a00 */
[----:B------:R-:W1:Y:S01]  /*0060*/  LDC R108, c[0x0][0x51c] ;  /* 0x00014700ff6c7b82 */ /* 0x000e620000000800 */
[----:B------:R-:W4:Y:S01]  /*0070*/  S2R R111, SR_CTAID.X ;  /* 0x00000000006f7919 */ /* 0x000f220000002500 */
[----:B------:R-:W4:Y:S06]  /*0080*/  S2R R110, SR_CTAID.Y ;  /* 0x00000000006e7919 */ /* 0x000f2c0000002600 */
[----:B------:R-:W4:Y:S01]  /*0090*/  LDC.64 R4, c[0x0][0x470] ;  /* 0x00011c00ff047b82 */ /* 0x000f220000000a00 */
[----:B--2---:R-:W-:Y:S01]  /*00a0*/  ISETP.NE.AND P3, PT, RZ, UR4, PT ;  /* 0x00000004ff007c0c */ /* 0x004fe2000bf65270 */
[----:B------:R-:W2:Y:S01]  /*00b0*/  S2R R209, SR_CTAID.Z ;  /* 0x0000000000d17919 */ /* 0x000ea20000002700 */
[----:B------:R-:W2:Y:S01]  /*00c0*/  S2R R213, SR_TID.X ;  /* 0x0000000000d57919 */ /* 0x000ea20000002100 */
[----:B------:R-:W-:Y:S01]  /*00d0*/  MOV R7, RZ ;  /* 0x000000ff00077202 */ /* 0x000fe20000000f00 */
[----:B------:R-:W2:Y:S09]  /*00e0*/  LDCU UR4, c[0x0][0x434] ;  /* 0x00008680ff0477ac */ /* 0x000eb20008000800 */
[----:B---3--:R-:W-:-:S02]  /*00f0*/  @P3 IMAD.MOV.U32 R2, RZ, RZ, R71 ;  /* 0x000000ffff023224 */ /* 0x008fc400078e0047 */
[----:B-1----:R-:W-:-:S06]  /*0100*/  @P3 IMAD.MOV.U32 R3, RZ, RZ, R108 ;  /* 0x000000ffff033224 */ /* 0x002fcc00078e006c */
[----:B------:R-:W3:Y:S01]  /*0110*/  @P3 LDG.E.64 R2, desc[UR24][R2.64] ;  /* 0x0000001802023981 */ /* 0x000ee2000c1e1b00 */
[----:B----4-:R-:W-:Y:S01]  /*0120*/  MOV R216, UR6 ;  /* 0x0000000600d87c02 */ /* 0x010fe20008000f00 */
[----:B------:R-:W-:-:S06]  /*0130*/  IMAD.U32 R217, RZ, RZ, UR7 ;  /* 0x00000007ffd97e24 */ /* 0x000fcc000f8e00ff */
[----:B------:R-:W4:Y:S01]  /*0140*/  @P3 LDG.E.64 R216, desc[UR24][R216.64] ;  /* 0x00000018d8d83981 */ /* 0x000f22000c1e1b00 */
[----:B------:R-:W-:Y:S02]  /*0150*/  ISETP.NE.U32.AND P2, PT, R4, RZ, PT ;  /* 0x000000ff0400720c */ /* 0x000fe40003f45070 */
[----:B--2---:R-:W-:Y:S02]  /*0160*/  LOP3.LUT R0, R209, R111, R110, 0xfe, !PT ;  /* 0x0000006fd1007212 */ /* 0x004fe400078efe6e */
[----:B------:R-:W-:Y:S02]  /*0170*/  ISETP.NE.AND.EX P2, PT, R5, RZ, PT, P2 ;  /* 0x000000ff0500720c */ /* 0x000fe40003f45320 */
[----:B------:R-:W1:Y:S01]  /*0180*/  LDC.64 R4, c[0x0][0x478] ;  /* 0x00011e00ff047b82 */ /* 0x000e620000000a00 */
[----:B------:R-:W-:-:S07]  /*0190*/  LOP3.LUT P4, RZ, R0, R213, RZ, 0xfc, !PT ;  /* 0x000000d500ff7212 */ /* 0x000fce000788fcff */
[----:B------:R-:W3:Y:S08]  /*01a0*/  @P3 LDC R0, c[0x0][0x520] ;  /* 0x00014800ff003b82 */ /* 0x000ef00000000800 */
[----:B------:R-:W4:Y:S01]  /*01b0*/  @!P4 LDC.64 R10, c[0x0][0x528] ;  /* 0x00014a00ff0acb82 */ /* 0x000f220000000a00 */
[----:B-1----:R-:W-:-:S07]  /*01c0*/  ISETP.NE.U32.AND P1, PT, R4, RZ, PT ;  /* 0x000000ff0400720c */ /* 0x002fce0003f25070 */
[----:B------:R-:W1:Y:S01]  /*01d0*/  @P2 LDC.64 R8, c[0x0][0x470] ;  /* 0x00011c00ff082b82 */ /* 0x000e620000000a00 */
[----:B------:R-:W-:Y:S01]  /*01e0*/  ISETP.NE.AND.EX P1, PT, R5, RZ, PT, P1 ;  /* 0x000000ff0500720c */ /* 0x000fe20003f25310 */
[----:B-1----:R-:W-:Y:S01]  /*01f0*/  @P2 IMAD.WIDE.U32 R4, R110, 0x4, R8 ;  /* 0x000000046e042825 */ /* 0x002fe200078e0008 */
[----:B---3--:R-:W-:-:S05]  /*0200*/  @P3 IADD3 R71, P0, PT, R2, R0, RZ ;  /* 0x0000000002473210 */ /* 0x008fca0007f1e0ff */
[----:B------:R-:W-:Y:S02]  /*0210*/  @P3 IMAD.X R108, RZ, RZ, R3, P0 ;  /* 0x000000ffff6c3224 */ /* 0x000fe400000e0603 */
[----:B------:R-:W-:Y:S01]  /*0220*/  @!P4 IMAD.MOV.U32 R2, RZ, RZ, R71 ;  /* 0x000000ffff02c224 */ /* 0x000fe200078e0047 */
[----:B----4-:R-:W-:Y:S01]  /*0230*/  @!P4 STG.E.64 desc[UR24][R10.64], R216 ;  /* 0x000000d80a00c986 */ /* 0x010fe2000c101b18 */
[----:B------:R-:W-:-:S05]  /*0240*/  @!P4 IMAD.MOV.U32 R3, RZ, RZ, R108 ;  /* 0x000000ffff03c224 */ /* 0x000fca00078e006c */
[----:B------:R1:W-:Y:S04]  /*0250*/  @!P4 STG.E.64 desc[UR24][R10.64+0x8], R2 ;  /* 0x000008020a00c986 */ /* 0x0003e8000c101b18 */
[----:B------:R2:W5:Y:S01]  /*0260*/  @P2 LDG.E R7, desc[UR24][R4.64] ;  /* 0x0000001804072981 */ /* 0x000562000c1e1900 */
[----:B-1----:R-:W1:Y:S02]  /*0270*/  @P1 LDC.64 R2, c[0x0][0x478] ;  /* 0x00011e00ff021b82 */ /* 0x002e640000000a00 */
[----:B-1----:R-:W-:-:S05]  /*0280*/  @P1 IMAD.WIDE.U32 R2, R110, 0x4, R2 ;  /* 0x000000046e021825 */ /* 0x002fca00078e0002 */
[----:B------:R2:W5:Y:S01]  /*0290*/  @P1 LDG.E R14, desc[UR24][R2.64] ;  /* 0x00000018020e1981 */ /* 0x000562000c1e1900 */
[----:B------:R-:W-:-:S04]  /*02a0*/  SHF.L.U32 R6, R111, 0x7, RZ ;  /* 0x000000076f067819 */ /* 0x000fc800000006ff */
[----:B------:R-:W-:-:S13]  /*02b0*/  ISETP.GE.AND P0, PT, R6, UR4, PT ;  /* 0x0000000406007c0c */ /* 0x000fda000bf06270 */
[----:B------:R-:W-:Y:S05]  /*02c0*/  @P0 EXIT ;  /* 0x000000000000094d */ /* 0x000fea0003800000 */
[----:B------:R-:W1:Y:S01]  /*02d0*/  LDC R16, c[0x0][0x3e8] ;  /* 0x0000fa00ff107b82 */ /* 0x000e620000000800 */
[----:B------:R-:W-:Y:S01]  /*02e0*/  IABS R6, R209 ;  /* 0x000000d100067213 */ /* 0x000fe20000000000 */
[----:B------:R-:W3:Y:S01]  /*02f0*/  LDCU.128 UR4, c[0x0][0x3b0] ;  /* 0x00007600ff0477ac */ /* 0x000ee20008000c00 */
[C---:B------:R-:W-:Y:S01]  /*0300*/  IMAD.SHL.U32 R224, R213.reuse, 0x8, RZ ;  /* 0x00000008d5e07824 */ /* 0x040fe200078e00ff */
[--C-:B-----5:R-:W-:Y:S01]  /*0310*/  SHF.R.S32.HI R9, RZ, 0x1f, R7.reuse ;  /* 0x0000001fff097819 */ /* 0x120fe20000011407 */
[----:B------:R-:W-:Y:S01]  /*0320*/  IMAD.MOV.U32 R19, RZ, RZ, RZ ;  /* 0x000000ffff137224 */ /* 0x000fe200078e00ff */
[----:B------:R-:W4:Y:S01]  /*0330*/  LDCU.128 UR16, c[0x0][0x390] ;  /* 0x00007200ff1077ac */ /* 0x000f220008000c00 */
[C---:B------:R-:W-:Y:S01]  /*0340*/  IMAD.SHL.U32 R109, R213.reuse, 0x20, RZ ;  /* 0x00000020d56d7824 */ /* 0x040fe200078e00ff */
[----:B------:R-:W3:Y:S01]  /*0350*/  @!P1 LDC.64 R10, c[0x0][0x488] ;  /* 0x00012200ff0a9b82 */ /* 0x000ee20000000a00 */
[C---:B------:R-:W-:Y:S01]  /*0360*/  LOP3.LUT R18, R224.reuse, 0x18, RZ, 0xc0, !PT ;  /* 0x00000018e0127812 */ /* 0x040fe200078ec0ff */
[----:B------:R-:W3:Y:S01]  /*0370*/  LDCU.128 UR20, c[0x0][0x3a0] ;  /* 0x00007400ff1477ac */ /* 0x000ee20008000c00 */
[----:B--2---:R-:W-:Y:S01]  /*0380*/  LOP3.LUT R4, R224, 0xd8, RZ, 0xc0, !PT ;  /* 0x000000d8e0047812 */ /* 0x004fe200078ec0ff */
[----:B------:R-:W-:Y:S01]  /*0390*/  IMAD.SHL.U32 R5, R213, 0x4, RZ ;  /* 0x00000004d5057824 */ /* 0x000fe200078e00ff */
[----:B------:R-:W-:Y:S01]  /*03a0*/  LOP3.LUT R29, R109, 0xc0, RZ, 0xc0, !PT ;  /* 0x000000c06d1d7812 */ /* 0x000fe200078ec0ff */
[----:B------:R-:W-:Y:S01]  /*03b0*/  @P1 IMAD.IADD R70, R14, 0x1, -R7 ;  /* 0x000000010e461824 */ /* 0x000fe200078e0a07 */
[----:B------:R-:W-:Y:S01]  /*03c0*/  LOP3.LUT R4, R4, 0x18, R213, 0x78, !PT ;  /* 0x0000001804047812 */ /* 0x000fe200078e78d5 */
[----:B------:R-:W2:Y:S01]  /*03d0*/  @!P1 LDC.64 R12, c[0x0][0x438] ;  /* 0x00010e00ff0c9b82 */ /* 0x000ea20000000a00 */
[----:B------:R-:W-:Y:S01]  /*03e0*/  LOP3.LUT R29, R29, 0x18, R5, 0xf8, !PT ;  /* 0x000000181d1d7812 */ /* 0x000fe200078ef805 */
[----:B------:R-:W2:Y:S01]  /*03f0*/  LDCU.128 UR12, c[0x0][0x3d0] ;  /* 0x00007a00ff0c77ac */ /* 0x000ea20008000c00 */
[----:B------:R-:W-:Y:S01]  /*0400*/  LOP3.LUT R224, R4, 0x1f20, R224, 0xf8, !PT ;  /* 0x00001f2004e07812 */ /* 0x000fe200078ef8e0 */
[----:B------:R2:W-:Y:S01]  /*0410*/  STL.64 [R1+0x68], R18 ;  /* 0x0000681201007387 */ /* 0x0005e20000100a00 */
[----:B------:R-:W-:Y:S01]  /*0420*/  SHF.R.U32.HI R32, RZ, 0x2, R213 ;  /* 0x00000002ff207819 */ /* 0x000fe200000116d5 */
[----:B------:R-:W2:Y:S01]  /*0430*/  LDCU.128 UR8, c[0x0][0x380] ;  /* 0x00007000ff0877ac */ /* 0x000ea20008000c00 */
[----:B------:R-:W-:Y:S01]  /*0440*/  IMAD.MOV.U32 R33, RZ, RZ, RZ ;  /* 0x000000ffff217224 */ /* 0x000fe200078e00ff */
[----:B-1----:R-:W-:Y:S01]  /*0450*/  IABS R15, R16 ;  /* 0x00000010000f7213 */ /* 0x002fe20000000000 */
[----:B------:R-:W1:Y:S01]  /*0460*/  LDC.64 R24, c[0x0][0x3c0] ;  /* 0x0000f000ff187b82 */ /* 0x000e620000000a00 */
[----:B----4-:R-:W-:Y:S01]  /*0470*/  IMAD.WIDE.U32 R4, R110, UR18, R18 ;  /* 0x000000126e047c25 */ /* 0x010fe2000f8e0012 */
[----:B---3--:R-:W-:Y:S01]  /*0480*/  USHF.L.U64.HI UR18, UR6, 0x7, UR7 ;  /* 0x0000000706127899 */ /* 0x008fe20008010207 */
[----:B------:R-:W3:Y:S01]  /*0490*/  I2F.RP R2, R15 ;  /* 0x0000000f00027306 */ /* 0x000ee20000209400 */
[----:B------:R-:W-:Y:S01]  /*04a0*/  SHF.R.U32.HI R69, RZ, 0x1, R213 ;  /* 0x00000001ff457819 */ /* 0x000fe200000116d5 */
[----:B------:R-:W-:Y:S01]  /*04b0*/  IMAD.WIDE.U32 R30, R111, 0x80, R32 ;  /* 0x000000806f1e7825 */ /* 0x000fe200078e0020 */
[----:B------:R-:W-:-:S02]  /*04c0*/  @!P1 ISETP.NE.U32.AND P2, PT, R10, RZ, PT ;  /* 0x000000ff0a00920c */ /* 0x000fc40003f45070 */
[----:B------:R-:W4:Y:S01]  /*04d0*/  LDC.64 R26, c[0x0][0x3c8] ;  /* 0x0000f200ff1a7b82 */ /* 0x000f220000000a00 */
[----:B------:R-:W-:Y:S01]  /*04e0*/  IMAD.MOV.U32 R10, RZ, RZ, R4 ;  /* 0x000000ffff0a7224 */ /* 0x000fe200078e0004 */
[----:B------:R-:W-:Y:S02]  /*04f0*/  LOP3.LUT R69, R29, 0x8, R69, 0x78, !PT ;  /* 0x000000081d457812 */ /* 0x000fe400078e7845 */
[----:B------:R-:W-:Y:S01]  /*0500*/  @!P1 ISETP.NE.AND.EX P2, PT, R11, RZ, PT, P2 ;  /* 0x000000ff0b00920c */ /* 0x000fe20003f45320 */
[----:B------:R-:W-:Y:S01]  /*0510*/  IMAD R11, R110, UR19, R5 ;  /* 0x000000136e0b7c24 */ /* 0x000fe2000f8e0205 */
[C---:B------:R-:W-:Y:S01]  /*0520*/  LOP3.LUT R5, R209.reuse, R16, RZ, 0x3c, !PT ;  /* 0x00000010d1057212 */ /* 0x040fe200078e3cff */
[----:B------:R-:W-:Y:S01]  /*0530*/  USHF.L.U32 UR19, UR6, 0x7, URZ ;  /* 0x0000000706137899 */ /* 0x000fe200080006ff */
[----:B---3--:R-:W3:Y:S01]  /*0540*/  MUFU.RCP R2, R2 ;  /* 0x0000000200027308 */ /* 0x008ee20000001000 */
[----:B----4-:R-:W-:-:S04]  /*0550*/  IMAD.WIDE.U32 R10, R209, R26, R10 ;  /* 0x0000001ad10a7225 */ /* 0x010fc800078e000a */
[----:B---3--:R-:W-:-:S04]  /*0560*/  VIADD R2, R2, 0xffffffe ;  /* 0x0ffffffe02027836 */ /* 0x008fc80000000000 */
[----:B------:R-:W3:Y:S02]  /*0570*/  F2I.FTZ.U32.TRUNC.NTZ R3, R2 ;  /* 0x0000000200037305 */ /* 0x000ee4000021f000 */
[----:B---3--:R-:W-:Y:S02]  /*0580*/  IMAD.MOV R0, RZ, RZ, -R3 ;  /* 0x000000ffff007224 */ /* 0x008fe400078e0a03 */
[----:B------:R-:W-:Y:S02]  /*0590*/  IMAD.MOV.U32 R2, RZ, RZ, RZ ;  /* 0x000000ffff027224 */ /* 0x000fe400078e00ff */
[----:B------:R-:W-:-:S04]  /*05a0*/  IMAD R0, R0, R15, RZ ;  /* 0x0000000f00007224 */ /* 0x000fc800078e02ff */
[----:B------:R-:W-:-:S06]  /*05b0*/  IMAD.HI.U32 R2, R3, R0, R2 ;  /* 0x0000000003027227 */ /* 0x000fcc00078e0002 */
[----:B------:R-:W-:-:S04]  /*05c0*/  IMAD.HI.U32 R8, R2, R6, RZ ;  /* 0x0000000602087227 */ /* 0x000fc800078e00ff */
[----:B------:R-:W-:Y:S02]  /*05d0*/  IMAD.MOV R0, RZ, RZ, -R8 ;  /* 0x000000ffff007224 */ /* 0x000fe400078e0a08 */
[----:B------:R-:W-:-:S04]  /*05e0*/  IMAD.WIDE.U32 R2, R7, UR6, R18 ;  /* 0x0000000607027c25 */ /* 0x000fc8000f8e0012 */
[----:B------:R-:W-:Y:S02]  /*05f0*/  IMAD R6, R15, R0, R6 ;  /* 0x000000000f067224 */ /* 0x000fe400078e0206 */
[----:B------:R-:W-:-:S03]  /*0600*/  IMAD R0, R9, UR6, RZ ;  /* 0x0000000609007c24 */ /* 0x000fc6000f8e02ff */
[----:B------:R-:W-:Y:S01]  /*0610*/  ISETP.GT.U32.AND P0, PT, R15, R6, PT ;  /* 0x000000060f00720c */ /* 0x000fe20003f04070 */
[----:B------:R-:W-:-:S04]  /*0620*/  IMAD R0, R7, UR7, R0 ;  /* 0x0000000707007c24 */ /* 0x000fc8000f8e0200 */
[----:B------:R-:W-:Y:S01]  /*0630*/  IMAD.IADD R3, R3, 0x1, R0 ;  /* 0x0000000103037824 */ /* 0x000fe200078e0200 */
[----:B--2---:R-:W-:Y:S01]  /*0640*/  @!P1 SEL R0, R13, RZ, P2 ;  /* 0x000000ff0d009207 */ /* 0x004fe20001000000 */
[----:B------:R-:W-:-:S03]  /*0650*/  IMAD.WIDE.U32 R2, R110, UR20, R2 ;  /* 0x000000146e027c25 */ /* 0x000fc6000f8e0002 */
[----:B------:R-:W-:Y:S01]  /*0660*/  @!P1 IADD3 R70, PT, PT, R0, R12, -R7 ;  /* 0x0000000c00469210 */ /* 0x000fe20007ffe807 */
[----:B------:R-:W-:Y:S01]  /*0670*/  USHF.L.U64.HI UR20, UR6, 0x5, UR7 ;  /* 0x0000000506147899 */ /* 0x000fe20008010207 */
[----:B------:R-:W-:Y:S01]  /*0680*/  ISETP.GE.AND P1, PT, R5, RZ, PT ;  /* 0x000000ff0500720c */ /* 0x000fe20003f26270 */
[----:B------:R-:W-:Y:S02]  /*0690*/  @!P0 IMAD.IADD R6, R6, 0x1, -R15 ;  /* 0x0000000106068824 */ /* 0x000fe400078e0a0f */
[----:B------:R-:W-:Y:S01]  /*06a0*/  IMAD R3, R110, UR21, R3 ;  /* 0x000000156e037c24 */ /* 0x000fe2000f8e0203 */
[----:B------:R-:W-:Y:S01]  /*06b0*/  USHF.L.U64.HI UR21, UR6, 0x6, UR7 ;  /* 0x0000000606157899 */ /* 0x000fe20008010207 */
[----:B------:R-:W-:Y:S01]  /*06c0*/  @!P0 VIADD R8, R8, 0x1 ;  /* 0x0000000108088836 */ /* 0x000fe20000000000 */
[----:B------:R-:W-:Y:S01]  /*06d0*/  ISETP.GE.U32.AND P3, PT, R6, R15, PT ;  /* 0x0000000f0600720c */ /* 0x000fe20003f66070 */
[----:B------:R-:W-:Y:S01]  /*06e0*/  IMAD.WIDE.U32 R2, R32, UR6, R2 ;  /* 0x0000000620027c25 */ /* 0x000fe2000f8e0002 */
[----:B------:R-:W-:-:S03]  /*06f0*/  ISETP.NE.AND P0, PT, R16, RZ, PT ;  /* 0x000000ff1000720c */ /* 0x000fc60003f05270 */
[-C--:B-1----:R-:W-:Y:S02]  /*0700*/  IMAD R0, R9, R24.reuse, RZ ;  /* 0x0000001809007224 */ /* 0x082fe400078e02ff */
[----:B------:R-:W-:Y:S02]  /*0710*/  VIADD R9, R70, 0x7f ;  /* 0x0000007f46097836 */ /* 0x000fe40000000000 */
[----:B------:R-:W-:Y:S01]  /*0720*/  IMAD R5, R32, UR7, R3 ;  /* 0x0000000720057c24 */ /* 0x000fe2000f8e0203 */
[----:B------:R-:W-:Y:S01]  /*0730*/  USHF.L.U32 UR7, UR6, 0x5, URZ ;  /* 0x0000000506077899 */ /* 0x000fe200080006ff */
[C---:B------:R-:W-:Y:S01]  /*0740*/  IMAD R3, R7.reuse, R25, R0 ;  /* 0x0000001907037224 */ /* 0x040fe200078e0200 */
[----:B------:R-:W-:Y:S01]  /*0750*/  SHF.R.S32.HI R0, RZ, 0x1f, R9 ;  /* 0x0000001fff007819 */ /* 0x000fe20000011409 */
[----:B------:R-:W-:Y:S01]  /*0760*/  @P3 VIADD R8, R8, 0x1 ;  /* 0x0000000108083836 */ /* 0x000fe20000000000 */
[----:B------:R-:W-:Y:S01]  /*0770*/  USHF.L.U32 UR6, UR6, 0x6, URZ ;  /* 0x0000000606067899 */ /* 0x000fe200080006ff */
[----:B------:R-:W-:Y:S01]  /*0780*/  IMAD.WIDE.U32 R6, R7, R24, R18 ;  /* 0x0000001807067225 */ /* 0x000fe200078e0012 */
[----:B------:R-:W-:-:S03]  /*0790*/  LEA.HI R215, R0, R9, RZ, 0x7 ;  /* 0x0000000900d77211 */ /* 0x000fc600078f38ff */
[----:B------:R-:W-:Y:S01]  /*07a0*/  IMAD.MOV.U32 R12, RZ, RZ, R8 ;  /* 0x000000ffff0c7224 */ /* 0x000fe200078e0008 */
[----:B------:R-:W-:Y:S01]  /*07b0*/  LEA.HI.SX32 R68, R215, 0xffffffff, 0x19 ;  /* 0xffffffffd7447811 */ /* 0x000fe200078fcaff */
[----:B------:R-:W-:Y:S02]  /*07c0*/  IMAD.MOV.U32 R4, RZ, RZ, R2 ;  /* 0x000000ffff047224 */ /* 0x000fe400078e0002 */
[----:B------:R-:W-:Y:S01]  /*07d0*/  @!P1 IMAD.MOV R12, RZ, RZ, -R12 ;  /* 0x000000ffff0c9224 */ /* 0x000fe200078e0a0c */
[----:B------:R-:W-:Y:S01]  /*07e0*/  @!P0 LOP3.LUT R12, RZ, R16, RZ, 0x33, !PT ;  /* 0x00000010ff0c8212 */ /* 0x000fe200078e33ff */
[----:B------:R-:W-:Y:S01]  /*07f0*/  IMAD R0, R68, UR18, RZ ;  /* 0x0000001244007c24 */ /* 0x000fe2000f8e02ff */
[----:B------:R-:W-:Y:S01]  /*0800*/  SHF.R.S32.HI R28, RZ, 0x1f, R68 ;  /* 0x0000001fff1c7819 */ /* 0x000fe20000011444 */
[----:B------:R-:W-:Y:S01]  /*0810*/  IMAD.IADD R3, R7, 0x1, R3 ;  /* 0x0000000107037824 */ /* 0x000fe200078e0203 */
[----:B------:R-:W-:Y:S01]  /*0820*/  SHF.R.S32.HI R14, RZ, 0x1f, R12 ;  /* 0x0000001fff0e7819 */ /* 0x000fe2000001140c */
[----:B------:R-:W-:-:S02]  /*0830*/  IMAD.MOV.U32 R2, RZ, RZ, R6 ;  /* 0x000000ffff027224 */ /* 0x000fc400078e0006 */
[----:B------:R-:W-:-:S04]  /*0840*/  IMAD.WIDE.U32 R6, R68, UR19, RZ ;  /* 0x0000001344067c25 */ /* 0x000fc8000f8e00ff */
[----:B------:R-:W-:Y:S02]  /*0850*/  IMAD R8, R14, UR12, RZ ;  /* 0x0000000c0e087c24 */ /* 0x000fe4000f8e02ff */
[----:B------:R-:W-:Y:S01]  /*0860*/  IMAD R9, R28, UR19, R0 ;  /* 0x000000131c097c24 */ /* 0x000fe2000f8e0200 */
[----:B------:R-:W-:Y:S01]  /*0870*/  IADD3 R0, P0, PT, R6, UR7, RZ ;  /* 0x0000000706007c10 */ /* 0x000fe2000ff1e0ff */
[----:B------:R-:W-:Y:S01]  /*0880*/  IMAD.WIDE.U32 R4, R12, UR12, R4 ;  /* 0x0000000c0c047c25 */ /* 0x000fe2000f8e0004 */
[----:B------:R-:W-:-:S03]  /*0890*/  USHF.L.U64.HI UR12, UR4, 0x6, UR5 ;  /* 0x00000006040c7899 */ /* 0x000fc60008010205 */
[----:B------:R-:W-:Y:S01]  /*08a0*/  IMAD R8, R12, UR13, R8 ;  /* 0x0000000d0c087c24 */ /* 0x000fe2000f8e0208 */
[----:B------:R-:W-:Y:S01]  /*08b0*/  LEA R218, P2, R4, UR10, 0x1 ;  /* 0x0000000a04da7c11 */ /* 0x000fe2000f8408ff */
[----:B------:R-:W-:Y:S01]  /*08c0*/  IMAD.IADD R7, R7, 0x1, R9 ;  /* 0x0000000107077824 */ /* 0x000fe200078e0209 */
[----:B------:R-:W-:Y:S01]  /*08d0*/  USHF.L.U64.HI UR10, UR4, 0x5, UR5 ;  /* 0x00000005040a7899 */ /* 0x000fe20008010205 */
[----:B------:R-:W-:Y:S01]  /*08e0*/  IMAD.WIDE.U32 R2, R110, UR22, R2 ;  /* 0x000000166e027c25 */ /* 0x000fe2000f8e0002 */
[----:B------:R-:W1:Y:S01]  /*08f0*/  S2UR UR22, SR_CgaCtaId ;  /* 0x00000000001679c3 */ /* 0x000e620000008800 */
[----:B------:R-:W-:Y:S01]  /*0900*/  USHF.L.U32 UR13, UR4, 0x6, URZ ;  /* 0x00000006040d7899 */ /* 0x000fe200080006ff */
[----:B------:R-:W-:Y:S01]  /*0910*/  LEA R22, P3, R6, R218, 0x1 ;  /* 0x000000da06167211 */ /* 0x000fe200078608ff */
[----:B------:R-:W-:Y:S01]  /*0920*/  IMAD.IADD R13, R5, 0x1, R8 ;  /* 0x00000001050d7824 */ /* 0x000fe200078e0208 */
[----:B------:R-:W-:Y:S01]  /*0930*/  IADD3.X R5, PT, PT, R7, UR20, RZ, P0, !PT ;  /* 0x0000001407057c10 */ /* 0x000fe200087fe4ff */
[----:B------:R-:W-:Y:S01]  /*0940*/  IMAD R3, R110, UR23, R3 ;  /* 0x000000176e037c24 */ /* 0x000fe2000f8e0203 */
[C---:B------:R-:W-:Y:S01]  /*0950*/  IADD3 R8, P1, PT, R0.reuse, UR7, RZ ;  /* 0x0000000700087c10 */ /* 0x040fe2000ff3e0ff */
[----:B------:R-:W-:Y:S01]  /*0960*/  STL [R1+0x38], R218 ;  /* 0x000038da01007387 */ /* 0x000fe20000100800 */
[----:B------:R-:W-:Y:S01]  /*0970*/  IADD3 R9, P0, PT, R0, UR6, RZ ;  /* 0x0000000600097c10 */ /* 0x000fe2000ff1e0ff */
[----:B------:R-:W-:Y:S01]  /*0980*/  IMAD.WIDE.U32 R2, R32, R24, R2 ;  /* 0x0000001820027225 */ /* 0x000fe200078e0002 */
[----:B------:R-:W-:Y:S01]  /*0990*/  LEA.HI.X R214, R4, UR11, R13, 0x1, P2 ;  /* 0x0000000b04d67c11 */ /* 0x000fe200090f0c0d */
[----:B------:R-:W-:Y:S01]  /*09a0*/  USHF.L.U32 UR11, UR4, 0x5, URZ ;  /* 0x00000005040b7899 */ /* 0x000fe200080006ff */
[----:B------:R-:W-:-:S02]  /*09b0*/  IADD3.X R4, PT, PT, R5, UR20, RZ, P1, !PT ;  /* 0x0000001405047c10 */ /* 0x000fc40008ffe4ff */
[----:B------:R-:W-:Y:S01]  /*09c0*/  IADD3.X R13, PT, PT, R5, UR21, RZ, P0, !PT ;  /* 0x00000015050d7c10 */ /* 0x000fe200087fe4ff */
[----:B------:R-:W-:Y:S01]  /*09d0*/  STL [R1+0x8], R214 ;  /* 0x000008d601007387 */ /* 0x000fe20000100800 */
[-C--:B------:R-:W-:Y:S02]  /*09e0*/  LEA R18, P1, R8, R218.reuse, 0x1 ;  /* 0x000000da08127211 */ /* 0x080fe400078208ff */
[CC--:B------:R-:W-:Y:S01]  /*09f0*/  LEA R16, P0, R9.reuse, R218.reuse, 0x1 ;  /* 0x000000da09107211 */ /* 0x0c0fe200078008ff */
[----:B------:R-:W-:Y:S01]  /*0a00*/  STL.64 [R1+0x58], R32 ;  /* 0x0000582001007387 */ /* 0x000fe20000100a00 */
[----:B------:R-:W-:Y:S02]  /*0a10*/  LEA R20, P2, R0, R218, 0x1 ;  /* 0x000000da00147211 */ /* 0x000fe400078408ff */
[-C--:B------:R-:W-:Y:S01]  /*0a20*/  LEA.HI.X R19, R8, R214.reuse, R4, 0x1, P1 ;  /* 0x000000d608137211 */ /* 0x080fe200008f0c04 */
[----:B------:R-:W-:Y:S01]  /*0a30*/  IMAD.U32 R8, RZ, RZ, UR11 ;  /* 0x0000000bff087e24 */ /* 0x000fe2000f8e00ff */
[-C--:B------:R-:W-:Y:S01]  /*0a40*/  LEA.HI.X R17, R9, R214.reuse, R13, 0x1, P0 ;  /* 0x000000d609117211 */ /* 0x080fe200000f0c0d */
[----:B------:R-:W-:Y:S01]  /*0a50*/  IMAD.U32 R9, RZ, RZ, UR10 ;  /* 0x0000000aff097e24 */ /* 0x000fe2000f8e00ff */
[-C--:B------:R-:W-:Y:S01]  /*0a60*/  LEA.HI.X R23, R6, R214.reuse, R7, 0x1, P3 ;  /* 0x000000d606177211 */ /* 0x080fe200018f0c07 */
[----:B------:R-:W-:Y:S01]  /*0a70*/  IMAD.MOV.U32 R4, RZ, RZ, R2 ;  /* 0x000000ffff047224 */ /* 0x000fe200078e0002 */
[----:B------:R-:W-:Y:S01]  /*0a80*/  LEA.HI.X R21, R0, R214, R5, 0x1, P2 ;  /* 0x000000d600157211 */ /* 0x000fe200010f0c05 */
[----:B------:R-:W-:Y:S01]  /*0a90*/  IMAD R2, R14, UR14, RZ ;  /* 0x0000000e0e027c24 */ /* 0x000fe2000f8e02ff */
[----:B------:R2:W-:Y:S01]  /*0aa0*/  STL.64 [R1+0x60], R30 ;  /* 0x0000601e01007387 */ /* 0x0005e20000100a00 */
[----:B------:R-:W-:-:S02]  /*0ab0*/  IMAD.U32 R6, RZ, RZ, UR13 ;  /* 0x0000000dff067e24 */ /* 0x000fc4000f8e00ff */
[----:B------:R-:W-:Y:S02]  /*0ac0*/  IMAD.U32 R7, RZ, RZ, UR12 ;  /* 0x0000000cff077e24 */ /* 0x000fe4000f8e00ff */
[----:B------:R-:W-:Y:S02]  /*0ad0*/  IMAD R0, R31, UR4, RZ ;  /* 0x000000041f007c24 */ /* 0x000fe4000f8e02ff */
[----:B------:R-:W-:-:S04]  /*0ae0*/  IMAD.WIDE.U32 R8, R30, UR4, R8 ;  /* 0x000000041e087c25 */ /* 0x000fc8000f8e0008 */
[----:B------:R-:W-:Y:S02]  /*0af0*/  IMAD R5, R32, R25, R3 ;  /* 0x0000001920057224 */ /* 0x000fe400078e0203 */
[----:B------:R-:W-:Y:S02]  /*0b00*/  IMAD R26, R12, UR15, R2 ;  /* 0x0000000f0c1a7c24 */ /* 0x000fe4000f8e0202 */
[----:B------:R-:W-:Y:S01]  /*0b10*/  IMAD R3, R209, R27, R11 ;  /* 0x0000001bd1037224 */ /* 0x000fe200078e020b */
[----:B------:R-:W-:Y:S01]  /*0b20*/  IADD3 R11, P3, PT, R10, R8, RZ ;  /* 0x000000080a0b7210 */ /* 0x000fe20007f7e0ff */
[----:B------:R-:W-:Y:S02]  /*0b30*/  IMAD.MOV.U32 R2, RZ, RZ, R10 ;  /* 0x000000ffff027224 */ /* 0x000fe400078e000a */
[C---:B------:R-:W-:Y:S01]  /*0b40*/  IMAD R0, R30.reuse, UR5, R0 ;  /* 0x000000051e007c24 */ /* 0x040fe2000f8e0200 */
[----:B------:R-:W3:Y:S01]  /*0b50*/  LDCU UR5, c[0x0][0x3e0] ;  /* 0x00007c00ff0577ac */ /* 0x000ee20008000800 */
[----:B------:R-:W-:-:S04]  /*0b60*/  IMAD.WIDE.U32 R6, R30, UR4, R6 ;  /* 0x000000041e067c25 */ /* 0x000fc8000f8e0006 */
[----:B------:R-:W-:Y:S01]  /*0b70*/  IMAD.WIDE.U32 R14, R12, UR14, R4 ;  /* 0x0000000e0c0e7c25 */ /* 0x000fe2000f8e0004 */
[C---:B------:R-:W-:Y:S02]  /*0b80*/  IADD3 R12, P2, PT, R10.reuse, R6, RZ ;  /* 0x000000060a0c7210 */ /* 0x040fe40007f5e0ff */
[----:B------:R-:W-:Y:S01]  /*0b90*/  IADD3 R10, P1, P0, R10, UR11, R6 ;  /* 0x0000000b0a0a7c10 */ /* 0x000fe2000f83e006 */
[----:B------:R-:W-:Y:S01]  /*0ba0*/  IMAD.WIDE.U32 R4, R30, UR4, R2 ;  /* 0x000000041e047c25 */ /* 0x000fe2000f8e0002 */
[----:B------:R-:W-:Y:S02]  /*0bb0*/  UMOV UR4, 0x400 ;  /* 0x0000040000047882 */ /* 0x000fe40000000000 */
[----:B-1----:R-:W-:Y:S01]  /*0bc0*/  ULEA UR4, UR22, UR4, 0x18 ;  /* 0x0000000416047291 */ /* 0x002fe2000f8ec0ff */
[----:B------:R-:W-:Y:S01]  /*0bd0*/  IMAD.IADD R2, R0, 0x1, R7 ;  /* 0x0000000100027824 */ /* 0x000fe200078e0207 */
[----:B------:R-:W-:Y:S01]  /*0be0*/  IADD3.X R7, PT, PT, R3, R0, R9, P3, !PT ;  /* 0x0000000003077210 */ /* 0x000fe20001ffe409 */
[----:B------:R-:W-:Y:S01]  /*0bf0*/  IMAD.IADD R0, R5, 0x1, R0 ;  /* 0x0000000105007824 */ /* 0x000fe200078e0200 */
[----:B------:R-:W-:Y:S01]  /*0c00*/  LEA R8, P3, R4, UR8, 0x1 ;  /* 0x0000000804087c11 */ /* 0x000fe2000f8608ff */
[----:B------:R-:W-:Y:S01]  /*0c10*/  IMAD.X R5, R2, 0x1, R3, P2 ;  /* 0x0000000102057824 */ /* 0x000fe200010e0603 */
[----:B------:R-:W-:-:S02]  /*0c20*/  IADD3.X R3, PT, PT, R3, UR10, R2, P1, P0 ;  /* 0x0000000a03037c10 */ /* 0x000fc40008fe0402 */
[----:B------:R-:W-:Y:S02]  /*0c30*/  LEA.HI.X R9, R4, UR9, R0, 0x1, P3 ;  /* 0x0000000904097c11 */ /* 0x000fe400098f0c00 */
[C---:B------:R-:W-:Y:S02]  /*0c40*/  LEA R6, P2, R11.reuse, UR8, 0x1 ;  /* 0x000000080b067c11 */ /* 0x040fe4000f8408ff */
[----:B------:R-:W-:Y:S02]  /*0c50*/  LEA R4, P1, R12, UR8, 0x1 ;  /* 0x000000080c047c11 */ /* 0x000fe4000f8208ff */
[----:B------:R-:W-:Y:S02]  /*0c60*/  LEA R2, P0, R10, UR8, 0x1 ;  /* 0x000000080a027c11 */ /* 0x000fe4000f8008ff */
[----:B------:R-:W-:Y:S02]  /*0c70*/  LEA R224, R224, UR4, 0x1 ;  /* 0x00000004e0e07c11 */ /* 0x000fe4000f8e08ff */
[----:B------:R-:W-:-:S02]  /*0c80*/  LEA.HI.X R7, R11, UR9, R7, 0x1, P2 ;  /* 0x000000090b077c11 */ /* 0x000fc400090f0c07 */
[----:B------:R-:W-:Y:S01]  /*0c90*/  LEA.HI.X R5, R12, UR9, R5, 0x1, P1 ;  /* 0x000000090c057c11 */ /* 0x000fe200088f0c05 */
[----:B------:R-:W-:Y:S01]  /*0ca0*/  @!PT LDS RZ, [RZ] ;  /* 0x00000000fffff984 */ /* 0x000fe20000000800 */
[----:B------:R-:W-:Y:S01]  /*0cb0*/  @!PT LDS RZ, [RZ] ;  /* 0x00000000fffff984 */ /* 0x000fe20000000800 */
[----:B------:R-:W-:Y:S01]  /*0cc0*/  @!PT LDS RZ, [RZ] ;  /* 0x00000000fffff984 */ /* 0x000fe20000000800 */
[----:B------:R1:W-:Y:S01]  /*0cd0*/  LDGSTS.E.BYPASS.LTC128B.128 [R224], desc[UR24][R8.64] ;  /* 0x0000000008e07fae */ /* 0x0003e2000b981a18 */
[----:B------:R-:W-:Y:S01]  /*0ce0*/  LEA.HI.X R3, R10, UR9, R3, 0x1, P0 ;  /* 0x000000090a037c11 */ /* 0x000fe200080f0c03 */
[----:B------:R-:W-:Y:S01]  /*0cf0*/  IMAD.WIDE.U32 R12, R68, R24, RZ ;  /* 0x00000018440c7225 */ /* 0x000fe200078e00ff */
[----:B------:R-:W-:Y:S01]  /*0d00*/  LOP3.LUT R0, R109, 0x120, RZ, 0xc0, !PT ;  /* 0x000001206d007812 */ /* 0x000fe200078ec0ff */
[----:B------:R4:W-:Y:S01]  /*0d10*/  LDGSTS.E.BYPASS.LTC128B.128 [R224+0x800], desc[UR24][R6.64] ;  /* 0x0080000006e07fae */ /* 0x0009e2000b981a18 */
[----:B--2---:R-:W-:-:S03]  /*0d20*/  LEA R30, P2, R14, UR16, 0x1 ;  /* 0x000000100e1e7c11 */ /* 0x004fc6000f8408ff */
[----:B------:R-:W-:Y:S04]  /*0d30*/  LDGSTS.E.BYPASS.LTC128B.128 [R224+0x1000], desc[UR24][R4.64] ;  /* 0x0100000004e07fae */ /* 0x000fe8000b981a18 */
[----:B------:R2:W-:Y:S04]  /*0d40*/  LDGSTS.E.BYPASS.LTC128B.128 [R224+0x1800], desc[UR24][R2.64] ;  /* 0x0180000002e07fae */ /* 0x0005e8000b981a18 */
[----:B------:R-:W-:Y:S04]  /*0d50*/  LDGSTS.E.BYPASS.LTC128B.128 [R224+0x2000], desc[UR24][R22.64] ;  /* 0x0200000016e07fae */ /* 0x000fe8000b981a18 */
[----:B------:R-:W-:Y:S04]  /*0d60*/  LDGSTS.E.BYPASS.LTC128B.128 [R224+0x2800], desc[UR24][R20.64] ;  /* 0x0280000014e07fae */ /* 0x000fe8000b981a18 */
[----:B------:R-:W-:Y:S01]  /*0d70*/  LDGSTS.E.BYPASS.LTC128B.128 [R224+0x3000], desc[UR24][R18.64] ;  /* 0x0300000012e07fae */ /* 0x000fe2000b981a18 */
[----:B-1----:R-:W-:-:S03]  /*0d80*/  IMAD.SHL.U32 R9, R24, 0x20, RZ ;  /* 0x0000002018097824 */ /* 0x002fc600078e00ff */
[----:B------:R1:W-:Y:S01]  /*0d90*/  LDGSTS.E.BYPASS.LTC128B.128 [R224+0x3800], desc[UR24][R16.64] ;  /* 0x0380000010e07fae */ /* 0x0003e2000b981a18 */
[----:B----4-:R-:W-:-:S03]  /*0da0*/  SHF.L.U64.HI R6, R24, 0x5, R25 ;  /* 0x0000000518067819 */ /* 0x010fc60000010219 */
[----:B------:R-:W0:Y:S04]  /*0db0*/  LDGDEPBAR ;  /* 0x00000000000079af */ /* 0x000e280000000000 */
[----:B------:R-:W-:Y:S01]  /*0dc0*/  STL [R1+0x40], R30 ;  /* 0x0000401e01007387 */ /* 0x000fe20000100800 */
[----:B--2---:R-:W-:Y:S02]  /*0dd0*/  IMAD.SHL.U32 R2, R213, 0x10, RZ ;  /* 0x00000010d5027824 */ /* 0x004fe400078e00ff */
[----:B------:R-:W-:-:S03]  /*0de0*/  IMAD.IADD R3, R15, 0x1, R26 ;  /* 0x000000010f037824 */ /* 0x000fc600078e021a */
[----:B------:R-:W-:Y:S02]  /*0df0*/  LOP3.LUT R4, R2, 0x100, RZ, 0xc0, !PT ;  /* 0x0000010002047812 */ /* 0x000fe400078ec0ff */
[----:B------:R-:W-:Y:S02]  /*0e00*/  LEA.HI.X R27, R14, UR17, R3, 0x1, P2 ;  /* 0x000000110e1b7c11 */ /* 0x000fe400090f0c03 */
[----:B------:R-:W-:-:S03]  /*0e10*/  LOP3.LUT R4, R4, 0x20, R109, 0xf8, !PT ;  /* 0x0000002004047812 */ /* 0x000fc600078ef86d */
[----:B------:R-:W-:Y:S01]  /*0e20*/  STL [R1+0x3c], R27 ;  /* 0x00003c1b01007387 */ /* 0x000fe20000100800 */
[----:B-1----:R-:W-:Y:S01]  /*0e30*/  LOP3.LUT R16, R0, 0x3e00, R2, 0xf8, !PT ;  /* 0x00003e0000107812 */ /* 0x002fe200078ef802 */
[----:B------:R-:W-:Y:S01]  /*0e40*/  IMAD R0, R28, R24, RZ ;  /* 0x000000181c007224 */ /* 0x000fe200078e02ff */
[----:B------:R-:W-:-:S04]  /*0e50*/  DEPBAR.LE SB0, 0x0 ;  /* 0x000080000000791a */ /* 0x000fc80000000000 */
[----:B------:R-:W-:Y:S01]  /*0e60*/  IMAD R0, R68, R25, R0 ;  /* 0x0000001944007224 */ /* 0x000fe200078e0200 */
[----:B------:R-:W-:Y:S01]  /*0e70*/  BAR.SYNC.DEFER_BLOCKING 0x0 ;  /* 0x0000000000007b1d */ /* 0x000fe20000010000 */
[-C--:B------:R-:W-:Y:S02]  /*0e80*/  LEA R2, P1, R12, R9.reuse, 0x7 ;  /* 0x000000090c027211 */ /* 0x080fe400078238ff */
[----:B------:R-:W-:Y:S01]  /*0e90*/  IMAD.IADD R7, R13, 0x1, R0 ;  /* 0x000000010d077824 */ /* 0x000fe200078e0200 */
[----:B------:R-:W-:Y:S02]  /*0ea0*/  LOP3.LUT R0, R29, 0x8, R213, 0x78, !PT ;  /* 0x000000081d007812 */ /* 0x000fe400078e78d5 */
[----:B------:R-:W-:Y:S02]  /*0eb0*/  LEA R13, P0, R24, R2, 0x6 ;  /* 0x00000002180d7211 */ /* 0x000fe400078030ff */
[----:B------:R-:W-:Y:S02]  /*0ec0*/  LEA.HI.X R5, R12, R6, R7, 0x7, P1 ;  /* 0x000000060c057211 */ /* 0x000fe400008f3c07 */
[----:B------:R-:W-:-:S02]  /*0ed0*/  IADD3 R9, P1, PT, R2, R9, RZ ;  /* 0x0000000902097210 */ /* 0x000fc40007f3e0ff */
[----:B------:R-:W-:Y:S02]  /*0ee0*/  LOP3.LUT R0, R4, R0, RZ, 0xfc, !PT ;  /* 0x0000000004007212 */ /* 0x000fe400078efcff */
[-C--:B------:R-:W-:Y:S01]  /*0ef0*/  LEA R4, P2, R2, R30.reuse, 0x1 ;  /* 0x0000001e02047211 */ /* 0x080fe200078408ff */
[----:B------:R-:W-:Y:S01]  /*0f00*/  IMAD.X R3, R5, 0x1, R6, P1 ;  /* 0x0000000105037824 */ /* 0x000fe200008e0606 */
[-C--:B------:R-:W-:Y:S02]  /*0f10*/  LEA R6, P3, R12, R30.reuse, 0x8 ;  /* 0x0000001e0c067211 */ /* 0x080fe400078640ff */
[----:B------:R-:W-:Y:S02]  /*0f20*/  LEA.HI.X R15, R24, R5, R25, 0x6, P0 ;  /* 0x00000005180f7211 */ /* 0x000fe400000f3419 */
[-C--:B------:R-:W-:Y:S02]  /*0f30*/  LEA R10, P1, R9, R30.reuse, 0x1 ;  /* 0x0000001e090a7211 */ /* 0x080fe400078208ff */
[----:B------:R-:W-:-:S02]  /*0f40*/  LEA R8, P0, R13, R30, 0x1 ;  /* 0x0000001e0d087211 */ /* 0x000fc400078008ff */
[-C--:B------:R-:W-:Y:S02]  /*0f50*/  LEA.HI.X R5, R2, R27.reuse, R5, 0x1, P2 ;  /* 0x0000001b02057211 */ /* 0x080fe400010f0c05 */
[----:B------:R-:W-:Y:S02]  /*0f60*/  LEA.HI.X R7, R12, R27, R7, 0x8, P3 ;  /* 0x0000001b0c077211 */ /* 0x000fe400018f4407 */
[----:B------:R-:W-:Y:S02]  /*0f70*/  LOP3.LUT R2, R16, R69, RZ, 0xfc, !PT ;  /* 0x0000004510027212 */ /* 0x000fe400078efcff */
[-C--:B------:R-:W-:Y:S01]  /*0f80*/  LEA.HI.X R11, R9, R27.reuse, R3, 0x1, P1 ;  /* 0x0000001b090b7211 */ /* 0x080fe200008f0c03 */
[----:B------:R-:W-:Y:S01]  /*0f90*/  @!PT LDS RZ, [RZ] ;  /* 0x00000000fffff984 */ /* 0x000fe20000000800 */
[----:B------:R-:W-:Y:S01]  /*0fa0*/  @!PT LDS RZ, [RZ] ;  /* 0x00000000fffff984 */ /* 0x000fe20000000800 */
[----:B------:R-:W-:Y:S01]  /*0fb0*/  @!PT LDS RZ, [RZ] ;  /* 0x00000000fffff984 */ /* 0x000fe20000000800 */
[----:B------:R-:W-:Y:S01]  /*0fc0*/  LDGSTS.E.BYPASS.LTC128B.128 [R224+0x4000], desc[UR24][R6.64] ;  /* 0x0400000006e07fae */ /* 0x000fe2000b981a18 */
[----:B------:R-:W-:Y:S02]  /*0fd0*/  LEA.HI.X R9, R13, R27, R15, 0x1, P0 ;  /* 0x0000001b0d097211 */ /* 0x000fe400000f0c0f */
[----:B------:R-:W-:Y:S01]  /*0fe0*/  LEA R211, R2, UR4, 0x1 ;  /* 0x0000000402d37c11 */ /* 0x000fe2000f8e08ff */
[----:B------:R1:W-:Y:S01]  /*0ff0*/  LDGSTS.E.BYPASS.LTC128B.128 [R224+0x4800], desc[UR24][R4.64] ;  /* 0x0480000004e07fae */ /* 0x0003e2000b981a18 */
[----:B------:R-:W-:Y:S01]  /*1000*/  LEA R208, R0, UR4, 0x1 ;  /* 0x0000000400d07c11 */ /* 0x000fe2000f8e08ff */
[----:B------:R-:W-:Y:S01]  /*1010*/  IMAD.MOV.U32 R0, RZ, RZ, 0x20 ;  /* 0x00000020ff007424 */ /* 0x000fe200078e00ff */
[----:B------:R-:W-:Y:S01]  /*1020*/  LOP3.LUT P0, RZ, R213, 0x4, RZ, 0xc0, !PT ;  /* 0x00000004d5ff7812 */ /* 0x000fe2000780c0ff */
[----:B------:R-:W-:Y:S01]  /*1030*/  LDGSTS.E.BYPASS.LTC128B.128 [R224+0x5000], desc[UR24][R10.64] ;  /* 0x050000000ae07fae */ /* 0x000fe2000b981a18 */
[----:B------:R-:W-:-:S02]  /*1040*/  ISETP.GE.AND P3, PT, R70, 0x81, PT ;  /* 0x000000814600780c */ /* 0x000fc40003f66270 */
[----:B------:R-:W-:Y:S01]  /*1050*/  SEL R0, R0, 0xffffffe0, !P0 ;  /* 0xffffffe000007807 */ /* 0x000fe20004000000 */
[----:B------:R2:W-:Y:S04]  /*1060*/  LDGSTS.E.BYPASS.LTC128B.128 [R224+0x5800], desc[UR24][R8.64] ;  /* 0x0580000008e07fae */ /* 0x0005e8000b981a18 */
[----:B------:R-:W-:Y:S01]  /*1070*/  LDSM.16.M88.4 R12, [R211] ;  /* 0x00000000d30c783b */ /* 0x000fe20000000200 */
[C---:B------:R-:W-:Y:S02]  /*1080*/  IMAD.IADD R212, R0.reuse, 0x1, R211 ;  /* 0x0000000100d47824 */ /* 0x040fe400078e02d3 */
[----:B------:R-:W-:Y:S01]  /*1090*/  IMAD.IADD R210, R0, 0x1, R208 ;  /* 0x0000000100d27824 */ /* 0x000fe200078e02d0 */
[----:B------:R-:W4:Y:S04]  /*10a0*/  LDSM.16.M88.4 R16, [R208+0x2400] ;  /* 0x00240000d010783b */ /* 0x000f280000000200 */
[----:B------:R-:W-:Y:S04]  /*10b0*/  LDSM.16.M88.4 R28, [R208+0x2800] ;  /* 0x00280000d01c783b */ /* 0x000fe80000000200 */
[----:B------:R-:W-:Y:S04]  /*10c0*/  LDSM.16.M88.4 R48, [R208+0x3000] ;  /* 0x00300000d030783b */ /* 0x000fe80000000200 */
[----:B-1----:R-:W1:Y:S04]  /*10d0*/  LDSM.16.M88.4 R4, [R211+0x1000] ;  /* 0x00100000d304783b */ /* 0x002e680000000200 */
[----:B------:R-:W-:Y:S04]  /*10e0*/  LDSM.16.M88.4 R56, [R208+0x3c00] ;  /* 0x003c0000d038783b */ /* 0x000fe80000000200 */
[----:B--2---:R-:W2:Y:S04]  /*10f0*/  LDSM.16.M88.4 R8, [R208+0x2000] ;  /* 0x00200000d008783b */ /* 0x004ea80000000200 */
[----:B------:R-:W3:Y:S04]  /*1100*/  LDSM.16.M88.4 R52, [R208+0x2c00] ;  /* 0x002c0000d034783b */ /* 0x000ee80000000200 */
[----:B------:R-:W-:Y:S04]  /*1110*/  LDSM.16.M88.4 R20, [R210+0x2400] ;  /* 0x00240000d214783b */ /* 0x000fe80000000200 */
[----:B------:R-:W-:Y:S04]  /*1120*/  LDSM.16.M88.4 R64, [R208+0x3400] ;  /* 0x00340000d040783b */ /* 0x000fe80000000200 */
[----:B------:R-:W-:Y:S01]  /*1130*/  LDSM.16.M88.4 R60, [R208+0x3800] ;  /* 0x00380000d03c783b */ /* 0x000fe20000000200 */
[C---:B----4-:R-:W-:Y:S03]  /*1140*/  HMMA.16816.F32.BF16 R104, R12.reuse, R16, RZ ;  /* 0x000000100c68723c */ /* 0x050fe600000418ff */
[----:B------:R-:W-:Y:S04]  /*1150*/  LDSM.16.M88.4 R24, [R210+0x2800] ;  /* 0x00280000d218783b */ /* 0x000fe80000000200 */
[----:B------:R-:W-:Y:S01]  /*1160*/  LDSM.16.M88.4 R32, [R210+0x2c00] ;  /* 0x002c0000d220783b */ /* 0x000fe20000000200 */
[----:B------:R-:W-:Y:S03]  /*1170*/  HMMA.16816.F32.BF16 R100, R12, R18, RZ ;  /* 0x000000120c64723c */ /* 0x000fe600000418ff */
[----:B------:R-:W-:Y:S04]  /*1180*/  LDSM.16.M88.4 R36, [R210+0x3000] ;  /* 0x00300000d224783b */ /* 0x000fe80000000200 */
[----:B------:R-:W-:Y:S01]  /*1190*/  LDSM.16.M88.4 R40, [R210+0x3400] ;  /* 0x00340000d228783b */ /* 0x000fe20000000200 */
[----:B-1----:R-:W-:Y:S03]  /*11a0*/  HMMA.16816.F32.BF16 R144, R4, R16, RZ ;  /* 0x000000100490723c */ /* 0x002fe600000418ff */
[----:B------:R-:W-:Y:S04]  /*11b0*/  LDSM.16.M88.4 R44, [R210+0x3800] ;  /* 0x00380000d22c783b */ /* 0x000fe80000000200 */
[----:B------:R-:W0:Y:S01]  /*11c0*/  LDGDEPBAR ;  /* 0x00000000000079af */ /* 0x000e220000000000 */
[-C--:B--2---:R-:W-:Y:S08]  /*11d0*/  HMMA.16816.F32.BF16 R148, R12, R8.reuse, RZ ;  /* 0x000000080c94723c */ /* 0x084ff000000418ff */
[C---:B------:R-:W-:Y:S08]  /*11e0*/  HMMA.16816.F32.BF16 R116, R4.reuse, R8, RZ ;  /* 0x000000080474723c */ /* 0x040ff000000418ff */
[-C--:B------:R-:W-:Y:S08]  /*11f0*/  HMMA.16816.F32.BF16 R152, R4, R10.reuse, RZ ;  /* 0x0000000a0498723c */ /* 0x080ff000000418ff */
[----:B------:R-:W-:Y:S01]  /*1200*/  HMMA.16816.F32.BF16 R112, R12, R10, RZ ;  /* 0x0000000a0c70723c */ /* 0x000fe200000418ff */
[----:B------:R-:W-:Y:S07]  /*1210*/  LDSM.16.M88.4 R8, [R212] ;  /* 0x00000000d408783b */ /* 0x000fee0000000200 */
[C---:B------:R-:W-:Y:S01]  /*1220*/  HMMA.16816.F32.BF16 R156, R4.reuse, R18, RZ ;  /* 0x00000012049c723c */ /* 0x040fe200000418ff */
[----:B------:R-:W1:Y:S07]  /*1230*/  LDSM.16.M88.4 R16, [R210+0x2000] ;  /* 0x00200000d210783b */ /* 0x000e6e0000000200 */
[C---:B------:R-:W-:Y:S08]  /*1240*/  HMMA.16816.F32.BF16 R140, R4.reuse, R28, RZ ;  /* 0x0000001c048c723c */ /* 0x040ff000000418ff */
[----:B------:R-:W-:Y:S08]  /*1250*/  HMMA.16816.F32.BF16 R160, R4, R30, RZ ;  /* 0x0000001e04a0723c */ /* 0x000ff000000418ff */
[C---:B------:R-:W-:Y:S08]  /*1260*/  HMMA.16816.F32.BF16 R96, R12.reuse, R28, RZ ;  /* 0x0000001c0c60723c */ /* 0x040ff000000418ff */
[----:B------:R-:W-:Y:S01]  /*1270*/  HMMA.16816.F32.BF16 R92, R12, R30, RZ ;  /* 0x0000001e0c5c723c */ /* 0x000fe200000418ff */
[----:B------:R-:W2:Y:S07]  /*1280*/  LDSM.16.M88.4 R28, [R210+0x3c00] ;  /* 0x003c0000d21c783b */ /* 0x000eae0000000200 */
[C---:B------:R-:W-:Y:S08]  /*1290*/  HMMA.16816.F32.BF16 R132, R4.reuse, R48, RZ ;  /* 0x000000300484723c */ /* 0x040ff000000418ff */
[----:B------:R-:W-:Y:S08]  /*12a0*/  HMMA.16816.F32.BF16 R168, R4, R50, RZ ;  /* 0x0000003204a8723c */ /* 0x000ff000000418ff */
[C---:B------:R-:W-:Y:S08]  /*12b0*/  HMMA.16816.F32.BF16 R80, R12.reuse, R48, RZ ;  /* 0x000000300c50723c */ /* 0x040ff000000418ff */
[C---:B------:R-:W-:Y:S08]  /*12c0*/  HMMA.16816.F32.BF16 R76, R12.reuse, R50, RZ ;  /* 0x000000320c4c723c */ /* 0x040ff000000418ff */
[C---:B------:R-:W-:Y:S08]  /*12d0*/  HMMA.16816.F32.BF16 R48, R12.reuse, R56, RZ ;  /* 0x000000380c30723c */ /* 0x040ff000000418ff */
[----:B---3--:R-:W-:Y:S08]  /*12e0*/  HMMA.16816.F32.BF16 R88, R12, R52, RZ ;  /* 0x000000340c58723c */ /* 0x008ff000000418ff */
[C---:B-1----:R-:W-:Y:S08]  /*12f0*/  HMMA.16816.F32.BF16 R148, R8.reuse, R16, R148 ;  /* 0x000000100894723c */ /* 0x042ff00000041894 */
[----:B------:R-:W-:Y:S08]  /*1300*/  HMMA.16816.F32.BF16 R112, R8, R18, R112 ;  /* 0x000000120870723c */ /* 0x000ff00000041870 */
[----:B------:R-:W-:Y:S08]  /*1310*/  HMMA.16816.F32.BF16 R84, R12, R54, RZ ;  /* 0x000000360c54723c */ /* 0x000ff000000418ff */
[----:B------:R-:W-:Y:S03]  /*1320*/  HMMA.16816.F32.BF16 R104, R8, R20, R104 ;  /* 0x000000140868723c */ /* 0x000fe60000041868 */
[----:B------:R-:W-:-:S05]  /*1330*/  FMNMX3.FTZ R2, R148, R149, R112, !PT ;  /* 0x0000009594027276 */ /* 0x000fca0007810070 */
[----:B------:R-:W-:Y:S08]  /*1340*/  HMMA.16816.F32.BF16 R100, R8, R22, R100 ;  /* 0x000000160864723c */ /* 0x000ff00000041864 */
[----:B------:R-:W-:Y:S03]  /*1350*/  HMMA.16816.F32.BF16 R136, R4, R52, RZ ;  /* 0x000000340488723c */ /* 0x000fe600000418ff */
[----:B------:R-:W-:-:S05]  /*1360*/  FMNMX3.FTZ R2, R2, R113, R104, !PT ;  /* 0x0000007102027276 */ /* 0x000fca0007810068 */
[----:B------:R-:W-:Y:S03]  /*1370*/  HMMA.16816.F32.BF16 R128, R4, R64, RZ ;  /* 0x000000400480723c */ /* 0x000fe600000418ff */
[----:B------:R-:W-:-:S05]  /*1380*/  FMNMX3.FTZ R2, R2, R105, R100, !PT ;  /* 0x0000006902027276 */ /* 0x000fca0007810064 */
[C---:B------:R-:W-:Y:S08]  /*1390*/  HMMA.16816.F32.BF16 R124, R4.reuse, R60, RZ ;  /* 0x0000003c047c723c */ /* 0x040ff000000418ff */
[C---:B------:R-:W-:Y:S08]  /*13a0*/  HMMA.16816.F32.BF16 R120, R4.reuse, R56, RZ ;  /* 0x000000380478723c */ /* 0x040ff000000418ff */
[C---:B------:R-:W-:Y:S08]  /*13b0*/  HMMA.16816.F32.BF16 R164, R4.reuse, R54, RZ ;  /* 0x0000003604a4723c */ /* 0x040ff000000418ff */
[C---:B------:R-:W-:Y:S08]  /*13c0*/  HMMA.16816.F32.BF16 R172, R4.reuse, R66, RZ ;  /* 0x0000004204ac723c */ /* 0x040ff000000418ff */
[C---:B------:R-:W-:Y:S08]  /*13d0*/  HMMA.16816.F32.BF16 R180, R4.reuse, R62, RZ ;  /* 0x0000003e04b4723c */ /* 0x040ff000000418ff */
[----:B------:R-:W-:Y:S01]  /*13e0*/  HMMA.16816.F32.BF16 R176, R4, R58, RZ ;  /* 0x0000003a04b0723c */ /* 0x000fe200000418ff */
[----:B------:R-:W1:Y:S01]  /*13f0*/  LDSM.16.M88.4 R4, [R212+0x1000] ;  /* 0x00100000d404783b */ /* 0x000e620000000200 */
[----:B------:R-:W-:-:S06]  /*1400*/  DEPBAR.LE SB0, 0x0 ;  /* 0x000080000000791a */ /* 0x000fcc0000000000 */
[C---:B------:R-:W-:Y:S08]  /*1410*/  HMMA.16816.F32.BF16 R96, R8.reuse, R24, R96 ;  /* 0x000000180860723c */ /* 0x040ff00000041860 */
[----:B--2---:R-:W-:Y:S08]  /*1420*/  HMMA.16816.F32.BF16 R188, R8, R28, R48 ;  /* 0x0000001c08bc723c */ /* 0x004ff00000041830 */
[----:B------:R-:W-:Y:S03]  /*1430*/  HMMA.16816.F32.BF16 R72, R12, R64, RZ ;  /* 0x000000400c48723c */ /* 0x000fe600000418ff */
[----:B------:R-:W-:-:S05]  /*1440*/  FMNMX3.FTZ R2, R2, R101, R96, !PT ;  /* 0x0000006502027276 */ /* 0x000fca0007810060 */
[----:B------:R-:W-:Y:S03]  /*1450*/  HMMA.16816.F32.BF16 R92, R8, R26, R92 ;  /* 0x0000001a085c723c */ /* 0x000fe6000004185c */
[----:B------:R-:W-:Y:S01]  /*1460*/  IMAD.MOV.U32 R225, RZ, RZ, R188 ;  /* 0x000000ffffe17224 */ /* 0x000fe200078e00bc */
[----:B------:R2:W-:Y:S01]  /*1470*/  STL.64 [R1+0x48], R190 ;  /* 0x000048be01007387 */ /* 0x0005e20000100a00 */
[----:B------:R-:W-:-:S03]  /*1480*/  IMAD.MOV.U32 R226, RZ, RZ, R189 ;  /* 0x000000ffffe27224 */ /* 0x000fc600078e00bd */
[----:B------:R-:W-:Y:S08]  /*1490*/  HMMA.16816.F32.BF16 R64, R12, R66, RZ ;  /* 0x000000420c40723c */ /* 0x000ff000000418ff */
[----:B------:R-:W-:Y:S03]  /*14a0*/  HMMA.16816.F32.BF16 R184, R8, R32, R88 ;  /* 0x0000002008b8723c */ /* 0x000fe60000041858 */
[----:B------:R-:W-:-:S05]  /*14b0*/  FMNMX3.FTZ R2, R2, R97, R92, !PT ;  /* 0x0000006102027276 */ /* 0x000fca000781005c */
[----:B------:R-:W-:Y:S08]  /*14c0*/  HMMA.16816.F32.BF16 R52, R12, R60, RZ ;  /* 0x0000003c0c34723c */ /* 0x000ff000000418ff */
[----:B------:R-:W-:Y:S03]  /*14d0*/  HMMA.16816.F32.BF16 R84, R8, R34, R84 ;  /* 0x000000220854723c */ /* 0x000fe60000041854 */
[----:B------:R-:W-:-:S05]  /*14e0*/  FMNMX3.FTZ R2, R2, R93, R184, !PT ;  /* 0x0000005d02027276 */ /* 0x000fca00078100b8 */
[----:B------:R-:W-:Y:S08]  /*14f0*/  HMMA.16816.F32.BF16 R60, R12, R62, RZ ;  /* 0x0000003e0c3c723c */ /* 0x000ff000000418ff */
[----:B------:R-:W-:Y:S03]  /*1500*/  HMMA.16816.F32.BF16 R200, R8, R36, R80 ;  /* 0x0000002408c8723c */ /* 0x000fe60000041850 */
[----:B------:R-:W-:-:S05]  /*1510*/  FMNMX3.FTZ R2, R2, R185, R84, !PT ;  /* 0x000000b902027276 */ /* 0x000fca0007810054 */
[----:B--2---:R-:W-:Y:S08]  /*1520*/  HMMA.16816.F32.BF16 R188, R8, R38, R76 ;  /* 0x0000002608bc723c */ /* 0x004ff0000004184c */
[----:B------:R-:W-:Y:S03]  /*1530*/  HMMA.16816.F32.BF16 R12, R12, R58, RZ ;  /* 0x0000003a0c0c723c */ /* 0x000fe600000418ff */
[----:B------:R-:W-:-:S05]  /*1540*/  FMNMX3.FTZ R2, R2, R85, R200, !PT ;  /* 0x0000005502027276 */ /* 0x000fca00078100c8 */
[----:B------:R-:W-:Y:S03]  /*1550*/  HMMA.16816.F32.BF16 R236, R8, R40, R72 ;  /* 0x0000002808ec723c */ /* 0x000fe60000041848 */
[----:B------:R-:W-:-:S05]  /*1560*/  FMNMX3.FTZ R2, R2, R201, R188, !PT ;  /* 0x000000c902027276 */ /* 0x000fca00078100bc */
[C---:B------:R-:W-:Y:S08]  /*1570*/  HMMA.16816.F32.BF16 R192, R8.reuse, R42, R64 ;  /* 0x0000002a08c0723c */ /* 0x040ff00000041840 */
[----:B------:R-:W-:Y:S03]  /*1580*/  HMMA.16816.F32.BF16 R248, R8, R44, R52 ;  /* 0x0000002c08f8723c */ /* 0x000fe60000041834 */
[----:B------:R-:W-:-:S05]  /*1590*/  FMNMX3.FTZ R2, R2, R189, R236, !PT ;  /* 0x000000bd02027276 */ /* 0x000fca00078100ec */
[----:B------:R-:W-:Y:S03]  /*15a0*/  HMMA.16816.F32.BF16 R196, R8, R46, R60 ;  /* 0x0000002e08c4723c */ /* 0x000fe6000004183c */
[----:B------:R-:W-:-:S05]  /*15b0*/  FMNMX3.FTZ R2, R2, R237, R192, !PT ;  /* 0x000000ed02027276 */ /* 0x000fca00078100c0 */
[----:B-1----:R-:W-:Y:S03]  /*15c0*/  HMMA.16816.F32.BF16 R48, R4, R16, R116 ;  /* 0x000000100430723c */ /* 0x002fe60000041874 */
[----:B------:R-:W-:-:S05]  /*15d0*/  FMNMX3.FTZ R2, R2, R193, R248, !PT ;  /* 0x000000c102027276 */ /* 0x000fca00078100f8 */
[----:B------:R-:W-:Y:S03]  /*15e0*/  HMMA.16816.F32.BF16 R52, R4, R18, R152 ;  /* 0x000000120434723c */ /* 0x000fe60000041898 */
[----:B------:R-:W-:-:S04]  /*15f0*/  FMNMX3.FTZ R3, R2, R249, R196, !PT ;  /* 0x000000f902037276 */ /* 0x000fc800078100c4 */
[----:B------:R-:W-:Y:S01]  /*1600*/  FMNMX3.FTZ R3, R3, R197, R225, !PT ;  /* 0x000000c503037276 */ /* 0x000fe200078100e1 */
[----:B------:R-:W-:Y:S08]  /*1610*/  HMMA.16816.F32.BF16 R204, R8, R30, R12 ;  /* 0x0000001e08cc723c */ /* 0x000ff0000004180c */
[----:B------:R-:W-:Y:S03]  /*1620*/  HMMA.16816.F32.BF16 R144, R4, R20, R144 ;  /* 0x000000140490723c */ /* 0x000fe60000041890 */
[----:B------:R-:W-:-:S05]  /*1630*/  FMNMX3.FTZ R2, R48, R49, R52, !PT ;  /* 0x0000003130027276 */ /* 0x000fca0007810034 */
[----:B------:R-:W-:Y:S03]  /*1640*/  HMMA.16816.F32.BF16 R56, R4, R22, R156 ;  /* 0x000000160438723c */ /* 0x000fe6000004189c */
[----:B------:R-:W-:-:S04]  /*1650*/  FMNMX3.FTZ R3, R3, R226, R204, !PT ;  /* 0x000000e203037276 */ /* 0x000fc800078100cc */
[----:B------:R-:W-:Y:S01]  /*1660*/  FMNMX.FTZ R13, R205, R3, !PT ;  /* 0x00000003cd0d7209 */ /* 0x000fe20007810000 */
[----:B------:R-:W-:Y:S03]  /*1670*/  HMMA.16816.F32.BF16 R140, R4, R24, R140 ;  /* 0x00000018048c723c */ /* 0x000fe6000004188c */
[----:B------:R-:W-:-:S05]  /*1680*/  FMNMX3.FTZ R2, R2, R53, R144, !PT ;  /* 0x0000003502027276 */ /* 0x000fca0007810090 */
        /* <DEDUP_REMOVED lines=14> */
[----:B------:R-:W-:-:S05]  /*1770*/  LEA.HI.SX32 R2, R215, 0xfffffffe, 0x19 ;  /* 0xfffffffed7027811 */ /* 0x000fca00078fcaff */
[C---:B------:R-:W-:Y:S02]  /*1780*/  IMAD R4, R2.reuse, UR18, RZ ;  /* 0x0000001202047c24 */ /* 0x040fe4000f8e02ff */
[----:B------:R-:W-:-:S04]  /*1790*/  IMAD.WIDE.U32 R2, R2, UR19, RZ ;  /* 0x0000001302027c25 */ /* 0x000fc8000f8e00ff */
[----:B------:R-:W-:Y:S01]  /*17a0*/  IMAD.IADD R3, R3, 0x1, R4 ;  /* 0x0000000103037824 */ /* 0x000fe200078e0204 */
[C---:B------:R-:W-:Y:S02]  /*17b0*/  IADD3 R5, P0, PT, R2.reuse, UR7, RZ ;  /* 0x0000000702057c10 */ /* 0x040fe4000ff1e0ff */
[C---:B------:R-:W-:Y:S02]  /*17c0*/  LEA R8, P2, R2.reuse, R218, 0x1 ;  /* 0x000000da02087211 */ /* 0x040fe400078408ff */
        /* <DEDUP_REMOVED lines=20> */
.L_x_567:
[----:B------:R-:W2:Y:S04]  /*1910*/  LDL.LU R133, [R1+0x48] ;  /* 0x0000480001857983 */ /* 0x000ea80000300800 */
[----:B------:R-:W3:Y:S01]  /*1920*/  LDL.LU R153, [R1+0x4c] ;  /* 0x00004c0001997983 */ /* 0x000ee20000300800 */
[----:B-1----:R-:W-:Y:S01]  /*1930*/  FMNMX3.FTZ R2, R14, R57, R140, !PT ;  /* 0x000000390e027276 */ /* 0x002fe2000781008c */
[----:B------:R-:W-:Y:S01]  /*1940*/  IMAD R4, R110, UR5, R209 ;  /* 0x000000056e047c24 */ /* 0x000fe2000f8e02d1 */
[----:B------:R-:W-:Y:S01]  /*1950*/  SHF.R.U32.HI R8, RZ, 0x5, R213 ;  /* 0x00000005ff087819 */ /* 0x000fe200000116d5 */
[----:B------:R-:W1:Y:S01]  /*1960*/  SHFL.BFLY PT, R7, R13, 0x2, 0x1f ;  /* 0x0c401f000d077f89 */ /* 0x000e6200000e0000 */
[----:B------:R-:W-:Y:S01]  /*1970*/  FMNMX3.FTZ R2, R2, R141, R160, !PT ;  /* 0x0000008d02027276 */ /* 0x000fe200078100a0 */
[----:B------:R-:W-:Y:S01]  /*1980*/  IMAD.SHL.U32 R116, R68, 0x4, RZ ;  /* 0x0000000444747824 */ /* 0x000fe200078e00ff */
[----:B------:R-:W-:Y:S01]  /*1990*/  LOP3.LUT R6, R213, 0x1f, RZ, 0xc0, !PT ;  /* 0x0000001fd5067812 */ /* 0x000fe200078ec0ff */
[----:B------:R-:W-:Y:S01]  /*19a0*/  IMAD R8, R111, 0x8, R8 ;  /* 0x000000086f087824 */ /* 0x000fe200078e0208 */
[----:B------:R-:W-:Y:S01]  /*19b0*/  FMNMX3.FTZ R3, R2, R161, R80, !PT ;  /* 0x000000a102037276 */ /* 0x000fe20007810050 */
[----:B------:R-:W-:Y:S01]  /*19c0*/  IMAD.SHL.U32 R2, R4, 0x20, RZ ;  /* 0x0000002004027824 */ /* 0x000fe200078e00ff */
[----:B------:R-:W4:Y:S01]  /*19d0*/  LDCU UR5, c[0x0][0x45c] ;  /* 0x00008b80ff0577ac */ /* 0x000f220008000800 */
[----:B------:R-:W-:Y:S01]  /*19e0*/  IMAD.WIDE.U32 R90, R8, -0x326172a9, RZ ;  /* 0xcd9e8d57085a7825 */ /* 0x000fe200078e00ff */
[----:B------:R-:W-:Y:S01]  /*19f0*/  FMNMX3.FTZ R3, R3, R81, R164, !PT ;  /* 0x0000005103037276 */ /* 0x000fe200078100a4 */
[----:B------:R-:W-:Y:S01]  /*1a00*/  STL [R1+0x90], R224 ;  /* 0x000090e001007387 */ /* 0x000fe20000100800 */
[----:B------:R-:W-:Y:S01]  /*1a10*/  IADD3 R6, P1, P0, R2, R71, R6 ;  /* 0x0000004702067210 */ /* 0x000fe2000783e006 */
[C---:B------:R-:W-:Y:S01]  /*1a20*/  VIADD R73, R216.reuse, 0x9e3779b9 ;  /* 0x9e3779b9d8497836 */ /* 0x040fe20000000000 */
[----:B------:R-:W-:Y:S01]  /*1a30*/  FMNMX3.FTZ R4, R3, R165, R240, !PT ;  /* 0x000000a503047276 */ /* 0x000fe200078100f0 */
[----:B------:R-:W-:Y:S01]  /*1a40*/  VIADD R72, R216, 0x3c6ef372 ;  /* 0x3c6ef372d8487836 */ /* 0x000fe20000000000 */
[----:B------:R-:W-:Y:S01]  /*1a50*/  SHF.R.S32.HI R2, RZ, 0x1f, R2 ;  /* 0x0000001fff027819 */ /* 0x000fe20000011402 */
[----:B------:R-:W-:Y:S01]  /*1a60*/  IMAD.WIDE.U32 R126, R6, -0x2daee0ad, RZ ;  /* 0xd2511f53067e7825 */ /* 0x000fe200078e00ff */
[----:B------:R-:W-:Y:S01]  /*1a70*/  FMNMX3.FTZ R5, R4, R241, R168, !PT ;  /* 0x000000f104057276 */ /* 0x000fe200078100a8 */
[----:B------:R-:W-:Y:S01]  /*1a80*/  STL [R1+0x8c], R215 ;  /* 0x00008cd701007387 */ /* 0x000fe20000100800 */
[----:B------:R-:W-:Y:S01]  /*1a90*/  IADD3.X R2, PT, PT, R2, R108, RZ, P1, P0 ;  /* 0x0000006c02027210 */ /* 0x000fe20000fe04ff */
[----:B------:R-:W-:Y:S01]  /*1aa0*/  VIADD R4, R8, 0x4 ;  /* 0x0000000408047836 */ /* 0x000fe20000000000 */
[----:B------:R-:W-:Y:S01]  /*1ab0*/  FMNMX3.FTZ R5, R5, R169, R244, !PT ;  /* 0x000000a905057276 */ /* 0x000fe200078100f4 */
[----:B------:R-:W-:Y:S01]  /*1ac0*/  VIADD R6, R217, 0xbb67ae85 ;  /* 0xbb67ae85d9067836 */ /* 0x000fe20000000000 */
[----:B------:R-:W-:Y:S01]  /*1ad0*/  STL [R1+0x88], R212 ;  /* 0x000088d401007387 */ /* 0x000fe20000100800 */
[----:B------:R-:W-:Y:S01]  /*1ae0*/  IMAD.WIDE.U32 R88, R4, -0x326172a9, RZ ;  /* 0xcd9e8d5704587825 */ /* 0x000fe200078e00ff */
[----:B------:R-:W-:-:S02]  /*1af0*/  FMNMX3.FTZ R4, R5, R245, R172, !PT ;  /* 0x000000f505047276 */ /* 0x000fc400078100ac */
[----:B-1----:R-:W-:Y:S01]  /*1b00*/  FMNMX.FTZ R15, R13, R7, !PT ;  /* 0x000000070d0f7209 */ /* 0x002fe20007810000 */
[C---:B------:R-:W-:Y:S01]  /*1b10*/  VIADD R131, R217.reuse, 0x32370b8f ;  /* 0x32370b8fd9837836 */ /* 0x040fe20000000000 */
[----:B------:R-:W-:Y:S01]  /*1b20*/  FMNMX3.FTZ R5, R4, R173, R232, !PT ;  /* 0x000000ad04057276 */ /* 0x000fe200078100e8 */
[----:B------:R-:W-:Y:S01]  /*1b30*/  VIADD R132, R217, 0x76cf5d0a ;  /* 0x76cf5d0ad9847836 */ /* 0x000fe20000000000 */
[CC--:B------:R-:W-:Y:S01]  /*1b40*/  LOP3.LUT R7, R216.reuse, R2.reuse, R91, 0x96, !PT ;  /* 0x00000002d8077212 */ /* 0x0c0fe200078e965b */
[----:B------:R-:W1:Y:S01]  /*1b50*/  SHFL.BFLY PT, R13, R15, 0x1, 0x1f ;  /* 0x0c201f000f0d7f89 */ /* 0x000e6200000e0000 */
[C---:B------:R-:W-:Y:S01]  /*1b60*/  LOP3.LUT R2, R216.reuse, R2, R89, 0x96, !PT ;  /* 0x00000002d8027212 */ /* 0x040fe200078e9659 */
[----:B------:R-:W-:Y:S01]  /*1b70*/  VIADD R220, R216, 0xdaa66d2b ;  /* 0xdaa66d2bd8dc7836 */ /* 0x000fe20000000000 */
[----:B------:R-:W-:Y:S01]  /*1b80*/  FMNMX3.FTZ R5, R5, R233, R180, !PT ;  /* 0x000000e905057276 */ /* 0x000fe200078100b4 */
[----:B------:R-:W-:Y:S01]  /*1b90*/  IMAD.WIDE.U32 R156, R7, -0x2daee0ad, RZ ;  /* 0xd2511f53079c7825 */ /* 0x000fe200078e00ff */
[----:B------:R-:W-:Y:S01]  /*1ba0*/  FMNMX3.FTZ R7, R50, R51, R54, !PT ;  /* 0x0000003332077276 */ /* 0x000fe20007810036 */
[----:B------:R-:W-:Y:S01]  /*1bb0*/  STL [R1+0x84], R211 ;  /* 0x000084d301007387 */ /* 0x000fe20000100800 */
[----:B------:R-:W-:Y:S01]  /*1bc0*/  LOP3.LUT R4, R217, R116, R127, 0x96, !PT ;  /* 0x00000074d9047212 */ /* 0x000fe200078e967f */
[----:B------:R-:W-:Y:S01]  /*1bd0*/  IMAD.WIDE.U32 R124, R2, -0x2daee0ad, RZ ;  /* 0xd2511f53027c7825 */ /* 0x000fe200078e00ff */
[----:B------:R-:W-:Y:S01]  /*1be0*/  FMNMX3.FTZ R2, R5, R181, R228, !PT ;  /* 0x000000b505027276 */ /* 0x000fe200078100e4 */
[----:B------:R-:W-:Y:S01]  /*1bf0*/  STL [R1+0x80], R210 ;  /* 0x000080d201007387 */ /* 0x000fe20000100800 */
[-C--:B------:R-:W-:Y:S01]  /*1c00*/  LOP3.LUT R9, R6, R126.reuse, R157, 0x96, !PT ;  /* 0x0000007e06097212 */ /* 0x080fe200078e969d */
[----:B------:R-:W-:Y:S01]  /*1c10*/  IMAD.WIDE.U32 R4, R4, -0x326172a9, RZ ;  /* 0xcd9e8d5704047825 */ /* 0x000fe200078e00ff */
[----:B------:R-:W-:Y:S01]  /*1c20*/  FMNMX3.FTZ R8, R2, R229, R176, !PT ;  /* 0x000000e502087276 */ /* 0x000fe200078100b0 */
[----:B------:R-:W-:Y:S01]  /*1c30*/  STL [R1+0x7c], R208 ;  /* 0x00007cd001007387 */ /* 0x000fe20000100800 */
[----:B------:R-:W-:Y:S01]  /*1c40*/  LOP3.LUT R2, R6, R126, R125, 0x96, !PT ;  /* 0x0000007e06027212 */ /* 0x000fe200078e967d */
[----:B------:R-:W-:Y:S01]  /*1c50*/  IMAD.WIDE.U32 R122, R9, -0x326172a9, RZ ;  /* 0xcd9e8d57097a7825 */ /* 0x000fe200078e00ff */
[----:B------:R-:W-:Y:S01]  /*1c60*/  FMNMX3.FTZ R6, R7, R55, R146, !PT ;  /* 0x0000003707067276 */ /* 0x000fe20007810092 */
[----:B------:R-:W-:Y:S01]  /*1c70*/  STL.64 [R1+0x18], R126 ;  /* 0x0000187e01007387 */ /* 0x000fe20000100a00 */
[----:B------:R-:W-:Y:S01]  /*1c80*/  FMNMX.FTZ R12, R177, R8, !PT ;  /* 0x00000008b10c7209 */ /* 0x000fe20007810000 */
[----:B------:R-:W-:Y:S01]  /*1c90*/  IMAD.WIDE.U32 R110, R2, -0x326172a9, RZ ;  /* 0xcd9e8d57026e7825 */ /* 0x000fe200078e00ff */
[----:B------:R-:W-:Y:S01]  /*1ca0*/  FMNMX3.FTZ R2, R6, R147, R58, !PT ;  /* 0x0000009306027276 */ /* 0x000fe2000781003a */
[----:B------:R-:W-:Y:S01]  /*1cb0*/  STL.64 [R1+0x28], R156 ;  /* 0x0000289c01007387 */ /* 0x000fe20000100a00 */
[--C-:B------:R-:W-:Y:S01]  /*1cc0*/  LOP3.LUT R10, R73, R90, R5.reuse, 0x96, !PT ;  /* 0x0000005a490a7212 */ /* 0x100fe200078e9605 */
[----:B------:R-:W-:Y:S01]  /*1cd0*/  VIADD R130, R217, 0xed9eba14 ;  /* 0xed9eba14d9827836 */ /* 0x000fe20000000000 */
[----:B------:R-:W-:Y:S01]  /*1ce0*/  FMNMX3.FTZ R2, R2, R59, R142, !PT ;  /* 0x0000003b02027276 */ /* 0x000fe2000781008e */
[----:B------:R-:W4:Y:S01]  /*1cf0*/  SHFL.BFLY PT, R14, R12, 0x2, 0x1f ;  /* 0x0c401f000c0e7f89 */ /* 0x000f2200000e0000 */
[----:B------:R-:W-:Y:S01]  /*1d00*/  LOP3.LUT R9, R73, R88, R5, 0x96, !PT ;  /* 0x0000005849097212 */ /* 0x000fe200078e9605 */
[----:B------:R-:W-:Y:S01]  /*1d10*/  IMAD.WIDE.U32 R6, R10, -0x2daee0ad, RZ ;  /* 0xd2511f530a067825 */ /* 0x000fe200078e00ff */
[----:B------:R-:W-:Y:S01]  /*1d20*/  FMNMX3.FTZ R2, R2, R143, R162, !PT ;  /* 0x0000008f02027276 */ /* 0x000fe200078100a2 */
[----:B------:R-:W-:Y:S01]  /*1d30*/  STL.64 [R1+0x20], R124 ;  /* 0x0000207c01007387 */ /* 0x000fe20000100a00 */
[-C--:B------:R-:W-:Y:S01]  /*1d40*/  LOP3.LUT R5, R72, R4.reuse, R123, 0x96, !PT ;  /* 0x0000000448057212 */ /* 0x080fe200078e967b */
[----:B------:R-:W-:Y:S01]  /*1d50*/  VIADD R223, R216, 0x78dde6e4 ;  /* 0x78dde6e4d8df7836 */ /* 0x000fe20000000000 */
[----:B------:R-:W-:Y:S01]  /*1d60*/  FMNMX3.FTZ R2, R2, R163, R82, !PT ;  /* 0x000000a302027276 */ /* 0x000fe20007810052 */
[----:B------:R-:W-:Y:S01]  /*1d70*/  STL.64 [R1], R122 ;  /* 0x0000007a01007387 */ /* 0x000fe20000100a00 */
[----:B------:R-:W-:Y:S01]  /*1d80*/  LOP3.LUT R8, R72, R4, R111, 0x96, !PT ;  /* 0x0000000448087212 */ /* 0x000fe200078e966f */
[----:B------:R-:W-:Y:S01]  /*1d90*/  IMAD.WIDE.U32 R10, R5, -0x2daee0ad, RZ ;  /* 0xd2511f53050a7825 */ /* 0x000fe200078e00ff */
[----:B------:R-:W-:Y:S01]  /*1da0*/  FMNMX3.FTZ R2, R2, R83, R166, !PT ;  /* 0x0000005302027276 */ /* 0x000fe200078100a6 */
[----:B------:R-:W-:Y:S01]  /*1db0*/  STL.64 [R1+0x10], R110 ;  /* 0x0000106e01007387 */ /* 0x000fe20000100a00 */
[----:B-1----:R-:W-:Y:S01]  /*1dc0*/  FMNMX.FTZ R137, R15, R13, !PT ;  /* 0x0000000d0f897209 */ /* 0x002fe20007810000 */
[----:B------:R-:W-:Y:S01]  /*1dd0*/  IMAD.WIDE.U32 R4, R9, -0x2daee0ad, RZ ;  /* 0xd2511f5309047825 */ /* 0x000fe200078e00ff */
[----:B------:R-:W-:-:S02]  /*1de0*/  FMNMX3.FTZ R2, R2, R167, R242, !PT ;  /* 0x000000a702027276 */ /* 0x000fc400078100f2 */
[----:B------:R-:W-:Y:S01]  /*1df0*/  LOP3.LUT R9, R131, R6, R11, 0x96, !PT ;  /* 0x0000000683097212 */ /* 0x000fe200078e960b */
[----:B------:R-:W-:Y:S01]  /*1e00*/  IMAD.WIDE.U32 R18, R8, -0x2daee0ad, RZ ;  /* 0xd2511f5308127825 */ /* 0x000fe200078e00ff */
[----:B------:R-:W-:Y:S01]  /*1e10*/  FMNMX3.FTZ R2, R2, R243, R170, !PT ;  /* 0x000000f302027276 */ /* 0x000fe200078100aa */
[----:B------:R-:W-:Y:S01]  /*1e20*/  STL [R1+0x94], R137 ;  /* 0x0000948901007387 */ /* 0x000fe20000100800 */
[----:B------:R-:W-:Y:S01]  /*1e30*/  LOP3.LUT R23, R132, R124, R5, 0x96, !PT ;  /* 0x0000007c84177212 */ /* 0x000fe200078e9605 */
[----:B----4-:R-:W-:Y:S01]  /*1e40*/  FMUL.FTZ R5, R137, UR5 ;  /* 0x0000000589057c20 */ /* 0x010fe20008410000 */
[----:B------:R-:W-:Y:S01]  /*1e50*/  FMNMX3.FTZ R2, R2, R171, R246, !PT ;  /* 0x000000ab02027276 */ /* 0x000fe200078100f6 */
[----:B------:R-:W-:Y:S01]  /*1e60*/  IMAD.WIDE.U32 R16, R9, -0x326172a9, RZ ;  /* 0xcd9e8d5709107825 */ /* 0x000fe200078e00ff */
[----:B------:R-:W-:Y:S02]  /*1e70*/  FMNMX.FTZ R8, R12, R14, !PT ;  /* 0x0000000e0c087209 */ /* 0x000fe40007810000 */
[----:B------:R-:W-:Y:S01]  /*1e80*/  LOP3.LUT R19, R131, R4, R19, 0x96, !PT ;  /* 0x0000000483137212 */ /* 0x000fe200078e9613 */
[----:B------:R-:W-:Y:S01]  /*1e90*/  VIADD R129, R217, 0xa9066899 ;  /* 0xa9066899d9817836 */ /* 0x000fe20000000000 */
[----:B------:R-:W-:Y:S01]  /*1ea0*/  FMNMX3.FTZ R4, R150, R151, R114, !PT ;  /* 0x0000009796047276 */ /* 0x000fe20007810072 */
[----:B------:R-:W1:Y:S01]  /*1eb0*/  SHFL.BFLY PT, R11, R8, 0x1, 0x1f ;  /* 0x0c201f00080b7f89 */ /* 0x000e6200000e0000 */
[----:B------:R-:W-:Y:S01]  /*1ec0*/  FMNMX3.FTZ R2, R2, R247, R174, !PT ;  /* 0x000000f702027276 */ /* 0x000fe200078100ae */
[----:B------:R-:W-:Y:S01]  /*1ed0*/  IMAD.WIDE.U32 R12, R19, -0x326172a9, RZ ;  /* 0xcd9e8d57130c7825 */ /* 0x000fe200078e00ff */
[----:B------:R-:W-:-:S02]  /*1ee0*/  FMNMX3.FTZ R4, R4, R115, R106, !PT ;  /* 0x0000007304047276 */ /* 0x000fc4000781006a */
[----:B------:R-:W-:Y:S01]  /*1ef0*/  FMNMX3.FTZ R2, R2, R175, R234, !PT ;  /* 0x000000af02027276 */ /* 0x000fe200078100ea */
[----:B------:R-:W-:Y:S01]  /*1f00*/  VIADD R222, R216, 0x1715609d ;  /* 0x1715609dd8de7836 */ /* 0x000fe20000000000 */
[----:B------:R-:W-:Y:S01]  /*1f10*/  FMNMX3.FTZ R4, R4, R107, R102, !PT ;  /* 0x0000006b04047276 */ /* 0x000fe20007810066 */
[----:B------:R-:W-:Y:S01]  /*1f20*/  VIADD R221, R216, 0xb54cda56 ;  /* 0xb54cda56d8dd7836 */ /* 0x000fe20000000000 */
[----:B------:R-:W-:Y:S01]  /*1f30*/  FSETP.NEU.FTZ.AND P0, PT, R137, -INF , PT ;  /* 0xff8000008900780b */ /* 0x000fe20003f1d000 */
[----:B------:R-:W-:Y:S01]  /*1f40*/  VIADD R128, R217, 0x646e171e ;  /* 0x646e171ed9807836 */ /* 0x000fe20000000000 */
[----:B------:R-:W-:Y:S02]  /*1f50*/  FMNMX3.FTZ R2, R2, R235, R182, !PT ;  /* 0x000000eb02027276 */ /* 0x000fe400078100b6 */
[----:B------:R-:W-:Y:S02]  /*1f60*/  FMNMX3.FTZ R4, R4, R103, R98, !PT ;  /* 0x0000006704047276 */ /* 0x000fe40007810062 */
[----:B------:R-:W-:-:S02]  /*1f70*/  FSEL R22, R5, RZ, P0 ;  /* 0x000000ff05167208 */ /* 0x000fc40000000000 */
[----:B------:R-:W-:Y:S02]  /*1f80*/  FMNMX3.FTZ R2, R2, R183, R230, !PT ;  /* 0x000000b702027276 */ /* 0x000fe400078100e6 */
[----:B------:R-:W-:Y:S01]  /*1f90*/  LOP3.LUT R7, R132, R156, R7, 0x96, !PT ;  /* 0x0000009c84077212 */ /* 0x000fe200078e9607 */
[----:B------:R-:W-:Y:S01]  /*1fa0*/  FFMA.FTZ R5, R148, UR5, -R22 ;  /* 0x0000000594057c23 */ /* 0x000fe20008010816 */
[----:B------:R-:W-:Y:S02]  /*1fb0*/  FMNMX3.FTZ R4, R4, R99, R94, !PT ;  /* 0x0000006304047276 */ /* 0x000fe4000781005e */
[----:B------:R-:W-:Y:S01]  /*1fc0*/  FMNMX3.FTZ R2, R2, R231, R178, !PT ;  /* 0x000000e702027276 */ /* 0x000fe200078100b2 */
[----:B------:R-:W-:Y:S01]  /*1fd0*/  IMAD.WIDE.U32 R20, R7, -0x326172a9, RZ ;  /* 0xcd9e8d5707147825 */ /* 0x000fe200078e00ff */
[----:B------:R-:W-:Y:S01]  /*1fe0*/  FMNMX3.FTZ R4, R4, R95, R186, !PT ;  /* 0x0000005f04047276 */ /* 0x000fe200078100ba */
[----:B------:R4:W-:Y:S01]  /*1ff0*/  MUFU.EX2 R138, R5 ;  /* 0x00000005008a7308 */ /* 0x0009e20000000800 */
[----:B------:R-:W-:Y:S01]  /*2000*/  FMNMX.FTZ R7, R179, R2, !PT ;  /* 0x00000002b3077209 */ /* 0x000fe20007810000 */
[----:B------:R-:W-:Y:S01]  /*2010*/  FFMA.FTZ R2, R112, UR5, -R22 ;  /* 0x0000000570027c23 */ /* 0x000fe20008010816 */
[----:B------:R-:W-:-:S02]  /*2020*/  FMNMX3.FTZ R4, R4, R187, R86, !PT ;  /* 0x000000bb04047276 */ /* 0x000fc40007810056 */
[----:B-1----:R-:W-:Y:S01]  /*2030*/  FMNMX.FTZ R135, R8, R11, !PT ;  /* 0x0000000b08877209 */ /* 0x002fe20007810000 */
[----:B------:R-:W-:Y:S01]  /*2040*/  IMAD.WIDE.U32 R8, R23, -0x326172a9, RZ ;  /* 0xcd9e8d5717087825 */ /* 0x000fe200078e00ff */
[----:B------:R-:W1:Y:S01]  /*2050*/  SHFL.BFLY PT, R11, R7, 0x2, 0x1f ;  /* 0x0c401f00070b7f89 */ /* 0x000e6200000e0000 */
[----:B------:R1:W-:Y:S01]  /*2060*/  MUFU.EX2 R29, R2 ;  /* 0x00000002001d7308 */ /* 0x0003e20000000800 */
[----:B------:R-:W-:Y:S02]  /*2070*/  FSETP.NEU.FTZ.AND P0, PT, R135, -INF , PT ;  /* 0xff8000008700780b */ /* 0x000fe40003f1d000 */
[----:B------:R-:W-:Y:S01]  /*2080*/  LOP3.LUT R6, R220, R122, R21, 0x96, !PT ;  /* 0x0000007adc067212 */ /* 0x000fe200078e9615 */
[----:B------:R1:W-:Y:S01]  /*2090*/  STL [R1+0x98], R135 ;  /* 0x0000988701007387 */ /* 0x0003e20000100800 */
[----:B------:R-:W-:-:S03]  /*20a0*/  LOP3.LUT R3, R69, 0x120, R109, 0xf8, !PT ;  /* 0x0000012045037812 */ /* 0x000fc600078ef86d */
[----:B------:R-:W-:-:S04]  /*20b0*/  IMAD.WIDE.U32 R14, R6, -0x2daee0ad, RZ ;  /* 0xd2511f53060e7825 */ /* 0x000fc800078e00ff */
[----:B----4-:R-:W-:Y:S01]  /*20c0*/  FFMA.FTZ R5, R149, UR5, -R22 ;  /* 0x0000000595057c23 */ /* 0x010fe20008010816 */
[----:B------:R-:W-:Y:S02]  /*20d0*/  LOP3.LUT R6, R220, R110, R9, 0x96, !PT ;  /* 0x0000006edc067212 */ /* 0x000fe400078e9609 */
[----:B------:R-:W-:Y:S01]  /*20e0*/  LEA R139, R3, UR4, 0x1 ;  /* 0x00000004038b7c11 */ /* 0x000fe2000f8e08ff */
[----:B------:R4:W-:Y:S01]  /*20f0*/  MUFU.EX2 R134, R5 ;  /* 0x0000000500867308 */ /* 0x0009e20000000800 */
[----:B------:R-:W-:Y:S02]  /*2100*/  LOP3.LUT R15, R130, R10, R15, 0x96, !PT ;  /* 0x0000000a820f7212 */ /* 0x000fe400078e960f */
[----:B------:R-:W-:Y:S01]  /*2110*/  LOP3.LUT R10, R223, R20, R17, 0x96, !PT ;  /* 0x00000014df0a7212 */ /* 0x000fe200078e9611 */
[----:B-1----:R-:W-:Y:S01]  /*2120*/  FMUL.FTZ R2, R135, UR5 ;  /* 0x0000000587027c20 */ /* 0x002fe20008410000 */
[----:B------:R-:W-:Y:S01]  /*2130*/  IMAD.IADD R209, R0, 0x1, R139 ;  /* 0x0000000100d17824 */ /* 0x000fe200078e028b */
[----:B------:R-:W-:Y:S02]  /*2140*/  LDSM.16.MT88.4 R40, [R139+0x4000] ;  /* 0x004000008b28783b */ /* 0x000fe40000004200 */
[----:B------:R-:W-:Y:S01]  /*2150*/  IMAD.WIDE.U32 R62, R10, -0x2daee0ad, RZ ;  /* 0xd2511f530a3e7825 */ /* 0x000fe200078e00ff */
[----:B------:R-:W-:Y:S01]  /*2160*/  FSEL R23, R2, RZ, P0 ;  /* 0x000000ff02177208 */ /* 0x000fe20000000000 */
[----:B------:R-:W-:Y:S01]  /*2170*/  LDSM.16.MT88.4 R44, [R209+0x4000] ;  /* 0x00400000d12c783b */ /* 0x000fe20000004200 */
[----:B------:R-:W-:-:S02]  /*2180*/  FMNMX.FTZ R11, R7, R11, !PT ;  /* 0x0000000b070b7209 */ /* 0x000fc40007810000 */
[----:B----4-:R-:W-:Y:S01]  /*2190*/  FMNMX3.FTZ R5, R4, R87, R202, !PT ;  /* 0x0000005704057276 */ /* 0x010fe200078100ca */
[----:B------:R-:W-:-:S03]  /*21a0*/  FFMA.FTZ R4, R113, UR5, -R22 ;  /* 0x0000000571047c23 */ /* 0x000fc60008010816 */
[----:B------:R-:W-:Y:S01]  /*21b0*/  FMNMX3.FTZ R5, R5, R203, R190, !PT ;  /* 0x000000cb05057276 */ /* 0x000fe200078100be */
[----:B------:R1:W-:Y:S03]  /*21c0*/  MUFU.EX2 R135, R4 ;  /* 0x0000000400877308 */ /* 0x0003e60000000800 */
[----:B------:R-:W-:Y:S02]  /*21d0*/  FMNMX3.FTZ R2, R5, R191, R238, !PT ;  /* 0x000000bf05027276 */ /* 0x000fe400078100ee */
[----:B------:R-:W-:Y:S01]  /*21e0*/  LOP3.LUT R5, R223, R8, R13, 0x96, !PT ;  /* 0x00000008df057212 */ /* 0x000fe200078e960d */
[----:B------:R-:W-:Y:S01]  /*21f0*/  IMAD.WIDE.U32 R8, R6, -0x2daee0ad, RZ ;  /* 0xd2511f5306087825 */ /* 0x000fe200078e00ff */
[----:B------:R-:W-:Y:S02]  /*2200*/  FMNMX3.FTZ R2, R2, R239, R194, !PT ;  /* 0x000000ef02027276 */ /* 0x000fe400078100c2 */
[----:B------:R-:W-:Y:S01]  /*2210*/  LOP3.LUT R13, R129, R14, R63, 0x96, !PT ;  /* 0x0000000e810d7212 */ /* 0x000fe200078e963f */
[----:B------:R-:W-:Y:S01]  /*2220*/  IMAD.WIDE.U32 R6, R15, -0x326172a9, RZ ;  /* 0xcd9e8d570f067825 */ /* 0x000fe200078e00ff */
[----:B------:R-:W-:Y:S01]  /*2230*/  FMNMX3.FTZ R2, R2, R195, R250, !PT ;  /* 0x000000c302027276 */ /* 0x000fe200078100fa */
[----:B------:R-:W-:Y:S02]  /*2240*/  SHFL.BFLY PT, R15, R11, 0x1, 0x1f ;  /* 0x0c201f000b0f7f89 */ /* 0x000fe400000e0000 */
[----:B------:R-:W-:Y:S01]  /*2250*/  IMAD.WIDE.U32 R24, R5, -0x2daee0ad, RZ ;  /* 0xd2511f5305187825 */ /* 0x000fe200078e00ff */
[----:B------:R-:W-:-:S03]  /*2260*/  FMNMX3.FTZ R2, R2, R251, R198, !PT ;  /* 0x000000fb02027276 */ /* 0x000fc600078100c6 */
[----:B-1----:R-:W-:Y:S01]  /*2270*/  FFMA.FTZ R4, R48, UR5, -R23 ;  /* 0x0000000530047c23 */ /* 0x002fe20008010817 */
[----:B------:R-:W-:Y:S02]  /*2280*/  LOP3.LUT R5, R130, R18, R9, 0x96, !PT ;  /* 0x0000001282057212 */ /* 0x000fe400078e9609 */
[----:B------:R-:W-:Y:S01]  /*2290*/  LOP3.LUT R14, R129, R8, R25, 0x96, !PT ;  /* 0x00000008810e7212 */ /* 0x000fe200078e9619 */
[----:B------:R1:W-:Y:S01]  /*22a0*/  MUFU.EX2 R121, R4 ;  /* 0x0000000400797308 */ /* 0x0003e20000000800 */
[C---:B------:R-:W-:Y:S01]  /*22b0*/  LOP3.LUT R61, R222.reuse, R16, R7, 0x96, !PT ;  /* 0x00000010de3d7212 */ /* 0x040fe200078e9607 */
[----:B------:R-:W-:Y:S01]  /*22c0*/  IMAD.WIDE.U32 R8, R5, -0x326172a9, RZ ;  /* 0xcd9e8d5705087825 */ /* 0x000fe200078e00ff */
[----:B------:R-:W4:Y:S04]  /*22d0*/  LDC.U8 R25, c[0x0][0x4f8] ;  /* 0x00013e00ff197b82 */ /* 0x000f280000000000 */
[----:B------:R-:W-:Y:S01]  /*22e0*/  LOP3.LUT R9, R222, R12, R9, 0x96, !PT ;  /* 0x0000000cde097212 */ /* 0x000fe200078e9609 */
[----:B-1----:R-:W-:-:S04]  /*22f0*/  FFMA.FTZ R4, R49, UR5, -R23 ;  /* 0x0000000531047c23 */ /* 0x002fc80008010817 */
[----:B------:R2:W-:Y:S01]  /*2300*/  MUFU.EX2 R120, R4 ;  /* 0x0000000400787308 */ /* 0x0005e20000000800 */
[----:B----4-:R-:W-:-:S05]  /*2310*/  IMAD.U32 R213, R25, 0x10000, RZ ;  /* 0x0001000019d57824 */ /* 0x010fca00078e00ff */
[----:B------:R-:W-:Y:S02]  /*2320*/  LOP3.LUT R213, R25, 0xff0000, R213, 0xf8, !PT ;  /* 0x00ff000019d57812 */ /* 0x000fe400078ef8d5 */
[----:B--2---:R-:W-:Y:S01]  /*2330*/  FMNMX3.FTZ R4, R2, R199, R133, !PT ;  /* 0x000000c702047276 */ /* 0x004fe20007810085 */
[----:B------:R-:W-:-:S03]  /*2340*/  FFMA.FTZ R2, R52, UR5, -R23 ;  /* 0x0000000534027c23 */ /* 0x000fc60008010817 */
[----:B---3--:R-:W-:Y:S01]  /*2350*/  FMNMX3.FTZ R4, R4, R153, R206, !PT ;  /* 0x0000009904047276 */ /* 0x008fe200078100ce */
[----:B------:R1:W2:Y:S03]  /*2360*/  MUFU.EX2 R26, R2 ;  /* 0x00000002001a7308 */ /* 0x0002a60000000800 */
[----:B------:R-:W-:Y:S01]  /*2370*/  FMNMX.FTZ R10, R207, R4, !PT ;  /* 0x00000004cf0a7209 */ /* 0x000fe20007810000 */
[----:B------:R-:W-:-:S04]  /*2380*/  IMAD.WIDE.U32 R4, R13, -0x326172a9, RZ ;  /* 0xcd9e8d570d047825 */ /* 0x000fc800078e00ff */
[----:B------:R-:W3:Y:S01]  /*2390*/  SHFL.BFLY PT, R17, R10, 0x2, 0x1f ;  /* 0x0c401f000a117f89 */ /* 0x000ee200000e0000 */
[----:B------:R-:W-:Y:S01]  /*23a0*/  LOP3.LUT R16, R221, R6, R5, 0x96, !PT ;  /* 0x00000006dd107212 */ /* 0x000fe200078e9605 */
[----:B------:R-:W-:-:S04]  /*23b0*/  IMAD.WIDE.U32 R6, R14, -0x326172a9, RZ ;  /* 0xcd9e8d570e067825 */ /* 0x000fc800078e00ff */
[--C-:B------:R-:W-:Y:S01]  /*23c0*/  FFMA.FTZ R5, R56, UR5, -R23.reuse ;  /* 0x0000000538057c23 */ /* 0x100fe20008010817 */
[C---:B------:R-:W-:Y:S01]  /*23d0*/  PRMT R60, R4.reuse, 0x7771, RZ ;  /* 0x00007771043c7816 */ /* 0x040fe200000000ff */
[----:B------:R-:W-:Y:S01]  /*23e0*/  IMAD.MOV.U32 R28, RZ, RZ, R4 ;  /* 0x000000ffff1c7224 */ /* 0x000fe200078e0004 */
[C---:B------:R-:W-:Y:S01]  /*23f0*/  PRMT R14, R4.reuse, 0x7773, RZ ;  /* 0x00007773040e7816 */ /* 0x040fe200000000ff */
[----:B------:R-:W-:Y:S02]  /*2400*/  IMAD.MOV.U32 R20, RZ, RZ, R6 ;  /* 0x000000ffff147224 */ /* 0x000fe400078e0006 */
[----:B-1----:R-:W-:Y:S01]  /*2410*/  FFMA.FTZ R2, R53, UR5, -R23 ;  /* 0x0000000535027c23 */ /* 0x002fe20008010817 */
[----:B------:R-:W-:Y:S01]  /*2420*/  PRMT R12, R4, 0x7772, RZ ;  /* 0x00007772040c7816 */ /* 0x000fe200000000ff */
[----:B------:R-:W-:Y:S01]  /*2430*/  MUFU.EX2 R155, R5 ;  /* 0x00000005009b7308 */ /* 0x000fe20000000800 */
[----:B------:R-:W-:Y:S01]  /*2440*/  LOP3.LUT R4, R221, R8, R7, 0x96, !PT ;  /* 0x00000008dd047212 */ /* 0x000fe200078e9607 */
[----:B------:R-:W-:Y:S01]  /*2450*/  IMAD.WIDE.U32 R8, R9, -0x2daee0ad, RZ ;  /* 0xd2511f5309087825 */ /* 0x000fe200078e00ff */
[C---:B------:R-:W-:Y:S01]  /*2460*/  PRMT R19, R6.reuse, 0x7771, RZ ;  /* 0x0000777106137816 */ /* 0x040fe200000000ff */
[----:B--2---:R-:W-:Y:S01]  /*2470*/  STL [R1+0x78], R26 ;  /* 0x0000781a01007387 */ /* 0x004fe20000100800 */
[----:B------:R-:W-:-:S02]  /*2480*/  PRMT R18, R6, 0x7773, RZ ;  /* 0x0000777306127816 */ /* 0x000fc400000000ff */
[----:B------:R-:W-:Y:S01]  /*2490*/  PRMT R7, R6, 0x7772, RZ ;  /* 0x0000777206077816 */ /* 0x000fe200000000ff */
[----:B------:R1:W-:Y:S01]  /*24a0*/  MUFU.EX2 R154, R2 ;  /* 0x00000002009a7308 */ /* 0x0003e20000000800 */
[----:B------:R-:W-:Y:S01]  /*24b0*/  FFMA.FTZ R6, R57, UR5, -R23 ;  /* 0x0000000539067c23 */ /* 0x000fe20008010817 */
[----:B------:R-:W-:Y:S02]  /*24c0*/  PRMT R56, R12, 0x5410, R14 ;  /* 0x000054100c387816 */ /* 0x000fe4000000000e */
[----:B------:R-:W-:Y:S02]  /*24d0*/  LOP3.LUT R13, R128, R24, R9, 0x96, !PT ;  /* 0x00000018800d7212 */ /* 0x000fe400078e9609 */
[----:B---3--:R-:W-:Y:S01]  /*24e0*/  FMNMX.FTZ R10, R10, R17, !PT ;  /* 0x000000110a0a7209 */ /* 0x008fe20007810000 */
[----:B------:R-:W-:Y:S01]  /*24f0*/  IMAD.MOV.U32 R17, RZ, RZ, R8 ;  /* 0x000000ffff117224 */ /* 0x000fe200078e0008 */
[----:B------:R2:W-:Y:S01]  /*2500*/  MUFU.EX2 R117, R6 ;  /* 0x0000000600757308 */ /* 0x0005e20000000800 */
[----:B------:R-:W-:-:S02]  /*2510*/  PRMT R24, R8, 0x7771, RZ ;  /* 0x0000777108187816 */ /* 0x000fc400000000ff */
[C---:B------:R-:W-:Y:S02]  /*2520*/  PRMT R9, R8.reuse, 0x7773, RZ ;  /* 0x0000777308097816 */ /* 0x040fe400000000ff */
[----:B------:R-:W-:Y:S02]  /*2530*/  PRMT R8, R8, 0x7772, RZ ;  /* 0x0000777208087816 */ /* 0x000fe400000000ff */
[----:B------:R-:W-:Y:S01]  /*2540*/  LOP3.LUT R14, R17, 0xff, RZ, 0xc0, !PT ;  /* 0x000000ff110e7812 */ /* 0x000fe200078ec0ff */
[----:B-1----:R-:W-:-:S03]  /*2550*/  FFMA.FTZ R2, R144, UR5, -R23 ;  /* 0x0000000590027c23 */ /* 0x002fc60008010817 */
[----:B------:R-:W-:Y:S01]  /*2560*/  PRMT R17, R14, 0x5410, R24 ;  /* 0x000054100e117816 */ /* 0x000fe20000000018 */
[----:B------:R1:W-:Y:S01]  /*2570*/  MUFU.EX2 R119, R2 ;  /* 0x0000000200777308 */ /* 0x0003e20000000800 */
[----:B--2---:R-:W-:-:S04]  /*2580*/  LOP3.LUT R6, R20, 0xff, RZ, 0xc0, !PT ;  /* 0x000000ff14067812 */ /* 0x004fc800078ec0ff */
[----:B------:R-:W-:Y:S01]  /*2590*/  PRMT R12, R6, 0x5410, R19 ;  /* 0x00005410060c7816 */ /* 0x000fe20000000013 */
[----:B-1----:R-:W-:-:S04]  /*25a0*/  FFMA.FTZ R2, R145, UR5, -R23 ;  /* 0x0000000591027c23 */ /* 0x002fc80008010817 */
[----:B------:R1:W-:Y:S02]  /*25b0*/  MUFU.EX2 R211, R2 ;  /* 0x0000000200d37308 */ /* 0x0003e40000000800 */
[----:B-1----:R-:W-:Y:S02]  /*25c0*/  FMNMX.FTZ R2, R11, R15, !PT ;  /* 0x0000000f0b027209 */ /* 0x002fe40007810000 */
[----:B------:R-:W1:Y:S01]  /*25d0*/  SHFL.BFLY PT, R11, R10, 0x1, 0x1f ;  /* 0x0c201f000a0b7f89 */ /* 0x000e6200000e0000 */
[----:B------:R-:W-:Y:S02]  /*25e0*/  PRMT R15, R7, 0x5410, R18 ;  /* 0x00005410070f7816 */ /* 0x000fe40000000012 */
[C---:B------:R-:W-:Y:S01]  /*25f0*/  FMUL.FTZ R5, R2.reuse, UR5 ;  /* 0x0000000502057c20 */ /* 0x040fe20008410000 */
[----:B------:R-:W-:Y:S01]  /*2600*/  FSETP.NEU.FTZ.AND P0, PT, R2, -INF , PT ;  /* 0xff8000000200780b */ /* 0x000fe20003f1d000 */
[----:B------:R2:W-:Y:S01]  /*2610*/  STL [R1+0x9c], R2 ;  /* 0x00009c0201007387 */ /* 0x0005e20000100800 */
[----:B------:R-:W-:-:S02]  /*2620*/  PRMT R7, R4, 0x7632, R7 ;  /* 0x0000763204077816 */ /* 0x000fc40000000007 */
[----:B------:R-:W-:Y:S02]  /*2630*/  FSEL R21, R5, RZ, P0 ;  /* 0x000000ff05157208 */ /* 0x000fe40000000000 */
[----:B------:R-:W-:Y:S02]  /*2640*/  PRMT R18, R8, 0x5410, R9 ;  /* 0x0000541008127816 */ /* 0x000fe40000000009 */
[----:B------:R-:W-:Y:S01]  /*2650*/  LOP3.LUT R9, R4, 0xff, RZ, 0xc0, !PT ;  /* 0x000000ff04097812 */ /* 0x000fe200078ec0ff */
[--C-:B------:R-:W-:Y:S01]  /*2660*/  FFMA.FTZ R5, R50, UR5, -R21.reuse ;  /* 0x0000000532057c23 */ /* 0x100fe20008010815 */
[--C-:B------:R-:W-:Y:S01]  /*2670*/  FFMA.FTZ R6, R51, UR5, -R21.reuse ;  /* 0x0000000533067c23 */ /* 0x100fe20008010815 */
[--C-:B------:R-:W-:Y:S01]  /*2680*/  FFMA.FTZ R3, R55, UR5, -R21.reuse ;  /* 0x0000000537037c23 */ /* 0x100fe20008010815 */
[----:B------:R-:W-:Y:S01]  /*2690*/  FFMA.FTZ R14, R59, UR5, -R21 ;  /* 0x000000053b0e7c23 */ /* 0x000fe20008010815 */
[----:B------:R3:W4:Y:S01]  /*26a0*/  MUFU.EX2 R27, R5 ;  /* 0x00000005001b7308 */ /* 0x0007220000000800 */
[----:B------:R-:W2:Y:S01]  /*26b0*/  LDSM.16.MT88.4 R48, [R139+0x4400] ;  /* 0x004400008b30783b */ /* 0x000ea20000004200 */
[----:B-1----:R-:W-:-:S06]  /*26c0*/  FMNMX.FTZ R136, R10, R11, !PT ;  /* 0x0000000b0a887209 */ /* 0x002fcc0007810000 */
[----:B------:R1:W2:Y:S01]  /*26d0*/  MUFU.EX2 R30, R6 ;  /* 0x00000006001e7308 */ /* 0x0002a20000000800 */
[----:B------:R-:W-:Y:S01]  /*26e0*/  FFMA.FTZ R10, R58, UR5, -R21 ;  /* 0x000000053a0a7c23 */ /* 0x000fe20008010815 */
[----:B------:R-:W-:-:S06]  /*26f0*/  FSETP.NEU.FTZ.AND P0, PT, R136, -INF , PT ;  /* 0xff8000008800780b */ /* 0x000fcc0003f1d000 */
[----:B------:R2:W-:Y:S01]  /*2700*/  MUFU.EX2 R215, R3 ;  /* 0x0000000300d77308 */ /* 0x0005e20000000800 */
[----:B---3--:R-:W-:Y:S01]  /*2710*/  LOP3.LUT R5, R4, 0xffff, RZ, 0xc0, !PT ;  /* 0x0000ffff04057812 */ /* 0x008fe200078ec0ff */
[----:B----4-:R3:W-:Y:S01]  /*2720*/  STL [R1+0x54], R27 ;  /* 0x0000541b01007387 */ /* 0x0107e20000100800 */
[----:B------:R-:W-:Y:S02]  /*2730*/  SHF.R.U32.HI R4, RZ, 0x18, R4 ;  /* 0x00000018ff047819 */ /* 0x000fe40000011604 */
[----:B------:R-:W-:Y:S02]  /*2740*/  SHF.R.U32.HI R8, RZ, 0x8, R5 ;  /* 0x00000008ff087819 */ /* 0x000fe40000011605 */
[----:B------:R-:W-:Y:S01]  /*2750*/  LOP3.LUT R5, R7, 0xff, RZ, 0xc0, !PT ;  /* 0x000000ff07057812 */ /* 0x000fe200078ec0ff */
[----:B------:R-:W-:Y:S01]  /*2760*/  MUFU.EX2 R212, R10 ;  /* 0x0000000a00d47308 */ /* 0x000fe20000000800 */
[--C-:B-1----:R-:W-:Y:S01]  /*2770*/  FFMA.FTZ R6, R54, UR5, -R21.reuse ;  /* 0x0000000536067c23 */ /* 0x102fe20008010815 */
[----:B------:R-:W-:Y:S01]  /*2780*/  PRMT R8, R9, 0x5410, R8 ;  /* 0x0000541009087816 */ /* 0x000fe20000000008 */
[----:B------:R-:W-:Y:S01]  /*2790*/  FFMA.FTZ R9, R147, UR5, -R21 ;  /* 0x0000000593097c23 */ /* 0x000fe20008010815 */
[----:B------:R-:W-:Y:S01]  /*27a0*/  PRMT R5, R5, 0x5410, R4 ;  /* 0x0000541005057816 */ /* 0x000fe20000000004 */
[----:B------:R-:W1:Y:S01]  /*27b0*/  LDSM.16.MT88.4 R52, [R209+0x4400] ;  /* 0x00440000d134783b */ /* 0x000e620000004200 */
[----:B------:R-:W-:-:S02]  /*27c0*/  HSET2.LE.AND R7, R12, R213, PT ;  /* 0x000000d50c077233 */ /* 0x000fc40003803000 */
[----:B--2---:R2:W4:Y:S01]  /*27d0*/  MUFU.EX2 R2, R6 ;  /* 0x0000000600027308 */ /* 0x0045220000000800 */
[----:B------:R-:W-:Y:S01]  /*27e0*/  FFMA.FTZ R3, R146, UR5, -R21 ;  /* 0x0000000592037c23 */ /* 0x000fe20008010815 */
[--C-:B------:R-:W-:Y:S01]  /*27f0*/  HSET2.LE.AND R0, R8, R213.reuse, PT ;  /* 0x000000d508007233 */ /* 0x100fe20003803000 */
[----:B------:R1:W-:Y:S01]  /*2800*/  STL [R1+0x50], R30 ;  /* 0x0000501e01007387 */ /* 0x0003e20000100800 */
[----:B------:R-:W-:Y:S02]  /*2810*/  HSET2.LE.AND R5, R5, R213, PT ;  /* 0x000000d505057233 */ /* 0x000fe40003803000 */
[----:B------:R-:W-:Y:S02]  /*2820*/  F2FP.BF16.F32.PACK_AB R8, R154, R26 ;  /* 0x0000001a9a08723e */ /* 0x000fe400000010ff */
[----:B------:R3:W-:Y:S01]  /*2830*/  MUFU.EX2 R112, R3 ;  /* 0x0000000300707308 */ /* 0x0007e20000000800 */
[----:B------:R-:W-:-:S07]  /*2840*/  LOP3.LUT R12, R13, 0xff, RZ, 0xc0, !PT ;  /* 0x000000ff0d0c7812 */ /* 0x000fce00078ec0ff */
[----:B------:R1:W1:Y:S01]  /*2850*/  MUFU.EX2 R19, R9 ;  /* 0x0000000900137308 */ /* 0x0002620000000800 */
[----:B--2---:R-:W-:Y:S01]  /*2860*/  F2FP.BF16.F32.PACK_AB R6, R30, R27 ;  /* 0x0000001b1e06723e */ /* 0x004fe200000010ff */
[----:B----4-:R-:W-:Y:S03]  /*2870*/  STL [R1+0xa4], R2 ;  /* 0x0000a40201007387 */ /* 0x010fe60000100800 */
[----:B------:R-:W-:Y:S01]  /*2880*/  LOP3.LUT R5, R6, R5, RZ, 0xc0, !PT ;  /* 0x0000000506057212 */ /* 0x000fe200078ec0ff */
[----:B------:R-:W-:Y:S01]  /*2890*/  STL [R1+0xa0], R215 ;  /* 0x0000a0d701007387 */ /* 0x000fe20000100800 */
[----:B------:R-:W-:Y:S01]  /*28a0*/  LOP3.LUT R6, R8, R7, RZ, 0xc0, !PT ;  /* 0x0000000708067212 */ /* 0x000fe200078ec0ff */
[----:B------:R-:W-:Y:S01]  /*28b0*/  FMUL.FTZ R8, R136, UR5 ;  /* 0x0000000588087c20 */ /* 0x000fe20008410000 */
[----:B---3--:R-:W-:Y:S01]  /*28c0*/  F2FP.BF16.F32.PACK_AB R3, R120, R121 ;  /* 0x000000797803723e */ /* 0x008fe200000010ff */
[----:B------:R-:W2:Y:S01]  /*28d0*/  MUFU.EX2 R118, R14 ;  /* 0x0000000e00767308 */ /* 0x000ea20000000800 */
[----:B------:R-:W-:Y:S01]  /*28e0*/  PRMT R7, R13, 0x7632, R7 ;  /* 0x000076320d077816 */ /* 0x000fe20000000007 */
[----:B------:R3:W-:Y:S01]  /*28f0*/  STL [R1+0xa8], R136 ;  /* 0x0000a88801007387 */ /* 0x0007e20000100800 */
[----:B------:R-:W-:-:S02]  /*2900*/  LOP3.LUT R4, R3, R0, RZ, 0xc0, !PT ;  /* 0x0000000003047212 */ /* 0x000fc400078ec0ff */
[----:B------:R-:W-:Y:S01]  /*2910*/  LOP3.LUT R0, R15, 0xff00ff, RZ, 0xc0, !PT ;  /* 0x00ff00ff0f007812 */ /* 0x000fe200078ec0ff */
[----:B------:R4:W-:Y:S01]  /*2920*/  STL [R1+0xac], R211 ;  /* 0x0000acd301007387 */ /* 0x0009e20000100800 */
[----:B------:R-:W-:Y:S02]  /*2930*/  LOP3.LUT R3, R13, 0xffff, RZ, 0xc0, !PT ;  /* 0x0000ffff0d037812 */ /* 0x000fe400078ec0ff */
[----:B------:R-:W-:Y:S02]  /*2940*/  SHF.R.U32.HI R13, RZ, 0x18, R13 ;  /* 0x00000018ff0d7819 */ /* 0x000fe4000001160d */
[----:B------:R-:W-:Y:S02]  /*2950*/  SHF.R.U32.HI R11, RZ, 0x8, R3 ;  /* 0x00000008ff0b7819 */ /* 0x000fe40000011603 */
[----:B------:R-:W-:Y:S02]  /*2960*/  HSET2.LE.AND R0, R0, R213, PT ;  /* 0x000000d500007233 */ /* 0x000fe40003803000 */
[----:B------:R-:W-:-:S02]  /*2970*/  F2FP.BF16.F32.PACK_AB R3, R215, R2 ;  /* 0x00000002d703723e */ /* 0x000fc400000010ff */
[----:B-1----:R-:W-:Y:S02]  /*2980*/  LOP3.LUT R9, R7, 0xff, RZ, 0xc0, !PT ;  /* 0x000000ff07097812 */ /* 0x002fe400078ec0ff */
[----:B------:R-:W-:Y:S02]  /*2990*/  LOP3.LUT R7, R3, R0, RZ, 0xc0, !PT ;  /* 0x0000000003077212 */ /* 0x000fe400078ec0ff */
[----:B------:R-:W-:Y:S02]  /*29a0*/  FSEL R20, R8, RZ, P0 ;  /* 0x000000ff08147208 */ /* 0x000fe40000000000 */
[----:B------:R-:W-:Y:S02]  /*29b0*/  PRMT R0, R12, 0x5410, R11 ;  /* 0x000054100c007816 */ /* 0x000fe4000000000b */
[----:B------:R-:W-:Y:S01]  /*29c0*/  PRMT R3, R9, 0x5410, R13 ;  /* 0x0000541009037816 */ /* 0x000fe2000000000d */
[--C-:B------:R-:W-:Y:S01]  /*29d0*/  FFMA.FTZ R13, R114, UR5, -R20.reuse ;  /* 0x00000005720d7c23 */ /* 0x100fe20008010814 */
[--C-:B------:R-:W-:Y:S01]  /*29e0*/  FFMA.FTZ R8, R150, UR5, -R20.reuse ;  /* 0x0000000596087c23 */ /* 0x100fe20008010814 */
[--C-:B------:R-:W-:Y:S01]  /*29f0*/  HSET2.LE.AND R0, R0, R213.reuse, PT ;  /* 0x000000d500007233 */ /* 0x100fe20003803000 */
[----:B------:R-:W-:Y:S01]  /*2a00*/  IMAD.MOV.U32 R114, RZ, RZ, R19 ;  /* 0x000000ffff727224 */ /* 0x000fe200078e0013 */
[--C-:B------:R-:W-:Y:S01]  /*2a10*/  HSET2.LE.AND R9, R3, R213.reuse, PT ;  /* 0x000000d503097233 */ /* 0x100fe20003803000 */
[----:B------:R1:W-:Y:S01]  /*2a20*/  MUFU.EX2 R152, R8 ;  /* 0x0000000800987308 */ /* 0x0003e20000000800 */
[----:B------:R-:W-:Y:S01]  /*2a30*/  F2FP.BF16.F32.PACK_AB R3, R211, R119 ;  /* 0x00000077d303723e */ /* 0x000fe200000010ff */
[----:B------:R-:W-:Y:S01]  /*2a40*/  FFMA.FTZ R15, R115, UR5, -R20 ;  /* 0x00000005730f7c23 */ /* 0x000fe20008010814 */
[----:B------:R-:W-:Y:S01]  /*2a50*/  HSET2.LE.AND R11, R17, R213, PT ;  /* 0x000000d5110b7233 */ /* 0x000fe20003803000 */
[----:B------:R-:W-:Y:S01]  /*2a60*/  IMAD.MOV.U32 R115, RZ, RZ, R29 ;  /* 0x000000ffff737224 */ /* 0x000fe200078e001d */
[----:B------:R-:W-:Y:S01]  /*2a70*/  F2FP.BF16.F32.PACK_AB R10, R114, R112 ;  /* 0x00000070720a723e */ /* 0x000fe200000010ff */
[----:B------:R-:W-:Y:S01]  /*2a80*/  HMMA.16816.F32.BF16 R24, R4, R40, RZ ;  /* 0x000000280418723c */ /* 0x000fe200000418ff */
[----:B------:R-:W-:Y:S01]  /*2a90*/  F2FP.BF16.F32.PACK_AB R12, R117, R155 ;  /* 0x0000009b750c723e */ /* 0x000fe200000010ff */
[----:B------:R3:W-:Y:S01]  /*2aa0*/  MUFU.EX2 R218, R13 ;  /* 0x0000000d00da7308 */ /* 0x0007e20000000800 */
[----:B------:R-:W-:-:S02]  /*2ab0*/  LOP3.LUT R9, R10, R9, RZ, 0xc0, !PT ;  /* 0x000000090a097212 */ /* 0x000fc400078ec0ff */
[----:B------:R-:W-:Y:S02]  /*2ac0*/  LOP3.LUT R10, R12, R11, RZ, 0xc0, !PT ;  /* 0x0000000b0c0a7212 */ /* 0x000fe400078ec0ff */
[----:B------:R-:W-:Y:S01]  /*2ad0*/  LOP3.LUT R11, R16, 0xffff, RZ, 0xc0, !PT ;  /* 0x0000ffff100b7812 */ /* 0x000fe200078ec0ff */
[C---:B------:R-:W-:Y:S01]  /*2ae0*/  HMMA.16816.F32.BF16 R36, R4.reuse, R44, RZ ;  /* 0x0000002c0424723c */ /* 0x040fe200000418ff */
[----:B------:R-:W-:Y:S01]  /*2af0*/  LOP3.LUT R12, R28, 0xff, RZ, 0xc0, !PT ;  /* 0x000000ff1c0c7812 */ /* 0x000fe200078ec0ff */
[----:B------:R-:W4:Y:S01]  /*2b00*/  MUFU.EX2 R147, R15 ;  /* 0x0000000f00937308 */ /* 0x000f220000000800 */
[----:B-1----:R-:W-:Y:S02]  /*2b10*/  LOP3.LUT R8, R3, R0, RZ, 0xc0, !PT ;  /* 0x0000000003087212 */ /* 0x002fe400078ec0ff */
[----:B------:R-:W-:Y:S02]  /*2b20*/  LOP3.LUT R0, R18, 0xff00ff, RZ, 0xc0, !PT ;  /* 0x00ff00ff12007812 */ /* 0x000fe400078ec0ff */
[----:B--2---:R-:W-:Y:S01]  /*2b30*/  F2FP.BF16.F32.PACK_AB R3, R118, R212 ;  /* 0x000000d47603723e */ /* 0x004fe200000010ff */
[----:B------:R-:W-:Y:S01]  /*2b40*/  HMMA.16816.F32.BF16 R32, R4, R42, RZ ;  /* 0x0000002a0420723c */ /* 0x000fe200000418ff */
[----:B------:R-:W-:-:S02]  /*2b50*/  LOP3.LUT R14, R16, 0xff, RZ, 0xc0, !PT ;  /* 0x000000ff100e7812 */ /* 0x000fc400078ec0ff */
[----:B------:R-:W-:Y:S02]  /*2b60*/  HSET2.LE.AND R0, R0, R213, PT ;  /* 0x000000d500007233 */ /* 0x000fe40003803000 */
[----:B---3--:R-:W-:-:S03]  /*2b70*/  SHF.R.U32.HI R13, RZ, 0x8, R11 ;  /* 0x00000008ff0d7819 */ /* 0x008fc6000001160b */
[----:B------:R-:W-:Y:S01]  /*2b80*/  HMMA.16816.F32.BF16 R28, R4, R46, RZ ;  /* 0x0000002e041c723c */ /* 0x000fe200000418ff */
[----:B------:R-:W-:Y:S01]  /*2b90*/  FFMA.FTZ R4, R151, UR5, -R20 ;  /* 0x0000000597047c23 */ /* 0x000fe20008010814 */
[----:B------:R-:W-:Y:S01]  /*2ba0*/  LOP3.LUT R11, R3, R0, RZ, 0xc0, !PT ;  /* 0x00000000030b7212 */ /* 0x000fe200078ec0ff */
[----:B------:R-:W-:Y:S01]  /*2bb0*/  FFMA.FTZ R5, R104, UR5, -R22 ;  /* 0x0000000568057c23 */ /* 0x000fe20008010816 */
[----:B------:R-:W-:Y:S01]  /*2bc0*/  PRMT R0, R12, 0x5410, R60 ;  /* 0x000054100c007816 */ /* 0x000fe2000000003c */
[----:B------:R1:W2:Y:S01]  /*2bd0*/  MUFU.EX2 R144, R4 ;  /* 0x0000000400907308 */ /* 0x0002a20000000800 */
[----:B------:R-:W-:Y:S01]  /*2be0*/  PRMT R3, R16, 0x7632, R3 ;  /* 0x0000763210037816 */ /* 0x000fe20000000003 */
[----:B------:R-:W-:Y:S01]  /*2bf0*/  FFMA.FTZ R12, R100, UR5, -R22 ;  /* 0x00000005640c7c23 */ /* 0x000fe20008010816 */
[----:B------:R-:W-:Y:S01]  /*2c00*/  SHF.R.U32.HI R6, RZ, 0x18, R16 ;  /* 0x00000018ff067819 */ /* 0x000fe20000011610 */
[----:B------:R-:W-:Y:S01]  /*2c10*/  HMMA.16816.F32.BF16 R68, R8, R48, R24 ;  /* 0x000000300844723c */ /* 0x000fe20000041818 */
[----:B------:R-:W-:-:S02]  /*2c20*/  HSET2.LE.AND R0, R0, R213, PT ;  /* 0x000000d500007233 */ /* 0x000fc40003803000 */
[----:B------:R-:W-:Y:S01]  /*2c30*/  LOP3.LUT R7, R56, 0xff00ff, RZ, 0xc0, !PT ;  /* 0x00ff00ff38077812 */ /* 0x000fe200078ec0ff */
[----:B------:R3:W-:Y:S01]  /*2c40*/  MUFU.EX2 R146, R5 ;  /* 0x0000000500927308 */ /* 0x0007e20000000800 */
[----:B------:R-:W-:-:S03]  /*2c50*/  PRMT R14, R14, 0x5410, R13 ;  /* 0x000054100e0e7816 */ /* 0x000fc6000000000d */
[C---:B------:R-:W-:Y:S04]  /*2c60*/  HMMA.16816.F32.BF16 R64, R8.reuse, R52, R36 ;  /* 0x000000340840723c */ /* 0x040fe80000041824 */
[----:B------:R2:W-:Y:S01]  /*2c70*/  MUFU.EX2 R214, R12 ;  /* 0x0000000c00d67308 */ /* 0x0005e20000000800 */
[----:B-1----:R-:W-:Y:S02]  /*2c80*/  LOP3.LUT R4, R3, 0xff, RZ, 0xc0, !PT ;  /* 0x000000ff03047812 */ /* 0x002fe400078ec0ff */
[----:B------:R-:W-:Y:S01]  /*2c90*/  F2FP.BF16.F32.PACK_AB R3, R135, R115 ;  /* 0x000000738703723e */ /* 0x000fe200000010ff */
[----:B------:R-:W-:Y:S01]  /*2ca0*/  HMMA.16816.F32.BF16 R56, R8, R50, R32 ;  /* 0x000000320838723c */ /* 0x000fe20000041820 */
[----:B------:R-:W-:Y:S02]  /*2cb0*/  PRMT R13, R4, 0x5410, R6 ;  /* 0x00005410040d7816 */ /* 0x000fe40000000006 */
[----:B------:R-:W-:-:S02]  /*2cc0*/  LOP3.LUT R6, R3, R0, RZ, 0xc0, !PT ;  /* 0x0000000003067212 */ /* 0x000fc400078ec0ff */
[--C-:B------:R-:W-:Y:S01]  /*2cd0*/  HSET2.LE.AND R0, R7, R213.reuse, PT ;  /* 0x000000d507007233 */ /* 0x100fe20003803000 */
[----:B---3--:R-:W-:Y:S01]  /*2ce0*/  FFMA.FTZ R5, R105, UR5, -R22 ;  /* 0x0000000569057c23 */ /* 0x008fe20008010816 */
[----:B----4-:R-:W-:Y:S01]  /*2cf0*/  F2FP.BF16.F32.PACK_AB R3, R147, R218 ;  /* 0x000000da9303723e */ /* 0x010fe200000010ff */
[----:B------:R-:W-:Y:S01]  /*2d00*/  HMMA.16816.F32.BF16 R28, R8, R54, R28 ;  /* 0x00000036081c723c */ /* 0x000fe2000004181c */
[--C-:B------:R-:W-:Y:S01]  /*2d10*/  HSET2.LE.AND R4, R14, R213.reuse, PT ;  /* 0x000000d50e047233 */ /* 0x100fe20003803000 */
[----:B------:R1:W-:Y:S01]  /*2d20*/  MUFU.EX2 R113, R5 ;  /* 0x0000000500717308 */ /* 0x0003e20000000800 */
[----:B------:R-:W-:Y:S01]  /*2d30*/  LOP3.LUT R7, R3, R0, RZ, 0xc0, !PT ;  /* 0x0000000003077212 */ /* 0x000fe200078ec0ff */
[----:B------:R-:W-:Y:S01]  /*2d40*/  VIADD R8, R116, 0x1 ;  /* 0x0000000174087836 */ /* 0x000fe20000000000 */
[----:B------:R-:W-:Y:S01]  /*2d50*/  HSET2.LE.AND R0, R13, R213, PT ;  /* 0x000000d50d007233 */ /* 0x000fe20003803000 */
[----:B--2---:R-:W-:Y:S01]  /*2d60*/  IMAD.WIDE.U32 R12, R61, -0x2daee0ad, RZ ;  /* 0xd2511f533d0c7825 */ /* 0x004fe200078e00ff */
[----:B------:R-:W-:-:S03]  /*2d70*/  F2FP.BF16.F32.PACK_AB R3, R144, R152 ;  /* 0x000000989003723e */ /* 0x000fc600000010ff */
[----:B------:R-:W-:Y:S01]  /*2d80*/  IMAD.MOV.U32 R11, RZ, RZ, R12 ;  /* 0x000000ffff0b7224 */ /* 0x000fe200078e000c */
[C---:B------:R-:W-:Y:S01]  /*2d90*/  PRMT R10, R12.reuse, 0x7773, RZ ;  /* 0x000077730c0a7816 */ /* 0x040fe200000000ff */
[----:B------:R-:W-:Y:S01]  /*2da0*/  IMAD.MOV.U32 R105, RZ, RZ, R121 ;  /* 0x000000ffff697224 */ /* 0x000fe200078e0079 */
[----:B------:R-:W-:Y:S02]  /*2db0*/  PRMT R9, R12, 0x7772, RZ ;  /* 0x000077720c097816 */ /* 0x000fe400000000ff */
[----:B------:R-:W-:Y:S02]  /*2dc0*/  LOP3.LUT R11, R11, 0xff, RZ, 0xc0, !PT ;  /* 0x000000ff0b0b7812 */ /* 0x000fe400078ec0ff */
[----:B------:R-:W-:Y:S02]  /*2dd0*/  PRMT R14, R9, 0x5410, R10 ;  /* 0x00005410090e7816 */ /* 0x000fe4000000000a */
[----:B-1----:R-:W-:-:S04]  /*2de0*/  F2FP.BF16.F32.PACK_AB R5, R134, R138 ;  /* 0x0000008a8605723e */ /* 0x002fc800000010ff */
[----:B------:R-:W-:Y:S02]  /*2df0*/  LOP3.LUT R4, R5, R4, RZ, 0xc0, !PT ;  /* 0x0000000405047212 */ /* 0x000fe400078ec0ff */
[----:B------:R-:W-:Y:S01]  /*2e00*/  LOP3.LUT R5, R3, R0, RZ, 0xc0, !PT ;  /* 0x0000000003057212 */ /* 0x000fe200078ec0ff */
[----:B------:R-:W-:Y:S01]  /*2e10*/  FFMA.FTZ R3, R101, UR5, -R22 ;  /* 0x0000000565037c23 */ /* 0x000fe20008010816 */
[----:B------:R-:W-:Y:S02]  /*2e20*/  LOP3.LUT R0, R128, R62, R13, 0x96, !PT ;  /* 0x0000003e80007212 */ /* 0x000fe400078e960d */
[----:B------:R-:W-:Y:S01]  /*2e30*/  PRMT R13, R12, 0x7771, RZ ;  /* 0x000077710c0d7816 */ /* 0x000fe200000000ff */
[----:B------:R1:W-:Y:S01]  /*2e40*/  MUFU.EX2 R136, R3 ;  /* 0x0000000300887308 */ /* 0x0003e20000000800 */
[C---:B------:R-:W-:Y:S01]  /*2e50*/  LOP3.LUT R9, R0.reuse, 0xffff, RZ, 0xc0, !PT ;  /* 0x0000ffff00097812 */ /* 0x040fe200078ec0ff */
[----:B------:R-:W-:Y:S01]  /*2e60*/  HMMA.16816.F32.BF16 R24, R4, R40, RZ ;  /* 0x000000280418723c */ /* 0x000fe200000418ff */
[----:B------:R-:W-:-:S02]  /*2e70*/  LOP3.LUT R10, R0, 0xff, RZ, 0xc0, !PT ;  /* 0x000000ff000a7812 */ /* 0x000fc400078ec0ff */
[----:B------:R-:W-:Y:S02]  /*2e80*/  SHF.R.U32.HI R9, RZ, 0x8, R9 ;  /* 0x00000008ff097819 */ /* 0x000fe40000011609 */
[----:B------:R-:W-:Y:S02]  /*2e90*/  PRMT R13, R11, 0x5410, R13 ;  /* 0x000054100b0d7816 */ /* 0x000fe4000000000d */
[----:B------:R-:W-:Y:S01]  /*2ea0*/  PRMT R12, R10, 0x5410, R9 ;  /* 0x000054100a0c7816 */ /* 0x000fe20000000009 */
[----:B------:R-:W-:Y:S01]  /*2eb0*/  HMMA.16816.F32.BF16 R16, R4, R44, RZ ;  /* 0x0000002c0410723c */ /* 0x000fe200000418ff */
[----:B------:R-:W-:-:S04]  /*2ec0*/  FFMA.FTZ R9, R107, UR5, -R20 ;  /* 0x000000056b097c23 */ /* 0x000fc80008010814 */
[----:B------:R-:W-:Y:S01]  /*2ed0*/  MUFU.EX2 R211, R9 ;  /* 0x0000000900d37308 */ /* 0x000fe20000000800 */
[----:B-1----:R-:W-:Y:S02]  /*2ee0*/  FFMA.FTZ R3, R106, UR5, -R20 ;  /* 0x000000056a037c23 */ /* 0x002fe40008010814 */
[C---:B------:R-:W-:Y:S05]  /*2ef0*/  HMMA.16816.F32.BF16 R40, R4.reuse, R42, RZ ;  /* 0x0000002a0428723c */ /* 0x040fea00000418ff */
[----:B------:R1:W2:Y:S03]  /*2f00*/  MUFU.EX2 R106, R3 ;  /* 0x00000003006a7308 */ /* 0x0002a60000000800 */
[----:B------:R-:W-:Y:S01]  /*2f10*/  HMMA.16816.F32.BF16 R44, R4, R46, RZ ;  /* 0x0000002e042c723c */ /* 0x000fe200000418ff */
[----:B------:R-:W-:-:S02]  /*2f20*/  PRMT R6, R0, 0x7632, R6 ;  /* 0x0000763200067816 */ /* 0x000fc40000000006 */
[----:B------:R-:W-:-:S05]  /*2f30*/  LOP3.LUT R7, R14, 0xff00ff, RZ, 0xc0, !PT ;  /* 0x00ff00ff0e077812 */ /* 0x000fca00078ec0ff */
[----:B------:R-:W-:Y:S02]  /*2f40*/  HSET2.LE.AND R7, R7, R213, PT ;  /* 0x000000d507077233 */ /* 0x000fe40003803000 */
[----:B-1----:R-:W-:Y:S01]  /*2f50*/  LOP3.LUT R3, R217, R8, R127, 0x96, !PT ;  /* 0x00000008d9037212 */ /* 0x002fe200078e967f */
[----:B------:R-:W-:-:S04]  /*2f60*/  FFMA.FTZ R8, R102, UR5, -R20 ;  /* 0x0000000566087c23 */ /* 0x000fc80008010814 */
[----:B------:R-:W-:-:S04]  /*2f70*/  IMAD.WIDE.U32 R76, R3, -0x326172a9, RZ ;  /* 0xcd9e8d57034c7825 */ /* 0x000fc800078e00ff */
[----:B------:R-:W-:Y:S01]  /*2f80*/  FFMA.FTZ R3, R103, UR5, -R20 ;  /* 0x0000000567037c23 */ /* 0x000fe20008010814 */
[----:B------:R1:W-:Y:S01]  /*2f90*/  MUFU.EX2 R224, R8 ;  /* 0x0000000800e07308 */ /* 0x0003e20000000800 */
[----:B------:R-:W-:-:S07]  /*2fa0*/  LOP3.LUT R10, R72, R76, R111, 0x96, !PT ;  /* 0x0000004c480a7212 */ /* 0x000fce00078e966f */
[----:B------:R3:W4:Y:S01]  /*2fb0*/  MUFU.EX2 R102, R3 ;  /* 0x0000000300667308 */ /* 0x0007220000000800 */
[----:B------:R-:W-:Y:S01]  /*2fc0*/  IMAD.WIDE.U32 R10, R10, -0x2daee0ad, RZ ;  /* 0xd2511f530a0a7825 */ /* 0x000fe200078e00ff */
[----:B-1----:R-:W-:-:S05]  /*2fd0*/  LOP3.LUT R8, R73, R88, R77, 0x96, !PT ;  /* 0x0000005849087212 */ /* 0x002fca00078e964d */
[----:B------:R-:W-:Y:S01]  /*2fe0*/  IMAD.WIDE.U32 R4, R8, -0x2daee0ad, RZ ;  /* 0xd2511f5308047825 */ /* 0x000fe200078e00ff */
[----:B--2---:R-:W-:Y:S02]  /*2ff0*/  F2FP.BF16.F32.PACK_AB R8, R211, R106 ;  /* 0x0000006ad308723e */ /* 0x004fe400000010ff */
[----:B---3--:R-:W-:Y:S02]  /*3000*/  SHF.R.U32.HI R3, RZ, 0x18, R0 ;  /* 0x00000018ff037819 */ /* 0x008fe40000011600 */
[----:B------:R-:W-:Y:S02]  /*3010*/  LOP3.LUT R0, R6, 0xff, RZ, 0xc0, !PT ;  /* 0x000000ff06007812 */ /* 0x000fe400078ec0ff */
[----:B------:R-:W-:Y:S02]  /*3020*/  LOP3.LUT R9, R132, R124, R5, 0x96, !PT ;  /* 0x0000007c84097212 */ /* 0x000fe400078e9605 */
[----:B------:R-:W-:Y:S02]  /*3030*/  PRMT R5, R0, 0x5410, R3 ;  /* 0x0000541000057816 */ /* 0x000fe40000000003 */
[----:B------:R-:W-:-:S02]  /*3040*/  HSET2.LE.AND R0, R13, R213, PT ;  /* 0x000000d50d007233 */ /* 0x000fc40003803000 */
[----:B------:R-:W-:Y:S02]  /*3050*/  F2FP.BF16.F32.PACK_AB R3, R136, R214 ;  /* 0x000000d68803723e */ /* 0x000fe400000010ff */
[----:B------:R-:W-:Y:S02]  /*3060*/  LOP3.LUT R11, R131, R4, R11, 0x96, !PT ;  /* 0x00000004830b7212 */ /* 0x000fe400078e960b */
[----:B------:R-:W-:Y:S02]  /*3070*/  LOP3.LUT R6, R3, R0, RZ, 0xc0, !PT ;  /* 0x0000000003067212 */ /* 0x000fe400078ec0ff */
[----:B----4-:R-:W-:Y:S01]  /*3080*/  F2FP.BF16.F32.PACK_AB R4, R102, R224 ;  /* 0x000000e06604723e */ /* 0x010fe200000010ff */
[----:B------:R-:W-:Y:S01]  /*3090*/  IMAD.WIDE.U32 R14, R11, -0x326172a9, RZ ;  /* 0xcd9e8d570b0e7825 */ /* 0x000fe200078e00ff */
[----:B------:R-:W-:Y:S02]  /*30a0*/  HSET2.LE.AND R0, R12, R213, PT ;  /* 0x000000d50c007233 */ /* 0x000fe40003803000 */
[----:B------:R-:W-:Y:S01]  /*30b0*/  F2FP.BF16.F32.PACK_AB R3, R113, R146 ;  /* 0x000000927103723e */ /* 0x000fe200000010ff */
[----:B------:R-:W-:Y:S01]  /*30c0*/  IMAD.WIDE.U32 R12, R9, -0x326172a9, RZ ;  /* 0xcd9e8d57090c7825 */ /* 0x000fe200078e00ff */
[----:B------:R-:W-:-:S02]  /*30d0*/  LOP3.LUT R7, R4, R7, RZ, 0xc0, !PT ;  /* 0x0000000704077212 */ /* 0x000fc400078ec0ff */
[----:B------:R-:W-:Y:S02]  /*30e0*/  HSET2.LE.AND R5, R5, R213, PT ;  /* 0x000000d505057233 */ /* 0x000fe40003803000 */
[----:B------:R-:W-:Y:S02]  /*30f0*/  LOP3.LUT R4, R3, R0, RZ, 0xc0, !PT ;  /* 0x0000000003047212 */ /* 0x000fe400078ec0ff */
[----:B------:R-:W-:Y:S02]  /*3100*/  LOP3.LUT R0, R220, R110, R13, 0x96, !PT ;  /* 0x0000006edc007212 */ /* 0x000fe400078e960d */
[----:B------:R-:W-:Y:S02]  /*3110*/  LOP3.LUT R5, R8, R5, RZ, 0xc0, !PT ;  /* 0x0000000508057212 */ /* 0x000fe400078ec0ff */
[----:B------:R-:W-:Y:S01]  /*3120*/  LOP3.LUT R3, R223, R12, R15, 0x96, !PT ;  /* 0x0000000cdf037212 */ /* 0x000fe200078e960f */
[----:B------:R-:W-:-:S04]  /*3130*/  IMAD.WIDE.U32 R8, R0, -0x2daee0ad, RZ ;  /* 0xd2511f5300087825 */ /* 0x000fc800078e00ff */
[----:B------:R-:W-:Y:S01]  /*3140*/  FFMA.FTZ R0, R140, UR5, -R23 ;  /* 0x000000058c007c23 */ /* 0x000fe20008010817 */
[----:B------:R-:W-:-:S03]  /*3150*/  IMAD.WIDE.U32 R78, R3, -0x2daee0ad, RZ ;  /* 0xd2511f53034e7825 */ /* 0x000fc600078e00ff */
[----:B------:R1:W2:Y:S01]  /*3160*/  MUFU.EX2 R2, R0 ;  /* 0x0000000000027308 */ /* 0x0002a20000000800 */
[----:B------:R-:W-:Y:S01]  /*3170*/  FFMA.FTZ R3, R141, UR5, -R23 ;  /* 0x000000058d037c23 */ /* 0x000fe20008010817 */
[----:B------:R-:W-:Y:S01]  /*3180*/  HMMA.16816.F32.BF16 R72, R4, R52, R16 ;  /* 0x000000340448723c */ /* 0x000fe20000041810 */
[----:B------:R-:W3:Y:S01]  /*3190*/  LDSM.16.MT88.4 R16, [R139+0x4800] ;  /* 0x004800008b10783b */ /* 0x000ee20000004200 */
[----:B------:R-:W-:Y:S01]  /*31a0*/  LOP3.LUT R8, R129, R8, R79, 0x96, !PT ;  /* 0x0000000881087212 */ /* 0x000fe200078e964f */
[----:B------:R-:W-:-:S05]  /*31b0*/  IMAD.MOV.U32 R140, RZ, RZ, R115 ;  /* 0x000000ffff8c7224 */ /* 0x000fca00078e0073 */
[----:B------:R-:W-:Y:S01]  /*31c0*/  HMMA.16816.F32.BF16 R32, R4, R48, R24 ;  /* 0x000000300420723c */ /* 0x000fe20000041818 */
[----:B------:R-:W4:Y:S01]  /*31d0*/  LDSM.16.MT88.4 R24, [R209+0x4800] ;  /* 0x00480000d118783b */ /* 0x000f220000004200 */
[----:B-1----:R-:W-:Y:S01]  /*31e0*/  LOP3.LUT R0, R130, R10, R9, 0x96, !PT ;  /* 0x0000000a82007212 */ /* 0x002fe200078e9609 */
[----:B------:R-:W-:Y:S01]  /*31f0*/  IMAD.WIDE.U32 R8, R8, -0x326172a9, RZ ;  /* 0xcd9e8d5708087825 */ /* 0x000fe200078e00ff */
[----:B--2---:R-:W-:-:S04]  /*3200*/  MOV R141, R2 ;  /* 0x00000002008d7202 */ /* 0x004fc80000000f00 */
[----:B------:R-:W-:Y:S01]  /*3210*/  HMMA.16816.F32.BF16 R36, R4, R50, R40 ;  /* 0x000000320424723c */ /* 0x000fe20000041828 */
[----:B------:R1:W2:Y:S01]  /*3220*/  MUFU.EX2 R2, R3 ;  /* 0x0000000300027308 */ /* 0x0002a20000000800 */
[----:B------:R-:W-:Y:S01]  /*3230*/  IMAD.WIDE.U32 R12, R0, -0x326172a9, RZ ;  /* 0xcd9e8d57000c7825 */ /* 0x000fe200078e00ff */
[----:B------:R-:W-:-:S03]  /*3240*/  PRMT R11, R8, 0x7771, RZ ;  /* 0x00007771080b7816 */ /* 0x000fc600000000ff */
[----:B------:R-:W-:Y:S01]  /*3250*/  IMAD.MOV.U32 R10, RZ, RZ, R8 ;  /* 0x000000ffff0a7224 */ /* 0x000fe200078e0008 */
[----:B------:R-:W-:Y:S01]  /*3260*/  LOP3.LUT R0, R221, R12, R9, 0x96, !PT ;  /* 0x0000000cdd007212 */ /* 0x000fe200078e9609 */
[----:B------:R-:W-:Y:S01]  /*3270*/  HMMA.16816.F32.BF16 R52, R4, R54, R44 ;  /* 0x000000360434723c */ /* 0x000fe2000004182c */
[----:B------:R-:W-:Y:S01]  /*3280*/  PRMT R9, R8, 0x7773, RZ ;  /* 0x0000777308097816 */ /* 0x000fe200000000ff */
[----:B------:R-:W-:Y:S01]  /*3290*/  FFMA.FTZ R4, R162, UR5, -R21 ;  /* 0x00000005a2047c23 */ /* 0x000fe20008010815 */
[----:B------:R-:W-:Y:S01]  /*32a0*/  LOP3.LUT R10, R10, 0xff, RZ, 0xc0, !PT ;  /* 0x000000ff0a0a7812 */ /* 0x000fe200078ec0ff */
[----:B------:R-:W-:Y:S02]  /*32b0*/  IMAD.MOV.U32 R162, RZ, RZ, R119 ;  /* 0x000000ffffa27224 */ /* 0x000fe400078e0077 */
[----:B------:R2:W-:Y:S01]  /*32c0*/  MUFU.EX2 R107, R4 ;  /* 0x00000004006b7308 */ /* 0x0005e20000000800 */
[----:B------:R-:W-:Y:S01]  /*32d0*/  PRMT R10, R10, 0x5410, R11 ;  /* 0x000054100a0a7816 */ /* 0x000fe2000000000b */
[----:B-1----:R-:W-:-:S06]  /*32e0*/  FFMA.FTZ R3, R160, UR5, -R23 ;  /* 0x00000005a0037c23 */ /* 0x002fcc0008010817 */
[----:B------:R1:W-:Y:S01]  /*32f0*/  MUFU.EX2 R215, R3 ;  /* 0x0000000300d77308 */ /* 0x0003e20000000800 */
[----:B--2---:R-:W-:-:S07]  /*3300*/  FFMA.FTZ R4, R163, UR5, -R21 ;  /* 0x00000005a3047c23 */ /* 0x004fce0008010815 */
[----:B------:R-:W-:Y:S01]  /*3310*/  MUFU.EX2 R145, R4 ;  /* 0x0000000400917308 */ /* 0x000fe20000000800 */
[----:B-1----:R-:W-:Y:S01]  /*3320*/  PRMT R3, R8, 0x7772, RZ ;  /* 0x0000777208037816 */ /* 0x002fe200000000ff */
[----:B------:R-:W-:Y:S01]  /*3330*/  FFMA.FTZ R8, R161, UR5, -R23 ;  /* 0x00000005a1087c23 */ /* 0x000fe20008010817 */
[----:B------:R-:W-:Y:S02]  /*3340*/  IMAD.MOV.U32 R161, RZ, RZ, R2 ;  /* 0x000000ffffa17224 */ /* 0x000fe400078e0002 */
[----:B------:R-:W-:-:S03]  /*3350*/  PRMT R12, R3, 0x5410, R9 ;  /* 0x00005410030c7816 */ /* 0x000fc60000000009 */
[----:B------:R1:W-:Y:S01]  /*3360*/  MUFU.EX2 R210, R8 ;  /* 0x0000000800d27308 */ /* 0x0003e20000000800 */
[----:B------:R-:W-:Y:S01]  /*3370*/  LOP3.LUT R3, R0, 0xffff, RZ, 0xc0, !PT ;  /* 0x0000ffff00037812 */ /* 0x000fe200078ec0ff */
[----:B------:R-:W-:Y:S01]  /*3380*/  FFMA.FTZ R9, R142, UR5, -R21 ;  /* 0x000000058e097c23 */ /* 0x000fe20008010815 */
[----:B------:R-:W-:Y:S01]  /*3390*/  LOP3.LUT R7, R12, 0xff00ff, RZ, 0xc0, !PT ;  /* 0x00ff00ff0c077812 */ /* 0x000fe200078ec0ff */
[----:B------:R-:W-:Y:S01]  /*33a0*/  IMAD.MOV.U32 R79, RZ, RZ, R161 ;  /* 0x000000ffff4f7224 */ /* 0x000fe200078e00a1 */
[----:B------:R-:W-:Y:S02]  /*33b0*/  SHF.R.U32.HI R3, RZ, 0x8, R3 ;  /* 0x00000008ff037819 */ /* 0x000fe40000011603 */
[----:B------:R-:W-:Y:S01]  /*33c0*/  LOP3.LUT R12, R222, R14, R13, 0x96, !PT ;  /* 0x0000000ede0c7212 */ /* 0x000fe200078e960d */
[----:B------:R2:W-:Y:S01]  /*33d0*/  MUFU.EX2 R160, R9 ;  /* 0x0000000900a07308 */ /* 0x0005e20000000800 */
[----:B-1----:R-:W-:-:S04]  /*33e0*/  LOP3.LUT R8, R0, 0xff, RZ, 0xc0, !PT ;  /* 0x000000ff00087812 */ /* 0x002fc800078ec0ff */
[----:B--2---:R-:W-:Y:S01]  /*33f0*/  PRMT R9, R8, 0x5410, R3 ;  /* 0x0000541008097816 */ /* 0x004fe20000000003 */
[----:B------:R-:W-:Y:S01]  /*3400*/  FFMA.FTZ R8, R143, UR5, -R21 ;  /* 0x000000058f087c23 */ /* 0x000fe20008010815 */
[----:B------:R-:W-:Y:S01]  /*3410*/  PRMT R3, R0, 0x7632, R3 ;  /* 0x0000763200037816 */ /* 0x000fe20000000003 */
[----:B------:R-:W-:Y:S01]  /*3420*/  IMAD.MOV.U32 R143, RZ, RZ, R102 ;  /* 0x000000ffff8f7224 */ /* 0x000fe200078e0066 */
[----:B------:R-:W-:Y:S01]  /*3430*/  SHF.R.U32.HI R0, RZ, 0x18, R0 ;  /* 0x00000018ff007819 */ /* 0x000fe20000011600 */
[----:B------:R-:W1:Y:S01]  /*3440*/  MUFU.EX2 R142, R8 ;  /* 0x00000008008e7308 */ /* 0x000e620000000800 */
[----:B------:R-:W-:Y:S01]  /*3450*/  LOP3.LUT R3, R3, 0xff, RZ, 0xc0, !PT ;  /* 0x000000ff03037812 */ /* 0x000fe200078ec0ff */
[----:B------:R-:W-:-:S03]  /*3460*/  IMAD.MOV.U32 R102, RZ, RZ, R117 ;  /* 0x000000ffff667224 */ /* 0x000fc600078e0075 */
[----:B------:R-:W-:Y:S02]  /*3470*/  PRMT R5, R3, 0x5410, R0 ;  /* 0x0000541003057816 */ /* 0x000fe40000000000 */
[----:B------:R-:W-:Y:S02]  /*3480*/  HSET2.LE.AND R0, R9, R213, PT ;  /* 0x000000d509007233 */ /* 0x000fe40003803000 */
[----:B------:R-:W-:-:S04]  /*3490*/  F2FP.BF16.F32.PACK_AB R3, R161, R141 ;  /* 0x0000008da103723e */ /* 0x000fc800000010ff */
        /* <DEDUP_REMOVED lines=8> */
[----:B------:R-:W-:-:S04]  /*3520*/  F2FP.BF16.F32.PACK_AB R3, R145, R107 ;  /* 0x0000006b9103723e */ /* 0x000fc800000010ff */
[----:B------:R-:W-:Y:S01]  /*3530*/  LOP3.LUT R7, R3, R0, RZ, 0xc0, !PT ;  /* 0x0000000003077212 */ /* 0x000fe200078ec0ff */
[----:B------:R-:W-:Y:S01]  /*3540*/  FFMA.FTZ R0, R96, UR5, -R22 ;  /* 0x0000000560007c23 */ /* 0x000fe20008010816 */
[----:B------:R-:W-:-:S03]  /*3550*/  VIADD R96, R216, 0x3c6ef372 ;  /* 0x3c6ef372d8607836 */ /* 0x000fc60000000000 */
[----:B------:R1:W-:Y:S02]  /*3560*/  MUFU.EX2 R159, R0 ;  /* 0x00000000009f7308 */ /* 0x0003e40000000800 */
[----:B---3--:R-:W-:Y:S01]  /*3570*/  HMMA.16816.F32.BF16 R48, R4, R16, R68 ;  /* 0x000000100430723c */ /* 0x008fe20000041844 */
[----:B------:R-:W-:Y:S02]  /*3580*/  IMAD.MOV.U32 R70, RZ, RZ, R156 ;  /* 0x000000ffff467224 */ /* 0x000fe400078e009c */
[----:B------:R-:W-:-:S05]  /*3590*/  IMAD.MOV.U32 R71, RZ, RZ, R157 ;  /* 0x000000ffff477224 */ /* 0x000fca00078e009d */
[----:B----4-:R-:W-:Y:S01]  /*35a0*/  HMMA.16816.F32.BF16 R64, R4, R24, R64 ;  /* 0x000000180440723c */ /* 0x010fe20000041840 */
[----:B-1----:R-:W-:Y:S01]  /*35b0*/  FFMA.FTZ R0, R97, UR5, -R22 ;  /* 0x0000000561007c23 */ /* 0x002fe20008010816 */
[----:B------:R-:W-:-:S06]  /*35c0*/  VIADD R97, R216, 0x9e3779b9 ;  /* 0x9e3779b9d8617836 */ /* 0x000fcc0000000000 */
[----:B------:R-:W-:Y:S01]  /*35d0*/  HMMA.16816.F32.BF16 R56, R4, R18, R56 ;  /* 0x000000120438723c */ /* 0x000fe20000041838 */
[----:B------:R1:W-:Y:S01]  /*35e0*/  MUFU.EX2 R158, R0 ;  /* 0x00000000009e7308 */ /* 0x0003e20000000800 */
[----:B------:R-:W-:Y:S01]  /*35f0*/  LOP3.LUT R3, R97, R90, R77, 0x96, !PT ;  /* 0x0000005a61037212 */ /* 0x000fe200078e964d */
[----:B------:R-:W-:Y:S02]  /*3600*/  IMAD.MOV.U32 R77, RZ, RZ, R140 ;  /* 0x000000ffff4d7224 */ /* 0x000fe400078e008c */
[----:B------:R-:W-:-:S03]  /*3610*/  IMAD.MOV.U32 R140, RZ, RZ, R105 ;  /* 0x000000ffff8c7224 */ /* 0x000fc600078e0069 */
[----:B------:R-:W-:Y:S01]  /*3620*/  HMMA.16816.F32.BF16 R60, R4, R26, R28 ;  /* 0x0000001a043c723c */ /* 0x000fe2000004181c */
[----:B------:R-:W-:-:S04]  /*3630*/  IMAD.WIDE.U32 R4, R3, -0x2daee0ad, RZ ;  /* 0xd2511f5303047825 */ /* 0x000fc800078e00ff */
[----:B------:R-:W-:Y:S01]  /*3640*/  FFMA.FTZ R3, R92, UR5, -R22 ;  /* 0x000000055c037c23 */ /* 0x000fe20008010816 */
[----:B------:R-:W-:Y:S01]  /*3650*/  IMAD.MOV.U32 R92, RZ, RZ, R110 ;  /* 0x000000ffff5c7224 */ /* 0x000fe200078e006e */
[----:B------:R-:W-:Y:S02]  /*3660*/  LOP3.LUT R5, R132, R70, R5, 0x96, !PT ;  /* 0x0000004684057212 */ /* 0x000fe400078e9605 */
[----:B------:R2:W-:Y:S01]  /*3670*/  MUFU.EX2 R101, R3 ;  /* 0x0000000300657308 */ /* 0x0005e20000000800 */
[----:B-1----:R-:W-:-:S05]  /*3680*/  LOP3.LUT R0, R96, R76, R123, 0x96, !PT ;  /* 0x0000004c60007212 */ /* 0x002fca00078e967b */
[----:B------:R-:W-:-:S05]  /*3690*/  IMAD.WIDE.U32 R8, R0, -0x2daee0ad, RZ ;  /* 0xd2511f5300087825 */ /* 0x000fca00078e00ff */
[----:B------:R-:W-:Y:S01]  /*36a0*/  LOP3.LUT R0, R131, R4, R9, 0x96, !PT ;  /* 0x0000000483007212 */ /* 0x000fe200078e9609 */
[----:B------:R-:W-:-:S04]  /*36b0*/  IMAD.WIDE.U32 R4, R5, -0x326172a9, RZ ;  /* 0xcd9e8d5705047825 */ /* 0x000fc800078e00ff */
[----:B--2---:R-:W-:Y:S01]  /*36c0*/  FFMA.FTZ R3, R93, UR5, -R22 ;  /* 0x000000055d037c23 */ /* 0x004fe20008010816 */
[----:B------:R-:W-:Y:S01]  /*36d0*/  IMAD.WIDE.U32 R6, R0, -0x326172a9, RZ ;  /* 0xcd9e8d5700067825 */ /* 0x000fe200078e00ff */
[----:B------:R-:W-:Y:S02]  /*36e0*/  LOP3.LUT R0, R220, R122, R5, 0x96, !PT ;  /* 0x0000007adc007212 */ /* 0x000fe400078e9605 */
[----:B------:R1:W2:Y:S01]  /*36f0*/  MUFU.EX2 R68, R3 ;  /* 0x0000000300447308 */ /* 0x0002a20000000800 */
[----:B------:R-:W-:Y:S01]  /*3700*/  IMAD.MOV.U32 R93, RZ, RZ, R111 ;  /* 0x000000ffff5d7224 */ /* 0x000fe200078e006f */
[----:B------:R-:W-:Y:S01]  /*3710*/  LOP3.LUT R4, R223, R4, R7, 0x96, !PT ;  /* 0x00000004df047212 */ /* 0x000fe200078e9607 */
[----:B------:R-:W-:-:S04]  /*3720*/  IMAD.WIDE.U32 R10, R0, -0x2daee0ad, RZ ;  /* 0xd2511f53000a7825 */ /* 0x000fc800078e00ff */
[----:B------:R-:W-:Y:S01]  /*3730*/  FFMA.FTZ R0, R185, UR5, -R22 ;  /* 0x00000005b9007c23 */ /* 0x000fe20008010816 */
[----:B------:R-:W-:-:S03]  /*3740*/  IMAD.WIDE.U32 R28, R4, -0x2daee0ad, RZ ;  /* 0xd2511f53041c7825 */ /* 0x000fc600078e00ff */
[----:B------:R3:W-:Y:S01]  /*3750*/  MUFU.EX2 R219, R0 ;  /* 0x0000000000db7308 */ /* 0x0007e20000000800 */
[----:B------:R-:W-:Y:S01]  /*3760*/  IMAD.MOV.U32 R185, RZ, RZ, R123 ;  /* 0x000000ffffb97224 */ /* 0x000fe200078e007b */
[----:B------:R-:W-:Y:S01]  /*3770*/  LOP3.LUT R4, R129, R10, R29, 0x96, !PT ;  /* 0x0000000a81047212 */ /* 0x000fe200078e961d */
[----:B-1----:R-:W-:-:S04]  /*3780*/  FFMA.FTZ R3, R184, UR5, -R22 ;  /* 0x00000005b8037c23 */ /* 0x002fc80008010816 */
[----:B------:R-:W-:Y:S01]  /*3790*/  IMAD.WIDE.U32 R4, R4, -0x326172a9, RZ ;  /* 0xcd9e8d5704047825 */ /* 0x000fe200078e00ff */
[----:B------:R1:W-:Y:S03]  /*37a0*/  MUFU.EX2 R69, R3 ;  /* 0x0000000300457308 */ /* 0x0003e60000000800 */
[----:B------:R-:W-:Y:S02]  /*37b0*/  IMAD.MOV.U32 R184, RZ, RZ, R122 ;  /* 0x000000ffffb87224 */ /* 0x000fe400078e007a */
[----:B---3--:R-:W-:Y:S01]  /*37c0*/  FFMA.FTZ R0, R84, UR5, -R22 ;  /* 0x0000000554007c23 */ /* 0x008fe20008010816 */
[----:B------:R-:W-:Y:S02]  /*37d0*/  IMAD.MOV.U32 R84, RZ, RZ, R70 ;  /* 0x000000ffff547224 */ /* 0x000fe400078e0046 */
[----:B------:R-:W-:Y:S01]  /*37e0*/  IMAD.MOV.U32 R70, RZ, RZ, R113 ;  /* 0x000000ffff467224 */ /* 0x000fe200078e0071 */
[----:B------:R3:W-:Y:S01]  /*37f0*/  MUFU.EX2 R47, R0 ;  /* 0x00000000002f7308 */ /* 0x0007e20000000800 */
[----:B-1----:R-:W-:-:S05]  /*3800*/  LOP3.LUT R3, R130, R8, R11, 0x96, !PT ;  /* 0x0000000882037212 */ /* 0x002fca00078e960b */
[----:B------:R-:W-:-:S04]  /*3810*/  IMAD.WIDE.U32 R8, R3, -0x326172a9, RZ ;  /* 0xcd9e8d5703087825 */ /* 0x000fc800078e00ff */
[--C-:B------:R-:W-:Y:S01]  /*3820*/  FFMA.FTZ R3, R94, UR5, -R20.reuse ;  /* 0x000000055e037c23 */ /* 0x100fe20008010814 */
[----:B---3--:R-:W-:Y:S01]  /*3830*/  FFMA.FTZ R0, R98, UR5, -R20 ;  /* 0x0000000562007c23 */ /* 0x008fe20008010814 */
[----:B------:R-:W-:Y:S02]  /*3840*/  LOP3.LUT R11, R222, R6, R9, 0x96, !PT ;  /* 0x00000006de0b7212 */ /* 0x000fe400078e9609 */
[----:B------:R-:W-:Y:S01]  /*3850*/  MUFU.EX2 R100, R3 ;  /* 0x0000000300647308 */ /* 0x000fe20000000800 */
[C---:B------:R-:W-:Y:S01]  /*3860*/  PRMT R6, R4.reuse, 0x7773, RZ ;  /* 0x0000777304067816 */ /* 0x040fe200000000ff */
[----:B------:R-:W-:Y:S01]  /*3870*/  IMAD.MOV.U32 R98, RZ, RZ, R124 ;  /* 0x000000ffff627224 */ /* 0x000fe200078e007c */
[----:B------:R-:W-:-:S05]  /*3880*/  PRMT R9, R4, 0x7771, RZ ;  /* 0x0000777104097816 */ /* 0x000fca00000000ff */
[----:B------:R1:W-:Y:S02]  /*3890*/  MUFU.EX2 R157, R0 ;  /* 0x00000000009d7308 */ /* 0x0003e40000000800 */
[----:B-1----:R-:W-:Y:S01]  /*38a0*/  LOP3.LUT R0, R221, R8, R5, 0x96, !PT ;  /* 0x00000008dd007212 */ /* 0x002fe200078e9605 */
[----:B------:R-:W-:Y:S01]  /*38b0*/  IMAD.MOV.U32 R8, RZ, RZ, R4 ;  /* 0x000000ffff087224 */ /* 0x000fe200078e0004 */
[----:B------:R-:W-:Y:S01]  /*38c0*/  PRMT R5, R4, 0x7772, RZ ;  /* 0x0000777204057816 */ /* 0x000fe200000000ff */
[----:B------:R-:W-:Y:S01]  /*38d0*/  FFMA.FTZ R4, R95, UR5, -R20 ;  /* 0x000000055f047c23 */ /* 0x000fe20008010814 */
[----:B------:R-:W-:Y:S02]  /*38e0*/  LOP3.LUT R3, R0, 0xffff, RZ, 0xc0, !PT ;  /* 0x0000ffff00037812 */ /* 0x000fe400078ec0ff */
[----:B------:R-:W-:Y:S01]  /*38f0*/  PRMT R7, R5, 0x5410, R6 ;  /* 0x0000541005077816 */ /* 0x000fe20000000006 */
[----:B------:R1:W-:Y:S01]  /*3900*/  MUFU.EX2 R2, R4 ;  /* 0x0000000400027308 */ /* 0x0003e20000000800 */
[----:B------:R-:W-:-:S02]  /*3910*/  LOP3.LUT R6, R8, 0xff, RZ, 0xc0, !PT ;  /* 0x000000ff08067812 */ /* 0x000fc400078ec0ff */
[----:B------:R-:W-:Y:S02]  /*3920*/  SHF.R.U32.HI R5, RZ, 0x8, R3 ;  /* 0x00000008ff057819 */ /* 0x000fe40000011603 */
[----:B------:R-:W-:Y:S02]  /*3930*/  LOP3.LUT R3, R0, 0xff, RZ, 0xc0, !PT ;  /* 0x000000ff00037812 */ /* 0x000fe400078ec0ff */
[----:B------:R-:W-:Y:S01]  /*3940*/  PRMT R8, R6, 0x5410, R9 ;  /* 0x0000541006087816 */ /* 0x000fe20000000009 */
[----:B------:R-:W-:Y:S01]  /*3950*/  FFMA.FTZ R6, R99, UR5, -R20 ;  /* 0x0000000563067c23 */ /* 0x000fe20008010814 */
[----:B------:R-:W-:Y:S01]  /*3960*/  PRMT R10, R3, 0x5410, R5 ;  /* 0x00005410030a7816 */ /* 0x000fe20000000005 */
[----:B------:R-:W-:Y:S01]  /*3970*/  FFMA.FTZ R5, R80, UR5, -R23 ;  /* 0x0000000550057c23 */ /* 0x000fe20008010817 */
[----:B------:R-:W-:Y:S01]  /*3980*/  LOP3.LUT R7, R7, 0xff00ff, RZ, 0xc0, !PT ;  /* 0x00ff00ff07077812 */ /* 0x000fe200078ec0ff */
[----:B------:R-:W3:Y:S01]  /*3990*/  MUFU.EX2 R156, R6 ;  /* 0x00000006009c7308 */ /* 0x000ee20000000800 */
[----:B------:R-:W-:-:S02]  /*39a0*/  IMAD.MOV.U32 R99, RZ, RZ, R125 ;  /* 0x000000ffff637224 */ /* 0x000fc400078e007d */
[----:B------:R-:W-:Y:S01]  /*39b0*/  IMAD.MOV.U32 R80, RZ, RZ, R143 ;  /* 0x000000ffff507224 */ /* 0x000fe200078e008f */
[--C-:B------:R-:W-:Y:S01]  /*39c0*/  HSET2.LE.AND R7, R7, R213.reuse, PT ;  /* 0x000000d507077233 */ /* 0x100fe20003803000 */
[----:B------:R-:W-:Y:S01]  /*39d0*/  IMAD.MOV.U32 R99, RZ, RZ, R153 ;  /* 0x000000ffff637224 */ /* 0x000fe200078e0099 */
[----:B-1----:R-:W-:Y:S02]  /*39e0*/  PRMT R4, R0, 0x7632, R4 ;  /* 0x0000763200047816 */ /* 0x002fe40000000004 */
[----:B------:R-:W-:Y:S01]  /*39f0*/  SHF.R.U32.HI R0, RZ, 0x18, R0 ;  /* 0x00000018ff007819 */ /* 0x000fe20000011600 */
[----:B------:R1:W-:Y:S01]  /*3a00*/  MUFU.EX2 R104, R5 ;  /* 0x0000000500687308 */ /* 0x0003e20000000800 */
[----:B------:R-:W-:Y:S01]  /*3a10*/  LOP3.LUT R3, R4, 0xff, RZ, 0xc0, !PT ;  /* 0x000000ff04037812 */ /* 0x000fe200078ec0ff */
[----:B------:R-:W-:Y:S01]  /*3a20*/  FFMA.FTZ R4, R85, UR5, -R22 ;  /* 0x0000000555047c23 */ /* 0x000fe20008010816 */
[----:B------:R-:W-:Y:S01]  /*3a30*/  IMAD.MOV.U32 R85, RZ, RZ, R71 ;  /* 0x000000ffff557224 */ /* 0x000fe200078e0047 */
[----:B------:R-:W-:Y:S01]  /*3a40*/  MOV R71, R114 ;  /* 0x0000007200477202 */ /* 0x000fe20000000f00 */
[----:B------:R-:W-:Y:S01]  /*3a50*/  IMAD.MOV.U32 R85, RZ, RZ, R162 ;  /* 0x000000ffff557224 */ /* 0x000fe200078e00a2 */
[----:B------:R-:W-:Y:S01]  /*3a60*/  PRMT R9, R3, 0x5410, R0 ;  /* 0x0000541003097816 */ /* 0x000fe20000000000 */
[----:B------:R-:W-:Y:S01]  /*3a70*/  FFMA.FTZ R99, R99, UR5, -R20 ;  /* 0x0000000563637c23 */ /* 0x000fe20008010814 */
[----:B------:R-:W-:Y:S01]  /*3a80*/  HSET2.LE.AND R0, R8, R213, PT ;  /* 0x000000d508007233 */ /* 0x000fe20003803000 */
[----:B------:R4:W-:Y:S01]  /*3a90*/  MUFU.EX2 R95, R4 ;  /* 0x00000004005f7308 */ /* 0x0009e20000000800 */
[----:B--2---:R-:W-:Y:S01]  /*3aa0*/  F2FP.BF16.F32.PACK_AB R3, R68, R101 ;  /* 0x000000654403723e */ /* 0x004fe200000010ff */
[----:B------:R-:W-:Y:S01]  /*3ab0*/  IMAD.MOV.U32 R76, RZ, RZ, R71 ;  /* 0x000000ffff4c7224 */ /* 0x000fe200078e0047 */
[----:B---3--:R-:W-:-:S02]  /*3ac0*/  F2FP.BF16.F32.PACK_AB R8, R156, R157 ;  /* 0x0000009d9c08723e */ /* 0x008fc400000010ff */
[----:B------:R-:W-:Y:S02]  /*3ad0*/  LOP3.LUT R6, R3, R0, RZ, 0xc0, !PT ;  /* 0x0000000003067212 */ /* 0x000fe400078ec0ff */
[--C-:B------:R-:W-:Y:S02]  /*3ae0*/  HSET2.LE.AND R0, R10, R213.reuse, PT ;  /* 0x000000d50a007233 */ /* 0x100fe40003803000 */
[----:B------:R-:W-:Y:S02]  /*3af0*/  F2FP.BF16.F32.PACK_AB R3, R158, R159 ;  /* 0x0000009f9e03723e */ /* 0x000fe400000010ff */
[----:B-1----:R-:W-:Y:S01]  /*3b00*/  HSET2.LE.AND R5, R9, R213, PT ;  /* 0x000000d509057233 */ /* 0x002fe20003803000 */
[----:B------:R-:W-:Y:S01]  /*3b10*/  FFMA.FTZ R9, R81, UR5, -R23 ;  /* 0x0000000551097c23 */ /* 0x000fe20008010817 */
[----:B------:R-:W-:-:S03]  /*3b20*/  MOV R81, R142 ;  /* 0x0000008e00517202 */ /* 0x000fc60000000f00 */
[----:B------:R1:W-:Y:S01]  /*3b30*/  MUFU.EX2 R137, R9 ;  /* 0x0000000900897308 */ /* 0x0003e20000000800 */
[----:B----4-:R-:W-:Y:S02]  /*3b40*/  F2FP.BF16.F32.PACK_AB R4, R2, R100 ;  /* 0x000000640204723e */ /* 0x010fe400000010ff */
[----:B------:R-:W-:Y:S02]  /*3b50*/  LOP3.LUT R5, R8, R5, RZ, 0xc0, !PT ;  /* 0x0000000508057212 */ /* 0x000fe400078ec0ff */
[----:B------:R-:W-:Y:S02]  /*3b60*/  LOP3.LUT R7, R4, R7, RZ, 0xc0, !PT ;  /* 0x0000000704077212 */ /* 0x000fe400078ec0ff */
[----:B------:R-:W-:Y:S01]  /*3b70*/  LOP3.LUT R4, R3, R0, RZ, 0xc0, !PT ;  /* 0x0000000003047212 */ /* 0x000fe200078ec0ff */
[----:B------:R-:W-:Y:S01]  /*3b80*/  FFMA.FTZ R3, R164, UR5, -R23 ;  /* 0x00000005a4037c23 */ /* 0x000fe20008010817 */
[----:B------:R-:W-:Y:S02]  /*3b90*/  IMAD.MOV.U32 R164, RZ, RZ, R141 ;  /* 0x000000ffffa47224 */ /* 0x000fe400078e008d */
[----:B------:R-:W-:Y:S01]  /*3ba0*/  IMAD.MOV.U32 R141, RZ, RZ, R154 ;  /* 0x000000ffff8d7224 */ /* 0x000fe200078e009a */
[----:B------:R2:W-:Y:S02]  /*3bb0*/  MUFU.EX2 R208, R3 ;  /* 0x0000000300d07308 */ /* 0x0005e40000000800 */
[----:B------:R-:W-:Y:S01]  /*3bc0*/  HMMA.16816.F32.BF16 R40, R4, R16, R32 ;  /* 0x000000100428723c */ /* 0x000fe20000041820 */
[----:B-1----:R-:W-:-:S04]  /*3bd0*/  IMAD.WIDE.U32 R8, R12, -0x2daee0ad, RZ ;  /* 0xd2511f530c087825 */ /* 0x002fc800078e00ff */
[----:B------:R-:W-:Y:S01]  /*3be0*/  IMAD.WIDE.U32 R12, R11, -0x2daee0ad, RZ ;  /* 0xd2511f530b0c7825 */ /* 0x000fe200078e00ff */
[----:B------:R-:W-:Y:S02]  /*3bf0*/  LOP3.LUT R0, R128, R78, R9, 0x96, !PT ;  /* 0x0000004e80007212 */ /* 0x000fe400078e9609 */
[C---:B------:R-:W-:Y:S01]  /*3c00*/  HMMA.16816.F32.BF16 R32, R4.reuse, R24, R72 ;  /* 0x000000180420723c */ /* 0x040fe20000041848 */
[C---:B------:R-:W-:Y:S01]  /*3c10*/  PRMT R15, R8.reuse, 0x7771, RZ ;  /* 0x00007771080f7816 */ /* 0x040fe200000000ff */
[----:B------:R-:W-:Y:S01]  /*3c20*/  IMAD.MOV.U32 R11, RZ, RZ, R8 ;  /* 0x000000ffff0b7224 */ /* 0x000fe200078e0008 */
[C---:B------:R-:W-:Y:S01]  /*3c30*/  PRMT R14, R8.reuse, 0x7773, RZ ;  /* 0x00007773080e7816 */ /* 0x040fe200000000ff */
[----:B------:R-:W-:Y:S01]  /*3c40*/  IMAD.MOV.U32 R44, RZ, RZ, R12 ;  /* 0x000000ffff2c7224 */ /* 0x000fe200078e000c */
[----:B------:R-:W-:Y:S01]  /*3c50*/  PRMT R9, R8, 0x7772, RZ ;  /* 0x0000777208097816 */ /* 0x000fe200000000ff */
[----:B--2---:R-:W-:Y:S01]  /*3c60*/  FFMA.FTZ R3, R165, UR5, -R23 ;  /* 0x00000005a5037c23 */ /* 0x004fe20008010817 */
[----:B------:R-:W-:Y:S01]  /*3c70*/  LOP3.LUT R8, R0, 0xffff, RZ, 0xc0, !PT ;  /* 0x0000ffff00087812 */ /* 0x000fe200078ec0ff */
[----:B------:R-:W-:Y:S01]  /*3c80*/  IMAD.MOV.U32 R75, RZ, RZ, R47 ;  /* 0x000000ffff4b7224 */ /* 0x000fe200078e002f */
[----:B------:R-:W-:Y:S01]  /*3c90*/  LOP3.LUT R11, R11, 0xff, RZ, 0xc0, !PT ;  /* 0x000000ff0b0b7812 */ /* 0x000fe200078ec0ff */
[----:B------:R1:W2:Y:S01]  /*3ca0*/  MUFU.EX2 R103, R3 ;  /* 0x0000000300677308 */ /* 0x0002a20000000800 */
[----:B------:R-:W-:Y:S01]  /*3cb0*/  LOP3.LUT R10, R128, R28, R13, 0x96, !PT ;  /* 0x0000001c800a7212 */ /* 0x000fe200078e960d */
[C---:B------:R-:W-:Y:S01]  /*3cc0*/  HMMA.16816.F32.BF16 R36, R4.reuse, R18, R36 ;  /* 0x000000120424723c */ /* 0x040fe20000041824 */
[----:B------:R-:W-:Y:S01]  /*3cd0*/  PRMT R14, R9, 0x5410, R14 ;  /* 0x00005410090e7816 */ /* 0x000fe2000000000e */
[----:B------:R-:W3:Y:S01]  /*3ce0*/  LDSM.16.MT88.4 R16, [R139+0x4c00] ;  /* 0x004c00008b10783b */ /* 0x000ee20000004200 */
[C---:B------:R-:W-:Y:S01]  /*3cf0*/  PRMT R46, R12.reuse, 0x7771, RZ ;  /* 0x000077710c2e7816 */ /* 0x040fe200000000ff */
[----:B------:R-:W-:Y:S01]  /*3d00*/  IMAD.MOV.U32 R72, RZ, RZ, R102 ;  /* 0x000000ffff487224 */ /* 0x000fe200078e0066 */
[C---:B------:R-:W-:Y:S01]  /*3d10*/  PRMT R45, R12.reuse, 0x7773, RZ ;  /* 0x000077730c2d7816 */ /* 0x040fe200000000ff */
[----:B------:R-:W-:Y:S01]  /*3d20*/  IMAD.MOV.U32 R78, RZ, RZ, R160 ;  /* 0x000000ffff4e7224 */ /* 0x000fe200078e00a0 */
[----:B------:R-:W-:Y:S01]  /*3d30*/  PRMT R13, R12, 0x7772, RZ ;  /* 0x000077720c0d7816 */ /* 0x000fe200000000ff */
[----:B------:R-:W-:Y:S01]  /*3d40*/  HMMA.16816.F32.BF16 R28, R4, R26, R52 ;  /* 0x0000001a041c723c */ /* 0x000fe20000041834 */
[----:B------:R-:W-:Y:S01]  /*3d50*/  LOP3.LUT R9, R0, 0xff, RZ, 0xc0, !PT ;  /* 0x000000ff00097812 */ /* 0x000fe200078ec0ff */
[----:B------:R-:W4:Y:S01]  /*3d60*/  LDSM.16.MT88.4 R24, [R209+0x4c00] ;  /* 0x004c0000d118783b */ /* 0x000f220000004200 */
[----:B------:R-:W-:Y:S01]  /*3d70*/  SHF.R.U32.HI R8, RZ, 0x8, R8 ;  /* 0x00000008ff087819 */ /* 0x000fe20000011608 */
[----:B------:R-:W-:Y:S01]  /*3d80*/  FFMA.FTZ R4, R186, UR5, -R20 ;  /* 0x00000005ba047c23 */ /* 0x000fe20008010814 */
[----:B------:R-:W-:Y:S01]  /*3d90*/  PRMT R12, R11, 0x5410, R15 ;  /* 0x000054100b0c7816 */ /* 0x000fe2000000000f */
[----:B-1----:R-:W-:Y:S01]  /*3da0*/  FFMA.FTZ R3, R82, UR5, -R21 ;  /* 0x0000000552037c23 */ /* 0x002fe20008010815 */
[----:B------:R-:W-:Y:S01]  /*3db0*/  PRMT R11, R0, 0x7632, R11 ;  /* 0x00007632000b7816 */ /* 0x000fe2000000000b */
[----:B------:R-:W-:Y:S01]  /*3dc0*/  MUFU.EX2 R148, R4 ;  /* 0x0000000400947308 */ /* 0x000fe20000000800 */
[----:B------:R-:W-:-:S02]  /*3dd0*/  PRMT R8, R9, 0x5410, R8 ;  /* 0x0000541009087816 */ /* 0x000fc40000000008 */
[----:B------:R-:W-:Y:S01]  /*3de0*/  SHF.R.U32.HI R9, RZ, 0x18, R0 ;  /* 0x00000018ff097819 */ /* 0x000fe20000011600 */
[----:B------:R-:W-:Y:S01]  /*3df0*/  FFMA.FTZ R0, R167, UR5, -R21 ;  /* 0x00000005a7007c23 */ /* 0x000fe20008010815 */
[----:B--2---:R-:W-:Y:S01]  /*3e00*/  IMAD.MOV.U32 R167, RZ, RZ, R103 ;  /* 0x000000ffffa77224 */ /* 0x004fe200078e0067 */
[----:B------:R-:W-:Y:S01]  /*3e10*/  LOP3.LUT R7, R14, 0xff00ff, RZ, 0xc0, !PT ;  /* 0x00ff00ff0e077812 */ /* 0x000fe200078ec0ff */
[----:B------:R-:W-:Y:S01]  /*3e20*/  IMAD.MOV.U32 R103, RZ, RZ, R118 ;  /* 0x000000ffff677224 */ /* 0x000fe200078e0076 */
[----:B------:R1:W-:Y:S03]  /*3e30*/  MUFU.EX2 R163, R3 ;  /* 0x0000000300a37308 */ /* 0x0003e60000000800 */
[----:B------:R-:W-:Y:S01]  /*3e40*/  HSET2.LE.AND R7, R7, R213, PT ;  /* 0x000000d507077233 */ /* 0x000fe20003803000 */
[----:B------:R-:W-:-:S04]  /*3e50*/  IMAD.MOV.U32 R165, RZ, RZ, R103 ;  /* 0x000000ffffa57224 */ /* 0x000fc800078e0067 */
[----:B------:R2:W-:Y:S01]  /*3e60*/  MUFU.EX2 R47, R0 ;  /* 0x00000000002f7308 */ /* 0x0005e20000000800 */
[----:B-1----:R-:W-:-:S07]  /*3e70*/  FFMA.FTZ R3, R83, UR5, -R21 ;  /* 0x0000000553037c23 */ /* 0x002fce0008010815 */
[----:B------:R1:W3:Y:S01]  /*3e80*/  MUFU.EX2 R252, R3 ;  /* 0x0000000300fc7308 */ /* 0x0002e20000000800 */
[----:B--2---:R-:W-:Y:S01]  /*3e90*/  HSET2.LE.AND R0, R8, R213, PT ;  /* 0x000000d508007233 */ /* 0x004fe20003803000 */
[----:B-1----:R-:W-:Y:S01]  /*3ea0*/  FFMA.FTZ R3, R166, UR5, -R21 ;  /* 0x00000005a6037c23 */ /* 0x002fe20008010815 */
[----:B------:R-:W-:Y:S01]  /*3eb0*/  IMAD.MOV.U32 R166, RZ, RZ, R104 ;  /* 0x000000ffffa67224 */ /* 0x000fe200078e0068 */
[----:B---3--:R-:W-:Y:S01]  /*3ec0*/  F2FP.BF16.F32.PACK_AB R6, R252, R163 ;  /* 0x000000a3fc06723e */ /* 0x008fe200000010ff */
[----:B------:R-:W-:-:S03]  /*3ed0*/  IMAD.MOV.U32 R104, RZ, RZ, R120 ;  /* 0x000000ffff687224 */ /* 0x000fc600078e0078 */
[----:B------:R1:W2:Y:S01]  /*3ee0*/  MUFU.EX2 R227, R3 ;  /* 0x0000000300e37308 */ /* 0x0002a20000000800 */
[----:B------:R-:W-:Y:S01]  /*3ef0*/  IMAD.MOV.U32 R71, RZ, RZ, R104 ;  /* 0x000000ffff477224 */ /* 0x000fe200078e0068 */
[----:B-1----:R-:W-:Y:S02]  /*3f00*/  LOP3.LUT R3, R11, 0xff, RZ, 0xc0, !PT ;  /* 0x000000ff0b037812 */ /* 0x002fe400078ec0ff */
[----:B--2---:R-:W-:Y:S02]  /*3f10*/  F2FP.BF16.F32.PACK_AB R8, R47, R227 ;  /* 0x000000e32f08723e */ /* 0x004fe400000010ff */
[----:B------:R-:W-:Y:S01]  /*3f20*/  PRMT R3, R3, 0x5410, R9 ;  /* 0x0000541003037816 */ /* 0x000fe20000000009 */
[--C-:B------:R-:W-:Y:S01]  /*3f30*/  FFMA.FTZ R9, R87, UR5, -R20.reuse ;  /* 0x0000000557097c23 */ /* 0x100fe20008010814 */
[----:B------:R-:W-:Y:S01]  /*3f40*/  LOP3.LUT R7, R8, R7, RZ, 0xc0, !PT ;  /* 0x0000000708077212 */ /* 0x000fe200078ec0ff */
[----:B------:R-:W-:Y:S01]  /*3f50*/  IMAD.MOV.U32 R87, RZ, RZ, R133 ;  /* 0x000000ffff577224 */ /* 0x000fe200078e0085 */
[----:B------:R-:W-:Y:S01]  /*3f60*/  PRMT R8, R13, 0x5410, R45 ;  /* 0x000054100d087816 */ /* 0x000fe2000000002d */
[----:B------:R-:W-:Y:S01]  /*3f70*/  MUFU.EX2 R150, R9 ;  /* 0x0000000900967308 */ /* 0x000fe20000000800 */
[----:B------:R-:W-:Y:S01]  /*3f80*/  HSET2.LE.AND R5, R3, R213, PT ;  /* 0x000000d503057233 */ /* 0x000fe20003803000 */
[----:B------:R-:W-:Y:S01]  /*3f90*/  IMAD.MOV.U32 R45, RZ, RZ, R147 ;  /* 0x000000ffff2d7224 */ /* 0x000fe200078e0093 */
[----:B------:R-:W-:Y:S01]  /*3fa0*/  F2FP.BF16.F32.PACK_AB R3, R137, R166 ;  /* 0x000000a68903723e */ /* 0x000fe200000010ff */
[----:B------:R-:W-:Y:S01]  /*3fb0*/  FFMA.FTZ R87, R87, UR5, -R20 ;  /* 0x0000000557577c23 */ /* 0x000fe20008010814 */
[----:B------:R-:W-:-:S02]  /*3fc0*/  PRMT R11, R10, 0x7632, R11 ;  /* 0x000076320a0b7816 */ /* 0x000fc4000000000b */
[----:B------:R-:W-:Y:S02]  /*3fd0*/  LOP3.LUT R4, R3, R0, RZ, 0xc0, !PT ;  /* 0x0000000003047212 */ /* 0x000fe400078ec0ff */
[----:B------:R-:W-:Y:S01]  /*3fe0*/  LOP3.LUT R5, R6, R5, RZ, 0xc0, !PT ;  /* 0x0000000506057212 */ /* 0x000fe200078ec0ff */
[----:B------:R-:W-:Y:S01]  /*3ff0*/  FFMA.FTZ R6, R86, UR5, -R20 ;  /* 0x0000000556067c23 */ /* 0x000fe20008010814 */
[----:B------:R-:W-:Y:S02]  /*4000*/  HSET2.LE.AND R0, R12, R213, PT ;  /* 0x000000d50c007233 */ /* 0x000fe40003803000 */
[----:B------:R-:W-:Y:S01]  /*4010*/  F2FP.BF16.F32.PACK_AB R3, R167, R208 ;  /* 0x000000d0a703723e */ /* 0x000fe200000010ff */
[----:B------:R1:W2:Y:S01]  /*4020*/  MUFU.EX2 R151, R6 ;  /* 0x0000000600977308 */ /* 0x0002a20000000800 */
[----:B------:R-:W-:Y:S02]  /*4030*/  LOP3.LUT R12, R10, 0xff, RZ, 0xc0, !PT ;  /* 0x000000ff0a0c7812 */ /* 0x000fe400078ec0ff */
[----:B------:R-:W-:-:S02]  /*4040*/  LOP3.LUT R13, R8, 0xff00ff, RZ, 0xc0, !PT ;  /* 0x00ff00ff080d7812 */ /* 0x000fc400078ec0ff */
[----:B------:R-:W-:Y:S02]  /*4050*/  LOP3.LUT R11, R11, 0xff, RZ, 0xc0, !PT ;  /* 0x000000ff0b0b7812 */ /* 0x000fe400078ec0ff */
[----:B-1----:R-:W-:Y:S02]  /*4060*/  LOP3.LUT R6, R3, R0, RZ, 0xc0, !PT ;  /* 0x0000000003067212 */ /* 0x002fe400078ec0ff */
[----:B------:R-:W-:Y:S02]  /*4070*/  LOP3.LUT R0, R44, 0xff, RZ, 0xc0, !PT ;  /* 0x000000ff2c007812 */ /* 0x000fe400078ec0ff */
[----:B------:R-:W-:Y:S02]  /*4080*/  LOP3.LUT R3, R10, 0xffff, RZ, 0xc0, !PT ;  /* 0x0000ffff0a037812 */ /* 0x000fe400078ec0ff */
[----:B------:R-:W-:Y:S01]  /*4090*/  PRMT R9, R0, 0x5410, R46 ;  /* 0x0000541000097816 */ /* 0x000fe2000000002e */
[----:B------:R-:W-:Y:S01]  /*40a0*/  FFMA.FTZ R0, R187, UR5, -R20 ;  /* 0x00000005bb007c23 */ /* 0x000fe20008010814 */
[----:B------:R-:W-:Y:S01]  /*40b0*/  SHF.R.U32.HI R10, RZ, 0x18, R10 ;  /* 0x00000018ff0a7819 */ /* 0x000fe2000001160a */
[----:B------:R-:W-:Y:S01]  /*40c0*/  HMMA.16816.F32.BF16 R108, R4, R18, R56 ;  /* 0x00000012046c723c */ /* 0x000fe20000041838 */
[----:B------:R-:W-:Y:S01]  /*40d0*/  SHF.R.U32.HI R8, RZ, 0x8, R3 ;  /* 0x00000008ff087819 */ /* 0x000fe20000011603 */
[----:B------:R1:W3:Y:S01]  /*40e0*/  MUFU.EX2 R149, R0 ;  /* 0x0000000000957308 */ /* 0x0002e20000000800 */
[----:B------:R-:W-:Y:S01]  /*40f0*/  F2FP.BF16.F32.PACK_AB R3, R95, R75 ;  /* 0x0000004b5f03723e */ /* 0x000fe200000010ff */
[----:B------:R-:W-:Y:S01]  /*4100*/  IMAD.MOV.U32 R46, RZ, RZ, R214 ;  /* 0x000000ffff2e7224 */ /* 0x000fe200078e00d6 */
[----:B------:R-:W-:-:S02]  /*4110*/  PRMT R11, R11, 0x5410, R10 ;  /* 0x000054100b0b7816 */ /* 0x000fc4000000000a */
[----:B------:R-:W-:Y:S01]  /*4120*/  PRMT R8, R12, 0x5410, R8 ;  /* 0x000054100c087816 */ /* 0x000fe20000000008 */
[----:B----4-:R-:W-:Y:S01]  /*4130*/  HMMA.16816.F32.BF16 R56, R4, R24, R64 ;  /* 0x000000180438723c */ /* 0x010fe20000041840 */
[----:B------:R-:W-:Y:S01]  /*4140*/  IMAD.MOV.U32 R66, RZ, RZ, R69 ;  /* 0x000000ffff427224 */ /* 0x000fe200078e0045 */
[--C-:B------:R-:W-:Y:S01]  /*4150*/  HSET2.LE.AND R12, R11, R213.reuse, PT ;  /* 0x000000d50b0c7233 */ /* 0x100fe20003803000 */
[----:B------:R-:W-:Y:S01]  /*4160*/  IMAD.MOV.U32 R69, RZ, RZ, R112 ;  /* 0x000000ffff457224 */ /* 0x000fe200078e0070 */
[----:B------:R-:W-:Y:S01]  /*4170*/  HSET2.LE.AND R8, R8, R213, PT ;  /* 0x000000d508087233 */ /* 0x000fe20003803000 */
[----:B------:R-:W-:-:S03]  /*4180*/  IMAD.MOV.U32 R67, RZ, RZ, R100 ;  /* 0x000000ffff437224 */ /* 0x000fc600078e0064 */
[C---:B------:R-:W-:Y:S01]  /*4190*/  HMMA.16816.F32.BF16 R120, R4.reuse, R16, R48 ;  /* 0x000000100478723c */ /* 0x040fe20000041830 */
[----:B------:R-:W-:Y:S01]  /*41a0*/  IMAD.MOV.U32 R51, RZ, RZ, R101 ;  /* 0x000000ffff337224 */ /* 0x000fe200078e0065 */
[--C-:B-1----:R-:W-:Y:S01]  /*41b0*/  HSET2.LE.AND R0, R9, R213.reuse, PT ;  /* 0x000000d509007233 */ /* 0x102fe20003803000 */
[----:B------:R-:W-:Y:S01]  /*41c0*/  IMAD.MOV.U32 R50, RZ, RZ, R218 ;  /* 0x000000ffff327224 */ /* 0x000fe200078e00da */
[----:B------:R-:W-:Y:S01]  /*41d0*/  F2FP.BF16.F32.PACK_AB R9, R219, R66 ;  /* 0x00000042db09723e */ /* 0x000fe200000010ff */
[----:B------:R-:W-:Y:S02]  /*41e0*/  IMAD.MOV.U32 R49, RZ, RZ, R47 ;  /* 0x000000ffff317224 */ /* 0x000fe400078e002f */
[----:B------:R-:W-:Y:S01]  /*41f0*/  LOP3.LUT R10, R3, R0, RZ, 0xc0, !PT ;  /* 0x00000000030a7212 */ /* 0x000fe200078ec0ff */
[----:B------:R-:W-:Y:S01]  /*4200*/  HMMA.16816.F32.BF16 R52, R4, R26, R60 ;  /* 0x0000001a0434723c */ /* 0x000fe2000004183c */
[----:B------:R-:W-:Y:S01]  /*4210*/  HSET2.LE.AND R0, R13, R213, PT ;  /* 0x000000d50d007233 */ /* 0x000fe20003803000 */
[----:B------:R-:W-:Y:S01]  /*4220*/  IMAD.MOV.U32 R61, RZ, RZ, R219 ;  /* 0x000000ffff3d7224 */ /* 0x000fe200078e00db */
[----:B--2---:R-:W-:Y:S01]  /*4230*/  F2FP.BF16.F32.PACK_AB R3, R150, R151 ;  /* 0x000000979603723e */ /* 0x004fe200000010ff */
[----:B------:R-:W-:Y:S01]  /*4240*/  IMAD.MOV.U32 R47, RZ, RZ, R155 ;  /* 0x000000ffff2f7224 */ /* 0x000fe200078e009b */
[----:B---3--:R-:W-:Y:S01]  /*4250*/  F2FP.BF16.F32.PACK_AB R13, R149, R148 ;  /* 0x00000094950d723e */ /* 0x008fe200000010ff */
[----:B------:R-:W-:Y:S01]  /*4260*/  FFMA.FTZ R60, R233, UR5, -R23 ;  /* 0x00000005e93c7c23 */ /* 0x000fe20008010817 */
[----:B------:R-:W-:Y:S01]  /*4270*/  LOP3.LUT R11, R3, R0, RZ, 0xc0, !PT ;  /* 0x00000000030b7212 */ /* 0x000fe200078ec0ff */
[C---:B------:R-:W-:Y:S01]  /*4280*/  VIADD R3, R116.reuse, 0x2 ;  /* 0x0000000274037836 */ /* 0x040fe20000000000 */
[----:B------:R-:W-:Y:S01]  /*4290*/  LOP3.LUT R8, R9, R8, RZ, 0xc0, !PT ;  /* 0x0000000809087212 */ /* 0x000fe200078ec0ff */
[----:B------:R-:W-:Y:S01]  /*42a0*/  VIADD R0, R116, 0x3 ;  /* 0x0000000374007836 */ /* 0x000fe20000000000 */
[----:B------:R-:W-:-:S02]  /*42b0*/  LOP3.LUT R9, R13, R12, RZ, 0xc0, !PT ;  /* 0x0000000c0d097212 */ /* 0x000fc400078ec0ff */
[C-C-:B------:R-:W-:Y:S02]  /*42c0*/  LOP3.LUT R3, R217.reuse, R3, R127.reuse, 0x96, !PT ;  /* 0x00000003d9037212 */ /* 0x140fe400078e967f */
[----:B------:R-:W-:-:S03]  /*42d0*/  LOP3.LUT R0, R217, R0, R127, 0x96, !PT ;  /* 0x00000000d9007212 */ /* 0x000fc600078e967f */
[----:B------:R-:W-:Y:S01]  /*42e0*/  IMAD.WIDE.U32 R6, R3, -0x326172a9, RZ ;  /* 0xcd9e8d5703067825 */ /* 0x000fe200078e00ff */
[C---:B------:R-:W-:Y:S03]  /*42f0*/  HMMA.16816.F32.BF16 R112, R8.reuse, R16, R40 ;  /* 0x000000100870723c */ /* 0x040fe60000041828 */
[----:B------:R-:W-:Y:S01]  /*4300*/  IMAD.WIDE.U32 R14, R0, -0x326172a9, RZ ;  /* 0xcd9e8d57000e7825 */ /* 0x000fe200078e00ff */
[C---:B------:R-:W-:Y:S02]  /*4310*/  LOP3.LUT R4, R97.reuse, R90, R7, 0x96, !PT ;  /* 0x0000005a61047212 */ /* 0x040fe400078e9607 */
[----:B------:R-:W-:Y:S01]  /*4320*/  LOP3.LUT R0, R96, R6, R185, 0x96, !PT ;  /* 0x0000000660007212 */ /* 0x000fe200078e96b9 */
[----:B------:R-:W-:Y:S01]  /*4330*/  IMAD.MOV.U32 R42, RZ, RZ, R95 ;  /* 0x000000ffff2a7224 */ /* 0x000fe200078e005f */
[----:B------:R-:W-:Y:S01]  /*4340*/  LOP3.LUT R7, R97, R88, R7, 0x96, !PT ;  /* 0x0000005861077212 */ /* 0x000fe200078e9607 */
[----:B------:R-:W-:Y:S01]  /*4350*/  IMAD.WIDE.U32 R4, R4, -0x2daee0ad, RZ ;  /* 0xd2511f5304047825 */ /* 0x000fe200078e00ff */
[----:B------:R-:W-:Y:S01]  /*4360*/  HMMA.16816.F32.BF16 R116, R8, R18, R36 ;  /* 0x000000120874723c */ /* 0x000fe20000041824 */
[----:B------:R-:W-:-:S02]  /*4370*/  LOP3.LUT R3, R96, R6, R93, 0x96, !PT ;  /* 0x0000000660037212 */ /* 0x000fc400078e965d */
[----:B------:R-:W-:Y:S01]  /*4380*/  FFMA.FTZ R95, R207, UR5, -R20 ;  /* 0x00000005cf5f7c23 */ /* 0x000fe20008010814 */
[----:B------:R-:W-:Y:S01]  /*4390*/  IMAD.WIDE.U32 R16, R0, -0x2daee0ad, RZ ;  /* 0xd2511f5300107825 */ /* 0x000fe200078e00ff */
[----:B------:R-:W-:Y:S02]  /*43a0*/  LOP3.LUT R0, R132, R84, R5, 0x96, !PT ;  /* 0x0000005484007212 */ /* 0x000fe400078e9605 */
[--C-:B------:R-:W-:Y:S01]  /*43b0*/  LOP3.LUT R18, R97, R90, R15.reuse, 0x96, !PT ;  /* 0x0000005a61127212 */ /* 0x100fe200078e960f */
[----:B------:R-:W-:Y:S01]  /*43c0*/  IMAD.WIDE.U32 R6, R7, -0x2daee0ad, RZ ;  /* 0xd2511f5307067825 */ /* 0x000fe200078e00ff */
[----:B------:R-:W-:Y:S01]  /*43d0*/  HMMA.16816.F32.BF16 R124, R8, R24, R32 ;  /* 0x00000018087c723c */ /* 0x000fe20000041820 */
[----:B------:R-:W-:Y:S02]  /*43e0*/  LOP3.LUT R24, R97, R88, R15, 0x96, !PT ;  /* 0x0000005861187212 */ /* 0x000fe400078e960f */
[CC--:B------:R-:W-:Y:S01]  /*43f0*/  LOP3.LUT R12, R96.reuse, R14.reuse, R185, 0x96, !PT ;  /* 0x0000000e600c7212 */ /* 0x0c0fe200078e96b9 */
[----:B------:R-:W-:Y:S01]  /*4400*/  IMAD.MOV.U32 R97, RZ, RZ, R70 ;  /* 0x000000ffff617224 */ /* 0x000fe200078e0046 */
[----:B------:R-:W-:Y:S01]  /*4410*/  LOP3.LUT R13, R96, R14, R93, 0x96, !PT ;  /* 0x0000000e600d7212 */ /* 0x000fe200078e965d */
[----:B------:R-:W-:Y:S01]  /*4420*/  IMAD.MOV.U32 R96, RZ, RZ, R69 ;  /* 0x000000ffff607224 */ /* 0x000fe200078e0045 */
[----:B------:R-:W-:Y:S01]  /*4430*/  LOP3.LUT R32, R131, R4, R17, 0x96, !PT ;  /* 0x0000000483207212 */ /* 0x000fe200078e9611 */
[----:B------:R-:W-:-:S02]  /*4440*/  IMAD.MOV.U32 R69, RZ, RZ, R107 ;  /* 0x000000ffff457224 */ /* 0x000fc400078e006b */
[----:B------:R-:W-:Y:S02]  /*4450*/  IMAD.MOV.U32 R70, RZ, RZ, R106 ;  /* 0x000000ffff467224 */ /* 0x000fe400078e006a */
[----:B------:R-:W-:Y:S01]  /*4460*/  HMMA.16816.F32.BF16 R104, R8, R26, R28 ;  /* 0x0000001a0868723c */ /* 0x000fe2000004181c */
[----:B------:R-:W-:-:S04]  /*4470*/  IMAD.WIDE.U32 R8, R3, -0x2daee0ad, RZ ;  /* 0xd2511f5303087825 */ /* 0x000fc800078e00ff */
        /* <DEDUP_REMOVED lines=21> */
[----:B------:R-:W-:Y:S01]  /*45d0*/  IMAD.MOV.U32 R84, RZ, RZ, R97 ;  /* 0x000000ffff547224 */ /* 0x000fe200078e0061 */
[----:B------:R-:W-:Y:S01]  /*45e0*/  LOP3.LUT R30, R130, R8, R7, 0x96, !PT ;  /* 0x00000008821e7212 */ /* 0x000fe200078e9607 */
[----:B------:R-:W-:-:S04]  /*45f0*/  IMAD.WIDE.U32 R8, R0, -0x2daee0ad, RZ ;  /* 0xd2511f5300087825 */ /* 0x000fc800078e00ff */
        /* <DEDUP_REMOVED lines=27> */
[----:B------:R-:W-:Y:S02]  /*47b0*/  LOP3.LUT R33, R128, R40, R33, 0x96, !PT ;  /* 0x0000002880217212 */ /* 0x000fe400078e9621 */
[----:B------:R-:W-:Y:S01]  /*47c0*/  PRMT R39, R32, 0x7771, RZ ;  /* 0x0000777120277816 */ /* 0x000fe200000000ff */
[----:B------:R-:W-:-:S04]  /*47d0*/  IMAD.WIDE.U32 R30, R3, -0x2daee0ad, RZ ;  /* 0xd2511f53031e7825 */ /* 0x000fc800078e00ff */
[----:B------:R-:W-:Y:S01]  /*47e0*/  IMAD.WIDE.U32 R4, R15, -0x326172a9, RZ ;  /* 0xcd9e8d570f047825 */ /* 0x000fe200078e00ff */
[----:B------:R-:W-:-:S03]  /*47f0*/  LOP3.LUT R31, R128, R24, R31, 0x96, !PT ;  /* 0x00000018801f7212 */ /* 0x000fc600078e961f */
[----:B------:R-:W-:Y:S01]  /*4800*/  IMAD.WIDE.U32 R34, R0, -0x2daee0ad, RZ ;  /* 0xd2511f5300227825 */ /* 0x000fe200078e00ff */
[----:B------:R-:W-:Y:S02]  /*4810*/  LOP3.LUT R0, R222, R18, R11, 0x96, !PT ;  /* 0x00000012de007212 */ /* 0x000fe400078e960b */
[----:B------:R-:W-:Y:S01]  /*4820*/  LOP3.LUT R6, R221, R6, R5, 0x96, !PT ;  /* 0x00000006dd067212 */ /* 0x000fe200078e9605 */
[----:B------:R-:W-:Y:S01]  /*4830*/  IMAD.MOV.U32 R25, RZ, RZ, R4 ;  /* 0x000000ffff197224 */ /* 0x000fe200078e0004 */
[C---:B------:R-:W-:Y:S01]  /*4840*/  PRMT R26, R4.reuse, 0x7771, RZ ;  /* 0x00007771041a7816 */ /* 0x040fe200000000ff */
[----:B------:R-:W-:Y:S01]  /*4850*/  IMAD.MOV.U32 R94, RZ, RZ, R96 ;  /* 0x000000ffff5e7224 */ /* 0x000fe200078e0060 */
[C---:B------:R-:W-:Y:S01]  /*4860*/  PRMT R24, R4.reuse, 0x7773, RZ ;  /* 0x0000777304187816 */ /* 0x040fe200000000ff */
[----:B------:R-:W-:Y:S01]  /*4870*/  IMAD.MOV.U32 R131, RZ, RZ, R68 ;  /* 0x000000ffff837224 */ /* 0x000fe200078e0044 */
[----:B------:R-:W-:Y:S01]  /*4880*/  PRMT R18, R4, 0x7772, RZ ;  /* 0x0000777204127816 */ /* 0x000fe200000000ff */
[----:B------:R-:W-:Y:S01]  /*4890*/  IMAD.WIDE.U32 R4, R17, -0x326172a9, RZ ;  /* 0xcd9e8d5711047825 */ /* 0x000fe200078e00ff */
[----:B------:R-:W-:-:S03]  /*48a0*/  LOP3.LUT R27, R128, R28, R35, 0x96, !PT ;  /* 0x0000001c801b7212 */ /* 0x000fc600078e9623 */
[----:B------:R-:W-:Y:S01]  /*48b0*/  FFMA.FTZ R68, R181, UR5, -R23 ;  /* 0x00000005b5447c23 */ /* 0x000fe20008010817 */
[----:B------:R-:W-:Y:S01]  /*48c0*/  PRMT R44, R18, 0x5410, R24 ;  /* 0x00005410122c7816 */ /* 0x000fe20000000018 */
[----:B------:R-:W-:Y:S01]  /*48d0*/  IMAD.MOV.U32 R16, RZ, RZ, R4 ;  /* 0x000000ffff107224 */ /* 0x000fe200078e0004 */
[----:B------:R-:W-:Y:S01]  /*48e0*/  LOP3.LUT R8, R221, R8, R5, 0x96, !PT ;  /* 0x00000008dd087212 */ /* 0x000fe200078e9605 */
[----:B------:R-:W-:Y:S01]  /*48f0*/  IMAD.WIDE.U32 R28, R0, -0x2daee0ad, RZ ;  /* 0xd2511f53001c7825 */ /* 0x000fe200078e00ff */
[C---:B------:R-:W-:Y:S02]  /*4900*/  PRMT R19, R4.reuse, 0x7771, RZ ;  /* 0x0000777104137816 */ /* 0x040fe400000000ff */
[C---:B------:R-:W-:Y:S01]  /*4910*/  PRMT R15, R4.reuse, 0x7773, RZ ;  /* 0x00007773040f7816 */ /* 0x040fe200000000ff */
[----:B------:R-:W-:Y:S01]  /*4920*/  IMAD.MOV.U32 R132, RZ, RZ, R69 ;  /* 0x000000ffff847224 */ /* 0x000fe200078e0045 */
[----:B------:R-:W-:Y:S01]  /*4930*/  PRMT R13, R4, 0x7772, RZ ;  /* 0x00007772040d7816 */ /* 0x000fe200000000ff */
[----:B------:R-:W-:Y:S01]  /*4940*/  IMAD.WIDE.U32 R4, R36, -0x326172a9, RZ ;  /* 0xcd9e8d5724047825 */ /* 0x000fe200078e00ff */
[----:B------:R-:W-:-:S03]  /*4950*/  PRMT R35, R34, 0x7773, RZ ;  /* 0x0000777322237816 */ /* 0x000fc600000000ff */
[----:B------:R-:W-:Y:S01]  /*4960*/  FFMA.FTZ R69, R234, UR5, -R21 ;  /* 0x00000005ea457c23 */ /* 0x000fe20008010815 */
[----:B------:R-:W-:Y:S01]  /*4970*/  PRMT R40, R13, 0x5410, R15 ;  /* 0x000054100d287816 */ /* 0x000fe2000000000f */
[----:B------:R-:W-:Y:S01]  /*4980*/  IMAD.MOV.U32 R14, RZ, RZ, R4 ;  /* 0x000000ffff0e7224 */ /* 0x000fe200078e0004 */
[----:B------:R-:W-:Y:S01]  /*4990*/  LOP3.LUT R10, R221, R10, R5, 0x96, !PT ;  /* 0x0000000add0a7212 */ /* 0x000fe200078e9605 */
[----:B------:R-:W-:Y:S01]  /*49a0*/  IMAD.MOV.U32 R36, RZ, RZ, R34 ;  /* 0x000000ffff247224 */ /* 0x000fe200078e0022 */
[C---:B------:R-:W-:Y:S01]  /*49b0*/  PRMT R17, R4.reuse, 0x7771, RZ ;  /* 0x0000777104117816 */ /* 0x040fe200000000ff */
[----:B------:R-:W-:Y:S01]  /*49c0*/  IMAD.MOV.U32 R43, RZ, RZ, R94 ;  /* 0x000000ffff2b7224 */ /* 0x000fe200078e005e */
[----:B------:R-:W-:Y:S01]  /*49d0*/  PRMT R9, R4, 0x7773, RZ ;  /* 0x0000777304097816 */ /* 0x000fe200000000ff */
[----:B------:R-:W-:Y:S01]  /*49e0*/  FFMA.FTZ R94, R206, UR5, -R20 ;  /* 0x00000005ce5e7c23 */ /* 0x000fe20008010814 */
[----:B------:R-:W-:Y:S01]  /*49f0*/  PRMT R7, R4, 0x7772, RZ ;  /* 0x0000777204077816 */ /* 0x000fe200000000ff */
[----:B------:R-:W-:Y:S01]  /*4a00*/  IMAD.WIDE.U32 R4, R37, -0x326172a9, RZ ;  /* 0xcd9e8d5725047825 */ /* 0x000fe200078e00ff */
[----:B------:R-:W-:-:S02]  /*4a10*/  PRMT R37, R34, 0x7771, RZ ;  /* 0x0000777122257816 */ /* 0x000fc400000000ff */
[----:B------:R-:W-:Y:S01]  /*4a20*/  PRMT R15, R32, 0x7773, RZ ;  /* 0x00007773200f7816 */ /* 0x000fe200000000ff */
[----:B------:R-:W-:Y:S01]  /*4a30*/  IMAD.MOV.U32 R11, RZ, RZ, R4 ;  /* 0x000000ffff0b7224 */ /* 0x000fe200078e0004 */
[C---:B------:R-:W-:Y:S02]  /*4a40*/  PRMT R3, R4.reuse, 0x7773, RZ ;  /* 0x0000777304037816 */ /* 0x040fe400000000ff */
[----:B------:R-:W-:Y:S02]  /*4a50*/  PRMT R0, R4, 0x7772, RZ ;  /* 0x0000777204007816 */ /* 0x000fe400000000ff */
[----:B------:R-:W-:Y:S02]  /*4a60*/  LOP3.LUT R5, R221, R12, R5, 0x96, !PT ;  /* 0x0000000cdd057212 */ /* 0x000fe400078e9605 */
[----:B------:R-:W-:Y:S01]  /*4a70*/  PRMT R102, R0, 0x5410, R3 ;  /* 0x0000541000667816 */ /* 0x000fe20000000003 */
[----:B------:R-:W-:Y:S01]  /*4a80*/  FFMA.FTZ R3, R200, UR5, -R22 ;  /* 0x00000005c8037c23 */ /* 0x000fe20008010816 */
[----:B------:R-:W-:-:S02]  /*4a90*/  LOP3.LUT R0, R25, 0xff, RZ, 0xc0, !PT ;  /* 0x000000ff19007812 */ /* 0x000fc400078ec0ff */
[----:B------:R-:W-:Y:S01]  /*4aa0*/  PRMT R12, R4, 0x7771, RZ ;  /* 0x00007771040c7816 */ /* 0x000fe200000000ff */
[----:B------:R1:W-:Y:S01]  /*4ab0*/  MUFU.EX2 R160, R3 ;  /* 0x0000000300a07308 */ /* 0x0003e20000000800 */
[----:B------:R-:W-:Y:S01]  /*4ac0*/  PRMT R48, R0, 0x5410, R26 ;  /* 0x0000541000307816 */ /* 0x000fe2000000001a */
[----:B------:R-:W-:Y:S01]  /*4ad0*/  IMAD.MOV.U32 R26, RZ, RZ, R70 ;  /* 0x000000ffff1a7224 */ /* 0x000fe200078e0046 */
[----:B------:R-:W-:Y:S01]  /*4ae0*/  LOP3.LUT R0, R16, 0xff, RZ, 0xc0, !PT ;  /* 0x000000ff10007812 */ /* 0x000fe200078ec0ff */
[----:B------:R-:W-:Y:S01]  /*4af0*/  FFMA.FTZ R70, R182, UR5, -R21 ;  /* 0x00000005b6467c23 */ /* 0x000fe20008010815 */
[----:B------:R-:W-:Y:S02]  /*4b00*/  PRMT R4, R32, 0x7772, RZ ;  /* 0x0000777220047816 */ /* 0x000fe400000000ff */
[----:B------:R-:W-:Y:S02]  /*4b10*/  PRMT R19, R0, 0x5410, R19 ;  /* 0x0000541000137816 */ /* 0x000fe40000000013 */
[----:B------:R-:W-:Y:S01]  /*4b20*/  LOP3.LUT R0, R14, 0xff, RZ, 0xc0, !PT ;  /* 0x000000ff0e007812 */ /* 0x000fe200078ec0ff */
[----:B------:R-:W-:Y:S01]  /*4b30*/  IMAD.MOV.U32 R14, RZ, RZ, R140 ;  /* 0x000000ffff0e7224 */ /* 0x000fe200078e008c */
[----:B------:R-:W-:Y:S01]  /*4b40*/  PRMT R65, R4, 0x5410, R15 ;  /* 0x0000541004417816 */ /* 0x000fe2000000000f */
[--C-:B------:R-:W-:Y:S01]  /*4b50*/  FFMA.FTZ R4, R201, UR5, -R22.reuse ;  /* 0x00000005c9047c23 */ /* 0x100fe20008010816 */
[----:B------:R-:W-:Y:S01]  /*4b60*/  PRMT R93, R0, 0x5410, R17 ;  /* 0x00005410005d7816 */ /* 0x000fe20000000011 */
[----:B------:R-:W-:Y:S01]  /*4b70*/  FFMA.FTZ R0, R188, UR5, -R22 ;  /* 0x00000005bc007c23 */ /* 0x000fe20008010816 */
[----:B------:R-:W-:Y:S01]  /*4b80*/  PRMT R24, R34, 0x7772, RZ ;  /* 0x0000777222187816 */ /* 0x000fe200000000ff */
[----:B------:R2:W-:Y:S01]  /*4b90*/  MUFU.EX2 R162, R4 ;  /* 0x0000000400a27308 */ /* 0x0005e20000000800 */
[----:B-1----:R-:W-:Y:S01]  /*4ba0*/  LOP3.LUT R3, R11, 0xff, RZ, 0xc0, !PT ;  /* 0x000000ff0b037812 */ /* 0x002fe200078ec0ff */
[----:B------:R-:W-:Y:S01]  /*4bb0*/  IMAD.MOV.U32 R17, RZ, RZ, R67 ;  /* 0x000000ffff117224 */ /* 0x000fe200078e0043 */
[----:B------:R-:W-:Y:S01]  /*4bc0*/  PRMT R129, R24, 0x5410, R35 ;  /* 0x0000541018817816 */ /* 0x000fe20000000023 */
[----:B------:R-:W-:Y:S01]  /*4bd0*/  IMAD.MOV.U32 R15, RZ, RZ, R61 ;  /* 0x000000ffff0f7224 */ /* 0x000fe200078e003d */
[----:B------:R-:W-:Y:S01]  /*4be0*/  PRMT R100, R3, 0x5410, R12 ;  /* 0x0000541003647816 */ /* 0x000fe2000000000c */
[----:B------:R-:W-:Y:S01]  /*4bf0*/  IMAD.MOV.U32 R67, RZ, RZ, R84 ;  /* 0x000000ffff437224 */ /* 0x000fe200078e0054 */
[----:B------:R-:W-:Y:S01]  /*4c00*/  LOP3.LUT R3, R36, 0xff, RZ, 0xc0, !PT ;  /* 0x000000ff24037812 */ /* 0x000fe200078ec0ff */
[----:B------:R1:W-:Y:S01]  /*4c10*/  MUFU.EX2 R161, R0 ;  /* 0x0000000000a17308 */ /* 0x0003e20000000800 */
[----:B------:R-:W-:Y:S01]  /*4c20*/  LOP3.LUT R29, R128, R38, R29, 0x96, !PT ;  /* 0x00000026801d7212 */ /* 0x000fe200078e961d */
[----:B------:R-:W-:Y:S01]  /*4c30*/  IMAD.MOV.U32 R38, RZ, RZ, R32 ;  /* 0x000000ffff267224 */ /* 0x000fe200078e0020 */
[----:B------:R-:W-:Y:S01]  /*4c40*/  PRMT R101, R3, 0x5410, R37 ;  /* 0x0000541003657816 */ /* 0x000fe20000000025 */
[----:B------:R-:W-:Y:S01]  /*4c50*/  FFMA.FTZ R3, R236, UR5, -R22 ;  /* 0x00000005ec037c23 */ /* 0x000fe20008010816 */
[----:B------:R-:W-:Y:S01]  /*4c60*/  PRMT R98, R7, 0x5410, R9 ;  /* 0x0000541007627816 */ /* 0x000fe20000000009 */
[----:B------:R-:W-:Y:S01]  /*4c70*/  IMAD.MOV.U32 R32, RZ, RZ, R30 ;  /* 0x000000ffff207224 */ /* 0x000fe200078e001e */
[C---:B------:R-:W-:Y:S01]  /*4c80*/  PRMT R34, R30.reuse, 0x7771, RZ ;  /* 0x000077711e227816 */ /* 0x040fe200000000ff */
[----:B------:R3:W-:Y:S01]  /*4c90*/  MUFU.EX2 R201, R3 ;  /* 0x0000000300c97308 */ /* 0x0007e20000000800 */
[----:B--2---:R-:W-:Y:S01]  /*4ca0*/  FFMA.FTZ R4, R237, UR5, -R22 ;  /* 0x00000005ed047c23 */ /* 0x004fe20008010816 */
[C---:B------:R-:W-:Y:S01]  /*4cb0*/  PRMT R18, R30.reuse, 0x7773, RZ ;  /* 0x000077731e127816 */ /* 0x040fe200000000ff */
[----:B------:R-:W-:Y:S01]  /*4cc0*/  IMAD.MOV.U32 R37, RZ, RZ, R80 ;  /* 0x000000ffff257224 */ /* 0x000fe200078e0050 */
[----:B------:R-:W-:Y:S01]  /*4cd0*/  PRMT R9, R30, 0x7772, RZ ;  /* 0x000077721e097816 */ /* 0x000fe200000000ff */
[----:B------:R-:W-:Y:S01]  /*4ce0*/  IMAD.MOV.U32 R36, RZ, RZ, R85 ;  /* 0x000000ffff247224 */ /* 0x000fe200078e0055 */
[----:B------:R-:W-:Y:S01]  /*4cf0*/  MOV R25, R28 ;  /* 0x0000001c00197202 */ /* 0x000fe20000000f00 */
[--C-:B------:R-:W-:Y:S01]  /*4d00*/  FFMA.FTZ R11, R173, UR5, -R23.reuse ;  /* 0x00000005ad0b7c23 */ /* 0x100fe20008010817 */
[----:B------:R2:W-:Y:S01]  /*4d10*/  MUFU.EX2 R214, R4 ;  /* 0x0000000400d67308 */ /* 0x0005e20000000800 */
[----:B-1----:R-:W-:Y:S01]  /*4d20*/  FFMA.FTZ R0, R189, UR5, -R22 ;  /* 0x00000005bd007c23 */ /* 0x002fe20008010816 */
[----:B------:R-:W-:Y:S01]  /*4d30*/  PRMT R41, R28, 0x7771, RZ ;  /* 0x000077711c297816 */ /* 0x000fe200000000ff */
[----:B------:R-:W-:Y:S01]  /*4d40*/  FFMA.FTZ R61, R180, UR5, -R23 ;  /* 0x00000005b43d7c23 */ /* 0x000fe20008010817 */
[----:B------:R-:W-:Y:S01]  /*4d50*/  PRMT R13, R28, 0x7773, RZ ;  /* 0x000077731c0d7816 */ /* 0x000fe200000000ff */
[--C-:B------:R-:W-:Y:S01]  /*4d60*/  FFMA.FTZ R80, R230, UR5, -R21.reuse ;  /* 0x00000005e6507c23 */ /* 0x100fe20008010815 */
[----:B------:R-:W-:Y:S01]  /*4d70*/  PRMT R7, R28, 0x7772, RZ ;  /* 0x000077721c077816 */ /* 0x000fe200000000ff */
[--C-:B------:R-:W-:Y:S01]  /*4d80*/  FFMA.FTZ R12, R174, UR5, -R21.reuse ;  /* 0x00000005ae0c7c23 */ /* 0x100fe20008010815 */
[----:B------:R1:W-:Y:S01]  /*4d90*/  MUFU.EX2 R200, R0 ;  /* 0x0000000000c87308 */ /* 0x0003e20000000800 */
[----:B---3--:R-:W-:Y:S01]  /*4da0*/  LOP3.LUT R3, R6, 0xff, RZ, 0xc0, !PT ;  /* 0x000000ff06037812 */ /* 0x008fe200078ec0ff */
[----:B------:R-:W-:Y:S01]  /*4db0*/  FFMA.FTZ R84, R178, UR5, -R21 ;  /* 0x00000005b2547c23 */ /* 0x000fe20008010815 */
[----:B------:R-:W-:Y:S01]  /*4dc0*/  PRMT R143, R7, 0x5410, R13 ;  /* 0x00005410078f7816 */ /* 0x000fe2000000000d */
[----:B------:R-:W-:Y:S01]  /*4dd0*/  IMAD.MOV.U32 R7, RZ, RZ, R51 ;  /* 0x000000ffff077224 */ /* 0x000fe200078e0033 */
[----:B------:R-:W-:Y:S01]  /*4de0*/  PRMT R184, R9, 0x5410, R18 ;  /* 0x0000541009b87816 */ /* 0x000fe20000000012 */
[----:B------:R-:W-:Y:S01]  /*4df0*/  IMAD.MOV.U32 R18, RZ, RZ, R49 ;  /* 0x000000ffff127224 */ /* 0x000fe200078e0031 */
[----:B------:R-:W-:Y:S01]  /*4e00*/  MOV R16, R146 ;  /* 0x0000009200107202 */ /* 0x000fe20000000f00 */
[----:B------:R-:W-:Y:S01]  /*4e10*/  IMAD.MOV.U32 R51, RZ, RZ, R145 ;  /* 0x000000ffff337224 */ /* 0x000fe200078e0091 */
[----:B--2---:R-:W-:Y:S01]  /*4e20*/  SHF.R.U32.HI R4, RZ, 0x18, R6 ;  /* 0x00000018ff047819 */ /* 0x004fe20000011606 */
[----:B------:R-:W-:-:S02]  /*4e30*/  IMAD.MOV.U32 R13, RZ, RZ, R77 ;  /* 0x000000ffff0d7224 */ /* 0x000fc400078e004d */
[--C-:B------:R-:W-:Y:S01]  /*4e40*/  FFMA.FTZ R9, R172, UR5, -R23.reuse ;  /* 0x00000005ac097c23 */ /* 0x100fe20008010817 */
[----:B------:R-:W-:Y:S02]  /*4e50*/  IMAD.MOV.U32 R49, RZ, RZ, R76 ;  /* 0x000000ffff317224 */ /* 0x000fe400078e004c */
[--C-:B------:R-:W-:Y:S01]  /*4e60*/  FFMA.FTZ R76, R228, UR5, -R23.reuse ;  /* 0x00000005e44c7c23 */ /* 0x100fe20008010817 */
[----:B------:R-:W-:Y:S01]  /*4e70*/  FFMA.FTZ R77, R229, UR5, -R23 ;  /* 0x00000005e54d7c23 */ /* 0x000fe20008010817 */
[----:B------:R-:W-:Y:S01]  /*4e80*/  FFMA.FTZ R85, R179, UR5, -R21 ;  /* 0x00000005b3557c23 */ /* 0x000fe20008010815 */
[----:B-1----:R-:W-:-:S04]  /*4e90*/  LOP3.LUT R0, R6, 0xffff, RZ, 0xc0, !PT ;  /* 0x0000ffff06007812 */ /* 0x002fc800078ec0ff */
[----:B------:R-:W-:-:S04]  /*4ea0*/  SHF.R.U32.HI R0, RZ, 0x8, R0 ;  /* 0x00000008ff007819 */ /* 0x000fc80000011600 */
[----:B------:R-:W-:Y:S01]  /*4eb0*/  PRMT R35, R3, 0x5410, R0 ;  /* 0x0000541003237816 */ /* 0x000fe20000000000 */
[----:B------:R-:W-:Y:S01]  /*4ec0*/  FFMA.FTZ R3, R192, UR5, -R22 ;  /* 0x00000005c0037c23 */ /* 0x000fe20008010816 */
[----:B------:R-:W-:Y:S02]  /*4ed0*/  PRMT R0, R6, 0x7632, R0 ;  /* 0x0000763206007816 */ /* 0x000fe40000000000 */
[----:B------:R-:W-:Y:S01]  /*4ee0*/  LOP3.LUT R6, R8, 0xff, RZ, 0xc0, !PT ;  /* 0x000000ff08067812 */ /* 0x000fe200078ec0ff */
[----:B------:R1:W-:Y:S01]  /*4ef0*/  MUFU.EX2 R219, R3 ;  /* 0x0000000300db7308 */ /* 0x0003e20000000800 */
[----:B------:R-:W-:-:S04]  /*4f00*/  LOP3.LUT R0, R0, 0xff, RZ, 0xc0, !PT ;  /* 0x000000ff00007812 */ /* 0x000fc800078ec0ff */
[----:B------:R-:W-:Y:S01]  /*4f10*/  PRMT R30, R0, 0x5410, R4 ;  /* 0x00005410001e7816 */ /* 0x000fe20000000004 */
[----:B------:R-:W-:Y:S01]  /*4f20*/  FFMA.FTZ R0, R248, UR5, -R22 ;  /* 0x00000005f8007c23 */ /* 0x000fe20008010816 */
[----:B------:R-:W-:Y:S01]  /*4f30*/  LOP3.LUT R4, R32, 0xff, RZ, 0xc0, !PT ;  /* 0x000000ff20047812 */ /* 0x000fe200078ec0ff */
[----:B------:R-:W-:Y:S02]  /*4f40*/  IMAD.MOV.U32 R248, RZ, RZ, R72 ;  /* 0x000000fffff87224 */ /* 0x000fe400078e0048 */
[----:B------:R-:W-:Y:S01]  /*4f50*/  FFMA.FTZ R32, R247, UR5, -R21 ;  /* 0x00000005f7207c23 */ /* 0x000fe20008010815 */
[----:B------:R2:W-:Y:S01]  /*4f60*/  MUFU.EX2 R218, R0 ;  /* 0x0000000000da7308 */ /* 0x0005e20000000800 */
[----:B------:R-:W-:Y:S01]  /*4f70*/  PRMT R142, R4, 0x5410, R34 ;  /* 0x00005410048e7816 */ /* 0x000fe20000000022 */
[----:B------:R-:W-:Y:S01]  /*4f80*/  FFMA.FTZ R4, R196, UR5, -R22 ;  /* 0x00000005c4047c23 */ /* 0x000fe20008010816 */
[----:B------:R-:W-:Y:S02]  /*4f90*/  IMAD.MOV.U32 R34, RZ, RZ, R78 ;  /* 0x000000ffff227224 */ /* 0x000fe400078e004e */
[----:B------:R-:W-:Y:S01]  /*4fa0*/  FFMA.FTZ R78, R176, UR5, -R23 ;  /* 0x00000005b04e7c23 */ /* 0x000fe20008010817 */
[----:B------:R-:W-:Y:S01]  /*4fb0*/  FFMA.FTZ R72, R235, UR5, -R21 ;  /* 0x00000005eb487c23 */ /* 0x000fe20008010815 */
[----:B-1----:R-:W-:Y:S01]  /*4fc0*/  FFMA.FTZ R3, R193, UR5, -R22 ;  /* 0x00000005c1037c23 */ /* 0x002fe20008010816 */
[----:B------:R1:W-:Y:S08]  /*4fd0*/  MUFU.EX2 R196, R4 ;  /* 0x0000000400c47308 */ /* 0x0003f00000000800 */
[----:B------:R3:W-:Y:S01]  /*4fe0*/  MUFU.EX2 R192, R3 ;  /* 0x0000000300c07308 */ /* 0x0007e20000000800 */
[----:B--2---:R-:W-:-:S04]  /*4ff0*/  LOP3.LUT R0, R5, 0xffff, RZ, 0xc0, !PT ;  /* 0x0000ffff05007812 */ /* 0x004fc800078ec0ff */
[----:B------:R-:W-:Y:S02]  /*5000*/  SHF.R.U32.HI R0, RZ, 0x8, R0 ;  /* 0x00000008ff007819 */ /* 0x000fe40000011600 */
[----:B-1----:R-:W-:Y:S02]  /*5010*/  SHF.R.U32.HI R4, RZ, 0x18, R5 ;  /* 0x00000018ff047819 */ /* 0x002fe40000011605 */
[----:B---3--:R-:W-:Y:S01]  /*5020*/  LOP3.LUT R3, R38, 0xff, RZ, 0xc0, !PT ;  /* 0x000000ff26037812 */ /* 0x008fe200078ec0ff */
[----:B------:R-:W-:Y:S02]  /*5030*/  IMAD.MOV.U32 R38, RZ, RZ, R81 ;  /* 0x000000ffff267224 */ /* 0x000fe400078e0051 */
[----:B------:R-:W-:Y:S01]  /*5040*/  FFMA.FTZ R81, R231, UR5, -R21 ;  /* 0x00000005e7517c23 */ /* 0x000fe20008010815 */
[----:B------:R-:W-:Y:S01]  /*5050*/  PRMT R64, R3, 0x5410, R39 ;  /* 0x0000541003407816 */ /* 0x000fe20000000027 */
[----:B------:R-:W-:Y:S01]  /*5060*/  FFMA.FTZ R3, R249, UR5, -R22 ;  /* 0x00000005f9037c23 */ /* 0x000fe20008010816 */
[----:B------:R-:W-:-:S02]  /*5070*/  IMAD.MOV.U32 R249, RZ, RZ, R75 ;  /* 0x000000fffff97224 */ /* 0x000fc400078e004b */
[----:B------:R-:W-:Y:S01]  /*5080*/  FFMA.FTZ R75, R199, UR5, -R20 ;  /* 0x00000005c74b7c23 */ /* 0x000fe20008010814 */
[----:B------:R-:W-:Y:S01]  /*5090*/  IMAD.MOV.U32 R39, RZ, RZ, R79 ;  /* 0x000000ffff277224 */ /* 0x000fe200078e004f */
[----:B------:R1:W-:Y:S01]  /*50a0*/  MUFU.EX2 R193, R3 ;  /* 0x0000000300c17308 */ /* 0x0003e20000000800 */
[----:B------:R-:W-:Y:S01]  /*50b0*/  FFMA.FTZ R79, R177, UR5, -R23 ;  /* 0x00000005b14f7c23 */ /* 0x000fe20008010817 */
[----:B-1----:R-:W-:-:S04]  /*50c0*/  LOP3.LUT R3, R5, 0xff, RZ, 0xc0, !PT ;  /* 0x000000ff05037812 */ /* 0x002fc800078ec0ff */
[----:B------:R-:W-:Y:S01]  /*50d0*/  PRMT R97, R3, 0x5410, R0 ;  /* 0x0000541003617816 */ /* 0x000fe20000000000 */
[----:B------:R-:W-:Y:S01]  /*50e0*/  FFMA.FTZ R3, R197, UR5, -R22 ;  /* 0x00000005c5037c23 */ /* 0x000fe20008010816 */
[----:B------:R-:W-:Y:S02]  /*50f0*/  PRMT R0, R5, 0x7632, R0 ;  /* 0x0000763205007816 */ /* 0x000fe40000000000 */
[----:B------:R-:W-:Y:S01]  /*5100*/  SHF.R.U32.HI R5, RZ, 0x18, R8 ;  /* 0x00000018ff057819 */ /* 0x000fe20000011608 */
[----:B------:R1:W-:Y:S01]  /*5110*/  MUFU.EX2 R237, R3 ;  /* 0x0000000300ed7308 */ /* 0x0003e20000000800 */
[----:B------:R-:W-:-:S04]  /*5120*/  LOP3.LUT R0, R0, 0xff, RZ, 0xc0, !PT ;  /* 0x000000ff00007812 */ /* 0x000fc800078ec0ff */
[----:B------:R-:W-:Y:S02]  /*5130*/  PRMT R96, R0, 0x5410, R4 ;  /* 0x0000541000607816 */ /* 0x000fe40000000004 */
[----:B------:R-:W-:-:S04]  /*5140*/  LOP3.LUT R0, R8, 0xffff, RZ, 0xc0, !PT ;  /* 0x0000ffff08007812 */ /* 0x000fc800078ec0ff */
[----:B------:R-:W-:-:S04]  /*5150*/  SHF.R.U32.HI R4, RZ, 0x8, R0 ;  /* 0x00000008ff047819 */ /* 0x000fc80000011600 */
[----:B------:R-:W-:Y:S01]  /*5160*/  PRMT R24, R6, 0x5410, R4 ;  /* 0x0000541006187816 */ /* 0x000fe20000000004 */
[--C-:B------:R-:W-:Y:S01]  /*5170*/  FFMA.FTZ R4, R205, UR5, -R22.reuse ;  /* 0x00000005cd047c23 */ /* 0x100fe20008010816 */
[----:B-1----:R-:W-:Y:S01]  /*5180*/  FFMA.FTZ R3, R225, UR5, -R22 ;  /* 0x00000005e1037c23 */ /* 0x002fe20008010816 */
[----:B------:R-:W-:Y:S01]  /*5190*/  LOP3.LUT R6, R31, 0xff, RZ, 0xc0, !PT ;  /* 0x000000ff1f067812 */ /* 0x000fe200078ec0ff */
[----:B------:R-:W-:Y:S02]  /*51a0*/  IMAD.MOV.U32 R205, RZ, RZ, R134 ;  /* 0x000000ffffcd7224 */ /* 0x000fe400078e0086 */
[----:B------:R1:W-:Y:S02]  /*51b0*/  MUFU.EX2 R225, R3 ;  /* 0x0000000300e17308 */ /* 0x0003e40000000800 */
[----:B-1----:R-:W-:Y:S01]  /*51c0*/  PRMT R3, R8, 0x7632, R3 ;  /* 0x0000763208037816 */ /* 0x002fe20000000003 */
[----:B------:R-:W-:-:S03]  /*51d0*/  FFMA.FTZ R8, R245, UR5, -R23 ;  /* 0x00000005f5087c23 */ /* 0x000fc60008010817 */
[----:B------:R-:W-:Y:S01]  /*51e0*/  LOP3.LUT R0, R3, 0xff, RZ, 0xc0, !PT ;  /* 0x000000ff03007812 */ /* 0x000fe200078ec0ff */
[--C-:B------:R-:W-:Y:S02]  /*51f0*/  FFMA.FTZ R3, R226, UR5, -R22.reuse ;  /* 0x00000005e2037c23 */ /* 0x100fe40008010816 */
[----:B------:R1:W-:Y:S01]  /*5200*/  MUFU.EX2 R226, R4 ;  /* 0x0000000400e27308 */ /* 0x0003e20000000800 */
[----:B------:R-:W-:Y:S01]  /*5210*/  PRMT R28, R0, 0x5410, R5 ;  /* 0x00005410001c7816 */ /* 0x000fe20000000005 */
[----:B------:R-:W-:Y:S01]  /*5220*/  FFMA.FTZ R0, R204, UR5, -R22 ;  /* 0x00000005cc007c23 */ /* 0x000fe20008010816 */
[----:B------:R-:W-:Y:S01]  /*5230*/  IMAD.MOV.U32 R204, RZ, RZ, R71 ;  /* 0x000000ffffcc7224 */ /* 0x000fe200078e0047 */
[----:B------:R-:W-:Y:S01]  /*5240*/  SHF.R.U32.HI R5, RZ, 0x18, R31 ;  /* 0x00000018ff057819 */ /* 0x000fe2000001161f */
[----:B------:R-:W-:Y:S02]  /*5250*/  IMAD.MOV.U32 R22, RZ, RZ, R138 ;  /* 0x000000ffff167224 */ /* 0x000fe400078e008a */
[----:B------:R-:W-:Y:S01]  /*5260*/  FFMA.FTZ R71, R183, UR5, -R21 ;  /* 0x00000005b7477c23 */ /* 0x000fe20008010815 */
[----:B------:R2:W-:Y:S08]  /*5270*/  MUFU.EX2 R197, R0 ;  /* 0x0000000000c57308 */ /* 0x0005f00000000800 */
[----:B------:R3:W-:Y:S01]  /*5280*/  MUFU.EX2 R236, R3 ;  /* 0x0000000300ec7308 */ /* 0x0007e20000000800 */
[----:B-1----:R-:W-:-:S02]  /*5290*/  SHF.R.U32.HI R4, RZ, 0x18, R10 ;  /* 0x00000018ff047819 */ /* 0x002fc4000001160a */
[----:B--2---:R-:W-:-:S04]  /*52a0*/  LOP3.LUT R0, R10, 0xffff, RZ, 0xc0, !PT ;  /* 0x0000ffff0a007812 */ /* 0x004fc800078ec0ff */
[----:B------:R-:W-:Y:S02]  /*52b0*/  SHF.R.U32.HI R0, RZ, 0x8, R0 ;  /* 0x00000008ff007819 */ /* 0x000fe40000011600 */
[----:B---3--:R-:W-:-:S04]  /*52c0*/  LOP3.LUT R3, R10, 0xff, RZ, 0xc0, !PT ;  /* 0x000000ff0a037812 */ /* 0x008fc800078ec0ff */
[----:B------:R-:W-:Y:S01]  /*52d0*/  PRMT R83, R3, 0x5410, R0 ;  /* 0x0000541003537816 */ /* 0x000fe20000000000 */
[----:B------:R-:W-:Y:S01]  /*52e0*/  FFMA.FTZ R3, R202, UR5, -R20 ;  /* 0x00000005ca037c23 */ /* 0x000fe20008010814 */
[----:B------:R-:W-:Y:S01]  /*52f0*/  IMAD.MOV.U32 R202, RZ, RZ, R7 ;  /* 0x000000ffffca7224 */ /* 0x000fe200078e0007 */
[----:B------:R-:W-:Y:S01]  /*5300*/  PRMT R0, R10, 0x7632, R0 ;  /* 0x000076320a007816 */ /* 0x000fe20000000000 */
[----:B------:R-:W-:Y:S01]  /*5310*/  IMAD.MOV.U32 R7, RZ, RZ, R50 ;  /* 0x000000ffff077224 */ /* 0x000fe200078e0032 */
[----:B------:R1:W-:Y:S01]  /*5320*/  MUFU.EX2 R147, R3 ;  /* 0x0000000300937308 */ /* 0x0003e20000000800 */
[----:B------:R-:W-:Y:S01]  /*5330*/  IMAD.MOV.U32 R50, RZ, RZ, R46 ;  /* 0x000000ffff327224 */ /* 0x000fe200078e002e */
[----:B------:R-:W-:Y:S01]  /*5340*/  LOP3.LUT R0, R0, 0xff, RZ, 0xc0, !PT ;  /* 0x000000ff00007812 */ /* 0x000fe200078ec0ff */
[----:B------:R-:W-:Y:S02]  /*5350*/  IMAD.MOV.U32 R46, RZ, RZ, R47 ;  /* 0x000000ffff2e7224 */ /* 0x000fe400078e002f */
[----:B------:R-:W-:Y:S01]  /*5360*/  FFMA.FTZ R10, R246, UR5, -R21 ;  /* 0x00000005f60a7c23 */ /* 0x000fe20008010815 */
[----:B------:R-:W-:Y:S01]  /*5370*/  IMAD.MOV.U32 R47, RZ, RZ, R211 ;  /* 0x000000ffff2f7224 */ /* 0x000fe200078e00d3 */
[----:B------:R-:W-:Y:S01]  /*5380*/  PRMT R82, R0, 0x5410, R4 ;  /* 0x0000541000527816 */ /* 0x000fe20000000004 */
[----:B------:R-:W2:Y:S01]  /*5390*/  LDL.LU R211, [R1+0xac] ;  /* 0x0000ac0001d37983 */ /* 0x000ea20000300800 */
[----:B------:R-:W-:Y:S01]  /*53a0*/  FFMA.FTZ R0, R190, UR5, -R20 ;  /* 0x00000005be007c23 */ /* 0x000fe20008010814 */
[----:B------:R-:W-:-:S03]  /*53b0*/  LOP3.LUT R4, R27, 0xff, RZ, 0xc0, !PT ;  /* 0x000000ff1b047812 */ /* 0x000fc600078ec0ff */
[----:B------:R3:W-:Y:S01]  /*53c0*/  MUFU.EX2 R153, R0 ;  /* 0x0000000000997308 */ /* 0x0007e20000000800 */
[----:B-1----:R-:W-:Y:S01]  /*53d0*/  FFMA.FTZ R3, R203, UR5, -R20 ;  /* 0x00000005cb037c23 */ /* 0x002fe20008010814 */
[----:B------:R-:W-:Y:S02]  /*53e0*/  IMAD.MOV.U32 R203, RZ, RZ, R204 ;  /* 0x000000ffffcb7224 */ /* 0x000fe400078e00cc */
[----:B------:R-:W-:-:S04]  /*53f0*/  IMAD.MOV.U32 R204, RZ, RZ, R248 ;  /* 0x000000ffffcc7224 */ /* 0x000fc800078e00f8 */
[----:B------:R1:W-:Y:S01]  /*5400*/  MUFU.EX2 R154, R3 ;  /* 0x00000003009a7308 */ /* 0x0003e20000000800 */
[----:B------:R-:W-:Y:S02]  /*5410*/  IMAD.MOV.U32 R248, RZ, RZ, R18 ;  /* 0x000000fffff87224 */ /* 0x000fe400078e0012 */
[----:B------:R-:W-:Y:S02]  /*5420*/  IMAD.MOV.U32 R18, RZ, RZ, R45 ;  /* 0x000000ffff127224 */ /* 0x000fe400078e002d */
[----:B------:R-:W-:Y:S02]  /*5430*/  IMAD.MOV.U32 R45, RZ, RZ, R136 ;  /* 0x000000ffff2d7224 */ /* 0x000fe400078e0088 */
[----:B------:R-:W-:Y:S01]  /*5440*/  FADD.FTZ R14, R14, R203 ;  /* 0x000000cb0e0e7221 */ /* 0x000fe20000010000 */
[----:B------:R4:W5:Y:S01]  /*5450*/  LDL.LU R136, [R1+0xa8] ;  /* 0x0000a80001887983 */ /* 0x0009620000300800 */
[----:B---3--:R-:W-:-:S04]  /*5460*/  FFMA.FTZ R0, R191, UR5, -R20 ;  /* 0x00000005bf007c23 */ /* 0x008fc80008010814 */
[----:B------:R3:W-:Y:S01]  /*5470*/  MUFU.EX2 R155, R0 ;  /* 0x00000000009b7308 */ /* 0x0007e20000000800 */
[----:B-1----:R-:W-:Y:S02]  /*5480*/  LOP3.LUT R3, R25, 0xff, RZ, 0xc0, !PT ;  /* 0x000000ff19037812 */ /* 0x002fe400078ec0ff */
[----:B------:R-:W4:Y:S02]  /*5490*/  LDL.LU R25, [R1+0x50] ;  /* 0x0000500001197983 */ /* 0x000f240000300800 */
[----:B------:R-:W-:Y:S02]  /*54a0*/  PRMT R130, R3, 0x5410, R41 ;  /* 0x0000541003827816 */ /* 0x000fe40000000029 */
[----:B------:R-:W4:Y:S01]  /*54b0*/  LDL.LU R203, [R1+0x54] ;  /* 0x0000540001cb7983 */ /* 0x000f220000300800 */
[----:B------:R-:W-:-:S04]  /*54c0*/  LOP3.LUT R3, R27, 0xffff, RZ, 0xc0, !PT ;  /* 0x0000ffff1b037812 */ /* 0x000fc800078ec0ff */
[----:B------:R-:W-:Y:S01]  /*54d0*/  SHF.R.U32.HI R3, RZ, 0x8, R3 ;  /* 0x00000008ff037819 */ /* 0x000fe20000011603 */
[----:B---3--:R-:W-:-:S03]  /*54e0*/  FFMA.FTZ R0, R238, UR5, -R20 ;  /* 0x00000005ee007c23 */ /* 0x008fc60008010814 */
[--C-:B------:R-:W-:Y:S01]  /*54f0*/  PRMT R74, R4, 0x5410, R3.reuse ;  /* 0x00005410044a7816 */ /* 0x100fe20000000003 */
[----:B------:R1:W-:Y:S01]  /*5500*/  MUFU.EX2 R185, R0 ;  /* 0x0000000000b97308 */ /* 0x0003e20000000800 */
[----:B------:R-:W-:Y:S02]  /*5510*/  PRMT R3, R27, 0x7632, R3 ;  /* 0x000076321b037816 */ /* 0x000fe40000000003 */
[----:B------:R-:W-:Y:S02]  /*5520*/  SHF.R.U32.HI R4, RZ, 0x18, R27 ;  /* 0x00000018ff047819 */ /* 0x000fe4000001161b */
[----:B------:R-:W-:-:S04]  /*5530*/  LOP3.LUT R3, R3, 0xff, RZ, 0xc0, !PT ;  /* 0x000000ff03037812 */ /* 0x000fc800078ec0ff */
[----:B------:R-:W-:Y:S02]  /*5540*/  PRMT R73, R3, 0x5410, R4 ;  /* 0x0000541003497816 */ /* 0x000fe40000000004 */
[----:B------:R-:W-:-:S04]  /*5550*/  PRMT R3, R31, 0x7632, R3 ;  /* 0x000076321f037816 */ /* 0x000fc80000000003 */
[----:B------:R-:W-:Y:S01]  /*5560*/  LOP3.LUT R3, R3, 0xff, RZ, 0xc0, !PT ;  /* 0x000000ff03037812 */ /* 0x000fe200078ec0ff */
[----:B-1----:R-:W-:-:S03]  /*5570*/  FFMA.FTZ R0, R239, UR5, -R20 ;  /* 0x00000005ef007c23 */ /* 0x002fc60008010814 */
[----:B------:R-:W-:Y:S01]  /*5580*/  PRMT R103, R3, 0x5410, R5 ;  /* 0x0000541003677816 */ /* 0x000fe20000000005 */
[----:B------:R1:W-:Y:S01]  /*5590*/  MUFU.EX2 R186, R0 ;  /* 0x0000000000ba7308 */ /* 0x0003e20000000800 */
[----:B------:R-:W-:Y:S02]  /*55a0*/  LOP3.LUT R3, R33, 0xffff, RZ, 0xc0, !PT ;  /* 0x0000ffff21037812 */ /* 0x000fe400078ec0ff */
[----:B------:R-:W-:Y:S02]  /*55b0*/  SHF.R.U32.HI R5, RZ, 0x18, R29 ;  /* 0x00000018ff057819 */ /* 0x000fe4000001161d */
[----:B------:R-:W-:Y:S02]  /*55c0*/  SHF.R.U32.HI R3, RZ, 0x8, R3 ;  /* 0x00000008ff037819 */ /* 0x000fe40000011603 */
[----:B-1----:R-:W-:-:S04]  /*55d0*/  LOP3.LUT R0, R31, 0xffff, RZ, 0xc0, !PT ;  /* 0x0000ffff1f007812 */ /* 0x002fc800078ec0ff */
[----:B------:R-:W-:Y:S01]  /*55e0*/  SHF.R.U32.HI R4, RZ, 0x8, R0 ;  /* 0x00000008ff047819 */ /* 0x000fe20000011600 */
[----:B------:R-:W-:-:S03]  /*55f0*/  FFMA.FTZ R0, R194, UR5, -R20 ;  /* 0x00000005c2007c23 */ /* 0x000fc60008010814 */
[----:B------:R-:W-:Y:S01]  /*5600*/  PRMT R128, R6, 0x5410, R4 ;  /* 0x0000541006807816 */ /* 0x000fe20000000004 */
[----:B------:R1:W-:Y:S01]  /*5610*/  MUFU.EX2 R188, R0 ;  /* 0x0000000000bc7308 */ /* 0x0003e20000000800 */
[----:B------:R-:W-:Y:S02]  /*5620*/  LOP3.LUT R4, R33, 0xff, RZ, 0xc0, !PT ;  /* 0x000000ff21047812 */ /* 0x000fe400078ec0ff */
[----:B------:R-:W-:Y:S02]  /*5630*/  LOP3.LUT R6, R29, 0xff, RZ, 0xc0, !PT ;  /* 0x000000ff1d067812 */ /* 0x000fe400078ec0ff */
[--C-:B------:R-:W-:Y:S02]  /*5640*/  PRMT R63, R4, 0x5410, R3.reuse ;  /* 0x00005410043f7816 */ /* 0x100fe40000000003 */
[----:B------:R-:W-:Y:S02]  /*5650*/  PRMT R3, R33, 0x7632, R3 ;  /* 0x0000763221037816 */ /* 0x000fe40000000003 */
[----:B------:R-:W-:Y:S01]  /*5660*/  SHF.R.U32.HI R4, RZ, 0x18, R33 ;  /* 0x00000018ff047819 */ /* 0x000fe20000011621 */
[----:B------:R-:W-:Y:S01]  /*5670*/  IMAD.MOV.U32 R239, RZ, RZ, R131 ;  /* 0x000000ffffef7224 */ /* 0x000fe200078e0083 */
[----:B------:R-:W-:Y:S01]  /*5680*/  LOP3.LUT R3, R3, 0xff, RZ, 0xc0, !PT ;  /* 0x000000ff03037812 */ /* 0x000fe200078ec0ff */
[----:B------:R-:W-:-:S02]  /*5690*/  IMAD.MOV.U32 R31, RZ, RZ, R132 ;  /* 0x000000ffff1f7224 */ /* 0x000fc400078e0084 */
[----:B------:R-:W-:Y:S01]  /*56a0*/  FFMA.FTZ R33, R232, UR5, -R23 ;  /* 0x00000005e8217c23 */ /* 0x000fe20008010817 */
[----:B------:R-:W-:Y:S01]  /*56b0*/  PRMT R62, R3, 0x5410, R4 ;  /* 0x00005410033e7816 */ /* 0x000fe20000000004 */
[----:B-1----:R-:W-:Y:S01]  /*56c0*/  FFMA.FTZ R0, R195, UR5, -R20 ;  /* 0x00000005c3007c23 */ /* 0x002fe20008010814 */
[----:B------:R-:W-:-:S03]  /*56d0*/  PRMT R3, R29, 0x7632, R3 ;  /* 0x000076321d037816 */ /* 0x000fc60000000003 */
[----:B------:R1:W-:Y:S01]  /*56e0*/  MUFU.EX2 R187, R0 ;  /* 0x0000000000bb7308 */ /* 0x0003e20000000800 */
[----:B------:R-:W-:-:S04]  /*56f0*/  LOP3.LUT R3, R3, 0xff, RZ, 0xc0, !PT ;  /* 0x000000ff03037812 */ /* 0x000fc800078ec0ff */
[----:B------:R-:W-:Y:S01]  /*5700*/  PRMT R92, R3, 0x5410, R5 ;  /* 0x00005410035c7816 */ /* 0x000fe20000000005 */
[----:B------:R-:W-:Y:S01]  /*5710*/  FFMA.FTZ R3, R244, UR5, -R23 ;  /* 0x00000005f4037c23 */ /* 0x000fe20008010817 */
[----:B------:R-:W-:-:S03]  /*5720*/  FFMA.FTZ R5, R243, UR5, -R21 ;  /* 0x00000005f3057c23 */ /* 0x000fc60008010815 */
[----:B------:R3:W-:Y:S01]  /*5730*/  MUFU.EX2 R146, R3 ;  /* 0x0000000300927308 */ /* 0x0007e20000000800 */
[----:B-1----:R-:W-:-:S07]  /*5740*/  FFMA.FTZ R0, R250, UR5, -R20 ;  /* 0x00000005fa007c23 */ /* 0x002fce0008010814 */
[----:B------:R1:W-:Y:S01]  /*5750*/  MUFU.EX2 R189, R0 ;  /* 0x0000000000bd7308 */ /* 0x0003e20000000800 */
[----:B---3--:R-:W-:-:S07]  /*5760*/  FFMA.FTZ R3, R170, UR5, -R21 ;  /* 0x00000005aa037c23 */ /* 0x008fce0008010815 */
[----:B------:R-:W-:Y:S01]  /*5770*/  MUFU.EX2 R140, R3 ;  /* 0x00000003008c7308 */ /* 0x000fe20000000800 */
[----:B-1----:R-:W-:-:S07]  /*5780*/  FFMA.FTZ R0, R251, UR5, -R20 ;  /* 0x00000005fb007c23 */ /* 0x002fce0008010814 */
[----:B------:R1:W-:Y:S02]  /*5790*/  MUFU.EX2 R191, R0 ;  /* 0x0000000000bf7308 */ /* 0x0003e40000000800 */
[----:B-1----:R-:W-:-:S06]  /*57a0*/  FFMA.FTZ R0, R198, UR5, -R20 ;  /* 0x00000005c6007c23 */ /* 0x002fcc0008010814 */
[----:B------:R1:W-:Y:S02]  /*57b0*/  MUFU.EX2 R190, R0 ;  /* 0x0000000000be7308 */ /* 0x0003e40000000800 */
[----:B-1----:R-:W-:-:S04]  /*57c0*/  LOP3.LUT R0, R29, 0xffff, RZ, 0xc0, !PT ;  /* 0x0000ffff1d007812 */ /* 0x002fc800078ec0ff */
[----:B------:R-:W-:Y:S01]  /*57d0*/  SHF.R.U32.HI R4, RZ, 0x8, R0 ;  /* 0x00000008ff047819 */ /* 0x000fe20000011600 */
[----:B------:R-:W-:-:S03]  /*57e0*/  FFMA.FTZ R0, R240, UR5, -R23 ;  /* 0x00000005f0007c23 */ /* 0x000fc60008010817 */
[----:B------:R-:W-:Y:S01]  /*57f0*/  PRMT R86, R6, 0x5410, R4 ;  /* 0x0000541006567816 */ /* 0x000fe20000000004 */
[----:B------:R1:W-:Y:S01]  /*5800*/  MUFU.EX2 R133, R0 ;  /* 0x0000000000857308 */ /* 0x0003e20000000800 */
[----:B------:R-:W-:Y:S01]  /*5810*/  FADD.FTZ R6, R22, R205 ;  /* 0x000000cd16067221 */ /* 0x000fe20000010000 */
[----:B------:R-:W-:Y:S02]  /*5820*/  IMAD.MOV.U32 R205, RZ, RZ, R17 ;  /* 0x000000ffffcd7224 */ /* 0x000fe400078e0011 */
[----:B------:R-:W-:Y:S01]  /*5830*/  FFMA.FTZ R4, R242, UR5, -R21 ;  /* 0x00000005f2047c23 */ /* 0x000fe20008010815 */
[----:B------:R-:W-:Y:S02]  /*5840*/  IMAD.MOV.U32 R17, RZ, RZ, R141 ;  /* 0x000000ffff117224 */ /* 0x000fe400078e008d */
[----:B-1----:R-:W-:Y:S01]  /*5850*/  FFMA.FTZ R0, R241, UR5, -R23 ;  /* 0x00000005f1007c23 */ /* 0x002fe20008010817 */
[----:B------:R-:W-:-:S03]  /*5860*/  IMAD.MOV.U32 R22, RZ, RZ, R15 ;  /* 0x000000ffff167224 */ /* 0x000fc600078e000f */
[----:B------:R1:W-:Y:S02]  /*5870*/  MUFU.EX2 R134, R0 ;  /* 0x0000000000867308 */ /* 0x0003e40000000800 */
[----:B-1----:R-:W-:-:S06]  /*5880*/  FFMA.FTZ R0, R168, UR5, -R23 ;  /* 0x00000005a8007c23 */ /* 0x002fcc0008010817 */
[----:B------:R1:W-:Y:S02]  /*5890*/  MUFU.EX2 R138, R0 ;  /* 0x00000000008a7308 */ /* 0x0003e40000000800 */
[----:B-1----:R-:W-:Y:S01]  /*58a0*/  FFMA.FTZ R0, R169, UR5, -R23 ;  /* 0x00000005a9007c23 */ /* 0x002fe20008010817 */
[----:B------:R-:W-:-:S05]  /*58b0*/  FADD.FTZ R13, R13, R6 ;  /* 0x000000060d0d7221 */ /* 0x000fca0000010000 */
[----:B------:R-:W-:Y:S08]  /*58c0*/  MUFU.EX2 R131, R4 ;  /* 0x0000000400837308 */ /* 0x000ff00000000800 */
[----:B------:R-:W-:Y:S01]  /*58d0*/  MUFU.EX2 R132, R5 ;  /* 0x0000000500847308 */ /* 0x000fe20000000800 */
[----:B------:R-:W-:Y:S01]  /*58e0*/  FADD.FTZ R15, R152, R144 ;  /* 0x00000090980f7221 */ /* 0x000fe20000010000 */
[----:B------:R-:W-:-:S02]  /*58f0*/  IMAD.MOV.U32 R238, RZ, RZ, R215 ;  /* 0x000000ffffee7224 */ /* 0x000fc400078e00d7 */
[----:B------:R-:W-:-:S04]  /*5900*/  FFMA.FTZ R23, R175, UR5, -R21 ;  /* 0x00000005af177c23 */ /* 0x000fc80008010815 */
[----:B------:R1:W3:Y:S02]  /*5910*/  MUFU.EX2 R145, R0 ;  /* 0x0000000000917308 */ /* 0x0002e40000000800 */
[----:B-1----:R-:W-:-:S06]  /*5920*/  FFMA.FTZ R0, R171, UR5, -R21 ;  /* 0x00000005ab007c23 */ /* 0x002fcc0008010815 */
[----:B------:R1:W2:Y:S01]  /*5930*/  MUFU.EX2 R141, R0 ;  /* 0x00000000008d7308 */ /* 0x0002a20000000800 */
[----:B---3--:R-:W-:Y:S02]  /*5940*/  F2FP.BF16.F32.PACK_AB R3, R145, R138 ;  /* 0x0000008a9103723e */ /* 0x008fe400000010ff */
[----:B-1----:R-:W-:-:S05]  /*5950*/  HSET2.LE.AND R0, R19, R213, PT ;  /* 0x000000d513007233 */ /* 0x002fca0003803000 */
[----:B------:R-:W-:Y:S02]  /*5960*/  LOP3.LUT R6, R3, R0, RZ, 0xc0, !PT ;  /* 0x0000000003067212 */ /* 0x000fe400078ec0ff */
[----:B------:R-:W-:Y:S02]  /*5970*/  LOP3.LUT R0, R40, 0xff00ff, RZ, 0xc0, !PT ;  /* 0x00ff00ff28007812 */ /* 0x000fe400078ec0ff */
[----:B--2---:R-:W-:-:S03]  /*5980*/  F2FP.BF16.F32.PACK_AB R3, R141, R140 ;  /* 0x0000008c8d03723e */ /* 0x004fc600000010ff */
[----:B------:R-:W-:Y:S01]  /*5990*/  HSET2.LE.AND R0, R0, R213, PT ;  /* 0x000000d500007233 */ /* 0x000fe20003803000 */
[----:B----4-:R-:W-:Y:S01]  /*59a0*/  FADD.FTZ R20, R203, R25 ;  /* 0x00000019cb147221 */ /* 0x010fe20000010000 */
[----:B------:R-:W-:Y:S02]  /*59b0*/  IMAD.MOV.U32 R203, RZ, RZ, R205 ;  /* 0x000000ffffcb7224 */ /* 0x000fe400078e00cd */
[----:B------:R-:W-:Y:S02]  /*59c0*/  IMAD.MOV.U32 R205, RZ, RZ, R22 ;  /* 0x000000ffffcd7224 */ /* 0x000fe400078e0016 */
[----:B------:R-:W-:Y:S02]  /*59d0*/  IMAD.MOV.U32 R22, RZ, RZ, R7 ;  /* 0x000000ffff167224 */ /* 0x000fe400078e0007 */
[----:B------:R-:W-:-:S04]  /*59e0*/  IMAD.MOV.U32 R7, RZ, RZ, R18 ;  /* 0x000000ffff077224 */ /* 0x000fc800078e0012 */
[----:B------:R-:W-:Y:S01]  /*59f0*/  IMAD.MOV.U32 R250, RZ, RZ, R7 ;  /* 0x000000fffffa7224 */ /* 0x000fe200078e0007 */
[----:B------:R-:W-:Y:S02]  /*5a00*/  LOP3.LUT R7, R3, R0, RZ, 0xc0, !PT ;  /* 0x0000000003077212 */ /* 0x000fe400078ec0ff */
[----:B------:R-:W-:Y:S02]  /*5a10*/  HSET2.LE.AND R0, R24, R213, PT ;  /* 0x000000d518007233 */ /* 0x000fe40003803000 */
[----:B------:R-:W-:Y:S01]  /*5a20*/  F2FP.BF16.F32.PACK_AB R3, R134, R133 ;  /* 0x000000858603723e */ /* 0x000fe200000010ff */
[----:B------:R-:W-:-:S03]  /*5a30*/  IMAD.MOV.U32 R18, RZ, RZ, R17 ;  /* 0x000000ffff127224 */ /* 0x000fc600078e0011 */
[----:B------:R-:W-:Y:S01]  /*5a40*/  LOP3.LUT R4, R3, R0, RZ, 0xc0, !PT ;  /* 0x0000000003047212 */ /* 0x000fe200078ec0ff */
[----:B------:R-:W-:Y:S01]  /*5a50*/  IMAD.MOV.U32 R251, RZ, RZ, R22 ;  /* 0x000000fffffb7224 */ /* 0x000fe200078e0016 */
[----:B------:R-:W-:Y:S01]  /*5a60*/  HSET2.LE.AND R0, R28, R213, PT ;  /* 0x000000d51c007233 */ /* 0x000fe20003803000 */
[----:B------:R-:W-:Y:S01]  /*5a70*/  IMAD.MOV.U32 R17, RZ, RZ, R16 ;  /* 0x000000ffff117224 */ /* 0x000fe200078e0010 */
[----:B------:R-:W-:Y:S02]  /*5a80*/  F2FP.BF16.F32.PACK_AB R3, R132, R131 ;  /* 0x000000838403723e */ /* 0x000fe400000010ff */
[----:B------:R-:W-:Y:S01]  /*5a90*/  MOV R16, R26 ;  /* 0x0000001a00107202 */ /* 0x000fe20000000f00 */
[----:B------:R-:W-:Y:S01]  /*5aa0*/  IMAD.MOV.U32 R26, RZ, RZ, R2 ;  /* 0x000000ffff1a7224 */ /* 0x000fe200078e0002 */
[----:B------:R-:W-:Y:S01]  /*5ab0*/  LOP3.LUT R5, R3, R0, RZ, 0xc0, !PT ;  /* 0x0000000003057212 */ /* 0x000fe200078ec0ff */
[----:B------:R-:W2:Y:S01]  /*5ac0*/  LDL.LU R2, [R1+0xa4] ;  /* 0x0000a40001027983 */ /* 0x000ea20000300800 */
[----:B------:R-:W-:-:S03]  /*5ad0*/  FADD.FTZ R0, R251, R15 ;  /* 0x0000000ffb007221 */ /* 0x000fc60000010000 */
[----:B------:R-:W3:Y:S04]  /*5ae0*/  LDL.LU R215, [R1+0xa0] ;  /* 0x0000a00001d77983 */ /* 0x000ee80000300800 */
[----:B------:R-:W4:Y:S01]  /*5af0*/  LDL.LU R251, [R1+0x78] ;  /* 0x0000780001fb7983 */ /* 0x000f220000300800 */
[----:B------:R-:W-:Y:S02]  /*5b00*/  IMAD.MOV.U32 R22, RZ, RZ, R18 ;  /* 0x000000ffff167224 */ /* 0x000fe400078e0012 */
[----:B------:R-:W-:Y:S02]  /*5b10*/  IMAD.MOV.U32 R195, RZ, RZ, R17 ;  /* 0x000000ffffc37224 */ /* 0x000fe400078e0011 */
[----:B------:R-:W-:Y:S02]  /*5b20*/  IMAD.MOV.U32 R194, RZ, RZ, R16 ;  /* 0x000000ffffc27224 */ /* 0x000fe400078e0010 */
[----:B------:R-:W1:Y:S01]  /*5b30*/  LDSM.16.MT88.4 R16, [R139+0x5000] ;  /* 0x005000008b10783b */ /* 0x000e620000004200 */
[----:B------:R-:W-:Y:S01]  /*5b40*/  MUFU.EX2 R152, R9 ;  /* 0x0000000900987308 */ /* 0x000fe20000000800 */
[----:B------:R-:W-:-:S02]  /*5b50*/  IMAD.MOV.U32 R41, RZ, RZ, R205 ;  /* 0x000000ffff297224 */ /* 0x000fc400078e00cd */
[----:B------:R-:W-:Y:S02]  /*5b60*/  IMAD.MOV.U32 R205, RZ, RZ, R26 ;  /* 0x000000ffffcd7224 */ /* 0x000fe400078e001a */
[----:B------:R-:W1:Y:S03]  /*5b70*/  LDSM.16.MT88.4 R24, [R209+0x5000] ;  /* 0x00500000d118783b */ /* 0x000e660000004200 */
[----:B------:R1:W-:Y:S08]  /*5b80*/  MUFU.EX2 R144, R8 ;  /* 0x0000000800907308 */ /* 0x0003f00000000800 */
[----:B------:R3:W3:Y:S01]  /*5b90*/  MUFU.EX2 R172, R11 ;  /* 0x0000000b00ac7308 */ /* 0x0006e20000000800 */
[----:B-1----:R-:W-:Y:S01]  /*5ba0*/  FADD.FTZ R8, R135, R13 ;  /* 0x0000000d87087221 */ /* 0x002fe20000010000 */
[----:B------:R-:W-:-:S06]  /*5bb0*/  HSET2.LE.AND R13, R30, R213, PT ;  /* 0x000000d51e0d7233 */ /* 0x000fcc0003803000 */
        /* <DEDUP_REMOVED lines=14> */
[----:B----4-:R-:W-:Y:S01]  /*5ca0*/  FADD.FTZ R9, R251, R14 ;  /* 0x0000000efb097221 */ /* 0x010fe20000010000 */
        /* <DEDUP_REMOVED lines=11> */
[----:B------:R-:W-:Y:S01]  /*5d60*/  MOV R38, R37 ;  /* 0x0000002500267202 */ /* 0x000fe20000000f00 */
[----:B------:R-:W-:Y:S02]  /*5d70*/  IMAD.MOV.U32 R37, RZ, RZ, R36 ;  /* 0x000000ffff257224 */ /* 0x000fe400078e0024 */
[----:B------:R-:W-:Y:S01]  /*5d80*/  FADD.FTZ R0, R251, R0 ;  /* 0x00000000fb007221 */ /* 0x000fe20000010000 */
        /* <DEDUP_REMOVED lines=28> */
[----:B--2---:R-:W-:Y:S01]  /*5f50*/  FADD.FTZ R3, R2, R20 ;  /* 0x0000001402037221 */ /* 0x004fe20000010000 */
[----:B------:R-:W-:Y:S01]  /*5f60*/  IMAD.MOV.U32 R38, RZ, RZ, R37 ;  /* 0x000000ffff267224 */ /* 0x000fe200078e0025 */
[----:B------:R-:W-:Y:S01]  /*5f70*/  MOV R50, R224 ;  /* 0x000000e000327202 */ /* 0x000fe20000000f00 */
[----:B------:R-:W-:Y:S02]  /*5f80*/  IMAD.MOV.U32 R37, RZ, RZ, R36 ;  /* 0x000000ffff257224 */ /* 0x000fe400078e0024 */
[----:B------:R-:W-:Y:S01]  /*5f90*/  FADD.FTZ R22, R22, R9 ;  /* 0x0000000916167221 */ /* 0x000fe20000010000 */
[----:B------:R-:W-:-:S02]  /*5fa0*/  IMAD.MOV.U32 R36, RZ, RZ, R49 ;  /* 0x000000ffff247224 */ /* 0x000fc400078e0031 */
[----:B---3--:R-:W-:Y:S01]  /*5fb0*/  FADD.FTZ R21, R215, R3 ;  /* 0x00000003d7157221 */ /* 0x008fe20000010000 */
[----:B------:R-:W-:Y:S01]  /*5fc0*/  IMAD.MOV.U32 R207, RZ, RZ, R240 ;  /* 0x000000ffffcf7224 */ /* 0x000fe200078e00f0 */
[----:B------:R-:W-:Y:S01]  /*5fd0*/  LOP3.LUT R3, R44, 0xff00ff, RZ, 0xc0, !PT ;  /* 0x00ff00ff2c037812 */ /* 0x000fe200078ec0ff */
[----:B------:R-:W-:Y:S02]  /*5fe0*/  IMAD.MOV.U32 R240, RZ, RZ, R203 ;  /* 0x000000fffff07224 */ /* 0x000fe400078e00cb */
[----:B------:R-:W-:Y:S01]  /*5ff0*/  FADD.FTZ R20, R241, R8 ;  /* 0x00000008f1147221 */ /* 0x000fe20000010000 */
[----:B------:R-:W-:Y:S01]  /*6000*/  IMAD.MOV.U32 R206, RZ, RZ, R204 ;  /* 0x000000ffffce7224 */ /* 0x000fe200078e00cc */
[----:B------:R-:W-:Y:S01]  /*6010*/  F2FP.BF16.F32.PACK_AB R14, R154, R147 ;  /* 0x000000939a0e723e */ /* 0x000fe200000010ff */
[----:B------:R-:W-:Y:S01]  /*6020*/  IMAD.MOV.U32 R49, RZ, RZ, R50 ;  /* 0x000000ffff317224 */ /* 0x000fe200078e0032 */
[----:B------:R1:W5:Y:S01]  /*6030*/  LDL.LU R2, [R1+0x9c] ;  /* 0x00009c0001027983 */ /* 0x0003620000300800 */
[----:B------:R-:W-:Y:S01]  /*6040*/  IMAD.MOV.U32 R204, RZ, RZ, R34 ;  /* 0x000000ffffcc7224 */ /* 0x000fe200078e0022 */
[----:B------:R-:W-:Y:S01]  /*6050*/  MOV R34, R36 ;  /* 0x0000002400227202 */ /* 0x000fe20000000f00 */
[----:B------:R-:W-:-:S02]  /*6060*/  IMAD.MOV.U32 R203, RZ, RZ, R38 ;  /* 0x000000ffffcb7224 */ /* 0x000fc400078e0026 */
[----:B------:R-:W-:Y:S01]  /*6070*/  IMAD.MOV.U32 R241, RZ, RZ, R202 ;  /* 0x000000fffff17224 */ /* 0x000fe200078e00ca */
[--C-:B------:R-:W-:Y:S01]  /*6080*/  HSET2.LE.AND R11, R3, R213.reuse, PT ;  /* 0x000000d5030b7233 */ /* 0x100fe20003803000 */
[----:B------:R-:W-:Y:S02]  /*6090*/  IMAD.MOV.U32 R50, RZ, RZ, R46 ;  /* 0x000000ffff327224 */ /* 0x000fe400078e002e */
[----:B------:R-:W-:Y:S02]  /*60a0*/  IMAD.MOV.U32 R195, RZ, RZ, R41 ;  /* 0x000000ffffc37224 */ /* 0x000fe400078e0029 */
[----:B------:R-:W-:Y:S02]  /*60b0*/  IMAD.MOV.U32 R199, RZ, RZ, R39 ;  /* 0x000000ffffc77224 */ /* 0x000fe400078e0027 */
[----:B------:R-:W-:Y:S01]  /*60c0*/  FADD.FTZ R15, R207, R0 ;  /* 0x00000000cf0f7221 */ /* 0x000fe20000010000 */
[----:B------:R-:W-:Y:S01]  /*60d0*/  IMAD.MOV.U32 R46, RZ, RZ, R212 ;  /* 0x000000ffff2e7224 */ /* 0x000fe200078e00d4 */
[--C-:B------:R-:W-:Y:S01]  /*60e0*/  HSET2.LE.AND R9, R35, R213.reuse, PT ;  /* 0x000000d523097233 */ /* 0x100fe20003803000 */
[----:B------:R-:W-:Y:S01]  /*60f0*/  IMAD.MOV.U32 R202, RZ, RZ, R37 ;  /* 0x000000ffffca7224 */ /* 0x000fe200078e0025 */
[----:B------:R-:W-:Y:S01]  /*6100*/  HMMA.16816.F32.BF16 R40, R4, R16, R120 ;  /* 0x000000100428723c */ /* 0x000fe20000041878 */
[----:B------:R-:W-:Y:S01]  /*6110*/  IMAD.MOV.U32 R233, RZ, RZ, R203 ;  /* 0x000000ffffe97224 */ /* 0x000fe200078e00cb */
[----:B------:R2:W-:Y:S01]  /*6120*/  MUFU.EX2 R122, R12 ;  /* 0x0000000c007a7308 */ /* 0x0005e20000000800 */
[----:B------:R-:W-:Y:S01]  /*6130*/  IMAD.MOV.U32 R39, RZ, RZ, R49 ;  /* 0x000000ffff277224 */ /* 0x000fe200078e0031 */
[----:B------:R-:W-:Y:S01]  /*6140*/  F2FP.BF16.F32.PACK_AB R8, R155, R153 ;  /* 0x000000999b08723e */ /* 0x000fe200000010ff */
[----:B------:R-:W-:Y:S01]  /*6150*/  IMAD.MOV.U32 R38, RZ, RZ, R50 ;  /* 0x000000ffff267224 */ /* 0x000fe200078e0032 */
[----:B------:R-:W-:Y:S01]  /*6160*/  HSET2.LE.AND R0, R48, R213, PT ;  /* 0x000000d530007233 */ /* 0x000fe20003803000 */
[----:B------:R-:W-:Y:S01]  /*6170*/  IMAD.MOV.U32 R37, RZ, RZ, R46 ;  /* 0x000000ffff257224 */ /* 0x000fe200078e002e */
[----:B------:R1:W5:Y:S01]  /*6180*/  LDL.LU R135, [R1+0x98] ;  /* 0x0000980001877983 */ /* 0x0003620000300800 */
[----:B------:R-:W-:-:S02]  /*6190*/  IMAD.MOV.U32 R36, RZ, RZ, R45 ;  /* 0x000000ffff247224 */ /* 0x000fc400078e002d */
[----:B------:R-:W-:Y:S02]  /*61a0*/  IMAD.MOV.U32 R49, RZ, RZ, R47 ;  /* 0x000000ffff317224 */ /* 0x000fe400078e002f */
[----:B------:R-:W-:Y:S02]  /*61b0*/  IMAD.MOV.U32 R232, RZ, RZ, R202 ;  /* 0x000000ffffe87224 */ /* 0x000fe400078e00ca */
[----:B------:R-:W-:Y:S02]  /*61c0*/  IMAD.MOV.U32 R50, RZ, RZ, R211 ;  /* 0x000000ffff327224 */ /* 0x000fe400078e00d3 */
[----:B------:R-:W-:Y:S01]  /*61d0*/  IMAD.MOV.U32 R245, RZ, RZ, R34 ;  /* 0x000000fffff57224 */ /* 0x000fe200078e0022 */
[----:B------:R-:W-:Y:S01]  /*61e0*/  F2FP.BF16.F32.PACK_AB R3, R200, R161 ;  /* 0x000000a1c803723e */ /* 0x000fe200000010ff */
[----:B------:R-:W-:Y:S01]  /*61f0*/  IMAD.MOV.U32 R169, RZ, RZ, R233 ;  /* 0x000000ffffa97224 */ /* 0x000fe200078e00e9 */
[----:B--2---:R-:W-:Y:S01]  /*6200*/  F2FP.BF16.F32.PACK_AB R12, R162, R160 ;  /* 0x000000a0a20c723e */ /* 0x004fe200000010ff */
[----:B------:R-:W-:Y:S01]  /*6210*/  IMAD.MOV.U32 R229, RZ, RZ, R206 ;  /* 0x000000ffffe57224 */ /* 0x000fe200078e00ce */
[----:B------:R-:W-:Y:S01]  /*6220*/  LOP3.LUT R11, R8, R11, RZ, 0xc0, !PT ;  /* 0x0000000b080b7212 */ /* 0x000fe200078ec0ff */
[----:B------:R-:W-:Y:S01]  /*6230*/  IMAD.MOV.U32 R228, RZ, RZ, R199 ;  /* 0x000000ffffe47224 */ /* 0x000fe200078e00c7 */
[----:B------:R2:W-:Y:S01]  /*6240*/  MUFU.EX2 R120, R10 ;  /* 0x0000000a00787308 */ /* 0x0005e20000000800 */
[----:B------:R-:W-:Y:S01]  /*6250*/  IMAD.MOV.U32 R244, RZ, RZ, R39 ;  /* 0x000000fffff47224 */ /* 0x000fe200078e0027 */
[----:B------:R-:W-:Y:S01]  /*6260*/  HMMA.16816.F32.BF16 R44, R4, R18, R108 ;  /* 0x00000012042c723c */ /* 0x000fe2000004186c */
[----:B------:R-:W-:Y:S01]  /*6270*/  IMAD.MOV.U32 R168, RZ, RZ, R38 ;  /* 0x000000ffffa87224 */ /* 0x000fe200078e0026 */
[----:B------:R-:W-:Y:S01]  /*6280*/  LOP3.LUT R8, R12, R9, RZ, 0xc0, !PT ;  /* 0x000000090c087212 */ /* 0x000fe200078ec0ff */
[----:B------:R-:W-:Y:S01]  /*6290*/  IMAD.MOV.U32 R207, RZ, RZ, R37 ;  /* 0x000000ffffcf7224 */ /* 0x000fe200078e0025 */
[----:B------:R1:W5:Y:S01]  /*62a0*/  LDL.LU R137, [R1+0x94] ;  /* 0x0000940001897983 */ /* 0x0003620000300800 */
[----:B------:R-:W-:-:S02]  /*62b0*/  IMAD.MOV.U32 R34, RZ, RZ, R36 ;  /* 0x000000ffff227224 */ /* 0x000fc400078e0024 */
[----:B------:R-:W-:Y:S01]  /*62c0*/  IMAD.MOV.U32 R206, RZ, RZ, R49 ;  /* 0x000000ffffce7224 */ /* 0x000fe200078e0031 */
[C---:B------:R-:W-:Y:S01]  /*62d0*/  HMMA.16816.F32.BF16 R36, R4.reuse, R26, R52 ;  /* 0x0000001a0424723c */ /* 0x040fe20000041834 */
[----:B------:R-:W-:Y:S02]  /*62e0*/  IMAD.MOV.U32 R199, RZ, RZ, R50 ;  /* 0x000000ffffc77224 */ /* 0x000fe400078e0032 */
[----:B------:R-:W-:Y:S02]  /*62f0*/  IMAD.MOV.U32 R202, RZ, RZ, R51 ;  /* 0x000000ffffca7224 */ /* 0x000fe400078e0033 */
[----:B------:R-:W-:Y:S01]  /*6300*/  IMAD.MOV.U32 R233, RZ, RZ, R232 ;  /* 0x000000ffffe97224 */ /* 0x000fe200078e00e8 */
[----:B------:R-:W-:Y:S02]  /*6310*/  MOV R232, R245 ;  /* 0x000000f500e87202 */ /* 0x000fe40000000f00 */
[----:B--2---:R-:W-:Y:S01]  /*6320*/  LOP3.LUT R10, R3, R0, RZ, 0xc0, !PT ;  /* 0x00000000030a7212 */ /* 0x004fe200078ec0ff */
[----:B------:R-:W-:Y:S01]  /*6330*/  HMMA.16816.F32.BF16 R48, R4, R24, R56 ;  /* 0x000000180430723c */ /* 0x000fe20000041838 */
[----:B------:R-:W-:Y:S01]  /*6340*/  LOP3.LUT R9, R14, R13, RZ, 0xc0, !PT ;  /* 0x0000000d0e097212 */ /* 0x000fe200078ec0ff */
[----:B------:R-:W-:Y:S01]  /*6350*/  FADD.FTZ R4, R169, R20 ;  /* 0x00000014a9047221 */ /* 0x000fe20000010000 */
[----:B------:R-:W-:Y:S01]  /*6360*/  FADD.FTZ R3, R229, R22 ;  /* 0x00000016e5037221 */ /* 0x000fe20000010000 */
[----:B------:R-:W-:-:S02]  /*6370*/  IMAD.MOV.U32 R229, RZ, RZ, R206 ;  /* 0x000000ffffe57224 */ /* 0x000fc400078e00ce */
[----:B------:R-:W-:Y:S02]  /*6380*/  IMAD.MOV.U32 R173, RZ, RZ, R228 ;  /* 0x000000ffffad7224 */ /* 0x000fe400078e00e4 */
[----:B------:R-:W-:Y:S01]  /*6390*/  FADD.FTZ R4, R232, R4 ;  /* 0x00000004e8047221 */ /* 0x000fe20000010000 */
[----:B------:R-:W-:Y:S01]  /*63a0*/  IMAD.MOV.U32 R206, RZ, RZ, R240 ;  /* 0x000000ffffce7224 */ /* 0x000fe200078e00f0 */
[----:B------:R-:W-:Y:S01]  /*63b0*/  HMMA.16816.F32.BF16 R52, R8, R16, R112 ;  /* 0x000000100834723c */ /* 0x000fe20000041870 */
[----:B------:R-:W-:Y:S01]  /*63c0*/  IMAD.MOV.U32 R240, RZ, RZ, R251 ;  /* 0x000000fffff07224 */ /* 0x000fe200078e00fb */
[----:B------:R-:W2:Y:S01]  /*63d0*/  MUFU.EX2 R108, R32 ;  /* 0x00000020006c7308 */ /* 0x000ea20000000800 */
[----:B------:R-:W-:Y:S02]  /*63e0*/  IMAD.MOV.U32 R228, RZ, RZ, R199 ;  /* 0x000000ffffe47224 */ /* 0x000fe400078e00c7 */
[----:B------:R-:W-:Y:S01]  /*63f0*/  FADD.FTZ R16, R34, R4 ;  /* 0x0000000422107221 */ /* 0x000fe20000010000 */
[----:B------:R-:W-:Y:S01]  /*6400*/  IMAD.MOV.U32 R251, RZ, RZ, R195 ;  /* 0x000000fffffb7224 */ /* 0x000fe200078e00c3 */
[----:B------:R1:W5:Y:S01]  /*6410*/  LDL.LU R224, [R1+0x90] ;  /* 0x0000900001e07983 */ /* 0x0003620000300800 */
[----:B------:R-:W-:-:S02]  /*6420*/  IMAD.MOV.U32 R199, RZ, RZ, R29 ;  /* 0x000000ffffc77224 */ /* 0x000fc400078e001d */
[----:B------:R-:W-:Y:S01]  /*6430*/  IMAD.MOV.U32 R195, RZ, RZ, R31 ;  /* 0x000000ffffc37224 */ /* 0x000fe200078e001f */
[----:B------:R3:W-:Y:S01]  /*6440*/  MUFU.EX2 R110, R33 ;  /* 0x00000021006e7308 */ /* 0x0007e20000000800 */
[----:B------:R-:W4:Y:S01]  /*6450*/  LDSM.16.MT88.4 R28, [R139+0x5400] ;  /* 0x005400008b1c783b */ /* 0x000f220000004200 */
[----:B------:R-:W-:Y:S01]  /*6460*/  FADD.FTZ R0, R173, R21 ;  /* 0x00000015ad007221 */ /* 0x000fe20000010000 */
[----:B------:R-:W-:Y:S02]  /*6470*/  IMAD.MOV.U32 R245, RZ, RZ, R244 ;  /* 0x000000fffff57224 */ /* 0x000fe400078e00f4 */
[----:B------:R-:W-:-:S03]  /*6480*/  FADD.FTZ R6, R229, R15 ;  /* 0x0000000fe5067221 */ /* 0x000fc60000010000 */
[----:B------:R-:W1:Y:S01]  /*6490*/  MUFU.EX2 R121, R23 ;  /* 0x0000001700797308 */ /* 0x000e620000000800 */
[----:B------:R-:W-:Y:S02]  /*64a0*/  IMAD.MOV.U32 R244, RZ, RZ, R168 ;  /* 0x000000fffff47224 */ /* 0x000fe400078e00a8 */
[----:B------:R-:W-:Y:S01]  /*64b0*/  FADD.FTZ R5, R228, R3 ;  /* 0x00000003e4057221 */ /* 0x000fe20000010000 */
[----:B------:R-:W-:Y:S01]  /*64c0*/  LOP3.LUT R7, R65, 0xff00ff, RZ, 0xc0, !PT ;  /* 0x00ff00ff41077812 */ /* 0x000fe200078ec0ff */
[----:B------:R-:W-:Y:S01]  /*64d0*/  IMAD.MOV.U32 R203, RZ, RZ, R210 ;  /* 0x000000ffffcb7224 */ /* 0x000fe200078e00d2 */
[----:B------:R-:W-:Y:S02]  /*64e0*/  HMMA.16816.F32.BF16 R56, R8, R18, R116 ;  /* 0x000000120838723c */ /* 0x000fe40000041874 */
[----:B------:R-:W-:Y:S01]  /*64f0*/  MUFU.EX2 R111, R60 ;  /* 0x0000003c006f7308 */ /* 0x000fe20000000800 */
[----:B---3--:R-:W3:Y:S01]  /*6500*/  LDSM.16.MT88.4 R32, [R209+0x5400] ;  /* 0x00540000d120783b */ /* 0x008ee20000004200 */
[----:B------:R-:W-:-:S02]  /*6510*/  IMAD.MOV.U32 R168, RZ, RZ, R207 ;  /* 0x000000ffffa87224 */ /* 0x000fc400078e00cf */
[----:B------:R-:W-:Y:S01]  /*6520*/  FADD.FTZ R0, R233, R0 ;  /* 0x00000000e9007221 */ /* 0x000fe20000010000 */
[----:B------:R-:W-:Y:S02]  /*6530*/  IMAD.MOV.U32 R207, RZ, RZ, R241 ;  /* 0x000000ffffcf7224 */ /* 0x000fe400078e00f1 */
[----:B------:R-:W-:Y:S01]  /*6540*/  FADD.FTZ R3, R245, R6 ;  /* 0x00000006f5037221 */ /* 0x000fe20000010000 */
[----:B------:R4:W3:Y:S01]  /*6550*/  MUFU.EX2 R109, R61 ;  /* 0x0000003d006d7308 */ /* 0x0008e20000000800 */
[----:B------:R-:W-:Y:S02]  /*6560*/  FADD.FTZ R14, R168, R0 ;  /* 0x00000000a80e7221 */ /* 0x000fe40000010000 */
[----:B------:R-:W-:Y:S01]  /*6570*/  FADD.FTZ R13, R207, R3 ;  /* 0x00000003cf0d7221 */ /* 0x000fe20000010000 */
[----:B------:R-:W-:Y:S01]  /*6580*/  HSET2.LE.AND R0, R64, R213, PT ;  /* 0x000000d540007233 */ /* 0x000fe20003803000 */
[----:B------:R-:W-:Y:S01]  /*6590*/  IMAD.MOV.U32 R241, RZ, RZ, R198 ;  /* 0x000000fffff17224 */ /* 0x000fe200078e00c6 */
[----:B------:R-:W-:Y:S01]  /*65a0*/  F2FP.BF16.F32.PACK_AB R3, R172, R152 ;  /* 0x00000098ac03723e */ /* 0x000fe200000010ff */
[----:B------:R-:W-:Y:S01]  /*65b0*/  IMAD.MOV.U32 R198, RZ, RZ, R250 ;  /* 0x000000ffffc67224 */ /* 0x000fe200078e00fa */
[----:B--2---:R-:W-:Y:S01]  /*65c0*/  F2FP.BF16.F32.PACK_AB R12, R108, R120 ;  /* 0x000000786c0c723e */ /* 0x004fe200000010ff */
[----:B------:R-:W-:-:S02]  /*65d0*/  IMAD.MOV.U32 R250, RZ, RZ, R194 ;  /* 0x000000fffffa7224 */ /* 0x000fc400078e00c2 */
[----:B------:R-:W-:Y:S01]  /*65e0*/  FADD.FTZ R15, R244, R5 ;  /* 0x00000005f40f7221 */ /* 0x000fe20000010000 */
[----:B------:R-:W-:Y:S01]  /*65f0*/  IMAD.MOV.U32 R194, RZ, RZ, R239 ;  /* 0x000000ffffc27224 */ /* 0x000fe200078e00ef */
[--C-:B------:R-:W-:Y:S01]  /*6600*/  HSET2.LE.AND R7, R7, R213.reuse, PT ;  /* 0x000000d507077233 */ /* 0x100fe20003803000 */
[----:B------:R-:W-:Y:S01]  /*6610*/  IMAD.MOV.U32 R239, RZ, RZ, R205 ;  /* 0x000000ffffef7224 */ /* 0x000fe200078e00cd */
[----:B------:R-:W-:Y:S01]  /*6620*/  LOP3.LUT R6, R3, R0, RZ, 0xc0, !PT ;  /* 0x0000000003067212 */ /* 0x000fe200078ec0ff */
[----:B------:R-:W-:Y:S01]  /*6630*/  IMAD.MOV.U32 R168, RZ, RZ, R199 ;  /* 0x000000ffffa87224 */ /* 0x000fe200078e00c7 */
[----:B-1----:R-:W-:Y:S01]  /*6640*/  F2FP.BF16.F32.PACK_AB R4, R121, R122 ;  /* 0x0000007a7904723e */ /* 0x002fe200000010ff */
[----:B------:R-:W-:Y:S01]  /*6650*/  IMAD.MOV.U32 R244, RZ, RZ, R241 ;  /* 0x000000fffff47224 */ /* 0x000fe200078e00f1 */
[--C-:B------:R-:W-:Y:S01]  /*6660*/  HSET2.LE.AND R0, R63, R213.reuse, PT ;  /* 0x000000d53f007233 */ /* 0x100fe20003803000 */
[----:B------:R-:W-:Y:S01]  /*6670*/  IMAD.MOV.U32 R199, RZ, RZ, R240 ;  /* 0x000000ffffc77224 */ /* 0x000fe200078e00f0 */
[----:B------:R-:W-:Y:S01]  /*6680*/  MOV R240, R251 ;  /* 0x000000fb00f07202 */ /* 0x000fe20000000f00 */
[----:B------:R-:W-:Y:S01]  /*6690*/  IMAD.MOV.U32 R241, RZ, RZ, R198 ;  /* 0x000000fffff17224 */ /* 0x000fe200078e00c6 */
[----:B------:R-:W-:Y:S01]  /*66a0*/  F2FP.BF16.F32.PACK_AB R3, R144, R146 ;  /* 0x000000929003723e */ /* 0x000fe200000010ff */
[----:B------:R-:W-:Y:S01]  /*66b0*/  IMAD.MOV.U32 R198, RZ, RZ, R250 ;  /* 0x000000ffffc67224 */ /* 0x000fe200078e00fa */
[----:B------:R-:W1:Y:S01]  /*66c0*/  LDSM.16.MT88.4 R20, [R139+0x5800] ;  /* 0x005800008b14783b */ /* 0x000e620000004200 */
[----:B------:R-:W-:Y:S01]  /*66d0*/  IMAD.MOV.U32 R251, RZ, RZ, R195 ;  /* 0x000000fffffb7224 */ /* 0x000fe200078e00c3 */
[----:B------:R-:W-:Y:S01]  /*66e0*/  LOP3.LUT R7, R4, R7, RZ, 0xc0, !PT ;  /* 0x0000000704077212 */ /* 0x000fe200078ec0ff */
[----:B------:R-:W-:Y:S01]  /*66f0*/  IMAD.MOV.U32 R250, RZ, RZ, R194 ;  /* 0x000000fffffa7224 */ /* 0x000fe200078e00c2 */
[----:B------:R2:W5:Y:S01]  /*6700*/  LDL.LU R215, [R1+0x8c] ;  /* 0x00008c0001d77983 */ /* 0x0005620000300800 */
[----:B------:R-:W-:Y:S01]  /*6710*/  IMAD.MOV.U32 R195, RZ, RZ, R239 ;  /* 0x000000ffffc37224 */ /* 0x000fe200078e00ef */
[----:B------:R-:W-:Y:S01]  /*6720*/  HSET2.LE.AND R5, R62, R213, PT ;  /* 0x000000d53e057233 */ /* 0x000fe20003803000 */
[----:B------:R-:W-:Y:S01]  /*6730*/  IMAD.MOV.U32 R194, RZ, RZ, R203 ;  /* 0x000000ffffc27224 */ /* 0x000fe200078e00cb */
[----:B------:R-:W-:Y:S01]  /*6740*/  LOP3.LUT R4, R3, R0, RZ, 0xc0, !PT ;  /* 0x0000000003047212 */ /* 0x000fe200078ec0ff */
[----:B------:R-:W-:Y:S01]  /*6750*/  IMAD.MOV.U32 R239, RZ, RZ, R202 ;  /* 0x000000ffffef7224 */ /* 0x000fe200078e00ca */
[----:B----4-:R-:W-:Y:S01]  /*6760*/  HMMA.16816.F32.BF16 R60, R8, R26, R104 ;  /* 0x0000001a083c723c */ /* 0x010fe20000041868 */
[----:B------:R-:W-:-:S02]  /*6770*/  IMAD.MOV.U32 R203, RZ, RZ, R66 ;  /* 0x000000ffffcb7224 */ /* 0x000fc400078e0042 */
[----:B------:R-:W-:Y:S01]  /*6780*/  FADD.FTZ R3, R199, R15 ;  /* 0x0000000fc7037221 */ /* 0x000fe20000010000 */
[----:B------:R-:W-:Y:S02]  /*6790*/  IMAD.MOV.U32 R202, RZ, RZ, R67 ;  /* 0x000000ffffca7224 */ /* 0x000fe400078e0043 */
[----:B------:R-:W-:Y:S01]  /*67a0*/  FADD.FTZ R0, R165, R14 ;  /* 0x0000000ea5007221 */ /* 0x000fe20000010000 */
[----:B------:R-:W-:Y:S01]  /*67b0*/  IMAD.MOV.U32 R207, RZ, RZ, R206 ;  /* 0x000000ffffcf7224 */ /* 0x000fe200078e00ce */
[----:B------:R2:W5:Y:S01]  /*67c0*/  LDL.LU R212, [R1+0x88] ;  /* 0x0000880001d47983 */ /* 0x0005620000300800 */
[----:B------:R-:W-:Y:S01]  /*67d0*/  HMMA.16816.F32.BF16 R64, R8, R24, R124 ;  /* 0x000000180840723c */ /* 0x000fe2000004187c */
[----:B------:R-:W-:Y:S01]  /*67e0*/  FADD.FTZ R9, R159, R16 ;  /* 0x000000109f097221 */ /* 0x000fe20000010000 */
[----:B------:R-:W-:Y:S01]  /*67f0*/  FADD.FTZ R8, R164, R3 ;  /* 0x00000003a4087221 */ /* 0x000fe20000010000 */
[----:B------:R-:W-:Y:S01]  /*6800*/  FADD.FTZ R0, R244, R0 ;  /* 0x00000000f4007221 */ /* 0x000fe20000010000 */
[----:B------:R-:W-:-:S02]  /*6810*/  IMAD.MOV.U32 R206, RZ, RZ, R241 ;  /* 0x000000ffffce7224 */ /* 0x000fc400078e00f1 */
[----:B------:R-:W-:Y:S01]  /*6820*/  FADD.FTZ R3, R158, R9 ;  /* 0x000000099e037221 */ /* 0x000fe20000010000 */
[----:B------:R-:W-:Y:S01]  /*6830*/  FADD.FTZ R10, R157, R13 ;  /* 0x0000000d9d0a7221 */ /* 0x000fe20000010000 */
[----:B------:R-:W-:Y:S01]  /*6840*/  FADD.FTZ R15, R207, R0 ;  /* 0x00000000cf0f7221 */ /* 0x000fe20000010000 */
[----:B------:R-:W-:Y:S01]  /*6850*/  LOP3.LUT R5, R12, R5, RZ, 0xc0, !PT ;  /* 0x000000050c057212 */ /* 0x000fe200078ec0ff */
[----:B------:R-:W-:Y:S02]  /*6860*/  IMAD.MOV.U32 R241, RZ, RZ, R198 ;  /* 0x000000fffff17224 */ /* 0x000fe400078e00c6 */
[----:B------:R-:W-:Y:S01]  /*6870*/  FADD.FTZ R18, R206, R3 ;  /* 0x00000003ce127221 */ /* 0x000fe20000010000 */
[----:B------:R-:W-:Y:S01]  /*6880*/  HSET2.LE.AND R0, R101, R213, PT ;  /* 0x000000d565007233 */ /* 0x000fe20003803000 */
[----:B------:R-:W-:Y:S01]  /*6890*/  IMAD.MOV.U32 R198, RZ, RZ, R250 ;  /* 0x000000ffffc67224 */ /* 0x000fe200078e00fa */
[----:B------:R-:W-:Y:S01]  /*68a0*/  F2FP.BF16.F32.PACK_AB R3, R192, R219 ;  /* 0x000000dbc003723e */ /* 0x000fe200000010ff */
[----:B------:R-:W-:-:S02]  /*68b0*/  IMAD.MOV.U32 R199, RZ, RZ, R240 ;  /* 0x000000ffffc77224 */ /* 0x000fc400078e00f0 */
[----:B------:R-:W-:Y:S01]  /*68c0*/  FADD.FTZ R17, R156, R10 ;  /* 0x0000000a9c117221 */ /* 0x000fe20000010000 */
[----:B------:R-:W-:Y:S02]  /*68d0*/  IMAD.MOV.U32 R250, RZ, RZ, R194 ;  /* 0x000000fffffa7224 */ /* 0x000fe400078e00c2 */
[----:B------:R-:W-:Y:S01]  /*68e0*/  FADD.FTZ R16, R168, R8 ;  /* 0x00000008a8107221 */ /* 0x000fe20000010000 */
[----:B------:R-:W-:Y:S01]  /*68f0*/  IMAD.MOV.U32 R240, RZ, RZ, R251 ;  /* 0x000000fffff07224 */ /* 0x000fe200078e00fb */
[----:B------:R-:W-:Y:S01]  /*6900*/  LOP3.LUT R11, R129, 0xff00ff, RZ, 0xc0, !PT ;  /* 0x00ff00ff810b7812 */ /* 0x000fe200078ec0ff */
[----:B------:R-:W-:Y:S01]  /*6910*/  IMAD.MOV.U32 R194, RZ, RZ, R203 ;  /* 0x000000ffffc27224 */ /* 0x000fe200078e00cb */
[----:B------:R-:W-:Y:S01]  /*6920*/  LOP3.LUT R10, R3, R0, RZ, 0xc0, !PT ;  /* 0x00000000030a7212 */ /* 0x000fe200078ec0ff */
[----:B------:R-:W-:Y:S01]  /*6930*/  IMAD.MOV.U32 R251, RZ, RZ, R195 ;  /* 0x000000fffffb7224 */ /* 0x000fe200078e00c3 */
[----:B------:R-:W-:Y:S01]  /*6940*/  F2FP.BF16.F32.PACK_AB R14, R186, R185 ;  /* 0x000000b9ba0e723e */ /* 0x000fe200000010ff */
[----:B------:R-:W-:-:S02]  /*6950*/  IMAD.MOV.U32 R203, RZ, RZ, R202 ;  /* 0x000000ffffcb7224 */ /* 0x000fc400078e00ca */
[----:B------:R-:W-:Y:S01]  /*6960*/  FADD.FTZ R3, R199, R17 ;  /* 0x00000011c7037221 */ /* 0x000fe20000010000 */
[----:B------:R-:W-:Y:S01]  /*6970*/  IMAD.MOV.U32 R195, RZ, RZ, R239 ;  /* 0x000000ffffc37224 */ /* 0x000fe200078e00ef */
[----:B------:R-:W4:Y:S01]  /*6980*/  LDSM.16.MT88.4 R24, [R209+0x5800] ;  /* 0x00580000d118783b */ /* 0x000f220000004200 */
[----:B------:R-:W-:Y:S01]  /*6990*/  IMAD.MOV.U32 R202, RZ, RZ, R249 ;  /* 0x000000ffffca7224 */ /* 0x000fe200078e00f9 */
[C---:B------:R-:W-:Y:S01]  /*69a0*/  HMMA.16816.F32.BF16 R44, R4.reuse, R30, R44 ;  /* 0x0000001e042c723c */ /* 0x040fe2000004182c */
[----:B------:R-:W-:Y:S02]  /*69b0*/  IMAD.MOV.U32 R249, RZ, RZ, R167 ;  /* 0x000000fffff97224 */ /* 0x000fe400078e00a7 */
[----:B------:R-:W-:Y:S01]  /*69c0*/  FADD.FTZ R0, R241, R16 ;  /* 0x00000010f1007221 */ /* 0x000fe20000010000 */
[----:B------:R-:W-:Y:S01]  /*69d0*/  IMAD.MOV.U32 R239, RZ, RZ, R166 ;  /* 0x000000ffffef7224 */ /* 0x000fe200078e00a6 */
[--C-:B------:R-:W-:Y:S01]  /*69e0*/  HSET2.LE.AND R11, R11, R213.reuse, PT ;  /* 0x000000d50b0b7233 */ /* 0x100fe20003803000 */
[----:B------:R-:W-:Y:S01]  /*69f0*/  IMAD.MOV.U32 R205, RZ, RZ, R208 ;  /* 0x000000ffffcd7224 */ /* 0x000fe200078e00d0 */
[----:B------:R-:W-:Y:S01]  /*6a00*/  HSET2.LE.AND R9, R74, R213, PT ;  /* 0x000000d54a097233 */ /* 0x000fe20003803000 */
[----:B------:R2:W5:Y:S01]  /*6a10*/  LDL.LU R211, [R1+0x84] ;  /* 0x0000840001d37983 */ /* 0x0005620000300800 */
[----:B------:R-:W-:Y:S01]  /*6a20*/  HMMA.16816.F32.BF16 R164, R4, R28, R40 ;  /* 0x0000001c04a4723c */ /* 0x000fe20000041828 */
[----:B------:R-:W-:-:S02]  /*6a30*/  F2FP.BF16.F32.PACK_AB R8, R187, R188 ;  /* 0x000000bcbb08723e */ /* 0x000fc400000010ff */
[----:B------:R-:W-:Y:S01]  /*6a40*/  HSET2.LE.AND R13, R73, R213, PT ;  /* 0x000000d5490d7233 */ /* 0x000fe20003803000 */
[----:B------:R2:W5:Y:S01]  /*6a50*/  LDL.LU R210, [R1+0x80] ;  /* 0x0000800001d27983 */ /* 0x0005620000300800 */
[----:B------:R-:W-:-:S03]  /*6a60*/  F2FP.BF16.F32.PACK_AB R12, R214, R201 ;  /* 0x000000c9d60c723e */ /* 0x000fc600000010ff */
[C---:B---3--:R-:W-:Y:S01]  /*6a70*/  HMMA.16816.F32.BF16 R156, R4.reuse, R32, R48 ;  /* 0x00000020049c723c */ /* 0x048fe20000041830 */
[----:B------:R-:W-:Y:S01]  /*6a80*/  LOP3.LUT R11, R8, R11, RZ, 0xc0, !PT ;  /* 0x0000000b080b7212 */ /* 0x000fe200078ec0ff */
[----:B------:R2:W5:Y:S06]  /*6a90*/  LDL.LU R208, [R1+0x7c] ;  /* 0x00007c0001d07983 */ /* 0x00056c0000300800 */
[----:B------:R-:W-:Y:S01]  /*6aa0*/  HMMA.16816.F32.BF16 R36, R4, R34, R36 ;  /* 0x000000220424723c */ /* 0x000fe20000041824 */
[----:B------:R-:W-:Y:S01]  /*6ab0*/  FADD.FTZ R4, R240, R15 ;  /* 0x0000000ff0047221 */ /* 0x000fe20000010000 */
[----:B------:R-:W-:Y:S01]  /*6ac0*/  FADD.FTZ R5, R251, R3 ;  /* 0x00000003fb057221 */ /* 0x000fe20000010000 */
[----:B------:R-:W-:-:S02]  /*6ad0*/  FADD.FTZ R3, R250, R0 ;  /* 0x00000000fa037221 */ /* 0x000fc40000010000 */
[----:B------:R-:W-:Y:S01]  /*6ae0*/  FADD.FTZ R0, R195, R4 ;  /* 0x00000004c3007221 */ /* 0x000fe20000010000 */
[----:B------:R-:W-:Y:S01]  /*6af0*/  LOP3.LUT R8, R12, R9, RZ, 0xc0, !PT ;  /* 0x000000090c087212 */ /* 0x000fe200078ec0ff */
[----:B------:R-:W-:Y:S01]  /*6b00*/  FADD.FTZ R6, R198, R18 ;  /* 0x00000012c6067221 */ /* 0x000fe20000010000 */
[----:B------:R-:W-:Y:S01]  /*6b10*/  LOP3.LUT R9, R14, R13, RZ, 0xc0, !PT ;  /* 0x0000000d0e097212 */ /* 0x000fe200078ec0ff */
[----:B------:R-:W-:Y:S01]  /*6b20*/  FADD.FTZ R13, R163, R0 ;  /* 0x00000000a30d7221 */ /* 0x000fe20000010000 */
[----:B------:R-:W-:Y:S01]  /*6b30*/  FADD.FTZ R14, R239, R3 ;  /* 0x00000003ef0e7221 */ /* 0x000fe20000010000 */
[----:B------:R-:W-:Y:S01]  /*6b40*/  LOP3.LUT R7, R98, 0xff00ff, RZ, 0xc0, !PT ;  /* 0x00ff00ff62077812 */ /* 0x000fe200078ec0ff */
[----:B------:R-:W-:Y:S01]  /*6b50*/  FADD.FTZ R4, R194, R6 ;  /* 0x00000006c2047221 */ /* 0x000fe20000010000 */
[--C-:B------:R-:W-:Y:S02]  /*6b60*/  HSET2.LE.AND R0, R93, R213.reuse, PT ;  /* 0x000000d55d007233 */ /* 0x100fe40003803000 */
[----:B------:R-:W-:Y:S01]  /*6b70*/  F2FP.BF16.F32.PACK_AB R3, R68, R109 ;  /* 0x0000006d4403723e */ /* 0x000fe200000010ff */
[----:B------:R-:W-:Y:S01]  /*6b80*/  FADD.FTZ R16, R238, R4 ;  /* 0x00000004ee107221 */ /* 0x000fe20000010000 */
[----:B------:R-:W-:-:S02]  /*6b90*/  HSET2.LE.AND R7, R7, R213, PT ;  /* 0x000000d507077233 */ /* 0x000fc40003803000 */
[----:B------:R-:W-:Y:S02]  /*6ba0*/  LOP3.LUT R6, R3, R0, RZ, 0xc0, !PT ;  /* 0x0000000003067212 */ /* 0x000fe400078ec0ff */
[----:B------:R-:W-:Y:S02]  /*6bb0*/  F2FP.BF16.F32.PACK_AB R4, R71, R70 ;  /* 0x000000464704723e */ /* 0x000fe400000010ff */
[----:B------:R-:W-:Y:S01]  /*6bc0*/  HSET2.LE.AND R0, R83, R213, PT ;  /* 0x000000d553007233 */ /* 0x000fe20003803000 */
[----:B------:R-:W-:Y:S01]  /*6bd0*/  FADD.FTZ R15, R148, R5 ;  /* 0x00000005940f7221 */ /* 0x000fe20000010000 */
[----:B------:R-:W-:Y:S02]  /*6be0*/  F2FP.BF16.F32.PACK_AB R3, R111, R110 ;  /* 0x0000006e6f03723e */ /* 0x000fe400000010ff */
[----:B------:R-:W-:Y:S01]  /*6bf0*/  LOP3.LUT R7, R4, R7, RZ, 0xc0, !PT ;  /* 0x0000000704077212 */ /* 0x000fe200078ec0ff */
[----:B------:R-:W-:Y:S01]  /*6c00*/  HMMA.16816.F32.BF16 R40, R8, R28, R52 ;  /* 0x0000001c0828723c */ /* 0x000fe20000041834 */
[----:B------:R-:W-:Y:S01]  /*6c10*/  LOP3.LUT R4, R3, R0, RZ, 0xc0, !PT ;  /* 0x0000000003047212 */ /* 0x000fe200078ec0ff */
[----:B------:R-:W-:Y:S01]  /*6c20*/  FADD.FTZ R3, R149, R15 ;  /* 0x0000000f95037221 */ /* 0x000fe20000010000 */
[----:B------:R-:W-:-:S05]  /*6c30*/  FADD.FTZ R0, R203, R14 ;  /* 0x0000000ecb007221 */ /* 0x000fca0000010000 */
[C---:B------:R-:W-:Y:S08]  /*6c40*/  HMMA.16816.F32.BF16 R48, R8.reuse, R32, R64 ;  /* 0x000000200830723c */ /* 0x040ff00000041840 */
[C---:B------:R-:W-:Y:S08]  /*6c50*/  HMMA.16816.F32.BF16 R28, R8.reuse, R30, R56 ;  /* 0x0000001e081c723c */ /* 0x040ff00000041838 */
[----:B------:R-:W-:Y:S01]  /*6c60*/  HMMA.16816.F32.BF16 R32, R8, R34, R60 ;  /* 0x000000220820723c */ /* 0x000fe2000004183c */
[----:B------:R-:W-:Y:S01]  /*6c70*/  FADD.FTZ R8, R252, R13 ;  /* 0x0000000dfc087221 */ /* 0x000fe20000010000 */
[----:B------:R-:W-:Y:S01]  /*6c80*/  FADD.FTZ R9, R151, R3 ;  /* 0x0000000397097221 */ /* 0x000fe20000010000 */
[----:B------:R-:W-:-:S02]  /*6c90*/  FADD.FTZ R3, R205, R0 ;  /* 0x00000000cd037221 */ /* 0x000fc40000010000 */
[----:B------:R-:W-:Y:S01]  /*6ca0*/  FADD.FTZ R0, R227, R8 ;  /* 0x00000008e3007221 */ /* 0x000fe20000010000 */
[----:B------:R-:W-:Y:S01]  /*6cb0*/  FADD.FTZ R10, R202, R16 ;  /* 0x00000010ca0a7221 */ /* 0x000fe20000010000 */
[----:B------:R-:W-:Y:S01]  /*6cc0*/  FADD.FTZ R14, R249, R3 ;  /* 0x00000003f90e7221 */ /* 0x000fe20000010000 */
[----:B------:R-:W-:Y:S01]  /*6cd0*/  LOP3.LUT R11, R102, 0xff00ff, RZ, 0xc0, !PT ;  /* 0x00ff00ff660b7812 */ /* 0x000fe200078ec0ff */
[----:B------:R-:W-:Y:S01]  /*6ce0*/  FADD.FTZ R13, R248, R0 ;  /* 0x00000000f80d7221 */ /* 0x000fe20000010000 */
[--C-:B------:R-:W-:Y:S02]  /*6cf0*/  HSET2.LE.AND R0, R100, R213.reuse, PT ;  /* 0x000000d564007233 */ /* 0x100fe40003803000 */
[----:B------:R-:W-:Y:S01]  /*6d00*/  F2FP.BF16.F32.PACK_AB R3, R237, R196 ;  /* 0x000000c4ed03723e */ /* 0x000fe200000010ff */
[----:B------:R-:W-:Y:S01]  /*6d10*/  FADD.FTZ R16, R204, R10 ;  /* 0x0000000acc107221 */ /* 0x000fe20000010000 */
[----:B------:R-:W-:Y:S02]  /*6d20*/  HSET2.LE.AND R11, R11, R213, PT ;  /* 0x000000d50b0b7233 */ /* 0x000fe40003803000 */
[----:B------:R-:W-:-:S02]  /*6d30*/  LOP3.LUT R10, R3, R0, RZ, 0xc0, !PT ;  /* 0x00000000030a7212 */ /* 0x000fc400078ec0ff */
[--C-:B------:R-:W-:Y:S02]  /*6d40*/  HSET2.LE.AND R5, R82, R213.reuse, PT ;  /* 0x000000d552057233 */ /* 0x100fe40003803000 */
[----:B------:R-:W-:Y:S02]  /*6d50*/  F2FP.BF16.F32.PACK_AB R8, R75, R190 ;  /* 0x000000be4b08723e */ /* 0x000fe400000010ff */
[----:B------:R-:W-:Y:S01]  /*6d60*/  HSET2.LE.AND R0, R97, R213, PT ;  /* 0x000000d561007233 */ /* 0x000fe20003803000 */
[----:B------:R-:W-:Y:S01]  /*6d70*/  FADD.FTZ R15, R150, R9 ;  /* 0x00000009960f7221 */ /* 0x000fe20000010000 */
[----:B------:R-:W-:Y:S01]  /*6d80*/  F2FP.BF16.F32.PACK_AB R12, R72, R69 ;  /* 0x00000045480c723e */ /* 0x000fe200000010ff */
[----:B------:R-:W-:Y:S01]  /*6d90*/  MUFU.EX2 R227, R95 ;  /* 0x0000005f00e37308 */ /* 0x000fe20000000800 */
[----:B------:R-:W-:Y:S01]  /*6da0*/  F2FP.BF16.F32.PACK_AB R3, R193, R218 ;  /* 0x000000dac103723e */ /* 0x000fe200000010ff */
[----:B------:R-:W3:Y:S01]  /*6db0*/  LDSM.16.MT88.4 R148, [R139+0x5c00] ;  /* 0x005c00008b94783b */ /* 0x000ee20000004200 */
[----:B------:R-:W-:-:S02]  /*6dc0*/  LOP3.LUT R11, R8, R11, RZ, 0xc0, !PT ;  /* 0x0000000b080b7212 */ /* 0x000fc400078ec0ff */
[----:B------:R-:W-:Y:S02]  /*6dd0*/  LOP3.LUT R5, R12, R5, RZ, 0xc0, !PT ;  /* 0x000000050c057212 */ /* 0x000fe400078ec0ff */
[----:B------:R-:W-:Y:S01]  /*6de0*/  LOP3.LUT R8, R3, R0, RZ, 0xc0, !PT ;  /* 0x0000000003087212 */ /* 0x000fe200078ec0ff */
[----:B------:R-:W-:Y:S01]  /*6df0*/  FADD.FTZ R0, R147, R15 ;  /* 0x0000000f93007221 */ /* 0x000fe20000010000 */
[----:B------:R-:W-:Y:S01]  /*6e00*/  FADD.FTZ R3, R160, R16 ;  /* 0x00000010a0037221 */ /* 0x000fe20000010000 */
[----:B------:R-:W-:Y:S01]  /*6e10*/  HSET2.LE.AND R9, R96, R213, PT ;  /* 0x000000d560097233 */ /* 0x000fe20003803000 */
[----:B------:R-:W2:Y:S01]  /*6e20*/  LDSM.16.MT88.4 R16, [R209+0x5c00] ;  /* 0x005c0000d110783b */ /* 0x000ea20000004200 */
[----:B------:R-:W-:Y:S01]  /*6e30*/  FADD.FTZ R0, R154, R0 ;  /* 0x000000009a007221 */ /* 0x000fe20000010000 */
[----:B------:R-:W-:Y:S01]  /*6e40*/  FADD.FTZ R3, R162, R3 ;  /* 0x00000003a2037221 */ /* 0x000fe20000010000 */
[----:B-1----:R-:W-:Y:S01]  /*6e50*/  HMMA.16816.F32.BF16 R164, R4, R20, R164 ;  /* 0x0000001404a4723c */ /* 0x002fe200000418a4 */
[----:B------:R-:W-:-:S02]  /*6e60*/  F2FP.BF16.F32.PACK_AB R12, R191, R189 ;  /* 0x000000bdbf0c723e */ /* 0x000fc400000010ff */
[----:B------:R-:W-:Y:S01]  /*6e70*/  FADD.FTZ R15, R161, R3 ;  /* 0x00000003a10f7221 */ /* 0x000fe20000010000 */
[----:B------:R-:W-:-:S04]  /*6e80*/  F2FP.BF16.F32.PACK_AB R3, R77, R76 ;  /* 0x0000004c4d03723e */ /* 0x000fc800000010ff */
[----:B------:R-:W-:Y:S01]  /*6e90*/  HMMA.16816.F32.BF16 R168, R4, R22, R44 ;  /* 0x0000001604a8723c */ /* 0x000fe2000004182c */
[----:B------:R-:W-:-:S07]  /*6ea0*/  LOP3.LUT R9, R12, R9, RZ, 0xc0, !PT ;  /* 0x000000090c097212 */ /* 0x000fce00078ec0ff */
[C---:B----4-:R-:W-:Y:S08]  /*6eb0*/  HMMA.16816.F32.BF16 R156, R4.reuse, R24, R156 ;  /* 0x00000018049c723c */ /* 0x050ff0000004189c */
[----:B------:R-:W-:Y:S01]  /*6ec0*/  HMMA.16816.F32.BF16 R36, R4, R26, R36 ;  /* 0x0000001a0424723c */ /* 0x000fe20000041824 */
[----:B------:R-:W-:Y:S01]  /*6ed0*/  FADD.FTZ R4, R133, R14 ;  /* 0x0000000e85047221 */ /* 0x000fe20000010000 */
[----:B------:R-:W-:Y:S01]  /*6ee0*/  FADD.FTZ R14, R153, R0 ;  /* 0x00000000990e7221 */ /* 0x000fe20000010000 */
[----:B------:R-:W-:Y:S01]  /*6ef0*/  HSET2.LE.AND R0, R86, R213, PT ;  /* 0x000000d556007233 */ /* 0x000fe20003803000 */
[----:B------:R-:W-:Y:S01]  /*6f00*/  FADD.FTZ R5, R131, R13 ;  /* 0x0000000d83057221 */ /* 0x000fe20000010000 */
[----:B------:R-:W-:Y:S01]  /*6f10*/  FADD.FTZ R4, R134, R4 ;  /* 0x0000000486047221 */ /* 0x000fe20000010000 */
[----:B------:R-:W-:-:S02]  /*6f20*/  LOP3.LUT R6, R143, 0xff00ff, RZ, 0xc0, !PT ;  /* 0x00ff00ff8f067812 */ /* 0x000fc400078ec0ff */
[----:B------:R-:W-:Y:S01]  /*6f30*/  LOP3.LUT R160, R3, R0, RZ, 0xc0, !PT ;  /* 0x0000000003a07212 */ /* 0x000fe200078ec0ff */
[----:B------:R-:W-:Y:S01]  /*6f40*/  FADD.FTZ R13, R138, R4 ;  /* 0x000000048a0d7221 */ /* 0x000fe20000010000 */
[--C-:B------:R-:W-:Y:S01]  /*6f50*/  HSET2.LE.AND R0, R92, R213.reuse, PT ;  /* 0x000000d55c007233 */ /* 0x100fe20003803000 */
[----:B------:R-:W-:Y:S01]  /*6f60*/  FADD.FTZ R12, R132, R5 ;  /* 0x00000005840c7221 */ /* 0x000fe20000010000 */
[----:B------:R-:W-:Y:S02]  /*6f70*/  F2FP.BF16.F32.PACK_AB R3, R81, R80 ;  /* 0x000000505103723e */ /* 0x000fe400000010ff */
[--C-:B------:R-:W-:Y:S01]  /*6f80*/  HSET2.LE.AND R4, R130, R213.reuse, PT ;  /* 0x000000d582047233 */ /* 0x100fe20003803000 */
[----:B------:R-:W-:Y:S01]  /*6f90*/  HMMA.16816.F32.BF16 R40, R8, R20, R40 ;  /* 0x000000140828723c */ /* 0x000fe20000041828 */
[----:B------:R-:W-:Y:S01]  /*6fa0*/  F2FP.BF16.F32.PACK_AB R5, R79, R78 ;  /* 0x0000004e4f05723e */ /* 0x000fe200000010ff */
[----:B------:R-:W1:Y:S01]  /*6fb0*/  MUFU.EX2 R21, R94 ;  /* 0x0000005e00157308 */ /* 0x000e620000000800 */
[----:B------:R-:W-:Y:S01]  /*6fc0*/  LOP3.LUT R161, R3, R0, RZ, 0xc0, !PT ;  /* 0x0000000003a17212 */ /* 0x000fe200078ec0ff */
[----:B------:R-:W-:Y:S01]  /*6fd0*/  FADD.FTZ R0, R140, R12 ;  /* 0x0000000c8c007221 */ /* 0x000fe20000010000 */
[----:B------:R-:W-:Y:S01]  /*6fe0*/  HSET2.LE.AND R6, R6, R213, PT ;  /* 0x000000d506067233 */ /* 0x000fe20003803000 */
[----:B------:R-:W-:Y:S01]  /*6ff0*/  FADD.FTZ R3, R200, R15 ;  /* 0x0000000fc8037221 */ /* 0x000fe20000010000 */
[----:B------:R-:W-:-:S02]  /*7000*/  F2FP.BF16.F32.PACK_AB R7, R85, R84 ;  /* 0x000000545507723e */ /* 0x000fc400000010ff */
[----:B------:R-:W-:Y:S01]  /*7010*/  LOP3.LUT R162, R5, R4, RZ, 0xc0, !PT ;  /* 0x0000000405a27212 */ /* 0x000fe200078ec0ff */
[----:B------:R-:W-:Y:S01]  /*7020*/  FADD.FTZ R5, R155, R14 ;  /* 0x0000000e9b057221 */ /* 0x000fe20000010000 */
[----:B------:R-:W-:Y:S01]  /*7030*/  MUFU.EX2 R20, R87 ;  /* 0x0000005700147308 */ /* 0x000fe20000000800 */
[----:B------:R-:W-:Y:S01]  /*7040*/  FADD.FTZ R4, R145, R13 ;  /* 0x0000000d91047221 */ /* 0x000fe20000010000 */
[----:B------:R-:W-:Y:S01]  /*7050*/  FADD.FTZ R0, R141, R0 ;  /* 0x000000008d007221 */ /* 0x000fe20000010000 */
[----:B------:R-:W-:Y:S01]  /*7060*/  LOP3.LUT R163, R7, R6, RZ, 0xc0, !PT ;  /* 0x0000000607a37212 */ /* 0x000fe200078ec0ff */
[----:B------:R-:W-:Y:S01]  /*7070*/  FADD.FTZ R3, R201, R3 ;  /* 0x00000003c9037221 */ /* 0x000fe20000010000 */
[----:B------:R-:W-:-:S03]  /*7080*/  FADD.FTZ R6, R185, R5 ;  /* 0x00000005b9067221 */ /* 0x000fc60000010000 */
[----:B------:R-:W4:Y:S01]  /*7090*/  MUFU.EX2 R12, R99 ;  /* 0x00000063000c7308 */ /* 0x000f220000000800 */
[----:B------:R-:W-:Y:S01]  /*70a0*/  FADD.FTZ R5, R146, R4 ;  /* 0x0000000492057221 */ /* 0x000fe20000010000 */
[----:B------:R-:W-:Y:S01]  /*70b0*/  HMMA.16816.F32.BF16 R28, R8, R22, R28 ;  /* 0x00000016081c723c */ /* 0x000fe2000004181c */
[----:B------:R-:W-:Y:S01]  /*70c0*/  FADD.FTZ R4, R120, R0 ;  /* 0x0000000078047221 */ /* 0x000fe20000010000 */
[----:B------:R-:W-:Y:S02]  /*70d0*/  HSET2.LE.AND R0, R142, R213, PT ;  /* 0x000000d58e007233 */ /* 0x000fe40003803000 */
[----:B------:R-:W-:-:S04]  /*70e0*/  LOP3.LUT R7, R184, 0xff00ff, RZ, 0xc0, !PT ;  /* 0x00ff00ffb8077812 */ /* 0x000fc800078ec0ff */
[C---:B------:R-:W-:Y:S08]  /*70f0*/  HMMA.16816.F32.BF16 R48, R8.reuse, R24, R48 ;  /* 0x000000180830723c */ /* 0x040ff00000041830 */
[----:B------:R-:W-:Y:S01]  /*7100*/  HMMA.16816.F32.BF16 R32, R8, R26, R32 ;  /* 0x0000001a0820723c */ /* 0x000fe20000041820 */
[----:B------:R-:W-:Y:S01]  /*7110*/  FADD.FTZ R11, R214, R3 ;  /* 0x00000003d60b7221 */ /* 0x000fe20000010000 */
[----:B------:R-:W-:Y:S01]  /*7120*/  F2FP.BF16.F32.PACK_AB R3, R226, R197 ;  /* 0x000000c5e203723e */ /* 0x000fe200000010ff */
[----:B------:R-:W-:Y:S01]  /*7130*/  FADD.FTZ R8, R108, R4 ;  /* 0x000000046c087221 */ /* 0x000fe20000010000 */
[----:B------:R-:W-:-:S02]  /*7140*/  FADD.FTZ R9, R144, R5 ;  /* 0x0000000590097221 */ /* 0x000fc40000010000 */
[----:B------:R-:W-:Y:S02]  /*7150*/  LOP3.LUT R142, R3, R0, RZ, 0xc0, !PT ;  /* 0x00000000038e7212 */ /* 0x000fe400078ec0ff */
[--C-:B------:R-:W-:Y:S01]  /*7160*/  HSET2.LE.AND R0, R7, R213.reuse, PT ;  /* 0x000000d507007233 */ /* 0x100fe20003803000 */
[----:B------:R-:W-:Y:S01]  /*7170*/  FADD.FTZ R10, R186, R6 ;  /* 0x00000006ba0a7221 */ /* 0x000fe20000010000 */
[--C-:B------:R-:W-:Y:S02]  /*7180*/  HSET2.LE.AND R4, R128, R213.reuse, PT ;  /* 0x000000d580047233 */ /* 0x100fe40003803000 */
[----:B-1----:R-:W-:Y:S02]  /*7190*/  F2FP.BF16.F32.PACK_AB R3, R227, R21 ;  /* 0x00000015e303723e */ /* 0x002fe400000010ff */
[----:B------:R-:W-:Y:S02]  /*71a0*/  F2FP.BF16.F32.PACK_AB R5, R236, R225 ;  /* 0x000000e1ec05723e */ /* 0x000fe400000010ff */
[----:B------:R-:W-:-:S02]  /*71b0*/  HSET2.LE.AND R6, R103, R213, PT ;  /* 0x000000d567067233 */ /* 0x000fc40003803000 */
[----:B----4-:R-:W-:Y:S02]  /*71c0*/  F2FP.BF16.F32.PACK_AB R7, R12, R20 ;  /* 0x000000140c07723e */ /* 0x010fe400000010ff */
[----:B------:R-:W-:Y:S01]  /*71d0*/  LOP3.LUT R143, R3, R0, RZ, 0xc0, !PT ;  /* 0x00000000038f7212 */ /* 0x000fe200078ec0ff */
[----:B------:R-:W-:Y:S01]  /*71e0*/  FADD.FTZ R0, R188, R10 ;  /* 0x0000000abc007221 */ /* 0x000fe20000010000 */
[----:B------:R-:W-:Y:S01]  /*71f0*/  LOP3.LUT R140, R5, R4, RZ, 0xc0, !PT ;  /* 0x00000004058c7212 */ /* 0x000fe200078ec0ff */
[----:B------:R-:W-:Y:S01]  /*7200*/  FADD.FTZ R5, R122, R8 ;  /* 0x000000087a057221 */ /* 0x000fe20000010000 */
[----:B------:R-:W-:Y:S01]  /*7210*/  LOP3.LUT R141, R7, R6, RZ, 0xc0, !PT ;  /* 0x00000006078d7212 */ /* 0x000fe200078ec0ff */
[----:B------:R-:W-:Y:S02]  /*7220*/  FADD.FTZ R6, R187, R0 ;  /* 0x00000000bb067221 */ /* 0x000fe40000010000 */
[----:B------:R-:W-:-:S04]  /*7230*/  FADD.FTZ R0, R121, R5 ;  /* 0x0000000579007221 */ /* 0x000fc80000010000 */
[----:B------:R-:W-:-:S04]  /*7240*/  FADD.FTZ R0, R69, R0 ;  /* 0x0000000045007221 */ /* 0x000fc80000010000 */
[----:B------:R-:W-:-:S04]  /*7250*/  FADD.FTZ R0, R72, R0 ;  /* 0x0000000048007221 */ /* 0x000fc80000010000 */
[----:B------:R-:W-:-:S04]  /*7260*/  FADD.FTZ R0, R70, R0 ;  /* 0x0000000046007221 */ /* 0x000fc80000010000 */
        /* <DEDUP_REMOVED lines=17> */
[----:B------:R-:W-:-:S02]  /*7380*/  FADD.FTZ R3, R109, R3 ;  /* 0x000000036d037221 */ /* 0x000fc40000010000 */
[----:B------:R1:W-:Y:S01]  /*7390*/  STL [R1+0x44], R0 ;  /* 0x0000440001007387 */ /* 0x0003e20000100800 */
        /* <DEDUP_REMOVED lines=9> */
[----:B---3--:R-:W-:Y:S01]  /*7430*/  HMMA.16816.F32.BF16 R164, R160, R148, R164 ;  /* 0x00000094a0a4723c */ /* 0x008fe200000418a4 */
        /* <DEDUP_REMOVED lines=8> */
[----:B--2---:R-:W-:Y:S08]  /*74c0*/  HMMA.16816.F32.BF16 R156, R160, R16, R156 ;  /* 0x00000010a09c723c */ /* 0x004ff0000004189c */
[C---:B------:R-:W-:Y:S08]  /*74d0*/  HMMA.16816.F32.BF16 R148, R140.reuse, R150, R28 ;  /* 0x000000968c94723c */ /* 0x040ff0000004181c */
[----:B------:R-:W-:Y:S08]  /*74e0*/  HMMA.16816.F32.BF16 R144, R140, R16, R48 ;  /* 0x000000108c90723c */ /* 0x000ff00000041830 */
[-C--:B------:R-:W-:Y:S08]  /*74f0*/  HMMA.16816.F32.BF16 R160, R160, R18.reuse, R36 ;  /* 0x00000012a0a0723c */ /* 0x080ff00000041824 */
[----:B------:R-:W-:Y:S01]  /*7500*/  HMMA.16816.F32.BF16 R140, R140, R18, R32 ;  /* 0x000000128c8c723c */ /* 0x000fe20000041820 */
[----:B------:R-:W-:-:S04]  /*7510*/  NOP ;  /* 0x0000000000007918 */ /* 0x000fc80000000000 */
[----:B-1----:R-:W-:-:S15]  /*7520*/  @!P3 BRA `(.L_x_568) ;  /* 0x000000640010b947 */ /* 0x002fde0003800000 */
[----:B------:R-:W2:Y:S01]  /*7530*/  LDL.64 R202, [R1] ;  /* 0x0000000001ca7983 */ /* 0x000ea20000100a00 */
[----:B------:R-:W1:Y:S03]  /*7540*/  LDC.64 R6, c[0x0][0x3c0] ;  /* 0x0000f000ff067b82 */ /* 0x000e660000000a00 */
[----:B------:R-:W3:Y:S01]  /*7550*/  LDL.64 R248, [R1+0x10] ;  /* 0x0000100001f87983 */ /* 0x000ee20000100a00 */
[----:B-----5:R-:W-:Y:S01]  /*7560*/  MOV R138, R2 ;  /* 0x00000002008a7202 */ /* 0x020fe20000000f00 */
[----:B------:R-:W-:Y:S01]  /*7570*/  VIADD R204, R216, 0x9e3779b9 ;  /* 0x9e3779b9d8cc7836 */ /* 0x000fe20000000000 */
[----:B------:R-:W-:Y:S01]  /*7580*/  LEA.HI.SX32 R215, R215, 0xfffffffe, 0x19 ;  /* 0xfffffffed7d77811 */ /* 0x000fe200078fcaff */
[----:B------:R-:W-:Y:S01]  /*7590*/  IMAD.MOV.U32 R134, RZ, RZ, R135 ;  /* 0x000000ffff867224 */ /* 0x000fe200078e0087 */
[----:B------:R-:W-:Y:S01]  /*75a0*/  MOV R132, R136 ;  /* 0x0000008800847202 */ /* 0x000fe20000000f00 */
[----:B------:R-:W-:Y:S01]  /*75b0*/  IMAD.MOV.U32 R0, RZ, RZ, R137 ;  /* 0x000000ffff007224 */ /* 0x000fe200078e0089 */
[-C--:B------:R-:W-:Y:S01]  /*75c0*/  LOP3.LUT R241, R90, R204.reuse, RZ, 0x3c, !PT ;  /* 0x000000cc5af17212 */ /* 0x080fe200078e3cff */
[----:B------:R-:W4:Y:S01]  /*75d0*/  LDCU UR4, c[0x0][0x45c] ;  /* 0x00008b80ff0477ac */ /* 0x000f220008000800 */
[----:B------:R-:W-:Y:S01]  /*75e0*/  LOP3.LUT R244, R88, R204, RZ, 0x3c, !PT ;  /* 0x000000cc58f47212 */ /* 0x000fe200078e3cff */
[----:B------:R-:W-:-:S02]  /*75f0*/  VIADD R204, R216, 0x3c6ef372 ;  /* 0x3c6ef372d8cc7836 */ /* 0x000fc40000000000 */
[----:B-1----:R-:W-:Y:S01]  /*7600*/  IMAD.MOV.U32 R3, RZ, RZ, R6 ;  /* 0x000000ffff037224 */ /* 0x002fe200078e0006 */
[----:B------:R1:W-:Y:S01]  /*7610*/  STL.64 [R1+0x30], R6 ;  /* 0x0000300601007387 */ /* 0x0003e20000100a00 */
[----:B------:R-:W-:-:S03]  /*7620*/  IMAD.MOV.U32 R4, RZ, RZ, R7 ;  /* 0x000000ffff047224 */ /* 0x000fc600078e0007 */
[C---:B------:R-:W-:Y:S02]  /*7630*/  SHF.L.U32 R2, R3.reuse, 0x5, RZ ;  /* 0x0000000503027819 */ /* 0x040fe400000006ff */
[----:B------:R-:W-:-:S03]  /*7640*/  SHF.L.U64.HI R4, R3, 0x5, R4 ;  /* 0x0000000503047819 */ /* 0x000fc60000010204 */
[----:B------:R1:W-:Y:S04]  /*7650*/  STL [R1+0x70], R2 ;  /* 0x0000700201007387 */ /* 0x0003e80000100800 */
[----:B------:R1:W-:Y:S01]  /*7660*/  STL [R1+0x74], R4 ;  /* 0x0000740401007387 */ /* 0x0003e20000100800 */
[-C--:B--2---:R-:W-:Y:S02]  /*7670*/  LOP3.LUT R240, R203, R204.reuse, RZ, 0x3c, !PT ;  /* 0x000000cccbf07212 */ /* 0x084fe400078e3cff */
[----:B---3--:R-:W-:Y:S01]  /*7680*/  LOP3.LUT R243, R249, R204, RZ, 0x3c, !PT ;  /* 0x000000ccf9f37212 */ /* 0x008fe200078e3cff */
[----:B-1--4-:R-:W-:Y:S06]  /*7690*/  BRA `(.L_x_569) ;  /* 0x0000000000747947 */ /* 0x012fec0003800000 */
.L_x_571:
[----:B------:R-:W2:Y:S01]  /*76a0*/  LDL R231, [R1+0x38] ;  /* 0x0000380001e77983 */ /* 0x000ea20000100800 */
[----:B------:R-:W-:Y:S03]  /*76b0*/  VIADD R2, R215, 0xffffffff ;  /* 0xffffffffd7027836 */ /* 0x000fe60000000000 */
[----:B------:R-:W3:Y:S01]  /*76c0*/  LDL R225, [R1+0x8] ;  /* 0x0000080001e17983 */ /* 0x000ee20000100800 */
[C---:B------:R-:W-:Y:S02]  /*76d0*/  IMAD R173, R2.reuse, UR18, RZ ;  /* 0x0000001202ad7c24 */ /* 0x040fe4000f8e02ff */
[----:B------:R-:W-:Y:S04]  /*76e0*/  IMAD.WIDE.U32 R2, R2, UR19, RZ ;  /* 0x0000001302027c25 */ /* 0x000fe8000f8e00ff */
[----:B------:R-:W-:Y:S01]  /*76f0*/  IMAD.IADD R173, R3, 0x1, R173 ;  /* 0x0000000103ad7824 */ /* 0x000fe200078e02ad */
[C---:B------:R-:W-:Y:S04]  /*7700*/  IADD3 R3, P0, PT, R2.reuse, UR7, RZ ;  /* 0x0000000702037c10 */ /* 0x040fe8000ff1e0ff */
[----:B------:R-:W-:Y:S02]  /*7710*/  IADD3.X R135, PT, PT, R173, UR20, RZ, P0, !PT ;  /* 0x00000014ad877c10 */ /* 0x000fe400087fe4ff */
[C---:B------:R-:W-:Y:S02]  /*7720*/  IADD3 R175, P0, PT, R3.reuse, UR7, RZ ;  /* 0x0000000703af7c10 */ /* 0x040fe4000ff1e0ff */
[CC--:B--2---:R-:W-:Y:S02]  /*7730*/  LEA R178, P1, R2.reuse, R231.reuse, 0x1 ;  /* 0x000000e702b27211 */ /* 0x0c4fe400078208ff */
[----:B------:R-:W-:Y:S02]  /*7740*/  LEA R176, P2, R3, R231, 0x1 ;  /* 0x000000e703b07211 */ /* 0x000fe400078408ff */
[----:B---3--:R-:W-:Y:S02]  /*7750*/  LEA.HI.X R179, R2, R225, R173, 0x1, P1 ;  /* 0x000000e102b37211 */ /* 0x008fe400008f0cad */
[----:B------:R-:W-:Y:S02]  /*7760*/  IADD3.X R2, PT, PT, R135, UR20, RZ, P0, !PT ;  /* 0x0000001487027c10 */ /* 0x000fe400087fe4ff */
[----:B------:R-:W-:Y:S01]  /*7770*/  LEA R174, P1, R175, R231, 0x1 ;  /* 0x000000e7afae7211 */ /* 0x000fe200078208ff */
[----:B------:R-:W-:Y:S01]  /*7780*/  @!PT LDS RZ, [RZ] ;  /* 0x00000000fffff984 */ /* 0x000fe20000000800 */
[----:B------:R-:W-:Y:S01]  /*7790*/  @!PT LDS RZ, [RZ] ;  /* 0x00000000fffff984 */ /* 0x000fe20000000800 */
[----:B------:R-:W-:Y:S01]  /*77a0*/  @!PT LDS RZ, [RZ] ;  /* 0x00000000fffff984 */ /* 0x000fe20000000800 */
[----:B------:R1:W-:Y:S01]  /*77b0*/  LDGSTS.E.BYPASS.LTC128B.128 [R224+0x2000], desc[UR24][R178.64] ;  /* 0x02000000b2e07fae */ /* 0x0003e2000b981a18 */
[C---:B------:R-:W-:Y:S02]  /*77c0*/  IADD3 R173, P0, PT, R3.reuse, UR6, RZ ;  /* 0x0000000603ad7c10 */ /* 0x040fe4000ff1e0ff */
[-C--:B------:R-:W-:Y:S02]  /*77d0*/  LEA.HI.X R177, R3, R225.reuse, R135, 0x1, P2 ;  /* 0x000000e103b17211 */ /* 0x080fe400010f0c87 */
[----:B------:R-:W-:Y:S02]  /*77e0*/  LEA.HI.X R175, R175, R225, R2, 0x1, P1 ;  /* 0x000000e1afaf7211 */ /* 0x000fe400008f0c02 */
[----:B------:R-:W-:Y:S01]  /*77f0*/  IADD3.X R135, PT, PT, R135, UR21, RZ, P0, !PT ;  /* 0x0000001587877c10 */ /* 0x000fe200087fe4ff */
[----:B------:R1:W-:Y:S01]  /*7800*/  LDGSTS.E.BYPASS.LTC128B.128 [R224+0x2800], desc[UR24][R176.64] ;  /* 0x02800000b0e07fae */ /* 0x0003e2000b981a18 */
[C---:B------:R-:W-:Y:S03]  /*7810*/  LEA R2, P0, R173.reuse, R231, 0x1 ;  /* 0x000000e7ad027211 */ /* 0x040fe600078008ff */
[----:B------:R1:W-:Y:S01]  /*7820*/  LDGSTS.E.BYPASS.LTC128B.128 [R224+0x3000], desc[UR24][R174.64] ;  /* 0x03000000aee07fae */ /* 0x0003e2000b981a18 */
[----:B------:R-:W-:Y:S05]  /*7830*/  LEA.HI.X R3, R173, R225, R135, 0x1, P0 ;  /* 0x000000e1ad037211 */ /* 0x000fea00000f0c87 */
[----:B------:R1:W-:Y:S04]  /*7840*/  LDGSTS.E.BYPASS.LTC128B.128 [R224+0x3800], desc[UR24][R2.64] ;  /* 0x0380000002e07fae */ /* 0x0003e8000b981a18 */
[----:B------:R-:W0:Y:S01]  /*7850*/  LDGDEPBAR ;  /* 0x00000000000079af */ /* 0x000e220000000000 */
[----:B------:R-:W-:Y:S05]  /*7860*/  BRA `(.L_x_570) ;  /* 0x0000000c00a47947 */ /* 0x000fea0003800000 */
.L_x_569:
[----:B------:R-:W2:Y:S01]  /*7870*/  LDL R17, [R1+0x30] ;  /* 0x0000300001117983 */ /* 0x000ea20000100800 */
[----:B------:R-:W-:Y:S04]  /*7880*/  DEPBAR.LE SB0, 0x0 ;  /* 0x000080000000791a */ /* 0x000fe80000000000 */
[----:B------:R-:W3:Y:S01]  /*7890*/  LDL R18, [R1+0x34] ;  /* 0x0000340001127983 */ /* 0x000ee20000100800 */
[C---:B------:R-:W-:Y:S03]  /*78a0*/  IMAD.SHL.U32 R214, R215.reuse, 0x4, RZ ;  /* 0x00000004d7d67824 */ /* 0x040fe600078e00ff */
        /* <DEDUP_REMOVED lines=8> */
[----:B------:R-:W5:Y:S06]  /*7930*/  LDL.64 R232, [R1] ;  /* 0x0000000001e87983 */ /* 0x000f6c0000100a00 */
[----:B------:R-:W5:Y:S01]  /*7940*/  LDL.64 R218, [R1+0x10] ;  /* 0x0000100001da7983 */ /* 0x000f620000100a00 */
        /* <DEDUP_REMOVED lines=19> */
[----:B------:R-:W-:Y:S02]  /*7a80*/  LEA R4, P0, R12, R4, 0x1 ;  /* 0x000000040c047211 */ /* 0x000fe400078008ff */
[----:B------:R-:W-:Y:S01]  /*7a90*/  LOP3.LUT R2, R214, R235, R217, 0x96, !PT ;  /* 0x000000ebd6027212 */ /* 0x000fe200078e96d9 */
[----:B------:R-:W-:Y:S01]  /*7aa0*/  LDGSTS.E.BYPASS.LTC128B.128 [R224+0x5000], desc[UR24][R6.64] ;  /* 0x0500000006e07fae */ /* 0x000fe2000b981a18 */
[----:B------:R-:W-:Y:S02]  /*7ab0*/  LEA.HI.X R5, R12, R16, R15, 0x1, P0 ;  /* 0x000000100c057211 */ /* 0x000fe400000f0c0f */
[----:B------:R-:W-:Y:S01]  /*7ac0*/  ISETP.NE.AND P0, PT, R215, RZ, PT ;  /* 0x000000ffd700720c */ /* 0x000fe20003f05270 */
[----:B------:R-:W-:Y:S04]  /*7ad0*/  IMAD.WIDE.U32 R2, R2, -0x326172a9, RZ ;  /* 0xcd9e8d5702027825 */ /* 0x000fe800078e00ff */
[----:B------:R1:W-:Y:S01]  /*7ae0*/  LDGSTS.E.BYPASS.LTC128B.128 [R224+0x5800], desc[UR24][R4.64] ;  /* 0x0580000004e07fae */ /* 0x0003e2000b981a18 */
[C---:B------:R-:W-:Y:S02]  /*7af0*/  LOP3.LUT R136, R3.reuse, R241, RZ, 0x3c, !PT ;  /* 0x000000f103887212 */ /* 0x040fe400078e3cff */
[----:B------:R-:W-:Y:S03]  /*7b00*/  LOP3.LUT R3, R3, R244, RZ, 0x3c, !PT ;  /* 0x000000f403037212 */ /* 0x000fe600078e3cff */
[----:B------:R-:W-:Y:S02]  /*7b10*/  IMAD.WIDE.U32 R136, R136, -0x2daee0ad, RZ ;  /* 0xd2511f5388887825 */ /* 0x000fe400078e00ff */
        /* <DEDUP_REMOVED lines=54> */
[-C--:B------:R-:W-:Y:S03]  /*7e80*/  HMMA.16816.F32.BF16 R12, R184, R182.reuse, R12 ;  /* 0x000000b6b80c723c */ /* 0x080fe6000004180c */
[----:B------:R-:W-:Y:S05]  /*7e90*/  FMNMX3.FTZ R135, R0, R4, R5, !PT ;  /* 0x0000000400877276 */ /* 0x000fea0007810005 */
[C---:B------:R-:W-:Y:S01]  /*7ea0*/  HMMA.16816.F32.BF16 R16, R176.reuse, R182, R16 ;  /* 0x000000b6b010723c */ /* 0x040fe20000041810 */
[----:B------:R-:W2:Y:S01]  /*7eb0*/  LDSM.16.M88.4 R180, [R210+0x3c00] ;  /* 0x003c0000d2b4783b */ /* 0x000ea20000000200 */
[----:B------:R-:W-:Y:S06]  /*7ec0*/  DEPBAR.LE SB0, 0x0 ;  /* 0x000080000000791a */ /* 0x000fec0000000000 */
[-C--:B------:R-:W-:Y:S01]  /*7ed0*/  HMMA.16816.F32.BF16 R20, R176, R188.reuse, R20 ;  /* 0x000000bcb014723c */ /* 0x080fe20000041814 */
[----:B------:R-:W-:Y:S07]  /*7ee0*/  BAR.SYNC.DEFER_BLOCKING 0x0 ;  /* 0x0000000000007b1d */ /* 0x000fee0000010000 */
[C---:B------:R-:W-:Y:S04]  /*7ef0*/  HMMA.16816.F32.BF16 R24, R184.reuse, R188, R24 ;  /* 0x000000bcb818723c */ /* 0x040fe80000041818 */
[----:B------:R-:W-:Y:S01]  /*7f00*/  VIADD R189, R217, 0xed9eba14 ;  /* 0xed9eba14d9bd7836 */ /* 0x000fe20000000000 */
[----:B------:R-:W-:Y:S01]  /*7f10*/  FMNMX3.FTZ R135, R135, R16, R17, !PT ;  /* 0x0000001087877276 */ /* 0x000fe20007810011 */
[----:B------:R-:W-:Y:S02]  /*7f20*/  VIADD R188, R217, 0xa9066899 ;  /* 0xa9066899d9bc7836 */ /* 0x000fe40000000000 */
[-C--:B------:R-:W-:Y:S03]  /*7f30*/  HMMA.16816.F32.BF16 R28, R184, R190.reuse, R28 ;  /* 0x000000beb81c723c */ /* 0x080fe6000004181c */
[----:B------:R-:W-:Y:S05]  /*7f40*/  FMNMX3.FTZ R135, R135, R20, R21, !PT ;  /* 0x0000001487877276 */ /* 0x000fea0007810015 */
[C---:B------:R-:W-:Y:S04]  /*7f50*/  HMMA.16816.F32.BF16 R32, R176.reuse, R190, R32 ;  /* 0x000000beb020723c */ /* 0x040fe80000041820 */
[C---:B------:R-:W-:Y:S02]  /*7f60*/  VIADD R191, R217.reuse, 0x76cf5d0a ;  /* 0x76cf5d0ad9bf7836 */ /* 0x040fe40000000000 */
[----:B------:R-:W-:Y:S02]  /*7f70*/  VIADD R190, R217, 0x32370b8f ;  /* 0x32370b8fd9be7836 */ /* 0x000fe40000000000 */
[-C--:B----4-:R-:W-:Y:S03]  /*7f80*/  HMMA.16816.F32.BF16 R36, R176, R192.reuse, R36 ;  /* 0x000000c0b024723c */ /* 0x090fe60000041824 */
[----:B------:R-:W-:Y:S05]  /*7f90*/  LOP3.LUT R133, R228, R191, R137, 0x96, !PT ;  /* 0x000000bfe4857212 */ /* 0x000fea00078e9689 */
[C---:B------:R-:W-:Y:S04]  /*7fa0*/  HMMA.16816.F32.BF16 R40, R184.reuse, R192, R40 ;  /* 0x000000c0b828723c */ /* 0x040fe80000041828 */
[----:B------:R-:W-:Y:S04]  /*7fb0*/  LOP3.LUT R192, R2, R243, RZ, 0x3c, !PT ;  /* 0x000000f302c07212 */ /* 0x000fe800078e3cff */
[-C--:B------:R-:W-:Y:S03]  /*7fc0*/  HMMA.16816.F32.BF16 R44, R184, R194.reuse, R44 ;  /* 0x000000c2b82c723c */ /* 0x080fe6000004182c */
[----:B------:R-:W-:Y:S05]  /*7fd0*/  IMAD.WIDE.U32 R192, R192, -0x2daee0ad, RZ ;  /* 0xd2511f53c0c07825 */ /* 0x000fea00078e00ff */
[C---:B------:R-:W-:Y:S04]  /*7fe0*/  HMMA.16816.F32.BF16 R48, R176.reuse, R194, R48 ;  /* 0x000000c2b030723c */ /* 0x040fe80000041830 */
[----:B------:R-:W-:Y:S01]  /*7ff0*/  LOP3.LUT R194, R2, R240, RZ, 0x3c, !PT ;  /* 0x000000f002c27212 */ /* 0x000fe200078e3cff */
[----:B------:R-:W-:Y:S03]  /*8000*/  IMAD.WIDE.U32 R2, R3, -0x2daee0ad, RZ ;  /* 0xd2511f5303027825 */ /* 0x000fe600078e00ff */
[-C--:B------:R-:W-:Y:S03]  /*8010*/  HMMA.16816.F32.BF16 R52, R176, R196.reuse, R52 ;  /* 0x000000c4b034723c */ /* 0x080fe60000041834 */
[----:B------:R-:W-:Y:S01]  /*8020*/  IMAD.WIDE.U32 R194, R194, -0x2daee0ad, RZ ;  /* 0xd2511f53c2c27825 */ /* 0x000fe200078e00ff */
[----:B------:R-:W-:Y:S02]  /*8030*/  LOP3.LUT R3, R246, R191, R3, 0x96, !PT ;  /* 0x000000bff6037212 */ /* 0x000fe400078e9603 */
[C---:B------:R-:W-:Y:S02]  /*8040*/  LOP3.LUT R2, R190.reuse, R2, R193, 0x96, !PT ;  /* 0x00000002be027212 */ /* 0x040fe400078e96c1 */
[C---:B------:R-:W-:Y:S04]  /*8050*/  HMMA.16816.F32.BF16 R56, R184.reuse, R196, R56 ;  /* 0x000000c4b838723c */ /* 0x040fe80000041838 */
[----:B------:R-:W-:Y:S01]  /*8060*/  LOP3.LUT R136, R190, R136, R195, 0x96, !PT ;  /* 0x00000088be887212 */ /* 0x000fe200078e96c3 */
[----:B------:R-:W-:Y:S03]  /*8070*/  IMAD.WIDE.U32 R196, R133, -0x326172a9, RZ ;  /* 0xcd9e8d5785c47825 */ /* 0x000fe600078e00ff */
[-C--:B------:R-:W-:Y:S08]  /*8080*/  HMMA.16816.F32.BF16 R60, R184, R198.reuse, R60 ;  /* 0x000000c6b83c723c */ /* 0x080ff0000004183c */
[C---:B------:R-:W-:Y:S08]  /*8090*/  HMMA.16816.F32.BF16 R64, R176.reuse, R198, R64 ;  /* 0x000000c6b040723c */ /* 0x040ff00000041840 */
[-C--:B------:R-:W-:Y:S08]  /*80a0*/  HMMA.16816.F32.BF16 R68, R176, R200.reuse, R68 ;  /* 0x000000c8b044723c */ /* 0x080ff00000041844 */
[C---:B------:R-:W-:Y:S04]  /*80b0*/  HMMA.16816.F32.BF16 R72, R184.reuse, R200, R72 ;  /* 0x000000c8b848723c */ /* 0x040fe80000041848 */
[----:B------:R-:W-:Y:S04]  /*80c0*/  IMAD.WIDE.U32 R200, R2, -0x326172a9, RZ ;  /* 0xcd9e8d5702c87825 */ /* 0x000fe800078e00ff */
[-C--:B------:R-:W-:Y:S03]  /*80d0*/  HMMA.16816.F32.BF16 R76, R184, R202.reuse, R76 ;  /* 0x000000cab84c723c */ /* 0x080fe6000004184c */
[----:B------:R-:W-:Y:S05]  /*80e0*/  VIADD R2, R214, 0x1 ;  /* 0x00000001d6027836 */ /* 0x000fea0000000000 */
[----:B------:R-:W-:Y:S01]  /*80f0*/  LOP3.LUT R2, R235, R217, R2, 0x96, !PT ;  /* 0x000000d9eb027212 */ /* 0x000fe200078e9602 */
[C---:B------:R-:W-:Y:S04]  /*8100*/  HMMA.16816.F32.BF16 R80, R176.reuse, R202, R80 ;  /* 0x000000cab050723c */ /* 0x040fe80000041850 */
[----:B------:R-:W-:Y:S04]  /*8110*/  IMAD.WIDE.U32 R202, R136, -0x326172a9, RZ ;  /* 0xcd9e8d5788ca7825 */ /* 0x000fe800078e00ff */
[-C--:B------:R-:W-:Y:S03]  /*8120*/  HMMA.16816.F32.BF16 R84, R176, R204.reuse, R84 ;  /* 0x000000ccb054723c */ /* 0x080fe60000041854 */
[----:B------:R-:W-:Y:S01]  /*8130*/  LOP3.LUT R196, R223, R196, R203, 0x96, !PT ;  /* 0x000000c4dfc47212 */ /* 0x000fe200078e96cb */
[----:B------:R-:W-:Y:S01]  /*8140*/  IMAD.WIDE.U32 R136, R3, -0x326172a9, RZ ;  /* 0xcd9e8d5703887825 */ /* 0x000fe200078e00ff */
[-C--:B------:R-:W-:Y:S03]  /*8150*/  LOP3.LUT R3, R232, R220.reuse, R197, 0x96, !PT ;  /* 0x000000dce8037212 */ /* 0x080fe600078e96c5 */
[C---:B------:R-:W-:Y:S04]  /*8160*/  HMMA.16816.F32.BF16 R88, R184.reuse, R204, R88 ;  /* 0x000000ccb858723c */ /* 0x040fe80000041858 */
[----:B------:R-:W-:Y:S01]  /*8170*/  LOP3.LUT R133, R218, R220, R137, 0x96, !PT ;  /* 0x000000dcda857212 */ /* 0x000fe200078e9689 */
[----:B------:R-:W-:Y:S01]  /*8180*/  IMAD.WIDE.U32 R196, R196, -0x2daee0ad, RZ ;  /* 0xd2511f53c4c47825 */ /* 0x000fe200078e00ff */
[----:B------:R-:W-:Y:S02]  /*8190*/  LOP3.LUT R195, R223, R136, R201, 0x96, !PT ;  /* 0x00000088dfc37212 */ /* 0x000fe400078e96c9 */
[-C--:B------:R-:W-:Y:S03]  /*81a0*/  HMMA.16816.F32.BF16 R92, R184, R206.reuse, R92 ;  /* 0x000000ceb85c723c */ /* 0x080fe6000004185c */
[----:B------:R-:W-:Y:S04]  /*81b0*/  IMAD.WIDE.U32 R198, R133, -0x2daee0ad, RZ ;  /* 0xd2511f5385c67825 */ /* 0x000fe800078e00ff */
[----:B------:R-:W-:Y:S01]  /*81c0*/  IMAD.WIDE.U32 R136, R2, -0x326172a9, RZ ;  /* 0xcd9e8d5702887825 */ /* 0x000fe200078e00ff */
[----:B------:R-:W-:Y:S01]  /*81d0*/  LOP3.LUT R192, R189, R192, R199, 0x96, !PT ;  /* 0x000000c0bdc07212 */ /* 0x000fe200078e96c7 */
[C---:B------:R-:W-:Y:S04]  /*81e0*/  HMMA.16816.F32.BF16 R96, R176.reuse, R206, R96 ;  /* 0x000000ceb060723c */ /* 0x040fe80000041860 */
[C---:B------:R-:W-:Y:S01]  /*81f0*/  LOP3.LUT R2, R137.reuse, R244, RZ, 0x3c, !PT ;  /* 0x000000f489027212 */ /* 0x040fe200078e3cff */
[----:B------:R-:W-:Y:S01]  /*8200*/  IMAD.WIDE.U32 R204, R192, -0x326172a9, RZ ;  /* 0xcd9e8d57c0cc7825 */ /* 0x000fe200078e00ff */
[C---:B------:R-:W-:Y:S02]  /*8210*/  LOP3.LUT R193, R136.reuse, R243, RZ, 0x3c, !PT ;  /* 0x000000f388c17212 */ /* 0x040fe400078e3cff */
[----:B------:R-:W-:Y:S01]  /*8220*/  LOP3.LUT R219, R137, R241, RZ, 0x3c, !PT ;  /* 0x000000f189db7212 */ /* 0x000fe200078e3cff */
[-C--:B-1----:R-:W-:Y:S03]  /*8230*/  HMMA.16816.F32.BF16 R100, R176, R172.reuse, R100 ;  /* 0x000000acb064723c */ /* 0x082fe60000041864 */
[----:B------:R-:W-:Y:S01]  /*8240*/  LOP3.LUT R218, R136, R240, RZ, 0x3c, !PT ;  /* 0x000000f088da7212 */ /* 0x000fe200078e3cff */
[----:B------:R-:W-:Y:S01]  /*8250*/  IMAD.WIDE.U32 R192, R193, -0x2daee0ad, RZ ;  /* 0xd2511f53c1c07825 */ /* 0x000fe200078e00ff */
[----:B------:R-:W-:Y:S03]  /*8260*/  LOP3.LUT R199, R222, R200, R205, 0x96, !PT ;  /* 0x000000c8dec77212 */ /* 0x000fe600078e96cd */
[C---:B------:R-:W-:Y:S04]  /*8270*/  HMMA.16816.F32.BF16 R104, R184.reuse, R172, R104 ;  /* 0x000000acb868723c */ /* 0x040fe80000041868 */
[----:B------:R-:W-:Y:S04]  /*8280*/  IMAD.WIDE.U32 R172, R3, -0x2daee0ad, RZ ;  /* 0xd2511f5303ac7825 */ /* 0x000fe800078e00ff */
[-C--:B------:R-:W-:Y:S03]  /*8290*/  HMMA.16816.F32.BF16 R108, R184, R174.reuse, R108 ;  /* 0x000000aeb86c723c */ /* 0x080fe6000004186c */
[----:B------:R-:W-:Y:S01]  /*82a0*/  LOP3.LUT R133, R189, R194, R173, 0x96, !PT ;  /* 0x000000c2bd857212 */ /* 0x000fe200078e96ad */
[----:B------:R-:W-:Y:S01]  /*82b0*/  IMAD.WIDE.U32 R194, R195, -0x2daee0ad, RZ ;  /* 0xd2511f53c3c27825 */ /* 0x000fe200078e00ff */
[C---:B------:R-:W-:Y:S03]  /*82c0*/  LOP3.LUT R3, R188.reuse, R172, R197, 0x96, !PT ;  /* 0x000000acbc037212 */ /* 0x040fe600078e96c5 */
[C---:B------:R-:W-:Y:S04]  /*82d0*/  HMMA.16816.F32.BF16 R112, R176.reuse, R174, R112 ;  /* 0x000000aeb070723c */ /* 0x040fe80000041870 */
[----:B------:R-:W-:Y:S01]  /*82e0*/  IMAD.WIDE.U32 R136, R3, -0x326172a9, RZ ;  /* 0xcd9e8d5703887825 */ /* 0x000fe200078e00ff */
[----:B------:R-:W-:Y:S03]  /*82f0*/  LOP3.LUT R3, R188, R198, R195, 0x96, !PT ;  /* 0x000000c6bc037212 */ /* 0x000fe600078e96c3 */
[-C--:B--2---:R-:W-:Y:S03]  /*8300*/  HMMA.16816.F32.BF16 R116, R176, R180.reuse, R116 ;  /* 0x000000b4b074723c */ /* 0x084fe60000041874 */
[----:B------:R-:W-:Y:S01]  /*8310*/  PRMT R206, R136, 0x7773, RZ ;  /* 0x0000777388ce7816 */ /* 0x000fe200000000ff */
[----:B------:R-:W-:Y:S01]  /*8320*/  IMAD.WIDE.U32 R174, R2, -0x2daee0ad, RZ ;  /* 0xd2511f5302ae7825 */ /* 0x000fe200078e00ff */
[----:B------:R-:W-:Y:S02]  /*8330*/  FMNMX3.FTZ R2, R134, R8, R9, !PT ;  /* 0x0000000886027276 */ /* 0x000fe40007810009 */
[C---:B------:R-:W-:Y:S01]  /*8340*/  PRMT R205, R136.reuse, 0x7772, RZ ;  /* 0x0000777288cd7816 */ /* 0x040fe200000000ff */
[C---:B------:R-:W-:Y:S04]  /*8350*/  HMMA.16816.F32.BF16 R120, R184.reuse, R180, R120 ;  /* 0x000000b4b878723c */ /* 0x040fe80000041878 */
[----:B------:R-:W-:Y:S01]  /*8360*/  PRMT R203, R136, 0x7771, RZ ;  /* 0x0000777188cb7816 */ /* 0x000fe200000000ff */
[----:B------:R-:W-:Y:S01]  /*8370*/  IMAD.WIDE.U32 R180, R3, -0x326172a9, RZ ;  /* 0xcd9e8d5703b47825 */ /* 0x000fe200078e00ff */
[----:B------:R-:W-:Y:S02]  /*8380*/  FMNMX3.FTZ R3, R132, R6, R7, !PT ;  /* 0x0000000684037276 */ /* 0x000fe40007810007 */
[----:B------:R-:W-:Y:S01]  /*8390*/  LOP3.LUT R201, R190, R174, R193, 0x96, !PT ;  /* 0x000000aebec97212 */ /* 0x000fe200078e96c1 */
[----:B------:R-:W-:Y:S01]  /*83a0*/  IMAD.MOV.U32 R200, RZ, RZ, R136 ;  /* 0x000000ffffc87224 */ /* 0x000fe200078e0088 */
[----:B------:R-:W-:Y:S01]  /*83b0*/  FMNMX3.FTZ R136, R2, R12, R13, !PT ;  /* 0x0000000c02887276 */ /* 0x000fe2000781000d */
[----:B------:R-:W-:Y:S01]  /*83c0*/  IMAD.WIDE.U32 R172, R133, -0x326172a9, RZ ;  /* 0xcd9e8d5785ac7825 */ /* 0x000fe200078e00ff */
[----:B------:R-:W-:Y:S01]  /*83d0*/  FMNMX3.FTZ R2, R3, R18, R19, !PT ;  /* 0x0000001203027276 */ /* 0x000fe20007810013 */
[-C--:B------:R-:W-:Y:S03]  /*83e0*/  HMMA.16816.F32.BF16 R124, R184, R182.reuse, R124 ;  /* 0x000000b6b87c723c */ /* 0x080fe6000004187c */
[----:B------:R-:W-:Y:S01]  /*83f0*/  FMNMX3.FTZ R3, R135, R32, R33, !PT ;  /* 0x0000002087037276 */ /* 0x000fe20007810021 */
[----:B------:R-:W-:Y:S01]  /*8400*/  IMAD.MOV.U32 R187, RZ, RZ, R180 ;  /* 0x000000ffffbb7224 */ /* 0x000fe200078e00b4 */
[----:B------:R-:W-:Y:S02]  /*8410*/  FMNMX3.FTZ R136, R136, R24, R25, !PT ;  /* 0x0000001888887276 */ /* 0x000fe40007810019 */
[----:B------:R-:W-:Y:S01]  /*8420*/  LOP3.LUT R133, R221, R172, R137, 0x96, !PT ;  /* 0x000000acdd857212 */ /* 0x000fe200078e9689 */
        /* <DEDUP_REMOVED lines=31> */
[----:B------:R-:W-:Y:S02]  /*8620*/  FMNMX3.FTZ R135, R135, R104, R105, !PT ;  /* 0x0000006887877276 */ /* 0x000fe40007810069 */
[----:B------:R-:W-:Y:S01]  /*8630*/  FMNMX3.FTZ R2, R2, R102, R103, !PT ;  /* 0x0000006602027276 */ /* 0x000fe20007810067 */
[----:B------:R-:W-:Y:S01]  /*8640*/  IMAD.WIDE.U32 R136, R173, -0x2daee0ad, RZ ;  /* 0xd2511f53ad887825 */ /* 0x000fe200078e00ff */
[----:B------:R-:W-:Y:S02]  /*8650*/  FMNMX3.FTZ R3, R3, R116, R117, !PT ;  /* 0x0000007403037276 */ /* 0x000fe40007810075 */
[----:B------:R-:W-:Y:S02]  /*8660*/  LOP3.LUT R172, R221, R204, R181, 0x96, !PT ;  /* 0x000000ccddac7212 */ /* 0x000fe400078e96b5 */
[C---:B------:R-:W-:Y:S02]  /*8670*/  PRMT R185, R180.reuse, 0x7773, RZ ;  /* 0x00007773b4b97816 */ /* 0x040fe400000000ff */
[C---:B------:R-:W-:Y:S02]  /*8680*/  PRMT R184, R180.reuse, 0x7772, RZ ;  /* 0x00007772b4b87816 */ /* 0x040fe400000000ff */
[----:B------:R-:W-:Y:S02]  /*8690*/  PRMT R198, R180, 0x7771, RZ ;  /* 0x00007771b4c67816 */ /* 0x000fe400000000ff */
[----:B------:R-:W-:Y:S02]  /*86a0*/  LOP3.LUT R202, R246, R191, R175, 0x96, !PT ;  /* 0x000000bff6ca7212 */ /* 0x000fe400078e96af */
[----:B------:R-:W-:Y:S02]  /*86b0*/  PRMT R207, R205, 0x5410, R206 ;  /* 0x00005410cdcf7816 */ /* 0x000fe400000000ce */
[----:B------:R-:W-:Y:S02]  /*86c0*/  FMNMX3.FTZ R182, R135, R108, R109, !PT ;  /* 0x0000006c87b67276 */ /* 0x000fe4000781006d */
[----:B------:R-:W-:Y:S02]  /*86d0*/  FMNMX3.FTZ R181, R2, R114, R115, !PT ;  /* 0x0000007202b57276 */ /* 0x000fe40007810073 */
[----:B------:R-:W-:Y:S01]  /*86e0*/  FMNMX3.FTZ R180, R3, R128, R129, !PT ;  /* 0x0000008003b47276 */ /* 0x000fe20007810081 */
[----:B------:R-:W-:Y:S06]  /*86f0*/  @P0 BRA `(.L_x_571) ;  /* 0xffffffec00e80947 */ /* 0x000fec000383ffff */
.L_x_570:
[----:B------:R-:W-:Y:S01]  /*8700*/  FMNMX3.FTZ R135, R181, R118, R119, !PT ;  /* 0x00000076b5877276 */ /* 0x000fe20007810077 */
[----:B------:R2:W-:Y:S01]  /*8710*/  STL.64 [R1+0x88], R162 ;  /* 0x000088a201007387 */ /* 0x0005e20000100a00 */
[----:B------:R-:W-:Y:S01]  /*8720*/  FMNMX3.FTZ R173, R182, R120, R121, !PT ;  /* 0x00000078b6ad7276 */ /* 0x000fe20007810079 */
[----:B------:R-:W-:Y:S01]  /*8730*/  VIADD R225, R217, 0x646e171e ;  /* 0x646e171ed9e17836 */ /* 0x000fe20000000000 */
[----:B------:R-:W-:Y:S01]  /*8740*/  FMNMX3.FTZ R135, R135, R130, R131, !PT ;  /* 0x0000008287877276 */ /* 0x000fe20007810083 */
[----:B-1----:R-:W-:Y:S01]  /*8750*/  IMAD.WIDE.U32 R2, R199, -0x2daee0ad, RZ ;  /* 0xd2511f53c7027825 */ /* 0x002fe200078e00ff */
[----:B------:R-:W-:Y:S01]  /*8760*/  FMNMX3.FTZ R173, R173, R124, R125, !PT ;  /* 0x0000007cadad7276 */ /* 0x000fe2000781007d */
[----:B------:R1:W-:Y:S01]  /*8770*/  STL.64 [R1+0x80], R210 ;  /* 0x000080d201007387 */ /* 0x0003e20000100a00 */
[C---:B------:R-:W-:Y:S01]  /*8780*/  LOP3.LUT R174, R225.reuse, R196, R137, 0x96, !PT ;  /* 0x000000c4e1ae7212 */ /* 0x040fe200078e9689 */
[----:B------:R-:W-:Y:S01]  /*8790*/  IMAD.MOV.U32 R199, RZ, RZ, R2 ;  /* 0x000000ffffc77224 */ /* 0x000fe200078e0002 */
[----:B------:R-:W-:Y:S01]  /*87a0*/  FMNMX3.FTZ R137, R138, R10, R11, !PT ;  /* 0x0000000a8a897276 */ /* 0x000fe2000781000b */
[----:B------:R-:W-:Y:S01]  /*87b0*/  IMAD.MOV.U32 R186, RZ, RZ, R136 ;  /* 0x000000ffffba7224 */ /* 0x000fe200078e0088 */
[----:B------:R-:W-:Y:S01]  /*87c0*/  LOP3.LUT R175, R225, R194, R3, 0x96, !PT ;  /* 0x000000c2e1af7212 */ /* 0x000fe200078e9603 */
[----:B------:R-:W3:Y:S01]  /*87d0*/  SHFL.BFLY PT, R176, R180, 0x2, 0x1f ;  /* 0x0c401f00b4b07f89 */ /* 0x000ee200000e0000 */
[----:B------:R-:W-:Y:S02]  /*87e0*/  FMNMX3.FTZ R137, R137, R14, R15, !PT ;  /* 0x0000000e89897276 */ /* 0x000fe4000781000f */
[----:B------:R-:W-:Y:S05]  /*87f0*/  PRMT R206, R184, 0x5410, R185 ;  /* 0x00005410b8ce7816 */ /* 0x000fea00000000b9 */
[----:B------:R-:W4:Y:S01]  /*8800*/  SHFL.BFLY PT, R178, R135, 0x2, 0x1f ;  /* 0x0c401f0087b27f89 */ /* 0x000f2200000e0000 */
[----:B------:R-:W-:Y:S02]  /*8810*/  FMNMX3.FTZ R3, R137, R26, R27, !PT ;  /* 0x0000001a89037276 */ /* 0x000fe4000781001b */
[----:B------:R-:W-:Y:S05]  /*8820*/  LOP3.LUT R177, R187, 0xff, RZ, 0xc0, !PT ;  /* 0x000000ffbbb17812 */ /* 0x000fea00078ec0ff */
[----:B------:R-:W4:Y:S01]  /*8830*/  SHFL.BFLY PT, R179, R173, 0x2, 0x1f ;  /* 0x0c401f00adb37f89 */ /* 0x000f2200000e0000 */
[----:B------:R-:W-:Y:S02]  /*8840*/  FMNMX3.FTZ R3, R3, R30, R31, !PT ;  /* 0x0000001e03037276 */ /* 0x000fe4000781001f */
[C---:B------:R-:W-:Y:S02]  /*8850*/  PRMT R184, R136.reuse, 0x7773, RZ ;  /* 0x0000777388b87816 */ /* 0x040fe400000000ff */
[----:B------:R-:W-:Y:S02]  /*8860*/  FMNMX3.FTZ R3, R3, R42, R43, !PT ;  /* 0x0000002a03037276 */ /* 0x000fe4000781002b */
[C---:B------:R-:W-:Y:S01]  /*8870*/  PRMT R183, R136.reuse, 0x7772, RZ ;  /* 0x0000777288b77816 */ /* 0x040fe200000000ff */
[----:B--2---:R-:W-:Y:S01]  /*8880*/  IMAD.MOV.U32 R162, RZ, RZ, R228 ;  /* 0x000000ffffa27224 */ /* 0x004fe200078e00e4 */
[----:B------:R-:W-:Y:S01]  /*8890*/  PRMT R185, R136, 0x7771, RZ ;  /* 0x0000777188b97816 */ /* 0x000fe200000000ff */
[----:B------:R-:W-:Y:S01]  /*88a0*/  IMAD.MOV.U32 R163, RZ, RZ, R229 ;  /* 0x000000ffffa37224 */ /* 0x000fe200078e00e5 */
[----:B------:R-:W-:Y:S02]  /*88b0*/  LOP3.LUT R136, R200, 0xff, RZ, 0xc0, !PT ;  /* 0x000000ffc8887812 */ /* 0x000fe400078ec0ff */
[----:B------:R-:W-:Y:S01]  /*88c0*/  FMNMX3.FTZ R3, R3, R46, R47, !PT ;  /* 0x0000002e03037276 */ /* 0x000fe2000781002f */
[----:B-1----:R-:W2:Y:S01]  /*88d0*/  LDL.64 R210, [R1+0x10] ;  /* 0x0000100001d27983 */ /* 0x002ea20000100a00 */
[C---:B------:R-:W-:Y:S02]  /*88e0*/  PRMT R204, R2.reuse, 0x7773, RZ ;  /* 0x0000777302cc7816 */ /* 0x040fe400000000ff */
[C---:B------:R-:W-:Y:S02]  /*88f0*/  PRMT R197, R2.reuse, 0x7772, RZ ;  /* 0x0000777202c57816 */ /* 0x040fe400000000ff */
[----:B------:R-:W-:Y:S02]  /*8900*/  PRMT R205, R2, 0x7771, RZ ;  /* 0x0000777102cd7816 */ /* 0x000fe400000000ff */
[----:B------:R-:W-:Y:S02]  /*8910*/  LOP3.LUT R2, R133, 0xffff, RZ, 0xc0, !PT ;  /* 0x0000ffff85027812 */ /* 0x000fe400078ec0ff */
[----:B------:R-:W-:Y:S02]  /*8920*/  PRMT R203, R136, 0x5410, R203 ;  /* 0x0000541088cb7816 */ /* 0x000fe400000000cb */
[----:B------:R-:W-:Y:S02]  /*8930*/  FMNMX3.FTZ R136, R3, R58, R59, !PT ;  /* 0x0000003a03887276 */ /* 0x000fe4000781003b */
[----:B------:R-:W-:Y:S02]  /*8940*/  SHF.R.U32.HI R2, RZ, 0x8, R2 ;  /* 0x00000008ff027819 */ /* 0x000fe40000011602 */
[----:B------:R-:W-:Y:S02]  /*8950*/  FMNMX3.FTZ R136, R136, R62, R63, !PT ;  /* 0x0000003e88887276 */ /* 0x000fe4000781003f */
[----:B------:R-:W-:Y:S02]  /*8960*/  PRMT R198, R177, 0x5410, R198 ;  /* 0x00005410b1c67816 */ /* 0x000fe400000000c6 */
[----:B------:R-:W-:Y:S02]  /*8970*/  FMNMX3.FTZ R136, R136, R74, R75, !PT ;  /* 0x0000004a88887276 */ /* 0x000fe4000781004b */
[----:B------:R-:W-:Y:S02]  /*8980*/  LOP3.LUT R186, R186, 0xff, RZ, 0xc0, !PT ;  /* 0x000000ffbaba7812 */ /* 0x000fe400078ec0ff */
[----:B------:R-:W-:Y:S02]  /*8990*/  PRMT R229, R183, 0x5410, R184 ;  /* 0x00005410b7e57816 */ /* 0x000fe400000000b8 */
[----:B------:R-:W-:Y:S02]  /*89a0*/  PRMT R186, R186, 0x5410, R185 ;  /* 0x00005410baba7816 */ /* 0x000fe400000000b9 */
[----:B------:R-:W-:Y:S02]  /*89b0*/  PRMT R197, R197, 0x5410, R204 ;  /* 0x00005410c5c57816 */ /* 0x000fe400000000cc */
[----:B---3--:R-:W-:Y:S02]  /*89c0*/  FMNMX.FTZ R137, R180, R176, !PT ;  /* 0x000000b0b4897209 */ /* 0x008fe40007810000 */
[----:B----4-:R-:W-:Y:S02]  /*89d0*/  FMNMX.FTZ R135, R135, R178, !PT ;  /* 0x000000b287877209 */ /* 0x010fe40007810000 */
[----:B------:R-:W-:Y:S01]  /*89e0*/  PRMT R178, R133, 0x7632, R178 ;  /* 0x0000763285b27816 */ /* 0x000fe200000000b2 */
[----:B------:R-:W1:Y:S01]  /*89f0*/  SHFL.BFLY PT, R181, R137, 0x1, 0x1f ;  /* 0x0c201f0089b57f89 */ /* 0x000e6200000e0000 */
[----:B------:R-:W-:Y:S02]  /*8a00*/  FMNMX.FTZ R173, R173, R179, !PT ;  /* 0x000000b3adad7209 */ /* 0x000fe40007810000 */
[----:B------:R-:W-:Y:S05]  /*8a10*/  LOP3.LUT R187, R178, 0xff, RZ, 0xc0, !PT ;  /* 0x000000ffb2bb7812 */ /* 0x000fea00078ec0ff */
[----:B------:R-:W3:Y:S01]  /*8a20*/  SHFL.BFLY PT, R180, R135, 0x1, 0x1f ;  /* 0x0c201f0087b47f89 */ /* 0x000ee200000e0000 */
[----:B------:R-:W-:Y:S02]  /*8a30*/  LOP3.LUT R176, R133, 0xff, RZ, 0xc0, !PT ;  /* 0x000000ff85b07812 */ /* 0x000fe400078ec0ff */
[----:B------:R-:W-:Y:S05]  /*8a40*/  SHF.R.U32.HI R179, RZ, 0x18, R133 ;  /* 0x00000018ffb37819 */ /* 0x000fea0000011685 */
[----:B------:R-:W4:Y:S01]  /*8a50*/  SHFL.BFLY PT, R178, R173, 0x1, 0x1f ;  /* 0x0c201f00adb27f89 */ /* 0x000f2200000e0000 */
[----:B------:R-:W-:Y:S01]  /*8a60*/  PRMT R196, R176, 0x5410, R2 ;  /* 0x00005410b0c47816 */ /* 0x000fe20000000002 */
[----:B------:R-:W-:Y:S01]  /*8a70*/  IMAD.WIDE.U32 R2, R202, -0x326172a9, RZ ;  /* 0xcd9e8d57ca027825 */ /* 0x000fe200078e00ff */
[----:B------:R-:W-:Y:S02]  /*8a80*/  FMNMX3.FTZ R133, R136, R78, R79, !PT ;  /* 0x0000004e88857276 */ /* 0x000fe4000781004f */
[----:B------:R-:W-:Y:S01]  /*8a90*/  PRMT R228, R187, 0x5410, R179 ;  /* 0x00005410bbe47816 */ /* 0x000fe200000000b3 */
[----:B------:R-:W-:Y:S05]  /*8aa0*/  IMAD.WIDE.U32 R176, R201, -0x326172a9, RZ ;  /* 0xcd9e8d57c9b07825 */ /* 0x000fea00078e00ff */
[----:B------:R-:W-:Y:S02]  /*8ab0*/  LOP3.LUT R182, R223, R2, R177, 0x96, !PT ;  /* 0x00000002dfb67212 */ /* 0x000fe400078e96b1 */
[C---:B------:R-:W-:Y:S02]  /*8ac0*/  LOP3.LUT R2, R172.reuse, 0xffff, RZ, 0xc0, !PT ;  /* 0x0000ffffac027812 */ /* 0x040fe400078ec0ff */
[----:B------:R-:W-:Y:S01]  /*8ad0*/  LOP3.LUT R177, R172, 0xff, RZ, 0xc0, !PT ;  /* 0x000000ffacb17812 */ /* 0x000fe200078ec0ff */
[----:B------:R-:W-:Y:S01]  /*8ae0*/  IMAD.WIDE.U32 R182, R182, -0x2daee0ad, RZ ;  /* 0xd2511f53b6b67825 */ /* 0x000fe200078e00ff */
[----:B-1----:R-:W-:Y:S04]  /*8af0*/  FMNMX.FTZ R137, R137, R181, !PT ;  /* 0x000000b589897209 */ /* 0x002fe80007810000 */
[C---:B------:R-:W-:Y:S01]  /*8b00*/  FSETP.NEU.FTZ.AND P0, PT, R137.reuse, -INF , PT ;  /* 0xff8000008900780b */ /* 0x040fe20003f1d000 */
[----:B------:R-:W-:Y:S01]  /*8b10*/  FADD.FTZ R0, -R137, R0 ;  /* 0x0000000089007221 */ /* 0x000fe20000010100 */
[----:B--2---:R-:W-:Y:S02]  /*8b20*/  LOP3.LUT R136, R210, R220, R3, 0x96, !PT ;  /* 0x000000dcd2887212 */ /* 0x004fe400078e9603 */
[----:B------:R-:W-:Y:S02]  /*8b30*/  FMNMX3.FTZ R3, R133, R90, R91, !PT ;  /* 0x0000005a85037276 */ /* 0x000fe4000781005b */
[----:B------:R-:W-:Y:S01]  /*8b40*/  SHF.R.U32.HI R133, RZ, 0x8, R2 ;  /* 0x00000008ff857819 */ /* 0x000fe20000011602 */
[----:B------:R-:W-:Y:S01]  /*8b50*/  IMAD.WIDE.U32 R194, R136, -0x2daee0ad, RZ ;  /* 0xd2511f5388c27825 */ /* 0x000fe200078e00ff */
[----:B---3--:R-:W-:Y:S02]  /*8b60*/  FMNMX.FTZ R136, R135, R180, !PT ;  /* 0x000000b487887209 */ /* 0x008fe40007810000 */
[----:B----4-:R-:W-:Y:S01]  /*8b70*/  FMNMX.FTZ R135, R173, R178, !PT ;  /* 0x000000b2ad877209 */ /* 0x010fe20007810000 */
[----:B------:R-:W-:Y:S01]  /*8b80*/  FMUL.FTZ R173, R137, UR4 ;  /* 0x0000000489ad7c20 */ /* 0x000fe20008410000 */
[----:B------:R-:W-:Y:S02]  /*8b90*/  FMNMX3.FTZ R3, R3, R94, R95, !PT ;  /* 0x0000005e03037276 */ /* 0x000fe4000781005f */
[----:B------:R-:W-:Y:S02]  /*8ba0*/  LOP3.LUT R192, R189, R192, R195, 0x96, !PT ;  /* 0x000000c0bdc07212 */ /* 0x000fe400078e96c3 */
[----:B------:R-:W-:Y:S02]  /*8bb0*/  FSEL R173, R173, RZ, P0 ;  /* 0x000000ffadad7208 */ /* 0x000fe40000000000 */
[----:B------:R-:W-:Y:S01]  /*8bc0*/  FMNMX3.FTZ R3, R3, R106, R107, !PT ;  /* 0x0000006a03037276 */ /* 0x000fe2000781006b */
[----:B------:R-:W-:Y:S01]  /*8bd0*/  IMAD.WIDE.U32 R192, R192, -0x326172a9, RZ ;  /* 0xcd9e8d57c0c07825 */ /* 0x000fe200078e00ff */
[----:B------:R-:W-:Y:S03]  /*8be0*/  PRMT R187, R177, 0x5410, R133 ;  /* 0x00005410b1bb7816 */ /* 0x000fe60000000085 */
[----:B------:R-:W-:Y:S01]  /*8bf0*/  FFMA.FTZ R4, R4, UR4, -R173 ;  /* 0x0000000404047c23 */ /* 0x000fe200080108ad */
[----:B------:R-:W-:Y:S01]  /*8c00*/  FMNMX3.FTZ R2, R3, R110, R111, !PT ;  /* 0x0000006e03027276 */ /* 0x000fe2000781006f */
[----:B------:R-:W-:Y:S01]  /*8c10*/  FMUL.FTZ R3, R0, UR4 ;  /* 0x0000000400037c20 */ /* 0x000fe20008410000 */
[--C-:B------:R-:W-:Y:S01]  /*8c20*/  FFMA.FTZ R237, R84, UR4, -R173.reuse ;  /* 0x0000000454ed7c23 */ /* 0x100fe200080108ad */
[----:B------:R1:W-:Y:S01]  /*8c30*/  MUFU.EX2 R195, R4 ;  /* 0x0000000400c37308 */ /* 0x0003e20000000800 */
[--C-:B------:R-:W-:Y:S01]  /*8c40*/  FFMA.FTZ R236, R85, UR4, -R173.reuse ;  /* 0x0000000455ec7c23 */ /* 0x100fe200080108ad */
[--C-:B------:R-:W-:Y:S01]  /*8c50*/  FFMA.FTZ R21, R21, UR4, -R173.reuse ;  /* 0x0000000415157c23 */ /* 0x100fe200080108ad */
[--C-:B------:R-:W-:Y:S01]  /*8c60*/  FFMA.FTZ R20, R20, UR4, -R173.reuse ;  /* 0x0000000414147c23 */ /* 0x100fe200080108ad */
[--C-:B------:R-:W-:Y:S01]  /*8c70*/  FFMA.FTZ R36, R36, UR4, -R173.reuse ;  /* 0x0000000424247c23 */ /* 0x100fe200080108ad */
[--C-:B------:R-:W-:Y:S01]  /*8c80*/  FFMA.FTZ R251, R128, UR4, -R173.reuse ;  /* 0x0000000480fb7c23 */ /* 0x100fe200080108ad */
[----:B------:R-:W-:Y:S01]  /*8c90*/  FFMA.FTZ R252, R129, UR4, -R173 ;  /* 0x0000000481fc7c23 */ /* 0x000fe200080108ad */
[----:B------:R-:W-:Y:S03]  /*8ca0*/  FSETP.NEU.FTZ.AND P0, PT, R136, -INF , PT ;  /* 0xff8000008800780b */ /* 0x000fe60003f1d000 */
[----:B------:R2:W-:Y:S01]  /*8cb0*/  MUFU.EX2 R133, R3 ;  /* 0x0000000300857308 */ /* 0x0005e20000000800 */
[----:B------:R-:W-:Y:S01]  /*8cc0*/  PRMT R177, R172, 0x7632, R177 ;  /* 0x00007632acb17816 */ /* 0x000fe200000000b1 */
[--C-:B------:R-:W-:Y:S01]  /*8cd0*/  FFMA.FTZ R16, R16, UR4, -R173.reuse ;  /* 0x0000000410107c23 */ /* 0x100fe200080108ad */
[----:B------:R-:W-:Y:S01]  /*8ce0*/  SHF.R.U32.HI R172, RZ, 0x18, R172 ;  /* 0x00000018ffac7819 */ /* 0x000fe200000116ac */
[--C-:B------:R-:W-:Y:S01]  /*8cf0*/  FFMA.FTZ R17, R17, UR4, -R173.reuse ;  /* 0x0000000411117c23 */ /* 0x100fe200080108ad */
[----:B------:R-:W-:Y:S01]  /*8d00*/  LOP3.LUT R177, R177, 0xff, RZ, 0xc0, !PT ;  /* 0x000000ffb1b17812 */ /* 0x000fe200078ec0ff */
[----:B------:R-:W-:Y:S01]  /*8d10*/  FFMA.FTZ R242, R100, UR4, -R173 ;  /* 0x0000000464f27c23 */ /* 0x000fe200080108ad */
[----:B------:R-:W-:Y:S03]  /*8d20*/  FMNMX3.FTZ R0, R2, R122, R123, !PT ;  /* 0x0000007a02007276 */ /* 0x000fe6000781007b */
[----:B------:R-:W-:Y:S01]  /*8d30*/  MUFU.EX2 R231, R16 ;  /* 0x0000001000e77308 */ /* 0x000fe20000000800 */
[----:B------:R-:W-:Y:S01]  /*8d40*/  PRMT R200, R177, 0x5410, R172 ;  /* 0x00005410b1c87816 */ /* 0x000fe200000000ac */
[C---:B------:R-:W-:Y:S01]  /*8d50*/  FADD.FTZ R2, -R136.reuse, R132 ;  /* 0x0000008488027221 */ /* 0x040fe20000010100 */
[----:B------:R-:W-:Y:S01]  /*8d60*/  FMUL.FTZ R172, R136, UR4 ;  /* 0x0000000488ac7c20 */ /* 0x000fe20008410000 */
[----:B------:R-:W-:Y:S01]  /*8d70*/  FMNMX3.FTZ R0, R0, R126, R127, !PT ;  /* 0x0000007e00007276 */ /* 0x000fe2000781007f */
[C---:B-1----:R-:W-:Y:S01]  /*8d80*/  FMUL.FTZ R4, R135.reuse, UR4 ;  /* 0x0000000487047c20 */ /* 0x042fe20008410000 */
[----:B------:R-:W-:Y:S01]  /*8d90*/  FMUL.FTZ R132, R2, UR4 ;  /* 0x0000000402847c20 */ /* 0x000fe20008410000 */
[C---:B------:R-:W-:Y:S03]  /*8da0*/  FADD.FTZ R2, -R135.reuse, R134 ;  /* 0x0000008687027221 */ /* 0x040fe60000010100 */
[----:B------:R-:W-:Y:S01]  /*8db0*/  MUFU.EX2 R248, R17 ;  /* 0x0000001100f87308 */ /* 0x000fe20000000800 */
[----:B------:R-:W-:Y:S01]  /*8dc0*/  FSEL R172, R172, RZ, P0 ;  /* 0x000000ffacac7208 */ /* 0x000fe20000000000 */
[----:B--2---:R-:W1:Y:S01]  /*8dd0*/  SHFL.BFLY PT, R3, R0, 0x2, 0x1f ;  /* 0x0c401f0000037f89 */ /* 0x004e6200000e0000 */
[----:B------:R-:W-:Y:S01]  /*8de0*/  FSETP.NEU.FTZ.AND P0, PT, R135, -INF , PT ;  /* 0xff8000008700780b */ /* 0x000fe20003f1d000 */
[----:B------:R-:W-:Y:S01]  /*8df0*/  FMUL.FTZ R2, R2, UR4 ;  /* 0x0000000402027c20 */ /* 0x000fe20008410000 */
[----:B------:R-:W-:Y:S01]  /*8e00*/  LOP3.LUT R177, R222, R176, R193, 0x96, !PT ;  /* 0x000000b0deb17212 */ /* 0x000fe200078e96c1 */
        /* <DEDUP_REMOVED lines=18> */
[----:B------:R4:W-:Y:S01]  /*8f30*/  MUFU.EX2 R185, R8 ;  /* 0x0000000800b97308 */ /* 0x0009e20000000800 */
[----:B--2---:R-:W-:Y:S01]  /*8f40*/  LOP3.LUT R2, R199, 0xff, RZ, 0xc0, !PT ;  /* 0x000000ffc7027812 */ /* 0x004fe200078ec0ff */
[----:B------:R-:W-:Y:S01]  /*8f50*/  FFMA.FTZ R5, R5, UR4, -R173 ;  /* 0x0000000405057c23 */ /* 0x000fe200080108ad */
[----:B-1----:R-:W-:Y:S01]  /*8f60*/  FMNMX.FTZ R0, R0, R3, !PT ;  /* 0x0000000300007209 */ /* 0x002fe20007810000 */
[----:B------:R-:W-:Y:S01]  /*8f70*/  FFMA.FTZ R7, R7, UR4, -R172 ;  /* 0x0000000407077c23 */ /* 0x000fe200080108ac */
[----:B------:R-:W-:Y:S01]  /*8f80*/  LOP3.LUT R3, R174, 0xffff, RZ, 0xc0, !PT ;  /* 0x0000ffffae037812 */ /* 0x000fe200078ec0ff */
[----:B------:R-:W-:Y:S01]  /*8f90*/  FFMA.FTZ R45, R45, UR4, -R4 ;  /* 0x000000042d2d7c23 */ /* 0x000fe20008010804 */
[----:B------:R-:W-:Y:S03]  /*8fa0*/  PRMT R205, R2, 0x5410, R205 ;  /* 0x0000541002cd7816 */ /* 0x000fe600000000cd */
[----:B------:R-:W-:Y:S01]  /*8fb0*/  MUFU.EX2 R249, R5 ;  /* 0x0000000500f97308 */ /* 0x000fe20000000800 */
[C---:B---3--:R-:W-:Y:S01]  /*8fc0*/  PRMT R6, R174.reuse, 0x7632, R6 ;  /* 0x00007632ae067816 */ /* 0x048fe20000000006 */
[----:B------:R-:W1:Y:S01]  /*8fd0*/  SHFL.BFLY PT, R2, R0, 0x1, 0x1f ;  /* 0x0c201f0000027f89 */ /* 0x000e6200000e0000 */
[----:B------:R-:W-:Y:S01]  /*8fe0*/  LOP3.LUT R176, R174, 0xff, RZ, 0xc0, !PT ;  /* 0x000000ffaeb07812 */ /* 0x000fe200078ec0ff */
[----:B------:R-:W-:Y:S01]  /*8ff0*/  FFMA.FTZ R60, R60, UR4, -R4 ;  /* 0x000000043c3c7c23 */ /* 0x000fe20008010804 */
[----:B------:R-:W-:Y:S01]  /*9000*/  SHF.R.U32.HI R174, RZ, 0x18, R174 ;  /* 0x00000018ffae7819 */ /* 0x000fe200000116ae */
[----:B------:R-:W-:Y:S01]  /*9010*/  FFMA.FTZ R61, R61, UR4, -R4 ;  /* 0x000000043d3d7c23 */ /* 0x000fe20008010804 */
[----:B------:R-:W-:Y:S03]  /*9020*/  LOP3.LUT R6, R6, 0xff, RZ, 0xc0, !PT ;  /* 0x000000ff06067812 */ /* 0x000fe600078ec0ff */
[----:B------:R2:W-:Y:S01]  /*9030*/  MUFU.EX2 R201, R7 ;  /* 0x0000000700c97308 */ /* 0x0005e20000000800 */
[----:B----4-:R-:W-:Y:S01]  /*9040*/  SHF.R.U32.HI R8, RZ, 0x8, R3 ;  /* 0x00000008ff087819 */ /* 0x010fe20000011603 */
[----:B------:R-:W-:Y:S01]  /*9050*/  FFMA.FTZ R18, R18, UR4, -R172 ;  /* 0x0000000412127c23 */ /* 0x000fe200080108ac */
[----:B------:R-:W-:Y:S01]  /*9060*/  LOP3.LUT R3, R188, R194, R183, 0x96, !PT ;  /* 0x000000c2bc037212 */ /* 0x000fe200078e96b7 */
[----:B------:R-:W-:Y:S01]  /*9070*/  FFMA.FTZ R109, R109, UR4, -R4 ;  /* 0x000000046d6d7c23 */ /* 0x000fe20008010804 */
[----:B------:R-:W-:Y:S01]  /*9080*/  PRMT R183, R6, 0x5410, R174 ;  /* 0x0000541006b77816 */ /* 0x000fe200000000ae */
[----:B------:R-:W-:Y:S01]  /*9090*/  IMAD.WIDE.U32 R16, R177, -0x2daee0ad, RZ ;  /* 0xd2511f53b1107825 */ /* 0x000fe200078e00ff */
[----:B------:R-:W-:Y:S03]  /*90a0*/  LOP3.LUT R6, R175, 0xffff, RZ, 0xc0, !PT ;  /* 0x0000ffffaf067812 */ /* 0x000fe600078ec0ff */
[----:B------:R3:W-:Y:S01]  /*90b0*/  MUFU.EX2 R202, R18 ;  /* 0x0000001200ca7308 */ /* 0x0007e20000000800 */
[----:B------:R-:W-:Y:S01]  /*90c0*/  PRMT R181, R176, 0x5410, R8 ;  /* 0x00005410b0b57816 */ /* 0x000fe20000000008 */
[----:B------:R-:W-:Y:S01]  /*90d0*/  IMAD.WIDE.U32 R178, R3, -0x326172a9, RZ ;  /* 0xcd9e8d5703b27825 */ /* 0x000fe200078e00ff */
[----:B------:R-:W-:Y:S02]  /*90e0*/  LOP3.LUT R8, R175, 0xff, RZ, 0xc0, !PT ;  /* 0x000000ffaf087812 */ /* 0x000fe400078ec0ff */
[----:B------:R-:W-:Y:S01]  /*90f0*/  SHF.R.U32.HI R6, RZ, 0x8, R6 ;  /* 0x00000008ff067819 */ /* 0x000fe20000011606 */
[----:B------:R-:W-:Y:S01]  /*9100*/  FFMA.FTZ R32, R32, UR4, -R173 ;  /* 0x0000000420207c23 */ /* 0x000fe200080108ad */
[----:B------:R-:W-:Y:S03]  /*9110*/  LOP3.LUT R3, R221, R192, R179, 0x96, !PT ;  /* 0x000000c0dd037212 */ /* 0x000fe600078e96b3 */
[----:B------:R4:W4:Y:S01]  /*9120*/  MUFU.EX2 R199, R9 ;  /* 0x0000000900c77308 */ /* 0x0009220000000800 */
[----:B------:R-:W-:Y:S01]  /*9130*/  PRMT R179, R8, 0x5410, R6 ;  /* 0x0000541008b37816 */ /* 0x000fe20000000006 */
[----:B--2---:R-:W-:Y:S01]  /*9140*/  IMAD.MOV.U32 R7, RZ, RZ, R235 ;  /* 0x000000ffff077224 */ /* 0x004fe200078e00eb */
[C---:B------:R-:W-:Y:S01]  /*9150*/  PRMT R8, R178.reuse, 0x7773, RZ ;  /* 0x00007773b2087816 */ /* 0x040fe200000000ff */
[--C-:B------:R-:W-:Y:S01]  /*9160*/  FFMA.FTZ R235, R97, UR4, -R173.reuse ;  /* 0x0000000461eb7c23 */ /* 0x100fe200080108ad */
[----:B------:R-:W-:Y:S01]  /*9170*/  PRMT R6, R178, 0x7772, RZ ;  /* 0x00007772b2067816 */ /* 0x000fe200000000ff */
[--C-:B------:R-:W-:Y:S01]  /*9180*/  FFMA.FTZ R238, R113, UR4, -R173.reuse ;  /* 0x0000000471ee7c23 */ /* 0x100fe200080108ad */
[----:B-1----:R-:W-:Y:S03]  /*9190*/  FMNMX.FTZ R2, R0, R2, !PT ;  /* 0x0000000200027209 */ /* 0x002fe60007810000 */
[----:B------:R-:W-:Y:S01]  /*91a0*/  MUFU.EX2 R132, R132 ;  /* 0x0000008400847308 */ /* 0x000fe20000000800 */
[----:B------:R-:W-:Y:S01]  /*91b0*/  PRMT R184, R6, 0x5410, R8 ;  /* 0x0000541006b87816 */ /* 0x000fe20000000008 */
[----:B------:R-:W-:Y:S01]  /*91c0*/  IMAD.MOV.U32 R6, RZ, RZ, R234 ;  /* 0x000000ffff067224 */ /* 0x000fe200078e00ea */
[----:B------:R-:W-:Y:S01]  /*91d0*/  PRMT R5, R16, 0x7772, RZ ;  /* 0x0000777210057816 */ /* 0x000fe200000000ff */
[----:B------:R-:W-:Y:S01]  /*91e0*/  FMUL.FTZ R174, R2, UR4 ;  /* 0x0000000402ae7c20 */ /* 0x000fe20008410000 */
[----:B------:R-:W-:Y:S01]  /*91f0*/  PRMT R0, R175, 0x7632, R0 ;  /* 0x00007632af007816 */ /* 0x000fe20000000000 */
[----:B---3--:R-:W-:Y:S01]  /*9200*/  IMAD.MOV.U32 R18, RZ, RZ, R178 ;  /* 0x000000ffff127224 */ /* 0x008fe200078e00b2 */
[----:B------:R-:W-:Y:S03]  /*9210*/  MOV R100, R6 ;  /* 0x0000000600647202 */ /* 0x000fe60000000f00 */
[----:B------:R-:W-:Y:S01]  /*9220*/  MUFU.EX2 R41, R41 ;  /* 0x0000002900297308 */ /* 0x000fe20000000800 */
[----:B------:R-:W-:Y:S01]  /*9230*/  PRMT R6, R16, 0x7773, RZ ;  /* 0x0000777310067816 */ /* 0x000fe200000000ff */
[----:B------:R-:W-:Y:S01]  /*9240*/  FFMA.FTZ R177, R81, UR4, -R173 ;  /* 0x0000000451b17c23 */ /* 0x000fe200080108ad */
[----:B------:R-:W-:Y:S01]  /*9250*/  SHF.R.U32.HI R175, RZ, 0x18, R175 ;  /* 0x00000018ffaf7819 */ /* 0x000fe200000116af */
[----:B------:R-:W-:Y:S01]  /*9260*/  IMAD.MOV.U32 R81, RZ, RZ, R233 ;  /* 0x000000ffff517224 */ /* 0x000fe200078e00e9 */
[----:B------:R-:W-:Y:S01]  /*9270*/  PRMT R97, R5, 0x5410, R6 ;  /* 0x0000541005617816 */ /* 0x000fe20000000006 */
[--C-:B------:R-:W-:Y:S01]  /*9280*/  FFMA.FTZ R233, R68, UR4, -R173.reuse ;  /* 0x0000000444e97c23 */ /* 0x100fe200080108ad */
[----:B------:R-:W-:Y:S03]  /*9290*/  LOP3.LUT R0, R0, 0xff, RZ, 0xc0, !PT ;  /* 0x000000ff00007812 */ /* 0x000fe600078ec0ff */
[----:B------:R-:W-:Y:S01]  /*92a0*/  MUFU.EX2 R177, R177 ;  /* 0x000000b100b17308 */ /* 0x000fe20000000800 */
[----:B------:R-:W-:Y:S01]  /*92b0*/  FSETP.NEU.FTZ.AND P0, PT, R2, -INF , PT ;  /* 0xff8000000200780b */ /* 0x000fe20003f1d000 */
[----:B----4-:R-:W-:Y:S01]  /*92c0*/  FFMA.FTZ R9, R116, UR4, -R173 ;  /* 0x0000000474097c23 */ /* 0x010fe200080108ad */
[----:B------:R-:W-:Y:S01]  /*92d0*/  LOP3.LUT R5, R3, 0xffff, RZ, 0xc0, !PT ;  /* 0x0000ffff03057812 */ /* 0x000fe200078ec0ff */
[----:B------:R-:W-:Y:S01]  /*92e0*/  IMAD.MOV.U32 R101, RZ, RZ, R7 ;  /* 0x000000ffff657224 */ /* 0x000fe200078e0007 */
[----:B------:R-:W-:Y:S01]  /*92f0*/  PRMT R180, R178, 0x7771, RZ ;  /* 0x00007771b2b47816 */ /* 0x000fe200000000ff */
[----:B------:R-:W-:Y:S01]  /*9300*/  IMAD.MOV.U32 R7, RZ, RZ, R16 ;  /* 0x000000ffff077224 */ /* 0x000fe200078e0010 */
[----:B------:R-:W-:Y:S03]  /*9310*/  PRMT R178, R0, 0x5410, R175 ;  /* 0x0000541000b27816 */ /* 0x000fe600000000af */
[----:B------:R-:W-:Y:S01]  /*9320*/  MUFU.EX2 R233, R233 ;  /* 0x000000e900e97308 */ /* 0x000fe20000000800 */
[----:B------:R-:W-:Y:S01]  /*9330*/  FSEL R174, R174, RZ, P0 ;  /* 0x000000ffaeae7208 */ /* 0x000fe20000000000 */
[----:B------:R-:W-:Y:S01]  /*9340*/  FFMA.FTZ R35, R35, UR4, -R172 ;  /* 0x0000000423237c23 */ /* 0x000fe200080108ac */
[----:B------:R-:W-:Y:S01]  /*9350*/  LOP3.LUT R0, R225, R182, R17, 0x96, !PT ;  /* 0x000000b6e1007212 */ /* 0x000fe200078e9611 */
[----:B------:R-:W-:Y:S01]  /*9360*/  FFMA.FTZ R182, R80, UR4, -R173 ;  /* 0x0000000450b67c23 */ /* 0x000fe200080108ad */
[----:B------:R-:W-:Y:S01]  /*9370*/  LOP3.LUT R6, R3, 0xff, RZ, 0xc0, !PT ;  /* 0x000000ff03067812 */ /* 0x000fe200078ec0ff */
[----:B------:R-:W-:Y:S01]  /*9380*/  IMAD.MOV.U32 R80, RZ, RZ, R232 ;  /* 0x000000ffff507224 */ /* 0x000fe200078e00e8 */
[----:B------:R-:W-:Y:S03]  /*9390*/  SHF.R.U32.HI R5, RZ, 0x8, R5 ;  /* 0x00000008ff057819 */ /* 0x000fe60000011605 */
[----:B------:R-:W-:Y:S01]  /*93a0*/  MUFU.EX2 R235, R235 ;  /* 0x000000eb00eb7308 */ /* 0x000fe20000000800 */
[----:B------:R-:W-:Y:S01]  /*93b0*/  FFMA.FTZ R232, R69, UR4, -R173 ;  /* 0x0000000445e87c23 */ /* 0x000fe200080108ad */
[--C-:B------:R-:W-:Y:S01]  /*93c0*/  FFMA.FTZ R15, R15, UR4, -R174.reuse ;  /* 0x000000040f0f7c23 */ /* 0x100fe200080108ae */
[----:B------:R-:W-:Y:S01]  /*93d0*/  PRMT R69, R6, 0x5410, R5 ;  /* 0x0000541006457816 */ /* 0x000fe20000000005 */
[----:B------:R-:W-:Y:S01]  /*93e0*/  FFMA.FTZ R43, R43, UR4, -R174 ;  /* 0x000000042b2b7c23 */ /* 0x000fe200080108ae */
[----:B------:R-:W-:Y:S01]  /*93f0*/  PRMT R6, R3, 0x7632, R6 ;  /* 0x0000763203067816 */ /* 0x000fe20000000006 */
[--C-:B------:R-:W-:Y:S01]  /*9400*/  FFMA.FTZ R42, R42, UR4, -R174.reuse ;  /* 0x000000042a2a7c23 */ /* 0x100fe200080108ae */
[----:B------:R-:W-:Y:S03]  /*9410*/  SHF.R.U32.HI R5, RZ, 0x18, R3 ;  /* 0x00000018ff057819 */ /* 0x000fe60000011603 */
[----:B------:R1:W-:Y:S01]  /*9420*/  MUFU.EX2 R113, R15 ;  /* 0x0000000f00717308 */ /* 0x0003e20000000800 */
[----:B------:R-:W-:Y:S01]  /*9430*/  LOP3.LUT R3, R6, 0xff, RZ, 0xc0, !PT ;  /* 0x000000ff06037812 */ /* 0x000fe200078ec0ff */
[----:B------:R-:W-:Y:S01]  /*9440*/  FFMA.FTZ R14, R14, UR4, -R174 ;  /* 0x000000040e0e7c23 */ /* 0x000fe200080108ae */
[----:B------:R-:W-:Y:S01]  /*9450*/  PRMT R8, R16, 0x7771, RZ ;  /* 0x0000777110087816 */ /* 0x000fe200000000ff */
[----:B------:R-:W-:Y:S01]  /*9460*/  FFMA.FTZ R234, R96, UR4, -R173 ;  /* 0x0000000460ea7c23 */ /* 0x000fe200080108ad */
[----:B------:R-:W-:Y:S01]  /*9470*/  PRMT R68, R3, 0x5410, R5 ;  /* 0x0000541003447816 */ /* 0x000fe20000000005 */
[--C-:B------:R-:W-:Y:S01]  /*9480*/  FFMA.FTZ R192, R86, UR4, -R172.reuse ;  /* 0x0000000456c07c23 */ /* 0x100fe200080108ac */
[----:B------:R-:W-:Y:S03]  /*9490*/  LOP3.LUT R3, R18, 0xff, RZ, 0xc0, !PT ;  /* 0x000000ff12037812 */ /* 0x000fe600078ec0ff */
[----:B------:R2:W-:Y:S01]  /*94a0*/  MUFU.EX2 R116, R14 ;  /* 0x0000000e00747308 */ /* 0x0005e20000000800 */
[----:B------:R-:W-:Y:S01]  /*94b0*/  LOP3.LUT R5, R0, 0xff, RZ, 0xc0, !PT ;  /* 0x000000ff00057812 */ /* 0x000fe200078ec0ff */
[----:B------:R-:W-:Y:S01]  /*94c0*/  FFMA.FTZ R23, R23, UR4, -R172 ;  /* 0x0000000417177c23 */ /* 0x000fe200080108ac */
[----:B------:R-:W-:Y:S01]  /*94d0*/  PRMT R180, R3, 0x5410, R180 ;  /* 0x0000541003b47816 */ /* 0x000fe200000000b4 */
[----:B------:R-:W-:Y:S01]  /*94e0*/  FFMA.FTZ R239, R112, UR4, -R173 ;  /* 0x0000000470ef7c23 */ /* 0x000fe200080108ad */
[----:B------:R-:W-:Y:S01]  /*94f0*/  LOP3.LUT R3, R0, 0xffff, RZ, 0xc0, !PT ;  /* 0x0000ffff00037812 */ /* 0x000fe200078ec0ff */
[--C-:B------:R-:W-:Y:S01]  /*9500*/  FFMA.FTZ R19, R19, UR4, -R172.reuse ;  /* 0x0000000413137c23 */ /* 0x100fe200080108ac */
[----:B------:R-:W-:Y:S03]  /*9510*/  FFMA.FTZ R34, R34, UR4, -R172 ;  /* 0x0000000422227c23 */ /* 0x000fe600080108ac */
[----:B------:R-:W-:Y:S01]  /*9520*/  MUFU.EX2 R112, R13 ;  /* 0x0000000d00707308 */ /* 0x000fe20000000800 */
[----:B------:R-:W-:Y:S01]  /*9530*/  SHF.R.U32.HI R3, RZ, 0x8, R3 ;  /* 0x00000008ff037819 */ /* 0x000fe20000011603 */
[----:B-1----:R-:W-:Y:S02]  /*9540*/  IMAD.MOV.U32 R15, RZ, RZ, R81 ;  /* 0x000000ffff0f7224 */ /* 0x002fe400078e0051 */
[--C-:B------:R-:W-:Y:S01]  /*9550*/  FFMA.FTZ R27, R27, UR4, -R174.reuse ;  /* 0x000000041b1b7c23 */ /* 0x100fe200080108ae */
[--C-:B------:R-:W-:Y:S01]  /*9560*/  FFMA.FTZ R11, R11, UR4, -R174.reuse ;  /* 0x000000040b0b7c23 */ /* 0x100fe200080108ae */
[--C-:B------:R-:W-:Y:S01]  /*9570*/  PRMT R81, R5, 0x5410, R3.reuse ;  /* 0x0000541005517816 */ /* 0x100fe20000000003 */
[----:B------:R-:W-:Y:S01]  /*9580*/  FFMA.FTZ R26, R26, UR4, -R174 ;  /* 0x000000041a1a7c23 */ /* 0x000fe200080108ae */
[----:B------:R-:W-:Y:S02]  /*9590*/  PRMT R3, R0, 0x7632, R3 ;  /* 0x0000763200037816 */ /* 0x000fe40000000003 */
[----:B------:R-:W-:Y:S01]  /*95a0*/  MUFU.EX2 R13, R32 ;  /* 0x00000020000d7308 */ /* 0x000fe20000000800 */
[----:B------:R-:W-:Y:S01]  /*95b0*/  SHF.R.U32.HI R5, RZ, 0x18, R0 ;  /* 0x00000018ff057819 */ /* 0x000fe20000011600 */
[----:B--2---:R-:W-:Y:S01]  /*95c0*/  IMAD.MOV.U32 R14, RZ, RZ, R80 ;  /* 0x000000ffff0e7224 */ /* 0x004fe200078e0050 */
[----:B------:R-:W-:Y:S01]  /*95d0*/  LOP3.LUT R0, R3, 0xff, RZ, 0xc0, !PT ;  /* 0x000000ff03007812 */ /* 0x000fe200078ec0ff */
[--C-:B------:R-:W-:Y:S01]  /*95e0*/  FFMA.FTZ R33, R33, UR4, -R173.reuse ;  /* 0x0000000421217c23 */ /* 0x100fe200080108ad */
[--C-:B------:R-:W-:Y:S01]  /*95f0*/  FFMA.FTZ R175, R64, UR4, -R173.reuse ;  /* 0x0000000440af7c23 */ /* 0x100fe200080108ad */
[----:B------:R-:W-:Y:S01]  /*9600*/  FFMA.FTZ R176, R65, UR4, -R173 ;  /* 0x0000000441b07c23 */ /* 0x000fe200080108ad */
[----:B------:R-:W-:Y:S03]  /*9610*/  PRMT R80, R0, 0x5410, R5 ;  /* 0x0000541000507816 */ /* 0x000fe60000000005 */
[----:B------:R-:W-:Y:S01]  /*9620*/  MUFU.EX2 R32, R35 ;  /* 0x0000002300207308 */ /* 0x000fe20000000800 */
[----:B------:R-:W-:Y:S01]  /*9630*/  LOP3.LUT R0, R7, 0xff, RZ, 0xc0, !PT ;  /* 0x000000ff07007812 */ /* 0x000fe200078ec0ff */
[----:B------:R-:W-:Y:S01]  /*9640*/  FFMA.FTZ R10, R10, UR4, -R174 ;  /* 0x000000040a0a7c23 */ /* 0x000fe200080108ae */
[----:B------:R-:W-:Y:S02]  /*9650*/  IMAD.MOV.U32 R17, RZ, RZ, R199 ;  /* 0x000000ffff117224 */ /* 0x000fe400078e00c7 */
[--C-:B------:R-:W-:Y:S01]  /*9660*/  FFMA.FTZ R49, R49, UR4, -R173.reuse ;  /* 0x0000000431317c23 */ /* 0x100fe200080108ad */
[----:B------:R-:W-:Y:S01]  /*9670*/  PRMT R96, R0, 0x5410, R8 ;  /* 0x0000541000607816 */ /* 0x000fe20000000008 */
[--C-:B------:R-:W-:Y:S01]  /*9680*/  FFMA.FTZ R37, R37, UR4, -R173.reuse ;  /* 0x0000000425257c23 */ /* 0x100fe200080108ad */
[--C-:B------:R-:W-:Y:S02]  /*9690*/  FFMA.FTZ R52, R52, UR4, -R173.reuse ;  /* 0x0000000434347c23 */ /* 0x100fe400080108ad */
[----:B------:R-:W-:Y:S01]  /*96a0*/  MUFU.EX2 R35, R23 ;  /* 0x0000001700237308 */ /* 0x000fe20000000800 */
[----:B------:R-:W-:Y:S01]  /*96b0*/  FFMA.FTZ R53, R53, UR4, -R173 ;  /* 0x0000000435357c23 */ /* 0x000fe200080108ad */
        /* <DEDUP_REMOVED lines=8> */
[--C-:B------:R-:W-:Y:S01]  /*9740*/  FFMA.FTZ R84, R83, UR4, -R172.reuse ;  /* 0x0000000453547c23 */ /* 0x100fe200080108ac */
[----:B------:R-:W-:Y:S01]  /*9750*/  FFMA.FTZ R201, R98, UR4, -R172 ;  /* 0x0000000462c97c23 */ /* 0x000fe200080108ac */
[--C-:B------:R-:W-:Y:S01]  /*9760*/  FFMA.FTZ R98, R125, UR4, -R4.reuse ;  /* 0x000000047d627c23 */ /* 0x100fe20008010804 */
[----:B------:R-:W-:Y:S02]  /*9770*/  IMAD.MOV.U32 R83, RZ, RZ, R101 ;  /* 0x000000ffff537224 */ /* 0x000fe400078e0065 */
[----:B------:R-:W-:Y:S01]  /*9780*/  FFMA.FTZ R101, R77, UR4, -R4 ;  /* 0x000000044d657c23 */ /* 0x000fe20008010804 */
[--C-:B------:R-:W-:Y:S02]  /*9790*/  FFMA.FTZ R30, R30, UR4, -R174.reuse ;  /* 0x000000041e1e7c23 */ /* 0x100fe400080108ae */
        /* <DEDUP_REMOVED lines=22> */
[----:B------:R-:W-:Y:S01]  /*9900*/  FFMA.FTZ R126, R126, UR4, -R174 ;  /* 0x000000047e7e7c23 */ /* 0x000fe200080108ae */
[----:B------:R-:W-:Y:S03]  /*9910*/  IMAD.MOV.U32 R86, RZ, RZ, R14 ;  /* 0x000000ffff567224 */ /* 0x000fe600078e000e */
[----:B------:R2:W-:Y:S01]  /*9920*/  MUFU.EX2 R12, R33 ;  /* 0x00000021000c7308 */ /* 0x0005e20000000800 */
[----:B------:R-:W-:Y:S01]  /*9930*/  ISETP.GT.AND P0, PT, R215, RZ, PT ;  /* 0x000000ffd700720c */ /* 0x000fe20003f04270 */
[--C-:B------:R-:W-:Y:S01]  /*9940*/  FFMA.FTZ R48, R48, UR4, -R173.reuse ;  /* 0x0000000430307c23 */ /* 0x100fe200080108ad */
[----:B------:R-:W-:Y:S01]  /*9950*/  FFMA.FTZ R173, R117, UR4, -R173 ;  /* 0x0000000475ad7c23 */ /* 0x000fe200080108ad */
[----:B------:R-:W-:Y:S01]  /*9960*/  FFMA.FTZ R117, R71, UR4, -R172 ;  /* 0x0000000447757c23 */ /* 0x000fe200080108ac */
[----:B------:R-:W-:Y:S01]  /*9970*/  IMAD.MOV.U32 R87, RZ, RZ, R15 ;  /* 0x000000ffff577224 */ /* 0x000fe200078e000f */
[----:B------:R-:W-:Y:S01]  /*9980*/  MOV R15, R17 ;  /* 0x00000011000f7202 */ /* 0x000fe20000000f00 */
[----:B------:R-:W-:Y:S01]  /*9990*/  IMAD.MOV.U32 R14, RZ, RZ, R16 ;  /* 0x000000ffff0e7224 */ /* 0x000fe200078e0010 */
[----:B------:R-:W-:Y:S02]  /*99a0*/  MOV R17, R247 ;  /* 0x000000f700117202 */ /* 0x000fe40000000f00 */
[----:B------:R-:W3:Y:S01]  /*99b0*/  MUFU.EX2 R19, R21 ;  /* 0x0000001500137308 */ /* 0x000ee20000000800 */
[----:B-1----:R-:W-:Y:S02]  /*99c0*/  IMAD.MOV.U32 R27, RZ, RZ, R64 ;  /* 0x000000ffff1b7224 */ /* 0x002fe400078e0040 */
[--C-:B------:R-:W-:Y:S01]  /*99d0*/  FFMA.FTZ R64, R56, UR4, -R4.reuse ;  /* 0x0000000438407c23 */ /* 0x100fe20008010804 */
[----:B------:R-:W-:Y:S02]  /*99e0*/  IMAD.MOV.U32 R56, RZ, RZ, R65 ;  /* 0x000000ffff387224 */ /* 0x000fe400078e0041 */
[----:B------:R-:W-:Y:S01]  /*99f0*/  FFMA.FTZ R65, R57, UR4, -R4 ;  /* 0x0000000439417c23 */ /* 0x000fe20008010804 */
[----:B------:R-:W-:Y:S02]  /*9a00*/  IMAD.MOV.U32 R57, RZ, RZ, R112 ;  /* 0x000000ffff397224 */ /* 0x000fe400078e0070 */
[--C-:B------:R-:W-:Y:S01]  /*9a10*/  FFMA.FTZ R85, R82, UR4, -R172.reuse ;  /* 0x0000000452557c23 */ /* 0x100fe200080108ac */
[----:B------:R-:W-:Y:S01]  /*9a20*/  MOV R82, R100 ;  /* 0x0000006400527202 */ /* 0x000fe20000000f00 */
[----:B------:R3:W-:Y:S01]  /*9a30*/  MUFU.EX2 R8, R26 ;  /* 0x0000001a00087308 */ /* 0x0007e20000000800 */
[----:B--2---:R-:W-:Y:S02]  /*9a40*/  IMAD.MOV.U32 R33, RZ, RZ, R9 ;  /* 0x000000ffff217224 */ /* 0x004fe400078e0009 */
[----:B------:R-:W-:Y:S01]  /*9a50*/  FFMA.FTZ R128, R70, UR4, -R172 ;  /* 0x0000000446807c23 */ /* 0x000fe200080108ac */
[----:B------:R-:W-:Y:S02]  /*9a60*/  IMAD.MOV.U32 R9, RZ, RZ, R249 ;  /* 0x000000ffff097224 */ /* 0x000fe400078e00f9 */
[----:B------:R-:W-:Y:S01]  /*9a70*/  FFMA.FTZ R112, R72, UR4, -R4 ;  /* 0x0000000448707c23 */ /* 0x000fe20008010804 */
[----:B------:R-:W-:Y:S02]  /*9a80*/  IMAD.MOV.U32 R16, RZ, RZ, R246 ;  /* 0x000000ffff107224 */ /* 0x000fe400078e00f6 */
[--C-:B------:R-:W-:Y:S01]  /*9a90*/  FFMA.FTZ R246, R130, UR4, -R172.reuse ;  /* 0x0000000482f67c23 */ /* 0x100fe200080108ac */
[----:B------:R-:W-:Y:S01]  /*9aa0*/  FFMA.FTZ R247, R131, UR4, -R172 ;  /* 0x0000000483f77c23 */ /* 0x000fe200080108ac */
[----:B------:R-:W1:Y:S01]  /*9ab0*/  MUFU.EX2 R204, R11 ;  /* 0x0000000b00cc7308 */ /* 0x000e620000000800 */
[----:B------:R-:W-:Y:S02]  /*9ac0*/  IMAD.MOV.U32 R72, RZ, RZ, R116 ;  /* 0x000000ffff487224 */ /* 0x000fe400078e0074 */
[--C-:B------:R-:W-:Y:S01]  /*9ad0*/  FFMA.FTZ R249, R118, UR4, -R172.reuse ;  /* 0x0000000476f97c23 */ /* 0x100fe200080108ac */
[--C-:B------:R-:W-:Y:S01]  /*9ae0*/  FFMA.FTZ R50, R50, UR4, -R172.reuse ;  /* 0x0000000432327c23 */ /* 0x100fe200080108ac */
[--C-:B------:R-:W-:Y:S01]  /*9af0*/  FFMA.FTZ R51, R51, UR4, -R172.reuse ;  /* 0x0000000433337c23 */ /* 0x100fe200080108ac */
[----:B------:R-:W-:Y:S01]  /*9b00*/  FFMA.FTZ R55, R55, UR4, -R172 ;  /* 0x0000000437377c23 */ /* 0x000fe200080108ac */
[--C-:B------:R-:W-:Y:S01]  /*9b10*/  FFMA.FTZ R116, R88, UR4, -R4.reuse ;  /* 0x0000000458747c23 */ /* 0x100fe20008010804 */
[--C-:B------:R-:W-:Y:S02]  /*9b20*/  FFMA.FTZ R118, R104, UR4, -R4.reuse ;  /* 0x0000000468767c23 */ /* 0x100fe40008010804 */
[----:B------:R-:W2:Y:S01]  /*9b30*/  MUFU.EX2 R11, R20 ;  /* 0x00000014000b7308 */ /* 0x000ea20000000800 */
[----:B---3--:R-:W-:Y:S02]  /*9b40*/  IMAD.MOV.U32 R26, RZ, RZ, R19 ;  /* 0x000000ffff1a7224 */ /* 0x008fe400078e0013 */
[----:B------:R-:W-:Y:S01]  /*9b50*/  FFMA.FTZ R130, R108, UR4, -R4 ;  /* 0x000000046c827c23 */ /* 0x000fe20008010804 */
[----:B------:R-:W-:Y:S02]  /*9b60*/  IMAD.MOV.U32 R19, RZ, RZ, R202 ;  /* 0x000000ffff137224 */ /* 0x000fe400078e00ca */
[----:B------:R-:W-:Y:S01]  /*9b70*/  FFMA.FTZ R202, R115, UR4, -R172 ;  /* 0x0000000473ca7c23 */ /* 0x000fe200080108ac */
[--C-:B------:R-:W-:Y:S01]  /*9b80*/  FFMA.FTZ R115, R92, UR4, -R4.reuse ;  /* 0x000000045c737c23 */ /* 0x100fe20008010804 */
[----:B------:R-:W-:Y:S01]  /*9b90*/  FFMA.FTZ R88, R124, UR4, -R4 ;  /* 0x000000047c587c23 */ /* 0x000fe20008010804 */
[----:B------:R-:W-:Y:S01]  /*9ba0*/  IMAD.MOV.U32 R100, RZ, RZ, R19 ;  /* 0x000000ffff647224 */ /* 0x000fe200078e0013 */
[----:B------:R-:W3:Y:S01]  /*9bb0*/  MUFU.EX2 R199, R25 ;  /* 0x0000001900c77308 */ /* 0x000ee20000000800 */
[----:B-1----:R-:W-:Y:S02]  /*9bc0*/  IMAD.MOV.U32 R18, RZ, RZ, R204 ;  /* 0x000000ffff127224 */ /* 0x002fe400078e00cc */
[----:B------:R-:W-:Y:S01]  /*9bd0*/  FFMA.FTZ R204, R102, UR4, -R172 ;  /* 0x0000000466cc7c23 */ /* 0x000fe200080108ac */
[----:B------:R-:W-:Y:S01]  /*9be0*/  FFMA.FTZ R102, R76, UR4, -R4 ;  /* 0x000000044c667c23 */ /* 0x000fe20008010804 */
[----:B------:R-:W-:Y:S01]  /*9bf0*/  MOV R92, R100 ;  /* 0x00000064005c7202 */ /* 0x000fe20000000f00 */
[----:B------:R-:W-:Y:S02]  /*9c00*/  IMAD.MOV.U32 R76, RZ, RZ, R9 ;  /* 0x000000ffff4c7224 */ /* 0x000fe400078e0009 */
[----:B------:R-:W-:Y:S01]  /*9c10*/  FMUL.FTZ R21, R133, R145 ;  /* 0x0000009185157220 */ /* 0x000fe20000410000 */
[----:B------:R-:W-:Y:S01]  /*9c20*/  IMAD.MOV.U32 R19, RZ, RZ, R248 ;  /* 0x000000ffff137224 */ /* 0x000fe200078e00f8 */
[----:B------:R1:W-:Y:S01]  /*9c30*/  MUFU.EX2 R6, R28 ;  /* 0x0000001c00067308 */ /* 0x0003e20000000800 */
[----:B--2---:R-:W-:Y:S02]  /*9c40*/  IMAD.MOV.U32 R99, RZ, RZ, R11 ;  /* 0x000000ffff637224 */ /* 0x004fe400078e000b */
[----:B------:R-:W-:Y:S01]  /*9c50*/  FFMA.FTZ R248, R120, UR4, -R4 ;  /* 0x0000000478f87c23 */ /* 0x000fe20008010804 */
[----:B------:R-:W-:Y:S02]  /*9c60*/  IMAD.MOV.U32 R11, RZ, RZ, R231 ;  /* 0x000000ffff0b7224 */ /* 0x000fe400078e00e7 */
[----:B------:R-:W-:Y:S01]  /*9c70*/  FFMA.FTZ R231, R103, UR4, -R172 ;  /* 0x0000000467e77c23 */ /* 0x000fe200080108ac */
[----:B------:R-:W-:Y:S01]  /*9c80*/  FFMA.FTZ R103, R73, UR4, -R4 ;  /* 0x0000000449677c23 */ /* 0x000fe20008010804 */
[----:B------:R-:W-:Y:S02]  /*9c90*/  IMAD.MOV.U32 R73, RZ, RZ, R33 ;  /* 0x000000ffff497224 */ /* 0x000fe400078e0021 */
[----:B------:R-:W-:Y:S01]  /*9ca0*/  FMUL.FTZ R20, R133, R144 ;  /* 0x0000009085147220 */ /* 0x000fe20000410000 */
[----:B------:R-:W2:Y:S01]  /*9cb0*/  MUFU.EX2 R10, R10 ;  /* 0x0000000a000a7308 */ /* 0x000ea20000000800 */
[----:B---3--:R-:W-:Y:S02]  /*9cc0*/  IMAD.MOV.U32 R70, RZ, RZ, R199 ;  /* 0x000000ffff467224 */ /* 0x008fe400078e00c7 */
[--C-:B------:R-:W-:Y:S01]  /*9cd0*/  FFMA.FTZ R199, R114, UR4, -R172.reuse ;  /* 0x0000000472c77c23 */ /* 0x100fe200080108ac */
[----:B------:R-:W-:Y:S01]  /*9ce0*/  FFMA.FTZ R172, R119, UR4, -R172 ;  /* 0x0000000477ac7c23 */ /* 0x000fe200080108ac */
[----:B------:R-:W-:Y:S02]  /*9cf0*/  IMAD.MOV.U32 R9, RZ, RZ, R250 ;  /* 0x000000ffff097224 */ /* 0x000fe400078e00fa */
[--C-:B------:R-:W-:Y:S01]  /*9d00*/  FFMA.FTZ R114, R89, UR4, -R4.reuse ;  /* 0x0000000459727c23 */ /* 0x100fe20008010804 */
[----:B------:R-:W-:Y:S02]  /*9d10*/  IMAD.MOV.U32 R131, RZ, RZ, R11 ;  /* 0x000000ffff837224 */ /* 0x000fe400078e000b */
[--C-:B------:R-:W-:Y:S01]  /*9d20*/  FFMA.FTZ R119, R105, UR4, -R4.reuse ;  /* 0x0000000469777c23 */ /* 0x100fe20008010804 */
[----:B------:R3:W4:Y:S01]  /*9d30*/  MUFU.EX2 R71, R29 ;  /* 0x0000001d00477308 */ /* 0x0007220000000800 */
[----:B-1----:R-:W-:Y:S02]  /*9d40*/  IMAD.MOV.U32 R28, RZ, RZ, R113 ;  /* 0x000000ffff1c7224 */ /* 0x002fe400078e0071 */
[--C-:B------:R-:W-:Y:S01]  /*9d50*/  FFMA.FTZ R113, R93, UR4, -R4.reuse ;  /* 0x000000045d717c23 */ /* 0x100fe20008010804 */
[----:B------:R-:W-:Y:S01]  /*9d60*/  FFMA.FTZ R250, R121, UR4, -R4 ;  /* 0x0000000479fa7c23 */ /* 0x000fe20008010804 */
[----:B------:R-:W-:Y:S01]  /*9d70*/  IMAD.WIDE.U32 R4, R219, -0x2daee0ad, RZ ;  /* 0xd2511f53db047825 */ /* 0x000fe200078e00ff */
[----:B------:R-:W-:Y:S03]  /*9d80*/  MOV R219, R35 ;  /* 0x0000002300db7202 */ /* 0x000fe60000000f00 */
[----:B------:R-:W-:Y:S01]  /*9d90*/  FMUL.FTZ R35, R132, R143 ;  /* 0x0000008f84237220 */ /* 0x000fe20000410000 */
[----:B------:R-:W-:Y:S01]  /*9da0*/  IMAD.MOV.U32 R144, RZ, RZ, R19 ;  /* 0x000000ffff907224 */ /* 0x000fe200078e0013 */
[----:B------:R-:W-:Y:S01]  /*9db0*/  LOP3.LUT R0, R162, R191, R5, 0x96, !PT ;  /* 0x000000bfa2007212 */ /* 0x000fe200078e9605 */
[----:B--2---:R-:W-:Y:S02]  /*9dc0*/  IMAD.MOV.U32 R33, RZ, RZ, R10 ;  /* 0x000000ffff217224 */ /* 0x004fe400078e000a */
[C---:B------:R-:W-:Y:S01]  /*9dd0*/  FMUL.FTZ R5, R133.reuse, R153 ;  /* 0x0000009985057220 */ /* 0x040fe20000410000 */
[----:B------:R-:W-:Y:S04]  /*9de0*/  IMAD.WIDE.U32 R10, R218, -0x2daee0ad, RZ ;  /* 0xd2511f53da0a7825 */ /* 0x000fe800078e00ff */
[----:B------:R-:W-:Y:S01]  /*9df0*/  FMUL.FTZ R19, R132, R151 ;  /* 0x0000009784137220 */ /* 0x000fe20000410000 */
[----:B------:R-:W-:Y:S01]  /*9e00*/  MUFU.EX2 R218, R43 ;  /* 0x0000002b00da7308 */ /* 0x000fe20000000800 */
[----:B------:R-:W-:Y:S01]  /*9e10*/  IMAD.MOV.U32 R121, RZ, RZ, R18 ;  /* 0x000000ffff797224 */ /* 0x000fe200078e0012 */
[----:B------:R-:W-:Y:S01]  /*9e20*/  LOP3.LUT R3, R190, R4, R11, 0x96, !PT ;  /* 0x00000004be037212 */ /* 0x000fe200078e960b */
[----:B---3--:R-:W-:Y:S02]  /*9e30*/  IMAD.MOV.U32 R29, RZ, RZ, R32 ;  /* 0x000000ffff1d7224 */ /* 0x008fe400078e0020 */
[C---:B------:R-:W-:Y:S01]  /*9e40*/  FMUL.FTZ R4, R133.reuse, R152 ;  /* 0x0000009885047220 */ /* 0x040fe20000410000 */
[----:B------:R-:W-:Y:S02]  /*9e50*/  IMAD.MOV.U32 R93, RZ, RZ, R73 ;  /* 0x000000ffff5d7224 */ /* 0x000fe400078e0049 */
[----:B------:R-:W-:Y:S02]  /*9e60*/  FMUL.FTZ R32, R133, R140 ;  /* 0x0000008c85207220 */ /* 0x000fe40000410000 */
[----:B------:R1:W-:Y:S01]  /*9e70*/  MUFU.EX2 R151, R38 ;  /* 0x0000002600977308 */ /* 0x0003e20000000800 */
[----:B------:R-:W-:Y:S01]  /*9e80*/  MOV R89, R29 ;  /* 0x0000001d00597202 */ /* 0x000fe20000000f00 */
[----:B------:R-:W-:Y:S02]  /*9e90*/  IMAD.MOV.U32 R73, RZ, RZ, R70 ;  /* 0x000000ffff497224 */ /* 0x000fe400078e0046 */
[----:B------:R-:W-:Y:S01]  /*9ea0*/  FMUL.FTZ R18, R132, R150 ;  /* 0x0000009684127220 */ /* 0x000fe20000410000 */
[----:B----4-:R-:W-:Y:S02]  /*9eb0*/  IMAD.MOV.U32 R108, RZ, RZ, R71 ;  /* 0x000000ffff6c7224 */ /* 0x010fe400078e0047 */
[----:B------:R-:W-:Y:S02]  /*9ec0*/  IMAD.MOV.U32 R29, RZ, RZ, R14 ;  /* 0x000000ffff1d7224 */ /* 0x000fe400078e000e */
[----:B------:R-:W-:Y:S01]  /*9ed0*/  IMAD.MOV.U32 R71, RZ, RZ, R13 ;  /* 0x000000ffff477224 */ /* 0x000fe200078e000d */
[----:B------:R-:W2:Y:S01]  /*9ee0*/  MUFU.EX2 R7, R30 ;  /* 0x0000001e00077308 */ /* 0x000ea20000000800 */
[----:B------:R-:W-:Y:S02]  /*9ef0*/  IMAD.MOV.U32 R70, RZ, RZ, R12 ;  /* 0x000000ffff467224 */ /* 0x000fe400078e000c */
[----:B------:R-:W-:Y:S02]  /*9f00*/  IMAD.MOV.U32 R153, RZ, RZ, R15 ;  /* 0x000000ffff997224 */ /* 0x000fe400078e000f */
[----:B------:R-:W-:Y:S01]  /*9f10*/  IMAD.WIDE.U32 R12, R3, -0x326172a9, RZ ;  /* 0xcd9e8d57030c7825 */ /* 0x000fe200078e00ff */
[--C-:B-1----:R-:W-:Y:S03]  /*9f20*/  HSET2.LE.AND R38, R203, R213.reuse, PT ;  /* 0x000000d5cb267233 */ /* 0x102fe60003803000 */
[----:B------:R-:W-:Y:S01]  /*9f30*/  IMAD.WIDE.U32 R14, R0, -0x326172a9, RZ ;  /* 0xcd9e8d57000e7825 */ /* 0x000fe200078e00ff */
[----:B------:R1:W-:Y:S03]  /*9f40*/  MUFU.EX2 R150, R44 ;  /* 0x0000002c00967308 */ /* 0x0003e60000000800 */
[----:B------:R-:W-:Y:S01]  /*9f50*/  IMAD.MOV.U32 R152, RZ, RZ, R8 ;  /* 0x000000ffff987224 */ /* 0x000fe200078e0008 */
[----:B------:R-:W-:Y:S01]  /*9f60*/  LOP3.LUT R8, R86, R220, R15, 0x96, !PT ;  /* 0x000000dc56087212 */ /* 0x000fe200078e960f */
[----:B------:R-:W-:Y:S01]  /*9f70*/  IMAD.MOV.U32 R43, RZ, RZ, R144 ;  /* 0x000000ffff2b7224 */ /* 0x000fe200078e0090 */
[----:B------:R-:W-:Y:S01]  /*9f80*/  LOP3.LUT R0, R223, R14, R13, 0x96, !PT ;  /* 0x0000000edf007212 */ /* 0x000fe200078e960d */
[----:B------:R-:W-:Y:S03]  /*9f90*/  IMAD.MOV.U32 R100, RZ, RZ, R9 ;  /* 0x000000ffff647224 */ /* 0x000fe600078e0009 */
[----:B------:R-:W-:Y:S01]  /*9fa0*/  MUFU.EX2 R105, R31 ;  /* 0x0000001f00697308 */ /* 0x000fe20000000800 */
[----:B------:R-:W-:Y:S04]  /*9fb0*/  IMAD.WIDE.U32 R8, R8, -0x2daee0ad, RZ ;  /* 0xd2511f5308087825 */ /* 0x000fe800078e00ff */
[----:B------:R-:W-:Y:S01]  /*9fc0*/  FMUL.FTZ R13, R134, R169 ;  /* 0x000000a9860d7220 */ /* 0x000fe20000410000 */
[----:B------:R-:W-:Y:S01]  /*9fd0*/  IMAD.WIDE.U32 R14, R0, -0x2daee0ad, RZ ;  /* 0xd2511f53000e7825 */ /* 0x000fe200078e00ff */
[----:B------:R-:W-:Y:S03]  /*9fe0*/  LOP3.LUT R10, R189, R10, R9, 0x96, !PT ;  /* 0x0000000abd0a7212 */ /* 0x000fe600078e9609 */
[----:B------:R-:W-:Y:S01]  /*9ff0*/  MUFU.EX2 R192, R192 ;  /* 0x000000c000c07308 */ /* 0x000fe20000000800 */
[--C-:B-1----:R-:W-:Y:S01]  /*a000*/  HSET2.LE.AND R44, R187, R213.reuse, PT ;  /* 0x000000d5bb2c7233 */ /* 0x102fe20003803000 */
[----:B------:R-:W-:Y:S01]  /*a010*/  IMAD.MOV.U32 R144, RZ, RZ, R219 ;  /* 0x000000ffff907224 */ /* 0x000fe200078e00db */
[----:B------:R-:W-:Y:S01]  /*a020*/  LOP3.LUT R8, R188, R8, R15, 0x96, !PT ;  /* 0x00000008bc087212 */ /* 0x000fe200078e960f */
[----:B------:R-:W-:Y:S04]  /*a030*/  IMAD.WIDE.U32 R10, R10, -0x326172a9, RZ ;  /* 0xcd9e8d570a0a7825 */ /* 0x000fe800078e00ff */
[----:B------:R-:W-:Y:S01]  /*a040*/  FFMA.FTZ R15, R59, UR4, -R174 ;  /* 0x000000043b0f7c23 */ /* 0x000fe200080108ae */
[----:B------:R-:W-:Y:S01]  /*a050*/  IMAD.WIDE.U32 R8, R8, -0x326172a9, RZ ;  /* 0xcd9e8d5708087825 */ /* 0x000fe200078e00ff */
[----:B------:R-:W-:Y:S01]  /*a060*/  LOP3.LUT R0, R222, R12, R11, 0x96, !PT ;  /* 0x0000000cde007212 */ /* 0x000fe200078e960b */
[----:B------:R-:W-:Y:S02]  /*a070*/  MUFU.EX2 R129, R129 ;  /* 0x0000008100817308 */ /* 0x000fe40000000800 */
[----:B------:R-:W-:Y:S01]  /*a080*/  FMUL.FTZ R12, R134, R168 ;  /* 0x000000a8860c7220 */ /* 0x000fe20000410000 */
[----:B------:R-:W-:Y:S01]  /*a090*/  IMAD.MOV.U32 R140, RZ, RZ, R33 ;  /* 0x000000ffff8c7224 */ /* 0x000fe200078e0021 */
[----:B------:R-:W-:Y:S01]  /*a0a0*/  LOP3.LUT R3, R221, R10, R9, 0x96, !PT ;  /* 0x0000000add037212 */ /* 0x000fe200078e9609 */
[----:B------:R-:W-:Y:S01]  /*a0b0*/  IMAD.MOV.U32 R9, RZ, RZ, R8 ;  /* 0x000000ffff097224 */ /* 0x000fe200078e0008 */
[----:B------:R-:W-:Y:S01]  /*a0c0*/  PRMT R10, R8, 0x7771, RZ ;  /* 0x00007771080a7816 */ /* 0x000fe200000000ff */
[----:B------:R-:W-:Y:S01]  /*a0d0*/  FMUL.FTZ R33, R133, R141 ;  /* 0x0000008d85217220 */ /* 0x000fe20000410000 */
[----:B------:R-:W-:Y:S02]  /*a0e0*/  IMAD.MOV.U32 R120, RZ, RZ, R23 ;  /* 0x000000ffff787224 */ /* 0x000fe400078e0017 */
[----:B------:R-:W-:Y:S01]  /*a0f0*/  MUFU.EX2 R31, R49 ;  /* 0x00000031001f7308 */ /* 0x000fe20000000800 */
[----:B------:R-:W-:Y:S01]  /*a100*/  LOP3.LUT R9, R9, 0xff, RZ, 0xc0, !PT ;  /* 0x000000ff09097812 */ /* 0x000fe200078ec0ff */
[----:B------:R-:W-:Y:S02]  /*a110*/  IMAD.MOV.U32 R30, RZ, RZ, R26 ;  /* 0x000000ffff1e7224 */ /* 0x000fe400078e001a */
[----:B------:R-:W-:Y:S01]  /*a120*/  FMUL.FTZ R23, R132, R147 ;  /* 0x0000009384177220 */ /* 0x000fe20000410000 */
[----:B------:R-:W-:Y:S01]  /*a130*/  IMAD.MOV.U32 R25, RZ, RZ, R17 ;  /* 0x000000ffff197224 */ /* 0x000fe200078e0011 */
[----:B------:R-:W-:Y:S01]  /*a140*/  PRMT R26, R9, 0x5410, R10 ;  /* 0x00005410091a7816 */ /* 0x000fe2000000000a */
[----:B------:R-:W-:Y:S01]  /*a150*/  IMAD.WIDE.U32 R10, R0, -0x2daee0ad, RZ ;  /* 0xd2511f53000a7825 */ /* 0x000fe200078e00ff */
[----:B------:R-:W-:Y:S02]  /*a160*/  F2FP.BF16.F32.PACK_AB R0, R43, R131 ;  /* 0x000000832b00723e */ /* 0x000fe400000010ff */
[----:B------:R1:W-:Y:S01]  /*a170*/  MUFU.EX2 R49, R39 ;  /* 0x0000002700317308 */ /* 0x0003e20000000800 */
[----:B------:R-:W-:Y:S01]  /*a180*/  PRMT R9, R8, 0x7773, RZ ;  /* 0x0000777308097816 */ /* 0x000fe200000000ff */
[----:B------:R-:W-:Y:S01]  /*a190*/  FMUL.FTZ R17, R133, R149 ;  /* 0x0000009585117220 */ /* 0x000fe20000410000 */
[----:B------:R-:W-:Y:S01]  /*a1a0*/  LOP3.LUT R38, R0, R38, RZ, 0xc0, !PT ;  /* 0x0000002600267212 */ /* 0x000fe200078ec0ff */
[----:B------:R-:W-:Y:S01]  /*a1b0*/  IMAD.MOV.U32 R0, RZ, RZ, R10 ;  /* 0x000000ffff007224 */ /* 0x000fe200078e000a */
[----:B------:R-:W-:Y:S01]  /*a1c0*/  LOP3.LUT R11, R225, R14, R11, 0x96, !PT ;  /* 0x0000000ee10b7212 */ /* 0x000fe200078e960b */
[----:B------:R-:W-:Y:S01]  /*a1d0*/  IMAD.MOV.U32 R141, RZ, RZ, R76 ;  /* 0x000000ffff8d7224 */ /* 0x000fe200078e004c */
[----:B------:R-:W-:Y:S03]  /*a1e0*/  PRMT R14, R10, 0x7771, RZ ;  /* 0x000077710a0e7816 */ /* 0x000fe600000000ff */
[----:B------:R-:W3:Y:S01]  /*a1f0*/  MUFU.EX2 R34, R22 ;  /* 0x0000001600227308 */ /* 0x000ee20000000800 */
[----:B------:R-:W-:Y:S01]  /*a200*/  LOP3.LUT R0, R0, 0xff, RZ, 0xc0, !PT ;  /* 0x000000ff00007812 */ /* 0x000fe200078ec0ff */
[----:B------:R-:W-:Y:S01]  /*a210*/  IMAD.MOV.U32 R77, RZ, RZ, R56 ;  /* 0x000000ffff4d7224 */ /* 0x000fe200078e0038 */
[----:B------:R-:W-:Y:S01]  /*a220*/  PRMT R8, R8, 0x7772, RZ ;  /* 0x0000777208087816 */ /* 0x000fe200000000ff */
[----:B------:R-:W-:Y:S02]  /*a230*/  IMAD.MOV.U32 R56, RZ, RZ, R6 ;  /* 0x000000ffff387224 */ /* 0x000fe400078e0006 */
[C---:B------:R-:W-:Y:S01]  /*a240*/  FMUL.FTZ R6, R132.reuse, R154 ;  /* 0x0000009a84067220 */ /* 0x040fe20000410000 */
[----:B--2---:R-:W-:Y:S02]  /*a250*/  IMAD.MOV.U32 R125, RZ, RZ, R7 ;  /* 0x000000ffff7d7224 */ /* 0x004fe400078e0007 */
[----:B------:R-:W-:Y:S01]  /*a260*/  FMUL.FTZ R7, R132, R155 ;  /* 0x0000009b84077220 */ /* 0x000fe20000410000 */
[----:B------:R2:W4:Y:S01]  /*a270*/  MUFU.EX2 R22, R24 ;  /* 0x0000001800167308 */ /* 0x0005220000000800 */
[----:B-1----:R-:W-:Y:S01]  /*a280*/  LOP3.LUT R39, R207, 0xff00ff, RZ, 0xc0, !PT ;  /* 0x00ff00ffcf277812 */ /* 0x002fe200078ec0ff */
[----:B------:R-:W-:Y:S01]  /*a290*/  IMAD.MOV.U32 R147, RZ, RZ, R70 ;  /* 0x000000ffff937224 */ /* 0x000fe200078e0046 */
[----:B------:R-:W-:Y:S01]  /*a2a0*/  PRMT R70, R0, 0x5410, R14 ;  /* 0x0000541000467816 */ /* 0x000fe2000000000e */
[----:B------:R-:W-:Y:S01]  /*a2b0*/  IMAD.MOV.U32 R76, RZ, RZ, R57 ;  /* 0x000000ffff4c7224 */ /* 0x000fe200078e0039 */
[----:B------:R-:W-:Y:S01]  /*a2c0*/  F2FP.BF16.F32.PACK_AB R0, R100, R92 ;  /* 0x0000005c6400723e */ /* 0x000fe200000010ff */
[----:B------:R-:W-:Y:S01]  /*a2d0*/  IMAD.MOV.U32 R154, RZ, RZ, R153 ;  /* 0x000000ffff9a7224 */ /* 0x000fe200078e0099 */
[--C-:B------:R-:W-:Y:S03]  /*a2e0*/  HSET2.LE.AND R39, R39, R213.reuse, PT ;  /* 0x000000d527277233 */ /* 0x100fe60003803000 */
[----:B------:R-:W1:Y:S01]  /*a2f0*/  MUFU.EX2 R48, R48 ;  /* 0x0000003000307308 */ /* 0x000e620000000800 */
[C---:B------:R-:W-:Y:S01]  /*a300*/  PRMT R14, R10.reuse, 0x7773, RZ ;  /* 0x000077730a0e7816 */ /* 0x040fe200000000ff */
[----:B---3--:R-:W-:Y:S01]  /*a310*/  IMAD.MOV.U32 R57, RZ, RZ, R34 ;  /* 0x000000ffff397224 */ /* 0x008fe200078e0022 */
[----:B------:R-:W-:Y:S01]  /*a320*/  PRMT R10, R10, 0x7772, RZ ;  /* 0x000077720a0a7816 */ /* 0x000fe200000000ff */
[----:B------:R-:W-:Y:S01]  /*a330*/  FMUL.FTZ R34, R132, R142 ;  /* 0x0000008e84227220 */ /* 0x000fe20000410000 */
[----:B------:R-:W-:Y:S01]  /*a340*/  LOP3.LUT R39, R0, R39, RZ, 0xc0, !PT ;  /* 0x0000002700277212 */ /* 0x000fe200078ec0ff */
[----:B------:R-:W-:Y:S01]  /*a350*/  IMAD.MOV.U32 R104, RZ, RZ, R27 ;  /* 0x000000ffff687224 */ /* 0x000fe200078e001b */
[----:B------:R-:W-:Y:S01]  /*a360*/  LOP3.LUT R0, R3, 0xffff, RZ, 0xc0, !PT ;  /* 0x0000ffff03007812 */ /* 0x000fe200078ec0ff */
[----:B------:R-:W-:Y:S01]  /*a370*/  IMAD.MOV.U32 R145, RZ, RZ, R152 ;  /* 0x000000ffff917224 */ /* 0x000fe200078e0098 */
[----:B------:R-:W-:Y:S01]  /*a380*/  PRMT R27, R8, 0x5410, R9 ;  /* 0x00005410081b7816 */ /* 0x000fe20000000009 */
[----:B--2---:R-:W-:Y:S01]  /*a390*/  IMAD.MOV.U32 R24, RZ, RZ, R16 ;  /* 0x000000ffff187224 */ /* 0x004fe200078e0010 */
[----:B------:R-:W-:Y:S01]  /*a3a0*/  SHF.R.U32.HI R0, RZ, 0x8, R0 ;  /* 0x00000008ff007819 */ /* 0x000fe20000011600 */
[----:B------:R-:W-:Y:S01]  /*a3b0*/  FMUL.FTZ R16, R133, R148 ;  /* 0x0000009485107220 */ /* 0x000fe20000410000 */
[----:B------:R-:W-:Y:S01]  /*a3c0*/  LOP3.LUT R59, R27, 0xff00ff, RZ, 0xc0, !PT ;  /* 0x00ff00ff1b3b7812 */ /* 0x000fe200078ec0ff */
[----:B------:R-:W-:Y:S01]  /*a3d0*/  FFMA.FTZ R133, R133, R226, R195 ;  /* 0x000000e285857223 */ /* 0x000fe200000100c3 */
[--C-:B------:R-:W-:Y:S01]  /*a3e0*/  HSET2.LE.AND R70, R70, R213.reuse, PT ;  /* 0x000000d546467233 */ /* 0x100fe20003803000 */
[----:B----4-:R-:W-:Y:S02]  /*a3f0*/  IMAD.MOV.U32 R124, RZ, RZ, R22 ;  /* 0x000000ffff7c7224 */ /* 0x010fe400078e0016 */
[C---:B------:R-:W-:Y:S01]  /*a400*/  FMUL.FTZ R22, R132.reuse, R146 ;  /* 0x0000009284167220 */ /* 0x040fe20000410000 */
[--C-:B------:R-:W-:Y:S01]  /*a410*/  HSET2.LE.AND R59, R59, R213.reuse, PT ;  /* 0x000000d53b3b7233 */ /* 0x100fe20003803000 */
[----:B------:R2:W-:Y:S01]  /*a420*/  MUFU.EX2 R226, R36 ;  /* 0x0000002400e27308 */ /* 0x0005e20000000800 */
[----:B------:R-:W-:Y:S01]  /*a430*/  FFMA.FTZ R132, R132, R227, R193 ;  /* 0x000000e384847223 */ /* 0x000fe200000100c1 */
[----:B------:R-:W-:Y:S02]  /*a440*/  IMAD.MOV.U32 R153, RZ, RZ, R120 ;  /* 0x000000ffff997224 */ /* 0x000fe400078e0078 */
[C---:B------:R-:W-:Y:S01]  /*a450*/  FMUL.FTZ R8, R134.reuse, R164 ;  /* 0x000000a486087220 */ /* 0x040fe20000410000 */
[----:B------:R-:W-:Y:S02]  /*a460*/  IMAD.MOV.U32 R120, RZ, RZ, R89 ;  /* 0x000000ffff787224 */ /* 0x000fe400078e0059 */
[C---:B------:R-:W-:Y:S01]  /*a470*/  FMUL.FTZ R9, R134.reuse, R165 ;  /* 0x000000a586097220 */ /* 0x040fe20000410000 */
[----:B-1----:R-:W-:Y:S01]  /*a480*/  IMAD.MOV.U32 R152, RZ, RZ, R48 ;  /* 0x000000ffff987224 */ /* 0x002fe200078e0030 */
[----:B------:R-:W-:Y:S01]  /*a490*/  MOV R48, R108 ;  /* 0x0000006c00307202 */ /* 0x000fe20000000f00 */
[----:B------:R-:W-:Y:S01]  /*a4a0*/  IMAD.MOV.U32 R89, RZ, RZ, R72 ;  /* 0x000000ffff597224 */ /* 0x000fe200078e0048 */
[----:B------:R-:W-:Y:S01]  /*a4b0*/  MUFU.EX2 R227, R37 ;  /* 0x0000002500e37308 */ /* 0x000fe20000000800 */
[----:B------:R-:W-:Y:S02]  /*a4c0*/  IMAD.MOV.U32 R108, RZ, RZ, R30 ;  /* 0x000000ffff6c7224 */ /* 0x000fe400078e001e */
[----:B------:R-:W-:Y:S02]  /*a4d0*/  IMAD.MOV.U32 R72, RZ, RZ, R28 ;  /* 0x000000ffff487224 */ /* 0x000fe400078e001c */
[C---:B------:R-:W-:Y:S01]  /*a4e0*/  FMUL.FTZ R28, R134.reuse, R160 ;  /* 0x000000a0861c7220 */ /* 0x040fe20000410000 */
[----:B------:R-:W-:Y:S02]  /*a4f0*/  IMAD.MOV.U32 R30, RZ, RZ, R104 ;  /* 0x000000ffff1e7224 */ /* 0x000fe400078e0068 */
[----:B------:R-:W-:Y:S01]  /*a500*/  IMAD.MOV.U32 R219, RZ, RZ, R105 ;  /* 0x000000ffffdb7224 */ /* 0x000fe200078e0069 */
[--C-:B--2---:R-:W-:Y:S01]  /*a510*/  HSET2.LE.AND R36, R196, R213.reuse, PT ;  /* 0x000000d5c4247233 */ /* 0x104fe20003803000 */
[----:B------:R-:W1:Y:S01]  /*a520*/  MUFU.EX2 R37, R176 ;  /* 0x000000b000257308 */ /* 0x000e620000000800 */
[----:B------:R-:W-:Y:S02]  /*a530*/  IMAD.MOV.U32 R160, RZ, RZ, R29 ;  /* 0x000000ffffa07224 */ /* 0x000fe400078e001d */
[C---:B------:R-:W-:Y:S01]  /*a540*/  FMUL.FTZ R29, R134.reuse, R161 ;  /* 0x000000a1861d7220 */ /* 0x040fe20000410000 */
[----:B------:R-:W-:Y:S01]  /*a550*/  MOV R161, R154 ;  /* 0x0000009a00a17202 */ /* 0x000fe20000000f00 */
[----:B------:R-:W-:Y:S02]  /*a560*/  IMAD.MOV.U32 R104, RZ, RZ, R24 ;  /* 0x000000ffff687224 */ /* 0x000fe400078e0018 */
[C---:B------:R-:W-:Y:S01]  /*a570*/  FMUL.FTZ R24, R134.reuse, R156 ;  /* 0x0000009c86187220 */ /* 0x040fe20000410000 */
[----:B------:R-:W-:Y:S02]  /*a580*/  IMAD.MOV.U32 R105, RZ, RZ, R25 ;  /* 0x000000ffff697224 */ /* 0x000fe400078e0019 */
[----:B------:R-:W-:Y:S01]  /*a590*/  FMUL.FTZ R25, R134, R157 ;  /* 0x0000009d86197220 */ /* 0x000fe20000410000 */
[----:B------:R2:W-:Y:S01]  /*a5a0*/  MUFU.EX2 R203, R47 ;  /* 0x0000002f00cb7308 */ /* 0x0005e20000000800 */
[----:B------:R-:W-:Y:S01]  /*a5b0*/  IMAD.MOV.U32 R146, RZ, RZ, R71 ;  /* 0x000000ffff927224 */ /* 0x000fe200078e0047 */
[----:B------:R-:W-:Y:S01]  /*a5c0*/  PRMT R71, R10, 0x5410, R14 ;  /* 0x000054100a477816 */ /* 0x000fe2000000000e */
[----:B------:R-:W-:Y:S01]  /*a5d0*/  FFMA.FTZ R134, R134, R230, R185 ;  /* 0x000000e686867223 */ /* 0x000fe200000100b9 */
[----:B------:R-:W-:Y:S01]  /*a5e0*/  LOP3.LUT R10, R3, 0xff, RZ, 0xc0, !PT ;  /* 0x000000ff030a7812 */ /* 0x000fe200078ec0ff */
[----:B------:R-:W-:Y:S01]  /*a5f0*/  IMAD.MOV.U32 R155, RZ, RZ, R31 ;  /* 0x000000ffff9b7224 */ /* 0x000fe200078e001f */
[----:B------:R-:W-:Y:S01]  /*a600*/  LOP3.LUT R71, R71, 0xff00ff, RZ, 0xc0, !PT ;  /* 0x00ff00ff47477812 */ /* 0x000fe200078ec0ff */
[----:B------:R-:W-:Y:S03]  /*a610*/  IMAD.MOV.U32 R31, RZ, RZ, R125 ;  /* 0x000000ffff1f7224 */ /* 0x000fe600078e007d */
[----:B------:R-:W-:Y:S01]  /*a620*/  MUFU.EX2 R230, R45 ;  /* 0x0000002d00e67308 */ /* 0x000fe20000000800 */
[----:B------:R-:W-:Y:S02]  /*a630*/  IMAD.MOV.U32 R154, RZ, RZ, R152 ;  /* 0x000000ffff9a7224 */ /* 0x000fe400078e0098 */
[----:B------:R-:W-:Y:S01]  /*a640*/  FFMA.FTZ R14, R58, UR4, -R174 ;  /* 0x000000043a0e7c23 */ /* 0x000fe200080108ae */
[--C-:B------:R-:W-:Y:S01]  /*a650*/  HSET2.LE.AND R58, R26, R213.reuse, PT ;  /* 0x000000d51a3a7233 */ /* 0x100fe20003803000 */
[----:B------:R-:W-:Y:S01]  /*a660*/  IMAD.MOV.U32 R125, RZ, RZ, R56 ;  /* 0x000000ffff7d7224 */ /* 0x000fe200078e0038 */
[----:B------:R-:W-:Y:S01]  /*a670*/  PRMT R56, R10, 0x5410, R0 ;  /* 0x000054100a387816 */ /* 0x000fe20000000000 */
[----:B------:R-:W-:Y:S01]  /*a680*/  IMAD.MOV.U32 R152, RZ, RZ, R48 ;  /* 0x000000ffff987224 */ /* 0x000fe200078e0030 */
[----:B------:R-:W-:Y:S02]  /*a690*/  PRMT R0, R3, 0x7632, R0 ;  /* 0x0000763203007816 */ /* 0x000fe40000000000 */
[----:B------:R-:W3:Y:S01]  /*a6a0*/  MUFU.EX2 R51, R51 ;  /* 0x0000003300337308 */ /* 0x000ee20000000800 */
[----:B------:R-:W-:Y:S01]  /*a6b0*/  SHF.R.U32.HI R10, RZ, 0x18, R3 ;  /* 0x00000018ff0a7819 */ /* 0x000fe20000011603 */
[----:B------:R-:W-:Y:S01]  /*a6c0*/  IMAD.MOV.U32 R48, RZ, RZ, R219 ;  /* 0x000000ffff307224 */ /* 0x000fe200078e00db */
[----:B------:R-:W-:Y:S01]  /*a6d0*/  LOP3.LUT R3, R0, 0xff, RZ, 0xc0, !PT ;  /* 0x000000ff00037812 */ /* 0x000fe200078ec0ff */
[----:B------:R-:W-:Y:S01]  /*a6e0*/  IMAD.MOV.U32 R142, RZ, RZ, R147 ;  /* 0x000000ffff8e7224 */ /* 0x000fe200078e0093 */
[----:B------:R-:W-:Y:S01]  /*a6f0*/  F2FP.BF16.F32.PACK_AB R0, R141, R195 ;  /* 0x000000c38d00723e */ /* 0x000fe200000010ff */
[----:B------:R-:W-:Y:S01]  /*a700*/  IMAD.MOV.U32 R147, RZ, RZ, R146 ;  /* 0x000000ffff937224 */ /* 0x000fe200078e0092 */
[----:B-1----:R-:W-:Y:S03]  /*a710*/  MOV R195, R37 ;  /* 0x0000002500c37202 */ /* 0x002fe60000000f00 */
[----:B------:R-:W1:Y:S01]  /*a720*/  MUFU.EX2 R50, R50 ;  /* 0x0000003200327308 */ /* 0x000e620000000800 */
[----:B------:R-:W-:Y:S01]  /*a730*/  LOP3.LUT R36, R0, R36, RZ, 0xc0, !PT ;  /* 0x0000002400247212 */ /* 0x000fe200078ec0ff */
[----:B------:R-:W-:Y:S01]  /*a740*/  IMAD.MOV.U32 R146, RZ, RZ, R155 ;  /* 0x000000ffff927224 */ /* 0x000fe200078e009b */
[--C-:B------:R-:W-:Y:S01]  /*a750*/  HSET2.LE.AND R37, R228, R213.reuse, PT ;  /* 0x000000d5e4257233 */ /* 0x100fe20003803000 */
[----:B------:R-:W-:Y:S01]  /*a760*/  IMAD.MOV.U32 R155, RZ, RZ, R154 ;  /* 0x000000ffff9b7224 */ /* 0x000fe200078e009a */
[----:B------:R-:W-:Y:S01]  /*a770*/  F2FP.BF16.F32.PACK_AB R0, R160, R193 ;  /* 0x000000c1a000723e */ /* 0x000fe200000010ff */
[----:B------:R-:W-:Y:S01]  /*a780*/  IMAD.MOV.U32 R154, RZ, RZ, R57 ;  /* 0x000000ffff9a7224 */ /* 0x000fe200078e0039 */
[----:B------:R-:W-:Y:S03]  /*a790*/  PRMT R57, R3, 0x5410, R10 ;  /* 0x0000541003397816 */ /* 0x000fe6000000000a */
[----:B------:R4:W-:Y:S01]  /*a7a0*/  MUFU.EX2 R219, R46 ;  /* 0x0000002e00db7308 */ /* 0x0009e20000000800 */
[----:B--2---:R-:W-:Y:S01]  /*a7b0*/  LOP3.LUT R47, R206, 0xff00ff, RZ, 0xc0, !PT ;  /* 0x00ff00ffce2f7812 */ /* 0x004fe200078ec0ff */
[----:B------:R-:W-:Y:S01]  /*a7c0*/  IMAD.MOV.U32 R206, RZ, RZ, R41 ;  /* 0x000000ffffce7224 */ /* 0x000fe200078e0029 */
[----:B------:R-:W-:Y:S01]  /*a7d0*/  F2FP.BF16.F32.PACK_AB R3, R161, R185 ;  /* 0x000000b9a103723e */ /* 0x000fe200000010ff */
[----:B---3--:R-:W-:Y:S01]  /*a7e0*/  IMAD.MOV.U32 R228, RZ, RZ, R51 ;  /* 0x000000ffffe47224 */ /* 0x008fe200078e0033 */
[----:B------:R-:W-:Y:S01]  /*a7f0*/  LOP3.LUT R37, R0, R37, RZ, 0xc0, !PT ;  /* 0x0000002500257212 */ /* 0x000fe200078ec0ff */
[----:B------:R-:W-:Y:S01]  /*a800*/  IMAD.MOV.U32 R143, RZ, RZ, R147 ;  /* 0x000000ffff8f7224 */ /* 0x000fe200078e0093 */
[--C-:B------:R-:W-:Y:S03]  /*a810*/  HSET2.LE.AND R45, R200, R213.reuse, PT ;  /* 0x000000d5c82d7233 */ /* 0x100fe60003803000 */
[----:B------:R-:W-:Y:S01]  /*a820*/  MUFU.EX2 R207, R175 ;  /* 0x000000af00cf7308 */ /* 0x000fe20000000800 */
[----:B------:R-:W-:Y:S01]  /*a830*/  F2FP.BF16.F32.PACK_AB R0, R121, R140 ;  /* 0x0000008c7900723e */ /* 0x000fe200000010ff */
[----:B-1----:R-:W-:Y:S01]  /*a840*/  IMAD.MOV.U32 R185, RZ, RZ, R50 ;  /* 0x000000ffffb97224 */ /* 0x002fe200078e0032 */
[----:B------:R-:W-:Y:S01]  /*a850*/  LOP3.LUT R44, R3, R44, RZ, 0xc0, !PT ;  /* 0x0000002c032c7212 */ /* 0x000fe200078ec0ff */
[----:B------:R-:W-:Y:S01]  /*a860*/  IMAD.MOV.U32 R187, RZ, RZ, R146 ;  /* 0x000000ffffbb7224 */ /* 0x000fe200078e0092 */
[--C-:B------:R-:W-:Y:S01]  /*a870*/  HSET2.LE.AND R47, R47, R213.reuse, PT ;  /* 0x000000d52f2f7233 */ /* 0x100fe20003803000 */
[----:B------:R-:W-:Y:S01]  /*a880*/  FFMA.FTZ R174, R127, UR4, -R174 ;  /* 0x000000047fae7c23 */ /* 0x000fe200080108ae */
[----:B------:R-:W-:Y:S03]  /*a890*/  LOP3.LUT R51, R229, 0xff00ff, RZ, 0xc0, !PT ;  /* 0x00ff00ffe5337812 */ /* 0x000fe600078ec0ff */
[----:B------:R1:W2:Y:S01]  /*a8a0*/  MUFU.EX2 R148, R42 ;  /* 0x0000002a00947308 */ /* 0x0002a20000000800 */
[----:B------:R-:W-:Y:S01]  /*a8b0*/  F2FP.BF16.F32.PACK_AB R3, R72, R89 ;  /* 0x000000594803723e */ /* 0x000fe200000010ff */
[----:B------:R-:W-:Y:S01]  /*a8c0*/  IMAD.MOV.U32 R229, RZ, RZ, R98 ;  /* 0x000000ffffe57224 */ /* 0x000fe200078e0062 */
[--C-:B------:R-:W-:Y:S01]  /*a8d0*/  HSET2.LE.AND R50, R186, R213.reuse, PT ;  /* 0x000000d5ba327233 */ /* 0x100fe20003803000 */
[----:B------:R-:W-:Y:S01]  /*a8e0*/  IMAD.MOV.U32 R186, RZ, RZ, R48 ;  /* 0x000000ffffba7224 */ /* 0x000fe200078e0030 */
[----:B------:R-:W-:Y:S02]  /*a8f0*/  LOP3.LUT R45, R0, R45, RZ, 0xc0, !PT ;  /* 0x0000002d002d7212 */ /* 0x000fe400078ec0ff */
[--C-:B----4-:R-:W-:Y:S03]  /*a900*/  HSET2.LE.AND R46, R198, R213.reuse, PT ;  /* 0x000000d5c62e7233 */ /* 0x110fe60003803000 */
[----:B------:R3:W-:Y:S01]  /*a910*/  MUFU.EX2 R176, R52 ;  /* 0x0000003400b07308 */ /* 0x0007e20000000800 */
[----:B------:R-:W-:Y:S01]  /*a920*/  F2FP.BF16.F32.PACK_AB R0, R76, R77 ;  /* 0x0000004d4c00723e */ /* 0x000fe200000010ff */
[----:B------:R-:W-:Y:S01]  /*a930*/  IMAD.MOV.U32 R198, RZ, RZ, R49 ;  /* 0x000000ffffc67224 */ /* 0x000fe200078e0031 */
[----:B------:R-:W-:Y:S02]  /*a940*/  LOP3.LUT R47, R3, R47, RZ, 0xc0, !PT ;  /* 0x0000002f032f7212 */ /* 0x000fe400078ec0ff */
[--C-:B------:R-:W-:Y:S02]  /*a950*/  HSET2.LE.AND R51, R51, R213.reuse, PT ;  /* 0x000000d533337233 */ /* 0x100fe40003803000 */
[--C-:B------:R-:W-:Y:S03]  /*a960*/  HSET2.LE.AND R48, R181, R213.reuse, PT ;  /* 0x000000d5b5307233 */ /* 0x100fe60003803000 */
[----:B------:R4:W-:Y:S01]  /*a970*/  MUFU.EX2 R175, R53 ;  /* 0x0000003500af7308 */ /* 0x0009e20000000800 */
[----:B------:R-:W-:Y:S01]  /*a980*/  F2FP.BF16.F32.PACK_AB R3, R120, R30 ;  /* 0x0000001e7803723e */ /* 0x000fe200000010ff */
[----:B-1----:R-:W-:Y:S01]  /*a990*/  IMAD.MOV.U32 R42, RZ, RZ, R154 ;  /* 0x000000ffff2a7224 */ /* 0x002fe200078e009a */
[----:B------:R-:W-:Y:S01]  /*a9a0*/  F2FP.BF16.F32.PACK_AB R10, R108, R99 ;  /* 0x000000636c0a723e */ /* 0x000fe200000010ff */
[----:B------:R-:W-:Y:S01]  /*a9b0*/  IMAD.MOV.U32 R181, RZ, RZ, R153 ;  /* 0x000000ffffb57224 */ /* 0x000fe200078e0099 */
[----:B------:R-:W-:Y:S02]  /*a9c0*/  LOP3.LUT R46, R0, R46, RZ, 0xc0, !PT ;  /* 0x0000002e002e7212 */ /* 0x000fe400078ec0ff */
[----:B------:R-:W-:Y:S03]  /*a9d0*/  F2FP.BF16.F32.PACK_AB R0, R142, R143 ;  /* 0x0000008f8e00723e */ /* 0x000fe600000010ff */
[----:B------:R1:W-:Y:S01]  /*a9e0*/  MUFU.EX2 R168, R55 ;  /* 0x0000003700a87308 */ /* 0x0003e20000000800 */
[----:B------:R-:W-:Y:S02]  /*a9f0*/  LOP3.LUT R51, R3, R51, RZ, 0xc0, !PT ;  /* 0x0000003303337212 */ /* 0x000fe400078ec0ff */
[----:B------:R-:W-:Y:S02]  /*aa00*/  LOP3.LUT R48, R10, R48, RZ, 0xc0, !PT ;  /* 0x000000300a307212 */ /* 0x000fe400078ec0ff */
[--C-:B---3--:R-:W-:Y:S01]  /*aa10*/  HSET2.LE.AND R52, R179, R213.reuse, PT ;  /* 0x000000d5b3347233 */ /* 0x108fe20003803000 */
[----:B------:R-:W-:Y:S01]  /*aa20*/  IMAD.MOV.U32 R179, RZ, RZ, R108 ;  /* 0x000000ffffb37224 */ /* 0x000fe200078e006c */
[----:B------:R-:W-:Y:S03]  /*aa30*/  F2FP.BF16.F32.PACK_AB R3, R73, R124 ;  /* 0x0000007c4903723e */ /* 0x000fe600000010ff */
[----:B------:R3:W-:Y:S01]  /*aa40*/  MUFU.EX2 R169, R54 ;  /* 0x0000003600a97308 */ /* 0x0007e20000000800 */
[--C-:B----4-:R-:W-:Y:S01]  /*aa50*/  HSET2.LE.AND R53, R178, R213.reuse, PT ;  /* 0x000000d5b2357233 */ /* 0x110fe20003803000 */
[----:B------:R-:W-:Y:S01]  /*aa60*/  IMAD.MOV.U32 R178, RZ, RZ, R77 ;  /* 0x000000ffffb27224 */ /* 0x000fe200078e004d */
[----:B------:R-:W-:Y:S02]  /*aa70*/  F2FP.BF16.F32.PACK_AB R10, R181, R145 ;  /* 0x00000091b50a723e */ /* 0x000fe400000010ff */
[----:B------:R-:W-:Y:S02]  /*aa80*/  MOV R200, R155 ;  /* 0x0000009b00c87202 */ /* 0x000fe40000000f00 */
[----:B------:R-:W-:Y:S03]  /*aa90*/  LOP3.LUT R50, R0, R50, RZ, 0xc0, !PT ;  /* 0x0000003200327212 */ /* 0x000fe600078ec0ff */
[----:B------:R4:W-:Y:S01]  /*aaa0*/  MUFU.EX2 R164, R65 ;  /* 0x0000004100a47308 */ /* 0x0009e20000000800 */
[----:B-1----:R-:W-:Y:S01]  /*aab0*/  LOP3.LUT R55, R197, 0xff00ff, RZ, 0xc0, !PT ;  /* 0x00ff00ffc5377812 */ /* 0x002fe200078ec0ff */
[----:B------:R-:W-:Y:S01]  /*aac0*/  IMAD.MOV.U32 R197, RZ, RZ, R31 ;  /* 0x000000ffffc57224 */ /* 0x000fe200078e001f */
[--C-:B------:R-:W-:Y:S01]  /*aad0*/  HSET2.LE.AND R49, R183, R213.reuse, PT ;  /* 0x000000d5b7317233 */ /* 0x100fe20003803000 */
[----:B------:R-:W-:Y:S01]  /*aae0*/  IMAD.MOV.U32 R183, RZ, RZ, R152 ;  /* 0x000000ffffb77224 */ /* 0x000fe200078e0098 */
[----:B------:R-:W-:Y:S02]  /*aaf0*/  F2FP.BF16.F32.PACK_AB R0, R144, R42 ;  /* 0x0000002a9000723e */ /* 0x000fe400000010ff */
[----:B------:R-:W-:Y:S03]  /*ab00*/  LOP3.LUT R52, R3, R52, RZ, 0xc0, !PT ;  /* 0x0000003403347212 */ /* 0x000fe600078ec0ff */
[----:B------:R1:W-:Y:S01]  /*ab10*/  MUFU.EX2 R193, R67 ;  /* 0x0000004300c17308 */ /* 0x0003e20000000800 */
[--C-:B---3--:R-:W-:Y:S01]  /*ab20*/  HSET2.LE.AND R54, R205, R213.reuse, PT ;  /* 0x000000d5cd367233 */ /* 0x108fe20003803000 */
[----:B------:R-:W-:Y:S01]  /*ab30*/  IMAD.MOV.U32 R205, RZ, RZ, R125 ;  /* 0x000000ffffcd7224 */ /* 0x000fe200078e007d */
[----:B------:R-:W-:Y:S02]  /*ab40*/  LOP3.LUT R53, R10, R53, RZ, 0xc0, !PT ;  /* 0x000000350a357212 */ /* 0x000fe400078ec0ff */
[--C-:B------:R-:W-:Y:S02]  /*ab50*/  HSET2.LE.AND R55, R55, R213.reuse, PT ;  /* 0x000000d537377233 */ /* 0x100fe40003803000 */
[----:B------:R-:W-:Y:S03]  /*ab60*/  F2FP.BF16.F32.PACK_AB R3, R186, R197 ;  /* 0x000000c5ba03723e */ /* 0x000fe600000010ff */
[----:B------:R3:W-:Y:S01]  /*ab70*/  MUFU.EX2 R165, R64 ;  /* 0x0000004000a57308 */ /* 0x0007e20000000800 */
[----:B------:R-:W-:Y:S02]  /*ab80*/  F2FP.BF16.F32.PACK_AB R10, R187, R200 ;  /* 0x000000c8bb0a723e */ /* 0x000fe400000010ff */
[----:B------:R-:W-:Y:S02]  /*ab90*/  LOP3.LUT R49, R0, R49, RZ, 0xc0, !PT ;  /* 0x0000003100317212 */ /* 0x000fe400078ec0ff */
[----:B------:R-:W-:Y:S02]  /*aba0*/  F2FP.BF16.F32.PACK_AB R0, R183, R205 ;  /* 0x000000cdb700723e */ /* 0x000fe400000010ff */
[----:B------:R-:W-:Y:S03]  /*abb0*/  LOP3.LUT R55, R3, R55, RZ, 0xc0, !PT ;  /* 0x0000003703377212 */ /* 0x000fe600078ec0ff */
[----:B------:R-:W3:Y:S01]  /*abc0*/  MUFU.EX2 R149, R40 ;  /* 0x0000002800957308 */ /* 0x000ee20000000800 */
[----:B------:R-:W-:Y:S02]  /*abd0*/  LOP3.LUT R58, R10, R58, RZ, 0xc0, !PT ;  /* 0x0000003a0a3a7212 */ /* 0x000fe400078ec0ff */
[--C-:B------:R-:W-:Y:S02]  /*abe0*/  HSET2.LE.AND R56, R56, R213.reuse, PT ;  /* 0x000000d538387233 */ /* 0x100fe40003803000 */
[--C-:B------:R-:W-:Y:S02]  /*abf0*/  HSET2.LE.AND R57, R57, R213.reuse, PT ;  /* 0x000000d539397233 */ /* 0x100fe40003803000 */
[----:B------:R-:W-:Y:S03]  /*ac00*/  F2FP.BF16.F32.PACK_AB R3, R227, R226 ;  /* 0x000000e2e303723e */ /* 0x000fe600000010ff */
[----:B------:R3:W3:Y:S01]  /*ac10*/  MUFU.EX2 R196, R66 ;  /* 0x0000004200c47308 */ /* 0x0006e20000000800 */
[----:B------:R-:W-:Y:S02]  /*ac20*/  F2FP.BF16.F32.PACK_AB R10, R198, R151 ;  /* 0x00000097c60a723e */ /* 0x000fe400000010ff */
[--C-:B----4-:R-:W-:Y:S02]  /*ac30*/  HSET2.LE.AND R65, R68, R213.reuse, PT ;  /* 0x000000d544417233 */ /* 0x110fe40003803000 */
[----:B------:R-:W-:Y:S02]  /*ac40*/  LOP3.LUT R68, R11, 0xffff, RZ, 0xc0, !PT ;  /* 0x0000ffff0b447812 */ /* 0x000fe400078ec0ff */
[----:B------:R-:W-:Y:S03]  /*ac50*/  LOP3.LUT R54, R0, R54, RZ, 0xc0, !PT ;  /* 0x0000003600367212 */ /* 0x000fe600078ec0ff */
[----:B------:R4:W-:Y:S01]  /*ac60*/  MUFU.EX2 R155, R60 ;  /* 0x0000003c009b7308 */ /* 0x0009e20000000800 */
[----:B------:R-:W-:Y:S02]  /*ac70*/  F2FP.BF16.F32.PACK_AB R0, R228, R185 ;  /* 0x000000b9e400723e */ /* 0x000fe400000010ff */
[----:B------:R-:W-:Y:S02]  /*ac80*/  LOP3.LUT R56, R3, R56, RZ, 0xc0, !PT ;  /* 0x0000003803387212 */ /* 0x000fe400078ec0ff */
[----:B------:R-:W-:Y:S02]  /*ac90*/  LOP3.LUT R57, R10, R57, RZ, 0xc0, !PT ;  /* 0x000000390a397212 */ /* 0x000fe400078ec0ff */
[----:B-1----:R-:W-:Y:S03]  /*aca0*/  LOP3.LUT R67, R184, 0xff00ff, RZ, 0xc0, !PT ;  /* 0x00ff00ffb8437812 */ /* 0x002fe600078ec0ff */
[----:B------:R-:W-:Y:S01]  /*acb0*/  MUFU.EX2 R174, R174 ;  /* 0x000000ae00ae7308 */ /* 0x000fe20000000800 */
[----:B--2---:R-:W-:Y:S02]  /*acc0*/  F2FP.BF16.F32.PACK_AB R3, R218, R148 ;  /* 0x00000094da03723e */ /* 0x004fe400000010ff */
[----:B------:R-:W-:Y:S02]  /*acd0*/  LOP3.LUT R10, R11, 0xff, RZ, 0xc0, !PT ;  /* 0x000000ff0b0a7812 */ /* 0x000fe400078ec0ff */
[----:B------:R-:W-:Y:S02]  /*ace0*/  SHF.R.U32.HI R68, RZ, 0x8, R68 ;  /* 0x00000008ff447819 */ /* 0x000fe40000011644 */
[----:B------:R-:W-:Y:S03]  /*acf0*/  LOP3.LUT R59, R0, R59, RZ, 0xc0, !PT ;  /* 0x0000003b003b7212 */ /* 0x000fe600078ec0ff */
[----:B------:R-:W-:Y:S01]  /*ad00*/  MUFU.EX2 R234, R234 ;  /* 0x000000ea00ea7308 */ /* 0x000fe20000000800 */
[--C-:B---3--:R-:W-:Y:S02]  /*ad10*/  HSET2.LE.AND R64, R69, R213.reuse, PT ;  /* 0x000000d545407233 */ /* 0x108fe40003803000 */
[----:B------:R-:W-:Y:S02]  /*ad20*/  F2FP.BF16.F32.PACK_AB R0, R206, R149 ;  /* 0x00000095ce00723e */ /* 0x000fe400000010ff */
[----:B------:R-:W-:Y:S02]  /*ad30*/  LOP3.LUT R65, R3, R65, RZ, 0xc0, !PT ;  /* 0x0000004103417212 */ /* 0x000fe400078ec0ff */
[--C-:B------:R-:W-:Y:S03]  /*ad40*/  HSET2.LE.AND R67, R67, R213.reuse, PT ;  /* 0x000000d543437233 */ /* 0x100fe60003803000 */
[----:B------:R-:W-:Y:S01]  /*ad50*/  MUFU.EX2 R201, R201 ;  /* 0x000000c900c97308 */ /* 0x000fe20000000800 */
[----:B------:R-:W-:Y:S02]  /*ad60*/  PRMT R68, R10, 0x5410, R68 ;  /* 0x000054100a447816 */ /* 0x000fe40000000044 */
[----:B------:R-:W-:Y:S02]  /*ad70*/  F2FP.BF16.F32.PACK_AB R3, R203, R219 ;  /* 0x000000dbcb03723e */ /* 0x000fe400000010ff */
[----:B------:R-:W-:Y:S02]  /*ad80*/  LOP3.LUT R64, R0, R64, RZ, 0xc0, !PT ;  /* 0x0000004000407212 */ /* 0x000fe400078ec0ff */
[--C-:B------:R-:W-:Y:S03]  /*ad90*/  HSET2.LE.AND R66, R180, R213.reuse, PT ;  /* 0x000000d5b4427233 */ /* 0x100fe60003803000 */
        /* <DEDUP_REMOVED lines=11> */
[----:B------:R-:W2:Y:S01]  /*ae50*/  MUFU.EX2 R156, R15 ;  /* 0x0000000f009c7308 */ /* 0x000ea20000000800 */
[----:B------:R-:W-:Y:S02]  /*ae60*/  LOP3.LUT R69, R69, 0xff, RZ, 0xc0, !PT ;  /* 0x000000ff45457812 */ /* 0x000fe400078ec0ff */
[----:B------:R-:W-:Y:S02]  /*ae70*/  LOP3.LUT R68, R3, R68, RZ, 0xc0, !PT ;  /* 0x0000004403447212 */ /* 0x000fe400078ec0ff */
[--C-:B----4-:R-:W-:Y:S01]  /*ae80*/  HSET2.LE.AND R60, R81, R213.reuse, PT ;  /* 0x000000d5513c7233 */ /* 0x110fe20003803000 */
[----:B------:R-:W-:Y:S01]  /*ae90*/  IMAD.MOV.U32 R81, RZ, RZ, R87 ;  /* 0x000000ffff517224 */ /* 0x000fe200078e0057 */
[----:B------:R-:W-:Y:S03]  /*aea0*/  F2FP.BF16.F32.PACK_AB R3, R164, R165 ;  /* 0x000000a5a403723e */ /* 0x000fe600000010ff */
[----:B------:R3:W-:Y:S01]  /*aeb0*/  MUFU.EX2 R153, R62 ;  /* 0x0000003e00997308 */ /* 0x0007e20000000800 */
[----:B------:R-:W-:Y:S02]  /*aec0*/  LOP3.LUT R70, R0, R70, RZ, 0xc0, !PT ;  /* 0x0000004600467212 */ /* 0x000fe400078ec0ff */
[--C-:B------:R-:W-:Y:S02]  /*aed0*/  HSET2.LE.AND R71, R71, R213.reuse, PT ;  /* 0x000000d547477233 */ /* 0x100fe40003803000 */
        /* <DEDUP_REMOVED lines=11> */
[----:B--2---:R-:W-:Y:S02]  /*af90*/  F2FP.BF16.F32.PACK_AB R10, R156, R157 ;  /* 0x0000009d9c0a723e */ /* 0x004fe400000010ff */
[----:B------:R-:W-:Y:S02]  /*afa0*/  LOP3.LUT R3, R83, R217, R3, 0x96, !PT ;  /* 0x000000d953037212 */ /* 0x000fe400078e9603 */
[----:B------:R-:W-:Y:S03]  /*afb0*/  LOP3.LUT R69, R0, R69, RZ, 0xc0, !PT ;  /* 0x0000004500457212 */ /* 0x000fe600078ec0ff */
[----:B------:R-:W-:Y:S01]  /*afc0*/  MUFU.EX2 R106, R106 ;  /* 0x0000006a006a7308 */ /* 0x000fe20000000800 */
[--C-:B---3--:R-:W-:Y:S01]  /*afd0*/  HSET2.LE.AND R62, R96, R213.reuse, PT ;  /* 0x000000d5603e7233 */ /* 0x108fe20003803000 */
[----:B------:R-:W-:Y:S01]  /*afe0*/  IMAD.MOV.U32 R96, RZ, RZ, R100 ;  /* 0x000000ffff607224 */ /* 0x000fe200078e0064 */
[----:B----4-:R-:W-:Y:S02]  /*aff0*/  LOP3.LUT R63, R97, 0xff00ff, RZ, 0xc0, !PT ;  /* 0x00ff00ff613f7812 */ /* 0x010fe400078ec0ff */
        /* <DEDUP_REMOVED lines=10> */
[----:B------:R-:W-:Y:S01]  /*b0a0*/  LOP3.LUT R0, R10, R243, RZ, 0x3c, !PT ;  /* 0x000000f30a007212 */ /* 0x000fe200078e3cff */
[----:B------:R-:W-:Y:S01]  /*b0b0*/  IMAD.WIDE.U32 R26, R3, -0x2daee0ad, RZ ;  /* 0xd2511f53031a7825 */ /* 0x000fe200078e00ff */
[----:B------:R-:W-:Y:S02]  /*b0c0*/  MOV R184, R30 ;  /* 0x0000001e00b87202 */ /* 0x000fe40000000f00 */
[----:B------:R-:W-:Y:S01]  /*b0d0*/  LOP3.LUT R14, R11, R241, RZ, 0x3c, !PT ;  /* 0x000000f10b0e7212 */ /* 0x000fe200078e3cff */
[----:B------:R-:W-:Y:S01]  /*b0e0*/  IMAD.WIDE.U32 R30, R0, -0x2daee0ad, RZ ;  /* 0xd2511f53001e7825 */ /* 0x000fe200078e00ff */
[-C--:B------:R-:W-:Y:S01]  /*b0f0*/  LOP3.LUT R3, R104, R191.reuse, R27, 0x96, !PT ;  /* 0x000000bf68037212 */ /* 0x080fe200078e961b */
[----:B------:R-:W-:Y:S01]  /*b100*/  MUFU.EX2 R111, R111 ;  /* 0x0000006f006f7308 */ /* 0x000fe20000000800 */
[----:B------:R-:W-:Y:S02]  /*b110*/  LOP3.LUT R11, R10, R240, RZ, 0x3c, !PT ;  /* 0x000000f00a0b7212 */ /* 0x000fe400078e3cff */
[----:B------:R-:W-:Y:S01]  /*b120*/  LOP3.LUT R0, R190, R26, R31, 0x96, !PT ;  /* 0x0000001abe007212 */ /* 0x000fe200078e961f */
[----:B------:R-:W-:Y:S04]  /*b130*/  IMAD.WIDE.U32 R26, R3, -0x326172a9, RZ ;  /* 0xcd9e8d57031a7825 */ /* 0x000fe800078e00ff */
[----:B------:R-:W-:Y:S01]  /*b140*/  IMAD.WIDE.U32 R40, R0, -0x326172a9, RZ ;  /* 0xcd9e8d5700287825 */ /* 0x000fe200078e00ff */
[----:B------:R-:W-:Y:S01]  /*b150*/  LOP3.LUT R0, R210, R220, R27, 0x96, !PT ;  /* 0x000000dcd2007212 */ /* 0x000fe200078e961b */
[----:B------:R-:W-:Y:S03]  /*b160*/  MUFU.EX2 R126, R126 ;  /* 0x0000007e007e7308 */ /* 0x000fe60000000800 */
[----:B------:R-:W-:Y:S01]  /*b170*/  LOP3.LUT R10, R223, R26, R41, 0x96, !PT ;  /* 0x0000001adf0a7212 */ /* 0x000fe200078e9629 */
[----:B------:R-:W-:Y:S06]  /*b180*/  IMAD.WIDE.U32 R26, R0, -0x2daee0ad, RZ ;  /* 0xd2511f53001a7825 */ /* 0x000fec00078e00ff */
[----:B------:R-:W1:Y:S01]  /*b190*/  MUFU.EX2 R182, R182 ;  /* 0x000000b600b67308 */ /* 0x000e620000000800 */
[----:B------:R-:W-:Y:S05]  /*b1a0*/  LOP3.LUT R0, R189, R30, R27, 0x96, !PT ;  /* 0x0000001ebd007212 */ /* 0x000fea00078e961b */
[----:B------:R-:W-:Y:S04]  /*b1b0*/  IMAD.WIDE.U32 R30, R0, -0x326172a9, RZ ;  /* 0xcd9e8d57001e7825 */ /* 0x000fe800078e00ff */
[----:B------:R2:W-:Y:S01]  /*b1c0*/  MUFU.EX2 R146, R85 ;  /* 0x0000005500927308 */ /* 0x0005e20000000800 */
[----:B------:R-:W-:Y:S01]  /*b1d0*/  LOP3.LUT R3, R222, R40, R31, 0x96, !PT ;  /* 0x00000028de037212 */ /* 0x000fe200078e961f */
[----:B------:R-:W-:Y:S08]  /*b1e0*/  IMAD.WIDE.U32 R40, R10, -0x2daee0ad, RZ ;  /* 0xd2511f530a287825 */ /* 0x000ff000078e00ff */
[----:B------:R3:W4:Y:S01]  /*b1f0*/  MUFU.EX2 R147, R84 ;  /* 0x0000005400937308 */ /* 0x0007220000000800 */
[----:B------:R-:W-:Y:S01]  /*b200*/  LOP3.LUT R0, R188, R26, R41, 0x96, !PT ;  /* 0x0000001abc007212 */ /* 0x000fe200078e9629 */
[----:B------:R-:W-:Y:S04]  /*b210*/  IMAD.MOV.U32 R41, RZ, RZ, R83 ;  /* 0x000000ffff297224 */ /* 0x000fe800078e0053 */
[----:B------:R-:W-:Y:S04]  /*b220*/  IMAD.WIDE.U32 R26, R0, -0x326172a9, RZ ;  /* 0xcd9e8d57001a7825 */ /* 0x000fe800078e00ff */
[----:B------:R-:W-:Y:S01]  /*b230*/  MUFU.EX2 R232, R232 ;  /* 0x000000e800e87308 */ /* 0x000fe20000000800 */
[----:B--2---:R-:W-:Y:S01]  /*b240*/  IMAD.MOV.U32 R85, RZ, RZ, R76 ;  /* 0x000000ffff557224 */ /* 0x004fe200078e004c */
[----:B------:R-:W-:Y:S01]  /*b250*/  LOP3.LUT R0, R221, R30, R27, 0x96, !PT ;  /* 0x0000001edd007212 */ /* 0x000fe200078e961b */
[----:B------:R-:W-:Y:S01]  /*b260*/  IMAD.MOV.U32 R30, RZ, RZ, R26 ;  /* 0x000000ffff1e7224 */ /* 0x000fe200078e001a */
[C---:B------:R-:W-:Y:S02]  /*b270*/  PRMT R15, R26.reuse, 0x7773, RZ ;  /* 0x000077731a0f7816 */ /* 0x040fe400000000ff */
[C---:B------:R-:W-:Y:S04]  /*b280*/  PRMT R31, R26.reuse, 0x7771, RZ ;  /* 0x000077711a1f7816 */ /* 0x040fe800000000ff */
[----:B------:R-:W-:Y:S01]  /*b290*/  MUFU.EX2 R128, R128 ;  /* 0x0000008000807308 */ /* 0x000fe20000000800 */
[----:B------:R-:W-:Y:S01]  /*b2a0*/  PRMT R10, R26, 0x7772, RZ ;  /* 0x000077721a0a7816 */ /* 0x000fe200000000ff */
[----:B------:R-:W-:Y:S03]  /*b2b0*/  IMAD.WIDE.U32 R26, R3, -0x2daee0ad, RZ ;  /* 0xd2511f53031a7825 */ /* 0x000fe600078e00ff */
[----:B------:R-:W-:Y:S01]  /*b2c0*/  PRMT R98, R10, 0x5410, R15 ;  /* 0x000054100a627816 */ /* 0x000fe2000000000f */
[----:B------:R-:W-:Y:S01]  /*b2d0*/  IMAD.MOV.U32 R15, RZ, RZ, R26 ;  /* 0x000000ffff0f7224 */ /* 0x000fe200078e001a */
[C---:B------:R-:W-:Y:S01]  /*b2e0*/  PRMT R10, R26.reuse, 0x7773, RZ ;  /* 0x000077731a0a7816 */ /* 0x040fe200000000ff */
[----:B---3--:R-:W-:Y:S01]  /*b2f0*/  IMAD.MOV.U32 R84, RZ, RZ, R73 ;  /* 0x000000ffff547224 */ /* 0x008fe200078e0049 */
[----:B------:R-:W-:Y:S01]  /*b300*/  PRMT R3, R26, 0x7772, RZ ;  /* 0x000077721a037816 */ /* 0x000fe200000000ff */
[----:B------:R-:W-:Y:S01]  /*b310*/  MUFU.EX2 R112, R112 ;  /* 0x0000007000707308 */ /* 0x000fe20000000800 */
[----:B------:R-:W-:Y:S01]  /*b320*/  LOP3.LUT R77, R225, R40, R27, 0x96, !PT ;  /* 0x00000028e14d7212 */ /* 0x000fe200078e961b */
[----:B------:R-:W-:Y:S01]  /*b330*/  IMAD.MOV.U32 R40, RZ, RZ, R82 ;  /* 0x000000ffff287224 */ /* 0x000fe200078e0052 */
[----:B------:R-:W-:Y:S02]  /*b340*/  PRMT R125, R3, 0x5410, R10 ;  /* 0x00005410037d7816 */ /* 0x000fe4000000000a */
[C---:B------:R-:W-:Y:S02]  /*b350*/  LOP3.LUT R3, R0.reuse, 0xffff, RZ, 0xc0, !PT ;  /* 0x0000ffff00037812 */ /* 0x040fe400078ec0ff */
[----:B------:R-:W-:Y:S03]  /*b360*/  LOP3.LUT R10, R0, 0xff, RZ, 0xc0, !PT ;  /* 0x000000ff000a7812 */ /* 0x000fe600078ec0ff */
[----:B------:R-:W-:Y:S01]  /*b370*/  MUFU.EX2 R115, R115 ;  /* 0x0000007300737308 */ /* 0x000fe20000000800 */
[----:B------:R-:W-:Y:S02]  /*b380*/  SHF.R.U32.HI R3, RZ, 0x8, R3 ;  /* 0x00000008ff037819 */ /* 0x000fe40000011603 */
[----:B------:R-:W-:Y:S02]  /*b390*/  PRMT R27, R26, 0x7771, RZ ;  /* 0x000077711a1b7816 */ /* 0x000fe400000000ff */
[--C-:B------:R-:W-:Y:S02]  /*b3a0*/  PRMT R87, R10, 0x5410, R3.reuse ;  /* 0x000054100a577816 */ /* 0x100fe40000000003 */
[----:B------:R-:W-:Y:S03]  /*b3b0*/  PRMT R3, R0, 0x7632, R3 ;  /* 0x0000763200037816 */ /* 0x000fe60000000003 */
[----:B------:R-:W-:Y:S01]  /*b3c0*/  MUFU.EX2 R113, R113 ;  /* 0x0000007100717308 */ /* 0x000fe20000000800 */
[----:B------:R-:W-:Y:S02]  /*b3d0*/  SHF.R.U32.HI R0, RZ, 0x18, R0 ;  /* 0x00000018ff007819 */ /* 0x000fe40000011600 */
[----:B------:R-:W-:Y:S04]  /*b3e0*/  LOP3.LUT R3, R3, 0xff, RZ, 0xc0, !PT ;  /* 0x000000ff03037812 */ /* 0x000fe800078ec0ff */
[----:B------:R-:W-:Y:S03]  /*b3f0*/  PRMT R86, R3, 0x5410, R0 ;  /* 0x0000541003567816 */ /* 0x000fe60000000000 */
[----:B------:R-:W-:Y:S01]  /*b400*/  MUFU.EX2 R95, R95 ;  /* 0x0000005f005f7308 */ /* 0x000fe20000000800 */
[----:B------:R-:W-:Y:S04]  /*b410*/  LOP3.LUT R0, R30, 0xff, RZ, 0xc0, !PT ;  /* 0x000000ff1e007812 */ /* 0x000fe800078ec0ff */
[----:B------:R-:W-:Y:S02]  /*b420*/  PRMT R97, R0, 0x5410, R31 ;  /* 0x0000541000617816 */ /* 0x000fe4000000001f */
[----:B------:R-:W-:Y:S01]  /*b430*/  LOP3.LUT R0, R15, 0xff, RZ, 0xc0, !PT ;  /* 0x000000ff0f007812 */ /* 0x000fe200078ec0ff */
[----:B------:R-:W-:Y:S02]  /*b440*/  IMAD.WIDE.U32 R14, R14, -0x2daee0ad, RZ ;  /* 0xd2511f530e0e7825 */ /* 0x000fe400078e00ff */
[----:B------:R-:W-:Y:S01]  /*b450*/  MUFU.EX2 R116, R116 ;  /* 0x0000007400747308 */ /* 0x000fe20000000800 */
[----:B------:R-:W-:Y:S01]  /*b460*/  PRMT R108, R0, 0x5410, R27 ;  /* 0x00005410006c7816 */ /* 0x000fe2000000001b */
[----:B------:R-:W-:Y:S01]  /*b470*/  IMAD.WIDE.U32 R26, R11, -0x2daee0ad, RZ ;  /* 0xd2511f530b1a7825 */ /* 0x000fe200078e00ff */
[----:B------:R-:W-:Y:S04]  /*b480*/  LOP3.LUT R0, R162, R191, R15, 0x96, !PT ;  /* 0x000000bfa2007212 */ /* 0x000fe800078e960f */
[----:B------:R-:W-:Y:S01]  /*b490*/  LOP3.LUT R14, R190, R14, R27, 0x96, !PT ;  /* 0x0000000ebe0e7212 */ /* 0x000fe200078e961b */
[----:B------:R-:W-:Y:S02]  /*b4a0*/  IMAD.WIDE.U32 R30, R0, -0x326172a9, RZ ;  /* 0xcd9e8d57001e7825 */ /* 0x000fe400078e00ff */
[----:B------:R-:W-:Y:S02]  /*b4b0*/  MUFU.EX2 R114, R114 ;  /* 0x0000007200727308 */ /* 0x000fe40000000800 */
        /* <DEDUP_REMOVED lines=10> */
[----:B------:R-:W-:Y:S01]  /*b560*/  IMAD.MOV.U32 R31, RZ, RZ, R81 ;  /* 0x000000ffff1f7224 */ /* 0x000fe200078e0051 */
[----:B------:R-:W-:Y:S01]  /*b570*/  LOP3.LUT R11, R222, R14, R27, 0x96, !PT ;  /* 0x0000000ede0b7212 */ /* 0x000fe200078e961b */
[----:B------:R-:W-:Y:S06]  /*b580*/  IMAD.WIDE.U32 R14, R10, -0x326172a9, RZ ;  /* 0xcd9e8d570a0e7825 */ /* 0x000fec00078e00ff */
[----:B------:R-:W-:Y:S01]  /*b590*/  MUFU.EX2 R173, R173 ;  /* 0x000000ad00ad7308 */ /* 0x000fe20000000800 */
[----:B------:R-:W-:Y:S01]  /*b5a0*/  IMAD.WIDE.U32 R10, R11, -0x2daee0ad, RZ ;  /* 0xd2511f530b0a7825 */ /* 0x000fe200078e00ff */
[----:B------:R-:W-:Y:S02]  /*b5b0*/  MOV R0, R14 ;  /* 0x0000000e00007202 */ /* 0x000fe40000000f00 */
[----:B------:R-:W-:Y:S01]  /*b5c0*/  PRMT R83, R14, 0x7772, RZ ;  /* 0x000077720e537816 */ /* 0x000fe200000000ff */
[----:B------:R-:W-:Y:S01]  /*b5d0*/  IMAD.MOV.U32 R27, RZ, RZ, R41 ;  /* 0x000000ffff1b7224 */ /* 0x000fe200078e0029 */
[----:B------:R-:W-:Y:S01]  /*b5e0*/  LOP3.LUT R82, R0, 0xff, RZ, 0xc0, !PT ;  /* 0x000000ff00527812 */ /* 0x000fe200078ec0ff */
[----:B------:R-:W-:Y:S01]  /*b5f0*/  IMAD.MOV.U32 R41, RZ, RZ, R99 ;  /* 0x000000ffff297224 */ /* 0x000fe200078e0063 */
[----:B------:R-:W-:Y:S02]  /*b600*/  PRMT R0, R14, 0x7771, RZ ;  /* 0x000077710e007816 */ /* 0x000fe400000000ff */
[----:B------:R-:W-:Y:S01]  /*b610*/  MUFU.EX2 R172, R172 ;  /* 0x000000ac00ac7308 */ /* 0x000fe20000000800 */
[----:B------:R-:W-:Y:S01]  /*b620*/  LOP3.LUT R76, R225, R30, R11, 0x96, !PT ;  /* 0x0000001ee14c7212 */ /* 0x000fe200078e960b */
[----:B------:R-:W-:Y:S01]  /*b630*/  IMAD.MOV.U32 R30, RZ, RZ, R80 ;  /* 0x000000ffff1e7224 */ /* 0x000fe200078e0050 */
[----:B------:R-:W-:Y:S02]  /*b640*/  PRMT R82, R82, 0x5410, R0 ;  /* 0x0000541052527816 */ /* 0x000fe40000000000 */
[----:B-1----:R-:W-:Y:S02]  /*b650*/  F2FP.BF16.F32.PACK_AB R0, R177, R182 ;  /* 0x000000b6b100723e */ /* 0x002fe400000010ff */
[----:B------:R-:W-:Y:S03]  /*b660*/  PRMT R11, R10, 0x7771, RZ ;  /* 0x000077710a0b7816 */ /* 0x000fe600000000ff */
[----:B------:R-:W-:Y:S01]  /*b670*/  MUFU.EX2 R123, R123 ;  /* 0x0000007b007b7308 */ /* 0x000fe20000000800 */
[--C-:B------:R-:W-:Y:S02]  /*b680*/  HSET2.LE.AND R82, R82, R213.reuse, PT ;  /* 0x000000d552527233 */ /* 0x100fe40003803000 */
[----:B------:R-:W-:Y:S01]  /*b690*/  LOP3.LUT R3, R221, R26, R15, 0x96, !PT ;  /* 0x0000001add037212 */ /* 0x000fe200078e960f */
[----:B------:R-:W-:Y:S02]  /*b6a0*/  IMAD.MOV.U32 R26, RZ, RZ, R40 ;  /* 0x000000ffff1a7224 */ /* 0x000fe400078e0028 */
[----:B------:R-:W-:Y:S02]  /*b6b0*/  LOP3.LUT R82, R0, R82, RZ, 0xc0, !PT ;  /* 0x0000005200527212 */ /* 0x000fe400078ec0ff */
[----:B------:R-:W-:Y:S02]  /*b6c0*/  PRMT R0, R14, 0x7773, RZ ;  /* 0x000077730e007816 */ /* 0x000fe400000000ff */
[----:B------:R-:W-:Y:S02]  /*b6d0*/  MUFU.EX2 R239, R239 ;  /* 0x000000ef00ef7308 */ /* 0x000fe40000000800 */
[----:B------:R-:W-:Y:S02]  /*b6e0*/  PRMT R83, R83, 0x5410, R0 ;  /* 0x0000541053537816 */ /* 0x000fe40000000000 */
[----:B----4-:R-:W-:Y:S02]  /*b6f0*/  F2FP.BF16.F32.PACK_AB R0, R147, R146 ;  /* 0x000000929300723e */ /* 0x010fe400000010ff */
[----:B------:R-:W-:Y:S04]  /*b700*/  LOP3.LUT R83, R83, 0xff00ff, RZ, 0xc0, !PT ;  /* 0x00ff00ff53537812 */ /* 0x000fe800078ec0ff */
[----:B------:R-:W-:Y:S01]  /*b710*/  MUFU.EX2 R238, R238 ;  /* 0x000000ee00ee7308 */ /* 0x000fe20000000800 */
[--C-:B------:R-:W-:Y:S09]  /*b720*/  HSET2.LE.AND R83, R83, R213.reuse, PT ;  /* 0x000000d553537233 */ /* 0x100ff20003803000 */
[----:B------:R-:W-:Y:S01]  /*b730*/  MUFU.EX2 R199, R199 ;  /* 0x000000c700c77308 */ /* 0x000fe20000000800 */
[----:B------:R-:W-:Y:S02]  /*b740*/  LOP3.LUT R83, R0, R83, RZ, 0xc0, !PT ;  /* 0x0000005300537212 */ /* 0x000fe400078ec0ff */
[----:B------:R-:W-:Y:S04]  /*b750*/  MOV R0, R10 ;  /* 0x0000000a00007202 */ /* 0x000fe80000000f00 */
[----:B------:R-:W-:Y:S03]  /*b760*/  LOP3.LUT R0, R0, 0xff, RZ, 0xc0, !PT ;  /* 0x000000ff00007812 */ /* 0x000fe600078ec0ff */
[----:B------:R-:W-:Y:S01]  /*b770*/  MUFU.EX2 R202, R202 ;  /* 0x000000ca00ca7308 */ /* 0x000fe20000000800 */
[----:B------:R-:W-:Y:S02]  /*b780*/  PRMT R99, R0, 0x5410, R11 ;  /* 0x0000541000637816 */ /* 0x000fe4000000000b */
[C---:B------:R-:W-:Y:S02]  /*b790*/  PRMT R0, R10.reuse, 0x7773, RZ ;  /* 0x000077730a007816 */ /* 0x040fe400000000ff */
[----:B------:R-:W-:Y:S05]  /*b7a0*/  PRMT R10, R10, 0x7772, RZ ;  /* 0x000077720a0a7816 */ /* 0x000fea00000000ff */
[----:B------:R-:W-:Y:S01]  /*b7b0*/  MUFU.EX2 R122, R122 ;  /* 0x0000007a007a7308 */ /* 0x000fe20000000800 */
        /* <DEDUP_REMOVED lines=18> */
[----:B------:R-:W-:Y:S05]  /*b8e0*/  IMAD.WIDE.U32 R26, R0, -0x326172a9, RZ ;  /* 0xcd9e8d57001a7825 */ /* 0x000fea00078e00ff */
[----:B------:R-:W-:Y:S02]  /*b8f0*/  LOP3.LUT R10, R27, R241, RZ, 0x3c, !PT ;  /* 0x000000f11b0a7212 */ /* 0x000fe400078e3cff */
[----:B------:R-:W-:Y:S03]  /*b900*/  LOP3.LUT R14, R26, R240, RZ, 0x3c, !PT ;  /* 0x000000f01a0e7212 */ /* 0x000fe600078e3cff */
[----:B------:R-:W-:Y:S04]  /*b910*/  IMAD.WIDE.U32 R10, R10, -0x2daee0ad, RZ ;  /* 0xd2511f530a0a7825 */ /* 0x000fe800078e00ff */
[----:B------:R-:W-:Y:S01]  /*b920*/  IMAD.WIDE.U32 R14, R14, -0x2daee0ad, RZ ;  /* 0xd2511f530e0e7825 */ /* 0x000fe200078e00ff */
[----:B------:R-:W-:Y:S02]  /*b930*/  LOP3.LUT R0, R162, R191, R11, 0x96, !PT ;  /* 0x000000bfa2007212 */ /* 0x000fe400078e960b */
[----:B------:R-:W2:Y:S02]  /*b940*/  LDL.LU.64 R162, [R1+0x88] ;  /* 0x0000880001a27983 */ /* 0x000ea40000300a00 */
[----:B------:R-:W-:Y:S01]  /*b950*/  LOP3.LUT R3, R190, R10, R15, 0x96, !PT ;  /* 0x0000000abe037212 */ /* 0x000fe200078e960f */
[----:B------:R-:W-:Y:S05]  /*b960*/  IMAD.WIDE.U32 R40, R0, -0x326172a9, RZ ;  /* 0xcd9e8d5700287825 */ /* 0x000fea00078e00ff */
[----:B------:R-:W-:Y:S01]  /*b970*/  LOP3.LUT R10, R30, R220, R41, 0x96, !PT ;  /* 0x000000dc1e0a7212 */ /* 0x000fe200078e9629 */
        /* <DEDUP_REMOVED lines=11> */
[----:B------:R-:W-:Y:S04]  /*ba30*/  IMAD.WIDE.U32 R10, R10, -0x326172a9, RZ ;  /* 0xcd9e8d570a0a7825 */ /* 0x000fe800078e00ff */
[----:B------:R-:W-:Y:S01]  /*ba40*/  IMAD.MOV.U32 R30, RZ, RZ, R104 ;  /* 0x000000ffff1e7224 */ /* 0x000fe200078e0068 */
[----:B------:R-:W-:Y:S01]  /*ba50*/  LOP3.LUT R0, R221, R14, R11, 0x96, !PT ;  /* 0x0000000edd007212 */ /* 0x000fe200078e960b */
[----:B------:R-:W-:Y:S01]  /*ba60*/  IMAD.MOV.U32 R11, RZ, RZ, R10 ;  /* 0x000000ffff0b7224 */ /* 0x000fe200078e000a */
[C---:B------:R-:W-:Y:S01]  /*ba70*/  PRMT R14, R10.reuse, 0x7771, RZ ;  /* 0x000077710a0e7816 */ /* 0x040fe200000000ff */
[----:B------:R-:W-:Y:S02]  /*ba80*/  IMAD.MOV.U32 R15, RZ, RZ, R31 ;  /* 0x000000ffff0f7224 */ /* 0x000fe400078e001f */
[----:B------:R-:W-:Y:S01]  /*ba90*/  IMAD.MOV.U32 R31, RZ, RZ, R180 ;  /* 0x000000ffff1f7224 */ /* 0x000fe200078e00b4 */
[----:B------:R-:W-:Y:S01]  /*baa0*/  LOP3.LUT R11, R11, 0xff, RZ, 0xc0, !PT ;  /* 0x000000ff0b0b7812 */ /* 0x000fe200078ec0ff */
[----:B------:R-:W-:Y:S02]  /*bab0*/  IMAD.MOV.U32 R180, RZ, RZ, R143 ;  /* 0x000000ffffb47224 */ /* 0x000fe400078e008f */
[----:B------:R-:W-:Y:S01]  /*bac0*/  IMAD.MOV.U32 R181, RZ, RZ, R88 ;  /* 0x000000ffffb57224 */ /* 0x000fe200078e0058 */
[----:B------:R-:W-:Y:S01]  /*bad0*/  PRMT R104, R11, 0x5410, R14 ;  /* 0x000054100b687816 */ /* 0x000fe2000000000e */
[----:B------:R-:W-:Y:S01]  /*bae0*/  IMAD.MOV.U32 R14, RZ, RZ, R30 ;  /* 0x000000ffff0e7224 */ /* 0x000fe200078e001e */
[C---:B------:R-:W-:Y:S01]  /*baf0*/  PRMT R11, R10.reuse, 0x7773, RZ ;  /* 0x000077730a0b7816 */ /* 0x040fe200000000ff */
[----:B------:R-:W-:Y:S01]  /*bb00*/  IMAD.MOV.U32 R30, RZ, RZ, R178 ;  /* 0x000000ffff1e7224 */ /* 0x000fe200078e00b2 */
[----:B------:R-:W-:Y:S01]  /*bb10*/  PRMT R10, R10, 0x7772, RZ ;  /* 0x000077720a0a7816 */ /* 0x000fe200000000ff */
[----:B------:R-:W-:Y:S02]  /*bb20*/  IMAD.MOV.U32 R178, RZ, RZ, R142 ;  /* 0x000000ffffb27224 */ /* 0x000fe400078e008e */
[----:B------:R-:W-:Y:S01]  /*bb30*/  IMAD.MOV.U32 R88, RZ, RZ, R93 ;  /* 0x000000ffff587224 */ /* 0x000fe200078e005d */
[----:B------:R-:W-:Y:S01]  /*bb40*/  PRMT R105, R10, 0x5410, R11 ;  /* 0x000054100a697816 */ /* 0x000fe2000000000b */
[----:B------:R-:W-:Y:S03]  /*bb50*/  IMAD.WIDE.U32 R10, R3, -0x2daee0ad, RZ ;  /* 0xd2511f53030a7825 */ /* 0x000fe600078e00ff */
[----:B------:R-:W-:Y:S02]  /*bb60*/  MOV R3, R10 ;  /* 0x0000000a00037202 */ /* 0x000fe40000000f00 */
        /* <DEDUP_REMOVED lines=39> */
[----:B------:R-:W-:Y:S03]  /*bde0*/  LOP3.LUT R189, R189, R14, R11, 0x96, !PT ;  /* 0x0000000ebdbd7212 */ /* 0x000fe600078e960b */
[----:B------:R-:W-:Y:S01]  /*bdf0*/  IMAD.MOV.U32 R41, RZ, RZ, R89 ;  /* 0x000000ffff297224 */ /* 0x000fe200078e0059 */
[----:B------:R-:W-:Y:S01]  /*be00*/  LOP3.LUT R10, R188, R10, R27, 0x96, !PT ;  /* 0x0000000abc0a7212 */ /* 0x000fe200078e961b */
[----:B------:R-:W-:Y:S01]  /*be10*/  IMAD.WIDE.U32 R14, R189, -0x326172a9, RZ ;  /* 0xcd9e8d57bd0e7825 */ /* 0x000fe200078e00ff */
[----:B------:R-:W-:Y:S03]  /*be20*/  MOV R188, R88 ;  /* 0x0000005800bc7202 */ /* 0x000fe60000000f00 */
        /* <DEDUP_REMOVED lines=21> */
[----:B------:R-:W-:Y:S01]  /*bf80*/  IMAD.MOV.U32 R3, RZ, RZ, R41 ;  /* 0x000000ffff037224 */ /* 0x000fe200078e0029 */
[----:B------:R-:W-:Y:S02]  /*bf90*/  MOV R138, R43 ;  /* 0x0000002b008a7202 */ /* 0x000fe40000000f00 */
        /* <DEDUP_REMOVED lines=17> */
[----:B------:R-:W-:Y:S01]  /*c0b0*/  MUFU.EX2 R145, R101 ;  /* 0x0000006500917308 */ /* 0x000fe20000000800 */
[----:B------:R-:W-:Y:S02]  /*c0c0*/  IMAD.MOV.U32 R171, RZ, RZ, R189 ;  /* 0x000000ffffab7224 */ /* 0x000fe400078e00bd */
[----:B------:R-:W-:Y:S07]  /*c0d0*/  IMAD.MOV.U32 R189, RZ, RZ, R144 ;  /* 0x000000ffffbd7224 */ /* 0x000fee00078e0090 */
[----:B------:R4:W-:Y:S10]  /*c0e0*/  MUFU.EX2 R101, R237 ;  /* 0x000000ed00657308 */ /* 0x0009f40000000800 */
[----:B------:R-:W-:Y:S01]  /*c0f0*/  MUFU.EX2 R144, R102 ;  /* 0x0000006600907308 */ /* 0x000fe20000000800 */
[-C--:B---3--:R-:W-:Y:S09]  /*c100*/  HMMA.16816.F32.BF16 R4, R36, R40.reuse, R4 ;  /* 0x000000282404723c */ /* 0x088ff20000041804 */
[----:B------:R3:W-:Y:S01]  /*c110*/  MUFU.EX2 R102, R236 ;  /* 0x000000ec00667308 */ /* 0x0007e20000000800 */
[C---:B------:R-:W-:Y:S08]  /*c120*/  HMMA.16816.F32.BF16 R8, R44.reuse, R40, R8 ;  /* 0x000000282c08723c */ /* 0x040ff00000041808 */
[-C--:B------:R-:W-:Y:S08]  /*c130*/  HMMA.16816.F32.BF16 R12, R44, R42.reuse, R12 ;  /* 0x0000002a2c0c723c */ /* 0x080ff0000004180c */
[C---:B------:R-:W-:Y:S01]  /*c140*/  HMMA.16816.F32.BF16 R16, R36.reuse, R42, R16 ;  /* 0x0000002a2410723c */ /* 0x040fe20000041810 */
[----:B------:R-:W1:Y:S03]  /*c150*/  LDSM.16.MT88.4 R40, [R209+0x4000] ;  /* 0x00400000d128783b */ /* 0x000e660000004200 */
[C---:B--2---:R-:W-:Y:S01]  /*c160*/  FMUL.FTZ R30, R0.reuse, R162 ;  /* 0x000000a2001e7220 */ /* 0x044fe20000410000 */
[----:B------:R-:W-:Y:S03]  /*c170*/  FMUL.FTZ R31, R0, R163 ;  /* 0x000000a3001f7220 */ /* 0x000fe60000410000 */
[-C--:B-1----:R-:W-:Y:S08]  /*c180*/  HMMA.16816.F32.BF16 R20, R36, R40.reuse, R20 ;  /* 0x000000282414723c */ /* 0x082ff00000041814 */
[C---:B------:R-:W-:Y:S04]  /*c190*/  HMMA.16816.F32.BF16 R24, R44.reuse, R40, R24 ;  /* 0x000000282c18723c */ /* 0x040fe80000041818 */
[----:B------:R-:W-:Y:S01]  /*c1a0*/  IMAD.MOV.U32 R40, RZ, RZ, R131 ;  /* 0x000000ffff287224 */ /* 0x000fe200078e0083 */
[----:B------:R-:W-:Y:S01]  /*c1b0*/  MOV R41, R121 ;  /* 0x0000007900297202 */ /* 0x000fe20000000f00 */
[----:B------:R-:W-:Y:S02]  /*c1c0*/  MUFU.EX2 R131, R103 ;  /* 0x0000006700837308 */ /* 0x000fe40000000800 */
[-C--:B------:R-:W-:Y:S03]  /*c1d0*/  HMMA.16816.F32.BF16 R28, R44, R42.reuse, R28 ;  /* 0x0000002a2c1c723c */ /* 0x080fe6000004181c */
[----:B----4-:R-:W-:Y:S01]  /*c1e0*/  IMAD.MOV.U32 R237, RZ, RZ, R40 ;  /* 0x000000ffffed7224 */ /* 0x010fe200078e0028 */
[--C-:B------:R-:W-:Y:S01]  /*c1f0*/  HSET2.LE.AND R44, R87, R213.reuse, PT ;  /* 0x000000d5572c7233 */ /* 0x100fe20003803000 */
[----:B---3--:R-:W-:Y:S01]  /*c200*/  IMAD.MOV.U32 R236, RZ, RZ, R41 ;  /* 0x000000ffffec7224 */ /* 0x008fe200078e0029 */
[--C-:B------:R-:W-:Y:S02]  /*c210*/  HSET2.LE.AND R45, R86, R213.reuse, PT ;  /* 0x000000d5562d7233 */ /* 0x100fe40003803000 */
[----:B------:R-:W-:Y:S01]  /*c220*/  MUFU.EX2 R87, R245 ;  /* 0x000000f500577308 */ /* 0x000fe20000000800 */
[----:B------:R-:W-:Y:S01]  /*c230*/  HMMA.16816.F32.BF16 R32, R36, R42, R32 ;  /* 0x0000002a2420723c */ /* 0x000fe20000041820 */
[----:B------:R-:W1:Y:S03]  /*c240*/  LDSM.16.MT88.4 R36, [R139+0x4400] ;  /* 0x004400008b24783b */ /* 0x000e660000004200 */
[--C-:B------:R-:W-:Y:S02]  /*c250*/  HSET2.LE.AND R46, R97, R213.reuse, PT ;  /* 0x000000d5612e7233 */ /* 0x100fe40003803000 */
[----:B------:R-:W-:Y:S03]  /*c260*/  LOP3.LUT R47, R98, 0xff00ff, RZ, 0xc0, !PT ;  /* 0x00ff00ff622f7812 */ /* 0x000fe600078ec0ff */
[----:B------:R-:W-:Y:S01]  /*c270*/  MUFU.EX2 R121, R78 ;  /* 0x0000004e00797308 */ /* 0x000fe20000000800 */
[----:B------:R-:W-:Y:S01]  /*c280*/  LDSM.16.MT88.4 R40, [R139+0x5000] ;  /* 0x005000008b28783b */ /* 0x000fe20000004200 */
[--C-:B------:R-:W-:Y:S08]  /*c290*/  HSET2.LE.AND R47, R47, R213.reuse, PT ;  /* 0x000000d52f2f7233 */ /* 0x100ff00003803000 */
[----:B------:R-:W-:Y:S10]  /*c2a0*/  MUFU.EX2 R103, R94 ;  /* 0x0000005e00677308 */ /* 0x000ff40000000800 */
[----:B------:R-:W-:Y:S10]  /*c2b0*/  MUFU.EX2 R94, R242 ;  /* 0x000000f2005e7308 */ /* 0x000ff40000000800 */
        /* <DEDUP_REMOVED lines=35> */
[----:B------:R-:W-:Y:S01]  /*c4f0*/  IMAD.MOV.U32 R179, RZ, RZ, R120 ;  /* 0x000000ffffb37224 */ /* 0x000fe200078e0078 */
[----:B------:R-:W-:Y:S01]  /*c500*/  MOV R59, R3 ;  /* 0x00000003003b7202 */ /* 0x000fe20000000f00 */
[----:B------:R-:W-:Y:S01]  /*c510*/  MUFU.EX2 R120, R74 ;  /* 0x0000004a00787308 */ /* 0x000fe20000000800 */
[----:B------:R-:W-:Y:S01]  /*c520*/  F2FP.BF16.F32.PACK_AB R3, R232, R233 ;  /* 0x000000e9e803723e */ /* 0x000fe200000010ff */
[----:B------:R-:W-:Y:S02]  /*c530*/  IMAD.MOV.U32 R56, RZ, RZ, R161 ;  /* 0x000000ffff387224 */ /* 0x000fe400078e00a1 */
[----:B------:R-:W-:Y:S01]  /*c540*/  IMAD.MOV.U32 R65, RZ, RZ, R138 ;  /* 0x000000ffff417224 */ /* 0x000fe200078e008a */
[----:B------:R-:W-:Y:S01]  /*c550*/  LOP3.LUT R80, R3, R80, RZ, 0xc0, !PT ;  /* 0x0000005003507212 */ /* 0x000fe200078ec0ff */
[----:B------:R-:W-:Y:S02]  /*c560*/  IMAD.MOV.U32 R66, RZ, RZ, R225 ;  /* 0x000000ffff427224 */ /* 0x000fe400078e00e1 */
[----:B------:R-:W-:Y:S02]  /*c570*/  FADD.FTZ R56, R56, R134 ;  /* 0x0000008638387221 */ /* 0x000fe40000010000 */
[----:B------:R-:W-:Y:S01]  /*c580*/  MUFU.EX2 R74, R130 ;  /* 0x00000082004a7308 */ /* 0x000fe20000000800 */
[----:B------:R-:W-:Y:S02]  /*c590*/  IMAD.MOV.U32 R225, RZ, RZ, R124 ;  /* 0x000000ffffe17224 */ /* 0x000fe400078e007c */
[----:B------:R-:W-:Y:S01]  /*c5a0*/  FADD.FTZ R55, R59, R55 ;  /* 0x000000373b377221 */ /* 0x000fe20000010000 */
[----:B------:R-:W-:Y:S01]  /*c5b0*/  FADD.FTZ R56, R65, R56 ;  /* 0x0000003841387221 */ /* 0x000fe20000010000 */
[----:B------:R-:W-:Y:S03]  /*c5c0*/  IMAD.MOV.U32 R134, RZ, RZ, R135 ;  /* 0x000000ffff867224 */ /* 0x000fe600078e0087 */
[----:B------:R-:W-:Y:S02]  /*c5d0*/  FADD.FTZ R56, R171, R56 ;  /* 0x00000038ab387221 */ /* 0x000fe40000010000 */
[----:B------:R-:W3:Y:S10]  /*c5e0*/  MUFU.EX2 R138, R117 ;  /* 0x00000075008a7308 */ /* 0x000ef40000000800 */
[----:B------:R-:W4:Y:S10]  /*c5f0*/  MUFU.EX2 R124, R75 ;  /* 0x0000004b007c7308 */ /* 0x000f340000000800 */
[----:B------:R-:W4:Y:S01]  /*c600*/  MUFU.EX2 R117, R79 ;  /* 0x0000004f00757308 */ /* 0x000f220000000800 */
[----:B---3--:R-:W-:Y:S01]  /*c610*/  F2FP.BF16.F32.PACK_AB R3, R138, R128 ;  /* 0x000000808a03723e */ /* 0x008fe200000010ff */
[-C--:B-1----:R-:W-:Y:S05]  /*c620*/  HMMA.16816.F32.BF16 R4, R68, R36.reuse, R4 ;  /* 0x000000244404723c */ /* 0x082fea0000041804 */
[----:B------:R-:W-:Y:S03]  /*c630*/  LOP3.LUT R81, R3, R81, RZ, 0xc0, !PT ;  /* 0x0000005103517212 */ /* 0x000fe600078ec0ff */
[----:B------:R-:W1:Y:S01]  /*c640*/  MUFU.EX2 R75, R119 ;  /* 0x00000077004b7308 */ /* 0x000e620000000800 */
[----:B------:R-:W-:Y:S01]  /*c650*/  F2FP.BF16.F32.PACK_AB R3, R131, R112 ;  /* 0x000000708303723e */ /* 0x000fe200000010ff */
[C---:B------:R-:W-:Y:S04]  /*c660*/  HMMA.16816.F32.BF16 R8, R60.reuse, R36, R8 ;  /* 0x000000243c08723c */ /* 0x040fe80000041808 */
[----:B------:R-:W-:Y:S02]  /*c670*/  LOP3.LUT R44, R3, R44, RZ, 0xc0, !PT ;  /* 0x0000002c032c7212 */ /* 0x000fe400078ec0ff */
[----:B----4-:R-:W-:Y:S02]  /*c680*/  F2FP.BF16.F32.PACK_AB R3, R124, R120 ;  /* 0x000000787c03723e */ /* 0x010fe400000010ff */
[----:B------:R-:W3:Y:S01]  /*c690*/  MUFU.EX2 R79, R204 ;  /* 0x000000cc004f7308 */ /* 0x000ee20000000800 */
[-C--:B------:R-:W-:Y:S03]  /*c6a0*/  HMMA.16816.F32.BF16 R12, R60, R38.reuse, R12 ;  /* 0x000000263c0c723c */ /* 0x080fe6000004180c */
[----:B------:R-:W-:Y:S02]  /*c6b0*/  LOP3.LUT R45, R3, R45, RZ, 0xc0, !PT ;  /* 0x0000002d032d7212 */ /* 0x000fe400078ec0ff */
[----:B------:R-:W-:Y:S04]  /*c6c0*/  F2FP.BF16.F32.PACK_AB R3, R145, R144 ;  /* 0x000000909103723e */ /* 0x000fe800000010ff */
[----:B------:R-:W-:Y:S01]  /*c6d0*/  MUFU.EX2 R65, R248 ;  /* 0x000000f800417308 */ /* 0x000fe20000000800 */
[C---:B------:R-:W-:Y:S01]  /*c6e0*/  HMMA.16816.F32.BF16 R16, R68.reuse, R38, R16 ;  /* 0x000000264410723c */ /* 0x040fe20000041810 */
[----:B------:R-:W4:Y:S03]  /*c6f0*/  LDSM.16.MT88.4 R36, [R209+0x4c00] ;  /* 0x004c0000d124783b */ /* 0x000f260000004200 */
[----:B------:R-:W-:Y:S02]  /*c700*/  LOP3.LUT R46, R3, R46, RZ, 0xc0, !PT ;  /* 0x0000002e032e7212 */ /* 0x000fe400078ec0ff */
[----:B------:R-:W-:Y:S04]  /*c710*/  MOV R3, R84 ;  /* 0x0000005400037202 */ /* 0x000fe80000000f00 */
[----:B------:R-:W-:Y:S01]  /*c720*/  LOP3.LUT R3, R3, 0xff, RZ, 0xc0, !PT ;  /* 0x000000ff03037812 */ /* 0x000fe200078ec0ff */
[-C--:B----4-:R-:W-:Y:S08]  /*c730*/  HMMA.16816.F32.BF16 R20, R68, R36.reuse, R20 ;  /* 0x000000244414723c */ /* 0x090ff00000041814 */
[C---:B------:R-:W-:Y:S04]  /*c740*/  HMMA.16816.F32.BF16 R24, R60.reuse, R36, R24 ;  /* 0x000000243c18723c */ /* 0x040fe80000041818 */
[C---:B------:R-:W-:Y:S02]  /*c750*/  PRMT R36, R84.reuse, 0x7771, RZ ;  /* 0x0000777154247816 */ /* 0x040fe400000000ff */
[C---:B------:R-:W-:Y:S02]  /*c760*/  PRMT R37, R84.reuse, 0x7773, RZ ;  /* 0x0000777354257816 */ /* 0x040fe400000000ff */
[-C--:B------:R-:W-:Y:S03]  /*c770*/  HMMA.16816.F32.BF16 R28, R60, R38.reuse, R28 ;  /* 0x000000263c1c723c */ /* 0x080fe6000004181c */
[----:B------:R-:W-:Y:S02]  /*c780*/  PRMT R63, R3, 0x5410, R36 ;  /* 0x00005410033f7816 */ /* 0x000fe40000000024 */
[----:B------:R-:W-:Y:S02]  /*c790*/  F2FP.BF16.F32.PACK_AB R3, R117, R121 ;  /* 0x000000797503723e */ /* 0x000fe400000010ff */
        /* <DEDUP_REMOVED lines=23> */
[----:B------:R-:W4:Y:S01]  /*c910*/  LDSM.16.MT88.4 R36, [R209+0x5000] ;  /* 0x00500000d124783b */ /* 0x000f220000004200 */
        /* <DEDUP_REMOVED lines=23> */
[-C--:B----4-:R-:W-:Y:S03]  /*ca90*/  HMMA.16816.F32.BF16 R20, R80, R36.reuse, R20 ;  /* 0x000000245014723c */ /* 0x090fe60000041814 */
[--C-:B------:R-:W-:Y:S02]  /*caa0*/  HSET2.LE.AND R42, R99, R213.reuse, PT ;  /* 0x000000d5632a7233 */ /* 0x100fe40003803000 */
[----:B------:R-:W-:Y:S02]  /*cab0*/  F2FP.BF16.F32.PACK_AB R0, R235, R234 ;  /* 0x000000eaeb00723e */ /* 0x000fe400000010ff */
[----:B------:R-:W-:Y:S01]  /*cac0*/  F2FP.BF16.F32.PACK_AB R3, R194, R201 ;  /* 0x000000c9c203723e */ /* 0x000fe200000010ff */
[C---:B------:R-:W-:Y:S04]  /*cad0*/  HMMA.16816.F32.BF16 R24, R44.reuse, R36, R24 ;  /* 0x000000242c18723c */ /* 0x040fe80000041818 */
[----:B------:R-:W-:Y:S02]  /*cae0*/  PRMT R40, R72, 0x7632, R40 ;  /* 0x0000763248287816 */ /* 0x000fe40000000028 */
[----:B------:R-:W-:Y:S02]  /*caf0*/  SHF.R.U32.HI R41, RZ, 0x18, R72 ;  /* 0x00000018ff297819 */ /* 0x000fe40000011648 */
[-C--:B------:R-:W-:Y:S01]  /*cb00*/  HMMA.16816.F32.BF16 R28, R44, R38.reuse, R28 ;  /* 0x000000262c1c723c */ /* 0x080fe2000004181c */
[----:B------:R-:W4:Y:S02]  /*cb10*/  MUFU.EX2 R72, R251 ;  /* 0x000000fb00487308 */ /* 0x000f240000000800 */
        /* <DEDUP_REMOVED lines=50> */
[----:B-1----:R-:W-:Y:S02]  /*ce40*/  F2FP.BF16.F32.PACK_AB R56, R75, R78 ;  /* 0x0000004e4b38723e */ /* 0x002fe400000010ff */
[-C--:B---3--:R-:W-:Y:S03]  /*ce50*/  HMMA.16816.F32.BF16 R20, R40, R36.reuse, R20 ;  /* 0x000000242814723c */ /* 0x088fe60000041814 */
        /* <DEDUP_REMOVED lines=16> */
[----:B------:R-:W-:Y:S02]  /*cf60*/  F2FP.BF16.F32.PACK_AB R53, R86, R79 ;  /* 0x0000004f5635723e */ /* 0x000fe400000010ff */
[----:B----4-:R-:W-:Y:S01]  /*cf70*/  F2FP.BF16.F32.PACK_AB R40, R71, R72 ;  /* 0x000000484728723e */ /* 0x010fe200000010ff */
        /* <DEDUP_REMOVED lines=159> */
.L_x_568:
[----:B------:R-:W2:Y:S01]  /*d970*/  LDL.LU R6, [R1+0x44] ;  /* 0x0000440001067983 */ /* 0x000ea20000300800 */
[----:B------:R-:W3:Y:S03]  /*d980*/  LDCU UR5, c[0x0][0x4fc] ;  /* 0x00009f80ff0577ac */ /* 0x000ee60008000800 */
[----:B------:R-:W4:Y:S01]  /*d990*/  LDL.64 R40, [R1+0x58] ;  /* 0x0000580001287983 */ /* 0x000f220000100a00 */
[----:B------:R-:W4:Y:S01]  /*d9a0*/  S2UR UR4, SR_CgaCtaId ;  /* 0x00000000000479c3 */ /* 0x000f220000008800 */
[----:B------:R-:W3:Y:S02]  /*d9b0*/  LDCU.U8 UR6, c[0x0][0x549] ;  /* 0x0000a920ff0677ac */ /* 0x000ee40008000000 */
[----:B------:R-:W3:Y:S04]  /*d9c0*/  SHFL.BFLY PT, R5, R226, 0x2, 0x1f ;  /* 0x0c401f00e2057f89 */ /* 0x000ee800000e0000 */
[----:B------:R-:W3:Y:S01]  /*d9d0*/  SHFL.BFLY PT, R4, R227, 0x2, 0x1f ;  /* 0x0c401f00e3047f89 */ /* 0x000ee200000e0000 */
[----:B------:R-:W2:Y:S03]  /*d9e0*/  S2UR UR7, SR_CTAID.Y ;  /* 0x00000000000779c3 */ /* 0x000ea60000002600 */
[----:B-1----:R-:W1:Y:S01]  /*d9f0*/  SHFL.BFLY PT, R3, R230, 0x2, 0x1f ;  /* 0x0c401f00e6037f89 */ /* 0x002e6200000e0000 */
[----:B------:R-:W1:Y:S01]  /*da00*/  S2R R27, SR_TID.X ;  /* 0x00000000001b7919 */ /* 0x000e620000002100 */
[----:B---3--:R-:W-:-:S03]  /*da10*/  ISETP.NE.AND P1, PT, RZ, UR6, PT ;  /* 0x00000006ff007c0c */ /* 0x008fc6000bf25270 */
[----:B------:R-:W3:Y:S01]  /*da20*/  S2UR UR6, SR_CTAID.Z ;  /* 0x00000000000679c3 */ /* 0x000ee20000002700 */
[----:B------:R-:W-:Y:S01]  /*da30*/  FADD.FTZ R5, R5, R226 ;  /* 0x000000e205057221 */ /* 0x000fe20000010000 */
[----:B------:R-:W-:-:S04]  /*da40*/  FADD.FTZ R4, R4, R227 ;  /* 0x000000e304047221 */ /* 0x000fc80000010000 */
[----:B------:R-:W3:Y:S01]  /*da50*/  SHFL.BFLY PT, R8, R5, 0x1, 0x1f ;  /* 0x0c201f0005087f89 */ /* 0x000ee200000e0000 */
[----:B-1----:R-:W-:-:S03]  /*da60*/  FADD.FTZ R3, R3, R230 ;  /* 0x000000e603037221 */ /* 0x002fc60000010000 */
[----:B------:R-:W1:Y:S04]  /*da70*/  SHFL.BFLY PT, R9, R4, 0x1, 0x1f ;  /* 0x0c201f0004097f89 */ /* 0x000e6800000e0000 */
[----:B------:R-:W1:Y:S01]  /*da80*/  SHFL.BFLY PT, R7, R3, 0x1, 0x1f ;  /* 0x0c201f0003077f89 */ /* 0x000e6200000e0000 */
[----:B------:R-:W-:-:S04]  /*da90*/  SHF.L.U32 R26, R27, 0x2, RZ ;  /* 0x000000021b1a7819 */ /* 0x000fc800000006ff */
[----:B------:R-:W-:Y:S01]  /*daa0*/  LOP3.LUT R25, R26, 0x20, RZ, 0xc0, !PT ;  /* 0x000000201a197812 */ /* 0x000fe200078ec0ff */
[----:B---3--:R-:W-:Y:S01]  /*dab0*/  FADD.FTZ R20, R5, R8 ;  /* 0x0000000805147221 */ /* 0x008fe20000010000 */
[----:B------:R-:W-:-:S03]  /*dac0*/  SHF.L.U32 R8, R27, 0x1, RZ ;  /* 0x000000011b087819 */ /* 0x000fc600000006ff */
[----:B------:R-:W-:Y:S01]  /*dad0*/  MUFU.RCP R5, R20 ;  /* 0x0000001400057308 */ /* 0x000fe20000001000 */
[----:B-1----:R-:W-:Y:S01]  /*dae0*/  FADD.FTZ R21, R4, R9 ;  /* 0x0000000904157221 */ /* 0x002fe20000010000 */
[----:B------:R-:W-:Y:S02]  /*daf0*/  SHF.L.U32 R9, R27, 0x4, RZ ;  /* 0x000000041b097819 */ /* 0x000fe400000006ff */
[----:B------:R-:W-:Y:S01]  /*db00*/  LOP3.LUT R8, R8, 0x6, RZ, 0xc0, !PT ;  /* 0x0000000608087812 */ /* 0x000fe200078ec0ff */
[----:B------:R-:W-:Y:S01]  /*db10*/  FADD.FTZ R22, R3, R7 ;  /* 0x0000000703167221 */ /* 0x000fe20000010000 */
[----:B------:R-:W-:Y:S02]  /*db20*/  FSETP.NE.FTZ.AND P5, PT, R20, RZ, PT ;  /* 0x000000ff1400720b */ /* 0x000fe40003fb5000 */
[----:B------:R-:W-:Y:S01]  /*db30*/  LOP3.LUT R3, R8, 0x3e00, R9, 0xf8, !PT ;  /* 0x00003e0008037812 */ /* 0x000fe200078ef809 */
[----:B------:R-:W1:Y:S01]  /*db40*/  MUFU.RCP R4, R21 ;  /* 0x0000001500047308 */ /* 0x000e620000001000 */
[----:B------:R-:W-:-:S02]  /*db50*/  FSETP.NE.FTZ.AND P4, PT, R21, RZ, PT ;  /* 0x000000ff1500720b */ /* 0x000fc40003f95000 */
[----:B------:R-:W-:-:S05]  /*db60*/  FSETP.NE.FTZ.AND P3, PT, R22, RZ, PT ;  /* 0x000000ff1600720b */ /* 0x000fca0003f75000 */
[----:B------:R-:W3:Y:S01]  /*db70*/  MUFU.RCP R7, R22 ;  /* 0x0000001600077308 */ /* 0x000ee20000001000 */
[----:B-1----:R-:W-:-:S05]  /*db80*/  FSEL R4, R4, 1, P4 ;  /* 0x3f80000004047808 */ /* 0x002fca0002000000 */
[----:B------:R-:W-:-:S04]  /*db90*/  FMUL.FTZ R4, R4, UR5 ;  /* 0x0000000504047c20 */ /* 0x000fc80008410000 */
[C---:B------:R-:W-:Y:S01]  /*dba0*/  FMUL.FTZ R154, R4.reuse, R154 ;  /* 0x0000009a049a7220 */ /* 0x040fe20000410000 */
[C---:B------:R-:W-:Y:S01]  /*dbb0*/  FMUL.FTZ R150, R4.reuse, R150 ;  /* 0x0000009604967220 */ /* 0x040fe20000410000 */
[C---:B------:R-:W-:Y:S01]  /*dbc0*/  FMUL.FTZ R146, R4.reuse, R146 ;  /* 0x0000009204927220 */ /* 0x040fe20000410000 */
[C---:B------:R-:W-:Y:S01]  /*dbd0*/  FMUL.FTZ R12, R4.reuse, R147 ;  /* 0x00000093040c7220 */ /* 0x040fe20000410000 */
[C---:B------:R-:W-:Y:S01]  /*dbe0*/  FMUL.FTZ R142, R4.reuse, R142 ;  /* 0x0000008e048e7220 */ /* 0x040fe20000410000 */
[----:B------:R-:W-:-:S03]  /*dbf0*/  FMUL.FTZ R10, R4, R143 ;  /* 0x0000008f040a7220 */ /* 0x000fc60000410000 */
[----:B------:R-:W-:Y:S02]  /*dc00*/  F2FP.BF16.F32.PACK_AB R12, R12, R146 ;  /* 0x000000920c0c723e */ /* 0x000fe400000010ff */
[----:B------:R-:W-:Y:S01]  /*dc10*/  F2FP.BF16.F32.PACK_AB R10, R10, R142 ;  /* 0x0000008e0a0a723e */ /* 0x000fe200000010ff */
[----:B--2---:R-:W1:Y:S02]  /*dc20*/  SHFL.BFLY PT, R0, R6, 0x2, 0x1f ;  /* 0x0c401f0006007f89 */ /* 0x004e6400000e0000 */
[----:B-1----:R-:W-:-:S05]  /*dc30*/  FADD.FTZ R0, R0, R6 ;  /* 0x0000000600007221 */ /* 0x002fca0000010000 */
[----:B------:R-:W1:Y:S02]  /*dc40*/  SHFL.BFLY PT, R6, R0, 0x1, 0x1f ;  /* 0x0c201f0000067f89 */ /* 0x000e6400000e0000 */
[----:B-1----:R-:W-:Y:S01]  /*dc50*/  FADD.FTZ R24, R0, R6 ;  /* 0x0000000600187221 */ /* 0x002fe20000010000 */
[----:B------:R-:W-:Y:S02]  /*dc60*/  SHF.L.U32 R6, R27, 0x3, RZ ;  /* 0x000000031b067819 */ /* 0x000fe400000006ff */
[----:B----4-:R-:W-:Y:S02]  /*dc70*/  SHF.L.U32 R0, R40, 0x5, RZ ;  /* 0x0000000528007819 */ /* 0x010fe400000006ff */
[----:B------:R-:W-:Y:S02]  /*dc80*/  LOP3.LUT R8, R6, 0xc0, RZ, 0xc0, !PT ;  /* 0x000000c006087812 */ /* 0x000fe400078ec0ff */
[----:B------:R-:W-:Y:S02]  /*dc90*/  FSEL R6, R5, 1, P5 ;  /* 0x3f80000005067808 */ /* 0x000fe40002800000 */
[----:B------:R-:W-:-:S02]  /*dca0*/  LOP3.LUT R3, R3, 0x20, R0, 0xf8, !PT ;  /* 0x0000002003037812 */ /* 0x000fc400078ef800 */
[----:B------:R-:W-:Y:S01]  /*dcb0*/  LOP3.LUT R5, R8, 0x18, R27, 0xf8, !PT ;  /* 0x0000001808057812 */ /* 0x000fe200078ef81b */
[----:B------:R-:W-:Y:S01]  /*dcc0*/  FMUL.FTZ R0, R6, UR5 ;  /* 0x0000000506007c20 */ /* 0x000fe20008410000 */
[----:B------:R-:W-:Y:S02]  /*dcd0*/  FSETP.NE.FTZ.AND P2, PT, R24, RZ, PT ;  /* 0x000000ff1800720b */ /* 0x000fe40003f55000 */
[----:B------:R-:W-:Y:S01]  /*dce0*/  LOP3.LUT R23, R3, R5, RZ, 0xfc, !PT ;  /* 0x0000000503177212 */ /* 0x000fe200078efcff */
[C---:B------:R-:W-:Y:S01]  /*dcf0*/  FMUL.FTZ R152, R0.reuse, R152 ;  /* 0x0000009800987220 */ /* 0x040fe20000410000 */
[----:B------:R-:W1:Y:S01]  /*dd00*/  MUFU.RCP R3, R24 ;  /* 0x0000001800037308 */ /* 0x000e620000001000 */
[C---:B------:R-:W-:Y:S01]  /*dd10*/  FMUL.FTZ R6, R0.reuse, R153 ;  /* 0x0000009900067220 */ /* 0x040fe20000410000 */
[C---:B------:R-:W-:Y:S01]  /*dd20*/  FMUL.FTZ R148, R0.reuse, R148 ;  /* 0x0000009400947220 */ /* 0x040fe20000410000 */
[C---:B------:R-:W-:Y:S01]  /*dd30*/  FMUL.FTZ R149, R0.reuse, R149 ;  /* 0x0000009500957220 */ /* 0x040fe20000410000 */
[C---:B------:R-:W-:Y:S01]  /*dd40*/  FMUL.FTZ R144, R0.reuse, R144 ;  /* 0x0000009000907220 */ /* 0x040fe20000410000 */
[C---:B------:R-:W-:Y:S01]  /*dd50*/  FMUL.FTZ R13, R0.reuse, R145 ;  /* 0x00000091000d7220 */ /* 0x040fe20000410000 */
[C---:B------:R-:W-:Y:S01]  /*dd60*/  FMUL.FTZ R140, R0.reuse, R140 ;  /* 0x0000008c008c7220 */ /* 0x040fe20000410000 */
[----:B------:R-:W-:Y:S01]  /*dd70*/  FMUL.FTZ R11, R0, R141 ;  /* 0x0000008d000b7220 */ /* 0x000fe20000410000 */
[----:B---3--:R-:W-:Y:S01]  /*dd80*/  FSEL R0, R7, 1, P3 ;  /* 0x3f80000007007808 */ /* 0x008fe20001800000 */
[----:B------:R-:W-:Y:S01]  /*dd90*/  FMUL.FTZ R5, R4, R155 ;  /* 0x0000009b04057220 */ /* 0x000fe20000410000 */
[----:B------:R-:W-:Y:S01]  /*dda0*/  F2FP.BF16.F32.PACK_AB R6, R6, R152 ;  /* 0x000000980606723e */ /* 0x000fe200000010ff */
[----:B------:R-:W-:Y:S01]  /*ddb0*/  FMUL.FTZ R7, R4, R151 ;  /* 0x0000009704077220 */ /* 0x000fe20000410000 */
[----:B------:R-:W-:Y:S01]  /*ddc0*/  F2FP.BF16.F32.PACK_AB R13, R13, R144 ;  /* 0x000000900d0d723e */ /* 0x000fe200000010ff */
[----:B------:R-:W-:Y:S01]  /*ddd0*/  FMUL.FTZ R0, R0, UR5 ;  /* 0x0000000500007c20 */ /* 0x000fe20008410000 */
[----:B------:R-:W-:-:S02]  /*dde0*/  F2FP.BF16.F32.PACK_AB R5, R5, R154 ;  /* 0x0000009a0505723e */ /* 0x000fc400000010ff */
[----:B------:R-:W-:Y:S01]  /*ddf0*/  F2FP.BF16.F32.PACK_AB R7, R7, R150 ;  /* 0x000000960707723e */ /* 0x000fe200000010ff */
[C---:B------:R-:W-:Y:S01]  /*de00*/  FMUL.FTZ R164, R0.reuse, R164 ;  /* 0x000000a400a47220 */ /* 0x040fe20000410000 */
[----:B-1----:R-:W-:Y:S01]  /*de10*/  FSEL R3, R3, 1, P2 ;  /* 0x3f80000003037808 */ /* 0x002fe20001000000 */
[C---:B------:R-:W-:Y:S01]  /*de20*/  FMUL.FTZ R9, R0.reuse, R165 ;  /* 0x000000a500097220 */ /* 0x040fe20000410000 */
[C---:B------:R-:W-:Y:S01]  /*de30*/  FMUL.FTZ R168, R0.reuse, R168 ;  /* 0x000000a800a87220 */ /* 0x040fe20000410000 */
[C---:B------:R-:W-:Y:S01]  /*de40*/  FMUL.FTZ R15, R0.reuse, R169 ;  /* 0x000000a9000f7220 */ /* 0x040fe20000410000 */
[C---:B------:R-:W-:Y:S01]  /*de50*/  FMUL.FTZ R156, R0.reuse, R156 ;  /* 0x0000009c009c7220 */ /* 0x040fe20000410000 */
[----:B------:R-:W-:Y:S01]  /*de60*/  FMUL.FTZ R3, R3, UR5 ;  /* 0x0000000503037c20 */ /* 0x000fe20008410000 */
[----:B------:R-:W-:Y:S01]  /*de70*/  UMOV UR5, 0x400 ;  /* 0x0000040000057882 */ /* 0x000fe20000000000 */
[C---:B------:R-:W-:Y:S01]  /*de80*/  FMUL.FTZ R19, R0.reuse, R157 ;  /* 0x0000009d00137220 */ /* 0x040fe20000410000 */
[----:B------:R-:W-:Y:S01]  /*de90*/  ULEA UR4, UR4, UR5, 0x18 ;  /* 0x0000000504047291 */ /* 0x000fe2000f8ec0ff */
[C---:B------:R-:W-:Y:S01]  /*dea0*/  FMUL.FTZ R160, R0.reuse, R160 ;  /* 0x000000a000a07220 */ /* 0x040fe20000410000 */
[----:B------:R-:W-:Y:S01]  /*deb0*/  FMUL.FTZ R17, R0, R161 ;  /* 0x000000a100117220 */ /* 0x000fe20000410000 */
[C---:B------:R-:W-:Y:S01]  /*dec0*/  FMUL.FTZ R166, R3.reuse, R166 ;  /* 0x000000a603a67220 */ /* 0x040fe20000410000 */
[C---:B------:R-:W-:Y:S01]  /*ded0*/  FMUL.FTZ R8, R3.reuse, R167 ;  /* 0x000000a703087220 */ /* 0x040fe20000410000 */
[----:B------:R-:W-:Y:S01]  /*dee0*/  FMUL.FTZ R170, R3, R170 ;  /* 0x000000aa03aa7220 */ /* 0x000fe20000410000 */
[----:B------:R-:W-:Y:S01]  /*def0*/  LEA R0, R23, UR4, 0x1 ;  /* 0x0000000417007c11 */ /* 0x000fe2000f8e08ff */
[C---:B------:R-:W-:Y:S01]  /*df00*/  FMUL.FTZ R14, R3.reuse, R171 ;  /* 0x000000ab030e7220 */ /* 0x040fe20000410000 */
[C---:B------:R-:W-:Y:S01]  /*df10*/  FMUL.FTZ R158, R3.reuse, R158 ;  /* 0x0000009e039e7220 */ /* 0x040fe20000410000 */
[C---:B------:R-:W-:Y:S01]  /*df20*/  FMUL.FTZ R18, R3.reuse, R159 ;  /* 0x0000009f03127220 */ /* 0x040fe20000410000 */
[C---:B------:R-:W-:Y:S01]  /*df30*/  FMUL.FTZ R162, R3.reuse, R162 ;  /* 0x000000a203a27220 */ /* 0x040fe20000410000 */
[----:B------:R-:W-:Y:S01]  /*df40*/  FMUL.FTZ R16, R3, R163 ;  /* 0x000000a303107220 */ /* 0x000fe20000410000 */
[----:B------:R-:W-:Y:S01]  /*df50*/  F2FP.BF16.F32.PACK_AB R3, R149, R148 ;  /* 0x000000949503723e */ /* 0x000fe200000010ff */
[----:B------:R1:W-:Y:S01]  /*df60*/  STS [R0], R6 ;  /* 0x0000000600007388 */ /* 0x0003e20000000800 */
[----:B------:R-:W-:Y:S01]  /*df70*/  IADD3 R4, PT, PT, R0, -R25, RZ ;  /* 0x8000001900047210 */ /* 0x000fe20007ffe0ff */
[----:B------:R-:W2:Y:S01]  /*df80*/  LDCU.U8 UR4, c[0x0][0x548] ;  /* 0x0000a900ff0477ac */ /* 0x000ea20008000000 */
[----:B------:R-:W-:Y:S01]  /*df90*/  F2FP.BF16.F32.PACK_AB R9, R9, R164 ;  /* 0x000000a40909723e */ /* 0x000fe200000010ff */
[----:B------:R-:W-:Y:S01]  /*dfa0*/  STS [R0+0x200], R5 ;  /* 0x0002000500007388 */ /* 0x000fe20000000800 */
[----:B------:R-:W-:-:S02]  /*dfb0*/  F2FP.BF16.F32.PACK_AB R8, R8, R166 ;  /* 0x000000a60808723e */ /* 0x000fc400000010ff */
[----:B------:R-:W-:Y:S01]  /*dfc0*/  F2FP.BF16.F32.PACK_AB R15, R15, R168 ;  /* 0x000000a80f0f723e */ /* 0x000fe200000010ff */
[----:B------:R3:W-:Y:S01]  /*dfd0*/  STS [R4+0x10], R3 ;  /* 0x0000100304007388 */ /* 0x0007e20000000800 */
[----:B------:R-:W-:Y:S02]  /*dfe0*/  F2FP.BF16.F32.PACK_AB R14, R14, R170 ;  /* 0x000000aa0e0e723e */ /* 0x000fe400000010ff */
[----:B------:R-:W-:Y:S01]  /*dff0*/  F2FP.BF16.F32.PACK_AB R11, R11, R140 ;  /* 0x0000008c0b0b723e */ /* 0x000fe200000010ff */
[----:B------:R4:W-:Y:S01]  /*e000*/  STS [R4+0x210], R7 ;  /* 0x0002100704007388 */ /* 0x0009e20000000800 */
[----:B------:R-:W-:Y:S02]  /*e010*/  F2FP.BF16.F32.PACK_AB R19, R19, R156 ;  /* 0x0000009c1313723e */ /* 0x000fe400000010ff */
[----:B------:R-:W-:Y:S01]  /*e020*/  F2FP.BF16.F32.PACK_AB R18, R18, R158 ;  /* 0x0000009e1212723e */ /* 0x000fe200000010ff */
[----:B------:R2:W-:Y:S01]  /*e030*/  STS [R0+0x1000], R9 ;  /* 0x0010000900007388 */ /* 0x0005e20000000800 */
[----:B------:R-:W-:-:S02]  /*e040*/  F2FP.BF16.F32.PACK_AB R17, R17, R160 ;  /* 0x000000a01111723e */ /* 0x000fc400000010ff */
[----:B------:R-:W-:Y:S01]  /*e050*/  F2FP.BF16.F32.PACK_AB R16, R16, R162 ;  /* 0x000000a21010723e */ /* 0x000fe200000010ff */
[----:B------:R2:W-:Y:S04]  /*e060*/  STS [R0+0x1200], R8 ;  /* 0x0012000800007388 */ /* 0x0005e80000000800 */
[----:B------:R-:W-:Y:S01]  /*e070*/  STS [R4+0x1010], R15 ;  /* 0x0010100f04007388 */ /* 0x000fe20000000800 */
[----:B-1----:R-:W-:-:S03]  /*e080*/  LOP3.LUT R6, R26, 0x40, RZ, 0xc0, !PT ;  /* 0x000000401a067812 */ /* 0x002fc600078ec0ff */
[----:B------:R1:W-:Y:S01]  /*e090*/  STS [R4+0x1210], R14 ;  /* 0x0012100e04007388 */ /* 0x0003e20000000800 */
[----:B---3--:R-:W-:Y:S02]  /*e0a0*/  IADD3 R3, PT, PT, R0, -R6, RZ ;  /* 0x8000000600037210 */ /* 0x008fe40007ffe0ff */
[----:B------:R-:W3:Y:S01]  /*e0b0*/  @P1 LDC R6, c[0x0][0x430] ;  /* 0x00010c00ff061b82 */ /* 0x000ee20000000800 */
[----:B----4-:R4:W3:Y:S02]  /*e0c0*/  @P4 MUFU.LG2 R7, R21 ;  /* 0x0000001500074308 */ /* 0x0108e40000000c00 */
[----:B------:R-:W-:Y:S04]  /*e0d0*/  STS [R3+0x20], R13 ;  /* 0x0000200d03007388 */ /* 0x000fe80000000800 */
[----:B------:R4:W-:Y:S01]  /*e0e0*/  STS [R3+0x220], R12 ;  /* 0x0002200c03007388 */ /* 0x0009e20000000800 */
[----:B--2---:R-:W2:Y:S01]  /*e0f0*/  @P5 LDC R9, c[0x0][0x458] ;  /* 0x00011600ff095b82 */ /* 0x004ea20000000800 */
[----:B------:R-:W-:-:S05]  /*e100*/  IADD3 R0, PT, PT, -R25, R3, RZ ;  /* 0x0000000319007210 */ /* 0x000fca0007ffe1ff */
[----:B------:R-:W-:Y:S02]  /*e110*/  STS [R0+0x30], R11 ;  /* 0x0000300b00007388 */ /* 0x000fe40000000800 */
[----:B------:R-:W2:Y:S01]  /*e120*/  @P4 LDC R8, c[0x0][0x458] ;  /* 0x00011600ff084b82 */ /* 0x000ea20000000800 */
[----:B-1----:R1:W1:Y:S01]  /*e130*/  @P3 MUFU.LG2 R14, R22 ;  /* 0x00000016000e3308 */ /* 0x0022620000000c00 */
[----:B------:R1:W-:Y:S04]  /*e140*/  STS [R0+0x230], R10 ;  /* 0x0002300a00007388 */ /* 0x0003e80000000800 */
[----:B------:R3:W-:Y:S02]  /*e150*/  STS [R3+0x1020], R19 ;  /* 0x0010201303007388 */ /* 0x0007e40000000800 */
[----:B------:R-:W2:Y:S02]  /*e160*/  @P1 LDC.64 R4, c[0x0][0x430] ;  /* 0x00010c00ff041b82 */ /* 0x000ea40000000a00 */
[----:B------:R2:W-:Y:S04]  /*e170*/  STS [R3+0x1220], R18 ;  /* 0x0012201203007388 */ /* 0x0005e80000000800 */
[----:B------:R-:W-:Y:S02]  /*e180*/  STS [R0+0x1030], R17 ;  /* 0x0010301100007388 */ /* 0x000fe40000000800 */
[----:B----4-:R-:W4:Y:S02]  /*e190*/  LDC.64 R12, c[0x0][0x400] ;  /* 0x00010000ff0c7b82 */ /* 0x010f240000000a00 */
[----:B------:R2:W-:Y:S01]  /*e1a0*/  STS [R0+0x1230], R16 ;  /* 0x0012301000007388 */ /* 0x0005e20000000800 */
[----:B-1----:R1:W1:Y:S05]  /*e1b0*/  @P5 MUFU.LG2 R10, R20 ;  /* 0x00000014000a5308 */ /* 0x00226a0000000c00 */
[----:B---3--:R-:W3:Y:S01]  /*e1c0*/  LDC R19, c[0x0][0x434] ;  /* 0x00010d00ff137b82 */ /* 0x008ee20000000800 */
[----:B--2---:R-:W-:Y:S01]  /*e1d0*/  @P1 IMAD R3, R5, R4, RZ ;  /* 0x0000000405031224 */ /* 0x004fe200078e02ff */
[----:B------:R-:W-:Y:S01]  /*e1e0*/  @P1 MOV R0, 0x1 ;  /* 0x0000000100001802 */ /* 0x000fe20000000f00 */
[----:B-1----:R-:W-:Y:S06]  /*e1f0*/  @P1 BRA `(.L_x_572) ;  /* 0x0000000000281947 */ /* 0x002fec0003800000 */
[----:B------:R-:W-:Y:S01]  /*e200*/  ISETP.NE.AND P0, PT, RZ, UR4, PT ;  /* 0x00000004ff007c0c */ /* 0x000fe2000bf05270 */
[----:B------:R-:W1:-:S12]  /*e210*/  LDC R5, c[0x0][0x3e0] ;  /* 0x0000f800ff057b82 */ /* 0x000e580000000800 */
[----:B------:R-:W2:Y:S01]  /*e220*/  @P0 LDC R3, c[0x0][0x454] ;  /* 0x00011500ff030b82 */ /* 0x000ea20000000800 */
[----:B------:R-:W-:Y:S02]  /*e230*/  @P0 MOV R6, 0x1 ;  /* 0x0000000100060802 */ /* 0x000fe40000000f00 */
[----:B------:R-:W-:-:S05]  /*e240*/  @!P0 MOV R6, 0x1 ;  /* 0x0000000100068802 */ /* 0x000fca0000000f00 */
[----:B------:R-:W1:Y:S08]  /*e250*/  @P0 LDC R0, c[0x0][0x454] ;  /* 0x00011500ff000b82 */ /* 0x000e700000000800 */
[----:B------:R-:W4:Y:S08]  /*e260*/  @!P0 LDC R4, c[0x0][0x434] ;  /* 0x00010d00ff048b82 */ /* 0x000f300000000800 */
[----:B------:R-:W2:Y:S01]  /*e270*/  @!P0 LDC R3, c[0x0][0x434] ;  /* 0x00010d00ff038b82 */ /* 0x000ea20000000800 */
[----:B-1----:R-:W-:-:S02]  /*e280*/  @P0 IMAD R0, R5, R0, RZ ;  /* 0x0000000005000224 */ /* 0x002fc400078e02ff */
[----:B----4-:R-:W-:-:S07]  /*e290*/  @!P0 IMAD R0, R4, R5, RZ ;  /* 0x0000000504008224 */ /* 0x010fce00078e02ff */
.L_x_572:
[----:B------:R-:W4:Y:S01]  /*e2a0*/  LDL.LU.64 R16, [R1+0x68] ;  /* 0x0000680001107983 */ /* 0x000f220000300a00 */
[----:B------:R-:W-:Y:S01]  /*e2b0*/  @P5 FMUL.FTZ R5, R10, 0.69314718246459960938 ;  /* 0x3f3172180a055820 */ /* 0x000fe20000410000 */
[----:B------:R-:W-:Y:S01]  /*e2c0*/  @P4 FMUL.FTZ R4, R7, 0.69314718246459960938 ;  /* 0x3f31721807044820 */ /* 0x000fe20000410000 */
[----:B------:R-:W-:Y:S01]  /*e2d0*/  ISETP.NE.AND P1, PT, RZ, UR4, !P1 ;  /* 0x00000004ff007c0c */ /* 0x000fe2000cf25270 */
[----:B------:R-:W-:Y:S01]  /*e2e0*/  BAR.SYNC.DEFER_BLOCKING 0x0 ;  /* 0x0000000000007b1d */ /* 0x000fe20000010000 */
[----:B------:R-:W-:Y:S01]  /*e2f0*/  MOV R28, 0x7f800000 ;  /* 0x7f800000001c7802 */ /* 0x000fe20000000f00 */
[----:B-----5:R-:W-:Y:S01]  /*e300*/  @P5 FFMA.FTZ R28, R137, R9, R5 ;  /* 0x00000009891c5223 */ /* 0x020fe20000010005 */
[----:B------:R-:W-:Y:S01]  /*e310*/  MOV R23, 0x7f800000 ;  /* 0x7f80000000177802 */ /* 0x000fe20000000f00 */
[----:B------:R-:W-:Y:S01]  /*e320*/  @P4 FFMA.FTZ R23, R136, R8, R4 ;  /* 0x0000000888174223 */ /* 0x000fe20000010004 */
[----:B------:R-:W-:-:S03]  /*e330*/  MOV R5, RZ ;  /* 0x000000ff00057202 */ /* 0x000fc60000000f00 */
[----:B------:R-:W1:Y:S01]  /*e340*/  @P3 LDC R18, c[0x0][0x458] ;  /* 0x00011600ff123b82 */ /* 0x000e620000000800 */
[----:B------:R-:W3:Y:S01]  /*e350*/  @P2 MUFU.LG2 R11, R24 ;  /* 0x00000018000b2308 */ /* 0x000ee20000000c00 */
[----:B------:R-:W1:Y:S01]  /*e360*/  S2R R25, SR_CTAID.X ;  /* 0x0000000000197919 */ /* 0x000e620000002500 */
[----:B--2---:R-:W-:Y:S01]  /*e370*/  IMAD R7, R3, UR6, RZ ;  /* 0x0000000603077c24 */ /* 0x004fe2000f8e02ff */
[----:B------:R-:W-:Y:S01]  /*e380*/  LOP3.LUT P5, RZ, R27, 0x3, RZ, 0xc0, !PT ;  /* 0x000000031bff7812 */ /* 0x000fe200078ac0ff */
[----:B------:R-:W-:Y:S01]  /*e390*/  @P3 FMUL.FTZ R9, R14, 0.69314718246459960938 ;  /* 0x3f3172180e093820 */ /* 0x000fe20000410000 */
[----:B------:R-:W-:Y:S01]  /*e3a0*/  BSSY.RECONVERGENT B0, `(.L_x_573) ;  /* 0x0000041000007945 */ /* 0x000fe20003800200 */
[----:B------:R-:W-:Y:S01]  /*e3b0*/  @!P1 IMAD R7, R0, UR7, R7 ;  /* 0x0000000700079c24 */ /* 0x000fe2000f8e0207 */
[----:B------:R-:W2:Y:S01]  /*e3c0*/  @P2 LDC R15, c[0x0][0x458] ;  /* 0x00011600ff0f2b82 */ /* 0x000ea20000000800 */
[----:B------:R-:W-:Y:S02]  /*e3d0*/  MOV R22, 0x7f800000 ;  /* 0x7f80000000167802 */ /* 0x000fe40000000f00 */
[----:B------:R-:W-:-:S05]  /*e3e0*/  MOV R10, 0x7f800000 ;  /* 0x7f800000000a7802 */ /* 0x000fca0000000f00 */
[----:B------:R-:W4:Y:S01]  /*e3f0*/  LDC.64 R30, c[0x0][0x410] ;  /* 0x00010400ff1e7b82 */ /* 0x000f220000000a00 */
[----:B------:R1:W4:Y:S01]  /*e400*/  LDS.128 R36, [R224] ;  /* 0x00000000e0247984 */ /* 0x0003220000000c00 */
[----:B---3--:R-:W-:-:S03]  /*e410*/  @P2 FMUL.FTZ R8, R11, 0.69314718246459960938 ;  /* 0x3f3172180b082820 */ /* 0x008fc60000410000 */
[----:B------:R3:W3:Y:S03]  /*e420*/  LDS.128 R32, [R224+0x800] ;  /* 0x00080000e0207984 */ /* 0x0006e60000000c00 */
[----:B------:R-:W3:Y:S01]  /*e430*/  LDC.64 R20, c[0x0][0x408] ;  /* 0x00010200ff147b82 */ /* 0x000ee20000000a00 */
[----:B-1----:R-:W-:Y:S01]  /*e440*/  @P3 FFMA.FTZ R22, R135, R18, R9 ;  /* 0x0000001287163223 */ /* 0x002fe20000010009 */
[----:B--2---:R-:W-:Y:S01]  /*e450*/  @P2 FFMA.FTZ R10, R2, R15, R8 ;  /* 0x0000000f020a2223 */ /* 0x004fe20000010008 */
[----:B------:R-:W-:-:S05]  /*e460*/  SHF.L.U32 R25, R25, 0x7, RZ ;  /* 0x0000000719197819 */ /* 0x000fca00000006ff */
[----:B------:R-:W-:Y:S01]  /*e470*/  IMAD R0, R25, R6, RZ ;  /* 0x0000000619007224 */ /* 0x000fe200078e02ff */
[----:B----4-:R-:W-:-:S05]  /*e480*/  MOV R4, R16 ;  /* 0x0000001000047202 */ /* 0x010fca0000000f00 */
[----:B------:R-:W-:Y:S01]  /*e490*/  IMAD.WIDE.U32 R16, R12, UR7, R4 ;  /* 0x000000070c107c25 */ /* 0x000fe2000f8e0004 */
[----:B------:R-:W-:-:S03]  /*e4a0*/  SHF.R.S32.HI R5, RZ, 0x1f, R0 ;  /* 0x0000001fff057819 */ /* 0x000fc60000011400 */
[----:B------:R-:W-:Y:S02]  /*e4b0*/  IMAD R4, R19, UR7, RZ ;  /* 0x0000000713047c24 */ /* 0x000fe4000f8e02ff */
[----:B------:R-:W-:-:S03]  /*e4c0*/  IMAD R11, R13, UR7, R17 ;  /* 0x000000070d0b7c24 */ /* 0x000fc6000f8e0211 */
[----:B------:R-:W-:Y:S02]  /*e4d0*/  SEL R3, R4, RZ, P1 ;  /* 0x000000ff04037207 */ /* 0x000fe40000800000 */
[----:B------:R-:W-:Y:S02]  /*e4e0*/  SHF.R.S32.HI R4, RZ, 0x1f, R4 ;  /* 0x0000001fff047819 */ /* 0x000fe40000011404 */
[--C-:B------:R-:W-:Y:S02]  /*e4f0*/  IADD3 R3, P4, P0, R0, R3, R7.reuse ;  /* 0x0000000300037210 */ /* 0x100fe4000789e007 */
[----:B------:R-:W-:Y:S02]  /*e500*/  SEL R4, R4, RZ, P1 ;  /* 0x000000ff04047207 */ /* 0x000fe40000800000 */
[----:B------:R-:W-:-:S04]  /*e510*/  SHF.R.S32.HI R0, RZ, 0x1f, R7 ;  /* 0x0000001fff007819 */ /* 0x000fc80000011407 */
[----:B------:R-:W-:Y:S01]  /*e520*/  IADD3.X R4, PT, PT, R5, R4, R0, P4, P0 ;  /* 0x0000000405047210 */ /* 0x000fe200027e0400 */
[----:B---3--:R-:W-:Y:S06]  /*e530*/  @P5 BRA `(.L_x_574) ;  /* 0x00000000009c5947 */ /* 0x008fec0003800000 */
[----:B------:R-:W-:Y:S01]  /*e540*/  SHF.R.U32.HI R0, RZ, 0x1, R27 ;  /* 0x00000001ff007819 */ /* 0x000fe2000001161b */
[----:B------:R-:W-:-:S03]  /*e550*/  IMAD.IADD R2, R19, 0x1, -R25 ;  /* 0x0000000113027824 */ /* 0x000fc600078e0a19 */
        /* <DEDUP_REMOVED lines=11> */
[-C--:B------:R-:W-:Y:S01]  /*e610*/  @!P5 IMAD R0, R5, R6.reuse, RZ ;  /* 0x000000060500d224 */ /* 0x080fe200078e02ff */
[-C--:B------:R-:W-:Y:S01]  /*e620*/  @!P6 IADD3 R12, P0, PT, R2, R3.reuse, RZ ;  /* 0x00000003020ce210 */ /* 0x080fe20007f1e0ff */
[----:B------:R-:W2:Y:S01]  /*e630*/  @!P5 LDC.64 R18, c[0x0][0x420] ;  /* 0x00010800ff12db82 */ /* 0x000ea20000000a00 */
[-C--:B------:R-:W-:Y:S02]  /*e640*/  @!P4 IMAD R5, R7, R6.reuse, RZ ;  /* 0x000000060705c224 */ /* 0x080fe400078e02ff */
[----:B------:R-:W-:Y:S01]  /*e650*/  @!P3 IMAD R9, R9, R6, RZ ;  /* 0x000000060909b224 */ /* 0x000fe200078e02ff */
[-C--:B------:R-:W-:Y:S02]  /*e660*/  @!P5 IADD3 R7, P2, PT, R0, R3.reuse, RZ ;  /* 0x000000030007d210 */ /* 0x080fe40007f5e0ff */
[----:B------:R-:W-:Y:S02]  /*e670*/  @!P4 IADD3 R13, P1, PT, R5, R3, RZ ;  /* 0x00000003050dc210 */ /* 0x000fe40007f3e0ff */
[----:B------:R-:W3:Y:S01]  /*e680*/  @!P4 LDC.64 R24, c[0x0][0x420] ;  /* 0x00010800ff18cb82 */ /* 0x000ee20000000a00 */
[----:B------:R-:W-:-:S02]  /*e690*/  @!P6 LEA.HI.X.SX32 R2, R2, R4, 0x1, P0 ;  /* 0x000000040202e211 */ /* 0x000fc400000f0eff */
[-C--:B------:R-:W-:Y:S02]  /*e6a0*/  @!P4 LEA.HI.X.SX32 R5, R5, R4.reuse, 0x1, P1 ;  /* 0x000000040505c211 */ /* 0x080fe400008f0eff */
[C---:B------:R-:W-:Y:S02]  /*e6b0*/  @!P3 IADD3 R3, P0, PT, R9.reuse, R3, RZ ;  /* 0x000000030903b210 */ /* 0x040fe40007f1e0ff */
[----:B------:R-:W-:Y:S01]  /*e6c0*/  @!P5 LEA.HI.X.SX32 R0, R0, R4, 0x1, P2 ;  /* 0x000000040000d211 */ /* 0x000fe200010f0eff */
[----:B------:R-:W4:Y:S01]  /*e6d0*/  @!P3 LDC.64 R26, c[0x0][0x420] ;  /* 0x00010800ff1abb82 */ /* 0x000f220000000a00 */
[C---:B-1----:R-:W-:Y:S02]  /*e6e0*/  @!P6 LEA R8, P2, R12.reuse, R14, 0x2 ;  /* 0x0000000e0c08e211 */ /* 0x042fe400078410ff */
[----:B------:R-:W-:Y:S02]  /*e6f0*/  @!P3 LEA.HI.X.SX32 R14, R9, R4, 0x1, P0 ;  /* 0x00000004090eb211 */ /* 0x000fe400000f0eff */
[----:B------:R-:W-:-:S02]  /*e700*/  @!P6 LEA.HI.X R9, R12, R15, R2, 0x2, P2 ;  /* 0x0000000f0c09e211 */ /* 0x000fc400010f1402 */
[----:B--2---:R-:W-:-:S03]  /*e710*/  @!P5 LEA R6, P1, R7, R18, 0x2 ;  /* 0x000000120706d211 */ /* 0x004fc600078210ff */
[----:B------:R1:W-:Y:S01]  /*e720*/  @!P6 STG.E desc[UR24][R8.64], R28 ;  /* 0x0000001c0800e986 */ /* 0x0003e2000c101918 */
[----:B------:R-:W-:Y:S02]  /*e730*/  @!P5 LEA.HI.X R7, R7, R19, R0, 0x2, P1 ;  /* 0x000000130707d211 */ /* 0x000fe400008f1400 */
[----:B---3--:R-:W-:-:S03]  /*e740*/  @!P4 LEA R4, P1, R13, R24, 0x2 ;  /* 0x000000180d04c211 */ /* 0x008fc600078210ff */
[----:B------:R1:W-:Y:S01]  /*e750*/  @!P5 STG.E desc[UR24][R6.64], R23 ;  /* 0x000000170600d986 */ /* 0x0003e2000c101918 */
[----:B------:R-:W-:Y:S02]  /*e760*/  @!P4 LEA.HI.X R5, R13, R25, R5, 0x2, P1 ;  /* 0x000000190d05c211 */ /* 0x000fe400008f1405 */
[----:B----4-:R-:W-:-:S03]  /*e770*/  @!P3 LEA R2, P0, R3, R26, 0x2 ;  /* 0x0000001a0302b211 */ /* 0x010fc600078010ff */
[----:B------:R1:W-:Y:S01]  /*e780*/  @!P4 STG.E desc[UR24][R4.64], R22 ;  /* 0x000000160400c986 */ /* 0x0003e2000c101918 */
[----:B------:R-:W-:-:S05]  /*e790*/  @!P3 LEA.HI.X R3, R3, R27, R14, 0x2, P0 ;  /* 0x0000001b0303b211 */ /* 0x000fca00000f140e */
[----:B------:R1:W-:Y:S04]  /*e7a0*/  @!P3 STG.E desc[UR24][R2.64], R10 ;  /* 0x0000000a0200b986 */ /* 0x0003e8000c101918 */
.L_x_574:
[----:B------:R-:W-:Y:S05]  /*e7b0*/  BSYNC.RECONVERGENT B0 ;  /* 0x0000000000007941 */ /* 0x000fea0003800200 */
.L_x_573:
[----:B-1----:R-:W2:Y:S01]  /*e7c0*/  LDL.LU.64 R4, [R1+0x60] ;  /* 0x0000600001047983 */ /* 0x002ea20000300a00 */
[----:B------:R-:W-:Y:S01]  /*e7d0*/  IMAD.MOV.U32 R10, RZ, RZ, R16 ;  /* 0x000000ffff0a7224 */ /* 0x000fe200078e0010 */
[----:B------:R-:W1:Y:S01]  /*e7e0*/  LDCU.64 UR4, c[0x0][0x3f0] ;  /* 0x00007e00ff0477ac */ /* 0x000e620008000a00 */
[----:B------:R-:W-:Y:S01]  /*e7f0*/  IMAD.SHL.U32 R6, R20, 0x40, RZ ;  /* 0x0000004014067824 */ /* 0x000fe200078e00ff */
[----:B------:R-:W3:Y:S01]  /*e800*/  LDS.128 R16, [R224+0x1000] ;  /* 0x00100000e0107984 */ /* 0x000ee20000000c00 */
[----:B------:R-:W-:-:S03]  /*e810*/  IMAD.WIDE.U32 R2, R30, UR6, R10 ;  /* 0x000000061e027c25 */ /* 0x000fc6000f8e000a */
[----:B------:R-:W4:Y:S01]  /*e820*/  LDS.128 R12, [R224+0x1800] ;  /* 0x00180000e00c7984 */ /* 0x000f220000000c00 */
[----:B------:R-:W-:Y:S02]  /*e830*/  IMAD R3, R31, UR6, R3 ;  /* 0x000000061f037c24 */ /* 0x000fe4000f8e0203 */
[----:B--2---:R-:W-:-:S04]  /*e840*/  IMAD R0, R5, R20, RZ ;  /* 0x0000001405007224 */ /* 0x004fc800078e02ff */
[C---:B------:R-:W-:Y:S02]  /*e850*/  IMAD R0, R4.reuse, R21, R0 ;  /* 0x0000001504007224 */ /* 0x040fe400078e0200 */
[----:B------:R-:W-:-:S05]  /*e860*/  IMAD.WIDE.U32 R4, R4, R20, R2 ;  /* 0x0000001404047225 */ /* 0x000fca00078e0002 */
[----:B------:R-:W-:Y:S02]  /*e870*/  IADD3 R0, PT, PT, R5, R0, RZ ;  /* 0x0000000005007210 */ /* 0x000fe40007ffe0ff */
[----:B-1----:R-:W-:-:S04]  /*e880*/  LEA R2, P0, R4, UR4, 0x1 ;  /* 0x0000000404027c11 */ /* 0x002fc8000f8008ff */
        /* <DEDUP_REMOVED lines=10> */
[----:B---3--:R-:W-:Y:S04]  /*e930*/  STG.E.128 desc[UR24][R4.64], R16 ;  /* 0x0000001004007986 */ /* 0x008fe8000c101d18 */
[----:B----4-:R-:W-:Y:S01]  /*e940*/  STG.E.128 desc[UR24][R6.64], R12 ;  /* 0x0000000c06007986 */ /* 0x010fe2000c101d18 */
[----:B------:R-:W-:Y:S05]  /*e950*/  EXIT ;  /* 0x000000000000794d */ /* 0x000fea0003800000 */
.L_x_575:
        /* <DEDUP_REMOVED lines=10> */
.L_x_1359:


//--------------------- .text._ZN5flash16flash_fwd_kernelI23Flash_fwd_kernel_traitsILi32ELi128ELi128ELi4ELb0ELb0EN7cutlass10bfloat16_tE19Flash_kernel_traitsILi32ELi128ELi128ELi4ES3_EELb0ELb0ELb0ELb0ELb1ELb1ELb1ELb0EEEvNS_16Flash_fwd_paramsE --------------------------
	.section	.text._ZN5flash16flash_fwd_kernelI23Flash_fwd_kernel_traitsILi32ELi128ELi128ELi4ELb0ELb0EN7cutlass10bfloat16_tE19Flash_kernel_traitsILi32ELi128ELi128ELi4ES3_EELb0ELb0ELb0ELb0ELb1ELb1ELb1ELb0EEEvNS_16Flash_fwd_paramsE,"ax",@progbits
	.align	128
        .global         _ZN5flash16flash_fwd_kernelI23Flash_fwd_kernel_traitsILi32ELi128ELi128ELi4ELb0ELb0EN7cutlass10bfloat16_tE19Flash_kernel_traitsILi32ELi128ELi128ELi4ES3_EELb0ELb0ELb0ELb0ELb1ELb1ELb1ELb0EEEvNS_16Flash_fwd_paramsE
        .type           _ZN5flash16flash_fwd_kernelI23Flash_fwd_kernel_traitsILi32ELi128ELi128ELi4ELb0ELb0EN7cutlass10bfloat16_tE19Flash_kernel_traitsILi32ELi128ELi128ELi4ES3_EELb0ELb0ELb0ELb0ELb1ELb1ELb1ELb0EEEvNS_16Flash_fwd_paramsE,@function
        .size           _ZN5flash16flash_fwd_kernelI23Flash_fwd_kernel_traitsILi32ELi128ELi128ELi4ELb0ELb0EN7cutlass10bfloat16_tE19Flash_kernel_traitsILi32ELi128ELi128ELi4ES3_EELb0ELb0ELb0ELb0ELb1ELb1ELb1ELb0EEEvNS_16Flash_fwd_paramsE,(.L_x_1360 - _ZN5flash16flash_fwd_kernelI23Flash_fwd_kernel_traitsILi32ELi128ELi128ELi4ELb0ELb0EN7cutlass10bfloat16_tE19Flash_kernel_traitsILi32ELi128ELi128ELi4ES3_EELb0ELb0ELb0ELb0ELb1ELb1ELb1ELb0EEEvNS_16Flash_fwd_paramsE)
        .other          _ZN5flash16flash_fwd_kernelI23Flash_fwd_kernel_traitsILi32ELi128ELi128ELi4ELb0ELb0EN7cutlass10bfloat16_tE19Flash_kernel_traitsILi32ELi128ELi128ELi4ES3_EELb0ELb0ELb0ELb0ELb1ELb1ELb1ELb0EEEvNS_16Flash_fwd_paramsE,@"STO_CUDA_ENTRY STV_DEFAULT"
_ZN5flash16flash_fwd_kernelI23Flash_fwd_kernel_traitsILi32ELi128ELi128ELi4ELb0ELb0EN7cutlass10bfloat16_tE19Flash_kernel_traitsILi32ELi128ELi128ELi4ES3_EELb0ELb0ELb0ELb0ELb1ELb1ELb1ELb0EEEvNS_16Flash_fwd_paramsE:
.text._ZN5flash16flash_fwd_kernelI23Flash_fwd_kernel_traitsILi32ELi128ELi128ELi4ELb0ELb0EN7cutlass10bfloat16_tE19Flash_kernel_traitsILi32ELi128ELi128ELi4ES3_EELb0ELb0ELb0ELb0ELb1ELb1ELb1ELb0EEEvNS_16Flash_fwd_paramsE:
[----:B------:R-:W1:Y:S08]  /*0000*/  LDC R1, c[0x0][0x37c] ;  /* 0x0000df00ff017b82 */ /* 0x000e700000000800 */
[----:B------:R-:W2:Y:S01]  /*0010*/  LDC.64 R2, c[0x0][0x470] ;  /* 0x00011c00ff027b82 */ /* 0x000ea20000000a00 */
[----:B------:R-:W3:Y:S01]  /*0020*/  S2R R28, SR_CTAID.Y ;  /* 0x00000000001c7919 */ /* 0x000ee20000002600 */
[----:B------:R-:W4:Y:S01]  /*0030*/  LDCU.64 UR24, c[0x0][0x358] ;  /* 0x00006b00ff1877ac */ /* 0x000f220008000a00 */
[----:B------:R-:W-:-:S02]  /*0040*/  IMAD.MOV.U32 R13, RZ, RZ, RZ ;  /* 0x000000ffff0d7224 */ /* 0x000fc400078e00ff */
[----:B-1----:R-:W-:Y:S01]  /*0050*/  VIADD R1, R1, 0xfffffff0 ;  /* 0xfffffff001017836 */ /* 0x002fe20000000000 */
[----:B------:R-:W1:Y:S02]  /*0060*/  LDCU UR4, c[0x0][0x434] ;  /* 0x00008680ff0477ac */ /* 0x000e640008000800 */
[----:B------:R-:W4:Y:S01]  /*0070*/  LDC.64 R4, c[0x0][0x478] ;  /* 0x00011e00ff047b82 */ /* 0x000f220000000a00 */
[----:B--2---:R-:W-:-:S04]  /*0080*/  ISETP.NE.U32.AND P0, PT, R2, RZ, PT ;  /* 0x000000ff0200720c */ /* 0x004fc80003f05070 */
[----:B------:R-:W-:-:S13]  /*0090*/  ISETP.NE.AND.EX P0, PT, R3, RZ, PT, P0 ;  /* 0x000000ff0300720c */ /* 0x000fda0003f05300 */
[----:B------:R-:W3:Y:S01]  /*00a0*/  @P0 LDC.64 R2, c[0x0][0x470] ;  /* 0x00011c00ff020b82 */ /* 0x000ee20000000a00 */
[----:B----4-:R-:W-:-:S04]  /*00b0*/  ISETP.NE.U32.AND P4, PT, R4, RZ, PT ;  /* 0x000000ff0400720c */ /* 0x010fc80003f85070 */
[----:B------:R-:W-:Y:S01]  /*00c0*/  ISETP.NE.AND.EX P4, PT, R5, RZ, PT, P4 ;  /* 0x000000ff0500720c */ /* 0x000fe20003f85340 */
[----:B---3--:R-:W-:-:S05]  /*00d0*/  @P0 IMAD.WIDE.U32 R2, R28, 0x4, R2 ;  /* 0x000000041c020825 */ /* 0x008fca00078e0002 */
[----:B------:R2:W5:Y:S07]  /*00e0*/  @P0 LDG.E R13, desc[UR24][R2.64] ;  /* 0x00000018020d0981 */ /* 0x00056e000c1e1900 */
[----:B--2---:R-:W2:Y:S02]  /*00f0*/  @P4 LDC.64 R2, c[0x0][0x478] ;  /* 0x00011e00ff024b82 */ /* 0x004ea40000000a00 */
[----:B--2---:R-:W-:-:S05]  /*0100*/  @P4 IMAD.WIDE.U32 R2, R28, 0x4, R2 ;  /* 0x000000041c024825 */ /* 0x004fca00078e0002 */
[----:B------:R2:W5:Y:S01]  /*0110*/  @P4 LDG.E R25, desc[UR24][R2.64] ;  /* 0x0000001802194981 */ /* 0x000562000c1e1900 */
[----:B------:R-:W3:Y:S02]  /*0120*/  S2R R4, SR_CTAID.X ;  /* 0x0000000000047919 */ /* 0x000ee40000002500 */
[----:B---3--:R-:W-:-:S05]  /*0130*/  IMAD.SHL.U32 R252, R4, 0x80, RZ ;  /* 0x0000008004fc7824 */ /* 0x008fca00078e00ff */
[----:B-1----:R-:W-:-:S13]  /*0140*/  ISETP.GE.AND P0, PT, R252, UR4, PT ;  /* 0x00000004fc007c0c */ /* 0x002fda000bf06270 */
[----:B--2---:R-:W-:Y:S05]  /*0150*/  @P0 EXIT ;  /* 0x000000000000094d */ /* 0x004fea0003800000 */
[----:B------:R-:W1:Y:S01]  /*0160*/  LDC R29, c[0x0][0x3e8] ;  /* 0x0000fa00ff1d7b82 */ /* 0x000e620000000800 */
[----:B------:R-:W2:Y:S01]  /*0170*/  S2R R30, SR_TID.X ;  /* 0x00000000001e7919 */ /* 0x000ea20000002100 */
[----:B------:R-:W3:Y:S01]  /*0180*/  LDCU.128 UR12, c[0x0][0x390] ;  /* 0x00007200ff0c77ac */ /* 0x000ee20008000c00 */
[----:B------:R-:W-:Y:S01]  /*0190*/  MOV R33, RZ ;  /* 0x000000ff00217202 */ /* 0x000fe20000000f00 */
[----:B------:R-:W4:Y:S01]  /*01a0*/  S2R R31, SR_CTAID.Z ;  /* 0x00000000001f7919 */ /* 0x000f220000002700 */
[----:B------:R-:W3:Y:S01]  /*01b0*/  LDCU.128 UR4, c[0x0][0x3b0] ;  /* 0x00007600ff0477ac */ /* 0x000ee20008000c00 */
[----:B------:R-:W-:Y:S02]  /*01c0*/  MOV R11, RZ ;  /* 0x000000ff000b7202 */ /* 0x000fe40000000f00 */
[----:B------:R-:W4:Y:S01]  /*01d0*/  @!P4 LDC.64 R22, c[0x0][0x488] ;  /* 0x00012200ff16cb82 */ /* 0x000f220000000a00 */
[----:B-----5:R-:W-:Y:S01]  /*01e0*/  @P4 IADD3 R100, PT, PT, R25, -R13, RZ ;  /* 0x8000000d19644210 */ /* 0x020fe20007ffe0ff */
[----:B------:R-:W3:Y:S01]  /*01f0*/  LDCU.128 UR16, c[0x0][0x3c0] ;  /* 0x00007800ff1077ac */ /* 0x000ee20008000c00 */
[----:B------:R-:W4:Y:S01]  /*0200*/  LDCU.128 UR8, c[0x0][0x380] ;  /* 0x00007000ff0877ac */ /* 0x000f220008000c00 */
[----:B-1----:R-:W-:Y:S01]  /*0210*/  IABS R0, R29 ;  /* 0x0000001d00007213 */ /* 0x002fe20000000000 */
[----:B---3--:R-:W-:-:S02]  /*0220*/  USHF.L.U32 UR21, UR4, 0x6, URZ ;  /* 0x0000000604157899 */ /* 0x008fc400080006ff */
[----:B------:R-:W-:Y:S01]  /*0230*/  USHF.L.U64.HI UR20, UR4, 0x5, UR5 ;  /* 0x0000000504147899 */ /* 0x000fe20008010205 */
[----:B------:R-:W-:Y:S01]  /*0240*/  MOV R26, R0 ;  /* 0x00000000001a7202 */ /* 0x000fe20000000f00 */
[----:B------:R-:W-:Y:S02]  /*0250*/  USHF.L.U32 UR26, UR16, 0x5, URZ ;  /* 0x00000005101a7899 */ /* 0x000fe400080006ff */
[----:B------:R-:W-:Y:S01]  /*0260*/  USHF.L.U64.HI UR27, UR16, 0x6, UR17 ;  /* 0x00000006101b7899 */ /* 0x000fe20008010211 */
[----:B------:R-:W1:Y:S01]  /*0270*/  I2F.RP R0, R26 ;  /* 0x0000001a00007306 */ /* 0x000e620000209400 */
[----:B--2---:R-:W-:Y:S02]  /*0280*/  SHF.L.U32 R201, R30, 0x3, RZ ;  /* 0x000000031ec97819 */ /* 0x004fe400000006ff */
[----:B------:R-:W-:Y:S02]  /*0290*/  SHF.R.U32.HI R10, RZ, 0x2, R30 ;  /* 0x00000002ff0a7819 */ /* 0x000fe4000001161e */
[----:B------:R-:W-:-:S02]  /*02a0*/  LOP3.LUT R32, R201, 0x18, RZ, 0xc0, !PT ;  /* 0x00000018c9207812 */ /* 0x000fc400078ec0ff */
[----:B------:R-:W-:Y:S01]  /*02b0*/  MOV R9, UR20 ;  /* 0x0000001400097c02 */ /* 0x000fe20008000f00 */
[----:B------:R-:W-:Y:S01]  /*02c0*/  IMAD.WIDE.U32 R34, R4, 0x80, R10 ;  /* 0x0000008004227825 */ /* 0x000fe200078e000a */
[----:B------:R-:W-:Y:S01]  /*02d0*/  MOV R4, UR21 ;  /* 0x0000001500047c02 */ /* 0x000fe20008000f00 */
[----:B------:R-:W-:Y:S01]  /*02e0*/  STL.64 [R1+0x8], R32 ;  /* 0x0000082001007387 */ /* 0x000fe20000100a00 */
[----:B------:R-:W-:Y:S01]  /*02f0*/  LOP3.LUT R12, R201, 0xd8, RZ, 0xc0, !PT ;  /* 0x000000d8c90c7812 */ /* 0x000fe200078ec0ff */
[C---:B------:R-:W-:Y:S01]  /*0300*/  IMAD.WIDE.U32 R2, R28.reuse, UR14, R32 ;  /* 0x0000000e1c027c25 */ /* 0x040fe2000f8e0020 */
[----:B------:R-:W-:Y:S01]  /*0310*/  USHF.L.U32 UR14, UR4, 0x5, URZ ;  /* 0x00000005040e7899 */ /* 0x000fe200080006ff */
[----:B----4-:R-:W-:Y:S01]  /*0320*/  IABS R27, R31 ;  /* 0x0000001f001b7213 */ /* 0x010fe20000000000 */
[----:B-1----:R-:W1:Y:S01]  /*0330*/  MUFU.RCP R0, R0 ;  /* 0x0000000000007308 */ /* 0x002e620000001000 */
[----:B------:R-:W-:Y:S01]  /*0340*/  IMAD R3, R28, UR15, R3 ;  /* 0x0000000f1c037c24 */ /* 0x000fe2000f8e0203 */
[----:B------:R-:W-:Y:S01]  /*0350*/  USHF.L.U64.HI UR15, UR4, 0x6, UR5 ;  /* 0x00000006040f7899 */ /* 0x000fe20008010205 */
[----:B------:R-:W-:Y:S01]  /*0360*/  IMAD R11, R35, UR4, RZ ;  /* 0x00000004230b7c24 */ /* 0x000fe2000f8e02ff */
[----:B------:R-:W-:Y:S01]  /*0370*/  MOV R8, UR14 ;  /* 0x0000000e00087c02 */ /* 0x000fe20008000f00 */
[C---:B------:R-:W-:Y:S01]  /*0380*/  IMAD.WIDE.U32 R2, R31.reuse, UR18, R2 ;  /* 0x000000121f027c25 */ /* 0x040fe2000f8e0002 */
[----:B------:R-:W-:Y:S01]  /*0390*/  LOP3.LUT R12, R12, 0x18, R30, 0x78, !PT ;  /* 0x000000180c0c7812 */ /* 0x000fe200078e781e */
[----:B------:R-:W-:Y:S01]  /*03a0*/  USHF.L.U32 UR18, UR16, 0x7, URZ ;  /* 0x0000000710127899 */ /* 0x000fe200080006ff */
[----:B------:R-:W-:Y:S01]  /*03b0*/  MOV R5, UR15 ;  /* 0x0000000f00057c02 */ /* 0x000fe20008000f00 */
[C---:B------:R-:W-:Y:S01]  /*03c0*/  IMAD R14, R34.reuse, UR5, R11 ;  /* 0x00000005220e7c24 */ /* 0x040fe2000f8e020b */
[----:B------:R-:W2:Y:S01]  /*03d0*/  S2UR UR5, SR_CgaCtaId ;  /* 0x00000000000579c3 */ /* 0x000ea20000008800 */
[----:B------:R-:W-:Y:S01]  /*03e0*/  IMAD.WIDE.U32 R8, R34, UR4, R8 ;  /* 0x0000000422087c25 */ /* 0x000fe2000f8e0008 */
[----:B------:R-:W-:Y:S01]  /*03f0*/  LOP3.LUT R201, R12, 0x1f20, R201, 0xf8, !PT ;  /* 0x00001f200cc97812 */ /* 0x000fe200078ef8c9 */
[----:B------:R-:W-:Y:S01]  /*0400*/  USHF.L.U64.HI UR15, UR6, 0x6, UR7 ;  /* 0x00000006060f7899 */ /* 0x000fe20008010207 */
[----:B------:R-:W-:Y:S01]  /*0410*/  SHF.L.U32 R138, R30, 0x5, RZ ;  /* 0x000000051e8a7819 */ /* 0x000fe200000006ff */
[----:B------:R-:W-:Y:S01]  /*0420*/  IMAD.WIDE.U32 R6, R34, UR4, R4 ;  /* 0x0000000422067c25 */ /* 0x000fe2000f8e0004 */
[----:B------:R-:W-:Y:S01]  /*0430*/  SHF.L.U32 R15, R30, 0x2, RZ ;  /* 0x000000021e0f7819 */ /* 0x000fe200000006ff */
[----:B------:R-:W-:Y:S01]  /*0440*/  STL.64 [R1], R34 ;  /* 0x0000002201007387 */ /* 0x000fe20000100a00 */
[----:B-1----:R-:W-:Y:S01]  /*0450*/  IADD3 R0, PT, PT, R0, 0xffffffe, RZ ;  /* 0x0ffffffe00007810 */ /* 0x002fe20007ffe0ff */
[----:B------:R-:W-:Y:S01]  /*0460*/  IMAD R3, R31, UR19, R3 ;  /* 0x000000131f037c24 */ /* 0x000fe2000f8e0203 */
[----:B------:R-:W-:Y:S01]  /*0470*/  IADD3 R4, PT, PT, R14, R7, RZ ;  /* 0x000000070e047210 */ /* 0x000fe20007ffe0ff */
[----:B------:R-:W-:Y:S01]  /*0480*/  USHF.L.U64.HI UR19, UR16, 0x5, UR17 ;  /* 0x0000000510137899 */ /* 0x000fe20008010211 */
[----:B------:R-:W1:Y:S01]  /*0490*/  F2I.FTZ.U32.TRUNC.NTZ R5, R0 ;  /* 0x0000000000057305 */ /* 0x000e62000021f000 */
[----:B------:R-:W-:-:S02]  /*04a0*/  IADD3 R7, P3, PT, R2, R8, RZ ;  /* 0x0000000802077210 */ /* 0x000fc40007f7e0ff */
[C---:B------:R-:W-:Y:S02]  /*04b0*/  IADD3 R8, P2, PT, R2.reuse, R6, RZ ;  /* 0x0000000602087210 */ /* 0x040fe40007f5e0ff */
[----:B------:R-:W-:Y:S01]  /*04c0*/  IADD3 R6, P1, P0, R2, UR14, R6 ;  /* 0x0000000e02067c10 */ /* 0x000fe2000f83e006 */
[----:B------:R-:W-:Y:S01]  /*04d0*/  UMOV UR14, 0x400 ;  /* 0x00000400000e7882 */ /* 0x000fe20000000000 */
[C---:B------:R-:W-:Y:S02]  /*04e0*/  IADD3.X R11, PT, PT, R3.reuse, R14, R9, P3, !PT ;  /* 0x0000000e030b7210 */ /* 0x040fe40001ffe409 */
[----:B------:R-:W-:Y:S02]  /*04f0*/  IADD3.X R9, PT, PT, R4, R3, RZ, P2, !PT ;  /* 0x0000000304097210 */ /* 0x000fe400017fe4ff */
[----:B------:R-:W-:Y:S01]  /*0500*/  IADD3.X R4, PT, PT, R3, UR20, R4, P1, P0 ;  /* 0x0000001403047c10 */ /* 0x000fe20008fe0404 */
[----:B------:R-:W-:Y:S01]  /*0510*/  IMAD.WIDE.U32 R2, R34, UR4, R2 ;  /* 0x0000000422027c25 */ /* 0x000fe2000f8e0002 */
[C---:B------:R-:W-:Y:S01]  /*0520*/  LEA R20, P0, R6.reuse, UR8, 0x1 ;  /* 0x0000000806147c11 */ /* 0x040fe2000f8008ff */
[----:B--2---:R-:W-:Y:S01]  /*0530*/  ULEA UR4, UR5, UR14, 0x18 ;  /* 0x0000000e05047291 */ /* 0x004fe2000f8ec0ff */
[----:B-1----:R-:W-:Y:S01]  /*0540*/  IADD3 R0, PT, PT, RZ, -R5, RZ ;  /* 0x80000005ff007210 */ /* 0x002fe20007ffe0ff */
[----:B------:R-:W1:Y:S01]  /*0550*/  LDCU.128 UR20, c[0x0][0x3a0] ;  /* 0x00007400ff1477ac */ /* 0x000e620008000c00 */
[----:B------:R-:W-:-:S02]  /*0560*/  LEA.HI.X R21, R6, UR9, R4, 0x1, P0 ;  /* 0x0000000906157c11 */ /* 0x000fc400080f0c04 */
[----:B------:R-:W-:Y:S01]  /*0570*/  MOV R4, RZ ;  /* 0x000000ff00047202 */ /* 0x000fe20000000f00 */
[----:B------:R-:W-:Y:S01]  /*0580*/  IMAD R6, R0, R26, RZ ;  /* 0x0000001a00067224 */ /* 0x000fe200078e02ff */
[C---:B------:R-:W-:Y:S01]  /*0590*/  LEA R18, P1, R8.reuse, UR8, 0x1 ;  /* 0x0000000808127c11 */ /* 0x040fe2000f8208ff */
[----:B------:R-:W-:Y:S01]  /*05a0*/  USHF.L.U64.HI UR5, UR6, 0x7, UR7 ;  /* 0x0000000706057899 */ /* 0x000fe20008010207 */
[----:B------:R-:W-:Y:S01]  /*05b0*/  SHF.R.S32.HI R0, RZ, 0x1f, R13 ;  /* 0x0000001fff007819 */ /* 0x000fe2000001140d */
[----:B------:R-:W-:Y:S01]  /*05c0*/  IMAD.HI.U32 R6, R5, R6, R4 ;  /* 0x0000000605067227 */ /* 0x000fe200078e0004 */
[----:B------:R-:W-:Y:S01]  /*05d0*/  LEA.HI.X R19, R8, UR9, R9, 0x1, P1 ;  /* 0x0000000908137c11 */ /* 0x000fe200088f0c09 */
[----:B------:R-:W-:Y:S01]  /*05e0*/  USHF.L.U32 UR14, UR6, 0x5, URZ ;  /* 0x00000005060e7899 */ /* 0x000fe200080006ff */
[----:B------:R-:W-:Y:S01]  /*05f0*/  LEA R16, P2, R7, UR8, 0x1 ;  /* 0x0000000807107c11 */ /* 0x000fe2000f8408ff */
[----:B------:R-:W-:Y:S01]  /*0600*/  IMAD R4, R0, UR6, RZ ;  /* 0x0000000600047c24 */ /* 0x000fe2000f8e02ff */
[----:B------:R-:W-:Y:S01]  /*0610*/  IADD3 R9, PT, PT, R3, R14, RZ ;  /* 0x0000000e03097210 */ /* 0x000fe20007ffe0ff */
[----:B------:R-:W-:Y:S01]  /*0620*/  IMAD.HI.U32 R12, R6, R27, RZ ;  /* 0x0000001b060c7227 */ /* 0x000fe200078e00ff */
[----:B------:R-:W-:Y:S01]  /*0630*/  LEA R8, P0, R2, UR8, 0x1 ;  /* 0x0000000802087c11 */ /* 0x000fe2000f8008ff */
[----:B------:R-:W-:Y:S01]  /*0640*/  USHF.L.U32 UR8, UR6, 0x7, URZ ;  /* 0x0000000706087899 */ /* 0x000fe200080006ff */
[----:B------:R-:W-:Y:S01]  /*0650*/  LEA.HI.X R17, R7, UR9, R11, 0x1, P2 ;  /* 0x0000000907117c11 */ /* 0x000fe200090f0c0b */
[----:B------:R-:W-:Y:S01]  /*0660*/  IMAD R0, R0, UR16, RZ ;  /* 0x0000001000007c24 */ /* 0x000fe2000f8e02ff */
[----:B------:R-:W-:Y:S01]  /*0670*/  IADD3 R3, PT, PT, -R12, RZ, RZ ;  /* 0x000000ff0c037210 */ /* 0x000fe20007ffe1ff */
[----:B------:R-:W-:Y:S01]  /*0680*/  IMAD.WIDE.U32 R6, R13, UR16, R32 ;  /* 0x000000100d067c25 */ /* 0x000fe2000f8e0020 */
[----:B------:R-:W-:Y:S01]  /*0690*/  LEA.HI.X R9, R2, UR9, R9, 0x1, P0 ;  /* 0x0000000902097c11 */ /* 0x000fe200080f0c09 */
[----:B------:R-:W-:Y:S01]  /*06a0*/  USHF.L.U64.HI UR9, UR6, 0x5, UR7 ;  /* 0x0000000506097899 */ /* 0x000fe20008010207 */
[----:B------:R-:W-:Y:S01]  /*06b0*/  LEA R201, R201, UR4, 0x1 ;  /* 0x00000004c9c97c11 */ /* 0x000fe2000f8e08ff */
[C---:B------:R-:W-:Y:S01]  /*06c0*/  IMAD R11, R13.reuse, UR17, R0 ;  /* 0x000000110d0b7c24 */ /* 0x040fe2000f8e0200 */
[----:B------:R-:W-:Y:S01]  /*06d0*/  LOP3.LUT R24, R138, 0xc0, RZ, 0xc0, !PT ;  /* 0x000000c08a187812 */ /* 0x000fe200078ec0ff */
[----:B------:R-:W-:Y:S01]  /*06e0*/  IMAD R0, R26, R3, R27 ;  /* 0x000000031a007224 */ /* 0x000fe200078e021b */
[----:B------:R-:W-:Y:S01]  /*06f0*/  MOV R2, R6 ;  /* 0x0000000600027202 */ /* 0x000fe20000000f00 */
[----:B------:R-:W-:Y:S01]  /*0700*/  @!PT LDS RZ, [RZ] ;  /* 0x00000000fffff984 */ /* 0x000fe20000000800 */
[----:B------:R-:W-:Y:S01]  /*0710*/  @!PT LDS RZ, [RZ] ;  /* 0x00000000fffff984 */ /* 0x000fe20000000800 */
[----:B------:R-:W-:Y:S01]  /*0720*/  @!PT LDS RZ, [RZ] ;  /* 0x00000000fffff984 */ /* 0x000fe20000000800 */
[----:B------:R2:W-:Y:S01]  /*0730*/  LDGSTS.E.BYPASS.LTC128B.128 [R201], desc[UR24][R8.64] ;  /* 0x0000000008c97fae */ /* 0x0005e2000b981a18 */
[----:B------:R-:W-:Y:S01]  /*0740*/  LOP3.LUT R24, R24, 0x18, R15, 0xf8, !PT ;  /* 0x0000001818187812 */ /* 0x000fe200078ef80f */
[C---:B------:R-:W-:Y:S01]  /*0750*/  IMAD R15, R13.reuse, UR7, R4 ;  /* 0x000000070d0f7c24 */ /* 0x040fe2000f8e0204 */
[----:B------:R-:W-:Y:S01]  /*0760*/  ISETP.GT.U32.AND P1, PT, R26, R0, PT ;  /* 0x000000001a00720c */ /* 0x000fe20003f24070 */
[----:B------:R-:W-:Y:S01]  /*0770*/  IMAD.WIDE.U32 R4, R13, UR6, R32 ;  /* 0x000000060d047c25 */ /* 0x000fe2000f8e0020 */
[----:B------:R-:W-:Y:S01]  /*0780*/  IADD3 R3, PT, PT, R7, R11, RZ ;  /* 0x0000000b07037210 */ /* 0x000fe20007ffe0ff */
[----:B------:R3:W-:Y:S01]  /*0790*/  LDGSTS.E.BYPASS.LTC128B.128 [R201+0x800], desc[UR24][R16.64] ;  /* 0x0080000010c97fae */ /* 0x0007e2000b981a18 */
[----:B------:R-:W-:-:S02]  /*07a0*/  @!P4 ISETP.NE.U32.AND P2, PT, R22, RZ, PT ;  /* 0x000000ff1600c20c */ /* 0x000fc40003f45070 */
[----:B------:R-:W-:Y:S01]  /*07b0*/  IADD3 R5, PT, PT, R5, R15, RZ ;  /* 0x0000000f05057210 */ /* 0x000fe20007ffe0ff */
[----:B------:R4:W-:Y:S01]  /*07c0*/  LDGSTS.E.BYPASS.LTC128B.128 [R201+0x1000], desc[UR24][R18.64] ;  /* 0x0100000012c97fae */ /* 0x0009e2000b981a18 */
[----:B------:R-:W-:Y:S02]  /*07d0*/  @!P4 ISETP.NE.AND.EX P2, PT, R23, RZ, PT, P2 ;  /* 0x000000ff1700c20c */ /* 0x000fe40003f45320 */
[----:B------:R-:W-:Y:S01]  /*07e0*/  SHF.R.U32.HI R184, RZ, 0x1, R30 ;  /* 0x00000001ffb87819 */ /* 0x000fe2000001161e */
[----:B-1----:R-:W-:Y:S01]  /*07f0*/  IMAD.WIDE.U32 R6, R28, UR20, R4 ;  /* 0x000000141c067c25 */ /* 0x002fe2000f8e0004 */
[----:B------:R-:W-:Y:S01]  /*0800*/  LDGSTS.E.BYPASS.LTC128B.128 [R201+0x1800], desc[UR24][R20.64] ;  /* 0x0180000014c97fae */ /* 0x000fe2000b981a18 */
[----:B------:R-:W-:Y:S02]  /*0810*/  @!P1 IADD3 R0, PT, PT, R0, -R26, RZ ;  /* 0x8000001a00009210 */ /* 0x000fe40007ffe0ff */
[----:B------:R-:W-:Y:S01]  /*0820*/  IMAD.WIDE.U32 R4, R28, UR22, R2 ;  /* 0x000000161c047c25 */ /* 0x000fe2000f8e0002 */
[----:B------:R-:W-:-:S02]  /*0830*/  @!P1 IADD3 R12, PT, PT, R12, 0x1, RZ ;  /* 0x000000010c0c9810 */ /* 0x000fc40007ffe0ff */
[----:B------:R-:W-:Y:S01]  /*0840*/  ISETP.GE.U32.AND P3, PT, R0, R26, PT ;  /* 0x0000001a0000720c */ /* 0x000fe20003f66070 */
[C---:B------:R-:W-:Y:S01]  /*0850*/  IMAD R3, R28.reuse, UR21, R7 ;  /* 0x000000151c037c24 */ /* 0x040fe2000f8e0207 */
[----:B------:R-:W-:Y:S01]  /*0860*/  LOP3.LUT R0, R31, R29, RZ, 0x3c, !PT ;  /* 0x0000001d1f007212 */ /* 0x000fe200078e3cff */
[----:B------:R-:W-:Y:S01]  /*0870*/  IMAD R5, R28, UR23, R5 ;  /* 0x000000171c057c24 */ /* 0x000fe2000f8e0205 */
[----:B------:R-:W-:Y:S01]  /*0880*/  ISETP.NE.AND P1, PT, R29, RZ, PT ;  /* 0x000000ff1d00720c */ /* 0x000fe20003f25270 */
[----:B------:R-:W1:Y:S01]  /*0890*/  LDCU.128 UR20, c[0x0][0x3d0] ;  /* 0x00007a00ff1477ac */ /* 0x000e620008000c00 */
[----:B--2---:R-:W2:Y:S01]  /*08a0*/  @!P4 LDC.64 R8, c[0x0][0x438] ;  /* 0x00010e00ff08cb82 */ /* 0x004ea20000000a00 */
[----:B------:R-:W-:Y:S01]  /*08b0*/  ISETP.GE.AND P0, PT, R0, RZ, PT ;  /* 0x000000ff0000720c */ /* 0x000fe20003f06270 */
[----:B------:R-:W-:Y:S01]  /*08c0*/  IMAD.WIDE.U32 R4, R10, UR16, R4 ;  /* 0x000000100a047c25 */ /* 0x000fe2000f8e0004 */
[----:B------:R-:W-:Y:S02]  /*08d0*/  MOV R2, R6 ;  /* 0x0000000600027202 */ /* 0x000fe40000000f00 */
[----:B------:R-:W-:Y:S01]  /*08e0*/  LOP3.LUT R184, R24, 0x8, R184, 0x78, !PT ;  /* 0x0000000818b87812 */ /* 0x000fe200078e78b8 */
[----:B------:R-:W-:Y:S01]  /*08f0*/  IMAD R5, R10, UR17, R5 ;  /* 0x000000110a057c24 */ /* 0x000fe2000f8e0205 */
[----:B------:R-:W-:Y:S01]  /*0900*/  @P3 IADD3 R12, PT, PT, R12, 0x1, RZ ;  /* 0x000000010c0c3810 */ /* 0x000fe20007ffe0ff */
[----:B------:R-:W-:Y:S01]  /*0910*/  IMAD.WIDE.U32 R2, R10, UR6, R2 ;  /* 0x000000060a027c25 */ /* 0x000fe2000f8e0002 */
[----:B------:R-:W-:-:S03]  /*0920*/  USHF.L.U32 UR6, UR6, 0x6, URZ ;  /* 0x0000000606067899 */ /* 0x000fc600080006ff */
[----:B------:R-:W-:Y:S01]  /*0930*/  IMAD R3, R10, UR7, R3 ;  /* 0x000000070a037c24 */ /* 0x000fe2000f8e0203 */
[----:B------:R-:W-:Y:S01]  /*0940*/  USHF.L.U64.HI UR7, UR16, 0x7, UR17 ;  /* 0x0000000710077899 */ /* 0x000fe20008010211 */
[----:B------:R-:W-:Y:S01]  /*0950*/  @!P0 IADD3 R12, PT, PT, -R12, RZ, RZ ;  /* 0x000000ff0c0c8210 */ /* 0x000fe20007ffe1ff */
[----:B------:R-:W-:Y:S01]  /*0960*/  USHF.L.U32 UR16, UR16, 0x6, URZ ;  /* 0x0000000610107899 */ /* 0x000fe200080006ff */
[----:B------:R-:W-:-:S04]  /*0970*/  @!P1 LOP3.LUT R12, RZ, R29, RZ, 0x33, !PT ;  /* 0x0000001dff0c9212 */ /* 0x000fc800078e33ff */
[----:B---3--:R-:W-:Y:S01]  /*0980*/  SHF.R.S32.HI R17, RZ, 0x1f, R12 ;  /* 0x0000001fff117819 */ /* 0x008fe2000001140c */
[----:B-1----:R-:W-:Y:S01]  /*0990*/  IMAD.WIDE.U32 R2, R12, UR20, R2 ;  /* 0x000000140c027c25 */ /* 0x002fe2000f8e0002 */
[----:B--2---:R-:W-:Y:S02]  /*09a0*/  @!P4 SEL R0, R9, RZ, P2 ;  /* 0x000000ff0900c207 */ /* 0x004fe40001000000 */
[----:B------:R-:W-:Y:S02]  /*09b0*/  LEA R212, P1, R2, UR10, 0x1 ;  /* 0x0000000a02d47c11 */ /* 0x000fe4000f8208ff */
[----:B------:R-:W-:-:S04]  /*09c0*/  @!P4 IADD3 R100, PT, PT, R0, R8, -R13 ;  /* 0x000000080064c210 */ /* 0x000fc80007ffe80d */
[----:B------:R-:W-:-:S04]  /*09d0*/  IADD3 R0, PT, PT, R100, 0x7f, RZ ;  /* 0x0000007f64007810 */ /* 0x000fc80007ffe0ff */
[----:B------:R-:W-:-:S04]  /*09e0*/  SHF.R.S32.HI R6, RZ, 0x1f, R0 ;  /* 0x0000001fff067819 */ /* 0x000fc80000011400 */
[----:B------:R-:W-:Y:S01]  /*09f0*/  LEA.HI R190, R6, R0, RZ, 0x7 ;  /* 0x0000000006be7211 */ /* 0x000fe200078f38ff */
[----:B------:R-:W-:-:S03]  /*0a00*/  IMAD R0, R17, UR20, RZ ;  /* 0x0000001411007c24 */ /* 0x000fc6000f8e02ff */
[----:B----4-:R-:W-:Y:S01]  /*0a10*/  LEA.HI.SX32 R19, R190, 0xffffffff, 0x19 ;  /* 0xffffffffbe137811 */ /* 0x010fe200078fcaff */
[----:B------:R-:W-:-:S03]  /*0a20*/  IMAD R0, R12, UR21, R0 ;  /* 0x000000150c007c24 */ /* 0x000fc6000f8e0200 */
[----:B------:R-:W-:Y:S01]  /*0a30*/  SHF.R.S32.HI R9, RZ, 0x1f, R19 ;  /* 0x0000001fff097819 */ /* 0x000fe20000011413 */
[----:B------:R-:W-:Y:S01]  /*0a40*/  IMAD R8, R19, UR5, RZ ;  /* 0x0000000513087c24 */ /* 0x000fe2000f8e02ff */
[----:B------:R-:W-:Y:S01]  /*0a50*/  IADD3 R0, PT, PT, R3, R0, RZ ;  /* 0x0000000003007210 */ /* 0x000fe20007ffe0ff */
[----:B------:R-:W-:-:S03]  /*0a60*/  IMAD.WIDE.U32 R6, R19, UR8, RZ ;  /* 0x0000000813067c25 */ /* 0x000fc6000f8e00ff */
[----:B------:R-:W-:Y:S01]  /*0a70*/  LEA.HI.X R210, R2, UR11, R0, 0x1, P1 ;  /* 0x0000000b02d27c11 */ /* 0x000fe200088f0c00 */
[----:B------:R-:W-:Y:S01]  /*0a80*/  IMAD R8, R9, UR8, R8 ;  /* 0x0000000809087c24 */ /* 0x000fe2000f8e0208 */
[C---:B------:R-:W-:Y:S01]  /*0a90*/  IADD3 R3, P0, PT, R6.reuse, UR14, RZ ;  /* 0x0000000e06037c10 */ /* 0x040fe2000ff1e0ff */
[----:B------:R-:W-:Y:S01]  /*0aa0*/  IMAD R2, R19, UR7, RZ ;  /* 0x0000000713027c24 */ /* 0x000fe2000f8e02ff */
[----:B------:R-:W-:Y:S01]  /*0ab0*/  LEA R10, P2, R6, R212, 0x1 ;  /* 0x000000d4060a7211 */ /* 0x000fe200078408ff */
[----:B------:R-:W1:Y:S01]  /*0ac0*/  LDCU UR11, c[0x0][0x50c] ;  /* 0x0000a180ff0b77ac */ /* 0x000e620008000800 */
[----:B------:R-:W-:Y:S01]  /*0ad0*/  IADD3 R0, PT, PT, R7, R8, RZ ;  /* 0x0000000807007210 */ /* 0x000fe20007ffe0ff */
[----:B------:R-:W-:Y:S01]  /*0ae0*/  IMAD R18, R9, UR18, R2 ;  /* 0x0000001209127c24 */ /* 0x000fe2000f8e0202 */
[----:B------:R-:W-:Y:S01]  /*0af0*/  IADD3 R13, P1, PT, R3, UR14, RZ ;  /* 0x0000000e030d7c10 */ /* 0x000fe2000ff3e0ff */
[----:B------:R-:W-:Y:S01]  /*0b00*/  IMAD.WIDE.U32 R8, R12, UR22, R4 ;  /* 0x000000160c087c25 */ /* 0x000fe2000f8e0004 */
[----:B------:R-:W-:-:S02]  /*0b10*/  IADD3.X R7, PT, PT, R0, UR9, RZ, P0, !PT ;  /* 0x0000000900077c10 */ /* 0x000fc400087fe4ff */
[----:B------:R-:W-:Y:S02]  /*0b20*/  IADD3 R14, P0, PT, R3, UR6, RZ ;  /* 0x00000006030e7c10 */ /* 0x000fe4000ff1e0ff */
[----:B------:R-:W-:Y:S01]  /*0b30*/  LEA.HI.X R11, R6, R210, R0, 0x1, P2 ;  /* 0x000000d2060b7211 */ /* 0x000fe200010f0c00 */
[----:B------:R-:W-:Y:S01]  /*0b40*/  IMAD R0, R17, UR22, RZ ;  /* 0x0000001611007c24 */ /* 0x000fe2000f8e02ff */
[----:B------:R-:W-:Y:S02]  /*0b50*/  IADD3.X R15, PT, PT, R7, UR9, RZ, P1, !PT ;  /* 0x00000009070f7c10 */ /* 0x000fe40008ffe4ff */
[-C--:B------:R-:W-:Y:S01]  /*0b60*/  LEA R6, P2, R3, R212.reuse, 0x1 ;  /* 0x000000d403067211 */ /* 0x080fe200078408ff */
[----:B------:R-:W-:Y:S01]  /*0b70*/  LDGSTS.E.BYPASS.LTC128B.128 [R201+0x2000], desc[UR24][R10.64] ;  /* 0x020000000ac97fae */ /* 0x000fe2000b981a18 */
[----:B------:R-:W-:Y:S01]  /*0b80*/  IADD3.X R16, PT, PT, R7, UR15, RZ, P0, !PT ;  /* 0x0000000f07107c10 */ /* 0x000fe200087fe4ff */
[----:B------:R-:W-:Y:S01]  /*0b90*/  IMAD R17, R12, UR23, R0 ;  /* 0x000000170c117c24 */ /* 0x000fe2000f8e0200 */
[----:B------:R-:W-:-:S02]  /*0ba0*/  LEA R4, P1, R13, R212, 0x1 ;  /* 0x000000d40d047211 */ /* 0x000fc400078208ff */
[C---:B------:R-:W-:Y:S02]  /*0bb0*/  LEA R2, P0, R14.reuse, R212, 0x1 ;  /* 0x000000d40e027211 */ /* 0x040fe400078008ff */
[-C--:B------:R-:W-:Y:S02]  /*0bc0*/  LEA.HI.X R7, R3, R210.reuse, R7, 0x1, P2 ;  /* 0x000000d203077211 */ /* 0x080fe400010f0c07 */
[-C--:B------:R-:W-:Y:S01]  /*0bd0*/  LEA.HI.X R5, R13, R210.reuse, R15, 0x1, P1 ;  /* 0x000000d20d057211 */ /* 0x080fe200008f0c0f */
[----:B------:R-:W-:Y:S01]  /*0be0*/  IMAD.WIDE.U32 R12, R19, UR18, RZ ;  /* 0x00000012130c7c25 */ /* 0x000fe2000f8e00ff */
[----:B------:R-:W-:Y:S01]  /*0bf0*/  LEA.HI.X R3, R14, R210, R16, 0x1, P0 ;  /* 0x000000d20e037211 */ /* 0x000fe200000f0c10 */
[----:B------:R2:W-:Y:S01]  /*0c00*/  LDGSTS.E.BYPASS.LTC128B.128 [R201+0x2800], desc[UR24][R6.64] ;  /* 0x0280000006c97fae */ /* 0x0005e2000b981a18 */
[----:B------:R-:W-:Y:S02]  /*0c10*/  SHF.L.U32 R0, R30, 0x4, RZ ;  /* 0x000000041e007819 */ /* 0x000fe400000006ff */
[----:B------:R-:W-:Y:S01]  /*0c20*/  LOP3.LUT R14, R138, 0x120, RZ, 0xc0, !PT ;  /* 0x000001208a0e7812 */ /* 0x000fe200078ec0ff */
[----:B------:R3:W-:Y:S01]  /*0c30*/  LDGSTS.E.BYPASS.LTC128B.128 [R201+0x3000], desc[UR24][R4.64] ;  /* 0x0300000004c97fae */ /* 0x0007e2000b981a18 */
[----:B------:R-:W-:-:S02]  /*0c40*/  LEA R237, P2, R8, UR12, 0x1 ;  /* 0x0000000c08ed7c11 */ /* 0x000fc4000f8408ff */
[----:B------:R-:W-:Y:S01]  /*0c50*/  LOP3.LUT R14, R14, 0x3e00, R0, 0xf8, !PT ;  /* 0x00003e000e0e7812 */ /* 0x000fe200078ef800 */
[----:B------:R4:W-:Y:S01]  /*0c60*/  LDGSTS.E.BYPASS.LTC128B.128 [R201+0x3800], desc[UR24][R2.64] ;  /* 0x0380000002c97fae */ /* 0x0009e2000b981a18 */
[----:B------:R-:W-:-:S03]  /*0c70*/  LOP3.LUT R0, R0, 0x100, RZ, 0xc0, !PT ;  /* 0x0000010000007812 */ /* 0x000fc600078ec0ff */
[----:B------:R-:W0:Y:S01]  /*0c80*/  LDGDEPBAR ;  /* 0x00000000000079af */ /* 0x000e220000000000 */
[----:B--2---:R-:W-:Y:S02]  /*0c90*/  IADD3 R7, PT, PT, R13, R18, RZ ;  /* 0x000000120d077210 */ /* 0x004fe40007ffe0ff */
[C---:B------:R-:W-:Y:S02]  /*0ca0*/  LEA R6, P3, R12.reuse, R237, 0x1 ;  /* 0x000000ed0c067211 */ /* 0x040fe400078608ff */
[----:B---3--:R-:W-:Y:S02]  /*0cb0*/  IADD3 R4, PT, PT, R9, R17, RZ ;  /* 0x0000001109047210 */ /* 0x008fe40007ffe0ff */
[----:B----4-:R-:W-:Y:S01]  /*0cc0*/  IADD3 R2, P0, PT, R12, UR26, RZ ;  /* 0x0000001a0c027c10 */ /* 0x010fe2000ff1e0ff */
[----:B------:R-:W-:-:S04]  /*0cd0*/  DEPBAR.LE SB0, 0x0 ;  /* 0x000080000000791a */ /* 0x000fc80000000000 */
[----:B------:R-:W-:Y:S02]  /*0ce0*/  LOP3.LUT R3, R0, 0x20, R138, 0xf8, !PT ;  /* 0x0000002000037812 */ /* 0x000fe400078ef88a */
[----:B------:R-:W-:Y:S01]  /*0cf0*/  LOP3.LUT R0, R24, 0x8, R30, 0x78, !PT ;  /* 0x0000000818007812 */ /* 0x000fe200078e781e */
[----:B------:R-:W-:Y:S01]  /*0d00*/  BAR.SYNC.DEFER_BLOCKING 0x0 ;  /* 0x0000000000007b1d */ /* 0x000fe20000010000 */
[C---:B------:R-:W-:Y:S02]  /*0d10*/  IADD3 R11, P1, PT, R2.reuse, UR26, RZ ;  /* 0x0000001a020b7c10 */ /* 0x040fe4000ff3e0ff */
[----:B------:R-:W-:Y:S02]  /*0d20*/  IADD3.X R5, PT, PT, R7, UR19, RZ, P0, !PT ;  /* 0x0000001307057c10 */ /* 0x000fe400087fe4ff */
[----:B------:R-:W-:Y:S02]  /*0d30*/  IADD3 R9, P0, PT, R2, UR16, RZ ;  /* 0x0000001002097c10 */ /* 0x000fe4000ff1e0ff */
[----:B------:R-:W-:-:S02]  /*0d40*/  LEA.HI.X R236, R8, UR13, R4, 0x1, P2 ;  /* 0x0000000d08ec7c11 */ /* 0x000fc400090f0c04 */
[-C--:B------:R-:W-:Y:S02]  /*0d50*/  LEA R4, P2, R2, R237.reuse, 0x1 ;  /* 0x000000ed02047211 */ /* 0x080fe400078408ff */
[----:B------:R-:W-:Y:S02]  /*0d60*/  LOP3.LUT R0, R3, R0, RZ, 0xfc, !PT ;  /* 0x0000000003007212 */ /* 0x000fe400078efcff */
[C---:B------:R-:W-:Y:S02]  /*0d70*/  IADD3.X R3, PT, PT, R5.reuse, UR19, RZ, P1, !PT ;  /* 0x0000001305037c10 */ /* 0x040fe40008ffe4ff */
[----:B------:R-:W-:Y:S02]  /*0d80*/  IADD3.X R13, PT, PT, R5, UR27, RZ, P0, !PT ;  /* 0x0000001b050d7c10 */ /* 0x000fe400087fe4ff */
        /* <DEDUP_REMOVED lines=13> */
[----:B------:R-:W-:-:S02]  /*0e60*/  LEA R185, R0, UR4, 0x1 ;  /* 0x0000000400b97c11 */ /* 0x000fc4000f8e08ff */
[----:B------:R-:W-:Y:S01]  /*0e70*/  LOP3.LUT P0, RZ, R30, 0x4, RZ, 0xc0, !PT ;  /* 0x000000041eff7812 */ /* 0x000fe2000780c0ff */
[----:B------:R-:W-:Y:S01]  /*0e80*/  LDGSTS.E.BYPASS.LTC128B.128 [R201+0x5000], desc[UR24][R10.64] ;  /* 0x050000000ac97fae */ /* 0x000fe2000b981a18 */
[----:B------:R-:W-:Y:S02]  /*0e90*/  MOV R0, 0x20 ;  /* 0x0000002000007802 */ /* 0x000fe40000000f00 */
[----:B------:R-:W-:Y:S01]  /*0ea0*/  ISETP.GE.AND P3, PT, R100, 0x81, PT ;  /* 0x000000816400780c */ /* 0x000fe20003f66270 */
[----:B------:R3:W-:Y:S01]  /*0eb0*/  LDGSTS.E.BYPASS.LTC128B.128 [R201+0x5800], desc[UR24][R8.64] ;  /* 0x0580000008c97fae */ /* 0x0007e2000b981a18 */
[----:B------:R-:W-:-:S03]  /*0ec0*/  SEL R0, R0, 0xffffffe0, !P0 ;  /* 0xffffffe000007807 */ /* 0x000fc60004000000 */
[----:B------:R-:W-:Y:S01]  /*0ed0*/  LDSM.16.M88.4 R16, [R188] ;  /* 0x00000000bc10783b */ /* 0x000fe20000000200 */
[C---:B------:R-:W-:Y:S02]  /*0ee0*/  IADD3 R189, PT, PT, R0.reuse, R188, RZ ;  /* 0x000000bc00bd7210 */ /* 0x040fe40007ffe0ff */
[----:B------:R-:W-:Y:S01]  /*0ef0*/  IADD3 R187, PT, PT, R0, R185, RZ ;  /* 0x000000b900bb7210 */ /* 0x000fe20007ffe0ff */
[----:B------:R-:W4:Y:S04]  /*0f00*/  LDSM.16.M88.4 R40, [R185+0x2000] ;  /* 0x00200000b928783b */ /* 0x000f280000000200 */
[----:B------:R-:W-:Y:S04]  /*0f10*/  LDSM.16.M88.4 R64, [R187+0x2000] ;  /* 0x00200000bb40783b */ /* 0x000fe80000000200 */
[----:B------:R-:W1:Y:S04]  /*0f20*/  LDSM.16.M88.4 R12, [R188+0x1000] ;  /* 0x00100000bc0c783b */ /* 0x000e680000000200 */
[----:B------:R-:W1:Y:S04]  /*0f30*/  LDSM.16.M88.4 R80, [R185+0x2400] ;  /* 0x00240000b950783b */ /* 0x000e680000000200 */
[----:B--2---:R-:W-:Y:S04]  /*0f40*/  LDSM.16.M88.4 R4, [R189+0x1000] ;  /* 0x00100000bd04783b */ /* 0x004fe80000000200 */
[----:B---3--:R-:W2:Y:S04]  /*0f50*/  LDSM.16.M88.4 R8, [R189] ;  /* 0x00000000bd08783b */ /* 0x008ea80000000200 */
[----:B------:R-:W3:Y:S04]  /*0f60*/  LDSM.16.M88.4 R96, [R187+0x2400] ;  /* 0x00240000bb60783b */ /* 0x000ee80000000200 */
[----:B------:R-:W3:Y:S04]  /*0f70*/  LDSM.16.M88.4 R88, [R185+0x2800] ;  /* 0x00280000b958783b */ /* 0x000ee80000000200 */
[----:B------:R-:W3:Y:S04]  /*0f80*/  LDSM.16.M88.4 R84, [R187+0x2800] ;  /* 0x00280000bb54783b */ /* 0x000ee80000000200 */
[----:B------:R-:W3:Y:S01]  /*0f90*/  LDSM.16.M88.4 R76, [R185+0x2c00] ;  /* 0x002c0000b94c783b */ /* 0x000ee20000000200 */
[-C--:B----4-:R-:W-:Y:S03]  /*0fa0*/  HMMA.16816.F32.BF16 R20, R16, R40.reuse, RZ ;  /* 0x000000281014723c */ /* 0x090fe600000418ff */
[----:B------:R-:W4:Y:S04]  /*0fb0*/  LDSM.16.M88.4 R92, [R187+0x2c00] ;  /* 0x002c0000bb5c783b */ /* 0x000f280000000200 */
[----:B------:R-:W4:Y:S01]  /*0fc0*/  LDSM.16.M88.4 R68, [R185+0x3000] ;  /* 0x00300000b944783b */ /* 0x000f220000000200 */
[----:B-1----:R-:W-:Y:S03]  /*0fd0*/  HMMA.16816.F32.BF16 R28, R12, R40, RZ ;  /* 0x000000280c1c723c */ /* 0x002fe600000418ff */
[----:B------:R-:W1:Y:S04]  /*0fe0*/  LDSM.16.M88.4 R72, [R187+0x3000] ;  /* 0x00300000bb48783b */ /* 0x000e680000000200 */
[----:B------:R-:W1:Y:S01]  /*0ff0*/  LDSM.16.M88.4 R36, [R185+0x3400] ;  /* 0x00340000b924783b */ /* 0x000e620000000200 */
[----:B------:R-:W-:Y:S03]  /*1000*/  HMMA.16816.F32.BF16 R24, R16, R80, RZ ;  /* 0x000000501018723c */ /* 0x000fe600000418ff */
[----:B------:R-:W1:Y:S04]  /*1010*/  LDSM.16.M88.4 R56, [R187+0x3400] ;  /* 0x00340000bb38783b */ /* 0x000e680000000200 */
[----:B------:R-:W1:Y:S01]  /*1020*/  LDSM.16.M88.4 R52, [R185+0x3800] ;  /* 0x00380000b934783b */ /* 0x000e620000000200 */
[-C--:B--2---:R-:W-:Y:S03]  /*1030*/  HMMA.16816.F32.BF16 R20, R8, R64.reuse, R20 ;  /* 0x000000400814723c */ /* 0x084fe60000041814 */
[----:B------:R-:W2:Y:S04]  /*1040*/  LDSM.16.M88.4 R60, [R187+0x3800] ;  /* 0x00380000bb3c783b */ /* 0x000ea80000000200 */
[----:B------:R-:W2:Y:S01]  /*1050*/  LDSM.16.M88.4 R44, [R185+0x3c00] ;  /* 0x003c0000b92c783b */ /* 0x000ea20000000200 */
[----:B------:R-:W-:Y:S03]  /*1060*/  HMMA.16816.F32.BF16 R28, R4, R64, R28 ;  /* 0x00000040041c723c */ /* 0x000fe6000004181c */
[----:B------:R-:W2:Y:S04]  /*1070*/  LDSM.16.M88.4 R48, [R187+0x3c00] ;  /* 0x003c0000bb30783b */ /* 0x000ea80000000200 */
[----:B------:R-:W0:Y:S04]  /*1080*/  LDGDEPBAR ;  /* 0x00000000000079af */ /* 0x000e280000000000 */
[----:B------:R-:W-:-:S04]  /*1090*/  FMUL.FTZ R2, R20, UR11 ;  /* 0x0000000b14027c20 */ /* 0x000fc80008410000 */
[----:B------:R3:W-:Y:S01]  /*10a0*/  MUFU.TANH R107, R2 ;  /* 0x00000002006b7308 */ /* 0x0007e20000002400 */
[----:B------:R-:W-:-:S04]  /*10b0*/  DEPBAR.LE SB0, 0x0 ;  /* 0x000080000000791a */ /* 0x000fc80000000000 */
[----:B---3--:R-:W-:-:S04]  /*10c0*/  FMUL.FTZ R2, R21, UR11 ;  /* 0x0000000b15027c20 */ /* 0x008fc80008410000 */
[----:B------:R3:W-:Y:S02]  /*10d0*/  MUFU.TANH R103, R2 ;  /* 0x0000000200677308 */ /* 0x0007e40000002400 */
[----:B---3--:R-:W-:-:S06]  /*10e0*/  FMUL.FTZ R2, R22, UR11 ;  /* 0x0000000b16027c20 */ /* 0x008fcc0008410000 */
[----:B------:R3:W-:Y:S02]  /*10f0*/  MUFU.TANH R118, R2 ;  /* 0x0000000200767308 */ /* 0x0007e40000002400 */
[----:B---3--:R-:W-:Y:S02]  /*1100*/  FMUL.FTZ R2, R23, UR11 ;  /* 0x0000000b17027c20 */ /* 0x008fe40008410000 */
[----:B------:R-:W-:Y:S04]  /*1110*/  HMMA.16816.F32.BF16 R20, R8, R96, R24 ;  /* 0x000000600814723c */ /* 0x000fe80000041818 */
[----:B------:R3:W-:Y:S04]  /*1120*/  MUFU.TANH R117, R2 ;  /* 0x0000000200757308 */ /* 0x0007e80000002400 */
[----:B------:R-:W-:Y:S01]  /*1130*/  HMMA.16816.F32.BF16 R24, R12, R80, RZ ;  /* 0x000000500c18723c */ /* 0x000fe200000418ff */
[----:B---3--:R-:W-:-:S04]  /*1140*/  FMUL.FTZ R2, R28, UR11 ;  /* 0x0000000b1c027c20 */ /* 0x008fc80008410000 */
[----:B------:R3:W-:-:S15]  /*1150*/  MUFU.TANH R126, R2 ;  /* 0x00000002007e7308 */ /* 0x0007de0000002400 */
[----:B------:R-:W-:Y:S08]  /*1160*/  HMMA.16816.F32.BF16 R32, R4, R96, R24 ;  /* 0x000000600420723c */ /* 0x000ff00000041818 */
[----:B------:R-:W-:Y:S01]  /*1170*/  HMMA.16816.F32.BF16 R24, R16, R88, RZ ;  /* 0x000000581018723c */ /* 0x000fe200000418ff */
[----:B---3--:R-:W-:-:S04]  /*1180*/  FMUL.FTZ R2, R29, UR11 ;  /* 0x0000000b1d027c20 */ /* 0x008fc80008410000 */
[----:B------:R3:W-:Y:S02]  /*1190*/  MUFU.TANH R125, R2 ;  /* 0x00000002007d7308 */ /* 0x0007e40000002400 */
[----:B---3--:R-:W-:-:S06]  /*11a0*/  FMUL.FTZ R2, R30, UR11 ;  /* 0x0000000b1e027c20 */ /* 0x008fcc0008410000 */
[----:B------:R3:W-:Y:S02]  /*11b0*/  MUFU.TANH R127, R2 ;  /* 0x00000002007f7308 */ /* 0x0007e40000002400 */
[----:B---3--:R-:W-:-:S05]  /*11c0*/  FMUL.FTZ R2, R31, UR11 ;  /* 0x0000000b1f027c20 */ /* 0x008fca0008410000 */
[----:B------:R-:W-:Y:S01]  /*11d0*/  HMMA.16816.F32.BF16 R28, R8, R84, R24 ;  /* 0x00000054081c723c */ /* 0x000fe20000041818 */
[----:B------:R3:W-:Y:S07]  /*11e0*/  MUFU.TANH R129, R2 ;  /* 0x0000000200817308 */ /* 0x0007ee0000002400 */
[----:B------:R-:W-:Y:S01]  /*11f0*/  HMMA.16816.F32.BF16 R24, R16, R76, RZ ;  /* 0x0000004c1018723c */ /* 0x000fe200000418ff */
[----:B---3--:R-:W-:-:S04]  /*1200*/  FMUL.FTZ R2, R20, UR11 ;  /* 0x0000000b14027c20 */ /* 0x008fc80008410000 */
[----:B------:R3:W-:Y:S02]  /*1210*/  MUFU.TANH R102, R2 ;  /* 0x0000000200667308 */ /* 0x0007e40000002400 */
[----:B---3--:R-:W-:-:S06]  /*1220*/  FMUL.FTZ R2, R21, UR11 ;  /* 0x0000000b15027c20 */ /* 0x008fcc0008410000 */
[----:B------:R3:W-:Y:S02]  /*1230*/  MUFU.TANH R101, R2 ;  /* 0x0000000200657308 */ /* 0x0007e40000002400 */
[----:B---3--:R-:W-:-:S06]  /*1240*/  FMUL.FTZ R2, R22, UR11 ;  /* 0x0000000b16027c20 */ /* 0x008fcc0008410000 */
[----:B------:R3:W-:Y:S02]  /*1250*/  MUFU.TANH R115, R2 ;  /* 0x0000000200737308 */ /* 0x0007e40000002400 */
[----:B---3--:R-:W-:Y:S02]  /*1260*/  FMUL.FTZ R2, R23, UR11 ;  /* 0x0000000b17027c20 */ /* 0x008fe40008410000 */
[----:B------:R-:W-:Y:S04]  /*1270*/  HMMA.16816.F32.BF16 R20, R12, R88, RZ ;  /* 0x000000580c14723c */ /* 0x000fe800000418ff */
[----:B------:R3:W-:Y:S02]  /*1280*/  MUFU.TANH R116, R2 ;  /* 0x0000000200747308 */ /* 0x0007e40000002400 */
[----:B---3--:R-:W-:-:S14]  /*1290*/  FMUL.FTZ R2, R32, UR11 ;  /* 0x0000000b20027c20 */ /* 0x008fdc0008410000 */
[----:B------:R-:W-:Y:S01]  /*12a0*/  HMMA.16816.F32.BF16 R20, R4, R84, R20 ;  /* 0x000000540414723c */ /* 0x000fe20000041814 */
[----:B------:R3:W-:Y:S02]  /*12b0*/  MUFU.TANH R132, R2 ;  /* 0x0000000200847308 */ /* 0x0007e40000002400 */
[----:B---3--:R-:W-:-:S06]  /*12c0*/  FMUL.FTZ R2, R33, UR11 ;  /* 0x0000000b21027c20 */ /* 0x008fcc0008410000 */
[----:B------:R3:W-:Y:S02]  /*12d0*/  MUFU.TANH R128, R2 ;  /* 0x0000000200807308 */ /* 0x0007e40000002400 */
[----:B---3--:R-:W-:-:S06]  /*12e0*/  FMUL.FTZ R2, R34, UR11 ;  /* 0x0000000b22027c20 */ /* 0x008fcc0008410000 */
[----:B------:R3:W-:Y:S02]  /*12f0*/  MUFU.TANH R134, R2 ;  /* 0x0000000200867308 */ /* 0x0007e40000002400 */
[----:B---3--:R-:W-:Y:S02]  /*1300*/  FMUL.FTZ R2, R35, UR11 ;  /* 0x0000000b23027c20 */ /* 0x008fe40008410000 */
[----:B----4-:R-:W-:Y:S04]  /*1310*/  HMMA.16816.F32.BF16 R32, R8, R92, R24 ;  /* 0x0000005c0820723c */ /* 0x010fe80000041818 */
[----:B------:R3:W-:Y:S04]  /*1320*/  MUFU.TANH R133, R2 ;  /* 0x0000000200857308 */ /* 0x0007e80000002400 */
        /* <DEDUP_REMOVED lines=21> */
[----:B-1----:R-:W-:Y:S01]  /*1480*/  HMMA.16816.F32.BF16 R20, R8, R72, R20 ;  /* 0x000000480814723c */ /* 0x002fe20000041814 */
        /* <DEDUP_REMOVED lines=44> */
[----:B--2---:R-:W-:Y:S04]  /*1750*/  HMMA.16816.F32.BF16 R28, R8, R60, R20 ;  /* 0x0000003c081c723c */ /* 0x004fe80000041814 */
        /* <DEDUP_REMOVED lines=15> */
[----:B------:R-:W-:Y:S11]  /*1850*/  HMMA.16816.F32.BF16 R24, R12, R44, RZ ;  /* 0x0000002c0c18723c */ /* 0x000ff600000418ff */
[----:B------:R-:W-:Y:S01]  /*1860*/  FMUL.FTZ R33, R33, UR11 ;  /* 0x0000000b21217c20 */ /* 0x000fe20008410000 */
[----:B-1----:R-:W-:Y:S01]  /*1870*/  FMUL.FTZ R2, R29, UR11 ;  /* 0x0000000b1d027c20 */ /* 0x002fe20008410000 */
[----:B------:R-:W-:Y:S01]  /*1880*/  FMUL.FTZ R34, R34, UR11 ;  /* 0x0000000b22227c20 */ /* 0x000fe20008410000 */
[----:B------:R-:W-:Y:S01]  /*1890*/  FMUL.FTZ R35, R35, UR11 ;  /* 0x0000000b23237c20 */ /* 0x000fe20008410000 */
[----:B------:R-:W-:Y:S08]  /*18a0*/  MUFU.TANH R52, R33 ;  /* 0x0000002100347308 */ /* 0x000ff00000002400 */
[----:B------:R1:W-:Y:S08]  /*18b0*/  MUFU.TANH R56, R2 ;  /* 0x0000000200387308 */ /* 0x0003f00000002400 */
[----:B------:R-:W-:Y:S08]  /*18c0*/  MUFU.TANH R176, R34 ;  /* 0x0000002200b07308 */ /* 0x000ff00000002400 */
[----:B------:R-:W-:Y:S01]  /*18d0*/  MUFU.TANH R175, R35 ;  /* 0x0000002300af7308 */ /* 0x000fe20000002400 */
[----:B-1----:R-:W-:-:S07]  /*18e0*/  FMUL.FTZ R2, R30, UR11 ;  /* 0x0000000b1e027c20 */ /* 0x002fce0008410000 */
[----:B------:R1:W-:Y:S02]  /*18f0*/  MUFU.TANH R140, R2 ;  /* 0x00000002008c7308 */ /* 0x0003e40000002400 */
[----:B-1----:R-:W-:Y:S02]  /*1900*/  FMUL.FTZ R2, R31, UR11 ;  /* 0x0000000b1f027c20 */ /* 0x002fe40008410000 */
[----:B------:R-:W-:Y:S04]  /*1910*/  HMMA.16816.F32.BF16 R28, R12, R42, RZ ;  /* 0x0000002a0c1c723c */ /* 0x000fe800000418ff */
        /* <DEDUP_REMOVED lines=10> */
[----:B------:R-:W-:Y:S11]  /*19c0*/  HMMA.16816.F32.BF16 R24, R12, R82, RZ ;  /* 0x000000520c18723c */ /* 0x000ff600000418ff */
[----:B------:R-:W-:Y:S01]  /*19d0*/  FMUL.FTZ R20, R20, UR11 ;  /* 0x0000000b14147c20 */ /* 0x000fe20008410000 */
[----:B------:R-:W-:Y:S01]  /*19e0*/  FMUL.FTZ R21, R21, UR11 ;  /* 0x0000000b15157c20 */ /* 0x000fe20008410000 */
[----:B------:R-:W-:Y:S01]  /*19f0*/  FMUL.FTZ R22, R22, UR11 ;  /* 0x0000000b16167c20 */ /* 0x000fe20008410000 */
[----:B------:R-:W-:Y:S01]  /*1a00*/  FMUL.FTZ R23, R23, UR11 ;  /* 0x0000000b17177c20 */ /* 0x000fe20008410000 */
[----:B------:R-:W-:Y:S01]  /*1a10*/  MUFU.TANH R171, R20 ;  /* 0x0000001400ab7308 */ /* 0x000fe20000002400 */
[----:B-1----:R-:W-:-:S02]  /*1a20*/  FMUL.FTZ R2, R32, UR11 ;  /* 0x0000000b20027c20 */ /* 0x002fc40008410000 */
[----:B------:R-:W-:Y:S05]  /*1a30*/  HMMA.16816.F32.BF16 R32, R4, R66, R28 ;  /* 0x000000420420723c */ /* 0x000fea000004181c */
[----:B------:R-:W-:Y:S03]  /*1a40*/  MUFU.TANH R172, R21 ;  /* 0x0000001500ac7308 */ /* 0x000fe60000002400 */
[----:B------:R-:W-:Y:S05]  /*1a50*/  HMMA.16816.F32.BF16 R28, R12, R90, RZ ;  /* 0x0000005a0c1c723c */ /* 0x000fea00000418ff */
[----:B------:R-:W-:Y:S06]  /*1a60*/  MUFU.TANH R173, R22 ;  /* 0x0000001600ad7308 */ /* 0x000fec0000002400 */
[----:B------:R-:W-:Y:S01]  /*1a70*/  FMUL.FTZ R32, R32, UR11 ;  /* 0x0000000b20207c20 */ /* 0x000fe20008410000 */
[----:B------:R-:W-:Y:S01]  /*1a80*/  FMUL.FTZ R33, R33, UR11 ;  /* 0x0000000b21217c20 */ /* 0x000fe20008410000 */
[----:B------:R1:W-:Y:S01]  /*1a90*/  MUFU.TANH R174, R23 ;  /* 0x0000001700ae7308 */ /* 0x0003e20000002400 */
[----:B------:R-:W-:Y:S01]  /*1aa0*/  FMUL.FTZ R34, R34, UR11 ;  /* 0x0000000b22227c20 */ /* 0x000fe20008410000 */
[----:B------:R-:W-:-:S06]  /*1ab0*/  FMUL.FTZ R35, R35, UR11 ;  /* 0x0000000b23237c20 */ /* 0x000fcc0008410000 */
[----:B------:R-:W-:Y:S08]  /*1ac0*/  MUFU.TANH R60, R32 ;  /* 0x00000020003c7308 */ /* 0x000ff00000002400 */
[----:B------:R-:W-:Y:S01]  /*1ad0*/  MUFU.TANH R61, R33 ;  /* 0x00000021003d7308 */ /* 0x000fe20000002400 */
[----:B-1----:R-:W-:Y:S07]  /*1ae0*/  HMMA.16816.F32.BF16 R20, R4, R98, R24 ;  /* 0x000000620414723c */ /* 0x002fee0000041818 */
[----:B------:R-:W-:Y:S01]  /*1af0*/  MUFU.TANH R68, R34 ;  /* 0x0000002200447308 */ /* 0x000fe20000002400 */
[----:B------:R-:W-:Y:S07]  /*1b00*/  HMMA.16816.F32.BF16 R24, R12, R78, RZ ;  /* 0x0000004e0c18723c */ /* 0x000fee00000418ff */
[----:B------:R1:W-:Y:S04]  /*1b10*/  MUFU.TANH R69, R35 ;  /* 0x0000002300457308 */ /* 0x0003e80000002400 */
[----:B------:R-:W-:Y:S01]  /*1b20*/  FMUL.FTZ R20, R20, UR11 ;  /* 0x0000000b14147c20 */ /* 0x000fe20008410000 */
[----:B------:R-:W-:Y:S01]  /*1b30*/  FMUL.FTZ R21, R21, UR11 ;  /* 0x0000000b15157c20 */ /* 0x000fe20008410000 */
[----:B------:R-:W-:Y:S01]  /*1b40*/  FMUL.FTZ R22, R22, UR11 ;  /* 0x0000000b16167c20 */ /* 0x000fe20008410000 */
[----:B------:R-:W-:Y:S01]  /*1b50*/  FMUL.FTZ R23, R23, UR11 ;  /* 0x0000000b17177c20 */ /* 0x000fe20008410000 */
        /* <DEDUP_REMOVED lines=24> */
[C---:B------:R-:W-:Y:S07]  /*1ce0*/  HMMA.16816.F32.BF16 R28, R12.reuse, R54, RZ ;  /* 0x000000360c1c723c */ /* 0x040fee00000418ff */
[----:B------:R1:W-:Y:S01]  /*1cf0*/  MUFU.TANH R120, R23 ;  /* 0x0000001700787308 */ /* 0x0003e20000002400 */
[----:B------:R-:W-:Y:S03]  /*1d00*/  HMMA.16816.F32.BF16 R12, R12, R46, RZ ;  /* 0x0000002e0c0c723c */ /* 0x000fe600000418ff */
[----:B------:R-:W-:Y:S01]  /*1d10*/  FMUL.FTZ R32, R32, UR11 ;  /* 0x0000000b20207c20 */ /* 0x000fe20008410000 */
[----:B------:R-:W-:Y:S01]  /*1d20*/  FMUL.FTZ R33, R33, UR11 ;  /* 0x0000000b21217c20 */ /* 0x000fe20008410000 */
[----:B------:R-:W-:Y:S01]  /*1d30*/  FMUL.FTZ R34, R34, UR11 ;  /* 0x0000000b22227c20 */ /* 0x000fe20008410000 */
[----:B------:R-:W-:Y:S01]  /*1d40*/  FMUL.FTZ R35, R35, UR11 ;  /* 0x0000000b23237c20 */ /* 0x000fe20008410000 */
[----:B------:R2:W-:Y:S05]  /*1d50*/  MUFU.TANH R53, R2 ;  /* 0x0000000200357308 */ /* 0x0005ea0000002400 */
[C---:B------:R-:W-:Y:S03]  /*1d60*/  HMMA.16816.F32.BF16 R28, R4.reuse, R62, R28 ;  /* 0x0000003e041c723c */ /* 0x040fe6000004181c */
[----:B------:R-:W-:Y:S05]  /*1d70*/  MUFU.TANH R122, R32 ;  /* 0x00000020007a7308 */ /* 0x000fea0000002400 */
[C---:B-1----:R-:W-:Y:S03]  /*1d80*/  HMMA.16816.F32.BF16 R20, R4.reuse, R58, R24 ;  /* 0x0000003a0414723c */ /* 0x042fe60000041818 */
[----:B------:R-:W-:Y:S05]  /*1d90*/  MUFU.TANH R121, R33 ;  /* 0x0000002100797308 */ /* 0x000fea0000002400 */
[----:B------:R-:W-:Y:S03]  /*1da0*/  HMMA.16816.F32.BF16 R4, R4, R50, R12 ;  /* 0x000000320404723c */ /* 0x000fe6000004180c */
[----:B--2---:R-:W-:Y:S01]  /*1db0*/  FMUL.FTZ R2, R29, UR11 ;  /* 0x0000000b1d027c20 */ /* 0x004fe20008410000 */
[----:B------:R-:W-:Y:S01]  /*1dc0*/  FMUL.FTZ R28, R28, UR11 ;  /* 0x0000000b1c1c7c20 */ /* 0x000fe20008410000 */
[----:B------:R-:W-:Y:S03]  /*1dd0*/  MUFU.TANH R123, R34 ;  /* 0x00000022007b7308 */ /* 0x000fe60000002400 */
[----:B------:R-:W-:Y:S03]  /*1de0*/  HMMA.16816.F32.BF16 R12, R16, R82, RZ ;  /* 0x00000052100c723c */ /* 0x000fe600000418ff */
[----:B------:R-:W-:Y:S01]  /*1df0*/  FMUL.FTZ R20, R20, UR11 ;  /* 0x0000000b14147c20 */ /* 0x000fe20008410000 */
[----:B------:R-:W-:Y:S01]  /*1e00*/  FMUL.FTZ R21, R21, UR11 ;  /* 0x0000000b15157c20 */ /* 0x000fe20008410000 */
[----:B------:R-:W-:Y:S01]  /*1e10*/  FMUL.FTZ R22, R22, UR11 ;  /* 0x0000000b16167c20 */ /* 0x000fe20008410000 */
[----:B------:R-:W-:Y:S01]  /*1e20*/  FMUL.FTZ R23, R23, UR11 ;  /* 0x0000000b17177c20 */ /* 0x000fe20008410000 */
[----:B------:R-:W-:Y:S04]  /*1e30*/  MUFU.TANH R131, R20 ;  /* 0x0000001400837308 */ /* 0x000fe80000002400 */
[----:B------:R-:W-:Y:S01]  /*1e40*/  FMUL.FTZ R4, R4, UR11 ;  /* 0x0000000b04047c20 */ /* 0x000fe20008410000 */
[----:B------:R-:W-:Y:S01]  /*1e50*/  FMUL.FTZ R5, R5, UR11 ;  /* 0x0000000b05057c20 */ /* 0x000fe20008410000 */
[----:B------:R-:W-:Y:S01]  /*1e60*/  FMUL.FTZ R6, R6, UR11 ;  /* 0x0000000b06067c20 */ /* 0x000fe20008410000 */
[----:B------:R-:W-:Y:S01]  /*1e70*/  FMUL.FTZ R7, R7, UR11 ;  /* 0x0000000b07077c20 */ /* 0x000fe20008410000 */
[----:B------:R-:W-:Y:S05]  /*1e80*/  MUFU.TANH R130, R21 ;  /* 0x0000001500827308 */ /* 0x000fea0000002400 */
[----:B------:R-:W-:Y:S03]  /*1e90*/  HMMA.16816.F32.BF16 R12, R8, R98, R12 ;  /* 0x00000062080c723c */ /* 0x000fe6000004180c */
[----:B------:R-:W-:Y:S08]  /*1ea0*/  MUFU.TANH R135, R22 ;  /* 0x0000001600877308 */ /* 0x000ff00000002400 */
[----:B------:R1:W-:Y:S08]  /*1eb0*/  MUFU.TANH R144, R23 ;  /* 0x0000001700907308 */ /* 0x0003f00000002400 */
[----:B------:R-:W-:Y:S01]  /*1ec0*/  MUFU.TANH R152, R4 ;  /* 0x0000000400987308 */ /* 0x000fe20000002400 */
[----:B------:R-:W-:-:S07]  /*1ed0*/  FMUL.FTZ R12, R12, UR11 ;  /* 0x0000000b0c0c7c20 */ /* 0x000fce0008410000 */
[----:B------:R-:W-:Y:S01]  /*1ee0*/  MUFU.TANH R82, R5 ;  /* 0x0000000500527308 */ /* 0x000fe20000002400 */
[----:B-1----:R-:W-:Y:S07]  /*1ef0*/  HMMA.16816.F32.BF16 R20, R16, R42, RZ ;  /* 0x0000002a1014723c */ /* 0x002fee00000418ff */
[----:B------:R-:W-:Y:S08]  /*1f00*/  MUFU.TANH R83, R6 ;  /* 0x0000000600537308 */ /* 0x000ff00000002400 */
[----:B------:R1:W-:Y:S05]  /*1f10*/  MUFU.TANH R164, R7 ;  /* 0x0000000700a47308 */ /* 0x0003ea0000002400 */
[----:B------:R-:W-:Y:S03]  /*1f20*/  HMMA.16816.F32.BF16 R20, R8, R66, R20 ;  /* 0x000000420814723c */ /* 0x000fe60000041814 */
[----:B------:R2:W-:Y:S08]  /*1f30*/  MUFU.TANH R145, R2 ;  /* 0x0000000200917308 */ /* 0x0005f00000002400 */
[----:B------:R-:W-:Y:S01]  /*1f40*/  MUFU.TANH R146, R28 ;  /* 0x0000001c00927308 */ /* 0x000fe20000002400 */
[----:B-1----:R-:W-:Y:S07]  /*1f50*/  HMMA.16816.F32.BF16 R4, R16, R90, RZ ;  /* 0x0000005a1004723c */ /* 0x002fee00000418ff */
[----:B------:R-:W-:Y:S01]  /*1f60*/  FMUL.FTZ R20, R20, UR11 ;  /* 0x0000000b14147c20 */ /* 0x000fe20008410000 */
[----:B------:R-:W-:Y:S01]  /*1f70*/  FMUL.FTZ R21, R21, UR11 ;  /* 0x0000000b15157c20 */ /* 0x000fe20008410000 */
[----:B------:R-:W-:Y:S01]  /*1f80*/  FMUL.FTZ R22, R22, UR11 ;  /* 0x0000000b16167c20 */ /* 0x000fe20008410000 */
[----:B------:R-:W-:Y:S01]  /*1f90*/  FMUL.FTZ R23, R23, UR11 ;  /* 0x0000000b17177c20 */ /* 0x000fe20008410000 */
[----:B------:R-:W1:Y:S01]  /*1fa0*/  MUFU.TANH R43, R20 ;  /* 0x00000014002b7308 */ /* 0x000e620000002400 */
[----:B--2---:R-:W-:-:S07]  /*1fb0*/  FMUL.FTZ R2, R30, UR11 ;  /* 0x0000000b1e027c20 */ /* 0x004fce0008410000 */
[----:B------:R-:W2:Y:S08]  /*1fc0*/  MUFU.TANH R42, R21 ;  /* 0x00000015002a7308 */ /* 0x000eb00000002400 */
[----:B------:R-:W-:Y:S08]  /*1fd0*/  MUFU.TANH R48, R22 ;  /* 0x0000001600307308 */ /* 0x000ff00000002400 */
[----:B------:R3:W-:Y:S08]  /*1fe0*/  MUFU.TANH R49, R23 ;  /* 0x0000001700317308 */ /* 0x0007f00000002400 */
[----:B------:R4:W-:Y:S08]  /*1ff0*/  MUFU.TANH R148, R2 ;  /* 0x0000000200947308 */ /* 0x0009f00000002400 */
[----:B------:R1:W-:Y:S01]  /*2000*/  MUFU.TANH R124, R35 ;  /* 0x00000023007c7308 */ /* 0x0003e20000002400 */
[----:B---3--:R-:W-:Y:S07]  /*2010*/  HMMA.16816.F32.BF16 R20, R16, R78, RZ ;  /* 0x0000004e1014723c */ /* 0x008fee00000418ff */
[----:B------:R-:W3:Y:S01]  /*2020*/  MUFU.TANH R41, R12 ;  /* 0x0000000c00297308 */ /* 0x000ee20000002400 */
[----:B----4-:R-:W-:-:S02]  /*2030*/  FMUL.FTZ R2, R31, UR11 ;  /* 0x0000000b1f027c20 */ /* 0x010fc40008410000 */
[----:B------:R-:W-:Y:S05]  /*2040*/  HMMA.16816.F32.BF16 R28, R8, R86, R4 ;  /* 0x00000056081c723c */ /* 0x000fea0000041804 */
[----:B------:R4:W-:Y:S03]  /*2050*/  MUFU.TANH R149, R2 ;  /* 0x0000000200957308 */ /* 0x0009e60000002400 */
[----:B------:R-:W-:Y:S08]  /*2060*/  HMMA.16816.F32.BF16 R4, R16, R70, RZ ;  /* 0x000000461004723c */ /* 0x000ff000000418ff */
[----:B-1----:R-:W-:Y:S01]  /*2070*/  HMMA.16816.F32.BF16 R32, R8, R94, R20 ;  /* 0x0000005e0820723c */ /* 0x002fe20000041814 */
[----:B----4-:R-:W-:-:S04]  /*2080*/  FMUL.FTZ R2, R13, UR11 ;  /* 0x0000000b0d027c20 */ /* 0x010fc80008410000 */
[----:B------:R1:W4:Y:S07]  /*2090*/  MUFU.TANH R37, R2 ;  /* 0x0000000200257308 */ /* 0x00032e0000002400 */
[----:B------:R-:W-:Y:S08]  /*20a0*/  HMMA.16816.F32.BF16 R20, R8, R74, R4 ;  /* 0x0000004a0814723c */ /* 0x000ff00000041804 */
[----:B------:R-:W-:Y:S01]  /*20b0*/  HMMA.16816.F32.BF16 R4, R16, R54, RZ ;  /* 0x000000361004723c */ /* 0x000fe200000418ff */
[----:B-1----:R-:W-:-:S04]  /*20c0*/  FMUL.FTZ R2, R14, UR11 ;  /* 0x0000000b0e027c20 */ /* 0x002fc80008410000 */
[----:B------:R1:W-:Y:S02]  /*20d0*/  MUFU.TANH R45, R2 ;  /* 0x00000002002d7308 */ /* 0x0003e40000002400 */
[----:B-1----:R-:W-:Y:S02]  /*20e0*/  FMUL.FTZ R2, R15, UR11 ;  /* 0x0000000b0f027c20 */ /* 0x002fe40008410000 */
[C---:B------:R-:W-:Y:S04]  /*20f0*/  HMMA.16816.F32.BF16 R12, R16.reuse, R38, RZ ;  /* 0x00000026100c723c */ /* 0x040fe800000418ff */
[----:B------:R1:W-:Y:S04]  /*2100*/  MUFU.TANH R44, R2 ;  /* 0x00000002002c7308 */ /* 0x0003e80000002400 */
[----:B------:R-:W-:Y:S01]  /*2110*/  HMMA.16816.F32.BF16 R16, R16, R46, RZ ;  /* 0x0000002e1010723c */ /* 0x000fe200000418ff */
[----:B-1----:R-:W-:-:S11]  /*2120*/  FMUL.FTZ R2, R28, UR11 ;  /* 0x0000000b1c027c20 */ /* 0x002fd60008410000 */
[C---:B------:R-:W-:Y:S01]  /*2130*/  HMMA.16816.F32.BF16 R24, R8.reuse, R58, R12 ;  /* 0x0000003a0818723c */ /* 0x040fe2000004180c */
[----:B------:R1:W4:Y:S07]  /*2140*/  MUFU.TANH R36, R2 ;  /* 0x0000000200247308 */ /* 0x00032e0000002400 */
[C---:B------:R-:W-:Y:S08]  /*2150*/  HMMA.16816.F32.BF16 R12, R8.reuse, R62, R4 ;  /* 0x0000003e080c723c */ /* 0x040ff00000041804 */
[----:B------:R-:W-:Y:S03]  /*2160*/  HMMA.16816.F32.BF16 R16, R8, R50, R16 ;  /* 0x000000320810723c */ /* 0x000fe60000041810 */
[----:B------:R-:W-:Y:S01]  /*2170*/  FMUL.FTZ R3, R24, UR11 ;  /* 0x0000000b18037c20 */ /* 0x000fe20008410000 */
[----:B-1----:R-:W-:-:S04]  /*2180*/  FMUL.FTZ R2, R29, UR11 ;  /* 0x0000000b1d027c20 */ /* 0x002fc80008410000 */
[----:B------:R1:W4:Y:S02]  /*2190*/  MUFU.TANH R28, R2 ;  /* 0x00000002001c7308 */ /* 0x0003240000002400 */
[----:B-1----:R-:W-:-:S06]  /*21a0*/  FMUL.FTZ R2, R32, UR11 ;  /* 0x0000000b20027c20 */ /* 0x002fcc0008410000 */
[----:B------:R1:W-:Y:S08]  /*21b0*/  MUFU.TANH R32, R3 ;  /* 0x0000000300207308 */ /* 0x0003f00000002400 */
[----:B------:R2:W4:Y:S01]  /*21c0*/  MUFU.TANH R39, R2 ;  /* 0x0000000200277308 */ /* 0x0005220000002400 */
[----:B-1----:R-:W-:-:S07]  /*21d0*/  FMUL.FTZ R3, R25, UR11 ;  /* 0x0000000b19037c20 */ /* 0x002fce0008410000 */
[----:B------:R1:W-:Y:S01]  /*21e0*/  MUFU.TANH R24, R3 ;  /* 0x0000000300187308 */ /* 0x0003e20000002400 */
[----:B--2---:R-:W-:-:S07]  /*21f0*/  FMUL.FTZ R2, R33, UR11 ;  /* 0x0000000b21027c20 */ /* 0x004fce0008410000 */
[----:B------:R2:W4:Y:S01]  /*2200*/  MUFU.TANH R29, R2 ;  /* 0x00000002001d7308 */ /* 0x0005220000002400 */
[----:B-1----:R-:W-:-:S07]  /*2210*/  FMUL.FTZ R3, R12, UR11 ;  /* 0x0000000b0c037c20 */ /* 0x002fce0008410000 */
[----:B------:R1:W-:Y:S01]  /*2220*/  MUFU.TANH R25, R3 ;  /* 0x0000000300197308 */ /* 0x0003e20000002400 */
[----:B--2---:R-:W-:-:S07]  /*2230*/  FMUL.FTZ R2, R20, UR11 ;  /* 0x0000000b14027c20 */ /* 0x004fce0008410000 */
[----:B------:R2:W4:Y:S01]  /*2240*/  MUFU.TANH R40, R2 ;  /* 0x0000000200287308 */ /* 0x0005220000002400 */
[----:B-1----:R-:W-:Y:S01]  /*2250*/  FMUL.FTZ R3, R13, UR11 ;  /* 0x0000000b0d037c20 */ /* 0x002fe20008410000 */
[----:B--2---:R-:W-:-:S06]  /*2260*/  FMUL.FTZ R2, R21, UR11 ;  /* 0x0000000b15027c20 */ /* 0x004fcc0008410000 */
[----:B------:R1:W-:Y:S08]  /*2270*/  MUFU.TANH R21, R3 ;  /* 0x0000000300157308 */ /* 0x0003f00000002400 */
[----:B------:R2:W4:Y:S01]  /*2280*/  MUFU.TANH R33, R2 ;  /* 0x0000000200217308 */ /* 0x0005220000002400 */
[----:B-1----:R-:W-:-:S07]  /*2290*/  FMUL.FTZ R3, R16, UR11 ;  /* 0x0000000b10037c20 */ /* 0x002fce0008410000 */
[----:B------:R1:W1:Y:S01]  /*22a0*/  MUFU.TANH R20, R3 ;  /* 0x0000000300147308 */ /* 0x0002620000002400 */
[----:B--2---:R-:W-:-:S04]  /*22b0*/  FMNMX3.FTZ R2, R107, R103, R43, !PT ;  /* 0x000000676b027276 */ /* 0x004fc8000781002b */
[----:B------:R-:W-:-:S04]  /*22c0*/  FMNMX3.FTZ R2, R2, R42, R102, !PT ;  /* 0x0000002a02027276 */ /* 0x000fc80007810066 */
[----:B---3--:R-:W-:-:S04]  /*22d0*/  FMNMX3.FTZ R2, R2, R101, R41, !PT ;  /* 0x0000006502027276 */ /* 0x008fc80007810029 */
[----:B----4-:R-:W-:Y:S01]  /*22e0*/  FMNMX3.FTZ R2, R2, R37, R89, !PT ;  /* 0x0000002502027276 */ /* 0x010fe20007810059 */
[----:B-1----:R-:W-:-:S03]  /*22f0*/  FMUL.FTZ R3, R17, UR11 ;  /* 0x0000000b11037c20 */ /* 0x002fc60008410000 */
[----:B------:R-:W-:Y:S01]  /*2300*/  FMNMX3.FTZ R2, R2, R88, R36, !PT ;  /* 0x0000005802027276 */ /* 0x000fe20007810024 */
[----:B------:R1:W2:Y:S03]  /*2310*/  MUFU.TANH R16, R3 ;  /* 0x0000000300107308 */ /* 0x0002a60000002400 */
[----:B------:R-:W-:-:S04]  /*2320*/  FMNMX3.FTZ R2, R2, R28, R81, !PT ;  /* 0x0000001c02027276 */ /* 0x000fc80007810051 */
[----:B------:R-:W-:-:S04]  /*2330*/  FMNMX3.FTZ R2, R2, R80, R39, !PT ;  /* 0x0000005002027276 */ /* 0x000fc80007810027 */
[----:B------:R-:W-:-:S04]  /*2340*/  FMNMX3.FTZ R2, R2, R29, R77, !PT ;  /* 0x0000001d02027276 */ /* 0x000fc8000781004d */
[----:B------:R-:W-:Y:S01]  /*2350*/  FMNMX3.FTZ R2, R2, R73, R40, !PT ;  /* 0x0000004902027276 */ /* 0x000fe20007810028 */
[----:B-1----:R-:W-:-:S03]  /*2360*/  FMUL.FTZ R3, R30, UR11 ;  /* 0x0000000b1e037c20 */ /* 0x002fc60008410000 */
[----:B------:R-:W-:Y:S01]  /*2370*/  FMNMX3.FTZ R2, R2, R33, R65, !PT ;  /* 0x0000002102027276 */ /* 0x000fe20007810041 */
[----:B------:R1:W3:Y:S03]  /*2380*/  MUFU.TANH R17, R3 ;  /* 0x0000000300117308 */ /* 0x0002e60000002400 */
[----:B------:R-:W-:-:S04]  /*2390*/  FMNMX3.FTZ R2, R2, R64, R32, !PT ;  /* 0x0000004002027276 */ /* 0x000fc80007810020 */
[----:B------:R-:W-:-:S04]  /*23a0*/  FMNMX3.FTZ R2, R2, R24, R57, !PT ;  /* 0x0000001802027276 */ /* 0x000fc80007810039 */
[----:B------:R-:W-:-:S04]  /*23b0*/  FMNMX3.FTZ R2, R2, R56, R25, !PT ;  /* 0x0000003802027276 */ /* 0x000fc80007810019 */
[----:B------:R-:W-:-:S04]  /*23c0*/  FMNMX3.FTZ R2, R2, R21, R53, !PT ;  /* 0x0000001502027276 */ /* 0x000fc80007810035 */
[----:B------:R-:W-:-:S04]  /*23d0*/  FMNMX3.FTZ R2, R2, R52, R20, !PT ;  /* 0x0000003402027276 */ /* 0x000fc80007810014 */
[----:B--2---:R-:W-:Y:S01]  /*23e0*/  FMNMX.FTZ R13, R16, R2, !PT ;  /* 0x00000002100d7209 */ /* 0x004fe20007810000 */
[----:B------:R-:W-:Y:S06]  /*23f0*/  BAR.SYNC.DEFER_BLOCKING 0x0 ;  /* 0x0000000000007b1d */ /* 0x000fec0000010000 */
[----:B-1-3--:R-:W-:Y:S05]  /*2400*/  @!P3 BRA `(.L_x_576) ;  /* 0x000000000068b947 */ /* 0x00afea0003800000 */
        /* <DEDUP_REMOVED lines=26> */
.L_x_576:
[----:B------:R-:W2:Y:S01]  /*25b0*/  SHFL.BFLY PT, R38, R13, 0x2, 0x1f ;  /* 0x0c401f000d267f89 */ /* 0x000ea200000e0000 */
[----:B-1----:R-:W-:Y:S01]  /*25c0*/  FMUL.FTZ R2, R31, UR11 ;  /* 0x0000000b1f027c20 */ /* 0x002fe20008410000 */
[----:B------:R-:W1:Y:S01]  /*25d0*/  LDCU UR10, c[0x0][0x45c] ;  /* 0x00008b80ff0a77ac */ /* 0x000e620008000800 */
[----:B------:R-:W-:Y:S02]  /*25e0*/  LOP3.LUT R184, R184, 0x120, R138, 0xf8, !PT ;  /* 0x00000120b8b87812 */ /* 0x000fe400078ef88a */
[----:B------:R3:W-:Y:S02]  /*25f0*/  MUFU.TANH R6, R2 ;  /* 0x0000000200067308 */ /* 0x0007e40000002400 */
[----:B------:R-:W-:-:S04]  /*2600*/  LEA R184, R184, UR4, 0x1 ;  /* 0x00000004b8b87c11 */ /* 0x000fc8000f8e08ff */
[----:B------:R-:W-:Y:S01]  /*2610*/  IADD3 R186, PT, PT, R0, R184, RZ ;  /* 0x000000b800ba7210 */ /* 0x000fe20007ffe0ff */
[----:B---3--:R-:W-:Y:S01]  /*2620*/  FMUL.FTZ R2, R34, UR11 ;  /* 0x0000000b22027c20 */ /* 0x008fe20008410000 */
[----:B--2---:R-:W-:-:S03]  /*2630*/  FMNMX.FTZ R38, R13, R38, !PT ;  /* 0x000000260d267209 */ /* 0x004fc60007810000 */
[----:B------:R2:W-:Y:S02]  /*2640*/  MUFU.TANH R8, R2 ;  /* 0x0000000200087308 */ /* 0x0005e40000002400 */
[----:B------:R-:W3:Y:S01]  /*2650*/  SHFL.BFLY PT, R3, R38, 0x1, 0x1f ;  /* 0x0c201f0026037f89 */ /* 0x000ee200000e0000 */
[----:B--2---:R-:W-:-:S05]  /*2660*/  FMUL.FTZ R2, R35, UR11 ;  /* 0x0000000b23027c20 */ /* 0x004fca0008410000 */
[----:B------:R2:W-:Y:S01]  /*2670*/  MUFU.TANH R9, R2 ;  /* 0x0000000200097308 */ /* 0x0005e20000002400 */
[----:B---3--:R-:W-:Y:S01]  /*2680*/  FMNMX.FTZ R38, R38, R3, !PT ;  /* 0x0000000326267209 */ /* 0x008fe20007810000 */
[----:B------:R-:W-:-:S03]  /*2690*/  FMUL.FTZ R3, R19, UR11 ;  /* 0x0000000b13037c20 */ /* 0x000fc60008410000 */
[----:B------:R-:W-:-:S03]  /*26a0*/  FSETP.NEU.FTZ.AND P0, PT, R38, -INF , PT ;  /* 0xff8000002600780b */ /* 0x000fc60003f1d000 */
[----:B------:R-:W-:Y:S01]  /*26b0*/  MUFU.TANH R205, R3 ;  /* 0x0000000300cd7308 */ /* 0x000fe20000002400 */
[----:B--2---:R-:W-:-:S07]  /*26c0*/  FMUL.FTZ R2, R22, UR11 ;  /* 0x0000000b16027c20 */ /* 0x004fce0008410000 */
[----:B------:R2:W-:Y:S02]  /*26d0*/  MUFU.TANH R10, R2 ;  /* 0x00000002000a7308 */ /* 0x0005e40000002400 */
[----:B--2---:R-:W-:-:S06]  /*26e0*/  FMUL.FTZ R2, R23, UR11 ;  /* 0x0000000b17027c20 */ /* 0x004fcc0008410000 */
        /* <DEDUP_REMOVED lines=11> */
[----:B-1----:R-:W-:-:S05]  /*27a0*/  FMUL.FTZ R2, R38, UR10 ;  /* 0x0000000a26027c20 */ /* 0x002fca0008410000 */
[----:B------:R-:W-:-:S05]  /*27b0*/  FSEL R2, R2, RZ, P0 ;  /* 0x000000ff02027208 */ /* 0x000fca0000000000 */
[----:B------:R-:W-:-:S04]  /*27c0*/  FFMA.FTZ R3, R107, UR10, -R2 ;  /* 0x0000000a6b037c23 */ /* 0x000fc80008010802 */
        /* <DEDUP_REMOVED lines=12> */
[----:B------:R1:W-:Y:S02]  /*2890*/  MUFU.EX2 R213, R3 ;  /* 0x0000000300d57308 */ /* 0x0003e40000000800 */
[----:B-1----:R-:W-:-:S06]  /*28a0*/  FFMA.FTZ R3, R41, UR10, -R2 ;  /* 0x0000000a29037c23 */ /* 0x002fcc0008010802 */
[----:B------:R1:W-:Y:S02]  /*28b0*/  MUFU.EX2 R214, R3 ;  /* 0x0000000300d67308 */ /* 0x0003e40000000800 */
[----:B-1----:R-:W-:Y:S01]  /*28c0*/  FFMA.FTZ R3, R37, UR10, -R2 ;  /* 0x0000000a25037c23 */ /* 0x002fe20008010802 */
[----:B------:R-:W-:-:S05]  /*28d0*/  FMNMX3.FTZ R37, R118, R117, R48, !PT ;  /* 0x0000007576257276 */ /* 0x000fca0007810030 */
        /* <DEDUP_REMOVED lines=20> */
[----:B------:R-:W-:Y:S01]  /*2a20*/  FMNMX.FTZ R37, R205, R37, !PT ;  /* 0x00000025cd257209 */ /* 0x000fe20007810000 */
[----:B------:R1:W-:Y:S04]  /*2a30*/  MUFU.EX2 R218, R3 ;  /* 0x0000000300da7308 */ /* 0x0003e80000000800 */
[----:B------:R-:W2:Y:S01]  /*2a40*/  SHFL.BFLY PT, R4, R37, 0x2, 0x1f ;  /* 0x0c401f0025047f89 */ /* 0x000ea200000e0000 */
[----:B-1----:R-:W-:-:S04]  /*2a50*/  FFMA.FTZ R3, R28, UR10, -R2 ;  /* 0x0000000a1c037c23 */ /* 0x002fc80008010802 */
[----:B------:R1:W-:Y:S01]  /*2a60*/  MUFU.EX2 R226, R3 ;  /* 0x0000000300e27308 */ /* 0x0003e20000000800 */
[----:B--2---:R-:W-:-:S05]  /*2a70*/  FMNMX.FTZ R37, R37, R4, !PT ;  /* 0x0000000425257209 */ /* 0x004fca0007810000 */
[----:B------:R-:W2:Y:S01]  /*2a80*/  SHFL.BFLY PT, R4, R37, 0x1, 0x1f ;  /* 0x0c201f0025047f89 */ /* 0x000ea200000e0000 */
[----:B-1----:R-:W-:-:S04]  /*2a90*/  FFMA.FTZ R3, R81, UR10, -R2 ;  /* 0x0000000a51037c23 */ /* 0x002fc80008010802 */
[----:B------:R1:W-:Y:S01]  /*2aa0*/  MUFU.EX2 R225, R3 ;  /* 0x0000000300e17308 */ /* 0x0003e20000000800 */
[----:B--2---:R-:W-:Y:S01]  /*2ab0*/  FMNMX.FTZ R37, R37, R4, !PT ;  /* 0x0000000425257209 */ /* 0x004fe20007810000 */
[----:B-1----:R-:W-:-:S04]  /*2ac0*/  FFMA.FTZ R3, R80, UR10, -R2 ;  /* 0x0000000a50037c23 */ /* 0x002fc80008010802 */
[C---:B------:R-:W-:Y:S01]  /*2ad0*/  FMUL.FTZ R5, R37.reuse, UR10 ;  /* 0x0000000a25057c20 */ /* 0x040fe20008410000 */
[----:B------:R-:W-:Y:S01]  /*2ae0*/  FSETP.NEU.FTZ.AND P0, PT, R37, -INF , PT ;  /* 0xff8000002500780b */ /* 0x000fe20003f1d000 */
[----:B------:R1:W-:Y:S03]  /*2af0*/  MUFU.EX2 R224, R3 ;  /* 0x0000000300e07308 */ /* 0x0003e60000000800 */
[----:B------:R-:W-:Y:S01]  /*2b00*/  FSEL R5, R5, RZ, P0 ;  /* 0x000000ff05057208 */ /* 0x000fe20000000000 */
[----:B-1----:R-:W-:-:S04]  /*2b10*/  FFMA.FTZ R3, R39, UR10, -R2 ;  /* 0x0000000a27037c23 */ /* 0x002fc80008010802 */
[----:B------:R1:W-:Y:S02]  /*2b20*/  MUFU.EX2 R223, R3 ;  /* 0x0000000300df7308 */ /* 0x0003e40000000800 */
[--C-:B-1----:R-:W-:Y:S02]  /*2b30*/  FFMA.FTZ R3, R29, UR10, -R2.reuse ;  /* 0x0000000a1d037c23 */ /* 0x102fe40008010802 */
[----:B------:R-:W-:Y:S04]  /*2b40*/  LDSM.16.MT88.4 R28, [R184+0x4400] ;  /* 0x00440000b81c783b */ /* 0x000fe80000004200 */
        /* <DEDUP_REMOVED lines=32> */
[----:B------:R-:W-:Y:S04]  /*2d50*/  LDSM.16.MT88.4 R20, [R186+0x4000] ;  /* 0x00400000ba14783b */ /* 0x000fe80000004200 */
[----:B------:R1:W-:Y:S08]  /*2d60*/  MUFU.EX2 R240, R3 ;  /* 0x0000000300f07308 */ /* 0x0003f00000000800 */
[----:B------:R2:W-:Y:S01]  /*2d70*/  MUFU.EX2 R248, R2 ;  /* 0x0000000200f87308 */ /* 0x0005e20000000800 */
[----:B-1----:R-:W-:-:S07]  /*2d80*/  FFMA.FTZ R3, R49, UR10, -R5 ;  /* 0x0000000a31037c23 */ /* 0x002fce0008010805 */
[----:B------:R1:W-:Y:S01]  /*2d90*/  MUFU.EX2 R182, R3 ;  /* 0x0000000300b67308 */ /* 0x0003e20000000800 */
[----:B--2---:R-:W-:-:S07]  /*2da0*/  FFMA.FTZ R2, R118, UR10, -R5 ;  /* 0x0000000a76027c23 */ /* 0x004fce0008010805 */
[----:B------:R2:W-:Y:S01]  /*2db0*/  MUFU.EX2 R180, R2 ;  /* 0x0000000200b47308 */ /* 0x0005e20000000800 */
[----:B-1----:R-:W-:-:S07]  /*2dc0*/  FFMA.FTZ R3, R115, UR10, -R5 ;  /* 0x0000000a73037c23 */ /* 0x002fce0008010805 */
[----:B------:R1:W-:Y:S01]  /*2dd0*/  MUFU.EX2 R191, R3 ;  /* 0x0000000300bf7308 */ /* 0x0003e20000000800 */
[----:B--2---:R-:W-:-:S07]  /*2de0*/  FFMA.FTZ R2, R117, UR10, -R5 ;  /* 0x0000000a75027c23 */ /* 0x004fce0008010805 */
[----:B------:R2:W3:Y:S01]  /*2df0*/  MUFU.EX2 R178, R2 ;  /* 0x0000000200b27308 */ /* 0x0004e20000000800 */
[----:B-1----:R-:W-:-:S07]  /*2e00*/  FFMA.FTZ R3, R116, UR10, -R5 ;  /* 0x0000000a74037c23 */ /* 0x002fce0008010805 */
[----:B------:R1:W-:Y:S01]  /*2e10*/  MUFU.EX2 R183, R3 ;  /* 0x0000000300b77308 */ /* 0x0003e20000000800 */
[----:B--2---:R-:W-:Y:S01]  /*2e20*/  FFMA.FTZ R2, R48, UR10, -R5 ;  /* 0x0000000a30027c23 */ /* 0x004fe20008010805 */
[----:B---3--:R-:W-:-:S06]  /*2e30*/  F2FP.BF16.F32.PACK_AB R13, R178, R180 ;  /* 0x000000b4b20d723e */ /* 0x008fcc00000010ff */
[----:B------:R2:W3:Y:S01]  /*2e40*/  MUFU.EX2 R181, R2 ;  /* 0x0000000200b57308 */ /* 0x0004e20000000800 */
[----:B-1----:R-:W-:Y:S02]  /*2e50*/  FMNMX3.FTZ R3, R127, R129, R68, !PT ;  /* 0x000000817f037276 */ /* 0x002fe40007810044 */
[----:B--2---:R-:W-:Y:S02]  /*2e60*/  FMNMX3.FTZ R2, R126, R125, R60, !PT ;  /* 0x0000007d7e027276 */ /* 0x004fe4000781003c */
[----:B---3--:R-:W-:Y:S02]  /*2e70*/  F2FP.BF16.F32.PACK_AB R15, R182, R181 ;  /* 0x000000b5b60f723e */ /* 0x008fe400000010ff */
        /* <DEDUP_REMOVED lines=37> */
[--C-:B------:R-:W-:Y:S02]  /*30d0*/  FFMA.FTZ R3, R17, UR10, -R5.reuse ;  /* 0x0000000a11037c23 */ /* 0x100fe40008010805 */
[----:B------:R-:W-:Y:S01]  /*30e0*/  LDSM.16.MT88.4 R16, [R184+0x4000] ;  /* 0x00400000b810783b */ /* 0x000fe20000004200 */
[----:B------:R-:W-:Y:S01]  /*30f0*/  FMNMX.FTZ R4, R82, R4, !PT ;  /* 0x0000000452047209 */ /* 0x000fe20007810000 */
[----:B------:R1:W-:Y:S04]  /*3100*/  MUFU.EX2 R194, R3 ;  /* 0x0000000300c27308 */ /* 0x0003e80000000800 */
[----:B------:R-:W2:Y:S01]  /*3110*/  SHFL.BFLY PT, R36, R4, 0x2, 0x1f ;  /* 0x0c401f0004247f89 */ /* 0x000ea200000e0000 */
[----:B-1----:R-:W-:-:S04]  /*3120*/  FFMA.FTZ R3, R6, UR10, -R5 ;  /* 0x0000000a06037c23 */ /* 0x002fc80008010805 */
[----:B------:R1:W-:Y:S01]  /*3130*/  MUFU.EX2 R71, R3 ;  /* 0x0000000300477308 */ /* 0x0003e20000000800 */
[----:B--2---:R-:W-:Y:S02]  /*3140*/  FMNMX.FTZ R36, R4, R36, !PT ;  /* 0x0000002404247209 */ /* 0x004fe40007810000 */
[----:B------:R-:W-:Y:S04]  /*3150*/  SHFL.BFLY PT, R4, R2, 0x2, 0x1f ;  /* 0x0c401f0002047f89 */ /* 0x000fe800000e0000 */
[----:B------:R-:W2:Y:S01]  /*3160*/  SHFL.BFLY PT, R6, R36, 0x1, 0x1f ;  /* 0x0c201f0024067f89 */ /* 0x000ea200000e0000 */
[--C-:B-1----:R-:W-:Y:S01]  /*3170*/  FFMA.FTZ R3, R109, UR10, -R5.reuse ;  /* 0x0000000a6d037c23 */ /* 0x102fe20008010805 */
[C---:B------:R-:W-:Y:S03]  /*3180*/  HMMA.16816.F32.BF16 R64, R12.reuse, R18, RZ ;  /* 0x000000120c40723c */ /* 0x040fe600000418ff */
[----:B------:R1:W-:Y:S05]  /*3190*/  MUFU.EX2 R193, R3 ;  /* 0x0000000300c17308 */ /* 0x0003ea0000000800 */
[----:B------:R-:W-:Y:S01]  /*31a0*/  HMMA.16816.F32.BF16 R56, R12, R16, RZ ;  /* 0x000000100c38723c */ /* 0x000fe200000418ff */
[----:B--2---:R-:W-:Y:S01]  /*31b0*/  FMNMX.FTZ R36, R36, R6, !PT ;  /* 0x0000000624247209 */ /* 0x004fe20007810000 */
[----:B-1----:R-:W-:-:S03]  /*31c0*/  FFMA.FTZ R3, R110, UR10, -R5 ;  /* 0x0000000a6e037c23 */ /* 0x002fc60008010805 */
[----:B------:R-:W-:Y:S01]  /*31d0*/  FSETP.NEU.FTZ.AND P0, PT, R36, -INF , PT ;  /* 0xff8000002400780b */ /* 0x000fe20003f1d000 */
        /* <DEDUP_REMOVED lines=11> */
[----:B-1----:R-:W-:Y:S01]  /*3290*/  FMNMX.FTZ R3, R2, R4, !PT ;  /* 0x0000000402037209 */ /* 0x002fe20007810000 */
        /* <DEDUP_REMOVED lines=9> */
[----:B------:R-:W-:Y:S01]  /*3330*/  FSETP.NEU.FTZ.AND P0, PT, R3, -INF , PT ;  /* 0xff8000000300780b */ /* 0x000fe20003f1d000 */
[----:B--2---:R-:W-:-:S04]  /*3340*/  FFMA.FTZ R2, R96, UR10, -R5 ;  /* 0x0000000a60027c23 */ /* 0x004fc80008010805 */
[----:B------:R1:W-:Y:S02]  /*3350*/  MUFU.EX2 R203, R2 ;  /* 0x0000000200cb7308 */ /* 0x0003e40000000800 */
[----:B-1----:R-:W-:-:S06]  /*3360*/  FFMA.FTZ R2, R126, UR10, -R4 ;  /* 0x0000000a7e027c23 */ /* 0x002fcc0008010804 */
[----:B------:R-:W-:Y:S08]  /*3370*/  MUFU.EX2 R126, R6 ;  /* 0x00000006007e7308 */ /* 0x000ff00000000800 */
[----:B------:R1:W-:Y:S02]  /*3380*/  MUFU.EX2 R114, R2 ;  /* 0x0000000200727308 */ /* 0x0003e40000000800 */
[----:B-1----:R-:W-:-:S06]  /*3390*/  FFMA.FTZ R2, R125, UR10, -R4 ;  /* 0x0000000a7d027c23 */ /* 0x002fcc0008010804 */
        /* <DEDUP_REMOVED lines=24> */
[----:B------:R-:W-:Y:S06]  /*3520*/  LDSM.16.MT88.4 R16, [R186+0x4800] ;  /* 0x00480000ba10783b */ /* 0x000fec0000004200 */
[----:B------:R-:W-:Y:S01]  /*3530*/  HMMA.16816.F32.BF16 R32, R8, R22, RZ ;  /* 0x000000160820723c */ /* 0x000fe200000418ff */
        /* <DEDUP_REMOVED lines=16> */
[----:B--2---:R-:W-:Y:S01]  /*3640*/  F2FP.BF16.F32.PACK_AB R11, R115, R110 ;  /* 0x0000006e730b723e */ /* 0x004fe200000010ff */
[----:B------:R-:W-:Y:S04]  /*3650*/  HMMA.16816.F32.BF16 R52, R12, R20, RZ ;  /* 0x000000140c34723c */ /* 0x000fe800000418ff */
[----:B------:R1:W-:Y:S04]  /*3660*/  MUFU.EX2 R68, R0 ;  /* 0x0000000000447308 */ /* 0x0003e80000000800 */
[C---:B------:R-:W-:Y:S08]  /*3670*/  HMMA.16816.F32.BF16 R60, R8.reuse, R24, R40 ;  /* 0x00000018083c723c */ /* 0x040ff00000041828 */
[----:B------:R-:W-:Y:S01]  /*3680*/  HMMA.16816.F32.BF16 R44, R8, R30, R44 ;  /* 0x0000001e082c723c */ /* 0x000fe2000004182c */
[----:B-1----:R-:W-:-:S04]  /*3690*/  FFMA.FTZ R0, R136, UR10, -R4 ;  /* 0x0000000a88007c23 */ /* 0x002fc80008010804 */
[----:B------:R1:W-:Y:S03]  /*36a0*/  MUFU.EX2 R104, R0 ;  /* 0x0000000000687308 */ /* 0x0003e60000000800 */
[----:B------:R-:W-:Y:S08]  /*36b0*/  HMMA.16816.F32.BF16 R32, R8, R26, R32 ;  /* 0x0000001a0820723c */ /* 0x000ff00000041820 */
[----:B------:R-:W-:Y:S01]  /*36c0*/  HMMA.16816.F32.BF16 R20, R12, R22, RZ ;  /* 0x000000160c14723c */ /* 0x000fe200000418ff */
[----:B------:R-:W2:Y:S01]  /*36d0*/  LDSM.16.MT88.4 R12, [R184+0x4800] ;  /* 0x00480000b80c783b */ /* 0x000ea20000004200 */
[----:B-1----:R-:W-:-:S06]  /*36e0*/  FFMA.FTZ R0, R137, UR10, -R4 ;  /* 0x0000000a89007c23 */ /* 0x002fcc0008010804 */
[----:B------:R-:W-:Y:S01]  /*36f0*/  HMMA.16816.F32.BF16 R136, R8, R28, R48 ;  /* 0x0000001c0888723c */ /* 0x000fe20000041830 */
[----:B------:R-:W-:Y:S01]  /*3700*/  F2FP.BF16.F32.PACK_AB R8, R213, R211 ;  /* 0x000000d3d508723e */ /* 0x000fe200000010ff */
[----:B------:R1:W3:Y:S01]  /*3710*/  MUFU.EX2 R105, R0 ;  /* 0x0000000000697308 */ /* 0x0002e20000000800 */
[----:B------:R-:W-:Y:S02]  /*3720*/  F2FP.BF16.F32.PACK_AB R9, R183, R191 ;  /* 0x000000bfb709723e */ /* 0x000fe400000010ff */
[----:B------:R-:W-:Y:S02]  /*3730*/  F2FP.BF16.F32.PACK_AB R10, R215, R214 ;  /* 0x000000d6d70a723e */ /* 0x000fe400000010ff */
[----:B------:R-:W-:-:S07]  /*3740*/  F2FP.BF16.F32.PACK_AB R11, R198, R196 ;  /* 0x000000c4c60b723e */ /* 0x000fce00000010ff */
[----:B------:R-:W-:Y:S01]  /*3750*/  HMMA.16816.F32.BF16 R48, R8, R30, R64 ;  /* 0x0000001e0830723c */ /* 0x000fe20000041840 */
[----:B-1----:R-:W-:-:S07]  /*3760*/  FFMA.FTZ R0, R93, UR10, -R4 ;  /* 0x0000000a5d007c23 */ /* 0x002fce0008010804 */
[C---:B------:R-:W-:Y:S01]  /*3770*/  HMMA.16816.F32.BF16 R56, R8.reuse, R28, R56 ;  /* 0x0000001c0838723c */ /* 0x040fe20000041838 */
[----:B------:R1:W-:Y:S07]  /*3780*/  MUFU.EX2 R103, R0 ;  /* 0x0000000000677308 */ /* 0x0003ee0000000800 */
[C---:B------:R-:W-:Y:S08]  /*3790*/  HMMA.16816.F32.BF16 R52, R8.reuse, R24, R52 ;  /* 0x000000180834723c */ /* 0x040ff00000041834 */
[----:B------:R-:W-:Y:S01]  /*37a0*/  HMMA.16816.F32.BF16 R40, R8, R26, R20 ;  /* 0x0000001a0828723c */ /* 0x000fe20000041814 */
[----:B------:R-:W4:Y:S01]  /*37b0*/  LDSM.16.MT88.4 R20, [R184+0x4c00] ;  /* 0x004c0000b814783b */ /* 0x000f220000004200 */
[----:B-1----:R-:W-:Y:S01]  /*37c0*/  FFMA.FTZ R0, R92, UR10, -R4 ;  /* 0x0000000a5c007c23 */ /* 0x002fe20008010804 */
[----:B---3--:R-:W-:-:S02]  /*37d0*/  F2FP.BF16.F32.PACK_AB R8, R105, R104 ;  /* 0x000000686908723e */ /* 0x008fc400000010ff */
[----:B------:R-:W1:Y:S01]  /*37e0*/  LDSM.16.MT88.4 R24, [R186+0x4c00] ;  /* 0x004c0000ba18783b */ /* 0x000e620000004200 */
[----:B------:R3:W5:Y:S02]  /*37f0*/  MUFU.EX2 R102, R0 ;  /* 0x0000000000667308 */ /* 0x0007640000000800 */
[----:B---3--:R-:W-:Y:S01]  /*3800*/  FFMA.FTZ R0, R141, UR10, -R2 ;  /* 0x0000000a8d007c23 */ /* 0x008fe20008010802 */
[----:B-----5:R-:W-:-:S05]  /*3810*/  F2FP.BF16.F32.PACK_AB R10, R102, R103 ;  /* 0x00000067660a723e */ /* 0x020fca00000010ff */
[----:B------:R3:W-:Y:S02]  /*3820*/  MUFU.EX2 R99, R0 ;  /* 0x0000000000637308 */ /* 0x0007e40000000800 */
[----:B---3--:R-:W-:-:S06]  /*3830*/  FFMA.FTZ R0, R142, UR10, -R2 ;  /* 0x0000000a8e007c23 */ /* 0x008fcc0008010802 */
        /* <DEDUP_REMOVED lines=9> */
[C---:B--2---:R-:W-:Y:S08]  /*38d0*/  HMMA.16816.F32.BF16 R136, R8.reuse, R12, R136 ;  /* 0x0000000c0888723c */ /* 0x044ff00000041888 */
[----:B------:R-:W-:Y:S01]  /*38e0*/  HMMA.16816.F32.BF16 R60, R8, R16, R60 ;  /* 0x00000010083c723c */ /* 0x000fe2000004183c */
[----:B---3--:R-:W-:-:S07]  /*38f0*/  FFMA.FTZ R0, R143, UR10, -R4 ;  /* 0x0000000a8f007c23 */ /* 0x008fce0008010804 */
        /* <DEDUP_REMOVED lines=11> */
[----:B------:R-:W5:Y:S01]  /*39b0*/  LDSM.16.MT88.4 R12, [R184+0x5000] ;  /* 0x00500000b80c783b */ /* 0x000f620000004200 */
[----:B--2---:R-:W-:-:S06]  /*39c0*/  FFMA.FTZ R0, R111, UR10, -R4 ;  /* 0x0000000a6f007c23 */ /* 0x004fcc0008010804 */
[C---:B------:R-:W-:Y:S01]  /*39d0*/  HMMA.16816.F32.BF16 R32, R8.reuse, R16, R52 ;  /* 0x000000100820723c */ /* 0x040fe20000041834 */
[----:B------:R2:W-:Y:S07]  /*39e0*/  MUFU.EX2 R95, R0 ;  /* 0x00000000005f7308 */ /* 0x0005ee0000000800 */
[----:B------:R-:W-:Y:S01]  /*39f0*/  HMMA.16816.F32.BF16 R40, R8, R18, R40 ;  /* 0x000000120828723c */ /* 0x000fe20000041828 */
[----:B------:R-:W5:Y:S01]  /*3a00*/  LDSM.16.MT88.4 R16, [R186+0x5000] ;  /* 0x00500000ba10783b */ /* 0x000f620000004200 */
        /* <DEDUP_REMOVED lines=16> */
[C---:B----4-:R-:W-:Y:S08]  /*3b10*/  HMMA.16816.F32.BF16 R136, R8.reuse, R20, R136 ;  /* 0x000000140888723c */ /* 0x050ff00000041888 */
[----:B------:R-:W-:Y:S01]  /*3b20*/  HMMA.16816.F32.BF16 R44, R8, R22, R44 ;  /* 0x00000016082c723c */ /* 0x000fe2000004182c */
[----:B--2---:R-:W-:-:S07]  /*3b30*/  FFMA.FTZ R0, R153, UR10, -R4 ;  /* 0x0000000a99007c23 */ /* 0x004fce0008010804 */
[C---:B-1----:R-:W-:Y:S01]  /*3b40*/  HMMA.16816.F32.BF16 R156, R8.reuse, R24, R60 ;  /* 0x00000018089c723c */ /* 0x042fe2000004183c */
        /* <DEDUP_REMOVED lines=58> */
[----:B----4-:R-:W-:Y:S01]  /*3ef0*/  FFMA.FTZ R0, R166, UR10, -R2 ;  /* 0x0000000aa6007c23 */ /* 0x010fe20008010802 */
[----:B------:R-:W-:-:S05]  /*3f00*/  F2FP.BF16.F32.PACK_AB R166, R248, R240 ;  /* 0x000000f0f8a6723e */ /* 0x000fca00000010ff */
        /* <DEDUP_REMOVED lines=38> */
[----:B--2---:R-:W-:Y:S02]  /*4170*/  FFMA.FTZ R0, R149, UR10, -R2 ;  /* 0x0000000a95007c23 */ /* 0x004fe40008010802 */
[----:B------:R-:W2:Y:S04]  /*4180*/  LDSM.16.MT88.4 R148, [R184+0x5c00] ;  /* 0x005c0000b894783b */ /* 0x000ea80000004200 */
[----:B------:R3:W4:Y:S02]  /*4190*/  MUFU.EX2 R42, R0 ;  /* 0x00000000002a7308 */ /* 0x0007240000000800 */
[----:B---3--:R-:W-:Y:S01]  /*41a0*/  FFMA.FTZ R0, R179, UR10, -R5 ;  /* 0x0000000ab3007c23 */ /* 0x008fe20008010805 */
[----:B----4-:R-:W-:-:S05]  /*41b0*/  F2FP.BF16.F32.PACK_AB R11, R42, R43 ;  /* 0x0000002b2a0b723e */ /* 0x010fca00000010ff */
[----:B------:R3:W4:Y:S02]  /*41c0*/  MUFU.EX2 R39, R0 ;  /* 0x0000000000277308 */ /* 0x0007240000000800 */
[C---:B-1----:R-:W-:Y:S08]  /*41d0*/  HMMA.16816.F32.BF16 R136, R8.reuse, R12, R136 ;  /* 0x0000000c0888723c */ /* 0x042ff00000041888 */
        /* <DEDUP_REMOVED lines=8> */
[----:B----4-:R-:W-:Y:S01]  /*4260*/  F2FP.BF16.F32.PACK_AB R11, R39, R56 ;  /* 0x00000038270b723e */ /* 0x010fe200000010ff */
[----:B-1----:R-:W-:-:S04]  /*4270*/  FFMA.FTZ R0, R172, UR10, -R4 ;  /* 0x0000000aac007c23 */ /* 0x002fc80008010804 */
[----:B------:R1:W3:Y:S02]  /*4280*/  MUFU.EX2 R40, R0 ;  /* 0x0000000000287308 */ /* 0x0002e40000000800 */
[C---:B------:R-:W-:Y:S08]  /*4290*/  HMMA.16816.F32.BF16 R48, R8.reuse, R16, R48 ;  /* 0x000000100830723c */ /* 0x040ff00000041830 */
[----:B------:R-:W-:Y:S01]  /*42a0*/  HMMA.16816.F32.BF16 R140, R8, R12, R140 ;  /* 0x0000000c088c723c */ /* 0x000fe2000004188c */
[----:B-1----:R-:W-:-:S07]  /*42b0*/  FFMA.FTZ R0, R152, UR10, -R4 ;  /* 0x0000000a98007c23 */ /* 0x002fce0008010804 */
[C---:B------:R-:W-:Y:S01]  /*42c0*/  HMMA.16816.F32.BF16 R20, R8.reuse, R14, R20 ;  /* 0x0000000e0814723c */ /* 0x040fe20000041814 */
[----:B------:R-:W1:Y:S01]  /*42d0*/  LDSM.16.MT88.4 R12, [R186+0x5c00] ;  /* 0x005c0000ba0c783b */ /* 0x000e620000004200 */
[----:B---3--:R-:W-:Y:S01]  /*42e0*/  F2FP.BF16.F32.PACK_AB R160, R40, R41 ;  /* 0x0000002928a0723e */ /* 0x008fe200000010ff */
[----:B------:R3:W-:Y:S05]  /*42f0*/  MUFU.EX2 R31, R0 ;  /* 0x00000000001f7308 */ /* 0x0007ea0000000800 */
[----:B------:R-:W-:Y:S01]  /*4300*/  HMMA.16816.F32.BF16 R24, R8, R18, R24 ;  /* 0x000000120818723c */ /* 0x000fe20000041818 */
[----:B---3--:R-:W-:Y:S01]  /*4310*/  FFMA.FTZ R0, R82, UR10, -R4 ;  /* 0x0000000a52007c23 */ /* 0x008fe20008010804 */
[----:B------:R-:W-:-:S03]  /*4320*/  FADD.FTZ R4, R114, R113 ;  /* 0x0000007172047221 */ /* 0x000fc60000010000 */
[----:B------:R3:W4:Y:S02]  /*4330*/  MUFU.EX2 R251, R0 ;  /* 0x0000000000fb7308 */ /* 0x0007240000000800 */
[----:B---3--:R-:W-:Y:S01]  /*4340*/  FFMA.FTZ R0, R173, UR10, -R2 ;  /* 0x0000000aad007c23 */ /* 0x008fe20008010802 */
[----:B----4-:R-:W-:-:S05]  /*4350*/  F2FP.BF16.F32.PACK_AB R162, R251, R31 ;  /* 0x0000001ffba2723e */ /* 0x010fca00000010ff */
[----:B------:R3:W-:Y:S02]  /*4360*/  MUFU.EX2 R29, R0 ;  /* 0x00000000001d7308 */ /* 0x0007e40000000800 */
[----:B---3--:R-:W-:-:S06]  /*4370*/  FFMA.FTZ R0, R174, UR10, -R2 ;  /* 0x0000000aae007c23 */ /* 0x008fcc0008010802 */
[----:B------:R3:W4:Y:S02]  /*4380*/  MUFU.EX2 R30, R0 ;  /* 0x00000000001e7308 */ /* 0x0007240000000800 */
[--C-:B---3--:R-:W-:Y:S01]  /*4390*/  FFMA.FTZ R0, R83, UR10, -R2.reuse ;  /* 0x0000000a53007c23 */ /* 0x108fe20008010802 */
[----:B------:R-:W-:Y:S01]  /*43a0*/  FFMA.FTZ R2, R164, UR10, -R2 ;  /* 0x0000000aa4027c23 */ /* 0x000fe20008010802 */
[----:B----4-:R-:W-:-:S04]  /*43b0*/  F2FP.BF16.F32.PACK_AB R161, R30, R29 ;  /* 0x0000001d1ea1723e */ /* 0x010fc800000010ff */
[----:B------:R3:W-:Y:S01]  /*43c0*/  MUFU.EX2 R28, R0 ;  /* 0x00000000001c7308 */ /* 0x0007e20000000800 */
[----:B------:R-:W-:-:S07]  /*43d0*/  F2FP.BF16.F32.PACK_AB R164, R238, R239 ;  /* 0x000000efeea4723e */ /* 0x000fce00000010ff */
[----:B------:R4:W5:Y:S01]  /*43e0*/  MUFU.EX2 R249, R2 ;  /* 0x0000000200f97308 */ /* 0x0009620000000800 */
[----:B---3--:R-:W-:-:S07]  /*43f0*/  FFMA.FTZ R0, R176, UR10, -R5 ;  /* 0x0000000ab0007c23 */ /* 0x008fce0008010805 */
[----:B------:R3:W-:Y:S01]  /*4400*/  MUFU.EX2 R16, R0 ;  /* 0x0000000000107308 */ /* 0x0007e20000000800 */
[----:B----4-:R-:W-:Y:S01]  /*4410*/  FADD.FTZ R2, R180, R178 ;  /* 0x000000b2b4027221 */ /* 0x010fe20000010000 */
[----:B-----5:R-:W-:-:S03]  /*4420*/  F2FP.BF16.F32.PACK_AB R163, R249, R28 ;  /* 0x0000001cf9a3723e */ /* 0x020fc600000010ff */
[----:B------:R-:W-:-:S04]  /*4430*/  FADD.FTZ R2, R181, R2 ;  /* 0x00000002b5027221 */ /* 0x000fc80000010000 */
[----:B--2---:R-:W-:Y:S01]  /*4440*/  HMMA.16816.F32.BF16 R136, R160, R148, R136 ;  /* 0x00000094a088723c */ /* 0x004fe20000041888 */
[----:B---3--:R-:W-:-:S07]  /*4450*/  FFMA.FTZ R0, R175, UR10, -R5 ;  /* 0x0000000aaf007c23 */ /* 0x008fce0008010805 */
[C---:B------:R-:W-:Y:S01]  /*4460*/  HMMA.16816.F32.BF16 R144, R160.reuse, R150, R144 ;  /* 0x00000096a090723c */ /* 0x040fe20000041890 */
[----:B------:R2:W3:Y:S07]  /*4470*/  MUFU.EX2 R10, R0 ;  /* 0x00000000000a7308 */ /* 0x0004ee0000000800 */
[C---:B-1----:R-:W-:Y:S08]  /*4480*/  HMMA.16816.F32.BF16 R156, R160.reuse, R12, R156 ;  /* 0x0000000ca09c723c */ /* 0x042ff0000004189c */
[----:B------:R-:W-:Y:S01]  /*4490*/  HMMA.16816.F32.BF16 R160, R160, R14, R32 ;  /* 0x0000000ea0a0723c */ /* 0x000fe20000041820 */
[----:B--2---:R-:W-:Y:S01]  /*44a0*/  FFMA.FTZ R0, R204, UR10, -R5 ;  /* 0x0000000acc007c23 */ /* 0x004fe20008010805 */
[----:B---3--:R-:W-:-:S03]  /*44b0*/  F2FP.BF16.F32.PACK_AB R165, R10, R16 ;  /* 0x000000100aa5723e */ /* 0x008fc600000010ff */
[----:B------:R1:W-:Y:S02]  /*44c0*/  MUFU.EX2 R9, R0 ;  /* 0x0000000000097308 */ /* 0x0003e40000000800 */
[----:B-1----:R-:W-:Y:S01]  /*44d0*/  FFMA.FTZ R0, R205, UR10, -R5 ;  /* 0x0000000acd007c23 */ /* 0x002fe20008010805 */
[----:B------:R-:W-:Y:S01]  /*44e0*/  FADD.FTZ R5, R7, R6 ;  /* 0x0000000607057221 */ /* 0x000fe20000010000 */
[----:B------:R-:W-:-:S04]  /*44f0*/  FADD.FTZ R6, R182, R2 ;  /* 0x00000002b6067221 */ /* 0x000fc80000010000 */
        /* <DEDUP_REMOVED lines=127> */
[----:B------:R-:W-:Y:S01]  /*4cf0*/  LEA.HI.SX32 R190, R190, 0xfffffffe, 0x19 ;  /* 0xfffffffebebe7811 */ /* 0x000fe200078fcaff */
[----:B------:R-:W-:Y:S01]  /*4d00*/  IMAD.MOV.U32 R135, RZ, RZ, R3 ;  /* 0x000000ffff877224 */ /* 0x000fe200078e0003 */
[----:B------:R-:W-:Y:S01]  /*4d10*/  MOV R133, R37 ;  /* 0x0000002500857202 */ /* 0x000fe20000000f00 */
[----:B------:R-:W-:Y:S01]  /*4d20*/  IMAD.MOV.U32 R134, RZ, RZ, R36 ;  /* 0x000000ffff867224 */ /* 0x000fe200078e0024 */
[----:B------:R-:W-:Y:S01]  /*4d30*/  MOV R132, R38 ;  /* 0x0000002600847202 */ /* 0x000fe20000000f00 */
[----:B------:R-:W1:Y:S01]  /*4d40*/  LDCU UR10, c[0x0][0x50c] ;  /* 0x0000a180ff0a77ac */ /* 0x000e620008000800 */
[----:B------:R-:W2:Y:S01]  /*4d50*/  LDCU UR4, c[0x0][0x45c] ;  /* 0x00008b80ff0477ac */ /* 0x000ea20008000800 */
[----:B------:R-:W-:Y:S05]  /*4d60*/  BRA `(.L_x_578) ;  /* 0x00000000006c7947 */ /* 0x000fea0003800000 */
.L_x_580:
[----:B------:R-:W-:Y:S04]  /*4d70*/  VIADD R2, R190, 0xffffffff ;  /* 0xffffffffbe027836 */ /* 0x000fe80000000000 */
[C---:B------:R-:W-:Y:S02]  /*4d80*/  IMAD R4, R2.reuse, UR5, RZ ;  /* 0x0000000502047c24 */ /* 0x040fe4000f8e02ff */
[----:B------:R-:W-:Y:S04]  /*4d90*/  IMAD.WIDE.U32 R2, R2, UR8, RZ ;  /* 0x0000000802027c25 */ /* 0x000fe8000f8e00ff */
[----:B------:R-:W-:Y:S01]  /*4da0*/  IMAD.IADD R4, R3, 0x1, R4 ;  /* 0x0000000103047824 */ /* 0x000fe200078e0204 */
[C---:B------:R-:W-:Y:S02]  /*4db0*/  IADD3 R0, P1, PT, R2.reuse, UR14, RZ ;  /* 0x0000000e02007c10 */ /* 0x040fe4000ff3e0ff */
[----:B------:R-:W-:Y:S02]  /*4dc0*/  LEA R8, P0, R2, R212, 0x1 ;  /* 0x000000d402087211 */ /* 0x000fe400078008ff */
[----:B------:R-:W-:Y:S02]  /*4dd0*/  IADD3.X R3, PT, PT, R4, UR9, RZ, P1, !PT ;  /* 0x0000000904037c10 */ /* 0x000fe40008ffe4ff */
[----:B------:R-:W-:Y:S02]  /*4de0*/  IADD3 R5, P1, PT, R0, UR14, RZ ;  /* 0x0000000e00057c10 */ /* 0x000fe4000ff3e0ff */
[----:B------:R-:W-:Y:S02]  /*4df0*/  LEA.HI.X R9, R2, R210, R4, 0x1, P0 ;  /* 0x000000d202097211 */ /* 0x000fe400000f0c04 */
[CC--:B------:R-:W-:Y:S02]  /*4e00*/  LEA R6, P2, R0.reuse, R212.reuse, 0x1 ;  /* 0x000000d400067211 */ /* 0x0c0fe400078408ff */
[C---:B------:R-:W-:Y:S01]  /*4e10*/  IADD3 R10, P0, PT, R0.reuse, UR6, RZ ;  /* 0x00000006000a7c10 */ /* 0x040fe2000ff1e0ff */
[----:B------:R-:W-:Y:S01]  /*4e20*/  @!PT LDS RZ, [RZ] ;  /* 0x00000000fffff984 */ /* 0x000fe20000000800 */
[----:B------:R-:W-:Y:S01]  /*4e30*/  @!PT LDS RZ, [RZ] ;  /* 0x00000000fffff984 */ /* 0x000fe20000000800 */
[----:B------:R-:W-:Y:S01]  /*4e40*/  @!PT LDS RZ, [RZ] ;  /* 0x00000000fffff984 */ /* 0x000fe20000000800 */
[----:B------:R1:W-:Y:S01]  /*4e50*/  LDGSTS.E.BYPASS.LTC128B.128 [R201+0x2000], desc[UR24][R8.64] ;  /* 0x0200000008c97fae */ /* 0x0003e2000b981a18 */
[----:B------:R-:W-:Y:S02]  /*4e60*/  IADD3.X R11, PT, PT, R3, UR9, RZ, P1, !PT ;  /* 0x00000009030b7c10 */ /* 0x000fe40008ffe4ff */
[----:B------:R-:W-:Y:S02]  /*4e70*/  LEA R4, P1, R5, R212, 0x1 ;  /* 0x000000d405047211 */ /* 0x000fe400078208ff */
[----:B------:R-:W-:Y:S02]  /*4e80*/  LEA.HI.X R7, R0, R210, R3, 0x1, P2 ;  /* 0x000000d200077211 */ /* 0x000fe400010f0c03 */
[----:B------:R-:W-:Y:S02]  /*4e90*/  IADD3.X R12, PT, PT, R3, UR15, RZ, P0, !PT ;  /* 0x0000000f030c7c10 */ /* 0x000fe400087fe4ff */
[C---:B------:R-:W-:Y:S01]  /*4ea0*/  LEA R2, P0, R10.reuse, R212, 0x1 ;  /* 0x000000d40a027211 */ /* 0x040fe200078008ff */
[----:B------:R1:W-:Y:S01]  /*4eb0*/  LDGSTS.E.BYPASS.LTC128B.128 [R201+0x2800], desc[UR24][R6.64] ;  /* 0x0280000006c97fae */ /* 0x0003e2000b981a18 */
[-C--:B------:R-:W-:Y:S02]  /*4ec0*/  LEA.HI.X R5, R5, R210.reuse, R11, 0x1, P1 ;  /* 0x000000d205057211 */ /* 0x080fe400008f0c0b */
[----:B------:R-:W-:Y:S03]  /*4ed0*/  LEA.HI.X R3, R10, R210, R12, 0x1, P0 ;  /* 0x000000d20a037211 */ /* 0x000fe600000f0c0c */
[----:B------:R1:W-:Y:S04]  /*4ee0*/  LDGSTS.E.BYPASS.LTC128B.128 [R201+0x3000], desc[UR24][R4.64] ;  /* 0x0300000004c97fae */ /* 0x0003e8000b981a18 */
[----:B------:R1:W-:Y:S04]  /*4ef0*/  LDGSTS.E.BYPASS.LTC128B.128 [R201+0x3800], desc[UR24][R2.64] ;  /* 0x0380000002c97fae */ /* 0x0003e8000b981a18 */
[----:B------:R-:W0:Y:S01]  /*4f00*/  LDGDEPBAR ;  /* 0x00000000000079af */ /* 0x000e220000000000 */
[----:B------:R-:W-:Y:S05]  /*4f10*/  BRA `(.L_x_579) ;  /* 0x0000001800ac7947 */ /* 0x000fea0003800000 */
.L_x_578:
[----:B------:R-:W-:Y:S04]  /*4f20*/  DEPBAR.LE SB0, 0x0 ;  /* 0x000080000000791a */ /* 0x000fe80000000000 */
[----:B------:R-:W-:Y:S01]  /*4f30*/  BAR.SYNC.DEFER_BLOCKING 0x0 ;  /* 0x0000000000007b1d */ /* 0x000fe20000010000 */
[C---:B------:R-:W-:Y:S04]  /*4f40*/  IMAD.WIDE.U32 R4, R190.reuse, UR18, RZ ;  /* 0x00000012be047c25 */ /* 0x040fe8000f8e00ff */
[----:B------:R-:W-:Y:S01]  /*4f50*/  IMAD R3, R190, UR7, RZ ;  /* 0x00000007be037c24 */ /* 0x000fe2000f8e02ff */
[C---:B------:R-:W-:Y:S02]  /*4f60*/  LEA R12, P3, R4.reuse, R237, 0x1 ;  /* 0x000000ed040c7211 */ /* 0x040fe400078608ff */
[----:B------:R-:W-:Y:S02]  /*4f70*/  IADD3 R0, P0, PT, R4, UR26, RZ ;  /* 0x0000001a04007c10 */ /* 0x000fe4000ff1e0ff */
[----:B------:R-:W-:Y:S02]  /*4f80*/  IADD3 R3, PT, PT, R5, R3, RZ ;  /* 0x0000000305037210 */ /* 0x000fe40007ffe0ff */
[-C--:B------:R-:W-:Y:S02]  /*4f90*/  LEA R10, P2, R0, R237.reuse, 0x1 ;  /* 0x000000ed000a7211 */ /* 0x080fe400078408ff */
[-C--:B------:R-:W-:Y:S02]  /*4fa0*/  LEA.HI.X R13, R4, R236.reuse, R3, 0x1, P3 ;  /* 0x000000ec040d7211 */ /* 0x080fe400018f0c03 */
[----:B------:R-:W-:Y:S02]  /*4fb0*/  IADD3.X R2, PT, PT, R3, UR19, RZ, P0, !PT ;  /* 0x0000001303027c10 */ /* 0x000fe400087fe4ff */
[C---:B------:R-:W-:Y:S02]  /*4fc0*/  IADD3 R5, P1, PT, R0.reuse, UR26, RZ ;  /* 0x0000001a00057c10 */ /* 0x040fe4000ff3e0ff */
[-C--:B------:R-:W-:Y:S02]  /*4fd0*/  LEA.HI.X R11, R0, R236.reuse, R2, 0x1, P2 ;  /* 0x000000ec000b7211 */ /* 0x080fe400010f0c02 */
[----:B------:R-:W-:Y:S01]  /*4fe0*/  IADD3.X R9, PT, PT, R2, UR19, RZ, P1, !PT ;  /* 0x0000001302097c10 */ /* 0x000fe20008ffe4ff */
[----:B------:R-:W-:Y:S01]  /*4ff0*/  @!PT LDS RZ, [RZ] ;  /* 0x00000000fffff984 */ /* 0x000fe20000000800 */
[----:B------:R-:W-:Y:S01]  /*5000*/  @!PT LDS RZ, [RZ] ;  /* 0x00000000fffff984 */ /* 0x000fe20000000800 */
[----:B------:R-:W-:Y:S01]  /*5010*/  @!PT LDS RZ, [RZ] ;  /* 0x00000000fffff984 */ /* 0x000fe20000000800 */
[----:B------:R-:W-:Y:S01]  /*5020*/  LDGSTS.E.BYPASS.LTC128B.128 [R201+0x4000], desc[UR24][R12.64] ;  /* 0x040000000cc97fae */ /* 0x000fe2000b981a18 */
[CC--:B------:R-:W-:Y:S02]  /*5030*/  LEA R8, P1, R5.reuse, R237.reuse, 0x1 ;  /* 0x000000ed05087211 */ /* 0x0c0fe400078208ff */
        /* <DEDUP_REMOVED lines=10> */
[----:B------:R-:W0:Y:S08]  /*50e0*/  LDGDEPBAR ;  /* 0x00000000000079af */ /* 0x000e300000000000 */
[----:B------:R-:W3:Y:S08]  /*50f0*/  LDSM.16.M88.4 R16, [R185+0x2000] ;  /* 0x00200000b910783b */ /* 0x000ef00000000200 */
[----:B------:R-:W4:Y:S08]  /*5100*/  LDSM.16.M88.4 R124, [R188+0x1000] ;  /* 0x00100000bc7c783b */ /* 0x000f300000000200 */
[----:B------:R-:W5:Y:S08]  /*5110*/  LDSM.16.M88.4 R32, [R185+0x2400] ;  /* 0x00240000b920783b */ /* 0x000f700000000200 */
[----:B------:R-:W1:Y:S08]  /*5120*/  LDSM.16.M88.4 R48, [R185+0x2800] ;  /* 0x00280000b930783b */ /* 0x000e700000000200 */
[----:B------:R-:W2:Y:S08]  /*5130*/  LDSM.16.M88.4 R64, [R185+0x2c00] ;  /* 0x002c0000b940783b */ /* 0x000eb00000000200 */
[----:B------:R-:W2:Y:S08]  /*5140*/  LDSM.16.M88.4 R80, [R185+0x3000] ;  /* 0x00300000b950783b */ /* 0x000eb00000000200 */
[----:B------:R-:W2:Y:S08]  /*5150*/  LDSM.16.M88.4 R96, [R185+0x3400] ;  /* 0x00340000b960783b */ /* 0x000eb00000000200 */
[----:B------:R-:W2:Y:S08]  /*5160*/  LDSM.16.M88.4 R112, [R185+0x3800] ;  /* 0x00380000b970783b */ /* 0x000eb00000000200 */
[----:B------:R-:W2:Y:S08]  /*5170*/  LDSM.16.M88.4 R168, [R185+0x3c00] ;  /* 0x003c0000b9a8783b */ /* 0x000eb00000000200 */
[----:B------:R-:W-:Y:S08]  /*5180*/  LDSM.16.M88.4 R172, [R189] ;  /* 0x00000000bdac783b */ /* 0x000ff00000000200 */
[----:B------:R-:W2:Y:S08]  /*5190*/  LDSM.16.M88.4 R176, [R187+0x2000] ;  /* 0x00200000bbb0783b */ /* 0x000eb00000000200 */
[----:B------:R-:W2:Y:S01]  /*51a0*/  LDSM.16.M88.4 R180, [R189+0x1000] ;  /* 0x00100000bdb4783b */ /* 0x000ea20000000200 */
[-C--:B---3--:R-:W-:Y:S08]  /*51b0*/  HMMA.16816.F32.BF16 R4, R128, R16.reuse, RZ ;  /* 0x000000108004723c */ /* 0x088ff000000418ff */
[C---:B----4-:R-:W-:Y:S08]  /*51c0*/  HMMA.16816.F32.BF16 R8, R124.reuse, R16, RZ ;  /* 0x000000107c08723c */ /* 0x050ff000000418ff */
        /* <DEDUP_REMOVED lines=29> */
[----:B------:R-:W-:Y:S08]  /*53a0*/  HMMA.16816.F32.BF16 R128, R128, R170, RZ ;  /* 0x000000aa8080723c */ /* 0x000ff000000418ff */
[-C--:B------:R-:W-:Y:S08]  /*53b0*/  HMMA.16816.F32.BF16 R4, R172, R176.reuse, R4 ;  /* 0x000000b0ac04723c */ /* 0x080ff00000041804 */
        /* <DEDUP_REMOVED lines=353> */
.L_x_579:
[----:B-1----:R-:W-:Y:S01]  /*69d0*/  SHFL.BFLY PT, R5, R38, 0x2, 0x1f ;  /* 0x0c401f0026057f89 */ /* 0x002fe200000e0000 */
[----:B--23--:R-:W-:Y:S02]  /*69e0*/  FMNMX3.FTZ R4, R14, R130, R131, !PT ;  /* 0x000000820e047276 */ /* 0x00cfe40007810083 */
[----:B------:R-:W-:Y:S02]  /*69f0*/  FMNMX3.FTZ R0, R15, R106, R107, !PT ;  /* 0x0000006a0f007276 */ /* 0x000fe4000781006b */
[----:B------:R-:W-:Y:S03]  /*6a00*/  FMNMX3.FTZ R2, R13, R108, R109, !PT ;  /* 0x0000006c0d027276 */ /* 0x000fe6000781006d */
        /* <DEDUP_REMOVED lines=22> */
[C---:B------:R-:W-:Y:S01]  /*6b70*/  FMUL.FTZ R45, R37.reuse, UR4 ;  /* 0x00000004252d7c20 */ /* 0x040fe20008410000 */
[----:B------:R-:W-:Y:S01]  /*6b80*/  FSEL R46, R46, RZ, P0 ;  /* 0x000000ff2e2e7208 */ /* 0x000fe20000000000 */
[C---:B------:R-:W-:Y:S01]  /*6b90*/  FADD.FTZ R0, -R37.reuse, R133 ;  /* 0x0000008525007221 */ /* 0x040fe20000010100 */
[----:B------:R1:W-:Y:S01]  /*6ba0*/  MUFU.EX2 R39, R3 ;  /* 0x0000000300277308 */ /* 0x0003e20000000800 */
[----:B------:R-:W-:Y:S02]  /*6bb0*/  FSETP.NEU.FTZ.AND P0, PT, R37, -INF , PT ;  /* 0xff8000002500780b */ /* 0x000fe40003f1d000 */
[----:B---3--:R-:W-:Y:S01]  /*6bc0*/  FMNMX.FTZ R36, R36, R6, !PT ;  /* 0x0000000624247209 */ /* 0x008fe20007810000 */
[--C-:B------:R-:W-:Y:S01]  /*6bd0*/  FFMA.FTZ R7, R32, UR4, -R46.reuse ;  /* 0x0000000420077c23 */ /* 0x100fe2000801082e */
[----:B------:R-:W-:Y:S01]  /*6be0*/  FSEL R45, R45, RZ, P0 ;  /* 0x000000ff2d2d7208 */ /* 0x000fe20000000000 */
[----:B------:R-:W-:Y:S01]  /*6bf0*/  FFMA.FTZ R8, R195, UR4, -R46 ;  /* 0x00000004c3087c23 */ /* 0x000fe2000801082e */
[C---:B------:R-:W-:Y:S03]  /*6c00*/  FSETP.NEU.FTZ.AND P0, PT, R36.reuse, -INF , PT ;  /* 0xff8000002400780b */ /* 0x040fe60003f1d000 */
[----:B------:R2:W-:Y:S01]  /*6c10*/  MUFU.EX2 R222, R7 ;  /* 0x0000000700de7308 */ /* 0x0005e20000000800 */
[----:B------:R-:W-:Y:S01]  /*6c20*/  FMUL.FTZ R64, R36, UR4 ;  /* 0x0000000424407c20 */ /* 0x000fe20008410000 */
[----:B------:R-:W-:Y:S04]  /*6c30*/  FFMA.FTZ R5, R177, UR4, -R45 ;  /* 0x00000004b1057c23 */ /* 0x000fe8000801082d */
[----:B------:R-:W-:Y:S04]  /*6c40*/  FSEL R64, R64, RZ, P0 ;  /* 0x000000ff40407208 */ /* 0x000fe80000000000 */
[----:B------:R3:W-:Y:S01]  /*6c50*/  MUFU.EX2 R231, R5 ;  /* 0x0000000500e77308 */ /* 0x0007e20000000800 */
[----:B-1----:R-:W-:Y:S01]  /*6c60*/  FMUL.FTZ R3, R0, UR4 ;  /* 0x0000000400037c20 */ /* 0x002fe20008410000 */
[----:B------:R-:W-:Y:S01]  /*6c70*/  FADD.FTZ R0, -R36, R134 ;  /* 0x0000008624007221 */ /* 0x000fe20000010100 */
[--C-:B------:R-:W-:Y:S01]  /*6c80*/  FFMA.FTZ R9, R61, UR4, -R64.reuse ;  /* 0x000000043d097c23 */ /* 0x100fe20008010840 */
[----:B------:R-:W-:Y:S06]  /*6c90*/  FFMA.FTZ R6, R202, UR4, -R64 ;  /* 0x00000004ca067c23 */ /* 0x000fec0008010840 */
[----:B------:R1:W-:Y:S01]  /*6ca0*/  MUFU.EX2 R40, R3 ;  /* 0x0000000300287308 */ /* 0x0003e20000000800 */
[----:B--2---:R-:W-:Y:S09]  /*6cb0*/  FFMA.FTZ R7, R48, UR4, -R46 ;  /* 0x0000000430077c23 */ /* 0x004ff2000801082e */
[----:B------:R2:W-:Y:S01]  /*6cc0*/  MUFU.EX2 R173, R6 ;  /* 0x0000000600ad7308 */ /* 0x0005e20000000800 */
[----:B---3--:R-:W-:Y:S09]  /*6cd0*/  FFMA.FTZ R5, R207, UR4, -R64 ;  /* 0x00000004cf057c23 */ /* 0x008ff20008010840 */
[----:B------:R3:W-:Y:S01]  /*6ce0*/  MUFU.EX2 R183, R5 ;  /* 0x0000000500b77308 */ /* 0x0007e20000000800 */
[----:B-1----:R-:W-:Y:S01]  /*6cf0*/  FMNMX.FTZ R3, R2, R4, !PT ;  /* 0x0000000402037209 */ /* 0x002fe20007810000 */
[--C-:B------:R-:W-:Y:S01]  /*6d00*/  FFMA.FTZ R4, R208, UR4, -R46.reuse ;  /* 0x00000004d0047c23 */ /* 0x100fe2000801082e */
[----:B------:R-:W-:Y:S02]  /*6d10*/  FMUL.FTZ R2, R0, UR4 ;  /* 0x0000000400027c20 */ /* 0x000fe40008410000 */
[C---:B------:R-:W-:Y:S01]  /*6d20*/  FSETP.NEU.FTZ.AND P0, PT, R3.reuse, -INF , PT ;  /* 0xff8000000300780b */ /* 0x040fe20003f1d000 */
[C---:B------:R-:W-:Y:S01]  /*6d30*/  FMUL.FTZ R47, R3.reuse, UR4 ;  /* 0x00000004032f7c20 */ /* 0x040fe20008410000 */
[----:B------:R-:W-:Y:S03]  /*6d40*/  FADD.FTZ R0, -R3, R135 ;  /* 0x0000008703007221 */ /* 0x000fe60000010100 */
[----:B------:R1:W-:Y:S01]  /*6d50*/  MUFU.EX2 R208, R4 ;  /* 0x0000000400d07308 */ /* 0x0003e20000000800 */
[--C-:B--2---:R-:W-:Y:S01]  /*6d60*/  FFMA.FTZ R6, R33, UR4, -R46.reuse ;  /* 0x0000000421067c23 */ /* 0x104fe2000801082e */
[----:B------:R-:W-:Y:S01]  /*6d70*/  FSEL R47, R47, RZ, P0 ;  /* 0x000000ff2f2f7208 */ /* 0x000fe20000000000 */
[----:B------:R-:W-:Y:S01]  /*6d80*/  FMUL.FTZ R0, R0, UR4 ;  /* 0x0000000400007c20 */ /* 0x000fe20008410000 */
[----:B------:R-:W-:Y:S06]  /*6d90*/  ISETP.GT.AND P0, PT, R190, RZ, PT ;  /* 0x000000ffbe00720c */ /* 0x000fec0003f04270 */
[----:B------:R2:W-:Y:S01]  /*6da0*/  MUFU.EX2 R228, R6 ;  /* 0x0000000600e47308 */ /* 0x0005e20000000800 */
[----:B---3--:R-:W-:Y:S01]  /*6db0*/  FFMA.FTZ R5, R192, UR4, -R45 ;  /* 0x00000004c0057c23 */ /* 0x008fe2000801082d */
[--C-:B------:R-:W-:Y:S01]  /*6dc0*/  FFMA.FTZ R12, R62, UR4, -R47.reuse ;  /* 0x000000043e0c7c23 */ /* 0x100fe2000801082f */
[----:B------:R-:W-:Y:S07]  /*6dd0*/  FFMA.FTZ R13, R63, UR4, -R47 ;  /* 0x000000043f0d7c23 */ /* 0x000fee000801082f */
[----:B------:R3:W-:Y:S01]  /*6de0*/  MUFU.EX2 R195, R8 ;  /* 0x0000000800c37308 */ /* 0x0007e20000000800 */
[--C-:B-1----:R-:W-:Y:S09]  /*6df0*/  FFMA.FTZ R4, R203, UR4, -R46.reuse ;  /* 0x00000004cb047c23 */ /* 0x102ff2000801082e */
[----:B------:R1:W4:Y:S01]  /*6e00*/  MUFU.EX2 R211, R4 ;  /* 0x0000000400d37308 */ /* 0x0003220000000800 */
[--C-:B--2---:R-:W-:Y:S09]  /*6e10*/  FFMA.FTZ R6, R49, UR4, -R46.reuse ;  /* 0x0000000431067c23 */ /* 0x104ff2000801082e */
[----:B------:R2:W-:Y:S01]  /*6e20*/  MUFU.EX2 R246, R6 ;  /* 0x0000000600f67308 */ /* 0x0005e20000000800 */
[--C-:B---3--:R-:W-:Y:S01]  /*6e30*/  FFMA.FTZ R8, R28, UR4, -R46.reuse ;  /* 0x000000041c087c23 */ /* 0x108fe2000801082e */
[--C-:B------:R-:W-:Y:S08]  /*6e40*/  FFMA.FTZ R28, R81, UR4, -R46.reuse ;  /* 0x00000004511c7c23 */ /* 0x100ff0000801082e */
[----:B------:R3:W-:Y:S01]  /*6e50*/  MUFU.EX2 R242, R7 ;  /* 0x0000000700f27308 */ /* 0x0007e20000000800 */
[--C-:B-1----:R-:W-:Y:S01]  /*6e60*/  FFMA.FTZ R4, R199, UR4, -R45.reuse ;  /* 0x00000004c7047c23 */ /* 0x102fe2000801082d */
[----:B----4-:R-:W-:Y:S08]  /*6e70*/  F2FP.BF16.F32.PACK_AB R48, R211, R208 ;  /* 0x000000d0d330723e */ /* 0x010ff000000010ff */
[----:B------:R1:W-:Y:S01]  /*6e80*/  MUFU.EX2 R199, R4 ;  /* 0x0000000400c77308 */ /* 0x0003e20000000800 */
[--C-:B--2---:R-:W-:Y:S01]  /*6e90*/  FFMA.FTZ R6, R16, UR4, -R46.reuse ;  /* 0x0000000410067c23 */ /* 0x104fe2000801082e */
[----:B------:R-:W-:Y:S08]  /*6ea0*/  FMUL.FTZ R16, R39, R148 ;  /* 0x0000009427107220 */ /* 0x000ff00000410000 */
[----:B------:R2:W-:Y:S01]  /*6eb0*/  MUFU.EX2 R243, R6 ;  /* 0x0000000600f37308 */ /* 0x0005e20000000800 */
[--C-:B---3--:R-:W-:Y:S09]  /*6ec0*/  FFMA.FTZ R7, R53, UR4, -R46.reuse ;  /* 0x0000000435077c23 */ /* 0x108ff2000801082e */
[----:B------:R3:W-:Y:S01]  /*6ed0*/  MUFU.EX2 R232, R8 ;  /* 0x0000000800e87308 */ /* 0x0007e20000000800 */
[----:B-1----:R-:W-:Y:S09]  /*6ee0*/  FFMA.FTZ R4, R197, UR4, -R45 ;  /* 0x00000004c5047c23 */ /* 0x002ff2000801082d */
[----:B------:R1:W4:Y:S01]  /*6ef0*/  MUFU.EX2 R203, R4 ;  /* 0x0000000400cb7308 */ /* 0x0003220000000800 */
[----:B--2---:R-:W-:Y:S09]  /*6f00*/  FFMA.FTZ R6, R58, UR4, -R47 ;  /* 0x000000043a067c23 */ /* 0x004ff2000801082f */
[----:B------:R2:W-:Y:S01]  /*6f10*/  MUFU.EX2 R192, R12 ;  /* 0x0000000c00c07308 */ /* 0x0005e20000000800 */
[--C-:B---3--:R-:W-:Y:S09]  /*6f20*/  FFMA.FTZ R8, R52, UR4, -R46.reuse ;  /* 0x0000000434087c23 */ /* 0x108ff2000801082e */
[----:B------:R3:W-:Y:S01]  /*6f30*/  MUFU.EX2 R241, R7 ;  /* 0x0000000700f17308 */ /* 0x0007e20000000800 */
[--C-:B-1----:R-:W-:Y:S01]  /*6f40*/  FFMA.FTZ R4, R193, UR4, -R46.reuse ;  /* 0x00000004c1047c23 */ /* 0x102fe2000801082e */
[----:B----4-:R-:W-:Y:S08]  /*6f50*/  F2FP.BF16.F32.PACK_AB R49, R203, R199 ;  /* 0x000000c7cb31723e */ /* 0x010ff000000010ff */
[----:B------:R1:W-:Y:S01]  /*6f60*/  MUFU.EX2 R219, R4 ;  /* 0x0000000400db7308 */ /* 0x0003e20000000800 */
[--C-:B--2---:R-:W-:Y:S01]  /*6f70*/  FFMA.FTZ R12, R68, UR4, -R46.reuse ;  /* 0x00000004440c7c23 */ /* 0x104fe2000801082e */
[--C-:B------:R-:W-:Y:S08]  /*6f80*/  FFMA.FTZ R68, R129, UR4, -R46.reuse ;  /* 0x0000000481447c23 */ /* 0x100ff0000801082e */
[----:B------:R-:W-:Y:S01]  /*6f90*/  MUFU.EX2 R2, R2 ;  /* 0x0000000200027308 */ /* 0x000fe20000000800 */
[----:B---3--:R-:W-:Y:S09]  /*6fa0*/  FMUL.FTZ R7, R40, R143 ;  /* 0x0000008f28077220 */ /* 0x008ff20000410000 */
[----:B------:R-:W2:Y:S01]  /*6fb0*/  MUFU.EX2 R0, R0 ;  /* 0x0000000000007308 */ /* 0x000ea20000000800 */
[----:B-1----:R-:W-:Y:S09]  /*6fc0*/  FFMA.FTZ R4, R191, UR4, -R46 ;  /* 0x00000004bf047c23 */ /* 0x002ff2000801082e */
[----:B------:R1:W-:Y:S10]  /*6fd0*/  MUFU.EX2 R239, R4 ;  /* 0x0000000400ef7308 */ /* 0x0003f40000000800 */
[----:B------:R3:W-:Y:S01]  /*6fe0*/  MUFU.EX2 R191, R5 ;  /* 0x0000000500bf7308 */ /* 0x0007e20000000800 */
[C---:B--2---:R-:W-:Y:S01]  /*6ff0*/  FMUL.FTZ R14, R0.reuse, R146 ;  /* 0x00000092000e7220 */ /* 0x044fe20000410000 */
[C---:B------:R-:W-:Y:S01]  /*7000*/  FMUL.FTZ R10, R0.reuse, R138 ;  /* 0x0000008a000a7220 */ /* 0x040fe20000410000 */
[C---:B------:R-:W-:Y:S01]  /*7010*/  FMUL.FTZ R11, R0.reuse, R139 ;  /* 0x0000008b000b7220 */ /* 0x040fe20000410000 */
[----:B------:R-:W-:Y:S06]  /*7020*/  FMUL.FTZ R15, R0, R147 ;  /* 0x00000093000f7220 */ /* 0x000fec0000410000 */
[----:B------:R2:W-:Y:S01]  /*7030*/  MUFU.EX2 R224, R8 ;  /* 0x0000000800e07308 */ /* 0x0005e20000000800 */
[--C-:B-1----:R-:W-:Y:S09]  /*7040*/  FFMA.FTZ R4, R178, UR4, -R45.reuse ;  /* 0x00000004b2047c23 */ /* 0x102ff2000801082d */
[----:B------:R1:W-:Y:S01]  /*7050*/  MUFU.EX2 R209, R4 ;  /* 0x0000000400d17308 */ /* 0x0003e20000000800 */
[--C-:B---3--:R-:W-:Y:S09]  /*7060*/  FFMA.FTZ R5, R168, UR4, -R64.reuse ;  /* 0x00000004a8057c23 */ /* 0x108ff20008010840 */
[----:B------:R3:W-:Y:S01]  /*7070*/  MUFU.EX2 R181, R5 ;  /* 0x0000000500b57308 */ /* 0x0007e20000000800 */
[----:B--2---:R-:W-:Y:S09]  /*7080*/  FMUL.FTZ R8, R2, R136 ;  /* 0x0000008802087220 */ /* 0x004ff20000410000 */
[----:B------:R2:W-:Y:S01]  /*7090*/  MUFU.EX2 R220, R9 ;  /* 0x0000000900dc7308 */ /* 0x0005e20000000800 */
[----:B-1----:R-:W-:Y:S09]  /*70a0*/  FFMA.FTZ R4, R200, UR4, -R64 ;  /* 0x00000004c8047c23 */ /* 0x002ff20008010840 */
[----:B------:R1:W4:Y:S01]  /*70b0*/  MUFU.EX2 R174, R4 ;  /* 0x0000000400ae7308 */ /* 0x0003220000000800 */
[----:B---3--:R-:W-:Y:S01]  /*70c0*/  FFMA.FTZ R5, R26, UR4, -R45 ;  /* 0x000000041a057c23 */ /* 0x008fe2000801082d */
[----:B------:R-:W-:Y:S08]  /*70d0*/  FFMA.FTZ R26, R80, UR4, -R46 ;  /* 0x00000004501a7c23 */ /* 0x000ff0000801082e */
[----:B------:R3:W-:Y:S01]  /*70e0*/  MUFU.EX2 R229, R5 ;  /* 0x0000000500e57308 */ /* 0x0007e20000000800 */
[----:B--2---:R-:W-:Y:S09]  /*70f0*/  FMUL.FTZ R9, R2, R137 ;  /* 0x0000008902097220 */ /* 0x004ff20000410000 */
[----:B------:R2:W-:Y:S01]  /*7100*/  MUFU.EX2 R197, R13 ;  /* 0x0000000d00c57308 */ /* 0x0005e20000000800 */
[--C-:B-1----:R-:W-:Y:S01]  /*7110*/  FFMA.FTZ R4, R198, UR4, -R47.reuse ;  /* 0x00000004c6047c23 */ /* 0x102fe2000801082f */
[----:B----4-:R-:W-:Y:S08]  /*7120*/  F2FP.BF16.F32.PACK_AB R32, R174, R173 ;  /* 0x000000adae20723e */ /* 0x010ff000000010ff */
[----:B------:R1:W-:Y:S01]  /*7130*/  MUFU.EX2 R172, R4 ;  /* 0x0000000400ac7308 */ /* 0x0003e20000000800 */
[--C-:B---3--:R-:W-:Y:S09]  /*7140*/  FFMA.FTZ R5, R20, UR4, -R64.reuse ;  /* 0x0000000414057c23 */ /* 0x108ff20008010840 */
[----:B------:R3:W-:Y:S01]  /*7150*/  MUFU.EX2 R214, R5 ;  /* 0x0000000500d67308 */ /* 0x0007e20000000800 */
[----:B--2---:R-:W-:Y:S09]  /*7160*/  FMUL.FTZ R13, R2, R145 ;  /* 0x00000091020d7220 */ /* 0x004ff20000410000 */
[----:B------:R2:W-:Y:S01]  /*7170*/  MUFU.EX2 R198, R6 ;  /* 0x0000000600c67308 */ /* 0x0005e20000000800 */
[----:B-1----:R-:W-:Y:S09]  /*7180*/  FFMA.FTZ R4, R196, UR4, -R47 ;  /* 0x00000004c4047c23 */ /* 0x002ff2000801082f */
[----:B------:R1:W4:Y:S01]  /*7190*/  MUFU.EX2 R177, R4 ;  /* 0x0000000400b17308 */ /* 0x0003220000000800 */
[----:B---3--:R-:W-:Y:S09]  /*71a0*/  FFMA.FTZ R5, R54, UR4, -R45 ;  /* 0x0000000436057c23 */ /* 0x008ff2000801082d */
[----:B------:R3:W-:Y:S01]  /*71b0*/  MUFU.EX2 R227, R5 ;  /* 0x0000000500e37308 */ /* 0x0007e20000000800 */
[----:B--2---:R-:W-:Y:S09]  /*71c0*/  FMUL.FTZ R6, R40, R142 ;  /* 0x0000008e28067220 */ /* 0x004ff20000410000 */
[----:B------:R-:W-:Y:S01]  /*71d0*/  MUFU.EX2 R68, R68 ;  /* 0x0000004400447308 */ /* 0x000fe20000000800 */
[--C-:B-1----:R-:W-:Y:S01]  /*71e0*/  FFMA.FTZ R4, R206, UR4, -R64.reuse ;  /* 0x00000004ce047c23 */ /* 0x102fe20008010840 */
[----:B----4-:R-:W-:Y:S08]  /*71f0*/  F2FP.BF16.F32.PACK_AB R33, R177, R172 ;  /* 0x000000acb121723e */ /* 0x010ff000000010ff */
[----:B------:R1:W2:Y:S01]  /*7200*/  MUFU.EX2 R202, R4 ;  /* 0x0000000400ca7308 */ /* 0x0002a20000000800 */
[----:B---3--:R-:W-:Y:S09]  /*7210*/  FFMA.FTZ R5, R57, UR4, -R64 ;  /* 0x0000000439057c23 */ /* 0x008ff20008010840 */
[----:B------:R3:W-:Y:S01]  /*7220*/  MUFU.EX2 R226, R5 ;  /* 0x0000000500e27308 */ /* 0x0007e20000000800 */
[--C-:B-1----:R-:W-:Y:S09]  /*7230*/  FFMA.FTZ R4, R205, UR4, -R47.reuse ;  /* 0x00000004cd047c23 */ /* 0x102ff2000801082f */
[----:B------:R1:W-:Y:S01]  /*7240*/  MUFU.EX2 R180, R4 ;  /* 0x0000000400b47308 */ /* 0x0003e20000000800 */
[----:B---3--:R-:W-:Y:S01]  /*7250*/  FMUL.FTZ R5, R39, R141 ;  /* 0x0000008d27057220 */ /* 0x008fe20000410000 */
[----:B-1----:R-:W-:Y:S08]  /*7260*/  FFMA.FTZ R4, R204, UR4, -R47 ;  /* 0x00000004cc047c23 */ /* 0x002ff0000801082f */
[----:B------:R1:W3:Y:S02]  /*7270*/  MUFU.EX2 R196, R4 ;  /* 0x0000000400c47308 */ /* 0x0002e40000000800 */
[----:B-1----:R-:W-:Y:S08]  /*7280*/  FFMA.FTZ R4, R194, UR4, -R46 ;  /* 0x00000004c2047c23 */ /* 0x002ff0000801082e */
[----:B------:R1:W-:Y:S02]  /*7290*/  MUFU.EX2 R207, R4 ;  /* 0x0000000400cf7308 */ /* 0x0003e40000000800 */
[--C-:B-1----:R-:W-:Y:S08]  /*72a0*/  FFMA.FTZ R4, R179, UR4, -R45.reuse ;  /* 0x00000004b3047c23 */ /* 0x102ff0000801082d */
[----:B------:R1:W-:Y:S10]  /*72b0*/  MUFU.EX2 R179, R12 ;  /* 0x0000000c00b37308 */ /* 0x0003f40000000800 */
[----:B------:R4:W-:Y:S01]  /*72c0*/  MUFU.EX2 R204, R4 ;  /* 0x0000000400cc7308 */ /* 0x0009e20000000800 */
[----:B-1----:R-:W-:Y:S01]  /*72d0*/  FMUL.FTZ R12, R2, R144 ;  /* 0x00000090020c7220 */ /* 0x002fe20000410000 */
[--C-:B----4-:R-:W-:Y:S01]  /*72e0*/  FFMA.FTZ R4, R34, UR4, -R45.reuse ;  /* 0x0000000422047c23 */ /* 0x110fe2000801082d */
[----:B--2---:R-:W-:Y:S07]  /*72f0*/  F2FP.BF16.F32.PACK_AB R34, R202, R183 ;  /* 0x000000b7ca22723e */ /* 0x004fee00000010ff */
[----:B------:R1:W-:Y:S02]  /*7300*/  MUFU.EX2 R206, R4 ;  /* 0x0000000400ce7308 */ /* 0x0003e40000000800 */
[----:B-1----:R-:W-:Y:S01]  /*7310*/  FFMA.FTZ R4, R35, UR4, -R45 ;  /* 0x0000000423047c23 */ /* 0x002fe2000801082d */
[----:B---3--:R-:W-:Y:S07]  /*7320*/  F2FP.BF16.F32.PACK_AB R35, R196, R180 ;  /* 0x000000b4c423723e */ /* 0x008fee00000010ff */
[----:B------:R1:W-:Y:S02]  /*7330*/  MUFU.EX2 R218, R4 ;  /* 0x0000000400da7308 */ /* 0x0003e40000000800 */
        /* <DEDUP_REMOVED lines=8> */
[----:B-1----:R-:W-:Y:S01]  /*73c0*/  FFMA.FTZ R4, R29, UR4, -R64 ;  /* 0x000000041d047c23 */ /* 0x002fe20008010840 */
[----:B------:R-:W-:Y:S07]  /*73d0*/  FMUL.FTZ R29, R2, R161 ;  /* 0x000000a1021d7220 */ /* 0x000fee0000410000 */
[----:B------:R1:W3:Y:S02]  /*73e0*/  MUFU.EX2 R223, R4 ;  /* 0x0000000400df7308 */ /* 0x0002e40000000800 */
[--C-:B-1----:R-:W-:Y:S01]  /*73f0*/  FFMA.FTZ R4, R30, UR4, -R47.reuse ;  /* 0x000000041e047c23 */ /* 0x102fe2000801082f */
[C---:B------:R-:W-:Y:S07]  /*7400*/  FMUL.FTZ R30, R0.reuse, R162 ;  /* 0x000000a2001e7220 */ /* 0x040fee0000410000 */
[----:B------:R1:W-:Y:S02]  /*7410*/  MUFU.EX2 R176, R4 ;  /* 0x0000000400b07308 */ /* 0x0003e40000000800 */
[----:B-1----:R-:W-:Y:S01]  /*7420*/  FFMA.FTZ R4, R31, UR4, -R47 ;  /* 0x000000041f047c23 */ /* 0x002fe2000801082f */
[C---:B------:R-:W-:Y:S07]  /*7430*/  FMUL.FTZ R31, R0.reuse, R163 ;  /* 0x000000a3001f7220 */ /* 0x040fee0000410000 */
[----:B------:R1:W4:Y:S02]  /*7440*/  MUFU.EX2 R213, R4 ;  /* 0x0000000400d57308 */ /* 0x0003240000000800 */
[----:B-1----:R-:W-:Y:S01]  /*7450*/  FFMA.FTZ R4, R27, UR4, -R46 ;  /* 0x000000041b047c23 */ /* 0x002fe2000801082e */
[----:B------:R-:W-:Y:S07]  /*7460*/  FMUL.FTZ R27, R0, R159 ;  /* 0x0000009f001b7220 */ /* 0x000fee0000410000 */
[----:B------:R1:W-:Y:S02]  /*7470*/  MUFU.EX2 R235, R4 ;  /* 0x0000000400eb7308 */ /* 0x0003e40000000800 */
[--C-:B-1----:R-:W-:Y:S01]  /*7480*/  FFMA.FTZ R4, R25, UR4, -R45.reuse ;  /* 0x0000000419047c23 */ /* 0x102fe2000801082d */
[----:B------:R-:W-:Y:S07]  /*7490*/  FMUL.FTZ R25, R2, R157 ;  /* 0x0000009d02197220 */ /* 0x000fee0000410000 */
        /* <DEDUP_REMOVED lines=14> */
[--C-:B-1----:R-:W-:Y:S02]  /*7580*/  FFMA.FTZ R4, R21, UR4, -R47.reuse ;  /* 0x0000000415047c23 */ /* 0x102fe4000801082f */
[----:B------:R-:W1:Y:S06]  /*7590*/  LDSM.16.MT88.4 R20, [R184+0x4000] ;  /* 0x00400000b814783b */ /* 0x000e6c0000004200 */
[----:B------:R5:W-:Y:S02]  /*75a0*/  MUFU.EX2 R205, R4 ;  /* 0x0000000400cd7308 */ /* 0x000be40000000800 */
[----:B-----5:R-:W-:Y:S01]  /*75b0*/  FFMA.FTZ R4, R19, UR4, -R64 ;  /* 0x0000000413047c23 */ /* 0x020fe20008010840 */
[----:B------:R-:W-:Y:S07]  /*75c0*/  FMUL.FTZ R19, R40, R151 ;  /* 0x0000009728137220 */ /* 0x000fee0000410000 */
[----:B------:R5:W-:Y:S02]  /*75d0*/  MUFU.EX2 R230, R4 ;  /* 0x0000000400e67308 */ /* 0x000be40000000800 */
[--C-:B-----5:R-:W-:Y:S01]  /*75e0*/  FFMA.FTZ R4, R18, UR4, -R47.reuse ;  /* 0x0000000412047c23 */ /* 0x120fe2000801082f */
[----:B------:R-:W-:Y:S07]  /*75f0*/  FMUL.FTZ R18, R40, R150 ;  /* 0x0000009628127220 */ /* 0x000fee0000410000 */
[----:B------:R5:W-:Y:S02]  /*7600*/  MUFU.EX2 R216, R4 ;  /* 0x0000000400d87308 */ /* 0x000be40000000800 */
[----:B-----5:R-:W-:Y:S01]  /*7610*/  FFMA.FTZ R4, R17, UR4, -R47 ;  /* 0x0000000411047c23 */ /* 0x020fe2000801082f */
[--C-:B------:R-:W-:Y:S01]  /*7620*/  FFMA.FTZ R17, R69, UR4, -R46.reuse ;  /* 0x0000000445117c23 */ /* 0x100fe2000801082e */
[--C-:B------:R-:W-:Y:S06]  /*7630*/  FFMA.FTZ R69, R130, UR4, -R45.reuse ;  /* 0x0000000482457c23 */ /* 0x100fec000801082d */
[----:B------:R5:W-:Y:S10]  /*7640*/  MUFU.EX2 R225, R4 ;  /* 0x0000000400e17308 */ /* 0x000bf40000000800 */
[----:B------:R2:W-:Y:S10]  /*7650*/  MUFU.EX2 R182, R17 ;  /* 0x0000001100b67308 */ /* 0x0005f40000000800 */
[----:B------:R-:W-:Y:S01]  /*7660*/  MUFU.EX2 R69, R69 ;  /* 0x0000004500457308 */ /* 0x000fe20000000800 */
[----:B-----5:R-:W-:Y:S02]  /*7670*/  FFMA.FTZ R4, R55, UR4, -R45 ;  /* 0x0000000437047c23 */ /* 0x020fe4000801082d */
[----:B------:R-:W5:Y:S07]  /*7680*/  LDSM.16.MT88.4 R52, [R186+0x4000] ;  /* 0x00400000ba34783b */ /* 0x000f6e0000004200 */
[----:B------:R3:W-:Y:S01]  /*7690*/  MUFU.EX2 R233, R4 ;  /* 0x0000000400e97308 */ /* 0x0007e20000000800 */
[----:B--2---:R-:W-:Y:S02]  /*76a0*/  FMUL.FTZ R17, R39, R149 ;  /* 0x0000009527117220 */ /* 0x004fe40000410000 */
[----:B------:R-:W-:Y:S01]  /*76b0*/  LDSM.16.MT88.4 R148, [R184+0x5c00] ;  /* 0x005c0000b894783b */ /* 0x000fe20000004200 */
[----:B---3--:R-:W-:Y:S01]  /*76c0*/  FFMA.FTZ R4, R65, UR4, -R46 ;  /* 0x0000000441047c23 */ /* 0x008fe2000801082e */
[----:B------:R-:W-:Y:S01]  /*76d0*/  FFMA.FTZ R65, R76, UR4, -R64 ;  /* 0x000000044c417c23 */ /* 0x000fe20008010840 */
[----:B------:R-:W-:Y:S04]  /*76e0*/  FFMA.FTZ R76, R41, UR4, -R47 ;  /* 0x00000004294c7c23 */ /* 0x000fe8000801082f */
[----:B------:R2:W-:Y:S10]  /*76f0*/  MUFU.EX2 R247, R4 ;  /* 0x0000000400f77308 */ /* 0x0005f40000000800 */
[----:B------:R-:W-:Y:S01]  /*7700*/  MUFU.EX2 R76, R76 ;  /* 0x0000004c004c7308 */ /* 0x000fe20000000800 */
[--C-:B--2---:R-:W-:Y:S01]  /*7710*/  FFMA.FTZ R4, R66, UR4, -R45.reuse ;  /* 0x0000000442047c23 */ /* 0x104fe2000801082d */
[--C-:B------:R-:W-:Y:S08]  /*7720*/  FFMA.FTZ R66, R117, UR4, -R46.reuse ;  /* 0x0000000475427c23 */ /* 0x100ff0000801082e */
[----:B------:R2:W-:Y:S02]  /*7730*/  MUFU.EX2 R240, R4 ;  /* 0x0000000400f07308 */ /* 0x0005e40000000800 */
[----:B--2---:R-:W-:Y:S01]  /*7740*/  FFMA.FTZ R4, R67, UR4, -R45 ;  /* 0x0000000443047c23 */ /* 0x004fe2000801082d */
[----:B------:R-:W-:Y:S07]  /*7750*/  FFMA.FTZ R67, R128, UR4, -R46 ;  /* 0x0000000480437c23 */ /* 0x000fee000801082e */
[----:B------:R2:W-:Y:S10]  /*7760*/  MUFU.EX2 R245, R4 ;  /* 0x0000000400f57308 */ /* 0x0005f40000000800 */
[----:B------:R-:W3:Y:S01]  /*7770*/  MUFU.EX2 R67, R67 ;  /* 0x0000004300437308 */ /* 0x000ee20000000800 */
[--C-:B--2---:R-:W-:Y:S09]  /*7780*/  FFMA.FTZ R4, R56, UR4, -R64.reuse ;  /* 0x0000000438047c23 */ /* 0x104ff20008010840 */
[----:B------:R2:W-:Y:S02]  /*7790*/  MUFU.EX2 R194, R4 ;  /* 0x0000000400c27308 */ /* 0x0005e40000000800 */
[----:B--2---:R-:W-:Y:S02]  /*77a0*/  FFMA.FTZ R4, R59, UR4, -R47 ;  /* 0x000000043b047c23 */ /* 0x004fe4000801082f */
[----:B------:R-:W2:Y:S06]  /*77b0*/  LDSM.16.MT88.4 R56, [R184+0x4400] ;  /* 0x00440000b838783b */ /* 0x000eac0000004200 */
[----:B------:R4:W-:Y:S02]  /*77c0*/  MUFU.EX2 R215, R4 ;  /* 0x0000000400d77308 */ /* 0x0009e40000000800 */
[--C-:B----4-:R-:W-:Y:S02]  /*77d0*/  FFMA.FTZ R4, R60, UR4, -R64.reuse ;  /* 0x000000043c047c23 */ /* 0x110fe40008010840 */
[----:B------:R-:W4:Y:S06]  /*77e0*/  LDSM.16.MT88.4 R60, [R186+0x4400] ;  /* 0x00440000ba3c783b */ /* 0x000f2c0000004200 */
[----:B------:R1:W-:Y:S02]  /*77f0*/  MUFU.EX2 R221, R4 ;  /* 0x0000000400dd7308 */ /* 0x0003e40000000800 */
[----:B-1----:R-:W-:Y:S08]  /*7800*/  FMUL.FTZ R4, R39, R140 ;  /* 0x0000008c27047220 */ /* 0x002ff00000410000 */
[----:B------:R1:W-:Y:S01]  /*7810*/  MUFU.EX2 R140, R65 ;  /* 0x00000041008c7308 */ /* 0x0003e20000000800 */
[-C--:B------:R-:W-:Y:S08]  /*7820*/  HMMA.16816.F32.BF16 R4, R48, R20.reuse, R4 ;  /* 0x000000143004723c */ /* 0x080ff00000041804 */
[C---:B------:R-:W-:Y:S04]  /*7830*/  HMMA.16816.F32.BF16 R8, R32.reuse, R20, R8 ;  /* 0x000000142008723c */ /* 0x040fe80000041808 */
[--C-:B------:R-:W-:Y:S01]  /*7840*/  FFMA.FTZ R20, R70, UR4, -R45.reuse ;  /* 0x0000000446147c23 */ /* 0x100fe2000801082d */
[----:B------:R-:W-:Y:S01]  /*7850*/  FFMA.FTZ R21, R71, UR4, -R45 ;  /* 0x0000000447157c23 */ /* 0x000fe2000801082d */
[----:B-1----:R-:W-:Y:S01]  /*7860*/  FFMA.FTZ R65, R79, UR4, -R47 ;  /* 0x000000044f417c23 */ /* 0x002fe2000801082f */
[--C-:B------:R-:W-:Y:S01]  /*7870*/  FFMA.FTZ R70, R131, UR4, -R45.reuse ;  /* 0x0000000483467c23 */ /* 0x100fe2000801082d */
[-C--:B------:R-:W-:Y:S01]  /*7880*/  HMMA.16816.F32.BF16 R12, R32, R22.reuse, R12 ;  /* 0x00000016200c723c */ /* 0x080fe2000004180c */
[----:B------:R1:W-:Y:S02]  /*7890*/  MUFU.EX2 R169, R20 ;  /* 0x0000001400a97308 */ /* 0x0003e40000000800 */
[----:B------:R-:W-:Y:S05]  /*78a0*/  FFMA.FTZ R71, R120, UR4, -R64 ;  /* 0x0000000478477c23 */ /* 0x000fea0008010840 */
[C---:B------:R-:W-:Y:S03]  /*78b0*/  HMMA.16816.F32.BF16 R16, R48.reuse, R22, R16 ;  /* 0x000000163010723c */ /* 0x040fe60000041810 */
[----:B------:R5:W-:Y:S01]  /*78c0*/  MUFU.EX2 R168, R21 ;  /* 0x0000001500a87308 */ /* 0x000be20000000800 */
[C---:B------:R-:W-:Y:S01]  /*78d0*/  FMUL.FTZ R22, R40.reuse, R154 ;  /* 0x0000009a28167220 */ /* 0x040fe20000410000 */
[----:B------:R-:W-:Y:S08]  /*78e0*/  FMUL.FTZ R23, R40, R155 ;  /* 0x0000009b28177220 */ /* 0x000ff00000410000 */
[----:B------:R3:W-:Y:S01]  /*78f0*/  MUFU.EX2 R154, R26 ;  /* 0x0000001a009a7308 */ /* 0x0007e20000000800 */
[C---:B-1----:R-:W-:Y:S09]  /*7900*/  FMUL.FTZ R20, R39.reuse, R152 ;  /* 0x0000009827147220 */ /* 0x042ff20000410000 */
[----:B------:R1:W-:Y:S01]  /*7910*/  MUFU.EX2 R155, R28 ;  /* 0x0000001c009b7308 */ /* 0x0003e20000000800 */
[----:B-----5:R-:W-:Y:S07]  /*7920*/  FMUL.FTZ R21, R39, R153 ;  /* 0x0000009927157220 */ /* 0x020fee0000410000 */
[-C--:B------:R-:W-:Y:S02]  /*7930*/  HMMA.16816.F32.BF16 R20, R48, R52.reuse, R20 ;  /* 0x000000343014723c */ /* 0x080fe40000041814 */
[----:B------:R5:W-:Y:S01]  /*7940*/  MUFU.EX2 R138, R65 ;  /* 0x00000041008a7308 */ /* 0x000be20000000800 */
[C---:B---3--:R-:W-:Y:S01]  /*7950*/  FMUL.FTZ R26, R0.reuse, R158 ;  /* 0x0000009e001a7220 */ /* 0x048fe20000410000 */
[----:B------:R-:W-:Y:S04]  /*7960*/  FFMA.FTZ R0, R0, R249, R172 ;  /* 0x000000f900007223 */ /* 0x000fe800000100ac */
[----:B------:R-:W-:Y:S01]  /*7970*/  FADD.FTZ R0, R177, R0 ;  /* 0x00000000b1007221 */ /* 0x000fe20000010000 */
[--C-:B-1----:R-:W-:Y:S01]  /*7980*/  FFMA.FTZ R28, R82, UR4, -R45.reuse ;  /* 0x00000004521c7c23 */ /* 0x102fe2000801082d */
[C---:B------:R-:W-:Y:S02]  /*7990*/  HMMA.16816.F32.BF16 R24, R32.reuse, R52, R24 ;  /* 0x000000342018723c */ /* 0x040fe40000041818 */
[----:B------:R-:W1:Y:S02]  /*79a0*/  MUFU.EX2 R70, R70 ;  /* 0x0000004600467308 */ /* 0x000e640000000800 */
[----:B------:R-:W-:Y:S01]  /*79b0*/  FFMA.FTZ R52, R83, UR4, -R45 ;  /* 0x0000000453347c23 */ /* 0x000fe2000801082d */
[--C-:B------:R-:W-:Y:S01]  /*79c0*/  FFMA.FTZ R53, R72, UR4, -R64.reuse ;  /* 0x0000000448357c23 */ /* 0x100fe20008010840 */
[----:B------:R-:W-:Y:S01]  /*79d0*/  FFMA.FTZ R72, R121, UR4, -R64 ;  /* 0x0000000479487c23 */ /* 0x000fe20008010840 */
[----:B-----5:R-:W-:Y:S05]  /*79e0*/  FFMA.FTZ R65, R84, UR4, -R46 ;  /* 0x0000000454417c23 */ /* 0x020fea000801082e */
[----:B------:R3:W-:Y:S10]  /*79f0*/  MUFU.EX2 R153, R52 ;  /* 0x0000003400997308 */ /* 0x0007f40000000800 */
[----:B------:R5:W-:Y:S10]  /*7a00*/  MUFU.EX2 R143, R28 ;  /* 0x0000001c008f7308 */ /* 0x000bf40000000800 */
[----:B------:R2:W-:Y:S01]  /*7a10*/  MUFU.EX2 R142, R53 ;  /* 0x00000035008e7308 */ /* 0x0005e20000000800 */
[----:B---3--:R-:W-:Y:S01]  /*7a20*/  FFMA.FTZ R52, R73, UR4, -R64 ;  /* 0x0000000449347c23 */ /* 0x008fe20008010840 */
[----:B------:R-:W-:Y:S08]  /*7a30*/  FFMA.FTZ R73, R43, UR4, -R47 ;  /* 0x000000042b497c23 */ /* 0x000ff0000801082f */
[----:B------:R3:W-:Y:S01]  /*7a40*/  MUFU.EX2 R141, R52 ;  /* 0x00000034008d7308 */ /* 0x0007e20000000800 */
[C---:B-----5:R-:W-:Y:S01]  /*7a50*/  FMUL.FTZ R28, R2.reuse, R160 ;  /* 0x000000a0021c7220 */ /* 0x060fe20000410000 */
[----:B------:R-:W-:Y:S04]  /*7a60*/  FFMA.FTZ R2, R2, R251, R173 ;  /* 0x000000fb02027223 */ /* 0x000fe800000100ad */
[----:B------:R-:W-:Y:S02]  /*7a70*/  FADD.FTZ R41, R174, R2 ;  /* 0x00000002ae297221 */ /* 0x000fe40000010000 */
[-C--:B------:R-:W-:Y:S02]  /*7a80*/  HMMA.16816.F32.BF16 R28, R32, R54.reuse, R28 ;  /* 0x00000036201c723c */ /* 0x080fe4000004181c */
[----:B------:R5:W-:Y:S01]  /*7a90*/  MUFU.EX2 R136, R65 ;  /* 0x0000004100887308 */ /* 0x000be20000000800 */
[C---:B------:R-:W-:Y:S01]  /*7aa0*/  FMUL.FTZ R32, R39.reuse, R164 ;  /* 0x000000a427207220 */ /* 0x040fe20000410000 */
[----:B------:R-:W-:Y:S01]  /*7ab0*/  FMUL.FTZ R33, R39, R165 ;  /* 0x000000a527217220 */ /* 0x000fe20000410000 */
[C---:B------:R-:W-:Y:S01]  /*7ac0*/  FMUL.FTZ R34, R40.reuse, R166 ;  /* 0x000000a628227220 */ /* 0x040fe20000410000 */
[----:B------:R-:W-:Y:S01]  /*7ad0*/  FMUL.FTZ R35, R40, R167 ;  /* 0x000000a728237220 */ /* 0x000fe20000410000 */
[----:B--2---:R-:W-:Y:S01]  /*7ae0*/  F2FP.BF16.F32.PACK_AB R53, R171, R170 ;  /* 0x000000aaab35723e */ /* 0x004fe200000010ff */
[----:B------:R-:W-:Y:S01]  /*7af0*/  FADD.FTZ R41, R183, R41 ;  /* 0x00000029b7297221 */ /* 0x000fe20000010000 */
[----:B---3--:R-:W-:Y:S01]  /*7b00*/  FFMA.FTZ R52, R74, UR4, -R47 ;  /* 0x000000044a347c23 */ /* 0x008fe2000801082f */
[----:B------:R-:W-:Y:S01]  /*7b10*/  FFMA.FTZ R39, R39, R248, R208 ;  /* 0x000000f827277223 */ /* 0x000fe200000100d0 */
[----:B------:R-:W-:Y:S01]  /*7b20*/  FFMA.FTZ R40, R40, R250, R199 ;  /* 0x000000fa28287223 */ /* 0x000fe200000100c7 */
[----:B------:R-:W-:Y:S01]  /*7b30*/  FADD.FTZ R41, R202, R41 ;  /* 0x00000029ca297221 */ /* 0x000fe20000010000 */
[----:B------:R-:W-:Y:S01]  /*7b40*/  HMMA.16816.F32.BF16 R32, R48, R54, R32 ;  /* 0x000000363020723c */ /* 0x000fe20000041820 */
[----:B------:R2:W-:Y:S03]  /*7b50*/  MUFU.EX2 R137, R52 ;  /* 0x0000003400897308 */ /* 0x0005e60000000800 */
[----:B------:R-:W-:Y:S01]  /*7b60*/  F2FP.BF16.F32.PACK_AB R48, R207, R195 ;  /* 0x000000c3cf30723e */ /* 0x000fe200000010ff */
[----:B-----5:R-:W-:Y:S01]  /*7b70*/  FFMA.FTZ R65, R97, UR4, -R46 ;  /* 0x0000000461417c23 */ /* 0x020fe2000801082e */
[----:B------:R-:W-:Y:S01]  /*7b80*/  F2FP.BF16.F32.PACK_AB R49, R204, R191 ;  /* 0x000000bfcc31723e */ /* 0x000fe200000010ff */
[----:B------:R-:W-:Y:S01]  /*7b90*/  FADD.FTZ R39, R211, R39 ;  /* 0x00000027d3277221 */ /* 0x000fe20000010000 */
[----:B------:R-:W-:Y:S03]  /*7ba0*/  F2FP.BF16.F32.PACK_AB R50, R228, R222 ;  /* 0x000000dee432723e */ /* 0x000fe600000010ff */
[----:B------:R3:W-:Y:S01]  /*7bb0*/  MUFU.EX2 R135, R65 ;  /* 0x0000004100877308 */ /* 0x0007e20000000800 */
[----:B------:R-:W-:Y:S01]  /*7bc0*/  F2FP.BF16.F32.PACK_AB R51, R218, R206 ;  /* 0x000000ceda33723e */ /* 0x000fe200000010ff */
[----:B------:R-:W-:Y:S01]  /*7bd0*/  FADD.FTZ R40, R203, R40 ;  /* 0x00000028cb287221 */ /* 0x000fe20000010000 */
[----:B------:R-:W-:Y:S01]  /*7be0*/  F2FP.BF16.F32.PACK_AB R54, R223, R181 ;  /* 0x000000b5df36723e */ /* 0x000fe200000010ff */
[----:B------:R-:W-:Y:S01]  /*7bf0*/  FADD.FTZ R2, R219, R39 ;  /* 0x00000027db027221 */ /* 0x000fe20000010000 */
[----:B------:R-:W-:Y:S01]  /*7c00*/  F2FP.BF16.F32.PACK_AB R55, R213, R176 ;  /* 0x000000b0d537723e */ /* 0x000fe200000010ff */
[----:B------:R-:W-:Y:S01]  /*7c10*/  FADD.FTZ R40, R209, R40 ;  /* 0x00000028d1287221 */ /* 0x000fe20000010000 */
[----:B------:R-:W-:Y:S01]  /*7c20*/  FADD.FTZ R39, R180, R0 ;  /* 0x00000000b4277221 */ /* 0x000fe20000010000 */
[-C--:B------:R-:W-:Y:S02]  /*7c30*/  HMMA.16816.F32.BF16 R4, R48, R56.reuse, R4 ;  /* 0x000000383004723c */ /* 0x080fe40000041804 */
[----:B------:R-:W-:Y:S01]  /*7c40*/  MUFU.EX2 R71, R71 ;  /* 0x0000004700477308 */ /* 0x000fe20000000800 */
[--C-:B--2---:R-:W-:Y:S01]  /*7c50*/  FFMA.FTZ R52, R75, UR4, -R47.reuse ;  /* 0x000000044b347c23 */ /* 0x104fe2000801082f */
[----:B------:R-:W-:Y:S01]  /*7c60*/  FFMA.FTZ R75, R42, UR4, -R47 ;  /* 0x000000042a4b7c23 */ /* 0x000fe2000801082f */
[----:B------:R-:W-:Y:S01]  /*7c70*/  FADD.FTZ R2, R239, R2 ;  /* 0x00000002ef027221 */ /* 0x000fe20000010000 */
[----:B------:R-:W-:Y:S01]  /*7c80*/  FADD.FTZ R0, R231, R40 ;  /* 0x00000028e7007221 */ /* 0x000fe20000010000 */
[----:B------:R-:W-:Y:S01]  /*7c90*/  FADD.FTZ R40, R196, R39 ;  /* 0x00000027c4287221 */ /* 0x000fe20000010000 */
[--C-:B------:R-:W-:Y:S04]  /*7ca0*/  FFMA.FTZ R74, R124, UR4, -R64.reuse ;  /* 0x000000047c4a7c23 */ /* 0x100fe80008010840 */
[----:B------:R2:W-:Y:S01]  /*7cb0*/  MUFU.EX2 R139, R52 ;  /* 0x00000034008b7308 */ /* 0x0005e20000000800 */
[----:B---3--:R-:W-:Y:S01]  /*7cc0*/  FFMA.FTZ R65, R88, UR4, -R64 ;  /* 0x0000000458417c23 */ /* 0x008fe20008010840 */
[----:B------:R-:W-:Y:S01]  /*7cd0*/  FADD.FTZ R42, R195, R2 ;  /* 0x00000002c32a7221 */ /* 0x000fe20000010000 */
[----:B------:R-:W-:Y:S01]  /*7ce0*/  FADD.FTZ R39, R191, R0 ;  /* 0x00000000bf277221 */ /* 0x000fe20000010000 */
[----:B------:R-:W-:Y:S01]  /*7cf0*/  FADD.FTZ R2, R175, R41 ;  /* 0x00000029af027221 */ /* 0x000fe20000010000 */
[----:B------:R-:W-:Y:S01]  /*7d00*/  FADD.FTZ R0, R170, R40 ;  /* 0x00000028aa007221 */ /* 0x000fe20000010000 */
[----:B------:R-:W-:Y:S01]  /*7d10*/  FADD.FTZ R42, R207, R42 ;  /* 0x0000002acf2a7221 */ /* 0x000fe20000010000 */
[----:B------:R-:W-:Y:S03]  /*7d20*/  FADD.FTZ R41, R204, R39 ;  /* 0x00000027cc297221 */ /* 0x000fe60000010000 */
[----:B------:R3:W-:Y:S01]  /*7d30*/  MUFU.EX2 R127, R65 ;  /* 0x00000041007f7308 */ /* 0x0007e20000000800 */
[----:B------:R-:W-:Y:S01]  /*7d40*/  FADD.FTZ R40, R178, R2 ;  /* 0x00000002b2287221 */ /* 0x000fe20000010000 */
[----:B------:R-:W-:Y:S01]  /*7d50*/  FADD.FTZ R2, R222, R42 ;  /* 0x0000002ade027221 */ /* 0x000fe20000010000 */
[----:B------:R-:W-:Y:S01]  /*7d60*/  FADD.FTZ R39, R171, R0 ;  /* 0x00000000ab277221 */ /* 0x000fe20000010000 */
[----:B------:R-:W-:Y:S01]  /*7d70*/  FADD.FTZ R0, R206, R41 ;  /* 0x00000029ce007221 */ /* 0x000fe20000010000 */
[----:B------:R-:W-:Y:S02]  /*7d80*/  F2FP.BF16.F32.PACK_AB R166, R68, R67 ;  /* 0x0000004344a6723e */ /* 0x000fe400000010ff */
[----:B-1----:R-:W-:Y:S03]  /*7d90*/  F2FP.BF16.F32.PACK_AB R167, R70, R69 ;  /* 0x0000004546a7723e */ /* 0x002fe600000010ff */
[----:B------:R-:W1:Y:S01]  /*7da0*/  MUFU.EX2 R72, R72 ;  /* 0x0000004800487308 */ /* 0x000e620000000800 */
[----:B--2---:R-:W-:Y:S07]  /*7db0*/  F2FP.BF16.F32.PACK_AB R52, R178, R175 ;  /* 0x000000afb234723e */ /* 0x004fee00000010ff */
[C---:B------:R-:W-:Y:S02]  /*7dc0*/  HMMA.16816.F32.BF16 R8, R52.reuse, R56, R8 ;  /* 0x000000383408723c */ /* 0x040fe40000041808 */
[----:B------:R-:W-:Y:S02]  /*7dd0*/  MUFU.EX2 R73, R73 ;  /* 0x0000004900497308 */ /* 0x000fe40000000800 */
[--C-:B------:R-:W-:Y:S01]  /*7de0*/  FFMA.FTZ R56, R77, UR4, -R64.reuse ;  /* 0x000000044d387c23 */ /* 0x100fe20008010840 */
[----:B---3--:R-:W-:Y:S03]  /*7df0*/  FFMA.FTZ R65, R89, UR4, -R64 ;  /* 0x0000000459417c23 */ /* 0x008fe60008010840 */
[-C--:B------:R-:W-:Y:S04]  /*7e00*/  HMMA.16816.F32.BF16 R12, R52, R58.reuse, R12 ;  /* 0x0000003a340c723c */ /* 0x080fe8000004180c */
[----:B------:R2:W-:Y:S01]  /*7e10*/  MUFU.EX2 R147, R56 ;  /* 0x0000003800937308 */ /* 0x0005e20000000800 */
[----:B-1----:R-:W-:Y:S03]  /*7e20*/  F2FP.BF16.F32.PACK_AB R160, R72, R71 ;  /* 0x0000004748a0723e */ /* 0x002fe600000010ff */
[C---:B------:R-:W-:Y:S06]  /*7e30*/  HMMA.16816.F32.BF16 R16, R48.reuse, R58, R16 ;  /* 0x0000003a3010723c */ /* 0x040fec0000041810 */
[----:B------:R1:W-:Y:S02]  /*7e40*/  MUFU.EX2 R126, R65 ;  /* 0x00000041007e7308 */ /* 0x0003e40000000800 */
[-C--:B----4-:R-:W-:Y:S08]  /*7e50*/  HMMA.16816.F32.BF16 R20, R48, R60.reuse, R20 ;  /* 0x0000003c3014723c */ /* 0x090ff00000041814 */
[----:B------:R-:W-:Y:S01]  /*7e60*/  MUFU.EX2 R74, R74 ;  /* 0x0000004a004a7308 */ /* 0x000fe20000000800 */
[--C-:B--2---:R-:W-:Y:S01]  /*7e70*/  FFMA.FTZ R56, R78, UR4, -R47.reuse ;  /* 0x000000044e387c23 */ /* 0x104fe2000801082f */
[C---:B------:R-:W-:Y:S08]  /*7e80*/  HMMA.16816.F32.BF16 R24, R52.reuse, R60, R24 ;  /* 0x0000003c3418723c */ /* 0x040ff00000041818 */
[----:B------:R2:W-:Y:S01]  /*7e90*/  MUFU.EX2 R146, R56 ;  /* 0x0000003800927308 */ /* 0x0005e20000000800 */
[--C-:B------:R-:W-:Y:S01]  /*7ea0*/  FFMA.FTZ R60, R85, UR4, -R46.reuse ;  /* 0x00000004553c7c23 */ /* 0x100fe2000801082e */
[----:B-1----:R-:W-:Y:S01]  /*7eb0*/  FFMA.FTZ R65, R94, UR4, -R47 ;  /* 0x000000045e417c23 */ /* 0x002fe2000801082f */
[-C--:B------:R-:W-:Y:S07]  /*7ec0*/  HMMA.16816.F32.BF16 R28, R52, R62.reuse, R28 ;  /* 0x0000003e341c723c */ /* 0x080fee000004181c */
[----:B------:R1:W-:Y:S01]  /*7ed0*/  MUFU.EX2 R145, R60 ;  /* 0x0000003c00917308 */ /* 0x0003e20000000800 */
[--C-:B------:R-:W-:Y:S01]  /*7ee0*/  FFMA.FTZ R52, R86, UR4, -R45.reuse ;  /* 0x0000000456347c23 */ /* 0x100fe2000801082d */
[----:B------:R-:W-:Y:S02]  /*7ef0*/  F2FP.BF16.F32.PACK_AB R53, R205, R193 ;  /* 0x000000c1cd35723e */ /* 0x000fe400000010ff */
[----:B------:R-:W-:Y:S01]  /*7f00*/  F2FP.BF16.F32.PACK_AB R54, R230, R214 ;  /* 0x000000d6e636723e */ /* 0x000fe200000010ff */
[----:B------:R-:W-:Y:S05]  /*7f10*/  HMMA.16816.F32.BF16 R32, R48, R62, R32 ;  /* 0x0000003e3020723c */ /* 0x000fea0000041820 */
[----:B------:R3:W-:Y:S01]  /*7f20*/  MUFU.EX2 R144, R52 ;  /* 0x0000003400907308 */ /* 0x0007e20000000800 */
[----:B--2---:R-:W2:Y:S01]  /*7f30*/  LDSM.16.MT88.4 R56, [R184+0x4800] ;  /* 0x00480000b838783b */ /* 0x004ea20000004200 */
[----:B------:R-:W-:Y:S02]  /*7f40*/  F2FP.BF16.F32.PACK_AB R48, R235, R232 ;  /* 0x000000e8eb30723e */ /* 0x000fe400000010ff */
[----:B------:R-:W-:Y:S02]  /*7f50*/  F2FP.BF16.F32.PACK_AB R49, R238, R229 ;  /* 0x000000e5ee31723e */ /* 0x000fe400000010ff */
[----:B------:R-:W-:Y:S04]  /*7f60*/  F2FP.BF16.F32.PACK_AB R50, R246, R242 ;  /* 0x000000f2f632723e */ /* 0x000fe800000010ff */
[----:B------:R4:W-:Y:S01]  /*7f70*/  MUFU.EX2 R97, R65 ;  /* 0x0000004100617308 */ /* 0x0009e20000000800 */
[----:B-1----:R-:W1:Y:S01]  /*7f80*/  LDSM.16.MT88.4 R60, [R186+0x4800] ;  /* 0x00480000ba3c783b */ /* 0x002e620000004200 */
[----:B------:R-:W-:Y:S02]  /*7f90*/  F2FP.BF16.F32.PACK_AB R51, R244, R234 ;  /* 0x000000eaf433723e */ /* 0x000fe400000010ff */
[----:B------:R-:W-:Y:S06]  /*7fa0*/  F2FP.BF16.F32.PACK_AB R55, R225, R216 ;  /* 0x000000d8e137723e */ /* 0x000fec00000010ff */
[----:B------:R5:W-:Y:S01]  /*7fb0*/  MUFU.EX2 R78, R66 ;  /* 0x00000042004e7308 */ /* 0x000be20000000800 */
[----:B---3--:R-:W-:Y:S09]  /*7fc0*/  FFMA.FTZ R52, R87, UR4, -R45 ;  /* 0x0000000457347c23 */ /* 0x008ff2000801082d */
[----:B------:R3:W-:Y:S01]  /*7fd0*/  MUFU.EX2 R134, R52 ;  /* 0x0000003400867308 */ /* 0x0007e20000000800 */
[--C-:B----4-:R-:W-:Y:S09]  /*7fe0*/  FFMA.FTZ R65, R101, UR4, -R46.reuse ;  /* 0x0000000465417c23 */ /* 0x110ff2000801082e */
[----:B------:R4:W-:Y:S01]  /*7ff0*/  MUFU.EX2 R94, R65 ;  /* 0x00000041005e7308 */ /* 0x0009e20000000800 */
[----:B-----5:R-:W-:Y:S09]  /*8000*/  FFMA.FTZ R66, R44, UR4, -R47 ;  /* 0x000000042c427c23 */ /* 0x020ff2000801082f */
[----:B------:R-:W5:Y:S01]  /*8010*/  MUFU.EX2 R66, R66 ;  /* 0x0000004200427308 */ /* 0x000f620000000800 */
[-C--:B--2---:R-:W-:Y:S03]  /*8020*/  HMMA.16816.F32.BF16 R4, R48, R56.reuse, R4 ;  /* 0x000000383004723c */ /* 0x084fe60000041804 */
[----:B---3--:R-:W-:Y:S06]  /*8030*/  FFMA.FTZ R52, R96, UR4, -R46 ;  /* 0x0000000460347c23 */ /* 0x008fec000801082e */
[----:B------:R2:W-:Y:S01]  /*8040*/  MUFU.EX2 R152, R52 ;  /* 0x0000003400987308 */ /* 0x0005e20000000800 */
[--C-:B----4-:R-:W-:Y:S09]  /*8050*/  FFMA.FTZ R65, R102, UR4, -R45.reuse ;  /* 0x0000000466417c23 */ /* 0x110ff2000801082d */
[----:B------:R-:W3:Y:S01]  /*8060*/  MUFU.EX2 R75, R75 ;  /* 0x0000004b004b7308 */ /* 0x000ee20000000800 */
[----:B-----5:R-:W-:Y:S02]  /*8070*/  F2FP.BF16.F32.PACK_AB R161, R73, R66 ;  /* 0x0000004249a1723e */ /* 0x020fe400000010ff */
[----:B--2---:R-:W-:Y:S07]  /*8080*/  F2FP.BF16.F32.PACK_AB R52, R217, R200 ;  /* 0x000000c8d934723e */ /* 0x004fee00000010ff */
[C---:B------:R-:W-:Y:S04]  /*8090*/  HMMA.16816.F32.BF16 R8, R52.reuse, R56, R8 ;  /* 0x000000383408723c */ /* 0x040fe80000041808 */
[--C-:B------:R-:W-:Y:S01]  /*80a0*/  FFMA.FTZ R56, R98, UR4, -R45.reuse ;  /* 0x0000000462387c23 */ /* 0x100fe2000801082d */
[----:B---3--:R-:W-:Y:S03]  /*80b0*/  F2FP.BF16.F32.PACK_AB R163, R76, R75 ;  /* 0x0000004b4ca3723e */ /* 0x008fe600000010ff */
[-C--:B------:R-:W-:Y:S01]  /*80c0*/  HMMA.16816.F32.BF16 R12, R52, R58.reuse, R12 ;  /* 0x0000003a340c723c */ /* 0x080fe2000004180c */
[----:B------:R2:W-:Y:S07]  /*80d0*/  MUFU.EX2 R133, R56 ;  /* 0x0000003800857308 */ /* 0x0005ee0000000800 */
[C---:B------:R-:W-:Y:S08]  /*80e0*/  HMMA.16816.F32.BF16 R16, R48.reuse, R58, R16 ;  /* 0x0000003a3010723c */ /* 0x040ff00000041810 */
[-C--:B-1----:R-:W-:Y:S03]  /*80f0*/  HMMA.16816.F32.BF16 R20, R48, R60.reuse, R20 ;  /* 0x0000003c3014723c */ /* 0x082fe60000041814 */
[----:B--2---:R-:W-:Y:S04]  /*8100*/  FFMA.FTZ R56, R99, UR4, -R45 ;  /* 0x0000000463387c23 */ /* 0x004fe8000801082d */
[----:B------:R1:W-:Y:S01]  /*8110*/  MUFU.EX2 R132, R56 ;  /* 0x0000003800847308 */ /* 0x0003e20000000800 */
[C---:B------:R-:W-:Y:S04]  /*8120*/  HMMA.16816.F32.BF16 R24, R52.reuse, R60, R24 ;  /* 0x0000003c3418723c */ /* 0x040fe80000041818 */
[--C-:B------:R-:W-:Y:S04]  /*8130*/  FFMA.FTZ R60, R90, UR4, -R47.reuse ;  /* 0x000000045a3c7c23 */ /* 0x100fe8000801082f */
[-C--:B------:R-:W-:Y:S01]  /*8140*/  HMMA.16816.F32.BF16 R28, R52, R62.reuse, R28 ;  /* 0x0000003e341c723c */ /* 0x080fe2000004181c */
[----:B------:R2:W-:Y:S02]  /*8150*/  MUFU.EX2 R123, R60 ;  /* 0x0000003c007b7308 */ /* 0x0005e40000000800 */
[----:B------:R-:W-:Y:S01]  /*8160*/  FFMA.FTZ R52, R91, UR4, -R47 ;  /* 0x000000045b347c23 */ /* 0x000fe2000801082f */
        /* <DEDUP_REMOVED lines=17> */
[----:B---3--:R-:W-:Y:S09]  /*8280*/  FFMA.FTZ R65, R115, UR4, -R45 ;  /* 0x0000000473417c23 */ /* 0x008ff2000801082d */
[----:B------:R3:W-:Y:S01]  /*8290*/  MUFU.EX2 R89, R65 ;  /* 0x0000004100597308 */ /* 0x0007e20000000800 */
[----:B-1----:R-:W-:Y:S07]  /*82a0*/  F2FP.BF16.F32.PACK_AB R52, R226, R194 ;  /* 0x000000c2e234723e */ /* 0x002fee00000010ff */
[C---:B------:R-:W-:Y:S04]  /*82b0*/  HMMA.16816.F32.BF16 R8, R52.reuse, R56, R8 ;  /* 0x000000383408723c */ /* 0x040fe80000041808 */
[--C-:B------:R-:W-:Y:S01]  /*82c0*/  FFMA.FTZ R56, R95, UR4, -R47.reuse ;  /* 0x000000045f387c23 */ /* 0x100fe2000801082f */
[----:B---3--:R-:W-:Y:S03]  /*82d0*/  FFMA.FTZ R65, R106, UR4, -R47 ;  /* 0x000000046a417c23 */ /* 0x008fe6000801082f */
[-C--:B------:R-:W-:Y:S01]  /*82e0*/  HMMA.16816.F32.BF16 R12, R52, R58.reuse, R12 ;  /* 0x0000003a340c723c */ /* 0x080fe2000004180c */
[----:B------:R1:W-:Y:S07]  /*82f0*/  MUFU.EX2 R96, R56 ;  /* 0x0000003800607308 */ /* 0x0003ee0000000800 */
[C---:B------:R-:W-:Y:S03]  /*8300*/  HMMA.16816.F32.BF16 R16, R48.reuse, R58, R16 ;  /* 0x0000003a3010723c */ /* 0x040fe60000041810 */
[----:B------:R3:W-:Y:S05]  /*8310*/  MUFU.EX2 R84, R65 ;  /* 0x0000004100547308 */ /* 0x0007ea0000000800 */
[-C--:B--2---:R-:W-:Y:S03]  /*8320*/  HMMA.16816.F32.BF16 R20, R48, R60.reuse, R20 ;  /* 0x0000003c3014723c */ /* 0x084fe60000041814 */
[--C-:B-1----:R-:W-:Y:S04]  /*8330*/  FFMA.FTZ R56, R100, UR4, -R46.reuse ;  /* 0x0000000464387c23 */ /* 0x102fe8000801082e */
[----:B------:R1:W-:Y:S01]  /*8340*/  MUFU.EX2 R95, R56 ;  /* 0x00000038005f7308 */ /* 0x0003e20000000800 */
[C---:B------:R-:W-:Y:S04]  /*8350*/  HMMA.16816.F32.BF16 R24, R52.reuse, R60, R24 ;  /* 0x0000003c3418723c */ /* 0x040fe80000041818 */
[----:B------:R-:W-:Y:S01]  /*8360*/  FFMA.FTZ R60, R103, UR4, -R45 ;  /* 0x00000004673c7c23 */ /* 0x000fe2000801082d */
[----:B---3--:R-:W-:Y:S03]  /*8370*/  FFMA.FTZ R65, R107, UR4, -R47 ;  /* 0x000000046b417c23 */ /* 0x008fe6000801082f */
        /* <DEDUP_REMOVED lines=10> */
[----:B------:R-:W-:Y:S04]  /*8420*/  F2FP.BF16.F32.PACK_AB R50, R155, R154 ;  /* 0x0000009a9b32723e */ /* 0x000fe800000010ff */
[----:B------:R5:W-:Y:S01]  /*8430*/  MUFU.EX2 R85, R65 ;  /* 0x0000004100557308 */ /* 0x000be20000000800 */
[----:B--2---:R-:W2:Y:S01]  /*8440*/  LDSM.16.MT88.4 R60, [R186+0x5000] ;  /* 0x00500000ba3c783b */ /* 0x004ea20000004200 */
[----:B------:R-:W-:Y:S02]  /*8450*/  F2FP.BF16.F32.PACK_AB R51, R153, R143 ;  /* 0x0000008f9933723e */ /* 0x000fe400000010ff */
[----:B---3--:R-:W-:Y:S02]  /*8460*/  F2FP.BF16.F32.PACK_AB R41, R92, R93 ;  /* 0x0000005d5c29723e */ /* 0x008fe400000010ff */
[----:B------:R-:W-:Y:S01]  /*8470*/  F2FP.BF16.F32.PACK_AB R55, R138, R146 ;  /* 0x000000928a37723e */ /* 0x000fe200000010ff */
[--C-:B----4-:R-:W-:Y:S04]  /*8480*/  FFMA.FTZ R52, R113, UR4, -R46.reuse ;  /* 0x0000000471347c23 */ /* 0x110fe8000801082e */
[----:B------:R3:W4:Y:S01]  /*8490*/  MUFU.EX2 R90, R52 ;  /* 0x00000034005a7308 */ /* 0x0007220000000800 */
[----:B-----5:R-:W-:Y:S01]  /*84a0*/  FFMA.FTZ R65, R116, UR4, -R46 ;  /* 0x0000000474417c23 */ /* 0x020fe2000801082e */
[--C-:B------:R-:W-:Y:S08]  /*84b0*/  FFMA.FTZ R46, R118, UR4, -R45.reuse ;  /* 0x00000004762e7c23 */ /* 0x100ff0000801082d */
[----:B------:R5:W2:Y:S10]  /*84c0*/  MUFU.EX2 R79, R65 ;  /* 0x00000041004f7308 */ /* 0x000ab40000000800 */
[----:B------:R-:W-:Y:S01]  /*84d0*/  MUFU.EX2 R77, R46 ;  /* 0x0000002e004d7308 */ /* 0x000fe20000000800 */
[--C-:B---3--:R-:W-:Y:S01]  /*84e0*/  FFMA.FTZ R52, R114, UR4, -R45.reuse ;  /* 0x0000000472347c23 */ /* 0x108fe2000801082d */
[----:B----4-:R-:W-:Y:S01]  /*84f0*/  F2FP.BF16.F32.PACK_AB R42, R90, R91 ;  /* 0x0000005b5a2a723e */ /* 0x010fe200000010ff */
[-C--:B-1----:R-:W-:Y:S07]  /*8500*/  HMMA.16816.F32.BF16 R4, R48, R56.reuse, R4 ;  /* 0x000000383004723c */ /* 0x082fee0000041804 */
[----:B------:R1:W3:Y:S01]  /*8510*/  MUFU.EX2 R88, R52 ;  /* 0x0000003400587308 */ /* 0x0002e20000000800 */
[----:B-----5:R-:W-:Y:S01]  /*8520*/  FFMA.FTZ R65, R119, UR4, -R45 ;  /* 0x0000000477417c23 */ /* 0x020fe2000801082d */
[----:B--2---:R-:W-:Y:S08]  /*8530*/  F2FP.BF16.F32.PACK_AB R164, R78, R79 ;  /* 0x0000004f4ea4723e */ /* 0x004ff000000010ff */
[----:B------:R-:W2:Y:S01]  /*8540*/  MUFU.EX2 R65, R65 ;  /* 0x0000004100417308 */ /* 0x000ea20000000800 */
[----:B-1----:R-:W-:Y:S02]  /*8550*/  F2FP.BF16.F32.PACK_AB R52, R141, R142 ;  /* 0x0000008e8d34723e */ /* 0x002fe400000010ff */
[----:B---3--:R-:W-:Y:S05]  /*8560*/  F2FP.BF16.F32.PACK_AB R43, R89, R88 ;  /* 0x00000058592b723e */ /* 0x008fea00000010ff */
[C---:B------:R-:W-:Y:S04]  /*8570*/  HMMA.16816.F32.BF16 R8, R52.reuse, R56, R8 ;  /* 0x000000383408723c */ /* 0x040fe80000041808 */
[--C-:B------:R-:W-:Y:S01]  /*8580*/  FFMA.FTZ R56, R104, UR4, -R64.reuse ;  /* 0x0000000468387c23 */ /* 0x100fe20008010840 */
[----:B--2---:R-:W-:Y:S03]  /*8590*/  F2FP.BF16.F32.PACK_AB R165, R65, R77 ;  /* 0x0000004d41a5723e */ /* 0x004fe600000010ff */
[-C--:B------:R-:W-:Y:S01]  /*85a0*/  HMMA.16816.F32.BF16 R12, R52, R58.reuse, R12 ;  /* 0x0000003a340c723c */ /* 0x080fe2000004180c */
[----:B------:R1:W-:Y:S07]  /*85b0*/  MUFU.EX2 R86, R56 ;  /* 0x0000003800567308 */ /* 0x0003ee0000000800 */
[C---:B------:R-:W-:Y:S08]  /*85c0*/  HMMA.16816.F32.BF16 R16, R48.reuse, R58, R16 ;  /* 0x0000003a3010723c */ /* 0x040ff00000041810 */
[-C--:B------:R-:W-:Y:S03]  /*85d0*/  HMMA.16816.F32.BF16 R20, R48, R60.reuse, R20 ;  /* 0x0000003c3014723c */ /* 0x080fe60000041814 */
[--C-:B-1----:R-:W-:Y:S04]  /*85e0*/  FFMA.FTZ R56, R105, UR4, -R64.reuse ;  /* 0x0000000469387c23 */ /* 0x102fe80008010840 */
[----:B------:R1:W-:Y:S01]  /*85f0*/  MUFU.EX2 R87, R56 ;  /* 0x0000003800577308 */ /* 0x0003e20000000800 */
[C---:B------:R-:W-:Y:S04]  /*8600*/  HMMA.16816.F32.BF16 R24, R52.reuse, R60, R24 ;  /* 0x0000003c3418723c */ /* 0x040fe80000041818 */
[--C-:B------:R-:W-:Y:S04]  /*8610*/  FFMA.FTZ R60, R108, UR4, -R64.reuse ;  /* 0x000000046c3c7c23 */ /* 0x100fe80008010840 */
[-C--:B------:R-:W-:Y:S01]  /*8620*/  HMMA.16816.F32.BF16 R28, R52, R62.reuse, R28 ;  /* 0x0000003e341c723c */ /* 0x080fe2000004181c */
[----:B------:R2:W-:Y:S02]  /*8630*/  MUFU.EX2 R83, R60 ;  /* 0x0000003c00537308 */ /* 0x0005e40000000800 */
[--C-:B------:R-:W-:Y:S01]  /*8640*/  FFMA.FTZ R52, R109, UR4, -R64.reuse ;  /* 0x000000046d347c23 */ /* 0x100fe20008010840 */
[--C-:B------:R-:W-:Y:S01]  /*8650*/  FFMA.FTZ R53, R110, UR4, -R47.reuse ;  /* 0x000000046e357c23 */ /* 0x100fe2000801082f */
[----:B------:R-:W-:Y:S01]  /*8660*/  F2FP.BF16.F32.PACK_AB R54, R99, R98 ;  /* 0x000000626336723e */ /* 0x000fe200000010ff */
[----:B------:R-:W-:Y:S01]  /*8670*/  FFMA.FTZ R64, R125, UR4, -R64 ;  /* 0x000000047d407c23 */ /* 0x000fe20008010840 */
[----:B------:R-:W-:Y:S01]  /*8680*/  F2FP.BF16.F32.PACK_AB R55, R96, R97 ;  /* 0x000000616037723e */ /* 0x000fe200000010ff */
[----:B------:R-:W-:Y:S01]  /*8690*/  HMMA.16816.F32.BF16 R32, R48, R62, R32 ;  /* 0x0000003e3020723c */ /* 0x000fe20000041820 */
[----:B-1----:R-:W1:Y:S02]  /*86a0*/  LDSM.16.MT88.4 R56, [R184+0x5400] ;  /* 0x00540000b838783b */ /* 0x002e640000004200 */
[----:B------:R3:W-:Y:S01]  /*86b0*/  MUFU.EX2 R82, R52 ;  /* 0x0000003400527308 */ /* 0x0007e20000000800 */
[----:B------:R-:W-:Y:S02]  /*86c0*/  F2FP.BF16.F32.PACK_AB R48, R145, R136 ;  /* 0x000000889130723e */ /* 0x000fe400000010ff */
[----:B------:R-:W-:Y:S02]  /*86d0*/  F2FP.BF16.F32.PACK_AB R49, R134, R144 ;  /* 0x000000908631723e */ /* 0x000fe400000010ff */
[----:B------:R-:W-:Y:S05]  /*86e0*/  F2FP.BF16.F32.PACK_AB R50, R135, R152 ;  /* 0x000000988732723e */ /* 0x000fea00000010ff */
[----:B------:R4:W-:Y:S01]  /*86f0*/  MUFU.EX2 R80, R53 ;  /* 0x0000003500507308 */ /* 0x0009e20000000800 */
[----:B--2---:R-:W2:Y:S01]  /*8700*/  LDSM.16.MT88.4 R60, [R186+0x5400] ;  /* 0x00540000ba3c783b */ /* 0x004ea20000004200 */
[----:B------:R-:W-:Y:S08]  /*8710*/  F2FP.BF16.F32.PACK_AB R51, R132, R133 ;  /* 0x000000858433723e */ /* 0x000ff000000010ff */
[----:B------:R-:W5:Y:S01]  /*8720*/  MUFU.EX2 R64, R64 ;  /* 0x0000004000407308 */ /* 0x000f620000000800 */
[----:B---3--:R-:W-:Y:S02]  /*8730*/  FFMA.FTZ R52, R111, UR4, -R47 ;  /* 0x000000046f347c23 */ /* 0x008fe4000801082f */
[----:B------:R-:W3:Y:S07]  /*8740*/  LDSM.16.MT88.4 R44, [R184+0x5800] ;  /* 0x00580000b82c783b */ /* 0x000eee0000004200 */
[----:B------:R2:W3:Y:S01]  /*8750*/  MUFU.EX2 R81, R52 ;  /* 0x0000003400517308 */ /* 0x0004e20000000800 */
[----:B----4-:R-:W-:Y:S02]  /*8760*/  F2FP.BF16.F32.PACK_AB R53, R122, R123 ;  /* 0x0000007b7a35723e */ /* 0x010fe400000010ff */
[----:B-----5:R-:W-:Y:S01]  /*8770*/  F2FP.BF16.F32.PACK_AB R162, R64, R74 ;  /* 0x0000004a40a2723e */ /* 0x020fe200000010ff */
[-C--:B-1----:R-:W-:Y:S03]  /*8780*/  HMMA.16816.F32.BF16 R4, R48, R56.reuse, R4 ;  /* 0x000000383004723c */ /* 0x082fe60000041804 */
[----:B--2---:R-:W-:Y:S07]  /*8790*/  F2FP.BF16.F32.PACK_AB R52, R126, R127 ;  /* 0x0000007f7e34723e */ /* 0x004fee00000010ff */
[C---:B------:R-:W-:Y:S04]  /*87a0*/  HMMA.16816.F32.BF16 R8, R52.reuse, R56, R8 ;  /* 0x000000383408723c */ /* 0x040fe80000041808 */
[----:B------:R-:W-:Y:S01]  /*87b0*/  FADD.FTZ R57, R181, R40 ;  /* 0x00000028b5397221 */ /* 0x000fe20000010000 */
[----:B------:R-:W-:Y:S01]  /*87c0*/  F2FP.BF16.F32.PACK_AB R40, R94, R95 ;  /* 0x0000005f5e28723e */ /* 0x000fe200000010ff */
[----:B------:R-:W-:Y:S02]  /*87d0*/  FADD.FTZ R56, R176, R39 ;  /* 0x00000027b0387221 */ /* 0x000fe40000010000 */
[-C--:B------:R-:W-:Y:S03]  /*87e0*/  HMMA.16816.F32.BF16 R12, R52, R58.reuse, R12 ;  /* 0x0000003a340c723c */ /* 0x080fe6000004180c */
[----:B------:R-:W-:Y:S05]  /*87f0*/  FADD.FTZ R39, R223, R57 ;  /* 0x00000039df277221 */ /* 0x000fea0000010000 */
        /* <DEDUP_REMOVED lines=15> */
[-C--:B------:R-:W-:Y:S01]  /*88f0*/  HMMA.16816.F32.BF16 R28, R52, R62.reuse, R28 ;  /* 0x0000003e341c723c */ /* 0x080fe2000004181c */
[----:B------:R-:W1:Y:S07]  /*8900*/  LDSM.16.MT88.4 R52, [R186+0x5800] ;  /* 0x00580000ba34783b */ /* 0x000e6e0000004200 */
        /* <DEDUP_REMOVED lines=116> */
.L_x_577:
[----:B------:R-:W1:Y:S01]  /*9050*/  SHFL.BFLY PT, R5, R248, 0x2, 0x1f ;  /* 0x0c401f00f8057f89 */ /* 0x000e6200000e0000 */
[----:B------:R-:W2:Y:S01]  /*9060*/  S2UR UR4, SR_CgaCtaId ;  /* 0x00000000000479c3 */ /* 0x000ea20000008800 */
[----:B------:R-:W3:Y:S02]  /*9070*/  LDCU.U8 UR6, c[0x0][0x549] ;  /* 0x0000a920ff0677ac */ /* 0x000ee40008000000 */
[----:B------:R-:W4:Y:S01]  /*9080*/  SHFL.BFLY PT, R4, R250, 0x2, 0x1f ;  /* 0x0c401f00fa047f89 */ /* 0x000f2200000e0000 */
[----:B------:R-:W-:-:S03]  /*9090*/  UMOV UR5, 0x400 ;  /* 0x0000040000057882 */ /* 0x000fc60000000000 */
[----:B------:R-:W5:Y:S01]  /*90a0*/  SHFL.BFLY PT, R0, R249, 0x2, 0x1f ;  /* 0x0c401f00f9007f89 */ /* 0x000f6200000e0000 */
[----:B------:R-:W5:Y:S03]  /*90b0*/  S2UR UR7, SR_CTAID.Y ;  /* 0x00000000000779c3 */ /* 0x000f660000002600 */
[----:B------:R-:W5:Y:S01]  /*90c0*/  SHFL.BFLY PT, R2, R251, 0x2, 0x1f ;  /* 0x0c401f00fb027f89 */ /* 0x000f6200000e0000 */
[----:B------:R-:W5:Y:S01]  /*90d0*/  S2R R28, SR_TID.X ;  /* 0x00000000001c7919 */ /* 0x000f620000002100 */
[----:B---3--:R-:W-:-:S03]  /*90e0*/  ISETP.NE.AND P1, PT, RZ, UR6, PT ;  /* 0x00000006ff007c0c */ /* 0x008fc6000bf25270 */
[----:B------:R-:W3:Y:S01]  /*90f0*/  S2UR UR6, SR_CTAID.Z ;  /* 0x00000000000679c3 */ /* 0x000ee20000002700 */
[----:B-1----:R-:W-:Y:S01]  /*9100*/  FADD.FTZ R5, R5, R248 ;  /* 0x000000f805057221 */ /* 0x002fe20000010000 */
[----:B--2---:R-:W-:Y:S01]  /*9110*/  ULEA UR4, UR4, UR5, 0x18 ;  /* 0x0000000504047291 */ /* 0x004fe2000f8ec0ff */
[----:B----4-:R-:W-:-:S03]  /*9120*/  FADD.FTZ R4, R4, R250 ;  /* 0x000000fa04047221 */ /* 0x010fc60000010000 */
[----:B------:R-:W1:Y:S01]  /*9130*/  SHFL.BFLY PT, R20, R5, 0x1, 0x1f ;  /* 0x0c201f0005147f89 */ /* 0x000e6200000e0000 */
[----:B-----5:R-:W-:-:S03]  /*9140*/  FADD.FTZ R0, R0, R249 ;  /* 0x000000f900007221 */ /* 0x020fc60000010000 */
[----:B------:R-:W2:Y:S01]  /*9150*/  SHFL.BFLY PT, R21, R4, 0x1, 0x1f ;  /* 0x0c201f0004157f89 */ /* 0x000ea200000e0000 */
[----:B------:R-:W-:-:S03]  /*9160*/  FADD.FTZ R2, R2, R251 ;  /* 0x000000fb02027221 */ /* 0x000fc60000010000 */
[----:B------:R-:W4:Y:S04]  /*9170*/  SHFL.BFLY PT, R7, R0, 0x1, 0x1f ;  /* 0x0c201f0000077f89 */ /* 0x000f2800000e0000 */
[----:B------:R-:W5:Y:S01]  /*9180*/  SHFL.BFLY PT, R6, R2, 0x1, 0x1f ;  /* 0x0c201f0002067f89 */ /* 0x000f6200000e0000 */
[C---:B------:R-:W-:Y:S02]  /*9190*/  SHF.L.U32 R9, R28.reuse, 0x1, RZ ;  /* 0x000000011c097819 */ /* 0x040fe400000006ff */
[C---:B------:R-:W-:Y:S02]  /*91a0*/  SHF.L.U32 R10, R28.reuse, 0x4, RZ ;  /* 0x000000041c0a7819 */ /* 0x040fe400000006ff */
[----:B------:R-:W-:Y:S01]  /*91b0*/  LOP3.LUT R9, R9, 0x6, RZ, 0xc0, !PT ;  /* 0x0000000609097812 */ /* 0x000fe200078ec0ff */
[----:B-1----:R-:W-:Y:S01]  /*91c0*/  FADD.FTZ R20, R5, R20 ;  /* 0x0000001405147221 */ /* 0x002fe20000010000 */
[----:B------:R-:W-:-:S03]  /*91d0*/  SHF.L.U32 R26, R28, 0x2, RZ ;  /* 0x000000021c1a7819 */ /* 0x000fc600000006ff */
[----:B------:R-:W1:Y:S01]  /*91e0*/  MUFU.RCP R5, R20 ;  /* 0x0000001400057308 */ /* 0x000e620000001000 */
[----:B--2---:R-:W-:Y:S01]  /*91f0*/  FADD.FTZ R21, R4, R21 ;  /* 0x0000001504157221 */ /* 0x004fe20000010000 */
[----:B------:R-:W-:Y:S01]  /*9200*/  SHF.L.U32 R4, R28, 0x3, RZ ;  /* 0x000000031c047819 */ /* 0x000fe200000006ff */
[----:B----4-:R-:W-:Y:S01]  /*9210*/  FADD.FTZ R23, R0, R7 ;  /* 0x0000000700177221 */ /* 0x010fe20000010000 */
[----:B------:R-:W-:Y:S02]  /*9220*/  LOP3.LUT R0, R9, 0x3e00, R10, 0xf8, !PT ;  /* 0x00003e0009007812 */ /* 0x000fe400078ef80a */
[----:B------:R-:W-:Y:S01]  /*9230*/  FSETP.NE.FTZ.AND P5, PT, R20, RZ, PT ;  /* 0x000000ff1400720b */ /* 0x000fe20003fb5000 */
[----:B-----5:R-:W-:Y:S01]  /*9240*/  FADD.FTZ R22, R2, R6 ;  /* 0x0000000602167221 */ /* 0x020fe20000010000 */
[----:B------:R-:W-:Y:S01]  /*9250*/  LOP3.LUT R2, R0, 0x20, R4, 0xf8, !PT ;  /* 0x0000002000027812 */ /* 0x000fe200078ef804 */
[----:B------:R-:W2:Y:S01]  /*9260*/  MUFU.RCP R8, R21 ;  /* 0x0000001500087308 */ /* 0x000ea20000001000 */
[----:B------:R-:W-:-:S02]  /*9270*/  LOP3.LUT R7, R4, 0xc0, RZ, 0xc0, !PT ;  /* 0x000000c004077812 */ /* 0x000fc400078ec0ff */
[----:B------:R-:W-:Y:S02]  /*9280*/  FSETP.NE.FTZ.AND P4, PT, R21, RZ, PT ;  /* 0x000000ff1500720b */ /* 0x000fe40003f95000 */
[----:B------:R-:W-:Y:S02]  /*9290*/  LOP3.LUT R4, R7, 0x18, R28, 0xf8, !PT ;  /* 0x0000001807047812 */ /* 0x000fe400078ef81c */
[----:B-1----:R-:W-:Y:S01]  /*92a0*/  FSEL R0, R5, 1, P5 ;  /* 0x3f80000005007808 */ /* 0x002fe20002800000 */
[----:B------:R-:W1:Y:S01]  /*92b0*/  MUFU.RCP R6, R22 ;  /* 0x0000001600067308 */ /* 0x000e620000001000 */
[----:B------:R-:W-:Y:S02]  /*92c0*/  FSETP.NE.FTZ.AND P2, PT, R23, RZ, PT ;  /* 0x000000ff1700720b */ /* 0x000fe40003f55000 */
[----:B------:R-:W-:Y:S01]  /*92d0*/  LOP3.LUT R24, R2, R4, RZ, 0xfc, !PT ;  /* 0x0000000402187212 */ /* 0x000fe200078efcff */
[C---:B------:R-:W-:Y:S01]  /*92e0*/  FMUL.FTZ R140, R0.reuse, R140 ;  /* 0x0000008c008c7220 */ /* 0x040fe20000410000 */
[C---:B------:R-:W-:Y:S01]  /*92f0*/  FMUL.FTZ R141, R0.reuse, R141 ;  /* 0x0000008d008d7220 */ /* 0x040fe20000410000 */
[C---:B------:R-:W-:Y:S01]  /*9300*/  FMUL.FTZ R148, R0.reuse, R148 ;  /* 0x0000009400947220 */ /* 0x040fe20000410000 */
[----:B------:R-:W-:Y:S01]  /*9310*/  FMUL.FTZ R149, R0, R149 ;  /* 0x0000009500957220 */ /* 0x000fe20000410000 */
[----:B------:R-:W4:Y:S01]  /*9320*/  MUFU.RCP R5, R23 ;  /* 0x0000001700057308 */ /* 0x000f220000001000 */
[----:B--2---:R-:W-:Y:S01]  /*9330*/  FSEL R4, R8, 1, P4 ;  /* 0x3f80000008047808 */ /* 0x004fe20002000000 */
[C---:B------:R-:W-:Y:S01]  /*9340*/  FMUL.FTZ R152, R0.reuse, R152 ;  /* 0x0000009800987220 */ /* 0x040fe20000410000 */
[C---:B------:R-:W-:Y:S01]  /*9350*/  FMUL.FTZ R13, R0.reuse, R153 ;  /* 0x00000099000d7220 */ /* 0x040fe20000410000 */
[C---:B------:R-:W-:Y:S01]  /*9360*/  FMUL.FTZ R164, R0.reuse, R164 ;  /* 0x000000a400a47220 */ /* 0x040fe20000410000 */
[----:B------:R-:W-:Y:S01]  /*9370*/  FMUL.FTZ R11, R0, R165 ;  /* 0x000000a5000b7220 */ /* 0x000fe20000410000 */
[----:B------:R-:W-:Y:S01]  /*9380*/  FSETP.NE.FTZ.AND P3, PT, R22, RZ, PT ;  /* 0x000000ff1600720b */ /* 0x000fe20003f75000 */
[C---:B------:R-:W-:Y:S01]  /*9390*/  FMUL.FTZ R142, R4.reuse, R142 ;  /* 0x0000008e048e7220 */ /* 0x040fe20000410000 */
[----:B------:R-:W-:Y:S01]  /*93a0*/  FMUL.FTZ R143, R4, R143 ;  /* 0x0000008f048f7220 */ /* 0x000fe20000410000 */
[----:B------:R-:W-:Y:S01]  /*93b0*/  LOP3.LUT R25, R26, 0x20, RZ, 0xc0, !PT ;  /* 0x000000201a197812 */ /* 0x000fe200078ec0ff */
[----:B------:R-:W-:Y:S01]  /*93c0*/  FMUL.FTZ R150, R4, R150 ;  /* 0x0000009604967220 */ /* 0x000fe20000410000 */
[----:B-1----:R-:W-:Y:S01]  /*93d0*/  FSEL R2, R6, 1, P3 ;  /* 0x3f80000006027808 */ /* 0x002fe20001800000 */
[C---:B------:R-:W-:Y:S01]  /*93e0*/  FMUL.FTZ R7, R4.reuse, R151 ;  /* 0x0000009704077220 */ /* 0x040fe20000410000 */
[----:B------:R-:W-:Y:S01]  /*93f0*/  F2FP.BF16.F32.PACK_AB R6, R141, R140 ;  /* 0x0000008c8d06723e */ /* 0x000fe200000010ff */
[C---:B------:R-:W-:Y:S01]  /*9400*/  FMUL.FTZ R154, R4.reuse, R154 ;  /* 0x0000009a049a7220 */ /* 0x040fe20000410000 */
[C---:B------:R-:W-:Y:S01]  /*9410*/  FMUL.FTZ R12, R4.reuse, R155 ;  /* 0x0000009b040c7220 */ /* 0x040fe20000410000 */
[C---:B------:R-:W-:Y:S01]  /*9420*/  FMUL.FTZ R166, R4.reuse, R166 ;  /* 0x000000a604a67220 */ /* 0x040fe20000410000 */
[----:B----4-:R-:W-:Y:S01]  /*9430*/  FSEL R0, R5, 1, P2 ;  /* 0x3f80000005007808 */ /* 0x010fe20001000000 */
[----:B------:R-:W-:Y:S01]  /*9440*/  FMUL.FTZ R10, R4, R167 ;  /* 0x000000a7040a7220 */ /* 0x000fe20000410000 */
        /* <DEDUP_REMOVED lines=19> */
[----:B------:R-:W-:Y:S01]  /*9580*/  F2FP.BF16.F32.PACK_AB R2, R149, R148 ;  /* 0x000000949502723e */ /* 0x000fe200000010ff */
[----:B------:R-:W2:Y:S01]  /*9590*/  LDCU.U8 UR4, c[0x0][0x548] ;  /* 0x0000a900ff0477ac */ /* 0x000ea20008000000 */
[----:B------:R-:W-:Y:S01]  /*95a0*/  IADD3 R4, PT, PT, R0, -R25, RZ ;  /* 0x8000001900047210 */ /* 0x000fe20007ffe0ff */
        /* <DEDUP_REMOVED lines=16> */
[----:B-1----:R-:W-:Y:S02]  /*96b0*/  LOP3.LUT R6, R26, 0x40, RZ, 0xc0, !PT ;  /* 0x000000401a067812 */ /* 0x002fe400078ec0ff */
[----:B------:R-:W-:Y:S01]  /*96c0*/  F2FP.BF16.F32.PACK_AB R18, R18, R158 ;  /* 0x0000009e1212723e */ /* 0x000fe200000010ff */
[----:B------:R1:W-:Y:S01]  /*96d0*/  STS [R4+0x1210], R14 ;  /* 0x0012100e04007388 */ /* 0x0003e20000000800 */
[----:B------:R-:W-:-:S02]  /*96e0*/  F2FP.BF16.F32.PACK_AB R17, R17, R160 ;  /* 0x000000a01111723e */ /* 0x000fc400000010ff */
[----:B------:R-:W-:Y:S02]  /*96f0*/  F2FP.BF16.F32.PACK_AB R16, R16, R162 ;  /* 0x000000a21010723e */ /* 0x000fe400000010ff */
[----:B----4-:R-:W-:Y:S02]  /*9700*/  IADD3 R2, PT, PT, R0, -R6, RZ ;  /* 0x8000000600027210 */ /* 0x010fe40007ffe0ff */
[----:B------:R-:W4:Y:S01]  /*9710*/  @P1 LDC R6, c[0x0][0x430] ;  /* 0x00010c00ff061b82 */ /* 0x000f220000000800 */
[----:B-----5:R4:W4:Y:S02]  /*9720*/  @P4 MUFU.LG2 R7, R21 ;  /* 0x0000001500074308 */ /* 0x0209240000000c00 */
[----:B------:R-:W-:Y:S04]  /*9730*/  STS [R2+0x20], R13 ;  /* 0x0000200d02007388 */ /* 0x000fe80000000800 */
[----:B------:R5:W-:Y:S01]  /*9740*/  STS [R2+0x220], R12 ;  /* 0x0002200c02007388 */ /* 0x000be20000000800 */
[----:B---3--:R-:W3:Y:S01]  /*9750*/  @P5 LDC R9, c[0x0][0x458] ;  /* 0x00011600ff095b82 */ /* 0x008ee20000000800 */
[----:B--2---:R-:W-:-:S05]  /*9760*/  IADD3 R0, PT, PT, -R25, R2, RZ ;  /* 0x0000000219007210 */ /* 0x004fca0007ffe1ff */
[----:B------:R-:W-:Y:S02]  /*9770*/  STS [R0+0x30], R11 ;  /* 0x0000300b00007388 */ /* 0x000fe40000000800 */
[----:B------:R-:W2:Y:S01]  /*9780*/  @P4 LDC R8, c[0x0][0x458] ;  /* 0x00011600ff084b82 */ /* 0x000ea20000000800 */
[----:B-1----:R1:W1:Y:S01]  /*9790*/  @P3 MUFU.LG2 R14, R22 ;  /* 0x00000016000e3308 */ /* 0x0022620000000c00 */
[----:B------:R1:W-:Y:S04]  /*97a0*/  STS [R0+0x230], R10 ;  /* 0x0002300a00007388 */ /* 0x0003e80000000800 */
[----:B------:R-:W-:Y:S02]  /*97b0*/  STS [R2+0x1020], R19 ;  /* 0x0010201302007388 */ /* 0x000fe40000000800 */
[----:B------:R-:W4:Y:S02]  /*97c0*/  @P1 LDC.64 R4, c[0x0][0x430] ;  /* 0x00010c00ff041b82 */ /* 0x000f240000000a00 */
[----:B------:R4:W-:Y:S04]  /*97d0*/  STS [R2+0x1220], R18 ;  /* 0x0012201202007388 */ /* 0x0009e80000000800 */
[----:B------:R3:W-:Y:S02]  /*97e0*/  STS [R0+0x1030], R17 ;  /* 0x0010301100007388 */ /* 0x0007e40000000800 */
[----:B-----5:R-:W2:Y:S02]  /*97f0*/  LDC.64 R12, c[0x0][0x400] ;  /* 0x00010000ff0c7b82 */ /* 0x020ea40000000a00 */
[----:B------:R5:W-:Y:S01]  /*9800*/  STS [R0+0x1230], R16 ;  /* 0x0012301000007388 */ /* 0x000be20000000800 */
[----:B-1----:R1:W1:Y:S01]  /*9810*/  @P5 MUFU.LG2 R10, R20 ;  /* 0x00000014000a5308 */ /* 0x0022620000000c00 */
[----:B----4-:R-:W-:-:S04]  /*9820*/  @P1 IMAD R2, R5, R4, RZ ;  /* 0x0000000405021224 */ /* 0x010fc800078e02ff */
[----:B---3--:R-:W3:Y:S01]  /*9830*/  LDC R17, c[0x0][0x434] ;  /* 0x00010d00ff117b82 */ /* 0x008ee20000000800 */
[----:B-----5:R-:W-:Y:S01]  /*9840*/  @P1 MOV R0, 0x1 ;  /* 0x0000000100001802 */ /* 0x020fe20000000f00 */
[----:B-1----:R-:W-:Y:S06]  /*9850*/  @P1 BRA `(.L_x_581) ;  /* 0x0000000000281947 */ /* 0x002fec0003800000 */
[----:B------:R-:W-:Y:S01]  /*9860*/  ISETP.NE.AND P0, PT, RZ, UR4, PT ;  /* 0x00000004ff007c0c */ /* 0x000fe2000bf05270 */
[----:B------:R-:W1:-:S12]  /*9870*/  LDC R5, c[0x0][0x3e0] ;  /* 0x0000f800ff057b82 */ /* 0x000e580000000800 */
[----:B------:R-:W4:Y:S01]  /*9880*/  @P0 LDC R2, c[0x0][0x454] ;  /* 0x00011500ff020b82 */ /* 0x000f220000000800 */
[----:B------:R-:W-:Y:S02]  /*9890*/  @P0 MOV R6, 0x1 ;  /* 0x0000000100060802 */ /* 0x000fe40000000f00 */
[----:B------:R-:W-:-:S05]  /*98a0*/  @!P0 MOV R6, 0x1 ;  /* 0x0000000100068802 */ /* 0x000fca0000000f00 */
[----:B------:R-:W1:Y:S08]  /*98b0*/  @P0 LDC R0, c[0x0][0x454] ;  /* 0x00011500ff000b82 */ /* 0x000e700000000800 */
[----:B------:R-:W5:Y:S08]  /*98c0*/  @!P0 LDC R4, c[0x0][0x434] ;  /* 0x00010d00ff048b82 */ /* 0x000f700000000800 */
[----:B------:R-:W2:Y:S01]  /*98d0*/  @!P0 LDC R2, c[0x0][0x434] ;  /* 0x00010d00ff028b82 */ /* 0x000ea20000000800 */
[----:B-1----:R-:W-:-:S02]  /*98e0*/  @P0 IMAD R0, R0, R5, RZ ;  /* 0x0000000500000224 */ /* 0x002fc400078e02ff */
[----:B----45:R-:W-:-:S07]  /*98f0*/  @!P0 IMAD R0, R4, R5, RZ ;  /* 0x0000000504008224 */ /* 0x030fce00078e02ff */
.L_x_581:
[----:B------:R-:W4:Y:S01]  /*9900*/  LDL.LU.64 R18, [R1+0x8] ;  /* 0x0000080001127983 */ /* 0x000f220000300a00 */
[----:B------:R-:W1:Y:S01]  /*9910*/  @P2 LDC R15, c[0x0][0x458] ;  /* 0x00011600ff0f2b82 */ /* 0x000e620000000800 */
[----:B------:R-:W-:Y:S01]  /*9920*/  @P5 FMUL.FTZ R5, R10, 0.69314718246459960938 ;  /* 0x3f3172180a055820 */ /* 0x000fe20000410000 */
[----:B------:R-:W-:-:S06]  /*9930*/  @P4 FMUL.FTZ R4, R7, 0.69314718246459960938 ;  /* 0x3f31721807044820 */ /* 0x000fcc0000410000 */
[----:B------:R-:W-:Y:S01]  /*9940*/  BAR.SYNC.DEFER_BLOCKING 0x0 ;  /* 0x0000000000007b1d */ /* 0x000fe20000010000 */
[----:B------:R-:W-:Y:S01]  /*9950*/  ISETP.NE.AND P1, PT, RZ, UR4, !P1 ;  /* 0x00000004ff007c0c */ /* 0x000fe2000cf25270 */
[----:B--2---:R-:W-:Y:S01]  /*9960*/  IMAD R2, R2, UR6, RZ ;  /* 0x0000000602027c24 */ /* 0x004fe2000f8e02ff */
[----:B------:R-:W-:Y:S01]  /*9970*/  MOV R30, 0x7f800000 ;  /* 0x7f800000001e7802 */ /* 0x000fe20000000f00 */
[----:B------:R-:W-:Y:S01]  /*9980*/  @P5 FFMA.FTZ R30, R38, R9, R5 ;  /* 0x00000009261e5223 */ /* 0x000fe20000010005 */
[----:B------:R-:W-:-:S03]  /*9990*/  MOV R27, 0x7f800000 ;  /* 0x7f800000001b7802 */ /* 0x000fc60000000f00 */
[----:B------:R-:W2:Y:S01]  /*99a0*/  @P3 LDC R16, c[0x0][0x458] ;  /* 0x00011600ff103b82 */ /* 0x000ea20000000800 */
[----:B------:R-:W5:Y:S01]  /*99b0*/  @P2 MUFU.LG2 R11, R23 ;  /* 0x00000017000b2308 */ /* 0x000f620000000c00 */
[----:B------:R-:W-:Y:S01]  /*99c0*/  @P4 FFMA.FTZ R27, R37, R8, R4 ;  /* 0x00000008251b4223 */ /* 0x000fe20000010004 */
[----:B------:R-:W-:Y:S01]  /*99d0*/  MOV R5, RZ ;  /* 0x000000ff00057202 */ /* 0x000fe20000000f00 */
[----:B------:R-:W-:Y:S01]  /*99e0*/  @P3 FMUL.FTZ R9, R14, 0.69314718246459960938 ;  /* 0x3f3172180e093820 */ /* 0x000fe20000410000 */
[----:B------:R-:W-:Y:S01]  /*99f0*/  LOP3.LUT P5, RZ, R28, 0x3, RZ, 0xc0, !PT ;  /* 0x000000031cff7812 */ /* 0x000fe200078ac0ff */
[----:B------:R-:W-:Y:S01]  /*9a00*/  BSSY.RECONVERGENT B0, `(.L_x_582) ;  /* 0x0000040000007945 */ /* 0x000fe20003800200 */
[----:B------:R-:W-:Y:S01]  /*9a10*/  MOV R10, 0x7f800000 ;  /* 0x7f800000000a7802 */ /* 0x000fe20000000f00 */
[----:B------:R-:W3:Y:S01]  /*9a20*/  LDC.64 R32, c[0x0][0x410] ;  /* 0x00010400ff207b82 */ /* 0x000ee20000000a00 */
[----:B------:R-:W-:Y:S01]  /*9a30*/  @!P1 IMAD R2, R0, UR7, R2 ;  /* 0x0000000700029c24 */ /* 0x000fe2000f8e0202 */
[----:B------:R-:W-:Y:S01]  /*9a40*/  MOV R26, 0x7f800000 ;  /* 0x7f800000001a7802 */ /* 0x000fe20000000f00 */
[----:B------:R-:W-:-:S05]  /*9a50*/  IMAD R0, R252, R6, RZ ;  /* 0x00000006fc007224 */ /* 0x000fca00078e02ff */
[----:B------:R-:W3:Y:S01]  /*9a60*/  LDC.64 R20, c[0x0][0x408] ;  /* 0x00010200ff147b82 */ /* 0x000ee20000000a00 */
[----:B------:R-:W-:Y:S01]  /*9a70*/  SHF.R.S32.HI R7, RZ, 0x1f, R0 ;  /* 0x0000001fff077819 */ /* 0x000fe20000011400 */
[----:B------:R2:W3:Y:S01]  /*9a80*/  LDS.128 R44, [R201] ;  /* 0x00000000c92c7984 */ /* 0x0004e20000000c00 */
[----:B-----5:R-:W-:-:S03]  /*9a90*/  @P2 FMUL.FTZ R8, R11, 0.69314718246459960938 ;  /* 0x3f3172180b082820 */ /* 0x020fc60000410000 */
[----:B------:R2:W3:Y:S01]  /*9aa0*/  LDS.128 R40, [R201+0x800] ;  /* 0x00080000c9287984 */ /* 0x0004e20000000c00 */
[----:B-1----:R-:W-:Y:S01]  /*9ab0*/  @P2 FFMA.FTZ R10, R3, R15, R8 ;  /* 0x0000000f030a2223 */ /* 0x002fe20000010008 */
[----:B--2---:R-:W-:Y:S01]  /*9ac0*/  @P3 FFMA.FTZ R26, R36, R16, R9 ;  /* 0x00000010241a3223 */ /* 0x004fe20000010009 */
[----:B----4-:R-:W-:-:S05]  /*9ad0*/  MOV R4, R18 ;  /* 0x0000001200047202 */ /* 0x010fca0000000f00 */
[----:B------:R-:W-:-:S04]  /*9ae0*/  IMAD.WIDE.U32 R18, R12, UR7, R4 ;  /* 0x000000070c127c25 */ /* 0x000fc8000f8e0004 */
[----:B---3--:R-:W-:Y:S02]  /*9af0*/  IMAD R5, R17, UR7, RZ ;  /* 0x0000000711057c24 */ /* 0x008fe4000f8e02ff */
[----:B------:R-:W-:-:S03]  /*9b00*/  IMAD R11, R13, UR7, R19 ;  /* 0x000000070d0b7c24 */ /* 0x000fc6000f8e0213 */
[----:B------:R-:W-:Y:S02]  /*9b10*/  SEL R4, R5, RZ, P1 ;  /* 0x000000ff05047207 */ /* 0x000fe40000800000 */
[----:B------:R-:W-:Y:S02]  /*9b20*/  SHF.R.S32.HI R5, RZ, 0x1f, R5 ;  /* 0x0000001fff057819 */ /* 0x000fe40000011405 */
[--C-:B------:R-:W-:Y:S02]  /*9b30*/  IADD3 R4, P4, P0, R0, R4, R2.reuse ;  /* 0x0000000400047210 */ /* 0x100fe4000789e002 */
[----:B------:R-:W-:Y:S02]  /*9b40*/  SEL R0, R5, RZ, P1 ;  /* 0x000000ff05007207 */ /* 0x000fe40000800000 */
[----:B------:R-:W-:-:S04]  /*9b50*/  SHF.R.S32.HI R2, RZ, 0x1f, R2 ;  /* 0x0000001fff027819 */ /* 0x000fc80000011402 */
[----:B------:R-:W-:Y:S01]  /*9b60*/  IADD3.X R3, PT, PT, R7, R0, R2, P4, P0 ;  /* 0x0000000007037210 */ /* 0x000fe200027e0402 */
[----:B------:R-:W-:Y:S06]  /*9b70*/  @P5 BRA `(.L_x_583) ;  /* 0x0000000000a05947 */ /* 0x000fec0003800000 */
[--C-:B------:R-:W-:Y:S02]  /*9b80*/  SHF.R.U32.HI R0, RZ, 0x1, R28.reuse ;  /* 0x00000001ff007819 */ /* 0x100fe4000001161c */
[----:B------:R-:W-:Y:S02]  /*9b90*/  SHF.R.U32.HI R2, RZ, 0x2, R28 ;  /* 0x00000002ff027819 */ /* 0x000fe4000001161c */
[----:B------:R-:W-:-:S04]  /*9ba0*/  LOP3.LUT R0, R0, 0x30, RZ, 0xc0, !PT ;  /* 0x0000003000007812 */ /* 0x000fc800078ec0ff */
[----:B------:R-:W-:Y:S01]  /*9bb0*/  LOP3.LUT R0, R0, 0x7, R2, 0xf8, !PT ;  /* 0x0000000700007812 */ /* 0x000fe200078ef802 */
[----:B------:R-:W-:-:S03]  /*9bc0*/  IMAD.IADD R2, R17, 0x1, -R252 ;  /* 0x0000000111027824 */ /* 0x000fc600078e0afc */
        /* <DEDUP_REMOVED lines=8> */
[----:B------:R-:W-:-:S03]  /*9c50*/  @!P6 IMAD R2, R0, R6, RZ ;  /* 0x000000060002e224 */ /* 0x000fc600078e02ff */
[-C--:B------:R-:W-:Y:S02]  /*9c60*/  @!P5 IMAD R0, R5, R6.reuse, RZ ;  /* 0x000000060500d224 */ /* 0x080fe400078e02ff */
[----:B------:R-:W-:Y:S01]  /*9c70*/  @!P4 IMAD R5, R7, R6, RZ ;  /* 0x000000060705c224 */ /* 0x000fe200078e02ff */
[----:B------:R-:W-:Y:S01]  /*9c80*/  @!P6 IADD3 R12, P0, PT, R2, R4, RZ ;  /* 0x00000004020ce210 */ /* 0x000fe20007f1e0ff */
[----:B------:R-:W2:Y:S01]  /*9c90*/  @!P5 LDC.64 R22, c[0x0][0x420] ;  /* 0x00010800ff16db82 */ /* 0x000ea20000000a00 */
[----:B------:R-:W-:Y:S01]  /*9ca0*/  @!P3 IMAD R9, R9, R6, RZ ;  /* 0x000000060909b224 */ /* 0x000fe200078e02ff */
[-C--:B------:R-:W-:Y:S02]  /*9cb0*/  @!P5 IADD3 R7, P2, PT, R0, R4.reuse, RZ ;  /* 0x000000040007d210 */ /* 0x080fe40007f5e0ff */
[----:B------:R-:W-:Y:S02]  /*9cc0*/  @!P4 IADD3 R14, P1, PT, R5, R4, RZ ;  /* 0x00000004050ec210 */ /* 0x000fe40007f3e0ff */
[----:B------:R-:W-:-:S02]  /*9cd0*/  @!P6 LEA.HI.X.SX32 R2, R2, R3, 0x1, P0 ;  /* 0x000000030202e211 */ /* 0x000fc400000f0eff */
[----:B------:R-:W3:Y:S01]  /*9ce0*/  @!P4 LDC.64 R24, c[0x0][0x420] ;  /* 0x00010800ff18cb82 */ /* 0x000ee20000000a00 */
[-C--:B------:R-:W-:Y:S02]  /*9cf0*/  @!P4 LEA.HI.X.SX32 R5, R5, R3.reuse, 0x1, P1 ;  /* 0x000000030505c211 */ /* 0x080fe400008f0eff */
[C---:B------:R-:W-:Y:S02]  /*9d00*/  @!P3 IADD3 R13, P0, PT, R9.reuse, R4, RZ ;  /* 0x00000004090db210 */ /* 0x040fe40007f1e0ff */
[-C--:B------:R-:W-:Y:S02]  /*9d10*/  @!P5 LEA.HI.X.SX32 R0, R0, R3.reuse, 0x1, P2 ;  /* 0x000000030000d211 */ /* 0x080fe400010f0eff */
[----:B------:R-:W-:Y:S01]  /*9d20*/  @!P3 LEA.HI.X.SX32 R3, R9, R3, 0x1, P0 ;  /* 0x000000030903b211 */ /* 0x000fe200000f0eff */
[----:B------:R-:W4:Y:S01]  /*9d30*/  @!P3 LDC.64 R28, c[0x0][0x420] ;  /* 0x00010800ff1cbb82 */ /* 0x000f220000000a00 */
[----:B-1----:R-:W-:-:S04]  /*9d40*/  @!P6 LEA R8, P2, R12, R16, 0x2 ;  /* 0x000000100c08e211 */ /* 0x002fc800078410ff */
[----:B------:R-:W-:Y:S02]  /*9d50*/  @!P6 LEA.HI.X R9, R12, R17, R2, 0x2, P2 ;  /* 0x000000110c09e211 */ /* 0x000fe400010f1402 */
        /* <DEDUP_REMOVED lines=10> */
.L_x_583:
[----:B------:R-:W-:Y:S05]  /*9e00*/  BSYNC.RECONVERGENT B0 ;  /* 0x0000000000007941 */ /* 0x000fea0003800200 */
.L_x_582:
[----:B-1----:R-:W2:Y:S01]  /*9e10*/  LDL.LU.64 R4, [R1] ;  /* 0x0000000001047983 */ /* 0x002ea20000300a00 */
        /* <DEDUP_REMOVED lines=25> */
.L_x_584:
        /* <DEDUP_REMOVED lines=13> */
.L_x_1360:


//--------------------- .text._ZN5flash16flash_fwd_kernelI23Flash_fwd_kernel_traitsILi32ELi128ELi128ELi4ELb0ELb0EN7cutlass10bfloat16_tE19Flash_kernel_traitsILi32ELi128ELi128ELi4ES3_EELb1ELb0ELb0ELb1ELb0ELb0ELb0ELb0EEEvNS_16Flash_fwd_paramsE --------------------------
	.section	.text._ZN5flash16flash_fwd_kernelI23Flash_fwd_kernel_traitsILi32ELi128ELi128ELi4ELb0ELb0EN7cutlass10bfloat16_tE19Flash_kernel_traitsILi32ELi128ELi128ELi4ES3_EELb1ELb0ELb0ELb1ELb0ELb0ELb0ELb0EEEvNS_16Flash_fwd_paramsE,"ax",@progbits
	.align	128
        .global         _ZN5flash16flash_fwd_kernelI23Flash_fwd_kernel_traitsILi32ELi128ELi128ELi4ELb0ELb0EN7cutlass10bfloat16_tE19Flash_kernel_traitsILi32ELi128ELi128ELi4ES3_EELb1ELb0ELb0ELb1ELb0ELb0ELb0ELb0EEEvNS_16Flash_fwd_paramsE
        .type           _ZN5flash16flash_fwd_kernelI23Flash_fwd_kernel_traitsILi32ELi128ELi128ELi4ELb0ELb0EN7cutlass10bfloat16_tE19Flash_kernel_traitsILi32ELi128ELi128ELi4ES3_EELb1ELb0ELb0ELb1ELb0ELb0ELb0ELb0EEEvNS_16Flash_fwd_paramsE,@function
        .size           _ZN5flash16flash_fwd_kernelI23Flash_fwd_kernel_traitsILi32ELi128ELi128ELi4ELb0ELb0EN7cutlass10bfloat16_tE19Flash_kernel_traitsILi32ELi128ELi128ELi4ES3_EELb1ELb0ELb0ELb1ELb0ELb0ELb0ELb0EEEvNS_16Flash_fwd_paramsE,(.L_x_1361 - _ZN5flash16flash_fwd_kernelI23Flash_fwd_kernel_traitsILi32ELi128ELi128ELi4ELb0ELb0EN7cutlass10bfloat16_tE19Flash_kernel_traitsILi32ELi128ELi128ELi4ES3_EELb1ELb0ELb0ELb1ELb0ELb0ELb0ELb0EEEvNS_16Flash_fwd_paramsE)
        .other          _ZN5flash16flash_fwd_kernelI23Flash_fwd_kernel_traitsILi32ELi128ELi128ELi4ELb0ELb0EN7cutlass10bfloat16_tE19Flash_kernel_traitsILi32ELi128ELi128ELi4ES3_EELb1ELb0ELb0ELb1ELb0ELb0ELb0ELb0EEEvNS_16Flash_fwd_paramsE,@"STO_CUDA_ENTRY STV_DEFAULT"
_ZN5flash16flash_fwd_kernelI23Flash_fwd_kernel_traitsILi32ELi128ELi128ELi4ELb0ELb0EN7cutlass10bfloat16_tE19Flash_kernel_traitsILi32ELi128ELi128ELi4ES3_EELb1ELb0ELb0ELb1ELb0ELb0ELb0ELb0EEEvNS_16Flash_fwd_paramsE:
.text._ZN5flash16flash_fwd_kernelI23Flash_fwd_kernel_traitsILi32ELi128ELi128ELi4ELb0ELb0EN7cutlass10bfloat16_tE19Flash_kernel_traitsILi32ELi128ELi128ELi4ES3_EELb1ELb0ELb0ELb1ELb0ELb0ELb0ELb0EEEvNS_16Flash_fwd_paramsE:
        /* <DEDUP_REMOVED lines=12> */
[----:B------:R-:W2:Y:S01]  /*00c0*/  LDCU.64 UR4, c[0x0][0x510] ;  /* 0x0000a200ff0477ac */ /* 0x000ea20008000a00 */
[----:B------:R-:W2:Y:S01]  /*00d0*/  S2R R116, SR_CTAID.Z ;  /* 0x0000000000747919 */ /* 0x000ea20000002700 */
[----:B------:R-:W2:Y:S01]  /*00e0*/  S2R R244, SR_TID.X ;  /* 0x0000000000f47919 */ /* 0x000ea20000002100 */
[----:B------:R-:W-:-:S03]  /*00f0*/  IMAD.MOV.U32 R22, RZ, RZ, -0x1 ;  /* 0xffffffffff167424 */ /* 0x000fc600078e00ff */
[----:B------:R-:W2:Y:S06]  /*0100*/  LDC.64 R6, c[0x0][0x468] ;  /* 0x00011a00ff067b82 */ /* 0x000eac0000000a00 */
[----:B---3--:R-:W-:Y:S02]  /*0110*/  @P5 IMAD.MOV.U32 R2, RZ, RZ, R118 ;  /* 0x000000ffff025224 */ /* 0x008fe400078e0076 */
[----:B----4-:R-:W-:-:S06]  /*0120*/  @P5 IMAD.MOV.U32 R3, RZ, RZ, R119 ;  /* 0x000000ffff035224 */ /* 0x010fcc00078e0077 */
[----:B-1----:R-:W3:Y:S01]  /*0130*/  @P5 LDG.E.64 R2, desc[UR14][R2.64] ;  /* 0x0000000e02025981 */ /* 0x002ee2000c1e1b00 */
[----:B--2---:R-:W-:Y:S02]  /*0140*/  IMAD.U32 R220, RZ, RZ, UR4 ;  /* 0x00000004ffdc7e24 */ /* 0x004fe4000f8e00ff */
[----:B------:R-:W-:Y:S01]  /*0150*/  IMAD.U32 R221, RZ, RZ, UR5 ;  /* 0x00000005ffdd7e24 */ /* 0x000fe2000f8e00ff */
[----:B------:R-:W1:Y:S05]  /*0160*/  LDCU.64 UR4, c[0x0][0x478] ;  /* 0x00008f00ff0477ac */ /* 0x000e6a0008000a00 */
[----:B------:R-:W2:Y:S01]  /*0170*/  @P5 LDG.E.64 R220, desc[UR14][R220.64] ;  /* 0x0000000edcdc5981 */ /* 0x000ea2000c1e1b00 */
[----:B------:R-:W-:Y:S01]  /*0180*/  ISETP.NE.U32.AND P3, PT, RZ, UR8, PT ;  /* 0x00000008ff007c0c */ /* 0x000fe2000bf65070 */
[----:B------:R-:W-:Y:S01]  /*0190*/  IMAD.WIDE.U32 R8, R242, 0x4, R8 ;  /* 0x00000004f2087825 */ /* 0x000fe200078e0008 */
[----:B------:R-:W-:-:S02]  /*01a0*/  ISETP.NE.U32.AND P1, PT, RZ, UR6, PT ;  /* 0x00000006ff007c0c */ /* 0x000fc4000bf25070 */
[--C-:B------:R-:W-:Y:S01]  /*01b0*/  LOP3.LUT R0, R116, R243, R242.reuse, 0xfe, !PT ;  /* 0x000000f374007212 */ /* 0x100fe200078efef2 */
[----:B------:R-:W-:Y:S01]  /*01c0*/  IMAD.SHL.U32 R12, R242, 0x4, RZ ;  /* 0x00000004f20c7824 */ /* 0x000fe200078e00ff */
[----:B------:R-:W-:Y:S02]  /*01d0*/  ISETP.NE.AND.EX P3, PT, RZ, UR9, PT, P3 ;  /* 0x00000009ff007c0c */ /* 0x000fe4000bf65330 */
[----:B------:R-:W-:Y:S02]  /*01e0*/  LOP3.LUT P6, RZ, R0, R244, RZ, 0xfc, !PT ;  /* 0x000000f400ff7212 */ /* 0x000fe400078cfcff */
[----:B------:R-:W3:Y:S01]  /*01f0*/  @P5 LDC R0, c[0x0][0x520] ;  /* 0x00014800ff005b82 */ /* 0x000ee20000000800 */
[----:B------:R-:W-:Y:S02]  /*0200*/  ISETP.NE.AND.EX P1, PT, RZ, UR7, PT, P1 ;  /* 0x00000007ff007c0c */ /* 0x000fe4000bf25310 */
[----:B-1----:R-:W-:Y:S02]  /*0210*/  ISETP.NE.U32.AND P0, PT, RZ, UR4, PT ;  /* 0x00000004ff007c0c */ /* 0x002fe4000bf05070 */
[----:B------:R-:W-:-:S02]  /*0220*/  SHF.R.U32.HI R11, RZ, 0x1e, R242 ;  /* 0x0000001eff0b7819 */ /* 0x000fc400000116f2 */
[----:B------:R-:W-:Y:S01]  /*0230*/  ISETP.NE.AND.EX P0, PT, RZ, UR5, PT, P0 ;  /* 0x00000005ff007c0c */ /* 0x000fe2000bf05300 */
[----:B------:R-:W-:Y:S01]  /*0240*/  IMAD.MOV.U32 R10, RZ, RZ, RZ ;  /* 0x000000ffff0a7224 */ /* 0x000fe200078e00ff */
[----:B------:R-:W-:Y:S02]  /*0250*/  ISETP.NE.U32.AND P2, PT, RZ, UR8, PT ;  /* 0x00000008ff007c0c */ /* 0x000fe4000bf45070 */
[----:B------:R-:W2:Y:S02]  /*0260*/  @!P6 LDC.64 R4, c[0x0][0x528] ;  /* 0x00014a00ff04eb82 */ /* 0x000ea40000000a00 */
[----:B------:R-:W-:Y:S02]  /*0270*/  ISETP.NE.AND.EX P2, PT, RZ, UR9, PT, P2 ;  /* 0x00000009ff007c0c */ /* 0x000fe4000bf45320 */
[----:B---3--:R-:W-:-:S05]  /*0280*/  @P5 IADD3 R118, P4, PT, R2, R0, RZ ;  /* 0x0000000002765210 */ /* 0x008fca0007f9e0ff */
[----:B------:R-:W-:Y:S02]  /*0290*/  @P5 IMAD.X R119, RZ, RZ, R3, P4 ;  /* 0x000000ffff775224 */ /* 0x000fe400020e0603 */
[----:B------:R-:W-:Y:S02]  /*02a0*/  @!P6 IMAD.MOV.U32 R2, RZ, RZ, R118 ;  /* 0x000000ffff02e224 */ /* 0x000fe400078e0076 */
[----:B------:R-:W-:Y:S01]  /*02b0*/  @!P6 IMAD.MOV.U32 R3, RZ, RZ, R119 ;  /* 0x000000ffff03e224 */ /* 0x000fe200078e0077 */
[----:B--2---:R-:W-:Y:S04]  /*02c0*/  @!P6 STG.E.64 desc[UR14][R4.64], R220 ;  /* 0x000000dc0400e986 */ /* 0x004fe8000c101b0e */
[----:B------:R1:W-:Y:S04]  /*02d0*/  @!P6 STG.E.64 desc[UR14][R4.64+0x8], R2 ;  /* 0x000008020400e986 */ /* 0x0003e8000c101b0e */
[----:B------:R-:W2:Y:S01]  /*02e0*/  @P3 LDG.E R22, desc[UR14][R8.64] ;  /* 0x0000000e08163981 */ /* 0x000ea2000c1e1900 */
[----:B-1----:R-:W-:-:S03]  /*02f0*/  @P1 IADD3 R4, P4, PT, R12, UR6, RZ ;  /* 0x000000060c041c10 */ /* 0x002fc6000ff9e0ff */
[----:B------:R1:W3:Y:S01]  /*0300*/  @P2 LDG.E R8, desc[UR14][R8.64+0x4] ;  /* 0x0000040e08082981 */ /* 0x0002e2000c1e1900 */
[----:B------:R-:W-:Y:S02]  /*0310*/  @P0 IADD3 R2, P3, PT, R12, UR4, RZ ;  /* 0x000000040c020c10 */ /* 0x000fe4000ff7e0ff */
[C---:B------:R-:W-:Y:S02]  /*0320*/  @P1 IADD3.X R5, PT, PT, R11.reuse, UR7, RZ, P4, !PT ;  /* 0x000000070b051c10 */ /* 0x040fe4000a7fe4ff */
[----:B------:R-:W-:-:S03]  /*0330*/  @P0 IADD3.X R3, PT, PT, R11, UR5, RZ, P3, !PT ;  /* 0x000000050b030c10 */ /* 0x000fc60009ffe4ff */
[----:B------:R4:W3:Y:S04]  /*0340*/  @P1 LDG.E R10, desc[UR14][R4.64] ;  /* 0x0000000e040a1981 */ /* 0x0008e8000c1e1900 */
[----:B------:R4:W3:Y:S01]  /*0350*/  @P0 LDG.E R0, desc[UR14][R2.64] ;  /* 0x0000000e02000981 */ /* 0x0008e2000c1e1900 */
[----:B------:R-:W4:Y:S01]  /*0360*/  LDCU.U8 UR4, c[0x0][0x532] ;  /* 0x0000a640ff0477ac */ /* 0x000f220008000000 */
[----:B------:R-:W3:Y:S01]  /*0370*/  @!P2 LDC R185, c[0x0][0x434] ;  /* 0x00010d00ffb9ab82 */ /* 0x000ee20000000800 */
[----:B------:R-:W-:-:S07]  /*0380*/  ISETP.EQ.U32.AND P4, PT, R6, RZ, PT ;  /* 0x000000ff0600720c */ /* 0x000fce0003f82070 */
[----:B-1----:R-:W1:Y:S08]  /*0390*/  @!P0 LDC R9, c[0x0][0x43c] ;  /* 0x00010f00ff098b82 */ /* 0x002e700000000800 */
[----:B----4-:R-:W4:Y:S01]  /*03a0*/  @!P0 LDC.64 R4, c[0x0][0x488] ;  /* 0x00012200ff048b82 */ /* 0x010f220000000a00 */
[----:B------:R-:W-:-:S05]  /*03b0*/  IADD3 R2, P1, PT, R12, R6, RZ ;  /* 0x000000060c027210 */ /* 0x000fca0007f3e0ff */
[----:B------:R-:W-:Y:S01]  /*03c0*/  IMAD.X R3, R11, 0x1, R7, P1 ;  /* 0x000000010b037824 */ /* 0x000fe200008e0607 */
[----:B------:R-:W-:-:S04]  /*03d0*/  ISETP.NE.U32.AND P1, PT, R6, RZ, PT ;  /* 0x000000ff0600720c */ /* 0x000fc80003f25070 */
[----:B------:R-:W-:Y:S02]  /*03e0*/  ISETP.NE.AND.EX P1, PT, R7, RZ, PT, P1 ;  /* 0x000000ff0700720c */ /* 0x000fe40003f25310 */
[----:B------:R-:W-:-:S04]  /*03f0*/  ISETP.NE.AND P3, PT, RZ, UR4, PT ;  /* 0x00000004ff007c0c */ /* 0x000fc8000bf65270 */
[----:B------:R-:W-:Y:S01]  /*0400*/  ISETP.EQ.OR.EX P4, PT, R7, RZ, !P3, P4 ;  /* 0x000000ff0700720c */ /* 0x000fe20005f82740 */
[----:B------:R-:W-:Y:S02]  /*0410*/  IMAD.MOV.U32 R11, RZ, RZ, -0x1 ;  /* 0xffffffffff0b7424 */ /* 0x000fe400078e00ff */
[----:B------:R-:W-:-:S10]  /*0420*/  IMAD.SHL.U32 R187, R243, 0x80, RZ ;  /* 0x00000080f3bb7824 */ /* 0x000fd400078e00ff */
[----:B------:R1:W5:Y:S04]  /*0430*/  @!P4 LDG.E R11, desc[UR14][R2.64] ;  /* 0x0000000e020bc981 */ /* 0x000368000c1e1900 */
[----:B--2---:R2:W-:Y:S01]  /*0440*/  STL [R1+0x78], R22 ;  /* 0x0000781601007387 */ /* 0x0045e20000100800 */
[----:B---3--:R-:W-:Y:S02]  /*0450*/  @P2 IMAD.IADD R185, R8, 0x1, -R22 ;  /* 0x0000000108b92824 */ /* 0x008fe400078e0a16 */
[----:B------:R-:W-:Y:S02]  /*0460*/  @P0 IMAD.IADD R80, R0, 0x1, -R10 ;  /* 0x0000000100500824 */ /* 0x000fe400078e0a0a */
[----:B------:R-:W3:Y:S01]  /*0470*/  @!P1 LDC R0, c[0x0][0x438] ;  /* 0x00010e00ff009b82 */ /* 0x000ee20000000800 */
[----:B----4-:R-:W-:-:S04]  /*0480*/  @!P0 ISETP.NE.U32.AND P2, PT, R4, RZ, PT ;  /* 0x000000ff0400820c */ /* 0x010fc80003f45070 */
[----:B------:R-:W-:Y:S02]  /*0490*/  @!P0 ISETP.NE.AND.EX P2, PT, R5, RZ, PT, P2 ;  /* 0x000000ff0500820c */ /* 0x000fe40003f45320 */
[----:B------:R-:W-:Y:S02]  /*04a0*/  ISETP.GT.AND P4, PT, R185, R187, PT ;  /* 0x000000bbb900720c */ /* 0x000fe40003f84270 */
[----:B-1----:R-:W-:Y:S01]  /*04b0*/  @!P0 SEL R4, R9, RZ, P2 ;  /* 0x000000ff09048207 */ /* 0x002fe20001000000 */
[----:B--2---:R-:W-:Y:S10]  /*04c0*/  @!P1 BRA `(.L_x_585) ;  /* 0x00000000000c9947 */ /* 0x004ff40003800000 */
[----:B---3--:R-:W2:Y:S02]  /*04d0*/  @P3 LDG.E R0, desc[UR14][R2.64+0x4] ;  /* 0x0000040e02003981 */ /* 0x008ea4000c1e1900 */
[----:B--2--5:R-:W-:-:S06]  /*04e0*/  @P3 IADD3 R0, PT, PT, R0, -R11, RZ ;  /* 0x8000000b00003210 */ /* 0x024fcc0007ffe0ff */
[----:B------:R1:W5:Y:S02]  /*04f0*/  @!P3 LDG.E R0, desc[UR14][R2.64] ;  /* 0x0000000e0200b981 */ /* 0x000364000c1e1900 */
.L_x_585:
[----:B---3-5:R-:W-:Y:S01]  /*0500*/  @!P0 IADD3 R80, PT, PT, R4, R0, -R10 ;  /* 0x0000000004508210 */ /* 0x028fe20007ffe80a */
[----:B------:R-:W-:Y:S06]  /*0510*/  @!P4 EXIT ;  /* 0x000000000000c94d */ /* 0x000fec0003800000 */
[----:B------:R-:W-:-:S13]  /*0520*/  ISETP.GT.AND P0, PT, R80, RZ, PT ;  /* 0x000000ff5000720c */ /* 0x000fda0003f04270 */
[----:B------:R-:W-:Y:S05]  /*0530*/  @P0 BRA `(.L_x_586) ;  /* 0x0000000800a40947 */ /* 0x000fea0003800000 */
[----:B------:R-:W2:Y:S01]  /*0540*/  LDC.U8 R0, c[0x0][0x549] ;  /* 0x00015240ff007b82 */ /* 0x000ea20000000000 */
[----:B------:R-:W-:-:S07]  /*0550*/  ISETP.NE.AND P1, PT, R22, -0x1, PT ;  /* 0xffffffff1600780c */ /* 0x000fce0003f25270 */
[----:B------:R-:W3:Y:S08]  /*0560*/  LDC.U8 R4, c[0x0][0x548] ;  /* 0x00015200ff047b82 */ /* 0x000ef00000000000 */
[----:B------:R-:W4:Y:S01]  /*0570*/  LDC R7, c[0x0][0x434] ;  /* 0x00010d00ff077b82 */ /* 0x000f220000000800 */
[----:B--2---:R-:W-:-:S07]  /*0580*/  ISETP.NE.AND P0, PT, R0, RZ, PT ;  /* 0x000000ff0000720c */ /* 0x004fce0003f05270 */
[----:B------:R-:W2:Y:S01]  /*0590*/  @!P1 LDC.64 R8, c[0x0][0x400] ;  /* 0x00010000ff089b82 */ /* 0x000ea20000000a00 */
[----:B---3--:R-:W-:-:S07]  /*05a0*/  ISETP.NE.AND P2, PT, R4, RZ, !P0 ;  /* 0x000000ff0400720c */ /* 0x008fce0004745270 */
[----:B------:R-:W3:Y:S01]  /*05b0*/  @P1 LDC.64 R10, c[0x0][0x408] ;  /* 0x00010200ff0a1b82 */ /* 0x000ee20000000a00 */
[----:B------:R-:W-:-:S07]  /*05c0*/  @P0 IMAD.MOV.U32 R0, RZ, RZ, 0x1 ;  /* 0x00000001ff000424 */ /* 0x000fce00078e00ff */
[----:B-1----:R-:W1:Y:S08]  /*05d0*/  @P0 LDC.64 R2, c[0x0][0x430] ;  /* 0x00010c00ff020b82 */ /* 0x002e700000000a00 */
[----:B------:R-:W2:Y:S01]  /*05e0*/  @P0 LDC R16, c[0x0][0x430] ;  /* 0x00010c00ff100b82 */ /* 0x000ea20000000800 */
[----:B-1----:R-:W-:Y:S01]  /*05f0*/  @P0 IMAD R6, R2, R3, RZ ;  /* 0x0000000302060224 */ /* 0x002fe200078e02ff */
[----:B---34-:R-:W-:Y:S06]  /*0600*/  @P0 BRA `(.L_x_587) ;  /* 0x0000000000280947 */ /* 0x018fec0003800000 */
[----:B------:R-:W-:Y:S01]  /*0610*/  ISETP.NE.AND P0, PT, R4, RZ, PT ;  /* 0x000000ff0400720c */ /* 0x000fe20003f05270 */
[----:B------:R-:W1:-:S12]  /*0620*/  LDC R3, c[0x0][0x3e0] ;  /* 0x0000f800ff037b82 */ /* 0x000e580000000800 */
[----:B------:R-:W3:Y:S01]  /*0630*/  @P0 LDC R6, c[0x0][0x454] ;  /* 0x00011500ff060b82 */ /* 0x000ee20000000800 */
[----:B--2---:R-:W-:Y:S02]  /*0640*/  @P0 MOV R16, 0x1 ;  /* 0x0000000100100802 */ /* 0x004fe40000000f00 */
[----:B------:R-:W-:-:S05]  /*0650*/  @!P0 MOV R16, 0x1 ;  /* 0x0000000100108802 */ /* 0x000fca0000000f00 */
[----:B------:R-:W1:Y:S08]  /*0660*/  @P0 LDC R0, c[0x0][0x454] ;  /* 0x00011500ff000b82 */ /* 0x000e700000000800 */
[----:B------:R-:W2:Y:S08]  /*0670*/  @!P0 LDC R2, c[0x0][0x434] ;  /* 0x00010d00ff028b82 */ /* 0x000eb00000000800 */
[----:B------:R-:W4:Y:S01]  /*0680*/  @!P0 LDC R6, c[0x0][0x434] ;  /* 0x00010d00ff068b82 */ /* 0x000f220000000800 */
[----:B-1----:R-:W-:-:S02]  /*0690*/  @P0 IMAD R0, R0, R3, RZ ;  /* 0x0000000300000224 */ /* 0x002fc400078e02ff */
[----:B--23--:R-:W-:-:S07]  /*06a0*/  @!P0 IMAD R0, R2, R3, RZ ;  /* 0x0000000302008224 */ /* 0x00cfce00078e02ff */
.L_x_587:
[----:B------:R-:W1:Y:S01]  /*06b0*/  LDCU UR4, c[0x0][0x440] ;  /* 0x00008800ff0477ac */ /* 0x000e620008000800 */
[----:B--2---:R-:W-:Y:S01]  /*06c0*/  @!P1 IMAD.WIDE.U32 R4, R242, R8, RZ ;  /* 0x00000008f2049225 */ /* 0x004fe200078e00ff */
        /* <DEDUP_REMOVED lines=11> */
[C---:B-1----:R-:W-:Y:S01]  /*0780*/  ISETP.GE.AND P0, PT, R3.reuse, UR4, PT ;  /* 0x0000000403007c0c */ /* 0x042fe2000bf06270 */
[----:B------:R-:W1:Y:S01]  /*0790*/  LDCU.64 UR4, c[0x0][0x410] ;  /* 0x00008200ff0477ac */ /* 0x000e620008000a00 */
[----:B------:R-:W-:Y:S01]  /*07a0*/  SEL R2, R2, R22, !P4 ;  /* 0x0000001602027207 */ /* 0x000fe20006000000 */
[----:B------:R-:W-:Y:S01]  /*07b0*/  @!P2 IMAD R14, R242, R0, R14 ;  /* 0x00000000f20ea224 */ /* 0x000fe200078e020e */
[----:B------:R-:W-:Y:S01]  /*07c0*/  ISETP.NE.AND P3, PT, R3, RZ, PT ;  /* 0x000000ff0300720c */ /* 0x000fe20003f65270 */
        /* <DEDUP_REMOVED lines=30> */
.L_x_589:
[----:B------:R-:W-:Y:S05]  /*09b0*/  BSYNC.RECONVERGENT B0 ;  /* 0x0000000000007941 */ /* 0x000fea0003800200 */
.L_x_588:
        /* <DEDUP_REMOVED lines=18> */
.L_x_591:
[----:B------:R-:W-:Y:S05]  /*0ae0*/  BSYNC.RECONVERGENT B0 ;  /* 0x0000000000007941 */ /* 0x000fea0003800200 */
.L_x_590:
        /* <DEDUP_REMOVED lines=15> */
.L_x_593:
[----:B------:R-:W-:Y:S05]  /*0be0*/  BSYNC.RECONVERGENT B0 ;  /* 0x0000000000007941 */ /* 0x000fea0003800200 */
.L_x_592:
        /* <DEDUP_REMOVED lines=17> */
.L_x_595:
[----:B------:R-:W-:Y:S05]  /*0d00*/  BSYNC.RECONVERGENT B0 ;  /* 0x0000000000007941 */ /* 0x000fea0003800200 */
.L_x_594:
        /* <DEDUP_REMOVED lines=11> */
.L_x_597:
[----:B------:R-:W-:Y:S05]  /*0dc0*/  BSYNC.RECONVERGENT B0 ;  /* 0x0000000000007941 */ /* 0x000fea0003800200 */
.L_x_596:
        /* <DEDUP_REMOVED lines=10> */
.L_x_599:
[----:B------:R-:W-:Y:S05]  /*0e70*/  BSYNC.RECONVERGENT B0 ;  /* 0x0000000000007941 */ /* 0x000fea0003800200 */
.L_x_598:
        /* <DEDUP_REMOVED lines=10> */
.L_x_601:
[----:B------:R-:W-:Y:S05]  /*0f20*/  BSYNC.RECONVERGENT B0 ;  /* 0x0000000000007941 */ /* 0x000fea0003800200 */
.L_x_600:
        /* <DEDUP_REMOVED lines=10> */
.L_x_586:
[----:B------:R-:W-:Y:S02]  /*0fd0*/  ISETP.NE.AND P0, PT, R22, -0x1, PT ;  /* 0xffffffff1600780c */ /* 0x000fe40003f05270 */
[----:B------:R-:W-:-:S11]  /*0fe0*/  ISETP.NE.AND P2, PT, R11, -0x1, PT ;  /* 0xffffffff0b00780c */ /* 0x000fd60003f45270 */
[----:B------:R-:W2:Y:S08]  /*0ff0*/  @!P0 LDC.64 R6, c[0x0][0x398] ;  /* 0x0000e600ff068b82 */ /* 0x000eb00000000a00 */
[----:B------:R-:W1:Y:S01]  /*1000*/  @P0 LDC.64 R8, c[0x0][0x3b0] ;  /* 0x0000ec00ff080b82 */ /* 0x000e620000000a00 */
[----:B--2---:R-:W-:-:S04]  /*1010*/  @!P0 IMAD.WIDE.U32 R4, R242, R6, RZ ;  /* 0x00000006f2048225 */ /* 0x004fc800078e00ff */
[----:B------:R-:W-:Y:S02]  /*1020*/  @!P0 IMAD R12, R242, R7, R5 ;  /* 0x00000007f20c8224 */ /* 0x000fe400078e0205 */
[----:B-1----:R-:W-:Y:S01]  /*1030*/  @P0 IMAD.WIDE.U32 R2, R22, R8, RZ ;  /* 0x0000000816020225 */ /* 0x002fe200078e00ff */
        /* <DEDUP_REMOVED lines=17> */
.L_x_602:
[----:B------:R-:W1:Y:S01]  /*1150*/  LDC.64 R82, c[0x0][0x3b8] ;  /* 0x0000ee00ff527b82 */ /* 0x000e620000000a00 */
[----:B------:R-:W-:-:S05]  /*1160*/  IADD3 R2, PT, PT, R10, R11, RZ ;  /* 0x0000000b0a027210 */ /* 0x000fca0007ffe0ff */
[C---:B-1----:R-:W-:Y:S02]  /*1170*/  IMAD R0, R2.reuse, R83, RZ ;  /* 0x0000005302007224 */ /* 0x042fe400078e02ff */
[----:B------:R-:W-:-:S05]  /*1180*/  IMAD.WIDE.U32 R2, R2, R82, RZ ;  /* 0x0000005202027225 */ /* 0x000fca00078e00ff */
[----:B------:R-:W-:Y:S02]  /*1190*/  IADD3 R6, PT, PT, R3, R0, RZ ;  /* 0x0000000003067210 */ /* 0x000fe40007ffe0ff */
[----:B------:R-:W-:-:S07]  /*11a0*/  MOV R5, R2 ;  /* 0x0000000200057202 */ /* 0x000fce0000000f00 */
.L_x_603:
        /* <DEDUP_REMOVED lines=39> */
.L_x_604:
[----:B------:R-:W1:Y:S01]  /*1420*/  LDC.64 R14, c[0x0][0x3c0] ;  /* 0x0000f000ff0e7b82 */ /* 0x000e620000000a00 */
[----:B------:R-:W-:-:S05]  /*1430*/  IADD3 R0, PT, PT, R10, R11, RZ ;  /* 0x0000000b0a007210 */ /* 0x000fca0007ffe0ff */
[C---:B-1----:R-:W-:Y:S02]  /*1440*/  IMAD R4, R0.reuse, R15, RZ ;  /* 0x0000000f00047224 */ /* 0x042fe400078e02ff */
[----:B------:R-:W-:-:S05]  /*1450*/  IMAD.WIDE.U32 R2, R0, R14, RZ ;  /* 0x0000000e00027225 */ /* 0x000fca00078e00ff */
[----:B------:R-:W-:-:S07]  /*1460*/  IADD3 R0, PT, PT, R3, R4, RZ ;  /* 0x0000000403007210 */ /* 0x000fce0007ffe0ff */
.L_x_605:
[C---:B------:R-:W-:Y:S01]  /*1470*/  IMAD.SHL.U32 R11, R244.reuse, 0x8, RZ ;  /* 0x00000008f40b7824 */ /* 0x040fe200078e00ff */
[----:B------:R-:W1:Y:S01]  /*1480*/  LDCU.128 UR4, c[0x0][0x3d0] ;  /* 0x00007a00ff0477ac */ /* 0x000e620008000c00 */
[C---:B------:R-:W-:Y:S01]  /*1490*/  IMAD.SHL.U32 R21, R244.reuse, 0x20, RZ ;  /* 0x00000020f4157824 */ /* 0x040fe200078e00ff */
        /* <DEDUP_REMOVED lines=10> */
[----:B------:R-:W-:Y:S01]  /*1540*/  MOV R197, RZ ;  /* 0x000000ff00c57202 */ /* 0x000fe20000000f00 */
[----:B------:R-:W-:Y:S01]  /*1550*/  IMAD.X R5, RZ, RZ, R6, P1 ;  /* 0x000000ffff057224 */ /* 0x000fe200008e0606 */
[----:B------:R-:W-:Y:S01]  /*1560*/  SHF.L.U32 R6, R244, 0x2, RZ ;  /* 0x00000002f4067819 */ /* 0x000fe200000006ff */
[----:B------:R-:W-:Y:S01]  /*1570*/  IMAD.X R3, RZ, RZ, R0, P0 ;  /* 0x000000ffff037224 */ /* 0x000fe200000e0600 */
[----:B------:R-:W-:Y:S01]  /*1580*/  SHF.R.S32.HI R0, RZ, 0x1f, R7 ;  /* 0x0000001fff007819 */ /* 0x000fe20000011407 */
[----:B------:R-:W-:Y:S01]  /*1590*/  IMAD.WIDE.U32 R4, R196, R82, R4 ;  /* 0x00000052c4047225 */ /* 0x000fe200078e0004 */
[----:B------:R-:W-:Y:S01]  /*15a0*/  LOP3.LUT R20, R20, 0x18, R6, 0xf8, !PT ;  /* 0x0000001814147812 */ /* 0x000fe200078ef806 */
[----:B------:R-:W5:Y:S01]  /*15b0*/  LDCU.64 UR8, c[0x0][0x3c8] ;  /* 0x00007900ff0877ac */ /* 0x000f620008000a00 */
[----:B------:R-:W-:Y:S01]  /*15c0*/  LOP3.LUT R13, R11, 0xd8, RZ, 0xc0, !PT ;  /* 0x000000d80b0d7812 */ /* 0x000fe200078ec0ff */
[----:B------:R-:W-:Y:S01]  /*15d0*/  IMAD.WIDE.U32 R2, R196, R14, R2 ;  /* 0x0000000ec4027225 */ /* 0x000fe200078e0002 */
[----:B------:R-:W-:-:S02]  /*15e0*/  SHF.R.U32.HI R186, RZ, 0x1, R244 ;  /* 0x00000001ffba7819 */ /* 0x000fc400000116f4 */
[----:B------:R-:W-:Y:S01]  /*15f0*/  LOP3.LUT R241, R21, 0x120, RZ, 0xc0, !PT ;  /* 0x0000012015f17812 */ /* 0x000fe200078ec0ff */
[----:B-1----:R-:W-:Y:S01]  /*1600*/  IMAD R6, R0, UR4, RZ ;  /* 0x0000000400067c24 */ /* 0x002fe2000f8e02ff */
[----:B------:R-:W-:Y:S01]  /*1610*/  LOP3.LUT R208, R20, 0x8, R186, 0x78, !PT ;  /* 0x0000000814d07812 */ /* 0x000fe200078e78ba */
[C---:B------:R-:W-:Y:S02]  /*1620*/  IMAD R5, R196.reuse, R83, R5 ;  /* 0x00000053c4057224 */ /* 0x040fe400078e0205 */
[----:B------:R-:W-:Y:S02]  /*1630*/  IMAD R3, R196, R15, R3 ;  /* 0x0000000fc4037224 */ /* 0x000fe400078e0203 */
[----:B------:R-:W-:Y:S02]  /*1640*/  IMAD R0, R0, UR6, RZ ;  /* 0x0000000600007c24 */ /* 0x000fe4000f8e02ff */
[----:B------:R-:W-:Y:S01]  /*1650*/  IMAD R10, R7, UR5, R6 ;  /* 0x00000005070a7c24 */ /* 0x000fe2000f8e0206 */
[----:B------:R-:W-:Y:S01]  /*1660*/  IADD3 R6, P0, PT, R247, R8, RZ ;  /* 0x00000008f7067210 */ /* 0x000fe20007f1e0ff */
[----:B------:R-:W-:Y:S01]  /*1670*/  IMAD.WIDE.U32 R4, R7, UR4, R4 ;  /* 0x0000000407047c25 */ /* 0x000fe2000f8e0004 */
[----:B------:R-:W-:Y:S01]  /*1680*/  LOP3.LUT R8, R13, 0x18, R244, 0x78, !PT ;  /* 0x000000180d087812 */ /* 0x000fe200078e78f4 */
[----:B------:R-:W-:-:S02]  /*1690*/  UMOV UR4, 0x400 ;  /* 0x0000040000047882 */ /* 0x000fc40000000000 */
[----:B------:R-:W-:Y:S01]  /*16a0*/  IMAD R9, R7, UR7, R0 ;  /* 0x0000000707097c24 */ /* 0x000fe2000f8e0200 */
[----:B------:R-:W-:Y:S01]  /*16b0*/  IADD3 R0, PT, PT, R5, R10, RZ ;  /* 0x0000000a05007210 */ /* 0x000fe20007ffe0ff */
[----:B------:R-:W-:Y:S01]  /*16c0*/  IMAD.WIDE.U32 R2, R7, UR6, R2 ;  /* 0x0000000607027c25 */ /* 0x000fe2000f8e0002 */
[----:B---3--:R-:W-:Y:S01]  /*16d0*/  LEA R246, P1, R4, UR12, 0x1 ;  /* 0x0000000c04f67c11 */ /* 0x008fe2000f8208ff */
[----:B--2---:R-:W-:Y:S01]  /*16e0*/  ULEA UR4, UR16, UR4, 0x18 ;  /* 0x0000000410047291 */ /* 0x004fe2000f8ec0ff */
[----:B------:R-:W-:Y:S01]  /*16f0*/  LOP3.LUT R5, R8, 0x1f20, R11, 0xf8, !PT ;  /* 0x00001f2008057812 */ /* 0x000fe200078ef80b */
[----:B------:R-:W-:Y:S01]  /*1700*/  IMAD.X R7, RZ, RZ, R12, P0 ;  /* 0x000000ffff077224 */ /* 0x000fe200000e060c */
[----:B----4-:R-:W-:Y:S01]  /*1710*/  LEA R23, P0, R2, UR10, 0x1 ;  /* 0x0000000a02177c11 */ /* 0x010fe2000f8008ff */
[----:B------:R-:W-:Y:S01]  /*1720*/  IMAD.IADD R3, R3, 0x1, R9 ;  /* 0x0000000103037824 */ /* 0x000fe200078e0209 */
[----:B------:R-:W-:Y:S01]  /*1730*/  LEA.HI.X R245, R4, UR13, R0, 0x1, P1 ;  /* 0x0000000d04f57c11 */ /* 0x000fe200088f0c00 */
[----:B------:R1:W-:Y:S01]  /*1740*/  STL [R1+0x50], R246 ;  /* 0x000050f601007387 */ /* 0x0003e20000100800 */
[----:B------:R-:W-:Y:S01]  /*1750*/  IMAD.WIDE.U32 R24, R243, 0x80, R196 ;  /* 0x00000080f3187825 */ /* 0x000fe200078e00c4 */
[----:B------:R-:W-:-:S02]  /*1760*/  LEA R215, R5, UR4, 0x1 ;  /* 0x0000000405d77c11 */ /* 0x000fc4000f8e08ff */
[----:B------:R-:W-:Y:S01]  /*1770*/  LEA.HI.X R22, R2, UR11, R3, 0x1, P0 ;  /* 0x0000000b02167c11 */ /* 0x000fe200080f0c03 */
[----:B------:R1:W-:Y:S01]  /*1780*/  STL [R1+0x58], R23 ;  /* 0x0000581701007387 */ /* 0x0003e20000100800 */
[----:B------:R-:W-:Y:S01]  /*1790*/  ISETP.GE.AND P0, PT, R196, R18, PT ;  /* 0x00000012c400720c */ /* 0x000fe20003f06270 */
[C---:B-----5:R-:W-:Y:S02]  /*17a0*/  IMAD.WIDE.U32 R8, R116.reuse, UR8, R6 ;  /* 0x0000000874087c25 */ /* 0x060fe4000f8e0006 */
[----:B------:R1:W-:Y:S02]  /*17b0*/  STL [R1+0x4c], R245 ;  /* 0x00004cf501007387 */ /* 0x0003e40000100800 */
[----:B------:R-:W-:Y:S02]  /*17c0*/  IMAD R7, R116, UR9, R9 ;  /* 0x0000000974077c24 */ /* 0x000fe4000f8e0209 */
[----:B------:R1:W-:Y:S04]  /*17d0*/  STL [R1+0x54], R22 ;  /* 0x0000541601007387 */ /* 0x0003e80000100800 */
[----:B------:R1:W-:Y:S04]  /*17e0*/  STL [R1+0x7c], R18 ;  /* 0x00007c1201007387 */ /* 0x0003e80000100800 */
[----:B------:R1:W-:Y:S04]  /*17f0*/  STL.64 [R1+0x70], R196 ;  /* 0x000070c401007387 */ /* 0x0003e80000100a00 */
        /* <DEDUP_REMOVED lines=19> */
.L_x_608:
[----:B------:R2:W-:Y:S02]  /*1930*/  STS.128 [R215], RZ ;  /* 0x000000ffd7007388 */ /* 0x0005e40000000c00 */
.L_x_607:
[----:B------:R-:W-:Y:S05]  /*1940*/  BSYNC.RECONVERGENT B0 ;  /* 0x0000000000007941 */ /* 0x000fea0003800200 */
.L_x_606:
[----:B------:R-:W-:Y:S01]  /*1950*/  VIADD R0, R80, 0x7f ;  /* 0x0000007f50007836 */ /* 0x000fe20000000000 */
[----:B------:R-:W-:Y:S01]  /*1960*/  BSSY.RECONVERGENT B0, `(.L_x_609) ;  /* 0x0000027000007945 */ /* 0x000fe20003800200 */
[C---:B------:R-:W-:Y:S02]  /*1970*/  VIADD R13, R196.reuse, 0x20 ;  /* 0x00000020c40d7836 */ /* 0x040fe40000000000 */
[C---:B------:R-:W-:Y:S01]  /*1980*/  VIADD R17, R196.reuse, 0x40 ;  /* 0x00000040c4117836 */ /* 0x040fe20000000000 */
[----:B------:R-:W-:Y:S01]  /*1990*/  SHF.R.S32.HI R2, RZ, 0x1f, R0 ;  /* 0x0000001fff027819 */ /* 0x000fe20000011400 */
        /* <DEDUP_REMOVED lines=13> */
[----:B-1----:R-:W-:Y:S01]  /*1a70*/  IMAD R18, R19, R2, R0 ;  /* 0x0000000213127224 */ /* 0x002fe200078e0200 */
[----:B------:R-:W-:Y:S09]  /*1a80*/  @P0 BRA `(.L_x_610) ;  /* 0x0000000000500947 */ /* 0x000ff20003800000 */
[----:B------:R-:W1:Y:S02]  /*1a90*/  LDCU UR5, c[0x0][0x440] ;  /* 0x00008800ff0577ac */ /* 0x000e640008000800 */
[----:B-1----:R-:W-:-:S13]  /*1aa0*/  ISETP.GE.AND P0, PT, R247, UR5, PT ;  /* 0x00000005f7007c0c */ /* 0x002fda000bf06270 */
[----:B------:R1:W-:Y:S01]  /*1ab0*/  @P0 STS.128 [R215+0x800], RZ ;  /* 0x000800ffd7000388 */ /* 0x0003e20000000c00 */
[----:B------:R-:W-:Y:S05]  /*1ac0*/  @P0 BRA `(.L_x_610) ;  /* 0x0000000000400947 */ /* 0x000fea0003800000 */
[----:B------:R-:W4:Y:S01]  /*1ad0*/  LDCU.64 UR8, c[0x0][0x3b0] ;  /* 0x00007600ff0877ac */ /* 0x000f220008000a00 */
[----:B---3--:R-:W-:Y:S01]  /*1ae0*/  IADD3 R4, P0, PT, R24, 0x20, RZ ;  /* 0x0000002018047810 */ /* 0x008fe20007f1e0ff */
[----:B------:R-:W-:Y:S01]  /*1af0*/  IMAD.MOV.U32 R2, RZ, RZ, R8 ;  /* 0x000000ffff027224 */ /* 0x000fe200078e0008 */
[----:B------:R-:W-:Y:S01]  /*1b00*/  MOV R3, R7 ;  /* 0x0000000700037202 */ /* 0x000fe20000000f00 */
[----:B------:R-:W3:Y:S02]  /*1b10*/  LDCU.64 UR6, c[0x0][0x380] ;  /* 0x00007000ff0677ac */ /* 0x000ee40008000a00 */
[----:B------:R-:W-:-:S04]  /*1b20*/  IMAD.X R0, RZ, RZ, R25, P0 ;  /* 0x000000ffff007224 */ /* 0x000fc800000e0619 */
[----:B----4-:R-:W-:Y:S02]  /*1b30*/  IMAD R0, R0, UR8, RZ ;  /* 0x0000000800007c24 */ /* 0x010fe4000f8e02ff */
        /* <DEDUP_REMOVED lines=9> */
.L_x_610:
[----:B------:R-:W-:Y:S05]  /*1bd0*/  BSYNC.RECONVERGENT B0 ;  /* 0x0000000000007941 */ /* 0x000fea0003800200 */
.L_x_609:
[----:B------:R-:W-:Y:S04]  /*1be0*/  BSSY.RECONVERGENT B0, `(.L_x_611) ;  /* 0x0000016000007945 */ /* 0x000fe80003800200 */
[----:B------:R-:W-:Y:S05]  /*1bf0*/  @P2 BRA `(.L_x_612) ;  /* 0x0000000000502947 */ /* 0x000fea0003800000 */
[----:B------:R-:W5:Y:S02]  /*1c00*/  LDCU UR5, c[0x0][0x440] ;  /* 0x00008800ff0577ac */ /* 0x000f640008000800 */
[----:B-----5:R-:W-:-:S13]  /*1c10*/  ISETP.GE.AND P0, PT, R247, UR5, PT ;  /* 0x00000005f7007c0c */ /* 0x020fda000bf06270 */
[----:B------:R1:W-:Y:S01]  /*1c20*/  @P0 STS.128 [R215+0x1000], RZ ;  /* 0x001000ffd7000388 */ /* 0x0003e20000000c00 */
[----:B------:R-:W-:Y:S05]  /*1c30*/  @P0 BRA `(.L_x_612) ;  /* 0x0000000000400947 */ /* 0x000fea0003800000 */
[----:B------:R-:W5:Y:S01]  /*1c40*/  LDCU.64 UR8, c[0x0][0x3b0] ;  /* 0x00007600ff0877ac */ /* 0x000f620008000a00 */
[----:B---34-:R-:W-:Y:S01]  /*1c50*/  IADD3 R4, P0, PT, R24, 0x40, RZ ;  /* 0x0000004018047810 */ /* 0x018fe20007f1e0ff */
        /* <DEDUP_REMOVED lines=14> */
.L_x_612:
[----:B------:R-:W-:Y:S05]  /*1d40*/  BSYNC.RECONVERGENT B0 ;  /* 0x0000000000007941 */ /* 0x000fea0003800200 */
.L_x_611:
        /* <DEDUP_REMOVED lines=13> */
[----:B---34-:R-:W-:-:S04]  /*1e20*/  IMAD.WIDE.U32 R4, R6, UR8, R2 ;  /* 0x0000000806047c25 */ /* 0x018fc8000f8e0002 */
        /* <DEDUP_REMOVED lines=8> */
.L_x_614:
[----:B------:R-:W-:Y:S05]  /*1eb0*/  BSYNC.RECONVERGENT B0 ;  /* 0x0000000000007941 */ /* 0x000fea0003800200 */
.L_x_613:
[----:B------:R-:W-:Y:S01]  /*1ec0*/  BSSY.RECONVERGENT B0, `(.L_x_615) ;  /* 0x000000e000007945 */ /* 0x000fe20003800200 */
[----:B---34-:R-:W-:-:S03]  /*1ed0*/  IADD3 R5, PT, PT, R11, R18, RZ ;  /* 0x000000120b057210 */ /* 0x018fc60007ffe0ff */
        /* <DEDUP_REMOVED lines=11> */
.L_x_617:
[----:B------:R4:W-:Y:S02]  /*1f90*/  STS.128 [R215+0x2000], RZ ;  /* 0x002000ffd7007388 */ /* 0x0009e40000000c00 */
.L_x_616:
[----:B------:R-:W-:Y:S05]  /*1fa0*/  BSYNC.RECONVERGENT B0 ;  /* 0x0000000000007941 */ /* 0x000fea0003800200 */
.L_x_615:
        /* <DEDUP_REMOVED lines=19> */
.L_x_619:
[----:B------:R-:W-:Y:S05]  /*20e0*/  BSYNC.RECONVERGENT B0 ;  /* 0x0000000000007941 */ /* 0x000fea0003800200 */
.L_x_618:
        /* <DEDUP_REMOVED lines=14> */
.L_x_621:
[----:B------:R-:W-:Y:S05]  /*21d0*/  BSYNC.RECONVERGENT B0 ;  /* 0x0000000000007941 */ /* 0x000fea0003800200 */
.L_x_620:
        /* <DEDUP_REMOVED lines=16> */
.L_x_623:
[----:B------:R-:W-:Y:S05]  /*22e0*/  BSYNC.RECONVERGENT B0 ;  /* 0x0000000000007941 */ /* 0x000fea0003800200 */
.L_x_622:
[----:B------:R-:W5:Y:S01]  /*22f0*/  LDCU.64 UR6, c[0x0][0x538] ;  /* 0x0000a700ff0677ac */ /* 0x000f620008000a00 */
[----:B------:R-:W0:Y:S01]  /*2300*/  LDGDEPBAR ;  /* 0x00000000000079af */ /* 0x000e220000000000 */
[----:B-----5:R-:W-:-:S04]  /*2310*/  ISETP.NE.U32.AND P1, PT, RZ, UR6, PT ;  /* 0x00000006ff007c0c */ /* 0x020fc8000bf25070 */
[----:B------:R-:W-:Y:S01]  /*2320*/  ISETP.NE.AND.EX P1, PT, RZ, UR7, PT, P1 ;  /* 0x00000007ff007c0c */ /* 0x000fe2000bf25310 */
[----:B------:R-:W-:Y:S01]  /*2330*/  BSSY.RECONVERGENT B0, `(.L_x_624) ;  /* 0x0000022000007945 */ /* 0x000fe20003800200 */
[----:B------:R-:W-:-:S11]  /*2340*/  DEPBAR.LE SB0, 0x0 ;  /* 0x000080000000791a */ /* 0x000fd60000000000 */
[----:B--2---:R-:W3:Y:S01]  /*2350*/  @P1 LDC.64 R4, c[0x0][0x540] ;  /* 0x00015000ff041b82 */ /* 0x004ee20000000a00 */
[----:B------:R-:W-:-:S07]  /*2360*/  @P1 MOV R117, RZ ;  /* 0x000000ff00751202 */ /* 0x000fce0000000f00 */
[----:B------:R-:W2:Y:S01]  /*2370*/  @P1 LDC R0, c[0x0][0x458] ;  /* 0x00011600ff001b82 */ /* 0x000ea20000000800 */
[----:B---3--:R-:W-:-:S04]  /*2380*/  @P1 IMAD.WIDE.U32 R2, R242, R4, R116 ;  /* 0x00000004f2021225 */ /* 0x008fc800078e0074 */
[----:B------:R-:W-:Y:S01]  /*2390*/  @P1 IMAD R5, R242, R5, R3 ;  /* 0x00000005f2051224 */ /* 0x000fe200078e0203 */
[----:B------:R-:W-:-:S04]  /*23a0*/  @P1 LEA R4, P0, R2, UR6, 0x2 ;  /* 0x0000000602041c11 */ /* 0x000fc8000f8010ff */
[----:B------:R-:W-:-:S05]  /*23b0*/  @P1 LEA.HI.X R5, R2, UR7, R5, 0x2, P0 ;  /* 0x0000000702051c11 */ /* 0x000fca00080f1405 */
[----:B------:R3:W5:Y:S01]  /*23c0*/  @P1 LDG.E R6, desc[UR14][R4.64] ;  /* 0x0000000e04061981 */ /* 0x000762000c1e1900 */
[----:B--2---:R2:W5:Y:S01]  /*23d0*/  @P1 MUFU.RCP R2, R0 ;  /* 0x0000000000021308 */ /* 0x0045620000001000 */
[----:B------:R-:W-:Y:S02]  /*23e0*/  MOV R3, RZ ;  /* 0x000000ff00037202 */ /* 0x000fe40000000f00 */
[----:B--2---:R-:W-:-:S05]  /*23f0*/  SHF.L.U64.HI R0, R14, 0x7, R15 ;  /* 0x000000070e007819 */ /* 0x004fca000001020f */
[----:B------:R-:W-:Y:S01]  /*2400*/  IMAD R0, R0, R81, RZ ;  /* 0x0000005100007224 */ /* 0x000fe200078e02ff */
[----:B---3--:R-:W-:-:S05]  /*2410*/  SHF.L.U32 R4, R14, 0x7, RZ ;  /* 0x000000070e047819 */ /* 0x008fca00000006ff */
[----:B------:R-:W-:Y:S02]  /*2420*/  IMAD R0, R19, R4, R0 ;  /* 0x0000000413007224 */ /* 0x000fe400078e0200 */
[----:B------:R-:W-:-:S05]  /*2430*/  IMAD.WIDE.U32 R4, R4, R81, RZ ;  /* 0x0000005104047225 */ /* 0x000fca00078e00ff */
[----:B------:R-:W-:Y:S01]  /*2440*/  IADD3 R7, PT, PT, R5, R0, RZ ;  /* 0x0000000005077210 */ /* 0x000fe20007ffe0ff */
[----:B------:R-:W-:Y:S01]  /*2450*/  BAR.SYNC.DEFER_BLOCKING 0x0 ;  /* 0x0000000000007b1d */ /* 0x000fe20000010000 */
[----:B-----5:R-:W-:-:S05]  /*2460*/  @P1 FMUL.FTZ R3, R6, R2 ;  /* 0x0000000206031220 */ /* 0x020fca0000410000 */
        /* <DEDUP_REMOVED lines=11> */
.L_x_626:
[----:B------:R3:W-:Y:S01]  /*2520*/  STS.128 [R215+0x4000], RZ ;  /* 0x004000ffd7007388 */ /* 0x0007e20000000c00 */
[----:B------:R-:W-:Y:S05]  /*2530*/  BRA `(.L_x_627) ;  /* 0x0000000000047947 */ /* 0x000fea0003800000 */
.L_x_625:
[----:B------:R2:W-:Y:S02]  /*2540*/  STS.128 [R215+0x4000], RZ ;  /* 0x004000ffd7007388 */ /* 0x0005e40000000c00 */
.L_x_627:
[----:B------:R-:W-:Y:S05]  /*2550*/  BSYNC.RECONVERGENT B0 ;  /* 0x0000000000007941 */ /* 0x000fea0003800200 */
.L_x_624:
        /* <DEDUP_REMOVED lines=27> */
.L_x_629:
[----:B------:R-:W-:Y:S05]  /*2710*/  BSYNC.RECONVERGENT B0 ;  /* 0x0000000000007941 */ /* 0x000fea0003800200 */
.L_x_628:
        /* <DEDUP_REMOVED lines=17> */
.L_x_631:
[----:B------:R-:W-:Y:S05]  /*2830*/  BSYNC.RECONVERGENT B0 ;  /* 0x0000000000007941 */ /* 0x000fea0003800200 */
.L_x_630:
        /* <DEDUP_REMOVED lines=17> */
.L_x_633:
[----:B------:R-:W-:Y:S05]  /*2950*/  BSYNC.RECONVERGENT B0 ;  /* 0x0000000000007941 */ /* 0x000fea0003800200 */
.L_x_632:
[----:B------:R-:W-:Y:S01]  /*2960*/  LDSM.16.M88.4 R12, [R211] ;  /* 0x00000000d30c783b */ /* 0x000fe20000000200 */
[----:B------:R-:W-:Y:S01]  /*2970*/  IMAD.MOV.U32 R184, RZ, RZ, 0x20 ;  /* 0x00000020ffb87424 */ /* 0x000fe200078e00ff */
[----:B------:R-:W-:Y:S02]  /*2980*/  LOP3.LUT P0, RZ, R244, 0x4, RZ, 0xc0, !PT ;  /* 0x00000004f4ff7812 */ /* 0x000fe4000780c0ff */
[----:B-1----:R-:W1:Y:S01]  /*2990*/  LDSM.16.M88.4 R4, [R209+0x2000] ;  /* 0x00200000d104783b */ /* 0x002e620000000200 */
[----:B------:R-:W-:Y:S02]  /*29a0*/  LOP3.LUT R227, R186, 0x1f0, RZ, 0xc0, !PT ;  /* 0x000001f0bae37812 */ /* 0x000fe400078ec0ff */
[----:B------:R-:W-:Y:S01]  /*29b0*/  SEL R184, R184, 0xffffffe0, !P0 ;  /* 0xffffffe0b8b87807 */ /* 0x000fe20004000000 */
[----:B------:R-:W5:Y:S04]  /*29c0*/  LDSM.16.M88.4 R8, [R211+0x1000] ;  /* 0x00100000d308783b */ /* 0x000f680000000200 */
[----:B------:R-:W2:Y:S01]  /*29d0*/  LDSM.16.M88.4 R32, [R209+0x2400] ;  /* 0x00240000d120783b */ /* 0x000ea20000000200 */
[----:B------:R-:W-:-:S02]  /*29e0*/  IMAD.IADD R0, R209, 0x1, R184 ;  /* 0x00000001d1007824 */ /* 0x000fc400078e02b8 */
        /* <DEDUP_REMOVED lines=9> */
[----:B------:R-:W1:Y:S04]  /*2a80*/  LDSM.16.M88.4 R68, [R2] ;  /* 0x000000000244783b */ /* 0x000e680000000200 */
        /* <DEDUP_REMOVED lines=8> */
[----:B------:R5:W1:Y:S04]  /*2b10*/  LDSM.16.M88.4 R4, [R2+0x1000] ;  /* 0x001000000204783b */ /* 0x000a680000000200 */
[----:B------:R-:W1:Y:S01]  /*2b20*/  LDSM.16.M88.4 R40, [R0+0x2800] ;  /* 0x002800000028783b */ /* 0x000e620000000200 */
[C---:B--2---:R-:W-:Y:S03]  /*2b30*/  HMMA.16816.F32.BF16 R160, R8.reuse, R32, RZ ;  /* 0x0000002008a0723c */ /* 0x044fe600000418ff */
[----:B------:R2:W1:Y:S04]  /*2b40*/  LDSM.16.M88.4 R56, [R0+0x2c00] ;  /* 0x002c00000038783b */ /* 0x0004680000000200 */
[----:B------:R-:W0:Y:S01]  /*2b50*/  LDGDEPBAR ;  /* 0x00000000000079af */ /* 0x000e220000000000 */
[C---:B---3--:R-:W-:Y:S08]  /*2b60*/  HMMA.16816.F32.BF16 R152, R8.reuse, R28, RZ ;  /* 0x0000001c0898723c */ /* 0x048ff000000418ff */
[----:B----4-:R-:W-:Y:S01]  /*2b70*/  HMMA.16816.F32.BF16 R144, R8, R24, RZ ;  /* 0x000000180890723c */ /* 0x010fe200000418ff */
[----:B-----5:R-:W-:-:S05]  /*2b80*/  IMAD.SHL.U32 R2, R244, 0x2, RZ ;  /* 0x00000002f4027824 */ /* 0x020fca00078e00ff */
[----:B------:R-:W-:Y:S02]  /*2b90*/  LOP3.LUT R2, R2, 0x6, RZ, 0xc0, !PT ;  /* 0x0000000602027812 */ /* 0x000fe400078ec0ff */
[----:B------:R-:W-:Y:S01]  /*2ba0*/  HMMA.16816.F32.BF16 R140, R8, R20, RZ ;  /* 0x00000014088c723c */ /* 0x000fe200000418ff */
[----:B--2---:R-:W-:-:S04]  /*2bb0*/  LOP3.LUT R0, R196, 0x7, RZ, 0xc0, !PT ;  /* 0x00000007c4007812 */ /* 0x004fc800078ec0ff */
[----:B------:R-:W-:Y:S01]  /*2bc0*/  IADD3 R227, PT, PT, R0, R227, R187 ;  /* 0x000000e300e37210 */ /* 0x000fe20007ffe0bb */
[----:B------:R-:W-:-:S04]  /*2bd0*/  DEPBAR.LE SB0, 0x0 ;  /* 0x000080000000791a */ /* 0x000fc80000000000 */
        /* <DEDUP_REMOVED lines=21> */
[----:B-1----:R-:W-:Y:S01]  /*2d30*/  HMMA.16816.F32.BF16 R204, R68, R180, R8 ;  /* 0x000000b444cc723c */ /* 0x002fe20000041808 */
[----:B------:R-:W-:-:S04]  /*2d40*/  IMAD R11, R81, 0x80, R2 ;  /* 0x00000080510b7824 */ /* 0x000fc800078e0202 */
[C---:B------:R-:W-:Y:S01]  /*2d50*/  VIADD R9, R11.reuse, 0x1 ;  /* 0x000000010b097836 */ /* 0x040fe20000000000 */
[CC--:B------:R-:W-:Y:S01]  /*2d60*/  ISETP.GE.AND P4, PT, R11.reuse, R80.reuse, PT ;  /* 0x000000500b00720c */ /* 0x0c0fe20003f86270 */
[----:B------:R-:W-:Y:S01]  /*2d70*/  VIADD R10, R11, 0x9 ;  /* 0x000000090b0a7836 */ /* 0x000fe20000000000 */
[----:B------:R-:W-:Y:S02]  /*2d80*/  HMMA.16816.F32.BF16 R16, R12, R36, RZ ;  /* 0x000000240c10723c */ /* 0x000fe400000418ff */
[-C--:B------:R-:W-:Y:S02]  /*2d90*/  ISETP.GE.AND P3, PT, R9, R80.reuse, PT ;  /* 0x000000500900720c */ /* 0x080fe40003f66270 */
[----:B------:R-:W-:-:S04]  /*2da0*/  ISETP.GE.AND P1, PT, R10, R80, PT ;  /* 0x000000500a00720c */ /* 0x000fc80003f26270 */
[C---:B------:R-:W-:Y:S08]  /*2db0*/  HMMA.16816.F32.BF16 R200, R4.reuse, R72, R132 ;  /* 0x0000004804c8723c */ /* 0x040ff00000041884 */
[----:B------:R-:W-:Y:S08]  /*2dc0*/  HMMA.16816.F32.BF16 R132, R4, R54, R120 ;  /* 0x000000360484723c */ /* 0x000ff00000041878 */
[C---:B------:R-:W-:Y:S08]  /*2dd0*/  HMMA.16816.F32.BF16 R36, R12.reuse, R38, RZ ;  /* 0x000000260c24723c */ /* 0x040ff000000418ff */
[----:B------:R-:W-:Y:S01]  /*2de0*/  HMMA.16816.F32.BF16 R228, R12, R66, RZ ;  /* 0x000000420ce4723c */ /* 0x000fe200000418ff */
[----:B------:R-:W-:-:S05]  /*2df0*/  VIADD R12, R11, 0x8 ;  /* 0x000000080b0c7836 */ /* 0x000fca0000000000 */
[----:B------:R-:W-:Y:S02]  /*2e00*/  ISETP.GE.AND P2, PT, R12, R80, PT ;  /* 0x000000500c00720c */ /* 0x000fe40003f46270 */
[----:B------:R-:W-:Y:S01]  /*2e10*/  HMMA.16816.F32.BF16 R120, R68, R60, R20 ;  /* 0x0000003c4478723c */ /* 0x000fe20000041814 */
[----:B------:R-:W-:Y:S01]  /*2e20*/  IADD3 R21, PT, PT, R80, R227, -R185 ;  /* 0x000000e350157210 */ /* 0x000fe20007ffe8b9 */
[----:B------:R-:W-:-:S04]  /*2e30*/  VIADD R22, R11, 0x11 ;  /* 0x000000110b167836 */ /* 0x000fc80000000000 */
[C---:B------:R-:W-:Y:S01]  /*2e40*/  IMAD.IADD R2, R21.reuse, 0x1, -R9 ;  /* 0x0000000115027824 */ /* 0x040fe200078e0a09 */
[----:B------:R-:W-:Y:S01]  /*2e50*/  ISETP.GE.AND P6, PT, R22, R80, PT ;  /* 0x000000501600720c */ /* 0x000fe20003fc6270 */
[----:B------:R-:W-:Y:S01]  /*2e60*/  HMMA.16816.F32.BF16 R168, R4, R48, R168 ;  /* 0x0000003004a8723c */ /* 0x000fe200000418a8 */
[----:B------:R-:W-:Y:S02]  /*2e70*/  IMAD.IADD R0, R21, 0x1, -R11 ;  /* 0x0000000115007824 */ /* 0x000fe400078e0a0b */
[----:B------:R-:W-:-:S03]  /*2e80*/  IABS R2, R2 ;  /* 0x0000000200027213 */ /* 0x000fc60000000000 */
[----:B------:R-:W-:Y:S02]  /*2e90*/  IABS R0, R0 ;  /* 0x0000000000007213 */ /* 0x000fe40000000000 */
[----:B------:R-:W-:Y:S01]  /*2ea0*/  HMMA.16816.F32.BF16 R164, R4, R50, R164 ;  /* 0x0000003204a4723c */ /* 0x000fe200000418a4 */
[----:B------:R-:W-:Y:S02]  /*2eb0*/  I2FP.F32.S32 R2, R2 ;  /* 0x0000000200027245 */ /* 0x000fe40000201400 */
[----:B------:R-:W-:-:S05]  /*2ec0*/  I2FP.F32.S32 R0, R0 ;  /* 0x0000000000007245 */ /* 0x000fca0000201400 */
[----:B------:R-:W-:Y:S01]  /*2ed0*/  HMMA.16816.F32.BF16 R64, R68, R48, R176 ;  /* 0x000000304440723c */ /* 0x000fe200000418b0 */
[----:B------:R-:W-:-:S07]  /*2ee0*/  FFMA.FTZ R134, R0, -R3, R134 ;  /* 0x8000000300867223 */ /* 0x000fce0000010086 */
[----:B------:R-:W-:Y:S08]  /*2ef0*/  HMMA.16816.F32.BF16 R140, R4, R52, R140 ;  /* 0x00000034048c723c */ /* 0x000ff0000004188c */
[----:B------:R-:W-:Y:S08]  /*2f00*/  HMMA.16816.F32.BF16 R48, R68, R50, R172 ;  /* 0x000000324430723c */ /* 0x000ff000000418ac */
[----:B------:R-:W-:Y:S03]  /*2f10*/  HMMA.16816.F32.BF16 R216, R4, R74, R108 ;  /* 0x0000004a04d8723c */ /* 0x000fe6000004186c */
[----:B------:R-:W-:-:S05]  /*2f20*/  FFMA.FTZ R172, R0, -R3, R140 ;  /* 0x8000000300ac7223 */ /* 0x000fca000001008c */
[----:B------:R-:W-:Y:S01]  /*2f30*/  HMMA.16816.F32.BF16 R176, R68, R72, R16 ;  /* 0x0000004844b0723c */ /* 0x000fe20000041810 */
[----:B------:R-:W-:-:S05]  /*2f40*/  VIADD R19, R11, 0x10 ;  /* 0x000000100b137836 */ /* 0x000fca0000000000 */
[----:B------:R-:W-:Y:S02]  /*2f50*/  ISETP.GE.AND P0, PT, R19, R80, PT ;  /* 0x000000501300720c */ /* 0x000fe40003f06270 */
[----:B------:R-:W-:Y:S01]  /*2f60*/  HMMA.16816.F32.BF16 R108, R68, R52, R32 ;  /* 0x00000034446c723c */ /* 0x000fe20000041820 */
[-C--:B------:R-:W-:Y:S01]  /*2f70*/  FFMA.FTZ R33, R2, -R3.reuse, R65 ;  /* 0x8000000302217223 */ /* 0x080fe20000010041 */
[----:B------:R-:W-:Y:S02]  /*2f80*/  IMAD.IADD R2, R21, 0x1, -R12 ;  /* 0x0000000115027824 */ /* 0x000fe400078e0a0c */
[C---:B------:R-:W-:Y:S02]  /*2f90*/  VIADD R32, R11.reuse, 0x21 ;  /* 0x000000210b207836 */ /* 0x040fe40000000000 */
[C---:B------:R-:W-:Y:S02]  /*2fa0*/  VIADD R35, R11.reuse, 0x28 ;  /* 0x000000280b237836 */ /* 0x040fe40000000000 */
[----:B------:R-:W-:Y:S01]  /*2fb0*/  HMMA.16816.F32.BF16 R188, R4, R60, R136 ;  /* 0x0000003c04bc723c */ /* 0x000fe20000041888 */
[----:B------:R-:W-:Y:S01]  /*2fc0*/  FFMA.FTZ R60, R0, -R3, R50 ;  /* 0x80000003003c7223 */ /* 0x000fe20000010032 */
[----:B------:R-:W-:-:S02]  /*2fd0*/  VIADD R53, R11, 0x40 ;  /* 0x000000400b357836 */ /* 0x000fc40000000000 */
[C---:B------:R-:W-:Y:S02]  /*2fe0*/  VIADD R50, R11.reuse, 0x50 ;  /* 0x000000500b327836 */ /* 0x040fe40000000000 */
[----:B------:R-:W-:Y:S02]  /*2ff0*/  VIADD R52, R11, 0x58 ;  /* 0x000000580b347836 */ /* 0x000fe40000000000 */
[----:B------:R-:W-:Y:S01]  /*3000*/  HMMA.16816.F32.BF16 R196, R68, R74, R36 ;  /* 0x0000004a44c4723c */ /* 0x000fe20000041824 */
[----:B------:R-:W-:Y:S01]  /*3010*/  FFMA.FTZ R39, R0, -R3, R64 ;  /* 0x8000000300277223 */ /* 0x000fe20000010040 */
[----:B------:R-:W-:-:S06]  /*3020*/  IMAD.IADD R0, R21, 0x1, -R10 ;  /* 0x0000000115007824 */ /* 0x000fcc00078e0a0a */
        /* <DEDUP_REMOVED lines=9> */
[C---:B------:R-:W-:Y:S01]  /*30c0*/  IMAD.IADD R5, R21.reuse, 0x1, -R19 ;  /* 0x0000000115057824 */ /* 0x040fe200078e0a13 */
[----:B------:R-:W-:Y:S01]  /*30d0*/  IABS R4, R2 ;  /* 0x0000000200047213 */ /* 0x000fe20000000000 */
[----:B------:R-:W-:Y:S01]  /*30e0*/  IMAD.IADD R6, R21, 0x1, -R22 ;  /* 0x0000000115067824 */ /* 0x000fe200078e0a16 */
[----:B------:R-:W-:-:S02]  /*30f0*/  IABS R2, R0 ;  /* 0x0000000000027213 */ /* 0x000fc40000000000 */
[----:B------:R-:W-:Y:S01]  /*3100*/  IABS R0, R5 ;  /* 0x0000000500007213 */ /* 0x000fe20000000000 */
[----:B------:R-:W-:Y:S01]  /*3110*/  IMAD.MOV.U32 R5, RZ, RZ, R4 ;  /* 0x000000ffff057224 */ /* 0x000fe200078e0004 */
[C---:B------:R-:W-:Y:S01]  /*3120*/  HMMA.16816.F32.BF16 R96, R68.reuse, R44, R96 ;  /* 0x0000002c4460723c */ /* 0x040fe20000041860 */
[----:B------:R-:W-:Y:S01]  /*3130*/  IABS R6, R6 ;  /* 0x0000000600067213 */ /* 0x000fe20000000000 */
[----:B------:R-:W-:Y:S02]  /*3140*/  IMAD.MOV.U32 R4, RZ, RZ, R2 ;  /* 0x000000ffff047224 */ /* 0x000fe400078e0002 */
[----:B------:R-:W-:Y:S02]  /*3150*/  IMAD.MOV.U32 R2, RZ, RZ, R0 ;  /* 0x000000ffff027224 */ /* 0x000fe400078e0000 */
[----:B------:R-:W-:Y:S01]  /*3160*/  IMAD.MOV.U32 R0, RZ, RZ, R6 ;  /* 0x000000ffff007224 */ /* 0x000fe200078e0006 */
[----:B------:R-:W-:Y:S01]  /*3170*/  I2FP.F32.S32 R6, R5 ;  /* 0x0000000500067245 */ /* 0x000fe20000201400 */
[----:B------:R-:W-:Y:S01]  /*3180*/  HMMA.16816.F32.BF16 R104, R68, R46, R104 ;  /* 0x0000002e4468723c */ /* 0x000fe20000041868 */
[----:B------:R-:W-:Y:S01]  /*3190*/  I2FP.F32.S32 R5, R4 ;  /* 0x0000000400057245 */ /* 0x000fe20000201400 */
[C---:B------:R-:W-:Y:S01]  /*31a0*/  VIADD R44, R11.reuse, 0x30 ;  /* 0x000000300b2c7836 */ /* 0x040fe20000000000 */
[----:B------:R-:W-:Y:S01]  /*31b0*/  I2FP.F32.S32 R4, R2 ;  /* 0x0000000200047245 */ /* 0x000fe20000201400 */
[C---:B------:R-:W-:Y:S01]  /*31c0*/  VIADD R45, R11.reuse, 0x31 ;  /* 0x000000310b2d7836 */ /* 0x040fe20000000000 */
[----:B------:R-:W-:Y:S01]  /*31d0*/  I2FP.F32.S32 R2, R0 ;  /* 0x0000000000027245 */ /* 0x000fe20000201400 */
[----:B------:R-:W-:-:S02]  /*31e0*/  VIADD R46, R11, 0x38 ;  /* 0x000000380b2e7836 */ /* 0x000fc40000000000 */
[C---:B------:R-:W-:Y:S01]  /*31f0*/  HMMA.16816.F32.BF16 R112, R68.reuse, R62, R24 ;  /* 0x0000003e4470723c */ /* 0x040fe20000041818 */
[----:B------:R-:W-:Y:S02]  /*3200*/  VIADD R24, R11, 0x18 ;  /* 0x000000180b187836 */ /* 0x000fe40000000000 */
[-C--:B------:R-:W-:Y:S01]  /*3210*/  FFMA.FTZ R63, R2, -R3.reuse, R97 ;  /* 0x80000003023f7223 */ /* 0x080fe20000010061 */
[----:B------:R-:W-:Y:S01]  /*3220*/  FFMA.FTZ R61, R4, -R3, R96 ;  /* 0x80000003043d7223 */ /* 0x000fe20000010060 */
[----:B------:R-:W-:Y:S01]  /*3230*/  IMAD.IADD R7, R21, 0x1, -R24 ;  /* 0x0000000115077824 */ /* 0x000fe200078e0a18 */
[----:B------:R-:W-:Y:S01]  /*3240*/  ISETP.GE.AND P5, PT, R24, R80, PT ;  /* 0x000000501800720c */ /* 0x000fe20003fa6270 */
[C---:B------:R-:W-:Y:S01]  /*3250*/  VIADD R47, R11.reuse, 0x39 ;  /* 0x000000390b2f7836 */ /* 0x040fe20000000000 */
[----:B------:R-:W-:Y:S01]  /*3260*/  HMMA.16816.F32.BF16 R100, R68, R54, R28 ;  /* 0x000000364464723c */ /* 0x000fe2000004181c */
[C---:B------:R-:W-:Y:S01]  /*3270*/  VIADD R29, R11.reuse, 0x19 ;  /* 0x000000190b1d7836 */ /* 0x040fe20000000000 */
[----:B------:R-:W-:Y:S01]  /*3280*/  IABS R7, R7 ;  /* 0x0000000700077213 */ /* 0x000fe20000000000 */
[----:B------:R-:W-:-:S02]  /*3290*/  VIADD R30, R11, 0x20 ;  /* 0x000000200b1e7836 */ /* 0x000fc40000000000 */
[----:B------:R-:W-:Y:S01]  /*32a0*/  IMAD.IADD R2, R21, 0x1, -R29 ;  /* 0x0000000115027824 */ /* 0x000fe200078e0a1d */
[----:B------:R-:W-:Y:S01]  /*32b0*/  I2FP.F32.S32 R0, R7 ;  /* 0x0000000700007245 */ /* 0x000fe20000201400 */
[----:B------:R-:W-:Y:S01]  /*32c0*/  VIADD R55, R11, 0x48 ;  /* 0x000000480b377836 */ /* 0x000fe20000000000 */
[C---:B------:R-:W-:Y:S01]  /*32d0*/  HMMA.16816.F32.BF16 R84, R68.reuse, R58, R84 ;  /* 0x0000003a4454723c */ /* 0x040fe20000041854 */
[-C--:B------:R-:W-:Y:S01]  /*32e0*/  FFMA.FTZ R58, R5, -R3.reuse, R49 ;  /* 0x80000003053a7223 */ /* 0x080fe20000010031 */
[-C--:B------:R-:W-:Y:S01]  /*32f0*/  FFMA.FTZ R59, R6, -R3.reuse, R48 ;  /* 0x80000003063b7223 */ /* 0x080fe20000010030 */
[----:B------:R-:W-:Y:S01]  /*3300*/  FFMA.FTZ R62, R0, -R3, R104 ;  /* 0x80000003003e7223 */ /* 0x000fe20000010068 */
[C---:B------:R-:W-:Y:S01]  /*3310*/  IMAD.IADD R0, R21.reuse, 0x1, -R30 ;  /* 0x0000000115007824 */ /* 0x040fe200078e0a1e */
[----:B------:R-:W-:Y:S01]  /*3320*/  IABS R4, R2 ;  /* 0x0000000200047213 */ /* 0x000fe20000000000 */
[C---:B------:R-:W-:Y:S02]  /*3330*/  IMAD.IADD R5, R21.reuse, 0x1, -R32 ;  /* 0x0000000115057824 */ /* 0x040fe400078e0a20 */
[----:B------:R-:W-:Y:S01]  /*3340*/  IMAD.IADD R6, R21, 0x1, -R35 ;  /* 0x0000000115067824 */ /* 0x000fe200078e0a23 */
[C---:B------:R-:W-:Y:S01]  /*3350*/  HMMA.16816.F32.BF16 R88, R68.reuse, R40, R88 ;  /* 0x000000284458723c */ /* 0x040fe20000041858 */
[C---:B------:R-:W-:Y:S01]  /*3360*/  VIADD R41, R11.reuse, 0x29 ;  /* 0x000000290b297836 */ /* 0x040fe20000000000 */
[----:B------:R-:W-:Y:S01]  /*3370*/  IABS R2, R0 ;  /* 0x0000000000027213 */ /* 0x000fe20000000000 */
[----:B------:R-:W-:Y:S01]  /*3380*/  VIADD R48, R11, 0x41 ;  /* 0x000000410b307836 */ /* 0x000fe20000000000 */
[----:B------:R-:W-:Y:S01]  /*3390*/  IABS R0, R5 ;  /* 0x0000000500007213 */ /* 0x000fe20000000000 */
[----:B------:R-:W-:Y:S01]  /*33a0*/  IMAD.IADD R7, R21, 0x1, -R41 ;  /* 0x0000000115077824 */ /* 0x000fe200078e0a29 */
[----:B------:R-:W-:Y:S01]  /*33b0*/  IABS R6, R6 ;  /* 0x0000000600067213 */ /* 0x000fe20000000000 */
[----:B------:R-:W-:Y:S01]  /*33c0*/  IMAD.MOV.U32 R5, RZ, RZ, R4 ;  /* 0x000000ffff057224 */ /* 0x000fe200078e0004 */
[----:B------:R-:W-:Y:S01]  /*33d0*/  HMMA.16816.F32.BF16 R92, R68, R42, R92 ;  /* 0x0000002a445c723c */ /* 0x000fe2000004185c */
[----:B------:R-:W-:Y:S01]  /*33e0*/  IMAD.MOV.U32 R4, RZ, RZ, R2 ;  /* 0x000000ffff047224 */ /* 0x000fe200078e0002 */
[----:B------:R-:W-:Y:S01]  /*33f0*/  IABS R7, R7 ;  /* 0x0000000700077213 */ /* 0x000fe20000000000 */
[----:B------:R-:W-:-:S02]  /*3400*/  IMAD.MOV.U32 R2, RZ, RZ, R0 ;  /* 0x000000ffff027224 */ /* 0x000fc400078e0000 */
[----:B------:R-:W-:Y:S01]  /*3410*/  IMAD.MOV.U32 R0, RZ, RZ, R6 ;  /* 0x000000ffff007224 */ /* 0x000fe200078e0006 */
[----:B------:R-:W-:Y:S01]  /*3420*/  I2FP.F32.S32 R6, R5 ;  /* 0x0000000500067245 */ /* 0x000fe20000201400 */
[----:B------:R-:W-:Y:S01]  /*3430*/  VIADD R49, R11, 0x49 ;  /* 0x000000490b317836 */ /* 0x000fe20000000000 */
[----:B------:R-:W-:Y:S01]  /*3440*/  I2FP.F32.S32 R5, R4 ;  /* 0x0000000400057245 */ /* 0x000fe20000201400 */
[----:B------:R-:W-:Y:S01]  /*3450*/  HMMA.16816.F32.BF16 R76, R68, R56, R76 ;  /* 0x00000038444c723c */ /* 0x000fe2000004184c */
[----:B------:R-:W-:Y:S01]  /*3460*/  I2FP.F32.S32 R4, R2 ;  /* 0x0000000200047245 */ /* 0x000fe20000201400 */
[-C--:B------:R-:W-:Y:S01]  /*3470*/  FFMA.FTZ R65, R6, -R3.reuse, R105 ;  /* 0x8000000306417223 */ /* 0x080fe20000010069 */
[----:B------:R-:W-:Y:S01]  /*3480*/  I2FP.F32.S32 R2, R0 ;  /* 0x0000000000027245 */ /* 0x000fe20000201400 */
[----:B------:R-:W-:Y:S01]  /*3490*/  FFMA.FTZ R64, R5, -R3, R88 ;  /* 0x8000000305407223 */ /* 0x000fe20000010058 */
[----:B------:R-:W-:Y:S01]  /*34a0*/  I2FP.F32.S32 R0, R7 ;  /* 0x0000000700007245 */ /* 0x000fe20000201400 */
[----:B------:R-:W-:-:S02]  /*34b0*/  IMAD.IADD R5, R21, 0x1, -R46 ;  /* 0x0000000115057824 */ /* 0x000fc400078e0a2e */
[-C--:B------:R-:W-:Y:S01]  /*34c0*/  FFMA.FTZ R73, R4, -R3.reuse, R89 ;  /* 0x8000000304497223 */ /* 0x080fe20000010059 */
[C---:B------:R-:W-:Y:S01]  /*34d0*/  IMAD.IADD R6, R21.reuse, 0x1, -R47 ;  /* 0x0000000115067824 */ /* 0x040fe200078e0a2f */
[----:B------:R-:W-:Y:S01]  /*34e0*/  FSEL R105, R58, -INF , !P1 ;  /* 0xff8000003a697808 */ /* 0x000fe20004800000 */
[-C--:B------:R-:W-:Y:S01]  /*34f0*/  FFMA.FTZ R72, R2, -R3.reuse, R92 ;  /* 0x8000000302487223 */ /* 0x080fe2000001005c */
[----:B------:R-:W-:Y:S01]  /*3500*/  FFMA.FTZ R88, R0, -R3, R93 ;  /* 0x8000000300587223 */ /* 0x000fe2000001005d */
[C---:B------:R-:W-:Y:S01]  /*3510*/  IMAD.IADD R2, R21.reuse, 0x1, -R44 ;  /* 0x0000000115027824 */ /* 0x040fe200078e0a2c */
[----:B------:R-:W-:Y:S01]  /*3520*/  IABS R6, R6 ;  /* 0x0000000600067213 */ /* 0x000fe20000000000 */
[C---:B------:R-:W-:Y:S01]  /*3530*/  IMAD.IADD R0, R21.reuse, 0x1, -R45 ;  /* 0x0000000115007824 */ /* 0x040fe200078e0a2d */
[----:B------:R-:W-:Y:S01]  /*3540*/  HMMA.16816.F32.BF16 R68, R68, R182, R228 ;  /* 0x000000b64444723c */ /* 0x000fe200000418e4 */
        /* <DEDUP_REMOVED lines=8> */
[----:B------:R-:W-:-:S02]  /*35d0*/  IMAD.MOV.U32 R4, RZ, RZ, R2 ;  /* 0x000000ffff047224 */ /* 0x000fc400078e0002 */
[----:B------:R-:W-:Y:S02]  /*35e0*/  IMAD.MOV.U32 R2, RZ, RZ, R0 ;  /* 0x000000ffff027224 */ /* 0x000fe400078e0000 */
[----:B------:R-:W-:Y:S01]  /*35f0*/  IMAD.MOV.U32 R0, RZ, RZ, R6 ;  /* 0x000000ffff007224 */ /* 0x000fe200078e0006 */
[----:B------:R-:W-:Y:S01]  /*3600*/  I2FP.F32.S32 R6, R5 ;  /* 0x0000000500067245 */ /* 0x000fe20000201400 */
[----:B------:R-:W-:Y:S01]  /*3610*/  VIADD R57, R11, 0x60 ;  /* 0x000000600b397836 */ /* 0x000fe20000000000 */
[----:B------:R-:W-:Y:S01]  /*3620*/  I2FP.F32.S32 R5, R4 ;  /* 0x0000000400057245 */ /* 0x000fe20000201400 */
[----:B------:R-:W-:Y:S01]  /*3630*/  VIADD R27, R21, 0x8 ;  /* 0x00000008151b7836 */ /* 0x000fe20000000000 */
        /* <DEDUP_REMOVED lines=8> */
[C---:B------:R-:W-:Y:S02]  /*36c0*/  IMAD.IADD R2, R21.reuse, 0x1, -R48 ;  /* 0x0000000115027824 */ /* 0x040fe400078e0a30 */
[----:B------:R-:W-:Y:S01]  /*36d0*/  FFMA.FTZ R104, R0, -R3, R108 ;  /* 0x8000000300687223 */ /* 0x000fe2000001006c */
[C---:B------:R-:W-:Y:S02]  /*36e0*/  IMAD.IADD R0, R21.reuse, 0x1, -R55 ;  /* 0x0000000115007824 */ /* 0x040fe400078e0a37 */
[C---:B------:R-:W-:Y:S01]  /*36f0*/  IMAD.IADD R6, R21.reuse, 0x1, -R50 ;  /* 0x0000000115067824 */ /* 0x040fe200078e0a32 */
[----:B------:R-:W-:Y:S01]  /*3700*/  IABS R4, R2 ;  /* 0x0000000200047213 */ /* 0x000fe20000000000 */
[C---:B------:R-:W-:Y:S01]  /*3710*/  IMAD.IADD R7, R21.reuse, 0x1, -R54 ;  /* 0x0000000115077824 */ /* 0x040fe200078e0a36 */
[----:B------:R-:W-:Y:S01]  /*3720*/  IABS R2, R0 ;  /* 0x0000000000027213 */ /* 0x000fe20000000000 */
[----:B------:R-:W-:Y:S01]  /*3730*/  VIADD R26, R21, 0x40 ;  /* 0x00000040151a7836 */ /* 0x000fe20000000000 */
[----:B------:R-:W-:Y:S01]  /*3740*/  IABS R0, R5 ;  /* 0x0000000500007213 */ /* 0x000fe20000000000 */
[----:B------:R-:W-:Y:S01]  /*3750*/  IMAD.MOV.U32 R5, RZ, RZ, R4 ;  /* 0x000000ffff057224 */ /* 0x000fe200078e0004 */
[----:B------:R-:W-:Y:S01]  /*3760*/  IABS R6, R6 ;  /* 0x0000000600067213 */ /* 0x000fe20000000000 */
[----:B------:R-:W-:Y:S01]  /*3770*/  IMAD.MOV.U32 R4, RZ, RZ, R2 ;  /* 0x000000ffff047224 */ /* 0x000fe200078e0002 */
[----:B------:R-:W-:Y:S01]  /*3780*/  IABS R7, R7 ;  /* 0x0000000700077213 */ /* 0x000fe20000000000 */
[----:B------:R-:W-:-:S02]  /*3790*/  IMAD.MOV.U32 R2, RZ, RZ, R0 ;  /* 0x000000ffff027224 */ /* 0x000fc400078e0000 */
[----:B------:R-:W-:Y:S01]  /*37a0*/  IMAD.MOV.U32 R0, RZ, RZ, R6 ;  /* 0x000000ffff007224 */ /* 0x000fe200078e0006 */
[----:B------:R-:W-:Y:S01]  /*37b0*/  I2FP.F32.S32 R6, R5 ;  /* 0x0000000500067245 */ /* 0x000fe20000201400 */
[----:B------:R-:W-:Y:S01]  /*37c0*/  VIADD R25, R21, 0x48 ;  /* 0x0000004815197836 */ /* 0x000fe20000000000 */
[----:B------:R-:W-:Y:S02]  /*37d0*/  I2FP.F32.S32 R5, R4 ;  /* 0x0000000400057245 */ /* 0x000fe40000201400 */
[----:B------:R-:W-:Y:S01]  /*37e0*/  I2FP.F32.S32 R4, R2 ;  /* 0x0000000200047245 */ /* 0x000fe20000201400 */
[----:B------:R-:W-:Y:S01]  /*37f0*/  FFMA.FTZ R97, R6, -R3, R109 ;  /* 0x8000000306617223 */ /* 0x000fe2000001006d */
[----:B------:R-:W-:Y:S01]  /*3800*/  I2FP.F32.S32 R2, R0 ;  /* 0x0000000000027245 */ /* 0x000fe20000201400 */
[----:B------:R-:W-:Y:S01]  /*3810*/  IMAD.IADD R6, R27, 0x1, -R11 ;  /* 0x000000011b067824 */ /* 0x000fe200078e0a0b */
        /* <DEDUP_REMOVED lines=30> */
[--C-:B------:R-:W-:Y:S01]  /*3a00*/  IMAD.IADD R0, R27, 0x1, -R9.reuse ;  /* 0x000000011b007824 */ /* 0x100fe200078e0a09 */
[----:B------:R-:W-:Y:S01]  /*3a10*/  FSEL R113, R61, -INF , !P0 ;  /* 0xff8000003d717808 */ /* 0x000fe20004000000 */
[----:B------:R-:W-:Y:S01]  /*3a20*/  IMAD.IADD R5, R25, 0x1, -R9 ;  /* 0x0000000119057824 */ /* 0x000fe200078e0a09 */
[----:B------:R-:W-:Y:S01]  /*3a30*/  IABS R7, R2 ;  /* 0x0000000200077213 */ /* 0x000fe20000000000 */
[----:B------:R-:W-:Y:S01]  /*3a40*/  IMAD.IADD R6, R26, 0x1, -R12 ;  /* 0x000000011a067824 */ /* 0x000fe200078e0a0c */
        /* <DEDUP_REMOVED lines=12> */
[-C--:B------:R-:W-:Y:S01]  /*3b10*/  FFMA.FTZ R17, R5, -R3.reuse, R67 ;  /* 0x8000000305117223 */ /* 0x080fe20000010043 */
[----:B------:R-:W-:Y:S01]  /*3b20*/  I2FP.F32.S32 R2, R6 ;  /* 0x0000000600027245 */ /* 0x000fe20000201400 */
[----:B------:R-:W-:Y:S01]  /*3b30*/  FFMA.FTZ R13, R4, -R3, R169 ;  /* 0x80000003040d7223 */ /* 0x000fe200000100a9 */
[----:B------:R-:W-:-:S02]  /*3b40*/  IMAD.IADD R4, R26, 0x1, -R10 ;  /* 0x000000011a047824 */ /* 0x000fc400078e0a0a */
[-C--:B------:R-:W-:Y:S01]  /*3b50*/  FFMA.FTZ R9, R0, -R3.reuse, R171 ;  /* 0x8000000300097223 */ /* 0x080fe200000100ab */
[C---:B------:R-:W-:Y:S02]  /*3b60*/  IMAD.IADD R0, R25.reuse, 0x1, -R12 ;  /* 0x0000000119007824 */ /* 0x040fe400078e0a0c */
[----:B------:R-:W-:Y:S01]  /*3b70*/  FFMA.FTZ R28, R2, -R3, R164 ;  /* 0x80000003021c7223 */ /* 0x000fe200000100a4 */
[--C-:B------:R-:W-:Y:S01]  /*3b80*/  IMAD.IADD R6, R25, 0x1, -R10.reuse ;  /* 0x0000000119067824 */ /* 0x100fe200078e0a0a */
[----:B------:R-:W-:Y:S01]  /*3b90*/  IABS R4, R4 ;  /* 0x0000000400047213 */ /* 0x000fe20000000000 */
[C---:B------:R-:W-:Y:S01]  /*3ba0*/  IMAD.IADD R2, R27.reuse, 0x1, -R10 ;  /* 0x000000011b027824 */ /* 0x040fe200078e0a0a */
[----:B------:R-:W-:Y:S01]  /*3bb0*/  IABS R0, R0 ;  /* 0x0000000000007213 */ /* 0x000fe20000000000 */
[----:B------:R-:W-:Y:S01]  /*3bc0*/  IMAD.IADD R7, R27, 0x1, -R19 ;  /* 0x000000011b077824 */ /* 0x000fe200078e0a13 */
[----:B------:R-:W-:Y:S02]  /*3bd0*/  IABS R6, R6 ;  /* 0x0000000600067213 */ /* 0x000fe40000000000 */
[----:B------:R-:W-:Y:S01]  /*3be0*/  IABS R2, R2 ;  /* 0x0000000200027213 */ /* 0x000fe20000000000 */
        /* <DEDUP_REMOVED lines=12> */
[----:B------:R-:W-:Y:S02]  /*3cb0*/  IMAD.IADD R5, R27, 0x1, -R22 ;  /* 0x000000011b057824 */ /* 0x000fe400078e0a16 */
[-C--:B------:R-:W-:Y:S01]  /*3cc0*/  FFMA.FTZ R16, R2, -R3.reuse, R165 ;  /* 0x8000000302107223 */ /* 0x080fe200000100a5 */
[----:B------:R-:W-:Y:S01]  /*3cd0*/  FFMA.FTZ R12, R0, -R3, R167 ;  /* 0x80000003000c7223 */ /* 0x000fe200000100a7 */
[----:B------:R-:W-:-:S02]  /*3ce0*/  IMAD.IADD R0, R26, 0x1, -R19 ;  /* 0x000000011a007824 */ /* 0x000fc400078e0a13 */
[----:B------:R-:W-:Y:S01]  /*3cf0*/  FFMA.FTZ R34, R4, -R3, R98 ;  /* 0x8000000304227223 */ /* 0x000fe20000010062 */
[----:B------:R-:W-:Y:S01]  /*3d00*/  IMAD.IADD R4, R25, 0x1, -R19 ;  /* 0x0000000119047824 */ /* 0x000fe200078e0a13 */
[----:B------:R-:W-:Y:S01]  /*3d10*/  FSEL R98, R39, -INF , !P4 ;  /* 0xff80000027627808 */ /* 0x000fe20006000000 */
[--C-:B------:R-:W-:Y:S01]  /*3d20*/  IMAD.IADD R7, R25, 0x1, -R22.reuse ;  /* 0x0000000119077824 */ /* 0x100fe200078e0a16 */
[----:B------:R-:W-:Y:S01]  /*3d30*/  IABS R2, R0 ;  /* 0x0000000000027213 */ /* 0x000fe20000000000 */
[----:B------:R-:W-:Y:S01]  /*3d40*/  IMAD.IADD R6, R26, 0x1, -R22 ;  /* 0x000000011a067824 */ /* 0x000fe200078e0a16 */
[----:B------:R-:W-:Y:S02]  /*3d50*/  IABS R0, R4 ;  /* 0x0000000400007213 */ /* 0x000fe40000000000 */
[----:B------:R-:W-:Y:S02]  /*3d60*/  IABS R4, R5 ;  /* 0x0000000500047213 */ /* 0x000fe40000000000 */
[----:B------:R-:W-:-:S02]  /*3d70*/  IABS R7, R7 ;  /* 0x0000000700077213 */ /* 0x000fc40000000000 */
[----:B------:R-:W-:Y:S01]  /*3d80*/  IABS R5, R6 ;  /* 0x0000000600057213 */ /* 0x000fe20000000000 */
[----:B------:R-:W-:Y:S01]  /*3d90*/  IMAD.MOV.U32 R6, RZ, RZ, R2 ;  /* 0x000000ffff067224 */ /* 0x000fe200078e0002 */
[----:B------:R-:W-:Y:S01]  /*3da0*/  FSEL R67, R20, -INF , !P4 ;  /* 0xff80000014437808 */ /* 0x000fe20006000000 */
[----:B------:R-:W-:Y:S01]  /*3db0*/  IMAD.MOV.U32 R2, RZ, RZ, R4 ;  /* 0x000000ffff027224 */ /* 0x000fe200078e0004 */
[----:B------:R-:W-:Y:S01]  /*3dc0*/  FSEL R85, R15, -INF , !P4 ;  /* 0xff8000000f557808 */ /* 0x000fe20006000000 */
[----:B------:R-:W-:Y:S01]  /*3dd0*/  IMAD.MOV.U32 R8, RZ, RZ, R7 ;  /* 0x000000ffff087224 */ /* 0x000fe200078e0007 */
[----:B------:R-:W-:Y:S02]  /*3de0*/  I2FP.F32.S32 R7, R6 ;  /* 0x0000000600077245 */ /* 0x000fe40000201400 */
[----:B------:R-:W-:Y:S02]  /*3df0*/  I2FP.F32.S32 R4, R2 ;  /* 0x0000000200047245 */ /* 0x000fe40000201400 */
[----:B------:R-:W-:Y:S01]  /*3e00*/  I2FP.F32.S32 R6, R0 ;  /* 0x0000000000067245 */ /* 0x000fe20000201400 */
[----:B------:R-:W-:Y:S01]  /*3e10*/  FFMA.FTZ R22, R7, -R3, R160 ;  /* 0x8000000307167223 */ /* 0x000fe200000100a0 */
[----:B------:R-:W-:Y:S01]  /*3e20*/  I2FP.F32.S32 R2, R5 ;  /* 0x0000000500027245 */ /* 0x000fe20000201400 */
[----:B------:R-:W-:Y:S01]  /*3e30*/  FFMA.FTZ R40, R4, -R3, R99 ;  /* 0x8000000304287223 */ /* 0x000fe20000010063 */
[----:B------:R-:W-:Y:S01]  /*3e40*/  I2FP.F32.S32 R0, R8 ;  /* 0x0000000800007245 */ /* 0x000fe20000201400 */
[----:B------:R-:W-:-:S02]  /*3e50*/  IMAD.IADD R4, R25, 0x1, -R24 ;  /* 0x0000000119047824 */ /* 0x000fc400078e0a18 */
[-C--:B------:R-:W-:Y:S01]  /*3e60*/  FFMA.FTZ R10, R6, -R3.reuse, R162 ;  /* 0x80000003060a7223 */ /* 0x080fe200000100a2 */
[-C--:B------:R-:W-:Y:S01]  /*3e70*/  FFMA.FTZ R38, R2, -R3.reuse, R161 ;  /* 0x8000000302267223 */ /* 0x080fe200000100a1 */
[--C-:B------:R-:W-:Y:S02]  /*3e80*/  IMAD.IADD R2, R26, 0x1, -R24.reuse ;  /* 0x000000011a027824 */ /* 0x100fe400078e0a18 */
[----:B------:R-:W-:Y:S01]  /*3e90*/  FFMA.FTZ R37, R0, -R3, R163 ;  /* 0x8000000300257223 */ /* 0x000fe200000100a3 */
[C---:B------:R-:W-:Y:S01]  /*3ea0*/  IMAD.IADD R0, R27.reuse, 0x1, -R24 ;  /* 0x000000011b007824 */ /* 0x040fe200078e0a18 */
[----:B------:R-:W-:Y:S01]  /*3eb0*/  IABS R6, R4 ;  /* 0x0000000400067213 */ /* 0x000fe20000000000 */
[--C-:B------:R-:W-:Y:S01]  /*3ec0*/  IMAD.IADD R5, R26, 0x1, -R29.reuse ;  /* 0x000000011a057824 */ /* 0x100fe200078e0a1d */
[----:B------:R-:W-:Y:S01]  /*3ed0*/  IABS R2, R2 ;  /* 0x0000000200027213 */ /* 0x000fe20000000000 */
[----:B------:R-:W-:Y:S01]  /*3ee0*/  IMAD.IADD R7, R27, 0x1, -R29 ;  /* 0x000000011b077824 */ /* 0x000fe200078e0a1d */
[----:B------:R-:W-:-:S02]  /*3ef0*/  IABS R0, R0 ;  /* 0x0000000000007213 */ /* 0x000fc40000000000 */
[----:B------:R-:W-:Y:S01]  /*3f00*/  IABS R5, R5 ;  /* 0x0000000500057213 */ /* 0x000fe20000000000 */
[----:B------:R-:W-:Y:S01]  /*3f10*/  IMAD.MOV.U32 R4, RZ, RZ, R2 ;  /* 0x000000ffff047224 */ /* 0x000fe200078e0002 */
[----:B------:R-:W-:Y:S01]  /*3f20*/  I2FP.F32.S32 R0, R0 ;  /* 0x0000000000007245 */ /* 0x000fe20000201400 */
[----:B------:R-:W-:Y:S01]  /*3f30*/  IMAD.MOV.U32 R2, RZ, RZ, R6 ;  /* 0x000000ffff027224 */ /* 0x000fe200078e0006 */
[----:B------:R-:W-:Y:S01]  /*3f40*/  IABS R7, R7 ;  /* 0x0000000700077213 */ /* 0x000fe20000000000 */
[----:B------:R-:W-:Y:S01]  /*3f50*/  IMAD.MOV.U32 R6, RZ, RZ, R5 ;  /* 0x000000ffff067224 */ /* 0x000fe200078e0005 */
[----:B------:R-:W-:Y:S01]  /*3f60*/  I2FP.F32.S32 R5, R4 ;  /* 0x0000000400057245 */ /* 0x000fe20000201400 */
[----:B------:R-:W-:Y:S01]  /*3f70*/  FFMA.FTZ R36, R0, -R3, R106 ;  /* 0x8000000300247223 */ /* 0x000fe2000001006a */
[----:B------:R-:W-:Y:S02]  /*3f80*/  I2FP.F32.S32 R0, R2 ;  /* 0x0000000200007245 */ /* 0x000fe40000201400 */
        /* <DEDUP_REMOVED lines=8> */
[--C-:B------:R-:W-:Y:S01]  /*4010*/  IMAD.IADD R6, R25, 0x1, -R30.reuse ;  /* 0x0000000119067824 */ /* 0x100fe200078e0a1e */
[----:B------:R-:W-:Y:S01]  /*4020*/  IABS R0, R0 ;  /* 0x0000000000007213 */ /* 0x000fe20000000000 */
[C---:B------:R-:W-:Y:S01]  /*4030*/  IMAD.IADD R2, R27.reuse, 0x1, -R30 ;  /* 0x000000011b027824 */ /* 0x040fe200078e0a1e */
[----:B------:R-:W-:Y:S01]  /*4040*/  IABS R4, R4 ;  /* 0x0000000400047213 */ /* 0x000fe20000000000 */
[----:B------:R-:W-:Y:S01]  /*4050*/  IMAD.IADD R7, R27, 0x1, -R32 ;  /* 0x000000011b077824 */ /* 0x000fe200078e0a20 */
[----:B------:R-:W-:Y:S01]  /*4060*/  IABS R6, R6 ;  /* 0x0000000600067213 */ /* 0x000fe20000000000 */
[----:B------:R-:W-:Y:S01]  /*4070*/  IMAD.MOV.U32 R5, RZ, RZ, R0 ;  /* 0x000000ffff057224 */ /* 0x000fe200078e0000 */
[----:B------:R-:W-:Y:S01]  /*4080*/  IABS R2, R2 ;  /* 0x0000000200027213 */ /* 0x000fe20000000000 */
[----:B------:R-:W-:Y:S01]  /*4090*/  IMAD.MOV.U32 R0, RZ, RZ, R4 ;  /* 0x000000ffff007224 */ /* 0x000fe200078e0004 */
[----:B------:R-:W-:Y:S01]  /*40a0*/  IABS R7, R7 ;  /* 0x0000000700077213 */ /* 0x000fe20000000000 */
[----:B------:R-:W-:Y:S01]  /*40b0*/  IMAD.MOV.U32 R4, RZ, RZ, R6 ;  /* 0x000000ffff047224 */ /* 0x000fe200078e0006 */
[----:B------:R-:W-:-:S02]  /*40c0*/  I2FP.F32.S32 R6, R5 ;  /* 0x0000000500067245 */ /* 0x000fc40000201400 */
[----:B------:R-:W-:Y:S02]  /*40d0*/  I2FP.F32.S32 R5, R2 ;  /* 0x0000000200057245 */ /* 0x000fe40000201400 */
[----:B------:R-:W-:Y:S02]  /*40e0*/  I2FP.F32.S32 R2, R0 ;  /* 0x0000000000027245 */ /* 0x000fe40000201400 */
[----:B------:R-:W-:Y:S02]  /*40f0*/  I2FP.F32.S32 R0, R4 ;  /* 0x0000000400007245 */ /* 0x000fe40000201400 */
[----:B------:R-:W-:Y:S01]  /*4100*/  I2FP.F32.S32 R4, R7 ;  /* 0x0000000700047245 */ /* 0x000fe20000201400 */
[----:B------:R-:W-:Y:S01]  /*4110*/  IMAD.IADD R7, R25, 0x1, -R35 ;  /* 0x0000000119077824 */ /* 0x000fe200078e0a23 */
[----:B------:R-:W-:Y:S01]  /*4120*/  FSEL R99, R33, -INF , !P3 ;  /* 0xff80000021637808 */ /* 0x000fe20005800000 */
[----:B------:R-:W-:Y:S01]  /*4130*/  FFMA.FTZ R23, R0, -R3, R154 ;  /* 0x8000000300177223 */ /* 0x000fe2000001009a */
[----:B------:R-:W-:-:S02]  /*4140*/  IMAD.IADD R0, R26, 0x1, -R32 ;  /* 0x000000011a007824 */ /* 0x000fc400078e0a20 */
[-C--:B------:R-:W-:Y:S01]  /*4150*/  FFMA.FTZ R39, R4, -R3.reuse, R91 ;  /* 0x8000000304277223 */ /* 0x080fe2000001005b */
[-C--:B------:R-:W-:Y:S01]  /*4160*/  FFMA.FTZ R33, R5, -R3.reuse, R90 ;  /* 0x8000000305217223 */ /* 0x080fe2000001005a */
[----:B------:R-:W-:Y:S01]  /*4170*/  IMAD.IADD R4, R25, 0x1, -R32 ;  /* 0x0000000119047824 */ /* 0x000fe200078e0a20 */
[----:B------:R-:W-:Y:S01]  /*4180*/  FSEL R140, R17, -INF , !P3 ;  /* 0xff800000118c7808 */ /* 0x000fe20005800000 */
[----:B------:R-:W-:Y:S01]  /*4190*/  IMAD.IADD R5, R27, 0x1, -R35 ;  /* 0x000000011b057824 */ /* 0x000fe200078e0a23 */
[----:B------:R-:W-:Y:S02]  /*41a0*/  FSEL R75, R13, -INF , !P3 ;  /* 0xff8000000d4b7808 */ /* 0x000fe40005800000 */
[----:B------:R-:W-:Y:S02]  /*41b0*/  FSEL R96, R9, -INF , !P3 ;  /* 0xff80000009607808 */ /* 0x000fe40005800000 */
[-C--:B------:R-:W-:Y:S01]  /*41c0*/  ISETP.GE.AND P4, PT, R29, R80.reuse, PT ;  /* 0x000000501d00720c */ /* 0x080fe20003f86270 */
[-C--:B------:R-:W-:Y:S01]  /*41d0*/  FFMA.FTZ R29, R6, -R3.reuse, R159 ;  /* 0x80000003061d7223 */ /* 0x080fe2000001009f */
[----:B------:R-:W-:Y:S01]  /*41e0*/  ISETP.GE.AND P3, PT, R30, R80, PT ;  /* 0x000000501e00720c */ /* 0x000fe20003f66270 */
[----:B------:R-:W-:Y:S01]  /*41f0*/  FFMA.FTZ R30, R2, -R3, R152 ;  /* 0x80000003021e7223 */ /* 0x000fe20000010098 */
[----:B------:R-:W-:Y:S01]  /*4200*/  IMAD.IADD R6, R26, 0x1, -R35 ;  /* 0x000000011a067824 */ /* 0x000fe200078e0a23 */
[----:B------:R-:W-:-:S02]  /*4210*/  IABS R2, R0 ;  /* 0x0000000000027213 */ /* 0x000fc40000000000 */
        /* <DEDUP_REMOVED lines=9> */
[----:B------:R-:W-:-:S02]  /*42b0*/  I2FP.F32.S32 R7, R6 ;  /* 0x0000000600077245 */ /* 0x000fc40000201400 */
[----:B------:R-:W-:Y:S02]  /*42c0*/  I2FP.F32.S32 R4, R2 ;  /* 0x0000000200047245 */ /* 0x000fe40000201400 */
[----:B------:R-:W-:Y:S02]  /*42d0*/  I2FP.F32.S32 R6, R0 ;  /* 0x0000000000067245 */ /* 0x000fe40000201400 */
[----:B------:R-:W-:Y:S02]  /*42e0*/  I2FP.F32.S32 R2, R5 ;  /* 0x0000000500027245 */ /* 0x000fe40000201400 */
[----:B------:R-:W-:Y:S01]  /*42f0*/  I2FP.F32.S32 R0, R8 ;  /* 0x0000000800007245 */ /* 0x000fe20000201400 */
[-C--:B------:R-:W-:Y:S01]  /*4300*/  FFMA.FTZ R19, R6, -R3.reuse, R155 ;  /* 0x8000000306137223 */ /* 0x080fe2000001009b */
[----:B------:R-:W-:Y:S01]  /*4310*/  FSEL R60, R28, -INF , !P2 ;  /* 0xff8000001c3c7808 */ /* 0x000fe20005000000 */
[-C--:B------:R-:W-:Y:S01]  /*4320*/  FFMA.FTZ R20, R2, -R3.reuse, R148 ;  /* 0x8000000302147223 */ /* 0x080fe20000010094 */
[----:B------:R-:W-:Y:S01]  /*4330*/  FSEL R76, R14, -INF , !P2 ;  /* 0xff8000000e4c7808 */ /* 0x000fe20005000000 */
[--C-:B------:R-:W-:Y:S01]  /*4340*/  IMAD.IADD R2, R27, 0x1, -R41.reuse ;  /* 0x000000011b027824 */ /* 0x100fe200078e0a29 */
[----:B------:R-:W-:Y:S01]  /*4350*/  FSEL R66, R16, -INF , !P1 ;  /* 0xff80000010427808 */ /* 0x000fe20004800000 */
[-C--:B------:R-:W-:Y:S01]  /*4360*/  FFMA.FTZ R16, R0, -R3.reuse, R150 ;  /* 0x8000000300107223 */ /* 0x080fe20000010096 */
[----:B------:R-:W-:Y:S01]  /*4370*/  ISETP.GE.AND P2, PT, R32, R80, PT ;  /* 0x000000502000720c */ /* 0x000fe20003f46270 */
[----:B------:R-:W-:Y:S01]  /*4380*/  FFMA.FTZ R32, R4, -R3, R94 ;  /* 0x8000000304207223 */ /* 0x000fe2000001005e */
[--C-:B------:R-:W-:Y:S01]  /*4390*/  IMAD.IADD R0, R26, 0x1, -R41.reuse ;  /* 0x000000011a007824 */ /* 0x100fe200078e0a29 */
[----:B------:R-:W-:Y:S01]  /*43a0*/  IABS R2, R2 ;  /* 0x0000000200027213 */ /* 0x000fe20000000000 */
[----:B------:R-:W-:-:S02]  /*43b0*/  IMAD.IADD R4, R25, 0x1, -R41 ;  /* 0x0000000119047824 */ /* 0x000fc400078e0a29 */
[----:B------:R-:W-:Y:S01]  /*43c0*/  FFMA.FTZ R28, R7, -R3, R153 ;  /* 0x80000003071c7223 */ /* 0x000fe20000010099 */
[----:B------:R-:W-:Y:S01]  /*43d0*/  IMAD.IADD R6, R27, 0x1, -R44 ;  /* 0x000000011b067824 */ /* 0x000fe200078e0a2c */
[----:B------:R-:W-:Y:S01]  /*43e0*/  IABS R0, R0 ;  /* 0x0000000000007213 */ /* 0x000fe20000000000 */
[----:B------:R-:W-:Y:S01]  /*43f0*/  IMAD.MOV.U32 R5, RZ, RZ, R2 ;  /* 0x000000ffff057224 */ /* 0x000fe200078e0002 */
[----:B------:R-:W-:Y:S01]  /*4400*/  IABS R4, R4 ;  /* 0x0000000400047213 */ /* 0x000fe20000000000 */
[----:B------:R-:W-:Y:S01]  /*4410*/  IMAD.IADD R7, R26, 0x1, -R44 ;  /* 0x000000011a077824 */ /* 0x000fe200078e0a2c */
[----:B------:R-:W-:Y:S01]  /*4420*/  IABS R6, R6 ;  /* 0x0000000600067213 */ /* 0x000fe20000000000 */
[----:B------:R-:W-:Y:S01]  /*4430*/  IMAD.MOV.U32 R2, RZ, RZ, R0 ;  /* 0x000000ffff027224 */ /* 0x000fe200078e0000 */
[----:B------:R-:W-:Y:S01]  /*4440*/  FSEL R126, R18, -INF , !P1 ;  /* 0xff800000127e7808 */ /* 0x000fe20004800000 */
[----:B------:R-:W-:Y:S01]  /*4450*/  IMAD.MOV.U32 R0, RZ, RZ, R4 ;  /* 0x000000ffff007224 */ /* 0x000fe200078e0004 */
[----:B------:R-:W-:Y:S01]  /*4460*/  IABS R7, R7 ;  /* 0x0000000700077213 */ /* 0x000fe20000000000 */
[----:B------:R-:W-:Y:S01]  /*4470*/  IMAD.MOV.U32 R4, RZ, RZ, R6 ;  /* 0x000000ffff047224 */ /* 0x000fe200078e0006 */
[----:B------:R-:W-:-:S02]  /*4480*/  I2FP.F32.S32 R6, R5 ;  /* 0x0000000500067245 */ /* 0x000fc40000201400 */
[----:B------:R-:W-:Y:S02]  /*4490*/  I2FP.F32.S32 R0, R0 ;  /* 0x0000000000007245 */ /* 0x000fe40000201400 */
[----:B------:R-:W-:Y:S02]  /*44a0*/  I2FP.F32.S32 R4, R4 ;  /* 0x0000000400047245 */ /* 0x000fe40000201400 */
[----:B------:R-:W-:Y:S01]  /*44b0*/  FSEL R89, R12, -INF , !P1 ;  /* 0xff8000000c597808 */ /* 0x000fe20004800000 */
[-C--:B------:R-:W-:Y:S01]  /*44c0*/  FFMA.FTZ R13, R0, -R3.reuse, R151 ;  /* 0x80000003000d7223 */ /* 0x080fe20000010097 */
[----:B------:R-:W-:Y:S01]  /*44d0*/  FSEL R130, R34, -INF , !P0 ;  /* 0xff80000022827808 */ /* 0x000fe20004000000 */
[----:B------:R-:W-:Y:S01]  /*44e0*/  IMAD.IADD R0, R25, 0x1, -R44 ;  /* 0x0000000119007824 */ /* 0x000fe200078e0a2c */
[----:B------:R-:W-:Y:S01]  /*44f0*/  I2FP.F32.S32 R5, R2 ;  /* 0x0000000200057245 */ /* 0x000fe20000201400 */
[-C--:B------:R-:W-:Y:S01]  /*4500*/  FFMA.FTZ R34, R4, -R3.reuse, R78 ;  /* 0x8000000304227223 */ /* 0x080fe2000001004e */
[----:B------:R-:W-:Y:S01]  /*4510*/  ISETP.GE.AND P1, PT, R35, R80, PT ;  /* 0x000000502300720c */ /* 0x000fe20003f26270 */
[----:B------:R-:W-:Y:S01]  /*4520*/  FFMA.FTZ R35, R6, -R3, R95 ;  /* 0x8000000306237223 */ /* 0x000fe2000001005f */
[----:B------:R-:W-:Y:S01]  /*4530*/  I2FP.F32.S32 R2, R7 ;  /* 0x0000000700027245 */ /* 0x000fe20000201400 */
[--C-:B------:R-:W-:Y:S01]  /*4540*/  IMAD.IADD R4, R26, 0x1, -R45.reuse ;  /* 0x000000011a047824 */ /* 0x100fe200078e0a2d */
[----:B------:R-:W-:Y:S01]  /*4550*/  IABS R0, R0 ;  /* 0x0000000000007213 */ /* 0x000fe20000000000 */
[----:B------:R-:W-:-:S02]  /*4560*/  IMAD.IADD R6, R25, 0x1, -R45 ;  /* 0x0000000119067824 */ /* 0x000fc400078e0a2d */
[-C--:B------:R-:W-:Y:S01]  /*4570*/  FFMA.FTZ R17, R5, -R3.reuse, R149 ;  /* 0x8000000305117223 */ /* 0x080fe20000010095 */
[----:B------:R-:W-:Y:S01]  /*4580*/  FFMA.FTZ R15, R2, -R3, R144 ;  /* 0x80000003020f7223 */ /* 0x000fe20000010090 */
        /* <DEDUP_REMOVED lines=16> */
[----:B------:R-:W-:Y:S01]  /*4690*/  IMAD.IADD R5, R27, 0x1, -R47 ;  /* 0x000000011b057824 */ /* 0x000fe200078e0a2f */
[----:B------:R-:W-:Y:S01]  /*46a0*/  FSEL R61, R22, -INF , !P0 ;  /* 0xff800000163d7808 */ /* 0x000fe20004000000 */
[-C--:B------:R-:W-:Y:S01]  /*46b0*/  FFMA.FTZ R12, R0, -R3.reuse, R147 ;  /* 0x80000003000c7223 */ /* 0x080fe20000010093 */
[----:B------:R-:W-:Y:S01]  /*46c0*/  FSEL R84, R10, -INF , !P0 ;  /* 0xff8000000a547808 */ /* 0x000fe20004000000 */
[----:B------:R-:W-:Y:S01]  /*46d0*/  IMAD.IADD R0, R26, 0x1, -R46 ;  /* 0x000000011a007824 */ /* 0x000fe200078e0a2e */
[----:B------:R-:W-:Y:S01]  /*46e0*/  ISETP.GE.AND P0, PT, R41, R80, PT ;  /* 0x000000502900720c */ /* 0x000fe20003f06270 */
[----:B------:R-:W-:Y:S01]  /*46f0*/  FFMA.FTZ R41, R4, -R3, R86 ;  /* 0x8000000304297223 */ /* 0x000fe20000010056 */
[----:B------:R-:W-:-:S02]  /*4700*/  IMAD.IADD R4, R25, 0x1, -R46 ;  /* 0x0000000119047824 */ /* 0x000fc400078e0a2e */
[----:B------:R-:W-:Y:S01]  /*4710*/  FFMA.FTZ R14, R2, -R3, R145 ;  /* 0x80000003020e7223 */ /* 0x000fe20000010091 */
[--C-:B------:R-:W-:Y:S01]  /*4720*/  IMAD.IADD R6, R26, 0x1, -R47.reuse ;  /* 0x000000011a067824 */ /* 0x100fe200078e0a2f */
[----:B------:R-:W-:Y:S01]  /*4730*/  IABS R2, R0 ;  /* 0x0000000000027213 */ /* 0x000fe20000000000 */
[----:B------:R-:W-:Y:S01]  /*4740*/  IMAD.IADD R7, R25, 0x1, -R47 ;  /* 0x0000000119077824 */ /* 0x000fe200078e0a2f */
[----:B------:R-:W-:Y:S02]  /*4750*/  IABS R0, R4 ;  /* 0x0000000400007213 */ /* 0x000fe40000000000 */
[----:B------:R-:W-:Y:S02]  /*4760*/  IABS R4, R5 ;  /* 0x0000000500047213 */ /* 0x000fe40000000000 */
[----:B------:R-:W-:Y:S01]  /*4770*/  IABS R5, R6 ;  /* 0x0000000600057213 */ /* 0x000fe20000000000 */
[----:B------:R-:W-:Y:S01]  /*4780*/  IMAD.MOV.U32 R6, RZ, RZ, R2 ;  /* 0x000000ffff067224 */ /* 0x000fe200078e0002 */
[----:B------:R-:W-:Y:S01]  /*4790*/  IABS R7, R7 ;  /* 0x0000000700077213 */ /* 0x000fe20000000000 */
[----:B------:R-:W-:Y:S01]  /*47a0*/  IMAD.MOV.U32 R2, RZ, RZ, R4 ;  /* 0x000000ffff027224 */ /* 0x000fe200078e0004 */
[----:B------:R-:W-:-:S02]  /*47b0*/  FSEL R106, R62, -INF , !P5 ;  /* 0xff8000003e6a7808 */ /* 0x000fc40006800000 */
[----:B------:R-:W-:Y:S01]  /*47c0*/  FSEL R144, R23, -INF , !P3 ;  /* 0xff80000017907808 */ /* 0x000fe20005800000 */
[----:B------:R-:W-:Y:S01]  /*47d0*/  IMAD.MOV.U32 R8, RZ, RZ, R7 ;  /* 0x000000ffff087224 */ /* 0x000fe200078e0007 */
[----:B------:R-:W-:Y:S02]  /*47e0*/  I2FP.F32.S32 R4, R2 ;  /* 0x0000000200047245 */ /* 0x000fe40000201400 */
[----:B------:R-:W-:Y:S01]  /*47f0*/  I2FP.F32.S32 R2, R5 ;  /* 0x0000000500027245 */ /* 0x000fe20000201400 */
[C---:B------:R-:W-:Y:S01]  /*4800*/  IMAD.IADD R5, R27.reuse, 0x1, -R48 ;  /* 0x000000011b057824 */ /* 0x040fe200078e0a30 */
[----:B------:R-:W-:Y:S02]  /*4810*/  I2FP.F32.S32 R7, R6 ;  /* 0x0000000600077245 */ /* 0x000fe40000201400 */
[----:B------:R-:W-:Y:S01]  /*4820*/  I2FP.F32.S32 R6, R0 ;  /* 0x0000000000067245 */ /* 0x000fe20000201400 */
[-C--:B------:R-:W-:Y:S01]  /*4830*/  FFMA.FTZ R22, R2, -R3.reuse, R137 ;  /* 0x8000000302167223 */ /* 0x080fe20000010089 */
[----:B------:R-:W-:Y:S01]  /*4840*/  IMAD.IADD R2, R27, 0x1, -R53 ;  /* 0x000000011b027824 */ /* 0x000fe200078e0a35 */
[----:B------:R-:W-:Y:S01]  /*4850*/  FSEL R62, R29, -INF , !P4 ;  /* 0xff8000001d3e7808 */ /* 0x000fe20006000000 */
[-C--:B------:R-:W-:Y:S01]  /*4860*/  FFMA.FTZ R29, R7, -R3.reuse, R136 ;  /* 0x80000003071d7223 */ /* 0x080fe20000010088 */
[----:B------:R-:W-:Y:S01]  /*4870*/  FFMA.FTZ R23, R6, -R3, R138 ;  /* 0x8000000306177223 */ /* 0x000fe2000001008a */
[----:B------:R-:W-:Y:S01]  /*4880*/  I2FP.F32.S32 R0, R8 ;  /* 0x0000000800007245 */ /* 0x000fe20000201400 */
[--C-:B------:R-:W-:Y:S01]  /*4890*/  IMAD.IADD R6, R26, 0x1, -R48.reuse ;  /* 0x000000011a067824 */ /* 0x100fe200078e0a30 */
[----:B------:R-:W-:Y:S01]  /*48a0*/  FSEL R78, R24, -INF , !P5 ;  /* 0xff800000184e7808 */ /* 0x000fe20006800000 */
[----:B------:R-:W-:-:S02]  /*48b0*/  IMAD.IADD R7, R25, 0x1, -R48 ;  /* 0x0000000119077824 */ /* 0x000fc400078e0a30 */
[-C--:B------:R-:W-:Y:S01]  /*48c0*/  FFMA.FTZ R24, R4, -R3.reuse, R87 ;  /* 0x8000000304187223 */ /* 0x080fe20000010057 */
[----:B------:R-:W-:Y:S01]  /*48d0*/  IABS R4, R2 ;  /* 0x0000000200047213 */ /* 0x000fe20000000000 */
[----:B------:R-:W-:Y:S01]  /*48e0*/  FFMA.FTZ R10, R0, -R3, R139 ;  /* 0x80000003000a7223 */ /* 0x000fe2000001008b */
[----:B------:R-:W-:Y:S01]  /*48f0*/  IABS R2, R5 ;  /* 0x0000000500027213 */ /* 0x000fe20000000000 */
[----:B------:R-:W-:Y:S01]  /*4900*/  IMAD.IADD R0, R25, 0x1, -R53 ;  /* 0x0000000119007824 */ /* 0x000fe200078e0a35 */
[----:B------:R-:W-:Y:S02]  /*4910*/  IABS R5, R6 ;  /* 0x0000000600057213 */ /* 0x000fe40000000000 */
[----:B------:R-:W-:Y:S02]  /*4920*/  IABS R6, R7 ;  /* 0x0000000700067213 */ /* 0x000fe40000000000 */
[----:B------:R-:W-:Y:S02]  /*4930*/  IABS R0, R0 ;  /* 0x0000000000007213 */ /* 0x000fe40000000000 */
[----:B------:R-:W-:Y:S01]  /*4940*/  I2FP.F32.S32 R7, R4 ;  /* 0x0000000400077245 */ /* 0x000fe20000201400 */
[----:B------:R-:W-:Y:S01]  /*4950*/  IMAD.MOV.U32 R8, RZ, RZ, R6 ;  /* 0x000000ffff087224 */ /* 0x000fe200078e0006 */
[----:B------:R-:W-:-:S02]  /*4960*/  I2FP.F32.S32 R4, R2 ;  /* 0x0000000200047245 */ /* 0x000fc40000201400 */
[----:B------:R-:W-:Y:S02]  /*4970*/  I2FP.F32.S32 R6, R0 ;  /* 0x0000000000067245 */ /* 0x000fe40000201400 */
[----:B------:R-:W-:Y:S01]  /*4980*/  I2FP.F32.S32 R2, R5 ;  /* 0x0000000500027245 */ /* 0x000fe20000201400 */
[----:B------:R-:W-:Y:S01]  /*4990*/  IMAD.IADD R5, R27, 0x1, -R49 ;  /* 0x000000011b057824 */ /* 0x000fe200078e0a31 */
[----:B------:R-:W-:Y:S02]  /*49a0*/  I2FP.F32.S32 R0, R8 ;  /* 0x0000000800007245 */ /* 0x000fe40000201400 */
[----:B------:R-:W-:Y:S01]  /*49b0*/  FSEL R138, R19, -INF , !P2 ;  /* 0xff800000138a7808 */ /* 0x000fe20005000000 */
[-C--:B------:R-:W-:Y:S01]  /*49c0*/  FFMA.FTZ R19, R2, -R3.reuse, R141 ;  /* 0x8000000302137223 */ /* 0x080fe2000001008d */
[----:B------:R-:W-:Y:S02]  /*49d0*/  IMAD.IADD R2, R27, 0x1, -R55 ;  /* 0x000000011b027824 */ /* 0x000fe400078e0a37 */
[----:B------:R-:W-:Y:S01]  /*49e0*/  FFMA.FTZ R8, R0, -R3, R143 ;  /* 0x8000000300087223 */ /* 0x000fe2000001008f */
[----:B------:R-:W-:Y:S01]  /*49f0*/  FSEL R139, R16, -INF , !P1 ;  /* 0xff800000108b7808 */ /* 0x000fe20004800000 */
[----:B------:R-:W-:-:S02]  /*4a00*/  IMAD.IADD R0, R26, 0x1, -R55 ;  /* 0x000000011a007824 */ /* 0x000fc400078e0a37 */
[-C--:B------:R-:W-:Y:S01]  /*4a10*/  FFMA.FTZ R16, R6, -R3.reuse, R142 ;  /* 0x8000000306107223 */ /* 0x080fe2000001008e */
[----:B------:R-:W-:Y:S01]  /*4a20*/  FSEL R125, R20, -INF , !P1 ;  /* 0xff800000147d7808 */ /* 0x000fe20004800000 */
[----:B------:R-:W-:Y:S02]  /*4a30*/  IMAD.IADD R6, R26, 0x1, -R49 ;  /* 0x000000011a067824 */ /* 0x000fe400078e0a31 */
[-C--:B------:R-:W-:Y:S01]  /*4a40*/  FFMA.FTZ R20, R4, -R3.reuse, R111 ;  /* 0x8000000304147223 */ /* 0x080fe2000001006f */
[----:B------:R-:W-:Y:S02]  /*4a50*/  IABS R4, R2 ;  /* 0x0000000200047213 */ /* 0x000fe40000000000 */
[----:B------:R-:W-:Y:S02]  /*4a60*/  IABS R0, R0 ;  /* 0x0000000000007213 */ /* 0x000fe40000000000 */
[----:B------:R-:W-:Y:S01]  /*4a70*/  FSEL R131, R30, -INF , !P3 ;  /* 0xff8000001e837808 */ /* 0x000fe20005800000 */
        /* <DEDUP_REMOVED lines=17> */
[----:B------:R-:W-:Y:S01]  /*4b90*/  FSEL R58, R38, -INF , !P6 ;  /* 0xff800000263a7808 */ /* 0x000fe20007000000 */
[----:B------:R-:W-:Y:S01]  /*4ba0*/  IMAD.IADD R4, R25, 0x1, -R50 ;  /* 0x0000000119047824 */ /* 0x000fe200078e0a32 */
[----:B------:R-:W-:-:S02]  /*4bb0*/  FSEL R63, R37, -INF , !P6 ;  /* 0xff800000253f7808 */ /* 0x000fc40007000000 */
[----:B------:R-:W-:Y:S02]  /*4bc0*/  ISETP.GE.AND P6, PT, R44, R80, PT ;  /* 0x000000502c00720c */ /* 0x000fe40003fc6270 */
[----:B------:R-:W-:Y:S01]  /*4bd0*/  FSEL R155, R33, -INF , !P3 ;  /* 0xff800000219b7808 */ /* 0x000fe20005800000 */
[-C--:B------:R-:W-:Y:S01]  /*4be0*/  FFMA.FTZ R33, R2, -R3.reuse, R133 ;  /* 0x8000000302217223 */ /* 0x080fe20000010085 */
[----:B------:R-:W-:Y:S01]  /*4bf0*/  FSEL R147, R32, -INF , !P1 ;  /* 0xff80000020937808 */ /* 0x000fe20004800000 */
[-C--:B------:R-:W-:Y:S01]  /*4c00*/  FFMA.FTZ R32, R0, -R3.reuse, R135 ;  /* 0x8000000300207223 */ /* 0x080fe20000010087 */
[C-C-:B------:R-:W-:Y:S01]  /*4c10*/  IMAD.IADD R2, R27.reuse, 0x1, -R50.reuse ;  /* 0x000000011b027824 */ /* 0x140fe200078e0a32 */
[----:B------:R-:W-:Y:S01]  /*4c20*/  FSEL R160, R34, -INF , !P6 ;  /* 0xff80000022a07808 */ /* 0x000fe20007000000 */
[----:B------:R-:W-:Y:S02]  /*4c30*/  IMAD.IADD R0, R26, 0x1, -R50 ;  /* 0x000000011a007824 */ /* 0x000fe400078e0a32 */
[----:B------:R-:W-:Y:S01]  /*4c40*/  FFMA.FTZ R34, R6, -R3, R102 ;  /* 0x8000000306227223 */ /* 0x000fe20000010066 */
[----:B------:R-:W-:Y:S01]  /*4c50*/  IMAD.IADD R6, R27, 0x1, -R54 ;  /* 0x000000011b067824 */ /* 0x000fe200078e0a36 */
[----:B------:R-:W-:-:S02]  /*4c60*/  IABS R2, R2 ;  /* 0x0000000200027213 */ /* 0x000fc40000000000 */
[----:B------:R-:W-:Y:S02]  /*4c70*/  IABS R0, R0 ;  /* 0x0000000000007213 */ /* 0x000fe40000000000 */
[----:B------:R-:W-:Y:S02]  /*4c80*/  IABS R4, R4 ;  /* 0x0000000400047213 */ /* 0x000fe40000000000 */
[----:B------:R-:W-:Y:S01]  /*4c90*/  FSEL R59, R31, -INF , !P5 ;  /* 0xff8000001f3b7808 */ /* 0x000fe20006800000 */
        /* <DEDUP_REMOVED lines=15> */
[----:B------:R-:W-:Y:S01]  /*4d90*/  IMAD.IADD R0, R25, 0x1, -R54 ;  /* 0x0000000119007824 */ /* 0x000fe200078e0a36 */
[----:B------:R-:W-:Y:S01]  /*4da0*/  I2FP.F32.S32 R2, R7 ;  /* 0x0000000700027245 */ /* 0x000fe20000201400 */
[-C--:B------:R-:W-:Y:S01]  /*4db0*/  FFMA.FTZ R36, R4, -R3.reuse, R123 ;  /* 0x8000000304247223 */ /* 0x080fe2000001007b */
[--C-:B------:R-:W-:Y:S01]  /*4dc0*/  IMAD.IADD R4, R26, 0x1, -R52.reuse ;  /* 0x000000011a047824 */ /* 0x100fe200078e0a34 */
[----:B------:R-:W-:Y:S01]  /*4dd0*/  FSEL R141, R35, -INF , !P0 ;  /* 0xff800000238d7808 */ /* 0x000fe20004000000 */
[--C-:B------:R-:W-:Y:S01]  /*4de0*/  IMAD.IADD R6, R25, 0x1, -R52.reuse ;  /* 0x0000000119067824 */ /* 0x100fe200078e0a34 */
[----:B------:R-:W-:Y:S01]  /*4df0*/  IABS R0, R0 ;  /* 0x0000000000007213 */ /* 0x000fe20000000000 */
[-C--:B------:R-:W-:Y:S01]  /*4e00*/  FFMA.FTZ R35, R2, -R3.reuse, R189 ;  /* 0x8000000302237223 */ /* 0x080fe200000100bd */
[----:B------:R-:W-:Y:S01]  /*4e10*/  IMAD.IADD R2, R27, 0x1, -R52 ;  /* 0x000000011b027824 */ /* 0x000fe200078e0a34 */
[----:B------:R-:W-:Y:S01]  /*4e20*/  IABS R4, R4 ;  /* 0x0000000400047213 */ /* 0x000fe20000000000 */
[----:B------:R-:W-:Y:S01]  /*4e30*/  FFMA.FTZ R38, R5, -R3, R188 ;  /* 0x8000000305267223 */ /* 0x000fe200000100bc */
[----:B------:R-:W-:Y:S01]  /*4e40*/  IABS R6, R6 ;  /* 0x0000000600067213 */ /* 0x000fe20000000000 */
[----:B------:R-:W-:Y:S01]  /*4e50*/  IMAD.MOV.U32 R5, RZ, RZ, R0 ;  /* 0x000000ffff057224 */ /* 0x000fe200078e0000 */
[----:B------:R-:W-:Y:S01]  /*4e60*/  IABS R2, R2 ;  /* 0x0000000200027213 */ /* 0x000fe20000000000 */
[----:B------:R-:W-:Y:S01]  /*4e70*/  IMAD.IADD R7, R27, 0x1, -R56 ;  /* 0x000000011b077824 */ /* 0x000fe200078e0a38 */
[----:B------:R-:W-:Y:S01]  /*4e80*/  FSEL R65, R65, -INF , !P4 ;  /* 0xff80000041417808 */ /* 0x000fe20006000000 */
[----:B------:R-:W-:Y:S01]  /*4e90*/  IMAD.MOV.U32 R0, RZ, RZ, R4 ;  /* 0x000000ffff007224 */ /* 0x000fe200078e0004 */
[----:B------:R-:W-:Y:S01]  /*4ea0*/  FSEL R79, R43, -INF , !P4 ;  /* 0xff8000002b4f7808 */ /* 0x000fe20006000000 */
[----:B------:R-:W-:Y:S01]  /*4eb0*/  IMAD.MOV.U32 R4, RZ, RZ, R6 ;  /* 0x000000ffff047224 */ /* 0x000fe200078e0006 */
[----:B------:R-:W-:-:S02]  /*4ec0*/  I2FP.F32.S32 R6, R5 ;  /* 0x0000000500067245 */ /* 0x000fc40000201400 */
[----:B------:R-:W-:Y:S02]  /*4ed0*/  IABS R7, R7 ;  /* 0x0000000700077213 */ /* 0x000fe40000000000 */
[----:B------:R-:W-:Y:S02]  /*4ee0*/  I2FP.F32.S32 R5, R2 ;  /* 0x0000000200057245 */ /* 0x000fe40000201400 */
[----:B------:R-:W-:Y:S02]  /*4ef0*/  FSEL R51, R42, -INF , !P4 ;  /* 0xff8000002a337808 */ /* 0x000fe40006000000 */
[----:B------:R-:W-:Y:S02]  /*4f00*/  I2FP.F32.S32 R2, R0 ;  /* 0x0000000000027245 */ /* 0x000fe40000201400 */
[----:B------:R-:W-:Y:S02]  /*4f10*/  ISETP.GE.AND P4, PT, R46, R80, PT ;  /* 0x000000502e00720c */ /* 0x000fe40003f86270 */
[----:B------:R-:W-:-:S02]  /*4f20*/  I2FP.F32.S32 R0, R4 ;  /* 0x0000000400007245 */ /* 0x000fc40000201400 */
[----:B------:R-:W-:Y:S02]  /*4f30*/  FSEL R148, R64, -INF , !P3 ;  /* 0xff80000040947808 */ /* 0x000fe40005800000 */
[----:B------:R-:W-:Y:S02]  /*4f40*/  ISETP.GE.AND P3, PT, R47, R80, PT ;  /* 0x000000502f00720c */ /* 0x000fe40003f66270 */
[----:B------:R-:W-:Y:S01]  /*4f50*/  I2FP.F32.S32 R4, R7 ;  /* 0x0000000700047245 */ /* 0x000fe20000201400 */
        /* <DEDUP_REMOVED lines=8> */
[-C--:B------:R-:W-:Y:S01]  /*4fe0*/  FFMA.FTZ R28, R5, -R3.reuse, R114 ;  /* 0x80000003051c7223 */ /* 0x080fe20000010072 */
[----:B------:R-:W-:Y:S01]  /*4ff0*/  IMAD.IADD R4, R25, 0x1, -R56 ;  /* 0x0000000119047824 */ /* 0x000fe200078e0a38 */
[----:B------:R-:W-:Y:S01]  /*5000*/  FSEL R152, R24, -INF , !P3 ;  /* 0xff80000018987808 */ /* 0x000fe20005800000 */
[----:B------:R-:W-:Y:S01]  /*5010*/  FFMA.FTZ R29, R6, -R3, R191 ;  /* 0x80000003061d7223 */ /* 0x000fe200000100bf */
[----:B------:R-:W-:-:S02]  /*5020*/  IMAD.IADD R5, R27, 0x1, -R57 ;  /* 0x000000011b057824 */ /* 0x000fc400078e0a39 */
[----:B------:R-:W-:Y:S01]  /*5030*/  FFMA.FTZ R24, R2, -R3, R192 ;  /* 0x8000000302187223 */ /* 0x000fe200000100c0 */
[----:B------:R-:W-:Y:S01]  /*5040*/  IMAD.IADD R6, R26, 0x1, -R57 ;  /* 0x000000011a067824 */ /* 0x000fe200078e0a39 */
[----:B------:R-:W-:Y:S02]  /*5050*/  IABS R2, R0 ;  /* 0x0000000000027213 */ /* 0x000fe40000000000 */
[----:B------:R-:W-:Y:S02]  /*5060*/  IABS R0, R4 ;  /* 0x0000000400007213 */ /* 0x000fe40000000000 */
[----:B------:R-:W-:Y:S02]  /*5070*/  FSEL R145, R72, -INF , !P1 ;  /* 0xff80000048917808 */ /* 0x000fe40004800000 */
[----:B------:R-:W-:Y:S02]  /*5080*/  IABS R4, R5 ;  /* 0x0000000500047213 */ /* 0x000fe40000000000 */
[----:B------:R-:W-:-:S02]  /*5090*/  ISETP.GE.AND P1, PT, R48, R80, PT ;  /* 0x000000503000720c */ /* 0x000fc40003f26270 */
[----:B------:R-:W-:Y:S01]  /*50a0*/  IABS R5, R6 ;  /* 0x0000000600057213 */ /* 0x000fe20000000000 */
[----:B------:R-:W-:Y:S01]  /*50b0*/  IMAD.MOV.U32 R6, RZ, RZ, R2 ;  /* 0x000000ffff067224 */ /* 0x000fe200078e0002 */
[----:B------:R-:W-:Y:S01]  /*50c0*/  IABS R7, R7 ;  /* 0x0000000700077213 */ /* 0x000fe20000000000 */
[----:B------:R-:W-:Y:S01]  /*50d0*/  IMAD.MOV.U32 R2, RZ, RZ, R4 ;  /* 0x000000ffff027224 */ /* 0x000fe200078e0004 */
[----:B------:R-:W-:Y:S02]  /*50e0*/  FSEL R161, R8, -INF , !P1 ;  /* 0xff80000008a17808 */ /* 0x000fe40004800000 */
[----:B------:R-:W-:Y:S01]  /*50f0*/  ISETP.GE.AND P5, PT, R45, R80, PT ;  /* 0x000000502d00720c */ /* 0x000fe20003fa6270 */
[----:B------:R-:W-:Y:S01]  /*5100*/  IMAD.MOV.U32 R8, RZ, RZ, R7 ;  /* 0x000000ffff087224 */ /* 0x000fe200078e0007 */
[----:B------:R-:W-:Y:S02]  /*5110*/  I2FP.F32.S32 R7, R6 ;  /* 0x0000000600077245 */ /* 0x000fe40000201400 */
[----:B------:R-:W-:-:S02]  /*5120*/  I2FP.F32.S32 R6, R0 ;  /* 0x0000000000067245 */ /* 0x000fc40000201400 */
[----:B------:R-:W-:Y:S02]  /*5130*/  FSEL R146, R73, -INF , !P2 ;  /* 0xff80000049927808 */ /* 0x000fe40005000000 */
[----:B------:R-:W-:Y:S02]  /*5140*/  I2FP.F32.S32 R4, R2 ;  /* 0x0000000200047245 */ /* 0x000fe40000201400 */
[----:B------:R-:W-:Y:S02]  /*5150*/  I2FP.F32.S32 R0, R8 ;  /* 0x0000000800007245 */ /* 0x000fe40000201400 */
[-C--:B------:R-:W-:Y:S02]  /*5160*/  ISETP.GE.AND P2, PT, R53, R80.reuse, PT ;  /* 0x000000503500720c */ /* 0x080fe40003f46270 */
[----:B------:R-:W-:Y:S01]  /*5170*/  FSEL R122, R10, -INF , !P3 ;  /* 0xff8000000a7a7808 */ /* 0x000fe20005800000 */
[----:B------:R-:W-:Y:S01]  /*5180*/  FFMA.FTZ R10, R6, -R3, R195 ;  /* 0x80000003060a7223 */ /* 0x000fe200000100c3 */
[----:B------:R-:W-:Y:S01]  /*5190*/  I2FP.F32.S32 R2, R5 ;  /* 0x0000000500027245 */ /* 0x000fe20000201400 */
[C---:B------:R-:W-:Y:S01]  /*51a0*/  VIADD R6, R11.reuse, 0x61 ;  /* 0x000000610b067836 */ /* 0x040fe20000000000 */
[----:B------:R-:W-:Y:S01]  /*51b0*/  FSEL R132, R14, -INF , !P5 ;  /* 0xff8000000e847808 */ /* 0x000fe20006800000 */
[----:B------:R-:W-:Y:S01]  /*51c0*/  VIADD R5, R11, 0x68 ;  /* 0x000000680b057836 */ /* 0x000fe20000000000 */
[----:B------:R-:W-:Y:S01]  /*51d0*/  FSEL R151, R93, -INF , !P4 ;  /* 0xff8000005d977808 */ /* 0x000fe20006000000 */
[-C--:B------:R-:W-:Y:S01]  /*51e0*/  FFMA.FTZ R14, R0, -R3.reuse, R202 ;  /* 0x80000003000e7223 */ /* 0x080fe200000100ca */
[----:B------:R-:W-:Y:S01]  /*51f0*/  FSEL R153, R41, -INF , !P4 ;  /* 0xff80000029997808 */ /* 0x000fe20006000000 */
[----:B------:R-:W-:Y:S01]  /*5200*/  VIADD R0, R11, 0x71 ;  /* 0x000000710b007836 */ /* 0x000fe20000000000 */
[----:B------:R-:W-:Y:S01]  /*5210*/  FSEL R142, R15, -INF , !P6 ;  /* 0xff8000000f8e7808 */ /* 0x000fe20007000000 */
[-C--:B------:R-:W-:Y:S01]  /*5220*/  FFMA.FTZ R15, R2, -R3.reuse, R200 ;  /* 0x80000003020f7223 */ /* 0x080fe200000100c8 */
[----:B------:R-:W-:Y:S01]  /*5230*/  FSEL R133, R12, -INF , !P5 ;  /* 0xff8000000c857808 */ /* 0x000fe20006800000 */
[-C--:B------:R-:W-:Y:S01]  /*5240*/  FFMA.FTZ R12, R7, -R3.reuse, R193 ;  /* 0x80000003070c7223 */ /* 0x080fe200000100c1 */
[-C--:B------:R-:W-:Y:S01]  /*5250*/  ISETP.GE.AND P4, PT, R54, R80.reuse, PT ;  /* 0x000000503600720c */ /* 0x080fe20003f86270 */
[C---:B------:R-:W-:Y:S01]  /*5260*/  VIADD R2, R11.reuse, 0x70 ;  /* 0x000000700b027836 */ /* 0x040fe20000000000 */
[----:B------:R-:W-:Y:S01]  /*5270*/  FSEL R143, R92, -INF , !P3 ;  /* 0xff8000005c8f7808 */ /* 0x000fe20005800000 */
[----:B------:R-:W-:Y:S01]  /*5280*/  VIADD R7, R11, 0x78 ;  /* 0x000000780b077836 */ /* 0x000fe20000000000 */
[----:B------:R-:W-:Y:S01]  /*5290*/  FSEL R159, R16, -INF , !P2 ;  /* 0xff800000109f7808 */ /* 0x000fe20005000000 */
[----:B------:R-:W-:Y:S01]  /*52a0*/  FFMA.FTZ R16, R4, -R3, R178 ;  /* 0x8000000304107223 */ /* 0x000fe200000100b2 */
[----:B------:R-:W-:Y:S01]  /*52b0*/  FSEL R149, R9, -INF , !P6 ;  /* 0xff80000009957808 */ /* 0x000fe20007000000 */
[----:B------:R-:W-:Y:S01]  /*52c0*/  VIADD R4, R11, 0x69 ;  /* 0x000000690b047836 */ /* 0x000fe20000000000 */
[----:B------:R-:W-:Y:S01]  /*52d0*/  FSEL R154, R77, -INF , !P5 ;  /* 0xff8000004d9a7808 */ /* 0x000fe20006800000 */
[----:B------:R-:W-:Y:S01]  /*52e0*/  VIADD R9, R11, 0x79 ;  /* 0x000000790b097836 */ /* 0x000fe20000000000 */
[----:B------:R-:W-:Y:S01]  /*52f0*/  FSEL R157, R18, -INF , !P5 ;  /* 0xff800000129d7808 */ /* 0x000fe20006800000 */
[C---:B------:R-:W-:Y:S01]  /*5300*/  IMAD.IADD R8, R21.reuse, 0x1, -R6 ;  /* 0x0000000115087824 */ /* 0x040fe200078e0a06 */
[-C--:B------:R-:W-:Y:S01]  /*5310*/  ISETP.GE.AND P3, PT, R52, R80.reuse, PT ;  /* 0x000000503400720c */ /* 0x080fe20003f66270 */
[C---:B------:R-:W-:Y:S01]  /*5320*/  IMAD.IADD R11, R21.reuse, 0x1, -R5 ;  /* 0x00000001150b7824 */ /* 0x040fe200078e0a05 */
[-C--:B------:R-:W-:Y:S01]  /*5330*/  ISETP.GE.AND P5, PT, R50, R80.reuse, PT ;  /* 0x000000503200720c */ /* 0x080fe20003fa6270 */
[--C-:B------:R-:W-:Y:S01]  /*5340*/  IMAD.IADD R18, R21, 0x1, -R0.reuse ;  /* 0x0000000115127824 */ /* 0x100fe200078e0a00 */
[----:B------:R-:W-:Y:S01]  /*5350*/  FSEL R193, R121, -INF , !P4 ;  /* 0xff80000079c17808 */ /* 0x000fe20006000000 */
[--C-:B------:R-:W-:Y:S01]  /*5360*/  IMAD.IADD R41, R27, 0x1, -R0.reuse ;  /* 0x000000011b297824 */ /* 0x100fe200078e0a00 */
[----:B------:R-:W-:Y:S01]  /*5370*/  FSEL R192, R100, -INF , !P3 ;  /* 0xff80000064c07808 */ /* 0x000fe20005800000 */
[--C-:B------:R-:W-:Y:S01]  /*5380*/  IMAD.IADD R43, R26, 0x1, -R0.reuse ;  /* 0x000000011a2b7824 */ /* 0x100fe200078e0a00 */
[----:B------:R-:W-:Y:S01]  /*5390*/  FSEL R200, R28, -INF , !P3 ;  /* 0xff8000001cc87808 */ /* 0x000fe20005800000 */
[C---:B------:R-:W-:Y:S01]  /*53a0*/  IMAD.IADD R42, R25.reuse, 0x1, -R0 ;  /* 0x00000001192a7824 */ /* 0x040fe200078e0a00 */
[----:B------:R-:W-:Y:S01]  /*53b0*/  FSEL R121, R24, -INF , !P3 ;  /* 0xff80000018797808 */ /* 0x000fe20005800000 */
[----:B------:R-:W-:Y:S01]  /*53c0*/  IMAD.IADD R45, R25, 0x1, -R2 ;  /* 0x00000001192d7824 */ /* 0x000fe200078e0a02 */
[----:B------:R-:W-:Y:S01]  /*53d0*/  FSEL R170, R23, -INF , !P3 ;  /* 0xff80000017aa7808 */ /* 0x000fe20005800000 */
[--C-:B------:R-:W-:Y:S01]  /*53e0*/  IMAD.IADD R46, R27, 0x1, -R7.reuse ;  /* 0x000000011b2e7824 */ /* 0x100fe200078e0a07 */
[----:B------:R-:W-:Y:S01]  /*53f0*/  FSEL R111, R88, -INF , !P0 ;  /* 0xff800000586f7808 */ /* 0x000fe20004000000 */
[--C-:B------:R-:W-:Y:S01]  /*5400*/  IMAD.IADD R50, R26, 0x1, -R7.reuse ;  /* 0x000000011a327824 */ /* 0x100fe200078e0a07 */
[----:B------:R-:W-:Y:S01]  /*5410*/  FSEL R110, R13, -INF , !P0 ;  /* 0xff8000000d6e7808 */ /* 0x000fe20004000000 */
[--C-:B------:R-:W-:Y:S01]  /*5420*/  IMAD.IADD R13, R21, 0x1, -R4.reuse ;  /* 0x00000001150d7824 */ /* 0x100fe200078e0a04 */
[----:B------:R-:W-:Y:S01]  /*5430*/  FSEL R191, R120, -INF , !P5 ;  /* 0xff80000078bf7808 */ /* 0x000fe20006800000 */
[----:B------:R-:W-:Y:S01]  /*5440*/  IMAD.IADD R47, R25, 0x1, -R7 ;  /* 0x00000001192f7824 */ /* 0x000fe200078e0a07 */
[----:B------:R-:W-:Y:S01]  /*5450*/  FSEL R214, R39, -INF , !P5 ;  /* 0xff80000027d67808 */ /* 0x000fe20006800000 */
[--C-:B------:R-:W-:Y:S01]  /*5460*/  IMAD.IADD R39, R26, 0x1, -R4.reuse ;  /* 0x000000011a277824 */ /* 0x100fe200078e0a04 */
[----:B------:R-:W-:Y:S01]  /*5470*/  FSEL R168, R38, -INF , !P5 ;  /* 0xff80000026a87808 */ /* 0x000fe20006800000 */
[--C-:B------:R-:W-:Y:S01]  /*5480*/  IMAD.IADD R38, R25, 0x1, -R4.reuse ;  /* 0x0000000119267824 */ /* 0x100fe200078e0a04 */
[----:B------:R-:W-:Y:S01]  /*5490*/  FSEL R174, R37, -INF , !P5 ;  /* 0xff80000025ae7808 */ /* 0x000fe20006800000 */
[----:B------:R-:W-:Y:S01]  /*54a0*/  IMAD.IADD R37, R27, 0x1, -R4 ;  /* 0x000000011b257824 */ /* 0x000fe200078e0a04 */
[-C--:B------:R-:W-:Y:S01]  /*54b0*/  ISETP.GE.AND P3, PT, R0, R80.reuse, PT ;  /* 0x000000500000720c */ /* 0x080fe20003f66270 */
[--C-:B------:R-:W-:Y:S01]  /*54c0*/  IMAD.IADD R44, R25, 0x1, -R9.reuse ;  /* 0x00000001192c7824 */ /* 0x100fe200078e0a09 */
[----:B------:R-:W-:Y:S01]  /*54d0*/  FSEL R88, R17, -INF , !P0 ;  /* 0xff80000011587808 */ /* 0x000fe20004000000 */
[----:B------:R-:W-:Y:S01]  /*54e0*/  IMAD.IADD R17, R21, 0x1, -R2 ;  /* 0x0000000115117824 */ /* 0x000fe200078e0a02 */
[----:B------:R-:W-:Y:S01]  /*54f0*/  ISETP.GE.AND P5, PT, R4, R80, PT ;  /* 0x000000500400720c */ /* 0x000fe20003fa6270 */
[----:B------:R-:W-:Y:S01]  /*5500*/  IMAD.IADD R48, R27, 0x1, -R9 ;  /* 0x000000011b307824 */ /* 0x000fe200078e0a09 */
[----:B------:R-:W-:-:S02]  /*5510*/  IABS R0, R8 ;  /* 0x0000000800007213 */ /* 0x000fc40000000000 */
[-C--:B------:R-:W-:Y:S02]  /*5520*/  ISETP.GE.AND P0, PT, R55, R80.reuse, PT ;  /* 0x000000503700720c */ /* 0x080fe40003f06270 */
[----:B------:R-:W-:Y:S02]  /*5530*/  FSEL R158, R74, -INF , !P6 ;  /* 0xff8000004a9e7808 */ /* 0x000fe40007000000 */
[----:B------:R-:W-:Y:S02]  /*5540*/  IABS R4, R11 ;  /* 0x0000000b00047213 */ /* 0x000fe40000000000 */
[----:B------:R-:W-:Y:S01]  /*5550*/  ISETP.GE.AND P6, PT, R49, R80, PT ;  /* 0x000000503100720c */ /* 0x000fe20003fc6270 */
[----:B------:R-:W-:Y:S01]  /*5560*/  IMAD.IADD R49, R26, 0x1, -R9 ;  /* 0x000000011a317824 */ /* 0x000fe200078e0a09 */
[----:B------:R-:W-:Y:S02]  /*5570*/  FSEL R115, R172, -INF , !P2 ;  /* 0xff800000ac737808 */ /* 0x000fe40005000000 */
[----:B------:R-:W-:-:S02]  /*5580*/  FSEL R222, R36, -INF , !P4 ;  /* 0xff80000024de7808 */ /* 0x000fc40006000000 */
        /* <DEDUP_REMOVED lines=8> */
[----:B------:R-:W-:Y:S02]  /*5610*/  FSEL R162, R109, -INF , !P0 ;  /* 0xff8000006da27808 */ /* 0x000fe40004000000 */
[----:B------:R-:W-:Y:S01]  /*5620*/  FSEL R164, R34, -INF , !P0 ;  /* 0xff80000022a47808 */ /* 0x000fe20004000000 */
[----:B------:R-:W-:Y:S01]  /*5630*/  IMAD.IADD R34, R26, 0x1, -R5 ;  /* 0x000000011a227824 */ /* 0x000fe200078e0a05 */
[----:B------:R-:W-:-:S02]  /*5640*/  FSEL R124, R124, -INF , !P6 ;  /* 0xff8000007c7c7808 */ /* 0x000fc40007000000 */
[----:B------:R-:W-:Y:S02]  /*5650*/  FSEL R163, R40, -INF , !P6 ;  /* 0xff80000028a37808 */ /* 0x000fe40007000000 */
[----:B------:R-:W-:Y:S01]  /*5660*/  FSEL R104, R33, -INF , !P6 ;  /* 0xff80000021687808 */ /* 0x000fe20007000000 */
[--C-:B------:R-:W-:Y:S01]  /*5670*/  IMAD.IADD R33, R25, 0x1, -R5.reuse ;  /* 0x0000000119217824 */ /* 0x100fe200078e0a05 */
[----:B------:R-:W-:Y:S01]  /*5680*/  FSEL R109, R32, -INF , !P6 ;  /* 0xff800000206d7808 */ /* 0x000fe20007000000 */
[----:B------:R-:W-:Y:S01]  /*5690*/  IMAD.IADD R32, R27, 0x1, -R5 ;  /* 0x000000011b207824 */ /* 0x000fe200078e0a05 */
[----:B------:R-:W-:Y:S01]  /*56a0*/  BAR.SYNC.DEFER_BLOCKING 0x0 ;  /* 0x0000000000007b1d */ /* 0x000fe20000010000 */
[----:B------:R-:W-:Y:S02]  /*56b0*/  ISETP.GE.AND P6, PT, R5, R80, PT ;  /* 0x000000500500720c */ /* 0x000fe40003fc6270 */
[----:B------:R-:W-:Y:S02]  /*56c0*/  IABS R5, R13 ;  /* 0x0000000d00057213 */ /* 0x000fe40000000000 */
[----:B------:R-:W-:-:S02]  /*56d0*/  I2FP.F32.S32 R4, R2 ;  /* 0x0000000200047245 */ /* 0x000fc40000201400 */
[----:B------:R-:W-:Y:S02]  /*56e0*/  I2FP.F32.S32 R2, R0 ;  /* 0x0000000000027245 */ /* 0x000fe40000201400 */
[----:B------:R-:W-:Y:S01]  /*56f0*/  I2FP.F32.S32 R0, R5 ;  /* 0x0000000500007245 */ /* 0x000fe20000201400 */
[-C--:B------:R-:W-:Y:S01]  /*5700*/  FFMA.FTZ R40, R4, -R3.reuse, R177 ;  /* 0x8000000304287223 */ /* 0x080fe200000100b1 */
[----:B------:R-:W-:Y:S01]  /*5710*/  FSEL R156, R19, -INF , !P1 ;  /* 0xff800000139c7808 */ /* 0x000fe20004800000 */
[C---:B------:R-:W-:Y:S01]  /*5720*/  IMAD.IADD R19, R21.reuse, 0x1, -R7 ;  /* 0x0000000115137824 */ /* 0x040fe200078e0a07 */
[----:B------:R-:W-:Y:S01]  /*5730*/  FSEL R173, R30, -INF , !P2 ;  /* 0xff8000001ead7808 */ /* 0x000fe20005000000 */
[-C--:B------:R-:W-:Y:S01]  /*5740*/  FFMA.FTZ R36, R2, -R3.reuse, R196 ;  /* 0x8000000302247223 */ /* 0x080fe200000100c4 */
[----:B------:R-:W-:Y:S01]  /*5750*/  ISETP.GE.AND P2, PT, R56, R80, PT ;  /* 0x000000503800720c */ /* 0x000fe20003f46270 */
[----:B------:R-:W-:Y:S01]  /*5760*/  FFMA.FTZ R28, R0, -R3, R197 ;  /* 0x80000003001c7223 */ /* 0x000fe200000100c5 */
[----:B------:R-:W-:Y:S01]  /*5770*/  IABS R2, R17 ;  /* 0x0000001100027213 */ /* 0x000fe20000000000 */
[----:B------:R-:W-:Y:S01]  /*5780*/  IMAD.IADD R21, R21, 0x1, -R9 ;  /* 0x0000000115157824 */ /* 0x000fe200078e0a09 */
[----:B------:R-:W-:Y:S01]  /*5790*/  IABS R0, R18 ;  /* 0x0000001200007213 */ /* 0x000fe20000000000 */
[----:B------:R-:W-:Y:S01]  /*57a0*/  IMAD.IADD R30, R25, 0x1, -R6 ;  /* 0x00000001191e7824 */ /* 0x000fe200078e0a06 */
[----:B------:R-:W-:-:S02]  /*57b0*/  FSEL R190, R101, -INF , !P2 ;  /* 0xff80000065be7808 */ /* 0x000fc40005000000 */
[----:B------:R-:W-:Y:S02]  /*57c0*/  FSEL R195, R22, -INF , !P2 ;  /* 0xff80000016c37808 */ /* 0x000fe40005000000 */
[----:B------:R-:W-:Y:S02]  /*57d0*/  FSEL R120, R12, -INF , !P2 ;  /* 0xff8000000c787808 */ /* 0x000fe40005000000 */
[----:B------:R-:W-:Y:S02]  /*57e0*/  FSEL R169, R10, -INF , !P2 ;  /* 0xff8000000aa97808 */ /* 0x000fe40005000000 */
[----:B------:R-:W-:Y:S02]  /*57f0*/  IABS R4, R19 ;  /* 0x0000001300047213 */ /* 0x000fe40000000000 */
[----:B------:R-:W-:Y:S01]  /*5800*/  ISETP.GE.AND P2, PT, R7, R80, PT ;  /* 0x000000500700720c */ /* 0x000fe20003f46270 */
[----:B------:R-:W-:Y:S01]  /*5810*/  IMAD.MOV.U32 R7, RZ, RZ, R2 ;  /* 0x000000ffff077224 */ /* 0x000fe200078e0002 */
[----:B------:R-:W-:Y:S01]  /*5820*/  IABS R5, R21 ;  /* 0x0000001500057213 */ /* 0x000fe20000000000 */
[----:B------:R-:W-:Y:S01]  /*5830*/  IMAD.MOV.U32 R2, RZ, RZ, R0 ;  /* 0x000000ffff027224 */ /* 0x000fe200078e0000 */
[----:B------:R-:W-:Y:S01]  /*5840*/  FSEL R171, R20, -INF , !P1 ;  /* 0xff80000014ab7808 */ /* 0x000fe20004800000 */
[----:B------:R-:W-:Y:S01]  /*5850*/  IMAD.MOV.U32 R0, RZ, RZ, R4 ;  /* 0x000000ffff007224 */ /* 0x000fe200078e0004 */
[----:B------:R-:W-:Y:S01]  /*5860*/  I2FP.F32.S32 R8, R7 ;  /* 0x0000000700087245 */ /* 0x000fe20000201400 */
[----:B------:R-:W-:Y:S01]  /*5870*/  IMAD.IADD R20, R27, 0x1, -R6 ;  /* 0x000000011b147824 */ /* 0x000fe200078e0a06 */
[----:B------:R-:W-:-:S02]  /*5880*/  FSEL R166, R97, -INF , !P1 ;  /* 0xff80000061a67808 */ /* 0x000fc40004800000 */
[----:B------:R-:W-:Y:S01]  /*5890*/  I2FP.F32.S32 R7, R2 ;  /* 0x0000000200077245 */ /* 0x000fe20000201400 */
[----:B------:R-:W-:Y:S01]  /*58a0*/  FFMA.FTZ R27, R8, -R3, R204 ;  /* 0x80000003081b7223 */ /* 0x000fe200000100cc */
[----:B------:R-:W-:Y:S01]  /*58b0*/  FSEL R97, R31, -INF , !P0 ;  /* 0xff8000001f617808 */ /* 0x000fe20004000000 */
[----:B------:R-:W-:Y:S01]  /*58c0*/  IMAD.IADD R31, R26, 0x1, -R6 ;  /* 0x000000011a1f7824 */ /* 0x000fe200078e0a06 */
[----:B------:R-:W-:Y:S01]  /*58d0*/  I2FP.F32.S32 R2, R5 ;  /* 0x0000000500027245 */ /* 0x000fe20000201400 */
[-C--:B------:R-:W-:Y:S01]  /*58e0*/  FFMA.FTZ R26, R7, -R3.reuse, R205 ;  /* 0x80000003071a7223 */ /* 0x080fe200000100cd */
[----:B------:R-:W-:Y:S02]  /*58f0*/  I2FP.F32.S32 R4, R0 ;  /* 0x0000000000047245 */ /* 0x000fe40000201400 */
[----:B------:R-:W-:Y:S01]  /*5900*/  FSEL R114, R134, -INF , !P0 ;  /* 0xff80000086727808 */ /* 0x000fe20004000000 */
[-C--:B------:R-:W-:Y:S01]  /*5910*/  FFMA.FTZ R24, R2, -R3.reuse, R69 ;  /* 0x8000000302187223 */ /* 0x080fe20000010045 */
[----:B------:R-:W-:Y:S01]  /*5920*/  ISETP.GE.AND P0, PT, R6, R80, PT ;  /* 0x000000500600720c */ /* 0x000fe20003f06270 */
[----:B------:R-:W-:Y:S01]  /*5930*/  FFMA.FTZ R25, R4, -R3, R68 ;  /* 0x8000000304197223 */ /* 0x000fe20000010044 */
[----:B------:R-:W-:-:S02]  /*5940*/  IABS R6, R20 ;  /* 0x0000001400067213 */ /* 0x000fc40000000000 */
[----:B------:R-:W-:Y:S02]  /*5950*/  IABS R2, R31 ;  /* 0x0000001f00027213 */ /* 0x000fe40000000000 */
[----:B------:R-:W-:Y:S02]  /*5960*/  IABS R4, R32 ;  /* 0x0000002000047213 */ /* 0x000fe40000000000 */
[----:B------:R-:W-:Y:S01]  /*5970*/  I2FP.F32.S32 R0, R6 ;  /* 0x0000000600007245 */ /* 0x000fe20000201400 */
[----:B------:R-:W-:Y:S01]  /*5980*/  IMAD.MOV.U32 R6, RZ, RZ, R2 ;  /* 0x000000ffff067224 */ /* 0x000fe200078e0002 */
[----:B------:R-:W-:Y:S01]  /*5990*/  IABS R7, R33 ;  /* 0x0000002100077213 */ /* 0x000fe20000000000 */
[----:B------:R-:W-:Y:S01]  /*59a0*/  IMAD.MOV.U32 R2, RZ, RZ, R4 ;  /* 0x000000ffff027224 */ /* 0x000fe200078e0004 */
[----:B------:R-:W-:Y:S01]  /*59b0*/  IABS R5, R34 ;  /* 0x0000002200057213 */ /* 0x000fe20000000000 */
[----:B------:R-:W-:Y:S01]  /*59c0*/  FFMA.FTZ R23, R0, -R3, R179 ;  /* 0x8000000300177223 */ /* 0x000fe200000100b3 */
[----:B------:R-:W-:Y:S01]  /*59d0*/  IABS R0, R30 ;  /* 0x0000001e00007213 */ /* 0x000fe20000000000 */
[----:B------:R-:W-:Y:S01]  /*59e0*/  IMAD.MOV.U32 R8, RZ, RZ, R7 ;  /* 0x000000ffff087224 */ /* 0x000fe200078e0007 */
[----:B------:R-:W-:-:S02]  /*59f0*/  I2FP.F32.S32 R7, R6 ;  /* 0x0000000600077245 */ /* 0x000fc40000201400 */
[----:B------:R-:W-:Y:S02]  /*5a00*/  I2FP.F32.S32 R4, R2 ;  /* 0x0000000200047245 */ /* 0x000fe40000201400 */
[----:B------:R-:W-:Y:S01]  /*5a10*/  I2FP.F32.S32 R6, R0 ;  /* 0x0000000000067245 */ /* 0x000fe20000201400 */
[----:B------:R-:W-:Y:S01]  /*5a20*/  FFMA.FTZ R22, R7, -R3, R201 ;  /* 0x8000000307167223 */ /* 0x000fe200000100c9 */
[----:B------:R-:W-:Y:S01]  /*5a30*/  I2FP.F32.S32 R2, R5 ;  /* 0x0000000500027245 */ /* 0x000fe20000201400 */
[-C--:B------:R-:W-:Y:S01]  /*5a40*/  FFMA.FTZ R21, R4, -R3.reuse, R198 ;  /* 0x8000000304157223 */ /* 0x080fe200000100c6 */
[----:B------:R-:W-:Y:S01]  /*5a50*/  I2FP.F32.S32 R0, R8 ;  /* 0x0000000800007245 */ /* 0x000fe20000201400 */
[-C--:B------:R-:W-:Y:S01]  /*5a60*/  FFMA.FTZ R12, R6, -R3.reuse, R203 ;  /* 0x80000003060c7223 */ /* 0x080fe200000100cb */
[----:B------:R-:W-:Y:S01]  /*5a70*/  IABS R4, R38 ;  /* 0x0000002600047213 */ /* 0x000fe20000000000 */
[----:B------:R-:W-:Y:S01]  /*5a80*/  FFMA.FTZ R20, R2, -R3, R216 ;  /* 0x8000000302147223 */ /* 0x000fe200000100d8 */
[----:B------:R-:W-:Y:S01]  /*5a90*/  IABS R2, R37 ;  /* 0x0000002500027213 */ /* 0x000fe20000000000 */
[----:B------:R-:W-:Y:S01]  /*5aa0*/  FFMA.FTZ R19, R0, -R3, R218 ;  /* 0x8000000300137223 */ /* 0x000fe200000100da */
[----:B------:R-:W-:-:S02]  /*5ab0*/  IABS R0, R39 ;  /* 0x0000002700007213 */ /* 0x000fc40000000000 */
[----:B------:R-:W-:Y:S01]  /*5ac0*/  IABS R6, R29 ;  /* 0x0000001d00067213 */ /* 0x000fe20000000000 */
[----:B------:R-:W-:Y:S01]  /*5ad0*/  IMAD.MOV.U32 R5, RZ, RZ, R2 ;  /* 0x000000ffff057224 */ /* 0x000fe200078e0002 */
[----:B------:R-:W-:Y:S01]  /*5ae0*/  ISETP.GE.AND P1, PT, R57, R80, PT ;  /* 0x000000503900720c */ /* 0x000fe20003f26270 */
[----:B------:R-:W-:Y:S01]  /*5af0*/  IMAD.MOV.U32 R2, RZ, RZ, R0 ;  /* 0x000000ffff027224 */ /* 0x000fe200078e0000 */
[----:B------:R-:W-:Y:S01]  /*5b00*/  IABS R7, R35 ;  /* 0x0000002300077213 */ /* 0x000fe20000000000 */
[----:B------:R-:W-:Y:S01]  /*5b10*/  IMAD.MOV.U32 R0, RZ, RZ, R4 ;  /* 0x000000ffff007224 */ /* 0x000fe200078e0004 */
[----:B------:R-:W-:Y:S01]  /*5b20*/  FSEL R224, R16, -INF , !P1 ;  /* 0xff80000010e07808 */ /* 0x000fe20004800000 */
[----:B------:R-:W-:Y:S01]  /*5b30*/  IMAD.MOV.U32 R4, RZ, RZ, R6 ;  /* 0x000000ffff047224 */ /* 0x000fe200078e0006 */
[----:B------:R-:W-:Y:S02]  /*5b40*/  I2FP.F32.S32 R6, R5 ;  /* 0x0000000500067245 */ /* 0x000fe40000201400 */
[----:B------:R-:W-:-:S02]  /*5b50*/  I2FP.F32.S32 R0, R0 ;  /* 0x0000000000007245 */ /* 0x000fc40000201400 */
[----:B------:R-:W-:Y:S01]  /*5b60*/  I2FP.F32.S32 R4, R4 ;  /* 0x0000000400047245 */ /* 0x000fe20000201400 */
[-C--:B------:R-:W-:Y:S01]  /*5b70*/  FFMA.FTZ R18, R6, -R3.reuse, R199 ;  /* 0x8000000306127223 */ /* 0x080fe200000100c7 */
[----:B------:R-:W-:Y:S01]  /*5b80*/  I2FP.F32.S32 R5, R2 ;  /* 0x0000000200057245 */ /* 0x000fe20000201400 */
[-C--:B------:R-:W-:Y:S01]  /*5b90*/  FFMA.FTZ R16, R0, -R3.reuse, R219 ;  /* 0x8000000300107223 */ /* 0x080fe200000100db */
[----:B------:R-:W-:Y:S01]  /*5ba0*/  FSEL R225, R15, -INF , !P1 ;  /* 0xff8000000fe17808 */ /* 0x000fe20004800000 */
[----:B------:R-:W-:Y:S01]  /*5bb0*/  FFMA.FTZ R15, R4, -R3, R206 ;  /* 0x80000003040f7223 */ /* 0x000fe200000100ce */
[----:B------:R-:W-:Y:S01]  /*5bc0*/  IABS R0, R45 ;  /* 0x0000002d00007213 */ /* 0x000fe20000000000 */
[----:B------:R-:W-:Y:S01]  /*5bd0*/  FFMA.FTZ R17, R5, -R3, R217 ;  /* 0x8000000305117223 */ /* 0x000fe200000100d9 */
[----:B------:R-:W-:Y:S02]  /*5be0*/  I2FP.F32.S32 R2, R7 ;  /* 0x0000000700027245 */ /* 0x000fe40000201400 */
[----:B------:R-:W-:Y:S01]  /*5bf0*/  IABS R4, R43 ;  /* 0x0000002b00047213 */ /* 0x000fe20000000000 */
[----:B------:R-:W-:Y:S01]  /*5c00*/  IMAD.MOV.U32 R5, RZ, RZ, R0 ;  /* 0x000000ffff057224 */ /* 0x000fe200078e0000 */
[----:B------:R-:W-:-:S02]  /*5c10*/  IABS R6, R42 ;  /* 0x0000002a00067213 */ /* 0x000fc40000000000 */
[----:B------:R-:W-:Y:S01]  /*5c20*/  FSEL R226, R14, -INF , !P1 ;  /* 0xff8000000ee27808 */ /* 0x000fe20004800000 */
[----:B------:R-:W-:Y:S01]  /*5c30*/  FFMA.FTZ R14, R2, -R3, R236 ;  /* 0x80000003020e7223 */ /* 0x000fe200000100ec */
[----:B------:R-:W-:Y:S01]  /*5c40*/  IABS R2, R41 ;  /* 0x0000002900027213 */ /* 0x000fe20000000000 */
[----:B------:R-:W-:Y:S01]  /*5c50*/  IMAD.MOV.U32 R0, RZ, RZ, R4 ;  /* 0x000000ffff007224 */ /* 0x000fe200078e0004 */
[----:B------:R-:W-:Y:S01]  /*5c60*/  IABS R7, R46 ;  /* 0x0000002e00077213 */ /* 0x000fe20000000000 */
        /* <DEDUP_REMOVED lines=8> */
[----:B------:R-:W-:Y:S01]  /*5cf0*/  FFMA.FTZ R10, R2, -R3, R237 ;  /* 0x80000003020a7223 */ /* 0x000fe200000100ed */
[----:B------:R-:W-:-:S02]  /*5d00*/  FSEL R223, R108, -INF , !P1 ;  /* 0xff8000006cdf7808 */ /* 0x000fc40004800000 */
[----:B------:R-:W-:Y:S01]  /*5d10*/  ISETP.GE.AND P1, PT, R9, R80, PT ;  /* 0x000000500900720c */ /* 0x000fe20003f26270 */
[-C--:B------:R-:W-:Y:S01]  /*5d20*/  FFMA.FTZ R9, R0, -R3.reuse, R239 ;  /* 0x8000000300097223 */ /* 0x080fe200000100ef */
[----:B------:R-:W-:Y:S01]  /*5d30*/  IABS R2, R48 ;  /* 0x0000003000027213 */ /* 0x000fe20000000000 */
[----:B------:R-:W-:Y:S01]  /*5d40*/  FFMA.FTZ R8, R4, -R3, R70 ;  /* 0x8000000304087223 */ /* 0x000fe20000010046 */
[----:B------:R-:W-:Y:S02]  /*5d50*/  IABS R0, R50 ;  /* 0x0000003200007213 */ /* 0x000fe40000000000 */
[----:B------:R-:W-:Y:S01]  /*5d60*/  IABS R4, R49 ;  /* 0x0000003100047213 */ /* 0x000fe20000000000 */
[----:B------:R-:W-:Y:S01]  /*5d70*/  IMAD.MOV.U32 R5, RZ, RZ, R2 ;  /* 0x000000ffff057224 */ /* 0x000fe200078e0002 */
[----:B------:R-:W-:Y:S01]  /*5d80*/  IABS R6, R47 ;  /* 0x0000002f00067213 */ /* 0x000fe20000000000 */
[----:B------:R-:W-:Y:S01]  /*5d90*/  IMAD.MOV.U32 R2, RZ, RZ, R0 ;  /* 0x000000ffff027224 */ /* 0x000fe200078e0000 */
[----:B------:R-:W-:Y:S01]  /*5da0*/  FSEL R212, R12, -INF , !P0 ;  /* 0xff8000000cd47808 */ /* 0x000fe20004000000 */
[----:B------:R-:W-:Y:S01]  /*5db0*/  IMAD.MOV.U32 R0, RZ, RZ, R4 ;  /* 0x000000ffff007224 */ /* 0x000fe200078e0004 */
[----:B------:R-:W1:Y:S01]  /*5dc0*/  LDC.U8 R12, c[0x0][0x4f8] ;  /* 0x00013e00ff0c7b82 */ /* 0x000e620000000000 */
[----:B------:R-:W-:Y:S01]  /*5dd0*/  IMAD.MOV.U32 R4, RZ, RZ, R6 ;  /* 0x000000ffff047224 */ /* 0x000fe200078e0006 */
[----:B------:R-:W-:-:S02]  /*5de0*/  FSEL R176, R40, -INF , !P0 ;  /* 0xff80000028b07808 */ /* 0x000fc40004000000 */
[----:B------:R-:W-:Y:S02]  /*5df0*/  FSEL R182, R23, -INF , !P0 ;  /* 0xff80000017b67808 */ /* 0x000fe40004000000 */
[----:B------:R-:W-:Y:S02]  /*5e00*/  FSEL R199, R22, -INF , !P0 ;  /* 0xff80000016c77808 */ /* 0x000fe40004000000 */
[----:B------:R-:W-:Y:S02]  /*5e10*/  ISETP.GE.U32.AND P0, PT, R80, 0x81, PT ;  /* 0x000000815000780c */ /* 0x000fe40003f06070 */
[----:B------:R-:W-:Y:S02]  /*5e20*/  IABS R7, R44 ;  /* 0x0000002c00077213 */ /* 0x000fe40000000000 */
[----:B------:R-:W-:Y:S02]  /*5e30*/  I2FP.F32.S32 R6, R5 ;  /* 0x0000000500067245 */ /* 0x000fe40000201400 */
[----:B------:R-:W-:-:S02]  /*5e40*/  I2FP.F32.S32 R5, R2 ;  /* 0x0000000200057245 */ /* 0x000fc40000201400 */
[----:B------:R-:W-:Y:S02]  /*5e50*/  I2FP.F32.S32 R2, R0 ;  /* 0x0000000000027245 */ /* 0x000fe40000201400 */
[----:B------:R-:W-:Y:S02]  /*5e60*/  I2FP.F32.S32 R0, R4 ;  /* 0x0000000400007245 */ /* 0x000fe40000201400 */
[----:B------:R-:W-:Y:S01]  /*5e70*/  I2FP.F32.S32 R4, R7 ;  /* 0x0000000700047245 */ /* 0x000fe20000201400 */
[-C--:B------:R-:W-:Y:S01]  /*5e80*/  FFMA.FTZ R7, R6, -R3.reuse, R71 ;  /* 0x8000000306077223 */ /* 0x080fe20000010047 */
[-C--:B------:R-:W-:Y:S01]  /*5e90*/  FFMA.FTZ R6, R5, -R3.reuse, R232 ;  /* 0x8000000305067223 */ /* 0x080fe200000100e8 */
[-C--:B------:R-:W-:Y:S01]  /*5ea0*/  FFMA.FTZ R5, R2, -R3.reuse, R233 ;  /* 0x8000000302057223 */ /* 0x080fe200000100e9 */
[-C--:B------:R-:W-:Y:S01]  /*5eb0*/  FFMA.FTZ R2, R0, -R3.reuse, R234 ;  /* 0x8000000300027223 */ /* 0x080fe200000100ea */
        /* <DEDUP_REMOVED lines=25> */
[----:B-1----:R-:W-:Y:S06]  /*6050*/  @!P0 BRA `(.L_x_634) ;  /* 0x0000000000bc8947 */ /* 0x002fec0003800000 */
        /* <DEDUP_REMOVED lines=11> */
[-C--:B------:R-:W-:Y:S02]  /*6110*/  @!P2 LEA R10, P5, R4, R246.reuse, 0x1 ;  /* 0x000000f6040aa211 */ /* 0x080fe400078a08ff */
[-CC-:B------:R-:W-:Y:S02]  /*6120*/  @!P1 LEA.HI.X R7, R82, R5.reuse, R83.reuse, 0x5, P4 ;  /* 0x0000000552079211 */ /* 0x180fe400020f2c53 */
        /* <DEDUP_REMOVED lines=32> */
.L_x_636:
[----:B------:R-:W-:Y:S05]  /*6330*/  BSYNC.RECONVERGENT B0 ;  /* 0x0000000000007941 */ /* 0x000fea0003800200 */
.L_x_635:
[----:B------:R-:W0:Y:S02]  /*6340*/  LDGDEPBAR ;  /* 0x00000000000079af */ /* 0x000e240000000000 */
.L_x_634:
[----:B------:R-:W-:Y:S01]  /*6350*/  FMNMX3.FTZ R2, R67, R75, R60, !PT ;  /* 0x0000004b43027276 */ /* 0x000fe2000781003c */
[----:B------:R-:W3:Y:S01]  /*6360*/  LDCU UR5, c[0x0][0x3e0] ;  /* 0x00007c00ff0577ac */ /* 0x000ee20008000800 */
[----:B------:R-:W-:Y:S01]  /*6370*/  FMNMX3.FTZ R4, R85, R96, R76, !PT ;  /* 0x0000006055047276 */ /* 0x000fe2000781004c */
[C---:B-1----:R-:W-:Y:S01]  /*6380*/  VIADD R8, R221.reuse, 0xbb67ae85 ;  /* 0xbb67ae85dd087836 */ /* 0x042fe20000000000 */
[----:B------:R-:W-:Y:S01]  /*6390*/  FMNMX3.FTZ R2, R2, R66, R61, !PT ;  /* 0x0000004202027276 */ /* 0x000fe2000781003d */
[----:B------:R-:W-:Y:S01]  /*63a0*/  VIADD R232, R220, 0x9e3779b9 ;  /* 0x9e3779b9dce87836 */ /* 0x000fe20000000000 */
[----:B------:R-:W-:Y:S01]  /*63b0*/  FMNMX3.FTZ R4, R4, R89, R84, !PT ;  /* 0x0000005904047276 */ /* 0x000fe20007810054 */
[----:B------:R-:W-:Y:S01]  /*63c0*/  VIADD R233, R220, 0x3c6ef372 ;  /* 0x3c6ef372dce97836 */ /* 0x000fe20000000000 */
[----:B------:R-:W-:Y:S01]  /*63d0*/  FMNMX3.FTZ R2, R2, R58, R59, !PT ;  /* 0x0000003a02027276 */ /* 0x000fe2000781003b */
[----:B------:R-:W-:Y:S01]  /*63e0*/  IMAD.U32 R77, R12, 0x10000, RZ ;  /* 0x000100000c4d7824 */ /* 0x000fe200078e00ff */
[----:B------:R-:W-:Y:S01]  /*63f0*/  SHF.R.U32.HI R10, RZ, 0x5, R244 ;  /* 0x00000005ff0a7819 */ /* 0x000fe200000116f4 */
[C---:B------:R-:W-:Y:S01]  /*6400*/  VIADD R100, R221.reuse, 0x32370b8f ;  /* 0x32370b8fdd647836 */ /* 0x040fe20000000000 */
[----:B------:R-:W-:Y:S01]  /*6410*/  FMNMX3.FTZ R2, R2, R51, R131, !PT ;  /* 0x0000003302027276 */ /* 0x000fe20007810083 */
[----:B------:R-:W-:Y:S01]  /*6420*/  VIADD R101, R221, 0x76cf5d0a ;  /* 0x76cf5d0add657836 */ /* 0x000fe20000000000 */
[----:B------:R-:W-:Y:S01]  /*6430*/  LOP3.LUT R9, R244, 0x1f, RZ, 0xc0, !PT ;  /* 0x0000001ff4097812 */ /* 0x000fe200078ec0ff */
[----:B------:R-:W-:Y:S01]  /*6440*/  IMAD R10, R243, 0x8, R10 ;  /* 0x00000008f30a7824 */ /* 0x000fe200078e020a */
[----:B------:R-:W-:Y:S01]  /*6450*/  FMNMX3.FTZ R2, R2, R127, R125, !PT ;  /* 0x0000007f02027276 */ /* 0x000fe2000781007d */
[----:B------:R-:W-:Y:S01]  /*6460*/  VIADD R216, R220, 0xdaa66d2b ;  /* 0xdaa66d2bdcd87836 */ /* 0x000fe20000000000 */
[----:B--2---:R-:W-:Y:S01]  /*6470*/  FMNMX3.FTZ R7, R128, R140, R107, !PT ;  /* 0x0000008c80077276 */ /* 0x004fe2000781006b */
[----:B---3--:R-:W-:Y:S01]  /*6480*/  IMAD R0, R242, UR5, R116 ;  /* 0x00000005f2007c24 */ /* 0x008fe2000f8e0274 */
[----:B------:R-:W-:Y:S01]  /*6490*/  FMNMX3.FTZ R2, R2, R88, R142, !PT ;  /* 0x0000005802027276 */ /* 0x000fe2000781008e */
[----:B------:R-:W-:Y:S01]  /*64a0*/  IMAD.WIDE.U32 R94, R10, -0x326172a9, RZ ;  /* 0xcd9e8d570a5e7825 */ /* 0x000fe200078e00ff */
[----:B------:R-:W-:Y:S01]  /*64b0*/  FMNMX3.FTZ R7, R7, R126, R130, !PT ;  /* 0x0000007e07077276 */ /* 0x000fe20007810082 */
[----:B------:R-:W1:Y:S01]  /*64c0*/  LDCU UR5, c[0x0][0x45c] ;  /* 0x00008b80ff0577ac */ /* 0x000e620008000800 */
[----:B------:R-:W-:Y:S01]  /*64d0*/  FMNMX3.FTZ R2, R2, R132, R103, !PT ;  /* 0x0000008402027276 */ /* 0x000fe20007810067 */
[----:B------:R-:W-:Y:S01]  /*64e0*/  IMAD.SHL.U32 R5, R0, 0x20, RZ ;  /* 0x0000002000057824 */ /* 0x000fe200078e00ff */
[----:B------:R-:W-:Y:S01]  /*64f0*/  LOP3.LUT R77, R12, 0xff0000, R77, 0xf8, !PT ;  /* 0x00ff00000c4d7812 */ /* 0x000fe200078ef84d */
[----:B------:R-:W-:Y:S01]  /*6500*/  IMAD.SHL.U32 R116, R81, 0x4, RZ ;  /* 0x0000000451747824 */ /* 0x000fe200078e00ff */
[----:B------:R-:W-:Y:S01]  /*6510*/  FMNMX3.FTZ R2, R2, R102, R115, !PT ;  /* 0x0000006602027276 */ /* 0x000fe20007810073 */
[----:B------:R-:W-:Y:S01]  /*6520*/  VIADD R219, R220, 0x78dde6e4 ;  /* 0x78dde6e4dcdb7836 */ /* 0x000fe20000000000 */
        /* <DEDUP_REMOVED lines=11> */
[----:B------:R-:W-:Y:S01]  /*65e0*/  STL [R1+0x98], R227 ;  /* 0x000098e301007387 */ /* 0x000fe20000100800 */
[----:B------:R-:W-:-:S02]  /*65f0*/  VIADD R218, R220, 0x1715609d ;  /* 0x1715609ddcda7836 */ /* 0x000fc40000000000 */
[----:B------:R-:W-:Y:S01]  /*6600*/  FMNMX3.FTZ R2, R2, R120, R225, !PT ;  /* 0x0000007802027276 */ /* 0x000fe200078100e1 */
[----:B------:R-:W-:Y:S01]  /*6610*/  STL [R1+0x94], R215 ;  /* 0x000094d701007387 */ /* 0x000fe20000100800 */
[----:B------:R-:W-:Y:S02]  /*6620*/  VIADD R108, R221, 0x646e171e ;  /* 0x646e171edd6c7836 */ /* 0x000fe40000000000 */
[----:B------:R-:W-:Y:S01]  /*6630*/  FMNMX3.FTZ R2, R2, R199, R198, !PT ;  /* 0x000000c702027276 */ /* 0x000fe200078100c6 */
[----:B------:R-:W-:Y:S01]  /*6640*/  STL [R1+0x90], R211 ;  /* 0x000090d301007387 */ /* 0x000fe20000100800 */
[----:B------:R-:W-:Y:S02]  /*6650*/  IMAD.IADD R0, R241, 0x1, R208 ;  /* 0x00000001f1007824 */ /* 0x000fe400078e02d0 */
[----:B------:R-:W-:Y:S01]  /*6660*/  FMNMX3.FTZ R2, R2, R197, R203, !PT ;  /* 0x000000c502027276 */ /* 0x000fe200078100cb */
[----:B------:R-:W-:Y:S02]  /*6670*/  STL [R1+0x8c], R209 ;  /* 0x00008cd101007387 */ /* 0x000fe40000100800 */
[----:B------:R-:W-:-:S02]  /*6680*/  LEA R208, R0, UR4, 0x1 ;  /* 0x0000000400d07c11 */ /* 0x000fc4000f8e08ff */
[----:B------:R-:W-:Y:S01]  /*6690*/  FMNMX3.FTZ R2, R2, R202, R201, !PT ;  /* 0x000000ca02027276 */ /* 0x000fe200078100c9 */
[----:B------:R-:W-:Y:S03]  /*66a0*/  STL [R1+0x88], R185 ;  /* 0x000088b901007387 */ /* 0x000fe60000100800 */
[----:B------:R-:W-:Y:S01]  /*66b0*/  FMNMX.FTZ R2, R196, R2, !PT ;  /* 0x00000002c4027209 */ /* 0x000fe20007810000 */
[----:B------:R-:W-:Y:S04]  /*66c0*/  STL [R1+0x84], R80 ;  /* 0x0000845001007387 */ /* 0x000fe80000100800 */
[----:B------:R-:W2:Y:S04]  /*66d0*/  SHFL.BFLY PT, R6, R2, 0x2, 0x1f ;  /* 0x0c401f0002067f89 */ /* 0x000ea800000e0000 */
[----:B------:R-:W-:Y:S04]  /*66e0*/  STL [R1+0x80], R3 ;  /* 0x0000800301007387 */ /* 0x000fe80000100800 */
[----:B------:R-:W-:Y:S04]  /*66f0*/  STL.64 [R1+0x30], R248 ;  /* 0x000030f801007387 */ /* 0x000fe80000100a00 */
[----:B------:R-:W-:Y:S04]  /*6700*/  LDSM.16.MT88.4 R40, [R208+0x4000] ;  /* 0x00400000d028783b */ /* 0x000fe80000004200 */
[----:B------:R-:W-:Y:S01]  /*6710*/  LDSM.16.MT88.4 R52, [R208+0x4400] ;  /* 0x00440000d034783b */ /* 0x000fe20000004200 */
[----:B--2---:R-:W-:Y:S01]  /*6720*/  FMNMX.FTZ R11, R2, R6, !PT ;  /* 0x00000006020b7209 */ /* 0x004fe20007810000 */
[----:B------:R-:W-:Y:S01]  /*6730*/  VIADD R6, R10, 0x4 ;  /* 0x000000040a067836 */ /* 0x000fe20000000000 */
[----:B------:R-:W-:-:S02]  /*6740*/  FMNMX3.FTZ R2, R4, R63, R78, !PT ;  /* 0x0000003f04027276 */ /* 0x000fc4000781004e */
[----:B------:R-:W-:Y:S01]  /*6750*/  FMNMX3.FTZ R4, R98, R99, R90, !PT ;  /* 0x0000006362047276 */ /* 0x000fe2000781005a */
[----:B------:R-:W-:Y:S01]  /*6760*/  IMAD.WIDE.U32 R92, R6, -0x326172a9, RZ ;  /* 0xcd9e8d57065c7825 */ /* 0x000fe200078e00ff */
[----:B------:R-:W-:Y:S01]  /*6770*/  FMNMX3.FTZ R2, R2, R62, R144, !PT ;  /* 0x0000003e02027276 */ /* 0x000fe20007810090 */
[----:B------:R-:W2:Y:S01]  /*6780*/  SHFL.BFLY PT, R135, R11, 0x1, 0x1f ;  /* 0x0c201f000b877f89 */ /* 0x000ea200000e0000 */
[----:B------:R-:W-:Y:S02]  /*6790*/  FMNMX3.FTZ R4, R4, R105, R113, !PT ;  /* 0x0000006904047276 */ /* 0x000fe40007810071 */
[----:B------:R-:W-:Y:S02]  /*67a0*/  FMNMX3.FTZ R2, R2, R138, R139, !PT ;  /* 0x0000008a02027276 */ /* 0x000fe4000781008b */
[----:B------:R-:W-:Y:S02]  /*67b0*/  FMNMX3.FTZ R6, R4, R91, R106, !PT ;  /* 0x0000005b04067276 */ /* 0x000fe4000781006a */
[----:B------:R-:W-:-:S02]  /*67c0*/  FMNMX3.FTZ R2, R2, R110, R149, !PT ;  /* 0x0000006e02027276 */ /* 0x000fc40007810095 */
[----:B------:R-:W-:Y:S02]  /*67d0*/  LOP3.LUT R4, R220, R5, R95, 0x96, !PT ;  /* 0x00000005dc047212 */ /* 0x000fe400078e965f */
        /* <DEDUP_REMOVED lines=8> */
[----:B------:R-:W-:-:S02]  /*6860*/  LOP3.LUT R4, R221, R116, R249, 0x96, !PT ;  /* 0x00000074dd047212 */ /* 0x000fc400078e96f9 */
[----:B------:R-:W-:Y:S01]  /*6870*/  FMNMX3.FTZ R2, R2, R109, R174, !PT ;  /* 0x0000006d02027276 */ /* 0x000fe200078100ae */
[----:B------:R-:W-:Y:S01]  /*6880*/  STL.64 [R1+0x38], R250 ;  /* 0x000038fa01007387 */ /* 0x000fe20000100a00 */
[----:B------:R-:W-:Y:S01]  /*6890*/  FMNMX3.FTZ R9, R6, R65, R148, !PT ;  /* 0x0000004106097276 */ /* 0x000fe20007810094 */
[----:B------:R-:W-:Y:S01]  /*68a0*/  IMAD.WIDE.U32 R4, R4, -0x326172a9, RZ ;  /* 0xcd9e8d5704047825 */ /* 0x000fe200078e00ff */
[----:B------:R-:W-:Y:S02]  /*68b0*/  FMNMX3.FTZ R2, R2, R172, R170, !PT ;  /* 0x000000ac02027276 */ /* 0x000fe400078100aa */
[CC--:B------:R-:W-:Y:S02]  /*68c0*/  LOP3.LUT R7, R8.reuse, R248.reuse, R229, 0x96, !PT ;  /* 0x000000f808077212 */ /* 0x0c0fe400078e96e5 */
[----:B------:R-:W-:Y:S02]  /*68d0*/  LOP3.LUT R6, R8, R248, R251, 0x96, !PT ;  /* 0x000000f808067212 */ /* 0x000fe400078e96fb */
[----:B------:R-:W-:Y:S01]  /*68e0*/  FMNMX3.FTZ R2, R2, R169, R226, !PT ;  /* 0x000000a902027276 */ /* 0x000fe200078100e2 */
[----:B------:R-:W-:Y:S01]  /*68f0*/  IMAD.WIDE.U32 R82, R7, -0x326172a9, RZ ;  /* 0xcd9e8d5707527825 */ /* 0x000fe200078e00ff */
[----:B------:R-:W-:-:S02]  /*6900*/  FMNMX3.FTZ R8, R10, R79, R155, !PT ;  /* 0x0000004f0a087276 */ /* 0x000fc4000781009b */
[----:B------:R-:W-:Y:S01]  /*6910*/  FMNMX3.FTZ R2, R2, R212, R213, !PT ;  /* 0x000000d402027276 */ /* 0x000fe200078100d5 */
[----:B------:R-:W-:Y:S01]  /*6920*/  IMAD.WIDE.U32 R244, R6, -0x326172a9, RZ ;  /* 0xcd9e8d5706f47825 */ /* 0x000fe200078e00ff */
[C-C-:B------:R-:W-:Y:S01]  /*6930*/  LOP3.LUT R15, R232.reuse, R94, R5.reuse, 0x96, !PT ;  /* 0x0000005ee80f7212 */ /* 0x140fe200078e9605 */
[----:B------:R-:W-:Y:S01]  /*6940*/  STL.64 [R1+0x20], R82 ;  /* 0x0000205201007387 */ /* 0x000fe20000100a00 */
[----:B------:R-:W-:Y:S02]  /*6950*/  LOP3.LUT R10, R232, R92, R5, 0x96, !PT ;  /* 0x0000005ce80a7212 */ /* 0x000fe400078e9605 */
[CC--:B------:R-:W-:Y:S01]  /*6960*/  LOP3.LUT R14, R233.reuse, R4.reuse, R83, 0x96, !PT ;  /* 0x00000004e90e7212 */ /* 0x0c0fe200078e9653 */
[----:B------:R-:W-:Y:S01]  /*6970*/  STL.64 [R1+0x28], R244 ;  /* 0x000028f401007387 */ /* 0x000fe20000100a00 */
[----:B------:R-:W-:Y:S02]  /*6980*/  LOP3.LUT R7, R233, R4, R245, 0x96, !PT ;  /* 0x00000004e9077212 */ /* 0x000fe400078e96f5 */
[----:B------:R-:W-:Y:S01]  /*6990*/  FMNMX3.FTZ R5, R9, R146, R145, !PT ;  /* 0x0000009209057276 */ /* 0x000fe20007810091 */
[----:B------:R-:W-:Y:S01]  /*69a0*/  IMAD.WIDE.U32 R22, R14, -0x2daee0ad, RZ ;  /* 0xd2511f530e167825 */ /* 0x000fe200078e00ff */
[----:B------:R-:W-:-:S02]  /*69b0*/  FMNMX3.FTZ R2, R2, R210, R207, !PT ;  /* 0x000000d202027276 */ /* 0x000fc400078100cf */
[----:B------:R-:W-:Y:S01]  /*69c0*/  FMNMX3.FTZ R4, R8, R150, R147, !PT ;  /* 0x0000009608047276 */ /* 0x000fe20007810093 */
[----:B------:R-:W-:Y:S01]  /*69d0*/  IMAD.WIDE.U32 R12, R7, -0x2daee0ad, RZ ;  /* 0xd2511f53070c7825 */ /* 0x000fe200078e00ff */
[----:B------:R-:W-:Y:S02]  /*69e0*/  FMNMX3.FTZ R5, R5, R111, R158, !PT ;  /* 0x0000006f05057276 */ /* 0x000fe4000781009e */
[----:B------:R-:W-:Y:S02]  /*69f0*/  FMNMX3.FTZ R2, R2, R205, R206, !PT ;  /* 0x000000cd02027276 */ /* 0x000fe400078100ce */
[----:B------:R-:W-:Y:S02]  /*6a00*/  FMNMX3.FTZ R4, R4, R141, R160, !PT ;  /* 0x0000008d04047276 */ /* 0x000fe400078100a0 */
[----:B------:R-:W-:Y:S02]  /*6a10*/  FMNMX3.FTZ R5, R5, R154, R151, !PT ;  /* 0x0000009a05057276 */ /* 0x000fe40007810097 */
[----:B------:R-:W-:-:S02]  /*6a20*/  FMNMX.FTZ R9, R204, R2, !PT ;  /* 0x00000002cc097209 */ /* 0x000fc40007810000 */
[----:B------:R-:W-:Y:S02]  /*6a30*/  FMNMX3.FTZ R4, R4, R157, R153, !PT ;  /* 0x0000009d04047276 */ /* 0x000fe40007810099 */
[----:B------:R-:W-:Y:S01]  /*6a40*/  FMNMX3.FTZ R6, R5, R143, R165, !PT ;  /* 0x0000008f05067276 */ /* 0x000fe200078100a5 */
[----:B------:R-:W3:Y:S01]  /*6a50*/  SHFL.BFLY PT, R134, R9, 0x2, 0x1f ;  /* 0x0c401f0009867f89 */ /* 0x000ee200000e0000 */
[----:B------:R-:W-:Y:S01]  /*6a60*/  FMNMX3.FTZ R2, R4, R152, R173, !PT ;  /* 0x0000009804027276 */ /* 0x000fe200078100ad */
[----:B------:R-:W-:Y:S01]  /*6a70*/  IMAD.WIDE.U32 R4, R10, -0x2daee0ad, RZ ;  /* 0xd2511f530a047825 */ /* 0x000fe200078e00ff */
[----:B------:R-:W-:Y:S02]  /*6a80*/  FMNMX3.FTZ R6, R6, R166, R162, !PT ;  /* 0x000000a606067276 */ /* 0x000fe400078100a2 */
[----:B------:R-:W-:Y:S02]  /*6a90*/  FMNMX3.FTZ R2, R2, R171, R164, !PT ;  /* 0x000000ab02027276 */ /* 0x000fe400078100a4 */
[----:B------:R-:W-:-:S02]  /*6aa0*/  LOP3.LUT R8, R100, R4, R13, 0x96, !PT ;  /* 0x0000000464087212 */ /* 0x000fc400078e960d */
[----:B------:R-:W-:Y:S02]  /*6ab0*/  FMNMX3.FTZ R4, R6, R124, R191, !PT ;  /* 0x0000007c06047276 */ /* 0x000fe400078100bf */
[----:B--2---:R-:W-:Y:S01]  /*6ac0*/  FMNMX.FTZ R135, R11, R135, !PT ;  /* 0x000000870b877209 */ /* 0x004fe20007810000 */
[----:B------:R-:W-:Y:S01]  /*6ad0*/  IMAD.WIDE.U32 R10, R8, -0x326172a9, RZ ;  /* 0xcd9e8d57080a7825 */ /* 0x000fe200078e00ff */
[----:B------:R-:W-:Y:S02]  /*6ae0*/  FMNMX3.FTZ R2, R2, R163, R214, !PT ;  /* 0x000000a302027276 */ /* 0x000fe400078100d6 */
[----:B------:R-:W-:Y:S01]  /*6af0*/  LOP3.LUT R7, R101, R250, R5, 0x96, !PT ;  /* 0x000000fa65077212 */ /* 0x000fe200078e9605 */
[----:B------:R-:W-:Y:S01]  /*6b00*/  STL [R1+0xa0], R135 ;  /* 0x0000a08701007387 */ /* 0x000fe20000100800 */
[----:B------:R-:W-:Y:S02]  /*6b10*/  FMNMX3.FTZ R5, R4, R193, R192, !PT ;  /* 0x000000c104057276 */ /* 0x000fe400078100c0 */
[----:B------:R-:W-:Y:S01]  /*6b20*/  FMNMX3.FTZ R4, R2, R222, R200, !PT ;  /* 0x000000de02047276 */ /* 0x000fe200078100c8 */
[C---:B-1----:R-:W-:Y:S01]  /*6b30*/  FMUL.FTZ R2, R135.reuse, UR5 ;  /* 0x0000000587027c20 */ /* 0x042fe20008410000 */
[----:B------:R-:W-:Y:S01]  /*6b40*/  FSETP.NEU.FTZ.AND P1, PT, R135, -INF , PT ;  /* 0xff8000008700780b */ /* 0x000fe20003f3d000 */
[----:B------:R-:W-:Y:S01]  /*6b50*/  IMAD.WIDE.U32 R6, R7, -0x326172a9, RZ ;  /* 0xcd9e8d5707067825 */ /* 0x000fe200078e00ff */
[----:B------:R-:W-:-:S02]  /*6b60*/  FMNMX3.FTZ R5, R5, R190, R223, !PT ;  /* 0x000000be05057276 */ /* 0x000fc400078100df */
[----:B------:R-:W-:Y:S02]  /*6b70*/  FSEL R20, R2, RZ, P1 ;  /* 0x000000ff02147208 */ /* 0x000fe40000800000 */
[----:B------:R-:W-:Y:S02]  /*6b80*/  FMNMX3.FTZ R2, R4, R195, R224, !PT ;  /* 0x000000c304027276 */ /* 0x000fe400078100e0 */
[----:B------:R-:W-:Y:S01]  /*6b90*/  FMNMX3.FTZ R4, R5, R176, R175, !PT ;  /* 0x000000b005047276 */ /* 0x000fe200078100af */
[----:B------:R-:W-:Y:S01]  /*6ba0*/  FFMA.FTZ R5, R67, UR5, -R20 ;  /* 0x0000000543057c23 */ /* 0x000fe20008010814 */
[----:B------:R-:W-:Y:S02]  /*6bb0*/  FMNMX3.FTZ R2, R2, R182, R183, !PT ;  /* 0x000000b602027276 */ /* 0x000fe400078100b7 */
[----:B---3--:R-:W-:Y:S01]  /*6bc0*/  FMNMX.FTZ R134, R9, R134, !PT ;  /* 0x0000008609867209 */ /* 0x008fe20007810000 */
[----:B------:R1:W-:Y:S01]  /*6bd0*/  MUFU.EX2 R119, R5 ;  /* 0x0000000500777308 */ /* 0x0003e20000000800 */
[----:B------:R-:W-:-:S02]  /*6be0*/  FMNMX3.FTZ R4, R4, R177, R178, !PT ;  /* 0x000000b104047276 */ /* 0x000fc400078100b2 */
[----:B------:R-:W-:Y:S01]  /*6bf0*/  FMNMX3.FTZ R2, R2, R186, R187, !PT ;  /* 0x000000ba02027276 */ /* 0x000fe200078100bb */
[----:B------:R-:W2:Y:S01]  /*6c00*/  SHFL.BFLY PT, R14, R134, 0x1, 0x1f ;  /* 0x0c201f00860e7f89 */ /* 0x000ea200000e0000 */
[----:B------:R-:W-:Y:S02]  /*6c10*/  LOP3.LUT R8, R216, R244, R7, 0x96, !PT ;  /* 0x000000f4d8087212 */ /* 0x000fe400078e9607 */
[----:B------:R-:W-:Y:S02]  /*6c20*/  FMNMX3.FTZ R2, R2, R188, R189, !PT ;  /* 0x000000bc02027276 */ /* 0x000fe400078100bd */
[----:B------:R-:W-:Y:S01]  /*6c30*/  LOP3.LUT R6, R219, R6, R11, 0x96, !PT ;  /* 0x00000006db067212 */ /* 0x000fe200078e960b */
[----:B------:R-:W-:Y:S01]  /*6c40*/  IMAD.WIDE.U32 R8, R8, -0x2daee0ad, RZ ;  /* 0xd2511f5308087825 */ /* 0x000fe200078e00ff */
[----:B------:R-:W-:-:S03]  /*6c50*/  FMNMX.FTZ R136, R194, R2, !PT ;  /* 0x00000002c2887209 */ /* 0x000fc60007810000 */
[----:B------:R-:W-:Y:S01]  /*6c60*/  FFMA.FTZ R2, R60, UR5, -R20 ;  /* 0x000000053c027c23 */ /* 0x000fe20008010814 */
[----:B------:R-:W-:Y:S01]  /*6c70*/  IMAD.WIDE.U32 R16, R6, -0x2daee0ad, RZ ;  /* 0xd2511f5306107825 */ /* 0x000fe200078e00ff */
[----:B------:R-:W-:Y:S02]  /*6c80*/  LOP3.LUT R6, R81, R12, R9, 0x96, !PT ;  /* 0x0000000c51067212 */ /* 0x000fe400078e9609 */
[----:B------:R-:W-:Y:S01]  /*6c90*/  MUFU.EX2 R246, R2 ;  /* 0x0000000200f67308 */ /* 0x000fe20000000800 */
[----:B-1----:R-:W-:Y:S01]  /*6ca0*/  FMNMX3.FTZ R5, R4, R179, R180, !PT ;  /* 0x000000b304057276 */ /* 0x002fe200078100b4 */
[----:B------:R-:W-:Y:S01]  /*6cb0*/  FFMA.FTZ R4, R75, UR5, -R20 ;  /* 0x000000054b047c23 */ /* 0x000fe20008010814 */
[----:B------:R-:W-:Y:S01]  /*6cc0*/  LOP3.LUT R11, R117, R8, R17, 0x96, !PT ;  /* 0x00000008750b7212 */ /* 0x000fe200078e9611 */
[----:B------:R-:W-:Y:S01]  /*6cd0*/  IMAD.WIDE.U32 R6, R6, -0x326172a9, RZ ;  /* 0xcd9e8d5706067825 */ /* 0x000fe200078e00ff */
[----:B------:R-:W-:-:S03]  /*6ce0*/  FMNMX.FTZ R137, R181, R5, !PT ;  /* 0x00000005b5897209 */ /* 0x000fc60007810000 */
[----:B------:R1:W3:Y:S01]  /*6cf0*/  MUFU.EX2 R231, R4 ;  /* 0x0000000400e77308 */ /* 0x0002e20000000800 */
[----:B------:R-:W-:Y:S01]  /*6d00*/  LOP3.LUT R7, R218, R10, R7, 0x96, !PT ;  /* 0x0000000ada077212 */ /* 0x000fe200078e9607 */
[----:B------:R-:W4:Y:S01]  /*6d10*/  SHFL.BFLY PT, R13, R137, 0x2, 0x1f ;  /* 0x0c401f00890d7f89 */ /* 0x000f2200000e0000 */
[----:B--2---:R-:W-:-:S04]  /*6d20*/  FMNMX.FTZ R134, R134, R14, !PT ;  /* 0x0000000e86867209 */ /* 0x004fc80007810000 */
[----:B------:R-:W-:Y:S01]  /*6d30*/  FSETP.NEU.FTZ.AND P1, PT, R134, -INF , PT ;  /* 0xff8000008600780b */ /* 0x000fe20003f3d000 */
[----:B------:R-:W-:Y:S01]  /*6d40*/  STL [R1+0xa4], R134 ;  /* 0x0000a48601007387 */ /* 0x000fe20000100800 */
[----:B-1----:R-:W-:-:S03]  /*6d50*/  IMAD.WIDE.U32 R4, R15, -0x2daee0ad, RZ ;  /* 0xd2511f530f047825 */ /* 0x002fc600078e00ff */
[----:B------:R-:W1:Y:S02]  /*6d60*/  SHFL.BFLY PT, R15, R136, 0x2, 0x1f ;  /* 0x0c401f00880f7f89 */ /* 0x000e6400000e0000 */
[----:B------:R-:W-:Y:S01]  /*6d70*/  LOP3.LUT R2, R101, R228, R5, 0x96, !PT ;  /* 0x000000e465027212 */ /* 0x000fe200078e9605 */
[----:B------:R-:W-:Y:S01]  /*6d80*/  FFMA.FTZ R5, R66, UR5, -R20 ;  /* 0x0000000542057c23 */ /* 0x000fe20008010814 */
[----:B------:R-:W-:Y:S02]  /*6d90*/  LOP3.LUT R4, R100, R4, R23, 0x96, !PT ;  /* 0x0000000464047212 */ /* 0x000fe400078e9617 */
[----:B----4-:R-:W-:Y:S01]  /*6da0*/  FMNMX.FTZ R137, R137, R13, !PT ;  /* 0x0000000d89897209 */ /* 0x010fe20007810000 */
[----:B------:R2:W4:Y:S01]  /*6db0*/  MUFU.EX2 R239, R5 ;  /* 0x0000000500ef7308 */ /* 0x0005220000000800 */
[----:B------:R-:W-:-:S04]  /*6dc0*/  IMAD.WIDE.U32 R8, R2, -0x326172a9, RZ ;  /* 0xcd9e8d5702087825 */ /* 0x000fc800078e00ff */
[--C-:B------:R-:W-:Y:S01]  /*6dd0*/  FFMA.FTZ R2, R61, UR5, -R20.reuse ;  /* 0x000000053d027c23 */ /* 0x100fe20008010814 */
[----:B------:R-:W3:Y:S01]  /*6de0*/  SHFL.BFLY PT, R10, R137, 0x1, 0x1f ;  /* 0x0c201f00890a7f89 */ /* 0x000ee200000e0000 */
[----:B------:R-:W-:Y:S01]  /*6df0*/  IMAD.WIDE.U32 R48, R4, -0x326172a9, RZ ;  /* 0xcd9e8d5704307825 */ /* 0x000fe200078e00ff */
[----:B------:R-:W-:Y:S01]  /*6e00*/  LOP3.LUT R23, R216, R82, R9, 0x96, !PT ;  /* 0x00000052d8177212 */ /* 0x000fe200078e9609 */
[----:B------:R4:W-:Y:S03]  /*6e10*/  MUFU.EX2 R185, R2 ;  /* 0x0000000200b97308 */ /* 0x0009e60000000800 */
[----:B------:R-:W-:Y:S01]  /*6e20*/  LOP3.LUT R21, R219, R8, R49, 0x96, !PT ;  /* 0x00000008db157212 */ /* 0x000fe200078e9631 */
[----:B------:R-:W-:-:S04]  /*6e30*/  FFMA.FTZ R8, R58, UR5, -R20 ;  /* 0x000000053a087c23 */ /* 0x000fc80008010814 */
[----:B------:R3:W-:Y:S01]  /*6e40*/  MUFU.EX2 R227, R8 ;  /* 0x0000000800e37308 */ /* 0x0007e20000000800 */
[----:B--2---:R-:W-:Y:S01]  /*6e50*/  IMAD.WIDE.U32 R4, R11, -0x326172a9, RZ ;  /* 0xcd9e8d570b047825 */ /* 0x004fe200078e00ff */
[----:B-1----:R-:W-:-:S03]  /*6e60*/  FMNMX.FTZ R136, R136, R15, !PT ;  /* 0x0000000f88887209 */ /* 0x002fc60007810000 */
[----:B------:R-:W-:Y:S01]  /*6e70*/  IMAD.MOV.U32 R13, RZ, RZ, R4 ;  /* 0x000000ffff0d7224 */ /* 0x000fe200078e0004 */
[C---:B------:R-:W-:Y:S01]  /*6e80*/  PRMT R14, R4.reuse, 0x7771, RZ ;  /* 0x00007771040e7816 */ /* 0x040fe200000000ff */
[----:B------:R-:W1:Y:S01]  /*6e90*/  SHFL.BFLY PT, R12, R136, 0x1, 0x1f ;  /* 0x0c201f00880c7f89 */ /* 0x000e6200000e0000 */
[----:B------:R-:W-:Y:S02]  /*6ea0*/  PRMT R11, R4, 0x7773, RZ ;  /* 0x00007773040b7816 */ /* 0x000fe400000000ff */
[----:B----4-:R-:W-:Y:S01]  /*6eb0*/  LOP3.LUT R2, R217, R6, R5, 0x96, !PT ;  /* 0x00000006d9027212 */ /* 0x010fe200078e9605 */
[--C-:B------:R-:W-:Y:S01]  /*6ec0*/  FFMA.FTZ R5, R59, UR5, -R20.reuse ;  /* 0x000000053b057c23 */ /* 0x100fe20008010814 */
[----:B------:R-:W-:Y:S01]  /*6ed0*/  FFMA.FTZ R6, R51, UR5, -R20 ;  /* 0x0000000533067c23 */ /* 0x000fe20008010814 */
[----:B---3--:R-:W-:Y:S01]  /*6ee0*/  FMNMX.FTZ R137, R137, R10, !PT ;  /* 0x0000000a89897209 */ /* 0x008fe20007810000 */
[----:B------:R-:W-:Y:S01]  /*6ef0*/  IMAD.WIDE.U32 R50, R21, -0x2daee0ad, RZ ;  /* 0xd2511f5315327825 */ /* 0x000fe200078e00ff */
[----:B------:R2:W-:Y:S01]  /*6f00*/  MUFU.EX2 R135, R5 ;  /* 0x0000000500877308 */ /* 0x0005e20000000800 */
[----:B------:R-:W-:-:S02]  /*6f10*/  LOP3.LUT R0, R2, 0xffff, RZ, 0xc0, !PT ;  /* 0x0000ffff02007812 */ /* 0x000fc400078ec0ff */
[----:B------:R-:W-:Y:S01]  /*6f20*/  IMAD.WIDE.U32 R8, R7, -0x2daee0ad, RZ ;  /* 0xd2511f5307087825 */ /* 0x000fe200078e00ff */
[----:B------:R-:W-:Y:S02]  /*6f30*/  PRMT R7, R4, 0x7772, RZ ;  /* 0x0000777204077816 */ /* 0x000fe400000000ff */
[----:B------:R-:W-:Y:S02]  /*6f40*/  SHF.R.U32.HI R0, RZ, 0x8, R0 ;  /* 0x00000008ff007819 */ /* 0x000fe40000011600 */
[----:B------:R3:W-:Y:S01]  /*6f50*/  MUFU.EX2 R209, R6 ;  /* 0x0000000600d17308 */ /* 0x0007e20000000800 */
[----:B------:R-:W-:Y:S01]  /*6f60*/  LOP3.LUT R15, R108, R16, R9, 0x96, !PT ;  /* 0x000000106c0f7212 */ /* 0x000fe200078e9609 */
[----:B------:R-:W-:Y:S01]  /*6f70*/  IMAD.MOV.U32 R9, RZ, RZ, R8 ;  /* 0x000000ffff097224 */ /* 0x000fe200078e0008 */
[----:B------:R-:W-:Y:S02]  /*6f80*/  PRMT R16, R8, 0x7771, RZ ;  /* 0x0000777108107816 */ /* 0x000fe400000000ff */
[----:B------:R-:W-:-:S02]  /*6f90*/  PRMT R11, R7, 0x5410, R11 ;  /* 0x00005410070b7816 */ /* 0x000fc4000000000b */
[----:B------:R-:W-:Y:S01]  /*6fa0*/  LOP3.LUT R7, R2, 0xff, RZ, 0xc0, !PT ;  /* 0x000000ff02077812 */ /* 0x000fe200078ec0ff */
[----:B--2---:R-:W-:Y:S01]  /*6fb0*/  FMUL.FTZ R5, R134, UR5 ;  /* 0x0000000586057c20 */ /* 0x004fe20008410000 */
[----:B-1----:R-:W-:Y:S02]  /*6fc0*/  FMNMX.FTZ R136, R136, R12, !PT ;  /* 0x0000000c88887209 */ /* 0x002fe40007810000 */
[----:B------:R-:W-:Y:S02]  /*6fd0*/  PRMT R0, R7, 0x5410, R0 ;  /* 0x0000541007007816 */ /* 0x000fe40000000000 */
[----:B------:R-:W-:Y:S02]  /*6fe0*/  FSEL R19, R5, RZ, P1 ;  /* 0x000000ff05137208 */ /* 0x000fe40000800000 */
[C---:B------:R-:W-:Y:S02]  /*6ff0*/  PRMT R5, R8.reuse, 0x7772, RZ ;  /* 0x0000777208057816 */ /* 0x040fe400000000ff */
[----:B---3--:R-:W-:Y:S01]  /*7000*/  PRMT R6, R8, 0x7773, RZ ;  /* 0x0000777308067816 */ /* 0x008fe200000000ff */
[--C-:B------:R-:W-:Y:S01]  /*7010*/  FFMA.FTZ R4, R85, UR5, -R19.reuse ;  /* 0x0000000555047c23 */ /* 0x100fe20008010813 */
[----:B------:R-:W-:Y:S01]  /*7020*/  HSET2.LE.AND R0, R0, R77, PT ;  /* 0x0000004d00007233 */ /* 0x000fe20003803000 */
[----:B------:R-:W-:Y:S01]  /*7030*/  FFMA.FTZ R10, R78, UR5, -R19 ;  /* 0x000000054e0a7c23 */ /* 0x000fe20008010813 */
[----:B------:R-:W-:Y:S01]  /*7040*/  PRMT R18, R5, 0x5410, R6 ;  /* 0x0000541005127816 */ /* 0x000fe20000000006 */
[----:B------:R1:W-:Y:S01]  /*7050*/  MUFU.EX2 R247, R4 ;  /* 0x0000000400f77308 */ /* 0x0003e20000000800 */
[----:B------:R-:W-:-:S02]  /*7060*/  LOP3.LUT R5, R13, 0xff, RZ, 0xc0, !PT ;  /* 0x000000ff0d057812 */ /* 0x000fc400078ec0ff */
[----:B------:R-:W-:Y:S02]  /*7070*/  LOP3.LUT R6, R9, 0xff, RZ, 0xc0, !PT ;  /* 0x000000ff09067812 */ /* 0x000fe400078ec0ff */
[----:B------:R-:W-:Y:S02]  /*7080*/  PRMT R8, R5, 0x5410, R14 ;  /* 0x0000541005087816 */ /* 0x000fe4000000000e */
[----:B------:R-:W-:Y:S01]  /*7090*/  PRMT R5, R2, 0x7632, R5 ;  /* 0x0000763202057816 */ /* 0x000fe20000000005 */
[----:B------:R-:W-:Y:S01]  /*70a0*/  MUFU.EX2 R236, R10 ;  /* 0x0000000a00ec7308 */ /* 0x000fe20000000800 */
[----:B------:R-:W-:Y:S02]  /*70b0*/  PRMT R16, R6, 0x5410, R16 ;  /* 0x0000541006107816 */ /* 0x000fe40000000010 */
[----:B------:R-:W-:Y:S02]  /*70c0*/  SHF.R.U32.HI R6, RZ, 0x18, R2 ;  /* 0x00000018ff067819 */ /* 0x000fe40000011602 */
[----:B------:R-:W-:-:S02]  /*70d0*/  LOP3.LUT R2, R5, 0xff, RZ, 0xc0, !PT ;  /* 0x000000ff05027812 */ /* 0x000fc400078ec0ff */
[C---:B------:R-:W-:Y:S01]  /*70e0*/  LOP3.LUT R7, R15.reuse, 0xff, RZ, 0xc0, !PT ;  /* 0x000000ff0f077812 */ /* 0x040fe200078ec0ff */
[----:B-1----:R-:W-:Y:S01]  /*70f0*/  FFMA.FTZ R4, R96, UR5, -R19 ;  /* 0x0000000560047c23 */ /* 0x002fe20008010813 */
[----:B------:R-:W-:Y:S02]  /*7100*/  PRMT R9, R2, 0x5410, R6 ;  /* 0x0000541002097816 */ /* 0x000fe40000000006 */
[----:B------:R-:W-:Y:S01]  /*7110*/  LOP3.LUT R2, R15, 0xffff, RZ, 0xc0, !PT ;  /* 0x0000ffff0f027812 */ /* 0x000fe200078ec0ff */
[----:B------:R1:W-:Y:S01]  /*7120*/  MUFU.EX2 R118, R4 ;  /* 0x0000000400767308 */ /* 0x0003e20000000800 */
[----:B------:R-:W-:Y:S02]  /*7130*/  LOP3.LUT R5, R11, 0xff00ff, RZ, 0xc0, !PT ;  /* 0x00ff00ff0b057812 */ /* 0x000fe400078ec0ff */
[----:B------:R-:W-:Y:S02]  /*7140*/  SHF.R.U32.HI R6, RZ, 0x8, R2 ;  /* 0x00000008ff067819 */ /* 0x000fe40000011602 */
[----:B------:R-:W-:-:S02]  /*7150*/  F2FP.BF16.F32.PACK_AB R2, R231, R119 ;  /* 0x00000077e702723e */ /* 0x000fc400000010ff */
[----:B------:R-:W-:Y:S02]  /*7160*/  PRMT R11, R7, 0x5410, R6 ;  /* 0x00005410070b7816 */ /* 0x000fe40000000006 */
[--C-:B------:R-:W-:Y:S02]  /*7170*/  HSET2.LE.AND R6, R8, R77.reuse, PT ;  /* 0x0000004d08067233 */ /* 0x100fe40003803000 */
[----:B------:R-:W-:Y:S02]  /*7180*/  HSET2.LE.AND R8, R5, R77, PT ;  /* 0x0000004d05087233 */ /* 0x000fe40003803000 */
[----:B------:R-:W-:Y:S02]  /*7190*/  F2FP.BF16.F32.PACK_AB R7, R239, R246 ;  /* 0x000000f6ef07723e */ /* 0x000fe400000010ff */
[----:B------:R-:W-:Y:S01]  /*71a0*/  FSETP.NEU.FTZ.AND P1, PT, R137, -INF , PT ;  /* 0xff8000008900780b */ /* 0x000fe20003f3d000 */
[----:B-1----:R-:W-:Y:S01]  /*71b0*/  FFMA.FTZ R4, R76, UR5, -R19 ;  /* 0x000000054c047c23 */ /* 0x002fe20008010813 */
[----:B------:R-:W-:Y:S01]  /*71c0*/  IMAD.IADD R76, R184, 0x1, R208 ;  /* 0x00000001b84c7824 */ /* 0x000fe200078e02d0 */
[----:B------:R-:W-:-:S02]  /*71d0*/  LOP3.LUT R6, R7, R6, RZ, 0xc0, !PT ;  /* 0x0000000607067212 */ /* 0x000fc400078ec0ff */
[----:B------:R1:W-:Y:S01]  /*71e0*/  MUFU.EX2 R242, R4 ;  /* 0x0000000400f27308 */ /* 0x0003e20000000800 */
[----:B------:R-:W-:Y:S01]  /*71f0*/  SHF.R.U32.HI R10, RZ, 0x18, R15 ;  /* 0x00000018ff0a7819 */ /* 0x000fe2000001160f */
[----:B------:R-:W2:Y:S04]  /*7200*/  LDSM.16.MT88.4 R44, [R76+0x4000] ;  /* 0x004000004c2c783b */ /* 0x000ea80000004200 */
[----:B------:R-:W3:Y:S01]  /*7210*/  LDSM.16.MT88.4 R56, [R76+0x4400] ;  /* 0x004400004c38783b */ /* 0x000ee20000004200 */
[----:B-1----:R-:W-:-:S04]  /*7220*/  FFMA.FTZ R4, R89, UR5, -R19 ;  /* 0x0000000559047c23 */ /* 0x002fc80008010813 */
[----:B------:R1:W4:Y:S02]  /*7230*/  MUFU.EX2 R241, R4 ;  /* 0x0000000400f17308 */ /* 0x0003240000000800 */
[----:B-1----:R-:W-:-:S06]  /*7240*/  FFMA.FTZ R4, R84, UR5, -R19 ;  /* 0x0000000554047c23 */ /* 0x002fcc0008010813 */
[----:B------:R1:W-:Y:S02]  /*7250*/  MUFU.EX2 R230, R4 ;  /* 0x0000000400e67308 */ /* 0x0003e40000000800 */
[----:B-1----:R-:W-:Y:S01]  /*7260*/  LOP3.LUT R4, R2, R0, RZ, 0xc0, !PT ;  /* 0x0000000002047212 */ /* 0x002fe200078ec0ff */
[----:B------:R-:W-:Y:S01]  /*7270*/  FFMA.FTZ R2, R63, UR5, -R19 ;  /* 0x000000053f027c23 */ /* 0x000fe20008010813 */
[----:B------:R-:W-:Y:S02]  /*7280*/  HSET2.LE.AND R0, R9, R77, PT ;  /* 0x0000004d09007233 */ /* 0x000fe40003803000 */
[----:B----4-:R-:W-:Y:S02]  /*7290*/  F2FP.BF16.F32.PACK_AB R9, R241, R242 ;  /* 0x000000f2f109723e */ /* 0x010fe400000010ff */
[----:B------:R1:W-:Y:S02]  /*72a0*/  MUFU.EX2 R240, R2 ;  /* 0x0000000200f07308 */ /* 0x0003e40000000800 */
[----:B------:R-:W-:-:S02]  /*72b0*/  LOP3.LUT R7, R9, R8, RZ, 0xc0, !PT ;  /* 0x0000000809077212 */ /* 0x000fc400078ec0ff */
[----:B------:R-:W-:-:S04]  /*72c0*/  PRMT R8, R15, 0x7632, R8 ;  /* 0x000076320f087816 */ /* 0x000fc80000000008 */
[----:B------:R-:W-:-:S04]  /*72d0*/  LOP3.LUT R9, R8, 0xff, RZ, 0xc0, !PT ;  /* 0x000000ff08097812 */ /* 0x000fc800078ec0ff */
[----:B------:R-:W-:Y:S02]  /*72e0*/  PRMT R9, R9, 0x5410, R10 ;  /* 0x0000541009097816 */ /* 0x000fe4000000000a */
[----:B------:R-:W-:Y:S02]  /*72f0*/  HSET2.LE.AND R10, R16, R77, PT ;  /* 0x0000004d100a7233 */ /* 0x000fe40003803000 */
[----:B-1----:R-:W-:-:S04]  /*7300*/  F2FP.BF16.F32.PACK_AB R2, R118, R247 ;  /* 0x000000f77602723e */ /* 0x002fc800000010ff */
[----:B------:R-:W-:Y:S01]  /*7310*/  LOP3.LUT R5, R2, R0, RZ, 0xc0, !PT ;  /* 0x0000000002057212 */ /* 0x000fe200078ec0ff */
[----:B------:R-:W-:Y:S01]  /*7320*/  FMUL.FTZ R2, R137, UR5 ;  /* 0x0000000589027c20 */ /* 0x000fe20008410000 */
[----:B------:R-:W-:-:S04]  /*7330*/  FFMA.FTZ R0, R62, UR5, -R19 ;  /* 0x000000053e007c23 */ /* 0x000fc80008010813 */
[----:B------:R-:W-:Y:S01]  /*7340*/  FSEL R17, R2, RZ, P1 ;  /* 0x000000ff02117208 */ /* 0x000fe20000800000 */
[----:B------:R1:W4:Y:S01]  /*7350*/  MUFU.EX2 R234, R0 ;  /* 0x0000000000ea7308 */ /* 0x0003220000000800 */
[----:B------:R-:W-:Y:S01]  /*7360*/  F2FP.BF16.F32.PACK_AB R2, R227, R185 ;  /* 0x000000b9e302723e */ /* 0x000fe200000010ff */
[----:B------:R-:W-:Y:S01]  /*7370*/  HMMA.16816.F32.BF16 R32, R4, R40, RZ ;  /* 0x000000280420723c */ /* 0x000fe200000418ff */
[----:B------:R-:W-:Y:S01]  /*7380*/  FSETP.NEU.FTZ.AND P1, PT, R136, -INF , PT ;  /* 0xff8000008800780b */ /* 0x000fe20003f3d000 */
[----:B------:R-:W-:-:S04]  /*7390*/  FFMA.FTZ R8, R98, UR5, -R17 ;  /* 0x0000000562087c23 */ /* 0x000fc80008010811 */
[----:B------:R3:W-:Y:S02]  /*73a0*/  MUFU.EX2 R96, R8 ;  /* 0x0000000800607308 */ /* 0x0007e40000000800 */
[----:B--2---:R-:W-:Y:S01]  /*73b0*/  HMMA.16816.F32.BF16 R28, R4, R44, RZ ;  /* 0x0000002c041c723c */ /* 0x004fe200000418ff */
[----:B-1----:R-:W-:-:S07]  /*73c0*/  HSET2.LE.AND R0, R11, R77, PT ;  /* 0x0000004d0b007233 */ /* 0x002fce0003803000 */
[----:B------:R-:W-:Y:S01]  /*73d0*/  HMMA.16816.F32.BF16 R36, R4, R42, RZ ;  /* 0x0000002a0424723c */ /* 0x000fe200000418ff */
[----:B------:R-:W-:Y:S02]  /*73e0*/  LOP3.LUT R11, R18, 0xff00ff, RZ, 0xc0, !PT ;  /* 0x00ff00ff120b7812 */ /* 0x000fe400078ec0ff */
[----:B----4-:R-:W-:-:S03]  /*73f0*/  F2FP.BF16.F32.PACK_AB R13, R234, R236 ;  /* 0x000000ecea0d723e */ /* 0x010fc600000010ff */
[--C-:B------:R-:W-:Y:S02]  /*7400*/  HSET2.LE.AND R12, R11, R77.reuse, PT ;  /* 0x0000004d0b0c7233 */ /* 0x100fe40003803000 */
[----:B---3--:R-:W-:Y:S01]  /*7410*/  LOP3.LUT R8, R2, R0, RZ, 0xc0, !PT ;  /* 0x0000000002087212 */ /* 0x008fe200078ec0ff */
[----:B------:R-:W-:Y:S01]  /*7420*/  FFMA.FTZ R2, R99, UR5, -R17 ;  /* 0x0000000563027c23 */ /* 0x000fe20008010811 */
[----:B------:R-:W-:Y:S01]  /*7430*/  HSET2.LE.AND R0, R9, R77, PT ;  /* 0x0000004d09007233 */ /* 0x000fe20003803000 */
[----:B------:R-:W-:Y:S01]  /*7440*/  HMMA.16816.F32.BF16 R24, R4, R46, RZ ;  /* 0x0000002e0418723c */ /* 0x000fe200000418ff */
[----:B------:R-:W-:Y:S01]  /*7450*/  F2FP.BF16.F32.PACK_AB R11, R209, R135 ;  /* 0x00000087d10b723e */ /* 0x000fe200000010ff */
[----:B------:R1:W-:Y:S03]  /*7460*/  MUFU.EX2 R237, R2 ;  /* 0x0000000200ed7308 */ /* 0x0003e60000000800 */
[----:B------:R-:W-:-:S02]  /*7470*/  LOP3.LUT R10, R11, R10, RZ, 0xc0, !PT ;  /* 0x0000000a0b0a7212 */ /* 0x000fc400078ec0ff */
[----:B------:R-:W-:Y:S01]  /*7480*/  LOP3.LUT R11, R13, R12, RZ, 0xc0, !PT ;  /* 0x0000000c0d0b7212 */ /* 0x000fe200078ec0ff */
[----:B------:R-:W-:-:S03]  /*7490*/  IMAD.WIDE.U32 R12, R23, -0x2daee0ad, RZ ;  /* 0xd2511f53170c7825 */ /* 0x000fc600078e00ff */
[----:B------:R-:W-:-:S05]  /*74a0*/  LOP3.LUT R4, R117, R12, R51, 0x96, !PT ;  /* 0x0000000c75047212 */ /* 0x000fca00078e9633 */
[----:B------:R-:W-:Y:S01]  /*74b0*/  IMAD.WIDE.U32 R4, R4, -0x326172a9, RZ ;  /* 0xcd9e8d5704047825 */ /* 0x000fe200078e00ff */
[----:B-1----:R-:W-:-:S03]  /*74c0*/  F2FP.BF16.F32.PACK_AB R2, R240, R230 ;  /* 0x000000e6f002723e */ /* 0x002fc600000010ff */
[----:B------:R-:W-:Y:S01]  /*74d0*/  IMAD.MOV.U32 R7, RZ, RZ, R4 ;  /* 0x000000ffff077224 */ /* 0x000fe200078e0004 */
[----:B------:R-:W-:Y:S01]  /*74e0*/  LOP3.LUT R9, R2, R0, RZ, 0xc0, !PT ;  /* 0x0000000002097212 */ /* 0x000fe200078ec0ff */
[--C-:B------:R-:W-:Y:S01]  /*74f0*/  FFMA.FTZ R0, R90, UR5, -R17.reuse ;  /* 0x000000055a007c23 */ /* 0x100fe20008010811 */
[----:B------:R-:W-:Y:S01]  /*7500*/  FFMA.FTZ R2, R105, UR5, -R17 ;  /* 0x0000000569027c23 */ /* 0x000fe20008010811 */
[C---:B------:R-:W-:Y:S01]  /*7510*/  PRMT R12, R4.reuse, 0x7773, RZ ;  /* 0x00007773040c7816 */ /* 0x040fe200000000ff */
[----:B------:R-:W-:Y:S01]  /*7520*/  IMAD.MOV.U32 R90, RZ, RZ, R82 ;  /* 0x000000ffff5a7224 */ /* 0x000fe200078e0052 */
[----:B------:R1:W-:Y:S01]  /*7530*/  MUFU.EX2 R215, R0 ;  /* 0x0000000000d77308 */ /* 0x0003e20000000800 */
[C---:B------:R-:W-:Y:S01]  /*7540*/  PRMT R6, R4.reuse, 0x7772, RZ ;  /* 0x0000777204067816 */ /* 0x040fe200000000ff */
[----:B------:R-:W-:Y:S01]  /*7550*/  HMMA.16816.F32.BF16 R60, R8, R52, R32 ;  /* 0x00000034083c723c */ /* 0x000fe20000041820 */
[----:B------:R-:W-:-:S05]  /*7560*/  PRMT R4, R4, 0x7771, RZ ;  /* 0x0000777104047816 */ /* 0x000fca00000000ff */
[----:B------:R2:W3:Y:S02]  /*7570*/  MUFU.EX2 R80, R2 ;  /* 0x0000000200507308 */ /* 0x0004e40000000800 */
[----:B------:R-:W-:Y:S01]  /*7580*/  HMMA.16816.F32.BF16 R84, R8, R56, R28 ;  /* 0x000000380854723c */ /* 0x000fe2000004181c */
[----:B-1----:R-:W-:-:S07]  /*7590*/  FMUL.FTZ R0, R136, UR5 ;  /* 0x0000000588007c20 */ /* 0x002fce0008410000 */
[----:B------:R-:W-:Y:S01]  /*75a0*/  HMMA.16816.F32.BF16 R72, R8, R54, R36 ;  /* 0x000000360848723c */ /* 0x000fe20000041824 */
[----:B------:R-:W-:Y:S02]  /*75b0*/  FSEL R18, R0, RZ, P1 ;  /* 0x000000ff00127208 */ /* 0x000fe40000800000 */
[----:B--2---:R-:W-:-:S05]  /*75c0*/  LOP3.LUT R2, R81, R22, R13, 0x96, !PT ;  /* 0x0000001651027212 */ /* 0x004fca00078e960d */
[----:B------:R-:W-:Y:S01]  /*75d0*/  HMMA.16816.F32.BF16 R68, R8, R58, R24 ;  /* 0x0000003a0844723c */ /* 0x000fe20000041818 */
[----:B------:R-:W-:Y:S01]  /*75e0*/  FFMA.FTZ R0, R128, UR5, -R18 ;  /* 0x0000000580007c23 */ /* 0x000fe20008010812 */
[----:B------:R-:W-:Y:S01]  /*75f0*/  PRMT R13, R6, 0x5410, R12 ;  /* 0x00005410060d7816 */ /* 0x000fe2000000000c */
[----:B------:R-:W-:Y:S01]  /*7600*/  FFMA.FTZ R8, R113, UR5, -R17 ;  /* 0x0000000571087c23 */ /* 0x000fe20008010811 */
[----:B------:R-:W-:Y:S01]  /*7610*/  IMAD.WIDE.U32 R14, R2, -0x326172a9, RZ ;  /* 0xcd9e8d57020e7825 */ /* 0x000fe200078e00ff */
[----:B------:R1:W-:Y:S03]  /*7620*/  MUFU.EX2 R243, R0 ;  /* 0x0000000000f37308 */ /* 0x0003e60000000800 */
[----:B------:R-:W-:Y:S01]  /*7630*/  FFMA.FTZ R2, R126, UR5, -R18 ;  /* 0x000000057e027c23 */ /* 0x000fe20008010812 */
[----:B------:R-:W-:Y:S01]  /*7640*/  LOP3.LUT R6, R7, 0xff, RZ, 0xc0, !PT ;  /* 0x000000ff07067812 */ /* 0x000fe200078ec0ff */
[----:B------:R-:W-:Y:S01]  /*7650*/  IMAD.MOV.U32 R128, RZ, RZ, R246 ;  /* 0x000000ffff807224 */ /* 0x000fe200078e00f6 */
[----:B------:R-:W-:-:S02]  /*7660*/  LOP3.LUT R9, R13, 0xff00ff, RZ, 0xc0, !PT ;  /* 0x00ff00ff0d097812 */ /* 0x000fc400078ec0ff */
[----:B------:R-:W-:Y:S01]  /*7670*/  PRMT R12, R6, 0x5410, R4 ;  /* 0x00005410060c7816 */ /* 0x000fe20000000004 */
[----:B------:R-:W-:Y:S01]  /*7680*/  MUFU.EX2 R3, R2 ;  /* 0x0000000200037308 */ /* 0x000fe20000000800 */
[----:B-1----:R-:W-:-:S07]  /*7690*/  FFMA.FTZ R0, R107, UR5, -R18 ;  /* 0x000000056b007c23 */ /* 0x002fce0008010812 */
[----:B------:R-:W-:Y:S08]  /*76a0*/  MUFU.EX2 R107, R8 ;  /* 0x00000008006b7308 */ /* 0x000ff00000000800 */
[----:B------:R1:W2:Y:S02]  /*76b0*/  MUFU.EX2 R211, R0 ;  /* 0x0000000000d37308 */ /* 0x0002a40000000800 */
[----:B-1----:R-:W-:Y:S01]  /*76c0*/  LOP3.LUT R0, R217, R14, R5, 0x96, !PT ;  /* 0x0000000ed9007212 */ /* 0x002fe200078e9605 */
[----:B------:R-:W-:-:S03]  /*76d0*/  FFMA.FTZ R5, R140, UR5, -R18 ;  /* 0x000000058c057c23 */ /* 0x000fc60008010812 */
[C---:B------:R-:W-:Y:S02]  /*76e0*/  LOP3.LUT R2, R0.reuse, 0xffff, RZ, 0xc0, !PT ;  /* 0x0000ffff00027812 */ /* 0x040fe400078ec0ff */
[----:B------:R1:W4:Y:S01]  /*76f0*/  MUFU.EX2 R140, R5 ;  /* 0x00000005008c7308 */ /* 0x0003220000000800 */
[C---:B------:R-:W-:Y:S02]  /*7700*/  LOP3.LUT R7, R0.reuse, 0xff, RZ, 0xc0, !PT ;  /* 0x000000ff00077812 */ /* 0x040fe400078ec0ff */
[----:B------:R-:W-:Y:S02]  /*7710*/  PRMT R4, R0, 0x7632, R4 ;  /* 0x0000763200047816 */ /* 0x000fe40000000004 */
[----:B------:R-:W-:Y:S02]  /*7720*/  SHF.R.U32.HI R6, RZ, 0x18, R0 ;  /* 0x00000018ff067819 */ /* 0x000fe40000011600 */
[----:B------:R-:W-:Y:S02]  /*7730*/  LOP3.LUT R4, R4, 0xff, RZ, 0xc0, !PT ;  /* 0x000000ff04047812 */ /* 0x000fe400078ec0ff */
[----:B------:R-:W-:-:S02]  /*7740*/  HSET2.LE.AND R0, R12, R77, PT ;  /* 0x0000004d0c007233 */ /* 0x000fc40003803000 */
[----:B-1----:R-:W-:Y:S02]  /*7750*/  SHF.R.U32.HI R5, RZ, 0x8, R2 ;  /* 0x00000008ff057819 */ /* 0x002fe40000011602 */
[----:B---3--:R-:W-:Y:S02]  /*7760*/  F2FP.BF16.F32.PACK_AB R2, R80, R215 ;  /* 0x000000d75002723e */ /* 0x008fe400000010ff */
[----:B------:R-:W-:Y:S02]  /*7770*/  PRMT R7, R7, 0x5410, R5 ;  /* 0x0000541007077816 */ /* 0x000fe40000000005 */
[----:B------:R-:W-:Y:S02]  /*7780*/  PRMT R5, R4, 0x5410, R6 ;  /* 0x0000541004057816 */ /* 0x000fe40000000006 */
[----:B------:R-:W-:Y:S02]  /*7790*/  LOP3.LUT R6, R2, R0, RZ, 0xc0, !PT ;  /* 0x0000000002067212 */ /* 0x000fe400078ec0ff */
[--C-:B------:R-:W-:Y:S01]  /*77a0*/  HSET2.LE.AND R4, R7, R77.reuse, PT ;  /* 0x0000004d07047233 */ /* 0x100fe20003803000 */
[----:B------:R-:W-:Y:S01]  /*77b0*/  FFMA.FTZ R7, R91, UR5, -R17 ;  /* 0x000000055b077c23 */ /* 0x000fe20008010811 */
[--C-:B------:R-:W-:Y:S01]  /*77c0*/  HSET2.LE.AND R0, R9, R77.reuse, PT ;  /* 0x0000004d09007233 */ /* 0x100fe20003803000 */
[----:B------:R-:W-:Y:S01]  /*77d0*/  IMAD.MOV.U32 R91, RZ, RZ, R83 ;  /* 0x000000ffff5b7224 */ /* 0x000fe200078e0053 */
[----:B--2---:R-:W-:Y:S01]  /*77e0*/  F2FP.BF16.F32.PACK_AB R2, R3, R211 ;  /* 0x000000d30302723e */ /* 0x004fe200000010ff */
[----:B------:R1:W-:Y:S01]  /*77f0*/  MUFU.EX2 R113, R7 ;  /* 0x0000000700717308 */ /* 0x0003e20000000800 */
[----:B------:R-:W-:-:S02]  /*7800*/  HSET2.LE.AND R8, R5, R77, PT ;  /* 0x0000004d05087233 */ /* 0x000fc40003803000 */
[----:B------:R-:W-:Y:S02]  /*7810*/  F2FP.BF16.F32.PACK_AB R5, R237, R96 ;  /* 0x00000060ed05723e */ /* 0x000fe400000010ff */
[----:B----4-:R-:W-:Y:S02]  /*7820*/  F2FP.BF16.F32.PACK_AB R9, R140, R243 ;  /* 0x000000f38c09723e */ /* 0x010fe400000010ff */
[----:B------:R-:W-:Y:S02]  /*7830*/  LOP3.LUT R4, R5, R4, RZ, 0xc0, !PT ;  /* 0x0000000405047212 */ /* 0x000fe400078ec0ff */
[----:B------:R-:W-:Y:S02]  /*7840*/  LOP3.LUT R5, R9, R8, RZ, 0xc0, !PT ;  /* 0x0000000809057212 */ /* 0x000fe400078ec0ff */
[----:B-1----:R-:W-:Y:S01]  /*7850*/  LOP3.LUT R7, R2, R0, RZ, 0xc0, !PT ;  /* 0x0000000002077212 */ /* 0x002fe200078ec0ff */
[----:B------:R-:W-:Y:S01]  /*7860*/  FFMA.FTZ R0, R106, UR5, -R17 ;  /* 0x000000056a007c23 */ /* 0x000fe20008010811 */
[----:B------:R-:W-:-:S03]  /*7870*/  LOP3.LUT R2, R218, R48, R15, 0x96, !PT ;  /* 0x00000030da027212 */ /* 0x000fc600078e960f */
[----:B------:R1:W-:Y:S02]  /*7880*/  MUFU.EX2 R98, R0 ;  /* 0x0000000000627308 */ /* 0x0003e40000000800 */
[----:B------:R-:W-:-:S04]  /*7890*/  IMAD.WIDE.U32 R8, R2, -0x2daee0ad, RZ ;  /* 0xd2511f5302087825 */ /* 0x000fc800078e00ff */
[----:B------:R-:W-:Y:S01]  /*78a0*/  FFMA.FTZ R2, R130, UR5, -R18 ;  /* 0x0000000582027c23 */ /* 0x000fe20008010812 */
[----:B------:R-:W-:Y:S01]  /*78b0*/  HMMA.16816.F32.BF16 R28, R4, R40, RZ ;  /* 0x00000028041c723c */ /* 0x000fe200000418ff */
[----:B------:R-:W-:Y:S01]  /*78c0*/  IMAD.MOV.U32 R16, RZ, RZ, R8 ;  /* 0x000000ffff107224 */ /* 0x000fe200078e0008 */
[C---:B------:R-:W-:Y:S01]  /*78d0*/  PRMT R10, R8.reuse, 0x7773, RZ ;  /* 0x00007773080a7816 */ /* 0x040fe200000000ff */
[----:B------:R2:W-:Y:S01]  /*78e0*/  MUFU.EX2 R134, R2 ;  /* 0x0000000200867308 */ /* 0x0005e20000000800 */
[----:B------:R-:W-:-:S04]  /*78f0*/  PRMT R11, R8, 0x7771, RZ ;  /* 0x00007771080b7816 */ /* 0x000fc800000000ff */
[----:B------:R-:W-:Y:S01]  /*7900*/  HMMA.16816.F32.BF16 R32, R4, R42, RZ ;  /* 0x0000002a0420723c */ /* 0x000fe200000418ff */
[----:B-1----:R-:W-:-:S07]  /*7910*/  FFMA.FTZ R0, R65, UR5, -R17 ;  /* 0x0000000541007c23 */ /* 0x002fce0008010811 */
[----:B------:R-:W-:Y:S01]  /*7920*/  HMMA.16816.F32.BF16 R12, R4, R44, RZ ;  /* 0x0000002c040c723c */ /* 0x000fe200000418ff */
[----:B------:R1:W-:Y:S01]  /*7930*/  MUFU.EX2 R235, R0 ;  /* 0x0000000000eb7308 */ /* 0x0003e20000000800 */
[----:B--2---:R-:W-:Y:S01]  /*7940*/  FFMA.FTZ R2, R112, UR5, -R18 ;  /* 0x0000000570027c23 */ /* 0x004fe20008010812 */
[----:B------:R-:W-:-:S05]  /*7950*/  IMAD.MOV.U32 R112, RZ, RZ, R236 ;  /* 0x000000ffff707224 */ /* 0x000fca00078e00ec */
[----:B------:R-:W-:Y:S01]  /*7960*/  HMMA.16816.F32.BF16 R24, R4, R46, RZ ;  /* 0x0000002e0418723c */ /* 0x000fe200000418ff */
[----:B------:R2:W-:Y:S01]  /*7970*/  MUFU.EX2 R99, R2 ;  /* 0x0000000200637308 */ /* 0x0005e20000000800 */
[----:B-1----:R-:W-:Y:S02]  /*7980*/  LOP3.LUT R0, R108, R50, R9, 0x96, !PT ;  /* 0x000000326c007212 */ /* 0x002fe400078e9609 */
[----:B------:R-:W-:Y:S02]  /*7990*/  PRMT R9, R8, 0x7772, RZ ;  /* 0x0000777208097816 */ /* 0x000fe400000000ff */
[----:B------:R-:W-:Y:S02]  /*79a0*/  LOP3.LUT R8, R16, 0xff, RZ, 0xc0, !PT ;  /* 0x000000ff10087812 */ /* 0x000fe400078ec0ff */
[----:B------:R-:W-:Y:S01]  /*79b0*/  PRMT R10, R9, 0x5410, R10 ;  /* 0x00005410090a7816 */ /* 0x000fe2000000000a */
[----:B--2---:R-:W-:Y:S01]  /*79c0*/  FFMA.FTZ R2, R79, UR5, -R18 ;  /* 0x000000054f027c23 */ /* 0x004fe20008010812 */
[----:B------:R-:W-:-:S02]  /*79d0*/  LOP3.LUT R4, R0, 0xffff, RZ, 0xc0, !PT ;  /* 0x0000ffff00047812 */ /* 0x000fc400078ec0ff */
[C---:B------:R-:W-:Y:S01]  /*79e0*/  PRMT R5, R0.reuse, 0x7632, R5 ;  /* 0x0000763200057816 */ /* 0x040fe20000000005 */
[----:B------:R1:W2:Y:S01]  /*79f0*/  MUFU.EX2 R238, R2 ;  /* 0x0000000200ee7308 */ /* 0x0002a20000000800 */
[----:B------:R-:W-:Y:S02]  /*7a00*/  LOP3.LUT R7, R0, 0xff, RZ, 0xc0, !PT ;  /* 0x000000ff00077812 */ /* 0x000fe400078ec0ff */
[----:B------:R-:W-:Y:S02]  /*7a10*/  SHF.R.U32.HI R6, RZ, 0x18, R0 ;  /* 0x00000018ff067819 */ /* 0x000fe40000011600 */
[----:B------:R-:W-:Y:S02]  /*7a20*/  PRMT R9, R8, 0x5410, R11 ;  /* 0x0000541008097816 */ /* 0x000fe4000000000b */
[----:B------:R-:W-:Y:S02]  /*7a30*/  SHF.R.U32.HI R4, RZ, 0x8, R4 ;  /* 0x00000008ff047819 */ /* 0x000fe40000011604 */
[----:B------:R-:W-:-:S02]  /*7a40*/  LOP3.LUT R0, R5, 0xff, RZ, 0xc0, !PT ;  /* 0x000000ff05007812 */ /* 0x000fc400078ec0ff */
[----:B------:R-:W-:Y:S02]  /*7a50*/  PRMT R5, R7, 0x5410, R4 ;  /* 0x0000541007057816 */ /* 0x000fe40000000004 */
[----:B------:R-:W-:Y:S02]  /*7a60*/  PRMT R8, R0, 0x5410, R6 ;  /* 0x0000541000087816 */ /* 0x000fe40000000006 */
[----:B------:R-:W-:Y:S01]  /*7a70*/  HSET2.LE.AND R0, R9, R77, PT ;  /* 0x0000004d09007233 */ /* 0x000fe20003803000 */
[----:B-1----:R-:W-:Y:S01]  /*7a80*/  FFMA.FTZ R2, R129, UR5, -R18 ;  /* 0x0000000581027c23 */ /* 0x002fe20008010812 */
[----:B--2---:R-:W-:-:S03]  /*7a90*/  F2FP.BF16.F32.PACK_AB R4, R238, R99 ;  /* 0x00000063ee04723e */ /* 0x004fc600000010ff */
[----:B------:R1:W2:Y:S02]  /*7aa0*/  MUFU.EX2 R89, R2 ;  /* 0x0000000200597308 */ /* 0x0002a40000000800 */
[----:B-1----:R-:W-:-:S05]  /*7ab0*/  LOP3.LUT R2, R10, 0xff00ff, RZ, 0xc0, !PT ;  /* 0x00ff00ff0a027812 */ /* 0x002fca00078ec0ff */
[----:B------:R-:W-:Y:S02]  /*7ac0*/  HSET2.LE.AND R7, R2, R77, PT ;  /* 0x0000004d02077233 */ /* 0x000fe40003803000 */
[----:B------:R-:W-:-:S03]  /*7ad0*/  F2FP.BF16.F32.PACK_AB R2, R235, R98 ;  /* 0x00000062eb02723e */ /* 0x000fc600000010ff */
[----:B------:R-:W-:Y:S02]  /*7ae0*/  LOP3.LUT R7, R4, R7, RZ, 0xc0, !PT ;  /* 0x0000000704077212 */ /* 0x000fe400078ec0ff */
[----:B------:R-:W-:Y:S02]  /*7af0*/  LOP3.LUT R6, R2, R0, RZ, 0xc0, !PT ;  /* 0x0000000002067212 */ /* 0x000fe400078ec0ff */
[--C-:B------:R-:W-:Y:S02]  /*7b00*/  HSET2.LE.AND R0, R5, R77.reuse, PT ;  /* 0x0000004d05007233 */ /* 0x100fe40003803000 */
[----:B------:R-:W-:Y:S02]  /*7b10*/  F2FP.BF16.F32.PACK_AB R2, R113, R107 ;  /* 0x0000006b7102723e */ /* 0x000fe400000010ff */
[----:B------:R-:W-:Y:S02]  /*7b20*/  HSET2.LE.AND R5, R8, R77, PT ;  /* 0x0000004d08057233 */ /* 0x000fe40003803000 */
[----:B------:R-:W-:Y:S01]  /*7b30*/  LOP3.LUT R4, R2, R0, RZ, 0xc0, !PT ;  /* 0x0000000002047212 */ /* 0x000fe200078ec0ff */
[----:B------:R-:W-:Y:S01]  /*7b40*/  VIADD R0, R116, 0x1 ;  /* 0x0000000174007836 */ /* 0x000fe20000000000 */
[----:B--2---:R-:W-:-:S04]  /*7b50*/  F2FP.BF16.F32.PACK_AB R8, R89, R134 ;  /* 0x000000865908723e */ /* 0x004fc800000010ff */
[----:B------:R-:W-:Y:S02]  /*7b60*/  LOP3.LUT R0, R221, R0, R249, 0x96, !PT ;  /* 0x00000000dd007212 */ /* 0x000fe400078e96f9 */
[----:B------:R-:W-:-:S03]  /*7b70*/  LOP3.LUT R5, R8, R5, RZ, 0xc0, !PT ;  /* 0x0000000508057212 */ /* 0x000fc600078ec0ff */
[----:B------:R-:W-:-:S04]  /*7b80*/  IMAD.WIDE.U32 R22, R0, -0x326172a9, RZ ;  /* 0xcd9e8d5700167825 */ /* 0x000fc800078e00ff */
[----:B------:R-:W-:Y:S01]  /*7b90*/  HMMA.16816.F32.BF16 R40, R4, R52, R28 ;  /* 0x000000340428723c */ /* 0x000fe2000004181c */
[----:B------:R-:W-:Y:S02]  /*7ba0*/  LOP3.LUT R2, R232, R92, R23, 0x96, !PT ;  /* 0x0000005ce8027212 */ /* 0x000fe400078e9617 */
[----:B------:R-:W-:-:S03]  /*7bb0*/  LOP3.LUT R0, R233, R22, R245, 0x96, !PT ;  /* 0x00000016e9007212 */ /* 0x000fc600078e96f5 */
[----:B------:R-:W-:Y:S02]  /*7bc0*/  IMAD.WIDE.U32 R10, R2, -0x2daee0ad, RZ ;  /* 0xd2511f53020a7825 */ /* 0x000fe400078e00ff */
[----:B------:R-:W-:Y:S01]  /*7bd0*/  HMMA.16816.F32.BF16 R64, R4, R56, R12 ;  /* 0x000000380440723c */ /* 0x000fe2000004180c */
[----:B------:R-:W-:Y:S01]  /*7be0*/  LDSM.16.MT88.4 R12, [R76+0x4800] ;  /* 0x004800004c0c783b */ /* 0x000fe20000004200 */
[----:B------:R-:W-:Y:S01]  /*7bf0*/  IMAD.WIDE.U32 R8, R0, -0x2daee0ad, RZ ;  /* 0xd2511f5300087825 */ /* 0x000fe200078e00ff */
[----:B------:R-:W-:-:S04]  /*7c00*/  LOP3.LUT R2, R101, R250, R11, 0x96, !PT ;  /* 0x000000fa65027212 */ /* 0x000fc800078e960b */
[----:B------:R-:W-:Y:S01]  /*7c10*/  LOP3.LUT R0, R100, R10, R9, 0x96, !PT ;  /* 0x0000000a64007212 */ /* 0x000fe200078e9609 */
[----:B------:R-:W-:Y:S01]  /*7c20*/  IMAD.WIDE.U32 R10, R2, -0x326172a9, RZ ;  /* 0xcd9e8d57020a7825 */ /* 0x000fe200078e00ff */
[C---:B------:R-:W-:Y:S03]  /*7c30*/  HMMA.16816.F32.BF16 R36, R4.reuse, R54, R32 ;  /* 0x000000360424723c */ /* 0x040fe60000041820 */
[----:B------:R-:W-:Y:S01]  /*7c40*/  FFMA.FTZ R9, R131, UR5, -R20 ;  /* 0x0000000583097c23 */ /* 0x000fe20008010814 */
[----:B------:R-:W-:Y:S01]  /*7c50*/  IMAD.WIDE.U32 R30, R0, -0x326172a9, RZ ;  /* 0xcd9e8d57001e7825 */ /* 0x000fe200078e00ff */
[----:B------:R-:W-:Y:S02]  /*7c60*/  LOP3.LUT R2, R216, R244, R11, 0x96, !PT ;  /* 0x000000f4d8027212 */ /* 0x000fe400078e960b */
[----:B------:R1:W2:Y:S02]  /*7c70*/  MUFU.EX2 R252, R9 ;  /* 0x0000000900fc7308 */ /* 0x0002a40000000800 */
[----:B------:R-:W-:Y:S01]  /*7c80*/  LOP3.LUT R0, R219, R10, R31, 0x96, !PT ;  /* 0x0000000adb007212 */ /* 0x000fe200078e961f */
[----:B------:R-:W-:Y:S01]  /*7c90*/  HMMA.16816.F32.BF16 R44, R4, R58, R24 ;  /* 0x0000003a042c723c */ /* 0x000fe20000041818 */
[----:B------:R-:W-:Y:S01]  /*7ca0*/  IMAD.WIDE.U32 R4, R2, -0x2daee0ad, RZ ;  /* 0xd2511f5302047825 */ /* 0x000fe200078e00ff */
[----:B------:R-:W3:Y:S03]  /*7cb0*/  LDSM.16.MT88.4 R24, [R208+0x4800] ;  /* 0x00480000d018783b */ /* 0x000ee60000004200 */
[----:B------:R-:W-:-:S04]  /*7cc0*/  IMAD.WIDE.U32 R82, R0, -0x2daee0ad, RZ ;  /* 0xd2511f5300527825 */ /* 0x000fc800078e00ff */
[----:B------:R-:W-:Y:S01]  /*7cd0*/  FFMA.FTZ R0, R127, UR5, -R20 ;  /* 0x000000057f007c23 */ /* 0x000fe20008010814 */
[----:B------:R-:W-:Y:S01]  /*7ce0*/  LOP3.LUT R2, R81, R8, R5, 0x96, !PT ;  /* 0x0000000851027212 */ /* 0x000fe200078e9605 */
[----:B------:R-:W-:Y:S02]  /*7cf0*/  IMAD.MOV.U32 R31, RZ, RZ, R128 ;  /* 0x000000ffff1f7224 */ /* 0x000fe400078e0080 */
[----:B------:R4:W2:Y:S01]  /*7d00*/  MUFU.EX2 R131, R0 ;  /* 0x0000000000837308 */ /* 0x0008a20000000800 */
[----:B------:R-:W-:Y:S01]  /*7d10*/  LOP3.LUT R4, R117, R4, R83, 0x96, !PT ;  /* 0x0000000475047212 */ /* 0x000fe200078e9653 */
[----:B------:R-:W-:-:S04]  /*7d20*/  IMAD.WIDE.U32 R10, R2, -0x326172a9, RZ ;  /* 0xcd9e8d57020a7825 */ /* 0x000fc800078e00ff */
[----:B------:R-:W-:Y:S01]  /*7d30*/  FFMA.FTZ R2, R144, UR5, -R19 ;  /* 0x0000000590027c23 */ /* 0x000fe20008010813 */
[----:B------:R-:W-:-:S03]  /*7d40*/  IMAD.WIDE.U32 R4, R4, -0x326172a9, RZ ;  /* 0xcd9e8d5704047825 */ /* 0x000fc600078e00ff */
[----:B------:R-:W-:Y:S01]  /*7d50*/  MUFU.EX2 R106, R2 ;  /* 0x00000002006a7308 */ /* 0x000fe20000000800 */
[----:B------:R-:W-:Y:S01]  /*7d60*/  IMAD.MOV.U32 R8, RZ, RZ, R4 ;  /* 0x000000ffff087224 */ /* 0x000fe200078e0004 */
[C---:B------:R-:W-:Y:S01]  /*7d70*/  PRMT R7, R4.reuse, 0x7773, RZ ;  /* 0x0000777304077816 */ /* 0x040fe200000000ff */
[----:B------:R-:W-:Y:S01]  /*7d80*/  IMAD.MOV.U32 R128, RZ, RZ, R230 ;  /* 0x000000ffff807224 */ /* 0x000fe200078e00e6 */
[C---:B------:R-:W-:Y:S02]  /*7d90*/  PRMT R6, R4.reuse, 0x7772, RZ ;  /* 0x0000777204067816 */ /* 0x040fe400000000ff */
[----:B-1----:R-:W-:Y:S01]  /*7da0*/  PRMT R9, R4, 0x7771, RZ ;  /* 0x0000777104097816 */ /* 0x002fe200000000ff */
[----:B----4-:R-:W-:Y:S01]  /*7db0*/  FFMA.FTZ R0, R125, UR5, -R20 ;  /* 0x000000057d007c23 */ /* 0x010fe20008010814 */
[----:B------:R-:W-:-:S03]  /*7dc0*/  LOP3.LUT R4, R8, 0xff, RZ, 0xc0, !PT ;  /* 0x000000ff08047812 */ /* 0x000fc600078ec0ff */
[----:B------:R1:W-:Y:S01]  /*7dd0*/  MUFU.EX2 R126, R0 ;  /* 0x00000000007e7308 */ /* 0x0003e20000000800 */
[----:B------:R-:W-:Y:S01]  /*7de0*/  PRMT R9, R4, 0x5410, R9 ;  /* 0x0000541004097816 */ /* 0x000fe20000000009 */
[----:B-1----:R-:W-:Y:S01]  /*7df0*/  FFMA.FTZ R0, R88, UR5, -R20 ;  /* 0x0000000558007c23 */ /* 0x002fe20008010814 */
[----:B------:R-:W-:-:S05]  /*7e00*/  IMAD.MOV.U32 R88, RZ, RZ, R241 ;  /* 0x000000ffff587224 */ /* 0x000fca00078e00f1 */
[----:B------:R1:W-:Y:S02]  /*7e10*/  MUFU.EX2 R21, R0 ;  /* 0x0000000000157308 */ /* 0x0003e40000000800 */
[----:B-1----:R-:W-:Y:S02]  /*7e20*/  LOP3.LUT R0, R217, R10, R5, 0x96, !PT ;  /* 0x0000000ad9007212 */ /* 0x002fe400078e9605 */
[----:B------:R-:W-:Y:S01]  /*7e30*/  PRMT R10, R6, 0x5410, R7 ;  /* 0x00005410060a7816 */ /* 0x000fe20000000007 */
[----:B------:R-:W-:Y:S01]  /*7e40*/  FFMA.FTZ R7, R138, UR5, -R19 ;  /* 0x000000058a077c23 */ /* 0x000fe20008010813 */
[C---:B------:R-:W-:Y:S01]  /*7e50*/  LOP3.LUT R2, R0.reuse, 0xffff, RZ, 0xc0, !PT ;  /* 0x0000ffff00027812 */ /* 0x040fe200078ec0ff */
[----:B------:R-:W-:Y:S01]  /*7e60*/  IMAD.MOV.U32 R138, RZ, RZ, R90 ;  /* 0x000000ffff8a7224 */ /* 0x000fe200078e005a */
[C---:B------:R-:W-:Y:S01]  /*7e70*/  LOP3.LUT R6, R0.reuse, 0xff, RZ, 0xc0, !PT ;  /* 0x000000ff00067812 */ /* 0x040fe200078ec0ff */
[----:B------:R1:W4:Y:S01]  /*7e80*/  MUFU.EX2 R130, R7 ;  /* 0x0000000700827308 */ /* 0x0003220000000800 */
[----:B------:R-:W-:Y:S01]  /*7e90*/  SHF.R.U32.HI R5, RZ, 0x8, R2 ;  /* 0x00000008ff057819 */ /* 0x000fe20000011602 */
[----:B------:R-:W-:Y:S01]  /*7ea0*/  IMAD.MOV.U32 R90, RZ, RZ, R247 ;  /* 0x000000ffff5a7224 */ /* 0x000fe200078e00f7 */
[----:B------:R-:W-:-:S02]  /*7eb0*/  PRMT R4, R0, 0x7632, R4 ;  /* 0x0000763200047816 */ /* 0x000fc40000000004 */
[----:B------:R-:W-:Y:S02]  /*7ec0*/  SHF.R.U32.HI R8, RZ, 0x18, R0 ;  /* 0x00000018ff087819 */ /* 0x000fe40000011600 */
[----:B------:R-:W-:Y:S01]  /*7ed0*/  PRMT R0, R6, 0x5410, R5 ;  /* 0x0000541006007816 */ /* 0x000fe20000000005 */
[--C-:B------:R-:W-:Y:S01]  /*7ee0*/  FFMA.FTZ R5, R110, UR5, -R19.reuse ;  /* 0x000000056e057c23 */ /* 0x100fe20008010813 */
[----:B------:R-:W-:Y:S01]  /*7ef0*/  LOP3.LUT R2, R4, 0xff, RZ, 0xc0, !PT ;  /* 0x000000ff04027812 */ /* 0x000fe200078ec0ff */
[----:B--2---:R-:W-:Y:S02]  /*7f00*/  IMAD.MOV.U32 R110, RZ, RZ, R252 ;  /* 0x000000ffff6e7224 */ /* 0x004fe400078e00fc */
[----:B------:R-:W-:Y:S01]  /*7f10*/  FFMA.FTZ R4, R139, UR5, -R19 ;  /* 0x000000058b047c23 */ /* 0x000fe20008010813 */
[----:B------:R-:W-:Y:S01]  /*7f20*/  HSET2.LE.AND R0, R0, R77, PT ;  /* 0x0000004d00007233 */ /* 0x000fe20003803000 */
[----:B------:R-:W-:Y:S01]  /*7f30*/  MUFU.EX2 R184, R5 ;  /* 0x0000000500b87308 */ /* 0x000fe20000000800 */
[----:B------:R-:W-:Y:S01]  /*7f40*/  PRMT R6, R2, 0x5410, R8 ;  /* 0x0000541002067816 */ /* 0x000fe20000000008 */
[----:B------:R-:W-:Y:S01]  /*7f50*/  IMAD.MOV.U32 R139, RZ, RZ, R91 ;  /* 0x000000ffff8b7224 */ /* 0x000fe200078e005b */
[----:B------:R-:W-:Y:S01]  /*7f60*/  F2FP.BF16.F32.PACK_AB R2, R131, R110 ;  /* 0x0000006e8302723e */ /* 0x000fe200000010ff */
[----:B------:R-:W-:Y:S01]  /*7f70*/  IMAD.MOV.U32 R91, RZ, RZ, R242 ;  /* 0x000000ffff5b7224 */ /* 0x000fe200078e00f2 */
[----:B-1----:R-:W-:-:S03]  /*7f80*/  LOP3.LUT R7, R10, 0xff00ff, RZ, 0xc0, !PT ;  /* 0x00ff00ff0a077812 */ /* 0x002fc600078ec0ff */
[----:B------:R1:W2:Y:S01]  /*7f90*/  MUFU.EX2 R125, R4 ;  /* 0x00000004007d7308 */ /* 0x0002a20000000800 */
[----:B------:R-:W-:Y:S01]  /*7fa0*/  IMAD.MOV.U32 R83, RZ, RZ, R91 ;  /* 0x000000ffff537224 */ /* 0x000fe200078e005b */
        /* <DEDUP_REMOVED lines=11> */
[----:B------:R-:W-:-:S03]  /*8060*/  LOP3.LUT R2, R233, R22, R139, 0x96, !PT ;  /* 0x00000016e9027212 */ /* 0x000fc600078e968b */
[----:B---3--:R-:W-:Y:S02]  /*8070*/  HMMA.16816.F32.BF16 R60, R4, R24, R60 ;  /* 0x00000018043c723c */ /* 0x008fe4000004183c */
[----:B------:R-:W-:-:S06]  /*8080*/  IMAD.WIDE.U32 R8, R2, -0x2daee0ad, RZ ;  /* 0xd2511f5302087825 */ /* 0x000fcc00078e00ff */
[C---:B------:R-:W-:Y:S01]  /*8090*/  HMMA.16816.F32.BF16 R52, R4.reuse, R12, R84 ;  /* 0x0000000c0434723c */ /* 0x040fe20000041854 */
[----:B------:R-:W-:Y:S02]  /*80a0*/  IMAD.MOV.U32 R87, RZ, RZ, R251 ;  /* 0x000000ffff577224 */ /* 0x000fe400078e00fb */
[----:B------:R-:W-:Y:S02]  /*80b0*/  IMAD.MOV.U32 R86, RZ, RZ, R250 ;  /* 0x000000ffff567224 */ /* 0x000fe400078e00fa */
[----:B------:R-:W-:Y:S02]  /*80c0*/  IMAD.MOV.U32 R85, RZ, RZ, R245 ;  /* 0x000000ffff557224 */ /* 0x000fe400078e00f5 */
[----:B------:R-:W-:Y:S01]  /*80d0*/  IMAD.MOV.U32 R84, RZ, RZ, R244 ;  /* 0x000000ffff547224 */ /* 0x000fe200078e00f4 */
[C---:B------:R-:W-:Y:S08]  /*80e0*/  HMMA.16816.F32.BF16 R56, R4.reuse, R26, R72 ;  /* 0x0000001a0438723c */ /* 0x040ff00000041848 */
[----:B------:R-:W-:Y:S01]  /*80f0*/  HMMA.16816.F32.BF16 R48, R4, R14, R68 ;  /* 0x0000000e0430723c */ /* 0x000fe20000041844 */
[----:B------:R-:W-:-:S05]  /*8100*/  IMAD.WIDE.U32 R4, R0, -0x2daee0ad, RZ ;  /* 0xd2511f5300047825 */ /* 0x000fca00078e00ff */
[----:B------:R-:W-:Y:S02]  /*8110*/  LOP3.LUT R2, R101, R228, R5, 0x96, !PT ;  /* 0x000000e465027212 */ /* 0x000fe400078e9605 */
[----:B------:R-:W-:-:S03]  /*8120*/  LOP3.LUT R0, R100, R4, R9, 0x96, !PT ;  /* 0x0000000464007212 */ /* 0x000fc600078e9609 */
[----:B------:R-:W-:-:S04]  /*8130*/  IMAD.WIDE.U32 R4, R2, -0x326172a9, RZ ;  /* 0xcd9e8d5702047825 */ /* 0x000fc800078e00ff */
[----:B------:R-:W-:Y:S01]  /*8140*/  IMAD.WIDE.U32 R28, R0, -0x326172a9, RZ ;  /* 0xcd9e8d57001c7825 */ /* 0x000fe200078e00ff */
[----:B------:R-:W-:-:S04]  /*8150*/  LOP3.LUT R2, R216, R138, R5, 0x96, !PT ;  /* 0x0000008ad8027212 */ /* 0x000fc800078e9605 */
[----:B------:R-:W-:Y:S01]  /*8160*/  LOP3.LUT R0, R219, R4, R29, 0x96, !PT ;  /* 0x00000004db007212 */ /* 0x000fe200078e961d */
[----:B------:R-:W-:-:S04]  /*8170*/  IMAD.WIDE.U32 R6, R2, -0x2daee0ad, RZ ;  /* 0xd2511f5302067825 */ /* 0x000fc800078e00ff */
[----:B------:R-:W-:Y:S01]  /*8180*/  FFMA.FTZ R4, R148, UR5, -R17 ;  /* 0x0000000594047c23 */ /* 0x000fe20008010811 */
[----:B------:R-:W-:-:S03]  /*8190*/  IMAD.WIDE.U32 R78, R0, -0x2daee0ad, RZ ;  /* 0xd2511f53004e7825 */ /* 0x000fc600078e00ff */
[----:B------:R1:W2:Y:S01]  /*81a0*/  MUFU.EX2 R32, R4 ;  /* 0x0000000400207308 */ /* 0x0002a20000000800 */
        /* <DEDUP_REMOVED lines=10> */
[----:B---3--:R-:W-:Y:S01]  /*8250*/  FFMA.FTZ R0, R145, UR5, -R17 ;  /* 0x0000000591007c23 */ /* 0x008fe20008010811 */
[----:B------:R-:W-:Y:S01]  /*8260*/  PRMT R7, R4, 0x7771, RZ ;  /* 0x0000777104077816 */ /* 0x000fe200000000ff */
[----:B------:R-:W-:Y:S01]  /*8270*/  IMAD.MOV.U32 R145, RZ, RZ, R90 ;  /* 0x000000ffff917224 */ /* 0x000fe200078e005a */
[----:B------:R-:W-:Y:S01]  /*8280*/  PRMT R10, R2, 0x5410, R6 ;  /* 0x00005410020a7816 */ /* 0x000fe20000000006 */
[----:B------:R1:W-:Y:S01]  /*8290*/  MUFU.EX2 R129, R0 ;  /* 0x0000000000817308 */ /* 0x0003e20000000800 */
[----:B------:R-:W-:Y:S01]  /*82a0*/  FFMA.FTZ R2, R147, UR5, -R18 ;  /* 0x0000000593027c23 */ /* 0x000fe20008010812 */
[----:B------:R-:W-:-:S05]  /*82b0*/  IMAD.MOV.U32 R6, RZ, RZ, R4 ;  /* 0x000000ffff067224 */ /* 0x000fca00078e0004 */
[----:B------:R-:W-:Y:S01]  /*82c0*/  LOP3.LUT R4, R6, 0xff, RZ, 0xc0, !PT ;  /* 0x000000ff06047812 */ /* 0x000fe200078ec0ff */
[----:B------:R3:W-:Y:S03]  /*82d0*/  MUFU.EX2 R127, R2 ;  /* 0x00000002007f7308 */ /* 0x0007e60000000800 */
[----:B------:R-:W-:Y:S01]  /*82e0*/  PRMT R8, R4, 0x5410, R7 ;  /* 0x0000541004087816 */ /* 0x000fe20000000007 */
[----:B-1----:R-:W-:Y:S01]  /*82f0*/  FFMA.FTZ R0, R111, UR5, -R17 ;  /* 0x000000056f007c23 */ /* 0x002fe20008010811 */
[----:B------:R-:W-:Y:S02]  /*8300*/  IMAD.MOV.U32 R111, RZ, RZ, R113 ;  /* 0x000000ffff6f7224 */ /* 0x000fe400078e0071 */
[----:B------:R-:W-:Y:S01]  /*8310*/  IMAD.MOV.U32 R113, RZ, RZ, R234 ;  /* 0x000000ffff717224 */ /* 0x000fe200078e00ea */
[----:B------:R1:W4:Y:S01]  /*8320*/  MUFU.EX2 R105, R0 ;  /* 0x0000000000697308 */ /* 0x0003220000000800 */
[----:B---3--:R-:W-:-:S07]  /*8330*/  FFMA.FTZ R2, R141, UR5, -R18 ;  /* 0x000000058d027c23 */ /* 0x008fce0008010812 */
[----:B------:R3:W4:Y:S01]  /*8340*/  MUFU.EX2 R16, R2 ;  /* 0x0000000200107308 */ /* 0x0007220000000800 */
[----:B-1----:R-:W-:-:S04]  /*8350*/  LOP3.LUT R0, R217, R22, R5, 0x96, !PT ;  /* 0x00000016d9007212 */ /* 0x002fc800078e9605 */
[C---:B------:R-:W-:Y:S02]  /*8360*/  PRMT R4, R0.reuse, 0x7632, R4 ;  /* 0x0000763200047816 */ /* 0x040fe40000000004 */
[C---:B------:R-:W-:Y:S02]  /*8370*/  LOP3.LUT R7, R0.reuse, 0xff, RZ, 0xc0, !PT ;  /* 0x000000ff00077812 */ /* 0x040fe400078ec0ff */
[----:B---3--:R-:W-:Y:S02]  /*8380*/  LOP3.LUT R2, R0, 0xffff, RZ, 0xc0, !PT ;  /* 0x0000ffff00027812 */ /* 0x008fe400078ec0ff */
[----:B------:R-:W-:Y:S02]  /*8390*/  SHF.R.U32.HI R6, RZ, 0x18, R0 ;  /* 0x00000018ff067819 */ /* 0x000fe40000011600 */
[----:B------:R-:W-:Y:S01]  /*83a0*/  SHF.R.U32.HI R5, RZ, 0x8, R2 ;  /* 0x00000008ff057819 */ /* 0x000fe20000011602 */
[----:B------:R-:W-:Y:S01]  /*83b0*/  FFMA.FTZ R2, R155, UR5, -R18 ;  /* 0x000000059b027c23 */ /* 0x000fe20008010812 */
[----:B------:R-:W-:Y:S01]  /*83c0*/  LOP3.LUT R0, R4, 0xff, RZ, 0xc0, !PT ;  /* 0x000000ff04007812 */ /* 0x000fe200078ec0ff */
[----:B--2---:R-:W-:Y:S01]  /*83d0*/  IMAD.MOV.U32 R155, RZ, RZ, R32 ;  /* 0x000000ffff9b7224 */ /* 0x004fe200078e0020 */
        /* <DEDUP_REMOVED lines=8> */
[----:B----4-:R-:W-:-:S04]  /*8460*/  F2FP.BF16.F32.PACK_AB R2, R105, R129 ;  /* 0x000000816902723e */ /* 0x010fc800000010ff */
[----:B------:R-:W-:Y:S02]  /*8470*/  LOP3.LUT R6, R2, R0, RZ, 0xc0, !PT ;  /* 0x0000000002067212 */ /* 0x000fe400078ec0ff */
[----:B------:R-:W-:Y:S02]  /*8480*/  HSET2.LE.AND R0, R4, R77, PT ;  /* 0x0000004d04007233 */ /* 0x000fe40003803000 */
[----:B------:R-:W-:-:S04]  /*8490*/  F2FP.BF16.F32.PACK_AB R2, R16, R127 ;  /* 0x0000007f1002723e */ /* 0x000fc800000010ff */
[----:B------:R-:W-:Y:S02]  /*84a0*/  LOP3.LUT R7, R2, R0, RZ, 0xc0, !PT ;  /* 0x0000000002077212 */ /* 0x000fe400078ec0ff */
[----:B------:R-:W-:Y:S02]  /*84b0*/  HSET2.LE.AND R0, R9, R77, PT ;  /* 0x0000004d09007233 */ /* 0x000fe40003803000 */
[----:B------:R-:W-:-:S04]  /*84c0*/  F2FP.BF16.F32.PACK_AB R2, R144, R155 ;  /* 0x0000009b9002723e */ /* 0x000fc800000010ff */
[----:B------:R-:W-:Y:S02]  /*84d0*/  LOP3.LUT R4, R2, R0, RZ, 0xc0, !PT ;  /* 0x0000000002047212 */ /* 0x000fe400078ec0ff */
[----:B------:R-:W-:Y:S02]  /*84e0*/  HSET2.LE.AND R0, R5, R77, PT ;  /* 0x0000004d05007233 */ /* 0x000fe40003803000 */
[----:B-1----:R-:W-:-:S04]  /*84f0*/  F2FP.BF16.F32.PACK_AB R2, R141, R147 ;  /* 0x000000938d02723e */ /* 0x002fc800000010ff */
[----:B------:R-:W-:Y:S01]  /*8500*/  LOP3.LUT R5, R2, R0, RZ, 0xc0, !PT ;  /* 0x0000000002057212 */ /* 0x000fe200078ec0ff */
[--C-:B------:R-:W-:Y:S01]  /*8510*/  FFMA.FTZ R0, R142, UR5, -R20.reuse ;  /* 0x000000058e007c23 */ /* 0x100fe20008010814 */
[----:B------:R-:W-:Y:S01]  /*8520*/  FFMA.FTZ R2, R103, UR5, -R20 ;  /* 0x0000000567027c23 */ /* 0x000fe20008010814 */
[----:B------:R-:W-:Y:S02]  /*8530*/  IMAD.MOV.U32 R103, RZ, RZ, R249 ;  /* 0x000000ffff677224 */ /* 0x000fe400078e00f9 */
[----:B------:R1:W-:Y:S01]  /*8540*/  MUFU.EX2 R251, R0 ;  /* 0x0000000000fb7308 */ /* 0x0003e20000000800 */
[----:B------:R-:W-:Y:S01]  /*8550*/  IMAD.MOV.U32 R142, RZ, RZ, R88 ;  /* 0x000000ffff8e7224 */ /* 0x000fe200078e0058 */
[C---:B------:R-:W-:Y:S06]  /*8560*/  HMMA.16816.F32.BF16 R32, R4.reuse, R24, R40 ;  /* 0x000000180420723c */ /* 0x040fec0000041828 */
[----:B------:R2:W-:Y:S02]  /*8570*/  MUFU.EX2 R250, R2 ;  /* 0x0000000200fa7308 */ /* 0x0005e40000000800 */
[----:B------:R-:W-:Y:S01]  /*8580*/  HMMA.16816.F32.BF16 R36, R4, R26, R36 ;  /* 0x0000001a0424723c */ /* 0x000fe20000041824 */
[----:B------:R-:W-:Y:S01]  /*8590*/  LDSM.16.MT88.4 R24, [R76+0x4c00] ;  /* 0x004c00004c18783b */ /* 0x000fe20000004200 */
[----:B-1----:R-:W-:-:S06]  /*85a0*/  FFMA.FTZ R0, R132, UR5, -R20 ;  /* 0x0000000584007c23 */ /* 0x002fcc0008010814 */
[----:B------:R-:W-:Y:S01]  /*85b0*/  HMMA.16816.F32.BF16 R40, R4, R12, R64 ;  /* 0x0000000c0428723c */ /* 0x000fe20000041840 */
[----:B------:R-:W-:Y:S01]  /*85c0*/  IMAD.MOV.U32 R132, RZ, RZ, R238 ;  /* 0x000000ffff847224 */ /* 0x000fe200078e00ee */
[----:B------:R1:W3:Y:S01]  /*85d0*/  MUFU.EX2 R252, R0 ;  /* 0x0000000000fc7308 */ /* 0x0002e20000000800 */
[----:B--2---:R-:W-:-:S05]  /*85e0*/  FFMA.FTZ R2, R102, UR5, -R20 ;  /* 0x0000000566027c23 */ /* 0x004fca0008010814 */
[----:B------:R-:W-:Y:S01]  /*85f0*/  HMMA.16816.F32.BF16 R44, R4, R14, R44 ;  /* 0x0000000e042c723c */ /* 0x000fe2000004182c */
[----:B------:R-:W-:Y:S01]  /*8600*/  IMAD.MOV.U32 R102, RZ, RZ, R248 ;  /* 0x000000ffff667224 */ /* 0x000fe200078e00f8 */
[----:B------:R-:W2:Y:S01]  /*8610*/  LDSM.16.MT88.4 R12, [R208+0x4c00] ;  /* 0x004c0000d00c783b */ /* 0x000ea20000004200 */
[----:B------:R4:W-:Y:S01]  /*8620*/  MUFU.EX2 R249, R2 ;  /* 0x0000000200f97308 */ /* 0x0009e20000000800 */
[----:B-1----:R-:W-:Y:S01]  /*8630*/  LOP3.LUT R0, R218, R30, R11, 0x96, !PT ;  /* 0x0000001eda007212 */ /* 0x002fe200078e960b */
[----:B------:R-:W-:Y:S02]  /*8640*/  IMAD.MOV.U32 R30, RZ, RZ, R107 ;  /* 0x000000ffff1e7224 */ /* 0x000fe400078e006b */
[----:B------:R-:W-:Y:S02]  /*8650*/  IMAD.MOV.U32 R107, RZ, RZ, R231 ;  /* 0x000000ffff6b7224 */ /* 0x000fe400078e00e7 */
[----:B------:R-:W-:-:S04]  /*8660*/  IMAD.WIDE.U32 R4, R0, -0x2daee0ad, RZ ;  /* 0xd2511f5300047825 */ /* 0x000fc800078e00ff */
[----:B----4-:R-:W-:Y:S01]  /*8670*/  FFMA.FTZ R2, R149, UR5, -R19 ;  /* 0x0000000595027c23 */ /* 0x010fe20008010813 */
[----:B------:R-:W-:Y:S01]  /*8680*/  IMAD.MOV.U32 R8, RZ, RZ, R4 ;  /* 0x000000ffff087224 */ /* 0x000fe200078e0004 */
[----:B------:R-:W-:Y:S01]  /*8690*/  LOP3.LUT R0, R108, R82, R5, 0x96, !PT ;  /* 0x000000526c007212 */ /* 0x000fe200078e9605 */
[----:B------:R-:W-:Y:S01]  /*86a0*/  IMAD.MOV.U32 R82, RZ, RZ, R142 ;  /* 0x000000ffff527224 */ /* 0x000fe200078e008e */
[C---:B------:R-:W-:Y:S01]  /*86b0*/  PRMT R6, R4.reuse, 0x7773, RZ ;  /* 0x0000777304067816 */ /* 0x040fe200000000ff */
[----:B------:R1:W-:Y:S01]  /*86c0*/  MUFU.EX2 R248, R2 ;  /* 0x0000000200f87308 */ /* 0x0003e20000000800 */
[C---:B------:R-:W-:Y:S01]  /*86d0*/  PRMT R5, R4.reuse, 0x7772, RZ ;  /* 0x0000777204057816 */ /* 0x040fe200000000ff */
[----:B------:R-:W-:Y:S01]  /*86e0*/  IMAD.MOV.U32 R149, RZ, RZ, R83 ;  /* 0x000000ffff957224 */ /* 0x000fe200078e0053 */
[----:B------:R-:W-:Y:S01]  /*86f0*/  PRMT R9, R4, 0x7771, RZ ;  /* 0x0000777104097816 */ /* 0x000fe200000000ff */
[----:B------:R-:W-:Y:S01]  /*8700*/  IMAD.MOV.U32 R83, RZ, RZ, R126 ;  /* 0x000000ffff537224 */ /* 0x000fe200078e007e */
[----:B------:R-:W-:-:S02]  /*8710*/  PRMT R10, R5, 0x5410, R6 ;  /* 0x00005410050a7816 */ /* 0x000fc40000000006 */
[C---:B------:R-:W-:Y:S02]  /*8720*/  LOP3.LUT R4, R0.reuse, 0xffff, RZ, 0xc0, !PT ;  /* 0x0000ffff00047812 */ /* 0x040fe400078ec0ff */
[C---:B------:R-:W-:Y:S02]  /*8730*/  LOP3.LUT R7, R0.reuse, 0xff, RZ, 0xc0, !PT ;  /* 0x000000ff00077812 */ /* 0x040fe400078ec0ff */
[----:B------:R-:W-:Y:S02]  /*8740*/  PRMT R5, R0, 0x7632, R5 ;  /* 0x0000763200057816 */ /* 0x000fe40000000005 */
[----:B------:R-:W-:Y:S01]  /*8750*/  SHF.R.U32.HI R6, RZ, 0x18, R0 ;  /* 0x00000018ff067819 */ /* 0x000fe20000011600 */
[----:B------:R-:W-:Y:S01]  /*8760*/  FFMA.FTZ R0, R133, UR5, -R19 ;  /* 0x0000000585007c23 */ /* 0x000fe20008010813 */
[----:B------:R-:W-:Y:S02]  /*8770*/  LOP3.LUT R8, R8, 0xff, RZ, 0xc0, !PT ;  /* 0x000000ff08087812 */ /* 0x000fe400078ec0ff */
[----:B-1----:R-:W-:Y:S01]  /*8780*/  SHF.R.U32.HI R2, RZ, 0x8, R4 ;  /* 0x00000008ff027819 */ /* 0x002fe20000011604 */
[----:B------:R1:W4:Y:S01]  /*8790*/  MUFU.EX2 R247, R0 ;  /* 0x0000000000f77308 */ /* 0x0003220000000800 */
[----:B------:R-:W-:-:S02]  /*87a0*/  LOP3.LUT R4, R5, 0xff, RZ, 0xc0, !PT ;  /* 0x000000ff05047812 */ /* 0x000fc400078ec0ff */
[----:B------:R-:W-:Y:S02]  /*87b0*/  PRMT R8, R8, 0x5410, R9 ;  /* 0x0000541008087816 */ /* 0x000fe40000000009 */
[----:B------:R-:W-:Y:S01]  /*87c0*/  PRMT R5, R4, 0x5410, R6 ;  /* 0x0000541004057816 */ /* 0x000fe20000000006 */
[----:B------:R-:W-:Y:S01]  /*87d0*/  FFMA.FTZ R4, R122, UR5, -R19 ;  /* 0x000000057a047c23 */ /* 0x000fe20008010813 */
[----:B------:R-:W-:-:S03]  /*87e0*/  IMAD.MOV.U32 R122, RZ, RZ, R86 ;  /* 0x000000ffff7a7224 */ /* 0x000fc600078e0056 */
[----:B------:R-:W-:Y:S01]  /*87f0*/  MUFU.EX2 R246, R4 ;  /* 0x0000000400f67308 */ /* 0x000fe20000000800 */
[----:B-1----:R-:W-:Y:S01]  /*8800*/  PRMT R0, R7, 0x5410, R2 ;  /* 0x0000541007007816 */ /* 0x002fe20000000002 */
[----:B------:R-:W-:Y:S01]  /*8810*/  FFMA.FTZ R2, R123, UR5, -R19 ;  /* 0x000000057b027c23 */ /* 0x000fe20008010813 */
[----:B------:R-:W-:Y:S01]  /*8820*/  LOP3.LUT R7, R10, 0xff00ff, RZ, 0xc0, !PT ;  /* 0x00ff00ff0a077812 */ /* 0x000fe200078ec0ff */
[----:B------:R-:W-:Y:S02]  /*8830*/  IMAD.MOV.U32 R123, RZ, RZ, R87 ;  /* 0x000000ffff7b7224 */ /* 0x000fe400078e0057 */
[----:B------:R-:W-:Y:S02]  /*8840*/  HSET2.LE.AND R0, R0, R77, PT ;  /* 0x0000004d00007233 */ /* 0x000fe40003803000 */
[----:B------:R3:W1:Y:S01]  /*8850*/  MUFU.EX2 R245, R2 ;  /* 0x0000000200f57308 */ /* 0x0006620000000800 */
[----:B------:R-:W-:-:S04]  /*8860*/  IMAD.MOV.U32 R87, RZ, RZ, R239 ;  /* 0x000000ffff577224 */ /* 0x000fc800078e00ef */
[----:B------:R-:W-:-:S04]  /*8870*/  IMAD.MOV.U32 R148, RZ, RZ, R87 ;  /* 0x000000ffff947224 */ /* 0x000fc800078e0057 */
[----:B------:R-:W-:Y:S02]  /*8880*/  IMAD.MOV.U32 R142, RZ, RZ, R148 ;  /* 0x000000ffff8e7224 */ /* 0x000fe400078e0094 */
[----:B------:R-:W-:Y:S01]  /*8890*/  IMAD.MOV.U32 R148, RZ, RZ, R184 ;  /* 0x000000ffff947224 */ /* 0x000fe200078e00b8 */
        /* <DEDUP_REMOVED lines=12> */
[--C-:B------:R-:W-:Y:S01]  /*8960*/  FFMA.FTZ R2, R143, UR5, -R17.reuse ;  /* 0x000000058f027c23 */ /* 0x100fe20008010811 */
[----:B------:R-:W-:Y:S02]  /*8970*/  IMAD.MOV.U32 R143, RZ, RZ, R132 ;  /* 0x000000ffff8f7224 */ /* 0x000fe400078e0084 */
[----:B------:R1:W-:Y:S02]  /*8980*/  MUFU.EX2 R239, R0 ;  /* 0x0000000000ef7308 */ /* 0x0003e40000000800 */
[C---:B--2---:R-:W-:Y:S06]  /*8990*/  HMMA.16816.F32.BF16 R72, R4.reuse, R12, R60 ;  /* 0x0000000c0448723c */ /* 0x044fec000004183c */
[----:B------:R2:W-:Y:S02]  /*89a0*/  MUFU.EX2 R241, R2 ;  /* 0x0000000200f17308 */ /* 0x0005e40000000800 */
[----:B------:R-:W-:Y:S01]  /*89b0*/  HMMA.16816.F32.BF16 R68, R4, R14, R56 ;  /* 0x0000000e0444723c */ /* 0x000fe20000041838 */
[----:B-1----:R-:W-:-:S07]  /*89c0*/  FFMA.FTZ R0, R154, UR5, -R17 ;  /* 0x000000059a007c23 */ /* 0x002fce0008010811 */
[C---:B------:R-:W-:Y:S01]  /*89d0*/  HMMA.16816.F32.BF16 R64, R4.reuse, R24, R52 ;  /* 0x000000180440723c */ /* 0x040fe20000041834 */
[----:B------:R-:W-:Y:S01]  /*89e0*/  IMAD.MOV.U32 R55, RZ, RZ, R229 ;  /* 0x000000ffff377224 */ /* 0x000fe200078e00e5 */
[----:B------:R1:W-:Y:S01]  /*89f0*/  MUFU.EX2 R242, R0 ;  /* 0x0000000000f27308 */ /* 0x0003e20000000800 */
[----:B------:R-:W-:Y:S02]  /*8a00*/  IMAD.MOV.U32 R54, RZ, RZ, R228 ;  /* 0x000000ffff367224 */ /* 0x000fe400078e00e4 */
[----:B------:R-:W-:Y:S02]  /*8a10*/  IMAD.MOV.U32 R154, RZ, RZ, R129 ;  /* 0x000000ffff9a7224 */ /* 0x000fe400078e0081 */
[----:B--2---:R-:W-:Y:S01]  /*8a20*/  FFMA.FTZ R2, R153, UR5, -R18 ;  /* 0x0000000599027c23 */ /* 0x004fe20008010812 */
[----:B------:R-:W-:Y:S01]  /*8a30*/  HMMA.16816.F32.BF16 R60, R4, R26, R48 ;  /* 0x0000001a043c723c */ /* 0x000fe20000041830 */
[----:B------:R-:W-:Y:S02]  /*8a40*/  IMAD.MOV.U32 R51, RZ, RZ, R139 ;  /* 0x000000ffff337224 */ /* 0x000fe400078e008b */
[----:B------:R2:W-:Y:S01]  /*8a50*/  MUFU.EX2 R238, R2 ;  /* 0x0000000200ee7308 */ /* 0x0005e20000000800 */
[----:B------:R-:W-:-:S02]  /*8a60*/  IMAD.MOV.U32 R50, RZ, RZ, R138 ;  /* 0x000000ffff327224 */ /* 0x000fc400078e008a */
[----:B------:R-:W-:Y:S02]  /*8a70*/  IMAD.MOV.U32 R158, RZ, RZ, R54 ;  /* 0x000000ffff9e7224 */ /* 0x000fe400078e0036 */
[----:B------:R-:W-:Y:S02]  /*8a80*/  IMAD.MOV.U32 R153, RZ, RZ, R150 ;  /* 0x000000ffff997224 */ /* 0x000fe400078e0096 */
[----:B------:R-:W-:Y:S02]  /*8a90*/  IMAD.MOV.U32 R150, RZ, RZ, R128 ;  /* 0x000000ffff967224 */ /* 0x000fe400078e0080 */
[----:B-1----:R-:W-:Y:S01]  /*8aa0*/  FFMA.FTZ R0, R151, UR5, -R17 ;  /* 0x0000000597007c23 */ /* 0x002fe20008010811 */
[----:B------:R-:W-:-:S03]  /*8ab0*/  IMAD.MOV.U32 R151, RZ, RZ, R130 ;  /* 0x000000ffff977224 */ /* 0x000fc600078e0082 */
[----:B------:R1:W3:Y:S01]  /*8ac0*/  MUFU.EX2 R244, R0 ;  /* 0x0000000000f47308 */ /* 0x0002e20000000800 */
[----:B--2---:R-:W-:Y:S01]  /*8ad0*/  FFMA.FTZ R2, R152, UR5, -R18 ;  /* 0x0000000598027c23 */ /* 0x004fe20008010812 */
[----:B------:R-:W-:-:S06]  /*8ae0*/  IMAD.MOV.U32 R152, RZ, RZ, R31 ;  /* 0x000000ffff987224 */ /* 0x000fcc00078e001f */
[----:B------:R2:W4:Y:S01]  /*8af0*/  MUFU.EX2 R235, R2 ;  /* 0x0000000200eb7308 */ /* 0x0005220000000800 */
[----:B-1----:R-:W-:-:S05]  /*8b00*/  LOP3.LUT R0, R218, R28, R23, 0x96, !PT ;  /* 0x0000001cda007212 */ /* 0x002fca00078e9617 */
[----:B------:R-:W-:-:S04]  /*8b10*/  IMAD.WIDE.U32 R4, R0, -0x2daee0ad, RZ ;  /* 0xd2511f5300047825 */ /* 0x000fc800078e00ff */
[--C-:B------:R-:W-:Y:S01]  /*8b20*/  FFMA.FTZ R0, R160, UR5, -R18.reuse ;  /* 0x00000005a0007c23 */ /* 0x100fe20008010812 */
[----:B--2---:R-:W-:Y:S01]  /*8b30*/  FFMA.FTZ R2, R157, UR5, -R18 ;  /* 0x000000059d027c23 */ /* 0x004fe20008010812 */
[----:B------:R-:W-:Y:S02]  /*8b40*/  IMAD.MOV.U32 R6, RZ, RZ, R4 ;  /* 0x000000ffff067224 */ /* 0x000fe400078e0004 */
[----:B------:R1:W-:Y:S01]  /*8b50*/  MUFU.EX2 R236, R0 ;  /* 0x0000000000ec7308 */ /* 0x0003e20000000800 */
[C---:B------:R-:W-:Y:S01]  /*8b60*/  PRMT R9, R4.reuse, 0x7771, RZ ;  /* 0x0000777104097816 */ /* 0x040fe200000000ff */
[----:B------:R-:W-:Y:S01]  /*8b70*/  IMAD.MOV.U32 R160, RZ, RZ, R82 ;  /* 0x000000ffffa07224 */ /* 0x000fe200078e0052 */
[----:B------:R-:W-:Y:S01]  /*8b80*/  PRMT R7, R4, 0x7773, RZ ;  /* 0x0000777304077816 */ /* 0x000fe200000000ff */
[----:B------:R-:W-:Y:S02]  /*8b90*/  IMAD.MOV.U32 R82, RZ, RZ, R127 ;  /* 0x000000ffff527224 */ /* 0x000fe400078e007f */
[----:B------:R-:W-:-:S02]  /*8ba0*/  IMAD.MOV.U32 R157, RZ, RZ, R123 ;  /* 0x000000ffff9d7224 */ /* 0x000fc400078e007b */
[----:B------:R2:W4:Y:S01]  /*8bb0*/  MUFU.EX2 R234, R2 ;  /* 0x0000000200ea7308 */ /* 0x0005220000000800 */
[----:B-1----:R-:W-:Y:S01]  /*8bc0*/  LOP3.LUT R0, R108, R78, R5, 0x96, !PT ;  /* 0x0000004e6c007212 */ /* 0x002fe200078e9605 */
[----:B------:R-:W-:Y:S01]  /*8bd0*/  IMAD.MOV.U32 R78, RZ, RZ, R84 ;  /* 0x000000ffff4e7224 */ /* 0x000fe200078e0054 */
[----:B------:R-:W-:Y:S02]  /*8be0*/  PRMT R5, R4, 0x7772, RZ ;  /* 0x0000777204057816 */ /* 0x000fe400000000ff */
[----:B------:R-:W-:Y:S02]  /*8bf0*/  LOP3.LUT R4, R6, 0xff, RZ, 0xc0, !PT ;  /* 0x000000ff06047812 */ /* 0x000fe400078ec0ff */
[----:B------:R-:W-:Y:S02]  /*8c00*/  PRMT R8, R5, 0x5410, R7 ;  /* 0x0000541005087816 */ /* 0x000fe40000000007 */
[----:B------:R-:W-:Y:S02]  /*8c10*/  PRMT R9, R4, 0x5410, R9 ;  /* 0x0000541004097816 */ /* 0x000fe40000000009 */
[----:B------:R-:W-:-:S02]  /*8c20*/  LOP3.LUT R4, R0, 0xffff, RZ, 0xc0, !PT ;  /* 0x0000ffff00047812 */ /* 0x000fc400078ec0ff */
[C---:B------:R-:W-:Y:S02]  /*8c30*/  PRMT R5, R0.reuse, 0x7632, R5 ;  /* 0x0000763200057816 */ /* 0x040fe40000000005 */
[----:B------:R-:W-:Y:S02]  /*8c40*/  LOP3.LUT R7, R0, 0xff, RZ, 0xc0, !PT ;  /* 0x000000ff00077812 */ /* 0x000fe400078ec0ff */
[----:B------:R-:W-:Y:S02]  /*8c50*/  SHF.R.U32.HI R6, RZ, 0x18, R0 ;  /* 0x00000018ff067819 */ /* 0x000fe40000011600 */
[----:B------:R-:W-:Y:S02]  /*8c60*/  SHF.R.U32.HI R4, RZ, 0x8, R4 ;  /* 0x00000008ff047819 */ /* 0x000fe40000011604 */
[----:B------:R-:W-:Y:S02]  /*8c70*/  LOP3.LUT R0, R5, 0xff, RZ, 0xc0, !PT ;  /* 0x000000ff05007812 */ /* 0x000fe400078ec0ff */
[----:B--2---:R-:W-:-:S02]  /*8c80*/  LOP3.LUT R2, R8, 0xff00ff, RZ, 0xc0, !PT ;  /* 0x00ff00ff08027812 */ /* 0x004fc400078ec0ff */
[----:B------:R-:W-:Y:S02]  /*8c90*/  PRMT R5, R7, 0x5410, R4 ;  /* 0x0000541007057816 */ /* 0x000fe40000000004 */
[----:B------:R-:W-:Y:S02]  /*8ca0*/  PRMT R8, R0, 0x5410, R6 ;  /* 0x0000541000087816 */ /* 0x000fe40000000006 */
[--C-:B------:R-:W-:Y:S02]  /*8cb0*/  HSET2.LE.AND R0, R9, R77.reuse, PT ;  /* 0x0000004d09007233 */ /* 0x100fe40003803000 */
[----:B------:R-:W-:Y:S02]  /*8cc0*/  HSET2.LE.AND R7, R2, R77, PT ;  /* 0x0000004d02077233 */ /* 0x000fe40003803000 */
[----:B---3--:R-:W-:Y:S02]  /*8cd0*/  F2FP.BF16.F32.PACK_AB R2, R241, R244 ;  /* 0x000000f4f102723e */ /* 0x008fe400000010ff */
[----:B----4-:R-:W-:-:S02]  /*8ce0*/  F2FP.BF16.F32.PACK_AB R4, R235, R238 ;  /* 0x000000eeeb04723e */ /* 0x010fc400000010ff */
[----:B------:R-:W-:Y:S02]  /*8cf0*/  LOP3.LUT R6, R2, R0, RZ, 0xc0, !PT ;  /* 0x0000000002067212 */ /* 0x000fe400078ec0ff */
[--C-:B------:R-:W-:Y:S02]  /*8d00*/  HSET2.LE.AND R0, R5, R77.reuse, PT ;  /* 0x0000004d05007233 */ /* 0x100fe40003803000 */
[----:B------:R-:W-:Y:S02]  /*8d10*/  F2FP.BF16.F32.PACK_AB R2, R242, R239 ;  /* 0x000000eff202723e */ /* 0x000fe400000010ff */
[----:B------:R-:W-:Y:S02]  /*8d20*/  LOP3.LUT R7, R4, R7, RZ, 0xc0, !PT ;  /* 0x0000000704077212 */ /* 0x000fe400078ec0ff */
[----:B------:R-:W-:Y:S01]  /*8d30*/  LOP3.LUT R4, R2, R0, RZ, 0xc0, !PT ;  /* 0x0000000002047212 */ /* 0x000fe200078ec0ff */
[----:B------:R-:W-:Y:S01]  /*8d40*/  VIADD R0, R116, 0x2 ;  /* 0x0000000274007836 */ /* 0x000fe20000000000 */
[----:B------:R-:W-:-:S02]  /*8d50*/  HSET2.LE.AND R5, R8, R77, PT ;  /* 0x0000004d08057233 */ /* 0x000fc40003803000 */
[----:B------:R-:W-:Y:S02]  /*8d60*/  F2FP.BF16.F32.PACK_AB R8, R234, R236 ;  /* 0x000000ecea08723e */ /* 0x000fe400000010ff */
        /* <DEDUP_REMOVED lines=17> */
[----:B------:R-:W-:Y:S01]  /*8e80*/  MUFU.EX2 R230, R9 ;  /* 0x0000000900e67308 */ /* 0x000fe20000000800 */
[----:B------:R-:W-:Y:S01]  /*8e90*/  IMAD.MOV.U32 R115, RZ, RZ, R103 ;  /* 0x000000ffff737224 */ /* 0x000fe200078e0067 */
[----:B------:R-:W-:Y:S01]  /*8ea0*/  LOP3.LUT R0, R219, R10, R33, 0x96, !PT ;  /* 0x0000000adb007212 */ /* 0x000fe200078e9621 */
[----:B------:R-:W-:Y:S01]  /*8eb0*/  HMMA.16816.F32.BF16 R36, R4, R26, R44 ;  /* 0x0000001a0424723c */ /* 0x000fe2000004182c */
[----:B------:R-:W-:-:S04]  /*8ec0*/  IMAD.WIDE.U32 R4, R2, -0x2daee0ad, RZ ;  /* 0xd2511f5302047825 */ /* 0x000fc800078e00ff */
[----:B------:R-:W-:Y:S01]  /*8ed0*/  FFMA.FTZ R2, R97, UR5, -R20 ;  /* 0x0000000561027c23 */ /* 0x000fe20008010814 */
[----:B------:R-:W1:Y:S01]  /*8ee0*/  LDSM.16.MT88.4 R24, [R208+0x5000] ;  /* 0x00500000d018783b */ /* 0x000e620000004200 */
[----:B------:R-:W-:-:S04]  /*8ef0*/  IMAD.WIDE.U32 R34, R0, -0x2daee0ad, RZ ;  /* 0xd2511f5300227825 */ /* 0x000fc800078e00ff */
[----:B------:R-:W-:Y:S01]  /*8f00*/  FFMA.FTZ R0, R156, UR5, -R20 ;  /* 0x000000059c007c23 */ /* 0x000fe20008010814 */
[----:B------:R-:W-:Y:S01]  /*8f10*/  MUFU.EX2 R229, R2 ;  /* 0x0000000200e57308 */ /* 0x000fe20000000800 */
[----:B------:R-:W-:Y:S01]  /*8f20*/  IMAD.MOV.U32 R156, RZ, RZ, R122 ;  /* 0x000000ffff9c7224 */ /* 0x000fe200078e007a */
[----:B------:R-:W-:Y:S01]  /*8f30*/  LOP3.LUT R4, R117, R4, R35, 0x96, !PT ;  /* 0x0000000475047212 */ /* 0x000fe200078e9623 */
[----:B------:R-:W-:Y:S02]  /*8f40*/  IMAD.MOV.U32 R103, RZ, RZ, R105 ;  /* 0x000000ffff677224 */ /* 0x000fe400078e0069 */
[----:B------:R-:W-:-:S03]  /*8f50*/  IMAD.MOV.U32 R105, RZ, RZ, R119 ;  /* 0x000000ffff697224 */ /* 0x000fc600078e0077 */
[----:B------:R2:W-:Y:S01]  /*8f60*/  MUFU.EX2 R231, R0 ;  /* 0x0000000000e77308 */ /* 0x0005e20000000800 */
[----:B------:R-:W-:Y:S02]  /*8f70*/  IMAD.MOV.U32 R97, RZ, RZ, R142 ;  /* 0x000000ffff617224 */ /* 0x000fe400078e008e */
[----:B------:R-:W-:Y:S02]  /*8f80*/  IMAD.MOV.U32 R142, RZ, RZ, R21 ;  /* 0x000000ffff8e7224 */ /* 0x000fe400078e0015 */
[----:B------:R-:W-:Y:S01]  /*8f90*/  IMAD.MOV.U32 R21, RZ, RZ, R118 ;  /* 0x000000ffff157224 */ /* 0x000fe200078e0076 */
[----:B--2---:R-:W-:Y:S01]  /*8fa0*/  LOP3.LUT R0, R81, R8, R5, 0x96, !PT ;  /* 0x0000000851007212 */ /* 0x004fe200078e9605 */
[----:B------:R-:W-:-:S04]  /*8fb0*/  IMAD.WIDE.U32 R4, R4, -0x326172a9, RZ ;  /* 0xcd9e8d5704047825 */ /* 0x000fc800078e00ff */
[----:B------:R-:W-:Y:S01]  /*8fc0*/  IMAD.MOV.U32 R2, RZ, RZ, R4 ;  /* 0x000000ffff027224 */ /* 0x000fe200078e0004 */
[----:B------:R-:W-:Y:S01]  /*8fd0*/  PRMT R8, R4, 0x7773, RZ ;  /* 0x0000777304087816 */ /* 0x000fe200000000ff */
[----:B------:R-:W-:-:S04]  /*8fe0*/  IMAD.WIDE.U32 R28, R0, -0x326172a9, RZ ;  /* 0xcd9e8d57001c7825 */ /* 0x000fc800078e00ff */
[----:B------:R-:W-:Y:S01]  /*8ff0*/  FFMA.FTZ R0, R104, UR5, -R20 ;  /* 0x0000000568007c23 */ /* 0x000fe20008010814 */
[----:B------:R-:W-:Y:S02]  /*9000*/  PRMT R7, R4, 0x7772, RZ ;  /* 0x0000777204077816 */ /* 0x000fe400000000ff */
[----:B------:R-:W-:Y:S01]  /*9010*/  LOP3.LUT R6, R2, 0xff, RZ, 0xc0, !PT ;  /* 0x000000ff02067812 */ /* 0x000fe200078ec0ff */
[----:B------:R2:W3:Y:S01]  /*9020*/  MUFU.EX2 R228, R0 ;  /* 0x0000000000e47308 */ /* 0x0004e20000000800 */
[----:B------:R-:W-:Y:S01]  /*9030*/  PRMT R2, R4, 0x7771, RZ ;  /* 0x0000777104027816 */ /* 0x000fe200000000ff */
[----:B------:R-:W-:Y:S01]  /*9040*/  FFMA.FTZ R4, R159, UR5, -R19 ;  /* 0x000000059f047c23 */ /* 0x000fe20008010813 */
[----:B------:R-:W-:Y:S01]  /*9050*/  PRMT R11, R7, 0x5410, R8 ;  /* 0x00005410070b7816 */ /* 0x000fe20000000008 */
[----:B------:R-:W-:Y:S01]  /*9060*/  IMAD.MOV.U32 R159, RZ, RZ, R55 ;  /* 0x000000ffff9f7224 */ /* 0x000fe200078e0037 */
[----:B------:R-:W-:Y:S01]  /*9070*/  PRMT R8, R6, 0x5410, R2 ;  /* 0x0000541006087816 */ /* 0x000fe20000000002 */
[----:B------:R-:W-:-:S02]  /*9080*/  IMAD.MOV.U32 R104, RZ, RZ, R160 ;  /* 0x000000ffff687224 */ /* 0x000fc400078e00a0 */
[----:B------:R4:W-:Y:S01]  /*9090*/  MUFU.EX2 R139, R4 ;  /* 0x00000004008b7308 */ /* 0x0009e20000000800 */
[----:B--2---:R-:W-:-:S04]  /*90a0*/  LOP3.LUT R0, R217, R28, R5, 0x96, !PT ;  /* 0x0000001cd9007212 */ /* 0x004fc800078e9605 */
[C---:B------:R-:W-:Y:S02]  /*90b0*/  LOP3.LUT R2, R0.reuse, 0xffff, RZ, 0xc0, !PT ;  /* 0x0000ffff00027812 */ /* 0x040fe400078ec0ff */
[----:B------:R-:W-:Y:S02]  /*90c0*/  LOP3.LUT R7, R0, 0xff, RZ, 0xc0, !PT ;  /* 0x000000ff00077812 */ /* 0x000fe400078ec0ff */
[----:B------:R-:W-:Y:S01]  /*90d0*/  SHF.R.U32.HI R2, RZ, 0x8, R2 ;  /* 0x00000008ff027819 */ /* 0x000fe20000011602 */
[--C-:B----4-:R-:W-:Y:S01]  /*90e0*/  FFMA.FTZ R4, R114, UR5, -R19.reuse ;  /* 0x0000000572047c23 */ /* 0x110fe20008010813 */
[----:B------:R-:W-:Y:S01]  /*90f0*/  PRMT R6, R0, 0x7632, R6 ;  /* 0x0000763200067816 */ /* 0x000fe20000000006 */
[----:B------:R-:W-:Y:S01]  /*9100*/  IMAD.MOV.U32 R114, RZ, RZ, R102 ;  /* 0x000000ffff727224 */ /* 0x000fe200078e0066 */
[----:B------:R-:W-:Y:S01]  /*9110*/  PRMT R9, R7, 0x5410, R2 ;  /* 0x0000541007097816 */ /* 0x000fe20000000002 */
[----:B------:R-:W-:Y:S01]  /*9120*/  FFMA.FTZ R2, R109, UR5, -R19 ;  /* 0x000000056d027c23 */ /* 0x000fe20008010813 */
[----:B------:R2:W-:Y:S01]  /*9130*/  MUFU.EX2 R184, R4 ;  /* 0x0000000400b87308 */ /* 0x0005e20000000800 */
[----:B------:R-:W-:Y:S01]  /*9140*/  SHF.R.U32.HI R5, RZ, 0x18, R0 ;  /* 0x00000018ff057819 */ /* 0x000fe20000011600 */
[----:B------:R-:W-:Y:S01]  /*9150*/  IMAD.MOV.U32 R102, RZ, RZ, R125 ;  /* 0x000000ffff667224 */ /* 0x000fe200078e007d */
[----:B------:R-:W-:-:S04]  /*9160*/  LOP3.LUT R0, R6, 0xff, RZ, 0xc0, !PT ;  /* 0x000000ff06007812 */ /* 0x000fc800078ec0ff */
[----:B------:R-:W-:Y:S01]  /*9170*/  PRMT R10, R0, 0x5410, R5 ;  /* 0x00005410000a7816 */ /* 0x000fe20000000005 */
[----:B------:R3:W4:Y:S01]  /*9180*/  MUFU.EX2 R138, R2 ;  /* 0x00000002008a7308 */ /* 0x0007220000000800 */
[----:B------:R-:W-:Y:S02]  /*9190*/  HSET2.LE.AND R0, R8, R77, PT ;  /* 0x0000004d08007233 */ /* 0x000fe40003803000 */
[----:B------:R-:W-:Y:S01]  /*91a0*/  LOP3.LUT R5, R11, 0xff00ff, RZ, 0xc0, !PT ;  /* 0x00ff00ff0b057812 */ /* 0x000fe200078ec0ff */
[----:B--2---:R-:W-:-:S04]  /*91b0*/  FFMA.FTZ R4, R161, UR5, -R19 ;  /* 0x00000005a1047c23 */ /* 0x004fc80008010813 */
[----:B------:R2:W1:Y:S01]  /*91c0*/  MUFU.EX2 R133, R4 ;  /* 0x0000000400857308 */ /* 0x0004620000000800 */
[----:B---3--:R-:W-:-:S04]  /*91d0*/  F2FP.BF16.F32.PACK_AB R2, R228, R229 ;  /* 0x000000e5e402723e */ /* 0x008fc800000010ff */
[----:B------:R-:W-:Y:S02]  /*91e0*/  LOP3.LUT R6, R2, R0, RZ, 0xc0, !PT ;  /* 0x0000000002067212 */ /* 0x000fe400078ec0ff */
[----:B------:R-:W-:Y:S02]  /*91f0*/  HSET2.LE.AND R0, R5, R77, PT ;  /* 0x0000004d05007233 */ /* 0x000fe40003803000 */
[----:B----4-:R-:W-:-:S04]  /*9200*/  F2FP.BF16.F32.PACK_AB R2, R138, R184 ;  /* 0x000000b88a02723e */ /* 0x010fc800000010ff */
[----:B------:R-:W-:Y:S02]  /*9210*/  LOP3.LUT R7, R2, R0, RZ, 0xc0, !PT ;  /* 0x0000000002077212 */ /* 0x000fe400078ec0ff */
[----:B------:R-:W-:Y:S02]  /*9220*/  HSET2.LE.AND R0, R9, R77, PT ;  /* 0x0000004d09007233 */ /* 0x000fe40003803000 */
[----:B------:R-:W-:-:S04]  /*9230*/  F2FP.BF16.F32.PACK_AB R2, R231, R230 ;  /* 0x000000e6e702723e */ /* 0x000fc800000010ff */
[----:B--2---:R-:W-:Y:S02]  /*9240*/  LOP3.LUT R4, R2, R0, RZ, 0xc0, !PT ;  /* 0x0000000002047212 */ /* 0x004fe400078ec0ff */
[----:B------:R-:W-:Y:S02]  /*9250*/  HSET2.LE.AND R0, R10, R77, PT ;  /* 0x0000004d0a007233 */ /* 0x000fe40003803000 */
[----:B-1----:R-:W-:-:S04]  /*9260*/  F2FP.BF16.F32.PACK_AB R2, R133, R139 ;  /* 0x0000008b8502723e */ /* 0x002fc800000010ff */
[----:B------:R-:W-:Y:S02]  /*9270*/  LOP3.LUT R5, R2, R0, RZ, 0xc0, !PT ;  /* 0x0000000002057212 */ /* 0x000fe400078ec0ff */
[----:B------:R-:W-:-:S05]  /*9280*/  LOP3.LUT R0, R232, R94, R23, 0x96, !PT ;  /* 0x0000005ee8007212 */ /* 0x000fca00078e9617 */
[----:B------:R-:W-:Y:S01]  /*9290*/  HMMA.16816.F32.BF16 R52, R4, R24, R72 ;  /* 0x000000180434723c */ /* 0x000fe20000041848 */
[----:B------:R-:W-:Y:S02]  /*92a0*/  IMAD.MOV.U32 R75, RZ, RZ, R51 ;  /* 0x000000ffff4b7224 */ /* 0x000fe400078e0033 */
[----:B------:R-:W-:-:S03]  /*92b0*/  IMAD.MOV.U32 R74, RZ, RZ, R50 ;  /* 0x000000ffff4a7224 */ /* 0x000fc600078e0032 */
[----:B------:R-:W-:Y:S02]  /*92c0*/  LOP3.LUT R2, R233, R22, R75, 0x96, !PT ;  /* 0x00000016e9027212 */ /* 0x000fe400078e964b */
[----:B------:R-:W-:Y:S01]  /*92d0*/  HMMA.16816.F32.BF16 R48, R4, R26, R68 ;  /* 0x0000001a0430723c */ /* 0x000fe20000041844 */
[----:B------:R-:W-:Y:S02]  /*92e0*/  IMAD.MOV.U32 R70, RZ, RZ, R78 ;  /* 0x000000ffff467224 */ /* 0x000fe400078e004e */
[----:B------:R-:W-:-:S04]  /*92f0*/  IMAD.WIDE.U32 R8, R2, -0x2daee0ad, RZ ;  /* 0xd2511f5302087825 */ /* 0x000fc800078e00ff */
[----:B------:R-:W-:Y:S01]  /*9300*/  IMAD.MOV.U32 R78, RZ, RZ, R30 ;  /* 0x000000ffff4e7224 */ /* 0x000fe200078e001e */
[----:B------:R-:W-:Y:S01]  /*9310*/  HMMA.16816.F32.BF16 R44, R4, R12, R64 ;  /* 0x0000000c042c723c */ /* 0x000fe20000041840 */
[----:B------:R-:W-:Y:S02]  /*9320*/  IMAD.MOV.U32 R71, RZ, RZ, R79 ;  /* 0x000000ffff477224 */ /* 0x000fe400078e004f */
[----:B------:R-:W-:-:S05]  /*9330*/  IMAD.MOV.U32 R79, RZ, RZ, R131 ;  /* 0x000000ffff4f7224 */ /* 0x000fca00078e0083 */
        /* <DEDUP_REMOVED lines=13> */
[----:B------:R-:W-:Y:S02]  /*9410*/  LOP3.LUT R7, R81, R8, R7, 0x96, !PT ;  /* 0x0000000851077212 */ /* 0x000fe400078e9607 */
[----:B------:R-:W-:-:S03]  /*9420*/  LOP3.LUT R2, R117, R6, R69, 0x96, !PT ;  /* 0x0000000675027212 */ /* 0x000fc600078e9645 */
[----:B------:R-:W-:Y:S01]  /*9430*/  IMAD.WIDE.U32 R22, R7, -0x326172a9, RZ ;  /* 0xcd9e8d5707167825 */ /* 0x000fe200078e00ff */
[----:B------:R2:W-:Y:S03]  /*9440*/  MUFU.EX2 R129, R0 ;  /* 0x0000000000817308 */ /* 0x0005e60000000800 */
        /* <DEDUP_REMOVED lines=8> */
[----:B------:R-:W-:-:S05]  /*94d0*/  IMAD.MOV.U32 R6, RZ, RZ, R4 ;  /* 0x000000ffff067224 */ /* 0x000fca00078e0004 */
        /* <DEDUP_REMOVED lines=35> */
[----:B------:R-:W-:-:S03]  /*9710*/  LOP3.LUT R2, R218, R32, R29, 0x96, !PT ;  /* 0x00000020da027212 */ /* 0x000fc600078e961d */
[----:B------:R1:W-:Y:S02]  /*9720*/  MUFU.EX2 R124, R0 ;  /* 0x00000000007c7308 */ /* 0x0003e40000000800 */
[C---:B------:R-:W-:Y:S08]  /*9730*/  HMMA.16816.F32.BF16 R64, R4.reuse, R26, R84 ;  /* 0x0000001a0440723c */ /* 0x040ff00000041854 */
[----:B------:R-:W-:Y:S01]  /*9740*/  HMMA.16816.F32.BF16 R60, R4, R24, R88 ;  /* 0x00000018043c723c */ /* 0x000fe20000041858 */
[----:B------:R-:W-:-:S02]  /*9750*/  IMAD.MOV.U32 R25, RZ, RZ, R115 ;  /* 0x000000ffff197224 */ /* 0x000fc400078e0073 */
[----:B------:R-:W-:Y:S02]  /*9760*/  IMAD.MOV.U32 R88, RZ, RZ, R158 ;  /* 0x000000ffff587224 */ /* 0x000fe400078e009e */
[----:B------:R-:W-:Y:S02]  /*9770*/  IMAD.MOV.U32 R89, RZ, RZ, R159 ;  /* 0x000000ffff597224 */ /* 0x000fe400078e009f */
[----:B-1----:R-:W-:Y:S01]  /*9780*/  FFMA.FTZ R0, R167, UR5, -R20 ;  /* 0x00000005a7007c23 */ /* 0x002fe20008010814 */
[----:B------:R-:W-:Y:S01]  /*9790*/  HMMA.16816.F32.BF16 R56, R4, R12, R56 ;  /* 0x0000000c0438723c */ /* 0x000fe20000041838 */
[----:B------:R-:W-:Y:S02]  /*97a0*/  IMAD.MOV.U32 R90, RZ, RZ, R156 ;  /* 0x000000ffff5a7224 */ /* 0x000fe400078e009c */
[----:B------:R1:W-:Y:S01]  /*97b0*/  MUFU.EX2 R122, R0 ;  /* 0x00000000007a7308 */ /* 0x0003e20000000800 */
[----:B------:R-:W-:Y:S02]  /*97c0*/  IMAD.MOV.U32 R91, RZ, RZ, R157 ;  /* 0x000000ffff5b7224 */ /* 0x000fe400078e009d */
[----:B------:R-:W-:-:S02]  /*97d0*/  IMAD.MOV.U32 R24, RZ, RZ, R114 ;  /* 0x000000ffff187224 */ /* 0x000fc400078e0072 */
[----:B------:R-:W-:Y:S01]  /*97e0*/  HMMA.16816.F32.BF16 R84, R4, R14, R36 ;  /* 0x0000000e0454723c */ /* 0x000fe20000041824 */
[----:B------:R-:W-:-:S04]  /*97f0*/  IMAD.WIDE.U32 R4, R2, -0x2daee0ad, RZ ;  /* 0xd2511f5302047825 */ /* 0x000fc800078e00ff */
[----:B------:R-:W-:Y:S01]  /*9800*/  FFMA.FTZ R2, R120, UR5, -R20 ;  /* 0x0000000578027c23 */ /* 0x000fe20008010814 */
[----:B------:R-:W-:Y:S01]  /*9810*/  LDSM.16.MT88.4 R36, [R76+0x5400] ;  /* 0x005400004c24783b */ /* 0x000fe20000004200 */
[----:B------:R-:W-:Y:S01]  /*9820*/  IMAD.MOV.U32 R7, RZ, RZ, R4 ;  /* 0x000000ffff077224 */ /* 0x000fe200078e0004 */
[C---:B------:R-:W-:Y:S01]  /*9830*/  PRMT R6, R4.reuse, 0x7773, RZ ;  /* 0x0000777304067816 */ /* 0x040fe200000000ff */
[----:B------:R-:W-:Y:S01]  /*9840*/  IMAD.MOV.U32 R114, RZ, RZ, R97 ;  /* 0x000000ffff727224 */ /* 0x000fe200078e0061 */
[----:B------:R-:W-:Y:S01]  /*9850*/  PRMT R8, R4, 0x7771, RZ ;  /* 0x0000777104087816 */ /* 0x000fe200000000ff */
[----:B------:R-:W-:Y:S01]  /*9860*/  IMAD.MOV.U32 R97, RZ, RZ, R152 ;  /* 0x000000ffff617224 */ /* 0x000fe200078e0098 */
[----:B------:R-:W-:Y:S01]  /*9870*/  LOP3.LUT R7, R7, 0xff, RZ, 0xc0, !PT ;  /* 0x000000ff07077812 */ /* 0x000fe200078ec0ff */
[----:B------:R-:W-:Y:S02]  /*9880*/  IMAD.MOV.U32 R152, RZ, RZ, R79 ;  /* 0x000000ffff987224 */ /* 0x000fe400078e004f */
[----:B-1----:R-:W-:Y:S01]  /*9890*/  FFMA.FTZ R0, R121, UR5, -R20 ;  /* 0x0000000579007c23 */ /* 0x002fe20008010814 */
[----:B------:R-:W-:Y:S01]  /*98a0*/  IMAD.MOV.U32 R79, RZ, RZ, R151 ;  /* 0x000000ffff4f7224 */ /* 0x000fe200078e0097 */
[----:B------:R1:W-:Y:S01]  /*98b0*/  MUFU.EX2 R121, R2 ;  /* 0x0000000200797308 */ /* 0x0003e20000000800 */
[----:B------:R-:W-:Y:S01]  /*98c0*/  PRMT R7, R7, 0x5410, R8 ;  /* 0x0000541007077816 */ /* 0x000fe20000000008 */
[----:B------:R-:W-:-:S02]  /*98d0*/  IMAD.MOV.U32 R151, RZ, RZ, R154 ;  /* 0x000000ffff977224 */ /* 0x000fc400078e009a */
[----:B------:R-:W-:Y:S02]  /*98e0*/  IMAD.MOV.U32 R154, RZ, RZ, R82 ;  /* 0x000000ffff9a7224 */ /* 0x000fe400078e0052 */
[----:B------:R-:W-:Y:S02]  /*98f0*/  IMAD.MOV.U32 R82, RZ, RZ, R83 ;  /* 0x000000ffff527224 */ /* 0x000fe400078e0053 */
[----:B------:R2:W3:Y:S01]  /*9900*/  MUFU.EX2 R123, R0 ;  /* 0x00000000007b7308 */ /* 0x0004e20000000800 */
[----:B------:R-:W-:Y:S02]  /*9910*/  IMAD.MOV.U32 R83, RZ, RZ, R102 ;  /* 0x000000ffff537224 */ /* 0x000fe400078e0066 */
[----:B------:R-:W-:Y:S02]  /*9920*/  IMAD.MOV.U32 R102, RZ, RZ, R103 ;  /* 0x000000ffff667224 */ /* 0x000fe400078e0067 */
[----:B------:R-:W-:Y:S01]  /*9930*/  IMAD.MOV.U32 R103, RZ, RZ, R16 ;  /* 0x000000ffff677224 */ /* 0x000fe200078e0010 */
[----:B------:R-:W-:Y:S01]  /*9940*/  LOP3.LUT R16, R218, R30, R23, 0x96, !PT ;  /* 0x0000001eda107212 */ /* 0x000fe200078e9617 */
[----:B------:R-:W-:-:S02]  /*9950*/  IMAD.MOV.U32 R168, RZ, RZ, R151 ;  /* 0x000000ffffa87224 */ /* 0x000fc400078e0097 */
[----:B-1----:R-:W-:Y:S01]  /*9960*/  FFMA.FTZ R2, R170, UR5, -R19 ;  /* 0x00000005aa027c23 */ /* 0x002fe20008010813 */
[----:B------:R-:W-:Y:S02]  /*9970*/  IMAD.MOV.U32 R151, RZ, RZ, R148 ;  /* 0x000000ffff977224 */ /* 0x000fe400078e0094 */
[----:B------:R-:W-:Y:S01]  /*9980*/  IMAD.MOV.U32 R148, RZ, RZ, R112 ;  /* 0x000000ffff947224 */ /* 0x000fe200078e0070 */
[----:B------:R1:W-:Y:S01]  /*9990*/  MUFU.EX2 R120, R2 ;  /* 0x0000000200787308 */ /* 0x0003e20000000800 */
[----:B------:R-:W-:Y:S02]  /*99a0*/  IMAD.MOV.U32 R170, RZ, RZ, R154 ;  /* 0x000000ffffaa7224 */ /* 0x000fe400078e009a */
[----:B------:R-:W-:Y:S01]  /*99b0*/  IMAD.MOV.U32 R154, RZ, RZ, R146 ;  /* 0x000000ffff9a7224 */ /* 0x000fe200078e0092 */
[----:B--2---:R-:W-:Y:S01]  /*99c0*/  LOP3.LUT R0, R108, R34, R5, 0x96, !PT ;  /* 0x000000226c007212 */ /* 0x004fe200078e9605 */
[----:B------:R-:W-:Y:S01]  /*99d0*/  IMAD.MOV.U32 R146, RZ, RZ, R106 ;  /* 0x000000ffff927224 */ /* 0x000fe200078e006a */
[----:B------:R-:W-:Y:S01]  /*99e0*/  PRMT R5, R4, 0x7772, RZ ;  /* 0x0000777204057816 */ /* 0x000fe200000000ff */
[----:B------:R-:W2:Y:S01]  /*99f0*/  LDSM.16.MT88.4 R32, [R208+0x5400] ;  /* 0x00540000d020783b */ /* 0x000ea20000004200 */
[----:B------:R-:W-:Y:S01]  /*9a00*/  LOP3.LUT R4, R0, 0xffff, RZ, 0xc0, !PT ;  /* 0x0000ffff00047812 */ /* 0x000fe200078ec0ff */
[----:B------:R-:W-:Y:S01]  /*9a10*/  IMAD.MOV.U32 R171, RZ, RZ, R79 ;  /* 0x000000ffffab7224 */ /* 0x000fe200078e004f */
[----:B------:R-:W-:-:S02]  /*9a20*/  PRMT R10, R5, 0x5410, R6 ;  /* 0x00005410050a7816 */ /* 0x000fc40000000006 */
[C---:B------:R-:W-:Y:S02]  /*9a30*/  LOP3.LUT R6, R0.reuse, 0xff, RZ, 0xc0, !PT ;  /* 0x000000ff00067812 */ /* 0x040fe400078ec0ff */
[----:B------:R-:W-:Y:S02]  /*9a40*/  SHF.R.U32.HI R5, RZ, 0x18, R0 ;  /* 0x00000018ff057819 */ /* 0x000fe40000011600 */
[----:B------:R-:W-:Y:S02]  /*9a50*/  SHF.R.U32.HI R4, RZ, 0x8, R4 ;  /* 0x00000008ff047819 */ /* 0x000fe40000011604 */
[----:B-1----:R-:W-:Y:S01]  /*9a60*/  PRMT R2, R0, 0x7632, R2 ;  /* 0x0000763200027816 */ /* 0x002fe20000000002 */
[--C-:B------:R-:W-:Y:S01]  /*9a70*/  FFMA.FTZ R0, R169, UR5, -R19.reuse ;  /* 0x00000005a9007c23 */ /* 0x100fe20008010813 */
[----:B------:R-:W-:Y:S01]  /*9a80*/  PRMT R8, R6, 0x5410, R4 ;  /* 0x0000541006087816 */ /* 0x000fe20000000004 */
[----:B------:R-:W-:Y:S01]  /*9a90*/  FFMA.FTZ R4, R174, UR5, -R19 ;  /* 0x00000005ae047c23 */ /* 0x000fe20008010813 */
[----:B------:R-:W-:Y:S01]  /*9aa0*/  LOP3.LUT R2, R2, 0xff, RZ, 0xc0, !PT ;  /* 0x000000ff02027812 */ /* 0x000fe200078ec0ff */
[----:B------:R1:W4:Y:S01]  /*9ab0*/  MUFU.EX2 R119, R0 ;  /* 0x0000000000777308 */ /* 0x0003220000000800 */
[----:B------:R-:W-:-:S02]  /*9ac0*/  IMAD.MOV.U32 R174, RZ, RZ, R142 ;  /* 0x000000ffffae7224 */ /* 0x000fc400078e008e */
[----:B------:R-:W-:Y:S01]  /*9ad0*/  PRMT R9, R2, 0x5410, R5 ;  /* 0x0000541002097816 */ /* 0x000fe20000000005 */
[----:B------:R-:W-:Y:S01]  /*9ae0*/  FFMA.FTZ R2, R172, UR5, -R19 ;  /* 0x00000005ac027c23 */ /* 0x000fe20008010813 */
[----:B------:R-:W-:Y:S01]  /*9af0*/  LOP3.LUT R5, R10, 0xff00ff, RZ, 0xc0, !PT ;  /* 0x00ff00ff0a057812 */ /* 0x000fe200078ec0ff */
[----:B------:R-:W-:Y:S02]  /*9b00*/  IMAD.MOV.U32 R172, RZ, RZ, R74 ;  /* 0x000000ffffac7224 */ /* 0x000fe400078e004a */
[----:B------:R3:W-:Y:S01]  /*9b10*/  MUFU.EX2 R118, R2 ;  /* 0x0000000200767308 */ /* 0x0007e20000000800 */
[----:B------:R-:W-:Y:S02]  /*9b20*/  IMAD.MOV.U32 R142, RZ, RZ, R113 ;  /* 0x000000ffff8e7224 */ /* 0x000fe400078e0071 */
[----:B------:R-:W-:-:S05]  /*9b30*/  IMAD.MOV.U32 R169, RZ, RZ, R82 ;  /* 0x000000ffffa97224 */ /* 0x000fca00078e0052 */
[----:B------:R2:W2:Y:S01]  /*9b40*/  MUFU.EX2 R115, R4 ;  /* 0x0000000400737308 */ /* 0x0004a20000000800 */
[----:B-1----:R-:W-:Y:S02]  /*9b50*/  HSET2.LE.AND R0, R7, R77, PT ;  /* 0x0000004d07007233 */ /* 0x002fe40003803000 */
        /* <DEDUP_REMOVED lines=9> */
[----:B------:R-:W-:-:S04]  /*9bf0*/  F2FP.BF16.F32.PACK_AB R2, R118, R115 ;  /* 0x000000737602723e */ /* 0x000fc800000010ff */
[----:B------:R-:W-:Y:S01]  /*9c00*/  LOP3.LUT R5, R2, R0, RZ, 0xc0, !PT ;  /* 0x0000000002057212 */ /* 0x000fe200078ec0ff */
[----:B------:R-:W-:Y:S02]  /*9c10*/  VIADD R0, R116, 0x3 ;  /* 0x0000000374007836 */ /* 0x000fe40000000000 */
[----:B------:R-:W-:-:S03]  /*9c20*/  IMAD.MOV.U32 R116, RZ, RZ, R102 ;  /* 0x000000ffff747224 */ /* 0x000fc600078e0066 */
[----:B------:R-:W-:Y:S01]  /*9c30*/  LOP3.LUT R0, R221, R0, R25, 0x96, !PT ;  /* 0x00000000dd007212 */ /* 0x000fe200078e9619 */
[----:B------:R-:W-:Y:S01]  /*9c40*/  HMMA.16816.F32.BF16 R156, R4, R32, R52 ;  /* 0x00000020049c723c */ /* 0x000fe20000041834 */
[----:B------:R-:W-:Y:S02]  /*9c50*/  IMAD.MOV.U32 R55, RZ, RZ, R103 ;  /* 0x000000ffff377224 */ /* 0x000fe400078e0067 */
[----:B------:R-:W-:-:S05]  /*9c60*/  IMAD.MOV.U32 R54, RZ, RZ, R104 ;  /* 0x000000ffff367224 */ /* 0x000fca00078e0068 */
[C---:B------:R-:W-:Y:S01]  /*9c70*/  HMMA.16816.F32.BF16 R164, R4.reuse, R34, R48 ;  /* 0x0000002204a4723c */ /* 0x040fe20000041830 */
[----:B------:R-:W-:Y:S02]  /*9c80*/  IMAD.MOV.U32 R48, RZ, RZ, R149 ;  /* 0x000000ffff307224 */ /* 0x000fe400078e0095 */
[----:B------:R-:W-:Y:S02]  /*9c90*/  IMAD.MOV.U32 R149, RZ, RZ, R111 ;  /* 0x000000ffff957224 */ /* 0x000fe400078e006f */
[----:B------:R-:W-:Y:S02]  /*9ca0*/  IMAD.MOV.U32 R111, RZ, RZ, R21 ;  /* 0x000000ffff6f7224 */ /* 0x000fe400078e0015 */
[----:B------:R-:W-:Y:S01]  /*9cb0*/  IMAD.MOV.U32 R49, RZ, RZ, R114 ;  /* 0x000000ffff317224 */ /* 0x000fe200078e0072 */
[----:B------:R-:W-:Y:S01]  /*9cc0*/  HMMA.16816.F32.BF16 R160, R4, R36, R44 ;  /* 0x0000002404a0723c */ /* 0x000fe2000004182c */
[----:B------:R-:W-:Y:S02]  /*9cd0*/  IMAD.MOV.U32 R50, RZ, RZ, R99 ;  /* 0x000000ffff327224 */ /* 0x000fe400078e0063 */
[----:B------:R-:W-:-:S05]  /*9ce0*/  IMAD.MOV.U32 R51, RZ, RZ, R98 ;  /* 0x000000ffff337224 */ /* 0x000fca00078e0062 */
[----:B------:R-:W-:Y:S01]  /*9cf0*/  HMMA.16816.F32.BF16 R72, R4, R38, R40 ;  /* 0x000000260448723c */ /* 0x000fe20000041828 */
[----:B------:R-:W-:-:S04]  /*9d00*/  IMAD.WIDE.U32 R4, R0, -0x326172a9, RZ ;  /* 0xcd9e8d5700047825 */ /* 0x000fc800078e00ff */
[----:B------:R-:W-:Y:S01]  /*9d10*/  FFMA.FTZ R42, R204, UR5, -R19 ;  /* 0x00000005cc2a7c23 */ /* 0x000fe20008010813 */
[C-C-:B------:R-:W-:Y:S02]  /*9d20*/  LOP3.LUT R2, R232.reuse, R94, R5.reuse, 0x96, !PT ;  /* 0x0000005ee8027212 */ /* 0x140fe400078e9605 */
[----:B------:R-:W-:Y:S02]  /*9d30*/  LOP3.LUT R5, R232, R92, R5, 0x96, !PT ;  /* 0x0000005ce8057212 */ /* 0x000fe400078e9605 */
[CC--:B------:R-:W-:Y:S01]  /*9d40*/  LOP3.LUT R8, R233.reuse, R4.reuse, R173, 0x96, !PT ;  /* 0x00000004e9087212 */ /* 0x0c0fe200078e96ad */
        /* <DEDUP_REMOVED lines=14> */
[----:B------:R-:W-:-:S04]  /*9e30*/  IMAD.WIDE.U32 R14, R2, -0x2daee0ad, RZ ;  /* 0xd2511f53020e7825 */ /* 0x000fc800078e00ff */
[----:B------:R-:W-:Y:S01]  /*9e40*/  FFMA.FTZ R2, R191, UR5, -R17 ;  /* 0x00000005bf027c23 */ /* 0x000fe20008010811 */
[----:B------:R-:W-:Y:S01]  /*9e50*/  PRMT R7, R4, 0x7773, RZ ;  /* 0x0000777304077816 */ /* 0x000fe200000000ff */
[----:B------:R-:W-:Y:S01]  /*9e60*/  IMAD.WIDE.U32 R12, R0, -0x2daee0ad, RZ ;  /* 0xd2511f53000c7825 */ /* 0x000fe200078e00ff */
[----:B------:R-:W-:Y:S01]  /*9e70*/  LOP3.LUT R0, R108, R68, R5, 0x96, !PT ;  /* 0x000000446c007212 */ /* 0x000fe200078e9605 */
[----:B------:R1:W-:Y:S01]  /*9e80*/  MUFU.EX2 R112, R2 ;  /* 0x0000000200707308 */ /* 0x0003e20000000800 */
[C---:B------:R-:W-:Y:S01]  /*9e90*/  PRMT R5, R4.reuse, 0x7772, RZ ;  /* 0x0000777204057816 */ /* 0x040fe200000000ff */
[----:B------:R-:W-:Y:S01]  /*9ea0*/  IMAD.MOV.U32 R6, RZ, RZ, R4 ;  /* 0x000000ffff067224 */ /* 0x000fe200078e0004 */
[----:B------:R-:W-:Y:S01]  /*9eb0*/  LOP3.LUT R21, R81, R8, R13, 0x96, !PT ;  /* 0x0000000851157212 */ /* 0x000fe200078e960d */
[----:B------:R-:W-:Y:S01]  /*9ec0*/  IMAD.MOV.U32 R68, RZ, RZ, R97 ;  /* 0x000000ffff447224 */ /* 0x000fe200078e0061 */
[----:B------:R-:W-:Y:S01]  /*9ed0*/  PRMT R8, R4, 0x7771, RZ ;  /* 0x0000777104087816 */ /* 0x000fe200000000ff */
[----:B------:R-:W-:Y:S01]  /*9ee0*/  IMAD.MOV.U32 R191, RZ, RZ, R83 ;  /* 0x000000ffffbf7224 */ /* 0x000fe200078e0053 */
[----:B------:R-:W-:-:S02]  /*9ef0*/  LOP3.LUT R4, R6, 0xff, RZ, 0xc0, !PT ;  /* 0x000000ff06047812 */ /* 0x000fc400078ec0ff */
[----:B------:R-:W-:Y:S01]  /*9f00*/  LOP3.LUT R30, R81, R10, R15, 0x96, !PT ;  /* 0x0000000a511e7212 */ /* 0x000fe200078e960f */
[----:B------:R-:W-:Y:S01]  /*9f10*/  IMAD.WIDE.U32 R10, R11, -0x326172a9, RZ ;  /* 0xcd9e8d570b0a7825 */ /* 0x000fe200078e00ff */
[----:B------:R-:W-:Y:S02]  /*9f20*/  PRMT R13, R4, 0x5410, R8 ;  /* 0x00005410040d7816 */ /* 0x000fe40000000008 */
[C---:B------:R-:W-:Y:S02]  /*9f30*/  LOP3.LUT R4, R0.reuse, 0xffff, RZ, 0xc0, !PT ;  /* 0x0000ffff00047812 */ /* 0x040fe400078ec0ff */
[----:B------:R-:W-:Y:S01]  /*9f40*/  PRMT R15, R5, 0x5410, R7 ;  /* 0x00005410050f7816 */ /* 0x000fe20000000007 */
[----:B-1----:R-:W-:Y:S01]  /*9f50*/  FFMA.FTZ R2, R193, UR5, -R17 ;  /* 0x00000005c1027c23 */ /* 0x002fe20008010811 */
[----:B------:R-:W-:Y:S01]  /*9f60*/  IMAD.MOV.U32 R193, RZ, RZ, R111 ;  /* 0x000000ffffc17224 */ /* 0x000fe200078e006f */
[----:B------:R-:W-:Y:S02]  /*9f70*/  SHF.R.U32.HI R4, RZ, 0x8, R4 ;  /* 0x00000008ff047819 */ /* 0x000fe40000011604 */
[----:B------:R1:W-:Y:S01]  /*9f80*/  MUFU.EX2 R111, R2 ;  /* 0x00000002006f7308 */ /* 0x0003e20000000800 */
[----:B------:R-:W-:-:S02]  /*9f90*/  LOP3.LUT R5, R0, 0xff, RZ, 0xc0, !PT ;  /* 0x000000ff00057812 */ /* 0x000fc400078ec0ff */
[----:B------:R-:W-:Y:S02]  /*9fa0*/  LOP3.LUT R7, R219, R24, R11, 0x96, !PT ;  /* 0x00000018db077212 */ /* 0x000fe400078e960b */
[----:B------:R-:W-:Y:S02]  /*9fb0*/  PRMT R8, R5, 0x5410, R4 ;  /* 0x0000541005087816 */ /* 0x000fe40000000004 */
[----:B------:R-:W-:Y:S01]  /*9fc0*/  PRMT R5, R0, 0x7632, R5 ;  /* 0x0000763200057816 */ /* 0x000fe20000000005 */
[----:B------:R-:W-:Y:S01]  /*9fd0*/  IMAD.WIDE.U32 R28, R7, -0x2daee0ad, RZ ;  /* 0xd2511f53071c7825 */ /* 0x000fe200078e00ff */
[----:B------:R-:W-:-:S03]  /*9fe0*/  SHF.R.U32.HI R4, RZ, 0x18, R0 ;  /* 0x00000018ff047819 */ /* 0x000fc60000011600 */
[----:B------:R-:W-:Y:S01]  /*9ff0*/  FFMA.FTZ R0, R195, UR5, -R18 ;  /* 0x00000005c3007c23 */ /* 0x000fe20008010812 */
[----:B------:R-:W-:Y:S01]  /*a000*/  IMAD.MOV.U32 R195, RZ, RZ, R96 ;  /* 0x000000ffffc37224 */ /* 0x000fe200078e0060 */
[----:B------:R-:W-:Y:S02]  /*a010*/  LOP3.LUT R14, R117, R14, R29, 0x96, !PT ;  /* 0x0000000e750e7212 */ /* 0x000fe400078e961d */
[----:B------:R2:W-:Y:S01]  /*a020*/  MUFU.EX2 R109, R0 ;  /* 0x00000000006d7308 */ /* 0x0005e20000000800 */
[----:B-1----:R-:W-:Y:S01]  /*a030*/  FFMA.FTZ R2, R192, UR5, -R17 ;  /* 0x00000005c0027c23 */ /* 0x002fe20008010811 */
[----:B------:R-:W-:Y:S02]  /*a040*/  IMAD.MOV.U32 R192, RZ, RZ, R145 ;  /* 0x000000ffffc07224 */ /* 0x000fe400078e0091 */
[----:B------:R-:W-:-:S04]  /*a050*/  IMAD.MOV.U32 R145, RZ, RZ, R110 ;  /* 0x000000ffff917224 */ /* 0x000fc800078e006e */
[----:B------:R1:W-:Y:S01]  /*a060*/  MUFU.EX2 R113, R2 ;  /* 0x0000000200717308 */ /* 0x0003e20000000800 */
[----:B--2---:R-:W-:Y:S01]  /*a070*/  FFMA.FTZ R0, R214, UR5, -R18 ;  /* 0x00000005d6007c23 */ /* 0x004fe20008010812 */
[----:B------:R-:W-:Y:S02]  /*a080*/  IMAD.MOV.U32 R214, RZ, RZ, R237 ;  /* 0x000000ffffd67224 */ /* 0x000fe400078e00ed */
[----:B-1----:R-:W-:Y:S01]  /*a090*/  FFMA.FTZ R2, R190, UR5, -R17 ;  /* 0x00000005be027c23 */ /* 0x002fe20008010811 */
[----:B------:R-:W-:-:S03]  /*a0a0*/  IMAD.MOV.U32 R190, RZ, RZ, R107 ;  /* 0x000000ffffbe7224 */ /* 0x000fc600078e006b */
[----:B------:R1:W-:Y:S08]  /*a0b0*/  MUFU.EX2 R107, R0 ;  /* 0x00000000006b7308 */ /* 0x0003f00000000800 */
[----:B------:R2:W3:Y:S01]  /*a0c0*/  MUFU.EX2 R114, R2 ;  /* 0x0000000200727308 */ /* 0x0004e20000000800 */
[----:B-1----:R-:W-:Y:S01]  /*a0d0*/  HSET2.LE.AND R0, R13, R77, PT ;  /* 0x0000004d0d007233 */ /* 0x002fe20003803000 */
[----:B--2---:R-:W-:Y:S01]  /*a0e0*/  FFMA.FTZ R2, R200, UR5, -R18 ;  /* 0x00000005c8027c23 */ /* 0x004fe20008010812 */
[----:B------:R-:W-:-:S05]  /*a0f0*/  IMAD.MOV.U32 R200, RZ, RZ, R105 ;  /* 0x000000ffffc87224 */ /* 0x000fca00078e0069 */
[----:B------:R1:W2:Y:S02]  /*a100*/  MUFU.EX2 R110, R2 ;  /* 0x00000002006e7308 */ /* 0x0002a40000000800 */
[----:B-1----:R-:W-:-:S04]  /*a110*/  LOP3.LUT R2, R5, 0xff, RZ, 0xc0, !PT ;  /* 0x000000ff05027812 */ /* 0x002fc800078ec0ff */
[----:B------:R-:W-:Y:S01]  /*a120*/  PRMT R6, R2, 0x5410, R4 ;  /* 0x0000541002067816 */ /* 0x000fe20000000004 */
[----:B------:R-:W-:Y:S01]  /*a130*/  FFMA.FTZ R2, R222, UR5, -R18 ;  /* 0x00000005de027c23 */ /* 0x000fe20008010812 */
[----:B------:R-:W-:Y:S01]  /*a140*/  IMAD.WIDE.U32 R4, R9, -0x326172a9, RZ ;  /* 0xcd9e8d5709047825 */ /* 0x000fe200078e00ff */
[----:B------:R-:W-:Y:S02]  /*a150*/  LOP3.LUT R9, R15, 0xff00ff, RZ, 0xc0, !PT ;  /* 0x00ff00ff0f097812 */ /* 0x000fe400078ec0ff */
[----:B------:R3:W1:Y:S01]  /*a160*/  MUFU.EX2 R106, R2 ;  /* 0x00000002006a7308 */ /* 0x0006620000000800 */
[----:B------:R-:W-:Y:S01]  /*a170*/  IMAD.MOV.U32 R222, RZ, RZ, R190 ;  /* 0x000000ffffde7224 */ /* 0x000fe200078e00be */
[----:B------:R-:W-:Y:S01]  /*a180*/  LOP3.LUT R5, R219, R22, R5, 0x96, !PT ;  /* 0x00000016db057212 */ /* 0x000fe200078e9605 */
[----:B------:R-:W-:Y:S02]  /*a190*/  IMAD.MOV.U32 R190, RZ, RZ, R68 ;  /* 0x000000ffffbe7224 */ /* 0x000fe400078e0044 */
[----:B------:R-:W-:-:S02]  /*a1a0*/  IMAD.MOV.U32 R68, RZ, RZ, R78 ;  /* 0x000000ffff447224 */ /* 0x000fc400078e004e */
[----:B------:R-:W-:-:S05]  /*a1b0*/  IMAD.WIDE.U32 R22, R5, -0x2daee0ad, RZ ;  /* 0xd2511f5305167825 */ /* 0x000fca00078e00ff */
[----:B------:R-:W-:Y:S02]  /*a1c0*/  LOP3.LUT R5, R117, R12, R23, 0x96, !PT ;  /* 0x0000000c75057212 */ /* 0x000fe400078e9617 */
[----:B---3--:R-:W-:-:S04]  /*a1d0*/  F2FP.BF16.F32.PACK_AB R2, R114, R113 ;  /* 0x000000717202723e */ /* 0x008fc800000010ff */
[----:B------:R-:W-:Y:S02]  /*a1e0*/  LOP3.LUT R26, R2, R0, RZ, 0xc0, !PT ;  /* 0x00000000021a7212 */ /* 0x000fe400078ec0ff */
[----:B------:R-:W-:Y:S02]  /*a1f0*/  HSET2.LE.AND R0, R9, R77, PT ;  /* 0x0000004d09007233 */ /* 0x000fe40003803000 */
[----:B--2---:R-:W-:-:S04]  /*a200*/  F2FP.BF16.F32.PACK_AB R2, R109, R110 ;  /* 0x0000006e6d02723e */ /* 0x004fc800000010ff */
[----:B------:R-:W-:Y:S02]  /*a210*/  LOP3.LUT R27, R2, R0, RZ, 0xc0, !PT ;  /* 0x00000000021b7212 */ /* 0x000fe400078ec0ff */
[----:B------:R-:W-:Y:S01]  /*a220*/  HSET2.LE.AND R0, R8, R77, PT ;  /* 0x0000004d08007233 */ /* 0x000fe20003803000 */
[----:B------:R-:W-:Y:S01]  /*a230*/  IMAD.WIDE.U32 R8, R30, -0x326172a9, RZ ;  /* 0xcd9e8d571e087825 */ /* 0x000fe200078e00ff */
[----:B------:R-:W-:-:S04]  /*a240*/  F2FP.BF16.F32.PACK_AB R2, R111, R112 ;  /* 0x000000706f02723e */ /* 0x000fc800000010ff */
[----:B------:R-:W-:Y:S02]  /*a250*/  LOP3.LUT R24, R2, R0, RZ, 0xc0, !PT ;  /* 0x0000000002187212 */ /* 0x000fe400078ec0ff */
[----:B------:R-:W-:Y:S01]  /*a260*/  HSET2.LE.AND R0, R6, R77, PT ;  /* 0x0000004d06007233 */ /* 0x000fe20003803000 */
[----:B------:R-:W-:Y:S01]  /*a270*/  IMAD.WIDE.U32 R6, R21, -0x326172a9, RZ ;  /* 0xcd9e8d5715067825 */ /* 0x000fe200078e00ff */
[----:B-1----:R-:W-:-:S04]  /*a280*/  F2FP.BF16.F32.PACK_AB R2, R106, R107 ;  /* 0x0000006b6a02723e */ /* 0x002fc800000010ff */
[----:B------:R-:W-:Y:S02]  /*a290*/  LOP3.LUT R25, R2, R0, RZ, 0xc0, !PT ;  /* 0x0000000002197212 */ /* 0x000fe400078ec0ff */
[C---:B------:R-:W-:Y:S01]  /*a2a0*/  LOP3.LUT R0, R218.reuse, R4, R7, 0x96, !PT ;  /* 0x00000004da007212 */ /* 0x040fe200078e9607 */
[----:B------:R-:W-:Y:S01]  /*a2b0*/  IMAD.WIDE.U32 R4, R5, -0x326172a9, RZ ;  /* 0xcd9e8d5705047825 */ /* 0x000fe200078e00ff */
[----:B------:R-:W-:-:S03]  /*a2c0*/  LOP3.LUT R2, R218, R10, R9, 0x96, !PT ;  /* 0x0000000ada027212 */ /* 0x000fc600078e9609 */
[----:B------:R-:W-:-:S04]  /*a2d0*/  IMAD.WIDE.U32 R30, R0, -0x2daee0ad, RZ ;  /* 0xd2511f53001e7825 */ /* 0x000fc800078e00ff */
[----:B------:R-:W-:Y:S01]  /*a2e0*/  FFMA.FTZ R0, R223, UR5, -R17 ;  /* 0x00000005df007c23 */ /* 0x000fe20008010811 */
[C---:B------:R-:W-:Y:S01]  /*a2f0*/  HMMA.16816.F32.BF16 R60, R24.reuse, R32, R60 ;  /* 0x00000020183c723c */ /* 0x040fe2000004183c */
[----:B------:R-:W-:Y:S01]  /*a300*/  LOP3.LUT R10, R217, R6, R5, 0x96, !PT ;  /* 0x00000006d90a7212 */ /* 0x000fe200078e9605 */
[----:B------:R-:W-:Y:S01]  /*a310*/  IMAD.WIDE.U32 R32, R2, -0x2daee0ad, RZ ;  /* 0xd2511f5302207825 */ /* 0x000fe200078e00ff */
[----:B------:R1:W-:Y:S03]  /*a320*/  MUFU.EX2 R105, R0 ;  /* 0x0000000000697308 */ /* 0x0003e60000000800 */
[----:B------:R-:W-:Y:S01]  /*a330*/  FFMA.FTZ R2, R178, UR5, -R17 ;  /* 0x00000005b2027c23 */ /* 0x000fe20008010811 */
[C---:B------:R-:W-:Y:S01]  /*a340*/  PRMT R13, R4.reuse, 0x7771, RZ ;  /* 0x00007771040d7816 */ /* 0x040fe200000000ff */
[----:B------:R-:W-:Y:S01]  /*a350*/  IMAD.MOV.U32 R11, RZ, RZ, R4 ;  /* 0x000000ffff0b7224 */ /* 0x000fe200078e0004 */
[C---:B------:R-:W-:Y:S01]  /*a360*/  PRMT R9, R4.reuse, 0x7773, RZ ;  /* 0x0000777304097816 */ /* 0x040fe200000000ff */
[----:B------:R-:W-:Y:S01]  /*a370*/  HMMA.16816.F32.BF16 R64, R24, R34, R64 ;  /* 0x000000221840723c */ /* 0x000fe20000041840 */
[----:B------:R-:W-:Y:S01]  /*a380*/  PRMT R7, R4, 0x7772, RZ ;  /* 0x0000777204077816 */ /* 0x000fe200000000ff */
[----:B------:R-:W-:Y:S01]  /*a390*/  IMAD.WIDE.U32 R4, R14, -0x326172a9, RZ ;  /* 0xcd9e8d570e047825 */ /* 0x000fe200078e00ff */
[----:B------:R2:W-:Y:S01]  /*a3a0*/  MUFU.EX2 R100, R2 ;  /* 0x0000000200647308 */ /* 0x0005e20000000800 */
[----:B------:R-:W-:-:S02]  /*a3b0*/  PRMT R29, R32, 0x7771, RZ ;  /* 0x00007771201d7816 */ /* 0x000fc400000000ff */
[----:B------:R-:W-:Y:S01]  /*a3c0*/  IMAD.MOV.U32 R6, RZ, RZ, R4 ;  /* 0x000000ffff067224 */ /* 0x000fe200078e0004 */
[----:B------:R-:W-:Y:S01]  /*a3d0*/  PRMT R35, R7, 0x5410, R9 ;  /* 0x0000541007237816 */ /* 0x000fe20000000009 */
[----:B------:R-:W-:Y:S01]  /*a3e0*/  IMAD.MOV.U32 R23, RZ, RZ, R32 ;  /* 0x000000ffff177224 */ /* 0x000fe200078e0020 */
[----:B------:R-:W-:Y:S01]  /*a3f0*/  HMMA.16816.F32.BF16 R56, R24, R36, R56 ;  /* 0x000000241838723c */ /* 0x000fe20000041838 */
[----:B------:R-:W-:Y:S01]  /*a400*/  LOP3.LUT R12, R108, R28, R33, 0x96, !PT ;  /* 0x0000001c6c0c7212 */ /* 0x000fe200078e9621 */
[----:B------:R-:W-:Y:S02]  /*a410*/  IMAD.MOV.U32 R28, RZ, RZ, R30 ;  /* 0x000000ffff1c7224 */ /* 0x000fe400078e001e */
[----:B-1----:R-:W-:Y:S01]  /*a420*/  FFMA.FTZ R0, R176, UR5, -R17 ;  /* 0x00000005b0007c23 */ /* 0x002fe20008010811 */
[----:B------:R-:W-:Y:S01]  /*a430*/  LOP3.LUT R15, R108, R22, R31, 0x96, !PT ;  /* 0x000000166c0f7212 */ /* 0x000fe200078e961f */
[----:B------:R-:W-:Y:S01]  /*a440*/  FFMA.FTZ R33, R206, UR5, -R19 ;  /* 0x00000005ce217c23 */ /* 0x000fe20008010813 */
[----:B------:R-:W-:Y:S01]  /*a450*/  PRMT R31, R30, 0x7771, RZ ;  /* 0x000077711e1f7816 */ /* 0x000fe200000000ff */
[----:B------:R1:W-:Y:S01]  /*a460*/  MUFU.EX2 R101, R0 ;  /* 0x0000000000657308 */ /* 0x0003e20000000800 */
[----:B------:R-:W-:-:S02]  /*a470*/  PRMT R22, R32, 0x7773, RZ ;  /* 0x0000777320167816 */ /* 0x000fc400000000ff */
[----:B------:R-:W-:Y:S01]  /*a480*/  PRMT R21, R32, 0x7772, RZ ;  /* 0x0000777220157816 */ /* 0x000fe200000000ff */
[----:B--2---:R-:W-:Y:S01]  /*a490*/  FFMA.FTZ R2, R179, UR5, -R17 ;  /* 0x00000005b3027c23 */ /* 0x004fe20008010811 */
[C---:B------:R-:W-:Y:S02]  /*a4a0*/  PRMT R16, R30.reuse, 0x7773, RZ ;  /* 0x000077731e107816 */ /* 0x040fe400000000ff */
[----:B------:R-:W-:Y:S01]  /*a4b0*/  PRMT R14, R30, 0x7772, RZ ;  /* 0x000077721e0e7816 */ /* 0x000fe200000000ff */
[----:B------:R2:W-:Y:S01]  /*a4c0*/  MUFU.EX2 R102, R2 ;  /* 0x0000000200667308 */ /* 0x0005e20000000800 */
[----:B------:R-:W-:Y:S01]  /*a4d0*/  PRMT R53, R21, 0x5410, R22 ;  /* 0x0000541015357816 */ /* 0x000fe20000000016 */
[----:B------:R-:W-:Y:S01]  /*a4e0*/  IMAD.MOV.U32 R108, RZ, RZ, R190 ;  /* 0x000000ffff6c7224 */ /* 0x000fe200078e00be */
[----:B------:R-:W-:Y:S01]  /*a4f0*/  PRMT R52, R14, 0x5410, R16 ;  /* 0x000054100e347816 */ /* 0x000fe20000000010 */
[----:B------:R-:W-:Y:S01]  /*a500*/  FFMA.FTZ R14, R201, UR5, -R20 ;  /* 0x00000005c90e7c23 */ /* 0x000fe20008010814 */
[----:B------:R-:W-:Y:S01]  /*a510*/  FFMA.FTZ R32, R205, UR5, -R19 ;  /* 0x00000005cd207c23 */ /* 0x000fe20008010813 */
[----:B-1----:R-:W-:-:S04]  /*a520*/  FFMA.FTZ R0, R175, UR5, -R17 ;  /* 0x00000005af007c23 */ /* 0x002fc80008010811 */
[----:B------:R1:W-:Y:S01]  /*a530*/  MUFU.EX2 R99, R0 ;  /* 0x0000000000637308 */ /* 0x0003e20000000800 */
[----:B--2---:R-:W-:-:S07]  /*a540*/  FFMA.FTZ R2, R180, UR5, -R17 ;  /* 0x00000005b4027c23 */ /* 0x004fce0008010811 */
[----:B------:R2:W-:Y:S01]  /*a550*/  MUFU.EX2 R104, R2 ;  /* 0x0000000200687308 */ /* 0x0005e20000000800 */
[----:B-1----:R-:W-:-:S07]  /*a560*/  FFMA.FTZ R0, R177, UR5, -R17 ;  /* 0x00000005b1007c23 */ /* 0x002fce0008010811 */
[----:B------:R1:W-:Y:S01]  /*a570*/  MUFU.EX2 R103, R0 ;  /* 0x0000000000677308 */ /* 0x0003e20000000800 */
[----:B--2---:R-:W-:Y:S01]  /*a580*/  FFMA.FTZ R2, R181, UR5, -R17 ;  /* 0x00000005b5027c23 */ /* 0x004fe20008010811 */
[----:B------:R-:W-:Y:S02]  /*a590*/  IMAD.MOV.U32 R190, RZ, RZ, R50 ;  /* 0x000000ffffbe7224 */ /* 0x000fe400078e0032 */
[----:B------:R-:W-:-:S04]  /*a5a0*/  FFMA.FTZ R17, R207, UR5, -R19 ;  /* 0x00000005cf117c23 */ /* 0x000fc80008010813 */
[----:B------:R2:W-:Y:S01]  /*a5b0*/  MUFU.EX2 R237, R2 ;  /* 0x0000000200ed7308 */ /* 0x0005e20000000800 */
[----:B-1----:R-:W-:Y:S02]  /*a5c0*/  LOP3.LUT R0, R217, R8, R5, 0x96, !PT ;  /* 0x00000008d9007212 */ /* 0x002fe400078e9605 */
[C---:B------:R-:W-:Y:S02]  /*a5d0*/  PRMT R8, R4.reuse, 0x7771, RZ ;  /* 0x0000777104087816 */ /* 0x040fe400000000ff */
[C---:B------:R-:W-:Y:S02]  /*a5e0*/  PRMT R5, R4.reuse, 0x7773, RZ ;  /* 0x0000777304057816 */ /* 0x040fe400000000ff */
[----:B------:R-:W-:Y:S02]  /*a5f0*/  PRMT R4, R4, 0x7772, RZ ;  /* 0x0000777204047816 */ /* 0x000fe400000000ff */
[----:B--2---:R-:W-:Y:S01]  /*a600*/  LOP3.LUT R2, R11, 0xff, RZ, 0xc0, !PT ;  /* 0x000000ff0b027812 */ /* 0x004fe200078ec0ff */
[----:B------:R-:W-:Y:S01]  /*a610*/  FFMA.FTZ R11, R202, UR5, -R20 ;  /* 0x00000005ca0b7c23 */ /* 0x000fe20008010814 */
[----:B------:R-:W-:Y:S01]  /*a620*/  PRMT R44, R4, 0x5410, R5 ;  /* 0x00005410042c7816 */ /* 0x000fe20000000005 */
[----:B------:R-:W-:Y:S01]  /*a630*/  FFMA.FTZ R4, R224, UR5, -R18 ;  /* 0x00000005e0047c23 */ /* 0x000fe20008010812 */
[----:B------:R-:W-:-:S02]  /*a640*/  PRMT R7, R2, 0x5410, R13 ;  /* 0x0000541002077816 */ /* 0x000fc4000000000d */
[----:B------:R-:W-:Y:S01]  /*a650*/  LOP3.LUT R2, R6, 0xff, RZ, 0xc0, !PT ;  /* 0x000000ff06027812 */ /* 0x000fe200078ec0ff */
[----:B------:R1:W-:Y:S01]  /*a660*/  MUFU.EX2 R98, R4 ;  /* 0x0000000400627308 */ /* 0x0003e20000000800 */
[----:B------:R-:W-:Y:S02]  /*a670*/  LOP3.LUT R5, R23, 0xff, RZ, 0xc0, !PT ;  /* 0x000000ff17057812 */ /* 0x000fe400078ec0ff */
[----:B------:R-:W-:Y:S01]  /*a680*/  PRMT R37, R2, 0x5410, R8 ;  /* 0x0000541002257816 */ /* 0x000fe20000000008 */
[----:B------:R-:W-:Y:S01]  /*a690*/  FFMA.FTZ R8, R203, UR5, -R20 ;  /* 0x00000005cb087c23 */ /* 0x000fe20008010814 */
[----:B------:R-:W-:Y:S02]  /*a6a0*/  LOP3.LUT R2, R0, 0xffff, RZ, 0xc0, !PT ;  /* 0x0000ffff00027812 */ /* 0x000fe400078ec0ff */
[----:B------:R-:W-:Y:S02]  /*a6b0*/  PRMT R47, R5, 0x5410, R29 ;  /* 0x00005410052f7816 */ /* 0x000fe4000000001d */
[----:B------:R-:W-:-:S02]  /*a6c0*/  SHF.R.U32.HI R5, RZ, 0x8, R2 ;  /* 0x00000008ff057819 */ /* 0x000fc40000011602 */
[----:B------:R-:W-:Y:S02]  /*a6d0*/  LOP3.LUT R2, R0, 0xff, RZ, 0xc0, !PT ;  /* 0x000000ff00027812 */ /* 0x000fe400078ec0ff */
[----:B------:R-:W-:Y:S02]  /*a6e0*/  LOP3.LUT R6, R28, 0xff, RZ, 0xc0, !PT ;  /* 0x000000ff1c067812 */ /* 0x000fe400078ec0ff */
[----:B------:R-:W-:Y:S01]  /*a6f0*/  PRMT R36, R2, 0x5410, R5 ;  /* 0x0000541002247816 */ /* 0x000fe20000000005 */
[--C-:B-1----:R-:W-:Y:S01]  /*a700*/  FFMA.FTZ R4, R182, UR5, -R18.reuse ;  /* 0x00000005b6047c23 */ /* 0x102fe20008010812 */
[----:B------:R-:W-:Y:S02]  /*a710*/  LOP3.LUT R5, R12, 0xffff, RZ, 0xc0, !PT ;  /* 0x0000ffff0c057812 */ /* 0x000fe400078ec0ff */
[----:B------:R-:W-:Y:S01]  /*a720*/  PRMT R46, R6, 0x5410, R31 ;  /* 0x00005410062e7816 */ /* 0x000fe2000000001f */
[----:B------:R1:W-:Y:S01]  /*a730*/  MUFU.EX2 R97, R4 ;  /* 0x0000000400617308 */ /* 0x0003e20000000800 */
[----:B------:R-:W-:Y:S01]  /*a740*/  SHF.R.U32.HI R5, RZ, 0x8, R5 ;  /* 0x00000008ff057819 */ /* 0x000fe20000011605 */
[--C-:B------:R-:W-:Y:S01]  /*a750*/  FFMA.FTZ R6, R186, UR5, -R18.reuse ;  /* 0x00000005ba067c23 */ /* 0x100fe20008010812 */
[----:B------:R-:W-:Y:S05]  /*a760*/  LDSM.16.MT88.4 R28, [R76+0x5800] ;  /* 0x005800004c1c783b */ /* 0x000fea0000004200 */
[----:B------:R2:W-:Y:S01]  /*a770*/  MUFU.EX2 R91, R6 ;  /* 0x00000006005b7308 */ /* 0x0005e20000000800 */
[----:B-1----:R-:W-:-:S07]  /*a780*/  FFMA.FTZ R4, R183, UR5, -R18 ;  /* 0x00000005b7047c23 */ /* 0x002fce0008010812 */
[----:B------:R1:W-:Y:S01]  /*a790*/  MUFU.EX2 R96, R4 ;  /* 0x0000000400607308 */ /* 0x0003e20000000800 */
[----:B--2---:R-:W-:Y:S02]  /*a7a0*/  LOP3.LUT R6, R15, 0xff, RZ, 0xc0, !PT ;  /* 0x000000ff0f067812 */ /* 0x004fe400078ec0ff */
[----:B-1----:R-:W-:Y:S02]  /*a7b0*/  PRMT R4, R0, 0x7632, R4 ;  /* 0x0000763200047816 */ /* 0x002fe40000000004 */
[----:B------:R-:W-:Y:S02]  /*a7c0*/  SHF.R.U32.HI R0, RZ, 0x18, R0 ;  /* 0x00000018ff007819 */ /* 0x000fe40000011600 */
[----:B------:R-:W-:Y:S01]  /*a7d0*/  LOP3.LUT R2, R4, 0xff, RZ, 0xc0, !PT ;  /* 0x000000ff04027812 */ /* 0x000fe200078ec0ff */
[----:B------:R-:W-:-:S03]  /*a7e0*/  FFMA.FTZ R4, R187, UR5, -R18 ;  /* 0x00000005bb047c23 */ /* 0x000fc60008010812 */
[----:B------:R-:W-:Y:S01]  /*a7f0*/  PRMT R34, R2, 0x5410, R0 ;  /* 0x0000541002227816 */ /* 0x000fe20000000000 */
[----:B------:R-:W-:Y:S01]  /*a800*/  FFMA.FTZ R0, R188, UR5, -R18 ;  /* 0x00000005bc007c23 */ /* 0x000fe20008010812 */
[----:B------:R-:W-:Y:S01]  /*a810*/  LOP3.LUT R2, R12, 0xff, RZ, 0xc0, !PT ;  /* 0x000000ff0c027812 */ /* 0x000fe200078ec0ff */
[----:B------:R1:W-:Y:S03]  /*a820*/  MUFU.EX2 R89, R4 ;  /* 0x0000000400597308 */ /* 0x0003e60000000800 */
[----:B------:R-:W-:Y:S02]  /*a830*/  PRMT R45, R2, 0x5410, R5 ;  /* 0x00005410022d7816 */ /* 0x000fe40000000005 */
[----:B------:R-:W-:Y:S02]  /*a840*/  PRMT R2, R12, 0x7632, R2 ;  /* 0x000076320c027816 */ /* 0x000fe40000000002 */
[----:B------:R-:W-:Y:S01]  /*a850*/  SHF.R.U32.HI R5, RZ, 0x18, R15 ;  /* 0x00000018ff057819 */ /* 0x000fe2000001160f */
[----:B------:R2:W-:Y:S01]  /*a860*/  MUFU.EX2 R90, R0 ;  /* 0x00000000005a7308 */ /* 0x0005e20000000800 */
[----:B------:R-:W-:-:S02]  /*a870*/  LOP3.LUT R2, R2, 0xff, RZ, 0xc0, !PT ;  /* 0x000000ff02027812 */ /* 0x000fc400078ec0ff */
[----:B-1----:R-:W-:-:S04]  /*a880*/  SHF.R.U32.HI R4, RZ, 0x18, R12 ;  /* 0x00000018ff047819 */ /* 0x002fc8000001160c */
[----:B------:R-:W-:Y:S02]  /*a890*/  PRMT R43, R2, 0x5410, R4 ;  /* 0x00005410022b7816 */ /* 0x000fe40000000004 */
[----:B------:R-:W-:Y:S01]  /*a8a0*/  PRMT R2, R15, 0x7632, R2 ;  /* 0x000076320f027816 */ /* 0x000fe20000000002 */
[----:B--2---:R-:W-:-:S03]  /*a8b0*/  FFMA.FTZ R0, R189, UR5, -R18 ;  /* 0x00000005bd007c23 */ /* 0x004fc60008010812 */
[----:B------:R-:W-:Y:S01]  /*a8c0*/  LOP3.LUT R2, R2, 0xff, RZ, 0xc0, !PT ;  /* 0x000000ff02027812 */ /* 0x000fe200078ec0ff */
[----:B------:R1:W-:Y:S03]  /*a8d0*/  MUFU.EX2 R88, R0 ;  /* 0x0000000000587308 */ /* 0x0003e60000000800 */
[----:B------:R-:W-:Y:S01]  /*a8e0*/  PRMT R40, R2, 0x5410, R5 ;  /* 0x0000541002287816 */ /* 0x000fe20000000005 */
[----:B------:R-:W-:Y:S01]  /*a8f0*/  FFMA.FTZ R2, R199, UR5, -R20 ;  /* 0x00000005c7027c23 */ /* 0x000fe20008010814 */
[----:B------:R-:W-:Y:S01]  /*a900*/  FADD.FTZ R5, R195, R214 ;  /* 0x000000d6c3057221 */ /* 0x000fe20000010000 */
[----:B------:R-:W-:Y:S02]  /*a910*/  IMAD.MOV.U32 R214, RZ, RZ, R200 ;  /* 0x000000ffffd67224 */ /* 0x000fe400078e00c8 */
[----:B------:R-:W-:Y:S01]  /*a920*/  IMAD.MOV.U32 R195, RZ, RZ, R192 ;  /* 0x000000ffffc37224 */ /* 0x000fe200078e00c0 */
[----:B------:R2:W-:Y:S01]  /*a930*/  MUFU.EX2 R81, R2 ;  /* 0x0000000200517308 */ /* 0x0005e20000000800 */
[----:B------:R-:W-:-:S02]  /*a940*/  IMAD.MOV.U32 R200, RZ, RZ, R193 ;  /* 0x000000ffffc87224 */ /* 0x000fc400078e00c1 */
[----:B------:R-:W-:Y:S02]  /*a950*/  IMAD.MOV.U32 R192, RZ, RZ, R48 ;  /* 0x000000ffffc07224 */ /* 0x000fe400078e0030 */
[----:B------:R-:W-:Y:S01]  /*a960*/  IMAD.MOV.U32 R193, RZ, RZ, R49 ;  /* 0x000000ffffc17224 */ /* 0x000fe200078e0031 */
[----:B-1----:R-:W-:Y:S01]  /*a970*/  LOP3.LUT R0, R15, 0xffff, RZ, 0xc0, !PT ;  /* 0x0000ffff0f007812 */ /* 0x002fe200078ec0ff */
[----:B------:R-:W-:Y:S01]  /*a980*/  FFMA.FTZ R15, R196, UR5, -R20 ;  /* 0x00000005c40f7c23 */ /* 0x000fe20008010814 */
[----:B--2---:R-:W-:Y:S01]  /*a990*/  LOP3.LUT R2, R10, 0xff, RZ, 0xc0, !PT ;  /* 0x000000ff0a027812 */ /* 0x004fe200078ec0ff */
[----:B------:R-:W-:Y:S01]  /*a9a0*/  IMAD.MOV.U32 R223, RZ, RZ, R195 ;  /* 0x000000ffffdf7224 */ /* 0x000fe200078e00c3 */
[----:B------:R-:W-:Y:S01]  /*a9b0*/  SHF.R.U32.HI R4, RZ, 0x8, R0 ;  /* 0x00000008ff047819 */ /* 0x000fe20000011600 */
[----:B------:R-:W-:Y:S01]  /*a9c0*/  FFMA.FTZ R0, R225, UR5, -R20 ;  /* 0x00000005e1007c23 */ /* 0x000fe20008010814 */
[----:B------:R-:W-:Y:S02]  /*a9d0*/  IMAD.MOV.U32 R176, RZ, RZ, R200 ;  /* 0x000000ffffb07224 */ /* 0x000fe400078e00c8 */
[----:B------:R-:W-:Y:S01]  /*a9e0*/  PRMT R41, R6, 0x5410, R4 ;  /* 0x0000541006297816 */ /* 0x000fe20000000004 */
[----:B------:R1:W-:Y:S01]  /*a9f0*/  MUFU.EX2 R79, R0 ;  /* 0x00000000004f7308 */ /* 0x0003e20000000800 */
[----:B------:R-:W-:Y:S01]  /*aa00*/  FFMA.FTZ R4, R198, UR5, -R20 ;  /* 0x00000005c6047c23 */ /* 0x000fe20008010814 */
[----:B------:R-:W-:-:S02]  /*aa10*/  IMAD.MOV.U32 R48, RZ, RZ, R134 ;  /* 0x000000ffff307224 */ /* 0x000fc400078e0086 */
[----:B------:R-:W-:Y:S02]  /*aa20*/  IMAD.MOV.U32 R49, RZ, RZ, R135 ;  /* 0x000000ffff317224 */ /* 0x000fe400078e0087 */
[----:B------:R-:W-:Y:S02]  /*aa30*/  IMAD.MOV.U32 R117, RZ, RZ, R192 ;  /* 0x000000ffff757224 */ /* 0x000fe400078e00c0 */
[----:B------:R-:W-:Y:S01]  /*aa40*/  FADD.FTZ R16, R223, R176 ;  /* 0x000000b0df107221 */ /* 0x000fe20000010000 */
[----:B------:R2:W-:Y:S01]  /*aa50*/  MUFU.EX2 R82, R4 ;  /* 0x0000000400527308 */ /* 0x0005e20000000800 */
[----:B------:R-:W-:Y:S01]  /*aa60*/  FADD.FTZ R13, R215, R5 ;  /* 0x00000005d70d7221 */ /* 0x000fe20000010000 */
[----:B------:R3:W5:Y:S01]  /*aa70*/  LDL.LU R134, [R1+0xa4] ;  /* 0x0000a40001867983 */ /* 0x0007620000300800 */
[----:B-1----:R-:W-:Y:S01]  /*aa80*/  LOP3.LUT R0, R10, 0xffff, RZ, 0xc0, !PT ;  /* 0x0000ffff0a007812 */ /* 0x002fe200078ec0ff */
[----:B------:R-:W-:-:S04]  /*aa90*/  IMAD.MOV.U32 R200, RZ, RZ, R49 ;  /* 0x000000ffffc87224 */ /* 0x000fc800078e0031 */
[----:B------:R-:W-:Y:S01]  /*aaa0*/  MUFU.EX2 R33, R33 ;  /* 0x0000002100217308 */ /* 0x000fe20000000800 */
[----:B------:R-:W-:Y:S01]  /*aab0*/  IMAD.MOV.U32 R192, RZ, RZ, R51 ;  /* 0x000000ffffc07224 */ /* 0x000fe200078e0033 */
[----:B------:R-:W-:Y:S01]  /*aac0*/  SHF.R.U32.HI R0, RZ, 0x8, R0 ;  /* 0x00000008ff007819 */ /* 0x000fe20000011600 */
[----:B------:R-:W-:Y:S01]  /*aad0*/  IMAD.MOV.U32 R223, RZ, RZ, R117 ;  /* 0x000000ffffdf7224 */ /* 0x000fe200078e0075 */
[----:B------:R3:W5:Y:S02]  /*aae0*/  LDL.LU R135, [R1+0xa0] ;  /* 0x0000a00001877983 */ /* 0x0007640000300800 */
[----:B------:R-:W-:Y:S01]  /*aaf0*/  PRMT R9, R2, 0x5410, R0 ;  /* 0x0000541002097816 */ /* 0x000fe20000000000 */
[----:B------:R-:W-:Y:S01]  /*ab00*/  FFMA.FTZ R2, R197, UR5, -R20 ;  /* 0x00000005c5027c23 */ /* 0x000fe20008010814 */
[----:B------:R-:W-:Y:S01]  /*ab10*/  PRMT R0, R10, 0x7632, R0 ;  /* 0x000076320a007816 */ /* 0x000fe20000000000 */
[----:B------:R-:W1:Y:S01]  /*ab20*/  LDSM.16.MT88.4 R20, [R208+0x5800] ;  /* 0x00580000d014783b */ /* 0x000e620000004200 */
[----:B--2---:R-:W-:Y:S01]  /*ab30*/  SHF.R.U32.HI R4, RZ, 0x18, R10 ;  /* 0x00000018ff047819 */ /* 0x004fe2000001160a */
[----:B------:R2:W-:Y:S01]  /*ab40*/  MUFU.EX2 R83, R2 ;  /* 0x0000000200537308 */ /* 0x0005e20000000800 */
[----:B------:R-:W-:-:S04]  /*ab50*/  LOP3.LUT R0, R0, 0xff, RZ, 0xc0, !PT ;  /* 0x000000ff00007812 */ /* 0x000fc800078ec0ff */
[----:B------:R-:W-:Y:S01]  /*ab60*/  PRMT R6, R0, 0x5410, R4 ;  /* 0x0000541000067816 */ /* 0x000fe20000000004 */
[----:B------:R-:W-:Y:S01]  /*ab70*/  FFMA.FTZ R0, R212, UR5, -R19 ;  /* 0x00000005d4007c23 */ /* 0x000fe20008010813 */
[----:B------:R-:W-:-:S03]  /*ab80*/  FFMA.FTZ R4, R194, UR5, -R18 ;  /* 0x00000005c2047c23 */ /* 0x000fc60008010812 */
[----:B------:R4:W-:Y:S01]  /*ab90*/  MUFU.EX2 R70, R0 ;  /* 0x0000000000467308 */ /* 0x0009e20000000800 */
[----:B--2---:R-:W-:-:S07]  /*aba0*/  FFMA.FTZ R2, R226, UR5, -R19 ;  /* 0x00000005e2027c23 */ /* 0x004fce0008010813 */
[----:B------:R2:W3:Y:S01]  /*abb0*/  MUFU.EX2 R69, R2 ;  /* 0x0000000200457308 */ /* 0x0004e20000000800 */
[----:B----4-:R-:W-:-:S07]  /*abc0*/  FFMA.FTZ R0, R210, UR5, -R19 ;  /* 0x00000005d2007c23 */ /* 0x010fce0008010813 */
[----:B------:R4:W-:Y:S01]  /*abd0*/  MUFU.EX2 R78, R0 ;  /* 0x00000000004e7308 */ /* 0x0009e20000000800 */
[----:B--2---:R-:W-:-:S07]  /*abe0*/  FFMA.FTZ R2, R213, UR5, -R19 ;  /* 0x00000005d5027c23 */ /* 0x004fce0008010813 */
[----:B------:R2:W1:Y:S01]  /*abf0*/  MUFU.EX2 R71, R2 ;  /* 0x0000000200477308 */ /* 0x0004620000000800 */
[----:B------:R-:W-:Y:S01]  /*ac00*/  FADD.FTZ R18, R214, R222 ;  /* 0x000000ded6127221 */ /* 0x000fe20000010000 */
[----:B------:R-:W-:Y:S02]  /*ac10*/  IMAD.MOV.U32 R214, RZ, RZ, R68 ;  /* 0x000000ffffd67224 */ /* 0x000fe400078e0044 */
[----:B------:R-:W-:Y:S02]  /*ac20*/  IMAD.MOV.U32 R68, RZ, RZ, R227 ;  /* 0x000000ffff447224 */ /* 0x000fe400078e00e3 */
[----:B----4-:R-:W-:Y:S01]  /*ac30*/  FADD.FTZ R0, R243, R140 ;  /* 0x0000008cf3007221 */ /* 0x010fe20000010000 */
[----:B------:R-:W-:Y:S02]  /*ac40*/  IMAD.MOV.U32 R117, RZ, RZ, R214 ;  /* 0x000000ffff757224 */ /* 0x000fe400078e00d6 */
[----:B------:R-:W-:Y:S02]  /*ac50*/  IMAD.MOV.U32 R214, RZ, RZ, R200 ;  /* 0x000000ffffd67224 */ /* 0x000fe400078e00c8 */
[----:B------:R-:W-:Y:S01]  /*ac60*/  FADD.FTZ R12, R211, R0 ;  /* 0x00000000d30c7221 */ /* 0x000fe20000010000 */
[----:B------:R-:W-:Y:S01]  /*ac70*/  IMAD.MOV.U32 R200, RZ, RZ, R192 ;  /* 0x000000ffffc87224 */ /* 0x000fe200078e00c0 */
[----:B------:R-:W-:-:S02]  /*ac80*/  HSET2.LE.AND R0, R7, R77, PT ;  /* 0x0000004d07007233 */ /* 0x000fc40003803000 */
[----:B--2---:R-:W-:Y:S01]  /*ac90*/  LOP3.LUT R2, R35, 0xff00ff, RZ, 0xc0, !PT ;  /* 0x00ff00ff23027812 */ /* 0x004fe200078ec0ff */
[----:B------:R1:W2:Y:S01]  /*aca0*/  MUFU.EX2 R243, R4 ;  /* 0x0000000400f37308 */ /* 0x0002a20000000800 */
[----:B------:R-:W-:Y:S01]  /*acb0*/  IMAD.MOV.U32 R192, RZ, RZ, R68 ;  /* 0x000000ffffc07224 */ /* 0x000fe200078e0044 */
[--C-:B------:R-:W-:Y:S01]  /*acc0*/  HSET2.LE.AND R5, R9, R77.reuse, PT ;  /* 0x0000004d09057233 */ /* 0x100fe20003803000 */
[----:B------:R-:W-:Y:S01]  /*acd0*/  IMAD.MOV.U32 R222, RZ, RZ, R193 ;  /* 0x000000ffffde7224 */ /* 0x000fe200078e00c1 */
[--C-:B------:R-:W-:Y:S01]  /*ace0*/  HSET2.LE.AND R7, R2, R77.reuse, PT ;  /* 0x0000004d02077233 */ /* 0x100fe20003803000 */
[----:B------:R-:W-:Y:S01]  /*acf0*/  IMAD.MOV.U32 R195, RZ, RZ, R48 ;  /* 0x000000ffffc37224 */ /* 0x000fe200078e0030 */
[----:B------:R-:W-:Y:S02]  /*ad00*/  HSET2.LE.AND R9, R6, R77, PT ;  /* 0x0000004d06097233 */ /* 0x000fe40003803000 */
[----:B------:R4:W-:Y:S01]  /*ad10*/  MUFU.EX2 R68, R8 ;  /* 0x0000000800447308 */ /* 0x0009e20000000800 */
[----:B---3--:R-:W-:Y:S01]  /*ad20*/  F2FP.BF16.F32.PACK_AB R10, R70, R69 ;  /* 0x00000045460a723e */ /* 0x008fe200000010ff */
[----:B------:R-:W-:Y:S01]  /*ad30*/  IMAD.MOV.U32 R193, RZ, RZ, R240 ;  /* 0x000000ffffc17224 */ /* 0x000fe200078e00f0 */
[----:B------:R-:W-:Y:S01]  /*ad40*/  F2FP.BF16.F32.PACK_AB R2, R83, R82 ;  /* 0x000000525302723e */ /* 0x000fe200000010ff */
[----:B------:R-:W-:Y:S01]  /*ad50*/  IMAD.MOV.U32 R176, RZ, RZ, R108 ;  /* 0x000000ffffb07224 */ /* 0x000fe200078e006c */
[----:B-1----:R-:W-:Y:S01]  /*ad60*/  F2FP.BF16.F32.PACK_AB R4, R78, R71 ;  /* 0x000000474e04723e */ /* 0x002fe200000010ff */
[----:B------:R-:W-:-:S02]  /*ad70*/  IMAD.MOV.U32 R108, RZ, RZ, R222 ;  /* 0x000000ffff6c7224 */ /* 0x000fc400078e00de */
[----:B------:R-:W-:Y:S01]  /*ad80*/  IMAD.MOV.U32 R175, RZ, RZ, R223 ;  /* 0x000000ffffaf7224 */ /* 0x000fe200078e00df */
[----:B------:R-:W-:Y:S02]  /*ad90*/  LOP3.LUT R7, R4, R7, RZ, 0xc0, !PT ;  /* 0x0000000704077212 */ /* 0x000fe400078ec0ff */
[----:B----4-:R-:W-:Y:S01]  /*ada0*/  F2FP.BF16.F32.PACK_AB R8, R81, R79 ;  /* 0x0000004f5108723e */ /* 0x010fe200000010ff */
[----:B------:R-:W-:Y:S01]  /*adb0*/  IMAD.MOV.U32 R222, RZ, RZ, R195 ;  /* 0x000000ffffde7224 */ /* 0x000fe200078e00c3 */
[----:B------:R-:W-:Y:S01]  /*adc0*/  LOP3.LUT R6, R2, R0, RZ, 0xc0, !PT ;  /* 0x0000000002067212 */ /* 0x000fe200078ec0ff */
[----:B------:R-:W-:Y:S01]  /*add0*/  IMAD.MOV.U32 R195, RZ, RZ, R190 ;  /* 0x000000ffffc37224 */ /* 0x000fe200078e00be */
[----:B------:R-:W-:Y:S01]  /*ade0*/  LOP3.LUT R4, R8, R5, RZ, 0xc0, !PT ;  /* 0x0000000508047212 */ /* 0x000fe200078ec0ff */
[----:B------:R-:W-:Y:S01]  /*adf0*/  IMAD.MOV.U32 R190, RZ, RZ, R193 ;  /* 0x000000ffffbe7224 */ /* 0x000fe200078e00c1 */
[----:B------:R-:W-:Y:S01]  /*ae00*/  LOP3.LUT R5, R10, R9, RZ, 0xc0, !PT ;  /* 0x000000090a057212 */ /* 0x000fe200078ec0ff */
[----:B------:R-:W-:Y:S01]  /*ae10*/  FADD.FTZ R9, R176, R18 ;  /* 0x00000012b0097221 */ /* 0x000fe20000010000 */
[----:B------:R-:W-:-:S02]  /*ae20*/  IMAD.MOV.U32 R193, RZ, RZ, R154 ;  /* 0x000000ffffc17224 */ /* 0x000fc400078e009a */
[----:B------:R-:W-:Y:S01]  /*ae30*/  FADD.FTZ R0, R175, R16 ;  /* 0x00000010af007221 */ /* 0x000fe20000010000 */
[----:B------:R-:W-:Y:S01]  /*ae40*/  IMAD.MOV.U32 R176, RZ, RZ, R108 ;  /* 0x000000ffffb07224 */ /* 0x000fe200078e006c */
[----:B------:R-:W-:Y:S01]  /*ae50*/  HMMA.16816.F32.BF16 R48, R24, R38, R84 ;  /* 0x000000261830723c */ /* 0x000fe20000041854 */
[----:B------:R-:W-:Y:S01]  /*ae60*/  IMAD.MOV.U32 R108, RZ, RZ, R222 ;  /* 0x000000ffff6c7224 */ /* 0x000fe200078e00de */
[----:B------:R-:W-:Y:S01]  /*ae70*/  MUFU.EX2 R42, R42 ;  /* 0x0000002a002a7308 */ /* 0x000fe20000000800 */
[----:B------:R-:W-:Y:S02]  /*ae80*/  IMAD.MOV.U32 R222, RZ, RZ, R195 ;  /* 0x000000ffffde7224 */ /* 0x000fe400078e00c3 */
[----:B------:R-:W-:Y:S01]  /*ae90*/  FADD.FTZ R25, R54, R0 ;  /* 0x0000000036197221 */ /* 0x000fe20000010000 */
[----:B------:R-:W-:Y:S01]  /*aea0*/  IMAD.MOV.U32 R195, RZ, RZ, R190 ;  /* 0x000000ffffc37224 */ /* 0x000fe200078e00be */
[----:B------:R-:W-:Y:S01]  /*aeb0*/  LOP3.LUT R0, R44, 0xff00ff, RZ, 0xc0, !PT ;  /* 0x00ff00ff2c007812 */ /* 0x000fe200078ec0ff */
[----:B------:R-:W-:Y:S01]  /*aec0*/  IMAD.MOV.U32 R223, RZ, RZ, R117 ;  /* 0x000000ffffdf7224 */ /* 0x000fe200078e0075 */
[----:B------:R1:W5:Y:S01]  /*aed0*/  LDL.LU R240, [R1+0x9c] ;  /* 0x00009c0001f07983 */ /* 0x0003620000300800 */
        /* <DEDUP_REMOVED lines=8> */
[----:B------:R-:W-:Y:S01]  /*af60*/  IMAD.MOV.U32 R116, RZ, RZ, R174 ;  /* 0x000000ffff747224 */ /* 0x000fe200078e00ae */
[----:B------:R3:W-:Y:S01]  /*af70*/  MUFU.EX2 R54, R14 ;  /* 0x0000000e00367308 */ /* 0x0007e20000000800 */
[----:B------:R-:W-:Y:S01]  /*af80*/  IMAD.MOV.U32 R200, RZ, RZ, R192 ;  /* 0x000000ffffc87224 */ /* 0x000fe200078e00c0 */
[----:B------:R-:W-:Y:S01]  /*af90*/  HMMA.16816.F32.BF16 R156, R4, R20, R156 ;  /* 0x00000014049c723c */ /* 0x000fe2000004189c */
[----:B------:R-:W-:-:S07]  /*afa0*/  IMAD.MOV.U32 R174, RZ, RZ, R151 ;  /* 0x000000ffffae7224 */ /* 0x000fce00078e0097 */
[C---:B------:R-:W-:Y:S01]  /*afb0*/  HMMA.16816.F32.BF16 R164, R4.reuse, R22, R164 ;  /* 0x0000001604a4723c */ /* 0x040fe200000418a4 */
[----:B------:R-:W-:Y:S01]  /*afc0*/  IMAD.MOV.U32 R192, RZ, RZ, R191 ;  /* 0x000000ffffc07224 */ /* 0x000fe200078e00bf */
[----:B------:R4:W-:Y:S01]  /*afd0*/  MUFU.EX2 R44, R15 ;  /* 0x0000000f002c7308 */ /* 0x0009e20000000800 */
[----:B------:R-:W-:Y:S02]  /*afe0*/  IMAD.MOV.U32 R151, RZ, RZ, R148 ;  /* 0x000000ffff977224 */ /* 0x000fe400078e0094 */
[----:B------:R-:W-:Y:S01]  /*aff0*/  FADD.FTZ R19, R223, R8 ;  /* 0x00000008df137221 */ /* 0x000fe20000010000 */
[----:B------:R-:W-:Y:S02]  /*b000*/  IMAD.MOV.U32 R191, RZ, RZ, R55 ;  /* 0x000000ffffbf7224 */ /* 0x000fe400078e0037 */
[----:B------:R-:W-:Y:S01]  /*b010*/  FADD.FTZ R18, R108, R2 ;  /* 0x000000026c127221 */ /* 0x000fe20000010000 */
[----:B------:R-:W-:Y:S01]  /*b020*/  IMAD.MOV.U32 R148, RZ, RZ, R185 ;  /* 0x000000ffff947224 */ /* 0x000fe200078e00b9 */
[--C-:B------:R-:W-:Y:S01]  /*b030*/  HSET2.LE.AND R2, R37, R77.reuse, PT ;  /* 0x0000004d25027233 */ /* 0x100fe20003803000 */
[----:B------:R-:W-:Y:S01]  /*b040*/  HMMA.16816.F32.BF16 R160, R4, R28, R160 ;  /* 0x0000001c04a0723c */ /* 0x000fe200000418a0 */
[----:B------:R2:W1:Y:S01]  /*b050*/  MUFU.EX2 R55, R11 ;  /* 0x0000000b00377308 */ /* 0x0004620000000800 */
[----:B------:R-:W-:-:S07]  /*b060*/  HSET2.LE.AND R12, R36, R77, PT ;  /* 0x0000004d240c7233 */ /* 0x000fce0003803000 */
[----:B------:R1:W-:Y:S01]  /*b070*/  MUFU.EX2 R35, R17 ;  /* 0x0000001100237308 */ /* 0x0003e20000000800 */
[----:B------:R-:W-:Y:S01]  /*b080*/  F2FP.BF16.F32.PACK_AB R8, R91, R96 ;  /* 0x000000605b08723e */ /* 0x000fe200000010ff */
[----:B------:R-:W-:Y:S01]  /*b090*/  HMMA.16816.F32.BF16 R36, R4, R30, R72 ;  /* 0x0000001e0424723c */ /* 0x000fe20000041848 */
[----:B---3--:R-:W-:Y:S01]  /*b0a0*/  HSET2.LE.AND R14, R34, R77, PT ;  /* 0x0000004d220e7233 */ /* 0x008fe20003803000 */
[----:B------:R-:W-:Y:S01]  /*b0b0*/  IMAD.MOV.U32 R176, RZ, RZ, R195 ;  /* 0x000000ffffb07224 */ /* 0x000fe200078e00c3 */
[----:B------:R-:W-:Y:S01]  /*b0c0*/  F2FP.BF16.F32.PACK_AB R9, R103, R99 ;  /* 0x000000636709723e */ /* 0x000fe200000010ff */
[----:B------:R-:W-:Y:S01]  /*b0d0*/  IMAD.MOV.U32 R175, RZ, RZ, R200 ;  /* 0x000000ffffaf7224 */ /* 0x000fe200078e00c8 */
[----:B----4-:R-:W-:Y:S01]  /*b0e0*/  F2FP.BF16.F32.PACK_AB R15, R97, R98 ;  /* 0x00000062610f723e */ /* 0x010fe200000010ff */
[----:B------:R-:W-:Y:S01]  /*b0f0*/  FADD.FTZ R5, R148, R24 ;  /* 0x0000001894057221 */ /* 0x000fe20000010000 */
[----:B------:R-:W-:Y:S01]  /*b100*/  IMAD.MOV.U32 R195, RZ, RZ, R150 ;  /* 0x000000ffffc37224 */ /* 0x000fe200078e0096 */
[----:B------:R-:W-:Y:S01]  /*b110*/  F2FP.BF16.F32.PACK_AB R13, R101, R105 ;  /* 0x00000069650d723e */ /* 0x000fe200000010ff */
[----:B------:R-:W-:Y:S01]  /*b120*/  IMAD.MOV.U32 R177, RZ, RZ, R190 ;  /* 0x000000ffffb17224 */ /* 0x000fe200078e00be */
[----:B--2---:R-:W-:Y:S01]  /*b130*/  LOP3.LUT R11, R8, R0, RZ, 0xc0, !PT ;  /* 0x00000000080b7212 */ /* 0x004fe200078ec0ff */
[----:B------:R2:W3:Y:S01]  /*b140*/  MUFU.EX2 R34, R32 ;  /* 0x0000002000227308 */ /* 0x0004e20000000800 */
[----:B------:R-:W-:Y:S01]  /*b150*/  LOP3.LUT R10, R9, R2, RZ, 0xc0, !PT ;  /* 0x00000002090a7212 */ /* 0x000fe200078ec0ff */
[----:B------:R-:W-:Y:S01]  /*b160*/  FADD.FTZ R5, R175, R5 ;  /* 0x00000005af057221 */ /* 0x000fe20000010000 */
[----:B------:R-:W-:Y:S01]  /*b170*/  LOP3.LUT R0, R53, 0xff00ff, RZ, 0xc0, !PT ;  /* 0x00ff00ff35007812 */ /* 0x000fe200078ec0ff */
[----:B------:R-:W-:Y:S01]  /*b180*/  IMAD.MOV.U32 R200, RZ, RZ, R149 ;  /* 0x000000ffffc87224 */ /* 0x000fe200078e0095 */
[----:B------:R-:W-:Y:S01]  /*b190*/  LOP3.LUT R9, R15, R14, RZ, 0xc0, !PT ;  /* 0x0000000e0f097212 */ /* 0x000fe200078ec0ff */
[----:B------:R-:W-:Y:S01]  /*b1a0*/  FADD.FTZ R15, R195, R25 ;  /* 0x00000019c30f7221 */ /* 0x000fe20000010000 */
[----:B------:R-:W-:Y:S01]  /*b1b0*/  IMAD.MOV.U32 R108, RZ, RZ, R222 ;  /* 0x000000ffff6c7224 */ /* 0x000fe200078e00de */
[----:B------:R-:W-:Y:S01]  /*b1c0*/  LOP3.LUT R8, R13, R12, RZ, 0xc0, !PT ;  /* 0x0000000c0d087212 */ /* 0x000fe200078ec0ff */
[----:B------:R-:W-:-:S02]  /*b1d0*/  IMAD.MOV.U32 R195, RZ, RZ, R168 ;  /* 0x000000ffffc37224 */ /* 0x000fc400078e00a8 */
[----:B------:R-:W-:Y:S01]  /*b1e0*/  FADD.FTZ R6, R177, R18 ;  /* 0x00000012b1067221 */ /* 0x000fe20000010000 */
[----:B------:R-:W-:Y:S01]  /*b1f0*/  LOP3.LUT R12, R52, 0xff00ff, RZ, 0xc0, !PT ;  /* 0x00ff00ff340c7812 */ /* 0x000fe200078ec0ff */
[----:B------:R-:W-:Y:S01]  /*b200*/  IMAD.MOV.U32 R168, RZ, RZ, R143 ;  /* 0x000000ffffa87224 */ /* 0x000fe200078e008f */
[--C-:B------:R-:W-:Y:S01]  /*b210*/  HSET2.LE.AND R0, R0, R77.reuse, PT ;  /* 0x0000004d00007233 */ /* 0x100fe20003803000 */
[----:B------:R-:W-:Y:S02]  /*b220*/  IMAD.MOV.U32 R143, RZ, RZ, R142 ;  /* 0x000000ffff8f7224 */ /* 0x000fe400078e008e */
[----:B------:R-:W-:Y:S01]  /*b230*/  FADD.FTZ R18, R117, R5 ;  /* 0x0000000575127221 */ /* 0x000fe20000010000 */
[----:B------:R-:W-:Y:S01]  /*b240*/  FADD.FTZ R7, R200, R19 ;  /* 0x00000013c8077221 */ /* 0x000fe20000010000 */
[----:B------:R-:W-:Y:S01]  /*b250*/  F2FP.BF16.F32.PACK_AB R5, R243, R88 ;  /* 0x00000058f305723e */ /* 0x000fe200000010ff */
[----:B------:R-:W-:Y:S01]  /*b260*/  IMAD.MOV.U32 R223, RZ, RZ, R214 ;  /* 0x000000ffffdf7224 */ /* 0x000fe200078e00d6 */
[----:B------:R-:W-:Y:S01]  /*b270*/  HSET2.LE.AND R2, R47, R77, PT ;  /* 0x0000004d2f027233 */ /* 0x000fe20003803000 */
[----:B------:R-:W-:-:S02]  /*b280*/  IMAD.MOV.U32 R142, RZ, RZ, R155 ;  /* 0x000000ffff8e7224 */ /* 0x000fc400078e009b */
[----:B------:R-:W-:Y:S01]  /*b290*/  FADD.FTZ R19, R108, R6 ;  /* 0x000000066c137221 */ /* 0x000fe20000010000 */
[----:B------:R-:W-:Y:S01]  /*b2a0*/  F2FP.BF16.F32.PACK_AB R6, R237, R104 ;  /* 0x00000068ed06723e */ /* 0x000fe200000010ff */
[----:B------:R-:W-:Y:S01]  /*b2b0*/  IMAD.MOV.U32 R178, RZ, RZ, R143 ;  /* 0x000000ffffb27224 */ /* 0x000fe200078e008f */
[--C-:B-1----:R-:W-:Y:S01]  /*b2c0*/  HSET2.LE.AND R17, R12, R77.reuse, PT ;  /* 0x0000004d0c117233 */ /* 0x102fe20003803000 */
[----:B------:R-:W-:Y:S01]  /*b2d0*/  IMAD.MOV.U32 R190, RZ, RZ, R151 ;  /* 0x000000ffffbe7224 */ /* 0x000fe200078e0097 */
[--C-:B------:R-:W-:Y:S01]  /*b2e0*/  HSET2.LE.AND R12, R41, R77.reuse, PT ;  /* 0x0000004d290c7233 */ /* 0x100fe20003803000 */
[----:B------:R-:W-:Y:S01]  /*b2f0*/  IMAD.MOV.U32 R154, RZ, RZ, R209 ;  /* 0x000000ffff9a7224 */ /* 0x000fe200078e00d1 */
[----:B------:R-:W-:Y:S01]  /*b300*/  LOP3.LUT R143, R5, R0, RZ, 0xc0, !PT ;  /* 0x00000000058f7212 */ /* 0x000fe200078ec0ff */
[----:B--2---:R-:W-:Y:S01]  /*b310*/  FADD.FTZ R32, R223, R7 ;  /* 0x00000007df207221 */ /* 0x004fe20000010000 */
[--C-:B------:R-:W-:Y:S01]  /*b320*/  HSET2.LE.AND R4, R45, R77.reuse, PT ;  /* 0x0000004d2d047233 */ /* 0x100fe20003803000 */
[----:B------:R-:W-:Y:S01]  /*b330*/  IMAD.MOV.U32 R177, RZ, RZ, R142 ;  /* 0x000000ffffb17224 */ /* 0x000fe200078e008e */
[----:B------:R-:W-:Y:S01]  /*b340*/  F2FP.BF16.F32.PACK_AB R0, R55, R68 ;  /* 0x000000443700723e */ /* 0x000fe200000010ff */
[----:B------:R-:W-:Y:S01]  /*b350*/  IMAD.MOV.U32 R200, RZ, RZ, R170 ;  /* 0x000000ffffc87224 */ /* 0x000fe200078e00aa */
[----:B------:R-:W-:Y:S01]  /*b360*/  HSET2.LE.AND R13, R43, R77, PT ;  /* 0x0000004d2b0d7233 */ /* 0x000fe20003803000 */
[----:B------:R-:W-:Y:S01]  /*b370*/  IMAD.MOV.U32 R170, RZ, RZ, R153 ;  /* 0x000000ffffaa7224 */ /* 0x000fe200078e0099 */
[----:B------:R-:W-:Y:S01]  /*b380*/  F2FP.BF16.F32.PACK_AB R7, R102, R100 ;  /* 0x000000646607723e */ /* 0x000fe200000010ff */
[----:B------:R-:W-:Y:S01]  /*b390*/  IMAD.MOV.U32 R214, RZ, RZ, R171 ;  /* 0x000000ffffd67224 */ /* 0x000fe200078e00ab */
[----:B------:R-:W-:Y:S01]  /*b3a0*/  LOP3.LUT R142, R6, R2, RZ, 0xc0, !PT ;  /* 0x00000002068e7212 */ /* 0x000fe200078ec0ff */
[----:B------:R-:W-:Y:S01]  /*b3b0*/  IMAD.MOV.U32 R222, RZ, RZ, R190 ;  /* 0x000000ffffde7224 */ /* 0x000fe200078e00be */
[----:B------:R-:W-:Y:S01]  /*b3c0*/  F2FP.BF16.F32.PACK_AB R2, R90, R89 ;  /* 0x000000595a02723e */ /* 0x000fe200000010ff */
[----:B------:R-:W-:-:S02]  /*b3d0*/  IMAD.MOV.U32 R180, RZ, RZ, R168 ;  /* 0x000000ffffb47224 */ /* 0x000fc400078e00a8 */
[----:B------:R-:W-:Y:S01]  /*b3e0*/  FADD.FTZ R15, R176, R15 ;  /* 0x0000000fb00f7221 */ /* 0x000fe20000010000 */
[----:B------:R-:W-:Y:S01]  /*b3f0*/  IMAD.MOV.U32 R190, RZ, RZ, R169 ;  /* 0x000000ffffbe7224 */ /* 0x000fe200078e00a9 */
[----:B------:R-:W-:Y:S01]  /*b400*/  LOP3.LUT R168, R0, R12, RZ, 0xc0, !PT ;  /* 0x0000000c00a87212 */ /* 0x000fe200078ec0ff */
[----:B------:R-:W-:Y:S01]  /*b410*/  IMAD.MOV.U32 R171, RZ, RZ, R154 ;  /* 0x000000ffffab7224 */ /* 0x000fe200078e009a */
[--C-:B------:R-:W-:Y:S01]  /*b420*/  HSET2.LE.AND R14, R40, R77.reuse, PT ;  /* 0x0000004d280e7233 */ /* 0x100fe20003803000 */
[----:B------:R-:W-:Y:S01]  /*b430*/  IMAD.MOV.U32 R169, RZ, RZ, R152 ;  /* 0x000000ffffa97224 */ /* 0x000fe200078e0098 */
[----:B------:R-:W-:Y:S01]  /*b440*/  LOP3.LUT R140, R7, R4, RZ, 0xc0, !PT ;  /* 0x00000004078c7212 */ /* 0x000fe200078ec0ff */
[----:B------:R-:W-:Y:S01]  /*b450*/  IMAD.MOV.U32 R117, RZ, RZ, R141 ;  /* 0x000000ffff757224 */ /* 0x000fe200078e008d */
[----:B------:R-:W-:Y:S01]  /*b460*/  F2FP.BF16.F32.PACK_AB R0, R42, R33 ;  /* 0x000000212a00723e */ /* 0x000fe200000010ff */
[----:B------:R-:W-:Y:S01]  /*b470*/  IMAD.MOV.U32 R181, RZ, RZ, R170 ;  /* 0x000000ffffb57224 */ /* 0x000fe200078e00aa */
[----:B------:R-:W-:Y:S01]  /*b480*/  HSET2.LE.AND R16, R46, R77, PT ;  /* 0x0000004d2e107233 */ /* 0x000fe20003803000 */
[----:B------:R-:W-:Y:S01]  /*b490*/  IMAD.MOV.U32 R175, RZ, RZ, R147 ;  /* 0x000000ffffaf7224 */ /* 0x000fe200078e0093 */
[----:B---3--:R-:W-:Y:S01]  /*b4a0*/  F2FP.BF16.F32.PACK_AB R4, R34, R35 ;  /* 0x000000232204723e */ /* 0x008fe200000010ff */
[----:B------:R-:W-:Y:S01]  /*b4b0*/  IMAD.MOV.U32 R108, RZ, RZ, R144 ;  /* 0x000000ffff6c7224 */ /* 0x000fe200078e0090 */
[----:B------:R-:W-:Y:S01]  /*b4c0*/  LOP3.LUT R141, R2, R13, RZ, 0xc0, !PT ;  /* 0x0000000d028d7212 */ /* 0x000fe200078ec0ff */
[----:B------:R-:W-:Y:S01]  /*b4d0*/  FADD.FTZ R15, R222, R15 ;  /* 0x0000000fde0f7221 */ /* 0x000fe20000010000 */
[----:B------:R-:W-:Y:S01]  /*b4e0*/  F2FP.BF16.F32.PACK_AB R2, R44, R54 ;  /* 0x000000362c02723e */ /* 0x000fe200000010ff */
[----:B------:R-:W-:Y:S01]  /*b4f0*/  IMAD.MOV.U32 R179, RZ, RZ, R171 ;  /* 0x000000ffffb37224 */ /* 0x000fe200078e00ab */
[----:B------:R-:W-:Y:S01]  /*b500*/  LOP3.LUT R171, R0, R17, RZ, 0xc0, !PT ;  /* 0x0000001100ab7212 */ /* 0x000fe200078ec0ff */
[----:B------:R-:W-:Y:S01]  /*b510*/  IMAD.MOV.U32 R222, RZ, RZ, R169 ;  /* 0x000000ffffde7224 */ /* 0x000fe200078e00a9 */
[----:B------:R-:W-:Y:S01]  /*b520*/  LOP3.LUT R169, R4, R14, RZ, 0xc0, !PT ;  /* 0x0000000e04a97212 */ /* 0x000fe200078ec0ff */
[----:B------:R-:W-:Y:S01]  /*b530*/  FADD.FTZ R0, R181, R32 ;  /* 0x00000020b5007221 */ /* 0x000fe20000010000 */
[----:B------:R-:W-:Y:S01]  /*b540*/  LOP3.LUT R170, R2, R16, RZ, 0xc0, !PT ;  /* 0x0000001002aa7212 */ /* 0x000fe200078ec0ff */
[----:B------:R-:W-:Y:S01]  /*b550*/  FADD.FTZ R4, R180, R19 ;  /* 0x00000013b4047221 */ /* 0x000fe20000010000 */
[----:B------:R-:W-:-:S02]  /*b560*/  IMAD.MOV.U32 R176, RZ, RZ, R145 ;  /* 0x000000ffffb07224 */ /* 0x000fc400078e0091 */
[----:B------:R-:W-:Y:S01]  /*b570*/  FADD.FTZ R2, R179, R18 ;  /* 0x00000012b3027221 */ /* 0x000fe20000010000 */
[----:B------:R-:W-:Y:S02]  /*b580*/  IMAD.MOV.U32 R223, RZ, RZ, R146 ;  /* 0x000000ffffdf7224 */ /* 0x000fe400078e0092 */
[----:B------:R-:W-:Y:S01]  /*b590*/  FADD.FTZ R5, R178, R15 ;  /* 0x0000000fb2057221 */ /* 0x000fe20000010000 */
[----:B------:R-:W-:Y:S01]  /*b5a0*/  FADD.FTZ R6, R177, R0 ;  /* 0x00000000b1067221 */ /* 0x000fe20000010000 */
[----:B------:R-:W-:Y:S01]  /*b5b0*/  FADD.FTZ R4, R175, R4 ;  /* 0x00000004af047221 */ /* 0x000fe20000010000 */
[C---:B------:R-:W-:Y:S01]  /*b5c0*/  HMMA.16816.F32.BF16 R152, R8.reuse, R20, R60 ;  /* 0x000000140898723c */ /* 0x040fe2000004183c */
[----:B------:R-:W-:Y:S01]  /*b5d0*/  FADD.FTZ R2, R176, R2 ;  /* 0x00000002b0027221 */ /* 0x000fe20000010000 */
[----:B------:R-:W-:Y:S01]  /*b5e0*/  FADD.FTZ R0, R223, R5 ;  /* 0x00000005df007221 */ /* 0x000fe20000010000 */
[----:B------:R-:W-:Y:S01]  /*b5f0*/  FADD.FTZ R7, R117, R4 ;  /* 0x0000000475077221 */ /* 0x000fe20000010000 */
[----:B------:R-:W1:Y:S04]  /*b600*/  LDSM.16.MT88.4 R148, [R208+0x5c00] ;  /* 0x005c0000d094783b */ /* 0x000e680000004200 */
[C---:B------:R-:W-:Y:S01]  /*b610*/  HMMA.16816.F32.BF16 R144, R8.reuse, R28, R56 ;  /* 0x0000001c0890723c */ /* 0x040fe20000041838 */
[----:B------:R-:W-:Y:S01]  /*b620*/  FADD.FTZ R5, R214, R0 ;  /* 0x00000000d6057221 */ /* 0x000fe20000010000 */
[----:B------:R-:W2:Y:S04]  /*b630*/  LDSM.16.MT88.4 R24, [R76+0x5c00] ;  /* 0x005c00004c18783b */ /* 0x000ea80000004200 */
[----:B------:R3:W5:Y:S02]  /*b640*/  LDL.LU R227, [R1+0x98] ;  /* 0x0000980001e37983 */ /* 0x0007640000300800 */
[C---:B------:R-:W-:Y:S08]  /*b650*/  HMMA.16816.F32.BF16 R20, R8.reuse, R22, R64 ;  /* 0x000000160814723c */ /* 0x040ff00000041840 */
[----:B------:R-:W-:Y:S01]  /*b660*/  HMMA.16816.F32.BF16 R28, R8, R30, R48 ;  /* 0x0000001e081c723c */ /* 0x000fe20000041830 */
[----:B------:R-:W-:Y:S01]  /*b670*/  FADD.FTZ R8, R108, R6 ;  /* 0x000000066c087221 */ /* 0x000fe20000010000 */
[----:B------:R-:W-:Y:S01]  /*b680*/  FADD.FTZ R6, R222, R2 ;  /* 0x00000002de067221 */ /* 0x000fe20000010000 */
[----:B------:R-:W-:Y:S01]  /*b690*/  FADD.FTZ R2, R200, R7 ;  /* 0x00000007c8027221 */ /* 0x000fe20000010000 */
[----:B------:R-:W-:Y:S01]  /*b6a0*/  FADD.FTZ R5, R192, R5 ;  /* 0x00000005c0057221 */ /* 0x000fe20000010000 */
[----:B------:R-:W-:Y:S01]  /*b6b0*/  FADD.FTZ R4, R195, R8 ;  /* 0x00000008c3047221 */ /* 0x000fe20000010000 */
[----:B------:R-:W-:Y:S01]  /*b6c0*/  FADD.FTZ R0, R190, R6 ;  /* 0x00000006be007221 */ /* 0x000fe20000010000 */
[----:B------:R3:W5:Y:S02]  /*b6d0*/  LDL.LU R215, [R1+0x94] ;  /* 0x0000940001d77983 */ /* 0x0007640000300800 */
        /* <DEDUP_REMOVED lines=78> */
[----:B------:R-:W-:-:S03]  /*bbc0*/  FADD.FTZ R4, R96, R4 ;  /* 0x0000000460047221 */ /* 0x000fc60000010000 */
[----:B------:R3:W-:Y:S04]  /*bbd0*/  STL [R1+0x48], R0 ;  /* 0x0000480001007387 */ /* 0x0007e80000100800 */
[----:B------:R3:W-:Y:S01]  /*bbe0*/  STL [R1+0x18], R2 ;  /* 0x0000180201007387 */ /* 0x0007e20000100800 */
[----:B------:R-:W-:Y:S01]  /*bbf0*/  FADD.FTZ R5, R103, R5 ;  /* 0x0000000567057221 */ /* 0x000fe20000010000 */
[----:B------:R-:W-:-:S03]  /*bc00*/  FADD.FTZ R4, R91, R4 ;  /* 0x000000045b047221 */ /* 0x000fc60000010000 */
[----:B------:R-:W-:Y:S01]  /*bc10*/  FADD.FTZ R5, R100, R5 ;  /* 0x0000000564057221 */ /* 0x000fe20000010000 */
[----:B------:R-:W-:-:S03]  /*bc20*/  FADD.FTZ R4, R89, R4 ;  /* 0x0000000459047221 */ /* 0x000fc60000010000 */
[----:B------:R-:W-:Y:S01]  /*bc30*/  FADD.FTZ R5, R102, R5 ;  /* 0x0000000566057221 */ /* 0x000fe20000010000 */
[----:B------:R-:W-:Y:S01]  /*bc40*/  FADD.FTZ R4, R90, R4 ;  /* 0x000000045a047221 */ /* 0x000fe20000010000 */
[----:B-1----:R-:W-:Y:S02]  /*bc50*/  HMMA.16816.F32.BF16 R156, R168, R148, R156 ;  /* 0x00000094a89c723c */ /* 0x002fe4000004189c */
[----:B------:R-:W-:Y:S01]  /*bc60*/  FADD.FTZ R5, R104, R5 ;  /* 0x0000000568057221 */ /* 0x000fe20000010000 */
[----:B------:R-:W-:-:S05]  /*bc70*/  FADD.FTZ R4, R88, R4 ;  /* 0x0000000458047221 */ /* 0x000fca0000010000 */
[----:B------:R-:W-:Y:S01]  /*bc80*/  HMMA.16816.F32.BF16 R164, R168, R150, R164 ;  /* 0x00000096a8a4723c */ /* 0x000fe200000418a4 */
[----:B------:R-:W-:Y:S01]  /*bc90*/  FADD.FTZ R237, R237, R5 ;  /* 0x00000005eded7221 */ /* 0x000fe20000010000 */
[----:B------:R-:W-:-:S06]  /*bca0*/  FADD.FTZ R243, R243, R4 ;  /* 0x00000004f3f37221 */ /* 0x000fcc0000010000 */
[----:B------:R-:W-:Y:S08]  /*bcb0*/  HMMA.16816.F32.BF16 R152, R140, R148, R152 ;  /* 0x000000948c98723c */ /* 0x000ff00000041898 */
[----:B--2---:R-:W-:Y:S08]  /*bcc0*/  HMMA.16816.F32.BF16 R160, R168, R24, R160 ;  /* 0x00000018a8a0723c */ /* 0x004ff000000418a0 */
[C---:B------:R-:W-:Y:S08]  /*bcd0*/  HMMA.16816.F32.BF16 R148, R140.reuse, R150, R20 ;  /* 0x000000968c94723c */ /* 0x040ff00000041814 */
[----:B------:R-:W-:Y:S08]  /*bce0*/  HMMA.16816.F32.BF16 R144, R140, R24, R144 ;  /* 0x000000188c90723c */ /* 0x000ff00000041890 */
[-C--:B------:R-:W-:Y:S08]  /*bcf0*/  HMMA.16816.F32.BF16 R168, R168, R26.reuse, R36 ;  /* 0x0000001aa8a8723c */ /* 0x080ff00000041824 */
[----:B------:R-:W-:Y:S01]  /*bd00*/  HMMA.16816.F32.BF16 R140, R140, R26, R28 ;  /* 0x0000001a8c8c723c */ /* 0x000fe2000004181c */
[----:B------:R-:W-:-:S04]  /*bd10*/  NOP ;  /* 0x0000000000007918 */ /* 0x000fc80000000000 */
[----:B---3--:R-:W-:-:S15]  /*bd20*/  @!P0 BRA `(.L_x_637) ;  /* 0x0000007800f08947 */ /* 0x008fde0003800000 */
[----:B------:R-:W2:Y:S01]  /*bd30*/  LDL.64 R192, [R1+0x28] ;  /* 0x0000280001c07983 */ /* 0x000ea20000100a00 */
[-C--:B------:R-:W-:Y:S01]  /*bd40*/  LOP3.LUT R0, R94, R232.reuse, RZ, 0x3c, !PT ;  /* 0x000000e85e007212 */ /* 0x080fe200078e3cff */
[----:B------:R-:W1:Y:S01]  /*bd50*/  LDC R213, c[0x0][0x4f8] ;  /* 0x00013e00ffd57b82 */ /* 0x000e620000000800 */
[----:B------:R-:W-:Y:S01]  /*bd60*/  LOP3.LUT R5, R92, R232, RZ, 0x3c, !PT ;  /* 0x000000e85c057212 */ /* 0x000fe200078e3cff */
[----:B------:R-:W3:Y:S01]  /*bd70*/  S2R R174, SR_TID.X ;  /* 0x0000000000ae7919 */ /* 0x000ee20000002100 */
[----:B------:R-:W4:Y:S01]  /*bd80*/  LDCU UR6, c[0x0][0x440] ;  /* 0x00008800ff0677ac */ /* 0x000f220008000800 */
[----:B-----5:R-:W-:Y:S01]  /*bd90*/  LEA.HI.SX32 R214, R240, 0xfffffffe, 0x19 ;  /* 0xfffffffef0d67811 */ /* 0x020fe200078fcaff */
[----:B------:R-:W-:Y:S01]  /*bda0*/  IMAD.MOV.U32 R139, RZ, RZ, R134 ;  /* 0x000000ffff8b7224 */ /* 0x000fe200078e0086 */
[----:B------:R-:W4:Y:S01]  /*bdb0*/  S2R R2, SR_TID.X ;  /* 0x0000000000027919 */ /* 0x000f220000002100 */
[----:B------:R-:W-:Y:S01]  /*bdc0*/  IMAD.MOV.U32 R138, RZ, RZ, R135 ;  /* 0x000000ffff8a7224 */ /* 0x000fe200078e0087 */
[----:B------:R-:W-:Y:S01]  /*bdd0*/  MOV R132, R137 ;  /* 0x0000008900847202 */ /* 0x000fe20000000f00 */
[----:B------:R-:W-:Y:S01]  /*bde0*/  IMAD.MOV.U32 R133, RZ, RZ, R136 ;  /* 0x000000ffff857224 */ /* 0x000fe200078e0088 */
[----:B------:R3:W-:Y:S01]  /*bdf0*/  STL [R1+0xc], R0 ;  /* 0x00000c0001007387 */ /* 0x0007e20000100800 */
[----:B------:R-:W1:Y:S03]  /*be00*/  LDCU UR5, c[0x0][0x440] ;  /* 0x00008800ff0577ac */ /* 0x000e660008000800 */
[----:B------:R-:W-:Y:S01]  /*be10*/  STL [R1+0x14], R5 ;  /* 0x0000140501007387 */ /* 0x000fe20000100800 */
[----:B------:R-:W1:Y:S02]  /*be20*/  LDCU UR4, c[0x0][0x45c] ;  /* 0x00008b80ff0477ac */ /* 0x000e640008000800 */
[----:B-1----:R-:W-:-:S04]  /*be30*/  LOP3.LUT R213, R213, 0xff, RZ, 0xc0, !PT ;  /* 0x000000ffd5d57812 */ /* 0x002fc800078ec0ff */
[----:B------:R-:W-:Y:S01]  /*be40*/  LEA R213, R213, R213, 0x10 ;  /* 0x000000d5d5d57211 */ /* 0x000fe200078e80ff */
[----:B---3--:R-:W-:Y:S02]  /*be50*/  IMAD.SHL.U32 R174, R174, 0x2, RZ ;  /* 0x00000002aeae7824 */ /* 0x008fe400078e00ff */
[----:B------:R-:W-:Y:S01]  /*be60*/  IMAD.IADD R0, R227, 0x1, R80 ;  /* 0x00000001e3007824 */ /* 0x000fe200078e0250 */
[----:B----4-:R-:W-:Y:S02]  /*be70*/  LOP3.LUT P0, RZ, R2, 0x4, RZ, 0xc0, !PT ;  /* 0x0000000402ff7812 */ /* 0x010fe4000780c0ff */
[----:B------:R-:W-:-:S05]  /*be80*/  LOP3.LUT R174, R174, 0x6, RZ, 0xc0, !PT ;  /* 0x00000006aeae7812 */ /* 0x000fca00078ec0ff */
[----:B------:R-:W-:-:S05]  /*be90*/  IMAD.IADD R4, R174, 0x1, R185 ;  /* 0x00000001ae047824 */ /* 0x000fca00078e02b9 */
[----:B------:R1:W-:Y:S04]  /*bea0*/  STL [R1+0x60], R4 ;  /* 0x0000600401007387 */ /* 0x0003e80000100800 */
[----:B------:R3:W-:Y:S01]  /*beb0*/  STL [R1+0x5c], R0 ;  /* 0x00005c0001007387 */ /* 0x0007e20000100800 */
[----:B-1----:R-:W1:Y:S01]  /*bec0*/  LDC.64 R4, c[0x0][0x3c0] ;  /* 0x0000f000ff047b82 */ /* 0x002e620000000a00 */
[----:B---3--:R-:W-:Y:S01]  /*bed0*/  LOP3.LUT R0, R173, R233, RZ, 0x3c, !PT ;  /* 0x000000e9ad007212 */ /* 0x008fe200078e3cff */
[----:B------:R-:W-:-:S05]  /*bee0*/  IMAD.SHL.U32 R173, R2, 0x8, RZ ;  /* 0x0000000802ad7824 */ /* 0x000fca00078e00ff */
[----:B------:R-:W-:-:S04]  /*bef0*/  LOP3.LUT R173, R173, 0x18, RZ, 0xc0, !PT ;  /* 0x00000018adad7812 */ /* 0x000fc800078ec0ff */
[----:B------:R-:W-:Y:S01]  /*bf00*/  ISETP.GE.AND P2, PT, R173, UR6, PT ;  /* 0x00000006ad007c0c */ /* 0x000fe2000bf46270 */
[----:B-1----:R-:W-:Y:S04]  /*bf10*/  STL.64 [R1], R4 ;  /* 0x0000000401007387 */ /* 0x002fe80000100a00 */
[----:B------:R1:W-:Y:S02]  /*bf20*/  STL [R1+0x8], R0 ;  /* 0x0000080001007387 */ /* 0x0003e40000100800 */
[----:B-1----:R-:W-:-:S05]  /*bf30*/  IMAD.MOV.U32 R0, RZ, RZ, 0x20 ;  /* 0x00000020ff007424 */ /* 0x002fca00078e00ff */
[----:B------:R-:W-:-:S05]  /*bf40*/  SEL R0, R0, 0xffffffe0, !P0 ;  /* 0xffffffe000007807 */ /* 0x000fca0004000000 */
[--C-:B------:R-:W-:Y:S02]  /*bf50*/  IMAD.IADD R210, R209, 0x1, R0.reuse ;  /* 0x00000001d1d27824 */ /* 0x100fe400078e0200 */
[----:B------:R-:W-:Y:S01]  /*bf60*/  IMAD.IADD R212, R211, 0x1, R0 ;  /* 0x00000001d3d47824 */ /* 0x000fe200078e0200 */
[----:B--2---:R-:W-:-:S05]  /*bf70*/  LOP3.LUT R2, R193, R233, RZ, 0x3c, !PT ;  /* 0x000000e9c1027212 */ /* 0x004fca00078e3cff */
[----:B------:R1:W-:Y:S02]  /*bf80*/  STL [R1+0x10], R2 ;  /* 0x0000100201007387 */ /* 0x0003e40000100800 */
[----:B-1----:R-:W-:Y:S01]  /*bf90*/  VIADD R2, R208, 0x4000 ;  /* 0x00004000d0027836 */ /* 0x002fe20000000000 */
[----:B------:R-:W-:Y:S06]  /*bfa0*/  BRA `(.L_x_638) ;  /* 0x0000000000f07947 */ /* 0x000fec0003800000 */
.L_x_640:
[----:B------:R-:W2:Y:S01]  /*bfb0*/  LDL R225, [R1+0x50] ;  /* 0x0000500001e17983 */ /* 0x000ea20000100800 */
[----:B------:R-:W-:Y:S01]  /*bfc0*/  ISETP.GE.AND P2, PT, R227, UR5, PT ;  /* 0x00000005e3007c0c */ /* 0x000fe2000bf46270 */
[----:B------:R-:W1:Y:S02]  /*bfd0*/  @!P1 LDC.64 R172, c[0x0][0x3b8] ;  /* 0x0000ee00ffac9b82 */ /* 0x000e640000000a00 */
[----:B------:R-:W3:Y:S06]  /*bfe0*/  LDL R203, [R1+0x4c] ;  /* 0x00004c0001cb7983 */ /* 0x000eec0000100800 */
[----:B------:R-:W4:Y:S04]  /*bff0*/  @!P1 LDC.64 R176, c[0x0][0x3b8] ;  /* 0x0000ee00ffb09b82 */ /* 0x000f280000000a00 */
[----:B------:R-:W-:Y:S04]  /*c000*/  @!P2 VIADD R0, R214, 0xffffffff ;  /* 0xffffffffd600a836 */ /* 0x000fe80000000000 */
[----:B------:R-:W5:Y:S02]  /*c010*/  @!P2 LDC.64 R174, c[0x0][0x3b8] ;  /* 0x0000ee00ffaeab82 */ /* 0x000f640000000a00 */
[C---:B-----5:R-:W-:Y:S04]  /*c020*/  @!P2 IMAD.WIDE.U32 R136, R0.reuse, R174, RZ ;  /* 0x000000ae0088a225 */ /* 0x060fe800078e00ff */
[----:B------:R-:W-:Y:S02]  /*c030*/  @!P2 IMAD R137, R0, R175, R137 ;  /* 0x000000af0089a224 */ /* 0x000fe400078e0289 */
[----:B------:R-:W5:Y:S01]  /*c040*/  @!P1 LDC.64 R174, c[0x0][0x3b8] ;  /* 0x0000ee00ffae9b82 */ /* 0x000f620000000a00 */
[----:B------:R-:W-:Y:S01]  /*c050*/  @!P1 VIADD R0, R214, 0xffffffff ;  /* 0xffffffffd6009836 */ /* 0x000fe20000000000 */
[C---:B--2---:R-:W-:Y:S04]  /*c060*/  @!P2 LEA R178, P3, R136.reuse, R225, 0x8 ;  /* 0x000000e188b2a211 */ /* 0x044fe800078640ff */
[----:B---3--:R-:W-:Y:S01]  /*c070*/  @!P2 LEA.HI.X R179, R136, R203, R137, 0x8, P3 ;  /* 0x000000cb88b3a211 */ /* 0x008fe200018f4489 */
[C---:B-1----:R-:W-:Y:S04]  /*c080*/  @!P1 IMAD.WIDE.U32 R136, R0.reuse, R172, RZ ;  /* 0x000000ac00889225 */ /* 0x042fe800078e00ff */
[----:B------:R-:W-:Y:S01]  /*c090*/  @!PT LDS RZ, [RZ] ;  /* 0x00000000fffff984 */ /* 0x000fe20000000800 */
[----:B------:R-:W-:Y:S01]  /*c0a0*/  @!PT LDS RZ, [RZ] ;  /* 0x00000000fffff984 */ /* 0x000fe20000000800 */
[----:B------:R-:W-:Y:S01]  /*c0b0*/  @!PT LDS RZ, [RZ] ;  /* 0x00000000fffff984 */ /* 0x000fe20000000800 */
[----:B------:R1:W-:Y:S01]  /*c0c0*/  @!P2 LDGSTS.E.BYPASS.LTC128B.128 [R215+0x2000], desc[UR14][R178.64] ;  /* 0x02000000b2d7afae */ /* 0x0003e2000b981a0e */
[----:B------:R-:W-:Y:S02]  /*c0d0*/  @!P1 IMAD R137, R0, R173, R137 ;  /* 0x000000ad00899224 */ /* 0x000fe400078e0289 */
[C---:B------:R-:W-:Y:S01]  /*c0e0*/  @!P1 IMAD.SHL.U32 R2, R136.reuse, 0x80, RZ ;  /* 0x0000008088029824 */ /* 0x040fe200078e00ff */
[----:B------:R2:W-:Y:S02]  /*c0f0*/  @P2 STS.128 [R215+0x2000], RZ ;  /* 0x002000ffd7002388 */ /* 0x0005e40000000c00 */
[----:B------:R-:W-:Y:S01]  /*c100*/  @!P1 SHF.L.U64.HI R135, R136, 0x7, R137 ;  /* 0x0000000788879819 */ /* 0x000fe20000010289 */
[----:B----4-:R-:W-:Y:S01]  /*c110*/  @!P1 IMAD.WIDE.U32 R136, R0, R176, RZ ;  /* 0x000000b000889225 */ /* 0x010fe200078e00ff */
[----:B------:R2:W-:Y:S02]  /*c120*/  @P1 STS.128 [R215+0x2800], RZ ;  /* 0x002800ffd7001388 */ /* 0x0005e40000000c00 */
[----:B------:R-:W-:Y:S01]  /*c130*/  @!P1 LEA R2, P3, R172, R2, 0x5 ;  /* 0x00000002ac029211 */ /* 0x000fe200078628ff */
[----:B------:R-:W-:Y:S03]  /*c140*/  @!P1 IMAD R137, R0, R177, R137 ;  /* 0x000000b100899224 */ /* 0x000fe600078e0289 */
[----:B-1----:R-:W-:Y:S01]  /*c150*/  @!P1 LEA.HI.X R179, R172, R135, R173, 0x5, P3 ;  /* 0x00000087acb39211 */ /* 0x002fe200018f2cad */
[C---:B------:R-:W-:Y:S01]  /*c160*/  @!P1 IMAD.SHL.U32 R172, R136.reuse, 0x80, RZ ;  /* 0x0000008088ac9824 */ /* 0x040fe200078e00ff */
[----:B------:R-:W-:Y:S01]  /*c170*/  @!P1 SHF.L.U64.HI R173, R136, 0x7, R137 ;  /* 0x0000000788ad9819 */ /* 0x000fe20000010289 */
[C---:B-----5:R-:W-:Y:S04]  /*c180*/  @!P1 IMAD.WIDE.U32 R136, R0.reuse, R174, RZ ;  /* 0x000000ae00889225 */ /* 0x060fe800078e00ff */
[----:B------:R-:W-:Y:S02]  /*c190*/  @!P1 IMAD R137, R0, R175, R137 ;  /* 0x000000af00899224 */ /* 0x000fe400078e0289 */
[C---:B------:R-:W-:Y:S02]  /*c1a0*/  @!P1 IMAD.SHL.U32 R0, R136.reuse, 0x80, RZ ;  /* 0x0000008088009824 */ /* 0x040fe400078e00ff */
[----:B------:R-:W-:Y:S01]  /*c1b0*/  @!P1 IMAD R135, R177, 0x60, RZ ;  /* 0x00000060b1879824 */ /* 0x000fe200078e02ff */
[----:B------:R-:W-:Y:S01]  /*c1c0*/  @!P1 SHF.L.U64.HI R178, R136, 0x7, R137 ;  /* 0x0000000788b29819 */ /* 0x000fe20000010289 */
[----:B------:R-:W-:Y:S01]  /*c1d0*/  @!P1 IMAD.WIDE.U32 R136, R176, 0x60, R172 ;  /* 0x00000060b0889825 */ /* 0x000fe200078e00ac */
[----:B------:R-:W-:Y:S02]  /*c1e0*/  @!P1 LEA R176, P3, R2, R225, 0x1 ;  /* 0x000000e102b09211 */ /* 0x000fe400078608ff */
[----:B------:R-:W-:Y:S02]  /*c1f0*/  @!P1 LEA R0, P4, R174, R0, 0x6 ;  /* 0x00000000ae009211 */ /* 0x000fe400078830ff */
[----:B------:R-:W-:Y:S01]  /*c200*/  @!P1 LEA.HI.X R177, R2, R203, R179, 0x1, P3 ;  /* 0x000000cb02b19211 */ /* 0x000fe200018f0cb3 */
[----:B------:R-:W-:Y:S01]  /*c210*/  @!P1 IMAD.IADD R2, R135, 0x1, R137 ;  /* 0x0000000187029824 */ /* 0x000fe200078e0289 */
[----:B------:R-:W-:Y:S02]  /*c220*/  @!P1 LEA.HI.X R175, R174, R178, R175, 0x6, P4 ;  /* 0x000000b2aeaf9211 */ /* 0x000fe400020f34af */
[-C--:B------:R-:W-:Y:S01]  /*c230*/  @!P1 LEA R174, P4, R0, R225.reuse, 0x1 ;  /* 0x000000e100ae9211 */ /* 0x080fe200078808ff */
[----:B------:R-:W-:Y:S01]  /*c240*/  @!PT LDS RZ, [RZ] ;  /* 0x00000000fffff984 */ /* 0x000fe20000000800 */
[----:B------:R-:W-:Y:S01]  /*c250*/  @!PT LDS RZ, [RZ] ;  /* 0x00000000fffff984 */ /* 0x000fe20000000800 */
[----:B------:R-:W-:Y:S01]  /*c260*/  @!PT LDS RZ, [RZ] ;  /* 0x00000000fffff984 */ /* 0x000fe20000000800 */
[----:B------:R2:W-:Y:S01]  /*c270*/  @!P1 LDGSTS.E.BYPASS.LTC128B.128 [R215+0x2800], desc[UR14][R176.64] ;  /* 0x02800000b0d79fae */ /* 0x0005e2000b981a0e */
[----:B------:R-:W-:Y:S02]  /*c280*/  @!P1 LEA R172, P3, R136, R225, 0x1 ;  /* 0x000000e188ac9211 */ /* 0x000fe400078608ff */
[-C--:B------:R-:W-:Y:S01]  /*c290*/  @!P1 LEA.HI.X R175, R0, R203.reuse, R175, 0x1, P4 ;  /* 0x000000cb00af9211 */ /* 0x080fe200020f0caf */
[----:B------:R2:W-:Y:S01]  /*c2a0*/  @P1 STS.128 [R215+0x3000], RZ ;  /* 0x003000ffd7001388 */ /* 0x0005e20000000c00 */
[----:B------:R-:W-:Y:S03]  /*c2b0*/  @!P1 LEA.HI.X R173, R136, R203, R2, 0x1, P3 ;  /* 0x000000cb88ad9211 */ /* 0x000fe600018f0c02 */
        /* <DEDUP_REMOVED lines=11> */
.L_x_638:
[----:B------:R-:W2:Y:S01]  /*c370*/  LDL R16, [R1] ;  /* 0x0000000001107983 */ /* 0x000ea20000100800 */
[----:B------:R-:W-:Y:S04]  /*c380*/  DEPBAR.LE SB0, 0x0 ;  /* 0x000080000000791a */ /* 0x000fe80000000000 */
[----:B------:R-:W3:Y:S05]  /*c390*/  LDL R13, [R1+0x4] ;  /* 0x00000400010d7983 */ /* 0x000eea0000100800 */
[----:B------:R-:W4:Y:S05]  /*c3a0*/  LDL R15, [R1+0x58] ;  /* 0x00005800010f7983 */ /* 0x000f2a0000100800 */
[----:B-----5:R-:W5:Y:S01]  /*c3b0*/  LDL R14, [R1+0x54] ;  /* 0x00005400010e7983 */ /* 0x020f620000100800 */
[----:B-1----:R-:W1:Y:S01]  /*c3c0*/  S2R R0, SR_TID.X ;  /* 0x0000000000007919 */ /* 0x002e620000002100 */
[----:B------:R-:W-:Y:S06]  /*c3d0*/  BAR.SYNC.DEFER_BLOCKING 0x0 ;  /* 0x0000000000007b1d */ /* 0x000fec0000010000 */
[----:B------:R-:W5:Y:S05]  /*c3e0*/  LDL.64 R234, [R1+0x30] ;  /* 0x0000300001ea7983 */ /* 0x000f6a0000100a00 */
[----:B------:R-:W5:Y:S05]  /*c3f0*/  LDL R229, [R1+0x14] ;  /* 0x0000140001e57983 */ /* 0x000f6a0000100800 */
[----:B------:R-:W5:Y:S05]  /*c400*/  LDL R224, [R1+0xc] ;  /* 0x00000c0001e07983 */ /* 0x000f6a0000100800 */
[----:B------:R-:W5:Y:S05]  /*c410*/  LDL R231, [R1+0x8] ;  /* 0x0000080001e77983 */ /* 0x000f6a0000100800 */
[----:B------:R-:W5:Y:S05]  /*c420*/  LDL R226, [R1+0x10] ;  /* 0x0000100001e27983 */ /* 0x000f6a0000100800 */
[----:B------:R-:W5:Y:S05]  /*c430*/  LDL.64 R232, [R1+0x40] ;  /* 0x0000400001e87983 */ /* 0x000f6a0000100a00 */
[----:B------:R-:W5:Y:S05]  /*c440*/  LDL.64 R136, [R1+0x38] ;  /* 0x0000380001887983 */ /* 0x000f6a0000100a00 */
[----:B------:R-:W5:Y:S05]  /*c450*/  LDL.64 R248, [R1+0x20] ;  /* 0x0000200001f87983 */ /* 0x000f6a0000100a00 */
[----:B------:R-:W5:Y:S01]  /*c460*/  LDL.64 R222, [R1+0x28] ;  /* 0x0000280001de7983 */ /* 0x000f620000100a00 */
[----:B-1----:R-:W-:Y:S05]  /*c470*/  IMAD.SHL.U32 R227, R0, 0x8, RZ ;  /* 0x0000000800e37824 */ /* 0x002fea00078e00ff */
[----:B------:R-:W-:Y:S04]  /*c480*/  LOP3.LUT R227, R227, 0x18, RZ, 0xc0, !PT ;  /* 0x00000018e3e37812 */ /* 0x000fe800078ec0ff */
[----:B------:R-:W-:Y:S01]  /*c490*/  ISETP.GE.AND P1, PT, R227, UR5, PT ;  /* 0x00000005e3007c0c */ /* 0x000fe2000bf26270 */
[----:B--2---:R-:W-:Y:S04]  /*c4a0*/  IMAD.WIDE.U32 R6, R214, R16, RZ ;  /* 0x00000010d6067225 */ /* 0x004fe800078e00ff */
[----:B------:R-:W-:Y:S02]  /*c4b0*/  IMAD.SHL.U32 R4, R6, 0x80, RZ ;  /* 0x0000008006047824 */ /* 0x000fe400078e00ff */
[----:B---3--:R-:W-:Y:S06]  /*c4c0*/  IMAD R7, R214, R13, R7 ;  /* 0x0000000dd6077224 */ /* 0x008fec00078e0207 */
[-C--:B------:R-:W-:Y:S02]  /*c4d0*/  @!P1 LEA R0, P4, R16, R4.reuse, 0x5 ;  /* 0x0000000410009211 */ /* 0x080fe400078828ff */
[----:B------:R-:W-:Y:S02]  /*c4e0*/  SHF.L.U64.HI R5, R6, 0x7, R7 ;  /* 0x0000000706057819 */ /* 0x000fe40000010207 */
[C---:B------:R-:W-:Y:S02]  /*c4f0*/  @!P1 LEA R2, P3, R16.reuse, R4, 0x6 ;  /* 0x0000000410029211 */ /* 0x040fe400078630ff */
[--C-:B------:R-:W-:Y:S02]  /*c500*/  @!P1 LEA.HI.X R6, R16, R5, R13.reuse, 0x5, P4 ;  /* 0x0000000510069211 */ /* 0x100fe400020f2c0d */
[-C--:B----4-:R-:W-:Y:S02]  /*c510*/  @!P1 LEA R10, P4, R0, R15.reuse, 0x1 ;  /* 0x0000000f000a9211 */ /* 0x090fe400078808ff */
[----:B------:R-:W-:Y:S02]  /*c520*/  @!P2 LEA R12, P5, R4, R15, 0x1 ;  /* 0x0000000f040ca211 */ /* 0x000fe400078a08ff */
[-C--:B-----5:R-:W-:Y:S01]  /*c530*/  @!P1 LEA.HI.X R11, R0, R14.reuse, R6, 0x1, P4 ;  /* 0x0000000e000b9211 */ /* 0x0a0fe200020f0c06 */
[----:B------:R-:W-:Y:S01]  /*c540*/  @!P1 IMAD R0, R13, 0x60, RZ ;  /* 0x000000600d009824 */ /* 0x000fe200078e02ff */
[----:B------:R-:W-:Y:S02]  /*c550*/  @!P1 LEA.HI.X R7, R16, R5, R13, 0x6, P3 ;  /* 0x0000000510079211 */ /* 0x000fe400018f340d */
[-CC-:B------:R-:W-:Y:S01]  /*c560*/  @!P2 LEA.HI.X R13, R4, R14.reuse, R5.reuse, 0x1, P5 ;  /* 0x0000000e040da211 */ /* 0x180fe200028f0c05 */
[----:B------:R-:W-:Y:S01]  /*c570*/  @!P1 IMAD.WIDE.U32 R4, R16, 0x60, R4 ;  /* 0x0000006010049825 */ /* 0x000fe200078e0004 */
[CC--:B------:R-:W-:Y:S03]  /*c580*/  @!P1 LEA R8, P3, R2.reuse, R15.reuse, 0x1 ;  /* 0x0000000f02089211 */ /* 0x0c0fe600078608ff */
[----:B------:R-:W-:Y:S01]  /*c590*/  @!PT LDS RZ, [RZ] ;  /* 0x00000000fffff984 */ /* 0x000fe20000000800 */
[----:B------:R-:W-:Y:S01]  /*c5a0*/  @!PT LDS RZ, [RZ] ;  /* 0x00000000fffff984 */ /* 0x000fe20000000800 */
[----:B------:R-:W-:Y:S01]  /*c5b0*/  @!PT LDS RZ, [RZ] ;  /* 0x00000000fffff984 */ /* 0x000fe20000000800 */
[----:B------:R-:W-:Y:S01]  /*c5c0*/  @!P2 LDGSTS.E.BYPASS.LTC128B.128 [R215+0x4000], desc[UR14][R12.64] ;  /* 0x040000000cd7afae */ /* 0x000fe2000b981a0e */
[-C--:B------:R-:W-:Y:S01]  /*c5d0*/  @!P1 LEA.HI.X R9, R2, R14.reuse, R7, 0x1, P3 ;  /* 0x0000000e02099211 */ /* 0x080fe200018f0c07 */
[----:B------:R-:W-:Y:S01]  /*c5e0*/  @!P1 IMAD.IADD R0, R0, 0x1, R5 ;  /* 0x0000000100009824 */ /* 0x000fe200078e0205 */
[C---:B------:R-:W-:Y:S02]  /*c5f0*/  @!P1 LEA R6, P3, R4.reuse, R15, 0x1 ;  /* 0x0000000f04069211 */ /* 0x040fe400078608ff */
[----:B------:R-:W-:Y:S02]  /*c600*/  @P2 STS.128 [R215+0x4000], RZ ;  /* 0x004000ffd7002388 */ /* 0x000fe40000000c00 */
[----:B------:R-:W-:Y:S03]  /*c610*/  @!P1 LEA.HI.X R7, R4, R14, R0, 0x1, P3 ;  /* 0x0000000e04079211 */ /* 0x000fe600018f0c00 */
[----:B------:R-:W-:Y:S01]  /*c620*/  @P1 STS.128 [R215+0x4800], RZ ;  /* 0x004800ffd7001388 */ /* 0x000fe20000000c00 */
[C---:B------:R-:W-:Y:S04]  /*c630*/  ISETP.NE.AND P3, PT, R214.reuse, RZ, PT ;  /* 0x000000ffd600720c */ /* 0x040fe80003f65270 */
[----:B------:R-:W-:Y:S01]  /*c640*/  @!PT LDS RZ, [RZ] ;  /* 0x00000000fffff984 */ /* 0x000fe20000000800 */
[----:B------:R-:W-:Y:S01]  /*c650*/  @!PT LDS RZ, [RZ] ;  /* 0x00000000fffff984 */ /* 0x000fe20000000800 */
[----:B------:R-:W-:Y:S01]  /*c660*/  @!PT LDS RZ, [RZ] ;  /* 0x00000000fffff984 */ /* 0x000fe20000000800 */
[----:B------:R-:W-:Y:S05]  /*c670*/  @!P1 LDGSTS.E.BYPASS.LTC128B.128 [R215+0x4800], desc[UR14][R10.64] ;  /* 0x048000000ad79fae */ /* 0x000fea000b981a0e */
[----:B------:R-:W-:Y:S05]  /*c680*/  @P1 STS.128 [R215+0x5000], RZ ;  /* 0x005000ffd7001388 */ /* 0x000fea0000000c00 */
        /* <DEDUP_REMOVED lines=8> */
[----:B------:R1:W-:Y:S05]  /*c710*/  @!P1 LDGSTS.E.BYPASS.LTC128B.128 [R215+0x5800], desc[UR14][R6.64] ;  /* 0x0580000006d79fae */ /* 0x0003ea000b981a0e */
[----:B------:R-:W-:Y:S05]  /*c720*/  LDSM.16.M88.4 R128, [R211] ;  /* 0x00000000d380783b */ /* 0x000fea0000000200 */
[----:B------:R-:W1:Y:S05]  /*c730*/  LDSM.16.M88.4 R16, [R209+0x2000] ;  /* 0x00200000d110783b */ /* 0x000e6a0000000200 */
[----:B------:R-:W2:Y:S05]  /*c740*/  LDSM.16.M88.4 R124, [R211+0x1000] ;  /* 0x00100000d37c783b */ /* 0x000eaa0000000200 */
[----:B------:R-:W3:Y:S05]  /*c750*/  LDSM.16.M88.4 R32, [R209+0x2400] ;  /* 0x00240000d120783b */ /* 0x000eea0000000200 */
[----:B------:R-:W0:Y:S05]  /*c760*/  LDGDEPBAR ;  /* 0x00000000000079af */ /* 0x000e2a0000000000 */
[----:B------:R-:W4:Y:S05]  /*c770*/  LDSM.16.M88.4 R48, [R209+0x2800] ;  /* 0x00280000d130783b */ /* 0x000f2a0000000200 */
[----:B------:R-:W5:Y:S05]  /*c780*/  LDSM.16.M88.4 R64, [R209+0x2c00] ;  /* 0x002c0000d140783b */ /* 0x000f6a0000000200 */
[----:B------:R-:W5:Y:S05]  /*c790*/  LDSM.16.M88.4 R80, [R209+0x3000] ;  /* 0x00300000d150783b */ /* 0x000f6a0000000200 */
[----:B------:R-:W5:Y:S05]  /*c7a0*/  LDSM.16.M88.4 R96, [R209+0x3400] ;  /* 0x00340000d160783b */ /* 0x000f6a0000000200 */
[----:B------:R-:W5:Y:S01]  /*c7b0*/  LDSM.16.M88.4 R112, [R209+0x3800] ;  /* 0x00380000d170783b */ /* 0x000f620000000200 */
[-C--:B-1----:R-:W-:Y:S04]  /*c7c0*/  HMMA.16816.F32.BF16 R4, R128, R16.reuse, RZ ;  /* 0x000000108004723c */ /* 0x082fe800000418ff */
[----:B------:R-:W1:Y:S04]  /*c7d0*/  LDSM.16.M88.4 R172, [R209+0x3c00] ;  /* 0x003c0000d1ac783b */ /* 0x000e680000000200 */
[C---:B--2---:R-:W-:Y:S01]  /*c7e0*/  HMMA.16816.F32.BF16 R8, R124.reuse, R16, RZ ;  /* 0x000000107c08723c */ /* 0x044fe200000418ff */
[----:B------:R-:W-:Y:S05]  /*c7f0*/  LDSM.16.M88.4 R176, [R212] ;  /* 0x00000000d4b0783b */ /* 0x000fea0000000200 */
[----:B------:R-:W2:Y:S02]  /*c800*/  LDSM.16.M88.4 R180, [R210+0x2000] ;  /* 0x00200000d2b4783b */ /* 0x000ea40000000200 */
[-C--:B------:R-:W-:Y:S03]  /*c810*/  HMMA.16816.F32.BF16 R12, R124, R18.reuse, RZ ;  /* 0x000000127c0c723c */ /* 0x080fe600000418ff */
[----:B------:R-:W2:Y:S05]  /*c820*/  LDSM.16.M88.4 R184, [R212+0x1000] ;  /* 0x00100000d4b8783b */ /* 0x000eaa0000000200 */
[C---:B------:R-:W-:Y:S01]  /*c830*/  HMMA.16816.F32.BF16 R16, R128.reuse, R18, RZ ;  /* 0x000000128010723c */ /* 0x040fe200000418ff */
[----:B------:R-:W2:Y:S05]  /*c840*/  LDSM.16.M88.4 R188, [R210+0x2400] ;  /* 0x00240000d2bc783b */ /* 0x000eaa0000000200 */
[----:B------:R-:W2:Y:S02]  /*c850*/  LDSM.16.M88.4 R192, [R210+0x2800] ;  /* 0x00280000d2c0783b */ /* 0x000ea40000000200 */
[-C--:B---3--:R-:W-:Y:S03]  /*c860*/  HMMA.16816.F32.BF16 R20, R128, R32.reuse, RZ ;  /* 0x000000208014723c */ /* 0x088fe600000418ff */
[----:B------:R-:W3:Y:S05]  /*c870*/  LDSM.16.M88.4 R196, [R210+0x2c00] ;  /* 0x002c0000d2c4783b */ /* 0x000eea0000000200 */
[C---:B------:R-:W-:Y:S01]  /*c880*/  HMMA.16816.F32.BF16 R24, R124.reuse, R32, RZ ;  /* 0x000000207c18723c */ /* 0x040fe200000418ff */
[----:B------:R-:W3:Y:S05]  /*c890*/  LDSM.16.M88.4 R200, [R210+0x3000] ;  /* 0x00300000d2c8783b */ /* 0x000eea0000000200 */
[----:B------:R-:W3:Y:S02]  /*c8a0*/  LDSM.16.M88.4 R204, [R210+0x3400] ;  /* 0x00340000d2cc783b */ /* 0x000ee40000000200 */
[-C--:B------:R-:W-:Y:S08]  /*c8b0*/  HMMA.16816.F32.BF16 R28, R124, R34.reuse, RZ ;  /* 0x000000227c1c723c */ /* 0x080ff000000418ff */
[C---:B------:R-:W-:Y:S08]  /*c8c0*/  HMMA.16816.F32.BF16 R32, R128.reuse, R34, RZ ;  /* 0x000000228020723c */ /* 0x040ff000000418ff */
        /* <DEDUP_REMOVED lines=23> */
[----:B------:R-:W-:Y:S01]  /*ca40*/  HMMA.16816.F32.BF16 R128, R128, R174, RZ ;  /* 0x000000ae8080723c */ /* 0x000fe200000418ff */
[----:B------:R-:W1:Y:S07]  /*ca50*/  LDSM.16.M88.4 R172, [R210+0x3800] ;  /* 0x00380000d2ac783b */ /* 0x000e6e0000000200 */
[-C--:B--2---:R-:W-:Y:S08]  /*ca60*/  HMMA.16816.F32.BF16 R4, R176, R180.reuse, R4 ;  /* 0x000000b4b004723c */ /* 0x084ff00000041804 */
[C---:B------:R-:W-:Y:S08]  /*ca70*/  HMMA.16816.F32.BF16 R8, R184.reuse, R180, R8 ;  /* 0x000000b4b808723c */ /* 0x040ff00000041808 */
[-C--:B------:R-:W-:Y:S08]  /*ca80*/  HMMA.16816.F32.BF16 R12, R184, R182.reuse, R12 ;  /* 0x000000b6b80c723c */ /* 0x080ff0000004180c */
[C---:B------:R-:W-:Y:S01]  /*ca90*/  HMMA.16816.F32.BF16 R16, R176.reuse, R182, R16 ;  /* 0x000000b6b010723c */ /* 0x040fe20000041810 */
[----:B------:R-:W2:Y:S01]  /*caa0*/  LDSM.16.M88.4 R180, [R210+0x3c00] ;  /* 0x003c0000d2b4783b */ /* 0x000ea20000000200 */
[----:B------:R-:W-:Y:S04]  /*cab0*/  DEPBAR.LE SB0, 0x0 ;  /* 0x000080000000791a */ /* 0x000fe80000000000 */
[----:B------:R-:W-:Y:S02]  /*cac0*/  BAR.SYNC.DEFER_BLOCKING 0x0 ;  /* 0x0000000000007b1d */ /* 0x000fe40000010000 */
        /* <DEDUP_REMOVED lines=8> */
[C---:B------:R-:W-:Y:S02]  /*cb50*/  VIADD R194, R221.reuse, 0x76cf5d0a ;  /* 0x76cf5d0addc27836 */ /* 0x040fe40000000000 */
[----:B------:R-:W-:Y:S02]  /*cb60*/  VIADD R195, R221, 0x32370b8f ;  /* 0x32370b8fddc37836 */ /* 0x000fe40000000000 */
[-C--:B---3--:R-:W-:Y:S08]  /*cb70*/  HMMA.16816.F32.BF16 R52, R176, R196.reuse, R52 ;  /* 0x000000c4b034723c */ /* 0x088ff00000041834 */
[C---:B------:R-:W-:Y:S08]  /*cb80*/  HMMA.16816.F32.BF16 R56, R184.reuse, R196, R56 ;  /* 0x000000c4b838723c */ /* 0x040ff00000041838 */
[-C--:B------:R-:W-:Y:S08]  /*cb90*/  HMMA.16816.F32.BF16 R60, R184, R198.reuse, R60 ;  /* 0x000000c6b83c723c */ /* 0x080ff0000004183c */
[C---:B------:R-:W-:Y:S08]  /*cba0*/  HMMA.16816.F32.BF16 R64, R176.reuse, R198, R64 ;  /* 0x000000c6b040723c */ /* 0x040ff00000041840 */
[-C--:B------:R-:W-:Y:S08]  /*cbb0*/  HMMA.16816.F32.BF16 R68, R176, R200.reuse, R68 ;  /* 0x000000c8b044723c */ /* 0x080ff00000041844 */
[C---:B------:R-:W-:Y:S08]  /*cbc0*/  HMMA.16816.F32.BF16 R72, R184.reuse, R200, R72 ;  /* 0x000000c8b848723c */ /* 0x040ff00000041848 */
[-C--:B------:R-:W-:Y:S08]  /*cbd0*/  HMMA.16816.F32.BF16 R76, R184, R202.reuse, R76 ;  /* 0x000000cab84c723c */ /* 0x080ff0000004184c */
[C---:B------:R-:W-:Y:S01]  /*cbe0*/  HMMA.16816.F32.BF16 R80, R176.reuse, R202, R80 ;  /* 0x000000cab050723c */ /* 0x040fe20000041850 */
[----:B------:R-:W3:Y:S03]  /*cbf0*/  LDL R203, [R1+0x5c] ;  /* 0x00005c0001cb7983 */ /* 0x000ee60000100800 */
[----:B------:R-:W-:Y:S04]  /*cc00*/  IMAD.SHL.U32 R202, R214, 0x4, RZ ;  /* 0x00000004d6ca7824 */ /* 0x000fe800078e00ff */
[-C--:B------:R-:W-:Y:S03]  /*cc10*/  HMMA.16816.F32.BF16 R84, R176, R204.reuse, R84 ;  /* 0x000000ccb054723c */ /* 0x080fe60000041854 */
[----:B------:R-:W-:Y:S05]  /*cc20*/  LOP3.LUT R134, R202, R235, R221, 0x96, !PT ;  /* 0x000000ebca867212 */ /* 0x000fea00078e96dd */
[----:B------:R-:W-:Y:S01]  /*cc30*/  IMAD.WIDE.U32 R134, R134, -0x326172a9, RZ ;  /* 0xcd9e8d5786867825 */ /* 0x000fe200078e00ff */
[C---:B------:R-:W-:Y:S04]  /*cc40*/  HMMA.16816.F32.BF16 R88, R184.reuse, R204, R88 ;  /* 0x000000ccb858723c */ /* 0x040fe80000041858 */
[C---:B------:R-:W-:Y:S02]  /*cc50*/  LOP3.LUT R190, R135.reuse, R229, RZ, 0x3c, !PT ;  /* 0x000000e587be7212 */ /* 0x040fe400078e3cff */
[----:B------:R-:W-:Y:S02]  /*cc60*/  LOP3.LUT R135, R135, R224, RZ, 0x3c, !PT ;  /* 0x000000e087877212 */ /* 0x000fe400078e3cff */
[-C--:B------:R-:W-:Y:S03]  /*cc70*/  HMMA.16816.F32.BF16 R92, R184, R206.reuse, R92 ;  /* 0x000000ceb85c723c */ /* 0x080fe6000004185c */
[----:B------:R-:W-:Y:S01]  /*cc80*/  IMAD.WIDE.U32 R190, R190, -0x2daee0ad, RZ ;  /* 0xd2511f53bebe7825 */ /* 0x000fe200078e00ff */
[C---:B------:R-:W-:Y:S02]  /*cc90*/  LOP3.LUT R192, R134.reuse, R231, RZ, 0x3c, !PT ;  /* 0x000000e786c07212 */ /* 0x040fe400078e3cff */
[----:B------:R-:W-:Y:S01]  /*cca0*/  LOP3.LUT R188, R134, R226, RZ, 0x3c, !PT ;  /* 0x000000e286bc7212 */ /* 0x000fe200078e3cff */
[----:B------:R-:W-:Y:S01]  /*ccb0*/  IMAD.WIDE.U32 R134, R135, -0x2daee0ad, RZ ;  /* 0xd2511f5387867825 */ /* 0x000fe200078e00ff */
[C---:B------:R-:W-:Y:S01]  /*ccc0*/  HMMA.16816.F32.BF16 R96, R176.reuse, R206, R96 ;  /* 0x000000ceb060723c */ /* 0x040fe20000041860 */
[----:B------:R-:W4:Y:S03]  /*ccd0*/  LDL R206, [R1+0x60] ;  /* 0x0000600001ce7983 */ /* 0x000f260000100800 */
[----:B------:R-:W-:Y:S01]  /*cce0*/  IMAD.WIDE.U32 R192, R192, -0x2daee0ad, RZ ;  /* 0xd2511f53c0c07825 */ /* 0x000fe200078e00ff */
[-C--:B------:R-:W-:Y:S02]  /*ccf0*/  LOP3.LUT R0, R232, R194.reuse, R135, 0x96, !PT ;  /* 0x000000c2e8007212 */ /* 0x080fe400078e9687 */
[----:B------:R-:W-:Y:S01]  /*cd00*/  LOP3.LUT R136, R136, R194, R191, 0x96, !PT ;  /* 0x000000c288887212 */ /* 0x000fe200078e96bf */
[----:B------:R-:W-:Y:S01]  /*cd10*/  IMAD.WIDE.U32 R188, R188, -0x2daee0ad, RZ ;  /* 0xd2511f53bcbc7825 */ /* 0x000fe200078e00ff */
[-C--:B-1----:R-:W-:Y:S03]  /*cd20*/  HMMA.16816.F32.BF16 R100, R176, R172.reuse, R100 ;  /* 0x000000acb064723c */ /* 0x082fe60000041864 */
[----:B------:R-:W-:Y:S01]  /*cd30*/  IMAD.WIDE.U32 R196, R0, -0x326172a9, RZ ;  /* 0xcd9e8d5700c47825 */ /* 0x000fe200078e00ff */
[C---:B------:R-:W-:Y:S02]  /*cd40*/  LOP3.LUT R134, R195.reuse, R134, R193, 0x96, !PT ;  /* 0x00000086c3867212 */ /* 0x040fe400078e96c1 */
[----:B------:R-:W-:Y:S01]  /*cd50*/  LOP3.LUT R190, R195, R190, R189, 0x96, !PT ;  /* 0x000000bec3be7212 */ /* 0x000fe200078e96bd */
[----:B------:R-:W-:Y:S01]  /*cd60*/  IMAD.WIDE.U32 R136, R136, -0x326172a9, RZ ;  /* 0xcd9e8d5788887825 */ /* 0x000fe200078e00ff */
[C---:B------:R-:W-:Y:S04]  /*cd70*/  HMMA.16816.F32.BF16 R104, R184.reuse, R172, R104 ;  /* 0x000000acb868723c */ /* 0x040fe80000041868 */
[----:B------:R-:W-:Y:S01]  /*cd80*/  IMAD.WIDE.U32 R198, R134, -0x326172a9, RZ ;  /* 0xcd9e8d5786c67825 */ /* 0x000fe200078e00ff */
[-C--:B------:R-:W-:Y:S02]  /*cd90*/  LOP3.LUT R2, R248, R216.reuse, R197, 0x96, !PT ;  /* 0x000000d8f8027212 */ /* 0x080fe400078e96c5 */
[----:B------:R-:W-:Y:S01]  /*cda0*/  LOP3.LUT R134, R222, R216, R137, 0x96, !PT ;  /* 0x000000d8de867212 */ /* 0x000fe200078e9689 */
[----:B------:R-:W-:Y:S01]  /*cdb0*/  VIADD R193, R221, 0xed9eba14 ;  /* 0xed9eba14ddc17836 */ /* 0x000fe20000000000 */
[-C--:B------:R-:W-:Y:S03]  /*cdc0*/  HMMA.16816.F32.BF16 R108, R184, R174.reuse, R108 ;  /* 0x000000aeb86c723c */ /* 0x080fe6000004186c */
[----:B------:R-:W-:Y:S01]  /*cdd0*/  IMAD.WIDE.U32 R134, R134, -0x2daee0ad, RZ ;  /* 0xd2511f5386867825 */ /* 0x000fe200078e00ff */
[C---:B------:R-:W-:Y:S03]  /*cde0*/  LOP3.LUT R0, R219.reuse, R196, R199, 0x96, !PT ;  /* 0x000000c4db007212 */ /* 0x040fe600078e96c7 */
[----:B------:R-:W-:Y:S01]  /*cdf0*/  IMAD.WIDE.U32 R196, R190, -0x326172a9, RZ ;  /* 0xcd9e8d57bec47825 */ /* 0x000fe200078e00ff */
[C---:B------:R-:W-:Y:S04]  /*ce00*/  HMMA.16816.F32.BF16 R112, R176.reuse, R174, R112 ;  /* 0x000000aeb070723c */ /* 0x040fe80000041870 */
[----:B------:R-:W-:Y:S01]  /*ce10*/  IMAD.WIDE.U32 R172, R2, -0x2daee0ad, RZ ;  /* 0xd2511f5302ac7825 */ /* 0x000fe200078e00ff */
[----:B------:R-:W-:Y:S02]  /*ce20*/  LOP3.LUT R136, R219, R136, R197, 0x96, !PT ;  /* 0x00000088db887212 */ /* 0x000fe400078e96c5 */
[----:B------:R-:W-:Y:S01]  /*ce30*/  LOP3.LUT R188, R193, R188, R135, 0x96, !PT ;  /* 0x000000bcc1bc7212 */ /* 0x000fe200078e9687 */
[----:B------:R-:W-:Y:S01]  /*ce40*/  VIADD R191, R221, 0xa9066899 ;  /* 0xa9066899ddbf7836 */ /* 0x000fe20000000000 */
[-C--:B--2---:R-:W-:Y:S03]  /*ce50*/  HMMA.16816.F32.BF16 R116, R176, R180.reuse, R116 ;  /* 0x000000b4b074723c */ /* 0x084fe60000041874 */
[----:B------:R-:W-:Y:S01]  /*ce60*/  IMAD.WIDE.U32 R174, R136, -0x2daee0ad, RZ ;  /* 0xd2511f5388ae7825 */ /* 0x000fe200078e00ff */
[----:B------:R-:W-:Y:S03]  /*ce70*/  LOP3.LUT R192, R193, R192, R173, 0x96, !PT ;  /* 0x000000c0c1c07212 */ /* 0x000fe600078e96ad */
[----:B------:R-:W-:Y:S01]  /*ce80*/  IMAD.WIDE.U32 R200, R0, -0x2daee0ad, RZ ;  /* 0xd2511f5300c87825 */ /* 0x000fe200078e00ff */
[C---:B------:R-:W-:Y:S01]  /*ce90*/  LOP3.LUT R134, R191.reuse, R134, R175, 0x96, !PT ;  /* 0x00000086bf867212 */ /* 0x040fe200078e96af */
[C---:B------:R-:W-:Y:S04]  /*cea0*/  HMMA.16816.F32.BF16 R120, R184.reuse, R180, R120 ;  /* 0x000000b4b878723c */ /* 0x040fe80000041878 */
[----:B------:R-:W-:Y:S01]  /*ceb0*/  LOP3.LUT R0, R191, R172, R201, 0x96, !PT ;  /* 0x000000acbf007212 */ /* 0x000fe200078e96c9 */
[----:B------:R-:W-:Y:S03]  /*cec0*/  IMAD.WIDE.U32 R172, R188, -0x326172a9, RZ ;  /* 0xcd9e8d57bcac7825 */ /* 0x000fe600078e00ff */
[-C--:B------:R-:W-:Y:S03]  /*ced0*/  HMMA.16816.F32.BF16 R124, R184, R182.reuse, R124 ;  /* 0x000000b6b87c723c */ /* 0x080fe6000004187c */
[----:B------:R-:W-:Y:S04]  /*cee0*/  IMAD.WIDE.U32 R188, R192, -0x326172a9, RZ ;  /* 0xcd9e8d57c0bc7825 */ /* 0x000fe800078e00ff */
[----:B------:R-:W-:Y:S01]  /*cef0*/  IMAD.WIDE.U32 R134, R134, -0x326172a9, RZ ;  /* 0xcd9e8d5786867825 */ /* 0x000fe200078e00ff */
[----:B------:R-:W-:Y:S01]  /*cf00*/  LOP3.LUT R198, R218, R198, R189, 0x96, !PT ;  /* 0x000000c6dac67212 */ /* 0x000fe200078e96bd */
[----:B------:R-:W-:Y:S04]  /*cf10*/  HMMA.16816.F32.BF16 R128, R176, R182, R128 ;  /* 0x000000b6b080723c */ /* 0x000fe80000041880 */
[----:B------:R-:W-:Y:S01]  /*cf20*/  LOP3.LUT R189, R217, R172, R135, 0x96, !PT ;  /* 0x000000acd9bd7212 */ /* 0x000fe200078e9687 */
[----:B------:R-:W-:Y:S01]  /*cf30*/  IMAD.WIDE.U32 R136, R0, -0x326172a9, RZ ;  /* 0xcd9e8d5700887825 */ /* 0x000fe200078e00ff */
[----:B------:R-:W-:Y:S02]  /*cf40*/  LOP3.LUT R0, R218, R196, R173, 0x96, !PT ;  /* 0x000000c4da007212 */ /* 0x000fe400078e96ad */
[C---:B------:R-:W-:Y:S01]  /*cf50*/  PRMT R135, R134.reuse, 0x7773, RZ ;  /* 0x0000777386877816 */ /* 0x040fe200000000ff */
[----:B------:R-:W-:Y:S01]  /*cf60*/  IMAD.MOV.U32 R197, RZ, RZ, R136 ;  /* 0x000000ffffc57224 */ /* 0x000fe200078e0088 */
[C---:B------:R-:W-:Y:S01]  /*cf70*/  PRMT R2, R134.reuse, 0x7772, RZ ;  /* 0x0000777286027816 */ /* 0x040fe200000000ff */
[----:B------:R-:W-:Y:S01]  /*cf80*/  IMAD.MOV.U32 R204, RZ, RZ, R134 ;  /* 0x000000ffffcc7224 */ /* 0x000fe200078e0086 */
[----:B------:R-:W-:Y:S01]  /*cf90*/  PRMT R205, R134, 0x7771, RZ ;  /* 0x0000777186cd7816 */ /* 0x000fe200000000ff */
[----:B------:R-:W-:Y:S01]  /*cfa0*/  VIADD R190, R221, 0x646e171e ;  /* 0x646e171eddbe7836 */ /* 0x000fe20000000000 */
[----:B------:R-:W-:Y:S02]  /*cfb0*/  LOP3.LUT R188, R217, R188, R137, 0x96, !PT ;  /* 0x000000bcd9bc7212 */ /* 0x000fe400078e9689 */
[C---:B------:R-:W-:Y:S02]  /*cfc0*/  PRMT R175, R136.reuse, 0x7773, RZ ;  /* 0x0000777388af7816 */ /* 0x040fe400000000ff */
[C---:B------:R-:W-:Y:S02]  /*cfd0*/  PRMT R173, R136.reuse, 0x7772, RZ ;  /* 0x0000777288ad7816 */ /* 0x040fe400000000ff */
[----:B------:R-:W-:Y:S01]  /*cfe0*/  PRMT R196, R136, 0x7771, RZ ;  /* 0x0000777188c47816 */ /* 0x000fe200000000ff */
[----:B------:R-:W-:Y:S01]  /*cff0*/  IMAD.WIDE.U32 R136, R0, -0x2daee0ad, RZ ;  /* 0xd2511f5300887825 */ /* 0x000fe200078e00ff */
[----:B------:R-:W-:Y:S02]  /*d000*/  LOP3.LUT R0, R197, 0xff, RZ, 0xc0, !PT ;  /* 0x000000ffc5007812 */ /* 0x000fe400078ec0ff */
[----:B------:R-:W-:Y:S02]  /*d010*/  PRMT R238, R173, 0x5410, R175 ;  /* 0x00005410adee7816 */ /* 0x000fe400000000af */
[----:B------:R-:W-:Y:S02]  /*d020*/  PRMT R245, R2, 0x5410, R135 ;  /* 0x0000541002f57816 */ /* 0x000fe40000000087 */
[----:B------:R-:W-:Y:S02]  /*d030*/  LOP3.LUT R192, R190, R174, R137, 0x96, !PT ;  /* 0x000000aebec07212 */ /* 0x000fe400078e9689 */
[C---:B------:R-:W-:Y:S02]  /*d040*/  PRMT R222, R136.reuse, 0x7773, RZ ;  /* 0x0000777388de7816 */ /* 0x040fe400000000ff */
[C---:B------:R-:W-:Y:S02]  /*d050*/  PRMT R207, R136.reuse, 0x7772, RZ ;  /* 0x0000777288cf7816 */ /* 0x040fe400000000ff */
[----:B------:R-:W-:Y:S02]  /*d060*/  PRMT R223, R136, 0x7771, RZ ;  /* 0x0000777188df7816 */ /* 0x000fe400000000ff */
[----:B------:R-:W-:Y:S01]  /*d070*/  PRMT R228, R0, 0x5410, R196 ;  /* 0x0000541000e47816 */ /* 0x000fe200000000c4 */
[----:B----4-:R-:W-:Y:S02]  /*d080*/  IMAD R134, R214, 0x80, R206 ;  /* 0x00000080d6867824 */ /* 0x010fe400078e02ce */
[----:B------:R-:W-:Y:S02]  /*d090*/  IMAD.MOV.U32 R206, RZ, RZ, R136 ;  /* 0x000000ffffce7224 */ /* 0x000fe400078e0088 */
[----:B---3--:R-:W-:Y:S04]  /*d0a0*/  IMAD.IADD R134, R203, 0x1, -R134 ;  /* 0x00000001cb867824 */ /* 0x008fe800078e0a86 */
[C---:B------:R-:W-:Y:S02]  /*d0b0*/  VIADD R180, R134.reuse, 0xffffffff ;  /* 0xffffffff86b47836 */ /* 0x040fe40000000000 */
[----:B------:R-:W-:Y:S01]  /*d0c0*/  VIADD R181, R134, 0x8 ;  /* 0x0000000886b57836 */ /* 0x000fe20000000000 */
[----:B------:R-:W-:Y:S06]  /*d0d0*/  @P3 BRA `(.L_x_640) ;  /* 0xffffffec00b43947 */ /* 0x000fec000383ffff */
.L_x_639:
[----:B------:R-:W-:Y:S01]  /*d0e0*/  IABS R137, R181 ;  /* 0x000000b500897213 */ /* 0x000fe20000000000 */
[----:B------:R1:W-:Y:S01]  /*d0f0*/  STL.64 [R1+0x90], R214 ;  /* 0x000090d601007387 */ /* 0x0003e20000100a00 */
[----:B------:R-:W-:Y:S01]  /*d100*/  IABS R136, R134 ;  /* 0x0000008600887213 */ /* 0x000fe20000000000 */
[C---:B------:R-:W-:Y:S01]  /*d110*/  VIADD R0, R134.reuse, 0x7 ;  /* 0x0000000786007836 */ /* 0x040fe20000000000 */
[----:B--2---:R-:W-:Y:S01]  /*d120*/  IABS R172, R180 ;  /* 0x000000b400ac7213 */ /* 0x004fe20000000000 */
[C---:B------:R-:W-:Y:S02]  /*d130*/  VIADD R135, R134.reuse, 0x48 ;  /* 0x0000004886877836 */ /* 0x040fe40000000000 */
[C---:B------:R-:W-:Y:S01]  /*d140*/  VIADD R177, R134.reuse, 0x2f ;  /* 0x0000002f86b17836 */ /* 0x040fe20000000000 */
[----:B------:R-:W-:Y:S01]  /*d150*/  IABS R2, R0 ;  /* 0x0000000000027213 */ /* 0x000fe20000000000 */
[C---:B------:R-:W-:Y:S01]  /*d160*/  VIADD R174, R134.reuse, 0x37 ;  /* 0x0000003786ae7836 */ /* 0x040fe20000000000 */
[----:B------:R-:W-:Y:S01]  /*d170*/  IABS R0, R135 ;  /* 0x0000008700007213 */ /* 0x000fe20000000000 */
[----:B------:R-:W-:Y:S01]  /*d180*/  IMAD.MOV.U32 R135, RZ, RZ, R137 ;  /* 0x000000ffff877224 */ /* 0x000fe200078e0089 */
[----:B------:R-:W-:Y:S01]  /*d190*/  I2FP.F32.S32 R178, R2 ;  /* 0x0000000200b27245 */ /* 0x000fe20000201400 */
[C---:B------:R-:W-:Y:S01]  /*d1a0*/  VIADD R176, R134.reuse, 0x30 ;  /* 0x0000003086b07836 */ /* 0x040fe20000000000 */
[----:B------:R-:W-:Y:S01]  /*d1b0*/  I2FP.F32.S32 R0, R0 ;  /* 0x0000000000007245 */ /* 0x000fe20000201400 */
[C---:B------:R-:W-:Y:S01]  /*d1c0*/  VIADD R181, R134.reuse, 0x18 ;  /* 0x0000001886b57836 */ /* 0x040fe20000000000 */
[----:B------:R-:W-:Y:S01]  /*d1d0*/  IADD3 R2, PT, PT, R134, 0x3f, RZ ;  /* 0x0000003f86027810 */ /* 0x000fe20007ffe0ff */
[----:B------:R-:W-:Y:S01]  /*d1e0*/  FFMA.FTZ R7, R178, -R3, R7 ;  /* 0x80000003b2077223 */ /* 0x000fe20000010007 */
[----:B------:R-:W-:Y:S01]  /*d1f0*/  I2FP.F32.S32 R185, R135 ;  /* 0x0000008700b97245 */ /* 0x000fe20000201400 */
[-C--:B------:R-:W-:Y:S01]  /*d200*/  FFMA.FTZ R10, R0, -R3.reuse, R10 ;  /* 0x80000003000a7223 */ /* 0x080fe2000001000a */
[----:B------:R-:W-:Y:S01]  /*d210*/  I2FP.F32.S32 R137, R136 ;  /* 0x0000008800897245 */ /* 0x000fe20000201400 */
[C---:B------:R-:W-:Y:S01]  /*d220*/  VIADD R135, R134.reuse, 0x40 ;  /* 0x0000004086877836 */ /* 0x040fe20000000000 */
[----:B------:R-:W-:Y:S01]  /*d230*/  I2FP.F32.S32 R184, R172 ;  /* 0x000000ac00b87245 */ /* 0x000fe20000201400 */
[C---:B------:R-:W-:Y:S01]  /*d240*/  VIADD R0, R134.reuse, 0x47 ;  /* 0x0000004786007836 */ /* 0x040fe20000000000 */
[----:B------:R-:W-:Y:S01]  /*d250*/  IABS R136, R2 ;  /* 0x0000000200887213 */ /* 0x000fe20000000000 */
[----:B------:R-:W-:Y:S01]  /*d260*/  VIADD R172, R134, 0x38 ;  /* 0x0000003886ac7836 */ /* 0x000fe20000000000 */
[----:B------:R-:W-:Y:S01]  /*d270*/  IABS R2, R174 ;  /* 0x000000ae00027213 */ /* 0x000fe20000000000 */
[----:B------:R-:W-:Y:S01]  /*d280*/  FFMA.FTZ R18, R137, -R3, R18 ;  /* 0x8000000389127223 */ /* 0x000fe20000010012 */
[----:B------:R-:W-:Y:S01]  /*d290*/  IABS R173, R135 ;  /* 0x0000008700ad7213 */ /* 0x000fe20000000000 */
[----:B-1----:R-:W2:Y:S01]  /*d2a0*/  LDL.64 R214, [R1+0x38] ;  /* 0x0000380001d67983 */ /* 0x002ea20000100a00 */
[----:B------:R-:W-:Y:S01]  /*d2b0*/  IABS R0, R0 ;  /* 0x0000000000007213 */ /* 0x000fe20000000000 */
[----:B------:R-:W-:Y:S01]  /*d2c0*/  FFMA.FTZ R6, R185, -R3, R6 ;  /* 0x80000003b9067223 */ /* 0x000fe20000010006 */
[----:B------:R-:W-:Y:S01]  /*d2d0*/  IABS R135, R172 ;  /* 0x000000ac00877213 */ /* 0x000fe20000000000 */
[----:B------:R-:W-:Y:S01]  /*d2e0*/  IMAD.MOV.U32 R172, RZ, RZ, R2 ;  /* 0x000000ffffac7224 */ /* 0x000fe200078e0002 */
[----:B------:R-:W-:Y:S01]  /*d2f0*/  I2FP.F32.S32 R2, R173 ;  /* 0x000000ad00027245 */ /* 0x000fe20000201400 */
[----:B------:R1:W-:Y:S01]  /*d300*/  STL.64 [R1+0x88], R210 ;  /* 0x000088d201007387 */ /* 0x0003e20000100a00 */
[----:B------:R-:W-:Y:S01]  /*d310*/  I2FP.F32.S32 R174, R0 ;  /* 0x0000000000ae7245 */ /* 0x000fe20000201400 */
[-C--:B------:R-:W-:Y:S01]  /*d320*/  FFMA.FTZ R19, R184, -R3.reuse, R19 ;  /* 0x80000003b8137223 */ /* 0x080fe20000010013 */
[----:B------:R-:W-:Y:S01]  /*d330*/  I2FP.F32.S32 R0, R136 ;  /* 0x0000008800007245 */ /* 0x000fe20000201400 */
[C---:B------:R-:W-:Y:S01]  /*d340*/  FFMA.FTZ R8, R2.reuse, -R3, R8 ;  /* 0x8000000302087223 */ /* 0x040fe20000010008 */
[----:B------:R-:W-:Y:S01]  /*d350*/  I2FP.F32.S32 R173, R135 ;  /* 0x0000008700ad7245 */ /* 0x000fe20000201400 */
[-C--:B------:R-:W-:Y:S01]  /*d360*/  FFMA.FTZ R14, R2, -R3.reuse, R14 ;  /* 0x80000003020e7223 */ /* 0x080fe2000001000e */
[----:B------:R-:W-:Y:S01]  /*d370*/  I2FP.F32.S32 R172, R172 ;  /* 0x000000ac00ac7245 */ /* 0x000fe20000201400 */
[----:B------:R-:W-:Y:S01]  /*d380*/  FFMA.FTZ R11, R174, -R3, R11 ;  /* 0x80000003ae0b7223 */ /* 0x000fe2000001000b */
[----:B------:R-:W-:Y:S01]  /*d390*/  IABS R181, R181 ;  /* 0x000000b500b57213 */ /* 0x000fe20000000000 */
[----:B------:R-:W-:Y:S02]  /*d3a0*/  VIADD R135, R134, 0xfffffff8 ;  /* 0xfffffff886877836 */ /* 0x000fe40000000000 */
[-C--:B------:R-:W-:Y:S01]  /*d3b0*/  FFMA.FTZ R9, R0, -R3.reuse, R9 ;  /* 0x8000000300097223 */ /* 0x080fe20000010009 */
[----:B------:R-:W-:Y:S02]  /*d3c0*/  VIADD R2, R134, 0xfffffff7 ;  /* 0xfffffff786027836 */ /* 0x000fe40000000000 */
[----:B------:R-:W-:Y:S01]  /*d3d0*/  FFMA.FTZ R15, R0, -R3, R15 ;  /* 0x80000003000f7223 */ /* 0x000fe2000001000f */
[C---:B------:R-:W-:Y:S01]  /*d3e0*/  IADD3 R0, PT, PT, R134.reuse, -0x10, RZ ;  /* 0xfffffff086007810 */ /* 0x040fe20007ffe0ff */
[C---:B------:R-:W-:Y:S01]  /*d3f0*/  VIADD R174, R134.reuse, 0xffffffef ;  /* 0xffffffef86ae7836 */ /* 0x040fe20000000000 */
[----:B------:R-:W-:Y:S01]  /*d400*/  IABS R136, R135 ;  /* 0x0000008700887213 */ /* 0x000fe20000000000 */
[CC--:B------:R-:W-:Y:S01]  /*d410*/  FFMA.FTZ R12, R173.reuse, -R3.reuse, R12 ;  /* 0x80000003ad0c7223 */ /* 0x0c0fe2000001000c */
[----:B------:R-:W-:Y:S01]  /*d420*/  IABS R175, R2 ;  /* 0x0000000200af7213 */ /* 0x000fe20000000000 */
[-C--:B------:R-:W-:Y:S01]  /*d430*/  FFMA.FTZ R26, R173, -R3.reuse, R26 ;  /* 0x80000003ad1a7223 */ /* 0x080fe2000001001a */
[----:B------:R-:W-:Y:S01]  /*d440*/  IABS R135, R0 ;  /* 0x0000000000877213 */ /* 0x000fe20000000000 */
[----:B------:R-:W-:Y:S01]  /*d450*/  VIADD R173, R134, 0xffffffe7 ;  /* 0xffffffe786ad7836 */ /* 0x000fe20000000000 */
[----:B------:R-:W-:Y:S01]  /*d460*/  IABS R2, R174 ;  /* 0x000000ae00027213 */ /* 0x000fe20000000000 */
[CC--:B------:R-:W-:Y:S01]  /*d470*/  FFMA.FTZ R13, R172.reuse, -R3.reuse, R13 ;  /* 0x80000003ac0d7223 */ /* 0x0c0fe2000001000d */
[----:B------:R-:W-:Y:S01]  /*d480*/  IABS R0, R176 ;  /* 0x000000b000007213 */ /* 0x000fe20000000000 */
[----:B------:R-:W-:Y:S01]  /*d490*/  FFMA.FTZ R27, R172, -R3, R27 ;  /* 0x80000003ac1b7223 */ /* 0x000fe2000001001b */
[----:B------:R-:W-:Y:S01]  /*d4a0*/  I2FP.F32.S32 R182, R2 ;  /* 0x0000000200b67245 */ /* 0x000fe20000201400 */
[----:B-1----:R-:W3:Y:S01]  /*d4b0*/  LDL.64 R210, [R1+0x28] ;  /* 0x0000280001d27983 */ /* 0x002ee20000100a00 */
[----:B------:R-:W-:Y:S01]  /*d4c0*/  IABS R174, R177 ;  /* 0x000000b100ae7213 */ /* 0x000fe20000000000 */
[----:B------:R-:W-:Y:S01]  /*d4d0*/  VIADD R176, R134, 0xffffffe0 ;  /* 0xffffffe086b07836 */ /* 0x000fe20000000000 */
[----:B------:R-:W-:Y:S01]  /*d4e0*/  I2FP.F32.S32 R2, R0 ;  /* 0x0000000000027245 */ /* 0x000fe20000201400 */
[----:B------:R-:W-:Y:S01]  /*d4f0*/  FFMA.FTZ R21, R182, -R3, R21 ;  /* 0x80000003b6157223 */ /* 0x000fe20000010015 */
[----:B------:R-:W-:Y:S01]  /*d500*/  I2FP.F32.S32 R0, R174 ;  /* 0x000000ae00007245 */ /* 0x000fe20000201400 */
[----:B------:R-:W-:Y:S01]  /*d510*/  IMAD.MOV.U32 R180, RZ, RZ, R135 ;  /* 0x000000ffffb47224 */ /* 0x000fe200078e0087 */
[----:B------:R-:W-:Y:S01]  /*d520*/  I2FP.F32.S32 R135, R175 ;  /* 0x000000af00877245 */ /* 0x000fe20000201400 */
[CC--:B------:R-:W-:Y:S01]  /*d530*/  FFMA.FTZ R24, R2.reuse, -R3.reuse, R24 ;  /* 0x8000000302187223 */ /* 0x0c0fe20000010018 */
[----:B------:R-:W-:Y:S01]  /*d540*/  I2FP.F32.S32 R136, R136 ;  /* 0x0000008800887245 */ /* 0x000fe20000201400 */
[-C--:B------:R-:W-:Y:S01]  /*d550*/  FFMA.FTZ R30, R2, -R3.reuse, R30 ;  /* 0x80000003021e7223 */ /* 0x080fe2000001001e */
[----:B------:R-:W-:Y:S01]  /*d560*/  I2FP.F32.S32 R180, R180 ;  /* 0x000000b400b47245 */ /* 0x000fe20000201400 */
[----:B------:R-:W-:Y:S02]  /*d570*/  VIADD R2, R134, 0x28 ;  /* 0x0000002886027836 */ /* 0x000fe40000000000 */
[CC--:B------:R-:W-:Y:S01]  /*d580*/  FFMA.FTZ R25, R0.reuse, -R3.reuse, R25 ;  /* 0x8000000300197223 */ /* 0x0c0fe20000010019 */
[-C--:B------:R-:W-:Y:S01]  /*d590*/  FFMA.FTZ R31, R0, -R3.reuse, R31 ;  /* 0x80000003001f7223 */ /* 0x080fe2000001001f */
[----:B------:R-:W-:Y:S01]  /*d5a0*/  IADD3 R0, PT, PT, R134, 0x27, RZ ;  /* 0x0000002786007810 */ /* 0x000fe20007ffe0ff */
[----:B------:R-:W-:Y:S01]  /*d5b0*/  STL [R1+0x80], R209 ;  /* 0x000080d101007387 */ /* 0x000fe20000100800 */
[----:B------:R-:W-:Y:S01]  /*d5c0*/  IABS R172, R2 ;  /* 0x0000000200ac7213 */ /* 0x000fe20000000000 */
[C---:B------:R-:W-:Y:S01]  /*d5d0*/  FFMA.FTZ R17, R135.reuse, -R3, R17 ;  /* 0x8000000387117223 */ /* 0x040fe20000010011 */
[----:B------:R-:W-:Y:S01]  /*d5e0*/  IABS R2, R173 ;  /* 0x000000ad00027213 */ /* 0x000fe20000000000 */
[CC--:B------:R-:W-:Y:S01]  /*d5f0*/  FFMA.FTZ R16, R136.reuse, -R3.reuse, R16 ;  /* 0x8000000388107223 */ /* 0x0c0fe20000010010 */
[----:B------:R-:W-:Y:S01]  /*d600*/  IABS R175, R0 ;  /* 0x0000000000af7213 */ /* 0x000fe20000000000 */
[-C--:B------:R-:W-:Y:S01]  /*d610*/  FFMA.FTZ R22, R136, -R3.reuse, R22 ;  /* 0x8000000388167223 */ /* 0x080fe20000010016 */
[----:B------:R-:W-:Y:S01]  /*d620*/  IABS R0, R176 ;  /* 0x000000b000007213 */ /* 0x000fe20000000000 */
[-C--:B------:R-:W-:Y:S01]  /*d630*/  FFMA.FTZ R23, R135, -R3.reuse, R23 ;  /* 0x8000000387177223 */ /* 0x080fe20000010017 */
[----:B------:R-:W-:Y:S01]  /*d640*/  MOV R176, R2 ;  /* 0x0000000200b07202 */ /* 0x000fe20000000f00 */
[-C--:B------:R-:W-:Y:S01]  /*d650*/  FFMA.FTZ R20, R180, -R3.reuse, R20 ;  /* 0x80000003b4147223 */ /* 0x080fe20000010014 */
[----:B------:R-:W-:Y:S01]  /*d660*/  I2FP.F32.S32 R2, R172 ;  /* 0x000000ac00027245 */ /* 0x000fe20000201400 */
[----:B------:R-:W-:Y:S01]  /*d670*/  VIADD R174, R134, 0xffffffe8 ;  /* 0xffffffe886ae7836 */ /* 0x000fe20000000000 */
[----:B------:R-:W-:Y:S01]  /*d680*/  I2FP.F32.S32 R176, R176 ;  /* 0x000000b000b07245 */ /* 0x000fe20000201400 */
[----:B------:R-:W-:Y:S02]  /*d690*/  IMAD.MOV.U32 R173, RZ, RZ, R175 ;  /* 0x000000ffffad7224 */ /* 0x000fe400078e00af */
[-C--:B------:R-:W-:Y:S01]  /*d6a0*/  FFMA.FTZ R34, R180, -R3.reuse, R34 ;  /* 0x80000003b4227223 */ /* 0x080fe20000010022 */
[CC--:B------:R-:W-:Y:S01]  /*d6b0*/  FFMA.FTZ R28, R2.reuse, -R3.reuse, R28 ;  /* 0x80000003021c7223 */ /* 0x0c0fe2000001001c */
[----:B------:R-:W-:Y:S01]  /*d6c0*/  IABS R174, R174 ;  /* 0x000000ae00ae7213 */ /* 0x000fe20000000000 */
[-C--:B------:R-:W-:Y:S01]  /*d6d0*/  FFMA.FTZ R42, R2, -R3.reuse, R42 ;  /* 0x80000003022a7223 */ /* 0x080fe2000001002a */
[----:B------:R-:W-:Y:S02]  /*d6e0*/  VIADD R2, R134, 0x20 ;  /* 0x0000002086027836 */ /* 0x000fe40000000000 */
[C---:B------:R-:W-:Y:S01]  /*d6f0*/  FFMA.FTZ R39, R176.reuse, -R3, R39 ;  /* 0x80000003b0277223 */ /* 0x040fe20000010027 */
[----:B------:R-:W-:Y:S01]  /*d700*/  I2FP.F32.S32 R177, R174 ;  /* 0x000000ae00b17245 */ /* 0x000fe20000201400 */
[----:B------:R-:W-:Y:S01]  /*d710*/  IMAD.MOV.U32 R175, RZ, RZ, R0 ;  /* 0x000000ffffaf7224 */ /* 0x000fe200078e0000 */
[----:B------:R-:W-:Y:S01]  /*d720*/  I2FP.F32.S32 R0, R173 ;  /* 0x000000ad00007245 */ /* 0x000fe20000201400 */
[-C--:B------:R-:W-:Y:S01]  /*d730*/  FFMA.FTZ R93, R176, -R3.reuse, R93 ;  /* 0x80000003b05d7223 */ /* 0x080fe2000001005d */
[----:B------:R-:W-:Y:S01]  /*d740*/  IABS R2, R2 ;  /* 0x0000000200027213 */ /* 0x000fe20000000000 */
[C---:B------:R-:W-:Y:S01]  /*d750*/  VIADD R172, R134.reuse, 0x1f ;  /* 0x0000001f86ac7836 */ /* 0x040fe20000000000 */
[----:B------:R-:W-:Y:S01]  /*d760*/  IADD3 R174, PT, PT, R134, 0x10, RZ ;  /* 0x0000001086ae7810 */ /* 0x000fe20007ffe0ff */
[-C--:B------:R-:W-:Y:S01]  /*d770*/  FFMA.FTZ R38, R177, -R3.reuse, R38 ;  /* 0x80000003b1267223 */ /* 0x080fe20000010026 */
[----:B------:R-:W-:Y:S01]  /*d780*/  I2FP.F32.S32 R173, R2 ;  /* 0x0000000200ad7245 */ /* 0x000fe20000201400 */
[CC--:B------:R-:W-:Y:S01]  /*d790*/  FFMA.FTZ R29, R0.reuse, -R3.reuse, R29 ;  /* 0x80000003001d7223 */ /* 0x0c0fe2000001001d */
[----:B------:R-:W-:Y:S01]  /*d7a0*/  IABS R2, R174 ;  /* 0x000000ae00027213 */ /* 0x000fe20000000000 */
[-C--:B------:R-:W-:Y:S01]  /*d7b0*/  FFMA.FTZ R43, R0, -R3.reuse, R43 ;  /* 0x80000003002b7223 */ /* 0x080fe2000001002b */
[----:B------:R-:W-:Y:S01]  /*d7c0*/  IABS R0, R172 ;  /* 0x000000ac00007213 */ /* 0x000fe20000000000 */
[C---:B------:R-:W-:Y:S01]  /*d7d0*/  FFMA.FTZ R40, R173.reuse, -R3, R40 ;  /* 0x80000003ad287223 */ /* 0x040fe20000010028 */
[----:B------:R-:W-:Y:S01]  /*d7e0*/  I2FP.F32.S32 R175, R175 ;  /* 0x000000af00af7245 */ /* 0x000fe20000201400 */
[-C--:B------:R-:W-:Y:S01]  /*d7f0*/  FFMA.FTZ R46, R173, -R3.reuse, R46 ;  /* 0x80000003ad2e7223 */ /* 0x080fe2000001002e */
[----:B------:R-:W-:Y:S01]  /*d800*/  I2FP.F32.S32 R0, R0 ;  /* 0x0000000000007245 */ /* 0x000fe20000201400 */
[----:B------:R-:W-:Y:S02]  /*d810*/  VIADD R172, R134, 0x17 ;  /* 0x0000001786ac7836 */ /* 0x000fe40000000000 */
[-C--:B------:R-:W-:Y:S01]  /*d820*/  FFMA.FTZ R32, R177, -R3.reuse, R32 ;  /* 0x80000003b1207223 */ /* 0x080fe20000010020 */
[----:B------:R-:W-:Y:S02]  /*d830*/  IMAD.MOV.U32 R174, RZ, RZ, R2 ;  /* 0x000000ffffae7224 */ /* 0x000fe400078e0002 */
[-C--:B------:R-:W-:Y:S01]  /*d840*/  FFMA.FTZ R33, R176, -R3.reuse, R33 ;  /* 0x80000003b0217223 */ /* 0x080fe20000010021 */
[CC--:B------:R-:W-:Y:S01]  /*d850*/  FFMA.FTZ R41, R0.reuse, -R3.reuse, R41 ;  /* 0x8000000300297223 */ /* 0x0c0fe20000010029 */
[----:B------:R-:W-:Y:S01]  /*d860*/  IABS R172, R172 ;  /* 0x000000ac00ac7213 */ /* 0x000fe20000000000 */
[-C--:B------:R-:W-:Y:S01]  /*d870*/  FFMA.FTZ R47, R0, -R3.reuse, R47 ;  /* 0x80000003002f7223 */ /* 0x080fe2000001002f */
[----:B------:R-:W-:Y:S01]  /*d880*/  I2FP.F32.S32 R0, R174 ;  /* 0x000000ae00007245 */ /* 0x000fe20000201400 */
[C---:B------:R-:W-:Y:S01]  /*d890*/  FFMA.FTZ R36, R175.reuse, -R3, R36 ;  /* 0x80000003af247223 */ /* 0x040fe20000010024 */
[----:B------:R-:W-:Y:S01]  /*d8a0*/  IADD3 R174, PT, PT, R134, -0x31, RZ ;  /* 0xffffffcf86ae7810 */ /* 0x000fe20007ffe0ff */
[----:B------:R-:W-:Y:S01]  /*d8b0*/  IMAD.MOV.U32 R179, RZ, RZ, R172 ;  /* 0x000000ffffb37224 */ /* 0x000fe200078e00ac */
[----:B------:R-:W-:Y:S01]  /*d8c0*/  I2FP.F32.S32 R172, R181 ;  /* 0x000000b500ac7245 */ /* 0x000fe20000201400 */
[CC--:B------:R-:W-:Y:S01]  /*d8d0*/  FFMA.FTZ R56, R0.reuse, -R3.reuse, R56 ;  /* 0x8000000300387223 */ /* 0x0c0fe20000010038 */
[----:B------:R-:W-:Y:S01]  /*d8e0*/  FFMA.FTZ R62, R0, -R3, R62 ;  /* 0x80000003003e7223 */ /* 0x000fe2000001003e */
[C---:B------:R-:W-:Y:S01]  /*d8f0*/  VIADD R0, R134.reuse, 0xffffffd7 ;  /* 0xffffffd786007836 */ /* 0x040fe20000000000 */
[----:B------:R-:W-:Y:S01]  /*d900*/  I2FP.F32.S32 R2, R179 ;  /* 0x000000b300027245 */ /* 0x000fe20000201400 */
[----:B------:R-:W-:Y:S02]  /*d910*/  VIADD R181, R134, 0xf ;  /* 0x0000000f86b57836 */ /* 0x000fe40000000000 */
[CC--:B------:R-:W-:Y:S01]  /*d920*/  FFMA.FTZ R44, R172.reuse, -R3.reuse, R44 ;  /* 0x80000003ac2c7223 */ /* 0x0c0fe2000001002c */
[-C--:B------:R-:W-:Y:S01]  /*d930*/  FFMA.FTZ R58, R172, -R3.reuse, R58 ;  /* 0x80000003ac3a7223 */ /* 0x080fe2000001003a */
[----:B------:R-:W-:Y:S01]  /*d940*/  IABS R172, R0 ;  /* 0x0000000000ac7213 */ /* 0x000fe20000000000 */
[-C--:B------:R-:W-:Y:S01]  /*d950*/  FFMA.FTZ R35, R182, -R3.reuse, R35 ;  /* 0x80000003b6237223 */ /* 0x080fe20000010023 */
[----:B------:R-:W-:Y:S01]  /*d960*/  IABS R0, R174 ;  /* 0x000000ae00007213 */ /* 0x000fe20000000000 */
[----:B------:R-:W-:Y:S01]  /*d970*/  FFMA.FTZ R50, R175, -R3, R50 ;  /* 0x80000003af327223 */ /* 0x000fe20000010032 */
[----:B------:R-:W-:Y:S01]  /*d980*/  IABS R174, R181 ;  /* 0x000000b500ae7213 */ /* 0x000fe20000000000 */
[CC--:B------:R-:W-:Y:S01]  /*d990*/  FFMA.FTZ R45, R2.reuse, -R3.reuse, R45 ;  /* 0x80000003022d7223 */ /* 0x0c0fe2000001002d */
[----:B------:R-:W-:Y:S01]  /*d9a0*/  I2FP.F32.S32 R0, R0 ;  /* 0x0000000000007245 */ /* 0x000fe20000201400 */
[-C--:B------:R-:W-:Y:S01]  /*d9b0*/  FFMA.FTZ R59, R2, -R3.reuse, R59 ;  /* 0x80000003023b7223 */ /* 0x080fe2000001003b */
[----:B------:R-:W-:Y:S01]  /*d9c0*/  I2FP.F32.S32 R174, R174 ;  /* 0x000000ae00ae7245 */ /* 0x000fe20000201400 */
[C---:B------:R-:W-:Y:S02]  /*d9d0*/  VIADD R2, R134.reuse, 0xffffffd8 ;  /* 0xffffffd886027836 */ /* 0x040fe40000000000 */
[CC--:B------:R-:W-:Y:S01]  /*d9e0*/  FFMA.FTZ R92, R177.reuse, -R3.reuse, R92 ;  /* 0x80000003b15c7223 */ /* 0x0c0fe2000001005c */
[----:B------:R-:W-:Y:S02]  /*d9f0*/  VIADD R173, R134, 0xffffffd0 ;  /* 0xffffffd086ad7836 */ /* 0x000fe40000000000 */
[-C--:B------:R-:W-:Y:S01]  /*da00*/  FFMA.FTZ R67, R0, -R3.reuse, R67 ;  /* 0x8000000300437223 */ /* 0x080fe20000010043 */
[CC--:B------:R-:W-:Y:S01]  /*da10*/  FFMA.FTZ R57, R174.reuse, -R3.reuse, R57 ;  /* 0x80000003ae397223 */ /* 0x0c0fe20000010039 */
[----:B------:R-:W-:Y:S01]  /*da20*/  IABS R179, R2 ;  /* 0x0000000200b37213 */ /* 0x000fe20000000000 */
[----:B------:R-:W-:Y:S01]  /*da30*/  FFMA.FTZ R63, R174, -R3, R63 ;  /* 0x80000003ae3f7223 */ /* 0x000fe2000001003f */
[----:B------:R-:W-:Y:S01]  /*da40*/  IABS R2, R173 ;  /* 0x000000ad00027213 */ /* 0x000fe20000000000 */
[C---:B------:R-:W-:Y:S02]  /*da50*/  VIADD R174, R134.reuse, 0xffffffb8 ;  /* 0xffffffb886ae7836 */ /* 0x040fe40000000000 */
[----:B------:R-:W-:Y:S01]  /*da60*/  FFMA.FTZ R106, R177, -R3, R106 ;  /* 0x80000003b16a7223 */ /* 0x000fe2000001006a */
[----:B------:R-:W-:Y:S01]  /*da70*/  IMAD.MOV.U32 R173, RZ, RZ, R172 ;  /* 0x000000ffffad7224 */ /* 0x000fe200078e00ac */
[----:B------:R-:W-:Y:S01]  /*da80*/  I2FP.F32.S32 R172, R179 ;  /* 0x000000b300ac7245 */ /* 0x000fe20000201400 */
[----:B------:R-:W-:Y:S01]  /*da90*/  VIADD R179, R134, 0xffffffbf ;  /* 0xffffffbf86b37836 */ /* 0x000fe20000000000 */
[----:B------:R-:W-:Y:S01]  /*daa0*/  IABS R174, R174 ;  /* 0x000000ae00ae7213 */ /* 0x000fe20000000000 */
[----:B------:R-:W-:Y:S01]  /*dab0*/  FFMA.FTZ R107, R176, -R3, R107 ;  /* 0x80000003b06b7223 */ /* 0x000fe2000001006b */
[----:B------:R-:W-:Y:S01]  /*dac0*/  I2FP.F32.S32 R173, R173 ;  /* 0x000000ad00ad7245 */ /* 0x000fe20000201400 */
[----:B------:R-:W-:Y:S01]  /*dad0*/  FFMA.FTZ R54, R172, -R3, R54 ;  /* 0x80000003ac367223 */ /* 0x000fe20000010036 */
[----:B------:R-:W-:Y:S01]  /*dae0*/  IABS R179, R179 ;  /* 0x000000b300b37213 */ /* 0x000fe20000000000 */
[CC--:B------:R-:W-:Y:S01]  /*daf0*/  FFMA.FTZ R4, R137.reuse, -R3.reuse, R4 ;  /* 0x8000000389047223 */ /* 0x0c0fe20000010004 */
[----:B------:R-:W-:Y:S01]  /*db00*/  I2FP.F32.S32 R2, R2 ;  /* 0x0000000200027245 */ /* 0x000fe20000201400 */
[CC--:B------:R-:W-:Y:S01]  /*db10*/  FFMA.FTZ R72, R137.reuse, -R3.reuse, R72 ;  /* 0x8000000389487223 */ /* 0x0c0fe20000010048 */
[----:B------:R-:W-:Y:S01]  /*db20*/  FFMA.FTZ R78, R137, -R3, R78 ;  /* 0x80000003894e7223 */ /* 0x000fe2000001004e */
[----:B------:R-:W-:Y:S01]  /*db30*/  IMAD.MOV.U32 R137, RZ, RZ, R174 ;  /* 0x000000ffff897224 */ /* 0x000fe200078e00ae */
[----:B------:R-:W-:Y:S01]  /*db40*/  I2FP.F32.S32 R174, R179 ;  /* 0x000000b300ae7245 */ /* 0x000fe20000201400 */
[-C--:B------:R-:W-:Y:S01]  /*db50*/  FFMA.FTZ R55, R173, -R3.reuse, R55 ;  /* 0x80000003ad377223 */ /* 0x080fe20000010037 */
[-C--:B------:R-:W-:Y:S01]  /*db60*/  FFMA.FTZ R66, R2, -R3.reuse, R66 ;  /* 0x8000000302427223 */ /* 0x080fe20000010042 */
[----:B------:R-:W-:Y:S01]  /*db70*/  FFMA.FTZ R110, R175, -R3, R110 ;  /* 0x80000003af6e7223 */ /* 0x000fe2000001006e */
[----:B------:R-:W-:Y:S01]  /*db80*/  I2FP.F32.S32 R137, R137 ;  /* 0x0000008900897245 */ /* 0x000fe20000201400 */
[CC--:B------:R-:W-:Y:S01]  /*db90*/  FFMA.FTZ R83, R174.reuse, -R3.reuse, R83 ;  /* 0x80000003ae537223 */ /* 0x0c0fe20000010053 */
[-C--:B------:R-:W-:Y:S01]  /*dba0*/  FFMA.FTZ R69, R174, -R3.reuse, R69 ;  /* 0x80000003ae457223 */ /* 0x080fe20000010045 */
[----:B------:R-:W-:Y:S02]  /*dbb0*/  VIADD R181, R134, 0xffffffc0 ;  /* 0xffffffc086b57836 */ /* 0x000fe40000000000 */
[-C--:B------:R-:W-:Y:S01]  /*dbc0*/  FFMA.FTZ R126, R2, -R3.reuse, R126 ;  /* 0x80000003027e7223 */ /* 0x080fe2000001007e */
[C---:B------:R-:W-:Y:S02]  /*dbd0*/  VIADD R174, R134.reuse, 0xffffffb7 ;  /* 0xffffffb786ae7836 */ /* 0x040fe40000000000 */
[CC--:B------:R-:W-:Y:S01]  /*dbe0*/  FFMA.FTZ R80, R137.reuse, -R3.reuse, R80 ;  /* 0x8000000389507223 */ /* 0x0c0fe20000010050 */
[----:B------:R-:W-:Y:S01]  /*dbf0*/  FFMA.FTZ R86, R137, -R3, R86 ;  /* 0x8000000389567223 */ /* 0x000fe20000010056 */
[----:B------:R-:W-:Y:S01]  /*dc00*/  IABS R181, R181 ;  /* 0x000000b500b57213 */ /* 0x000fe20000000000 */
[----:B------:R-:W-:Y:S01]  /*dc10*/  VIADD R137, R134, 0xffffffb0 ;  /* 0xffffffb086897836 */ /* 0x000fe20000000000 */
[----:B------:R-:W-:Y:S01]  /*dc20*/  IABS R174, R174 ;  /* 0x000000ae00ae7213 */ /* 0x000fe20000000000 */
[-C--:B------:R-:W-:Y:S01]  /*dc30*/  FFMA.FTZ R127, R0, -R3.reuse, R127 ;  /* 0x80000003007f7223 */ /* 0x080fe2000001007f */
[-C--:B------:R-:W-:Y:S01]  /*dc40*/  FFMA.FTZ R94, R180, -R3.reuse, R94 ;  /* 0x80000003b45e7223 */ /* 0x080fe2000001005e */
[----:B------:R-:W-:Y:S01]  /*dc50*/  FFMA.FTZ R95, R182, -R3, R95 ;  /* 0x80000003b65f7223 */ /* 0x000fe2000001005f */
[----:B------:R-:W-:Y:S01]  /*dc60*/  IABS R137, R137 ;  /* 0x0000008900897213 */ /* 0x000fe20000000000 */
[CC--:B------:R-:W-:Y:S01]  /*dc70*/  FFMA.FTZ R61, R178.reuse, -R3.reuse, R61 ;  /* 0x80000003b23d7223 */ /* 0x0c0fe2000001003d */
[----:B------:R-:W-:Y:S01]  /*dc80*/  I2FP.F32.S32 R174, R174 ;  /* 0x000000ae00ae7245 */ /* 0x000fe20000201400 */
[----:B------:R-:W-:Y:S01]  /*dc90*/  FFMA.FTZ R75, R178, -R3, R75 ;  /* 0x80000003b24b7223 */ /* 0x000fe2000001004b */
[----:B------:R-:W-:Y:S01]  /*dca0*/  MOV R178, R181 ;  /* 0x000000b500b27202 */ /* 0x000fe20000000f00 */
[C---:B------:R-:W-:Y:S01]  /*dcb0*/  FFMA.FTZ R76, R136.reuse, -R3, R76 ;  /* 0x80000003884c7223 */ /* 0x040fe2000001004c */
[----:B------:R-:W-:Y:S01]  /*dcc0*/  I2FP.F32.S32 R137, R137 ;  /* 0x0000008900897245 */ /* 0x000fe20000201400 */
[-C--:B------:R-:W-:Y:S01]  /*dcd0*/  FFMA.FTZ R90, R136, -R3.reuse, R90 ;  /* 0x80000003885a7223 */ /* 0x080fe2000001005a */
[----:B------:R-:W-:Y:S01]  /*dce0*/  I2FP.F32.S32 R178, R178 ;  /* 0x000000b200b27245 */ /* 0x000fe20000201400 */
[CC--:B------:R-:W-:Y:S01]  /*dcf0*/  FFMA.FTZ R77, R135.reuse, -R3.reuse, R77 ;  /* 0x80000003874d7223 */ /* 0x0c0fe2000001004d */
[-C--:B------:R-:W-:Y:S01]  /*dd00*/  FFMA.FTZ R91, R135, -R3.reuse, R91 ;  /* 0x80000003875b7223 */ /* 0x080fe2000001005b */
[----:B------:R-:W-:Y:S02]  /*dd10*/  VIADD R136, R134, 0xffffffa8 ;  /* 0xffffffa886887836 */ /* 0x000fe40000000000 */
[-C--:B------:R-:W-:Y:S01]  /*dd20*/  FFMA.FTZ R87, R174, -R3.reuse, R87 ;  /* 0x80000003ae577223 */ /* 0x080fe20000010057 */
[----:B------:R-:W-:Y:S02]  /*dd30*/  VIADD R135, R134, 0xffffffa7 ;  /* 0xffffffa786877836 */ /* 0x000fe40000000000 */
[-C--:B------:R-:W-:Y:S01]  /*dd40*/  FFMA.FTZ R81, R174, -R3.reuse, R81 ;  /* 0x80000003ae517223 */ /* 0x080fe20000010051 */
[C---:B------:R-:W-:Y:S01]  /*dd50*/  VIADD R174, R134.reuse, 0xffffffa0 ;  /* 0xffffffa086ae7836 */ /* 0x040fe20000000000 */
[----:B------:R-:W-:Y:S01]  /*dd60*/  IABS R179, R136 ;  /* 0x0000008800b37213 */ /* 0x000fe20000000000 */
[CC--:B------:R-:W-:Y:S01]  /*dd70*/  FFMA.FTZ R84, R137.reuse, -R3.reuse, R84 ;  /* 0x8000000389547223 */ /* 0x0c0fe20000010054 */
[----:B------:R-:W-:Y:S01]  /*dd80*/  FFMA.FTZ R98, R137, -R3, R98 ;  /* 0x8000000389627223 */ /* 0x000fe20000010062 */
[----:B------:R-:W-:Y:S01]  /*dd90*/  IABS R137, R135 ;  /* 0x0000008700897213 */ /* 0x000fe20000000000 */
[----:B------:R-:W-:Y:S01]  /*dda0*/  VIADD R181, R134, 0xffffff9f ;  /* 0xffffff9f86b57836 */ /* 0x000fe20000000000 */
[----:B------:R-:W-:Y:S01]  /*ddb0*/  IABS R136, R174 ;  /* 0x000000ae00887213 */ /* 0x000fe20000000000 */
[C---:B------:R-:W-:Y:S01]  /*ddc0*/  FFMA.FTZ R82, R178.reuse, -R3, R82 ;  /* 0x80000003b2527223 */ /* 0x040fe20000010052 */
[----:B------:R-:W-:Y:S01]  /*ddd0*/  I2FP.F32.S32 R174, R179 ;  /* 0x000000b300ae7245 */ /* 0x000fe20000201400 */
[-C--:B------:R-:W-:Y:S01]  /*dde0*/  FFMA.FTZ R68, R178, -R3.reuse, R68 ;  /* 0x80000003b2447223 */ /* 0x080fe20000010044 */
[----:B------:R-:W-:Y:S01]  /*ddf0*/  IADD3 R178, PT, PT, R134, -0x51, RZ ;  /* 0xffffffaf86b27810 */ /* 0x000fe20007ffe0ff */
[----:B------:R-:W-:Y:S01]  /*de00*/  FFMA.FTZ R88, R180, -R3, R88 ;  /* 0x80000003b4587223 */ /* 0x000fe20000010058 */
[----:B------:R-:W-:Y:S01]  /*de10*/  IABS R135, R181 ;  /* 0x000000b500877213 */ /* 0x000fe20000000000 */
[----:B------:R-:W-:Y:S01]  /*de20*/  FFMA.FTZ R102, R174, -R3, R102 ;  /* 0x80000003ae667223 */ /* 0x000fe20000010066 */
[----:B------:R-:W-:Y:S01]  /*de30*/  I2FP.F32.S32 R137, R137 ;  /* 0x0000008900897245 */ /* 0x000fe20000201400 */
[----:B------:R-:W-:Y:S01]  /*de40*/  FFMA.FTZ R5, R184, -R3, R5 ;  /* 0x80000003b8057223 */ /* 0x000fe20000010005 */
[----:B------:R-:W-:Y:S01]  /*de50*/  IABS R178, R178 ;  /* 0x000000b200b27213 */ /* 0x000fe20000000000 */
[----:B------:R-:W-:Y:S01]  /*de60*/  VIADD R183, R134, 0xffffffdf ;  /* 0xffffffdf86b77836 */ /* 0x000fe20000000000 */
[----:B------:R-:W-:Y:S01]  /*de70*/  I2FP.F32.S32 R135, R135 ;  /* 0x0000008700877245 */ /* 0x000fe20000201400 */
[-C--:B------:R-:W-:Y:S01]  /*de80*/  FFMA.FTZ R96, R174, -R3.reuse, R96 ;  /* 0x80000003ae607223 */ /* 0x080fe20000010060 */
[----:B------:R-:W-:Y:S01]  /*de90*/  I2FP.F32.S32 R178, R178 ;  /* 0x000000b200b27245 */ /* 0x000fe20000201400 */
[CC--:B------:R-:W-:Y:S01]  /*dea0*/  FFMA.FTZ R103, R137.reuse, -R3.reuse, R103 ;  /* 0x8000000389677223 */ /* 0x0c0fe20000010067 */
[----:B------:R-:W-:Y:S01]  /*deb0*/  FMNMX3.FTZ R174, R132, R4, R5, !PT ;  /* 0x0000000484ae7276 */ /* 0x000fe20007810005 */
[----:B------:R-:W-:Y:S01]  /*dec0*/  FFMA.FTZ R97, R137, -R3, R97 ;  /* 0x8000000389617223 */ /* 0x000fe20000010061 */
[----:B------:R-:W-:Y:S01]  /*ded0*/  IABS R183, R183 ;  /* 0x000000b700b77213 */ /* 0x000fe20000000000 */
[----:B------:R-:W-:Y:S01]  /*dee0*/  VIADD R137, R134, 0xffffff88 ;  /* 0xffffff8886897836 */ /* 0x000fe20000000000 */
[----:B------:R-:W-:Y:S01]  /*def0*/  FMNMX3.FTZ R174, R174, R16, R17, !PT ;  /* 0x00000010aeae7276 */ /* 0x000fe20007810011 */
[C---:B------:R-:W-:Y:S01]  /*df00*/  FFMA.FTZ R115, R135.reuse, -R3, R115 ;  /* 0x8000000387737223 */ /* 0x040fe20000010073 */
[----:B------:R-:W-:Y:S01]  /*df10*/  I2FP.F32.S32 R183, R183 ;  /* 0x000000b700b77245 */ /* 0x000fe20000201400 */
[-C--:B------:R-:W-:Y:S01]  /*df20*/  FFMA.FTZ R101, R135, -R3.reuse, R101 ;  /* 0x8000000387657223 */ /* 0x080fe20000010065 */
[----:B------:R-:W-:Y:S01]  /*df30*/  FMNMX3.FTZ R174, R174, R20, R21, !PT ;  /* 0x00000014aeae7276 */ /* 0x000fe20007810015 */
[CC--:B------:R-:W-:Y:S01]  /*df40*/  FFMA.FTZ R99, R178.reuse, -R3.reuse, R99 ;  /* 0x80000003b2637223 */ /* 0x0c0fe20000010063 */
[----:B------:R-:W-:Y:S01]  /*df50*/  I2FP.F32.S32 R136, R136 ;  /* 0x0000008800887245 */ /* 0x000fe20000201400 */
[----:B------:R-:W-:Y:S01]  /*df60*/  FFMA.FTZ R85, R178, -R3, R85 ;  /* 0x80000003b2557223 */ /* 0x000fe20000010055 */
[----:B------:R-:W-:Y:S01]  /*df70*/  IABS R178, R137 ;  /* 0x0000008900b27213 */ /* 0x000fe20000000000 */
[----:B------:R-:W-:Y:S01]  /*df80*/  VIADD R135, R134, 0xffffff98 ;  /* 0xffffff9886877836 */ /* 0x000fe20000000000 */
[----:B------:R-:W-:Y:S01]  /*df90*/  FMNMX3.FTZ R137, R133, R6, R7, !PT ;  /* 0x0000000685897276 */ /* 0x000fe20007810007 */
[CC--:B------:R-:W-:Y:S01]  /*dfa0*/  FFMA.FTZ R37, R183.reuse, -R3.reuse, R37 ;  /* 0x80000003b7257223 */ /* 0x0c0fe20000010025 */
[----:B------:R-:W-:Y:S01]  /*dfb0*/  FMNMX3.FTZ R174, R174, R32, R33, !PT ;  /* 0x00000020aeae7276 */ /* 0x000fe20007810021 */
[----:B------:R-:W-:Y:S01]  /*dfc0*/  FFMA.FTZ R51, R183, -R3, R51 ;  /* 0x80000003b7337223 */ /* 0x000fe20000010033 */
[----:B------:R-:W-:Y:S01]  /*dfd0*/  IABS R135, R135 ;  /* 0x0000008700877213 */ /* 0x000fe20000000000 */
[-C--:B------:R-:W-:Y:S01]  /*dfe0*/  FFMA.FTZ R60, R185, -R3.reuse, R60 ;  /* 0x80000003b93c7223 */ /* 0x080fe2000001003c */
[----:B------:R-:W-:Y:S01]  /*dff0*/  FMNMX3.FTZ R137, R137, R18, R19, !PT ;  /* 0x0000001289897276 */ /* 0x000fe20007810013 */
[----:B------:R-:W-:Y:S01]  /*e000*/  FFMA.FTZ R74, R185, -R3, R74 ;  /* 0x80000003b94a7223 */ /* 0x000fe2000001004a */
[----:B------:R-:W-:Y:S01]  /*e010*/  I2FP.F32.S32 R135, R135 ;  /* 0x0000008700877245 */ /* 0x000fe20000201400 */
[CC--:B------:R-:W-:Y:S01]  /*e020*/  FFMA.FTZ R73, R184.reuse, -R3.reuse, R73 ;  /* 0x80000003b8497223 */ /* 0x0c0fe20000010049 */
[----:B------:R-:W-:Y:S01]  /*e030*/  I2FP.F32.S32 R179, R178 ;  /* 0x000000b200b37245 */ /* 0x000fe20000201400 */
[-C--:B------:R-:W-:Y:S01]  /*e040*/  FFMA.FTZ R79, R184, -R3.reuse, R79 ;  /* 0x80000003b84f7223 */ /* 0x080fe2000001004f */
[----:B------:R-:W-:Y:S01]  /*e050*/  FMNMX3.FTZ R178, R137, R22, R23, !PT ;  /* 0x0000001689b27276 */ /* 0x000fe20007810017 */
[----:B------:R-:W-:Y:S01]  /*e060*/  VIADD R184, R134, 0xffffffc8 ;  /* 0xffffffc886b87836 */ /* 0x000fe20000000000 */
[----:B------:R-:W-:Y:S01]  /*e070*/  FMNMX3.FTZ R137, R174, R36, R37, !PT ;  /* 0x00000024ae897276 */ /* 0x000fe20007810025 */
[----:B------:R-:W-:Y:S02]  /*e080*/  VIADD R185, R134, 0xffffffc7 ;  /* 0xffffffc786b97836 */ /* 0x000fe40000000000 */
[-C--:B------:R-:W-:Y:S01]  /*e090*/  FFMA.FTZ R48, R172, -R3.reuse, R48 ;  /* 0x80000003ac307223 */ /* 0x080fe20000010030 */
[-C--:B------:R-:W-:Y:S01]  /*e0a0*/  FFMA.FTZ R49, R173, -R3.reuse, R49 ;  /* 0x80000003ad317223 */ /* 0x080fe20000010031 */
[----:B------:R-:W-:Y:S01]  /*e0b0*/  IABS R184, R184 ;  /* 0x000000b800b87213 */ /* 0x000fe20000000000 */
[C---:B------:R-:W-:Y:S01]  /*e0c0*/  FFMA.FTZ R112, R135.reuse, -R3, R112 ;  /* 0x8000000387707223 */ /* 0x040fe20000010070 */
[----:B------:R-:W-:Y:S01]  /*e0d0*/  IABS R185, R185 ;  /* 0x000000b900b97213 */ /* 0x000fe20000000000 */
[-C--:B------:R-:W-:Y:S01]  /*e0e0*/  FFMA.FTZ R118, R135, -R3.reuse, R118 ;  /* 0x8000000387767223 */ /* 0x080fe20000010076 */
[----:B------:R-:W-:Y:S01]  /*e0f0*/  I2FP.F32.S32 R184, R184 ;  /* 0x000000b800b87245 */ /* 0x000fe20000201400 */
[C---:B------:R-:W-:Y:S01]  /*e100*/  FFMA.FTZ R100, R136.reuse, -R3, R100 ;  /* 0x8000000388647223 */ /* 0x040fe20000010064 */
[----:B------:R-:W-:Y:S01]  /*e110*/  I2FP.F32.S32 R185, R185 ;  /* 0x000000b900b97245 */ /* 0x000fe20000201400 */
[-C--:B------:R-:W-:Y:S01]  /*e120*/  FFMA.FTZ R114, R136, -R3.reuse, R114 ;  /* 0x8000000388727223 */ /* 0x080fe20000010072 */
[----:B------:R-:W-:Y:S01]  /*e130*/  FMNMX3.FTZ R135, R137, R48, R49, !PT ;  /* 0x0000003089877276 */ /* 0x000fe20007810031 */
[-C--:B------:R-:W-:Y:S01]  /*e140*/  FFMA.FTZ R64, R184, -R3.reuse, R64 ;  /* 0x80000003b8407223 */ /* 0x080fe20000010040 */
[----:B------:R-:W-:Y:S01]  /*e150*/  FMNMX3.FTZ R137, R178, R34, R35, !PT ;  /* 0x00000022b2897276 */ /* 0x000fe20007810023 */
[-C--:B------:R-:W-:Y:S01]  /*e160*/  FFMA.FTZ R52, R2, -R3.reuse, R52 ;  /* 0x8000000302347223 */ /* 0x080fe20000010034 */
[----:B------:R-:W-:Y:S01]  /*e170*/  IADD3 R136, PT, PT, R134, -0x69, RZ ;  /* 0xffffff9786887810 */ /* 0x000fe20007ffe0ff */
[-C--:B------:R-:W-:Y:S01]  /*e180*/  FFMA.FTZ R53, R0, -R3.reuse, R53 ;  /* 0x8000000300357223 */ /* 0x080fe20000010035 */
[----:B------:R-:W-:Y:S01]  /*e190*/  FMNMX3.FTZ R137, R137, R38, R39, !PT ;  /* 0x0000002689897276 */ /* 0x000fe20007810027 */
[-C--:B------:R-:W-:Y:S01]  /*e1a0*/  FFMA.FTZ R65, R185, -R3.reuse, R65 ;  /* 0x80000003b9417223 */ /* 0x080fe20000010041 */
[----:B------:R-:W-:Y:S01]  /*e1b0*/  IABS R136, R136 ;  /* 0x0000008800887213 */ /* 0x000fe20000000000 */
[-C--:B------:R-:W-:Y:S01]  /*e1c0*/  FFMA.FTZ R70, R184, -R3.reuse, R70 ;  /* 0x80000003b8467223 */ /* 0x080fe20000010046 */
[----:B------:R-:W-:Y:S01]  /*e1d0*/  FMNMX3.FTZ R135, R135, R52, R53, !PT ;  /* 0x0000003487877276 */ /* 0x000fe20007810035 */
[-C--:B------:R-:W-:Y:S01]  /*e1e0*/  FFMA.FTZ R128, R179, -R3.reuse, R128 ;  /* 0x80000003b3807223 */ /* 0x080fe20000010080 */
[----:B------:R-:W-:Y:S01]  /*e1f0*/  I2FP.F32.S32 R136, R136 ;  /* 0x0000008800887245 */ /* 0x000fe20000201400 */
[C---:B------:R-:W-:Y:S01]  /*e200*/  VIADD R179, R134.reuse, 0xffffff90 ;  /* 0xffffff9086b37836 */ /* 0x040fe20000000000 */
[----:B------:R-:W-:Y:S01]  /*e210*/  FMNMX3.FTZ R135, R135, R64, R65, !PT ;  /* 0x0000004087877276 */ /* 0x000fe20007810041 */
[C---:B------:R-:W-:Y:S02]  /*e220*/  VIADD R174, R134.reuse, 0xffffff8f ;  /* 0xffffff8f86ae7836 */ /* 0x040fe40000000000 */
[-C--:B------:R-:W-:Y:S01]  /*e230*/  FFMA.FTZ R71, R185, -R3.reuse, R71 ;  /* 0x80000003b9477223 */ /* 0x080fe20000010047 */
[----:B------:R-:W-:Y:S01]  /*e240*/  VIADD R178, R134, 0xffffff87 ;  /* 0xffffff8786b27836 */ /* 0x000fe20000000000 */
        /* <DEDUP_REMOVED lines=17> */
[----:B------:R-:W-:Y:S01]  /*e360*/  FFMA.FTZ R104, R175, -R3, R104 ;  /* 0x80000003af687223 */ /* 0x000fe20000010068 */
[----:B------:R-:W-:Y:S01]  /*e370*/  FMNMX3.FTZ R174, R135, R96, R97, !PT ;  /* 0x0000006087ae7276 */ /* 0x000fe20007810061 */
[----:B------:R-:W-:Y:S01]  /*e380*/  IMAD.WIDE.U32 R134, R198, -0x2daee0ad, RZ ;  /* 0xd2511f53c6867825 */ /* 0x000fe200078e00ff */
[----:B------:R-:W-:Y:S02]  /*e390*/  IABS R181, R179 ;  /* 0x000000b300b57213 */ /* 0x000fe40000000000 */
[----:B------:R-:W-:Y:S01]  /*e3a0*/  FMNMX3.FTZ R179, R137, R86, R87, !PT ;  /* 0x0000005689b37276 */ /* 0x000fe20007810057 */
[----:B------:R-:W-:Y:S01]  /*e3b0*/  IMAD.MOV.U32 R198, RZ, RZ, R134 ;  /* 0x000000ffffc67224 */ /* 0x000fe200078e0086 */
[----:B------:R-:W-:Y:S01]  /*e3c0*/  IABS R187, R178 ;  /* 0x000000b200bb7213 */ /* 0x000fe20000000000 */
[----:B------:R-:W-:Y:S01]  /*e3d0*/  FFMA.FTZ R120, R2, -R3, R120 ;  /* 0x8000000302787223 */ /* 0x000fe20000010078 */
[----:B------:R-:W-:Y:S01]  /*e3e0*/  I2FP.F32.S32 R181, R181 ;  /* 0x000000b500b57245 */ /* 0x000fe20000201400 */
[-C--:B------:R-:W-:Y:S01]  /*e3f0*/  FFMA.FTZ R121, R0, -R3.reuse, R121 ;  /* 0x8000000300797223 */ /* 0x080fe20000010079 */
[----:B------:R-:W-:Y:S01]  /*e400*/  I2FP.F32.S32 R186, R186 ;  /* 0x000000ba00ba7245 */ /* 0x000fe20000201400 */
[-C--:B------:R-:W-:Y:S01]  /*e410*/  FFMA.FTZ R105, R183, -R3.reuse, R105 ;  /* 0x80000003b7697223 */ /* 0x080fe20000010069 */
[----:B------:R-:W-:Y:S01]  /*e420*/  LOP3.LUT R178, R190, R200, R135, 0x96, !PT ;  /* 0x000000c8beb27212 */ /* 0x000fe200078e9687 */
[-C--:B------:R-:W-:Y:S01]  /*e430*/  FFMA.FTZ R116, R181, -R3.reuse, R116 ;  /* 0x80000003b5747223 */ /* 0x080fe20000010074 */
[----:B------:R-:W-:Y:S01]  /*e440*/  FMNMX3.FTZ R135, R179, R98, R99, !PT ;  /* 0x00000062b3877276 */ /* 0x000fe20007810063 */
[-C--:B------:R-:W-:Y:S01]  /*e450*/  FFMA.FTZ R130, R181, -R3.reuse, R130 ;  /* 0x80000003b5827223 */ /* 0x080fe20000010082 */
[----:B------:R-:W-:Y:S01]  /*e460*/  FMNMX3.FTZ R174, R174, R100, R101, !PT ;  /* 0x00000064aeae7276 */ /* 0x000fe20007810065 */
[C---:B------:R-:W-:Y:S01]  /*e470*/  FFMA.FTZ R117, R186.reuse, -R3, R117 ;  /* 0x80000003ba757223 */ /* 0x040fe20000010075 */
[----:B------:R-:W-:Y:S01]  /*e480*/  I2FP.F32.S32 R187, R187 ;  /* 0x000000bb00bb7245 */ /* 0x000fe20000201400 */
[-C--:B------:R-:W-:Y:S01]  /*e490*/  FFMA.FTZ R131, R186, -R3.reuse, R131 ;  /* 0x80000003ba837223 */ /* 0x080fe20000010083 */
[----:B------:R-:W-:Y:S01]  /*e4a0*/  FMNMX3.FTZ R136, R135, R102, R103, !PT ;  /* 0x0000006687887276 */ /* 0x000fe20007810067 */
[-C--:B------:R-:W-:Y:S01]  /*e4b0*/  FFMA.FTZ R108, R172, -R3.reuse, R108 ;  /* 0x80000003ac6c7223 */ /* 0x080fe2000001006c */
[----:B------:R-:W-:Y:S01]  /*e4c0*/  FMNMX3.FTZ R137, R174, R112, R113, !PT ;  /* 0x00000070ae897276 */ /* 0x000fe20007810071 */
[-C--:B------:R-:W-:Y:S01]  /*e4d0*/  FFMA.FTZ R129, R187, -R3.reuse, R129 ;  /* 0x80000003bb817223 */ /* 0x080fe20000010081 */
[----:B------:R-:W-:Y:S01]  /*e4e0*/  FMNMX3.FTZ R136, R136, R114, R115, !PT ;  /* 0x0000007288887276 */ /* 0x000fe20007810073 */
[----:B------:R-:W-:Y:S01]  /*e4f0*/  FFMA.FTZ R109, R173, -R3, R109 ;  /* 0x80000003ad6d7223 */ /* 0x000fe2000001006d */
[----:B------:R-:W-:Y:S02]  /*e500*/  FMNMX3.FTZ R137, R137, R116, R117, !PT ;  /* 0x0000007489897276 */ /* 0x000fe40007810075 */
[----:B------:R-:W-:Y:S02]  /*e510*/  FMNMX3.FTZ R136, R136, R118, R119, !PT ;  /* 0x0000007688887276 */ /* 0x000fe40007810077 */
[----:B------:R-:W-:Y:S02]  /*e520*/  FMNMX3.FTZ R137, R137, R128, R129, !PT ;  /* 0x0000008089897276 */ /* 0x000fe40007810081 */
[----:B------:R-:W-:Y:S02]  /*e530*/  FMNMX3.FTZ R136, R136, R130, R131, !PT ;  /* 0x0000008288887276 */ /* 0x000fe40007810083 */
[C---:B------:R-:W-:Y:S01]  /*e540*/  PRMT R187, R134.reuse, 0x7773, RZ ;  /* 0x0000777386bb7816 */ /* 0x040fe200000000ff */
[----:B------:R-:W1:Y:S01]  /*e550*/  SHFL.BFLY PT, R179, R137, 0x2, 0x1f ;  /* 0x0c401f0089b37f89 */ /* 0x000e6200000e0000 */
[C---:B------:R-:W-:Y:S02]  /*e560*/  PRMT R203, R134.reuse, 0x7771, RZ ;  /* 0x0000777186cb7816 */ /* 0x040fe400000000ff */
[----:B------:R-:W-:Y:S05]  /*e570*/  PRMT R199, R134, 0x7772, RZ ;  /* 0x0000777286c77816 */ /* 0x000fea00000000ff */
[----:B------:R-:W4:Y:S01]  /*e580*/  SHFL.BFLY PT, R174, R136, 0x2, 0x1f ;  /* 0x0c401f0088ae7f89 */ /* 0x000f2200000e0000 */
[----:B------:R-:W-:Y:S02]  /*e590*/  IADD3 R134, PT, PT, R202, 0x1, RZ ;  /* 0x00000001ca867810 */ /* 0x000fe40007ffe0ff */
[----:B------:R-:W-:Y:S02]  /*e5a0*/  FMNMX3.FTZ R135, R138, R8, R9, !PT ;  /* 0x000000088a877276 */ /* 0x000fe40007810009 */
[----:B------:R-:W-:Y:S02]  /*e5b0*/  LOP3.LUT R134, R235, R221, R134, 0x96, !PT ;  /* 0x000000ddeb867212 */ /* 0x000fe400078e9686 */
[----:B------:R-:W-:Y:S02]  /*e5c0*/  FMNMX3.FTZ R135, R135, R12, R13, !PT ;  /* 0x0000000c87877276 */ /* 0x000fe4000781000d */
[----:B------:R-:W-:Y:S01]  /*e5d0*/  LOP3.LUT R172, R188, 0xffff, RZ, 0xc0, !PT ;  /* 0x0000ffffbcac7812 */ /* 0x000fe200078ec0ff */
[----:B------:R-:W-:Y:S01]  /*e5e0*/  IMAD.WIDE.U32 R176, R134, -0x326172a9, RZ ;  /* 0xcd9e8d5786b07825 */ /* 0x000fe200078e00ff */
[----:B------:R-:W-:Y:S02]  /*e5f0*/  FMNMX3.FTZ R134, R139, R10, R11, !PT ;  /* 0x0000000a8b867276 */ /* 0x000fe4000781000b */
[----:B------:R-:W-:Y:S02]  /*e600*/  FMNMX3.FTZ R135, R135, R24, R25, !PT ;  /* 0x0000001887877276 */ /* 0x000fe40007810019 */
[----:B------:R-:W-:Y:S02]  /*e610*/  FMNMX3.FTZ R134, R134, R14, R15, !PT ;  /* 0x0000000e86867276 */ /* 0x000fe4000781000f */
[----:B------:R-:W-:Y:S02]  /*e620*/  FMNMX3.FTZ R135, R135, R28, R29, !PT ;  /* 0x0000001c87877276 */ /* 0x000fe4000781001d */
[----:B------:R-:W-:Y:S02]  /*e630*/  FMNMX3.FTZ R134, R134, R26, R27, !PT ;  /* 0x0000001a86867276 */ /* 0x000fe4000781001b */
[----:B-1----:R-:W-:Y:S02]  /*e640*/  FMNMX.FTZ R137, R137, R179, !PT ;  /* 0x000000b389897209 */ /* 0x002fe40007810000 */
[----:B------:R-:W-:Y:S02]  /*e650*/  FMNMX3.FTZ R134, R134, R30, R31, !PT ;  /* 0x0000001e86867276 */ /* 0x000fe4000781001f */
[----:B----4-:R-:W-:Y:S02]  /*e660*/  FMNMX.FTZ R136, R136, R174, !PT ;  /* 0x000000ae88887209 */ /* 0x010fe40007810000 */
[----:B------:R-:W-:Y:S01]  /*e670*/  FMNMX3.FTZ R134, R134, R42, R43, !PT ;  /* 0x0000002a86867276 */ /* 0x000fe2000781002b */
[----:B------:R-:W1:Y:S01]  /*e680*/  SHFL.BFLY PT, R174, R137, 0x1, 0x1f ;  /* 0x0c201f0089ae7f89 */ /* 0x000e6200000e0000 */
[----:B------:R-:W-:Y:S02]  /*e690*/  FMNMX3.FTZ R135, R135, R40, R41, !PT ;  /* 0x0000002887877276 */ /* 0x000fe40007810029 */
[----:B------:R-:W-:Y:S05]  /*e6a0*/  FMNMX3.FTZ R134, R134, R46, R47, !PT ;  /* 0x0000002e86867276 */ /* 0x000fea000781002f */
[----:B------:R-:W4:Y:S01]  /*e6b0*/  SHFL.BFLY PT, R175, R136, 0x1, 0x1f ;  /* 0x0c201f0088af7f89 */ /* 0x000f2200000e0000 */
        /* <DEDUP_REMOVED lines=10> */
[----:B-1----:R-:W-:Y:S02]  /*e760*/  FMNMX.FTZ R137, R137, R174, !PT ;  /* 0x000000ae89897209 */ /* 0x002fe40007810000 */
[----:B------:R-:W-:Y:S02]  /*e770*/  FMNMX3.FTZ R134, R0, R94, R95, !PT ;  /* 0x0000005e00867276 */ /* 0x000fe4000781005f */
[----:B----4-:R-:W-:Y:S01]  /*e780*/  FMNMX.FTZ R136, R136, R175, !PT ;  /* 0x000000af88887209 */ /* 0x010fe20007810000 */
[----:B------:R-:W-:Y:S01]  /*e790*/  FADD.FTZ R0, -R137, R132 ;  /* 0x0000008489007221 */ /* 0x000fe20000010100 */
[----:B------:R-:W-:Y:S02]  /*e7a0*/  FMNMX3.FTZ R135, R135, R88, R89, !PT ;  /* 0x0000005887877276 */ /* 0x000fe40007810059 */
[----:B------:R-:W-:Y:S01]  /*e7b0*/  FMNMX3.FTZ R132, R134, R106, R107, !PT ;  /* 0x0000006a86847276 */ /* 0x000fe2000781006b */
[----:B------:R-:W-:Y:S01]  /*e7c0*/  FMUL.FTZ R2, R0, UR4 ;  /* 0x0000000400027c20 */ /* 0x000fe20008410000 */
[----:B------:R-:W-:Y:S01]  /*e7d0*/  FMNMX3.FTZ R135, R135, R92, R93, !PT ;  /* 0x0000005c87877276 */ /* 0x000fe2000781005d */
[----:B------:R-:W-:Y:S01]  /*e7e0*/  FADD.FTZ R0, -R136, R133 ;  /* 0x0000008588007221 */ /* 0x000fe20000010100 */
[----:B------:R-:W-:Y:S01]  /*e7f0*/  SHF.R.U32.HI R134, RZ, 0x8, R172 ;  /* 0x00000008ff867819 */ /* 0x000fe200000116ac */
[----:B------:R1:W4:Y:S01]  /*e800*/  MUFU.EX2 R133, R2 ;  /* 0x0000000200857308 */ /* 0x0003220000000800 */
[----:B------:R-:W-:Y:S01]  /*e810*/  FMNMX3.FTZ R135, R135, R104, R105, !PT ;  /* 0x0000006887877276 */ /* 0x000fe20007810069 */
[C---:B------:R-:W-:Y:S01]  /*e820*/  FMUL.FTZ R172, R137.reuse, UR4 ;  /* 0x0000000489ac7c20 */ /* 0x040fe20008410000 */
[----:B------:R-:W-:Y:S02]  /*e830*/  FSETP.NEU.FTZ.AND P1, PT, R137, -INF , PT ;  /* 0xff8000008900780b */ /* 0x000fe40003f3d000 */
[----:B------:R-:W-:Y:S02]  /*e840*/  FMNMX3.FTZ R135, R135, R108, R109, !PT ;  /* 0x0000006c87877276 */ /* 0x000fe4000781006d */
[C---:B------:R-:W-:Y:S02]  /*e850*/  LOP3.LUT R197, R176.reuse, R231, RZ, 0x3c, !PT ;  /* 0x000000e7b0c57212 */ /* 0x040fe400078e3cff */
[----:B------:R-:W-:Y:S02]  /*e860*/  FMNMX3.FTZ R135, R135, R120, R121, !PT ;  /* 0x0000007887877276 */ /* 0x000fe40007810079 */
[----:B------:R-:W-:Y:S02]  /*e870*/  LOP3.LUT R182, R176, R226, RZ, 0x3c, !PT ;  /* 0x000000e2b0b67212 */ /* 0x000fe400078e3cff */
[----:B------:R-:W-:Y:S02]  /*e880*/  FMNMX3.FTZ R135, R135, R124, R125, !PT ;  /* 0x0000007c87877276 */ /* 0x000fe4000781007d */
[----:B------:R-:W-:Y:S01]  /*e890*/  FSEL R172, R172, RZ, P1 ;  /* 0x000000ffacac7208 */ /* 0x000fe20000800000 */
[----:B------:R-:W-:Y:S01]  /*e8a0*/  IMAD.WIDE.U32 R182, R182, -0x2daee0ad, RZ ;  /* 0xd2511f53b6b67825 */ /* 0x000fe200078e00ff */
[----:B-1----:R-:W-:Y:S01]  /*e8b0*/  FMNMX3.FTZ R2, R132, R110, R111, !PT ;  /* 0x0000006e84027276 */ /* 0x002fe2000781006f */
[----:B------:R-:W1:Y:S01]  /*e8c0*/  SHFL.BFLY PT, R176, R135, 0x2, 0x1f ;  /* 0x0c401f0087b07f89 */ /* 0x000e6200000e0000 */
[C---:B------:R-:W-:Y:S01]  /*e8d0*/  LOP3.LUT R180, R177.reuse, R229, RZ, 0x3c, !PT ;  /* 0x000000e5b1b47212 */ /* 0x040fe200078e3cff */
[----:B------:R-:W-:Y:S01]  /*e8e0*/  FMUL.FTZ R132, R0, UR4 ;  /* 0x0000000400847c20 */ /* 0x000fe20008410000 */
[----:B------:R-:W-:Y:S01]  /*e8f0*/  FMNMX3.FTZ R0, R2, R122, R123, !PT ;  /* 0x0000007a02007276 */ /* 0x000fe2000781007b */
[--C-:B------:R-:W-:Y:S01]  /*e900*/  FFMA.FTZ R4, R4, UR4, -R172.reuse ;  /* 0x0000000404047c23 */ /* 0x100fe200080108ac */
[----:B------:R-:W-:Y:S01]  /*e910*/  LOP3.LUT R196, R177, R224, RZ, 0x3c, !PT ;  /* 0x000000e0b1c47212 */ /* 0x000fe200078e3cff */
[--C-:B------:R-:W-:Y:S01]  /*e920*/  FFMA.FTZ R17, R17, UR4, -R172.reuse ;  /* 0x0000000411117c23 */ /* 0x100fe200080108ac */
[----:B------:R-:W-:Y:S01]  /*e930*/  FMNMX3.FTZ R0, R0, R126, R127, !PT ;  /* 0x0000007e00007276 */ /* 0x000fe2000781007f */
[----:B------:R2:W-:Y:S01]  /*e940*/  MUFU.EX2 R179, R4 ;  /* 0x0000000400b37308 */ /* 0x0005e20000000800 */
[----:B------:R-:W-:Y:S01]  /*e950*/  LOP3.LUT R177, R204, 0xff, RZ, 0xc0, !PT ;  /* 0x000000ffccb17812 */ /* 0x000fe200078ec0ff */
[----:B------:R-:W-:Y:S01]  /*e960*/  IMAD.WIDE.U32 R180, R180, -0x2daee0ad, RZ ;  /* 0xd2511f53b4b47825 */ /* 0x000fe200078e00ff */
[C---:B------:R-:W-:Y:S01]  /*e970*/  PRMT R173, R188.reuse, 0x7632, R173 ;  /* 0x00007632bcad7816 */ /* 0x040fe200000000ad */
[----:B------:R-:W3:Y:S01]  /*e980*/  SHFL.BFLY PT, R2, R0, 0x2, 0x1f ;  /* 0x0c401f0000027f89 */ /* 0x000ee200000e0000 */
[----:B------:R-:W-:Y:S01]  /*e990*/  LOP3.LUT R174, R188, 0xff, RZ, 0xc0, !PT ;  /* 0x000000ffbcae7812 */ /* 0x000fe200078ec0ff */
[--C-:B------:R-:W-:Y:S01]  /*e9a0*/  FFMA.FTZ R20, R20, UR4, -R172.reuse ;  /* 0x0000000414147c23 */ /* 0x100fe200080108ac */
[----:B------:R-:W-:Y:S03]  /*e9b0*/  FSETP.NEU.FTZ.AND P1, PT, R136, -INF , PT ;  /* 0xff8000008800780b */ /* 0x000fe60003f3d000 */
[----:B------:R4:W-:Y:S01]  /*e9c0*/  MUFU.EX2 R209, R17 ;  /* 0x0000001100d17308 */ /* 0x0009e20000000800 */
[----:B------:R-:W-:Y:S01]  /*e9d0*/  PRMT R186, R177, 0x5410, R205 ;  /* 0x00005410b1ba7816 */ /* 0x000fe200000000cd */
[----:B------:R-:W-:Y:S01]  /*e9e0*/  FFMA.FTZ R33, R33, UR4, -R172 ;  /* 0x0000000421217c23 */ /* 0x000fe200080108ac */
[----:B------:R-:W-:Y:S01]  /*e9f0*/  SHF.R.U32.HI R175, RZ, 0x18, R188 ;  /* 0x00000018ffaf7819 */ /* 0x000fe200000116bc */
[--C-:B------:R-:W-:Y:S01]  /*ea00*/  FFMA.FTZ R80, R80, UR4, -R172.reuse ;  /* 0x0000000450507c23 */ /* 0x100fe200080108ac */
[----:B------:R-:W-:Y:S01]  /*ea10*/  LOP3.LUT R173, R173, 0xff, RZ, 0xc0, !PT ;  /* 0x000000ffadad7812 */ /* 0x000fe200078ec0ff */
[----:B------:R-:W-:Y:S01]  /*ea20*/  FFMA.FTZ R21, R21, UR4, -R172 ;  /* 0x0000000415157c23 */ /* 0x000fe200080108ac */
[----:B------:R-:W-:Y:S03]  /*ea30*/  PRMT R205, R174, 0x5410, R134 ;  /* 0x00005410aecd7816 */ /* 0x000fe60000000086 */
[----:B------:R4:W-:Y:S01]  /*ea40*/  MUFU.EX2 R250, R33 ;  /* 0x0000002100fa7308 */ /* 0x0009e20000000800 */
[----:B-1----:R-:W-:Y:S01]  /*ea50*/  FMNMX.FTZ R135, R135, R176, !PT ;  /* 0x000000b087877209 */ /* 0x002fe20007810000 */
[----:B--2---:R-:W-:Y:S01]  /*ea60*/  FMUL.FTZ R4, R136, UR4 ;  /* 0x0000000488047c20 */ /* 0x004fe20008410000 */
[----:B------:R-:W-:Y:S01]  /*ea70*/  LOP3.LUT R176, R214, R194, R181, 0x96, !PT ;  /* 0x000000c2d6b07212 */ /* 0x000fe200078e96b5 */
[--C-:B------:R-:W-:Y:S01]  /*ea80*/  FFMA.FTZ R5, R5, UR4, -R172.reuse ;  /* 0x0000000405057c23 */ /* 0x100fe200080108ac */
[----:B------:R-:W-:Y:S01]  /*ea90*/  LOP3.LUT R134, R189, 0xffff, RZ, 0xc0, !PT ;  /* 0x0000ffffbd867812 */ /* 0x000fe200078ec0ff */
[--C-:B------:R-:W-:Y:S01]  /*eaa0*/  FFMA.FTZ R96, R96, UR4, -R172.reuse ;  /* 0x0000000460607c23 */ /* 0x100fe200080108ac */
[----:B------:R-:W-:Y:S01]  /*eab0*/  FSEL R4, R4, RZ, P1 ;  /* 0x000000ff04047208 */ /* 0x000fe20000800000 */
[----:B------:R-:W-:Y:S01]  /*eac0*/  IMAD.WIDE.U32 R176, R176, -0x326172a9, RZ ;  /* 0xcd9e8d57b0b07825 */ /* 0x000fe200078e00ff */
[----:B------:R-:W-:Y:S01]  /*ead0*/  PRMT R204, R173, 0x5410, R175 ;  /* 0x00005410adcc7816 */ /* 0x000fe200000000af */
[----:B------:R1:W-:Y:S01]  /*eae0*/  MUFU.EX2 R240, R21 ;  /* 0x0000001500f07308 */ /* 0x0003e20000000800 */
[----:B------:R-:W-:Y:S01]  /*eaf0*/  LOP3.LUT R175, R189, 0xff, RZ, 0xc0, !PT ;  /* 0x000000ffbdaf7812 */ /* 0x000fe200078ec0ff */
[----:B------:R-:W-:Y:S01]  /*eb00*/  FFMA.FTZ R16, R16, UR4, -R172 ;  /* 0x0000000410107c23 */ /* 0x000fe200080108ac */
[----:B------:R-:W-:Y:S01]  /*eb10*/  SHF.R.U32.HI R134, RZ, 0x8, R134 ;  /* 0x00000008ff867819 */ /* 0x000fe20000011686 */
[--C-:B------:R-:W-:Y:S01]  /*eb20*/  FFMA.FTZ R6, R6, UR4, -R4.reuse ;  /* 0x0000000406067c23 */ /* 0x100fe20008010804 */
[----:B---3--:R-:W-:Y:S01]  /*eb30*/  FMNMX.FTZ R0, R0, R2, !PT ;  /* 0x0000000200007209 */ /* 0x008fe20007810000 */
[----:B------:R-:W-:Y:S01]  /*eb40*/  FFMA.FTZ R18, R18, UR4, -R4 ;  /* 0x0000000412127c23 */ /* 0x000fe20008010804 */
[----:B------:R-:W-:Y:S03]  /*eb50*/  LOP3.LUT R2, R210, R216, R177, 0x96, !PT ;  /* 0x000000d8d2027212 */ /* 0x000fe600078e96b1 */
[----:B------:R2:W-:Y:S01]  /*eb60*/  MUFU.EX2 R225, R16 ;  /* 0x0000001000e17308 */ /* 0x0005e20000000800 */
[----:B------:R-:W-:Y:S01]  /*eb70*/  PRMT R201, R175, 0x5410, R134 ;  /* 0x00005410afc97816 */ /* 0x000fe20000000086 */
[----:B----4-:R-:W3:Y:S01]  /*eb80*/  SHFL.BFLY PT, R17, R135, 0x1, 0x1f ;  /* 0x0c201f0087117f89 */ /* 0x010ee200000e0000 */
[----:B------:R-:W-:Y:S01]  /*eb90*/  PRMT R173, R189, 0x7632, R173 ;  /* 0x00007632bdad7816 */ /* 0x000fe200000000ad */
[----:B------:R-:W-:Y:S01]  /*eba0*/  IMAD.WIDE.U32 R184, R2, -0x2daee0ad, RZ ;  /* 0xd2511f5302b87825 */ /* 0x000fe200078e00ff */
[----:B------:R-:W-:Y:S05]  /*ebb0*/  SHF.R.U32.HI R174, RZ, 0x18, R189 ;  /* 0x00000018ffae7819 */ /* 0x000fea00000116bd */
[----:B------:R-:W4:Y:S01]  /*ebc0*/  SHFL.BFLY PT, R2, R0, 0x1, 0x1f ;  /* 0x0c201f0000027f89 */ /* 0x000f2200000e0000 */
[----:B------:R-:W-:Y:S01]  /*ebd0*/  LOP3.LUT R173, R173, 0xff, RZ, 0xc0, !PT ;  /* 0x000000ffadad7812 */ /* 0x000fe200078ec0ff */
[----:B------:R3:W-:Y:S01]  /*ebe0*/  MUFU.EX2 R175, R6 ;  /* 0x0000000600af7308 */ /* 0x0007e20000000800 */
[----:B------:R-:W-:Y:S01]  /*ebf0*/  PRMT R199, R199, 0x5410, R187 ;  /* 0x00005410c7c77816 */ /* 0x000fe200000000bb */
[----:B------:R-:W-:Y:S01]  /*ec00*/  FFMA.FTZ R19, R19, UR4, -R4 ;  /* 0x0000000413137c23 */ /* 0x000fe20008010804 */
[----:B------:R-:W-:Y:S01]  /*ec10*/  PRMT R200, R173, 0x5410, R174 ;  /* 0x00005410adc87816 */ /* 0x000fe200000000ae */
[C---:B------:R-:W-:Y:S01]  /*ec20*/  FMUL.FTZ R33, R133.reuse, R141 ;  /* 0x0000008d85217220 */ /* 0x040fe20000410000 */
[----:B-1----:R-:W-:Y:S01]  /*ec30*/  FMUL.FTZ R21, R133, R145 ;  /* 0x0000009185157220 */ /* 0x002fe20000410000 */
[--C-:B------:R-:W-:Y:S01]  /*ec40*/  FFMA.FTZ R7, R7, UR4, -R4.reuse ;  /* 0x0000000407077c23 */ /* 0x100fe20008010804 */
[--C-:B------:R-:W-:Y:S03]  /*ec50*/  FFMA.FTZ R22, R22, UR4, -R4.reuse ;  /* 0x0000000416167c23 */ /* 0x100fe60008010804 */
[----:B------:R1:W-:Y:S01]  /*ec60*/  MUFU.EX2 R251, R18 ;  /* 0x0000001200fb7308 */ /* 0x0003e20000000800 */
[----:B--2---:R-:W-:Y:S01]  /*ec70*/  LOP3.LUT R16, R195, R180, R183, 0x96, !PT ;  /* 0x000000b4c3107212 */ /* 0x004fe200078e96b7 */
[----:B------:R-:W-:Y:S01]  /*ec80*/  FFMA.FTZ R34, R34, UR4, -R4 ;  /* 0x0000000422227c23 */ /* 0x000fe20008010804 */
[----:B------:R-:W-:Y:S01]  /*ec90*/  PRMT R183, R207, 0x5410, R222 ;  /* 0x00005410cfb77816 */ /* 0x000fe200000000de */
[--C-:B------:R-:W-:Y:S01]  /*eca0*/  FFMA.FTZ R35, R35, UR4, -R4.reuse ;  /* 0x0000000423237c23 */ /* 0x100fe20008010804 */
[--C-:B------:R-:W-:Y:S01]  /*ecb0*/  FFMA.FTZ R23, R23, UR4, -R4.reuse ;  /* 0x0000000417177c23 */ /* 0x100fe20008010804 */
[----:B------:R-:W-:Y:S01]  /*ecc0*/  FFMA.FTZ R103, R103, UR4, -R4 ;  /* 0x0000000467677c23 */ /* 0x000fe20008010804 */
[----:B------:R-:W-:Y:S01]  /*ecd0*/  IMAD.WIDE.U32 R180, R16, -0x326172a9, RZ ;  /* 0xcd9e8d5710b47825 */ /* 0x000fe200078e00ff */
[----:B------:R-:W-:Y:S02]  /*ece0*/  LOP3.LUT R16, R193, R182, R185, 0x96, !PT ;  /* 0x000000b6c1107212 */ /* 0x000fe400078e96b9 */
[----:B------:R2:W-:Y:S01]  /*ecf0*/  MUFU.EX2 R239, R5 ;  /* 0x0000000500ef7308 */ /* 0x0005e20000000800 */
[----:B---3--:R-:W-:Y:S01]  /*ed00*/  LOP3.LUT R6, R206, 0xff, RZ, 0xc0, !PT ;  /* 0x000000ffce067812 */ /* 0x008fe200078ec0ff */
[--C-:B------:R-:W-:Y:S01]  /*ed10*/  FFMA.FTZ R207, R97, UR4, -R172.reuse ;  /* 0x0000000461cf7c23 */ /* 0x100fe200080108ac */
[----:B------:R-:W-:Y:S01]  /*ed20*/  LOP3.LUT R174, R219, R176, R181, 0x96, !PT ;  /* 0x000000b0dbae7212 */ /* 0x000fe200078e96b5 */
[--C-:B------:R-:W-:Y:S01]  /*ed30*/  FFMA.FTZ R181, R65, UR4, -R172.reuse ;  /* 0x0000000441b57c23 */ /* 0x100fe200080108ac */
[----:B------:R-:W-:Y:S01]  /*ed40*/  PRMT R182, R6, 0x5410, R223 ;  /* 0x0000541006b67816 */ /* 0x000fe200000000df */
[----:B------:R-:W-:Y:S01]  /*ed50*/  IMAD.MOV.U32 R223, RZ, RZ, R235 ;  /* 0x000000ffffdf7224 */ /* 0x000fe200078e00eb */
[----:B------:R-:W-:Y:S03]  /*ed60*/  FMNMX.FTZ R135, R135, R17, !PT ;  /* 0x0000001187877209 */ /* 0x000fe60007810000 */
[----:B------:R3:W-:Y:S01]  /*ed70*/  MUFU.EX2 R252, R19 ;  /* 0x0000001300fc7308 */ /* 0x0007e20000000800 */
[----:B-1----:R-:W-:Y:S01]  /*ed80*/  LOP3.LUT R18, R198, 0xff, RZ, 0xc0, !PT ;  /* 0x000000ffc6127812 */ /* 0x002fe200078ec0ff */
[----:B------:R-:W-:Y:S01]  /*ed90*/  FFMA.FTZ R65, R68, UR4, -R172 ;  /* 0x0000000444417c23 */ /* 0x000fe200080108ac */
[----:B------:R-:W-:Y:S01]  /*eda0*/  LOP3.LUT R6, R178, 0xffff, RZ, 0xc0, !PT ;  /* 0x0000ffffb2067812 */ /* 0x000fe200078ec0ff */
[----:B------:R-:W-:Y:S01]  /*edb0*/  IMAD.WIDE.U32 R176, R16, -0x326172a9, RZ ;  /* 0xcd9e8d5710b07825 */ /* 0x000fe200078e00ff */
[----:B------:R-:W-:Y:S02]  /*edc0*/  PRMT R16, R178, 0x7632, R16 ;  /* 0x00007632b2107816 */ /* 0x000fe40000000010 */
[----:B------:R-:W-:Y:S03]  /*edd0*/  PRMT R189, R18, 0x5410, R203 ;  /* 0x0000541012bd7816 */ /* 0x000fe600000000cb */
[----:B------:R1:W1:Y:S01]  /*ede0*/  MUFU.EX2 R241, R7 ;  /* 0x0000000700f17308 */ /* 0x0002620000000800 */
[----:B------:R-:W-:Y:S01]  /*edf0*/  LOP3.LUT R18, R178, 0xff, RZ, 0xc0, !PT ;  /* 0x000000ffb2127812 */ /* 0x000fe200078ec0ff */
[C---:B------:R-:W-:Y:S01]  /*ee00*/  FMUL.FTZ R173, R135.reuse, UR4 ;  /* 0x0000000487ad7c20 */ /* 0x040fe20008410000 */
[----:B------:R-:W-:Y:S01]  /*ee10*/  SHF.R.U32.HI R6, RZ, 0x8, R6 ;  /* 0x00000008ff067819 */ /* 0x000fe20000011606 */
[----:B------:R-:W-:Y:S01]  /*ee20*/  IMAD.MOV.U32 R222, RZ, RZ, R234 ;  /* 0x000000ffffde7224 */ /* 0x000fe200078e00ea */
[----:B----4-:R-:W-:Y:S01]  /*ee30*/  FMNMX.FTZ R134, R0, R2, !PT ;  /* 0x0000000200867209 */ /* 0x010fe20007810000 */
[--C-:B------:R-:W-:Y:S01]  /*ee40*/  FFMA.FTZ R32, R32, UR4, -R172.reuse ;  /* 0x0000000420207c23 */ /* 0x100fe200080108ac */
[----:B------:R-:W-:Y:S03]  /*ee50*/  FSETP.NEU.FTZ.AND P1, PT, R135, -INF , PT ;  /* 0xff8000008700780b */ /* 0x000fe60003f3d000 */
[----:B------:R-:W-:Y:S01]  /*ee60*/  MUFU.EX2 R132, R132 ;  /* 0x0000008400847308 */ /* 0x000fe20000000800 */
[----:B--2---:R-:W-:Y:S01]  /*ee70*/  LOP3.LUT R5, R16, 0xff, RZ, 0xc0, !PT ;  /* 0x000000ff10057812 */ /* 0x004fe200078ec0ff */
[----:B------:R-:W-:Y:S01]  /*ee80*/  FFMA.FTZ R185, R37, UR4, -R172 ;  /* 0x0000000425b97c23 */ /* 0x000fe200080108ac */
[----:B------:R-:W-:Y:S01]  /*ee90*/  LOP3.LUT R16, R218, R180, R177, 0x96, !PT ;  /* 0x000000b4da107212 */ /* 0x000fe200078e96b1 */
[----:B------:R-:W-:Y:S01]  /*eea0*/  IMAD.MOV.U32 R37, RZ, RZ, R223 ;  /* 0x000000ffff257224 */ /* 0x000fe200078e00df */
[----:B------:R-:W-:Y:S01]  /*eeb0*/  PRMT R177, R18, 0x5410, R6 ;  /* 0x0000541012b17816 */ /* 0x000fe20000000006 */
[----:B---3--:R-:W-:Y:S01]  /*eec0*/  IMAD.WIDE.U32 R18, R174, -0x2daee0ad, RZ ;  /* 0xd2511f53ae127825 */ /* 0x008fe200078e00ff */
[----:B------:R-:W-:Y:S03]  /*eed0*/  FSEL R173, R173, RZ, P1 ;  /* 0x000000ffadad7208 */ /* 0x000fe60000800000 */
[----:B------:R-:W-:Y:S01]  /*eee0*/  MUFU.EX2 R185, R185 ;  /* 0x000000b900b97308 */ /* 0x000fe20000000800 */
[C---:B------:R-:W-:Y:S01]  /*eef0*/  FSETP.NEU.FTZ.AND P1, PT, R134.reuse, -INF , PT ;  /* 0xff8000008600780b */ /* 0x040fe20003f3d000 */
[----:B------:R-:W-:Y:S01]  /*ef00*/  FMUL.FTZ R174, R134, UR4 ;  /* 0x0000000486ae7c20 */ /* 0x000fe20008410000 */
[----:B------:R-:W-:Y:S01]  /*ef10*/  SHF.R.U32.HI R17, RZ, 0x18, R178 ;  /* 0x00000018ff117819 */ /* 0x000fe200000116b2 */
[--C-:B------:R-:W-:Y:S01]  /*ef20*/  FFMA.FTZ R41, R41, UR4, -R173.reuse ;  /* 0x0000000429297c23 */ /* 0x100fe200080108ad */
[----:B------:R-:W-:Y:S01]  /*ef30*/  LOP3.LUT R0, R192, 0xffff, RZ, 0xc0, !PT ;  /* 0x0000ffffc0007812 */ /* 0x000fe200078ec0ff */
[--C-:B------:R-:W-:Y:S01]  /*ef40*/  FFMA.FTZ R93, R93, UR4, -R173.reuse ;  /* 0x000000045d5d7c23 */ /* 0x100fe200080108ad */
[----:B------:R-:W-:Y:S01]  /*ef50*/  FSEL R174, R174, RZ, P1 ;  /* 0x000000ffaeae7208 */ /* 0x000fe20000800000 */
[----:B------:R-:W-:Y:S01]  /*ef60*/  FFMA.FTZ R9, R9, UR4, -R173 ;  /* 0x0000000409097c23 */ /* 0x000fe200080108ad */
[----:B------:R-:W-:Y:S01]  /*ef70*/  PRMT R180, R5, 0x5410, R17 ;  /* 0x0000541005b47816 */ /* 0x000fe20000000011 */
[----:B------:R-:W-:Y:S01]  /*ef80*/  IMAD.WIDE.U32 R16, R16, -0x2daee0ad, RZ ;  /* 0xd2511f5310107825 */ /* 0x000fe200078e00ff */
[----:B------:R-:W-:Y:S01]  /*ef90*/  LOP3.LUT R5, R192, 0xff, RZ, 0xc0, !PT ;  /* 0x000000ffc0057812 */ /* 0x000fe200078ec0ff */
[----:B------:R2:W-:Y:S01]  /*efa0*/  MUFU.EX2 R227, R9 ;  /* 0x0000000900e37308 */ /* 0x0005e20000000800 */
[----:B------:R-:W-:Y:S01]  /*efb0*/  SHF.R.U32.HI R0, RZ, 0x8, R0 ;  /* 0x00000008ff007819 */ /* 0x000fe20000011600 */
[--C-:B------:R-:W-:Y:S01]  /*efc0*/  FFMA.FTZ R10, R10, UR4, -R174.reuse ;  /* 0x000000040a0a7c23 */ /* 0x100fe200080108ae */
[----:B------:R-:W-:Y:S01]  /*efd0*/  LOP3.LUT R2, R191, R184, R19, 0x96, !PT ;  /* 0x000000b8bf027212 */ /* 0x000fe200078e9613 */
[----:B------:R-:W-:Y:S01]  /*efe0*/  FFMA.FTZ R11, R11, UR4, -R174 ;  /* 0x000000040b0b7c23 */ /* 0x000fe200080108ae */
[----:B------:R-:W-:Y:S01]  /*eff0*/  PRMT R178, R5, 0x5410, R0 ;  /* 0x0000541005b27816 */ /* 0x000fe20000000000 */
[----:B------:R-:W-:Y:S01]  /*f000*/  IMAD.MOV.U32 R19, RZ, RZ, R226 ;  /* 0x000000ffff137224 */ /* 0x000fe200078e00e2 */
[----:B------:R-:W-:Y:S03]  /*f010*/  PRMT R0, R192, 0x7632, R0 ;  /* 0x00007632c0007816 */ /* 0x000fe60000000000 */
[----:B------:R3:W-:Y:S01]  /*f020*/  MUFU.EX2 R206, R10 ;  /* 0x0000000a00ce7308 */ /* 0x0007e20000000800 */
[----:B------:R-:W-:Y:S01]  /*f030*/  SHF.R.U32.HI R5, RZ, 0x18, R192 ;  /* 0x00000018ff057819 */ /* 0x000fe200000116c0 */
[--C-:B------:R-:W-:Y:S01]  /*f040*/  FFMA.FTZ R28, R28, UR4, -R173.reuse ;  /* 0x000000041c1c7c23 */ /* 0x100fe200080108ad */
[----:B------:R-:W-:Y:S01]  /*f050*/  LOP3.LUT R0, R0, 0xff, RZ, 0xc0, !PT ;  /* 0x000000ff00007812 */ /* 0x000fe200078ec0ff */
[----:B-1----:R-:W-:Y:S04]  /*f060*/  IMAD.WIDE.U32 R6, R2, -0x326172a9, RZ ;  /* 0xcd9e8d5702067825 */ /* 0x002fe800078e00ff */
[----:B------:R-:W-:Y:S01]  /*f070*/  FFMA.FTZ R40, R40, UR4, -R173 ;  /* 0x0000000428287c23 */ /* 0x000fe200080108ad */
[----:B------:R-:W-:Y:S01]  /*f080*/  PRMT R198, R0, 0x5410, R5 ;  /* 0x0000541000c67816 */ /* 0x000fe20000000005 */
[----:B------:R1:W-:Y:S01]  /*f090*/  MUFU.EX2 R235, R11 ;  /* 0x0000000b00eb7308 */ /* 0x0003e20000000800 */
[C---:B------:R-:W-:Y:S01]  /*f0a0*/  PRMT R5, R6.reuse, 0x7773, RZ ;  /* 0x0000777306057816 */ /* 0x040fe200000000ff */
[----:B--2---:R-:W-:Y:S01]  /*f0b0*/  IMAD.MOV.U32 R9, RZ, RZ, R6 ;  /* 0x000000ffff097224 */ /* 0x004fe200078e0006 */
[----:B------:R-:W-:Y:S01]  /*f0c0*/  PRMT R0, R6, 0x7772, RZ ;  /* 0x0000777206007816 */ /* 0x000fe200000000ff */
[----:B------:R-:W-:Y:S01]  /*f0d0*/  FFMA.FTZ R14, R14, UR4, -R174 ;  /* 0x000000040e0e7c23 */ /* 0x000fe200080108ae */
[----:B------:R-:W-:Y:S01]  /*f0e0*/  LOP3.LUT R2, R217, R176, R7, 0x96, !PT ;  /* 0x000000b0d9027212 */ /* 0x000fe200078e9607 */
[----:B------:R-:W-:Y:S01]  /*f0f0*/  IMAD.MOV.U32 R7, RZ, RZ, R16 ;  /* 0x000000ffff077224 */ /* 0x000fe200078e0010 */
[----:B------:R-:W-:Y:S03]  /*f100*/  PRMT R192, R0, 0x5410, R5 ;  /* 0x0000541000c07816 */ /* 0x000fe60000000005 */
[----:B------:R2:W-:Y:S01]  /*f110*/  MUFU.EX2 R244, R14 ;  /* 0x0000000e00f47308 */ /* 0x0005e20000000800 */
[----:B---3--:R-:W-:Y:S01]  /*f120*/  PRMT R10, R6, 0x7771, RZ ;  /* 0x00007771060a7816 */ /* 0x008fe200000000ff */
[----:B------:R-:W-:Y:S01]  /*f130*/  FFMA.FTZ R176, R64, UR4, -R172 ;  /* 0x0000000440b07c23 */ /* 0x000fe200080108ac */
[----:B------:R-:W-:Y:S01]  /*f140*/  PRMT R6, R16, 0x7773, RZ ;  /* 0x0000777310067816 */ /* 0x000fe200000000ff */
[--C-:B------:R-:W-:Y:S01]  /*f150*/  FFMA.FTZ R8, R8, UR4, -R173.reuse ;  /* 0x0000000408087c23 */ /* 0x100fe200080108ad */
[----:B------:R-:W-:Y:S01]  /*f160*/  PRMT R5, R16, 0x7772, RZ ;  /* 0x0000777210057816 */ /* 0x000fe200000000ff */
[----:B------:R-:W-:Y:S01]  /*f170*/  FFMA.FTZ R25, R25, UR4, -R173 ;  /* 0x0000000419197c23 */ /* 0x000fe200080108ad */
[----:B------:R-:W-:Y:S01]  /*f180*/  LOP3.LUT R0, R190, R18, R17, 0x96, !PT ;  /* 0x00000012be007212 */ /* 0x000fe200078e9611 */
[----:B------:R-:W-:Y:S01]  /*f190*/  FMUL.FTZ R17, R133, R149 ;  /* 0x0000009585117220 */ /* 0x000fe20000410000 */
[----:B------:R-:W-:Y:S01]  /*f1a0*/  PRMT R97, R5, 0x5410, R6 ;  /* 0x0000541005617816 */ /* 0x000fe20000000006 */
[----:B-1----:R-:W-:Y:S01]  /*f1b0*/  IMAD.MOV.U32 R11, RZ, RZ, R229 ;  /* 0x000000ffff0b7224 */ /* 0x002fe200078e00e5 */
[C---:B------:R-:W-:Y:S01]  /*f1c0*/  LOP3.LUT R5, R2.reuse, 0xffff, RZ, 0xc0, !PT ;  /* 0x0000ffff02057812 */ /* 0x040fe200078ec0ff */
[----:B------:R1:W-:Y:S01]  /*f1d0*/  MUFU.EX2 R229, R22 ;  /* 0x0000001600e57308 */ /* 0x0003e20000000800 */
[----:B------:R-:W-:Y:S01]  /*f1e0*/  LOP3.LUT R6, R2, 0xff, RZ, 0xc0, !PT ;  /* 0x000000ff02067812 */ /* 0x000fe200078ec0ff */
[----:B------:R-:W-:Y:S01]  /*f1f0*/  IMAD.MOV.U32 R18, RZ, RZ, R224 ;  /* 0x000000ffff127224 */ /* 0x000fe200078e00e0 */
[----:B------:R-:W-:Y:S01]  /*f200*/  SHF.R.U32.HI R5, RZ, 0x8, R5 ;  /* 0x00000008ff057819 */ /* 0x000fe20000011605 */
[----:B------:R-:W-:Y:S01]  /*f210*/  FFMA.FTZ R12, R12, UR4, -R173 ;  /* 0x000000040c0c7c23 */ /* 0x000fe200080108ad */
[----:B--2---:R-:W-:Y:S01]  /*f220*/  FFMA.FTZ R14, R85, UR4, -R172 ;  /* 0x00000004550e7c23 */ /* 0x004fe200080108ac */
[----:B------:R-:W-:Y:S01]  /*f230*/  FFMA.FTZ R15, R15, UR4, -R174 ;  /* 0x000000040f0f7c23 */ /* 0x000fe200080108ae */
[----:B------:R-:W-:Y:S03]  /*f240*/  PRMT R64, R6, 0x5410, R5 ;  /* 0x0000541006407816 */ /* 0x000fe60000000005 */
[----:B------:R2:W-:Y:S01]  /*f250*/  MUFU.EX2 R224, R20 ;  /* 0x0000001400e07308 */ /* 0x0005e20000000800 */
[----:B------:R-:W-:Y:S01]  /*f260*/  PRMT R6, R2, 0x7632, R6 ;  /* 0x0000763202067816 */ /* 0x000fe20000000006 */
[----:B------:R-:W-:Y:S01]  /*f270*/  FFMA.FTZ R184, R36, UR4, -R172 ;  /* 0x0000000424b87c23 */ /* 0x000fe200080108ac */
[----:B------:R-:W-:Y:S01]  /*f280*/  SHF.R.U32.HI R5, RZ, 0x18, R2 ;  /* 0x00000018ff057819 */ /* 0x000fe20000011602 */
[----:B------:R-:W-:Y:S01]  /*f290*/  IMAD.MOV.U32 R223, RZ, RZ, R249 ;  /* 0x000000ffffdf7224 */ /* 0x000fe200078e00f9 */
[----:B------:R-:W-:Y:S01]  /*f2a0*/  LOP3.LUT R2, R6, 0xff, RZ, 0xc0, !PT ;  /* 0x000000ff06027812 */ /* 0x000fe200078ec0ff */
[----:B------:R-:W-:Y:S01]  /*f2b0*/  FFMA.FTZ R69, R69, UR4, -R172 ;  /* 0x0000000445457c23 */ /* 0x000fe200080108ac */
[----:B------:R-:W-:Y:S03]  /*f2c0*/  MOV R36, R222 ;  /* 0x000000de00247202 */ /* 0x000fe60000000f00 */
[----:B------:R3:W-:Y:S01]  /*f2d0*/  MUFU.EX2 R203, R8 ;  /* 0x0000000800cb7308 */ /* 0x0007e20000000800 */
[----:B-1----:R-:W-:Y:S01]  /*f2e0*/  IMAD.MOV.U32 R22, RZ, RZ, R65 ;  /* 0x000000ffff167224 */ /* 0x002fe200078e0041 */
[----:B------:R-:W-:Y:S01]  /*f2f0*/  PRMT R65, R2, 0x5410, R5 ;  /* 0x0000541002417816 */ /* 0x000fe20000000005 */
[----:B------:R-:W-:Y:S01]  /*f300*/  IMAD.MOV.U32 R6, RZ, RZ, R80 ;  /* 0x000000ffff067224 */ /* 0x000fe200078e0050 */
[----:B------:R-:W-:Y:S01]  /*f310*/  LOP3.LUT R2, R9, 0xff, RZ, 0xc0, !PT ;  /* 0x000000ff09027812 */ /* 0x000fe200078ec0ff */
[----:B------:R-:W-:Y:S01]  /*f320*/  FFMA.FTZ R80, R39, UR4, -R4 ;  /* 0x0000000427507c23 */ /* 0x000fe20008010804 */
[----:B------:R-:W-:Y:S01]  /*f330*/  LOP3.LUT R5, R0, 0xff, RZ, 0xc0, !PT ;  /* 0x000000ff00057812 */ /* 0x000fe200078ec0ff */
[----:B------:R-:W-:Y:S01]  /*f340*/  IMAD.MOV.U32 R222, RZ, RZ, R248 ;  /* 0x000000ffffde7224 */ /* 0x000fe200078e00f8 */
[----:B------:R-:W-:Y:S01]  /*f350*/  PRMT R85, R2, 0x5410, R10 ;  /* 0x0000541002557816 */ /* 0x000fe2000000000a */
[----:B--2---:R-:W-:Y:S01]  /*f360*/  FMUL.FTZ R20, R133, R144 ;  /* 0x0000009085147220 */ /* 0x004fe20000410000 */
[----:B------:R-:W-:Y:S01]  /*f370*/  LOP3.LUT R2, R0, 0xffff, RZ, 0xc0, !PT ;  /* 0x0000ffff00027812 */ /* 0x000fe200078ec0ff */
[----:B------:R-:W-:Y:S01]  /*f380*/  MUFU.EX2 R184, R184 ;  /* 0x000000b800b87308 */ /* 0x000fe20000000800 */
[----:B------:R-:W-:Y:S01]  /*f390*/  LOP3.LUT R39, R238, 0xff00ff, RZ, 0xc0, !PT ;  /* 0x00ff00ffee277812 */ /* 0x000fe200078ec0ff */
[----:B------:R-:W-:Y:S01]  /*f3a0*/  IMAD.MOV.U32 R10, RZ, RZ, R207 ;  /* 0x000000ffff0a7224 */ /* 0x000fe200078e00cf */
[----:B------:R-:W-:Y:S01]  /*f3b0*/  SHF.R.U32.HI R2, RZ, 0x8, R2 ;  /* 0x00000008ff027819 */ /* 0x000fe20000011602 */
[----:B------:R-:W-:Y:S01]  /*f3c0*/  FFMA.FTZ R207, R102, UR4, -R4 ;  /* 0x0000000466cf7c23 */ /* 0x000fe20008010804 */
[----:B------:R-:W-:Y:S01]  /*f3d0*/  FFMA.FTZ R27, R27, UR4, -R174 ;  /* 0x000000041b1b7c23 */ /* 0x000fe200080108ae */
[----:B---3--:R-:W-:Y:S01]  /*f3e0*/  PRMT R8, R16, 0x7771, RZ ;  /* 0x0000777110087816 */ /* 0x008fe200000000ff */
[----:B------:R-:W-:Y:S01]  /*f3f0*/  FMUL.FTZ R16, R133, R148 ;  /* 0x0000009485107220 */ /* 0x000fe20000410000 */
[----:B------:R-:W-:Y:S02]  /*f400*/  PRMT R68, R5, 0x5410, R2 ;  /* 0x0000541005447816 */ /* 0x000fe40000000002 */
[----:B------:R1:W-:Y:S01]  /*f410*/  MUFU.EX2 R226, R25 ;  /* 0x0000001900e27308 */ /* 0x0003e20000000800 */
[----:B------:R-:W-:Y:S01]  /*f420*/  PRMT R5, R0, 0x7632, R5 ;  /* 0x0000763200057816 */ /* 0x000fe20000000005 */
[----:B------:R-:W-:Y:S01]  /*f430*/  FFMA.FTZ R26, R26, UR4, -R174 ;  /* 0x000000041a1a7c23 */ /* 0x000fe200080108ae */
[----:B------:R-:W-:Y:S01]  /*f440*/  SHF.R.U32.HI R2, RZ, 0x18, R0 ;  /* 0x00000018ff027819 */ /* 0x000fe20000011600 */
[----:B------:R-:W-:Y:S01]  /*f450*/  FFMA.FTZ R13, R13, UR4, -R173 ;  /* 0x000000040d0d7c23 */ /* 0x000fe200080108ad */
[----:B------:R-:W-:Y:S01]  /*f460*/  LOP3.LUT R0, R5, 0xff, RZ, 0xc0, !PT ;  /* 0x000000ff05007812 */ /* 0x000fe200078ec0ff */
[----:B------:R-:W-:Y:S01]  /*f470*/  IMAD.MOV.U32 R9, RZ, RZ, R69 ;  /* 0x000000ffff097224 */ /* 0x000fe200078e0045 */
[--C-:B------:R-:W-:Y:S03]  /*f480*/  HSET2.LE.AND R39, R39, R213.reuse, PT ;  /* 0x000000d527277233 */ /* 0x100fe60003803000 */
[----:B------:R2:W-:Y:S01]  /*f490*/  MUFU.EX2 R236, R12 ;  /* 0x0000000c00ec7308 */ /* 0x0005e20000000800 */
[----:B------:R-:W-:Y:S01]  /*f4a0*/  PRMT R69, R0, 0x5410, R2 ;  /* 0x0000541000457816 */ /* 0x000fe20000000002 */
[----:B------:R-:W-:Y:S01]  /*f4b0*/  FMUL.FTZ R5, R133, R153 ;  /* 0x0000009985057220 */ /* 0x000fe20000410000 */
[----:B------:R-:W-:Y:S01]  /*f4c0*/  LOP3.LUT R0, R7, 0xff, RZ, 0xc0, !PT ;  /* 0x000000ff07007812 */ /* 0x000fe200078ec0ff */
[----:B------:R-:W-:Y:S01]  /*f4d0*/  IMAD.MOV.U32 R2, RZ, RZ, R96 ;  /* 0x000000ffff027224 */ /* 0x000fe200078e0060 */
[--C-:B------:R-:W-:Y:S01]  /*f4e0*/  HSET2.LE.AND R68, R68, R213.reuse, PT ;  /* 0x000000d544447233 */ /* 0x100fe20003803000 */
[----:B------:R-:W-:Y:S01]  /*f4f0*/  FFMA.FTZ R24, R24, UR4, -R173 ;  /* 0x0000000418187c23 */ /* 0x000fe200080108ad */
[----:B------:R-:W-:Y:S03]  /*f500*/  PRMT R96, R0, 0x5410, R8 ;  /* 0x0000541000607816 */ /* 0x000fe60000000008 */
[----:B------:R3:W4:Y:S01]  /*f510*/  MUFU.EX2 R242, R15 ;  /* 0x0000000f00f27308 */ /* 0x0007220000000800 */
[--C-:B------:R-:W-:Y:S01]  /*f520*/  HSET2.LE.AND R69, R69, R213.reuse, PT ;  /* 0x000000d545457233 */ /* 0x100fe20003803000 */
[----:B------:R-:W-:Y:S01]  /*f530*/  FFMA.FTZ R188, R53, UR4, -R172 ;  /* 0x0000000435bc7c23 */ /* 0x000fe200080108ac */
[----:B------:R-:W-:Y:S02]  /*f540*/  IMAD.MOV.U32 R0, RZ, RZ, R231 ;  /* 0x000000ffff007224 */ /* 0x000fe400078e00e7 */
[----:B-1----:R-:W-:Y:S01]  /*f550*/  FFMA.FTZ R25, R51, UR4, -R4 ;  /* 0x0000000433197c23 */ /* 0x002fe20008010804 */
[----:B------:R-:W-:Y:S01]  /*f560*/  FFMA.FTZ R53, R100, UR4, -R172 ;  /* 0x0000000464357c23 */ /* 0x000fe200080108ac */
[----:B------:R-:W-:Y:S02]  /*f570*/  IMAD.MOV.U32 R51, RZ, RZ, R245 ;  /* 0x000000ffff337224 */ /* 0x000fe400078e00f5 */
[----:B------:R-:W-:Y:S01]  /*f580*/  FFMA.FTZ R100, R83, UR4, -R4 ;  /* 0x0000000453647c23 */ /* 0x000fe20008010804 */
[----:B------:R1:W-:Y:S01]  /*f590*/  MUFU.EX2 R247, R34 ;  /* 0x0000002200f77308 */ /* 0x0003e20000000800 */
[--C-:B--2---:R-:W-:Y:S01]  /*f5a0*/  FFMA.FTZ R12, R49, UR4, -R172.reuse ;  /* 0x00000004310c7c23 */ /* 0x104fe200080108ac */
[----:B------:R-:W-:Y:S01]  /*f5b0*/  FFMA.FTZ R49, R84, UR4, -R172 ;  /* 0x0000000454317c23 */ /* 0x000fe200080108ac */
[----:B------:R-:W-:Y:S01]  /*f5c0*/  LOP3.LUT R51, R51, 0xff00ff, RZ, 0xc0, !PT ;  /* 0x00ff00ff33337812 */ /* 0x000fe200078ec0ff */
[----:B------:R-:W-:Y:S01]  /*f5d0*/  FFMA.FTZ R84, R55, UR4, -R4 ;  /* 0x0000000437547c23 */ /* 0x000fe20008010804 */
[----:B------:R-:W-:Y:S01]  /*f5e0*/  MOV R55, R0 ;  /* 0x0000000000377202 */ /* 0x000fe20000000f00 */
[----:B------:R-:W-:Y:S01]  /*f5f0*/  IMAD.MOV.U32 R102, RZ, RZ, R53 ;  /* 0x000000ffff667224 */ /* 0x000fe200078e0035 */
[----:B------:R-:W-:Y:S03]  /*f600*/  MOV R53, R37 ;  /* 0x0000002500357202 */ /* 0x000fe60000000f00 */
[----:B------:R2:W2:Y:S01]  /*f610*/  MUFU.EX2 R248, R35 ;  /* 0x0000002300f87308 */ /* 0x0004a20000000800 */
[--C-:B------:R-:W-:Y:S01]  /*f620*/  HSET2.LE.AND R37, R204, R213.reuse, PT ;  /* 0x000000d5cc257233 */ /* 0x100fe20003803000 */
[----:B---3--:R-:W-:Y:S01]  /*f630*/  FFMA.FTZ R15, R112, UR4, -R172 ;  /* 0x00000004700f7c23 */ /* 0x008fe200080108ac */
[--C-:B------:R-:W-:Y:S01]  /*f640*/  HSET2.LE.AND R51, R51, R213.reuse, PT ;  /* 0x000000d533337233 */ /* 0x100fe20003803000 */
[--C-:B------:R-:W-:Y:S01]  /*f650*/  FFMA.FTZ R112, R82, UR4, -R4.reuse ;  /* 0x0000000452707c23 */ /* 0x100fe20008010804 */
[--C-:B------:R-:W-:Y:S01]  /*f660*/  HSET2.LE.AND R0, R228, R213.reuse, PT ;  /* 0x000000d5e4007233 */ /* 0x100fe20003803000 */
[----:B------:R-:W-:Y:S01]  /*f670*/  FFMA.FTZ R82, R114, UR4, -R4 ;  /* 0x0000000472527c23 */ /* 0x000fe20008010804 */
[----:B------:R-:W-:Y:S01]  /*f680*/  IMAD.MOV.U32 R114, RZ, RZ, R2 ;  /* 0x000000ffff727224 */ /* 0x000fe200078e0002 */
[----:B------:R-:W-:Y:S02]  /*f690*/  F2FP.BF16.F32.PACK_AB R2, R241, R175 ;  /* 0x000000aff102723e */ /* 0x000fe400000010ff */
[----:B------:R3:W-:Y:S01]  /*f6a0*/  MUFU.EX2 R249, R32 ;  /* 0x0000002000f97308 */ /* 0x0007e20000000800 */
[----:B-1----:R-:W-:Y:S01]  /*f6b0*/  MOV R34, R222 ;  /* 0x000000de00227202 */ /* 0x002fe20000000f00 */
[----:B------:R-:W-:Y:S01]  /*f6c0*/  IMAD.MOV.U32 R148, RZ, RZ, R55 ;  /* 0x000000ffff947224 */ /* 0x000fe200078e0037 */
[----:B------:R-:W-:Y:S01]  /*f6d0*/  LOP3.LUT R37, R2, R37, RZ, 0xc0, !PT ;  /* 0x0000002502257212 */ /* 0x000fe200078ec0ff */
[----:B------:R-:W-:Y:S01]  /*f6e0*/  FFMA.FTZ R83, R86, UR4, -R4 ;  /* 0x0000000456537c23 */ /* 0x000fe20008010804 */
[----:B------:R-:W-:Y:S01]  /*f6f0*/  LOP3.LUT R55, R199, 0xff00ff, RZ, 0xc0, !PT ;  /* 0x00ff00ffc7377812 */ /* 0x000fe200078ec0ff */
[----:B------:R-:W-:Y:S01]  /*f700*/  FFMA.FTZ R129, R129, UR4, -R172 ;  /* 0x0000000481817c23 */ /* 0x000fe200080108ac */
[----:B----4-:R-:W-:Y:S03]  /*f710*/  F2FP.BF16.F32.PACK_AB R2, R242, R244 ;  /* 0x000000f4f202723e */ /* 0x010fe600000010ff */
[----:B------:R1:W-:Y:S01]  /*f720*/  MUFU.EX2 R231, R28 ;  /* 0x0000001c00e77308 */ /* 0x0003e20000000800 */
[----:B------:R-:W-:Y:S01]  /*f730*/  MOV R86, R9 ;  /* 0x0000000900567202 */ /* 0x000fe20000000f00 */
[----:B--2---:R-:W-:Y:S01]  /*f740*/  IMAD.MOV.U32 R35, RZ, RZ, R223 ;  /* 0x000000ffff237224 */ /* 0x004fe200078e00df */
[----:B------:R-:W-:Y:S01]  /*f750*/  LOP3.LUT R51, R2, R51, RZ, 0xc0, !PT ;  /* 0x0000003302337212 */ /* 0x000fe200078ec0ff */
[----:B------:R-:W-:Y:S01]  /*f760*/  FFMA.FTZ R29, R29, UR4, -R173 ;  /* 0x000000041d1d7c23 */ /* 0x000fe200080108ad */
[--C-:B------:R-:W-:Y:S01]  /*f770*/  HSET2.LE.AND R55, R55, R213.reuse, PT ;  /* 0x000000d537377233 */ /* 0x100fe20003803000 */
[----:B------:R-:W-:Y:S01]  /*f780*/  IMAD.MOV.U32 R153, RZ, RZ, R35 ;  /* 0x000000ffff997224 */ /* 0x000fe200078e0023 */
[----:B------:R-:W-:Y:S03]  /*f790*/  F2FP.BF16.F32.PACK_AB R2, R248, R247 ;  /* 0x000000f7f802723e */ /* 0x000fe600000010ff */
[----:B------:R2:W-:Y:S01]  /*f7a0*/  MUFU.EX2 R234, R27 ;  /* 0x0000001b00ea7308 */ /* 0x0005e20000000800 */
[----:B---3--:R-:W-:Y:S02]  /*f7b0*/  IMAD.MOV.U32 R32, RZ, RZ, R225 ;  /* 0x000000ffff207224 */ /* 0x008fe400078e00e1 */
[----:B------:R-:W-:Y:S01]  /*f7c0*/  FMUL.FTZ R35, R132, R143 ;  /* 0x0000008f84237220 */ /* 0x000fe20000410000 */
[----:B------:R-:W-:Y:S01]  /*f7d0*/  LOP3.LUT R55, R2, R55, RZ, 0xc0, !PT ;  /* 0x0000003702377212 */ /* 0x000fe200078ec0ff */
[----:B------:R-:W-:Y:S01]  /*f7e0*/  FFMA.FTZ R2, R46, UR4, -R174 ;  /* 0x000000042e027c23 */ /* 0x000fe200080108ae */
[--C-:B------:R-:W-:Y:S01]  /*f7f0*/  HSET2.LE.AND R46, R182, R213.reuse, PT ;  /* 0x000000d5b62e7233 */ /* 0x100fe20003803000 */
[----:B------:R-:W-:Y:S02]  /*f800*/  IMAD.MOV.U32 R144, RZ, RZ, R32 ;  /* 0x000000ffff907224 */ /* 0x000fe400078e0020 */
[----:B------:R-:W-:Y:S01]  /*f810*/  FFMA.FTZ R45, R45, UR4, -R173 ;  /* 0x000000042d2d7c23 */ /* 0x000fe200080108ad */
[----:B------:R3:W-:Y:S01]  /*f820*/  MUFU.EX2 R222, R26 ;  /* 0x0000001a00de7308 */ /* 0x0007e20000000800 */
[----:B-1----:R-:W-:Y:S01]  /*f830*/  FFMA.FTZ R28, R38, UR4, -R4 ;  /* 0x00000004261c7c23 */ /* 0x002fe20008010804 */
[----:B------:R-:W-:Y:S01]  /*f840*/  FMUL.FTZ R32, R133, R140 ;  /* 0x0000008c85207220 */ /* 0x000fe20000410000 */
[----:B------:R-:W-:Y:S01]  /*f850*/  F2FP.BF16.F32.PACK_AB R38, R209, R144 ;  /* 0x00000090d126723e */ /* 0x000fe200000010ff */
[--C-:B------:R-:W-:Y:S01]  /*f860*/  FFMA.FTZ R81, R81, UR4, -R172.reuse ;  /* 0x0000000451517c23 */ /* 0x100fe200080108ac */
[--C-:B------:R-:W-:Y:S01]  /*f870*/  FFMA.FTZ R116, R116, UR4, -R172.reuse ;  /* 0x0000000474747c23 */ /* 0x100fe200080108ac */
[----:B------:R-:W-:Y:S01]  /*f880*/  FFMA.FTZ R128, R128, UR4, -R172 ;  /* 0x0000000480807c23 */ /* 0x000fe200080108ac */
[----:B------:R-:W-:Y:S03]  /*f890*/  LOP3.LUT R38, R38, R0, RZ, 0xc0, !PT ;  /* 0x0000000026267212 */ /* 0x000fe600078ec0ff */
[----:B------:R1:W4:Y:S01]  /*f8a0*/  MUFU.EX2 R246, R13 ;  /* 0x0000000d00f67308 */ /* 0x0003220000000800 */
[----:B------:R-:W-:Y:S01]  /*f8b0*/  F2FP.BF16.F32.PACK_AB R0, R252, R251 ;  /* 0x000000fbfc00723e */ /* 0x000fe200000010ff */
[----:B--2---:R-:W-:Y:S01]  /*f8c0*/  FFMA.FTZ R27, R67, UR4, -R4 ;  /* 0x00000004431b7c23 */ /* 0x004fe20008010804 */
[----:B------:R-:W-:Y:S02]  /*f8d0*/  IMAD.MOV.U32 R67, RZ, RZ, R233 ;  /* 0x000000ffff437224 */ /* 0x000fe400078e00e9 */
[--C-:B------:R-:W-:Y:S01]  /*f8e0*/  FFMA.FTZ R187, R52, UR4, -R172.reuse ;  /* 0x0000000434bb7c23 */ /* 0x100fe200080108ac */
[----:B------:R-:W-:Y:S01]  /*f8f0*/  LOP3.LUT R39, R0, R39, RZ, 0xc0, !PT ;  /* 0x0000002700277212 */ /* 0x000fe200078ec0ff */
[----:B------:R-:W-:Y:S01]  /*f900*/  FFMA.FTZ R48, R48, UR4, -R172 ;  /* 0x0000000430307c23 */ /* 0x000fe200080108ac */
[----:B------:R-:W-:Y:S02]  /*f910*/  F2FP.BF16.F32.PACK_AB R0, R239, R179 ;  /* 0x000000b3ef00723e */ /* 0x000fe400000010ff */
[----:B------:R2:W4:Y:S01]  /*f920*/  MUFU.EX2 R230, R23 ;  /* 0x0000001700e67308 */ /* 0x0005220000000800 */
[----:B---3--:R-:W-:Y:S01]  /*f930*/  FFMA.FTZ R26, R66, UR4, -R4 ;  /* 0x00000004421a7c23 */ /* 0x008fe20008010804 */
[----:B------:R-:W-:Y:S01]  /*f940*/  MOV R66, R232 ;  /* 0x000000e800427202 */ /* 0x000fe20000000f00 */
[----:B------:R-:W-:Y:S01]  /*f950*/  FFMA.FTZ R52, R113, UR4, -R172 ;  /* 0x0000000471347c23 */ /* 0x000fe200080108ac */
[----:B------:R-:W-:Y:S02]  /*f960*/  IMAD.MOV.U32 R141, RZ, RZ, R67 ;  /* 0x000000ffff8d7224 */ /* 0x000fe400078e0043 */
[----:B------:R-:W-:Y:S01]  /*f970*/  FFMA.FTZ R113, R71, UR4, -R4 ;  /* 0x0000000447717c23 */ /* 0x000fe20008010804 */
[----:B------:R-:W-:Y:S01]  /*f980*/  MOV R71, R15 ;  /* 0x0000000f00477202 */ /* 0x000fe20000000f00 */
[----:B------:R-:W-:Y:S02]  /*f990*/  IMAD.MOV.U32 R7, RZ, RZ, R116 ;  /* 0x000000ffff077224 */ /* 0x000fe400078e0074 */
[----:B------:R3:W4:Y:S01]  /*f9a0*/  MUFU.EX2 R223, R24 ;  /* 0x0000001800df7308 */ /* 0x0007220000000800 */
[----:B------:R-:W-:Y:S01]  /*f9b0*/  FFMA.FTZ R116, R70, UR4, -R4 ;  /* 0x0000000446747c23 */ /* 0x000fe20008010804 */
[----:B------:R-:W-:Y:S02]  /*f9c0*/  IMAD.MOV.U32 R15, RZ, RZ, R18 ;  /* 0x000000ffff0f7224 */ /* 0x000fe400078e0012 */
[----:B------:R-:W-:Y:S01]  /*f9d0*/  FMUL.FTZ R18, R132, R150 ;  /* 0x0000009684127220 */ /* 0x000fe20000410000 */
[----:B------:R-:W-:Y:S02]  /*f9e0*/  IMAD.MOV.U32 R140, RZ, RZ, R66 ;  /* 0x000000ffff8c7224 */ /* 0x000fe400078e0042 */
[----:B-1----:R-:W-:Y:S01]  /*f9f0*/  FFMA.FTZ R13, R101, UR4, -R172 ;  /* 0x00000004650d7c23 */ /* 0x002fe200080108ac */
[----:B------:R-:W-:Y:S01]  /*fa00*/  FFMA.FTZ R42, R42, UR4, -R174 ;  /* 0x000000042a2a7c23 */ /* 0x000fe200080108ae */
[----:B------:R-:W-:Y:S01]  /*fa10*/  FFMA.FTZ R172, R117, UR4, -R172 ;  /* 0x0000000475ac7c23 */ /* 0x000fe200080108ac */
[----:B------:R-:W-:Y:S01]  /*fa20*/  MUFU.EX2 R199, R2 ;  /* 0x0000000200c77308 */ /* 0x000fe20000000800 */
[----:B--2---:R-:W-:Y:S01]  /*fa30*/  MOV R23, R129 ;  /* 0x0000008100177202 */ /* 0x004fe20000000f00 */
[--C-:B------:R-:W-:Y:S01]  /*fa40*/  FFMA.FTZ R129, R87, UR4, -R4.reuse ;  /* 0x0000000457817c23 */ /* 0x100fe20008010804 */
[----:B------:R-:W-:Y:S02]  /*fa50*/  IMAD.MOV.U32 R101, RZ, RZ, R81 ;  /* 0x000000ffff657224 */ /* 0x000fe400078e0051 */
[--C-:B------:R-:W-:Y:S01]  /*fa60*/  FFMA.FTZ R81, R54, UR4, -R4.reuse ;  /* 0x0000000436517c23 */ /* 0x100fe20008010804 */
[----:B------:R-:W-:Y:S01]  /*fa70*/  IMAD.MOV.U32 R67, RZ, RZ, R49 ;  /* 0x000000ffff437224 */ /* 0x000fe200078e0031 */
[--C-:B------:R-:W-:Y:S01]  /*fa80*/  HSET2.LE.AND R49, R200, R213.reuse, PT ;  /* 0x000000d5c8317233 */ /* 0x100fe20003803000 */
[--C-:B------:R-:W-:Y:S02]  /*fa90*/  FFMA.FTZ R117, R99, UR4, -R4.reuse ;  /* 0x0000000463757c23 */ /* 0x100fe40008010804 */
[----:B------:R-:W1:Y:S01]  /*faa0*/  MUFU.EX2 R232, R29 ;  /* 0x0000001d00e87308 */ /* 0x000e620000000800 */
[--C-:B---3--:R-:W-:Y:S01]  /*fab0*/  FFMA.FTZ R24, R50, UR4, -R4.reuse ;  /* 0x0000000432187c23 */ /* 0x108fe20008010804 */
[----:B------:R-:W-:Y:S01]  /*fac0*/  FFMA.FTZ R87, R115, UR4, -R4 ;  /* 0x0000000473577c23 */ /* 0x000fe20008010804 */
[----:B------:R-:W-:Y:S02]  /*fad0*/  IMAD.MOV.U32 R8, RZ, RZ, R128 ;  /* 0x000000ffff087224 */ /* 0x000fe400078e0080 */
[--C-:B------:R-:W-:Y:S01]  /*fae0*/  FFMA.FTZ R128, R98, UR4, -R4.reuse ;  /* 0x0000000462807c23 */ /* 0x100fe20008010804 */
[--C-:B------:R-:W-:Y:S01]  /*faf0*/  FFMA.FTZ R115, R130, UR4, -R4.reuse ;  /* 0x0000000482737c23 */ /* 0x100fe20008010804 */
[--C-:B------:R-:W-:Y:S01]  /*fb00*/  FFMA.FTZ R99, R131, UR4, -R4.reuse ;  /* 0x0000000483637c23 */ /* 0x100fe20008010804 */
[--C-:B------:R-:W-:Y:S02]  /*fb10*/  FFMA.FTZ R54, R118, UR4, -R4.reuse ;  /* 0x0000000476367c23 */ /* 0x100fe40008010804 */
[----:B------:R2:W-:Y:S01]  /*fb20*/  MUFU.EX2 R228, R45 ;  /* 0x0000002d00e47308 */ /* 0x0005e20000000800 */
[----:B------:R-:W-:Y:S01]  /*fb30*/  FFMA.FTZ R50, R119, UR4, -R4 ;  /* 0x0000000477327c23 */ /* 0x000fe20008010804 */
[----:B------:R-:W-:Y:S02]  /*fb40*/  IMAD.MOV.U32 R70, RZ, RZ, R52 ;  /* 0x000000ffff467224 */ /* 0x000fe400078e0034 */
[----:B------:R-:W-:Y:S01]  /*fb50*/  FMUL.FTZ R4, R133, R152 ;  /* 0x0000009885047220 */ /* 0x000fe20000410000 */
[----:B------:R-:W-:Y:S01]  /*fb60*/  IMAD.MOV.U32 R52, RZ, RZ, R36 ;  /* 0x000000ffff347224 */ /* 0x000fe200078e0024 */
[--C-:B------:R-:W-:Y:S01]  /*fb70*/  HSET2.LE.AND R36, R205, R213.reuse, PT ;  /* 0x000000d5cd247233 */ /* 0x100fe20003803000 */
[----:B------:R-:W-:Y:S02]  /*fb80*/  IMAD.MOV.U32 R152, RZ, RZ, R34 ;  /* 0x000000ffff987224 */ /* 0x000fe400078e0022 */
[--C-:B------:R-:W-:Y:S01]  /*fb90*/  FFMA.FTZ R31, R31, UR4, -R174.reuse ;  /* 0x000000041f1f7c23 */ /* 0x100fe200080108ae */
[----:B------:R3:W-:Y:S01]  /*fba0*/  MUFU.EX2 R238, R48 ;  /* 0x0000003000ee7308 */ /* 0x0007e20000000800 */
[----:B------:R-:W-:Y:S01]  /*fbb0*/  FFMA.FTZ R43, R43, UR4, -R174 ;  /* 0x000000042b2b7c23 */ /* 0x000fe200080108ae */
[----:B------:R-:W-:Y:S01]  /*fbc0*/  LOP3.LUT R36, R0, R36, RZ, 0xc0, !PT ;  /* 0x0000002400247212 */ /* 0x000fe200078ec0ff */
[----:B------:R-:W-:Y:S01]  /*fbd0*/  IMAD.MOV.U32 R150, RZ, RZ, R152 ;  /* 0x000000ffff967224 */ /* 0x000fe200078e0098 */
[----:B------:R-:W-:Y:S01]  /*fbe0*/  F2FP.BF16.F32.PACK_AB R0, R235, R206 ;  /* 0x000000ceeb00723e */ /* 0x000fe200000010ff */
[----:B------:R-:W-:Y:S02]  /*fbf0*/  IMAD.MOV.U32 R131, RZ, RZ, R8 ;  /* 0x000000ffff837224 */ /* 0x000fe400078e0008 */
[----:B------:R-:W-:Y:S01]  /*fc00*/  FFMA.FTZ R30, R30, UR4, -R174 ;  /* 0x000000041e1e7c23 */ /* 0x000fe200080108ae */
[----:B------:R-:W-:Y:S01]  /*fc10*/  IMAD.MOV.U32 R152, RZ, RZ, R103 ;  /* 0x000000ffff987224 */ /* 0x000fe200078e0067 */
[----:B------:R-:W-:Y:S01]  /*fc20*/  LOP3.LUT R49, R0, R49, RZ, 0xc0, !PT ;  /* 0x0000003100317212 */ /* 0x000fe200078ec0ff */
[----:B------:R-:W-:Y:S01]  /*fc30*/  MUFU.EX2 R245, R12 ;  /* 0x0000000c00f57308 */ /* 0x000fe20000000800 */
[----:B----4-:R-:W-:Y:S01]  /*fc40*/  F2FP.BF16.F32.PACK_AB R0, R246, R236 ;  /* 0x000000ecf600723e */ /* 0x010fe200000010ff */
[----:B------:R-:W-:Y:S01]  /*fc50*/  IMAD.MOV.U32 R66, RZ, RZ, R14 ;  /* 0x000000ffff427224 */ /* 0x000fe200078e000e */
[--C-:B--2---:R-:W-:Y:S01]  /*fc60*/  HSET2.LE.AND R45, R198, R213.reuse, PT ;  /* 0x000000d5c62d7233 */ /* 0x104fe20003803000 */
[----:B------:R-:W-:Y:S02]  /*fc70*/  IMAD.MOV.U32 R14, RZ, RZ, R19 ;  /* 0x000000ffff0e7224 */ /* 0x000fe400078e0013 */
[----:B------:R-:W-:Y:S01]  /*fc80*/  FMUL.FTZ R19, R132, R151 ;  /* 0x0000009784137220 */ /* 0x000fe20000410000 */
[----:B------:R-:W-:Y:S01]  /*fc90*/  MOV R151, R153 ;  /* 0x0000009900977202 */ /* 0x000fe20000000f00 */
[----:B------:R-:W-:Y:S01]  /*fca0*/  IMAD.WIDE.U32 R8, R196, -0x2daee0ad, RZ ;  /* 0xd2511f53c4087825 */ /* 0x000fe200078e00ff */
[--C-:B---3--:R-:W-:Y:S01]  /*fcb0*/  HSET2.LE.AND R48, R201, R213.reuse, PT ;  /* 0x000000d5c9307233 */ /* 0x108fe20003803000 */
[----:B------:R2:W-:Y:S02]  /*fcc0*/  MUFU.EX2 R200, R42 ;  /* 0x0000002a00c87308 */ /* 0x0005e40000000800 */
[----:B------:R-:W-:Y:S01]  /*fcd0*/  FFMA.FTZ R44, R44, UR4, -R173 ;  /* 0x000000042c2c7c23 */ /* 0x000fe200080108ad */
[----:B------:R-:W-:Y:S01]  /*fce0*/  IMAD.MOV.U32 R103, RZ, RZ, R207 ;  /* 0x000000ffff677224 */ /* 0x000fe200078e00cf */
[----:B------:R-:W-:Y:S01]  /*fcf0*/  LOP3.LUT R9, R140, R194, R9, 0x96, !PT ;  /* 0x000000c28c097212 */ /* 0x000fe200078e9609 */
[----:B------:R-:W-:Y:S02]  /*fd00*/  IMAD.MOV.U32 R119, RZ, RZ, R11 ;  /* 0x000000ffff777224 */ /* 0x000fe400078e000b */
[----:B------:R-:W-:Y:S01]  /*fd10*/  FFMA.FTZ R2, R47, UR4, -R174 ;  /* 0x000000042f027c23 */ /* 0x000fe200080108ae */
[----:B------:R-:W-:Y:S01]  /*fd20*/  IMAD.MOV.U32 R153, RZ, RZ, R50 ;  /* 0x000000ffff997224 */ /* 0x000fe200078e0032 */
[--C-:B------:R-:W-:Y:S01]  /*fd30*/  HSET2.LE.AND R50, R186, R213.reuse, PT ;  /* 0x000000d5ba327233 */ /* 0x100fe20003803000 */
[----:B------:R3:W-:Y:S01]  /*fd40*/  MUFU.EX2 R233, R31 ;  /* 0x0000001f00e97308 */ /* 0x0007e20000000800 */
[----:B------:R-:W-:Y:S01]  /*fd50*/  MOV R145, R103 ;  /* 0x0000006700917202 */ /* 0x000fe20000000f00 */
[----:B------:R-:W-:Y:S02]  /*fd60*/  IMAD.MOV.U32 R130, RZ, RZ, R10 ;  /* 0x000000ffff827224 */ /* 0x000fe400078e000a */
[----:B------:R-:W-:Y:S01]  /*fd70*/  FMUL.FTZ R34, R132, R142 ;  /* 0x0000008e84227220 */ /* 0x000fe20000410000 */
[----:B------:R-:W-:Y:S01]  /*fd80*/  LOP3.LUT R50, R0, R50, RZ, 0xc0, !PT ;  /* 0x0000003200327212 */ /* 0x000fe200078ec0ff */
[----:B------:R-:W-:Y:S01]  /*fd90*/  IMAD.WIDE.U32 R10, R197, -0x2daee0ad, RZ ;  /* 0xd2511f53c50a7825 */ /* 0x000fe200078e00ff */
[----:B------:R-:W-:Y:S03]  /*fda0*/  F2FP.BF16.F32.PACK_AB R0, R250, R249 ;  /* 0x000000f9fa00723e */ /* 0x000fe600000010ff */
[----:B------:R4:W-:Y:S01]  /*fdb0*/  MUFU.EX2 R207, R43 ;  /* 0x0000002b00cf7308 */ /* 0x0009e20000000800 */
[----:B------:R-:W-:Y:S01]  /*fdc0*/  IMAD.MOV.U32 R29, RZ, RZ, R6 ;  /* 0x000000ffff1d7224 */ /* 0x000fe200078e0006 */
[----:B------:R-:W-:Y:S01]  /*fdd0*/  LOP3.LUT R11, R195, R8, R11, 0x96, !PT ;  /* 0x00000008c30b7212 */ /* 0x000fe200078e960b */
[----:B------:R-:W-:Y:S01]  /*fde0*/  FMUL.FTZ R6, R132, R154 ;  /* 0x0000009a84067220 */ /* 0x000fe20000410000 */
[----:B------:R-:W-:Y:S01]  /*fdf0*/  F2FP.BF16.F32.PACK_AB R8, R227, R203 ;  /* 0x000000cbe308723e */ /* 0x000fe200000010ff */
[----:B------:R-:W-:Y:S02]  /*fe00*/  IMAD.MOV.U32 R154, RZ, RZ, R119 ;  /* 0x000000ffff9a7224 */ /* 0x000fe400078e0077 */
[----:B------:R-:W-:Y:S01]  /*fe10*/  FFMA.FTZ R57, R57, UR4, -R173 ;  /* 0x0000000439397c23 */ /* 0x000fe200080108ad */
[----:B------:R-:W-:Y:S01]  /*fe20*/  IMAD.MOV.U32 R119, RZ, RZ, R131 ;  /* 0x000000ffff777224 */ /* 0x000fe200078e0083 */
[----:B------:R-:W-:Y:S01]  /*fe30*/  MOV R131, R13 ;  /* 0x0000000d00837202 */ /* 0x000fe20000000f00 */
[----:B------:R1:W1:Y:S01]  /*fe40*/  MUFU.EX2 R225, R30 ;  /* 0x0000001e00e17308 */ /* 0x0002620000000800 */
[----:B------:R-:W-:Y:S01]  /*fe50*/  LOP3.LUT R48, R8, R48, RZ, 0xc0, !PT ;  /* 0x0000003008307212 */ /* 0x000fe200078ec0ff */
[----:B------:R-:W-:Y:S01]  /*fe60*/  IMAD.MOV.U32 R149, RZ, RZ, R54 ;  /* 0x000000ffff957224 */ /* 0x000fe200078e0036 */
[--C-:B------:R-:W-:Y:S01]  /*fe70*/  HSET2.LE.AND R54, R189, R213.reuse, PT ;  /* 0x000000d5bd367233 */ /* 0x100fe20003803000 */
[----:B--2---:R-:W-:Y:S02]  /*fe80*/  IMAD.MOV.U32 R42, RZ, RZ, R150 ;  /* 0x000000ffff2a7224 */ /* 0x004fe400078e0096 */
[----:B---3--:R-:W-:Y:S01]  /*fe90*/  FFMA.FTZ R31, R133, R237, R179 ;  /* 0x000000ed851f7223 */ /* 0x008fe200000100b3 */
[----:B------:R-:W-:Y:S04]  /*fea0*/  IMAD.WIDE.U32 R12, R9, -0x326172a9, RZ ;  /* 0xcd9e8d57090c7825 */ /* 0x000fe800078e00ff */
[----:B------:R-:W-:Y:S01]  /*feb0*/  FFMA.FTZ R58, R58, UR4, -R174 ;  /* 0x000000043a3a7c23 */ /* 0x000fe200080108ae */
[----:B------:R2:W-:Y:S01]  /*fec0*/  MUFU.EX2 R204, R44 ;  /* 0x0000002c00cc7308 */ /* 0x0005e20000000800 */
[----:B------:R-:W-:Y:S01]  /*fed0*/  LOP3.LUT R54, R0, R54, RZ, 0xc0, !PT ;  /* 0x0000003600367212 */ /* 0x000fe200078ec0ff */
[----:B------:R-:W-:Y:S01]  /*fee0*/  IMAD.MOV.U32 R142, RZ, RZ, R52 ;  /* 0x000000ffff8e7224 */ /* 0x000fe200078e0034 */
[--C-:B------:R-:W-:Y:S01]  /*fef0*/  HSET2.LE.AND R52, R177, R213.reuse, PT ;  /* 0x000000d5b1347233 */ /* 0x100fe20003803000 */
[----:B------:R-:W-:Y:S01]  /*ff00*/  IMAD.MOV.U32 R150, RZ, RZ, R131 ;  /* 0x000000ffff967224 */ /* 0x000fe200078e0083 */
[----:B------:R-:W-:Y:S01]  /*ff10*/  LOP3.LUT R8, R42, R216, R13, 0x96, !PT ;  /* 0x000000d82a087212 */ /* 0x000fe200078e960d */
[----:B----4-:R-:W-:Y:S01]  /*ff20*/  IMAD.MOV.U32 R43, RZ, RZ, R151 ;  /* 0x000000ffff2b7224 */ /* 0x010fe200078e0097 */
[----:B------:R-:W-:Y:S03]  /*ff30*/  F2FP.BF16.F32.PACK_AB R0, R240, R224 ;  /* 0x000000e0f000723e */ /* 0x000fe600000010ff */
[----:B------:R3:W-:Y:S01]  /*ff40*/  MUFU.EX2 R198, R2 ;  /* 0x0000000200c67308 */ /* 0x0007e20000000800 */
[----:B------:R-:W-:Y:S01]  /*ff50*/  MOV R151, R15 ;  /* 0x0000000f00977202 */ /* 0x000fe20000000f00 */
[----:B------:R-:W-:Y:S01]  /*ff60*/  IMAD.MOV.U32 R143, RZ, RZ, R53 ;  /* 0x000000ffff8f7224 */ /* 0x000fe200078e0035 */
[----:B------:R-:W-:Y:S01]  /*ff70*/  LOP3.LUT R52, R0, R52, RZ, 0xc0, !PT ;  /* 0x0000003400347212 */ /* 0x000fe200078ec0ff */
[----:B-1----:R-:W-:Y:S01]  /*ff80*/  IMAD.MOV.U32 R30, RZ, RZ, R22 ;  /* 0x000000ffff1e7224 */ /* 0x002fe200078e0016 */
[--C-:B------:R-:W-:Y:S01]  /*ff90*/  HSET2.LE.AND R53, R180, R213.reuse, PT ;  /* 0x000000d5b4357233 */ /* 0x100fe20003803000 */
[----:B------:R-:W-:Y:S01]  /*ffa0*/  FMUL.FTZ R22, R132, R146 ;  /* 0x0000009284167220 */ /* 0x000fe20000410000 */
[----:B------:R-:W-:Y:S03]  /*ffb0*/  F2FP.BF16.F32.PACK_AB R0, R230, R229 ;  /* 0x000000e5e600723e */ /* 0x000fe600000010ff */
[----:B------:R-:W-:Y:S01]  /*ffc0*/  MUFU.EX2 R189, R24 ;  /* 0x0000001800bd7308 */ /* 0x000fe20000000800 */
[--C-:B--2---:R-:W-:Y:S01]  /*ffd0*/  HSET2.LE.AND R44, R178, R213.reuse, PT ;  /* 0x000000d5b22c7233 */ /* 0x104fe20003803000 */
[----:B------:R-:W-:Y:S01]  /*ffe0*/  IMAD.WIDE.U32 R8, R8, -0x2daee0ad, RZ ;  /* 0xd2511f5308087825 */ /* 0x000fe200078e00ff */
[----:B------:R-:W-:Y:S02]  /*fff0*/  LOP3.LUT R53, R0, R53, RZ, 0xc0, !PT ;  /* 0x0000003500357212 */ /* 0x000fe400078ec0ff */
[----:B------:R-:W-:Y:S01]  /*10000*/  F2FP.BF16.F32.PACK_AB R0, R226, R223 ;  /* 0x000000dfe200723e */ /* 0x000fe200000010ff */
[----:B------:R-:W-:Y:S01]  /*10010*/  IMAD.MOV.U32 R133, RZ, RZ, R14 ;  /* 0x000000ffff857224 */ /* 0x000fe200078e000e */
[----:B------:R-:W-:Y:S03]  /*10020*/  LOP3.LUT R10, R193, R10, R9, 0x96, !PT ;  /* 0x0000000ac10a7212 */ /* 0x000fe600078e9609 */
[----:B------:R1:W-:Y:S01]  /*10030*/  MUFU.EX2 R205, R25 ;  /* 0x0000001900cd7308 */ /* 0x0003e20000000800 */
[----:B------:R-:W-:Y:S01]  /*10040*/  LOP3.LUT R44, R0, R44, RZ, 0xc0, !PT ;  /* 0x0000002c002c7212 */ /* 0x000fe200078ec0ff */
[----:B------:R-:W-:Y:S01]  /*10050*/  IMAD.WIDE.U32 R14, R11, -0x326172a9, RZ ;  /* 0xcd9e8d570b0e7825 */ /* 0x000fe200078e00ff */
[----:B------:R-:W-:Y:S03]  /*10060*/  F2FP.BF16.F32.PACK_AB R0, R234, R222 ;  /* 0x000000deea00723e */ /* 0x000fe600000010ff */
[----:B---3--:R-:W-:Y:S01]  /*10070*/  FFMA.FTZ R2, R56, UR4, -R173 ;  /* 0x0000000438027c23 */ /* 0x008fe200080108ad */
[--C-:B------:R-:W-:Y:S01]  /*10080*/  HSET2.LE.AND R56, R64, R213.reuse, PT ;  /* 0x000000d540387233 */ /* 0x100fe20003803000 */
[----:B------:R-:W-:Y:S01]  /*10090*/  FFMA.FTZ R146, R132, R243, R175 ;  /* 0x000000f384927223 */ /* 0x000fe200000100af */
[----:B------:R-:W-:Y:S01]  /*100a0*/  LOP3.LUT R9, R219, R12, R15, 0x96, !PT ;  /* 0x0000000cdb097212 */ /* 0x000fe200078e960f */
[----:B------:R2:W-:Y:S01]  /*100b0*/  MUFU.EX2 R243, R41 ;  /* 0x0000002900f37308 */ /* 0x0005e20000000800 */
[----:B------:R-:W-:Y:S01]  /*100c0*/  LOP3.LUT R45, R0, R45, RZ, 0xc0, !PT ;  /* 0x0000002d002d7212 */ /* 0x000fe200078ec0ff */
[----:B------:R-:W-:Y:S01]  /*100d0*/  IMAD.WIDE.U32 R12, R10, -0x326172a9, RZ ;  /* 0xcd9e8d570a0c7825 */ /* 0x000fe200078e00ff */
[----:B------:R-:W-:Y:S03]  /*100e0*/  F2FP.BF16.F32.PACK_AB R0, R232, R231 ;  /* 0x000000e7e800723e */ /* 0x000fe600000010ff */
[----:B------:R-:W-:Y:S01]  /*100f0*/  FFMA.FTZ R59, R59, UR4, -R174 ;  /* 0x000000043b3b7c23 */ /* 0x000fe200080108ae */
[----:B------:R-:W-:Y:S01]  /*10100*/  IMAD.MOV.U32 R118, RZ, RZ, R7 ;  /* 0x000000ffff767224 */ /* 0x000fe200078e0007 */
[----:B------:R-:W-:Y:S02]  /*10110*/  LOP3.LUT R46, R0, R46, RZ, 0xc0, !PT ;  /* 0x0000002e002e7212 */ /* 0x000fe400078ec0ff */
[----:B------:R-:W3:Y:S01]  /*10120*/  MUFU.EX2 R237, R40 ;  /* 0x0000002800ed7308 */ /* 0x000ee20000000800 */
[----:B------:R-:W-:Y:S01]  /*10130*/  F2FP.BF16.F32.PACK_AB R0, R233, R225 ;  /* 0x000000e1e900723e */ /* 0x000fe200000010ff */
[----:B-1----:R-:W-:Y:S01]  /*10140*/  IMAD.WIDE.U32 R24, R9, -0x2daee0ad, RZ ;  /* 0xd2511f5309187825 */ /* 0x002fe200078e00ff */
[----:B------:R-:W-:Y:S02]  /*10150*/  LOP3.LUT R9, R183, 0xff00ff, RZ, 0xc0, !PT ;  /* 0x00ff00ffb7097812 */ /* 0x000fe400078ec0ff */
[----:B------:R-:W-:Y:S01]  /*10160*/  LOP3.LUT R10, R218, R14, R13, 0x96, !PT ;  /* 0x0000000eda0a7212 */ /* 0x000fe200078e960d */
[----:B------:R-:W-:Y:S01]  /*10170*/  FMUL.FTZ R7, R132, R155 ;  /* 0x0000009b84077220 */ /* 0x000fe20000410000 */
[----:B------:R-:W-:Y:S03]  /*10180*/  LOP3.LUT R8, R191, R8, R25, 0x96, !PT ;  /* 0x00000008bf087212 */ /* 0x000fe600078e9619 */
[----:B------:R1:W-:Y:S01]  /*10190*/  MUFU.EX2 R186, R2 ;  /* 0x0000000200ba7308 */ /* 0x0003e20000000800 */
[--C-:B------:R-:W-:Y:S01]  /*101a0*/  HSET2.LE.AND R47, R9, R213.reuse, PT ;  /* 0x000000d5092f7233 */ /* 0x100fe20003803000 */
[----:B--2---:R-:W-:Y:S02]  /*101b0*/  IMAD.MOV.U32 R41, RZ, RZ, R150 ;  /* 0x000000ffff297224 */ /* 0x004fe400078e0096 */
[----:B------:R-:W-:Y:S01]  /*101c0*/  FFMA.FTZ R63, R63, UR4, -R174 ;  /* 0x000000043f3f7c23 */ /* 0x000fe200080108ae */
[----:B------:R-:W-:Y:S04]  /*101d0*/  IMAD.WIDE.U32 R8, R8, -0x326172a9, RZ ;  /* 0xcd9e8d5708087825 */ /* 0x000fe800078e00ff */
[----:B------:R-:W-:Y:S01]  /*101e0*/  FFMA.FTZ R60, R60, UR4, -R173 ;  /* 0x000000043c3c7c23 */ /* 0x000fe200080108ad */
[----:B------:R-:W-:Y:S01]  /*101f0*/  LOP3.LUT R47, R0, R47, RZ, 0xc0, !PT ;  /* 0x0000002f002f7212 */ /* 0x000fe200078ec0ff */
[----:B------:R-:W-:Y:S01]  /*10200*/  MUFU.EX2 R201, R181 ;  /* 0x000000b500c97308 */ /* 0x000fe20000000800 */
[----:B---3--:R-:W-:Y:S01]  /*10210*/  F2FP.BF16.F32.PACK_AB R0, R243, R237 ;  /* 0x000000edf300723e */ /* 0x008fe200000010ff */
[----:B------:R-:W-:Y:S01]  /*10220*/  IMAD.MOV.U32 R40, RZ, RZ, R102 ;  /* 0x000000ffff287224 */ /* 0x000fe200078e0066 */
[----:B------:R-:W-:Y:S01]  /*10230*/  LOP3.LUT R9, R217, R12, R9, 0x96, !PT ;  /* 0x0000000cd9097212 */ /* 0x000fe200078e9609 */
[----:B------:R-:W-:Y:S01]  /*10240*/  IMAD.MOV.U32 R155, RZ, RZ, R153 ;  /* 0x000000ffff9b7224 */ /* 0x000fe200078e0099 */
[----:B------:R-:W-:Y:S01]  /*10250*/  LOP3.LUT R56, R0, R56, RZ, 0xc0, !PT ;  /* 0x0000003800387212 */ /* 0x000fe200078ec0ff */
[----:B------:R-:W-:Y:S01]  /*10260*/  IMAD.MOV.U32 R102, RZ, RZ, R66 ;  /* 0x000000ffff667224 */ /* 0x000fe200078e0042 */
[----:B------:R-:W-:Y:S03]  /*10270*/  PRMT R0, R8, 0x7771, RZ ;  /* 0x0000777108007816 */ /* 0x000fe600000000ff */
[----:B------:R2:W3:Y:S01]  /*10280*/  MUFU.EX2 R196, R57 ;  /* 0x0000003900c47308 */ /* 0x0004e20000000800 */
[----:B------:R-:W-:Y:S01]  /*10290*/  LOP3.LUT R64, R9, 0xffff, RZ, 0xc0, !PT ;  /* 0x0000ffff09407812 */ /* 0x000fe200078ec0ff */
[----:B-1----:R-:W-:Y:S01]  /*102a0*/  IMAD.MOV.U32 R2, RZ, RZ, R8 ;  /* 0x000000ffff027224 */ /* 0x002fe200078e0008 */
[----:B------:R-:W-:Y:S01]  /*102b0*/  MOV R150, R40 ;  /* 0x0000002800967202 */ /* 0x000fe20000000f00 */
[----:B------:R-:W-:Y:S01]  /*102c0*/  IMAD.MOV.U32 R98, RZ, RZ, R23 ;  /* 0x000000ffff627224 */ /* 0x000fe200078e0017 */
[----:B------:R-:W-:Y:S01]  /*102d0*/  SHF.R.U32.HI R64, RZ, 0x8, R64 ;  /* 0x00000008ff407819 */ /* 0x000fe20000011640 */
[----:B------:R-:W-:Y:S01]  /*102e0*/  FMUL.FTZ R23, R132, R147 ;  /* 0x0000009384177220 */ /* 0x000fe20000410000 */
[----:B------:R-:W-:Y:S03]  /*102f0*/  LOP3.LUT R66, R2, 0xff, RZ, 0xc0, !PT ;  /* 0x000000ff02427812 */ /* 0x000fe600078ec0ff */
[----:B------:R1:W-:Y:S01]  /*10300*/  MUFU.EX2 R183, R58 ;  /* 0x0000003a00b77308 */ /* 0x0003e20000000800 */
[----:B------:R-:W-:Y:S01]  /*10310*/  PRMT R2, R8, 0x7773, RZ ;  /* 0x0000777308027816 */ /* 0x000fe200000000ff */
[----:B------:R-:W-:Y:S01]  /*10320*/  IMAD.MOV.U32 R179, RZ, RZ, R144 ;  /* 0x000000ffffb37224 */ /* 0x000fe200078e0090 */
[----:B------:R-:W-:Y:S01]  /*10330*/  PRMT R66, R66, 0x5410, R0 ;  /* 0x0000541042427816 */ /* 0x000fe20000000000 */
[----:B------:R-:W-:Y:S01]  /*10340*/  IMAD.MOV.U32 R131, RZ, RZ, R67 ;  /* 0x000000ffff837224 */ /* 0x000fe200078e0043 */
[----:B------:R-:W-:Y:S01]  /*10350*/  F2FP.BF16.F32.PACK_AB R0, R245, R238 ;  /* 0x000000eef500723e */ /* 0x000fe200000010ff */
[----:B------:R-:W-:Y:S01]  /*10360*/  IMAD.WIDE.U32 R10, R10, -0x2daee0ad, RZ ;  /* 0xd2511f530a0a7825 */ /* 0x000fe200078e00ff */
[----:B------:R-:W-:Y:S03]  /*10370*/  PRMT R67, R8, 0x7772, RZ ;  /* 0x0000777208437816 */ /* 0x000fe600000000ff */
[----:B------:R-:W-:Y:S01]  /*10380*/  MUFU.EX2 R147, R28 ;  /* 0x0000001c00937308 */ /* 0x000fe20000000800 */
[--C-:B------:R-:W-:Y:S01]  /*10390*/  HSET2.LE.AND R66, R66, R213.reuse, PT ;  /* 0x000000d542427233 */ /* 0x100fe20003803000 */
[--C-:B------:R-:W-:Y:S01]  /*103a0*/  FFMA.FTZ R61, R61, UR4, -R173.reuse ;  /* 0x000000043d3d7c23 */ /* 0x100fe200080108ad */
[--C-:B--2---:R-:W-:Y:S01]  /*103b0*/  HSET2.LE.AND R57, R65, R213.reuse, PT ;  /* 0x000000d541397233 */ /* 0x104fe20003803000 */
[----:B------:R-:W-:Y:S01]  /*103c0*/  IMAD.MOV.U32 R103, RZ, RZ, R70 ;  /* 0x000000ffff677224 */ /* 0x000fe200078e0046 */
[----:B------:R-:W-:Y:S01]  /*103d0*/  PRMT R67, R67, 0x5410, R2 ;  /* 0x0000541043437816 */ /* 0x000fe20000000002 */
[----:B------:R-:W-:Y:S01]  /*103e0*/  IMAD.MOV.U32 R132, RZ, RZ, R142 ;  /* 0x000000ffff847224 */ /* 0x000fe200078e008e */
[----:B------:R-:W-:Y:S03]  /*103f0*/  LOP3.LUT R66, R0, R66, RZ, 0xc0, !PT ;  /* 0x0000004200427212 */ /* 0x000fe600078ec0ff */
[----:B------:R2:W-:Y:S01]  /*10400*/  MUFU.EX2 R182, R59 ;  /* 0x0000003b00b67308 */ /* 0x0005e20000000800 */
[----:B------:R-:W-:Y:S01]  /*10410*/  F2FP.BF16.F32.PACK_AB R0, R207, R200 ;  /* 0x000000c8cf00723e */ /* 0x000fe200000010ff */
[--C-:B------:R-:W-:Y:S01]  /*10420*/  FFMA.FTZ R72, R72, UR4, -R173.reuse ;  /* 0x0000000448487c23 */ /* 0x100fe200080108ad */
[----:B------:R-:W-:Y:S01]  /*10430*/  LOP3.LUT R67, R67, 0xff00ff, RZ, 0xc0, !PT ;  /* 0x00ff00ff43437812 */ /* 0x000fe200078ec0ff */
[--C-:B------:R-:W-:Y:S01]  /*10440*/  FFMA.FTZ R73, R73, UR4, -R173.reuse ;  /* 0x0000000449497c23 */ /* 0x100fe200080108ad */
[----:B------:R-:W-:Y:S01]  /*10450*/  LOP3.LUT R57, R0, R57, RZ, 0xc0, !PT ;  /* 0x0000003900397212 */ /* 0x000fe200078ec0ff */
[----:B------:R-:W-:Y:S01]  /*10460*/  FFMA.FTZ R76, R76, UR4, -R173 ;  /* 0x000000044c4c7c23 */ /* 0x000fe200080108ad */
[--C-:B-1----:R-:W-:Y:S03]  /*10470*/  HSET2.LE.AND R58, R85, R213.reuse, PT ;  /* 0x000000d5553a7233 */ /* 0x102fe60003803000 */
[----:B------:R-:W1:Y:S01]  /*10480*/  MUFU.EX2 R197, R176 ;  /* 0x000000b000c57308 */ /* 0x000e620000000800 */
[----:B------:R-:W-:Y:S01]  /*10490*/  F2FP.BF16.F32.PACK_AB R0, R228, R204 ;  /* 0x000000cce400723e */ /* 0x000fe200000010ff */
[----:B------:R-:W-:Y:S01]  /*104a0*/  IMAD.MOV.U32 R85, RZ, RZ, R151 ;  /* 0x000000ffff557224 */ /* 0x000fe200078e0097 */
[--C-:B------:R-:W-:Y:S01]  /*104b0*/  HSET2.LE.AND R67, R67, R213.reuse, PT ;  /* 0x000000d543437233 */ /* 0x100fe20003803000 */
[----:B------:R-:W-:Y:S01]  /*104c0*/  IMAD.MOV.U32 R151, RZ, RZ, R155 ;  /* 0x000000ffff977224 */ /* 0x000fe200078e009b */
[----:B------:R-:W-:Y:S01]  /*104d0*/  LOP3.LUT R58, R0, R58, RZ, 0xc0, !PT ;  /* 0x0000003a003a7212 */ /* 0x000fe200078ec0ff */
[----:B------:R-:W-:Y:S01]  /*104e0*/  IMAD.MOV.U32 R155, RZ, RZ, R149 ;  /* 0x000000ffff9b7224 */ /* 0x000fe200078e0095 */
[----:B------:R-:W-:Y:S03]  /*104f0*/  F2FP.BF16.F32.PACK_AB R0, R205, R189 ;  /* 0x000000bdcd00723e */ /* 0x000fe600000010ff */
[----:B------:R4:W-:Y:S01]  /*10500*/  MUFU.EX2 R149, R80 ;  /* 0x0000005000957308 */ /* 0x0009e20000000800 */
[----:B--2---:R-:W-:Y:S01]  /*10510*/  LOP3.LUT R59, R192, 0xff00ff, RZ, 0xc0, !PT ;  /* 0x00ff00ffc03b7812 */ /* 0x004fe200078ec0ff */
[--C-:B------:R-:W-:Y:S01]  /*10520*/  FFMA.FTZ R74, R74, UR4, -R174.reuse ;  /* 0x000000044a4a7c23 */ /* 0x100fe200080108ae */
[----:B------:R-:W-:Y:S01]  /*10530*/  LOP3.LUT R67, R0, R67, RZ, 0xc0, !PT ;  /* 0x0000004300437212 */ /* 0x000fe200078ec0ff */
[--C-:B------:R-:W-:Y:S01]  /*10540*/  FFMA.FTZ R75, R75, UR4, -R174.reuse ;  /* 0x000000044b4b7c23 */ /* 0x100fe200080108ae */
[----:B---3--:R-:W-:Y:S01]  /*10550*/  F2FP.BF16.F32.PACK_AB R0, R196, R186 ;  /* 0x000000bac400723e */ /* 0x008fe200000010ff */
[--C-:B------:R-:W-:Y:S01]  /*10560*/  FFMA.FTZ R77, R77, UR4, -R173.reuse ;  /* 0x000000044d4d7c23 */ /* 0x100fe200080108ad */
[--C-:B------:R-:W-:Y:S03]  /*10570*/  HSET2.LE.AND R59, R59, R213.reuse, PT ;  /* 0x000000d53b3b7233 */ /* 0x100fe60003803000 */
[----:B------:R2:W-:Y:S01]  /*10580*/  MUFU.EX2 R177, R26 ;  /* 0x0000001a00b17308 */ /* 0x0005e20000000800 */
[----:B------:R-:W-:Y:S01]  /*10590*/  LOP3.LUT R68, R0, R68, RZ, 0xc0, !PT ;  /* 0x0000004400447212 */ /* 0x000fe200078ec0ff */
[----:B------:R-:W-:Y:S01]  /*105a0*/  FFMA.FTZ R78, R78, UR4, -R174 ;  /* 0x000000044e4e7c23 */ /* 0x000fe200080108ae */
[----:B------:R-:W-:Y:S01]  /*105b0*/  F2FP.BF16.F32.PACK_AB R2, R198, R199 ;  /* 0x000000c7c602723e */ /* 0x000fe200000010ff */
[----:B------:R-:W-:Y:S01]  /*105c0*/  IMAD.MOV.U32 R0, RZ, RZ, R10 ;  /* 0x000000ffff007224 */ /* 0x000fe200078e000a */
[--C-:B------:R-:W-:Y:S01]  /*105d0*/  HSET2.LE.AND R70, R96, R213.reuse, PT ;  /* 0x000000d560467233 */ /* 0x100fe20003803000 */
[----:B------:R-:W-:Y:S01]  /*105e0*/  FFMA.FTZ R79, R79, UR4, -R174 ;  /* 0x000000044f4f7c23 */ /* 0x000fe200080108ae */
[----:B------:R-:W-:Y:S03]  /*105f0*/  LOP3.LUT R59, R2, R59, RZ, 0xc0, !PT ;  /* 0x0000003b023b7212 */ /* 0x000fe600078ec0ff */
[----:B------:R3:W-:Y:S01]  /*10600*/  MUFU.EX2 R178, R27 ;  /* 0x0000001b00b27308 */ /* 0x0007e20000000800 */
[----:B------:R-:W-:Y:S01]  /*10610*/  PRMT R2, R10, 0x7771, RZ ;  /* 0x000077710a027816 */ /* 0x000fe200000000ff */
[----:B----4-:R-:W-:Y:S01]  /*10620*/  IMAD.MOV.U32 R80, RZ, RZ, R42 ;  /* 0x000000ffff507224 */ /* 0x010fe200078e002a */
[----:B------:R-:W-:Y:S01]  /*10630*/  LOP3.LUT R0, R0, 0xff, RZ, 0xc0, !PT ;  /* 0x000000ff00007812 */ /* 0x000fe200078ec0ff */
[----:B------:R-:W-:Y:S01]  /*10640*/  FFMA.FTZ R92, R92, UR4, -R173 ;  /* 0x000000045c5c7c23 */ /* 0x000fe200080108ad */
[----:B------:R-:W-:Y:S01]  /*10650*/  PRMT R65, R9, 0x7632, R65 ;  /* 0x0000763209417816 */ /* 0x000fe20000000041 */
[--C-:B------:R-:W-:Y:S01]  /*10660*/  FFMA.FTZ R88, R88, UR4, -R173.reuse ;  /* 0x0000000458587c23 */ /* 0x100fe200080108ad */
[----:B------:R-:W-:Y:S01]  /*10670*/  PRMT R0, R0, 0x5410, R2 ;  /* 0x0000541000007816 */ /* 0x000fe20000000002 */
[--C-:B------:R-:W-:Y:S01]  /*10680*/  FFMA.FTZ R2, R62, UR4, -R174.reuse ;  /* 0x000000043e027c23 */ /* 0x100fe200080108ae */
[----:B-1----:R-:W-:Y:S01]  /*10690*/  F2FP.BF16.F32.PACK_AB R62, R201, R197 ;  /* 0x000000c5c93e723e */ /* 0x002fe200000010ff */
[----:B------:R-:W-:Y:S01]  /*106a0*/  MUFU.EX2 R176, R63 ;  /* 0x0000003f00b07308 */ /* 0x000fe20000000800 */
[----:B------:R-:W-:Y:S01]  /*106b0*/  LOP3.LUT R65, R65, 0xff, RZ, 0xc0, !PT ;  /* 0x000000ff41417812 */ /* 0x000fe200078ec0ff */
[----:B------:R-:W-:Y:S01]  /*106c0*/  FFMA.FTZ R89, R89, UR4, -R173 ;  /* 0x0000000459597c23 */ /* 0x000fe200080108ad */
[--C-:B------:R-:W-:Y:S01]  /*106d0*/  HSET2.LE.AND R0, R0, R213.reuse, PT ;  /* 0x000000d500007233 */ /* 0x100fe20003803000 */
[--C-:B------:R-:W-:Y:S01]  /*106e0*/  FFMA.FTZ R94, R94, UR4, -R174.reuse ;  /* 0x000000045e5e7c23 */ /* 0x100fe200080108ae */
[----:B------:R-:W-:Y:S01]  /*106f0*/  LOP3.LUT R8, R190, R24, R11, 0x96, !PT ;  /* 0x00000018be087212 */ /* 0x000fe200078e960b */
[----:B------:R-:W-:Y:S01]  /*10700*/  FFMA.FTZ R95, R95, UR4, -R174 ;  /* 0x000000045f5f7c23 */ /* 0x000fe200080108ae */
[----:B------:R-:W-:Y:S03]  /*10710*/  MOV R142, R148 ;  /* 0x00000094008e7202 */ /* 0x000fe60000000f00 */
[----:B------:R1:W4:Y:S01]  /*10720*/  MUFU.EX2 R175, R2 ;  /* 0x0000000200af7308 */ /* 0x0003220000000800 */
[----:B------:R-:W-:Y:S01]  /*10730*/  LOP3.LUT R62, R62, R0, RZ, 0xc0, !PT ;  /* 0x000000003e3e7212 */ /* 0x000fe200078ec0ff */
[----:B------:R-:W-:Y:S01]  /*10740*/  IMAD.MOV.U32 R148, RZ, RZ, R152 ;  /* 0x000000ffff947224 */ /* 0x000fe200078e0098 */
[----:B------:R-:W-:Y:S01]  /*10750*/  F2FP.BF16.F32.PACK_AB R0, R182, R183 ;  /* 0x000000b7b600723e */ /* 0x000fe200000010ff */
[----:B------:R-:W-:Y:S01]  /*10760*/  IMAD.MOV.U32 R42, RZ, RZ, R142 ;  /* 0x000000ffff2a7224 */ /* 0x000fe200078e008e */
[----:B--2---:R-:W-:Y:S01]  /*10770*/  MOV R26, R140 ;  /* 0x0000008c001a7202 */ /* 0x004fe20000000f00 */
[----:B---3--:R-:W-:Y:S01]  /*10780*/  IMAD.MOV.U32 R27, RZ, RZ, R141 ;  /* 0x000000ffff1b7224 */ /* 0x008fe200078e008d */
[----:B------:R-:W-:Y:S03]  /*10790*/  LOP3.LUT R69, R0, R69, RZ, 0xc0, !PT ;  /* 0x0000004500457212 */ /* 0x000fe600078ec0ff */
[----:B------:R2:W-:Y:S01]  /*107a0*/  MUFU.EX2 R181, R60 ;  /* 0x0000003c00b57308 */ /* 0x0005e20000000800 */
[----:B------:R-:W-:Y:S02]  /*107b0*/  IMAD.MOV.U32 R142, RZ, RZ, R131 ;  /* 0x000000ffff8e7224 */ /* 0x000fe400078e0083 */
[----:B------:R-:W-:Y:S01]  /*107c0*/  FFMA.FTZ R90, R90, UR4, -R174 ;  /* 0x000000045a5a7c23 */ /* 0x000fe200080108ae */
[----:B------:R-:W-:Y:S02]  /*107d0*/  IMAD.MOV.U32 R131, RZ, RZ, R102 ;  /* 0x000000ffff837224 */ /* 0x000fe400078e0066 */
[--C-:B------:R-:W-:Y:S01]  /*107e0*/  FFMA.FTZ R91, R91, UR4, -R174.reuse ;  /* 0x000000045b5b7c23 */ /* 0x100fe200080108ae */
[----:B------:R-:W-:Y:S02]  /*107f0*/  IMAD.MOV.U32 R102, RZ, RZ, R83 ;  /* 0x000000ffff667224 */ /* 0x000fe400078e0053 */
[--C-:B------:R-:W-:Y:S01]  /*10800*/  FFMA.FTZ R104, R104, UR4, -R173.reuse ;  /* 0x0000000468687c23 */ /* 0x100fe200080108ad */
[--C-:B------:R-:W-:Y:S01]  /*10810*/  FFMA.FTZ R105, R105, UR4, -R173.reuse ;  /* 0x0000000469697c23 */ /* 0x100fe200080108ad */
[----:B------:R-:W3:Y:S01]  /*10820*/  MUFU.EX2 R180, R61 ;  /* 0x0000003d00b47308 */ /* 0x000ee20000000800 */
[----:B-1----:R-:W-:Y:S01]  /*10830*/  PRMT R2, R10, 0x7773, RZ ;  /* 0x000077730a027816 */ /* 0x002fe200000000ff */
[--C-:B------:R-:W-:Y:S01]  /*10840*/  FFMA.FTZ R108, R108, UR4, -R173.reuse ;  /* 0x000000046c6c7c23 */ /* 0x100fe200080108ad */
[----:B------:R-:W-:Y:S01]  /*10850*/  PRMT R10, R10, 0x7772, RZ ;  /* 0x000077720a0a7816 */ /* 0x000fe200000000ff */
[--C-:B------:R-:W-:Y:S01]  /*10860*/  FFMA.FTZ R109, R109, UR4, -R173.reuse ;  /* 0x000000046d6d7c23 */ /* 0x100fe200080108ad */
[--C-:B------:R-:W-:Y:S01]  /*10870*/  FFMA.FTZ R106, R106, UR4, -R174.reuse ;  /* 0x000000046a6a7c23 */ /* 0x100fe200080108ae */
[----:B------:R-:W-:Y:S01]  /*10880*/  FFMA.FTZ R107, R107, UR4, -R174 ;  /* 0x000000046b6b7c23 */ /* 0x000fe200080108ae */
[----:B------:R-:W-:Y:S03]  /*10890*/  PRMT R63, R10, 0x5410, R2 ;  /* 0x000054100a3f7816 */ /* 0x000fe60000000002 */
[----:B------:R-:W-:Y:S01]  /*108a0*/  MUFU.EX2 R101, R101 ;  /* 0x0000006500657308 */ /* 0x000fe20000000800 */
[----:B--2---:R-:W-:Y:S01]  /*108b0*/  LOP3.LUT R60, R8, 0xffff, RZ, 0xc0, !PT ;  /* 0x0000ffff083c7812 */ /* 0x004fe200078ec0ff */
[--C-:B------:R-:W-:Y:S01]  /*108c0*/  FFMA.FTZ R110, R110, UR4, -R174.reuse ;  /* 0x000000046e6e7c23 */ /* 0x100fe200080108ae */
[----:B------:R-:W-:Y:S01]  /*108d0*/  LOP3.LUT R63, R63, 0xff00ff, RZ, 0xc0, !PT ;  /* 0x00ff00ff3f3f7812 */ /* 0x000fe200078ec0ff */
[----:B------:R-:W-:Y:S01]  /*108e0*/  FFMA.FTZ R111, R111, UR4, -R174 ;  /* 0x000000046f6f7c23 */ /* 0x000fe200080108ae */
[----:B------:R-:W-:Y:S01]  /*108f0*/  SHF.R.U32.HI R60, RZ, 0x8, R60 ;  /* 0x00000008ff3c7819 */ /* 0x000fe2000001163c */
[----:B------:R-:W-:Y:S01]  /*10900*/  FFMA.FTZ R120, R120, UR4, -R173 ;  /* 0x0000000478787c23 */ /* 0x000fe200080108ad */
[----:B----4-:R-:W-:Y:S03]  /*10910*/  F2FP.BF16.F32.PACK_AB R2, R176, R175 ;  /* 0x000000afb002723e */ /* 0x010fe600000010ff */
[----:B------:R-:W-:Y:S01]  /*10920*/  MUFU.EX2 R86, R86 ;  /* 0x0000005600567308 */ /* 0x000fe20000000800 */
[----:B---3--:R-:W-:Y:S01]  /*10930*/  F2FP.BF16.F32.PACK_AB R0, R180, R181 ;  /* 0x000000b5b400723e */ /* 0x008fe200000010ff */
[--C-:B------:R-:W-:Y:S01]  /*10940*/  FFMA.FTZ R122, R122, UR4, -R174.reuse ;  /* 0x000000047a7a7c23 */ /* 0x100fe200080108ae */
[--C-:B------:R-:W-:Y:S01]  /*10950*/  HSET2.LE.AND R63, R63, R213.reuse, PT ;  /* 0x000000d53f3f7233 */ /* 0x100fe20003803000 */
[--C-:B------:R-:W-:Y:S01]  /*10960*/  FFMA.FTZ R123, R123, UR4, -R174.reuse ;  /* 0x000000047b7b7c23 */ /* 0x100fe200080108ae */
[----:B------:R-:W-:Y:S01]  /*10970*/  LOP3.LUT R70, R0, R70, RZ, 0xc0, !PT ;  /* 0x0000004600467212 */ /* 0x000fe200078ec0ff */
[--C-:B------:R-:W-:Y:S01]  /*10980*/  FFMA.FTZ R126, R126, UR4, -R174.reuse ;  /* 0x000000047e7e7c23 */ /* 0x100fe200080108ae */
[----:B------:R-:W-:Y:S03]  /*10990*/  F2FP.BF16.F32.PACK_AB R0, R178, R177 ;  /* 0x000000b1b200723e */ /* 0x000fe600000010ff */
[----:B------:R-:W-:Y:S01]  /*109a0*/  MUFU.EX2 R114, R114 ;  /* 0x0000007200727308 */ /* 0x000fe20000000800 */
[----:B------:R-:W-:Y:S01]  /*109b0*/  PRMT R61, R8, 0x7632, R61 ;  /* 0x00007632083d7816 */ /* 0x000fe2000000003d */
[----:B------:R-:W-:Y:S01]  /*109c0*/  FFMA.FTZ R174, R127, UR4, -R174 ;  /* 0x000000047fae7c23 */ /* 0x000fe200080108ae */
[----:B------:R-:W-:Y:S01]  /*109d0*/  LOP3.LUT R63, R0, R63, RZ, 0xc0, !PT ;  /* 0x0000003f003f7212 */ /* 0x000fe200078ec0ff */
[----:B------:R-:W-:Y:S01]  /*109e0*/  FFMA.FTZ R124, R124, UR4, -R173 ;  /* 0x000000047c7c7c23 */ /* 0x000fe200080108ad */
[----:B------:R-:W-:Y:S01]  /*109f0*/  LOP3.LUT R0, R9, 0xff, RZ, 0xc0, !PT ;  /* 0x000000ff09007812 */ /* 0x000fe200078ec0ff */
[----:B------:R-:W-:Y:S01]  /*10a00*/  IMAD.MOV.U32 R153, RZ, RZ, R71 ;  /* 0x000000ffff997224 */ /* 0x000fe200078e0047 */
[----:B------:R-:W-:Y:S03]  /*10a10*/  SHF.R.U32.HI R9, RZ, 0x18, R9 ;  /* 0x00000018ff097819 */ /* 0x000fe60000011609 */
[----:B------:R-:W-:Y:S01]  /*10a20*/  MUFU.EX2 R174, R174 ;  /* 0x000000ae00ae7308 */ /* 0x000fe20000000800 */
[----:B------:R-:W-:Y:S02]  /*10a30*/  PRMT R64, R0, 0x5410, R64 ;  /* 0x0000541000407816 */ /* 0x000fe40000000040 */
[----:B------:R-:W-:Y:S02]  /*10a40*/  PRMT R65, R65, 0x5410, R9 ;  /* 0x0000541041417816 */ /* 0x000fe40000000009 */
[----:B------:R-:W-:Y:S02]  /*10a50*/  F2FP.BF16.F32.PACK_AB R0, R185, R184 ;  /* 0x000000b8b900723e */ /* 0x000fe400000010ff */
[--C-:B------:R-:W-:Y:S03]  /*10a60*/  HSET2.LE.AND R64, R64, R213.reuse, PT ;  /* 0x000000d540407233 */ /* 0x100fe60003803000 */
[----:B------:R-:W-:Y:S01]  /*10a70*/  MUFU.EX2 R88, R88 ;  /* 0x0000005800587308 */ /* 0x000fe20000000800 */
[----:B------:R-:W-:Y:S02]  /*10a80*/  LOP3.LUT R71, R97, 0xff00ff, RZ, 0xc0, !PT ;  /* 0x00ff00ff61477812 */ /* 0x000fe400078ec0ff */
[----:B------:R-:W-:Y:S01]  /*10a90*/  MOV R97, R133 ;  /* 0x0000008500617202 */ /* 0x000fe20000000f00 */
[----:B------:R-:W-:Y:S01]  /*10aa0*/  IMAD.MOV.U32 R133, RZ, RZ, R143 ;  /* 0x000000ffff857224 */ /* 0x000fe200078e008f */
[----:B------:R-:W-:Y:S01]  /*10ab0*/  LOP3.LUT R64, R0, R64, RZ, 0xc0, !PT ;  /* 0x0000004000407212 */ /* 0x000fe200078ec0ff */
[----:B------:R-:W-:Y:S01]  /*10ac0*/  IMAD.MOV.U32 R143, RZ, RZ, R153 ;  /* 0x000000ffff8f7224 */ /* 0x000fe200078e0099 */
[--C-:B------:R-:W-:Y:S03]  /*10ad0*/  HSET2.LE.AND R65, R65, R213.reuse, PT ;  /* 0x000000d541417233 */ /* 0x100fe60003803000 */
[----:B------:R-:W-:Y:S01]  /*10ae0*/  MUFU.EX2 R187, R187 ;  /* 0x000000bb00bb7308 */ /* 0x000fe20000000800 */
[----:B------:R-:W-:Y:S02]  /*10af0*/  F2FP.BF16.F32.PACK_AB R0, R149, R147 ;  /* 0x000000939500723e */ /* 0x000fe400000010ff */
[----:B------:R-:W-:Y:S02]  /*10b00*/  LOP3.LUT R61, R61, 0xff, RZ, 0xc0, !PT ;  /* 0x000000ff3d3d7812 */ /* 0x000fe400078ec0ff */
[----:B------:R-:W-:Y:S02]  /*10b10*/  LOP3.LUT R65, R0, R65, RZ, 0xc0, !PT ;  /* 0x0000004100417212 */ /* 0x000fe400078ec0ff */
[----:B------:R-:W-:Y:S03]  /*10b20*/  LOP3.LUT R0, R8, 0xff, RZ, 0xc0, !PT ;  /* 0x000000ff08007812 */ /* 0x000fe600078ec0ff */
[----:B------:R-:W1:Y:S01]  /*10b30*/  MUFU.EX2 R188, R188 ;  /* 0x000000bc00bc7308 */ /* 0x000e620000000800 */
[----:B------:R-:W-:Y:S02]  /*10b40*/  SHF.R.U32.HI R8, RZ, 0x18, R8 ;  /* 0x00000018ff087819 */ /* 0x000fe40000011608 */
[----:B------:R-:W-:Y:S02]  /*10b50*/  PRMT R60, R0, 0x5410, R60 ;  /* 0x00005410003c7816 */ /* 0x000fe4000000003c */
[----:B------:R-:W-:Y:S02]  /*10b60*/  PRMT R61, R61, 0x5410, R8 ;  /* 0x000054103d3d7816 */ /* 0x000fe40000000008 */
[--C-:B------:R-:W-:Y:S03]  /*10b70*/  HSET2.LE.AND R71, R71, R213.reuse, PT ;  /* 0x000000d547477233 */ /* 0x100fe60003803000 */
[----:B------:R2:W-:Y:S01]  /*10b80*/  MUFU.EX2 R152, R81 ;  /* 0x0000005100987308 */ /* 0x0005e20000000800 */
[--C-:B------:R-:W-:Y:S02]  /*10b90*/  HSET2.LE.AND R60, R60, R213.reuse, PT ;  /* 0x000000d53c3c7233 */ /* 0x100fe40003803000 */
[--C-:B------:R-:W-:Y:S02]  /*10ba0*/  HSET2.LE.AND R61, R61, R213.reuse, PT ;  /* 0x000000d53d3d7233 */ /* 0x100fe40003803000 */
[----:B------:R-:W-:Y:S05]  /*10bb0*/  LOP3.LUT R71, R2, R71, RZ, 0xc0, !PT ;  /* 0x0000004702477212 */ /* 0x000fea00078ec0ff */
[----:B------:R-:W3:Y:S01]  /*10bc0*/  MUFU.EX2 R153, R84 ;  /* 0x0000005400997308 */ /* 0x000ee20000000800 */
[----:B-1----:R-:W-:Y:S04]  /*10bd0*/  F2FP.BF16.F32.PACK_AB R0, R188, R187 ;  /* 0x000000bbbc00723e */ /* 0x002fe800000010ff */
[----:B------:R-:W-:Y:S05]  /*10be0*/  LOP3.LUT R60, R0, R60, RZ, 0xc0, !PT ;  /* 0x0000003c003c7212 */ /* 0x000fea00078ec0ff */
[----:B------:R-:W-:Y:S01]  /*10bf0*/  MUFU.EX2 R89, R89 ;  /* 0x0000005900597308 */ /* 0x000fe20000000800 */
[----:B--2---:R-:W-:Y:S02]  /*10c00*/  IMAD.MOV.U32 R81, RZ, RZ, R43 ;  /* 0x000000ffff517224 */ /* 0x004fe400078e002b */
[----:B------:R-:W-:Y:S04]  /*10c10*/  IMAD.MOV.U32 R43, RZ, RZ, R179 ;  /* 0x000000ffff2b7224 */ /* 0x000fe800078e00b3 */
[----:B------:R-:W-:Y:S03]  /*10c20*/  IMAD.MOV.U32 R28, RZ, RZ, R43 ;  /* 0x000000ffff1c7224 */ /* 0x000fe600078e002b */
[----:B------:R-:W-:Y:S01]  /*10c30*/  MUFU.EX2 R106, R106 ;  /* 0x0000006a006a7308 */ /* 0x000fe20000000800 */
[----:B---3--:R-:W-:Y:S01]  /*10c40*/  F2FP.BF16.F32.PACK_AB R0, R153, R152 ;  /* 0x000000989900723e */ /* 0x008fe200000010ff */
[----:B------:R-:W-:Y:S02]  /*10c50*/  IMAD.MOV.U32 R43, RZ, RZ, R146 ;  /* 0x000000ffff2b7224 */ /* 0x000fe400078e0092 */
[----:B------:R-:W-:Y:S01]  /*10c60*/  IMAD.MOV.U32 R81, RZ, RZ, R28 ;  /* 0x000000ffff517224 */ /* 0x000fe200078e001c */
[----:B------:R-:W-:Y:S01]  /*10c70*/  LOP3.LUT R61, R0, R61, RZ, 0xc0, !PT ;  /* 0x0000003d003d7212 */ /* 0x000fe200078ec0ff */
[----:B------:R-:W-:Y:S04]  /*10c80*/  VIADD R0, R202, 0x2 ;  /* 0x00000002ca007836 */ /* 0x000fe80000000000 */
[----:B------:R-:W-:Y:S01]  /*10c90*/  MUFU.EX2 R107, R107 ;  /* 0x0000006b006b7308 */ /* 0x000fe20000000800 */
[----:B------:R-:W-:Y:S05]  /*10ca0*/  LOP3.LUT R0, R133, R221, R0, 0x96, !PT ;  /* 0x000000dd85007212 */ /* 0x000fea00078e9600 */
[----:B------:R-:W-:Y:S04]  /*10cb0*/  IMAD.WIDE.U32 R8, R0, -0x326172a9, RZ ;  /* 0xcd9e8d5700087825 */ /* 0x000fe800078e00ff */
[----:B------:R-:W-:Y:S01]  /*10cc0*/  MUFU.EX2 R108, R108 ;  /* 0x0000006c006c7308 */ /* 0x000fe20000000800 */
[C---:B------:R-:W-:Y:S02]  /*10cd0*/  LOP3.LUT R2, R9.reuse, R154, RZ, 0x3c, !PT ;  /* 0x0000009a09027212 */ /* 0x040fe400078e3cff */
[----:B------:R-:W-:Y:S02]  /*10ce0*/  LOP3.LUT R0, R8, R97, RZ, 0x3c, !PT ;  /* 0x0000006108007212 */ /* 0x000fe400078e3cff */
[----:B------:R-:W-:Y:S01]  /*10cf0*/  LOP3.LUT R10, R9, R85, RZ, 0x3c, !PT ;  /* 0x00000055090a7212 */ /* 0x000fe200078e3cff */
[----:B------:R-:W-:Y:S01]  /*10d00*/  IMAD.WIDE.U32 R12, R2, -0x2daee0ad, RZ ;  /* 0xd2511f53020c7825 */ /* 0x000fe200078e00ff */
[----:B------:R-:W-:Y:S03]  /*10d10*/  LOP3.LUT R9, R8, R42, RZ, 0x3c, !PT ;  /* 0x0000002a08097212 */ /* 0x000fe600078e3cff */
[----:B------:R-:W-:Y:S01]  /*10d20*/  MUFU.EX2 R109, R109 ;  /* 0x0000006d006d7308 */ /* 0x000fe20000000800 */
[----:B------:R-:W-:Y:S01]  /*10d30*/  IMAD.WIDE.U32 R14, R0, -0x2daee0ad, RZ ;  /* 0xd2511f53000e7825 */ /* 0x000fe200078e00ff */
[----:B------:R-:W-:Y:S04]  /*10d40*/  LOP3.LUT R2, R214, R194, R13, 0x96, !PT ;  /* 0x000000c2d6027212 */ /* 0x000fe800078e960d */
[----:B------:R-:W-:Y:S01]  /*10d50*/  LOP3.LUT R0, R195, R12, R15, 0x96, !PT ;  /* 0x0000000cc3007212 */ /* 0x000fe200078e960f */
[----:B------:R-:W-:Y:S03]  /*10d60*/  IMAD.WIDE.U32 R12, R2, -0x326172a9, RZ ;  /* 0xcd9e8d57020c7825 */ /* 0x000fe600078e00ff */
[----:B------:R-:W-:Y:S01]  /*10d70*/  MUFU.EX2 R110, R110 ;  /* 0x0000006e006e7308 */ /* 0x000fe20000000800 */
[----:B------:R-:W-:Y:S01]  /*10d80*/  IMAD.WIDE.U32 R24, R0, -0x326172a9, RZ ;  /* 0xcd9e8d5700187825 */ /* 0x000fe200078e00ff */
[----:B------:R-:W-:Y:S04]  /*10d90*/  LOP3.LUT R0, R210, R216, R13, 0x96, !PT ;  /* 0x000000d8d2007212 */ /* 0x000fe800078e960d */
[----:B------:R-:W-:Y:S01]  /*10da0*/  LOP3.LUT R8, R219, R12, R25, 0x96, !PT ;  /* 0x0000000cdb087212 */ /* 0x000fe200078e9619 */
[----:B------:R-:W-:Y:S03]  /*10db0*/  IMAD.WIDE.U32 R12, R0, -0x2daee0ad, RZ ;  /* 0xd2511f53000c7825 */ /* 0x000fe600078e00ff */
[----:B------:R-:W-:Y:S02]  /*10dc0*/  MUFU.EX2 R111, R111 ;  /* 0x0000006f006f7308 */ /* 0x000fe40000000800 */
[----:B------:R-:W-:Y:S08]  /*10dd0*/  LOP3.LUT R0, R193, R14, R13, 0x96, !PT ;  /* 0x0000000ec1007212 */ /* 0x000ff000078e960d */
[----:B------:R-:W-:Y:S01]  /*10de0*/  MUFU.EX2 R72, R72 ;  /* 0x0000004800487308 */ /* 0x000fe20000000800 */
[----:B------:R-:W-:Y:S05]  /*10df0*/  IMAD.WIDE.U32 R14, R0, -0x326172a9, RZ ;  /* 0xcd9e8d57000e7825 */ /* 0x000fea00078e00ff */
[----:B------:R-:W-:Y:S01]  /*10e00*/  LOP3.LUT R2, R218, R24, R15, 0x96, !PT ;  /* 0x00000018da027212 */ /* 0x000fe200078e960f */
[----:B------:R-:W-:Y:S03]  /*10e10*/  IMAD.WIDE.U32 R24, R8, -0x2daee0ad, RZ ;  /* 0xd2511f5308187825 */ /* 0x000fe600078e00ff */
[----:B------:R-:W-:Y:S02]  /*10e20*/  MUFU.EX2 R73, R73 ;  /* 0x0000004900497308 */ /* 0x000fe40000000800 */
[----:B------:R-:W-:Y:S01]  /*10e30*/  LOP3.LUT R0, R191, R12, R25, 0x96, !PT ;  /* 0x0000000cbf007212 */ /* 0x000fe200078e9619 */
[----:B------:R-:W-:Y:S07]  /*10e40*/  IMAD.MOV.U32 R25, RZ, RZ, R133 ;  /* 0x000000ffff197224 */ /* 0x000fee00078e0085 */
        /* <DEDUP_REMOVED lines=45> */
[----:B------:R-:W-:Y:S04]  /*11120*/  IMAD.WIDE.U32 R12, R10, -0x326172a9, RZ ;  /* 0xcd9e8d570a0c7825 */ /* 0x000fe800078e00ff */
[----:B------:R-:W-:Y:S01]  /*11130*/  IMAD.WIDE.U32 R10, R2, -0x326172a9, RZ ;  /* 0xcd9e8d57020a7825 */ /* 0x000fe200078e00ff */
[----:B------:R-:W-:Y:S03]  /*11140*/  LOP3.LUT R0, R219, R14, R13, 0x96, !PT ;  /* 0x0000000edb007212 */ /* 0x000fe600078e960d */
[----:B------:R-:W-:Y:S01]  /*11150*/  MUFU.EX2 R74, R74 ;  /* 0x0000004a004a7308 */ /* 0x000fe20000000800 */
[----:B------:R-:W-:Y:S01]  /*11160*/  MOV R13, R27 ;  /* 0x0000001b000d7202 */ /* 0x000fe20000000f00 */
[----:B------:R-:W-:Y:S02]  /*11170*/  IMAD.MOV.U32 R27, RZ, RZ, R119 ;  /* 0x000000ffff1b7224 */ /* 0x000fe400078e0077 */
[----:B------:R-:W-:Y:S01]  /*11180*/  IMAD.WIDE.U32 R14, R0, -0x2daee0ad, RZ ;  /* 0xd2511f53000e7825 */ /* 0x000fe200078e00ff */
[----:B------:R-:W-:Y:S03]  /*11190*/  LOP3.LUT R0, R218, R12, R11, 0x96, !PT ;  /* 0x0000000cda007212 */ /* 0x000fe600078e960b */
[----:B------:R-:W-:Y:S01]  /*111a0*/  IMAD.MOV.U32 R11, RZ, RZ, R42 ;  /* 0x000000ffff0b7224 */ /* 0x000fe200078e002a */
[----:B------:R-:W-:Y:S01]  /*111b0*/  LOP3.LUT R8, R191, R8, R15, 0x96, !PT ;  /* 0x00000008bf087212 */ /* 0x000fe200078e960f */
[----:B------:R-:W-:Y:S01]  /*111c0*/  IMAD.MOV.U32 R42, RZ, RZ, R151 ;  /* 0x000000ffff2a7224 */ /* 0x000fe200078e0097 */
[----:B------:R-:W-:Y:S01]  /*111d0*/  MOV R15, R85 ;  /* 0x00000055000f7202 */ /* 0x000fe20000000f00 */
[----:B------:R-:W-:Y:S01]  /*111e0*/  IMAD.MOV.U32 R151, RZ, RZ, R155 ;  /* 0x000000ffff977224 */ /* 0x000fe200078e009b */
[----:B------:R-:W-:Y:S01]  /*111f0*/  MOV R85, R118 ;  /* 0x0000007600557202 */ /* 0x000fe20000000f00 */
[----:B------:R-:W-:Y:S01]  /*11200*/  IMAD.WIDE.U32 R8, R8, -0x326172a9, RZ ;  /* 0xcd9e8d5708087825 */ /* 0x000fe200078e00ff */
[----:B------:R-:W-:Y:S03]  /*11210*/  MUFU.EX2 R75, R75 ;  /* 0x0000004b004b7308 */ /* 0x000fe60000000800 */
[----:B------:R-:W-:Y:S01]  /*11220*/  IMAD.MOV.U32 R118, RZ, RZ, R130 ;  /* 0x000000ffff767224 */ /* 0x000fe200078e0082 */
[----:B------:R-:W-:Y:S01]  /*11230*/  LOP3.LUT R2, R217, R10, R9, 0x96, !PT ;  /* 0x0000000ad9027212 */ /* 0x000fe200078e9609 */
[----:B------:R-:W-:Y:S01]  /*11240*/  IMAD.MOV.U32 R9, RZ, RZ, R8 ;  /* 0x000000ffff097224 */ /* 0x000fe200078e0008 */
[C---:B------:R-:W-:Y:S01]  /*11250*/  PRMT R10, R8.reuse, 0x7771, RZ ;  /* 0x00007771080a7816 */ /* 0x040fe200000000ff */
[----:B------:R-:W-:Y:S02]  /*11260*/  IMAD.MOV.U32 R130, RZ, RZ, R87 ;  /* 0x000000ffff827224 */ /* 0x000fe400078e0057 */
[----:B------:R-:W-:Y:S01]  /*11270*/  IMAD.MOV.U32 R12, RZ, RZ, R26 ;  /* 0x000000ffff0c7224 */ /* 0x000fe200078e001a */
[----:B------:R-:W-:Y:S01]  /*11280*/  LOP3.LUT R9, R9, 0xff, RZ, 0xc0, !PT ;  /* 0x000000ff09097812 */ /* 0x000fe200078ec0ff */
[----:B------:R-:W-:Y:S01]  /*11290*/  IMAD.MOV.U32 R26, RZ, RZ, R148 ;  /* 0x000000ffff1a7224 */ /* 0x000fe200078e0094 */
[----:B------:R-:W-:Y:S01]  /*112a0*/  MUFU.EX2 R118, R118 ;  /* 0x0000007600767308 */ /* 0x000fe20000000800 */
[----:B------:R-:W-:Y:S01]  /*112b0*/  IMAD.MOV.U32 R96, RZ, RZ, R151 ;  /* 0x000000ffff607224 */ /* 0x000fe200078e0097 */
[----:B------:R-:W-:Y:S02]  /*112c0*/  PRMT R155, R9, 0x5410, R10 ;  /* 0x00005410099b7816 */ /* 0x000fe4000000000a */
[C---:B------:R-:W-:Y:S02]  /*112d0*/  PRMT R9, R8.reuse, 0x7773, RZ ;  /* 0x0000777308097816 */ /* 0x040fe400000000ff */
[----:B------:R-:W-:Y:S04]  /*112e0*/  PRMT R8, R8, 0x7772, RZ ;  /* 0x0000777208087816 */ /* 0x000fe800000000ff */
[----:B------:R-:W-:Y:S01]  /*112f0*/  PRMT R179, R8, 0x5410, R9 ;  /* 0x0000541008b37816 */ /* 0x000fe20000000009 */
[----:B------:R-:W-:Y:S05]  /*11300*/  IMAD.WIDE.U32 R8, R0, -0x2daee0ad, RZ ;  /* 0xd2511f5300087825 */ /* 0x000fea00078e00ff */
[----:B------:R-:W-:Y:S01]  /*11310*/  LOP3.LUT R0, R190, R14, R9, 0x96, !PT ;  /* 0x0000000ebe007212 */ /* 0x000fe200078e9609 */
[----:B------:R-:W-:Y:S01]  /*11320*/  IMAD.MOV.U32 R9, RZ, RZ, R8 ;  /* 0x000000ffff097224 */ /* 0x000fe200078e0008 */
[C---:B------:R-:W-:Y:S04]  /*11330*/  PRMT R10, R8.reuse, 0x7771, RZ ;  /* 0x00007771080a7816 */ /* 0x040fe800000000ff */
        /* <DEDUP_REMOVED lines=11> */
[----:B------:R-:W-:Y:S04]  /*113f0*/  LOP3.LUT R8, R8, 0xff, RZ, 0xc0, !PT ;  /* 0x000000ff08087812 */ /* 0x000fe800078ec0ff */
[----:B------:R-:W-:Y:S02]  /*11400*/  PRMT R132, R8, 0x5410, R2 ;  /* 0x0000541008847816 */ /* 0x000fe40000000002 */
[C---:B------:R-:W-:Y:S02]  /*11410*/  LOP3.LUT R2, R0.reuse, 0xffff, RZ, 0xc0, !PT ;  /* 0x0000ffff00027812 */ /* 0x040fe400078ec0ff */
[----:B------:R-:W-:Y:S02]  /*11420*/  LOP3.LUT R8, R0, 0xff, RZ, 0xc0, !PT ;  /* 0x000000ff00087812 */ /* 0x000fe400078ec0ff */
        /* <DEDUP_REMOVED lines=9> */
[----:B------:R-:W-:Y:S02]  /*114c0*/  PRMT R151, R2, 0x5410, R0 ;  /* 0x0000541002977816 */ /* 0x000fe40000000000 */
[----:B------:R-:W-:Y:S04]  /*114d0*/  IADD3 R0, PT, PT, R202, 0x3, RZ ;  /* 0x00000003ca007810 */ /* 0x000fe80007ffe0ff */
[----:B------:R-:W-:Y:S05]  /*114e0*/  LOP3.LUT R0, R25, R221, R0, 0x96, !PT ;  /* 0x000000dd19007212 */ /* 0x000fea00078e9600 */
[----:B------:R-:W-:Y:S03]  /*114f0*/  IMAD.WIDE.U32 R24, R0, -0x326172a9, RZ ;  /* 0xcd9e8d5700187825 */ /* 0x000fe600078e00ff */
[----:B------:R-:W-:Y:S02]  /*11500*/  LOP3.LUT R10, R24, R11, RZ, 0x3c, !PT ;  /* 0x0000000b180a7212 */ /* 0x000fe400078e3cff */
[----:B------:R-:W-:Y:S03]  /*11510*/  LOP3.LUT R8, R25, R15, RZ, 0x3c, !PT ;  /* 0x0000000f19087212 */ /* 0x000fe600078e3cff */
[----:B------:R-:W-:Y:S04]  /*11520*/  IMAD.WIDE.U32 R10, R10, -0x2daee0ad, RZ ;  /* 0xd2511f530a0a7825 */ /* 0x000fe800078e00ff */
[----:B------:R-:W-:Y:S05]  /*11530*/  IMAD.WIDE.U32 R8, R8, -0x2daee0ad, RZ ;  /* 0xd2511f5308087825 */ /* 0x000fea00078e00ff */
[----:B------:R-:W-:Y:S02]  /*11540*/  LOP3.LUT R0, R12, R194, R9, 0x96, !PT ;  /* 0x000000c20c007212 */ /* 0x000fe400078e9609 */
[----:B------:R-:W-:Y:S03]  /*11550*/  LOP3.LUT R2, R195, R8, R11, 0x96, !PT ;  /* 0x00000008c3027212 */ /* 0x000fe600078e960b */
        /* <DEDUP_REMOVED lines=23> */
[----:B------:R-:W2:Y:S01]  /*116d0*/  LDL.LU.64 R214, [R1+0x90] ;  /* 0x0000900001d67983 */ /* 0x000ea20000300a00 */
[----:B------:R-:W-:Y:S01]  /*116e0*/  PRMT R202, R9, 0x5410, R10 ;  /* 0x0000541009ca7816 */ /* 0x000fe2000000000a */
[----:B------:R-:W-:Y:S01]  /*116f0*/  IMAD.MOV.U32 R10, RZ, RZ, R210 ;  /* 0x000000ffff0a7224 */ /* 0x000fe200078e00d2 */
[C---:B------:R-:W-:Y:S02]  /*11700*/  PRMT R9, R8.reuse, 0x7773, RZ ;  /* 0x0000777308097816 */ /* 0x040fe400000000ff */
[----:B------:R-:W-:Y:S01]  /*11710*/  PRMT R8, R8, 0x7772, RZ ;  /* 0x0000777208087816 */ /* 0x000fe200000000ff */
[----:B------:R1:W5:Y:S01]  /*11720*/  LDL.LU.64 R210, [R1+0x88] ;  /* 0x0000880001d27983 */ /* 0x0003620000300a00 */
[----:B------:R-:W-:Y:S01]  /*11730*/  MOV R15, R11 ;  /* 0x0000000b000f7202 */ /* 0x000fe20000000f00 */
[----:B------:R-:W-:Y:S01]  /*11740*/  IMAD.MOV.U32 R11, RZ, RZ, R80 ;  /* 0x000000ffff0b7224 */ /* 0x000fe200078e0050 */
[----:B------:R-:W-:Y:S01]  /*11750*/  PRMT R28, R8, 0x5410, R9 ;  /* 0x00005410081c7816 */ /* 0x000fe20000000009 */
[----:B------:R-:W-:Y:S04]  /*11760*/  IMAD.WIDE.U32 R8, R2, -0x2daee0ad, RZ ;  /* 0xd2511f5302087825 */ /* 0x000fe800078e00ff */
[----:B------:R-:W-:Y:S01]  /*11770*/  IMAD.MOV.U32 R2, RZ, RZ, R8 ;  /* 0x000000ffff027224 */ /* 0x000fe200078e0008 */
[----:B------:R-:W-:Y:S01]  /*11780*/  LOP3.LUT R82, R190, R14, R9, 0x96, !PT ;  /* 0x0000000ebe527212 */ /* 0x000fe200078e9609 */
[----:B------:R-:W-:Y:S01]  /*11790*/  IMAD.MOV.U32 R14, RZ, RZ, R10 ;  /* 0x000000ffff0e7224 */ /* 0x000fe200078e000a */
[----:B------:R-:W-:Y:S01]  /*117a0*/  PRMT R9, R8, 0x7771, RZ ;  /* 0x0000777108097816 */ /* 0x000fe200000000ff */
[----:B------:R-:W-:Y:S01]  /*117b0*/  IMAD.MOV.U32 R10, RZ, RZ, R97 ;  /* 0x000000ffff0a7224 */ /* 0x000fe200078e0061 */
[----:B------:R-:W-:Y:S01]  /*117c0*/  LOP3.LUT R2, R2, 0xff, RZ, 0xc0, !PT ;  /* 0x000000ff02027812 */ /* 0x000fe200078ec0ff */
[----:B------:R-:W-:Y:S03]  /*117d0*/  IMAD.MOV.U32 R80, RZ, RZ, R85 ;  /* 0x000000ffff507224 */ /* 0x000fe600078e0055 */
[----:B------:R-:W-:Y:S01]  /*117e0*/  PRMT R97, R2, 0x5410, R9 ;  /* 0x0000541002617816 */ /* 0x000fe20000000009 */
[----:B------:R-:W-:Y:S01]  /*117f0*/  IMAD.MOV.U32 R9, RZ, RZ, R150 ;  /* 0x000000ffff097224 */ /* 0x000fe200078e0096 */
[C---:B------:R-:W-:Y:S02]  /*11800*/  PRMT R2, R8.reuse, 0x7773, RZ ;  /* 0x0000777308027816 */ /* 0x040fe400000000ff */
[----:B------:R-:W-:Y:S04]  /*11810*/  PRMT R8, R8, 0x7772, RZ ;  /* 0x0000777208087816 */ /* 0x000fe800000000ff */
[----:B------:R-:W-:Y:S02]  /*11820*/  PRMT R85, R8, 0x5410, R2 ;  /* 0x0000541008557816 */ /* 0x000fe40000000002 */
[C---:B------:R-:W-:Y:S02]  /*11830*/  LOP3.LUT R2, R0.reuse, 0xffff, RZ, 0xc0, !PT ;  /* 0x0000ffff00027812 */ /* 0x040fe400078ec0ff */
[----:B------:R-:W-:Y:S02]  /*11840*/  LOP3.LUT R8, R0, 0xff, RZ, 0xc0, !PT ;  /* 0x000000ff00087812 */ /* 0x000fe400078ec0ff */
[----:B------:R-:W-:Y:S04]  /*11850*/  SHF.R.U32.HI R2, RZ, 0x8, R2 ;  /* 0x00000008ff027819 */ /* 0x000fe80000011602 */
[--C-:B------:R-:W-:Y:S02]  /*11860*/  PRMT R150, R8, 0x5410, R2.reuse ;  /* 0x0000541008967816 */ /* 0x100fe40000000002 */
[----:B------:R-:W-:Y:S02]  /*11870*/  PRMT R2, R0, 0x7632, R2 ;  /* 0x0000763200027816 */ /* 0x000fe40000000002 */
[----:B------:R-:W-:Y:S02]  /*11880*/  SHF.R.U32.HI R0, RZ, 0x18, R0 ;  /* 0x00000018ff007819 */ /* 0x000fe40000011600 */
[----:B------:R-:W-:Y:S02]  /*11890*/  LOP3.LUT R2, R2, 0xff, RZ, 0xc0, !PT ;  /* 0x000000ff02027812 */ /* 0x000fe400078ec0ff */
[----:B------:R-:W-:Y:S02]  /*118a0*/  MOV R8, R154 ;  /* 0x0000009a00087202 */ /* 0x000fe40000000f00 */
[----:B------:R-:W-:Y:S02]  /*118b0*/  PRMT R154, R2, 0x5410, R0 ;  /* 0x00005410029a7816 */ /* 0x000fe40000000000 */
[----:B------:R-:W-:Y:S01]  /*118c0*/  LOP3.LUT R0, R25, R8, RZ, 0x3c, !PT ;  /* 0x0000000819007212 */ /* 0x000fe200078e3cff */
[----:B------:R-:W-:Y:S01]  /*118d0*/  IMAD.MOV.U32 R25, RZ, RZ, R11 ;  /* 0x000000ffff197224 */ /* 0x000fe200078e000b */
[----:B------:R-:W-:Y:S03]  /*118e0*/  LOP3.LUT R2, R24, R10, RZ, 0x3c, !PT ;  /* 0x0000000a18027212 */ /* 0x000fe600078e3cff */
[----:B------:R-:W-:Y:S05]  /*118f0*/  IMAD.WIDE.U32 R10, R0, -0x2daee0ad, RZ ;  /* 0xd2511f53000a7825 */ /* 0x000fea00078e00ff */
[----:B------:R-:W-:Y:S01]  /*11900*/  LOP3.LUT R0, R12, R194, R11, 0x96, !PT ;  /* 0x000000c20c007212 */ /* 0x000fe200078e960b */
[----:B------:R-:W-:Y:S04]  /*11910*/  IMAD.WIDE.U32 R12, R2, -0x2daee0ad, RZ ;  /* 0xd2511f53020c7825 */ /* 0x000fe800078e00ff */
[----:B------:R-:W-:Y:S01]  /*11920*/  IMAD.MOV.U32 R194, RZ, RZ, R14 ;  /* 0x000000ffffc27224 */ /* 0x000fe200078e000e */
[----:B------:R-:W-:Y:S01]  /*11930*/  LOP3.LUT R10, R195, R10, R13, 0x96, !PT ;  /* 0x0000000ac30a7212 */ /* 0x000fe200078e960d */
[----:B------:R-:W-:Y:S02]  /*11940*/  IMAD.MOV.U32 R195, RZ, RZ, R15 ;  /* 0x000000ffffc37224 */ /* 0x000fe400078e000f */
        /* <DEDUP_REMOVED lines=9> */
[----:B------:R-:W-:Y:S01]  /*119e0*/  IMAD.WIDE.U32 R12, R0, -0x2daee0ad, RZ ;  /* 0xd2511f53000c7825 */ /* 0x000fe200078e00ff */
[----:B------:R-:W-:Y:S03]  /*119f0*/  MOV R193, R81 ;  /* 0x0000005100c17202 */ /* 0x000fe60000000f00 */
[----:B------:R-:W-:Y:S01]  /*11a00*/  IMAD.WIDE.U32 R10, R2, -0x326172a9, RZ ;  /* 0xcd9e8d57020a7825 */ /* 0x000fe200078e00ff */
[----:B------:R-:W-:Y:S03]  /*11a10*/  LOP3.LUT R8, R191, R8, R13, 0x96, !PT ;  /* 0x00000008bf087212 */ /* 0x000fe600078e960d */
[----:B------:R-:W-:Y:S01]  /*11a20*/  IMAD.MOV.U32 R191, RZ, RZ, R144 ;  /* 0x000000ffffbf7224 */ /* 0x000fe200078e0090 */
[----:B------:R-:W-:Y:S01]  /*11a30*/  LOP3.LUT R0, R218, R24, R11, 0x96, !PT ;  /* 0x00000018da007212 */ /* 0x000fe200078e960b */
[----:B------:R-:W-:Y:S02]  /*11a40*/  IMAD.MOV.U32 R14, RZ, RZ, R195 ;  /* 0x000000ffff0e7224 */ /* 0x000fe400078e00c3 */
[----:B------:R-:W-:Y:S02]  /*11a50*/  IMAD.MOV.U32 R195, RZ, RZ, R143 ;  /* 0x000000ffffc37224 */ /* 0x000fe400078e008f */
[----:B------:R-:W-:Y:S05]  /*11a60*/  IMAD.WIDE.U32 R144, R0, -0x2daee0ad, RZ ;  /* 0xd2511f5300907825 */ /* 0x000fea00078e00ff */
[----:B------:R-:W-:Y:S01]  /*11a70*/  LOP3.LUT R81, R190, R12, R145, 0x96, !PT ;  /* 0x0000000cbe517212 */ /* 0x000fe200078e9691 */
[----:B------:R-:W-:Y:S01]  /*11a80*/  IMAD.MOV.U32 R190, RZ, RZ, R15 ;  /* 0x000000ffffbe7224 */ /* 0x000fe200078e000f */
[----:B------:R-:W-:Y:S01]  /*11a90*/  MOV R15, R142 ;  /* 0x0000008e000f7202 */ /* 0x000fe20000000f00 */
[----:B------:R-:W-:Y:S05]  /*11aa0*/  IMAD.WIDE.U32 R142, R8, -0x326172a9, RZ ;  /* 0xcd9e8d57088e7825 */ /* 0x000fea00078e00ff */
        /* <DEDUP_REMOVED lines=10> */
[----:B------:R-:W-:Y:S01]  /*11b50*/  FADD.FTZ R0, -R134, R139 ;  /* 0x0000008b86007221 */ /* 0x000fe20000010100 */
[----:B------:R-:W-:Y:S02]  /*11b60*/  IMAD.MOV.U32 R138, RZ, RZ, R80 ;  /* 0x000000ffff8a7224 */ /* 0x000fe400078e0050 */
[----:B------:R-:W-:Y:S01]  /*11b70*/  FMUL.FTZ R2, R2, UR4 ;  /* 0x0000000402027c20 */ /* 0x000fe20008410000 */
[----:B------:R-:W-:Y:S01]  /*11b80*/  FMUL.FTZ R0, R0, UR4 ;  /* 0x0000000400007c20 */ /* 0x000fe20008410000 */
[----:B------:R-:W-:Y:S02]  /*11b90*/  VIADD R80, R208, 0x4020 ;  /* 0x00004020d0507836 */ /* 0x000fe40000000000 */
[----:B------:R-:W-:Y:S02]  /*11ba0*/  IMAD.MOV.U32 R139, RZ, RZ, R15 ;  /* 0x000000ffff8b7224 */ /* 0x000fe400078e000f */
[----:B------:R-:W3:Y:S10]  /*11bb0*/  MUFU.EX2 R2, R2 ;  /* 0x0000000200027308 */ /* 0x000ef40000000800 */
[----:B------:R-:W4:Y:S01]  /*11bc0*/  MUFU.EX2 R0, R0 ;  /* 0x0000000000007308 */ /* 0x000f220000000800 */
[C---:B---3--:R-:W-:Y:S01]  /*11bd0*/  FMUL.FTZ R9, R2.reuse, R157 ;  /* 0x0000009d02097220 */ /* 0x048fe20000410000 */
[----:B------:R-:W-:Y:S02]  /*11be0*/  IMAD.MOV.U32 R157, RZ, RZ, R27 ;  /* 0x000000ffff9d7224 */ /* 0x000fe400078e001b */
[C---:B------:R-:W-:Y:S01]  /*11bf0*/  FMUL.FTZ R8, R2.reuse, R156 ;  /* 0x0000009c02087220 */ /* 0x040fe20000410000 */
[C---:B------:R-:W-:Y:S01]  /*11c00*/  FMUL.FTZ R13, R2.reuse, R165 ;  /* 0x000000a5020d7220 */ /* 0x040fe20000410000 */
[----:B------:R-:W-:Y:S02]  /*11c10*/  IMAD.MOV.U32 R156, RZ, RZ, R14 ;  /* 0x000000ffff9c7224 */ /* 0x000fe400078e000e */
[----:B------:R-:W-:Y:S01]  /*11c20*/  FMUL.FTZ R12, R2, R164 ;  /* 0x000000a4020c7220 */ /* 0x000fe20000410000 */
[----:B------:R-:W-:Y:S02]  /*11c30*/  IMAD.MOV.U32 R165, RZ, RZ, R157 ;  /* 0x000000ffffa57224 */ /* 0x000fe400078e009d */
[C---:B----4-:R-:W-:Y:S01]  /*11c40*/  FMUL.FTZ R10, R0.reuse, R158 ;  /* 0x0000009e000a7220 */ /* 0x050fe20000410000 */
[----:B------:R-:W-:Y:S02]  /*11c50*/  IMAD.MOV.U32 R158, RZ, RZ, R26 ;  /* 0x000000ffff9e7224 */ /* 0x000fe400078e001a */
[----:B------:R-:W-:Y:S01]  /*11c60*/  FMUL.FTZ R11, R0, R159 ;  /* 0x0000009f000b7220 */ /* 0x000fe20000410000 */
[----:B------:R-:W3:Y:S01]  /*11c70*/  LDSM.16.MT88.4 R24, [R208+0x4000] ;  /* 0x00400000d018783b */ /* 0x000ee20000004200 */
[----:B------:R-:W-:Y:S01]  /*11c80*/  IADD3 R159, PT, PT, R208, 0x4000, RZ ;  /* 0x00004000d09f7810 */ /* 0x000fe20007ffe0ff */
[C---:B------:R-:W-:Y:S01]  /*11c90*/  FMUL.FTZ R14, R0.reuse, R166 ;  /* 0x000000a6000e7220 */ /* 0x040fe20000410000 */
[----:B------:R-:W-:Y:S02]  /*11ca0*/  IMAD.MOV.U32 R166, RZ, RZ, R43 ;  /* 0x000000ffffa67224 */ /* 0x000fe400078e002b */
[C---:B------:R-:W-:Y:S01]  /*11cb0*/  FMUL.FTZ R15, R0.reuse, R167 ;  /* 0x000000a7000f7220 */ /* 0x040fe20000410000 */
[----:B------:R-:W-:Y:S01]  /*11cc0*/  IMAD.MOV.U32 R157, RZ, RZ, R193 ;  /* 0x000000ffff9d7224 */ /* 0x000fe200078e00c1 */
[----:B------:R-:W-:Y:S01]  /*11cd0*/  MOV R193, R42 ;  /* 0x0000002a00c17202 */ /* 0x000fe20000000f00 */
[----:B------:R-:W-:Y:S02]  /*11ce0*/  @P0 VIADD R80, R159, 0xffffffe0 ;  /* 0xffffffe09f500836 */ /* 0x000fe40000000000 */
[----:B------:R-:W-:Y:S02]  /*11cf0*/  IMAD.MOV.U32 R159, RZ, RZ, R40 ;  /* 0x000000ffff9f7224 */ /* 0x000fe400078e0028 */
[----:B------:R-:W-:Y:S02]  /*11d00*/  IMAD.MOV.U32 R167, RZ, RZ, R156 ;  /* 0x000000ffffa77224 */ /* 0x000fe400078e009c */
[----:B------:R-:W-:Y:S02]  /*11d10*/  IMAD.MOV.U32 R164, RZ, RZ, R158 ;  /* 0x000000ffffa47224 */ /* 0x000fe400078e009e */
[----:B------:R-:W-:Y:S02]  /*11d20*/  IMAD.MOV.U32 R158, RZ, RZ, R31 ;  /* 0x000000ffff9e7224 */ /* 0x000fe400078e001f */
[C---:B------:R-:W-:Y:S01]  /*11d30*/  FMUL.FTZ R31, R0.reuse, R171 ;  /* 0x000000ab001f7220 */ /* 0x040fe20000410000 */
[----:B------:R-:W-:Y:S01]  /*11d40*/  IMAD.MOV.U32 R156, RZ, RZ, R84 ;  /* 0x000000ffff9c7224 */ /* 0x000fe200078e0054 */
[----:B------:R-:W-:Y:S01]  /*11d50*/  MOV R84, R30 ;  /* 0x0000001e00547202 */ /* 0x000fe20000000f00 */
[----:B------:R-:W-:Y:S05]  /*11d60*/  FMUL.FTZ R30, R0, R170 ;  /* 0x000000aa001e7220 */ /* 0x000fea0000410000 */
[----:B------:R-:W-:Y:S01]  /*11d70*/  MUFU.EX2 R84, R84 ;  /* 0x0000005400547308 */ /* 0x000fe20000000800 */
[-C--:B---3--:R-:W-:Y:S08]  /*11d80*/  HMMA.16816.F32.BF16 R4, R36, R24.reuse, R4 ;  /* 0x000000182404723c */ /* 0x088ff00000041804 */
[C---:B------:R-:W-:Y:S04]  /*11d90*/  HMMA.16816.F32.BF16 R8, R48.reuse, R24, R8 ;  /* 0x000000183008723c */ /* 0x040fe80000041808 */
[C---:B------:R-:W-:Y:S01]  /*11da0*/  FMUL.FTZ R24, R2.reuse, R160 ;  /* 0x000000a002187220 */ /* 0x040fe20000410000 */
[----:B------:R-:W-:Y:S02]  /*11db0*/  IMAD.MOV.U32 R160, RZ, RZ, R41 ;  /* 0x000000ffffa07224 */ /* 0x000fe400078e0029 */
[C---:B------:R-:W-:Y:S01]  /*11dc0*/  FMUL.FTZ R25, R2.reuse, R161 ;  /* 0x000000a102197220 */ /* 0x040fe20000410000 */
[----:B------:R-:W3:Y:S01]  /*11dd0*/  LDSM.16.MT88.4 R40, [R80] ;  /* 0x000000005028783b */ /* 0x000ee20000004200 */
[-C--:B------:R-:W-:Y:S03]  /*11de0*/  HMMA.16816.F32.BF16 R12, R48, R26.reuse, R12 ;  /* 0x0000001a300c723c */ /* 0x080fe6000004180c */
[----:B------:R-:W-:Y:S02]  /*11df0*/  IMAD.MOV.U32 R161, RZ, RZ, R191 ;  /* 0x000000ffffa17224 */ /* 0x000fe400078e00bf */
[----:B------:R-:W-:Y:S02]  /*11e00*/  IMAD.MOV.U32 R191, RZ, RZ, R96 ;  /* 0x000000ffffbf7224 */ /* 0x000fe400078e0060 */
[----:B------:R-:W-:Y:S01]  /*11e10*/  IMAD.MOV.U32 R96, RZ, RZ, R29 ;  /* 0x000000ffff607224 */ /* 0x000fe200078e001d */
[C---:B------:R-:W-:Y:S04]  /*11e20*/  HMMA.16816.F32.BF16 R16, R36.reuse, R26, R16 ;  /* 0x0000001a2410723c */ /* 0x040fe80000041810 */
[----:B------:R-:W-:Y:S01]  /*11e30*/  FMUL.FTZ R29, R2, R169 ;  /* 0x000000a9021d7220 */ /* 0x000fe20000410000 */
[C---:B------:R-:W-:Y:S01]  /*11e40*/  FMUL.FTZ R26, R0.reuse, R162 ;  /* 0x000000a2001a7220 */ /* 0x040fe20000410000 */
[----:B------:R-:W-:Y:S01]  /*11e50*/  FMUL.FTZ R27, R0, R163 ;  /* 0x000000a3001b7220 */ /* 0x000fe20000410000 */
[----:B------:R-:W-:Y:S01]  /*11e60*/  MUFU.EX2 R96, R96 ;  /* 0x0000006000607308 */ /* 0x000fe20000000800 */
[----:B------:R-:W-:Y:S01]  /*11e70*/  MOV R162, R190 ;  /* 0x000000be00a27202 */ /* 0x000fe20000000f00 */
[----:B------:R-:W-:Y:S02]  /*11e80*/  IMAD.MOV.U32 R190, RZ, RZ, R28 ;  /* 0x000000ffffbe7224 */ /* 0x000fe400078e001c */
[----:B------:R-:W-:Y:S02]  /*11e90*/  FMUL.FTZ R28, R2, R168 ;  /* 0x000000a8021c7220 */ /* 0x000fe40000410000 */
[----:B------:R-:W-:Y:S01]  /*11ea0*/  IMAD.MOV.U32 R163, RZ, RZ, R162 ;  /* 0x000000ffffa37224 */ /* 0x000fe200078e00a2 */
[----:B------:R-:W-:Y:S01]  /*11eb0*/  MOV R162, R164 ;  /* 0x000000a400a27202 */ /* 0x000fe20000000f00 */
[----:B------:R-:W-:Y:S02]  /*11ec0*/  IMAD.MOV.U32 R164, RZ, RZ, R195 ;  /* 0x000000ffffa47224 */ /* 0x000fe400078e00c3 */
[----:B------:R-:W-:Y:S01]  /*11ed0*/  IMAD.MOV.U32 R195, RZ, RZ, R130 ;  /* 0x000000ffffc37224 */ /* 0x000fe200078e0082 */
[----:B------:R-:W-:Y:S01]  /*11ee0*/  MOV R130, R103 ;  /* 0x0000006700827202 */ /* 0x000fe20000000f00 */
[----:B------:R-:W-:Y:S01]  /*11ef0*/  IMAD.MOV.U32 R169, RZ, RZ, R164 ;  /* 0x000000ffffa97224 */ /* 0x000fe200078e00a4 */
[----:B------:R-:W-:Y:S01]  /*11f00*/  MUFU.EX2 R103, R100 ;  /* 0x0000006400677308 */ /* 0x000fe20000000800 */
[----:B------:R-:W-:Y:S01]  /*11f10*/  IMAD.MOV.U32 R168, RZ, RZ, R195 ;  /* 0x000000ffffa87224 */ /* 0x000fe200078e00c3 */
[----:B------:R-:W-:Y:S01]  /*11f20*/  MOV R164, R98 ;  /* 0x0000006200a47202 */ /* 0x000fe20000000f00 */
[----:B------:R-:W-:Y:S07]  /*11f30*/  IMAD.MOV.U32 R195, RZ, RZ, R85 ;  /* 0x000000ffffc37224 */ /* 0x000fee00078e0055 */
[----:B------:R-:W-:Y:S01]  /*11f40*/  MUFU.EX2 R85, R116 ;  /* 0x0000007400557308 */ /* 0x000fe20000000800 */
[-C--:B---3--:R-:W-:Y:S09]  /*11f50*/  HMMA.16816.F32.BF16 R20, R36, R40.reuse, R20 ;  /* 0x000000282414723c */ /* 0x088ff20000041814 */
[----:B------:R-:W-:Y:S01]  /*11f60*/  MUFU.EX2 R116, R128 ;  /* 0x0000008000747308 */ /* 0x000fe20000000800 */
[C---:B------:R-:W-:Y:S04]  /*11f70*/  HMMA.16816.F32.BF16 R24, R48.reuse, R40, R24 ;  /* 0x000000283018723c */ /* 0x040fe80000041818 */
[----:B------:R-:W-:Y:S05]  /*11f80*/  IMAD.MOV.U32 R41, RZ, RZ, R167 ;  /* 0x000000ffff297224 */ /* 0x000fea00078e00a7 */
[----:B------:R-:W-:Y:S01]  /*11f90*/  MUFU.EX2 R98, R79 ;  /* 0x0000004f00627308 */ /* 0x000fe20000000800 */
[----:B------:R-:W-:Y:S01]  /*11fa0*/  IMAD.MOV.U32 R167, RZ, RZ, R165 ;  /* 0x000000ffffa77224 */ /* 0x000fe200078e00a5 */
[-C--:B------:R-:W-:Y:S03]  /*11fb0*/  HMMA.16816.F32.BF16 R28, R48, R42.reuse, R28 ;  /* 0x0000002a301c723c */ /* 0x080fe6000004181c */
[----:B------:R-:W-:Y:S01]  /*11fc0*/  SHF.R.U32.HI R51, RZ, 0x18, R83 ;  /* 0x00000018ff337819 */ /* 0x000fe20000011653 */
[----:B------:R-:W-:Y:S01]  /*11fd0*/  IMAD.MOV.U32 R40, RZ, RZ, R41 ;  /* 0x000000ffff287224 */ /* 0x000fe200078e0029 */
[----:B------:R-:W-:Y:S01]  /*11fe0*/  PRMT R50, R82, 0x7632, R50 ;  /* 0x0000763252327816 */ /* 0x000fe20000000032 */
[----:B------:R-:W-:Y:S02]  /*11ff0*/  IMAD.MOV.U32 R165, RZ, RZ, R139 ;  /* 0x000000ffffa57224 */ /* 0x000fe400078e008b */
[----:B------:R-:W-:Y:S01]  /*12000*/  MUFU.EX2 R130, R130 ;  /* 0x0000008200827308 */ /* 0x000fe20000000800 */
[----:B------:R-:W-:Y:S01]  /*12010*/  HMMA.16816.F32.BF16 R32, R36, R42, R32 ;  /* 0x0000002a2420723c */ /* 0x000fe20000041820 */
[----:B------:R-:W3:Y:S03]  /*12020*/  LDSM.16.MT88.4 R36, [R208+0x4400] ;  /* 0x00440000d024783b */ /* 0x000ee60000004200 */
[----:B------:R-:W-:Y:S01]  /*12030*/  IMAD.MOV.U32 R139, RZ, RZ, R194 ;  /* 0x000000ffff8b7224 */ /* 0x000fe200078e00c2 */
[----:B--2---:R-:W-:Y:S01]  /*12040*/  ISETP.GT.AND P1, PT, R214, RZ, PT ;  /* 0x000000ffd600720c */ /* 0x004fe20003f24270 */
[----:B------:R-:W-:Y:S03]  /*12050*/  IMAD.MOV.U32 R170, RZ, RZ, R165 ;  /* 0x000000ffffaa7224 */ /* 0x000fe600078e00a5 */
[----:B------:R-:W-:Y:S01]  /*12060*/  MUFU.EX2 R79, R163 ;  /* 0x000000a3004f7308 */ /* 0x000fe20000000800 */
[----:B------:R-:W-:Y:S01]  /*12070*/  IMAD.MOV.U32 R194, RZ, RZ, R97 ;  /* 0x000000ffffc27224 */ /* 0x000fe200078e0061 */
[----:B------:R-:W-:Y:S01]  /*12080*/  MOV R41, R139 ;  /* 0x0000008b00297202 */ /* 0x000fe20000000f00 */
[----:B------:R-:W-:Y:S02]  /*12090*/  IMAD.MOV.U32 R171, RZ, RZ, R170 ;  /* 0x000000ffffab7224 */ /* 0x000fe400078e00aa */
[----:B------:R-:W-:Y:S02]  /*120a0*/  IMAD.MOV.U32 R170, RZ, RZ, R169 ;  /* 0x000000ffffaa7224 */ /* 0x000fe400078e00a9 */
        /* <DEDUP_REMOVED lines=8> */
[----:B------:R-:W-:Y:S02]  /*12130*/  IMAD.MOV.U32 R160, RZ, RZ, R158 ;  /* 0x000000ffffa07224 */ /* 0x000fe400078e009e */
[----:B------:R-:W-:Y:S07]  /*12140*/  IMAD.MOV.U32 R158, RZ, RZ, R119 ;  /* 0x000000ffff9e7224 */ /* 0x000fee00078e0077 */
[----:B------:R-:W-:Y:S10]  /*12150*/  MUFU.EX2 R87, R113 ;  /* 0x0000007100577308 */ /* 0x000ff40000000800 */
[----:B------:R-:W-:Y:S01]  /*12160*/  MUFU.EX2 R113, R129 ;  /* 0x0000008100717308 */ /* 0x000fe20000000800 */
[-C--:B---3--:R-:W-:Y:S09]  /*12170*/  HMMA.16816.F32.BF16 R4, R52, R36.reuse, R4 ;  /* 0x000000243404723c */ /* 0x088ff20000041804 */
[----:B------:R-:W-:Y:S01]  /*12180*/  MUFU.EX2 R129, R169 ;  /* 0x000000a900817308 */ /* 0x000fe20000000800 */
[C---:B------:R-:W-:Y:S09]  /*12190*/  HMMA.16816.F32.BF16 R8, R44.reuse, R36, R8 ;  /* 0x000000242c08723c */ /* 0x040ff20000041808 */
[----:B------:R-:W-:Y:S01]  /*121a0*/  MUFU.EX2 R119, R117 ;  /* 0x0000007500777308 */ /* 0x000fe20000000800 */
[-C--:B------:R-:W-:Y:S09]  /*121b0*/  HMMA.16816.F32.BF16 R12, R44, R38.reuse, R12 ;  /* 0x000000262c0c723c */ /* 0x080ff2000004180c */
[----:B------:R-:W-:Y:S01]  /*121c0*/  MUFU.EX2 R117, R93 ;  /* 0x0000005d00757308 */ /* 0x000fe20000000800 */
[C---:B------:R-:W-:Y:S01]  /*121d0*/  HMMA.16816.F32.BF16 R16, R52.reuse, R38, R16 ;  /* 0x000000263410723c */ /* 0x040fe20000041810 */
[----:B------:R-:W2:Y:S08]  /*121e0*/  LDSM.16.MT88.4 R36, [R80+0x400] ;  /* 0x000400005024783b */ /* 0x000eb00000004200 */
[----:B------:R-:W-:Y:S10]  /*121f0*/  MUFU.EX2 R93, R41 ;  /* 0x00000029005d7308 */ /* 0x000ff40000000800 */
[----:B------:R3:W-:Y:S10]  /*12200*/  MUFU.EX2 R112, R170 ;  /* 0x000000aa00707308 */ /* 0x0007f40000000800 */
[----:B------:R-:W4:Y:S10]  /*12210*/  MUFU.EX2 R99, R77 ;  /* 0x0000004d00637308 */ /* 0x000f340000000800 */
[----:B------:R-:W-:Y:S01]  /*12220*/  MUFU.EX2 R77, R162 ;  /* 0x000000a2004d7308 */ /* 0x000fe20000000800 */
[----:B---3--:R-:W-:Y:S01]  /*12230*/  IMAD.MOV.U32 R170, RZ, RZ, R168 ;  /* 0x000000ffffaa7224 */ /* 0x008fe200078e00a8 */
[----:B------:R-:W-:Y:S01]  /*12240*/  MOV R168, R40 ;  /* 0x0000002800a87202 */ /* 0x000fe20000000f00 */
[----:B------:R-:W-:Y:S02]  /*12250*/  IMAD.MOV.U32 R40, RZ, RZ, R161 ;  /* 0x000000ffff287224 */ /* 0x000fe400078e00a1 */
[----:B------:R-:W-:Y:S02]  /*12260*/  IMAD.MOV.U32 R161, RZ, RZ, R160 ;  /* 0x000000ffffa17224 */ /* 0x000fe400078e00a0 */
[----:B------:R-:W-:Y:S01]  /*12270*/  IMAD.MOV.U32 R160, RZ, RZ, R158 ;  /* 0x000000ffffa07224 */ /* 0x000fe200078e009e */
[----:B------:R-:W-:Y:S01]  /*12280*/  MOV R169, R40 ;  /* 0x0000002800a97202 */ /* 0x000fe20000000f00 */
[----:B------:R-:W-:Y:S01]  /*12290*/  IMAD.MOV.U32 R158, RZ, RZ, R115 ;  /* 0x000000ffff9e7224 */ /* 0x000fe200078e0073 */
[----:B------:R-:W-:Y:S01]  /*122a0*/  LDSM.16.MT88.4 R40, [R208+0x5000] ;  /* 0x00500000d028783b */ /* 0x000fe20000004200 */
[-C--:B--2---:R-:W-:Y:S01]  /*122b0*/  HMMA.16816.F32.BF16 R20, R52, R36.reuse, R20 ;  /* 0x000000243414723c */ /* 0x084fe20000041814 */
[----:B------:R-:W-:Y:S02]  /*122c0*/  MUFU.EX2 R128, R170 ;  /* 0x000000aa00807308 */ /* 0x000fe40000000800 */
[----:B----4-:R-:W-:Y:S05]  /*122d0*/  F2FP.BF16.F32.PACK_AB R48, R99, R76 ;  /* 0x0000004c6330723e */ /* 0x010fea00000010ff */
[C---:B------:R-:W-:Y:S03]  /*122e0*/  HMMA.16816.F32.BF16 R24, R44.reuse, R36, R24 ;  /* 0x000000242c18723c */ /* 0x040fe60000041818 */
[----:B------:R-:W2:Y:S05]  /*122f0*/  MUFU.EX2 R115, R92 ;  /* 0x0000005c00737308 */ /* 0x000eaa0000000800 */
[-C--:B------:R-:W-:Y:S05]  /*12300*/  HMMA.16816.F32.BF16 R28, R44, R38.reuse, R28 ;  /* 0x000000262c1c723c */ /* 0x080fea000004181c */
[----:B------:R-:W3:Y:S01]  /*12310*/  MUFU.EX2 R92, R169 ;  /* 0x000000a9005c7308 */ /* 0x000ee20000000800 */
[--C-:B------:R-:W-:Y:S01]  /*12320*/  HSET2.LE.AND R44, R132, R213.reuse, PT ;  /* 0x000000d5842c7233 */ /* 0x100fe20003803000 */
[----:B------:R-:W-:Y:S01]  /*12330*/  IMAD.MOV.U32 R132, RZ, RZ, R137 ;  /* 0x000000ffff847224 */ /* 0x000fe200078e0089 */
[--C-:B------:R-:W-:Y:S02]  /*12340*/  HSET2.LE.AND R46, R140, R213.reuse, PT ;  /* 0x000000d58c2e7233 */ /* 0x100fe40003803000 */
[----:B------:R-:W-:Y:S01]  /*12350*/  F2FP.BF16.F32.PACK_AB R45, R87, R85 ;  /* 0x00000055572d723e */ /* 0x000fe200000010ff */
[----:B------:R-:W-:Y:S01]  /*12360*/  HMMA.16816.F32.BF16 R32, R52, R38, R32 ;  /* 0x000000263420723c */ /* 0x000fe20000041820 */
[----:B------:R-:W4:Y:S03]  /*12370*/  LDSM.16.MT88.4 R36, [R208+0x4800] ;  /* 0x00480000d024783b */ /* 0x000f260000004200 */
[----:B------:R-:W-:Y:S02]  /*12380*/  LOP3.LUT R53, R82, 0xff, RZ, 0xc0, !PT ;  /* 0x000000ff52357812 */ /* 0x000fe400078ec0ff */
[----:B------:R-:W-:Y:S02]  /*12390*/  PRMT R55, R142, 0x7771, RZ ;  /* 0x000077718e377816 */ /* 0x000fe400000000ff */
[----:B------:R-:W-:Y:S02]  /*123a0*/  F2FP.BF16.F32.PACK_AB R47, R73, R72 ;  /* 0x00000048492f723e */ /* 0x000fe400000010ff */
[----:B------:R-:W-:Y:S01]  /*123b0*/  SHF.R.U32.HI R52, RZ, 0x18, R82 ;  /* 0x00000018ff347819 */ /* 0x000fe20000011652 */
[-C--:B----4-:R-:W-:Y:S08]  /*123c0*/  HMMA.16816.F32.BF16 R4, R64, R36.reuse, R4 ;  /* 0x000000244004723c */ /* 0x090ff00000041804 */
[C---:B------:R-:W-:Y:S08]  /*123d0*/  HMMA.16816.F32.BF16 R8, R56.reuse, R36, R8 ;  /* 0x000000243808723c */ /* 0x040ff00000041808 */
[-C--:B------:R-:W-:Y:S08]  /*123e0*/  HMMA.16816.F32.BF16 R12, R56, R38.reuse, R12 ;  /* 0x00000026380c723c */ /* 0x080ff0000004180c */
[C---:B------:R-:W-:Y:S01]  /*123f0*/  HMMA.16816.F32.BF16 R16, R64.reuse, R38, R16 ;  /* 0x000000264010723c */ /* 0x040fe20000041810 */
[----:B------:R-:W4:Y:S07]  /*12400*/  LDSM.16.MT88.4 R36, [R80+0x800] ;  /* 0x000800005024783b */ /* 0x000f2e0000004200 */
[-C--:B----4-:R-:W-:Y:S08]  /*12410*/  HMMA.16816.F32.BF16 R20, R64, R36.reuse, R20 ;  /* 0x000000244014723c */ /* 0x090ff00000041814 */
[C---:B------:R-:W-:Y:S08]  /*12420*/  HMMA.16816.F32.BF16 R24, R56.reuse, R36, R24 ;  /* 0x000000243818723c */ /* 0x040ff00000041818 */
[-C--:B------:R-:W-:Y:S03]  /*12430*/  HMMA.16816.F32.BF16 R28, R56, R38.reuse, R28 ;  /* 0x00000026381c723c */ /* 0x080fe6000004181c */
[----:B------:R-:W-:Y:S01]  /*12440*/  FADD.FTZ R57, R239, R161 ;  /* 0x000000a1ef397221 */ /* 0x000fe20000010000 */
[----:B------:R-:W-:Y:S04]  /*12450*/  FADD.FTZ R58, R241, R166 ;  /* 0x000000a6f13a7221 */ /* 0x000fe80000010000 */
[----:B------:R-:W-:Y:S01]  /*12460*/  HMMA.16816.F32.BF16 R32, R64, R38, R32 ;  /* 0x000000264020723c */ /* 0x000fe20000041820 */
[----:B------:R-:W4:Y:S01]  /*12470*/  LDSM.16.MT88.4 R36, [R208+0x4c00] ;  /* 0x004c0000d024783b */ /* 0x000f220000004200 */
[----:B------:R-:W-:Y:S02]  /*12480*/  MUFU.EX2 R66, R191 ;  /* 0x000000bf00427308 */ /* 0x000fe40000000800 */
[--C-:B------:R-:W-:Y:S01]  /*12490*/  FFMA.FTZ R64, R121, UR4, -R173.reuse ;  /* 0x0000000479407c23 */ /* 0x100fe200080108ad */
[----:B------:R-:W-:Y:S07]  /*124a0*/  FFMA.FTZ R173, R125, UR4, -R173 ;  /* 0x000000047dad7c23 */ /* 0x000fee00080108ad */
[----:B------:R-:W-:Y:S10]  /*124b0*/  MUFU.EX2 R65, R193 ;  /* 0x000000c100417308 */ /* 0x000ff40000000800 */
[----:B------:R-:W-:Y:S10]  /*124c0*/  MUFU.EX2 R173, R173 ;  /* 0x000000ad00ad7308 */ /* 0x000ff40000000800 */
[----:B------:R-:W-:Y:S10]  /*124d0*/  MUFU.EX2 R64, R64 ;  /* 0x0000004000407308 */ /* 0x000ff40000000800 */
[----:B------:R1:W-:Y:S01]  /*124e0*/  MUFU.EX2 R67, R138 ;  /* 0x0000008a00437308 */ /* 0x0003e20000000800 */
[-C--:B----4-:R-:W-:Y:S08]  /*124f0*/  HMMA.16816.F32.BF16 R4, R60, R36.reuse, R4 ;  /* 0x000000243c04723c */ /* 0x090ff00000041804 */
[C---:B------:R-:W-:Y:S04]  /*12500*/  HMMA.16816.F32.BF16 R8, R68.reuse, R36, R8 ;  /* 0x000000244408723c */ /* 0x040fe80000041808 */
[----:B-1----:R-:W-:Y:S04]  /*12510*/  IMAD.MOV.U32 R138, RZ, RZ, R135 ;  /* 0x000000ffff8a7224 */ /* 0x002fe800078e0087 */
[-C--:B------:R-:W-:Y:S08]  /*12520*/  HMMA.16816.F32.BF16 R12, R68, R38.reuse, R12 ;  /* 0x00000026440c723c */ /* 0x080ff0000004180c */
[C---:B------:R-:W-:Y:S01]  /*12530*/  HMMA.16816.F32.BF16 R16, R60.reuse, R38, R16 ;  /* 0x000000263c10723c */ /* 0x040fe20000041810 */
[----:B------:R-:W1:Y:S07]  /*12540*/  LDSM.16.MT88.4 R36, [R80+0xc00] ;  /* 0x000c00005024783b */ /* 0x000e6e0000004200 */
[-C--:B-1----:R-:W-:Y:S08]  /*12550*/  HMMA.16816.F32.BF16 R20, R60, R36.reuse, R20 ;  /* 0x000000243c14723c */ /* 0x082ff00000041814 */
[C---:B------:R-:W-:Y:S01]  /*12560*/  HMMA.16816.F32.BF16 R24, R68.reuse, R36, R24 ;  /* 0x000000244418723c */ /* 0x040fe20000041818 */
[----:B------:R-:W4:Y:S03]  /*12570*/  LDL.LU R37, [R1+0x18] ;  /* 0x0000180001257983 */ /* 0x000f260000300800 */
[----:B------:R-:W-:Y:S01]  /*12580*/  F2FP.BF16.F32.PACK_AB R36, R101, R96 ;  /* 0x000000606524723e */ /* 0x000fe200000010ff */
[----:B------:R-:W2:Y:S03]  /*12590*/  LDL.LU R56, [R1+0x48] ;  /* 0x0000480001387983 */ /* 0x000ea60000300800 */
[-C--:B------:R-:W-:Y:S01]  /*125a0*/  HMMA.16816.F32.BF16 R28, R68, R38.reuse, R28 ;  /* 0x00000026441c723c */ /* 0x080fe2000004181c */
[----:B------:R-:W-:Y:S07]  /*125b0*/  MUFU.EX2 R71, R167 ;  /* 0x000000a700477308 */ /* 0x000fee0000000800 */
[----:B------:R-:W-:Y:S03]  /*125c0*/  HMMA.16816.F32.BF16 R32, R60, R38, R32 ;  /* 0x000000263c20723c */ /* 0x000fe60000041820 */
[----:B------:R-:W1:Y:S01]  /*125d0*/  MUFU.EX2 R70, R164 ;  /* 0x000000a400467308 */ /* 0x000e620000000800 */
[--C-:B------:R-:W-:Y:S02]  /*125e0*/  HSET2.LE.AND R38, R155, R213.reuse, PT ;  /* 0x000000d59b267233 */ /* 0x100fe40003803000 */
[----:B------:R-:W-:Y:S03]  /*125f0*/  LOP3.LUT R39, R179, 0xff00ff, RZ, 0xc0, !PT ;  /* 0x00ff00ffb3277812 */ /* 0x000fe600078ec0ff */
[----:B------:R-:W-:Y:S04]  /*12600*/  LOP3.LUT R38, R36, R38, RZ, 0xc0, !PT ;  /* 0x0000002624267212 */ /* 0x000fe800078ec0ff */
[----:B------:R-:W-:Y:S01]  /*12610*/  MUFU.EX2 R69, R158 ;  /* 0x0000009e00457308 */ /* 0x000fe20000000800 */
[--C-:B------:R-:W-:Y:S01]  /*12620*/  HSET2.LE.AND R36, R133, R213.reuse, PT ;  /* 0x000000d585247233 */ /* 0x100fe20003803000 */
[----:B------:R-:W-:Y:S01]  /*12630*/  IMAD.MOV.U32 R133, RZ, RZ, R136 ;  /* 0x000000ffff857224 */ /* 0x000fe200078e0088 */
[--C-:B------:R-:W-:Y:S07]  /*12640*/  HSET2.LE.AND R39, R39, R213.reuse, PT ;  /* 0x000000d527277233 */ /* 0x100fee0003803000 */
[----:B------:R3:W1:Y:S10]  /*12650*/  MUFU.EX2 R68, R139 ;  /* 0x0000008b00447308 */ /* 0x0006740000000800 */
[----:B------:R-:W1:Y:S01]  /*12660*/  MUFU.EX2 R63, R120 ;  /* 0x00000078003f7308 */ /* 0x000e620000000800 */
[----:B---3--:R-:W-:Y:S01]  /*12670*/  MOV R139, R134 ;  /* 0x00000086008b7202 */ /* 0x008fe20000000f00 */
[----:B----4-:R-:W-:Y:S01]  /*12680*/  FFMA.FTZ R59, R2, R37, R203 ;  /* 0x00000025023b7223 */ /* 0x010fe200000100cb */
[----:B------:R-:W-:Y:S02]  /*12690*/  F2FP.BF16.F32.PACK_AB R37, R86, R84 ;  /* 0x000000545625723e */ /* 0x000fe400000010ff */
[----:B------:R-:W-:Y:S01]  /*126a0*/  F2FP.BF16.F32.PACK_AB R2, R103, R97 ;  /* 0x000000616702723e */ /* 0x000fe200000010ff */
[----:B--2---:R-:W-:Y:S01]  /*126b0*/  FFMA.FTZ R56, R0, R56, R206 ;  /* 0x0000003800387223 */ /* 0x004fe200000100ce */
[----:B------:R-:W-:Y:S01]  /*126c0*/  LOP3.LUT R36, R37, R36, RZ, 0xc0, !PT ;  /* 0x0000002425247212 */ /* 0x000fe200078ec0ff */
[----:B------:R-:W-:Y:S01]  /*126d0*/  FADD.FTZ R59, R227, R59 ;  /* 0x0000003be33b7221 */ /* 0x000fe20000010000 */
[----:B------:R-:W-:Y:S01]  /*126e0*/  LOP3.LUT R37, R45, R44, RZ, 0xc0, !PT ;  /* 0x0000002c2d257212 */ /* 0x000fe200078ec0ff */
[----:B------:R-:W-:Y:S01]  /*126f0*/  FADD.FTZ R56, R235, R56 ;  /* 0x00000038eb387221 */ /* 0x000fe20000010000 */
[----:B------:R-:W-:Y:S02]  /*12700*/  LOP3.LUT R44, R47, R46, RZ, 0xc0, !PT ;  /* 0x0000002e2f2c7212 */ /* 0x000fe400078ec0ff */
[--C-:B------:R-:W-:Y:S02]  /*12710*/  HSET2.LE.AND R46, R192, R213.reuse, PT ;  /* 0x000000d5c02e7233 */ /* 0x100fe40003803000 */
[----:B------:R-:W-:Y:S02]  /*12720*/  LOP3.LUT R39, R2, R39, RZ, 0xc0, !PT ;  /* 0x0000002702277212 */ /* 0x000fe400078ec0ff */
[--C-:B------:R-:W-:Y:S02]  /*12730*/  HSET2.LE.AND R45, R141, R213.reuse, PT ;  /* 0x000000d58d2d7233 */ /* 0x100fe40003803000 */
[----:B------:R-:W-:Y:S02]  /*12740*/  LOP3.LUT R47, R168, 0xff00ff, RZ, 0xc0, !PT ;  /* 0x00ff00ffa82f7812 */ /* 0x000fe400078ec0ff */
[----:B------:R-:W-:Y:S01]  /*12750*/  F2FP.BF16.F32.PACK_AB R2, R75, R74 ;  /* 0x0000004a4b02723e */ /* 0x000fe200000010ff */
[-C--:B------:R-:W-:Y:S05]  /*12760*/  HMMA.16816.F32.BF16 R4, R36, R40.reuse, R4 ;  /* 0x000000282404723c */ /* 0x080fea0000041804 */
[----:B------:R-:W-:Y:S01]  /*12770*/  LOP3.LUT R46, R48, R46, RZ, 0xc0, !PT ;  /* 0x0000002e302e7212 */ /* 0x000fe200078ec0ff */
[----:B------:R-:W-:Y:S01]  /*12780*/  IMAD.MOV.U32 R48, RZ, RZ, R142 ;  /* 0x000000ffff307224 */ /* 0x000fe200078e008e */
[----:B------:R-:W-:Y:S02]  /*12790*/  LOP3.LUT R45, R2, R45, RZ, 0xc0, !PT ;  /* 0x0000002d022d7212 */ /* 0x000fe400078ec0ff */
[--C-:B------:R-:W-:Y:S02]  /*127a0*/  HSET2.LE.AND R47, R47, R213.reuse, PT ;  /* 0x000000d52f2f7233 */ /* 0x100fe40003803000 */
[----:B------:R-:W-:Y:S02]  /*127b0*/  F2FP.BF16.F32.PACK_AB R2, R98, R78 ;  /* 0x0000004e6202723e */ /* 0x000fe400000010ff */
[----:B------:R-:W-:Y:S02]  /*127c0*/  LOP3.LUT R54, R48, 0xff, RZ, 0xc0, !PT ;  /* 0x000000ff30367812 */ /* 0x000fe400078ec0ff */
[----:B------:R-:W-:Y:S02]  /*127d0*/  PRMT R48, R83, 0x7632, R48 ;  /* 0x0000763253307816 */ /* 0x000fe40000000030 */
[----:B------:R-:W-:Y:S02]  /*127e0*/  LOP3.LUT R47, R2, R47, RZ, 0xc0, !PT ;  /* 0x0000002f022f7212 */ /* 0x000fe400078ec0ff */
[----:B------:R-:W-:Y:S02]  /*127f0*/  LOP3.LUT R2, R82, 0xffff, RZ, 0xc0, !PT ;  /* 0x0000ffff52027812 */ /* 0x000fe400078ec0ff */
[----:B------:R-:W-:Y:S02]  /*12800*/  LOP3.LUT R49, R48, 0xff, RZ, 0xc0, !PT ;  /* 0x000000ff30317812 */ /* 0x000fe400078ec0ff */
[----:B------:R-:W-:Y:S01]  /*12810*/  SHF.R.U32.HI R48, RZ, 0x8, R2 ;  /* 0x00000008ff307819 */ /* 0x000fe20000011602 */
[C---:B------:R-:W-:Y:S04]  /*12820*/  HMMA.16816.F32.BF16 R8, R44.reuse, R40, R8 ;  /* 0x000000282c08723c */ /* 0x040fe80000041808 */
[----:B------:R-:W-:Y:S02]  /*12830*/  LOP3.LUT R2, R50, 0xff, RZ, 0xc0, !PT ;  /* 0x000000ff32027812 */ /* 0x000fe400078ec0ff */
[----:B------:R-:W-:Y:S02]  /*12840*/  PRMT R60, R49, 0x5410, R51 ;  /* 0x00005410313c7816 */ /* 0x000fe40000000033 */
[-C--:B------:R-:W-:Y:S03]  /*12850*/  HMMA.16816.F32.BF16 R12, R44, R42.reuse, R12 ;  /* 0x0000002a2c0c723c */ /* 0x080fe6000004180c */
[----:B------:R-:W-:Y:S02]  /*12860*/  PRMT R140, R53, 0x5410, R48 ;  /* 0x00005410358c7816 */ /* 0x000fe40000000030 */
[----:B------:R-:W2:Y:S01]  /*12870*/  LDSM.16.MT88.4 R48, [R80+0x1000] ;  /* 0x001000005030783b */ /* 0x000ea20000004200 */
[----:B------:R-:W-:Y:S02]  /*12880*/  PRMT R141, R2, 0x5410, R52 ;  /* 0x00005410028d7816 */ /* 0x000fe40000000034 */
[C---:B------:R-:W-:Y:S04]  /*12890*/  HMMA.16816.F32.BF16 R16, R36.reuse, R42, R16 ;  /* 0x0000002a2410723c */ /* 0x040fe80000041810 */
[C---:B------:R-:W-:Y:S02]  /*128a0*/  LOP3.LUT R2, R81.reuse, 0xffff, RZ, 0xc0, !PT ;  /* 0x0000ffff51027812 */ /* 0x040fe400078ec0ff */
[C---:B------:R-:W-:Y:S02]  /*128b0*/  LOP3.LUT R40, R81.reuse, 0xff, RZ, 0xc0, !PT ;  /* 0x000000ff51287812 */ /* 0x040fe400078ec0ff */
[----:B------:R-:W-:Y:S02]  /*128c0*/  SHF.R.U32.HI R2, RZ, 0x8, R2 ;  /* 0x00000008ff027819 */ /* 0x000fe40000011602 */
[----:B------:R-:W-:Y:S02]  /*128d0*/  PRMT R83, R54, 0x5410, R55 ;  /* 0x0000541036537816 */ /* 0x000fe40000000037 */
[----:B------:R-:W-:Y:S01]  /*128e0*/  PRMT R168, R40, 0x5410, R2 ;  /* 0x0000541028a87816 */ /* 0x000fe20000000002 */
[----:B------:R-:W-:Y:S01]  /*128f0*/  IMAD.MOV.U32 R2, RZ, RZ, R144 ;  /* 0x000000ffff027224 */ /* 0x000fe200078e0090 */
[----:B------:R-:W-:Y:S02]  /*12900*/  PRMT R40, R144, 0x7771, RZ ;  /* 0x0000777190287816 */ /* 0x000fe400000000ff */
[----:B------:R-:W-:Y:S02]  /*12910*/  PRMT R52, R142, 0x7773, RZ ;  /* 0x000077738e347816 */ /* 0x000fe400000000ff */
[----:B------:R-:W-:Y:S02]  /*12920*/  LOP3.LUT R2, R2, 0xff, RZ, 0xc0, !PT ;  /* 0x000000ff02027812 */ /* 0x000fe400078ec0ff */
[--C-:B------:R-:W-:Y:S02]  /*12930*/  HSET2.LE.AND R42, R165, R213.reuse, PT ;  /* 0x000000d5a52a7233 */ /* 0x100fe40003803000 */
[----:B------:R-:W-:Y:S02]  /*12940*/  PRMT R170, R2, 0x5410, R40 ;  /* 0x0000541002aa7816 */ /* 0x000fe40000000028 */
[----:B------:R-:W-:Y:S02]  /*12950*/  PRMT R2, R81, 0x7632, R2 ;  /* 0x0000763251027816 */ /* 0x000fe40000000002 */
[----:B------:R-:W-:Y:S02]  /*12960*/  SHF.R.U32.HI R40, RZ, 0x18, R81 ;  /* 0x00000018ff287819 */ /* 0x000fe40000011651 */
[----:B------:R-:W-:Y:S02]  /*12970*/  F2FP.BF16.F32.PACK_AB R0, R118, R114 ;  /* 0x000000727600723e */ /* 0x000fe400000010ff */
[----:B------:R-:W-:Y:S02]  /*12980*/  LOP3.LUT R43, R160, 0xff00ff, RZ, 0xc0, !PT ;  /* 0x00ff00ffa02b7812 */ /* 0x000fe400078ec0ff */
[----:B------:R-:W-:Y:S02]  /*12990*/  LOP3.LUT R42, R0, R42, RZ, 0xc0, !PT ;  /* 0x0000002a002a7212 */ /* 0x000fe400078ec0ff */
[----:B------:R-:W-:Y:S02]  /*129a0*/  PRMT R41, R142, 0x7772, RZ ;  /* 0x000077728e297816 */ /* 0x000fe400000000ff */
[--C-:B------:R-:W-:Y:S01]  /*129b0*/  HSET2.LE.AND R43, R43, R213.reuse, PT ;  /* 0x000000d52b2b7233 */ /* 0x100fe20003803000 */
[-C--:B--2---:R-:W-:Y:S03]  /*129c0*/  HMMA.16816.F32.BF16 R20, R36, R48.reuse, R20 ;  /* 0x000000302414723c */ /* 0x084fe60000041814 */
[----:B------:R-:W-:Y:S02]  /*129d0*/  LOP3.LUT R2, R2, 0xff, RZ, 0xc0, !PT ;  /* 0x000000ff02027812 */ /* 0x000fe400078ec0ff */
[----:B------:R-:W-:Y:S02]  /*129e0*/  PRMT R82, R41, 0x5410, R52 ;  /* 0x0000541029527816 */ /* 0x000fe40000000034 */
[----:B------:R-:W-:Y:S01]  /*129f0*/  PRMT R169, R2, 0x5410, R40 ;  /* 0x0000541002a97816 */ /* 0x000fe20000000028 */
[C---:B------:R-:W-:Y:S04]  /*12a00*/  HMMA.16816.F32.BF16 R24, R44.reuse, R48, R24 ;  /* 0x000000302c18723c */ /* 0x040fe80000041818 */
[C---:B------:R-:W-:Y:S02]  /*12a10*/  PRMT R52, R144.reuse, 0x7773, RZ ;  /* 0x0000777390347816 */ /* 0x040fe400000000ff */
[----:B------:R-:W-:Y:S02]  /*12a20*/  PRMT R41, R144, 0x7772, RZ ;  /* 0x0000777290297816 */ /* 0x000fe400000000ff */
[-C--:B------:R-:W-:Y:S03]  /*12a30*/  HMMA.16816.F32.BF16 R28, R44, R50.reuse, R28 ;  /* 0x000000322c1c723c */ /* 0x080fe6000004181c */
[----:B------:R-:W-:Y:S02]  /*12a40*/  F2FP.BF16.F32.PACK_AB R2, R119, R116 ;  /* 0x000000747702723e */ /* 0x000fe400000010ff */
[----:B------:R-:W-:Y:S02]  /*12a50*/  PRMT R171, R41, 0x5410, R52 ;  /* 0x0000541029ab7816 */ /* 0x000fe40000000034 */
[--C-:B------:R-:W-:Y:S01]  /*12a60*/  HSET2.LE.AND R40, R148, R213.reuse, PT ;  /* 0x000000d594287233 */ /* 0x100fe20003803000 */
[----:B------:R-:W-:Y:S01]  /*12a70*/  HMMA.16816.F32.BF16 R32, R36, R50, R32 ;  /* 0x000000322420723c */ /* 0x000fe20000041820 */
[----:B------:R-:W2:Y:S03]  /*12a80*/  LDSM.16.MT88.4 R52, [R208+0x5400] ;  /* 0x00540000d034783b */ /* 0x000ea60000004200 */
[----:B------:R-:W-:Y:S02]  /*12a90*/  LOP3.LUT R43, R2, R43, RZ, 0xc0, !PT ;  /* 0x0000002b022b7212 */ /* 0x000fe400078ec0ff */
[--C-:B------:R-:W-:Y:S02]  /*12aa0*/  HSET2.LE.AND R0, R159, R213.reuse, PT ;  /* 0x000000d59f007233 */ /* 0x100fe40003803000 */
[--C-:B------:R-:W-:Y:S01]  /*12ab0*/  HSET2.LE.AND R48, R146, R213.reuse, PT ;  /* 0x000000d592307233 */ /* 0x100fe20003803000 */
[----:B------:R-:W3:Y:S01]  /*12ac0*/  LDSM.16.MT88.4 R36, [R80+0x1400] ;  /* 0x001400005024783b */ /* 0x000ee20000004200 */
[----:B------:R-:W-:Y:S02]  /*12ad0*/  F2FP.BF16.F32.PACK_AB R41, R112, R100 ;  /* 0x000000647029723e */ /* 0x000fe400000010ff */
[----:B------:R-:W-:Y:S02]  /*12ae0*/  F2FP.BF16.F32.PACK_AB R2, R117, R115 ;  /* 0x000000737502723e */ /* 0x000fe400000010ff */
[----:B------:R-:W-:Y:S02]  /*12af0*/  F2FP.BF16.F32.PACK_AB R49, R113, R102 ;  /* 0x000000667131723e */ /* 0x000fe400000010ff */
[--C-:B------:R-:W-:Y:S02]  /*12b00*/  HSET2.LE.AND R44, R151, R213.reuse, PT ;  /* 0x000000d5972c7233 */ /* 0x100fe40003803000 */
[----:B------:R-:W-:Y:S02]  /*12b10*/  LOP3.LUT R40, R41, R40, RZ, 0xc0, !PT ;  /* 0x0000002829287212 */ /* 0x000fe400078ec0ff */
[----:B------:R-:W-:Y:S02]  /*12b20*/  LOP3.LUT R46, R2, R0, RZ, 0xc0, !PT ;  /* 0x00000000022e7212 */ /* 0x000fe400078ec0ff */
[----:B------:R-:W-:Y:S01]  /*12b30*/  LOP3.LUT R41, R49, R48, RZ, 0xc0, !PT ;  /* 0x0000003031297212 */ /* 0x000fe200078ec0ff */
[----:B------:R-:W-:Y:S01]  /*12b40*/  FADD.FTZ R49, R157, R57 ;  /* 0x000000399d317221 */ /* 0x000fe20000010000 */
[----:B------:R-:W-:Y:S01]  /*12b50*/  F2FP.BF16.F32.PACK_AB R2, R89, R88 ;  /* 0x000000585902723e */ /* 0x000fe200000010ff */
[----:B------:R-:W-:Y:S01]  /*12b60*/  FADD.FTZ R57, R251, R58 ;  /* 0x0000003afb397221 */ /* 0x000fe20000010000 */
[----:B------:R-:W-:Y:S01]  /*12b70*/  LOP3.LUT R47, R156, 0xff00ff, RZ, 0xc0, !PT ;  /* 0x00ff00ff9c2f7812 */ /* 0x000fe200078ec0ff */
[----:B------:R-:W-:Y:S01]  /*12b80*/  FADD.FTZ R58, R236, R59 ;  /* 0x0000003bec3a7221 */ /* 0x000fe20000010000 */
[----:B------:R-:W-:Y:S01]  /*12b90*/  LOP3.LUT R44, R2, R44, RZ, 0xc0, !PT ;  /* 0x0000002c022c7212 */ /* 0x000fe200078ec0ff */
[----:B------:R-:W-:Y:S01]  /*12ba0*/  FADD.FTZ R2, R209, R49 ;  /* 0x00000031d1027221 */ /* 0x000fe20000010000 */
[--C-:B------:R-:W-:Y:S01]  /*12bb0*/  HSET2.LE.AND R45, R60, R213.reuse, PT ;  /* 0x000000d53c2d7233 */ /* 0x100fe20003803000 */
[----:B------:R4:W5:Y:S01]  /*12bc0*/  LDL.LU R209, [R1+0x80] ;  /* 0x0000800001d17983 */ /* 0x0009620000300800 */
[--C-:B------:R-:W-:Y:S02]  /*12bd0*/  HSET2.LE.AND R47, R47, R213.reuse, PT ;  /* 0x000000d52f2f7233 */ /* 0x100fe40003803000 */
[----:B------:R-:W-:Y:S02]  /*12be0*/  F2FP.BF16.F32.PACK_AB R0, R95, R94 ;  /* 0x0000005e5f00723e */ /* 0x000fe400000010ff */
[----:B------:R-:W-:Y:S02]  /*12bf0*/  F2FP.BF16.F32.PACK_AB R48, R91, R90 ;  /* 0x0000005a5b30723e */ /* 0x000fe400000010ff */
[--C-:B------:R-:W-:Y:S02]  /*12c00*/  HSET2.LE.AND R49, R150, R213.reuse, PT ;  /* 0x000000d596317233 */ /* 0x100fe40003803000 */
[----:B------:R-:W-:Y:S01]  /*12c10*/  LOP3.LUT R47, R0, R47, RZ, 0xc0, !PT ;  /* 0x0000002f002f7212 */ /* 0x000fe200078ec0ff */
[-C--:B--2---:R-:W-:Y:S05]  /*12c20*/  HMMA.16816.F32.BF16 R4, R40, R52.reuse, R4 ;  /* 0x000000342804723c */ /* 0x084fea0000041804 */
[----:B------:R-:W-:Y:S01]  /*12c30*/  LOP3.LUT R45, R48, R45, RZ, 0xc0, !PT ;  /* 0x0000002d302d7212 */ /* 0x000fe200078ec0ff */
[----:B------:R-:W-:Y:S01]  /*12c40*/  FADD.FTZ R0, R244, R56 ;  /* 0x00000038f4007221 */ /* 0x000fe20000010000 */
[--C-:B------:R-:W-:Y:S01]  /*12c50*/  HSET2.LE.AND R142, R194, R213.reuse, PT ;  /* 0x000000d5c28e7233 */ /* 0x100fe20003803000 */
[----:B------:R-:W-:Y:S01]  /*12c60*/  FADD.FTZ R56, R252, R57 ;  /* 0x00000039fc387221 */ /* 0x000fe20000010000 */
[----:B------:R-:W-:Y:S01]  /*12c70*/  FADD.FTZ R57, R246, R58 ;  /* 0x0000003af6397221 */ /* 0x000fe20000010000 */
[----:B------:R-:W-:Y:S01]  /*12c80*/  F2FP.BF16.F32.PACK_AB R58, R107, R106 ;  /* 0x0000006a6b3a723e */ /* 0x000fe200000010ff */
[----:B------:R-:W-:Y:S01]  /*12c90*/  FADD.FTZ R59, R242, R0 ;  /* 0x00000000f23b7221 */ /* 0x000fe20000010000 */
[C---:B------:R-:W-:Y:S04]  /*12ca0*/  HMMA.16816.F32.BF16 R8, R44.reuse, R52, R8 ;  /* 0x000000342c08723c */ /* 0x040fe80000041808 */
[----:B------:R-:W-:Y:S01]  /*12cb0*/  FADD.FTZ R52, R224, R2 ;  /* 0x00000002e0347221 */ /* 0x000fe20000010000 */
[--C-:B------:R-:W-:Y:S01]  /*12cc0*/  HSET2.LE.AND R141, R141, R213.reuse, PT ;  /* 0x000000d58d8d7233 */ /* 0x100fe20003803000 */
[----:B------:R-:W-:Y:S01]  /*12cd0*/  FADD.FTZ R59, R222, R59 ;  /* 0x0000003bde3b7221 */ /* 0x000fe20000010000 */
[--C-:B------:R-:W-:Y:S01]  /*12ce0*/  HSET2.LE.AND R50, R202, R213.reuse, PT ;  /* 0x000000d5ca327233 */ /* 0x100fe20003803000 */
[-C--:B------:R-:W-:Y:S03]  /*12cf0*/  HMMA.16816.F32.BF16 R12, R44, R54.reuse, R12 ;  /* 0x000000362c0c723c */ /* 0x080fe6000004180c */
[----:B------:R-:W-:Y:S01]  /*12d00*/  FADD.FTZ R62, R240, R52 ;  /* 0x00000034f03e7221 */ /* 0x000fe20000010000 */
[----:B------:R-:W-:Y:S02]  /*12d10*/  F2FP.BF16.F32.PACK_AB R0, R130, R128 ;  /* 0x000000808200723e */ /* 0x000fe400000010ff */
[----:B------:R-:W-:Y:S02]  /*12d20*/  F2FP.BF16.F32.PACK_AB R2, R131, R129 ;  /* 0x000000818302723e */ /* 0x000fe400000010ff */
[C---:B------:R-:W-:Y:S01]  /*12d30*/  HMMA.16816.F32.BF16 R16, R40.reuse, R54, R16 ;  /* 0x000000362810723c */ /* 0x040fe20000041810 */
[----:B------:R-:W2:Y:S03]  /*12d40*/  LDSM.16.MT88.4 R52, [R208+0x5800] ;  /* 0x00580000d034783b */ /* 0x000ea60000004200 */
[----:B------:R-:W-:Y:S01]  /*12d50*/  LOP3.LUT R50, R0, R50, RZ, 0xc0, !PT ;  /* 0x0000003200327212 */ /* 0x000fe200078ec0ff */
[----:B------:R-:W-:Y:S01]  /*12d60*/  FADD.FTZ R0, R223, R57 ;  /* 0x00000039df007221 */ /* 0x000fe20000010000 */
[--C-:B------:R-:W-:Y:S02]  /*12d70*/  HSET2.LE.AND R57, R143, R213.reuse, PT ;  /* 0x000000d58f397233 */ /* 0x100fe40003803000 */
[-C--:B---3--:R-:W-:Y:S03]  /*12d80*/  HMMA.16816.F32.BF16 R20, R40, R36.reuse, R20 ;  /* 0x000000242814723c */ /* 0x088fe60000041814 */
[----:B------:R-:W-:Y:S01]  /*12d90*/  LOP3.LUT R143, R195, 0xff00ff, RZ, 0xc0, !PT ;  /* 0x00ff00ffc38f7812 */ /* 0x000fe200078ec0ff */
[----:B------:R-:W-:Y:S01]  /*12da0*/  FADD.FTZ R60, R226, R0 ;  /* 0x00000000e23c7221 */ /* 0x000fe20000010000 */
[----:B------:R-:W-:Y:S02]  /*12db0*/  F2FP.BF16.F32.PACK_AB R48, R92, R93 ;  /* 0x0000005d5c30723e */ /* 0x000fe400000010ff */
[--C-:B------:R-:W-:Y:S01]  /*12dc0*/  HSET2.LE.AND R0, R154, R213.reuse, PT ;  /* 0x000000d59a007233 */ /* 0x100fe20003803000 */
        /* <DEDUP_REMOVED lines=8> */
[----:B------:R-:W-:Y:S02]  /*12e50*/  LOP3.LUT R48, R48, R49, RZ, 0xc0, !PT ;  /* 0x0000003130307212 */ /* 0x000fe400078ec0ff */
[----:B------:R-:W-:Y:S01]  /*12e60*/  F2FP.BF16.F32.PACK_AB R49, R77, R79 ;  /* 0x0000004f4d31723e */ /* 0x000fe200000010ff */
[----:B------:R-:W-:Y:S03]  /*12e70*/  HMMA.16816.F32.BF16 R32, R40, R38, R32 ;  /* 0x000000262820723c */ /* 0x000fe60000041820 */
[----:B------:R-:W-:Y:S01]  /*12e80*/  MUFU.EX2 R62, R122 ;  /* 0x0000007a003e7308 */ /* 0x000fe20000000800 */
[----:B------:R-:W-:Y:S01]  /*12e90*/  LOP3.LUT R51, R2, R51, RZ, 0xc0, !PT ;  /* 0x0000003302337212 */ /* 0x000fe200078ec0ff */
[----:B------:R-:W-:Y:S01]  /*12ea0*/  FADD.FTZ R2, R229, R56 ;  /* 0x00000038e5027221 */ /* 0x000fe20000010000 */
[--C-:B------:R-:W-:Y:S02]  /*12eb0*/  HSET2.LE.AND R143, R143, R213.reuse, PT ;  /* 0x000000d58f8f7233 */ /* 0x100fe40003803000 */
[----:B------:R-:W-:Y:S01]  /*12ec0*/  LOP3.LUT R49, R49, R0, RZ, 0xc0, !PT ;  /* 0x0000000031317212 */ /* 0x000fe200078ec0ff */
[----:B------:R-:W-:Y:S01]  /*12ed0*/  FADD.FTZ R61, R230, R2 ;  /* 0x00000002e63d7221 */ /* 0x000fe20000010000 */
[----:B-1----:R-:W-:Y:S01]  /*12ee0*/  F2FP.BF16.F32.PACK_AB R40, R70, R71 ;  /* 0x000000474628723e */ /* 0x002fe200000010ff */
[----:B------:R-:W-:Y:S01]  /*12ef0*/  FADD.FTZ R0, R234, R59 ;  /* 0x0000003bea007221 */ /* 0x000fe20000010000 */
[----:B------:R-:W-:Y:S01]  /*12f00*/  F2FP.BF16.F32.PACK_AB R41, R68, R69 ;  /* 0x000000454429723e */ /* 0x000fe200000010ff */
[----:B------:R-:W1:Y:S01]  /*12f10*/  MUFU.EX2 R59, R123 ;  /* 0x0000007b003b7308 */ /* 0x000e620000000800 */
[--C-:B------:R-:W-:Y:S01]  /*12f20*/  HSET2.LE.AND R2, R145, R213.reuse, PT ;  /* 0x000000d591027233 */ /* 0x100fe20003803000 */
[-C--:B--2---:R-:W-:Y:S05]  /*12f30*/  HMMA.16816.F32.BF16 R4, R48, R52.reuse, R4 ;  /* 0x000000343004723c */ /* 0x084fea0000041804 */
[----:B------:R-:W-:Y:S01]  /*12f40*/  F2FP.BF16.F32.PACK_AB R56, R105, R104 ;  /* 0x000000686938723e */ /* 0x000fe200000010ff */
[----:B------:R-:W-:Y:S01]  /*12f50*/  FADD.FTZ R44, R225, R0 ;  /* 0x00000000e12c7221 */ /* 0x000fe20000010000 */
[----:B------:R-:W-:Y:S02]  /*12f60*/  LOP3.LUT R142, R40, R142, RZ, 0xc0, !PT ;  /* 0x0000008e288e7212 */ /* 0x000fe400078ec0ff */
        /* <DEDUP_REMOVED lines=22> */
[----:B------:R-:W-:Y:S01]  /*130d0*/  FADD.FTZ R46, R200, R2 ;  /* 0x00000002c82e7221 */ /* 0x000fe20000010000 */
[----:B------:R-:W-:Y:S01]  /*130e0*/  F2FP.BF16.F32.PACK_AB R2, R65, R66 ;  /* 0x000000424102723e */ /* 0x000fe200000010ff */
[C---:B------:R-:W-:Y:S01]  /*130f0*/  HMMA.16816.F32.BF16 R8, R36.reuse, R52, R8 ;  /* 0x000000342408723c */ /* 0x040fe20000041808 */
[----:B------:R-:W3:Y:S03]  /*13100*/  MUFU.EX2 R53, R126 ;  /* 0x0000007e00357308 */ /* 0x000ee60000000800 */
[----:B------:R-:W-:Y:S01]  /*13110*/  LOP3.LUT R141, R2, R141, RZ, 0xc0, !PT ;  /* 0x0000008d028d7212 */ /* 0x000fe200078ec0ff */
[----:B------:R-:W-:Y:S01]  /*13120*/  FADD.FTZ R2, R149, R45 ;  /* 0x0000002d95027221 */ /* 0x000fe20000010000 */
[----:B------:R-:W-:Y:S01]  /*13130*/  FADD.FTZ R45, R207, R46 ;  /* 0x0000002ecf2d7221 */ /* 0x000fe20000010000 */
[----:B------:R-:W4:Y:S01]  /*13140*/  LDSM.16.MT88.4 R148, [R208+0x5c00] ;  /* 0x005c0000d094783b */ /* 0x000f220000004200 */
[-C--:B------:R-:W-:Y:S03]  /*13150*/  HMMA.16816.F32.BF16 R12, R36, R54.reuse, R12 ;  /* 0x00000036240c723c */ /* 0x080fe6000004180c */
[----:B------:R-:W-:Y:S01]  /*13160*/  F2FP.BF16.F32.PACK_AB R0, R172, R67 ;  /* 0x00000043ac00723e */ /* 0x000fe200000010ff */
[----:B------:R-:W-:Y:S01]  /*13170*/  FADD.FTZ R46, R189, R2 ;  /* 0x00000002bd2e7221 */ /* 0x000fe20000010000 */
[--C-:B------:R-:W-:Y:S02]  /*13180*/  HSET2.LE.AND R168, R168, R213.reuse, PT ;  /* 0x000000d5a8a87233 */ /* 0x100fe40003803000 */
[----:B------:R-:W-:Y:S01]  /*13190*/  LOP3.LUT R140, R0, R140, RZ, 0xc0, !PT ;  /* 0x0000008c008c7212 */ /* 0x000fe200078ec0ff */
[C---:B------:R-:W-:Y:S04]  /*131a0*/  HMMA.16816.F32.BF16 R16, R48.reuse, R54, R16 ;  /* 0x000000363010723c */ /* 0x040fe80000041810 */
[----:B------:R-:W-:Y:S01]  /*131b0*/  FADD.FTZ R0, R243, R47 ;  /* 0x0000002ff3007221 */ /* 0x000fe20000010000 */
[----:B------:R-:W-:Y:S01]  /*131c0*/  LOP3.LUT R171, R171, 0xff00ff, RZ, 0xc0, !PT ;  /* 0x00ff00ffabab7812 */ /* 0x000fe200078ec0ff */
[----:B------:R-:W-:Y:S01]  /*131d0*/  FADD.FTZ R47, R238, R56 ;  /* 0x00000038ee2f7221 */ /* 0x000fe20000010000 */
[----:B------:R-:W-:Y:S01]  /*131e0*/  LOP3.LUT R168, R44, R168, RZ, 0xc0, !PT ;  /* 0x000000a82ca87212 */ /* 0x000fe200078ec0ff */
[-C--:B--2---:R-:W-:Y:S03]  /*131f0*/  HMMA.16816.F32.BF16 R20, R48, R40.reuse, R20 ;  /* 0x000000283014723c */ /* 0x084fe60000041814 */
[----:B------:R-:W-:Y:S01]  /*13200*/  FADD.FTZ R52, R204, R0 ;  /* 0x00000000cc347221 */ /* 0x000fe20000010000 */
[----:B-1----:R-:W-:Y:S02]  /*13210*/  F2FP.BF16.F32.PACK_AB R0, R59, R62 ;  /* 0x0000003e3b00723e */ /* 0x002fe400000010ff */
[--C-:B------:R-:W-:Y:S02]  /*13220*/  HSET2.LE.AND R171, R171, R213.reuse, PT ;  /* 0x000000d5abab7233 */ /* 0x100fe40003803000 */
[C---:B------:R-:W-:Y:S04]  /*13230*/  HMMA.16816.F32.BF16 R24, R36.reuse, R40, R24 ;  /* 0x000000282418723c */ /* 0x040fe80000041818 */
[----:B---3--:R-:W-:Y:S02]  /*13240*/  F2FP.BF16.F32.PACK_AB R44, R174, R53 ;  /* 0x00000035ae2c723e */ /* 0x008fe400000010ff */
[----:B------:R-:W-:Y:S02]  /*13250*/  HSET2.LE.AND R170, R170, R213, PT ;  /* 0x000000d5aaaa7233 */ /* 0x000fe40003803000 */
[----:B------:R-:W-:Y:S01]  /*13260*/  F2FP.BF16.F32.PACK_AB R2, R173, R58 ;  /* 0x0000003aad02723e */ /* 0x000fe200000010ff */
[-C--:B------:R-:W-:Y:S03]  /*13270*/  HMMA.16816.F32.BF16 R28, R36, R42.reuse, R28 ;  /* 0x0000002a241c723c */ /* 0x080fe6000004181c */
[----:B------:R-:W-:Y:S01]  /*13280*/  LOP3.LUT R169, R0, R169, RZ, 0xc0, !PT ;  /* 0x000000a900a97212 */ /* 0x000fe200078ec0ff */
[----:B------:R-:W-:Y:S01]  /*13290*/  FADD.FTZ R0, R199, R45 ;  /* 0x0000002dc7007221 */ /* 0x000fe20000010000 */
[----:B------:R-:W-:Y:S01]  /*132a0*/  LOP3.LUT R171, R44, R171, RZ, 0xc0, !PT ;  /* 0x000000ab2cab7212 */ /* 0x000fe200078ec0ff */
        /* <DEDUP_REMOVED lines=14> */
[-C--:B----4-:R-:W-:Y:S05]  /*13390*/  HMMA.16816.F32.BF16 R152, R140, R148.reuse, R4 ;  /* 0x000000948c98723c */ /* 0x090fea0000041804 */
[----:B------:R-:W-:Y:S01]  /*133a0*/  FADD.FTZ R36, R201, R45 ;  /* 0x0000002dc9247221 */ /* 0x000fe20000010000 */
[----:B------:R-:W-:Y:S01]  /*133b0*/  FADD.FTZ R41, R181, R2 ;  /* 0x00000002b5297221 */ /* 0x000fe20000010000 */
[----:B------:R-:W-:Y:S01]  /*133c0*/  FADD.FTZ R2, R178, R44 ;  /* 0x0000002cb2027221 */ /* 0x000fe20000010000 */
[C---:B------:R-:W-:Y:S04]  /*133d0*/  HMMA.16816.F32.BF16 R156, R168.reuse, R148, R8 ;  /* 0x00000094a89c723c */ /* 0x040fe80000041808 */
[----:B------:R-:W-:Y:S01]  /*133e0*/  FADD.FTZ R44, R84, R36 ;  /* 0x00000024542c7221 */ /* 0x000fe20000010000 */
[----:B------:R-:W-:Y:S01]  /*133f0*/  FADD.FTZ R2, R85, R2 ;  /* 0x0000000255027221 */ /* 0x000fe20000010000 */
[----:B------:R-:W1:Y:S01]  /*13400*/  LDSM.16.MT88.4 R36, [R80+0x1c00] ;  /* 0x001c00005024783b */ /* 0x000e620000004200 */
[----:B------:R-:W-:Y:S01]  /*13410*/  FADD.FTZ R0, R183, R0 ;  /* 0x00000000b7007221 */ /* 0x000fe20000010000 */
[-C--:B------:R-:W-:Y:S03]  /*13420*/  HMMA.16816.F32.BF16 R164, R168, R150.reuse, R12 ;  /* 0x00000096a8a4723c */ /* 0x080fe6000004180c */
[----:B------:R-:W-:Y:S01]  /*13430*/  FADD.FTZ R2, R87, R2 ;  /* 0x0000000257027221 */ /* 0x000fe20000010000 */
[----:B------:R-:W-:Y:S04]  /*13440*/  FADD.FTZ R0, R182, R0 ;  /* 0x00000000b6007221 */ /* 0x000fe80000010000 */
[----:B------:R-:W-:Y:S01]  /*13450*/  FADD.FTZ R40, R175, R0 ;  /* 0x00000000af287221 */ /* 0x000fe20000010000 */
[----:B------:R-:W-:Y:S01]  /*13460*/  FADD.FTZ R0, R180, R41 ;  /* 0x00000029b4007221 */ /* 0x000fe20000010000 */
[C---:B------:R-:W-:Y:S04]  /*13470*/  HMMA.16816.F32.BF16 R148, R140.reuse, R150, R16 ;  /* 0x000000968c94723c */ /* 0x040fe80000041810 */
[----:B------:R-:W-:Y:S01]  /*13480*/  FADD.FTZ R40, R176, R40 ;  /* 0x00000028b0287221 */ /* 0x000fe20000010000 */
[----:B------:R-:W-:Y:S03]  /*13490*/  FADD.FTZ R41, R72, R0 ;  /* 0x0000000048297221 */ /* 0x000fe60000010000 */
        /* <DEDUP_REMOVED lines=60> */
[----:B------:R-:W-:Y:S02]  /*13860*/  VIADD R0, R214, 0xffffffff ;  /* 0xffffffffd6007836 */ /* 0x000fe40000000000 */
[----:B------:R-:W-:Y:S01]  /*13870*/  FADD.FTZ R4, R173, R4 ;  /* 0x00000004ad047221 */ /* 0x000fe20000010000 */
[----:B------:R-:W-:Y:S01]  /*13880*/  FADD.FTZ R237, R70, R7 ;  /* 0x0000000746ed7221 */ /* 0x000fe20000010000 */
[----:B------:R-:W-:Y:S01]  /*13890*/  FADD.FTZ R2, R174, R2 ;  /* 0x00000002ae027221 */ /* 0x000fe20000010000 */
[----:B------:R-:W-:Y:S01]  /*138a0*/  FADD.FTZ R243, R68, R6 ;  /* 0x0000000644f37221 */ /* 0x000fe20000010000 */
[----:B------:R-:W-:Y:S01]  /*138b0*/  IMAD.MOV.U32 R214, RZ, RZ, R0 ;  /* 0x000000ffffd67224 */ /* 0x000fe200078e0000 */
[----:B------:R1:W-:Y:S04]  /*138c0*/  STL [R1+0x18], R4 ;  /* 0x0000180401007387 */ /* 0x0003e80000100800 */
[----:B------:R1:W-:Y:S01]  /*138d0*/  STL [R1+0x48], R2 ;  /* 0x0000480201007387 */ /* 0x0003e20000100800 */
[----:B------:R-:W-:Y:S05]  /*138e0*/  @P1 BRA `(.L_x_638) ;  /* 0xffffff8800a01947 */ /* 0x000fea000383ffff */
.L_x_637:
[----:B------:R-:W2:Y:S01]  /*138f0*/  LDL.LU R7, [R1+0x18] ;  /* 0x0000180001077983 */ /* 0x000ea20000300800 */
[----:B------:R-:W3:Y:S03]  /*13900*/  LDCU UR5, c[0x0][0x4fc] ;  /* 0x00009f80ff0577ac */ /* 0x000ee60008000800 */
[----:B-----5:R-:W4:Y:S04]  /*13910*/  SHFL.BFLY PT, R3, R243, 0x2, 0x1f ;  /* 0x0c401f00f3037f89 */ /* 0x020f2800000e0000 */
[----:B-1----:R-:W1:Y:S01]  /*13920*/  SHFL.BFLY PT, R4, R237, 0x2, 0x1f ;  /* 0x0c401f00ed047f89 */ /* 0x002e6200000e0000 */
[----:B------:R-:W3:Y:S01]  /*13930*/  S2R R38, SR_TID.X ;  /* 0x0000000000267919 */ /* 0x000ee20000002100 */
[----:B------:R-:W2:Y:S02]  /*13940*/  S2UR UR4, SR_CgaCtaId ;  /* 0x00000000000479c3 */ /* 0x000ea40000008800 */
[----:B------:R-:W2:Y:S04]  /*13950*/  LDL.LU R6, [R1+0x48] ;  /* 0x0000480001067983 */ /* 0x000ea80000300800 */
[----:B------:R-:W2:Y:S02]  /*13960*/  LDL.64 R36, [R1+0x70] ;  /* 0x0000700001247983 */ /* 0x000ea40000100a00 */
[----:B------:R-:W3:Y:S02]  /*13970*/  LDC.U8 R26, c[0x0][0x549] ;  /* 0x00015240ff1a7b82 */ /* 0x000ee40000000000 */
[----:B------:R-:W2:Y:S01]  /*13980*/  LDL R39, [R1+0x78] ;  /* 0x0000780001277983 */ /* 0x000ea20000100800 */
[----:B----4-:R-:W-:-:S05]  /*13990*/  FADD.FTZ R3, R3, R243 ;  /* 0x000000f303037221 */ /* 0x010fca0000010000 */
[----:B------:R-:W4:Y:S01]  /*139a0*/  LDC R29, c[0x0][0x434] ;  /* 0x00010d00ff1d7b82 */ /* 0x000f220000000800 */
[----:B-1----:R-:W-:Y:S01]  /*139b0*/  FADD.FTZ R4, R4, R237 ;  /* 0x000000ed04047221 */ /* 0x002fe20000010000 */
[----:B------:R-:W1:Y:S04]  /*139c0*/  SHFL.BFLY PT, R8, R3, 0x1, 0x1f ;  /* 0x0c201f0003087f89 */ /* 0x000e6800000e0000 */
[----:B------:R-:W3:Y:S01]  /*139d0*/  SHFL.BFLY PT, R5, R4, 0x1, 0x1f ;  /* 0x0c201f0004057f89 */ /* 0x000ee200000e0000 */
[----:B-1----:R-:W-:Y:S01]  /*139e0*/  FADD.FTZ R20, R3, R8 ;  /* 0x0000000803147221 */ /* 0x002fe20000010000 */
[----:B---3--:R-:W-:Y:S01]  /*139f0*/  SHF.L.U32 R3, R38, 0x1, RZ ;  /* 0x0000000126037819 */ /* 0x008fe200000006ff */
[----:B------:R-:W-:Y:S01]  /*13a00*/  FADD.FTZ R19, R4, R5 ;  /* 0x0000000504137221 */ /* 0x000fe20000010000 */
[----:B------:R-:W-:-:S02]  /*13a10*/  SHF.L.U32 R4, R38, 0x4, RZ ;  /* 0x0000000426047819 */ /* 0x000fc400000006ff */
[----:B------:R-:W-:-:S04]  /*13a20*/  LOP3.LUT R3, R3, 0x6, RZ, 0xc0, !PT ;  /* 0x0000000603037812 */ /* 0x000fc800078ec0ff */
[----:B------:R-:W-:Y:S02]  /*13a30*/  LOP3.LUT R3, R3, 0x3e00, R4, 0xf8, !PT ;  /* 0x00003e0003037812 */ /* 0x000fe400078ef804 */
[----:B------:R-:W-:Y:S01]  /*13a40*/  SHF.L.U32 R4, R38, 0x3, RZ ;  /* 0x0000000326047819 */ /* 0x000fe200000006ff */
[----:B------:R-:W1:Y:S03]  /*13a50*/  MUFU.RCP R5, R19 ;  /* 0x0000001300057308 */ /* 0x000e660000001000 */
[----:B------:R-:W-:-:S04]  /*13a60*/  LOP3.LUT R4, R4, 0xc0, RZ, 0xc0, !PT ;  /* 0x000000c004047812 */ /* 0x000fc800078ec0ff */
[----:B------:R-:W-:Y:S01]  /*13a70*/  LOP3.LUT R4, R4, 0x18, R38, 0xf8, !PT ;  /* 0x0000001804047812 */ /* 0x000fe200078ef826 */
[----:B------:R-:W3:Y:S01]  /*13a80*/  MUFU.RCP R8, R20 ;  /* 0x0000001400087308 */ /* 0x000ee20000001000 */
[----:B------:R-:W-:Y:S02]  /*13a90*/  FSETP.NE.FTZ.AND P6, PT, R19, RZ, PT ;  /* 0x000000ff1300720b */ /* 0x000fe40003fd5000 */
[----:B------:R-:W-:Y:S02]  /*13aa0*/  FSETP.NE.FTZ.AND P5, PT, R20, RZ, PT ;  /* 0x000000ff1400720b */ /* 0x000fe40003fb5000 */
[----:B-1----:R-:W-:Y:S02]  /*13ab0*/  FSEL R5, R5, 1, P6 ;  /* 0x3f80000005057808 */ /* 0x002fe40003000000 */
[----:B------:R-:W-:Y:S02]  /*13ac0*/  SHF.L.U32 R25, R38, 0x2, RZ ;  /* 0x0000000226197819 */ /* 0x000fe400000006ff */
[----:B------:R-:W-:-:S02]  /*13ad0*/  ISETP.NE.AND P1, PT, R26, RZ, PT ;  /* 0x000000ff1a00720c */ /* 0x000fc40003f25270 */
[----:B------:R-:W-:Y:S01]  /*13ae0*/  LOP3.LUT R24, R25, 0x20, RZ, 0xc0, !PT ;  /* 0x0000002019187812 */ /* 0x000fe200078ec0ff */
[----:B------:R-:W1:Y:S01]  /*13af0*/  S2R R30, SR_CTAID.Z ;  /* 0x00000000001e7919 */ /* 0x000e620000002700 */
[----:B--2---:R-:W2:Y:S04]  /*13b00*/  SHFL.BFLY PT, R2, R7, 0x2, 0x1f ;  /* 0x0c401f0007027f89 */ /* 0x004ea800000e0000 */
[----:B------:R-:W4:Y:S01]  /*13b10*/  SHFL.BFLY PT, R0, R6, 0x2, 0x1f ;  /* 0x0c401f0006007f89 */ /* 0x000f2200000e0000 */
[----:B--2---:R-:W-:-:S05]  /*13b20*/  FADD.FTZ R2, R2, R7 ;  /* 0x0000000702027221 */ /* 0x004fca0000010000 */
[----:B------:R-:W2:Y:S01]  /*13b30*/  SHFL.BFLY PT, R7, R2, 0x1, 0x1f ;  /* 0x0c201f0002077f89 */ /* 0x000ea200000e0000 */
[----:B----4-:R-:W-:-:S05]  /*13b40*/  FADD.FTZ R0, R0, R6 ;  /* 0x0000000600007221 */ /* 0x010fca0000010000 */
[----:B------:R-:W4:Y:S01]  /*13b50*/  SHFL.BFLY PT, R6, R0, 0x1, 0x1f ;  /* 0x0c201f0000067f89 */ /* 0x000f2200000e0000 */
[----:B--2---:R-:W-:Y:S01]  /*13b60*/  FADD.FTZ R21, R2, R7 ;  /* 0x0000000702157221 */ /* 0x004fe20000010000 */
[----:B----4-:R-:W-:Y:S01]  /*13b70*/  FADD.FTZ R22, R0, R6 ;  /* 0x0000000600167221 */ /* 0x010fe20000010000 */
[----:B------:R-:W-:-:S04]  /*13b80*/  SHF.L.U32 R0, R36, 0x5, RZ ;  /* 0x0000000524007819 */ /* 0x000fc800000006ff */
[----:B------:R-:W-:Y:S01]  /*13b90*/  LOP3.LUT R2, R3, 0x20, R0, 0xf8, !PT ;  /* 0x0000002003027812 */ /* 0x000fe200078ef800 */
[----:B------:R-:W2:Y:S03]  /*13ba0*/  MUFU.RCP R6, R21 ;  /* 0x0000001500067308 */ /* 0x000ea60000001000 */
[----:B------:R-:W-:-:S05]  /*13bb0*/  LOP3.LUT R23, R2, R4, RZ, 0xfc, !PT ;  /* 0x0000000402177212 */ /* 0x000fca00078efcff */
[----:B------:R-:W4:Y:S01]  /*13bc0*/  MUFU.RCP R2, R22 ;  /* 0x0000001600027308 */ /* 0x000f220000001000 */
        /* <DEDUP_REMOVED lines=11> */
[----:B---3--:R-:W-:-:S02]  /*13c80*/  FSEL R3, R8, 1, P5 ;  /* 0x3f80000008037808 */ /* 0x008fc40002800000 */
[----:B--2---:R-:W-:Y:S02]  /*13c90*/  FSEL R0, R6, 1, P4 ;  /* 0x3f80000006007808 */ /* 0x004fe40002000000 */
[----:B----4-:R-:W-:Y:S01]  /*13ca0*/  FSEL R2, R2, 1, P3 ;  /* 0x3f80000002027808 */ /* 0x010fe20001800000 */
        /* <DEDUP_REMOVED lines=39> */
[----:B------:R2:W-:Y:S04]  /*13f20*/  STS [R0], R7 ;  /* 0x0000000700007388 */ /* 0x0005e80000000800 */
[----:B------:R-:W-:Y:S04]  /*13f30*/  STS [R0+0x200], R6 ;  /* 0x0002000600007388 */ /* 0x000fe80000000800 */
[----:B------:R3:W-:Y:S04]  /*13f40*/  STS [R3+0x10], R4 ;  /* 0x0000100403007388 */ /* 0x0007e80000000800 */
[----:B------:R4:W-:Y:S04]  /*13f50*/  STS [R3+0x210], R2 ;  /* 0x0002100203007388 */ /* 0x0009e80000000800 */
[----:B------:R-:W-:Y:S04]  /*13f60*/  STS [R0+0x1000], R5 ;  /* 0x0010000500007388 */ /* 0x000fe80000000800 */
[----:B------:R-:W-:Y:S04]  /*13f70*/  STS [R0+0x1200], R9 ;  /* 0x0012000900007388 */ /* 0x000fe80000000800 */
[----:B------:R1:W-:Y:S01]  /*13f80*/  STS [R3+0x1010], R8 ;  /* 0x0010100803007388 */ /* 0x0003e20000000800 */
[----:B------:R-:W-:Y:S01]  /*13f90*/  ISETP.NE.AND P2, PT, R39, -0x1, PT ;  /* 0xffffffff2700780c */ /* 0x000fe20003f45270 */
[----:B--2---:R-:W2:Y:S02]  /*13fa0*/  @P5 LDC R7, c[0x0][0x458] ;  /* 0x00011600ff075b82 */ /* 0x004ea40000000800 */
[----:B------:R1:W-:Y:S06]  /*13fb0*/  STS [R3+0x1210], R14 ;  /* 0x0012100e03007388 */ /* 0x0003ec0000000800 */
[----:B---3--:R-:W3:Y:S01]  /*13fc0*/  @P1 LDC R4, c[0x0][0x430] ;  /* 0x00010c00ff041b82 */ /* 0x008ee20000000800 */
[----:B------:R-:W-:-:S04]  /*13fd0*/  LOP3.LUT R6, R25, 0x40, RZ, 0xc0, !PT ;  /* 0x0000004019067812 */ /* 0x000fc800078ec0ff */
[----:B----4-:R-:W-:Y:S02]  /*13fe0*/  IADD3 R2, PT, PT, R0, -R6, RZ ;  /* 0x8000000600027210 */ /* 0x010fe40007ffe0ff */
[----:B------:R-:W-:Y:S02]  /*13ff0*/  F2FP.BF16.F32.PACK_AB R13, R13, R144 ;  /* 0x000000900d0d723e */ /* 0x000fe400000010ff */
[----:B------:R-:W-:Y:S02]  /*14000*/  F2FP.BF16.F32.PACK_AB R12, R12, R146 ;  /* 0x000000920c0c723e */ /* 0x000fe400000010ff */
[----:B------:R-:W-:Y:S02]  /*14010*/  F2FP.BF16.F32.PACK_AB R11, R11, R140 ;  /* 0x0000008c0b0b723e */ /* 0x000fe400000010ff */
[----:B------:R-:W-:Y:S02]  /*14020*/  F2FP.BF16.F32.PACK_AB R10, R10, R142 ;  /* 0x0000008e0a0a723e */ /* 0x000fe400000010ff */
[----:B------:R-:W-:Y:S01]  /*14030*/  F2FP.BF16.F32.PACK_AB R18, R18, R160 ;  /* 0x000000a01212723e */ /* 0x000fe200000010ff */
[----:B-1----:R-:W1:Y:S08]  /*14040*/  @P2 LDC.64 R8, c[0x0][0x408] ;  /* 0x00010200ff082b82 */ /* 0x002e700000000a00 */
[----:B------:R-:W3:Y:S01]  /*14050*/  LDC R3, c[0x0][0x434] ;  /* 0x00010d00ff037b82 */ /* 0x000ee20000000800 */
[----:B------:R-:W4:Y:S01]  /*14060*/  S2R R14, SR_CTAID.Y ;  /* 0x00000000000e7919 */ /* 0x000f220000002600 */
[----:B------:R-:W-:-:S02]  /*14070*/  IADD3 R0, PT, PT, -R24, R2, RZ ;  /* 0x0000000218007210 */ /* 0x000fc40007ffe1ff */
[----:B------:R-:W-:Y:S01]  /*14080*/  F2FP.BF16.F32.PACK_AB R17, R17, R162 ;  /* 0x000000a21111723e */ /* 0x000fe200000010ff */
[----:B------:R2:W-:Y:S01]  /*14090*/  STS [R2+0x20], R13 ;  /* 0x0000200d02007388 */ /* 0x0005e20000000800 */
[----:B------:R-:W-:Y:S02]  /*140a0*/  F2FP.BF16.F32.PACK_AB R16, R16, R168 ;  /* 0x000000a81010723e */ /* 0x000fe400000010ff */
[----:B------:R-:W-:Y:S01]  /*140b0*/  F2FP.BF16.F32.PACK_AB R15, R15, R170 ;  /* 0x000000aa0f0f723e */ /* 0x000fe200000010ff */
[----:B------:R-:W-:Y:S04]  /*140c0*/  STS [R2+0x220], R12 ;  /* 0x0002200c02007388 */ /* 0x000fe80000000800 */
[----:B------:R-:W-:Y:S04]  /*140d0*/  STS [R0+0x30], R11 ;  /* 0x0000300b00007388 */ /* 0x000fe80000000800 */
[----:B------:R4:W-:Y:S04]  /*140e0*/  STS [R0+0x230], R10 ;  /* 0x0002300a00007388 */ /* 0x0009e80000000800 */
[----:B------:R-:W-:Y:S01]  /*140f0*/  STS [R2+0x1020], R18 ;  /* 0x0010201202007388 */ /* 0x000fe20000000800 */
[----:B---3--:R-:W-:-:S03]  /*14100*/  @P1 IMAD R3, R4, R29, RZ ;  /* 0x0000001d04031224 */ /* 0x008fc600078e02ff */
[----:B------:R-:W-:Y:S01]  /*14110*/  STS [R2+0x1220], R17 ;  /* 0x0012201102007388 */ /* 0x000fe20000000800 */
[----:B------:R-:W3:Y:S03]  /*14120*/  @P1 LDC R4, c[0x0][0x430] ;  /* 0x00010c00ff041b82 */ /* 0x000ee60000000800 */
[----:B------:R-:W-:Y:S04]  /*14130*/  STS [R0+0x1030], R16 ;  /* 0x0010301000007388 */ /* 0x000fe80000000800 */
[----:B------:R1:W-:Y:S01]  /*14140*/  STS [R0+0x1230], R15 ;  /* 0x0012300f00007388 */ /* 0x0003e20000000800 */
[----:B--2---:R-:W2:Y:S08]  /*14150*/  LDC.U8 R13, c[0x0][0x548] ;  /* 0x00015200ff0d7b82 */ /* 0x004eb00000000000 */
[----:B----4-:R-:W4:Y:S01]  /*14160*/  @!P2 LDC.64 R10, c[0x0][0x400] ;  /* 0x00010000ff0aab82 */ /* 0x010f220000000a00 */
[----:B------:R2:W2:Y:S07]  /*14170*/  @P6 MUFU.LG2 R6, R19 ;  /* 0x0000001300066308 */ /* 0x0004ae0000000c00 */
[----:B-1----:R-:W1:Y:S01]  /*14180*/  @P6 LDC R0, c[0x0][0x458] ;  /* 0x00011600ff006b82 */ /* 0x002e620000000800 */
[----:B------:R1:W1:Y:S08]  /*14190*/  @P5 MUFU.LG2 R5, R20 ;  /* 0x0000001400055308 */ /* 0x0002700000000c00 */
[----:B------:R1:W1:Y:S01]  /*141a0*/  @P4 MUFU.LG2 R12, R21 ;  /* 0x00000015000c4308 */ /* 0x0002620000000c00 */
[----:B----4-:R-:W-:Y:S01]  /*141b0*/  @!P2 IMAD.WIDE.U32 R24, R14, R10, RZ ;  /* 0x0000000a0e18a225 */ /* 0x010fe200078e00ff */
[----:B------:R-:W-:Y:S01]  /*141c0*/  @P1 MOV R2, 0x1 ;  /* 0x0000000100021802 */ /* 0x000fe20000000f00 */
[----:B--23--:R-:W-:Y:S06]  /*141d0*/  @P1 BRA `(.L_x_641) ;  /* 0x0000000000201947 */ /* 0x00cfec0003800000 */
[----:B------:R-:W-:Y:S01]  /*141e0*/  ISETP.NE.AND P0, PT, R13, RZ, PT ;  /* 0x000000ff0d00720c */ /* 0x000fe20003f05270 */
[----:B------:R-:W2:-:S12]  /*141f0*/  LDC R10, c[0x0][0x3e0] ;  /* 0x0000f800ff0a7b82 */ /* 0x000e980000000800 */
[----:B------:R-:W2:Y:S01]  /*14200*/  @P0 LDC R2, c[0x0][0x454] ;  /* 0x00011500ff020b82 */ /* 0x000ea20000000800 */
[----:B------:R-:W-:Y:S02]  /*14210*/  @P0 MOV R4, 0x1 ;  /* 0x0000000100040802 */ /* 0x000fe40000000f00 */
[----:B------:R-:W-:-:S05]  /*14220*/  @!P0 MOV R4, 0x1 ;  /* 0x0000000100048802 */ /* 0x000fca0000000f00 */
[----:B------:R-:W3:Y:S01]  /*14230*/  @P0 LDC R3, c[0x0][0x454] ;  /* 0x00011500ff030b82 */ /* 0x000ee20000000800 */
[-C--:B--2---:R-:W-:Y:S02]  /*14240*/  @P0 IMAD R2, R2, R10.reuse, RZ ;  /* 0x0000000a02020224 */ /* 0x084fe400078e02ff */
[----:B------:R-:W-:-:S07]  /*14250*/  @!P0 IMAD R2, R29, R10, RZ ;  /* 0x0000000a1d028224 */ /* 0x000fce00078e02ff */
.L_x_641:
[----:B------:R-:W-:Y:S06]  /*14260*/  BAR.SYNC.DEFER_BLOCKING 0x0 ;  /* 0x0000000000007b1d */ /* 0x000fec0000010000 */
[----:B------:R-:W2:Y:S01]  /*14270*/  S2R R15, SR_CTAID.X ;  /* 0x00000000000f7919 */ /* 0x000ea20000002500 */
[----:B------:R-:W-:Y:S01]  /*14280*/  ISETP.NE.AND P0, PT, R39, -0x1, PT ;  /* 0xffffffff2700780c */ /* 0x000fe20003f05270 */
[----:B------:R4:W4:Y:S01]  /*14290*/  @P3 MUFU.LG2 R10, R22 ;  /* 0x00000016000a3308 */ /* 0x0009220000000c00 */
[----:B------:R-:W-:Y:S01]  /*142a0*/  ISETP.NE.AND P1, PT, R13, RZ, !P1 ;  /* 0x000000ff0d00720c */ /* 0x000fe20004f25270 */
[----:B------:R-:W-:Y:S01]  /*142b0*/  @!P2 IMAD R28, R14, R11, R25 ;  /* 0x0000000b0e1ca224 */ /* 0x000fe200078e0219 */
[----:B------:R-:W2:Y:S01]  /*142c0*/  @P4 LDC R13, c[0x0][0x458] ;  /* 0x00011600ff0d4b82 */ /* 0x000ea20000000800 */
[----:B------:R-:W-:Y:S01]  /*142d0*/  @P6 FMUL.FTZ R6, R6, 0.69314718246459960938 ;  /* 0x3f31721806066820 */ /* 0x000fe20000410000 */
[----:B------:R2:W5:Y:S01]  /*142e0*/  LDL R31, [R1+0x7c] ;  /* 0x00007c00011f7983 */ /* 0x0005620000100800 */
[----:B------:R-:W-:Y:S01]  /*142f0*/  MOV R27, 0x7f800000 ;  /* 0x7f800000001b7802 */ /* 0x000fe20000000f00 */
[----:B-1----:R-:W-:Y:S01]  /*14300*/  @P5 FMUL.FTZ R5, R5, 0.69314718246459960938 ;  /* 0x3f31721805055820 */ /* 0x002fe20000410000 */
[----:B------:R-:W-:Y:S01]  /*14310*/  @P6 FFMA.FTZ R27, R137, R0, R6 ;  /* 0x00000000891b6223 */ /* 0x000fe20000010006 */
[----:B---3--:R-:W-:Y:S01]  /*14320*/  IMAD R0, R30, R3, RZ ;  /* 0x000000031e007224 */ /* 0x008fe200078e02ff */
[----:B------:R-:W-:Y:S01]  /*14330*/  MOV R26, 0x7f800000 ;  /* 0x7f800000001a7802 */ /* 0x000fe20000000f00 */
[----:B------:R-:W1:Y:S01]  /*14340*/  @P3 LDC R11, c[0x0][0x458] ;  /* 0x00011600ff0b3b82 */ /* 0x000e620000000800 */
[----:B------:R-:W-:Y:S01]  /*14350*/  @P5 FFMA.FTZ R26, R136, R7, R5 ;  /* 0x00000007881a5223 */ /* 0x000fe20000010005 */
[----:B------:R-:W-:Y:S01]  /*14360*/  @P4 FMUL.FTZ R7, R12, 0.69314718246459960938 ;  /* 0x3f3172180c074820 */ /* 0x000fe20000410000 */
[----:B------:R3:W1:Y:S01]  /*14370*/  LDS.128 R32, [R215+0x1800] ;  /* 0x00180000d7207984 */ /* 0x0006620000000c00 */
[----:B------:R-:W-:Y:S01]  /*14380*/  @!P1 IMAD R0, R14, R2, R0 ;  /* 0x000000020e009224 */ /* 0x000fe200078e0200 */
[----:B------:R-:W-:Y:S01]  /*14390*/  BSSY.RECONVERGENT B0, `(.L_x_642) ;  /* 0x000003b000007945 */ /* 0x000fe20003800200 */
[----:B----4-:R-:W-:-:S04]  /*143a0*/  @P2 IMAD.WIDE.U32 R22, R39, R8, RZ ;  /* 0x0000000827162225 */ /* 0x010fc800078e00ff */
[----:B------:R-:W-:Y:S01]  /*143b0*/  @P3 FMUL.FTZ R6, R10, 0.69314718246459960938 ;  /* 0x3f3172180a063820 */ /* 0x000fe20000410000 */
[----:B------:R-:W-:Y:S01]  /*143c0*/  MOV R19, 0x7f800000 ;  /* 0x7f80000000137802 */ /* 0x000fe20000000f00 */
[----:B------:R-:W-:Y:S01]  /*143d0*/  @P2 IMAD R28, R39, R9, R23 ;  /* 0x00000009271c2224 */ /* 0x000fe200078e0217 */
[----:B------:R-:W-:Y:S01]  /*143e0*/  MOV R18, 0x7f800000 ;  /* 0x7f80000000127802 */ /* 0x000fe20000000f00 */
[----:B------:R-:W-:Y:S02]  /*143f0*/  @!P0 IMAD R39, R14, R29, RZ ;  /* 0x0000001d0e278224 */ /* 0x000fe400078e02ff */
[----:B--2---:R-:W-:-:S03]  /*14400*/  @P4 FFMA.FTZ R19, R135, R13, R7 ;  /* 0x0000000d87134223 */ /* 0x004fc60000010007 */
[----:B------:R3:W-:Y:S01]  /*14410*/  @!P0 STL [R1+0x78], R39 ;  /* 0x0000782701008387 */ /* 0x0007e20000100800 */
[----:B------:R-:W-:Y:S02]  /*14420*/  LOP3.LUT P0, RZ, R38, 0x3, RZ, 0xc0, !PT ;  /* 0x0000000326ff7812 */ /* 0x000fe4000780c0ff */
[----:B------:R-:W-:Y:S02]  /*14430*/  SHF.L.U32 R15, R15, 0x7, RZ ;  /* 0x000000070f0f7819 */ /* 0x000fe400000006ff */
[----:B------:R-:W-:Y:S02]  /*14440*/  SHF.R.S32.HI R3, RZ, 0x1f, R39 ;  /* 0x0000001fff037819 */ /* 0x000fe40000011427 */
[----:B------:R-:W-:Y:S01]  /*14450*/  SEL R5, R39, RZ, P1 ;  /* 0x000000ff27057207 */ /* 0x000fe20000800000 */
[----:B------:R-:W-:Y:S01]  /*14460*/  IMAD R2, R15, R4, RZ ;  /* 0x000000040f027224 */ /* 0x000fe200078e02ff */
[----:B------:R-:W-:Y:S01]  /*14470*/  SEL R3, R3, RZ, P1 ;  /* 0x000000ff03037207 */ /* 0x000fe20000800000 */
[----:B-1----:R-:W-:-:S03]  /*14480*/  @P3 FFMA.FTZ R18, R134, R11, R6 ;  /* 0x0000000b86123223 */ /* 0x002fc60000010006 */
        /* <DEDUP_REMOVED lines=24> */
[----:B------:R-:W4:Y:S01]  /*14610*/  @!P4 LDC.64 R16, c[0x0][0x420] ;  /* 0x00010800ff10cb82 */ /* 0x000f220000000a00 */
[----:B------:R-:W-:-:S07]  /*14620*/  @!P5 LEA.HI.X.SX32 R2, R2, R5, 0x1, P0 ;  /* 0x000000050202d211 */ /* 0x000fce00000f0eff */
[----:B------:R-:W3:Y:S01]  /*14630*/  @!P3 LDC.64 R20, c[0x0][0x420] ;  /* 0x00010800ff14bb82 */ /* 0x000ee20000000a00 */
        /* <DEDUP_REMOVED lines=12> */
[----:B---3--:R-:W-:-:S03]  /*14700*/  @!P3 LEA R2, P0, R3, R20, 0x2 ;  /* 0x000000140302b211 */ /* 0x008fc600078010ff */
[----:B------:R1:W-:Y:S01]  /*14710*/  @!P4 STG.E desc[UR14][R4.64], R19 ;  /* 0x000000130400c986 */ /* 0x0003e2000c10190e */
[----:B------:R-:W-:-:S05]  /*14720*/  @!P3 LEA.HI.X R3, R3, R21, R8, 0x2, P0 ;  /* 0x000000150303b211 */ /* 0x000fca00000f1408 */
[----:B------:R1:W-:Y:S04]  /*14730*/  @!P3 STG.E desc[UR14][R2.64], R18 ;  /* 0x000000120200b986 */ /* 0x0003e8000c10190e */
.L_x_643:
[----:B------:R-:W-:Y:S05]  /*14740*/  BSYNC.RECONVERGENT B0 ;  /* 0x0000000000007941 */ /* 0x000fea0003800200 */
.L_x_642:
[----:B-1----:R1:W5:Y:S01]  /*14750*/  LDL.64 R10, [R1+0x68] ;  /* 0x00006800010a7983 */ /* 0x0023620000100a00 */
[----:B------:R-:W2:Y:S01]  /*14760*/  LDCU UR6, c[0x0][0x440] ;  /* 0x00008800ff0677ac */ /* 0x000ea20008000800 */
[----:B------:R-:W4:Y:S01]  /*14770*/  S2R R0, SR_TID.X ;  /* 0x0000000000007919 */ /* 0x000f220000002100 */
[----:B------:R-:W3:Y:S01]  /*14780*/  LDCU.64 UR4, c[0x0][0x410] ;  /* 0x00008200ff0477ac */ /* 0x000ee20008000a00 */
[----:B------:R1:W1:Y:S01]  /*14790*/  LDS.128 R12, [R215] ;  /* 0x00000000d70c7984 */ /* 0x0002620000000c00 */
[----:B------:R-:W-:Y:S02]  /*147a0*/  @!P2 IMAD.MOV.U32 R2, RZ, RZ, R24 ;  /* 0x000000ffff02a224 */ /* 0x000fe400078e0018 */
[----:B------:R-:W-:Y:S01]  /*147b0*/  @P2 IMAD.MOV.U32 R2, RZ, RZ, R22 ;  /* 0x000000ffff022224 */ /* 0x000fe200078e0016 */
[----:B------:R-:W-:Y:S01]  /*147c0*/  LEA.HI R5, R38, 0x20, RZ, 0x1e ;  /* 0x0000002026057811 */ /* 0x000fe200078ff0ff */
[----:B----4-:R-:W-:-:S05]  /*147d0*/  IMAD.SHL.U32 R0, R0, 0x8, RZ ;  /* 0x0000000800007824 */ /* 0x010fca00078e00ff */
[----:B------:R-:W-:-:S04]  /*147e0*/  LOP3.LUT R0, R0, 0x18, RZ, 0xc0, !PT ;  /* 0x0000001800007812 */ /* 0x000fc800078ec0ff */
[C---:B--2---:R-:W-:Y:S02]  /*147f0*/  ISETP.GE.AND P0, PT, R0.reuse, UR6, PT ;  /* 0x0000000600007c0c */ /* 0x044fe4000bf06270 */
[----:B------:R-:W-:Y:S02]  /*14800*/  IADD3 R2, P1, PT, R0, R2, RZ ;  /* 0x0000000200027210 */ /* 0x000fe40007f3e0ff */
[----:B-----5:R-:W-:-:S03]  /*14810*/  ISETP.GE.OR P3, PT, R36, R31, P0 ;  /* 0x0000001f2400720c */ /* 0x020fc60000766670 */
[----:B------:R-:W-:Y:S02]  /*14820*/  IMAD.X R3, RZ, RZ, R28, P1 ;  /* 0x000000ffff037224 */ /* 0x000fe400008e061c */
[----:B------:R-:W-:Y:S02]  /*14830*/  VIADD R0, R36, 0x40 ;  /* 0x0000004024007836 */ /* 0x000fe40000000000 */
[----:B---3--:R-:W-:Y:S01]  /*14840*/  IMAD.WIDE.U32 R8, R30, UR4, R2 ;  /* 0x000000041e087c25 */ /* 0x008fe2000f8e0002 */
[----:B------:R-:W-:Y:S01]  /*14850*/  LEA.HI R4, R38, 0x60, RZ, 0x1e ;  /* 0x0000006026047811 */ /* 0x000fe200078ff0ff */
[----:B------:R-:W-:Y:S02]  /*14860*/  BSSY.RECONVERGENT B0, `(.L_x_644) ;  /* 0x0000010000007945 */ /* 0x000fe40003800200 */
[----:B------:R-:W-:Y:S01]  /*14870*/  IMAD R7, R30, UR5, R9 ;  /* 0x000000051e077c24 */ /* 0x000fe2000f8e0209 */
[-C--:B------:R-:W-:Y:S02]  /*14880*/  ISETP.GE.OR P2, PT, R5, R31.reuse, P0 ;  /* 0x0000001f0500720c */ /* 0x080fe40000746670 */
[----:B------:R-:W-:-:S02]  /*14890*/  ISETP.GE.OR P1, PT, R0, R31, P0 ;  /* 0x0000001f0000720c */ /* 0x000fc40000726670 */
[----:B------:R-:W-:Y:S01]  /*148a0*/  ISETP.GE.OR P0, PT, R4, R31, P0 ;  /* 0x0000001f0400720c */ /* 0x000fe20000706670 */
        /* <DEDUP_REMOVED lines=11> */
.L_x_645:
[----:B------:R-:W-:Y:S05]  /*14960*/  BSYNC.RECONVERGENT B0 ;  /* 0x0000000000007941 */ /* 0x000fea0003800200 */
.L_x_644:
        /* <DEDUP_REMOVED lines=16> */
.L_x_647:
[----:B------:R-:W-:Y:S05]  /*14a70*/  BSYNC.RECONVERGENT B0 ;  /* 0x0000000000007941 */ /* 0x000fea0003800200 */
.L_x_646:
        /* <DEDUP_REMOVED lines=16> */
.L_x_649:
[----:B------:R-:W-:Y:S05]  /*14b80*/  BSYNC.RECONVERGENT B0 ;  /* 0x0000000000007941 */ /* 0x000fea0003800200 */
.L_x_648:
        /* <DEDUP_REMOVED lines=15> */
.L_x_650:
        /* <DEDUP_REMOVED lines=16> */
.L_x_1361:


//--------------------- .text._ZN5flash16flash_fwd_kernelI23Flash_fwd_kernel_traitsILi32ELi128ELi128ELi4ELb0ELb0EN7cutlass10bfloat16_tE19Flash_kernel_traitsILi32ELi128ELi128ELi4ES3_EELb1ELb0ELb0ELb0ELb0ELb0ELb0ELb1EEEvNS_16Flash_fwd_paramsE --------------------------
	.section	.text._ZN5flash16flash_fwd_kernelI23Flash_fwd_kernel_traitsILi32ELi128ELi128ELi4ELb0ELb0EN7cutlass10bfloat16_tE19Flash_kernel_traitsILi32ELi128ELi128ELi4ES3_EELb1ELb0ELb0ELb0ELb0ELb0ELb0ELb1EEEvNS_16Flash_fwd_paramsE,"ax",@progbits
	.align	128
        .global         _ZN5flash16flash_fwd_kernelI23Flash_fwd_kernel_traitsILi32ELi128ELi128ELi4ELb0ELb0EN7cutlass10bfloat16_tE19Flash_kernel_traitsILi32ELi128ELi128ELi4ES3_EELb1ELb0ELb0ELb0ELb0ELb0ELb0ELb1EEEvNS_16Flash_fwd_paramsE
        .type           _ZN5flash16flash_fwd_kernelI23Flash_fwd_kernel_traitsILi32ELi128ELi128ELi4ELb0ELb0EN7cutlass10bfloat16_tE19Flash_kernel_traitsILi32ELi128ELi128ELi4ES3_EELb1ELb0ELb0ELb0ELb0ELb0ELb0ELb1EEEvNS_16Flash_fwd_paramsE,@function
        .size           _ZN5flash16flash_fwd_kernelI23Flash_fwd_kernel_traitsILi32ELi128ELi128ELi4ELb0ELb0EN7cutlass10bfloat16_tE19Flash_kernel_traitsILi32ELi128ELi128ELi4ES3_EELb1ELb0ELb0ELb0ELb0ELb0ELb0ELb1EEEvNS_16Flash_fwd_paramsE,(.L_x_1362 - _ZN5flash16flash_fwd_kernelI23Flash_fwd_kernel_traitsILi32ELi128ELi128ELi4ELb0ELb0EN7cutlass10bfloat16_tE19Flash_kernel_traitsILi32ELi128ELi128ELi4ES3_EELb1ELb0ELb0ELb0ELb0ELb0ELb0ELb1EEEvNS_16Flash_fwd_paramsE)
        .other          _ZN5flash16flash_fwd_kernelI23Flash_fwd_kernel_traitsILi32ELi128ELi128ELi4ELb0ELb0EN7cutlass10bfloat16_tE19Flash_kernel_traitsILi32ELi128ELi128ELi4ES3_EELb1ELb0ELb0ELb0ELb0ELb0ELb0ELb1EEEvNS_16Flash_fwd_paramsE,@"STO_CUDA_ENTRY STV_DEFAULT"
_ZN5flash16flash_fwd_kernelI23Flash_fwd_kernel_traitsILi32ELi128ELi128ELi4ELb0ELb0EN7cutlass10bfloat16_tE19Flash_kernel_traitsILi32ELi128ELi128ELi4ES3_EELb1ELb0ELb0ELb0ELb0ELb0ELb0ELb1EEEvNS_16Flash_fwd_paramsE:
.text._ZN5flash16flash_fwd_kernelI23Flash_fwd_kernel_traitsILi32ELi128ELi128ELi4ELb0ELb0EN7cutlass10bfloat16_tE19Flash_kernel_traitsILi32ELi128ELi128ELi4ES3_EELb1ELb0ELb0ELb0ELb0ELb0ELb0ELb1EEEvNS_16Flash_fwd_paramsE:
[----:B------:R-:W1:Y:S01]  /*0000*/  LDC R1, c[0x0][0x37c] ;  /* 0x0000df00ff017b82 */ /* 0x000e620000000800 */
[----:B------:R-:W2:Y:S07]  /*0010*/  LDCU.U8 UR4, c[0x0][0x524] ;  /* 0x0000a480ff0477ac */ /* 0x000eae0008000000 */
[----:B------:R-:W3:Y:S01]  /*0020*/  LDC R69, c[0x0][0x518] ;  /* 0x00014600ff457b82 */ /* 0x000ee20000000800 */
[----:B-1----:R-:W-:Y:S01]  /*0030*/  VIADD R1, R1, 0xfffffc50 ;  /* 0xfffffc5001017836 */ /* 0x002fe20000000000 */
[----:B------:R-:W1:Y:S01]  /*0040*/  LDCU.64 UR22, c[0x0][0x510] ;  /* 0x0000a200ff1677ac */ /* 0x000e620008000a00 */
[----:B------:R-:W4:Y:S05]  /*0050*/  LDCU.64 UR20, c[0x0][0x358] ;  /* 0x00006b00ff1477ac */ /* 0x000f2a0008000a00 */
[----:B------:R-:W5:Y:S01]  /*0060*/  LDC R70, c[0x0][0x51c] ;  /* 0x00014700ff467b82 */ /* 0x000f620000000800 */
[----:B------:R-:W5:Y:S01]  /*0070*/  S2R R71, SR_TID.X ;  /* 0x0000000000477919 */ /* 0x000f620000002100 */
[----:B------:R-:W5:Y:S01]  /*0080*/  LDCU.64 UR12, c[0x0][0x460] ;  /* 0x00008c00ff0c77ac */ /* 0x000f620008000a00 */
[----:B------:R-:W5:Y:S01]  /*0090*/  LDCU.64 UR10, c[0x0][0x470] ;  /* 0x00008e00ff0a77ac */ /* 0x000f620008000a00 */
[----:B--2---:R-:W-:-:S04]  /*00a0*/  ISETP.NE.AND P2, PT, RZ, UR4, PT ;  /* 0x00000004ff007c0c */ /* 0x004fc8000bf45270 */
[----:B------:R-:W-:Y:S01]  /*00b0*/  S2UR UR14, SR_CTAID.X ;  /* 0x00000000000e79c3 */ /* 0x000fe20000002500 */
[----:B------:R-:W2:Y:S01]  /*00c0*/  LDCU.64 UR6, c[0x0][0x478] ;  /* 0x00008f00ff0677ac */ /* 0x000ea20008000a00 */
[----:B-1----:R-:W-:Y:S02]  /*00d0*/  IMAD.U32 R2, RZ, RZ, UR22 ;  /* 0x00000016ff027e24 */ /* 0x002fe4000f8e00ff */
[----:B------:R-:W-:Y:S01]  /*00e0*/  IMAD.U32 R3, RZ, RZ, UR23 ;  /* 0x00000017ff037e24 */ /* 0x000fe2000f8e00ff */
[----:B------:R-:W1:Y:S04]  /*00f0*/  LDCU.64 UR16, c[0x0][0x460] ;  /* 0x00008c00ff1077ac */ /* 0x000e680008000a00 */
[----:B----4-:R3:W4:Y:S01]  /*0100*/  @P2 LDG.E.64 R4, desc[UR20][R2.64] ;  /* 0x0000001402042981 */ /* 0x010722000c1e1b00 */
[----:B------:R-:W-:Y:S08]  /*0110*/  S2UR UR8, SR_CTAID.Y ;  /* 0x00000000000879c3 */ /* 0x000ff00000002600 */
[----:B------:R-:W2:Y:S08]  /*0120*/  S2UR UR29, SR_CTAID.Z ;  /* 0x00000000001d79c3 */ /* 0x000eb00000002700 */
[----:B------:R-:W4:Y:S01]  /*0130*/  @P2 LDC R0, c[0x0][0x520] ;  /* 0x00014800ff002b82 */ /* 0x000f220000000800 */
[----:B---3--:R-:W-:-:S02]  /*0140*/  @P2 IMAD.MOV.U32 R2, RZ, RZ, R69 ;  /* 0x000000ffff022224 */ /* 0x008fc400078e0045 */
[----:B-----5:R-:W-:-:S06]  /*0150*/  @P2 IMAD.MOV.U32 R3, RZ, RZ, R70 ;  /* 0x000000ffff032224 */ /* 0x020fcc00078e0046 */
[----:B------:R-:W3:Y:S01]  /*0160*/  @P2 LDG.E.64 R2, desc[UR20][R2.64] ;  /* 0x0000001402022981 */ /* 0x000ee2000c1e1b00 */
[----:B--2---:R-:W-:Y:S01]  /*0170*/  ULOP3.LUT UR4, UR29, UR14, UR8, 0xfe, !UPT ;  /* 0x0000000e1d047292 */ /* 0x004fe2000f8efe08 */
[----:B------:R-:W-:Y:S01]  /*0180*/  ISETP.NE.U32.AND P4, PT, RZ, UR12, PT ;  /* 0x0000000cff007c0c */ /* 0x000fe2000bf85070 */
[----:B------:R-:W-:Y:S02]  /*0190*/  UISETP.NE.U32.AND UP0, UPT, UR12, URZ, UPT ;  /* 0x000000ff0c00728c */ /* 0x000fe4000bf05070 */
[----:B------:R-:W-:Y:S01]  /*01a0*/  UISETP.NE.U32.AND UP4, UPT, UR10, URZ, UPT ;  /* 0x000000ff0a00728c */ /* 0x000fe2000bf85070 */
[----:B------:R-:W-:Y:S01]  /*01b0*/  ISETP.NE.AND.EX P4, PT, RZ, UR13, PT, P4 ;  /* 0x0000000dff007c0c */ /* 0x000fe2000bf85340 */
[----:B------:R-:W2:Y:S01]  /*01c0*/  LDCU.U8 UR9, c[0x0][0x532] ;  /* 0x0000a640ff0977ac */ /* 0x000ea20008000000 */
[----:B------:R-:W-:Y:S01]  /*01d0*/  LOP3.LUT P0, RZ, R71, UR4, RZ, 0xfc, !PT ;  /* 0x0000000447ff7c12 */ /* 0x000fe2000f80fcff */
[----:B------:R-:W-:-:S03]  /*01e0*/  UISETP.NE.AND.EX UP0, UPT, UR13, URZ, UPT, UP0 ;  /* 0x000000ff0d00728c */ /* 0x000fc6000bf05300 */
[----:B------:R-:W5:Y:S01]  /*01f0*/  LDCU.64 UR4, c[0x0][0x468] ;  /* 0x00008d00ff0477ac */ /* 0x000f620008000a00 */
[----:B------:R-:W-:Y:S02]  /*0200*/  UISETP.NE.AND.EX UP4, UPT, UR11, URZ, UPT, UP4 ;  /* 0x000000ff0b00728c */ /* 0x000fe4000bf85340 */
[----:B------:R-:W-:-:S06]  /*0210*/  UISETP.NE.U32.AND UP3, UPT, UR6, URZ, UPT ;  /* 0x000000ff0600728c */ /* 0x000fcc000bf65070 */
[----:B------:R-:W2:Y:S01]  /*0220*/  @!P0 LDC.64 R6, c[0x0][0x528] ;  /* 0x00014a00ff068b82 */ /* 0x000ea20000000a00 */
[----:B------:R-:W-:Y:S02]  /*0230*/  USHF.L.U32 UR13, UR8, 0x2, URZ ;  /* 0x00000002080d7899 */ /* 0x000fe400080006ff */
[----:B------:R-:W-:Y:S02]  /*0240*/  UISETP.NE.AND.EX UP3, UPT, UR7, URZ, UPT, UP3 ;  /* 0x000000ff0700728c */ /* 0x000fe4000bf65330 */
[----:B-1----:R-:W-:Y:S02]  /*0250*/  UIMAD.WIDE.U32 UR16, UR8, 0x4, UR16 ;  /* 0x00000004081078a5 */ /* 0x002fe4000f8e0010 */
[----:B------:R-:W-:Y:S02]  /*0260*/  USHF.R.U32.HI UR12, URZ, 0x1e, UR8 ;  /* 0x0000001eff0c7899 */ /* 0x000fe40008011608 */
[----:B------:R-:W-:-:S04]  /*0270*/  @UP4 UIADD3 UR10, UP2, UPT, UR13, UR10, URZ ;  /* 0x0000000a0d0a4290 */ /* 0x000fc8000ff5e0ff */
[----:B------:R-:W-:Y:S02]  /*0280*/  @UP4 UIADD3.X UR11, UPT, UPT, UR12, UR11, URZ, UP2, !UPT ;  /* 0x0000000b0c0b4290 */ /* 0x000fe400097fe4ff */
[----:B-----5:R-:W-:Y:S02]  /*0290*/  UISETP.EQ.U32.AND UP2, UPT, UR4, URZ, UPT ;  /* 0x000000ff0400728c */ /* 0x020fe4000bf42070 */
[----:B------:R-:W-:-:S04]  /*02a0*/  @UP3 UIADD3 UR6, UP1, UPT, UR13, UR6, URZ ;  /* 0x000000060d063290 */ /* 0x000fc8000ff3e0ff */
[----:B------:R-:W-:Y:S02]  /*02b0*/  @UP3 UIADD3.X UR7, UPT, UPT, UR12, UR7, URZ, UP1, !UPT ;  /* 0x000000070c073290 */ /* 0x000fe40008ffe4ff */
[----:B------:R-:W-:-:S04]  /*02c0*/  UIADD3 UR13, UP1, UPT, UR13, UR4, URZ ;  /* 0x000000040d0d7290 */ /* 0x000fc8000ff3e0ff */
[----:B------:R-:W-:Y:S01]  /*02d0*/  UIADD3.X UR12, UPT, UPT, UR12, UR5, URZ, UP1, !UPT ;  /* 0x000000050c0c7290 */ /* 0x000fe20008ffe4ff */
[----:B----4-:R-:W-:Y:S02]  /*02e0*/  @P2 R2UR UR22, R4 ;  /* 0x00000000041622ca */ /* 0x010fe400000e0000 */
[----:B------:R-:W-:Y:S02]  /*02f0*/  @P2 R2UR UR23, R5 ;  /* 0x00000000051722ca */ /* 0x000fe400000e0000 */
[----:B---3--:R-:W-:-:S09]  /*0300*/  @P2 IADD3 R69, P1, PT, R2, R0, RZ ;  /* 0x0000000002452210 */ /* 0x008fd20007f3e0ff */
[----:B------:R-:W-:Y:S02]  /*0310*/  IMAD.U32 R2, RZ, RZ, UR22 ;  /* 0x00000016ff027e24 */ /* 0x000fe4000f8e00ff */
[----:B------:R-:W-:Y:S01]  /*0320*/  @P2 IMAD.X R70, RZ, RZ, R3, P1 ;  /* 0x000000ffff462224 */ /* 0x000fe200008e0603 */
[----:B------:R-:W-:Y:S01]  /*0330*/  PLOP3.LUT P2, PT, PT, PT, UP0, 0x80, 0x8 ;  /* 0x000000000008781c */ /* 0x000fe20003f4f008 */
[----:B------:R-:W-:Y:S01]  /*0340*/  IMAD.U32 R3, RZ, RZ, UR23 ;  /* 0x00000017ff037e24 */ /* 0x000fe2000f8e00ff */
[----:B------:R-:W-:-:S04]  /*0350*/  PLOP3.LUT P1, PT, PT, PT, UP4, 0x80, 0x8 ;  /* 0x000000000008781c */ /* 0x000fc80003f2f048 */
[----:B--2---:R1:W-:Y:S01]  /*0360*/  @!P0 STG.E.64 desc[UR20][R6.64], R2 ;  /* 0x0000000206008986 */ /* 0x0043e2000c101b14 */
[----:B------:R-:W-:-:S04]  /*0370*/  UISETP.NE.AND UP4, UPT, UR9, URZ, UPT ;  /* 0x000000ff0900728c */ /* 0x000fc8000bf85270 */
[----:B------:R-:W-:-:S06]  /*0380*/  UISETP.EQ.OR.EX UP2, UPT, UR5, URZ, !UP4, UP2 ;  /* 0x000000ff0500728c */ /* 0x000fcc000e742720 */
[----:B------:R-:W-:Y:S01]  /*0390*/  PLOP3.LUT P3, PT, PT, PT, UP2, 0x80, 0x8 ;  /* 0x000000000008781c */ /* 0x000fe20003f6f028 */
[----:B-1----:R-:W-:Y:S01]  /*03a0*/  @!P0 IMAD.MOV.U32 R2, RZ, RZ, R69 ;  /* 0x000000ffff028224 */ /* 0x002fe200078e0045 */
[----:B------:R-:W-:-:S05]  /*03b0*/  @!P0 MOV R3, R70 ;  /* 0x0000004600038202 */ /* 0x000fca0000000f00 */
[----:B------:R1:W-:Y:S01]  /*03c0*/  @!P0 STG.E.64 desc[UR20][R6.64+0x8], R2 ;  /* 0x0000080206008986 */ /* 0x0003e2000c101b14 */
[----:B------:R-:W-:Y:S01]  /*03d0*/  PLOP3.LUT P0, PT, PT, PT, UP3, 0x80, 0x8 ;  /* 0x000000000008781c */ /* 0x000fe20003f0f038 */
[----:B------:R-:W-:Y:S02]  /*03e0*/  IMAD.U32 R5, RZ, RZ, UR11 ;  /* 0x0000000bff057e24 */ /* 0x000fe4000f8e00ff */
[----:B------:R-:W-:Y:S01]  /*03f0*/  IMAD.U32 R4, RZ, RZ, UR10 ;  /* 0x0000000aff047e24 */ /* 0x000fe2000f8e00ff */
[----:B------:R-:W-:Y:S01]  /*0400*/  UMOV UR18, 0xffffffff ;  /* 0xffffffff00127882 */ /* 0x000fe20000000000 */
[----:B------:R-:W2:Y:S03]  /*0410*/  @!UP3 LDCU UR10, c[0x0][0x43c] ;  /* 0x00008780ff0ab7ac */ /* 0x000ea60008000800 */
[----:B------:R-:W3:Y:S01]  /*0420*/  @P1 LDG.E R5, desc[UR20][R4.64] ;  /* 0x0000001404051981 */ /* 0x000ee2000c1e1900 */
[----:B-1----:R-:W-:-:S02]  /*0430*/  IMAD.U32 R2, RZ, RZ, UR16 ;  /* 0x00000010ff027e24 */ /* 0x002fc4000f8e00ff */
[----:B------:R-:W-:-:S05]  /*0440*/  IMAD.U32 R3, RZ, RZ, UR17 ;  /* 0x00000011ff037e24 */ /* 0x000fca000f8e00ff */
[----:B------:R-:W4:Y:S04]  /*0450*/  @P4 LDG.E R7, desc[UR20][R2.64] ;  /* 0x0000001402074981 */ /* 0x000f28000c1e1900 */
[----:B------:R1:W5:Y:S02]  /*0460*/  @P2 LDG.E R6, desc[UR20][R2.64+0x4] ;  /* 0x0000041402062981 */ /* 0x000364000c1e1900 */
[----:B-1----:R-:W-:Y:S01]  /*0470*/  MOV R2, UR6 ;  /* 0x0000000600027c02 */ /* 0x002fe20008000f00 */
[----:B------:R-:W-:Y:S01]  /*0480*/  IMAD.U32 R3, RZ, RZ, UR7 ;  /* 0x00000007ff037e24 */ /* 0x000fe2000f8e00ff */
[----:B------:R-:W1:Y:S04]  /*0490*/  @!UP3 LDCU.64 UR6, c[0x0][0x488] ;  /* 0x00009100ff06b7ac */ /* 0x000e680008000a00 */
[----:B------:R2:W5:Y:S02]  /*04a0*/  @P0 LDG.E R0, desc[UR20][R2.64] ;  /* 0x0000001402000981 */ /* 0x000564000c1e1900 */
[----:B--2---:R-:W-:-:S02]  /*04b0*/  IMAD.U32 R2, RZ, RZ, UR13 ;  /* 0x0000000dff027e24 */ /* 0x004fc4000f8e00ff */
[----:B------:R-:W-:Y:S01]  /*04c0*/  IMAD.U32 R3, RZ, RZ, UR12 ;  /* 0x0000000cff037e24 */ /* 0x000fe2000f8e00ff */
[----:B------:R-:W2:Y:S04]  /*04d0*/  @!UP0 LDCU UR31, c[0x0][0x434] ;  /* 0x00008680ff1f87ac */ /* 0x000ea80008000800 */
[----:B------:R-:W2:Y:S01]  /*04e0*/  @!P3 LDG.E R4, desc[UR20][R2.64] ;  /* 0x000000140204b981 */ /* 0x000ea2000c1e1900 */
[----:B-1----:R-:W-:Y:S01]  /*04f0*/  @!UP3 UISETP.NE.U32.AND UP2, UPT, UR6, URZ, UPT ;  /* 0x000000ff0600b28c */ /* 0x002fe2000bf45070 */
[----:B------:R-:W1:Y:S03]  /*0500*/  LDCU UR12, c[0x0][0x3e0] ;  /* 0x00007c00ff0c77ac */ /* 0x000e660008000800 */
[----:B------:R-:W-:Y:S01]  /*0510*/  @!UP3 UISETP.NE.AND.EX UP2, UPT, UR7, URZ, UPT, UP2 ;  /* 0x000000ff0700b28c */ /* 0x000fe2000bf45320 */
[----:B------:R-:W-:Y:S01]  /*0520*/  UMOV UR9, URZ ;  /* 0x000000ff00097c82 */ /* 0x000fe20008000000 */
[----:B------:R-:W-:-:S02]  /*0530*/  USHF.L.U32 UR25, UR14, 0x7, URZ ;  /* 0x000000070e197899 */ /* 0x000fc400080006ff */
[----:B-1----:R-:W-:Y:S01]  /*0540*/  UIMAD UR27, UR8, UR12, UR29 ;  /* 0x0000000c081b72a4 */ /* 0x002fe2000f8e021d */
[----:B---3--:R-:W-:Y:S02]  /*0550*/  @P1 R2UR UR9, R5 ;  /* 0x00000000050912ca */ /* 0x008fe400000e0000 */
[----:B----4-:R-:W-:Y:S02]  /*0560*/  @P4 R2UR UR18, R7 ;  /* 0x00000000071242ca */ /* 0x010fe400000e0000 */
[----:B-----5:R-:W-:-:S13]  /*0570*/  @P2 R2UR UR11, R6 ;  /* 0x00000000060b22ca */ /* 0x020fda00000e0000 */
[----:B--2---:R-:W-:Y:S02]  /*0580*/  @UP0 UIADD3 UR31, UPT, UPT, UR11, -UR18, URZ ;  /* 0x800000120b1f0290 */ /* 0x004fe4000fffe0ff */
[----:B------:R-:W-:Y:S02]  /*0590*/  UISETP.NE.U32.AND UP0, UPT, UR4, URZ, UPT ;  /* 0x000000ff0400728c */ /* 0x000fe4000bf05070 */
[----:B------:R-:W-:Y:S02]  /*05a0*/  @!UP3 USEL UR4, UR10, URZ, UP2 ;  /* 0x000000ff0a04b287 */ /* 0x000fe40009000000 */
[----:B------:R-:W-:Y:S01]  /*05b0*/  UISETP.NE.AND.EX UP0, UPT, UR5, URZ, UPT, UP0 ;  /* 0x000000ff0500728c */ /* 0x000fe2000bf05300 */
[----:B------:R-:W-:Y:S01]  /*05c0*/  UMOV UR10, 0xffffffff ;  /* 0xffffffff000a7882 */ /* 0x000fe20000000000 */
[----:B------:R-:W-:Y:S01]  /*05d0*/  UISETP.GT.AND UP1, UPT, UR31, UR25, UPT ;  /* 0x000000191f00728c */ /* 0x000fe2000bf24270 */
[----:B------:R-:W-:-:S05]  /*05e0*/  @P0 R2UR UR26, R0 ;  /* 0x00000000001a02ca */ /* 0x000fca00000e0000 */
[----:B------:R-:W-:-:S03]  /*05f0*/  PLOP3.LUT P0, PT, PT, PT, UP1, 0x80, 0x8 ;  /* 0x000000000008781c */ /* 0x000fc60003f0f018 */
[----:B------:R-:W1:Y:S05]  /*0600*/  @!UP0 LDCU UR5, c[0x0][0x438] ;  /* 0x00008700ff0587ac */ /* 0x000e6a0008000800 */
[----:B------:R-:W-:Y:S01]  /*0610*/  @UP3 UIADD3 UR26, UPT, UPT, UR26, -UR9, URZ ;  /* 0x800000091a1a3290 */ /* 0x000fe2000fffe0ff */
[----:B------:R-:W-:Y:S01]  /*0620*/  @!P3 R2UR UR10, R4 ;  /* 0x00000000040ab2ca */ /* 0x000fe200000e0000 */
[----:B-1----:R-:W-:-:S14]  /*0630*/  BRA.U !UP0, `(.L_x_651) ;  /* 0x0000000108187547 */ /* 0x002fdc000b800000 */
[----:B------:R-:W-:-:S13]  /*0640*/  PLOP3.LUT P1, PT, PT, PT, UP4, 0x80, 0x8 ;  /* 0x000000000008781c */ /* 0x000fda0003f2f048 */
[----:B------:R-:W2:Y:S04]  /*0650*/  @P1 LDG.E R0, desc[UR20][R2.64+0x4] ;  /* 0x0000041402001981 */ /* 0x000ea8000c1e1900 */
[----:B------:R-:W3:Y:S01]  /*0660*/  @!P1 LDG.E R2, desc[UR20][R2.64] ;  /* 0x0000001402029981 */ /* 0x000ee2000c1e1900 */
[----:B--2---:R-:W-:-:S13]  /*0670*/  @P1 R2UR UR5, R0 ;  /* 0x00000000000512ca */ /* 0x004fda00000e0000 */
[----:B------:R-:W-:-:S07]  /*0680*/  @UP4 UIADD3 UR5, UPT, UPT, UR5, -UR10, URZ ;  /* 0x8000000a05054290 */ /* 0x000fce000fffe0ff */
[----:B---3--:R-:W-:-:S15]  /*0690*/  @!P1 R2UR UR5, R2 ;  /* 0x00000000020592ca */ /* 0x008fde00000e0000 */
.L_x_651:
[----:B------:R-:W-:Y:S01]  /*06a0*/  @!UP3 UIADD3 UR26, UPT, UPT, UR4, UR5, -UR9 ;  /* 0x00000005041ab290 */ /* 0x000fe2000fffe809 */
[----:B------:R-:W-:Y:S11]  /*06b0*/  @!P0 EXIT ;  /* 0x000000000000894d */ /* 0x000ff60003800000 */
[----:B------:R-:W-:Y:S01]  /*06c0*/  UISETP.GT.AND UP0, UPT, UR26, URZ, UPT ;  /* 0x000000ff1a00728c */ /* 0x000fe2000bf04270 */
[----:B------:R-:W-:-:S08]  /*06d0*/  LOP3.LUT R236, R71, 0x1f, RZ, 0xc0, !PT ;  /* 0x0000001f47ec7812 */ /* 0x000fd000078ec0ff */
[----:B------:R-:W-:Y:S05]  /*06e0*/  BRA.U UP0, `(.L_x_652) ;  /* 0x0000000900b07547 */ /* 0x000fea000b800000 */
[----:B------:R-:W1:Y:S01]  /*06f0*/  LDCU.U8 UR4, c[0x0][0x549] ;  /* 0x0000a920ff0477ac */ /* 0x000e620008000000 */
[----:B------:R-:W-:-:S11]  /*0700*/  UISETP.NE.AND UP0, UPT, UR18, -0x1, UPT ;  /* 0xffffffff1200788c */ /* 0x000fd6000bf05270 */
[----:B------:R-:W2:Y:S01]  /*0710*/  @!UP0 LDCU.64 UR10, c[0x0][0x400] ;  /* 0x00008000ff0a87ac */ /* 0x000ea20008000a00 */
[----:B-1----:R-:W-:Y:S01]  /*0720*/  UISETP.NE.AND UP1, UPT, UR4, URZ, UPT ;  /* 0x000000ff0400728c */ /* 0x002fe2000bf25270 */
[----:B------:R-:W1:Y:S10]  /*0730*/  @UP0 LDCU.64 UR6, c[0x0][0x408] ;  /* 0x00008100ff0607ac */ /* 0x000e740008000a00 */
[----:B------:R-:W3:Y:S01]  /*0740*/  @UP1 LDCU.64 UR4, c[0x0][0x430] ;  /* 0x00008600ff0417ac */ /* 0x000ee20008000a00 */
[----:B--2---:R-:W-:Y:S01]  /*0750*/  @!UP0 UIMAD.WIDE.U32 UR16, UR8, UR10, URZ ;  /* 0x0000000a081082a5 */ /* 0x004fe2000f8e00ff */
[----:B------:R-:W2:Y:S01]  /*0760*/  @UP1 LDCU UR9, c[0x0][0x430] ;  /* 0x00008600ff0917ac */ /* 0x000ea20008000800 */
[----:B-1----:R-:W-:-:S02]  /*0770*/  @UP0 UIMAD.WIDE.U32 UR14, UR18, UR6, URZ ;  /* 0x00000006120e02a5 */ /* 0x002fc4000f8e00ff */
[----:B------:R-:W-:Y:S02]  /*0780*/  @!UP0 UIMAD UR11, UR8, UR11, UR17 ;  /* 0x0000000b080b82a4 */ /* 0x000fe4000f8e0211 */
[----:B------:R-:W-:Y:S01]  /*0790*/  @UP0 UIMAD UR11, UR18, UR7, UR15 ;  /* 0x00000007120b02a4 */ /* 0x000fe2000f8e020f */
[----:B------:R-:W-:Y:S01]  /*07a0*/  @!UP0 UMOV UR10, UR16 ;  /* 0x00000010000a8c82 */ /* 0x000fe20008000000 */
[----:B------:R-:W1:Y:S01]  /*07b0*/  LDCU.U8 UR6, c[0x0][0x548] ;  /* 0x0000a900ff0677ac */ /* 0x000e620008000000 */
[----:B---3--:R-:W-:Y:S01]  /*07c0*/  @UP1 UIMAD UR13, UR4, UR5, URZ ;  /* 0x00000005040d12a4 */ /* 0x008fe2000f8e02ff */
[----:B------:R-:W-:Y:S01]  /*07d0*/  @UP1 UMOV UR7, 0x1 ;  /* 0x0000000100071882 */ /* 0x000fe20000000000 */
[----:B------:R-:W-:Y:S01]  /*07e0*/  @UP0 UMOV UR10, UR14 ;  /* 0x0000000e000a0c82 */ /* 0x000fe20008000000 */
[----:B--2---:R-:W-:Y:S09]  /*07f0*/  BRA.U UP1, `(.L_x_653) ;  /* 0x0000000101247547 */ /* 0x004ff2000b800000 */
[----:B-1----:R-:W-:-:S11]  /*0800*/  UISETP.NE.AND UP0, UPT, UR6, URZ, UPT ;  /* 0x000000ff0600728c */ /* 0x002fd6000bf05270 */
[----:B------:R-:W1:Y:S01]  /*0810*/  @UP0 LDCU UR7, c[0x0][0x454] ;  /* 0x00008a80ff0707ac */ /* 0x000e620008000800 */
[----:B------:R-:W2:Y:S01]  /*0820*/  @!UP0 LDCU UR4, c[0x0][0x434] ;  /* 0x00008680ff0487ac */ /* 0x000ea20008000800 */
[----:B------:R-:W3:Y:S01]  /*0830*/  @UP0 LDCU UR13, c[0x0][0x454] ;  /* 0x00008a80ff0d07ac */ /* 0x000ee20008000800 */
[----:B------:R-:W-:Y:S01]  /*0840*/  @UP0 UMOV UR9, 0x1 ;  /* 0x0000000100090882 */ /* 0x000fe20000000000 */
[----:B---3--:R-:W3:Y:S01]  /*0850*/  @!UP0 LDCU UR13, c[0x0][0x434] ;  /* 0x00008680ff0d87ac */ /* 0x008ee20008000800 */
[----:B------:R-:W-:Y:S01]  /*0860*/  @!UP0 UMOV UR9, 0x1 ;  /* 0x0000000100098882 */ /* 0x000fe20000000000 */
[----:B-1----:R-:W-:Y:S02]  /*0870*/  @UP0 UIMAD UR7, UR12, UR7, URZ ;  /* 0x000000070c0702a4 */ /* 0x002fe4000f8e02ff */
[----:B--2---:R-:W-:-:S12]  /*0880*/  @!UP0 UIMAD UR7, UR12, UR4, URZ ;  /* 0x000000040c0782a4 */ /* 0x004fd8000f8e02ff */
.L_x_653:
[----:B------:R-:W2:Y:S01]  /*0890*/  LDCU.64 UR4, c[0x0][0x410] ;  /* 0x00008200ff0477ac */ /* 0x000ea20008000a00 */
[----:B------:R-:W4:Y:S01]  /*08a0*/  S2R R2, SR_CTAID.X ;  /* 0x0000000000027919 */ /* 0x000f220000002500 */
[----:B------:R-:W-:Y:S01]  /*08b0*/  IMAD.SHL.U32 R8, R71, 0x8, RZ ;  /* 0x0000000847087824 */ /* 0x000fe200078e00ff */
[----:B------:R-:W-:Y:S01]  /*08c0*/  SHF.R.U32.HI R4, RZ, 0x2, R71 ;  /* 0x00000002ff047819 */ /* 0x000fe20000011647 */
[----:B------:R-:W5:Y:S01]  /*08d0*/  LDCU UR12, c[0x0][0x434] ;  /* 0x00008680ff0c77ac */ /* 0x000f620008000800 */
[----:B------:R-:W-:Y:S01]  /*08e0*/  IMAD.MOV.U32 R5, RZ, RZ, RZ ;  /* 0x000000ffff057224 */ /* 0x000fe200078e00ff */
[----:B------:R-:W-:Y:S01]  /*08f0*/  BSSY.RECONVERGENT B0, `(.L_x_654) ;  /* 0x000002f000007945 */ /* 0x000fe20003800200 */
[----:B------:R-:W-:Y:S01]  /*0900*/  LOP3.LUT R8, R8, 0x18, RZ, 0xc0, !PT ;  /* 0x0000001808087812 */ /* 0x000fe200078ec0ff */
[----:B------:R-:W5:Y:S01]  /*0910*/  LDCU UR14, c[0x0][0x440] ;  /* 0x00008800ff0e77ac */ /* 0x000f620008000800 */
[----:B------:R-:W-:Y:S02]  /*0920*/  VIADD R14, R4, 0x20 ;  /* 0x00000020040e7836 */ /* 0x000fe40000000000 */
[----:B------:R-:W-:Y:S01]  /*0930*/  ISETP.NE.AND P1, PT, R8, RZ, PT ;  /* 0x000000ff0800720c */ /* 0x000fe20003f25270 */
[----:B-1----:R-:W-:Y:S01]  /*0940*/  UISETP.NE.AND UP1, UPT, UR6, URZ, !UP1 ;  /* 0x000000ff0600728c */ /* 0x002fe2000cf25270 */
[C---:B------:R-:W-:Y:S01]  /*0950*/  VIADD R15, R4.reuse, 0x40 ;  /* 0x00000040040f7836 */ /* 0x040fe20000000000 */
[----:B------:R-:W-:Y:S01]  /*0960*/  UISETP.NE.AND UP0, UPT, UR18, -0x1, UPT ;  /* 0xffffffff1200788c */ /* 0x000fe2000bf05270 */
[----:B------:R-:W-:Y:S01]  /*0970*/  VIADD R16, R4, 0x60 ;  /* 0x0000006004107836 */ /* 0x000fe20000000000 */
[----:B---3--:R-:W-:Y:S01]  /*0980*/  UIMAD UR13, UR29, UR13, URZ ;  /* 0x0000000d1d0d72a4 */ /* 0x008fe2000f8e02ff */
[----:B--2---:R-:W-:Y:S01]  /*0990*/  IMAD.U32 R0, RZ, RZ, UR4 ;  /* 0x00000004ff007e24 */ /* 0x004fe2000f8e00ff */
[----:B------:R-:W-:Y:S01]  /*09a0*/  UIMAD UR4, UR25, UR9, URZ ;  /* 0x00000009190472a4 */ /* 0x000fe2000f8e02ff */
[----:B------:R-:W-:Y:S01]  /*09b0*/  IMAD.U32 R6, RZ, RZ, UR5 ;  /* 0x00000005ff067e24 */ /* 0x000fe2000f8e00ff */
[----:B------:R-:W-:-:S02]  /*09c0*/  UIADD3 UR25, UPT, UPT, -UR25, UR31, URZ ;  /* 0x0000001f19197290 */ /* 0x000fc4000fffe1ff */
[----:B-----5:R-:W-:Y:S02]  /*09d0*/  UIMAD UR12, UR8, UR12, URZ ;  /* 0x0000000c080c72a4 */ /* 0x020fe4000f8e02ff */
[----:B------:R-:W-:Y:S01]  /*09e0*/  @!UP1 UIMAD UR13, UR8, UR7, UR13 ;  /* 0x00000007080d92a4 */ /* 0x000fe2000f8e020d */
[C---:B------:R-:W-:Y:S01]  /*09f0*/  ISETP.GE.AND P5, PT, R8.reuse, UR14, PT ;  /* 0x0000000e08007c0c */ /* 0x040fe2000bfa6270 */
[----:B------:R-:W-:Y:S01]  /*0a00*/  USEL UR12, UR12, UR18, !UP0 ;  /* 0x000000120c0c7287 */ /* 0x000fe2000c000000 */
[----:B------:R-:W-:Y:S01]  /*0a10*/  IADD3 R8, P0, PT, R8, UR10, RZ ;  /* 0x0000000a08087c10 */ /* 0x000fe2000ff1e0ff */
[----:B------:R-:W-:Y:S01]  /*0a20*/  USHF.R.S32.HI UR10, URZ, 0x1f, UR4 ;  /* 0x0000001fff0a7899 */ /* 0x000fe20008011404 */
[C---:B------:R-:W-:Y:S01]  /*0a30*/  ISETP.GE.OR P6, PT, R4.reuse, UR25, P5 ;  /* 0x0000001904007c0c */ /* 0x040fe2000afc6670 */
[----:B------:R-:W-:Y:S01]  /*0a40*/  USHF.R.S32.HI UR5, URZ, 0x1f, UR12 ;  /* 0x0000001fff057899 */ /* 0x000fe2000801140c */
[----:B------:R-:W-:Y:S01]  /*0a50*/  ISETP.GE.OR P4, PT, R4, UR25, P1 ;  /* 0x0000001904007c0c */ /* 0x000fe20008f86670 */
[----:B------:R-:W-:Y:S01]  /*0a60*/  IMAD.X R9, RZ, RZ, UR11, P0 ;  /* 0x0000000bff097e24 */ /* 0x000fe200080e06ff */
[----:B------:R-:W-:Y:S01]  /*0a70*/  USEL UR8, UR12, URZ, UP1 ;  /* 0x000000ff0c087287 */ /* 0x000fe20008800000 */
[----:B------:R-:W-:Y:S01]  /*0a80*/  ISETP.GE.OR P3, PT, R14, UR25, P1 ;  /* 0x000000190e007c0c */ /* 0x000fe20008f66670 */
[----:B------:R-:W-:Y:S01]  /*0a90*/  USEL UR5, UR5, URZ, UP1 ;  /* 0x000000ff05057287 */ /* 0x000fe20008800000 */
[----:B------:R-:W-:Y:S01]  /*0aa0*/  IMAD.WIDE.U32 R8, R0, UR29, R8 ;  /* 0x0000001d00087c25 */ /* 0x000fe2000f8e0008 */
[----:B------:R-:W-:Y:S01]  /*0ab0*/  USHF.R.S32.HI UR6, URZ, 0x1f, UR13 ;  /* 0x0000001fff067899 */ /* 0x000fe2000801140d */
[----:B------:R-:W-:Y:S01]  /*0ac0*/  ISETP.GE.OR P2, PT, R15, UR25, P1 ;  /* 0x000000190f007c0c */ /* 0x000fe20008f46670 */
[----:B------:R-:W-:Y:S01]  /*0ad0*/  UIADD3 UR8, UP1, UP0, UR4, UR8, UR13 ;  /* 0x0000000804087290 */ /* 0x000fe2000f83e00d */
[----:B------:R-:W-:Y:S01]  /*0ae0*/  IMAD R7, R6, UR29, R9 ;  /* 0x0000001d06077c24 */ /* 0x000fe2000f8e0209 */
[----:B------:R-:W-:Y:S01]  /*0af0*/  ISETP.GE.OR P1, PT, R16, UR25, P1 ;  /* 0x0000001910007c0c */ /* 0x000fe20008f26670 */
[----:B----4-:R-:W-:Y:S01]  /*0b00*/  IMAD.WIDE.U32 R2, R2, 0x80, R4 ;  /* 0x0000008002027825 */ /* 0x010fe200078e0004 */
[----:B------:R-:W-:Y:S01]  /*0b10*/  UIADD3.X UR10, UPT, UPT, UR10, UR5, UR6, UP1, UP0 ;  /* 0x000000050a0a7290 */ /* 0x000fe20008fe0406 */
        /* <DEDUP_REMOVED lines=12> */
.L_x_655:
[----:B------:R-:W-:Y:S05]  /*0be0*/  BSYNC.RECONVERGENT B0 ;  /* 0x0000000000007941 */ /* 0x000fea0003800200 */
.L_x_654:
[----:B------:R-:W-:Y:S01]  /*0bf0*/  BSSY.RECONVERGENT B0, `(.L_x_656) ;  /* 0x0000011000007945 */ /* 0x000fe20003800200 */
[----:B------:R-:W-:Y:S02]  /*0c00*/  ISETP.GE.OR P6, PT, R15, UR25, P5 ;  /* 0x000000190f007c0c */ /* 0x000fe4000afc6670 */
[----:B------:R-:W-:Y:S01]  /*0c10*/  ISETP.GE.OR P5, PT, R16, UR25, P5 ;  /* 0x0000001910007c0c */ /* 0x000fe2000afa6670 */
        /* <DEDUP_REMOVED lines=14> */
.L_x_657:
[----:B------:R-:W-:Y:S05]  /*0d00*/  BSYNC.RECONVERGENT B0 ;  /* 0x0000000000007941 */ /* 0x000fea0003800200 */
.L_x_656:
        /* <DEDUP_REMOVED lines=15> */
.L_x_659:
[----:B------:R-:W-:Y:S05]  /*0e00*/  BSYNC.RECONVERGENT B0 ;  /* 0x0000000000007941 */ /* 0x000fea0003800200 */
.L_x_658:
        /* <DEDUP_REMOVED lines=14> */
.L_x_661:
[----:B------:R-:W-:Y:S05]  /*0ef0*/  BSYNC.RECONVERGENT B0 ;  /* 0x0000000000007941 */ /* 0x000fea0003800200 */
.L_x_660:
[----:B------:R-:W-:Y:S04]  /*0f00*/  BSSY.RECONVERGENT B0, `(.L_x_662) ;  /* 0x000000a000007945 */ /* 0x000fe80003800200 */
[----:B------:R-:W-:Y:S05]  /*0f10*/  @P4 BRA `(.L_x_663) ;  /* 0x0000000000204947 */ /* 0x000fea0003800000 */
[----:B------:R-:W4:Y:S01]  /*0f20*/  LDCU.64 UR4, c[0x0][0x420] ;  /* 0x00008400ff0477ac */ /* 0x000f220008000a00 */
[----:B------:R-:W-:-:S05]  /*0f30*/  IMAD R4, R4, UR9, RZ ;  /* 0x0000000904047c24 */ /* 0x000fca000f8e02ff */
[----:B------:R-:W-:-:S04]  /*0f40*/  IADD3 R0, P0, PT, R4, UR8, RZ ;  /* 0x0000000804007c10 */ /* 0x000fc8000ff1e0ff */
[----:B------:R-:W-:Y:S02]  /*0f50*/  LEA.HI.X.SX32 R4, R4, UR10, 0x1, P0 ;  /* 0x0000000a04047c11 */ /* 0x000fe400080f0eff */
[----:B----4-:R-:W-:-:S04]  /*0f60*/  LEA R2, P0, R0, UR4, 0x2 ;  /* 0x0000000400027c11 */ /* 0x010fc8000f8010ff */
[----:B------:R-:W-:Y:S01]  /*0f70*/  LEA.HI.X R3, R0, UR5, R4, 0x2, P0 ;  /* 0x0000000500037c11 */ /* 0x000fe200080f1404 */
[----:B------:R-:W-:-:S05]  /*0f80*/  IMAD.MOV.U32 R0, RZ, RZ, 0x7f800000 ;  /* 0x7f800000ff007424 */ /* 0x000fca00078e00ff */
[----:B------:R4:W-:Y:S03]  /*0f90*/  STG.E desc[UR20][R2.64], R0 ;  /* 0x0000000002007986 */ /* 0x0009e6000c101914 */
.L_x_663:
[----:B------:R-:W-:Y:S05]  /*0fa0*/  BSYNC.RECONVERGENT B0 ;  /* 0x0000000000007941 */ /* 0x000fea0003800200 */
.L_x_662:
[----:B------:R-:W-:Y:S04]  /*0fb0*/  BSSY.RECONVERGENT B0, `(.L_x_664) ;  /* 0x000000a000007945 */ /* 0x000fe80003800200 */
[----:B------:R-:W-:Y:S05]  /*0fc0*/  @P3 BRA `(.L_x_665) ;  /* 0x0000000000203947 */ /* 0x000fea0003800000 */
[----:B------:R-:W5:Y:S01]  /*0fd0*/  LDCU.64 UR4, c[0x0][0x420] ;  /* 0x00008400ff0477ac */ /* 0x000f620008000a00 */
[----:B----4-:R-:W-:-:S05]  /*0fe0*/  IMAD R0, R14, UR9, RZ ;  /* 0x000000090e007c24 */ /* 0x010fca000f8e02ff */
[----:B------:R-:W-:-:S04]  /*0ff0*/  IADD3 R3, P0, PT, R0, UR8, RZ ;  /* 0x0000000800037c10 */ /* 0x000fc8000ff1e0ff */
[----:B------:R-:W-:Y:S02]  /*1000*/  LEA.HI.X.SX32 R0, R0, UR10, 0x1, P0 ;  /* 0x0000000a00007c11 */ /* 0x000fe400080f0eff */
[----:B-----5:R-:W-:-:S04]  /*1010*/  LEA R2, P0, R3, UR4, 0x2 ;  /* 0x0000000403027c11 */ /* 0x020fc8000f8010ff */
[----:B------:R-:W-:Y:S01]  /*1020*/  LEA.HI.X R3, R3, UR5, R0, 0x2, P0 ;  /* 0x0000000503037c11 */ /* 0x000fe200080f1400 */
[----:B------:R-:W-:-:S05]  /*1030*/  IMAD.MOV.U32 R0, RZ, RZ, 0x7f800000 ;  /* 0x7f800000ff007424 */ /* 0x000fca00078e00ff */
[----:B------:R4:W-:Y:S03]  /*1040*/  STG.E desc[UR20][R2.64], R0 ;  /* 0x0000000002007986 */ /* 0x0009e6000c101914 */
.L_x_665:
[----:B------:R-:W-:Y:S05]  /*1050*/  BSYNC.RECONVERGENT B0 ;  /* 0x0000000000007941 */ /* 0x000fea0003800200 */
.L_x_664:
        /* <DEDUP_REMOVED lines=10> */
.L_x_667:
[----:B------:R-:W-:Y:S05]  /*1100*/  BSYNC.RECONVERGENT B0 ;  /* 0x0000000000007941 */ /* 0x000fea0003800200 */
.L_x_666:
[----:B------:R-:W-:Y:S05]  /*1110*/  @P1 EXIT ;  /* 0x000000000000194d */ /* 0x000fea0003800000 */
[----:B------:R-:W5:Y:S01]  /*1120*/  LDCU.64 UR4, c[0x0][0x420] ;  /* 0x00008400ff0477ac */ /* 0x000f620008000a00 */
[----:B----4-:R-:W-:-:S05]  /*1130*/  IMAD R0, R16, UR9, RZ ;  /* 0x0000000910007c24 */ /* 0x010fca000f8e02ff */
[----:B------:R-:W-:-:S04]  /*1140*/  IADD3 R3, P0, PT, R0, UR8, RZ ;  /* 0x0000000800037c10 */ /* 0x000fc8000ff1e0ff */
[----:B------:R-:W-:Y:S02]  /*1150*/  LEA.HI.X.SX32 R0, R0, UR10, 0x1, P0 ;  /* 0x0000000a00007c11 */ /* 0x000fe400080f0eff */
[----:B-----5:R-:W-:-:S04]  /*1160*/  LEA R2, P0, R3, UR4, 0x2 ;  /* 0x0000000403027c11 */ /* 0x020fc8000f8010ff */
[----:B------:R-:W-:Y:S01]  /*1170*/  LEA.HI.X R3, R3, UR5, R0, 0x2, P0 ;  /* 0x0000000503037c11 */ /* 0x000fe200080f1400 */
[----:B------:R-:W-:-:S05]  /*1180*/  IMAD.MOV.U32 R0, RZ, RZ, 0x7f800000 ;  /* 0x7f800000ff007424 */ /* 0x000fca00078e00ff */
[----:B------:R-:W-:Y:S01]  /*1190*/  STG.E desc[UR20][R2.64], R0 ;  /* 0x0000000002007986 */ /* 0x000fe2000c101914 */
[----:B------:R-:W-:Y:S05]  /*11a0*/  EXIT ;  /* 0x000000000000794d */ /* 0x000fea0003800000 */
.L_x_652:
[----:B------:R-:W-:Y:S02]  /*11b0*/  UISETP.NE.AND UP0, UPT, UR18, -0x1, UPT ;  /* 0xffffffff1200788c */ /* 0x000fe4000bf05270 */
[----:B------:R-:W-:Y:S02]  /*11c0*/  UISETP.NE.AND UP1, UPT, UR10, -0x1, UPT ;  /* 0xffffffff0a00788c */ /* 0x000fe4000bf25270 */
[----:B------:R-:W-:-:S04]  /*11d0*/  UIADD3 UR19, UPT, UPT, UR26, 0x7f, URZ ;  /* 0x0000007f1a137890 */ /* 0x000fc8000fffe0ff */
[----:B------:R-:W-:-:S03]  /*11e0*/  USHF.R.U32.HI UR19, URZ, 0x7, UR19 ;  /* 0x00000007ff137899 */ /* 0x000fc60008011613 */
[----:B------:R-:W1:Y:S01]  /*11f0*/  @!UP0 LDCU.64 UR6, c[0x0][0x398] ;  /* 0x00007300ff0687ac */ /* 0x000e620008000a00 */
[----:B------:R-:W2:Y:S01]  /*1200*/  @UP0 LDCU.64 UR4, c[0x0][0x3b0] ;  /* 0x00007600ff0407ac */ /* 0x000ea20008000a00 */
[----:B------:R-:W-:Y:S02]  /*1210*/  UIADD3 UR24, UPT, UPT, UR19, -0x1, URZ ;  /* 0xffffffff13187890 */ /* 0x000fe4000fffe0ff */
[----:B-1----:R-:W-:Y:S02]  /*1220*/  @!UP0 UIMAD.WIDE.U32 UR12, UR8, UR6, URZ ;  /* 0x00000006080c82a5 */ /* 0x002fe4000f8e00ff */
[----:B--2---:R-:W-:Y:S02]  /*1230*/  @UP0 UIMAD.WIDE.U32 UR14, UR18, UR4, URZ ;  /* 0x00000004120e02a5 */ /* 0x004fe4000f8e00ff */
[----:B------:R-:W-:-:S03]  /*1240*/  @!UP0 UIMAD UR28, UR8, UR7, UR13 ;  /* 0x00000007081c82a4 */ /* 0x000fc6000f8e020d */
[----:B------:R-:W-:Y:S01]  /*1250*/  @!UP0 UMOV UR30, UR12 ;  /* 0x0000000c001e8c82 */ /* 0x000fe20008000000 */
[----:B------:R-:W-:Y:S01]  /*1260*/  @UP0 UIMAD UR28, UR18, UR5, UR15 ;  /* 0x00000005121c02a4 */ /* 0x000fe2000f8e020f */
[----:B------:R-:W-:Y:S01]  /*1270*/  @UP0 UMOV UR30, UR14 ;  /* 0x0000000e001e0c82 */ /* 0x000fe20008000000 */
[----:B------:R-:W-:Y:S10]  /*1280*/  BRA.U UP1, `(.L_x_668) ;  /* 0x00000001012c7547 */ /* 0x000ff4000b800000 */
        /* <DEDUP_REMOVED lines=11> */
.L_x_668:
[----:B------:R-:W1:Y:S01]  /*1340*/  LDCU.64 UR16, c[0x0][0x3b8] ;  /* 0x00007700ff1077ac */ /* 0x000e620008000a00 */
[----:B------:R-:W-:-:S04]  /*1350*/  UIADD3 UR6, UPT, UPT, UR9, UR10, URZ ;  /* 0x0000000a09067290 */ /* 0x000fc8000fffe0ff */
[----:B-1----:R-:W-:Y:S02]  /*1360*/  UIMAD.WIDE.U32 UR12, UR6, UR16, URZ ;  /* 0x00000010060c72a5 */ /* 0x002fe4000f8e00ff */
[----:B------:R-:W-:-:S04]  /*1370*/  UIMAD UR6, UR6, UR17, URZ ;  /* 0x00000011060672a4 */ /* 0x000fc8000f8e02ff */
[----:B------:R-:W-:Y:S02]  /*1380*/  UIADD3 UR6, UPT, UPT, UR13, UR6, URZ ;  /* 0x000000060d067290 */ /* 0x000fe4000fffe0ff */
.L_x_669:
[----:B------:R-:W1:Y:S01]  /*1390*/  LDC R5, c[0x0][0x3e8] ;  /* 0x0000fa00ff057b82 */ /* 0x000e620000000800 */
[----:B------:R-:W2:Y:S01]  /*13a0*/  S2R R6, SR_CTAID.Z ;  /* 0x0000000000067919 */ /* 0x000ea20000002700 */
[----:B-1----:R-:W-:-:S05]  /*13b0*/  IABS R0, R5 ;  /* 0x0000000500007213 */ /* 0x002fca0000000000 */
[----:B------:R-:W-:-:S04]  /*13c0*/  IMAD.MOV.U32 R4, RZ, RZ, R0 ;  /* 0x000000ffff047224 */ /* 0x000fc800078e0000 */
[----:B------:R-:W1:Y:S01]  /*13d0*/  I2F.RP R2, R4 ;  /* 0x0000000400027306 */ /* 0x000e620000209400 */
[----:B--2---:R-:W-:-:S07]  /*13e0*/  IABS R6, R6 ;  /* 0x0000000600067213 */ /* 0x004fce0000000000 */
[----:B-1----:R-:W1:Y:S02]  /*13f0*/  MUFU.RCP R2, R2 ;  /* 0x0000000200027308 */ /* 0x002e640000001000 */
[----:B-1----:R-:W-:-:S06]  /*1400*/  VIADD R2, R2, 0xffffffe ;  /* 0x0ffffffe02027836 */ /* 0x002fcc0000000000 */
[----:B------:R-:W1:Y:S02]  /*1410*/  F2I.FTZ.U32.TRUNC.NTZ R3, R2 ;  /* 0x0000000200037305 */ /* 0x000e64000021f000 */
[----:B-1----:R-:W-:Y:S01]  /*1420*/  IADD3 R0, PT, PT, RZ, -R3, RZ ;  /* 0x80000003ff007210 */ /* 0x002fe20007ffe0ff */
[----:B------:R-:W-:-:S04]  /*1430*/  IMAD.MOV.U32 R2, RZ, RZ, RZ ;  /* 0x000000ffff027224 */ /* 0x000fc800078e00ff */
[----:B------:R-:W-:-:S04]  /*1440*/  IMAD R0, R0, R4, RZ ;  /* 0x0000000400007224 */ /* 0x000fc800078e02ff */
[----:B------:R-:W-:-:S04]  /*1450*/  IMAD.HI.U32 R0, R3, R0, R2 ;  /* 0x0000000003007227 */ /* 0x000fc800078e0002 */
[----:B------:R-:W-:-:S04]  /*1460*/  IMAD.MOV.U32 R3, RZ, RZ, R6 ;  /* 0x000000ffff037224 */ /* 0x000fc800078e0006 */
[----:B------:R-:W-:-:S05]  /*1470*/  IMAD.HI.U32 R0, R0, R3, RZ ;  /* 0x0000000300007227 */ /* 0x000fca00078e00ff */
[----:B------:R-:W-:-:S05]  /*1480*/  IADD3 R2, PT, PT, -R0, RZ, RZ ;  /* 0x000000ff00027210 */ /* 0x000fca0007ffe1ff */
[----:B------:R-:W-:-:S05]  /*1490*/  IMAD R2, R4, R2, R3 ;  /* 0x0000000204027224 */ /* 0x000fca00078e0203 */
[----:B------:R-:W-:-:S13]  /*14a0*/  ISETP.GT.U32.AND P1, PT, R4, R2, PT ;  /* 0x000000020400720c */ /* 0x000fda0003f24070 */
[----:B------:R-:W-:Y:S01]  /*14b0*/  @!P1 IMAD.IADD R2, R2, 0x1, -R4 ;  /* 0x0000000102029824 */ /* 0x000fe200078e0a04 */
[----:B------:R-:W-:Y:S02]  /*14c0*/  @!P1 IADD3 R0, PT, PT, R0, 0x1, RZ ;  /* 0x0000000100009810 */ /* 0x000fe40007ffe0ff */
[C---:B------:R-:W-:Y:S02]  /*14d0*/  ISETP.NE.AND P1, PT, R5.reuse, RZ, PT ;  /* 0x000000ff0500720c */ /* 0x040fe40003f25270 */
[----:B------:R-:W-:Y:S02]  /*14e0*/  ISETP.GE.U32.AND P2, PT, R2, R4, PT ;  /* 0x000000040200720c */ /* 0x000fe40003f46070 */
[----:B------:R-:W-:-:S04]  /*14f0*/  LOP3.LUT R2, R5, UR29, RZ, 0x3c, !PT ;  /* 0x0000001d05027c12 */ /* 0x000fc8000f8e3cff */
[----:B------:R-:W-:-:S07]  /*1500*/  ISETP.GE.AND P0, PT, R2, RZ, PT ;  /* 0x000000ff0200720c */ /* 0x000fce0003f06270 */
[----:B------:R-:W-:-:S06]  /*1510*/  @P2 VIADD R0, R0, 0x1 ;  /* 0x0000000100002836 */ /* 0x000fcc0000000000 */
        /* <DEDUP_REMOVED lines=14> */
.L_x_670:
[----:B------:R-:W1:Y:S01]  /*1600*/  LDCU.64 UR14, c[0x0][0x3c0] ;  /* 0x00007800ff0e77ac */ /* 0x000e620008000a00 */
[----:B------:R-:W-:-:S04]  /*1610*/  UIADD3 UR9, UPT, UPT, UR9, UR10, URZ ;  /* 0x0000000a09097290 */ /* 0x000fc8000fffe0ff */
[----:B-1----:R-:W-:Y:S02]  /*1620*/  UIMAD.WIDE.U32 UR10, UR9, UR14, URZ ;  /* 0x0000000e090a72a5 */ /* 0x002fe4000f8e00ff */
[----:B------:R-:W-:-:S04]  /*1630*/  UIMAD UR5, UR9, UR15, URZ ;  /* 0x0000000f090572a4 */ /* 0x000fc8000f8e02ff */
[----:B------:R-:W-:Y:S01]  /*1640*/  UIADD3 UR5, UPT, UPT, UR11, UR5, URZ ;  /* 0x000000050b057290 */ /* 0x000fe2000fffe0ff */
[----:B------:R-:W-:-:S11]  /*1650*/  UMOV UR4, UR10 ;  /* 0x0000000a00047c82 */ /* 0x000fd60008000000 */
.L_x_671:
[----:B------:R-:W1:Y:S01]  /*1660*/  S2R R11, SR_CTAID.X ;  /* 0x00000000000b7919 */ /* 0x000e620000002500 */
[C---:B------:R-:W-:Y:S01]  /*1670*/  IMAD.SHL.U32 R220, R71.reuse, 0x8, RZ ;  /* 0x0000000847dc7824 */ /* 0x040fe200078e00ff */
[C---:B------:R-:W-:Y:S01]  /*1680*/  SHF.L.U32 R17, R71.reuse, 0x2, RZ ;  /* 0x0000000247117819 */ /* 0x040fe200000006ff */
[----:B------:R-:W-:Y:S01]  /*1690*/  IMAD.SHL.U32 R18, R71, 0x20, RZ ;  /* 0x0000002047127824 */ /* 0x000fe200078e00ff */
[----:B------:R-:W-:Y:S01]  /*16a0*/  MOV R3, RZ ;  /* 0x000000ff00037202 */ /* 0x000fe20000000f00 */
[----:B------:R-:W2:Y:S01]  /*16b0*/  LDCU.64 UR10, c[0x0][0x390] ;  /* 0x00007200ff0a77ac */ /* 0x000ea20008000a00 */
[----:B------:R-:W-:Y:S01]  /*16c0*/  LOP3.LUT R68, R220, 0x18, RZ, 0xc0, !PT ;  /* 0x00000018dc447812 */ /* 0x000fe200078ec0ff */
[----:B------:R-:W3:Y:S01]  /*16d0*/  S2UR UR32, SR_CgaCtaId ;  /* 0x00000000002079c3 */ /* 0x000ee20000008800 */
[----:B------:R-:W-:Y:S01]  /*16e0*/  LOP3.LUT R2, R18, 0xc0, RZ, 0xc0, !PT ;  /* 0x000000c012027812 */ /* 0x000fe200078ec0ff */
[----:B------:R-:W4:Y:S01]  /*16f0*/  LDCU.64 UR8, c[0x0][0x3c8] ;  /* 0x00007900ff0877ac */ /* 0x000f220008000a00 */
[C---:B------:R-:W-:Y:S01]  /*1700*/  IADD3 R6, P1, PT, R68.reuse, UR12, RZ ;  /* 0x0000000c44067c10 */ /* 0x040fe2000ff3e0ff */
[----:B------:R-:W-:Y:S01]  /*1710*/  BSSY.RECONVERGENT B0, `(.L_x_672) ;  /* 0x0000040000007945 */ /* 0x000fe20003800200 */
[----:B------:R-:W-:Y:S01]  /*1720*/  IADD3 R4, P0, PT, R68, UR4, RZ ;  /* 0x0000000444047c10 */ /* 0x000fe2000ff1e0ff */
[----:B------:R-:W5:Y:S01]  /*1730*/  LDCU.64 UR12, c[0x0][0x388] ;  /* 0x00007100ff0c77ac */ /* 0x000f620008000a00 */
[----:B------:R-:W-:Y:S01]  /*1740*/  LOP3.LUT R17, R2, 0x18, R17, 0xf8, !PT ;  /* 0x0000001802117812 */ /* 0x000fe200078ef811 */
[----:B------:R-:W-:Y:S01]  /*1750*/  IMAD.X R7, RZ, RZ, UR6, P1 ;  /* 0x00000006ff077e24 */ /* 0x000fe200088e06ff */
[----:B------:R-:W-:Y:S01]  /*1760*/  SHF.R.U32.HI R2, RZ, 0x2, R71 ;  /* 0x00000002ff027819 */ /* 0x000fe20000011647 */
[----:B------:R-:W-:Y:S01]  /*1770*/  IMAD.X R5, RZ, RZ, UR5, P0 ;  /* 0x00000005ff057e24 */ /* 0x000fe200080e06ff */
[----:B------:R-:W2:Y:S01]  /*1780*/  LDCU.128 UR4, c[0x0][0x3d0] ;  /* 0x00007a00ff0477ac */ /* 0x000ea20008000c00 */
[----:B------:R-:W-:-:S02]  /*1790*/  LOP3.LUT R10, R220, 0xd8, RZ, 0xc0, !PT ;  /* 0x000000d8dc0a7812 */ /* 0x000fc400078ec0ff */
[----:B------:R-:W-:Y:S01]  /*17a0*/  IMAD.WIDE.U32 R8, R2, UR16, R6 ;  /* 0x0000001002087c25 */ /* 0x000fe2000f8e0006 */
[----:B------:R-:W-:Y:S01]  /*17b0*/  UMOV UR33, 0x400 ;  /* 0x0000040000217882 */ /* 0x000fe20000000000 */
[----:B------:R-:W-:Y:S02]  /*17c0*/  LOP3.LUT R10, R10, 0x18, R71, 0x78, !PT ;  /* 0x000000180a0a7812 */ /* 0x000fe400078e7847 */
[----:B------:R-:W-:Y:S01]  /*17d0*/  IMAD.WIDE.U32 R6, R2, UR14, R4 ;  /* 0x0000000e02067c25 */ /* 0x000fe2000f8e0004 */
[----:B------:R-:W-:Y:S02]  /*17e0*/  SHF.R.U32.HI R221, RZ, 0x5, R71 ;  /* 0x00000005ffdd7819 */ /* 0x000fe40000011647 */
[----:B------:R-:W-:Y:S01]  /*17f0*/  LOP3.LUT R220, R10, 0x1f20, R220, 0xf8, !PT ;  /* 0x00001f200adc7812 */ /* 0x000fe200078ef8dc */
[----:B------:R-:W-:Y:S01]  /*1800*/  IMAD R9, R2, UR17, R9 ;  /* 0x0000001102097c24 */ /* 0x000fe2000f8e0209 */
[----:B------:R-:W-:Y:S01]  /*1810*/  IADD3 R10, P0, PT, R68, UR30, RZ ;  /* 0x0000001e440a7c10 */ /* 0x000fe2000ff1e0ff */
[----:B------:R-:W-:-:S02]  /*1820*/  IMAD R7, R2, UR15, R7 ;  /* 0x0000000f02077c24 */ /* 0x000fc4000f8e0207 */
[----:B-1----:R-:W-:Y:S01]  /*1830*/  IMAD.WIDE.U32 R4, R11, 0x80, R2 ;  /* 0x000000800b047825 */ /* 0x002fe200078e0002 */
[----:B------:R-:W-:-:S03]  /*1840*/  SHF.R.S32.HI R11, RZ, 0x1f, R0 ;  /* 0x0000001fff0b7819 */ /* 0x000fc60000011400 */
[----:B--2---:R-:W-:-:S04]  /*1850*/  IMAD.WIDE.U32 R8, R0, UR4, R8 ;  /* 0x0000000400087c25 */ /* 0x004fc8000f8e0008 */
[C---:B------:R-:W-:Y:S01]  /*1860*/  IMAD R13, R11.reuse, UR4, RZ ;  /* 0x000000040b0d7c24 */ /* 0x040fe2000f8e02ff */
[----:B-----5:R-:W-:Y:S01]  /*1870*/  LEA R226, P1, R8, UR12, 0x1 ;  /* 0x0000000c08e27c11 */ /* 0x020fe2000f8208ff */
[----:B------:R-:W-:Y:S02]  /*1880*/  IMAD R12, R11, UR6, RZ ;  /* 0x000000060b0c7c24 */ /* 0x000fe4000f8e02ff */
[C---:B------:R-:W-:Y:S02]  /*1890*/  IMAD R13, R0.reuse, UR5, R13 ;  /* 0x00000005000d7c24 */ /* 0x040fe4000f8e020d */
[C---:B------:R-:W-:Y:S01]  /*18a0*/  IMAD R12, R0.reuse, UR7, R12 ;  /* 0x00000007000c7c24 */ /* 0x040fe2000f8e020c */
[----:B------:R1:W-:Y:S01]  /*18b0*/  STL [R1+0x1ec], R226 ;  /* 0x0001ece201007387 */ /* 0x0003e20000100800 */
[----:B------:R-:W-:Y:S01]  /*18c0*/  IMAD.WIDE.U32 R6, R0, UR6, R6 ;  /* 0x0000000600067c25 */ /* 0x000fe2000f8e0006 */
[----:B------:R-:W-:-:S03]  /*18d0*/  IADD3 R0, PT, PT, R9, R13, RZ ;  /* 0x0000000d09007210 */ /* 0x000fc60007ffe0ff */
[----:B------:R-:W-:Y:S01]  /*18e0*/  IMAD.X R11, RZ, RZ, UR28, P0 ;  /* 0x0000001cff0b7e24 */ /* 0x000fe200080e06ff */
[----:B------:R-:W-:Y:S01]  /*18f0*/  LEA R20, P0, R6, UR10, 0x1 ;  /* 0x0000000a06147c11 */ /* 0x000fe2000f8008ff */
[----:B------:R-:W-:Y:S01]  /*1900*/  IMAD.IADD R9, R7, 0x1, R12 ;  /* 0x0000000107097824 */ /* 0x000fe200078e020c */
[----:B------:R-:W-:Y:S01]  /*1910*/  LEA.HI.X R222, R8, UR13, R0, 0x1, P1 ;  /* 0x0000000d08de7c11 */ /* 0x000fe200088f0c00 */
[----:B----4-:R-:W-:Y:S01]  /*1920*/  IMAD.U32 R14, RZ, RZ, UR8 ;  /* 0x00000008ff0e7e24 */ /* 0x010fe2000f8e00ff */
[----:B------:R-:W-:Y:S01]  /*1930*/  UIADD3 UR8, UPT, UPT, -UR25, UR31, URZ ;  /* 0x0000001f19087290 */ /* 0x000fe2000fffe1ff */
[----:B------:R1:W-:Y:S01]  /*1940*/  STL [R1+0x2f4], R20 ;  /* 0x0002f41401007387 */ /* 0x0003e20000100800 */
[----:B------:R-:W-:Y:S01]  /*1950*/  LEA.HI.X R19, R6, UR11, R9, 0x1, P0 ;  /* 0x0000000b06137c11 */ /* 0x000fe200080f0c09 */
[----:B------:R-:W-:Y:S01]  /*1960*/  IMAD.WIDE.U32 R10, R14, UR29, R10 ;  /* 0x0000001d0e0a7c25 */ /* 0x000fe2000f8e000a */
[----:B------:R-:W-:Y:S01]  /*1970*/  MOV R7, UR9 ;  /* 0x0000000900077c02 */ /* 0x000fe20008000f00 */
[----:B------:R1:W-:Y:S01]  /*1980*/  STL [R1+0x1e8], R222 ;  /* 0x0001e8de01007387 */ /* 0x0003e20000100800 */
[----:B------:R-:W-:Y:S01]  /*1990*/  ISETP.GE.AND P2, PT, R2, UR8, PT ;  /* 0x0000000802007c0c */ /* 0x000fe2000bf46270 */
[----:B---3--:R-:W-:-:S02]  /*19a0*/  ULEA UR28, UR32, UR33, 0x18 ;  /* 0x00000021201c7291 */ /* 0x008fc4000f8ec0ff */
[----:B------:R1:W-:Y:S01]  /*19b0*/  STL [R1+0x2f0], R19 ;  /* 0x0002f01301007387 */ /* 0x0003e20000100800 */
[----:B------:R-:W-:-:S03]  /*19c0*/  IMAD R7, R7, UR29, R11 ;  /* 0x0000001d07077c24 */ /* 0x000fc6000f8e020b */
[----:B------:R-:W-:-:S06]  /*19d0*/  LEA R220, R220, UR28, 0x1 ;  /* 0x0000001cdcdc7c11 */ /* 0x000fcc000f8e08ff */
        /* <DEDUP_REMOVED lines=18> */
.L_x_674:
[----:B------:R2:W-:Y:S02]  /*1b00*/  STS.128 [R220], RZ ;  /* 0x000000ffdc007388 */ /* 0x0005e40000000c00 */
.L_x_673:
[----:B------:R-:W-:Y:S05]  /*1b10*/  BSYNC.RECONVERGENT B0 ;  /* 0x0000000000007941 */ /* 0x000fea0003800200 */
.L_x_672:
[C---:B------:R-:W-:Y:S01]  /*1b20*/  VIADD R14, R2.reuse, 0x20 ;  /* 0x00000020020e7836 */ /* 0x040fe20000000000 */
[----:B------:R-:W-:Y:S01]  /*1b30*/  USHF.L.U32 UR11, UR16, 0x7, URZ ;  /* 0x00000007100b7899 */ /* 0x000fe200080006ff */
[C---:B------:R-:W-:Y:S01]  /*1b40*/  VIADD R15, R2.reuse, 0x40 ;  /* 0x00000040020f7836 */ /* 0x040fe20000000000 */
[----:B------:R-:W-:Y:S01]  /*1b50*/  USHF.L.U64.HI UR10, UR16, 0x7, UR17 ;  /* 0x00000007100a7899 */ /* 0x000fe20008010211 */
[----:B------:R-:W-:Y:S01]  /*1b60*/  VIADD R16, R2, 0x60 ;  /* 0x0000006002107836 */ /* 0x000fe20000000000 */
[----:B------:R-:W-:Y:S01]  /*1b70*/  ISETP.GE.AND P0, PT, R14, UR8, PT ;  /* 0x000000080e007c0c */ /* 0x000fe2000bf06270 */
[----:B------:R-:W-:Y:S01]  /*1b80*/  UIMAD UR9, UR24, -0x80, UR26 ;  /* 0xffffff80180978a4 */ /* 0x000fe2000f8e021a */
[----:B------:R-:W-:Y:S01]  /*1b90*/  BSSY.RECONVERGENT B0, `(.L_x_675) ;  /* 0x0000019000007945 */ /* 0x000fe20003800200 */
[----:B------:R-:W-:Y:S01]  /*1ba0*/  UIMAD.WIDE.U32 UR12, UR11, UR24, URZ ;  /* 0x000000180b0c72a5 */ /* 0x000fe2000f8e00ff */
[----:B------:R-:W-:Y:S02]  /*1bb0*/  ISETP.GE.AND P2, PT, R15, UR8, PT ;  /* 0x000000080f007c0c */ /* 0x000fe4000bf46270 */
[----:B------:R-:W-:-:S07]  /*1bc0*/  ISETP.GE.AND P1, PT, R16, UR8, PT ;  /* 0x0000000810007c0c */ /* 0x000fce000bf26270 */
[----:B------:R-:W-:Y:S06]  /*1bd0*/  @P0 BRA `(.L_x_676) ;  /* 0x0000000000500947 */ /* 0x000fec0003800000 */
[----:B------:R-:W4:Y:S02]  /*1be0*/  LDCU UR4, c[0x0][0x440] ;  /* 0x00008800ff0477ac */ /* 0x000f240008000800 */
[----:B----4-:R-:W-:-:S13]  /*1bf0*/  ISETP.GE.AND P0, PT, R68, UR4, PT ;  /* 0x0000000444007c0c */ /* 0x010fda000bf06270 */
[----:B------:R4:W-:Y:S01]  /*1c00*/  @P0 STS.128 [R220+0x800], RZ ;  /* 0x000800ffdc000388 */ /* 0x0009e20000000c00 */
[----:B------:R-:W-:Y:S05]  /*1c10*/  @P0 BRA `(.L_x_676) ;  /* 0x0000000000400947 */ /* 0x000fea0003800000 */
[----:B------:R-:W3:Y:S01]  /*1c20*/  LDCU.64 UR6, c[0x0][0x3b0] ;  /* 0x00007600ff0677ac */ /* 0x000ee20008000a00 */
[----:B------:R-:W-:Y:S02]  /*1c30*/  IADD3 R0, P0, PT, R4, 0x20, RZ ;  /* 0x0000002004007810 */ /* 0x000fe40007f1e0ff */
[----:B------:R-:W-:Y:S01]  /*1c40*/  MOV R9, R7 ;  /* 0x0000000700097202 */ /* 0x000fe20000000f00 */
[----:B------:R-:W5:Y:S02]  /*1c50*/  LDCU.64 UR4, c[0x0][0x380] ;  /* 0x00007000ff0477ac */ /* 0x000f640008000a00 */
[----:B------:R-:W-:-:S04]  /*1c60*/  IMAD.X R8, RZ, RZ, R5, P0 ;  /* 0x000000ffff087224 */ /* 0x000fc800000e0605 */
[----:B---3--:R-:W-:Y:S02]  /*1c70*/  IMAD R12, R8, UR6, RZ ;  /* 0x00000006080c7c24 */ /* 0x008fe4000f8e02ff */
[----:B------:R-:W-:-:S04]  /*1c80*/  IMAD.MOV.U32 R8, RZ, RZ, R10 ;  /* 0x000000ffff087224 */ /* 0x000fc800078e000a */
        /* <DEDUP_REMOVED lines=9> */
.L_x_676:
[----:B------:R-:W-:Y:S05]  /*1d20*/  BSYNC.RECONVERGENT B0 ;  /* 0x0000000000007941 */ /* 0x000fea0003800200 */
.L_x_675:
[----:B------:R-:W-:Y:S04]  /*1d30*/  BSSY.RECONVERGENT B0, `(.L_x_677) ;  /* 0x0000016000007945 */ /* 0x000fe80003800200 */
[----:B------:R-:W-:Y:S05]  /*1d40*/  @P2 BRA `(.L_x_678) ;  /* 0x0000000000502947 */ /* 0x000fea0003800000 */
[----:B------:R-:W5:Y:S02]  /*1d50*/  LDCU UR4, c[0x0][0x440] ;  /* 0x00008800ff0477ac */ /* 0x000f640008000800 */
[----:B-----5:R-:W-:-:S13]  /*1d60*/  ISETP.GE.AND P0, PT, R68, UR4, PT ;  /* 0x0000000444007c0c */ /* 0x020fda000bf06270 */
        /* <DEDUP_REMOVED lines=18> */
.L_x_678:
[----:B------:R-:W-:Y:S05]  /*1e90*/  BSYNC.RECONVERGENT B0 ;  /* 0x0000000000007941 */ /* 0x000fea0003800200 */
.L_x_677:
        /* <DEDUP_REMOVED lines=21> */
.L_x_680:
[----:B------:R-:W-:Y:S05]  /*1ff0*/  BSYNC.RECONVERGENT B0 ;  /* 0x0000000000007941 */ /* 0x000fea0003800200 */
.L_x_679:
        /* <DEDUP_REMOVED lines=8> */
[----:B------:R-:W-:Y:S01]  /*2080*/  IMAD.U32 R2, RZ, RZ, UR12 ;  /* 0x0000000cff027e24 */ /* 0x000fe2000f8e00ff */
[----:B------:R-:W-:Y:S01]  /*2090*/  MOV R3, UR13 ;  /* 0x0000000d00037c02 */ /* 0x000fe20008000f00 */
[----:B------:R-:W-:-:S03]  /*20a0*/  IMAD.U32 R0, RZ, RZ, UR5 ;  /* 0x00000005ff007e24 */ /* 0x000fc6000f8e00ff */
[----:B--2---:R-:W-:-:S04]  /*20b0*/  LEA R4, P0, R2, R226, 0x1 ;  /* 0x000000e202047211 */ /* 0x004fc800078008ff */
[----:B------:R-:W-:-:S05]  /*20c0*/  LEA.HI.X R5, R2, R222, R0, 0x1, P0 ;  /* 0x000000de02057211 */ /* 0x000fca00000f0c00 */
[----:B------:R-:W-:Y:S01]  /*20d0*/  @!PT LDS RZ, [RZ] ;  /* 0x00000000fffff984 */ /* 0x000fe20000000800 */
[----:B------:R-:W-:Y:S01]  /*20e0*/  @!PT LDS RZ, [RZ] ;  /* 0x00000000fffff984 */ /* 0x000fe20000000800 */
[----:B------:R-:W-:Y:S01]  /*20f0*/  @!PT LDS RZ, [RZ] ;  /* 0x00000000fffff984 */ /* 0x000fe20000000800 */
[----:B------:R2:W-:Y:S01]  /*2100*/  LDGSTS.E.BYPASS.LTC128B.128 [R220+0x2000], desc[UR20][R4.64] ;  /* 0x0200000004dc7fae */ /* 0x0005e2000b981a14 */
[----:B------:R-:W-:Y:S05]  /*2110*/  BRA `(.L_x_682) ;  /* 0x0000000000047947 */ /* 0x000fea0003800000 */
.L_x_683:
[----:B------:R1:W-:Y:S02]  /*2120*/  STS.128 [R220+0x2000], RZ ;  /* 0x002000ffdc007388 */ /* 0x0003e40000000c00 */
.L_x_682:
[----:B------:R-:W-:Y:S05]  /*2130*/  BSYNC.RECONVERGENT B0 ;  /* 0x0000000000007941 */ /* 0x000fea0003800200 */
.L_x_681:
[----:B------:R-:W-:Y:S01]  /*2140*/  ISETP.GE.AND P0, PT, R14, UR9, PT ;  /* 0x000000090e007c0c */ /* 0x000fe2000bf06270 */
[----:B------:R-:W-:Y:S01]  /*2150*/  USHF.L.U64.HI UR11, UR14, 0x7, UR15 ;  /* 0x000000070e0b7899 */ /* 0x000fe2000801020f */
[----:B------:R-:W-:Y:S01]  /*2160*/  BSSY.RECONVERGENT B0, `(.L_x_684) ;  /* 0x0000015000007945 */ /* 0x000fe20003800200 */
[----:B------:R-:W-:Y:S01]  /*2170*/  USHF.L.U32 UR29, UR14, 0x7, URZ ;  /* 0x000000070e1d7899 */ /* 0x000fe200080006ff */
[----:B------:R-:W-:Y:S01]  /*2180*/  ISETP.GE.AND P2, PT, R15, UR9, PT ;  /* 0x000000090f007c0c */ /* 0x000fe2000bf46270 */
[----:B------:R-:W-:Y:S01]  /*2190*/  USHF.L.U64.HI UR7, UR16, 0x5, UR17 ;  /* 0x0000000510077899 */ /* 0x000fe20008010211 */
[----:B------:R-:W-:Y:S01]  /*21a0*/  ISETP.GE.AND P1, PT, R16, UR9, PT ;  /* 0x0000000910007c0c */ /* 0x000fe2000bf26270 */
[----:B------:R-:W-:-:S06]  /*21b0*/  USHF.L.U32 UR10, UR16, 0x5, URZ ;  /* 0x00000005100a7899 */ /* 0x000fcc00080006ff */
[----:B------:R-:W-:Y:S06]  /*21c0*/  @P0 BRA `(.L_x_685) ;  /* 0x0000000000380947 */ /* 0x000fec0003800000 */
[----:B------:R-:W5:Y:S02]  /*21d0*/  LDCU UR4, c[0x0][0x440] ;  /* 0x00008800ff0477ac */ /* 0x000f640008000800 */
[----:B-----5:R-:W-:-:S13]  /*21e0*/  ISETP.GE.AND P0, PT, R68, UR4, PT ;  /* 0x0000000444007c0c */ /* 0x020fda000bf06270 */
[----:B------:R1:W-:Y:S01]  /*21f0*/  @P0 STS.128 [R220+0x2800], RZ ;  /* 0x002800ffdc000388 */ /* 0x0003e20000000c00 */
[----:B------:R-:W-:Y:S05]  /*2200*/  @P0 BRA `(.L_x_685) ;  /* 0x0000000000280947 */ /* 0x000fea0003800000 */
[----:B------:R-:W-:-:S04]  /*2210*/  UIADD3 UR6, UP0, UPT, UR10, UR12, URZ ;  /* 0x0000000c0a067290 */ /* 0x000fc8000ff1e0ff */
[----:B------:R-:W-:Y:S02]  /*2220*/  UIADD3.X UR4, UPT, UPT, UR7, UR5, URZ, UP0, !UPT ;  /* 0x0000000507047290 */ /* 0x000fe400087fe4ff */
        /* <DEDUP_REMOVED lines=8> */
.L_x_685:
[----:B------:R-:W-:Y:S05]  /*22b0*/  BSYNC.RECONVERGENT B0 ;  /* 0x0000000000007941 */ /* 0x000fea0003800200 */
.L_x_684:
        /* <DEDUP_REMOVED lines=9> */
[----:B-1----:R-:W-:Y:S01]  /*2350*/  IMAD.U32 R3, RZ, RZ, UR4 ;  /* 0x00000004ff037e24 */ /* 0x002fe2000f8e00ff */
[----:B------:R-:W-:-:S04]  /*2360*/  LEA R2, P0, R0, R226, 0x1 ;  /* 0x000000e200027211 */ /* 0x000fc800078008ff */
[----:B------:R-:W-:-:S05]  /*2370*/  LEA.HI.X R3, R0, R222, R3, 0x1, P0 ;  /* 0x000000de00037211 */ /* 0x000fca00000f0c03 */
[----:B------:R-:W-:Y:S01]  /*2380*/  @!PT LDS RZ, [RZ] ;  /* 0x00000000fffff984 */ /* 0x000fe20000000800 */
[----:B------:R-:W-:Y:S01]  /*2390*/  @!PT LDS RZ, [RZ] ;  /* 0x00000000fffff984 */ /* 0x000fe20000000800 */
[----:B------:R-:W-:Y:S01]  /*23a0*/  @!PT LDS RZ, [RZ] ;  /* 0x00000000fffff984 */ /* 0x000fe20000000800 */
[----:B------:R1:W-:Y:S04]  /*23b0*/  LDGSTS.E.BYPASS.LTC128B.128 [R220+0x3000], desc[UR20][R2.64] ;  /* 0x0300000002dc7fae */ /* 0x0003e8000b981a14 */
.L_x_687:
[----:B------:R-:W-:Y:S05]  /*23c0*/  BSYNC.RECONVERGENT B0 ;  /* 0x0000000000007941 */ /* 0x000fea0003800200 */
.L_x_686:
        /* <DEDUP_REMOVED lines=11> */
[----:B-1----:R-:W-:Y:S01]  /*2480*/  IMAD.U32 R2, RZ, RZ, UR30 ;  /* 0x0000001eff027e24 */ /* 0x002fe2000f8e00ff */
[----:B------:R-:W-:-:S03]  /*2490*/  MOV R3, UR31 ;  /* 0x0000001f00037c02 */ /* 0x000fc60008000f00 */
[----:B------:R-:W-:Y:S01]  /*24a0*/  IMAD.U32 R0, RZ, RZ, UR4 ;  /* 0x00000004ff007e24 */ /* 0x000fe2000f8e00ff */
[----:B--2---:R-:W-:-:S04]  /*24b0*/  LEA R4, P0, R2, R226, 0x1 ;  /* 0x000000e202047211 */ /* 0x004fc800078008ff */
[----:B------:R-:W-:-:S05]  /*24c0*/  LEA.HI.X R5, R2, R222, R0, 0x1, P0 ;  /* 0x000000de02057211 */ /* 0x000fca00000f0c00 */
[----:B------:R-:W-:Y:S01]  /*24d0*/  @!PT LDS RZ, [RZ] ;  /* 0x00000000fffff984 */ /* 0x000fe20000000800 */
[----:B------:R-:W-:Y:S01]  /*24e0*/  @!PT LDS RZ, [RZ] ;  /* 0x00000000fffff984 */ /* 0x000fe20000000800 */
[----:B------:R-:W-:Y:S01]  /*24f0*/  @!PT LDS RZ, [RZ] ;  /* 0x00000000fffff984 */ /* 0x000fe20000000800 */
[----:B------:R1:W-:Y:S04]  /*2500*/  LDGSTS.E.BYPASS.LTC128B.128 [R220+0x3800], desc[UR20][R4.64] ;  /* 0x0380000004dc7fae */ /* 0x0003e8000b981a14 */
.L_x_689:
[----:B------:R-:W-:Y:S05]  /*2510*/  BSYNC.RECONVERGENT B0 ;  /* 0x0000000000007941 */ /* 0x000fea0003800200 */
.L_x_688:
[----:B------:R-:W0:Y:S01]  /*2520*/  LDGDEPBAR ;  /* 0x00000000000079af */ /* 0x000e220000000000 */
[----:B------:R-:W-:Y:S01]  /*2530*/  UIMAD.WIDE.U32 UR12, UR29, UR24, URZ ;  /* 0x000000181d0c72a5 */ /* 0x000fe2000f8e00ff */
[----:B------:R-:W-:Y:S01]  /*2540*/  BSSY.RECONVERGENT B0, `(.L_x_690) ;  /* 0x0000016000007945 */ /* 0x000fe20003800200 */
[----:B------:R-:W-:-:S04]  /*2550*/  UIMAD UR5, UR11, UR24, URZ ;  /* 0x000000180b0572a4 */ /* 0x000fc8000f8e02ff */
[----:B------:R-:W-:Y:S01]  /*2560*/  UIADD3 UR5, UPT, UPT, UR13, UR5, URZ ;  /* 0x000000050d057290 */ /* 0x000fe2000fffe0ff */
[----:B------:R-:W-:-:S04]  /*2570*/  DEPBAR.LE SB0, 0x0 ;  /* 0x000080000000791a */ /* 0x000fc80000000000 */
[----:B------:R-:W-:Y:S06]  /*2580*/  BAR.SYNC.DEFER_BLOCKING 0x0 ;  /* 0x0000000000007b1d */ /* 0x000fec0000010000 */
[----:B------:R-:W-:Y:S05]  /*2590*/  @P3 BRA `(.L_x_691) ;  /* 0x00000000003c3947 */ /* 0x000fea0003800000 */
[----:B------:R-:W5:Y:S02]  /*25a0*/  LDCU UR4, c[0x0][0x440] ;  /* 0x00008800ff0477ac */ /* 0x000f640008000800 */
[----:B-----5:R-:W-:-:S13]  /*25b0*/  ISETP.GE.AND P0, PT, R68, UR4, PT ;  /* 0x0000000444007c0c */ /* 0x020fda000bf06270 */
[----:B------:R-:W-:Y:S05]  /*25c0*/  @P0 BRA `(.L_x_692) ;  /* 0x0000000000280947 */ /* 0x000fea0003800000 */
[----:B-1----:R-:W-:Y:S01]  /*25d0*/  IMAD.U32 R2, RZ, RZ, UR12 ;  /* 0x0000000cff027e24 */ /* 0x002fe2000f8e00ff */
        /* <DEDUP_REMOVED lines=9> */
.L_x_692:
[----:B------:R1:W-:Y:S01]  /*2670*/  STS.128 [R220+0x4000], RZ ;  /* 0x004000ffdc007388 */ /* 0x0003e20000000c00 */
[----:B------:R-:W-:Y:S05]  /*2680*/  BRA `(.L_x_693) ;  /* 0x0000000000047947 */ /* 0x000fea0003800000 */
.L_x_691:
[----:B------:R1:W-:Y:S02]  /*2690*/  STS.128 [R220+0x4000], RZ ;  /* 0x004000ffdc007388 */ /* 0x0003e40000000c00 */
.L_x_693:
[----:B------:R-:W-:Y:S05]  /*26a0*/  BSYNC.RECONVERGENT B0 ;  /* 0x0000000000007941 */ /* 0x000fea0003800200 */
.L_x_690:
[----:B------:R-:W-:Y:S01]  /*26b0*/  ISETP.GE.AND P0, PT, R14, UR9, PT ;  /* 0x000000090e007c0c */ /* 0x000fe2000bf06270 */
[----:B------:R-:W-:Y:S01]  /*26c0*/  IMAD.SHL.U32 R211, R71, 0x10, RZ ;  /* 0x0000001047d37824 */ /* 0x000fe200078e00ff */
[--C-:B------:R-:W-:Y:S01]  /*26d0*/  SHF.R.U32.HI R209, RZ, 0x1, R71.reuse ;  /* 0x00000001ffd17819 */ /* 0x100fe20000011647 */
[----:B------:R-:W-:Y:S01]  /*26e0*/  BSSY.RECONVERGENT B0, `(.L_x_694) ;  /* 0x000001e000007945 */ /* 0x000fe20003800200 */
[----:B-12---:R-:W-:Y:S02]  /*26f0*/  LOP3.LUT R5, R17, 0x8, R71, 0x78, !PT ;  /* 0x0000000811057812 */ /* 0x006fe400078e7847 */
[----:B------:R-:W-:Y:S02]  /*2700*/  LOP3.LUT R2, R211, 0x100, RZ, 0xc0, !PT ;  /* 0x00000100d3027812 */ /* 0x000fe400078ec0ff */
[----:B------:R-:W-:Y:S02]  /*2710*/  LOP3.LUT R0, R209, 0x8, RZ, 0xc0, !PT ;  /* 0x00000008d1007812 */ /* 0x000fe400078ec0ff */
[----:B------:R-:W-:-:S02]  /*2720*/  LOP3.LUT R211, R211, 0x3e00, RZ, 0xc0, !PT ;  /* 0x00003e00d3d37812 */ /* 0x000fc400078ec0ff */
[----:B------:R-:W-:Y:S01]  /*2730*/  LOP3.LUT R0, R17, R0, RZ, 0x3c, !PT ;  /* 0x0000000011007212 */ /* 0x000fe200078e3cff */
[----:B------:R1:W-:Y:S01]  /*2740*/  @P0 STS.128 [R220+0x4800], RZ ;  /* 0x004800ffdc000388 */ /* 0x0003e20000000c00 */
[--C-:B------:R-:W-:Y:S02]  /*2750*/  LOP3.LUT R3, R211, 0x120, R18.reuse, 0xf8, !PT ;  /* 0x00000120d3037812 */ /* 0x100fe400078ef812 */
[----:B------:R-:W-:Y:S02]  /*2760*/  LOP3.LUT R2, R2, 0x20, R18, 0xf8, !PT ;  /* 0x0000002002027812 */ /* 0x000fe400078ef812 */
[----:B------:R-:W-:Y:S01]  /*2770*/  ISETP.GE.AND P2, PT, R15, UR9, PT ;  /* 0x000000090f007c0c */ /* 0x000fe2000bf46270 */
[----:B------:R-:W-:Y:S01]  /*2780*/  IMAD.IADD R4, R3, 0x1, R0 ;  /* 0x0000000103047824 */ /* 0x000fe200078e0200 */
[----:B------:R-:W-:Y:S01]  /*2790*/  ISETP.GE.AND P1, PT, R16, UR9, PT ;  /* 0x0000000910007c0c */ /* 0x000fe2000bf26270 */
[----:B------:R-:W-:Y:S01]  /*27a0*/  IMAD.IADD R0, R5, 0x1, R2 ;  /* 0x0000000105007824 */ /* 0x000fe200078e0202 */
[----:B------:R-:W-:Y:S11]  /*27b0*/  @P0 BRA `(.L_x_695) ;  /* 0x0000000000400947 */ /* 0x000ff60003800000 */
[----:B------:R-:W2:Y:S02]  /*27c0*/  LDCU UR4, c[0x0][0x440] ;  /* 0x00008800ff0477ac */ /* 0x000ea40008000800 */
[----:B--2---:R-:W-:-:S13]  /*27d0*/  ISETP.GE.AND P0, PT, R68, UR4, PT ;  /* 0x0000000444007c0c */ /* 0x004fda000bf06270 */
        /* <DEDUP_REMOVED lines=14> */
.L_x_695:
[----:B------:R-:W-:Y:S05]  /*28c0*/  BSYNC.RECONVERGENT B0 ;  /* 0x0000000000007941 */ /* 0x000fea0003800200 */
.L_x_694:
        /* <DEDUP_REMOVED lines=11> */
[----:B-1----:R-:W-:-:S04]  /*2980*/  IMAD.U32 R3, RZ, RZ, UR6 ;  /* 0x00000006ff037e24 */ /* 0x002fc8000f8e00ff */
[----:B------:R-:W-:Y:S01]  /*2990*/  IMAD.U32 R4, RZ, RZ, UR4 ;  /* 0x00000004ff047e24 */ /* 0x000fe2000f8e00ff */
[----:B------:R-:W-:-:S04]  /*29a0*/  LEA R2, P0, R3, R20, 0x1 ;  /* 0x0000001403027211 */ /* 0x000fc800078008ff */
[----:B------:R-:W-:-:S05]  /*29b0*/  LEA.HI.X R3, R3, R19, R4, 0x1, P0 ;  /* 0x0000001303037211 */ /* 0x000fca00000f0c04 */
[----:B------:R-:W-:Y:S01]  /*29c0*/  @!PT LDS RZ, [RZ] ;  /* 0x00000000fffff984 */ /* 0x000fe20000000800 */
[----:B------:R-:W-:Y:S01]  /*29d0*/  @!PT LDS RZ, [RZ] ;  /* 0x00000000fffff984 */ /* 0x000fe20000000800 */
[----:B------:R-:W-:Y:S01]  /*29e0*/  @!PT LDS RZ, [RZ] ;  /* 0x00000000fffff984 */ /* 0x000fe20000000800 */
[----:B------:R1:W-:Y:S04]  /*29f0*/  LDGSTS.E.BYPASS.LTC128B.128 [R220+0x5000], desc[UR20][R2.64] ;  /* 0x0500000002dc7fae */ /* 0x0003e8000b981a14 */
.L_x_697:
[----:B------:R-:W-:Y:S05]  /*2a00*/  BSYNC.RECONVERGENT B0 ;  /* 0x0000000000007941 */ /* 0x000fea0003800200 */
.L_x_696:
        /* <DEDUP_REMOVED lines=21> */
.L_x_699:
[----:B------:R-:W-:Y:S05]  /*2b60*/  BSYNC.RECONVERGENT B0 ;  /* 0x0000000000007941 */ /* 0x000fea0003800200 */
.L_x_698:
[----:B------:R-:W-:Y:S01]  /*2b70*/  LDSM.16.M88.4 R8, [R16] ;  /* 0x000000001008783b */ /* 0x000fe20000000200 */
[----:B-1----:R-:W-:Y:S01]  /*2b80*/  IMAD.MOV.U32 R2, RZ, RZ, 0x20 ;  /* 0x00000020ff027424 */ /* 0x002fe200078e00ff */
[C---:B------:R-:W-:Y:S01]  /*2b90*/  LOP3.LUT P6, RZ, R71.reuse, 0x4, RZ, 0xc0, !PT ;  /* 0x0000000447ff7812 */ /* 0x040fe200078cc0ff */
[----:B------:R-:W-:Y:S01]  /*2ba0*/  IMAD.SHL.U32 R71, R71, 0x2, RZ ;  /* 0x0000000247477824 */ /* 0x000fe200078e00ff */
[----:B---3--:R-:W1:Y:S01]  /*2bb0*/  LDSM.16.M88.4 R12, [R0+0x2000] ;  /* 0x00200000000c783b */ /* 0x008e620000000200 */
[----:B------:R-:W-:Y:S01]  /*2bc0*/  UISETP.GE.U32.AND UP2, UPT, UR26, 0x81, UPT ;  /* 0x000000811a00788c */ /* 0x000fe2000bf46070 */
[----:B------:R-:W-:Y:S01]  /*2bd0*/  SEL R2, R2, 0xffffffe0, !P6 ;  /* 0xffffffe002027807 */ /* 0x000fe20007000000 */
[----:B------:R-:W3:Y:S01]  /*2be0*/  LDCU.U8 UR6, c[0x0][0x4f8] ;  /* 0x00009f00ff0677ac */ /* 0x000ee20008000000 */
[----:B------:R-:W5:Y:S01]  /*2bf0*/  LDSM.16.M88.4 R4, [R16+0x1000] ;  /* 0x001000001004783b */ /* 0x000f620000000200 */
[----:B------:R-:W-:Y:S02]  /*2c00*/  LOP3.LUT R172, R71, 0x6, RZ, 0xc0, !PT ;  /* 0x0000000647ac7812 */ /* 0x000fe400078ec0ff */
[--C-:B------:R-:W-:Y:S01]  /*2c10*/  IMAD.IADD R3, R16, 0x1, R2.reuse ;  /* 0x0000000110037824 */ /* 0x100fe200078e0202 */
[----:B------:R-:W2:Y:S01]  /*2c20*/  LDSM.16.M88.4 R28, [R0+0x2400] ;  /* 0x00240000001c783b */ /* 0x000ea20000000200 */
[----:B------:R-:W-:-:S03]  /*2c30*/  IMAD.IADD R2, R0, 0x1, R2 ;  /* 0x0000000100027824 */ /* 0x000fc600078e0202 */
[----:B------:R-:W4:Y:S04]  /*2c40*/  LDSM.16.M88.4 R24, [R0+0x2800] ;  /* 0x002800000018783b */ /* 0x000f280000000200 */
[----:B------:R-:W3:Y:S04]  /*2c50*/  LDSM.16.M88.4 R20, [R0+0x2c00] ;  /* 0x002c00000014783b */ /* 0x000ee80000000200 */
[----:B------:R-:W3:Y:S04]  /*2c60*/  LDSM.16.M88.4 R32, [R0+0x3000] ;  /* 0x003000000020783b */ /* 0x000ee80000000200 */
[----:B------:R-:W3:Y:S04]  /*2c70*/  LDSM.16.M88.4 R40, [R0+0x3400] ;  /* 0x003400000028783b */ /* 0x000ee80000000200 */
[----:B------:R-:W3:Y:S04]  /*2c80*/  LDSM.16.M88.4 R48, [R0+0x3800] ;  /* 0x003800000030783b */ /* 0x000ee80000000200 */
[----:B------:R2:W3:Y:S04]  /*2c90*/  LDSM.16.M88.4 R44, [R0+0x3c00] ;  /* 0x003c0000002c783b */ /* 0x0004e80000000200 */
[----:B------:R-:W-:Y:S01]  /*2ca0*/  LDSM.16.M88.4 R16, [R3] ;  /* 0x000000000310783b */ /* 0x000fe20000000200 */
[-C--:B-1----:R-:W-:Y:S03]  /*2cb0*/  HMMA.16816.F32.BF16 R80, R8, R12.reuse, RZ ;  /* 0x0000000c0850723c */ /* 0x082fe600000418ff */
[----:B------:R-:W1:Y:S04]  /*2cc0*/  LDSM.16.M88.4 R36, [R2+0x2000] ;  /* 0x002000000224783b */ /* 0x000e680000000200 */
[----:B------:R-:W-:Y:S01]  /*2cd0*/  LDSM.16.M88.4 R52, [R2+0x2400] ;  /* 0x002400000234783b */ /* 0x000fe20000000200 */
[C---:B-----5:R-:W-:Y:S03]  /*2ce0*/  HMMA.16816.F32.BF16 R84, R4.reuse, R12, RZ ;  /* 0x0000000c0454723c */ /* 0x060fe600000418ff */
[----:B------:R-:W-:Y:S04]  /*2cf0*/  LDSM.16.M88.4 R60, [R2+0x2c00] ;  /* 0x002c0000023c783b */ /* 0x000fe80000000200 */
[----:B------:R-:W-:Y:S01]  /*2d00*/  LDSM.16.M88.4 R64, [R2+0x3000] ;  /* 0x003000000240783b */ /* 0x000fe20000000200 */
[----:B--2---:R-:W-:Y:S01]  /*2d10*/  IMAD.U32 R0, RZ, RZ, UR24 ;  /* 0x00000018ff007e24 */ /* 0x004fe2000f8e00ff */
[----:B------:R-:W-:Y:S02]  /*2d20*/  HMMA.16816.F32.BF16 R108, R4, R14, RZ ;  /* 0x0000000e046c723c */ /* 0x000fe400000418ff */
[----:B------:R-:W-:Y:S01]  /*2d30*/  LDSM.16.M88.4 R72, [R2+0x3400] ;  /* 0x003400000248783b */ /* 0x000fe20000000200 */
[----:B------:R-:W-:-:S03]  /*2d40*/  IMAD R0, R0, 0x80, R172 ;  /* 0x0000008000007824 */ /* 0x000fc600078e02ac */
[----:B------:R-:W-:Y:S02]  /*2d50*/  LDSM.16.M88.4 R56, [R2+0x2800] ;  /* 0x002800000238783b */ /* 0x000fe40000000200 */
[----:B------:R-:W-:Y:S02]  /*2d60*/  HMMA.16816.F32.BF16 R112, R8, R14, RZ ;  /* 0x0000000e0870723c */ /* 0x000fe400000418ff */
[----:B------:R2:W5:Y:S01]  /*2d70*/  LDSM.16.M88.4 R12, [R3+0x1000] ;  /* 0x00100000030c783b */ /* 0x0005620000000200 */
[----:B------:R-:W-:-:S03]  /*2d80*/  ISETP.GE.U32.AND P2, PT, R0, UR26, PT ;  /* 0x0000001a00007c0c */ /* 0x000fc6000bf46070 */
[----:B------:R-:W0:Y:S02]  /*2d90*/  LDGDEPBAR ;  /* 0x00000000000079af */ /* 0x000e240000000000 */
[C---:B------:R-:W-:Y:S08]  /*2da0*/  HMMA.16816.F32.BF16 R88, R4.reuse, R28, RZ ;  /* 0x0000001c0458723c */ /* 0x040ff000000418ff */
[----:B------:R-:W-:Y:S08]  /*2db0*/  HMMA.16816.F32.BF16 R124, R4, R30, RZ ;  /* 0x0000001e047c723c */ /* 0x000ff000000418ff */
[----:B------:R-:W-:Y:S01]  /*2dc0*/  HMMA.16816.F32.BF16 R76, R8, R28, RZ ;  /* 0x0000001c084c723c */ /* 0x000fe200000418ff */
[----:B--2---:R-:W-:-:S05]  /*2dd0*/  VIADD R3, R0, 0x1 ;  /* 0x0000000100037836 */ /* 0x004fca0000000000 */
[----:B------:R-:W-:Y:S01]  /*2de0*/  ISETP.GE.U32.AND P1, PT, R3, UR26, PT ;  /* 0x0000001a03007c0c */ /* 0x000fe2000bf26070 */
[C---:B------:R-:W-:Y:S01]  /*2df0*/  VIADD R3, R0.reuse, 0x11 ;  /* 0x0000001100037836 */ /* 0x040fe20000000000 */
[----:B------:R-:W-:Y:S04]  /*2e00*/  HMMA.16816.F32.BF16 R120, R8, R30, RZ ;  /* 0x0000001e0878723c */ /* 0x000fe800000418ff */
[----:B------:R-:W-:Y:S01]  /*2e10*/  ISETP.GE.U32.AND P5, PT, R3, UR26, PT ;  /* 0x0000001a03007c0c */ /* 0x000fe2000bfa6070 */
[----:B------:R-:W-:-:S03]  /*2e20*/  VIADD R3, R0, 0x18 ;  /* 0x0000001800037836 */ /* 0x000fc60000000000 */
[C---:B----4-:R-:W-:Y:S08]  /*2e30*/  HMMA.16816.F32.BF16 R92, R4.reuse, R24, RZ ;  /* 0x00000018045c723c */ /* 0x050ff000000418ff */
[----:B------:R-:W-:Y:S08]  /*2e40*/  HMMA.16816.F32.BF16 R136, R4, R26, RZ ;  /* 0x0000001a0488723c */ /* 0x000ff000000418ff */
[C---:B------:R-:W-:Y:S08]  /*2e50*/  HMMA.16816.F32.BF16 R28, R8.reuse, R24, RZ ;  /* 0x00000018081c723c */ /* 0x040ff000000418ff */
[----:B------:R-:W-:Y:S08]  /*2e60*/  HMMA.16816.F32.BF16 R132, R8, R26, RZ ;  /* 0x0000001a0884723c */ /* 0x000ff000000418ff */
[C---:B---3--:R-:W-:Y:S08]  /*2e70*/  HMMA.16816.F32.BF16 R96, R4.reuse, R20, RZ ;  /* 0x000000140460723c */ /* 0x048ff000000418ff */
[----:B------:R-:W-:Y:S08]  /*2e80*/  HMMA.16816.F32.BF16 R148, R4, R22, RZ ;  /* 0x000000160494723c */ /* 0x000ff000000418ff */
[C---:B------:R-:W-:Y:S08]  /*2e90*/  HMMA.16816.F32.BF16 R24, R8.reuse, R20, RZ ;  /* 0x000000140818723c */ /* 0x040ff000000418ff */
[C---:B------:R-:W-:Y:S08]  /*2ea0*/  HMMA.16816.F32.BF16 R140, R8.reuse, R22, RZ ;  /* 0x00000016088c723c */ /* 0x040ff000000418ff */
[-C--:B------:R-:W-:Y:S08]  /*2eb0*/  HMMA.16816.F32.BF16 R20, R8, R32.reuse, RZ ;  /* 0x000000200814723c */ /* 0x080ff000000418ff */
        /* <DEDUP_REMOVED lines=14> */
[----:B------:R-:W-:Y:S03]  /*2fa0*/  HMMA.16816.F32.BF16 R116, R8, R48, RZ ;  /* 0x000000300874723c */ /* 0x000fe600000418ff */
[----:B------:R-:W-:-:S02]  /*2fb0*/  FSEL R175, R46, -INF , !P2 ;  /* 0xff8000002eaf7808 */ /* 0x000fc40005000000 */
[----:B------:R-:W-:Y:S02]  /*2fc0*/  FSEL R203, R44, -INF , !P2 ;  /* 0xff8000002ccb7808 */ /* 0x000fe40005000000 */
[----:B------:R-:W-:Y:S01]  /*2fd0*/  FSEL R173, R47, -INF , !P1 ;  /* 0xff8000002fad7808 */ /* 0x000fe20004800000 */
[----:B------:R-:W-:Y:S01]  /*2fe0*/  HMMA.16816.F32.BF16 R176, R8, R50, RZ ;  /* 0x0000003208b0723c */ /* 0x000fe200000418ff */
[----:B------:R-:W-:Y:S02]  /*2ff0*/  FSEL R201, R45, -INF , !P1 ;  /* 0xff8000002dc97808 */ /* 0x000fe40004800000 */
[----:B------:R-:W-:Y:S02]  /*3000*/  FSEL R225, R42, -INF , !P2 ;  /* 0xff8000002ae17808 */ /* 0x000fe40005000000 */
[----:B------:R-:W-:Y:S02]  /*3010*/  FSEL R194, R40, -INF , !P2 ;  /* 0xff80000028c27808 */ /* 0x000fe40005000000 */
[----:B------:R-:W-:Y:S01]  /*3020*/  ISETP.GE.U32.AND P2, PT, R3, UR26, PT ;  /* 0x0000001a03007c0c */ /* 0x000fe2000bf46070 */
[----:B------:R-:W-:Y:S01]  /*3030*/  HMMA.16816.F32.BF16 R48, R12, R52, R88 ;  /* 0x000000340c30723c */ /* 0x000fe20000041858 */
[----:B------:R-:W-:Y:S01]  /*3040*/  VIADD R3, R0, 0x19 ;  /* 0x0000001900037836 */ /* 0x000fe20000000000 */
[----:B------:R-:W-:-:S02]  /*3050*/  FSEL R223, R43, -INF , !P1 ;  /* 0xff8000002bdf7808 */ /* 0x000fc40004800000 */
[----:B------:R-:W-:Y:S02]  /*3060*/  FSEL R193, R41, -INF , !P1 ;  /* 0xff80000029c17808 */ /* 0x000fe40004800000 */
[----:B------:R-:W-:Y:S01]  /*3070*/  ISETP.GE.U32.AND P1, PT, R3, UR26, PT ;  /* 0x0000001a03007c0c */ /* 0x000fe2000bf26070 */
[----:B------:R-:W-:Y:S01]  /*3080*/  VIADD R3, R0, 0x20 ;  /* 0x0000002000037836 */ /* 0x000fe20000000000 */
[----:B------:R-:W-:Y:S08]  /*3090*/  HMMA.16816.F32.BF16 R88, R12, R60, R96 ;  /* 0x0000003c0c58723c */ /* 0x000ff00000041860 */
[----:B------:R-:W-:Y:S03]  /*30a0*/  HMMA.16816.F32.BF16 R152, R8, R34, RZ ;  /* 0x000000220898723c */ /* 0x000fe600000418ff */
[----:B------:R-:W-:-:S05]  /*30b0*/  FSEL R219, R51, -INF , !P5 ;  /* 0xff80000033db7808 */ /* 0x000fca0006800000 */
[----:B------:R-:W-:Y:S08]  /*30c0*/  HMMA.16816.F32.BF16 R96, R16, R64, R20 ;  /* 0x000000401060723c */ /* 0x000ff00000041814 */
[-C--:B------:R-:W-:Y:S08]  /*30d0*/  HMMA.16816.F32.BF16 R20, R12, R38.reuse, R108 ;  /* 0x000000260c14723c */ /* 0x080ff0000004186c */
[C---:B------:R-:W-:Y:S08]  /*30e0*/  HMMA.16816.F32.BF16 R8, R16.reuse, R38, R112 ;  /* 0x000000261008723c */ /* 0x040ff00000041870 */
[----:B------:R-:W-:Y:S01]  /*30f0*/  HMMA.16816.F32.BF16 R128, R16, R72, R4 ;  /* 0x000000481080723c */ /* 0x000fe20000041804 */
[----:B------:R-:W-:-:S02]  /*3100*/  VIADD R6, R0, 0x8 ;  /* 0x0000000800067836 */ /* 0x000fc40000000000 */
[C---:B------:R-:W-:Y:S02]  /*3110*/  VIADD R5, R0.reuse, 0x9 ;  /* 0x0000000900057836 */ /* 0x040fe40000000000 */
[----:B------:R-:W-:Y:S01]  /*3120*/  VIADD R4, R0, 0x10 ;  /* 0x0000001000047836 */ /* 0x000fe20000000000 */
[----:B------:R-:W-:Y:S02]  /*3130*/  ISETP.GE.U32.AND P4, PT, R6, UR26, PT ;  /* 0x0000001a06007c0c */ /* 0x000fe4000bf86070 */
[----:B------:R-:W-:Y:S01]  /*3140*/  HMMA.16816.F32.BF16 R76, R16, R52, R76 ;  /* 0x00000034104c723c */ /* 0x000fe2000004184c */
[----:B------:R-:W-:Y:S02]  /*3150*/  ISETP.GE.U32.AND P3, PT, R5, UR26, PT ;  /* 0x0000001a05007c0c */ /* 0x000fe4000bf66070 */
[----:B------:R-:W-:Y:S02]  /*3160*/  FSEL R218, R22, -INF , !P4 ;  /* 0xff80000016da7808 */ /* 0x000fe40006000000 */
[----:B------:R-:W-:-:S02]  /*3170*/  FSEL R189, R20, -INF , !P4 ;  /* 0xff80000014bd7808 */ /* 0x000fc40006000000 */
[----:B------:R-:W-:Y:S01]  /*3180*/  FSEL R172, R10, -INF , !P4 ;  /* 0xff8000000aac7808 */ /* 0x000fe20006000000 */
[-C--:B------:R-:W-:Y:S01]  /*3190*/  HMMA.16816.F32.BF16 R84, R16, R56.reuse, R28 ;  /* 0x000000381054723c */ /* 0x080fe2000004181c */
[----:B------:R-:W1:Y:S01]  /*31a0*/  LDSM.16.M88.4 R28, [R2+0x3800] ;  /* 0x00380000021c783b */ /* 0x000e620000000200 */
[----:B------:R-:W-:Y:S02]  /*31b0*/  FSEL R195, R8, -INF , !P4 ;  /* 0xff80000008c37808 */ /* 0x000fe40006000000 */
[----:B------:R-:W-:Y:S01]  /*31c0*/  ISETP.GE.U32.AND P4, PT, R3, UR26, PT ;  /* 0x0000001a03007c0c */ /* 0x000fe2000bf86070 */
[----:B------:R-:W-:Y:S01]  /*31d0*/  VIADD R3, R0, 0x21 ;  /* 0x0000002100037836 */ /* 0x000fe20000000000 */
[----:B------:R-:W-:Y:S02]  /*31e0*/  FSEL R232, R23, -INF , !P3 ;  /* 0xff80000017e87808 */ /* 0x000fe40005800000 */
[----:B------:R-:W-:Y:S01]  /*31f0*/  HMMA.16816.F32.BF16 R80, R12, R56, R92 ;  /* 0x000000380c50723c */ /* 0x000fe2000004185c */
[----:B------:R-:W-:-:S02]  /*3200*/  FSEL R192, R21, -INF , !P3 ;  /* 0xff80000015c07808 */ /* 0x000fc40005800000 */
[----:B------:R-:W-:Y:S02]  /*3210*/  FSEL R174, R11, -INF , !P3 ;  /* 0xff8000000bae7808 */ /* 0x000fe40005800000 */
[----:B------:R-:W-:Y:S02]  /*3220*/  FSEL R202, R9, -INF , !P3 ;  /* 0xff80000009ca7808 */ /* 0x000fe40005800000 */
[----:B------:R-:W-:Y:S01]  /*3230*/  ISETP.GE.U32.AND P3, PT, R3, UR26, PT ;  /* 0x0000001a03007c0c */ /* 0x000fe2000bf66070 */
[----:B------:R-:W-:Y:S01]  /*3240*/  HMMA.16816.F32.BF16 R92, R16, R60, R24 ;  /* 0x0000003c105c723c */ /* 0x000fe20000041818 */
[----:B------:R-:W-:Y:S01]  /*3250*/  ISETP.GE.U32.AND P0, PT, R4, UR26, PT ;  /* 0x0000001a04007c0c */ /* 0x000fe2000bf06070 */
[----:B------:R-:W-:Y:S01]  /*3260*/  VIADD R3, R0, 0x28 ;  /* 0x0000002800037836 */ /* 0x000fe20000000000 */
[----:B------:R-:W-:Y:S02]  /*3270*/  FSEL R191, R77, -INF , !P5 ;  /* 0xff8000004dbf7808 */ /* 0x000fe40006800000 */
[----:B------:R-:W-:-:S02]  /*3280*/  FSEL R224, R50, -INF , !P0 ;  /* 0xff80000032e07808 */ /* 0x000fc40004000000 */
[----:B------:R-:W-:Y:S01]  /*3290*/  FSEL R188, R48, -INF , !P0 ;  /* 0xff80000030bc7808 */ /* 0x000fe20004000000 */
[-C--:B------:R-:W-:Y:S01]  /*32a0*/  HMMA.16816.F32.BF16 R32, R12, R54.reuse, R124 ;  /* 0x000000360c20723c */ /* 0x080fe2000004187c */
[----:B------:R-:W-:Y:S02]  /*32b0*/  FSEL R200, R76, -INF , !P0 ;  /* 0xff8000004cc87808 */ /* 0x000fe40004000000 */
[----:B------:R-:W-:Y:S02]  /*32c0*/  FSEL R127, R79, -INF , !P5 ;  /* 0xff8000004f7f7808 */ /* 0x000fe40006800000 */
[----:B------:R-:W-:Y:S02]  /*32d0*/  FSEL R215, R82, -INF , !P4 ;  /* 0xff80000052d77808 */ /* 0x000fe40006000000 */
[----:B------:R-:W-:Y:S01]  /*32e0*/  FSEL R125, R80, -INF , !P4 ;  /* 0xff800000507d7808 */ /* 0x000fe20006000000 */
[----:B------:R-:W-:Y:S01]  /*32f0*/  HMMA.16816.F32.BF16 R24, R16, R54, R120 ;  /* 0x000000361018723c */ /* 0x000fe20000041878 */
[----:B------:R-:W-:-:S02]  /*3300*/  FSEL R55, R86, -INF , !P4 ;  /* 0xff80000056377808 */ /* 0x000fc40006000000 */
[----:B------:R-:W-:Y:S02]  /*3310*/  FSEL R214, R83, -INF , !P3 ;  /* 0xff80000053d67808 */ /* 0x000fe40005800000 */
[----:B------:R-:W-:Y:S02]  /*3320*/  FSEL R123, R81, -INF , !P3 ;  /* 0xff800000517b7808 */ /* 0x000fe40005800000 */
[----:B------:R-:W-:Y:S01]  /*3330*/  FSEL R54, R87, -INF , !P3 ;  /* 0xff80000057367808 */ /* 0x000fe20005800000 */
[----:B------:R-:W-:Y:S03]  /*3340*/  HMMA.16816.F32.BF16 R4, R16, R58, R132 ;  /* 0x0000003a1004723c */ /* 0x000fe60000041884 */
[----:B------:R-:W-:Y:S02]  /*3350*/  FSEL R217, R34, -INF , !P2 ;  /* 0xff80000022d97808 */ /* 0x000fe40005000000 */
[----:B------:R-:W-:-:S02]  /*3360*/  FSEL R133, R32, -INF , !P2 ;  /* 0xff80000020857808 */ /* 0x000fc40005000000 */
[----:B------:R-:W-:Y:S01]  /*3370*/  FSEL R216, R35, -INF , !P1 ;  /* 0xff80000023d87808 */ /* 0x000fe20004800000 */
[C---:B------:R-:W-:Y:S01]  /*3380*/  HMMA.16816.F32.BF16 R8, R12.reuse, R58, R136 ;  /* 0x0000003a0c08723c */ /* 0x040fe20000041888 */
[----:B------:R-:W-:Y:S02]  /*3390*/  FSEL R136, R78, -INF , !P0 ;  /* 0xff8000004e887808 */ /* 0x000fe40004000000 */
[----:B------:R-:W-:Y:S01]  /*33a0*/  ISETP.GE.U32.AND P0, PT, R3, UR26, PT ;  /* 0x0000001a03007c0c */ /* 0x000fe2000bf06070 */
[----:B------:R-:W-:Y:S01]  /*33b0*/  VIADD R3, R0, 0x29 ;  /* 0x0000002900037836 */ /* 0x000fe20000000000 */
[----:B------:R-:W-:Y:S02]  /*33c0*/  FSEL R138, R49, -INF , !P5 ;  /* 0xff800000318a7808 */ /* 0x000fe40006800000 */
[----:B------:R-:W-:Y:S01]  /*33d0*/  FSEL R126, R26, -INF , !P2 ;  /* 0xff8000001a7e7808 */ /* 0x000fe20005000000 */
[----:B------:R-:W-:Y:S01]  /*33e0*/  HMMA.16816.F32.BF16 R100, R12, R64, R100 ;  /* 0x000000400c64723c */ /* 0x000fe20000041864 */
[----:B------:R-:W-:Y:S01]  /*33f0*/  ISETP.GE.U32.AND P5, PT, R3, UR26, PT ;  /* 0x0000001a03007c0c */ /* 0x000fe2000bfa6070 */
[----:B------:R-:W-:Y:S01]  /*3400*/  VIADD R3, R0, 0x30 ;  /* 0x0000003000037836 */ /* 0x000fe20000000000 */
[----:B------:R-:W-:-:S02]  /*3410*/  FSEL R190, R24, -INF , !P2 ;  /* 0xff80000018be7808 */ /* 0x000fc40005000000 */
[----:B------:R-:W-:Y:S02]  /*3420*/  FSEL R132, R33, -INF , !P1 ;  /* 0xff80000021847808 */ /* 0x000fe40004800000 */
[----:B------:R-:W-:Y:S01]  /*3430*/  FSEL R124, R27, -INF , !P1 ;  /* 0xff8000001b7c7808 */ /* 0x000fe20004800000 */
[-C--:B------:R-:W-:Y:S01]  /*3440*/  HMMA.16816.F32.BF16 R32, R12, R62.reuse, R148 ;  /* 0x0000003e0c20723c */ /* 0x080fe20000041894 */
[----:B------:R-:W-:Y:S02]  /*3450*/  FSEL R139, R25, -INF , !P1 ;  /* 0xff800000198b7808 */ /* 0x000fe40004800000 */
[----:B------:R-:W-:Y:S01]  /*3460*/  ISETP.GE.U32.AND P2, PT, R3, UR26, PT ;  /* 0x0000001a03007c0c */ /* 0x000fe2000bf46070 */
[----:B------:R-:W-:Y:S01]  /*3470*/  VIADD R3, R0, 0x31 ;  /* 0x0000003100037836 */ /* 0x000fe20000000000 */
[----:B------:R-:W-:Y:S02]  /*3480*/  FSEL R59, R6, -INF , !P0 ;  /* 0xff800000063b7808 */ /* 0x000fe40004000000 */
[----:B------:R-:W-:Y:S01]  /*3490*/  FSEL R53, R4, -INF , !P0 ;  /* 0xff80000004357808 */ /* 0x000fe20004000000 */
[----:B------:R-:W-:Y:S01]  /*34a0*/  HMMA.16816.F32.BF16 R24, R16, R62, R140 ;  /* 0x0000003e1018723c */ /* 0x000fe2000004188c */
[----:B------:R-:W-:-:S02]  /*34b0*/  FSEL R58, R7, -INF , !P5 ;  /* 0xff800000073a7808 */ /* 0x000fc40006800000 */
[----:B------:R-:W-:Y:S02]  /*34c0*/  FSEL R52, R5, -INF , !P5 ;  /* 0xff80000005347808 */ /* 0x000fe40006800000 */
[----:B------:R2:W3:Y:S01]  /*34d0*/  LDSM.16.M88.4 R4, [R2+0x3c00] ;  /* 0x003c00000204783b */ /* 0x0004e20000000200 */
[----:B------:R-:W-:Y:S01]  /*34e0*/  ISETP.GE.U32.AND P1, PT, R3, UR26, PT ;  /* 0x0000001a03007c0c */ /* 0x000fe2000bf26070 */
[----:B------:R-:W-:Y:S01]  /*34f0*/  VIADD R3, R0, 0x38 ;  /* 0x0000003800037836 */ /* 0x000fe20000000000 */
[----:B-1----:R-:W-:Y:S01]  /*3500*/  HMMA.16816.F32.BF16 R48, R16, R28, R116 ;  /* 0x0000001c1030723c */ /* 0x002fe20000041874 */
[----:B------:R-:W-:Y:S01]  /*3510*/  FSEL R213, R10, -INF , !P0 ;  /* 0xff8000000ad57808 */ /* 0x000fe20004000000 */
[----:B------:R-:W-:-:S04]  /*3520*/  DEPBAR.LE SB0, 0x0 ;  /* 0x000080000000791a */ /* 0x000fc80000000000 */
[----:B------:R-:W-:Y:S02]  /*3530*/  FSEL R208, R91, -INF , !P1 ;  /* 0xff8000005bd07808 */ /* 0x000fe40004800000 */
[C---:B------:R-:W-:Y:S01]  /*3540*/  HMMA.16816.F32.BF16 R44, R12.reuse, R28, R144 ;  /* 0x0000001c0c2c723c */ /* 0x040fe20000041890 */
[----:B------:R-:W-:Y:S02]  /*3550*/  FSEL R119, R89, -INF , !P1 ;  /* 0xff80000059777808 */ /* 0x000fe40004800000 */
[----:B------:R-:W-:Y:S02]  /*3560*/  FSEL R63, R95, -INF , !P1 ;  /* 0xff8000005f3f7808 */ /* 0x000fe40004800000 */
[----:B------:R-:W-:Y:S02]  /*3570*/  FSEL R56, R93, -INF , !P1 ;  /* 0xff8000005d387808 */ /* 0x000fe40004800000 */
[----:B------:R-:W-:Y:S01]  /*3580*/  FSEL R29, R84, -INF , !P4 ;  /* 0xff800000541d7808 */ /* 0x000fe20006000000 */
[----:B------:R-:W-:Y:S01]  /*3590*/  HMMA.16816.F32.BF16 R20, R12, R66, R156 ;  /* 0x000000420c14723c */ /* 0x000fe2000004189c */
[----:B------:R-:W-:Y:S01]  /*35a0*/  ISETP.GE.U32.AND P4, PT, R3, UR26, PT ;  /* 0x0000001a03007c0c */ /* 0x000fe2000bf86070 */
[C---:B------:R-:W-:Y:S01]  /*35b0*/  VIADD R3, R0.reuse, 0x39 ;  /* 0x0000003900037836 */ /* 0x040fe20000000000 */
[----:B------:R-:W-:Y:S01]  /*35c0*/  FSEL R28, R85, -INF , !P3 ;  /* 0xff800000551c7808 */ /* 0x000fe20005800000 */
[----:B--2---:R-:W-:Y:S01]  /*35d0*/  VIADD R2, R0, 0x49 ;  /* 0x0000004900027836 */ /* 0x004fe20000000000 */
[----:B------:R-:W-:-:S02]  /*35e0*/  FSEL R159, R34, -INF , !P4 ;  /* 0xff800000229f7808 */ /* 0x000fc40006000000 */
[----:B------:R-:W-:Y:S01]  /*35f0*/  FSEL R116, R32, -INF , !P4 ;  /* 0xff80000020747808 */ /* 0x000fe20006000000 */
[C---:B------:R-:W-:Y:S01]  /*3600*/  HMMA.16816.F32.BF16 R104, R12.reuse, R72, R104 ;  /* 0x000000480c68723c */ /* 0x040fe20000041868 */
[----:B------:R-:W-:Y:S01]  /*3610*/  ISETP.GE.U32.AND P1, PT, R2, UR26, PT ;  /* 0x0000001a02007c0c */ /* 0x000fe2000bf26070 */
[----:B------:R-:W-:Y:S01]  /*3620*/  VIADD R2, R0, 0x50 ;  /* 0x0000005000027836 */ /* 0x000fe20000000000 */
[----:B------:R-:W-:Y:S02]  /*3630*/  FSEL R80, R26, -INF , !P4 ;  /* 0xff8000001a507808 */ /* 0x000fe40006000000 */
[----:B------:R-:W-:Y:S02]  /*3640*/  FSEL R62, R24, -INF , !P4 ;  /* 0xff800000183e7808 */ /* 0x000fe40006000000 */
[----:B------:R-:W-:Y:S01]  /*3650*/  ISETP.GE.U32.AND P4, PT, R2, UR26, PT ;  /* 0x0000001a02007c0c */ /* 0x000fe2000bf86070 */
[C---:B------:R-:W-:Y:S01]  /*3660*/  VIADD R2, R0.reuse, 0x51 ;  /* 0x0000005100027836 */ /* 0x040fe20000000000 */
[----:B------:R-:W-:Y:S01]  /*3670*/  ISETP.GE.U32.AND P3, PT, R3, UR26, PT ;  /* 0x0000001a03007c0c */ /* 0x000fe2000bf66070 */
[----:B------:R-:W-:Y:S01]  /*3680*/  VIADD R3, R0, 0x40 ;  /* 0x0000004000037836 */ /* 0x000fe20000000000 */
[----:B------:R-:W-:Y:S01]  /*3690*/  FSEL R122, R8, -INF , !P0 ;  /* 0xff800000087a7808 */ /* 0x000fe20004000000 */
[----:B------:R-:W-:Y:S01]  /*36a0*/  HMMA.16816.F32.BF16 R36, R12, R74, R168 ;  /* 0x0000004a0c24723c */ /* 0x000fe200000418a8 */
[----:B------:R-:W-:-:S02]  /*36b0*/  FSEL R212, R11, -INF , !P5 ;  /* 0xff8000000bd47808 */ /* 0x000fc40006800000 */
[----:B------:R-:W-:Y:S02]  /*36c0*/  FSEL R121, R9, -INF , !P5 ;  /* 0xff80000009797808 */ /* 0x000fe40006800000 */
[----:B------:R-:W-:Y:S02]  /*36d0*/  FSEL R158, R35, -INF , !P3 ;  /* 0xff800000239e7808 */ /* 0x000fe40005800000 */
[----:B------:R-:W-:Y:S01]  /*36e0*/  FSEL R115, R33, -INF , !P3 ;  /* 0xff80000021737808 */ /* 0x000fe20005800000 */
[C---:B------:R-:W-:Y:S01]  /*36f0*/  HMMA.16816.F32.BF16 R8, R16.reuse, R66, R152 ;  /* 0x000000421008723c */ /* 0x040fe20000041898 */
        /* <DEDUP_REMOVED lines=12> */
[----:B---3--:R-:W-:Y:S01]  /*37c0*/  HMMA.16816.F32.BF16 R40, R16, R4, R164 ;  /* 0x000000041028723c */ /* 0x008fe200000418a4 */
[----:B------:R-:W-:Y:S01]  /*37d0*/  ISETP.GE.U32.AND P0, PT, R2, UR26, PT ;  /* 0x0000001a02007c0c */ /* 0x000fe2000bf06070 */
[C---:B------:R-:W-:Y:S01]  /*37e0*/  VIADD R2, R0.reuse, 0x59 ;  /* 0x0000005900027836 */ /* 0x040fe20000000000 */
[----:B------:R-:W-:Y:S01]  /*37f0*/  ISETP.GE.U32.AND P5, PT, R3, UR26, PT ;  /* 0x0000001a03007c0c */ /* 0x000fe2000bfa6070 */
[----:B------:R-:W-:Y:S01]  /*3800*/  VIADD R3, R0, 0x48 ;  /* 0x0000004800037836 */ /* 0x000fe20000000000 */
[----:B------:R-:W-:-:S02]  /*3810*/  FSEL R210, R90, -INF , !P2 ;  /* 0xff8000005ad27808 */ /* 0x000fc40005000000 */
[----:B------:R-:W-:Y:S01]  /*3820*/  FSEL R156, R103, -INF , !P5 ;  /* 0xff800000679c7808 */ /* 0x000fe20006800000 */
[----:B------:R-:W-:Y:S01]  /*3830*/  HMMA.16816.F32.BF16 R24, R12, R30, R196 ;  /* 0x0000001e0c18723c */ /* 0x000fe200000418c4 */
[----:B------:R-:W-:Y:S02]  /*3840*/  FSEL R113, R101, -INF , !P5 ;  /* 0xff80000065717808 */ /* 0x000fe40006800000 */
[----:B------:R-:W-:Y:S02]  /*3850*/  FSEL R108, R99, -INF , !P5 ;  /* 0xff800000636c7808 */ /* 0x000fe40006800000 */
[----:B------:R-:W-:Y:S02]  /*3860*/  FSEL R79, R97, -INF , !P5 ;  /* 0xff800000614f7808 */ /* 0x000fe40006800000 */
[----:B------:R-:W-:Y:S02]  /*3870*/  FSEL R120, R88, -INF , !P2 ;  /* 0xff80000058787808 */ /* 0x000fe40005000000 */
[----:B------:R-:W-:-:S02]  /*3880*/  FSEL R57, R92, -INF , !P2 ;  /* 0xff8000005c397808 */ /* 0x000fc40005000000 */
[----:B------:R-:W-:Y:S01]  /*3890*/  ISETP.GE.U32.AND P5, PT, R2, UR26, PT ;  /* 0x0000001a02007c0c */ /* 0x000fe2000bfa6070 */
[----:B------:R-:W-:Y:S01]  /*38a0*/  VIADD R2, R0, 0x60 ;  /* 0x0000006000027836 */ /* 0x000fe20000000000 */
[----:B------:R-:W-:Y:S02]  /*38b0*/  ISETP.GE.U32.AND P2, PT, R3, UR26, PT ;  /* 0x0000001a03007c0c */ /* 0x000fe4000bf46070 */
[----:B------:R-:W-:Y:S02]  /*38c0*/  FSEL R150, R23, -INF , !P1 ;  /* 0xff80000017967808 */ /* 0x000fe40004800000 */
[----:B------:R-:W-:Y:S02]  /*38d0*/  FSEL R151, R22, -INF , !P2 ;  /* 0xff80000016977808 */ /* 0x000fe40005000000 */
[----:B------:R-:W-:Y:S02]  /*38e0*/  FSEL R111, R20, -INF , !P2 ;  /* 0xff800000146f7808 */ /* 0x000fe40005000000 */
[----:B------:R-:W-:-:S02]  /*38f0*/  FSEL R101, R10, -INF , !P2 ;  /* 0xff8000000a657808 */ /* 0x000fc40005000000 */
[----:B------:R-:W-:Y:S02]  /*3900*/  FSEL R110, R8, -INF , !P2 ;  /* 0xff800000086e7808 */ /* 0x000fe40005000000 */
[----:B------:R-:W-:Y:S01]  /*3910*/  ISETP.GE.U32.AND P2, PT, R2, UR26, PT ;  /* 0x0000001a02007c0c */ /* 0x000fe2000bf46070 */
[----:B------:R-:W-:Y:S01]  /*3920*/  VIADD R2, R0, 0x61 ;  /* 0x0000006100027836 */ /* 0x000fe20000000000 */
[----:B------:R-:W-:Y:S02]  /*3930*/  FSEL R109, R21, -INF , !P1 ;  /* 0xff800000156d7808 */ /* 0x000fe40004800000 */
[----:B------:R-:W-:Y:S01]  /*3940*/  FSEL R98, R11, -INF , !P1 ;  /* 0xff8000000b627808 */ /* 0x000fe20004800000 */
[----:B------:R-:W-:Y:S01]  /*3950*/  HMMA.16816.F32.BF16 R20, R12, R4, R180 ;  /* 0x000000040c14723c */ /* 0x000fe200000418b4 */
[----:B------:R-:W-:Y:S02]  /*3960*/  FSEL R103, R9, -INF , !P1 ;  /* 0xff80000009677808 */ /* 0x000fe40004800000 */
[----:B------:R-:W-:Y:S01]  /*3970*/  ISETP.GE.U32.AND P1, PT, R2, UR26, PT ;  /* 0x0000001a02007c0c */ /* 0x000fe2000bf26070 */
[----:B------:R-:W-:Y:S01]  /*3980*/  VIADD R2, R0, 0x68 ;  /* 0x0000006800027836 */ /* 0x000fe20000000000 */
[----:B------:R-:W-:-:S02]  /*3990*/  FSEL R149, R106, -INF , !P4 ;  /* 0xff8000006a957808 */ /* 0x000fc40006000000 */
[----:B------:R-:W-:Y:S01]  /*39a0*/  FSEL R89, R130, -INF , !P4 ;  /* 0xff80000082597808 */ /* 0x000fe20006000000 */
[----:B------:R-:W-:Y:S01]  /*39b0*/  HMMA.16816.F32.BF16 R8, R16, R30, R176 ;  /* 0x0000001e1008723c */ /* 0x000fe200000418b0 */
[----:B------:R-:W-:Y:S02]  /*39c0*/  FSEL R100, R104, -INF , !P4 ;  /* 0xff80000068647808 */ /* 0x000fe40006000000 */
[----:B------:R-:W-:Y:S02]  /*39d0*/  FSEL R106, R128, -INF , !P4 ;  /* 0xff800000806a7808 */ /* 0x000fe40006000000 */
[----:B------:R-:W-:Y:S01]  /*39e0*/  ISETP.GE.U32.AND P4, PT, R2, UR26, PT ;  /* 0x0000001a02007c0c */ /* 0x000fe2000bf86070 */
[----:B------:R-:W-:Y:S01]  /*39f0*/  VIADD R2, R0, 0x69 ;  /* 0x0000006900027836 */ /* 0x000fe20000000000 */
[----:B------:R-:W-:Y:S01]  /*3a00*/  FSEL R97, R105, -INF , !P3 ;  /* 0xff80000069617808 */ /* 0x000fe20005800000 */
[----:B------:R-:W-:Y:S01]  /*3a10*/  HMMA.16816.F32.BF16 R12, R12, R6, R204 ;  /* 0x000000060c0c723c */ /* 0x000fe200000418cc */
[----:B------:R-:W-:-:S02]  /*3a20*/  FSEL R148, R107, -INF , !P3 ;  /* 0xff8000006b947808 */ /* 0x000fc40005800000 */
[----:B------:R-:W-:Y:S02]  /*3a30*/  FSEL R87, R131, -INF , !P3 ;  /* 0xff80000083577808 */ /* 0x000fe40005800000 */
[----:B------:R-:W-:Y:S02]  /*3a40*/  FSEL R105, R129, -INF , !P3 ;  /* 0xff80000081697808 */ /* 0x000fe40005800000 */
[----:B------:R-:W-:Y:S01]  /*3a50*/  ISETP.GE.U32.AND P3, PT, R2, UR26, PT ;  /* 0x0000001a02007c0c */ /* 0x000fe2000bf66070 */
[----:B------:R-:W-:Y:S01]  /*3a60*/  VIADD R2, R0, 0x70 ;  /* 0x0000007000027836 */ /* 0x000fe20000000000 */
[----:B------:R-:W-:Y:S01]  /*3a70*/  HMMA.16816.F32.BF16 R16, R16, R6, R184 ;  /* 0x000000061010723c */ /* 0x000fe200000418b8 */
[----:B------:R-:W-:Y:S02]  /*3a80*/  FSEL R147, R38, -INF , !P0 ;  /* 0xff80000026937808 */ /* 0x000fe40004000000 */
[----:B------:R-:W-:Y:S02]  /*3a90*/  FSEL R88, R36, -INF , !P0 ;  /* 0xff80000024587808 */ /* 0x000fe40004000000 */
[----:B------:R-:W-:-:S02]  /*3aa0*/  FSEL R86, R34, -INF , !P0 ;  /* 0xff80000022567808 */ /* 0x000fc40004000000 */
[----:B------:R-:W-:Y:S02]  /*3ab0*/  FSEL R104, R32, -INF , !P0 ;  /* 0xff80000020687808 */ /* 0x000fe40004000000 */
[----:B------:R-:W-:Y:S01]  /*3ac0*/  ISETP.GE.U32.AND P0, PT, R2, UR26, PT ;  /* 0x0000001a02007c0c */ /* 0x000fe2000bf06070 */
[----:B------:R-:W-:Y:S01]  /*3ad0*/  VIADD R2, R0, 0x71 ;  /* 0x0000007100027836 */ /* 0x000fe20000000000 */
[----:B------:R-:W-:Y:S02]  /*3ae0*/  FSEL R83, R50, -INF , !P2 ;  /* 0xff80000032537808 */ /* 0x000fe40005000000 */
[----:B------:R-:W-:Y:S02]  /*3af0*/  FSEL R146, R46, -INF , !P2 ;  /* 0xff8000002e927808 */ /* 0x000fe40005000000 */
[----:B------:R-:W-:Y:S02]  /*3b00*/  FSEL R84, R44, -INF , !P2 ;  /* 0xff8000002c547808 */ /* 0x000fe40005000000 */
[----:B------:R-:W-:-:S02]  /*3b10*/  FSEL R102, R48, -INF , !P2 ;  /* 0xff80000030667808 */ /* 0x000fc40005000000 */
[----:B------:R-:W-:Y:S01]  /*3b20*/  ISETP.GE.U32.AND P2, PT, R2, UR26, PT ;  /* 0x0000001a02007c0c */ /* 0x000fe2000bf46070 */
[C---:B------:R-:W-:Y:S01]  /*3b30*/  VIADD R2, R0.reuse, 0x78 ;  /* 0x0000007800027836 */ /* 0x040fe20000000000 */
        /* <DEDUP_REMOVED lines=9> */
[----:B------:R-:W-:Y:S02]  /*3bd0*/  ISETP.GE.U32.AND P1, PT, R2, UR26, PT ;  /* 0x0000001a02007c0c */ /* 0x000fe4000bf26070 */
[----:B------:R-:W-:Y:S02]  /*3be0*/  ISETP.GE.U32.AND P0, PT, R0, UR26, PT ;  /* 0x0000001a00007c0c */ /* 0x000fe4000bf06070 */
        /* <DEDUP_REMOVED lines=25> */
[----:B------:R-:W-:Y:S05]  /*3d80*/  BRA.U !UP2, `(.L_x_700) ;  /* 0x000000010ae47547 */ /* 0x000fea000b800000 */
[----:B------:R-:W1:Y:S01]  /*3d90*/  LDCU UR4, c[0x0][0x440] ;  /* 0x00008800ff0477ac */ /* 0x000e620008000800 */
[----:B------:R-:W-:Y:S01]  /*3da0*/  IMAD.U32 R0, RZ, RZ, UR16 ;  /* 0x00000010ff007e24 */ /* 0x000fe2000f8e00ff */
[----:B------:R-:W-:Y:S01]  /*3db0*/  BSSY.RECONVERGENT B0, `(.L_x_701) ;  /* 0x0000035000007945 */ /* 0x000fe20003800200 */
[----:B------:R-:W-:Y:S01]  /*3dc0*/  IMAD.U32 R2, RZ, RZ, UR17 ;  /* 0x00000011ff027e24 */ /* 0x000fe2000f8e00ff */
[----:B------:R-:W-:-:S04]  /*3dd0*/  UIADD3 UR5, UPT, UPT, UR19, -0x2, URZ ;  /* 0xfffffffe13057890 */ /* 0x000fc8000fffe0ff */
[----:B------:R-:W-:-:S04]  /*3de0*/  UIMAD.WIDE.U32 UR12, UR5, UR16, URZ ;  /* 0x00000010050c72a5 */ /* 0x000fc8000f8e00ff */
[----:B------:R-:W-:-:S04]  /*3df0*/  UIMAD UR5, UR5, UR17, UR13 ;  /* 0x00000011050572a4 */ /* 0x000fc8000f8e020d */
[----:B------:R-:W-:Y:S01]  /*3e00*/  USHF.L.U64.HI UR5, UR12, 0x7, UR5 ;  /* 0x000000070c057899 */ /* 0x000fe20008010205 */
[C---:B-1----:R-:W-:Y:S02]  /*3e10*/  ISETP.GE.AND P0, PT, R68.reuse, UR4, PT ;  /* 0x0000000444007c0c */ /* 0x042fe4000bf06270 */
[----:B------:R-:W-:Y:S01]  /*3e20*/  ISETP.GE.AND P1, PT, R68, UR4, PT ;  /* 0x0000000444007c0c */ /* 0x000fe2000bf26270 */
[----:B------:R-:W-:-:S06]  /*3e30*/  USHF.L.U32 UR4, UR12, 0x7, URZ ;  /* 0x000000070c047899 */ /* 0x000fcc00080006ff */
[----:B------:R-:W-:-:S04]  /*3e40*/  IMAD.U32 R3, RZ, RZ, UR4 ;  /* 0x00000004ff037e24 */ /* 0x000fc8000f8e00ff */
[----:B------:R-:W-:Y:S01]  /*3e50*/  VOTEU.ALL UP0, P0 ;  /* 0x0000000000ff7886 */ /* 0x000fe20000000000 */
[C---:B------:R-:W-:Y:S02]  /*3e60*/  @!P0 LEA R5, P2, R0.reuse, UR4, 0x6 ;  /* 0x0000000400058c11 */ /* 0x040fe4000f8430ff */
[-C--:B------:R-:W-:Y:S02]  /*3e70*/  @!P1 LEA R6, P4, R3, R226.reuse, 0x1 ;  /* 0x000000e203069211 */ /* 0x080fe400078808ff */
[----:B------:R-:W-:Y:S01]  /*3e80*/  @!UP0 UIADD3 UR10, UP1, UPT, UR10, UR4, URZ ;  /* 0x000000040a0a8290 */ /* 0x000fe2000ff3e0ff */
[----:B------:R-:W-:Y:S01]  /*3e90*/  @!P0 LEA.HI.X R8, R0, UR5, R2, 0x6, P2 ;  /* 0x0000000500088c11 */ /* 0x000fe200090f3402 */
[----:B------:R-:W-:Y:S01]  /*3ea0*/  IMAD.U32 R0, RZ, RZ, UR5 ;  /* 0x00000005ff007e24 */ /* 0x000fe2000f8e00ff */
[----:B------:R-:W-:Y:S01]  /*3eb0*/  @!P0 LEA R2, P2, R5, R226, 0x1 ;  /* 0x000000e205028211 */ /* 0x000fe200078408ff */
[----:B------:R-:W-:Y:S02]  /*3ec0*/  @!UP0 UIADD3.X UR7, UPT, UPT, UR7, UR5, URZ, UP1, !UPT ;  /* 0x0000000507078290 */ /* 0x000fe40008ffe4ff */
[----:B------:R-:W-:Y:S01]  /*3ed0*/  IMAD.U32 R9, RZ, RZ, UR10 ;  /* 0x0000000aff097e24 */ /* 0x000fe2000f8e00ff */
[----:B------:R-:W-:-:S02]  /*3ee0*/  @!P1 LEA.HI.X R7, R3, R222, R0, 0x1, P4 ;  /* 0x000000de03079211 */ /* 0x000fc400020f0c00 */
[----:B------:R-:W-:Y:S01]  /*3ef0*/  @!P0 LEA.HI.X R3, R5, R222, R8, 0x1, P2 ;  /* 0x000000de05038211 */ /* 0x000fe200010f0c08 */
[----:B------:R-:W-:Y:S01]  /*3f00*/  IMAD.U32 R10, RZ, RZ, UR7 ;  /* 0x00000007ff0a7e24 */ /* 0x000fe2000f8e00ff */
[C---:B------:R-:W-:Y:S01]  /*3f10*/  @!P0 LEA R4, P3, R9.reuse, R226, 0x1 ;  /* 0x000000e209048211 */ /* 0x040fe200078608ff */
[----:B------:R-:W-:Y:S01]  /*3f20*/  @!PT LDS RZ, [RZ] ;  /* 0x00000000fffff984 */ /* 0x000fe20000000800 */
[----:B------:R-:W-:Y:S01]  /*3f30*/  @!PT LDS RZ, [RZ] ;  /* 0x00000000fffff984 */ /* 0x000fe20000000800 */
[----:B------:R-:W-:Y:S01]  /*3f40*/  @!PT LDS RZ, [RZ] ;  /* 0x00000000fffff984 */ /* 0x000fe20000000800 */
[----:B------:R1:W-:Y:S03]  /*3f50*/  @!P1 LDGSTS.E.BYPASS.LTC128B.128 [R220+0x2000], desc[UR20][R6.64] ;  /* 0x0200000006dc9fae */ /* 0x0003e6000b981a14 */
[----:B------:R-:W-:Y:S01]  /*3f60*/  @!P0 LEA.HI.X R5, R9, R222, R10, 0x1, P3 ;  /* 0x000000de09058211 */ /* 0x000fe200018f0c0a */
        /* <DEDUP_REMOVED lines=25> */
.L_x_702:
[----:B------:R-:W-:Y:S05]  /*4100*/  BSYNC.RECONVERGENT B0 ;  /* 0x0000000000007941 */ /* 0x000fea0003800200 */
.L_x_701:
[----:B------:R-:W0:Y:S02]  /*4110*/  LDGDEPBAR ;  /* 0x00000000000079af */ /* 0x000e240000000000 */
.L_x_700:
[----:B------:R-:W-:Y:S01]  /*4120*/  FMNMX3.FTZ R0, R203, R201, R195, !PT ;  /* 0x000000c9cb007276 */ /* 0x000fe200078100c3 */
[----:B------:R-:W3:Y:S01]  /*4130*/  S2R R176, SR_CTAID.X ;  /* 0x0000000000b07919 */ /* 0x000ee20000002500 */
[----:B------:R-:W-:Y:S02]  /*4140*/  USHF.L.U32 UR9, UR27, 0x5, URZ ;  /* 0x000000051b097899 */ /* 0x000fe400080006ff */
[----:B------:R-:W-:Y:S01]  /*4150*/  FMNMX3.FTZ R0, R0, R202, R200, !PT ;  /* 0x000000ca00007276 */ /* 0x000fe200078100c8 */
[----:B------:R-:W-:Y:S01]  /*4160*/  USHF.L.U32 UR24, UR24, 0x2, URZ ;  /* 0x0000000218187899 */ /* 0x000fe200080006ff */
[----:B------:R4:W-:Y:S01]  /*4170*/  STL.64 [R1+0x388], R128 ;  /* 0x0003888001007387 */ /* 0x0009e20000100a00 */
[----:B------:R-:W-:Y:S01]  /*4180*/  USHF.R.S32.HI UR4, URZ, 0x1f, UR9 ;  /* 0x0000001fff047899 */ /* 0x000fe20008011409 */
[----:B------:R-:W-:Y:S01]  /*4190*/  FMNMX3.FTZ R0, R0, R191, R190, !PT ;  /* 0x000000bf00007276 */ /* 0x000fe200078100be */
[----:B------:R-:W-:Y:S01]  /*41a0*/  UIADD3 UR7, UPT, UPT, UR24, 0x1, URZ ;  /* 0x0000000118077890 */ /* 0x000fe2000fffe0ff */
[----:B-12---:R-:W-:Y:S01]  /*41b0*/  IADD3 R5, P1, P0, R69, UR9, R236 ;  /* 0x0000000945057c10 */ /* 0x006fe2000f83e0ec */
[----:B------:R-:W-:Y:S01]  /*41c0*/  UIADD3 UR17, UPT, UPT, UR23, -0x4498517b, URZ ;  /* 0xbb67ae8517117890 */ /* 0x000fe2000fffe0ff */
[----:B------:R-:W-:Y:S01]  /*41d0*/  FMNMX3.FTZ R0, R0, R139, R29, !PT ;  /* 0x0000008b00007276 */ /* 0x000fe2000781001d */
[----:B------:R-:W-:Y:S01]  /*41e0*/  UIADD3 UR5, UPT, UPT, UR24, 0x2, URZ ;  /* 0x0000000218057890 */ /* 0x000fe2000fffe0ff */
[----:B------:R-:W-:Y:S01]  /*41f0*/  IADD3.X R107, PT, PT, R70, UR4, RZ, P1, P0 ;  /* 0x00000004466b7c10 */ /* 0x000fe20008fe04ff */
[----:B------:R-:W-:Y:S01]  /*4200*/  IMAD.WIDE.U32 R206, R5, -0x2daee0ad, RZ ;  /* 0xd2511f5305ce7825 */ /* 0x000fe200078e00ff */
[----:B------:R-:W-:Y:S01]  /*4210*/  FMNMX3.FTZ R2, R0, R28, R53, !PT ;  /* 0x0000001c00027276 */ /* 0x000fe20007810035 */
[----:B------:R-:W-:Y:S01]  /*4220*/  UIADD3 UR11, UPT, UPT, UR22, -0x61c88647, URZ ;  /* 0x9e3779b9160b7890 */ /* 0x000fe2000fffe0ff */
[----:B------:R-:W-:Y:S01]  /*4230*/  FMNMX3.FTZ R0, R175, R173, R172, !PT ;  /* 0x000000adaf007276 */ /* 0x000fe200078100ac */
[----:B------:R-:W-:Y:S01]  /*4240*/  IMAD.U32 R5, RZ, RZ, UR7 ;  /* 0x00000007ff057e24 */ /* 0x000fe2000f8e00ff */
        /* <DEDUP_REMOVED lines=11> */
[----:B------:R-:W1:Y:S01]  /*4300*/  LDCU UR26, c[0x0][0x45c] ;  /* 0x00008b80ff1a77ac */ /* 0x000e620008000800 */
[----:B------:R-:W-:Y:S01]  /*4310*/  FMNMX3.FTZ R3, R3, R79, R110, !PT ;  /* 0x0000004f03037276 */ /* 0x000fe2000781006e */
[----:B---3--:R-:W-:Y:S01]  /*4320*/  IMAD R176, R176, 0x8, R221 ;  /* 0x00000008b0b07824 */ /* 0x008fe200078e02dd */
[----:B------:R-:W-:Y:S01]  /*4330*/  FMNMX3.FTZ R2, R0, R54, R59, !PT ;  /* 0x0000003600027276 */ /* 0x000fe2000781003b */
[----:B------:R-:W-:Y:S01]  /*4340*/  UIADD3 UR12, UPT, UPT, UR23, -0x126145ec, URZ ;  /* 0xed9eba14170c7890 */ /* 0x000fe2000fffe0ff */
[----:B------:R-:W-:Y:S01]  /*4350*/  FMNMX3.FTZ R3, R3, R103, R106, !PT ;  /* 0x0000006703037276 */ /* 0x000fe2000781006a */
[----:B------:R-:W-:Y:S01]  /*4360*/  IMAD.WIDE.U32 R12, R176, -0x326172a9, RZ ;  /* 0xcd9e8d57b00c7825 */ /* 0x000fe200078e00ff */
[----:B------:R-:W-:Y:S01]  /*4370*/  FMNMX3.FTZ R0, R194, R193, R189, !PT ;  /* 0x000000c1c2007276 */ /* 0x000fe200078100bd */
[----:B------:R-:W-:Y:S01]  /*4380*/  UIADD3 UR9, UPT, UPT, UR22, 0x1715609d, URZ ;  /* 0x1715609d16097890 */ /* 0x000fe2000fffe0ff */
[----:B------:R-:W-:Y:S01]  /*4390*/  FMNMX3.FTZ R2, R2, R58, R64, !PT ;  /* 0x0000003a02027276 */ /* 0x000fe20007810040 */
[----:B------:R-:W-:Y:S01]  /*43a0*/  UIADD3 UR7, UPT, UPT, UR22, -0x4ab325aa, URZ ;  /* 0xb54cda5616077890 */ /* 0x000fe2000fffe0ff */
[----:B------:R-:W-:Y:S01]  /*43b0*/  FMNMX3.FTZ R3, R3, R105, R104, !PT ;  /* 0x0000006903037276 */ /* 0x000fe20007810068 */
[----:B------:R-:W-:Y:S01]  /*43c0*/  STL [R1+0x340], R209 ;  /* 0x000340d101007387 */ /* 0x000fe20000100800 */
[----:B------:R-:W-:Y:S01]  /*43d0*/  FMNMX3.FTZ R0, R0, R192, R188, !PT ;  /* 0x000000c000007276 */ /* 0x000fe200078100bc */
[----:B------:R-:W-:Y:S01]  /*43e0*/  UIADD3 UR4, UPT, UPT, UR23, 0x646e171e, URZ ;  /* 0x646e171e17047890 */ /* 0x000fe2000fffe0ff */
[----:B------:R-:W-:Y:S01]  /*43f0*/  FMNMX3.FTZ R2, R2, R63, R80, !PT ;  /* 0x0000003f02027276 */ /* 0x000fe20007810050 */
[----:B------:R-:W-:Y:S01]  /*4400*/  STL [R1+0x30c], R220 ;  /* 0x00030cdc01007387 */ /* 0x000fe20000100800 */
[----:B------:R-:W-:-:S02]  /*4410*/  FMNMX3.FTZ R3, R3, R74, R102, !PT ;  /* 0x0000004a03037276 */ /* 0x000fc40007810066 */
[----:B------:R-:W-:Y:S01]  /*4420*/  FMNMX3.FTZ R4, R0, R138, R133, !PT ;  /* 0x0000008a00047276 */ /* 0x000fe20007810085 */
[----:B------:R-:W-:Y:S01]  /*4430*/  STL [R1+0x308], R211 ;  /* 0x000308d301007387 */ /* 0x000fe20000100800 */
[----:B------:R-:W-:Y:S02]  /*4440*/  FMNMX3.FTZ R0, R2, R77, R112, !PT ;  /* 0x0000004d02007276 */ /* 0x000fe40007810070 */
[----:B------:R-:W-:Y:S01]  /*4450*/  FMNMX3.FTZ R2, R3, R99, R75, !PT ;  /* 0x0000006303027276 */ /* 0x000fe2000781004b */
[----:B------:R-:W-:Y:S01]  /*4460*/  STL.64 [R1+0xb8], R206 ;  /* 0x0000b8ce01007387 */ /* 0x000fe20000100a00 */
[----:B------:R-:W-:Y:S02]  /*4470*/  FMNMX3.FTZ R0, R0, R108, R101, !PT ;  /* 0x0000006c00007276 */ /* 0x000fe40007810065 */
[----:B------:R-:W-:Y:S02]  /*4480*/  FMNMX3.FTZ R2, R2, R73, R96, !PT ;  /* 0x0000004902027276 */ /* 0x000fe40007810060 */
[----:B------:R-:W-:-:S02]  /*4490*/  FMNMX3.FTZ R0, R0, R98, R89, !PT ;  /* 0x0000006200007276 */ /* 0x000fc40007810059 */
[----:B------:R-:W-:Y:S02]  /*44a0*/  FMNMX3.FTZ R3, R2, R85, R71, !PT ;  /* 0x0000005502037276 */ /* 0x000fe40007810047 */
[----:B------:R-:W-:Y:S02]  /*44b0*/  FMNMX3.FTZ R0, R0, R87, R86, !PT ;  /* 0x0000005700007276 */ /* 0x000fe40007810056 */
[----:B------:R-:W-:Y:S02]  /*44c0*/  FMNMX3.FTZ R4, R4, R132, R125, !PT ;  /* 0x0000008404047276 */ /* 0x000fe4000781007d */
[----:B------:R-:W-:Y:S02]  /*44d0*/  FMNMX.FTZ R6, R67, R3, !PT ;  /* 0x0000000343067209 */ /* 0x000fe40007810000 */
[----:B------:R-:W-:Y:S02]  /*44e0*/  LOP3.LUT R2, R107, UR22, R13, 0x96, !PT ;  /* 0x000000166b027c12 */ /* 0x000fe4000f8e960d */
[----:B------:R-:W-:Y:S01]  /*44f0*/  FMNMX3.FTZ R0, R0, R47, R83, !PT ;  /* 0x0000002f00007276 */ /* 0x000fe20007810053 */
[----:B------:R-:W2:Y:S01]  /*4500*/  SHFL.BFLY PT, R135, R6, 0x2, 0x1f ;  /* 0x0c401f0006877f89 */ /* 0x000ea200000e0000 */
[----:B------:R-:W-:Y:S01]  /*4510*/  FMNMX3.FTZ R3, R4, R123, R122, !PT ;  /* 0x0000007b04037276 */ /* 0x000fe2000781007a */
[----:B----4-:R-:W-:Y:S01]  /*4520*/  IMAD.WIDE.U32 R128, R2, -0x2daee0ad, RZ ;  /* 0xd2511f5302807825 */ /* 0x010fe200078e00ff */
[----:B------:R-:W-:-:S02]  /*4530*/  FMNMX3.FTZ R0, R0, R78, R46, !PT ;  /* 0x0000004e00007276 */ /* 0x000fc4000781002e */
[----:B------:R-:W-:Y:S02]  /*4540*/  FMNMX3.FTZ R4, R3, R121, R120, !PT ;  /* 0x0000007903047276 */ /* 0x000fe40007810078 */
[----:B------:R-:W-:Y:S01]  /*4550*/  FMNMX3.FTZ R0, R0, R45, R72, !PT ;  /* 0x0000002d00007276 */ /* 0x000fe20007810048 */
[----:B------:R-:W-:Y:S01]  /*4560*/  STL.64 [R1+0xd0], R128 ;  /* 0x0000d08001007387 */ /* 0x000fe20000100a00 */
[----:B------:R-:W-:Y:S02]  /*4570*/  FMNMX3.FTZ R4, R4, R119, R116, !PT ;  /* 0x0000007704047276 */ /* 0x000fe40007810074 */
[----:B------:R-:W-:Y:S01]  /*4580*/  LOP3.LUT R2, R5, UR23, R207, 0x96, !PT ;  /* 0x0000001705027c12 */ /* 0x000fe2000f8e96cf */
[----:B------:R-:W-:Y:S01]  /*4590*/  IMAD.U32 R5, RZ, RZ, UR5 ;  /* 0x00000005ff057e24 */ /* 0x000fe2000f8e00ff */
[----:B------:R-:W-:Y:S01]  /*45a0*/  LOP3.LUT R3, R206, UR17, R129, 0x96, !PT ;  /* 0x00000011ce037c12 */ /* 0x000fe2000f8e9681 */
[----:B------:R-:W-:Y:S01]  /*45b0*/  UIADD3 UR5, UPT, UPT, UR23, -0x56f99767, URZ ;  /* 0xa906689917057890 */ /* 0x000fe2000fffe0ff */
[----:B------:R-:W-:Y:S01]  /*45c0*/  FMNMX3.FTZ R0, R0, R61, R43, !PT ;  /* 0x0000003d00007276 */ /* 0x000fe2000781002b */
[----:B------:R-:W-:Y:S01]  /*45d0*/  IMAD.WIDE.U32 R68, R2, -0x326172a9, RZ ;  /* 0xcd9e8d5702447825 */ /* 0x000fe200078e00ff */
[----:B------:R-:W-:-:S02]  /*45e0*/  FMNMX3.FTZ R4, R4, R115, R114, !PT ;  /* 0x0000007304047276 */ /* 0x000fc40007810072 */
[----:B------:R-:W-:Y:S01]  /*45f0*/  FMNMX.FTZ R134, R42, R0, !PT ;  /* 0x000000002a867209 */ /* 0x000fe20007810000 */
[----:B------:R-:W-:Y:S01]  /*4600*/  IMAD.WIDE.U32 R20, R3, -0x326172a9, RZ ;  /* 0xcd9e8d5703147825 */ /* 0x000fe200078e00ff */
[----:B------:R-:W-:Y:S02]  /*4610*/  LOP3.LUT R3, R5, UR23, R207, 0x96, !PT ;  /* 0x0000001705037c12 */ /* 0x000fe4000f8e96cf */
[----:B------:R-:W-:Y:S01]  /*4620*/  FMNMX3.FTZ R0, R4, R113, R111, !PT ;  /* 0x0000007104007276 */ /* 0x000fe2000781006f */
[----:B------:R-:W3:Y:S01]  /*4630*/  SHFL.BFLY PT, R8, R134, 0x2, 0x1f ;  /* 0x0c401f0086087f89 */ /* 0x000ee200000e0000 */
[----:B------:R-:W-:Y:S01]  /*4640*/  LOP3.LUT R2, R12, UR11, R69, 0x96, !PT ;  /* 0x0000000b0c027c12 */ /* 0x000fe2000f8e9645 */
[----:B------:R-:W-:Y:S01]  /*4650*/  IMAD.WIDE.U32 R140, R3, -0x326172a9, RZ ;  /* 0xcd9e8d57038c7825 */ /* 0x000fe200078e00ff */
[----:B------:R-:W-:Y:S02]  /*4660*/  LOP3.LUT R5, R68, UR16, R21, 0x96, !PT ;  /* 0x0000001044057c12 */ /* 0x000fe4000f8e9615 */
[----:B------:R-:W-:Y:S01]  /*4670*/  FMNMX3.FTZ R0, R0, R109, R100, !PT ;  /* 0x0000006d00007276 */ /* 0x000fe20007810064 */
[----:B------:R-:W-:Y:S01]  /*4680*/  IMAD.WIDE.U32 R2, R2, -0x2daee0ad, RZ ;  /* 0xd2511f5302027825 */ /* 0x000fe200078e00ff */
[----:B--2---:R-:W-:Y:S01]  /*4690*/  FMNMX.FTZ R135, R6, R135, !PT ;  /* 0x0000008706877209 */ /* 0x004fe20007810000 */
[----:B------:R-:W-:Y:S01]  /*46a0*/  STL [R1+0x384], R140 ;  /* 0x0003848c01007387 */ /* 0x000fe20000100800 */
[----:B------:R-:W-:Y:S01]  /*46b0*/  FMNMX3.FTZ R4, R0, R97, R88, !PT ;  /* 0x0000006100047276 */ /* 0x000fe20007810058 */
[----:B------:R-:W-:Y:S01]  /*46c0*/  IMAD.WIDE.U32 R10, R5, -0x2daee0ad, RZ ;  /* 0xd2511f53050a7825 */ /* 0x000fe200078e00ff */
[----:B------:R-:W-:Y:S01]  /*46d0*/  LOP3.LUT R5, R12, UR11, R141, 0x96, !PT ;  /* 0x0000000b0c057c12 */ /* 0x000fe2000f8e968d */
[----:B------:R-:W2:Y:S01]  /*46e0*/  SHFL.BFLY PT, R14, R135, 0x1, 0x1f ;  /* 0x0c201f00870e7f89 */ /* 0x000ea200000e0000 */
[----:B------:R-:W-:-:S02]  /*46f0*/  LOP3.LUT R0, R140, UR16, R21, 0x96, !PT ;  /* 0x000000108c007c12 */ /* 0x000fc4000f8e9615 */
[----:B------:R-:W-:Y:S01]  /*4700*/  FMNMX3.FTZ R6, R4, R60, R84, !PT ;  /* 0x0000003c04067276 */ /* 0x000fe20007810054 */
[----:B------:R-:W-:Y:S01]  /*4710*/  STL [R1+0x380], R141 ;  /* 0x0003808d01007387 */ /* 0x000fe20000100800 */
[----:B------:R-:W-:Y:S02]  /*4720*/  LOP3.LUT R7, R128, UR15, R3, 0x96, !PT ;  /* 0x0000000f80077c12 */ /* 0x000fe4000f8e9603 */
[----:B------:R-:W-:Y:S01]  /*4730*/  LOP3.LUT R12, R2, UR13, R11, 0x96, !PT ;  /* 0x0000000d020c7c12 */ /* 0x000fe2000f8e960b */
[----:B------:R-:W-:-:S04]  /*4740*/  IMAD.WIDE.U32 R2, R5, -0x2daee0ad, RZ ;  /* 0xd2511f5305027825 */ /* 0x000fc800078e00ff */
[----:B------:R-:W-:Y:S01]  /*4750*/  IMAD.WIDE.U32 R4, R0, -0x2daee0ad, RZ ;  /* 0xd2511f5300047825 */ /* 0x000fe200078e00ff */
[----:B------:R-:W-:Y:S02]  /*4760*/  FMNMX3.FTZ R0, R6, R81, R51, !PT ;  /* 0x0000005106007276 */ /* 0x000fe40007810033 */
[----:B------:R-:W-:Y:S01]  /*4770*/  LOP3.LUT R3, R128, UR15, R3, 0x96, !PT ;  /* 0x0000000f80037c12 */ /* 0x000fe2000f8e9603 */
[----:B------:R-:W-:Y:S01]  /*4780*/  IMAD.WIDE.U32 R6, R7, -0x326172a9, RZ ;  /* 0xcd9e8d5707067825 */ /* 0x000fe200078e00ff */
[----:B------:R-:W-:Y:S02]  /*4790*/  FMNMX3.FTZ R0, R0, R50, R76, !PT ;  /* 0x0000003200007276 */ /* 0x000fe4000781004c */
[----:B---3--:R-:W-:Y:S01]  /*47a0*/  FMNMX.FTZ R134, R134, R8, !PT ;  /* 0x0000000886867209 */ /* 0x008fe20007810000 */
[----:B------:R-:W-:Y:S01]  /*47b0*/  IMAD.WIDE.U32 R12, R12, -0x326172a9, RZ ;  /* 0xcd9e8d570c0c7825 */ /* 0x000fe200078e00ff */
[----:B------:R-:W-:Y:S02]  /*47c0*/  FMNMX3.FTZ R0, R0, R65, R49, !PT ;  /* 0x0000004100007276 */ /* 0x000fe40007810031 */
[----:B------:R-:W-:Y:S01]  /*47d0*/  LOP3.LUT R5, R2, UR13, R5, 0x96, !PT ;  /* 0x0000000d02057c12 */ /* 0x000fe2000f8e9605 */
[----:B------:R-:W-:Y:S01]  /*47e0*/  IMAD.WIDE.U32 R16, R3, -0x326172a9, RZ ;  /* 0xcd9e8d5703107825 */ /* 0x000fe200078e00ff */
[----:B------:R-:W-:-:S02]  /*47f0*/  FMNMX.FTZ R137, R48, R0, !PT ;  /* 0x0000000030897209 */ /* 0x000fc40007810000 */
[----:B------:R-:W-:Y:S02]  /*4800*/  LOP3.LUT R11, R6, UR10, R13, 0x96, !PT ;  /* 0x0000000a060b7c12 */ /* 0x000fe4000f8e960d */
[C---:B------:R-:W-:Y:S01]  /*4810*/  LOP3.LUT R8, R20.reuse, UR14, R17, 0x96, !PT ;  /* 0x0000000e14087c12 */ /* 0x040fe2000f8e9611 */
[----:B------:R-:W3:Y:S01]  /*4820*/  SHFL.BFLY PT, R13, R134, 0x1, 0x1f ;  /* 0x0c201f00860d7f89 */ /* 0x000ee200000e0000 */
[----:B------:R-:W-:Y:S01]  /*4830*/  LOP3.LUT R2, R20, UR14, R7, 0x96, !PT ;  /* 0x0000000e14027c12 */ /* 0x000fe2000f8e9607 */
[----:B------:R-:W-:Y:S01]  /*4840*/  IMAD.WIDE.U32 R6, R5, -0x326172a9, RZ ;  /* 0xcd9e8d5705067825 */ /* 0x000fe200078e00ff */
[----:B--2---:R-:W-:Y:S01]  /*4850*/  FMNMX.FTZ R135, R135, R14, !PT ;  /* 0x0000000e87877209 */ /* 0x004fe20007810000 */
[----:B------:R-:W2:Y:S02]  /*4860*/  SHFL.BFLY PT, R17, R137, 0x2, 0x1f ;  /* 0x0c401f0089117f89 */ /* 0x000ea400000e0000 */
[----:B------:R-:W-:Y:S01]  /*4870*/  IMAD.WIDE.U32 R2, R2, -0x2daee0ad, RZ ;  /* 0xd2511f5302027825 */ /* 0x000fe200078e00ff */
[----:B------:R-:W-:Y:S01]  /*4880*/  FSETP.NEU.FTZ.AND P0, PT, R135, -INF , PT ;  /* 0xff8000008700780b */ /* 0x000fe20003f1d000 */
[----:B------:R-:W-:Y:S01]  /*4890*/  STL [R1+0x310], R135 ;  /* 0x0003108701007387 */ /* 0x000fe20000100800 */
[----:B------:R-:W-:Y:S01]  /*48a0*/  LOP3.LUT R0, R16, UR10, R7, 0x96, !PT ;  /* 0x0000000a10007c12 */ /* 0x000fe2000f8e9607 */
[----:B------:R-:W-:Y:S01]  /*48b0*/  IMAD.WIDE.U32 R18, R11, -0x2daee0ad, RZ ;  /* 0xd2511f530b127825 */ /* 0x000fe200078e00ff */
[----:B------:R-:W-:-:S03]  /*48c0*/  LOP3.LUT R5, R10, UR12, R3, 0x96, !PT ;  /* 0x0000000c0a057c12 */ /* 0x000fc6000f8e9603 */
[----:B-1----:R-:W-:Y:S01]  /*48d0*/  FMUL.FTZ R3, R135, UR26 ;  /* 0x0000001a87037c20 */ /* 0x002fe20008410000 */
[----:B------:R-:W-:Y:S01]  /*48e0*/  IMAD.WIDE.U32 R14, R0, -0x2daee0ad, RZ ;  /* 0xd2511f53000e7825 */ /* 0x000fe200078e00ff */
[----:B------:R-:W-:-:S03]  /*48f0*/  LOP3.LUT R2, R2, UR5, R19, 0x96, !PT ;  /* 0x0000000502027c12 */ /* 0x000fc6000f8e9613 */
[----:B------:R-:W-:Y:S01]  /*4900*/  FSEL R3, R3, RZ, P0 ;  /* 0x000000ff03037208 */ /* 0x000fe20000000000 */
[----:B------:R-:W-:-:S04]  /*4910*/  IMAD.WIDE.U32 R8, R8, -0x2daee0ad, RZ ;  /* 0xd2511f5308087825 */ /* 0x000fc800078e00ff */
[----:B------:R-:W-:Y:S01]  /*4920*/  FFMA.FTZ R0, R29, UR26, -R3 ;  /* 0x0000001a1d007c23 */ /* 0x000fe20008010803 */
[----:B------:R-:W-:Y:S01]  /*4930*/  IMAD.WIDE.U32 R34, R2, -0x326172a9, RZ ;  /* 0xcd9e8d5702227825 */ /* 0x000fe200078e00ff */
[----:B---3--:R-:W-:-:S03]  /*4940*/  FMNMX.FTZ R134, R134, R13, !PT ;  /* 0x0000000d86867209 */ /* 0x008fc60007810000 */
[----:B------:R-:W-:Y:S01]  /*4950*/  FFMA.FTZ R96, R96, UR26, -R3 ;  /* 0x0000001a60607c23 */ /* 0x000fe20008010803 */
[----:B------:R1:W-:Y:S01]  /*4960*/  MUFU.EX2 R155, R0 ;  /* 0x00000000009b7308 */ /* 0x0003e20000000800 */
[----:B------:R-:W-:Y:S01]  /*4970*/  LOP3.LUT R10, R4, UR12, R9, 0x96, !PT ;  /* 0x0000000c040a7c12 */ /* 0x000fe2000f8e9609 */
[----:B------:R-:W-:Y:S01]  /*4980*/  IMAD.WIDE.U32 R4, R5, -0x326172a9, RZ ;  /* 0xcd9e8d5705047825 */ /* 0x000fe200078e00ff */
[----:B--2---:R-:W-:-:S03]  /*4990*/  FMNMX.FTZ R137, R137, R17, !PT ;  /* 0x0000001189897209 */ /* 0x004fc60007810000 */
[C---:B------:R-:W-:Y:S01]  /*49a0*/  FMUL.FTZ R2, R134.reuse, UR26 ;  /* 0x0000001a86027c20 */ /* 0x040fe20008410000 */
[----:B------:R-:W-:Y:S01]  /*49b0*/  FSETP.NEU.FTZ.AND P0, PT, R134, -INF , PT ;  /* 0xff8000008600780b */ /* 0x000fe20003f1d000 */
[----:B------:R-:W-:Y:S01]  /*49c0*/  IMAD.WIDE.U32 R10, R10, -0x326172a9, RZ ;  /* 0xcd9e8d570a0a7825 */ /* 0x000fe200078e00ff */
[----:B------:R-:W-:Y:S01]  /*49d0*/  LOP3.LUT R12, R12, UR9, R5, 0x96, !PT ;  /* 0x000000090c0c7c12 */ /* 0x000fe2000f8e9605 */
[----:B------:R-:W2:Y:S01]  /*49e0*/  SHFL.BFLY PT, R7, R137, 0x1, 0x1f ;  /* 0x0c201f0089077f89 */ /* 0x000ea200000e0000 */
[----:B------:R-:W-:Y:S01]  /*49f0*/  FSEL R2, R2, RZ, P0 ;  /* 0x000000ff02027208 */ /* 0x000fe20000000000 */
[----:B------:R-:W-:Y:S01]  /*4a00*/  FFMA.FTZ R85, R85, UR26, -R3 ;  /* 0x0000001a55557c23 */ /* 0x000fe20008010803 */
[----:B------:R-:W-:Y:S01]  /*4a10*/  LOP3.LUT R44, R4, UR7, R35, 0x96, !PT ;  /* 0x00000007042c7c12 */ /* 0x000fe2000f8e9623 */
[----:B------:R-:W-:Y:S01]  /*4a20*/  STL [R1+0x314], R134 ;  /* 0x0003148601007387 */ /* 0x000fe20000100800 */
[----:B------:R-:W-:Y:S01]  /*4a30*/  PRMT R4, R34, 0x7770, RZ ;  /* 0x0000777022047816 */ /* 0x000fe200000000ff */
[----:B------:R-:W-:Y:S01]  /*4a40*/  FFMA.FTZ R5, R55, UR26, -R2 ;  /* 0x0000001a37057c23 */ /* 0x000fe20008010802 */
[----:B------:R-:W-:Y:S01]  /*4a50*/  LOP3.LUT R6, R6, UR9, R11, 0x96, !PT ;  /* 0x0000000906067c12 */ /* 0x000fe2000f8e960b */
[----:B------:R-:W-:Y:S01]  /*4a60*/  STL [R1+0x344], R44 ;  /* 0x0003442c01007387 */ /* 0x000fe20000100800 */
[----:B-1----:R-:W-:Y:S01]  /*4a70*/  FFMA.FTZ R0, R28, UR26, -R3 ;  /* 0x0000001a1c007c23 */ /* 0x002fe20008010803 */
[----:B------:R1:W-:Y:S01]  /*4a80*/  MUFU.EX2 R153, R5 ;  /* 0x0000000500997308 */ /* 0x0003e20000000800 */
[----:B------:R-:W-:Y:S01]  /*4a90*/  ISETP.LE.U32.AND P1, PT, R4, UR6, PT ;  /* 0x0000000604007c0c */ /* 0x000fe2000bf23070 */
[----:B------:R-:W-:Y:S01]  /*4aa0*/  IMAD.WIDE.U32 R94, R6, -0x2daee0ad, RZ ;  /* 0xd2511f53065e7825 */ /* 0x000fe200078e00ff */
[----:B------:R-:W-:-:S03]  /*4ab0*/  SHF.R.U32.HI R4, RZ, 0x18, R44 ;  /* 0x00000018ff047819 */ /* 0x000fc6000001162c */
[----:B------:R-:W-:Y:S01]  /*4ac0*/  FFMA.FTZ R6, R54, UR26, -R2 ;  /* 0x0000001a36067c23 */ /* 0x000fe20008010802 */
[----:B------:R-:W-:Y:S01]  /*4ad0*/  LOP3.LUT R8, R8, UR5, R15, 0x96, !PT ;  /* 0x0000000508087c12 */ /* 0x000fe2000f8e960f */
[----:B------:R-:W-:Y:S01]  /*4ae0*/  IMAD.WIDE.U32 R90, R12, -0x2daee0ad, RZ ;  /* 0xd2511f530c5a7825 */ /* 0x000fe200078e00ff */
[----:B------:R-:W-:Y:S01]  /*4af0*/  ISETP.LE.U32.AND P5, PT, R4, UR6, PT ;  /* 0x0000000604007c0c */ /* 0x000fe2000bfa3070 */
[----:B------:R3:W4:Y:S01]  /*4b00*/  MUFU.EX2 R154, R0 ;  /* 0x00000000009a7308 */ /* 0x0007220000000800 */
[----:B------:R-:W-:Y:S01]  /*4b10*/  LOP3.LUT R118, R14, UR4, R95, 0x96, !PT ;  /* 0x000000040e767c12 */ /* 0x000fe2000f8e965f */
[----:B------:R-:W-:Y:S01]  /*4b20*/  IMAD.WIDE.U32 R92, R8, -0x326172a9, RZ ;  /* 0xcd9e8d57085c7825 */ /* 0x000fe200078e00ff */
[----:B------:R-:W-:-:S03]  /*4b30*/  LOP3.LUT R91, R18, UR4, R91, 0x96, !PT ;  /* 0x00000004125b7c12 */ /* 0x000fc6000f8e965b */
[--C-:B------:R-:W-:Y:S01]  /*4b40*/  FFMA.FTZ R8, R124, UR26, -R2.reuse ;  /* 0x0000001a7c087c23 */ /* 0x100fe20008010802 */
[--C-:B------:R-:W-:Y:S01]  /*4b50*/  FFMA.FTZ R13, R87, UR26, -R2.reuse ;  /* 0x0000001a570d7c23 */ /* 0x100fe20008010802 */
[----:B--2---:R-:W-:Y:S01]  /*4b60*/  FMNMX.FTZ R137, R137, R7, !PT ;  /* 0x0000000789897209 */ /* 0x004fe20007810000 */
[--C-:B------:R-:W-:Y:S01]  /*4b70*/  FFMA.FTZ R15, R86, UR26, -R2.reuse ;  /* 0x0000001a560f7c23 */ /* 0x100fe20008010802 */
[----:B------:R2:W4:Y:S01]  /*4b80*/  MUFU.EX2 R152, R6 ;  /* 0x0000000600987308 */ /* 0x0005220000000800 */
[----:B-1----:R-:W-:Y:S01]  /*4b90*/  LOP3.LUT R5, R44, 0xff, RZ, 0xc0, !PT ;  /* 0x000000ff2c057812 */ /* 0x002fe200078ec0ff */
[--C-:B------:R-:W-:Y:S01]  /*4ba0*/  FFMA.FTZ R9, R126, UR26, -R2.reuse ;  /* 0x0000001a7e097c23 */ /* 0x100fe20008010802 */
[----:B------:R-:W-:Y:S01]  /*4bb0*/  FSETP.NEU.FTZ.AND P0, PT, R137, -INF , PT ;  /* 0xff8000008900780b */ /* 0x000fe20003f1d000 */
[----:B------:R-:W-:Y:S01]  /*4bc0*/  STL [R1+0x318], R137 ;  /* 0x0003188901007387 */ /* 0x000fe20000100800 */
[----:B------:R-:W-:Y:S01]  /*4bd0*/  ISETP.LE.U32.AND P4, PT, R5, UR6, PT ;  /* 0x0000000605007c0c */ /* 0x000fe2000bf83070 */
[----:B------:R-:W-:Y:S01]  /*4be0*/  FFMA.FTZ R5, R53, UR26, -R3 ;  /* 0x0000001a35057c23 */ /* 0x000fe20008010803 */
[----:B------:R-:W-:Y:S01]  /*4bf0*/  LOP3.LUT R117, R10, UR7, R93, 0x96, !PT ;  /* 0x000000070a757c12 */ /* 0x000fe2000f8e965d */
[----:B------:R-:W-:Y:S01]  /*4c00*/  STL [R1+0x358], R137 ;  /* 0x0003588901007387 */ /* 0x000fe20000100800 */
[----:B---3--:R-:W-:Y:S01]  /*4c10*/  PRMT R0, R34, 0x7771, RZ ;  /* 0x0000777122007816 */ /* 0x008fe200000000ff */
[----:B------:R1:W-:Y:S01]  /*4c20*/  MUFU.EX2 R184, R5 ;  /* 0x0000000500b87308 */ /* 0x0003e20000000800 */
[--C-:B------:R-:W-:Y:S01]  /*4c30*/  FFMA.FTZ R10, R101, UR26, -R2.reuse ;  /* 0x0000001a650a7c23 */ /* 0x100fe20008010802 */
[--C-:B------:R-:W-:Y:S01]  /*4c40*/  FFMA.FTZ R11, R98, UR26, -R2.reuse ;  /* 0x0000001a620b7c23 */ /* 0x100fe20008010802 */
[----:B------:R-:W-:Y:S01]  /*4c50*/  ISETP.GT.U32.AND P2, PT, R0, UR6, PT ;  /* 0x0000000600007c0c */ /* 0x000fe2000bf44070 */
[--C-:B------:R-:W-:Y:S01]  /*4c60*/  FFMA.FTZ R12, R89, UR26, -R2.reuse ;  /* 0x0000001a590c7c23 */ /* 0x100fe20008010802 */
[----:B------:R-:W-:Y:S01]  /*4c70*/  LOP3.LUT R0, R44, 0xffff, RZ, 0xc0, !PT ;  /* 0x0000ffff2c007812 */ /* 0x000fe200078ec0ff */
[--C-:B------:R-:W-:Y:S01]  /*4c80*/  FFMA.FTZ R16, R47, UR26, -R2.reuse ;  /* 0x0000001a2f107c23 */ /* 0x100fe20008010802 */
[--C-:B--2---:R-:W-:Y:S01]  /*4c90*/  FFMA.FTZ R6, R52, UR26, -R3.reuse ;  /* 0x0000001a34067c23 */ /* 0x104fe20008010803 */
[----:B------:R-:W-:Y:S01]  /*4ca0*/  FFMA.FTZ R78, R78, UR26, -R2 ;  /* 0x0000001a4e4e7c23 */ /* 0x000fe20008010802 */
[----:B------:R-:W-:Y:S01]  /*4cb0*/  SHF.R.U32.HI R0, RZ, 0x8, R0 ;  /* 0x00000008ff007819 */ /* 0x000fe20000011600 */
[--C-:B------:R-:W-:Y:S01]  /*4cc0*/  FFMA.FTZ R86, R43, UR26, -R2.reuse ;  /* 0x0000001a2b567c23 */ /* 0x100fe20008010802 */
[----:B------:R2:W3:Y:S01]  /*4cd0*/  MUFU.EX2 R183, R6 ;  /* 0x0000000600b77308 */ /* 0x0004e20000000800 */
[----:B------:R-:W-:Y:S01]  /*4ce0*/  FFMA.FTZ R87, R42, UR26, -R2 ;  /* 0x0000001a2a577c23 */ /* 0x000fe20008010802 */
[----:B------:R-:W-:Y:S01]  /*4cf0*/  LOP3.LUT R4, R0, 0xffff, RZ, 0xc0, !PT ;  /* 0x0000ffff00047812 */ /* 0x000fe200078ec0ff */
[--C-:B------:R-:W-:Y:S01]  /*4d00*/  FFMA.FTZ R14, R139, UR26, -R3.reuse ;  /* 0x0000001a8b0e7c23 */ /* 0x100fe20008010803 */
[----:B----4-:R-:W-:Y:S01]  /*4d10*/  F2FP.BF16.F32.PACK_AB R0, R154, R155 ;  /* 0x0000009b9a00723e */ /* 0x010fe200000010ff */
[----:B------:R-:W-:Y:S01]  /*4d20*/  FFMA.FTZ R71, R71, UR26, -R3 ;  /* 0x0000001a47477c23 */ /* 0x000fe20008010803 */
[----:B-1----:R-:W-:Y:S01]  /*4d30*/  FMUL.FTZ R5, R137, UR26 ;  /* 0x0000001a89057c20 */ /* 0x002fe20008410000 */
[----:B------:R-:W-:Y:S01]  /*4d40*/  ISETP.LE.U32.AND P3, PT, R4, UR6, PT ;  /* 0x0000000604007c0c */ /* 0x000fe2000bf63070 */
[----:B------:R-:W-:Y:S01]  /*4d50*/  MUFU.EX2 R95, R12 ;  /* 0x0000000c005f7308 */ /* 0x000fe20000000800 */
[----:B------:R-:W-:-:S02]  /*4d60*/  PRMT R245, R0, 0x7610, R245 ;  /* 0x0000761000f57816 */ /* 0x000fc400000000f5 */
[----:B------:R-:W-:Y:S02]  /*4d70*/  PRMT R244, R0, 0x7632, R244 ;  /* 0x0000763200f47816 */ /* 0x000fe400000000f4 */
[----:B------:R-:W-:Y:S01]  /*4d80*/  PRMT R0, R44, 0x7632, R0 ;  /* 0x000076322c007816 */ /* 0x000fe20000000000 */
[----:B------:R-:W-:Y:S02]  /*4d90*/  @!P4 HFMA2.BF16_V2 R22, -RZ.H0_H0, RZ.H0_H0, -R245.H0_H0 ;  /* 0x200000ffff16c231 */ /* 0x000fe400003409f5 */
[----:B------:R-:W-:Y:S01]  /*4da0*/  MUFU.EX2 R93, R13 ;  /* 0x0000000d005d7308 */ /* 0x000fe20000000800 */
[----:B------:R-:W-:Y:S02]  /*4db0*/  LOP3.LUT R4, R0, 0xff, RZ, 0xc0, !PT ;  /* 0x000000ff00047812 */ /* 0x000fe400078ec0ff */
[----:B------:R-:W-:Y:S01]  /*4dc0*/  FSEL R0, R5, RZ, P0 ;  /* 0x000000ff05007208 */ /* 0x000fe20000000000 */
[----:B------:R-:W-:Y:S01]  /*4dd0*/  FFMA.FTZ R5, R59, UR26, -R2 ;  /* 0x0000001a3b057c23 */ /* 0x000fe20008010802 */
[----:B------:R-:W-:Y:S01]  /*4de0*/  ISETP.LE.U32.AND P0, PT, R4, UR6, PT ;  /* 0x0000000604007c0c */ /* 0x000fe2000bf03070 */
[----:B------:R-:W-:Y:S01]  /*4df0*/  @!P3 HFMA2.BF16_V2 R23, -RZ.H0_H0, RZ.H0_H0, -R244.H0_H0 ;  /* 0x200000ffff17b231 */ /* 0x000fe200003409f4 */
[----:B------:R-:W-:Y:S01]  /*4e00*/  PRMT R4, R245, 0x5410, R244 ;  /* 0x00005410f5047816 */ /* 0x000fe200000000f4 */
[----:B------:R1:W-:Y:S01]  /*4e10*/  MUFU.EX2 R181, R5 ;  /* 0x0000000500b57308 */ /* 0x0003e20000000800 */
[----:B------:R-:W-:Y:S01]  /*4e20*/  @!P4 PRMT R245, R22, 0x5410, RZ ;  /* 0x0000541016f5c816 */ /* 0x000fe200000000ff */
[--C-:B------:R-:W-:Y:S01]  /*4e30*/  FFMA.FTZ R194, R194, UR26, -R0.reuse ;  /* 0x0000001ac2c27c23 */ /* 0x100fe20008010800 */
[----:B--2---:R-:W-:Y:S01]  /*4e40*/  F2FP.BF16.F32.PACK_AB R6, R152, R153 ;  /* 0x000000999806723e */ /* 0x004fe200000010ff */
[--C-:B------:R-:W-:Y:S01]  /*4e50*/  FFMA.FTZ R193, R193, UR26, -R0.reuse ;  /* 0x0000001ac1c17c23 */ /* 0x100fe20008010800 */
[----:B------:R-:W-:Y:S01]  /*4e60*/  @!P3 PRMT R244, R23, 0x5410, RZ ;  /* 0x0000541017f4b816 */ /* 0x000fe200000000ff */
[----:B------:R-:W-:Y:S01]  /*4e70*/  STL [R1+0x348], R245 ;  /* 0x000348f501007387 */ /* 0x000fe20000100800 */
[C---:B------:R-:W-:Y:S01]  /*4e80*/  PRMT R235, R6.reuse, 0x7610, R235 ;  /* 0x0000761006eb7816 */ /* 0x040fe200000000eb */
[----:B------:R-:W-:Y:S01]  /*4e90*/  FFMA.FTZ R189, R189, UR26, -R0 ;  /* 0x0000001abdbd7c23 */ /* 0x000fe20008010800 */
[----:B------:R-:W-:Y:S01]  /*4ea0*/  PRMT R171, R6, 0x7632, R171 ;  /* 0x0000763206ab7816 */ /* 0x000fe200000000ab */
[----:B------:R2:W-:Y:S01]  /*4eb0*/  STL [R1+0xa4], R4 ;  /* 0x0000a40401007387 */ /* 0x0005e20000100800 */
[----:B---3--:R-:W-:Y:S01]  /*4ec0*/  F2FP.BF16.F32.PACK_AB R6, R183, R184 ;  /* 0x000000b8b706723e */ /* 0x008fe200000010ff */
[----:B------:R-:W-:Y:S01]  /*4ed0*/  @!P0 HFMA2.BF16_V2 R25, -RZ.H0_H0, RZ.H0_H0, -R235.H0_H0 ;  /* 0x200000ffff198231 */ /* 0x000fe200003409eb */
[----:B------:R-:W-:Y:S01]  /*4ee0*/  PRMT R7, R235, 0x5410, R171 ;  /* 0x00005410eb077816 */ /* 0x000fe200000000ab */
[----:B------:R-:W-:Y:S01]  /*4ef0*/  @!P5 HFMA2.BF16_V2 R24, -RZ.H0_H0, RZ.H0_H0, -R171.H0_H0 ;  /* 0x200000ffff18d231 */ /* 0x000fe200003409ab */
[----:B------:R-:W-:Y:S01]  /*4f00*/  PRMT R170, R6, 0x7610, R170 ;  /* 0x0000761006aa7816 */ /* 0x000fe200000000aa */
[----:B------:R-:W-:Y:S01]  /*4f10*/  STL [R1+0x34c], R34 ;  /* 0x00034c2201007387 */ /* 0x000fe20000100800 */
[----:B-1----:R-:W-:Y:S01]  /*4f20*/  FFMA.FTZ R5, R58, UR26, -R2 ;  /* 0x0000001a3a057c23 */ /* 0x002fe20008010802 */
[----:B------:R-:W-:Y:S01]  /*4f30*/  @!P0 PRMT R235, R25, 0x5410, RZ ;  /* 0x0000541019eb8816 */ /* 0x000fe200000000ff */
[----:B------:R-:W-:Y:S01]  /*4f40*/  FFMA.FTZ R192, R192, UR26, -R0 ;  /* 0x0000001ac0c07c23 */ /* 0x000fe20008010800 */
[----:B------:R-:W-:Y:S01]  /*4f50*/  @!P5 PRMT R171, R24, 0x5410, RZ ;  /* 0x0000541018abd816 */ /* 0x000fe200000000ff */
[----:B------:R1:W3:Y:S01]  /*4f60*/  MUFU.EX2 R178, R5 ;  /* 0x0000000500b27308 */ /* 0x0002e20000000800 */
[----:B------:R-:W-:Y:S01]  /*4f70*/  PRMT R169, R6, 0x7632, R169 ;  /* 0x0000763206a97816 */ /* 0x000fe200000000a9 */
[----:B------:R-:W-:Y:S01]  /*4f80*/  @!P1 HFMA2.BF16_V2 R26, -RZ.H0_H0, RZ.H0_H0, -R170.H0_H0 ;  /* 0x200000ffff1a9231 */ /* 0x000fe200003409aa */
[----:B------:R-:W-:Y:S01]  /*4f90*/  PRMT R6, R91, 0x7632, R6 ;  /* 0x000076325b067816 */ /* 0x000fe20000000006 */
[----:B------:R4:W-:Y:S01]  /*4fa0*/  STL [R1+0x35c], R244 ;  /* 0x00035cf401007387 */ /* 0x0009e20000100800 */
[----:B------:R-:W-:Y:S01]  /*4fb0*/  PRMT R17, R170, 0x5410, R169 ;  /* 0x00005410aa117816 */ /* 0x000fe200000000a9 */
[----:B------:R-:W-:Y:S01]  /*4fc0*/  @P2 HFMA2.BF16_V2 R27, -RZ.H0_H0, RZ.H0_H0, -R169.H0_H0 ;  /* 0x200000ffff1b2231 */ /* 0x000fe200003409a9 */
[----:B------:R-:W-:Y:S01]  /*4fd0*/  @!P1 PRMT R170, R26, 0x5410, RZ ;  /* 0x000054101aaa9816 */ /* 0x000fe200000000ff */
[----:B------:R-:W-:Y:S01]  /*4fe0*/  STL [R1+0x360], R235 ;  /* 0x000360eb01007387 */ /* 0x000fe20000100800 */
[----:B------:R-:W-:Y:S01]  /*4ff0*/  FFMA.FTZ R26, R83, UR26, -R2 ;  /* 0x0000001a531a7c23 */ /* 0x000fe20008010802 */
[----:B------:R-:W-:Y:S01]  /*5000*/  FFMA.FTZ R188, R188, UR26, -R0 ;  /* 0x0000001abcbc7c23 */ /* 0x000fe20008010800 */
[----:B------:R-:W-:Y:S01]  /*5010*/  @P2 PRMT R169, R27, 0x5410, RZ ;  /* 0x000054101ba92816 */ /* 0x000fe200000000ff */
[----:B------:R3:W-:Y:S01]  /*5020*/  STL [R1+0xa0], R7 ;  /* 0x0000a00701007387 */ /* 0x0007e20000100800 */
[----:B------:R-:W-:Y:S01]  /*5030*/  FFMA.FTZ R27, R46, UR26, -R2 ;  /* 0x0000001a2e1b7c23 */ /* 0x000fe20008010802 */
[----:B--2---:R-:W-:Y:S01]  /*5040*/  PRMT R4, R34, 0x7772, RZ ;  /* 0x0000777222047816 */ /* 0x004fe200000000ff */
[--C-:B------:R-:W-:Y:S01]  /*5050*/  FFMA.FTZ R138, R138, UR26, -R0.reuse ;  /* 0x0000001a8a8a7c23 */ /* 0x100fe20008010800 */
[----:B------:R2:W-:Y:S01]  /*5060*/  STL.64 [R1+0x350], R170 ;  /* 0x000350aa01007387 */ /* 0x0005e20000100a00 */
[--C-:B-1----:R-:W-:Y:S01]  /*5070*/  FFMA.FTZ R5, R57, UR26, -R3.reuse ;  /* 0x0000001a39057c23 */ /* 0x102fe20008010803 */
[----:B------:R-:W-:Y:S01]  /*5080*/  ISETP.GT.U32.AND P4, PT, R4, UR6, PT ;  /* 0x0000000604007c0c */ /* 0x000fe2000bf84070 */
[--C-:B------:R-:W-:Y:S01]  /*5090*/  FFMA.FTZ R236, R122, UR26, -R0.reuse ;  /* 0x0000001a7aec7c23 */ /* 0x100fe20008010800 */
[----:B------:R-:W-:Y:S01]  /*50a0*/  PRMT R4, R34, 0x7773, RZ ;  /* 0x0000777322047816 */ /* 0x000fe200000000ff */
[----:B------:R1:W-:Y:S01]  /*50b0*/  MUFU.EX2 R179, R5 ;  /* 0x0000000500b37308 */ /* 0x0003e20000000800 */
[----:B------:R2:W-:Y:S01]  /*50c0*/  STL [R1+0x364], R169 ;  /* 0x000364a901007387 */ /* 0x0005e20000100800 */
[--C-:B------:R-:W-:Y:S01]  /*50d0*/  FFMA.FTZ R238, R121, UR26, -R0.reuse ;  /* 0x0000001a79ee7c23 */ /* 0x100fe20008010800 */
[----:B------:R-:W-:Y:S01]  /*50e0*/  ISETP.GT.U32.AND P3, PT, R4, UR6, PT ;  /* 0x0000000604007c0c */ /* 0x000fe2000bf64070 */
[--C-:B------:R-:W-:Y:S01]  /*50f0*/  FFMA.FTZ R239, R120, UR26, -R0.reuse ;  /* 0x0000001a78ef7c23 */ /* 0x100fe20008010800 */
[----:B------:R-:W-:Y:S01]  /*5100*/  PRMT R4, R90, 0x7770, RZ ;  /* 0x000077705a047816 */ /* 0x000fe200000000ff */
[--C-:B------:R-:W-:Y:S01]  /*5110*/  FFMA.FTZ R240, R119, UR26, -R0.reuse ;  /* 0x0000001a77f07c23 */ /* 0x100fe20008010800 */
[--C-:B------:R-:W-:Y:S01]  /*5120*/  FFMA.FTZ R241, R116, UR26, -R0.reuse ;  /* 0x0000001a74f17c23 */ /* 0x100fe20008010800 */
[--C-:B----4-:R-:W-:Y:S01]  /*5130*/  FFMA.FTZ R244, R88, UR26, -R0.reuse ;  /* 0x0000001a58f47c23 */ /* 0x110fe20008010800 */
[----:B------:R-:W-:Y:S01]  /*5140*/  ISETP.LE.U32.AND P0, PT, R4, UR6, PT ;  /* 0x0000000604007c0c */ /* 0x000fe2000bf03070 */
[--C-:B------:R-:W-:Y:S01]  /*5150*/  FFMA.FTZ R242, R115, UR26, -R0.reuse ;  /* 0x0000001a73f27c23 */ /* 0x100fe20008010800 */
[----:B------:R-:W-:Y:S01]  /*5160*/  PRMT R4, R90, 0x7771, RZ ;  /* 0x000077715a047816 */ /* 0x000fe200000000ff */
[--C-:B------:R-:W-:Y:S01]  /*5170*/  FFMA.FTZ R246, R114, UR26, -R0.reuse ;  /* 0x0000001a72f67c23 */ /* 0x100fe20008010800 */
[--C-:B------:R-:W-:Y:S01]  /*5180*/  FFMA.FTZ R243, R113, UR26, -R0.reuse ;  /* 0x0000001a71f37c23 */ /* 0x100fe20008010800 */
[----:B------:R-:W-:Y:S01]  /*5190*/  FFMA.FTZ R247, R111, UR26, -R0 ;  /* 0x0000001a6ff77c23 */ /* 0x000fe20008010800 */
[----:B------:R-:W-:Y:S01]  /*51a0*/  ISETP.GT.U32.AND P5, PT, R4, UR6, PT ;  /* 0x0000000604007c0c */ /* 0x000fe2000bfa4070 */
[----:B---3--:R-:W-:Y:S01]  /*51b0*/  FFMA.FTZ R7, R63, UR26, -R2 ;  /* 0x0000001a3f077c23 */ /* 0x008fe20008010802 */
[----:B------:R-:W-:Y:S01]  /*51c0*/  LOP3.LUT R4, R91, 0xff, RZ, 0xc0, !PT ;  /* 0x000000ff5b047812 */ /* 0x000fe200078ec0ff */
[--C-:B-1----:R-:W-:Y:S01]  /*51d0*/  FFMA.FTZ R5, R56, UR26, -R3.reuse ;  /* 0x0000001a38057c23 */ /* 0x102fe20008010803 */
[--C-:B------:R-:W-:Y:S01]  /*51e0*/  FFMA.FTZ R248, R109, UR26, -R0.reuse ;  /* 0x0000001a6df87c23 */ /* 0x100fe20008010800 */
[----:B------:R1:W-:Y:S01]  /*51f0*/  MUFU.EX2 R185, R7 ;  /* 0x0000000700b97308 */ /* 0x0003e20000000800 */
[----:B------:R-:W-:Y:S01]  /*5200*/  ISETP.LE.U32.AND P1, PT, R4, UR6, PT ;  /* 0x0000000604007c0c */ /* 0x000fe2000bf23070 */
[--C-:B------:R-:W-:Y:S01]  /*5210*/  FFMA.FTZ R249, R100, UR26, -R0.reuse ;  /* 0x0000001a64f97c23 */ /* 0x100fe20008010800 */
[----:B------:R-:W-:Y:S01]  /*5220*/  F2FP.BF16.F32.PACK_AB R4, R178, R181 ;  /* 0x000000b5b204723e */ /* 0x000fe200000010ff */
[--C-:B------:R-:W-:Y:S01]  /*5230*/  FFMA.FTZ R251, R97, UR26, -R0.reuse ;  /* 0x0000001a61fb7c23 */ /* 0x100fe20008010800 */
[--C-:B------:R-:W-:Y:S01]  /*5240*/  FFMA.FTZ R137, R60, UR26, -R0.reuse ;  /* 0x0000001a3c897c23 */ /* 0x100fe20008010800 */
[----:B------:R-:W-:Y:S01]  /*5250*/  FFMA.FTZ R88, R84, UR26, -R0 ;  /* 0x0000001a54587c23 */ /* 0x000fe20008010800 */
[C---:B------:R-:W-:Y:S01]  /*5260*/  PRMT R168, R4.reuse, 0x7610, R168 ;  /* 0x0000761004a87816 */ /* 0x040fe200000000a8 */
[----:B------:R3:W4:Y:S01]  /*5270*/  MUFU.EX2 R187, R5 ;  /* 0x0000000500bb7308 */ /* 0x0007220000000800 */
[----:B------:R-:W-:Y:S01]  /*5280*/  PRMT R234, R4, 0x7632, R234 ;  /* 0x0000763204ea7816 */ /* 0x000fe200000000ea */
[----:B------:R-:W-:Y:S01]  /*5290*/  FFMA.FTZ R140, R51, UR26, -R0 ;  /* 0x0000001a338c7c23 */ /* 0x000fe20008010800 */
[----:B------:R-:W-:Y:S01]  /*52a0*/  LOP3.LUT R4, R6, 0xff, RZ, 0xc0, !PT ;  /* 0x000000ff06047812 */ /* 0x000fe200078ec0ff */
[----:B------:R-:W-:Y:S01]  /*52b0*/  @P4 HFMA2.BF16_V2 R28, -RZ.H0_H0, RZ.H0_H0, -R168.H0_H0 ;  /* 0x200000ffff1c4231 */ /* 0x000fe200003409a8 */
[----:B------:R-:W-:Y:S01]  /*52c0*/  PRMT R6, R168, 0x5410, R234 ;  /* 0x00005410a8067816 */ /* 0x000fe200000000ea */
[----:B------:R-:W-:Y:S01]  /*52d0*/  @P3 HFMA2.BF16_V2 R31, -RZ.H0_H0, RZ.H0_H0, -R234.H0_H0 ;  /* 0x200000ffff1f3231 */ /* 0x000fe200003409ea */
[----:B------:R-:W-:Y:S01]  /*52e0*/  ISETP.LE.U32.AND P2, PT, R4, UR6, PT ;  /* 0x0000000604007c0c */ /* 0x000fe2000bf43070 */
[----:B--2---:R-:W-:Y:S01]  /*52f0*/  FFMA.FTZ R170, R65, UR26, -R0 ;  /* 0x0000001a41aa7c23 */ /* 0x004fe20008010800 */
[----:B------:R-:W-:Y:S01]  /*5300*/  @P4 PRMT R168, R28, 0x5410, RZ ;  /* 0x000054101ca84816 */ /* 0x000fe200000000ff */
[--C-:B-1----:R-:W-:Y:S01]  /*5310*/  FFMA.FTZ R7, R77, UR26, -R2.reuse ;  /* 0x0000001a4d077c23 */ /* 0x102fe20008010802 */
[----:B------:R-:W-:Y:S01]  /*5320*/  @P3 PRMT R234, R31, 0x5410, RZ ;  /* 0x000054101fea3816 */ /* 0x000fe200000000ff */
[----:B------:R-:W-:Y:S01]  /*5330*/  FFMA.FTZ R28, R45, UR26, -R2 ;  /* 0x0000001a2d1c7c23 */ /* 0x000fe20008010802 */
[--C-:B------:R-:W-:Y:S01]  /*5340*/  FFMA.FTZ R141, R49, UR26, -R0.reuse ;  /* 0x0000001a318d7c23 */ /* 0x100fe20008010800 */
[----:B------:R1:W-:Y:S01]  /*5350*/  STL [R1+0x368], R168 ;  /* 0x000368a801007387 */ /* 0x0003e20000100800 */
[----:B------:R2:W-:Y:S01]  /*5360*/  MUFU.EX2 R182, R7 ;  /* 0x0000000700b67308 */ /* 0x0005e20000000800 */
[----:B------:R-:W-:Y:S01]  /*5370*/  FFMA.FTZ R169, R48, UR26, -R0 ;  /* 0x0000001a30a97c23 */ /* 0x000fe20008010800 */
[----:B---3--:R-:W-:Y:S01]  /*5380*/  FFMA.FTZ R5, R64, UR26, -R2 ;  /* 0x0000001a40057c23 */ /* 0x008fe20008010802 */
[----:B------:R3:W-:Y:S01]  /*5390*/  STL [R1+0x98], R6 ;  /* 0x0000980601007387 */ /* 0x0007e20000100800 */
[----:B----4-:R-:W-:Y:S01]  /*53a0*/  F2FP.BF16.F32.PACK_AB R4, R187, R179 ;  /* 0x000000b3bb04723e */ /* 0x010fe200000010ff */
[--C-:B------:R-:W-:Y:S01]  /*53b0*/  FFMA.FTZ R12, R200, UR26, -R3.reuse ;  /* 0x0000001ac80c7c23 */ /* 0x100fe20008010803 */
[----:B------:R-:W-:Y:S01]  /*53c0*/  FFMA.FTZ R24, R75, UR26, -R3 ;  /* 0x0000001a4b187c23 */ /* 0x000fe20008010803 */
[----:B------:R4:W-:Y:S01]  /*53d0*/  STL [R1+0x36c], R234 ;  /* 0x00036cea01007387 */ /* 0x0009e20000100800 */
[----:B------:R1:W1:Y:S01]  /*53e0*/  MUFU.EX2 R177, R5 ;  /* 0x0000000500b17308 */ /* 0x0002620000000800 */
[----:B------:R-:W-:Y:S01]  /*53f0*/  PRMT R237, R4, 0x7610, R237 ;  /* 0x0000761004ed7816 */ /* 0x000fe200000000ed */
[----:B------:R-:W-:Y:S01]  /*5400*/  FFMA.FTZ R22, R102, UR26, -R3 ;  /* 0x0000001a66167c23 */ /* 0x000fe20008010803 */
[----:B------:R-:W-:Y:S01]  /*5410*/  PRMT R233, R4, 0x7632, R233 ;  /* 0x0000763204e97816 */ /* 0x000fe200000000e9 */
[--C-:B------:R-:W-:Y:S01]  /*5420*/  FFMA.FTZ R23, R99, UR26, -R3.reuse ;  /* 0x0000001a63177c23 */ /* 0x100fe20008010803 */
[----:B------:R-:W-:Y:S01]  /*5430*/  FFMA.FTZ R25, R73, UR26, -R3 ;  /* 0x0000001a49197c23 */ /* 0x000fe20008010803 */
[----:B------:R-:W-:Y:S01]  /*5440*/  @!P1 HFMA2.BF16_V2 R29, -RZ.H0_H0, RZ.H0_H0, -R237.H0_H0 ;  /* 0x200000ffff1d9231 */ /* 0x000fe200003409ed */
[----:B------:R-:W-:Y:S01]  /*5450*/  PRMT R220, R237, 0x5410, R233 ;  /* 0x00005410eddc7816 */ /* 0x000fe200000000e9 */
[----:B------:R4:W-:Y:S01]  /*5460*/  MUFU.EX2 R35, R9 ;  /* 0x0000000900237308 */ /* 0x0009e20000000800 */
[----:B--2---:R-:W-:-:S02]  /*5470*/  FFMA.FTZ R7, R79, UR26, -R3 ;  /* 0x0000001a4f077c23 */ /* 0x004fc40008010803 */
[----:B------:R-:W-:-:S05]  /*5480*/  @!P1 PRMT R237, R29, 0x5410, RZ ;  /* 0x000054101ded9816 */ /* 0x000fca00000000ff */
[----:B------:R-:W-:Y:S01]  /*5490*/  STL [R1+0x370], R237 ;  /* 0x000370ed01007387 */ /* 0x000fe20000100800 */
[----:B-1----:R-:W-:Y:S01]  /*54a0*/  LOP3.LUT R5, R91, 0xffff, RZ, 0xc0, !PT ;  /* 0x0000ffff5b057812 */ /* 0x002fe200078ec0ff */
[----:B------:R-:W-:Y:S01]  /*54b0*/  FFMA.FTZ R168, R50, UR26, -R0 ;  /* 0x0000001a32a87c23 */ /* 0x000fe20008010800 */
[----:B------:R-:W-:Y:S01]  /*54c0*/  F2FP.BF16.F32.PACK_AB R4, R185, R177 ;  /* 0x000000b1b904723e */ /* 0x000fe200000010ff */
[----:B---3--:R-:W-:Y:S01]  /*54d0*/  FFMA.FTZ R6, R62, UR26, -R3 ;  /* 0x0000001a3e067c23 */ /* 0x008fe20008010803 */
[----:B------:R-:W-:Y:S01]  /*54e0*/  SHF.R.U32.HI R5, RZ, 0x8, R5 ;  /* 0x00000008ff057819 */ /* 0x000fe20000011605 */
[----:B------:R-:W-:Y:S01]  /*54f0*/  STL [R1+0x378], R90 ;  /* 0x0003785a01007387 */ /* 0x000fe20000100800 */
[C---:B------:R-:W-:Y:S01]  /*5500*/  PRMT R231, R4.reuse, 0x7610, R231 ;  /* 0x0000761004e77816 */ /* 0x040fe200000000e7 */
[----:B------:R1:W-:Y:S01]  /*5510*/  MUFU.EX2 R186, R6 ;  /* 0x0000000600ba7308 */ /* 0x0003e20000000800 */
[----:B------:R-:W-:Y:S01]  /*5520*/  LOP3.LUT R5, R5, 0xffff, RZ, 0xc0, !PT ;  /* 0x0000ffff05057812 */ /* 0x000fe200078ec0ff */
[----:B------:R2:W-:Y:S01]  /*5530*/  STL [R1+0x374], R91 ;  /* 0x0003745b01007387 */ /* 0x0005e20000100800 */
[----:B------:R-:W-:Y:S01]  /*5540*/  PRMT R230, R4, 0x7632, R230 ;  /* 0x0000763204e67816 */ /* 0x000fe200000000e6 */
[----:B------:R-:W-:Y:S01]  /*5550*/  @!P2 HFMA2.BF16_V2 R32, -RZ.H0_H0, RZ.H0_H0, -R231.H0_H0 ;  /* 0x200000ffff20a231 */ /* 0x000fe200003409e7 */
[----:B------:R-:W-:Y:S01]  /*5560*/  ISETP.LE.U32.AND P4, PT, R5, UR6, PT ;  /* 0x0000000605007c0c */ /* 0x000fe2000bf83070 */
[----:B----4-:R-:W-:Y:S01]  /*5570*/  FFMA.FTZ R234, R76, UR26, -R0 ;  /* 0x0000001a4cea7c23 */ /* 0x010fe20008010800 */
[----:B------:R-:W-:Y:S01]  /*5580*/  SHF.R.U32.HI R5, RZ, 0x18, R91 ;  /* 0x00000018ff057819 */ /* 0x000fe2000001165b */
[----:B------:R3:W-:Y:S01]  /*5590*/  MUFU.EX2 R29, R8 ;  /* 0x00000008001d7308 */ /* 0x0007e20000000800 */
[----:B------:R-:W-:Y:S01]  /*55a0*/  PRMT R4, R90, 0x7772, RZ ;  /* 0x000077725a047816 */ /* 0x000fe200000000ff */
[----:B------:R-:W-:Y:S01]  /*55b0*/  FFMA.FTZ R9, R202, UR26, -R3 ;  /* 0x0000001aca097c23 */ /* 0x000fe20008010803 */
[----:B------:R-:W-:-:S02]  /*55c0*/  ISETP.LE.U32.AND P3, PT, R5, UR6, PT ;  /* 0x0000000605007c0c */ /* 0x000fc4000bf63070 */
[----:B------:R-:W-:Y:S02]  /*55d0*/  PRMT R5, R90, 0x7773, RZ ;  /* 0x000077735a057816 */ /* 0x000fe400000000ff */
[----:B------:R-:W-:Y:S01]  /*55e0*/  ISETP.GT.U32.AND P1, PT, R4, UR6, PT ;  /* 0x0000000604007c0c */ /* 0x000fe2000bf24070 */
[----:B------:R-:W-:Y:S01]  /*55f0*/  MUFU.EX2 R18, R12 ;  /* 0x0000000c00127308 */ /* 0x000fe20000000800 */
[----:B-1----:R-:W-:Y:S01]  /*5600*/  FFMA.FTZ R6, R66, UR26, -R3 ;  /* 0x0000001a42067c23 */ /* 0x002fe20008010803 */
[----:B------:R-:W-:Y:S01]  /*5610*/  @!P4 HFMA2.BF16_V2 R30, -RZ.H0_H0, RZ.H0_H0, -R233.H0_H0 ;  /* 0x200000ffff1ec231 */ /* 0x000fe200003409e9 */
[----:B------:R-:W-:Y:S02]  /*5620*/  PRMT R171, R231, 0x5410, R230 ;  /* 0x00005410e7ab7816 */ /* 0x000fe400000000e6 */
[----:B------:R-:W-:Y:S02]  /*5630*/  @!P2 PRMT R231, R32, 0x5410, RZ ;  /* 0x0000541020e7a816 */ /* 0x000fe400000000ff */
[----:B------:R-:W-:Y:S01]  /*5640*/  @!P4 PRMT R233, R30, 0x5410, RZ ;  /* 0x000054101ee9c816 */ /* 0x000fe200000000ff */
[----:B------:R1:W4:Y:S01]  /*5650*/  MUFU.EX2 R252, R6 ;  /* 0x0000000600fc7308 */ /* 0x0003220000000800 */
[----:B------:R-:W-:Y:S01]  /*5660*/  ISETP.GT.U32.AND P4, PT, R5, UR6, PT ;  /* 0x0000000605007c0c */ /* 0x000fe2000bf84070 */
[----:B------:R-:W-:-:S02]  /*5670*/  IMAD.MOV.U32 R5, RZ, RZ, R92 ;  /* 0x000000ffff057224 */ /* 0x000fc400078e005c */
[----:B------:R-:W-:Y:S01]  /*5680*/  @!P3 HFMA2.BF16_V2 R36, -RZ.H0_H0, RZ.H0_H0, -R230.H0_H0 ;  /* 0x200000ffff24b231 */ /* 0x000fe200003409e6 */
[----:B------:R-:W-:Y:S01]  /*5690*/  STL [R1+0x33c], R233 ;  /* 0x00033ce901007387 */ /* 0x000fe20000100800 */
[----:B--2---:R-:W-:Y:S01]  /*56a0*/  FFMA.FTZ R91, R81, UR26, -R0 ;  /* 0x0000001a515b7c23 */ /* 0x004fe20008010800 */
[----:B---3--:R-:W-:Y:S01]  /*56b0*/  FFMA.FTZ R8, R195, UR26, -R3 ;  /* 0x0000001ac3087c23 */ /* 0x008fe20008010803 */
[----:B------:R-:W-:Y:S01]  /*56c0*/  IMAD.MOV.U32 R75, RZ, RZ, R171 ;  /* 0x000000ffff4b7224 */ /* 0x000fe200078e00ab */
[----:B------:R-:W-:Y:S01]  /*56d0*/  @!P3 PRMT R230, R36, 0x5410, RZ ;  /* 0x0000541024e6b816 */ /* 0x000fe200000000ff */
[----:B------:R2:W3:Y:S01]  /*56e0*/  MUFU.EX2 R32, R7 ;  /* 0x0000000700207308 */ /* 0x0004e20000000800 */
[----:B------:R3:W-:Y:S01]  /*56f0*/  STL [R1+0x37c], R231 ;  /* 0x00037ce701007387 */ /* 0x0007e20000100800 */
[----:B------:R-:W-:Y:S02]  /*5700*/  IMAD.MOV.U32 R171, RZ, RZ, R17 ;  /* 0x000000ffffab7224 */ /* 0x000fe400078e0011 */
[----:B------:R-:W-:Y:S01]  /*5710*/  FFMA.FTZ R36, R67, UR26, -R3 ;  /* 0x0000001a43247c23 */ /* 0x000fe20008010803 */
[----:B-1----:R-:W-:Y:S01]  /*5720*/  FFMA.FTZ R6, R80, UR26, -R2 ;  /* 0x0000001a50067c23 */ /* 0x002fe20008010802 */
[----:B----4-:R-:W-:-:S02]  /*5730*/  F2FP.BF16.F32.PACK_AB R4, R252, R186 ;  /* 0x000000bafc04723e */ /* 0x010fc400000010ff */
[----:B------:R-:W-:Y:S02]  /*5740*/  MUFU.EX2 R237, R9 ;  /* 0x0000000900ed7308 */ /* 0x000fe40000000800 */
[C---:B------:R-:W-:Y:S02]  /*5750*/  PRMT R228, R4.reuse, 0x7610, R228 ;  /* 0x0000761004e47816 */ /* 0x040fe400000000e4 */
[----:B------:R-:W-:Y:S02]  /*5760*/  PRMT R226, R4, 0x7632, R226 ;  /* 0x0000763204e27816 */ /* 0x000fe400000000e2 */
[----:B------:R-:W-:Y:S02]  /*5770*/  LOP3.LUT R4, R5, 0xff, RZ, 0xc0, !PT ;  /* 0x000000ff05047812 */ /* 0x000fe400078ec0ff */
[----:B------:R1:W4:Y:S01]  /*5780*/  MUFU.EX2 R180, R6 ;  /* 0x0000000600b47308 */ /* 0x0003220000000800 */
[----:B------:R-:W-:Y:S01]  /*5790*/  FFMA.FTZ R5, R82, UR26, -R3 ;  /* 0x0000001a52057c23 */ /* 0x000fe20008010803 */
[----:B------:R-:W-:Y:S01]  /*57a0*/  @!P0 HFMA2.BF16_V2 R33, -RZ.H0_H0, RZ.H0_H0, -R228.H0_H0 ;  /* 0x200000ffff218231 */ /* 0x000fe200003409e4 */
[----:B------:R-:W-:Y:S01]  /*57b0*/  ISETP.LE.U32.AND P3, PT, R4, UR6, PT ;  /* 0x0000000604007c0c */ /* 0x000fe2000bf63070 */
[----:B------:R-:W-:Y:S01]  /*57c0*/  IMAD.MOV.U32 R4, RZ, RZ, R94 ;  /* 0x000000ffff047224 */ /* 0x000fe200078e005e */
[----:B------:R-:W-:Y:S01]  /*57d0*/  PRMT R19, R228, 0x5410, R226 ;  /* 0x00005410e4137816 */ /* 0x000fe200000000e2 */
[----:B------:R-:W-:Y:S01]  /*57e0*/  @P5 HFMA2.BF16_V2 R37, -RZ.H0_H0, RZ.H0_H0, -R226.H0_H0 ;  /* 0x200000ffff255231 */ /* 0x000fe200003409e2 */
[----:B------:R-:W-:Y:S01]  /*57f0*/  @!P0 PRMT R228, R33, 0x5410, RZ ;  /* 0x0000541021e48816 */ /* 0x000fe200000000ff */
[----:B------:R4:W4:Y:S01]  /*5800*/  MUFU.EX2 R250, R5 ;  /* 0x0000000500fa7308 */ /* 0x0009220000000800 */
[--C-:B--2---:R-:W-:Y:S01]  /*5810*/  FFMA.FTZ R7, R136, UR26, -R2.reuse ;  /* 0x0000001a88077c23 */ /* 0x104fe20008010802 */
[----:B------:R-:W-:Y:S01]  /*5820*/  FFMA.FTZ R82, R61, UR26, -R2 ;  /* 0x0000001a3d527c23 */ /* 0x000fe20008010802 */
[----:B------:R-:W-:Y:S01]  /*5830*/  @P5 PRMT R226, R37, 0x5410, RZ ;  /* 0x0000541025e25816 */ /* 0x000fe200000000ff */
[----:B---3--:R-:W-:-:S04]  /*5840*/  IMAD.MOV.U32 R89, RZ, RZ, R32 ;  /* 0x000000ffff597224 */ /* 0x008fc800078e0020 */
[----:B------:R-:W-:Y:S01]  /*5850*/  MUFU.EX2 R33, R8 ;  /* 0x0000000800217308 */ /* 0x000fe20000000800 */
[----:B-1----:R-:W-:-:S04]  /*5860*/  LOP3.LUT R6, R117, 0xff, RZ, 0xc0, !PT ;  /* 0x000000ff75067812 */ /* 0x002fc800078ec0ff */
[----:B------:R-:W-:Y:S02]  /*5870*/  ISETP.LE.U32.AND P2, PT, R6, UR6, PT ;  /* 0x0000000606007c0c */ /* 0x000fe4000bf43070 */
[----:B------:R-:W-:Y:S01]  /*5880*/  PRMT R6, R117, 0x7632, R6 ;  /* 0x0000763275067816 */ /* 0x000fe20000000006 */
[----:B------:R-:W-:Y:S01]  /*5890*/  MUFU.EX2 R17, R14 ;  /* 0x0000000e00117308 */ /* 0x000fe20000000800 */
[----:B----4-:R-:W-:Y:S02]  /*58a0*/  LOP3.LUT R5, R4, 0xff, RZ, 0xc0, !PT ;  /* 0x000000ff04057812 */ /* 0x010fe400078ec0ff */
[----:B------:R-:W-:Y:S02]  /*58b0*/  F2FP.BF16.F32.PACK_AB R4, R182, R180 ;  /* 0x000000b4b604723e */ /* 0x000fe400000010ff */
[----:B------:R-:W-:Y:S02]  /*58c0*/  ISETP.LE.U32.AND P0, PT, R5, UR6, PT ;  /* 0x0000000605007c0c */ /* 0x000fe4000bf03070 */
[----:B------:R-:W-:-:S02]  /*58d0*/  PRMT R222, R4, 0x7610, R222 ;  /* 0x0000761004de7816 */ /* 0x000fc400000000de */
[----:B------:R-:W-:Y:S02]  /*58e0*/  PRMT R221, R4, 0x7632, R221 ;  /* 0x0000763204dd7816 */ /* 0x000fe400000000dd */
[----:B------:R-:W-:Y:S01]  /*58f0*/  LOP3.LUT R5, R6, 0xff, RZ, 0xc0, !PT ;  /* 0x000000ff06057812 */ /* 0x000fe200078ec0ff */
[----:B------:R-:W-:Y:S01]  /*5900*/  @P1 HFMA2.BF16_V2 R39, -RZ.H0_H0, RZ.H0_H0, -R222.H0_H0 ;  /* 0x200000ffff271231 */ /* 0x000fe200003409de */
[----:B------:R-:W-:Y:S01]  /*5910*/  PRMT R4, R118, 0x7632, R4 ;  /* 0x0000763276047816 */ /* 0x000fe20000000004 */
[----:B------:R-:W-:Y:S01]  /*5920*/  @P4 HFMA2.BF16_V2 R38, -RZ.H0_H0, RZ.H0_H0, -R221.H0_H0 ;  /* 0x200000ffff264231 */ /* 0x000fe200003409dd */
[----:B------:R-:W-:Y:S02]  /*5930*/  ISETP.LE.U32.AND P5, PT, R5, UR6, PT ;  /* 0x0000000605007c0c */ /* 0x000fe4000bfa3070 */
[----:B------:R-:W-:Y:S02]  /*5940*/  LOP3.LUT R5, R4, 0xff, RZ, 0xc0, !PT ;  /* 0x000000ff04057812 */ /* 0x000fe400078ec0ff */
[----:B------:R-:W-:-:S02]  /*5950*/  LOP3.LUT R4, R117, 0xffff, RZ, 0xc0, !PT ;  /* 0x0000ffff75047812 */ /* 0x000fc400078ec0ff */
[----:B------:R-:W-:Y:S02]  /*5960*/  PRMT R134, R222, 0x5410, R221 ;  /* 0x00005410de867816 */ /* 0x000fe400000000dd */
[----:B------:R-:W-:Y:S02]  /*5970*/  SHF.R.U32.HI R4, RZ, 0x8, R4 ;  /* 0x00000008ff047819 */ /* 0x000fe40000011604 */
[----:B------:R-:W-:Y:S02]  /*5980*/  F2FP.BF16.F32.PACK_AB R6, R32, R250 ;  /* 0x000000fa2006723e */ /* 0x000fe400000010ff */
[----:B------:R-:W-:Y:S02]  /*5990*/  LOP3.LUT R4, R4, 0xffff, RZ, 0xc0, !PT ;  /* 0x0000ffff04047812 */ /* 0x000fe400078ec0ff */
[----:B------:R-:W-:Y:S02]  /*59a0*/  @P4 PRMT R221, R38, 0x5410, RZ ;  /* 0x0000541026dd4816 */ /* 0x000fe400000000ff */
[----:B------:R-:W-:Y:S01]  /*59b0*/  ISETP.LE.U32.AND P4, PT, R4, UR6, PT ;  /* 0x0000000604007c0c */ /* 0x000fe2000bf83070 */
[----:B------:R1:W-:Y:S01]  /*59c0*/  MUFU.EX2 R38, R7 ;  /* 0x0000000700267308 */ /* 0x0003e20000000800 */
[----:B------:R-:W-:-:S02]  /*59d0*/  LOP3.LUT R4, R118, 0xffff, RZ, 0xc0, !PT ;  /* 0x0000ffff76047812 */ /* 0x000fc400078ec0ff */
[C---:B------:R-:W-:Y:S02]  /*59e0*/  PRMT R227, R6.reuse, 0x7610, R227 ;  /* 0x0000761006e37816 */ /* 0x040fe400000000e3 */
[----:B------:R-:W-:Y:S02]  /*59f0*/  SHF.R.U32.HI R4, RZ, 0x8, R4 ;  /* 0x00000008ff047819 */ /* 0x000fe40000011604 */
[----:B------:R-:W-:Y:S01]  /*5a00*/  @P1 PRMT R222, R39, 0x5410, RZ ;  /* 0x0000541027de1816 */ /* 0x000fe200000000ff */
[----:B------:R-:W-:Y:S01]  /*5a10*/  @!P2 HFMA2.BF16_V2 R41, -RZ.H0_H0, RZ.H0_H0, -R227.H0_H0 ;  /* 0x200000ffff29a231 */ /* 0x000fe200003409e3 */
[----:B------:R-:W-:Y:S01]  /*5a20*/  PRMT R229, R6, 0x7632, R229 ;  /* 0x0000763206e57816 */ /* 0x000fe200000000e5 */
[--C-:B------:R-:W-:Y:S01]  /*5a30*/  FFMA.FTZ R6, R127, UR26, -R2.reuse ;  /* 0x0000001a7f067c23 */ /* 0x100fe20008010802 */
[----:B------:R-:W-:Y:S01]  /*5a40*/  ISETP.LE.U32.AND P1, PT, R5, UR6, PT ;  /* 0x0000000605007c0c */ /* 0x000fe2000bf23070 */
[--C-:B------:R-:W-:Y:S01]  /*5a50*/  FFMA.FTZ R5, R175, UR26, -R2.reuse ;  /* 0x0000001aaf057c23 */ /* 0x100fe20008010802 */
[----:B------:R-:W-:Y:S01]  /*5a60*/  LOP3.LUT R4, R4, 0xffff, RZ, 0xc0, !PT ;  /* 0x0000ffff04047812 */ /* 0x000fe200078ec0ff */
[----:B------:R-:W-:Y:S01]  /*5a70*/  @!P4 HFMA2.BF16_V2 R40, -RZ.H0_H0, RZ.H0_H0, -R229.H0_H0 ;  /* 0x200000ffff28c231 */ /* 0x000fe200003409e5 */
[----:B------:R-:W-:Y:S01]  /*5a80*/  PRMT R209, R227, 0x5410, R229 ;  /* 0x00005410e3d17816 */ /* 0x000fe200000000e5 */
[----:B------:R2:W-:Y:S01]  /*5a90*/  MUFU.EX2 R235, R5 ;  /* 0x0000000500eb7308 */ /* 0x0005e20000000800 */
[----:B------:R-:W-:Y:S01]  /*5aa0*/  @!P2 PRMT R227, R41, 0x5410, RZ ;  /* 0x0000541029e3a816 */ /* 0x000fe200000000ff */
[--C-:B------:R-:W-:Y:S01]  /*5ab0*/  FFMA.FTZ R39, R72, UR26, -R2.reuse ;  /* 0x0000001a48277c23 */ /* 0x100fe20008010802 */
[----:B------:R-:W-:Y:S01]  /*5ac0*/  ISETP.LE.U32.AND P2, PT, R4, UR6, PT ;  /* 0x0000000604007c0c */ /* 0x000fe2000bf43070 */
[----:B------:R-:W-:Y:S01]  /*5ad0*/  FFMA.FTZ R4, R172, UR26, -R2 ;  /* 0x0000001aac047c23 */ /* 0x000fe20008010802 */
[----:B------:R-:W-:Y:S01]  /*5ae0*/  @!P4 PRMT R229, R40, 0x5410, RZ ;  /* 0x0000541028e5c816 */ /* 0x000fe200000000ff */
[----:B------:R-:W-:-:S02]  /*5af0*/  IMAD.MOV.U32 R40, RZ, RZ, R206 ;  /* 0x000000ffff287224 */ /* 0x000fc400078e00ce */
[--C-:B------:R-:W-:Y:S01]  /*5b00*/  FFMA.FTZ R206, R125, UR26, -R0.reuse ;  /* 0x0000001a7dce7c23 */ /* 0x100fe20008010800 */
[----:B------:R3:W-:Y:S01]  /*5b10*/  MUFU.EX2 R31, R4 ;  /* 0x00000004001f7308 */ /* 0x0007e20000000800 */
[----:B------:R-:W-:Y:S02]  /*5b20*/  IMAD.MOV.U32 R41, RZ, RZ, R207 ;  /* 0x000000ffff297224 */ /* 0x000fe400078e00cf */
[--C-:B------:R-:W-:Y:S01]  /*5b30*/  FFMA.FTZ R172, R133, UR26, -R0.reuse ;  /* 0x0000001a85ac7c23 */ /* 0x100fe20008010800 */
[----:B------:R-:W-:Y:S01]  /*5b40*/  FFMA.FTZ R207, R123, UR26, -R0 ;  /* 0x0000001a7bcf7c23 */ /* 0x000fe20008010800 */
[----:B-1----:R-:W-:-:S03]  /*5b50*/  FFMA.FTZ R7, R201, UR26, -R3 ;  /* 0x0000001ac9077c23 */ /* 0x002fc60008010803 */
[----:B------:R-:W-:Y:S01]  /*5b60*/  MUFU.EX2 R127, R15 ;  /* 0x0000000f007f7308 */ /* 0x000fe20000000800 */
[----:B--2---:R-:W-:Y:S01]  /*5b70*/  FFMA.FTZ R5, R173, UR26, -R2 ;  /* 0x0000001aad057c23 */ /* 0x004fe20008010802 */
[----:B------:R-:W-:Y:S01]  /*5b80*/  FFMA.FTZ R173, R132, UR26, -R0 ;  /* 0x0000001a84ad7c23 */ /* 0x000fe20008010800 */
[----:B------:R-:W-:-:S05]  /*5b90*/  PRMT R0, R92, 0x7771, RZ ;  /* 0x000077715c007816 */ /* 0x000fca00000000ff */
[----:B------:R1:W-:Y:S01]  /*5ba0*/  MUFU.EX2 R231, R5 ;  /* 0x0000000500e77308 */ /* 0x0003e20000000800 */
[----:B---3--:R-:W-:-:S04]  /*5bb0*/  SHF.R.U32.HI R4, RZ, 0x18, R117 ;  /* 0x00000018ff047819 */ /* 0x008fc80000011675 */
[----:B------:R-:W-:Y:S01]  /*5bc0*/  ISETP.LE.U32.AND P4, PT, R4, UR6, PT ;  /* 0x0000000604007c0c */ /* 0x000fe2000bf83070 */
[--C-:B------:R-:W-:Y:S02]  /*5bd0*/  FFMA.FTZ R4, R108, UR26, -R2.reuse ;  /* 0x0000001a6c047c23 */ /* 0x100fe40008010802 */
[----:B------:R2:W-:Y:S08]  /*5be0*/  MUFU.EX2 R108, R10 ;  /* 0x0000000a006c7308 */ /* 0x0005f00000000800 */
[----:B------:R3:W-:Y:S01]  /*5bf0*/  MUFU.EX2 R132, R4 ;  /* 0x0000000400847308 */ /* 0x0007e20000000800 */
[----:B-1----:R-:W-:-:S07]  /*5c00*/  FFMA.FTZ R5, R174, UR26, -R2 ;  /* 0x0000001aae057c23 */ /* 0x002fce0008010802 */
[----:B------:R1:W-:Y:S01]  /*5c10*/  MUFU.EX2 R30, R5 ;  /* 0x00000005001e7308 */ /* 0x0003e20000000800 */
[----:B--2---:R-:W-:-:S07]  /*5c20*/  FFMA.FTZ R10, R190, UR26, -R3 ;  /* 0x0000001abe0a7c23 */ /* 0x004fce0008010803 */
[----:B------:R-:W-:Y:S01]  /*5c30*/  MUFU.EX2 R133, R16 ;  /* 0x0000001000857308 */ /* 0x000fe20000000800 */
[----:B---3--:R-:W-:-:S07]  /*5c40*/  FFMA.FTZ R4, R203, UR26, -R3 ;  /* 0x0000001acb047c23 */ /* 0x008fce0008010803 */
[----:B------:R2:W-:Y:S01]  /*5c50*/  MUFU.EX2 R37, R6 ;  /* 0x0000000600257308 */ /* 0x0005e20000000800 */
[----:B-1----:R-:W-:Y:S01]  /*5c60*/  FFMA.FTZ R5, R112, UR26, -R2 ;  /* 0x0000001a70057c23 */ /* 0x002fe20008010802 */
[----:B------:R-:W-:-:S06]  /*5c70*/  FFMA.FTZ R2, R110, UR26, -R3 ;  /* 0x0000001a6e027c23 */ /* 0x000fcc0008010803 */
[----:B------:R1:W3:Y:S08]  /*5c80*/  MUFU.EX2 R124, R5 ;  /* 0x00000005007c7308 */ /* 0x0002f00000000800 */
[----:B------:R4:W-:Y:S01]  /*5c90*/  MUFU.EX2 R126, R2 ;  /* 0x00000002007e7308 */ /* 0x0009e20000000800 */
[----:B--2---:R-:W-:-:S07]  /*5ca0*/  FFMA.FTZ R6, R104, UR26, -R3 ;  /* 0x0000001a68067c23 */ /* 0x004fce0008010803 */
[----:B------:R-:W-:Y:S01]  /*5cb0*/  MUFU.EX2 R135, R4 ;  /* 0x0000000400877308 */ /* 0x000fe20000000800 */
[----:B-1----:R-:W-:Y:S01]  /*5cc0*/  FFMA.FTZ R5, R74, UR26, -R3 ;  /* 0x0000001a4a057c23 */ /* 0x002fe20008010803 */
[----:B------:R-:W-:-:S06]  /*5cd0*/  IMAD.MOV.U32 R74, RZ, RZ, R220 ;  /* 0x000000ffff4a7224 */ /* 0x000fcc00078e00dc */
[----:B------:R-:W-:Y:S01]  /*5ce0*/  MUFU.EX2 R211, R7 ;  /* 0x0000000700d37308 */ /* 0x000fe20000000800 */
[----:B----4-:R-:W-:-:S07]  /*5cf0*/  FFMA.FTZ R2, R103, UR26, -R3 ;  /* 0x0000001a67027c23 */ /* 0x010fce0008010803 */
[----:B------:R3:W1:Y:S08]  /*5d00*/  MUFU.EX2 R125, R2 ;  /* 0x00000002007d7308 */ /* 0x0006700000000800 */
[----:B------:R2:W4:Y:S01]  /*5d10*/  MUFU.EX2 R103, R11 ;  /* 0x0000000b00677308 */ /* 0x0005220000000800 */
[----:B---3--:R-:W-:-:S04]  /*5d20*/  F2FP.BF16.F32.PACK_AB R2, R132, R124 ;  /* 0x0000007c8402723e */ /* 0x008fc800000010ff */
[C---:B------:R-:W-:Y:S02]  /*5d30*/  PRMT R205, R2.reuse, 0x7610, R205 ;  /* 0x0000761002cd7816 */ /* 0x040fe400000000cd */
[----:B------:R-:W-:Y:S02]  /*5d40*/  PRMT R204, R2, 0x7632, R204 ;  /* 0x0000763202cc7816 */ /* 0x000fe400000000cc */
[----:B-1----:R-:W-:Y:S01]  /*5d50*/  F2FP.BF16.F32.PACK_AB R2, R125, R126 ;  /* 0x0000007e7d02723e */ /* 0x002fe200000010ff */
[----:B------:R-:W-:Y:S01]  /*5d60*/  @!P5 HFMA2.BF16_V2 R42, -RZ.H0_H0, RZ.H0_H0, -R205.H0_H0 ;  /* 0x200000ffff2ad231 */ /* 0x000fe200003409cd */
[----:B------:R-:W-:Y:S01]  /*5d70*/  PRMT R245, R205, 0x5410, R204 ;  /* 0x00005410cdf57816 */ /* 0x000fe200000000cc */
[----:B------:R-:W-:Y:S01]  /*5d80*/  @!P4 HFMA2.BF16_V2 R45, -RZ.H0_H0, RZ.H0_H0, -R204.H0_H0 ;  /* 0x200000ffff2dc231 */ /* 0x000fe200003409cc */
[----:B------:R-:W-:Y:S01]  /*5d90*/  PRMT R167, R2, 0x7610, R167 ;  /* 0x0000761002a77816 */ /* 0x000fe200000000a7 */
[----:B--2---:R-:W-:Y:S01]  /*5da0*/  FFMA.FTZ R11, R191, UR26, -R3 ;  /* 0x0000001abf0b7c23 */ /* 0x004fe20008010803 */
[----:B------:R-:W-:-:S02]  /*5db0*/  @!P5 PRMT R205, R42, 0x5410, RZ ;  /* 0x000054102acdd816 */ /* 0x000fc400000000ff */
[----:B------:R-:W-:Y:S01]  /*5dc0*/  ISETP.GT.U32.AND P5, PT, R0, UR6, PT ;  /* 0x0000000600007c0c */ /* 0x000fe2000bfa4070 */
[----:B------:R-:W-:Y:S01]  /*5dd0*/  @!P3 HFMA2.BF16_V2 R43, -RZ.H0_H0, RZ.H0_H0, -R167.H0_H0 ;  /* 0x200000ffff2bb231 */ /* 0x000fe200003409a7 */
[----:B------:R-:W-:Y:S01]  /*5de0*/  PRMT R0, R92, 0x7772, RZ ;  /* 0x000077725c007816 */ /* 0x000fe200000000ff */
[----:B------:R-:W-:Y:S01]  /*5df0*/  MUFU.EX2 R16, R11 ;  /* 0x0000000b00107308 */ /* 0x000fe20000000800 */
[----:B------:R-:W-:Y:S01]  /*5e00*/  @!P4 PRMT R204, R45, 0x5410, RZ ;  /* 0x000054102dccc816 */ /* 0x000fe200000000ff */
[----:B------:R-:W-:Y:S01]  /*5e10*/  STL [R1+0x338], R205 ;  /* 0x000338cd01007387 */ /* 0x000fe20000100800 */
[----:B------:R-:W-:Y:S01]  /*5e20*/  PRMT R166, R2, 0x7632, R166 ;  /* 0x0000763202a67816 */ /* 0x000fe200000000a6 */
[----:B------:R-:W-:Y:S01]  /*5e30*/  FFMA.FTZ R2, R105, UR26, -R3 ;  /* 0x0000001a69027c23 */ /* 0x000fe20008010803 */
[----:B------:R-:W-:Y:S02]  /*5e40*/  ISETP.GT.U32.AND P4, PT, R0, UR6, PT ;  /* 0x0000000600007c0c */ /* 0x000fe4000bf84070 */
[----:B------:R-:W-:-:S02]  /*5e50*/  PRMT R0, R92, 0x7773, RZ ;  /* 0x000077735c007816 */ /* 0x000fc400000000ff */
[----:B------:R-:W-:Y:S01]  /*5e60*/  PRMT R136, R167, 0x5410, R166 ;  /* 0x00005410a7887816 */ /* 0x000fe200000000a6 */
[----:B------:R-:W-:Y:S01]  /*5e70*/  @P5 HFMA2.BF16_V2 R52, -RZ.H0_H0, RZ.H0_H0, -R166.H0_H0 ;  /* 0x200000ffff345231 */ /* 0x000fe200003409a6 */
[----:B------:R-:W-:Y:S02]  /*5e80*/  @!P3 PRMT R167, R43, 0x5410, RZ ;  /* 0x000054102ba7b816 */ /* 0x000fe400000000ff */
[----:B------:R-:W-:Y:S01]  /*5e90*/  ISETP.GT.U32.AND P3, PT, R0, UR6, PT ;  /* 0x0000000600007c0c */ /* 0x000fe2000bf64070 */
[----:B------:R-:W-:Y:S01]  /*5ea0*/  FFMA.FTZ R0, R106, UR26, -R3 ;  /* 0x0000001a6a007c23 */ /* 0x000fe20008010803 */
[----:B------:R-:W-:Y:S01]  /*5eb0*/  MUFU.EX2 R43, R2 ;  /* 0x00000002002b7308 */ /* 0x000fe20000000800 */
[----:B------:R-:W-:Y:S01]  /*5ec0*/  @P5 PRMT R166, R52, 0x5410, RZ ;  /* 0x0000541034a65816 */ /* 0x000fe200000000ff */
[----:B------:R-:W-:Y:S04]  /*5ed0*/  STL [R1+0x32c], R167 ;  /* 0x00032ca701007387 */ /* 0x000fe80000100800 */
[----:B------:R-:W-:Y:S02]  /*5ee0*/  STL [R1+0x330], R166 ;  /* 0x000330a601007387 */ /* 0x000fe40000100800 */
[----:B------:R4:W1:Y:S08]  /*5ef0*/  MUFU.EX2 R42, R0 ;  /* 0x00000000002a7308 */ /* 0x0008700000000800 */
[----:B------:R-:W-:Y:S01]  /*5f00*/  MUFU.EX2 R52, R6 ;  /* 0x0000000600347308 */ /* 0x000fe20000000800 */
[----:B----4-:R-:W-:-:S02]  /*5f10*/  F2FP.BF16.F32.PACK_AB R0, R103, R108 ;  /* 0x0000006c6700723e */ /* 0x010fc400000010ff */
[----:B-1----:R-:W-:Y:S02]  /*5f20*/  F2FP.BF16.F32.PACK_AB R2, R43, R42 ;  /* 0x0000002a2b02723e */ /* 0x002fe400000010ff */
[C---:B------:R-:W-:Y:S02]  /*5f30*/  PRMT R165, R0.reuse, 0x7610, R165 ;  /* 0x0000761000a57816 */ /* 0x040fe400000000a5 */
[----:B------:R-:W-:Y:S02]  /*5f40*/  PRMT R164, R0, 0x7632, R164 ;  /* 0x0000763200a47816 */ /* 0x000fe400000000a4 */
[----:B------:R-:W-:Y:S01]  /*5f50*/  LOP3.LUT R0, R118, 0xff, RZ, 0xc0, !PT ;  /* 0x000000ff76007812 */ /* 0x000fe200078ec0ff */
[----:B------:R-:W-:Y:S01]  /*5f60*/  @P4 HFMA2.BF16_V2 R47, -RZ.H0_H0, RZ.H0_H0, -R165.H0_H0 ;  /* 0x200000ffff2f4231 */ /* 0x000fe200003409a5 */
[----:B------:R-:W-:Y:S01]  /*5f70*/  PRMT R44, R165, 0x5410, R164 ;  /* 0x00005410a52c7816 */ /* 0x000fe200000000a4 */
[----:B------:R-:W-:Y:S01]  /*5f80*/  @P3 HFMA2.BF16_V2 R46, -RZ.H0_H0, RZ.H0_H0, -R164.H0_H0 ;  /* 0x200000ffff2e3231 */ /* 0x000fe200003409a4 */
[----:B------:R-:W-:-:S02]  /*5f90*/  PRMT R200, R2, 0x7632, R200 ;  /* 0x0000763202c87816 */ /* 0x000fc400000000c8 */
[----:B------:R-:W-:Y:S02]  /*5fa0*/  @P4 PRMT R165, R47, 0x5410, RZ ;  /* 0x000054102fa54816 */ /* 0x000fe400000000ff */
[----:B------:R-:W-:Y:S01]  /*5fb0*/  ISETP.LE.U32.AND P4, PT, R0, UR6, PT ;  /* 0x0000000600007c0c */ /* 0x000fe2000bf83070 */
[----:B------:R-:W-:Y:S01]  /*5fc0*/  @!P2 HFMA2.BF16_V2 R50, -RZ.H0_H0, RZ.H0_H0, -R200.H0_H0 ;  /* 0x200000ffff32a231 */ /* 0x000fe200003409c8 */
[----:B------:R-:W-:Y:S01]  /*5fd0*/  SHF.R.U32.HI R0, RZ, 0x18, R118 ;  /* 0x00000018ff007819 */ /* 0x000fe20000011676 */
[----:B------:R-:W-:Y:S01]  /*5fe0*/  STL [R1+0x334], R165 ;  /* 0x000334a501007387 */ /* 0x000fe20000100800 */
[----:B------:R-:W-:Y:S02]  /*5ff0*/  @P3 PRMT R164, R46, 0x5410, RZ ;  /* 0x000054102ea43816 */ /* 0x000fe400000000ff */
[----:B------:R-:W-:Y:S02]  /*6000*/  ISETP.LE.U32.AND P3, PT, R0, UR6, PT ;  /* 0x0000000600007c0c */ /* 0x000fe4000bf63070 */
[----:B------:R-:W-:-:S02]  /*6010*/  F2FP.BF16.F32.PACK_AB R0, R93, R95 ;  /* 0x0000005f5d00723e */ /* 0x000fc400000010ff */
[----:B------:R-:W-:Y:S02]  /*6020*/  PRMT R201, R2, 0x7610, R201 ;  /* 0x0000761002c97816 */ /* 0x000fe400000000c9 */
[C---:B------:R-:W-:Y:S02]  /*6030*/  PRMT R198, R0.reuse, 0x7632, R198 ;  /* 0x0000763200c67816 */ /* 0x040fe400000000c6 */
[----:B------:R-:W-:Y:S01]  /*6040*/  PRMT R199, R0, 0x7610, R199 ;  /* 0x0000761000c77816 */ /* 0x000fe200000000c7 */
[----:B------:R-:W-:Y:S01]  /*6050*/  @!P4 HFMA2.BF16_V2 R51, -RZ.H0_H0, RZ.H0_H0, -R201.H0_H0 ;  /* 0x200000ffff33c231 */ /* 0x000fe200003409c9 */
[----:B------:R-:W-:Y:S02]  /*6060*/  PRMT R0, R94, 0x7771, RZ ;  /* 0x000077715e007816 */ /* 0x000fe400000000ff */
[----:B------:R-:W-:Y:S01]  /*6070*/  PRMT R34, R199, 0x5410, R198 ;  /* 0x00005410c7227816 */ /* 0x000fe200000000c6 */
[----:B------:R-:W-:Y:S01]  /*6080*/  @!P3 HFMA2.BF16_V2 R48, -RZ.H0_H0, RZ.H0_H0, -R198.H0_H0 ;  /* 0x200000ffff30b231 */ /* 0x000fe200003409c6 */
[----:B------:R-:W-:Y:S01]  /*6090*/  PRMT R90, R201, 0x5410, R200 ;  /* 0x00005410c95a7816 */ /* 0x000fe200000000c8 */
[----:B------:R-:W-:Y:S01]  /*60a0*/  @!P1 HFMA2.BF16_V2 R49, -RZ.H0_H0, RZ.H0_H0, -R199.H0_H0 ;  /* 0x200000ffff319231 */ /* 0x000fe200003409c7 */
[----:B------:R-:W-:-:S02]  /*60b0*/  @!P2 PRMT R200, R50, 0x5410, RZ ;  /* 0x0000541032c8a816 */ /* 0x000fc400000000ff */
[----:B------:R-:W-:Y:S02]  /*60c0*/  @!P3 PRMT R198, R48, 0x5410, RZ ;  /* 0x0000541030c6b816 */ /* 0x000fe400000000ff */
[----:B------:R-:W-:Y:S01]  /*60d0*/  ISETP.GT.U32.AND P3, PT, R0, UR6, PT ;  /* 0x0000000600007c0c */ /* 0x000fe2000bf64070 */
[----:B------:R-:W1:Y:S01]  /*60e0*/  MUFU.EX2 R48, R5 ;  /* 0x0000000500307308 */ /* 0x000e620000000800 */
[----:B------:R-:W-:Y:S02]  /*60f0*/  PRMT R0, R94, 0x7772, RZ ;  /* 0x000077725e007816 */ /* 0x000fe400000000ff */
[----:B------:R-:W-:Y:S02]  /*6100*/  @!P1 PRMT R199, R49, 0x5410, RZ ;  /* 0x0000541031c79816 */ /* 0x000fe400000000ff */
[----:B------:R-:W-:Y:S02]  /*6110*/  ISETP.GT.U32.AND P2, PT, R0, UR6, PT ;  /* 0x0000000600007c0c */ /* 0x000fe4000bf44070 */
[----:B------:R-:W-:-:S02]  /*6120*/  PRMT R0, R94, 0x7773, RZ ;  /* 0x000077735e007816 */ /* 0x000fc400000000ff */
[----:B------:R-:W-:Y:S01]  /*6130*/  @!P4 PRMT R201, R51, 0x5410, RZ ;  /* 0x0000541033c9c816 */ /* 0x000fe200000000ff */
[----:B------:R-:W-:Y:S01]  /*6140*/  IMAD.MOV.U32 R51, RZ, RZ, R19 ;  /* 0x000000ffff337224 */ /* 0x000fe200078e0013 */
[----:B------:R-:W-:Y:S01]  /*6150*/  ISETP.GT.U32.AND P1, PT, R0, UR6, PT ;  /* 0x0000000600007c0c */ /* 0x000fe2000bf24070 */
[----:B------:R-:W2:Y:S01]  /*6160*/  MUFU.EX2 R19, R10 ;  /* 0x0000000a00137308 */ /* 0x000ea20000000800 */
[----:B------:R-:W-:Y:S01]  /*6170*/  F2FP.BF16.F32.PACK_AB R0, R133, R127 ;  /* 0x0000007f8500723e */ /* 0x000fe200000010ff */
[----:B------:R-:W-:Y:S03]  /*6180*/  STL [R1+0x320], R201 ;  /* 0x000320c901007387 */ /* 0x000fe60000100800 */
[C---:B------:R-:W-:Y:S01]  /*6190*/  PRMT R195, R0.reuse, 0x7610, R195 ;  /* 0x0000761000c37816 */ /* 0x040fe200000000c3 */
[----:B------:R3:W-:Y:S01]  /*61a0*/  STL [R1+0x324], R200 ;  /* 0x000324c801007387 */ /* 0x0007e20000100800 */
[----:B------:R-:W-:Y:S01]  /*61b0*/  PRMT R202, R0, 0x7632, R202 ;  /* 0x0000763200ca7816 */ /* 0x000fe200000000ca */
[----:B------:R-:W-:Y:S01]  /*61c0*/  FADD.FTZ R0, R235, R231 ;  /* 0x000000e7eb007221 */ /* 0x000fe20000010000 */
[----:B-1----:R-:W-:Y:S01]  /*61d0*/  F2FP.BF16.F32.PACK_AB R2, R48, R52 ;  /* 0x000000343002723e */ /* 0x002fe200000010ff */
[----:B------:R-:W-:Y:S01]  /*61e0*/  @P2 HFMA2.BF16_V2 R54, -RZ.H0_H0, RZ.H0_H0, -R195.H0_H0 ;  /* 0x200000ffff362231 */ /* 0x000fe200003409c3 */
[----:B------:R-:W-:Y:S01]  /*61f0*/  PRMT R233, R195, 0x5410, R202 ;  /* 0x00005410c3e97816 */ /* 0x000fe200000000ca */
[----:B------:R-:W-:Y:S01]  /*6200*/  FADD.FTZ R0, R31, R0 ;  /* 0x000000001f007221 */ /* 0x000fe20000010000 */
[C---:B------:R-:W-:Y:S01]  /*6210*/  PRMT R197, R2.reuse, 0x7610, R197 ;  /* 0x0000761002c57816 */ /* 0x040fe200000000c5 */
[----:B------:R-:W-:Y:S01]  /*6220*/  @P1 HFMA2.BF16_V2 R53, -RZ.H0_H0, RZ.H0_H0, -R202.H0_H0 ;  /* 0x200000ffff351231 */ /* 0x000fe200003409ca */
[----:B------:R-:W-:Y:S01]  /*6230*/  PRMT R196, R2, 0x7632, R196 ;  /* 0x0000763202c47816 */ /* 0x000fe200000000c4 */
[----:B------:R-:W-:Y:S01]  /*6240*/  FADD.FTZ R0, R30, R0 ;  /* 0x000000001e007221 */ /* 0x000fe20000010000 */
[----:B------:R-:W-:Y:S01]  /*6250*/  @P2 PRMT R195, R54, 0x5410, RZ ;  /* 0x0000541036c32816 */ /* 0x000fe200000000ff */
[----:B------:R-:W-:-:S02]  /*6260*/  IMAD.MOV.U32 R54, RZ, RZ, R33 ;  /* 0x000000ffff367224 */ /* 0x000fc400078e0021 */
[----:B------:R-:W-:Y:S01]  /*6270*/  FADD.FTZ R2, R135, R211 ;  /* 0x000000d387027221 */ /* 0x000fe20000010000 */
[----:B------:R-:W-:Y:S01]  /*6280*/  FADD.FTZ R0, R38, R0 ;  /* 0x0000000026007221 */ /* 0x000fe20000010000 */
[----:B------:R-:W-:Y:S01]  /*6290*/  @P3 HFMA2.BF16_V2 R55, -RZ.H0_H0, RZ.H0_H0, -R196.H0_H0 ;  /* 0x200000ffff373231 */ /* 0x000fe200003409c4 */
[----:B------:R-:W-:Y:S01]  /*62a0*/  PRMT R49, R197, 0x5410, R196 ;  /* 0x00005410c5317816 */ /* 0x000fe200000000c4 */
[----:B------:R-:W-:Y:S01]  /*62b0*/  FADD.FTZ R2, R54, R2 ;  /* 0x0000000236027221 */ /* 0x000fe20000010000 */
[----:B------:R-:W-:Y:S01]  /*62c0*/  FADD.FTZ R0, R37, R0 ;  /* 0x0000000025007221 */ /* 0x000fe20000010000 */
[----:B------:R-:W-:Y:S01]  /*62d0*/  @P1 PRMT R202, R53, 0x5410, RZ ;  /* 0x0000541035ca1816 */ /* 0x000fe200000000ff */
[----:B------:R-:W-:Y:S02]  /*62e0*/  @!P0 HFMA2.BF16_V2 R56, -RZ.H0_H0, RZ.H0_H0, -R197.H0_H0 ;  /* 0x200000ffff388231 */ /* 0x000fe400003409c5 */
[----:B------:R-:W-:Y:S01]  /*62f0*/  FADD.FTZ R2, R237, R2 ;  /* 0x00000002ed027221 */ /* 0x000fe20000010000 */
[----:B------:R-:W-:Y:S01]  /*6300*/  FADD.FTZ R0, R35, R0 ;  /* 0x0000000023007221 */ /* 0x000fe20000010000 */
[----:B------:R-:W-:Y:S01]  /*6310*/  @P3 PRMT R196, R55, 0x5410, RZ ;  /* 0x0000541037c43816 */ /* 0x000fe200000000ff */
[----:B------:R-:W-:Y:S01]  /*6320*/  STL [R1+0x31c], R199 ;  /* 0x00031cc701007387 */ /* 0x000fe20000100800 */
[----:B------:R-:W-:Y:S01]  /*6330*/  FADD.FTZ R2, R18, R2 ;  /* 0x0000000212027221 */ /* 0x000fe20000010000 */
[----:B------:R-:W-:Y:S01]  /*6340*/  FADD.FTZ R0, R29, R0 ;  /* 0x000000001d007221 */ /* 0x000fe20000010000 */
[----:B---3--:R-:W-:Y:S01]  /*6350*/  IMAD.WIDE.U32 R200, R176, -0x326172a9, RZ ;  /* 0xcd9e8d57b0c87825 */ /* 0x008fe200078e00ff */
[----:B------:R-:W-:-:S03]  /*6360*/  @!P0 PRMT R197, R56, 0x5410, RZ ;  /* 0x0000541038c58816 */ /* 0x000fc600000000ff */
[----:B------:R-:W-:Y:S01]  /*6370*/  FADD.FTZ R2, R16, R2 ;  /* 0x0000000210027221 */ /* 0x000fe20000010000 */
[----:B------:R-:W-:Y:S01]  /*6380*/  FADD.FTZ R3, R153, R0 ;  /* 0x0000000099037221 */ /* 0x000fe20000010000 */
[----:B------:R-:W-:Y:S01]  /*6390*/  IMAD.U32 R0, RZ, RZ, UR24 ;  /* 0x00000018ff007e24 */ /* 0x000fe2000f8e00ff */
[----:B------:R-:W-:Y:S01]  /*63a0*/  UIADD3 UR24, UPT, UPT, UR24, 0x3, URZ ;  /* 0x0000000318187890 */ /* 0x000fe2000fffe0ff */
[----:B--2---:R-:W-:Y:S01]  /*63b0*/  FADD.FTZ R2, R19, R2 ;  /* 0x0000000213027221 */ /* 0x004fe20000010000 */
[----:B------:R-:W-:Y:S01]  /*63c0*/  FADD.FTZ R12, R152, R3 ;  /* 0x00000003980c7221 */ /* 0x000fe20000010000 */
[----:B------:R1:W-:Y:S01]  /*63d0*/  STL [R1+0x328], R198 ;  /* 0x000328c601007387 */ /* 0x0003e20000100800 */
[----:B------:R-:W-:Y:S01]  /*63e0*/  LOP3.LUT R0, R0, UR23, R41, 0x96, !PT ;  /* 0x0000001700007c12 */ /* 0x000fe2000f8e9629 */
[----:B------:R-:W-:-:S04]  /*63f0*/  FADD.FTZ R2, R17, R2 ;  /* 0x0000000211027221 */ /* 0x000fc80000010000 */
[----:B------:R-:W-:-:S04]  /*6400*/  IMAD.WIDE.U32 R14, R0, -0x326172a9, RZ ;  /* 0xcd9e8d57000e7825 */ /* 0x000fc800078e00ff */
[----:B------:R-:W-:Y:S01]  /*6410*/  FADD.FTZ R2, R155, R2 ;  /* 0x000000029b027221 */ /* 0x000fe20000010000 */
[----:B------:R-:W-:-:S03]  /*6420*/  LOP3.LUT R4, R200, UR11, R15, 0x96, !PT ;  /* 0x0000000bc8047c12 */ /* 0x000fc6000f8e960f */
[----:B------:R-:W-:Y:S01]  /*6430*/  FADD.FTZ R13, R154, R2 ;  /* 0x000000029a0d7221 */ /* 0x000fe20000010000 */
[----:B------:R-:W-:Y:S01]  /*6440*/  LOP3.LUT R2, R14, UR16, R21, 0x96, !PT ;  /* 0x000000100e027c12 */ /* 0x000fe2000f8e9615 */
[----:B------:R-:W-:-:S04]  /*6450*/  IMAD.WIDE.U32 R4, R4, -0x2daee0ad, RZ ;  /* 0xd2511f5304047825 */ /* 0x000fc800078e00ff */
[----:B------:R-:W-:Y:S01]  /*6460*/  IMAD.WIDE.U32 R2, R2, -0x2daee0ad, RZ ;  /* 0xd2511f5302027825 */ /* 0x000fe200078e00ff */
[----:B------:R-:W-:-:S04]  /*6470*/  LOP3.LUT R10, R128, UR15, R5, 0x96, !PT ;  /* 0x0000000f800a7c12 */ /* 0x000fc8000f8e9605 */
        /* <DEDUP_REMOVED lines=11> */
[----:B------:R-:W-:Y:S02]  /*6530*/  LOP3.LUT R6, R6, UR9, R3, 0x96, !PT ;  /* 0x0000000906067c12 */ /* 0x000fe4000f8e9603 */
[----:B------:R-:W-:Y:S02]  /*6540*/  F2FP.BF16.F32.PACK_AB R3, R30, R31 ;  /* 0x0000001f1e03723e */ /* 0x000fe400000010ff */
[----:B------:R-:W-:Y:S01]  /*6550*/  PRMT R0, R32, 0x7772, RZ ;  /* 0x0000777220007816 */ /* 0x000fe200000000ff */
[----:B------:R-:W-:Y:S01]  /*6560*/  IMAD.WIDE.U32 R30, R6, -0x2daee0ad, RZ ;  /* 0xd2511f53061e7825 */ /* 0x000fe200078e00ff */
[----:B------:R-:W-:Y:S02]  /*6570*/  PRMT R47, R3, 0x7632, R47 ;  /* 0x00007632032f7816 */ /* 0x000fe4000000002f */
[----:B------:R-:W-:Y:S02]  /*6580*/  ISETP.GT.U32.AND P4, PT, R0, UR6, PT ;  /* 0x0000000600007c0c */ /* 0x000fe4000bf84070 */
[----:B------:R-:W-:-:S02]  /*6590*/  PRMT R0, R32, 0x7773, RZ ;  /* 0x0000777320007816 */ /* 0x000fc400000000ff */
[----:B------:R-:W-:Y:S02]  /*65a0*/  LOP3.LUT R31, R4, UR4, R31, 0x96, !PT ;  /* 0x00000004041f7c12 */ /* 0x000fe4000f8e961f */
[----:B------:R-:W-:Y:S02]  /*65b0*/  ISETP.GT.U32.AND P3, PT, R0, UR6, PT ;  /* 0x0000000600007c0c */ /* 0x000fe4000bf64070 */
[----:B------:R-:W-:Y:S02]  /*65c0*/  LOP3.LUT R0, R31, 0xffff, RZ, 0xc0, !PT ;  /* 0x0000ffff1f007812 */ /* 0x000fe400078ec0ff */
[----:B------:R-:W-:Y:S02]  /*65d0*/  PRMT R46, R3, 0x7610, R46 ;  /* 0x00007610032e7816 */ /* 0x000fe4000000002e */
[----:B------:R-:W-:Y:S02]  /*65e0*/  SHF.R.U32.HI R0, RZ, 0x8, R0 ;  /* 0x00000008ff007819 */ /* 0x000fe40000011600 */
[----:B------:R-:W-:Y:S01]  /*65f0*/  PRMT R11, R46, 0x5410, R47 ;  /* 0x000054102e0b7816 */ /* 0x000fe2000000002f */
[----:B------:R-:W-:Y:S01]  /*6600*/  IMAD.MOV.U32 R55, RZ, RZ, R88 ;  /* 0x000000ffff377224 */ /* 0x000fe200078e0058 */
[----:B------:R-:W-:Y:S01]  /*6610*/  LOP3.LUT R0, R0, 0xffff, RZ, 0xc0, !PT ;  /* 0x0000ffff00007812 */ /* 0x000fe200078ec0ff */
[----:B------:R-:W-:Y:S01]  /*6620*/  IMAD.MOV.U32 R10, RZ, RZ, R89 ;  /* 0x000000ffff0a7224 */ /* 0x000fe200078e0059 */
[----:B------:R-:W-:Y:S01]  /*6630*/  LOP3.LUT R45, R2, UR7, R33, 0x96, !PT ;  /* 0x00000007022d7c12 */ /* 0x000fe2000f8e9621 */
[----:B------:R-:W-:Y:S01]  /*6640*/  @P3 HFMA2.BF16_V2 R57, -RZ.H0_H0, RZ.H0_H0, -R47.H0_H0 ;  /* 0x200000ffff393231 */ /* 0x000fe2000034092f */
[----:B------:R-:W-:Y:S01]  /*6650*/  ISETP.LE.U32.AND P1, PT, R0, UR6, PT ;  /* 0x0000000600007c0c */ /* 0x000fe2000bf23070 */
[----:B------:R-:W-:Y:S01]  /*6660*/  MUFU.EX2 R26, R26 ;  /* 0x0000001a001a7308 */ /* 0x000fe20000000800 */
[----:B------:R-:W-:-:S07]  /*6670*/  PRMT R0, R31, 0x7632, R0 ;  /* 0x000076321f007816 */ /* 0x000fce0000000000 */
[----:B------:R-:W-:Y:S01]  /*6680*/  MUFU.EX2 R78, R78 ;  /* 0x0000004e004e7308 */ /* 0x000fe20000000800 */
[----:B------:R-:W-:Y:S01]  /*6690*/  LOP3.LUT R0, R0, 0xff, RZ, 0xc0, !PT ;  /* 0x000000ff00007812 */ /* 0x000fe200078ec0ff */
[----:B------:R-:W-:Y:S01]  /*66a0*/  IMAD.MOV.U32 R50, RZ, RZ, R75 ;  /* 0x000000ffff327224 */ /* 0x000fe200078e004b */
[----:B------:R-:W-:Y:S01]  /*66b0*/  @P3 PRMT R47, R57, 0x5410, RZ ;  /* 0x00005410392f3816 */ /* 0x000fe200000000ff */
[----:B------:R-:W-:Y:S01]  /*66c0*/  IMAD.MOV.U32 R53, RZ, RZ, R74 ;  /* 0x000000ffff357224 */ /* 0x000fe200078e004a */
[----:B------:R-:W-:Y:S01]  /*66d0*/  ISETP.LE.U32.AND P0, PT, R0, UR6, PT ;  /* 0x0000000600007c0c */ /* 0x000fe2000bf03070 */
[----:B------:R-:W-:Y:S01]  /*66e0*/  @P4 HFMA2.BF16_V2 R59, -RZ.H0_H0, RZ.H0_H0, -R46.H0_H0 ;  /* 0x200000ffff3b4231 */ /* 0x000fe2000034092e */
[----:B------:R-:W-:Y:S02]  /*66f0*/  F2FP.BF16.F32.PACK_AB R0, R16, R18 ;  /* 0x000000121000723e */ /* 0x000fe400000010ff */
[----:B------:R-:W-:Y:S02]  /*6700*/  LOP3.LUT R2, R31, 0xff, RZ, 0xc0, !PT ;  /* 0x000000ff1f027812 */ /* 0x000fe400078ec0ff */
[----:B------:R-:W-:-:S02]  /*6710*/  PRMT R162, R0, 0x7610, R162 ;  /* 0x0000761000a27816 */ /* 0x000fc400000000a2 */
[----:B------:R-:W-:Y:S02]  /*6720*/  PRMT R161, R0, 0x7632, R161 ;  /* 0x0000763200a17816 */ /* 0x000fe400000000a1 */
[----:B------:R-:W-:Y:S02]  /*6730*/  SHF.R.U32.HI R0, RZ, 0x18, R31 ;  /* 0x00000018ff007819 */ /* 0x000fe4000001161f */
[----:B------:R-:W-:Y:S01]  /*6740*/  ISETP.LE.U32.AND P2, PT, R2, UR6, PT ;  /* 0x0000000602007c0c */ /* 0x000fe2000bf43070 */
[----:B------:R-:W-:Y:S01]  /*6750*/  @!P1 HFMA2.BF16_V2 R58, -RZ.H0_H0, RZ.H0_H0, -R161.H0_H0 ;  /* 0x200000ffff3a9231 */ /* 0x000fe200003409a1 */
[----:B------:R-:W-:Y:S02]  /*6760*/  ISETP.LE.U32.AND P3, PT, R0, UR6, PT ;  /* 0x0000000600007c0c */ /* 0x000fe4000bf63070 */
[----:B------:R-:W-:Y:S02]  /*6770*/  F2FP.BF16.F32.PACK_AB R0, R37, R38 ;  /* 0x000000262500723e */ /* 0x000fe400000010ff */
[----:B------:R-:W-:-:S02]  /*6780*/  PRMT R56, R162, 0x5410, R161 ;  /* 0x00005410a2387816 */ /* 0x000fc400000000a1 */
[C---:B------:R-:W-:Y:S02]  /*6790*/  PRMT R155, R0.reuse, 0x7632, R155 ;  /* 0x00007632009b7816 */ /* 0x040fe4000000009b */
[----:B------:R-:W-:Y:S02]  /*67a0*/  PRMT R160, R0, 0x7610, R160 ;  /* 0x0000761000a07816 */ /* 0x000fe400000000a0 */
[----:B------:R-:W-:Y:S01]  /*67b0*/  PRMT R0, R30, 0x7770, RZ ;  /* 0x000077701e007816 */ /* 0x000fe200000000ff */
[----:B------:R-:W-:Y:S01]  /*67c0*/  @!P2 HFMA2.BF16_V2 R60, -RZ.H0_H0, RZ.H0_H0, -R162.H0_H0 ;  /* 0x200000ffff3ca231 */ /* 0x000fe200003409a2 */
[----:B------:R-:W-:Y:S01]  /*67d0*/  PRMT R220, R160, 0x5410, R155 ;  /* 0x00005410a0dc7816 */ /* 0x000fe2000000009b */
[----:B------:R-:W-:Y:S01]  /*67e0*/  @!P3 HFMA2.BF16_V2 R61, -RZ.H0_H0, RZ.H0_H0, -R155.H0_H0 ;  /* 0x200000ffff3db231 */ /* 0x000fe2000034099b */
[----:B------:R-:W-:Y:S01]  /*67f0*/  @!P1 PRMT R161, R58, 0x5410, RZ ;  /* 0x000054103aa19816 */ /* 0x000fe200000000ff */
[----:B------:R-:W-:Y:S01]  /*6800*/  @!P0 HFMA2.BF16_V2 R62, -RZ.H0_H0, RZ.H0_H0, -R160.H0_H0 ;  /* 0x200000ffff3e8231 */ /* 0x000fe200003409a0 */
[----:B------:R-:W-:-:S02]  /*6810*/  @!P2 PRMT R162, R60, 0x5410, RZ ;  /* 0x000054103ca2a816 */ /* 0x000fc400000000ff */
[----:B------:R-:W-:Y:S02]  /*6820*/  @!P3 PRMT R155, R61, 0x5410, RZ ;  /* 0x000054103d9bb816 */ /* 0x000fe400000000ff */
[----:B------:R-:W-:Y:S02]  /*6830*/  ISETP.LE.U32.AND P3, PT, R0, UR6, PT ;  /* 0x0000000600007c0c */ /* 0x000fe4000bf63070 */
[----:B------:R-:W-:Y:S02]  /*6840*/  PRMT R0, R30, 0x7771, RZ ;  /* 0x000077711e007816 */ /* 0x000fe400000000ff */
[----:B------:R-:W-:Y:S02]  /*6850*/  @!P0 PRMT R160, R62, 0x5410, RZ ;  /* 0x000054103ea08816 */ /* 0x000fe400000000ff */
[----:B------:R-:W-:Y:S02]  /*6860*/  ISETP.GT.U32.AND P2, PT, R0, UR6, PT ;  /* 0x0000000600007c0c */ /* 0x000fe4000bf44070 */
[----:B------:R-:W-:-:S02]  /*6870*/  PRMT R0, R30, 0x7772, RZ ;  /* 0x000077721e007816 */ /* 0x000fc400000000ff */
[----:B------:R-:W-:Y:S02]  /*6880*/  F2FP.BF16.F32.PACK_AB R2, R17, R19 ;  /* 0x000000131102723e */ /* 0x000fe400000010ff */
[----:B------:R-:W-:Y:S02]  /*6890*/  ISETP.GT.U32.AND P1, PT, R0, UR6, PT ;  /* 0x0000000600007c0c */ /* 0x000fe4000bf24070 */
[----:B------:R-:W-:Y:S02]  /*68a0*/  PRMT R0, R30, 0x7773, RZ ;  /* 0x000077731e007816 */ /* 0x000fe400000000ff */
[----:B------:R-:W-:Y:S02]  /*68b0*/  PRMT R154, R2, 0x7610, R154 ;  /* 0x00007610029a7816 */ /* 0x000fe4000000009a */
[----:B------:R-:W-:Y:S02]  /*68c0*/  ISETP.GT.U32.AND P0, PT, R0, UR6, PT ;  /* 0x0000000600007c0c */ /* 0x000fe4000bf04070 */
[----:B------:R-:W-:Y:S01]  /*68d0*/  F2FP.BF16.F32.PACK_AB R0, R29, R35 ;  /* 0x000000231d00723e */ /* 0x000fe200000010ff */
[----:B------:R-:W-:Y:S01]  /*68e0*/  @!P3 HFMA2.BF16_V2 R64, -RZ.H0_H0, RZ.H0_H0, -R154.H0_H0 ;  /* 0x200000ffff40b231 */ /* 0x000fe2000034099a */
[----:B------:R-:W-:Y:S01]  /*68f0*/  PRMT R153, R2, 0x7632, R153 ;  /* 0x0000763202997816 */ /* 0x000fe20000000099 */
[----:B------:R-:W-:Y:S01]  /*6900*/  FADD.FTZ R2, R184, R13 ;  /* 0x0000000db8027221 */ /* 0x000fe20000010000 */
[----:B------:R-:W-:-:S02]  /*6910*/  PRMT R163, R0, 0x7632, R163 ;  /* 0x0000763200a37816 */ /* 0x000fc400000000a3 */
[----:B------:R-:W-:Y:S01]  /*6920*/  PRMT R152, R0, 0x7610, R152 ;  /* 0x0000761000987816 */ /* 0x000fe20000000098 */
[----:B------:R-:W-:Y:S01]  /*6930*/  FADD.FTZ R0, R181, R12 ;  /* 0x0000000cb5007221 */ /* 0x000fe20000010000 */
[----:B------:R-:W-:Y:S01]  /*6940*/  PRMT R62, R154, 0x5410, R153 ;  /* 0x000054109a3e7816 */ /* 0x000fe20000000099 */
[----:B------:R-:W-:Y:S01]  /*6950*/  FADD.FTZ R2, R183, R2 ;  /* 0x00000002b7027221 */ /* 0x000fe20000010000 */
[----:B------:R-:W-:Y:S01]  /*6960*/  PRMT R38, R152, 0x5410, R163 ;  /* 0x0000541098267816 */ /* 0x000fe200000000a3 */
[----:B------:R-:W-:Y:S02]  /*6970*/  @P0 HFMA2.BF16_V2 R65, -RZ.H0_H0, RZ.H0_H0, -R163.H0_H0 ;  /* 0x200000ffff410231 */ /* 0x000fe400003409a3 */
[----:B------:R-:W-:Y:S01]  /*6980*/  FADD.FTZ R3, R178, R0 ;  /* 0x00000000b2037221 */ /* 0x000fe20000010000 */
[----:B------:R-:W-:Y:S01]  /*6990*/  IMAD.U32 R0, RZ, RZ, UR24 ;  /* 0x00000018ff007e24 */ /* 0x000fe2000f8e00ff */
[----:B------:R-:W-:Y:S01]  /*69a0*/  @!P3 PRMT R154, R64, 0x5410, RZ ;  /* 0x00005410409ab816 */ /* 0x000fe200000000ff */
[----:B------:R-:W-:Y:S01]  /*69b0*/  IMAD.MOV.U32 R64, RZ, RZ, R40 ;  /* 0x000000ffff407224 */ /* 0x000fe200078e0028 */
[----:B------:R-:W-:Y:S01]  /*69c0*/  @P0 PRMT R163, R65, 0x5410, RZ ;  /* 0x0000541041a30816 */ /* 0x000fe200000000ff */
[----:B------:R-:W-:-:S02]  /*69d0*/  IMAD.MOV.U32 R65, RZ, RZ, R41 ;  /* 0x000000ffff417224 */ /* 0x000fc400078e0029 */
[----:B------:R-:W-:Y:S01]  /*69e0*/  FADD.FTZ R9, R179, R2 ;  /* 0x00000002b3097221 */ /* 0x000fe20000010000 */
[----:B------:R-:W-:Y:S01]  /*69f0*/  FADD.FTZ R8, R177, R3 ;  /* 0x00000003b1087221 */ /* 0x000fe20000010000 */
[----:B------:R-:W-:Y:S01]  /*6a00*/  MUFU.EX2 R33, R22 ;  /* 0x0000001600217308 */ /* 0x000fe20000000800 */
[----:B------:R-:W-:Y:S01]  /*6a10*/  @P2 HFMA2.BF16_V2 R63, -RZ.H0_H0, RZ.H0_H0, -R153.H0_H0 ;  /* 0x200000ffff3f2231 */ /* 0x000fe20000340999 */
[----:B------:R-:W-:Y:S01]  /*6a20*/  LOP3.LUT R0, R0, UR23, R65, 0x96, !PT ;  /* 0x0000001700007c12 */ /* 0x000fe2000f8e9641 */
[----:B------:R-:W-:Y:S01]  /*6a30*/  @P1 HFMA2.BF16_V2 R66, -RZ.H0_H0, RZ.H0_H0, -R152.H0_H0 ;  /* 0x200000ffff421231 */ /* 0x000fe20000340998 */
[----:B------:R-:W-:Y:S02]  /*6a40*/  @P4 PRMT R46, R59, 0x5410, RZ ;  /* 0x000054103b2e4816 */ /* 0x000fe400000000ff */
[----:B------:R-:W-:Y:S01]  /*6a50*/  @P2 PRMT R153, R63, 0x5410, RZ ;  /* 0x000054103f992816 */ /* 0x000fe200000000ff */
[----:B------:R-:W-:Y:S01]  /*6a60*/  IMAD.WIDE.U32 R40, R0, -0x326172a9, RZ ;  /* 0xcd9e8d5700287825 */ /* 0x000fe200078e00ff */
[----:B------:R-:W-:Y:S01]  /*6a70*/  MUFU.EX2 R35, R23 ;  /* 0x0000001700237308 */ /* 0x000fe20000000800 */
[----:B------:R-:W-:-:S03]  /*6a80*/  @P1 PRMT R152, R66, 0x5410, RZ ;  /* 0x0000541042981816 */ /* 0x000fc600000000ff */
[----:B------:R-:W-:-:S05]  /*6a90*/  LOP3.LUT R2, R200, UR11, R41, 0x96, !PT ;  /* 0x0000000bc8027c12 */ /* 0x000fca000f8e9629 */
[----:B------:R-:W-:-:S05]  /*6aa0*/  IMAD.WIDE.U32 R2, R2, -0x2daee0ad, RZ ;  /* 0xd2511f5302027825 */ /* 0x000fca00078e00ff */
[----:B------:R-:W-:Y:S02]  /*6ab0*/  LOP3.LUT R6, R128, UR15, R3, 0x96, !PT ;  /* 0x0000000f80067c12 */ /* 0x000fe4000f8e9603 */
[----:B------:R-:W2:Y:S01]  /*6ac0*/  LDL.LU.64 R128, [R1+0x388] ;  /* 0x0003880001807983 */ /* 0x000ea20000300a00 */
[----:B------:R-:W-:Y:S01]  /*6ad0*/  LOP3.LUT R4, R40, UR16, R21, 0x96, !PT ;  /* 0x0000001028047c12 */ /* 0x000fe2000f8e9615 */
[----:B------:R-:W-:Y:S01]  /*6ae0*/  MUFU.EX2 R61, R24 ;  /* 0x00000018003d7308 */ /* 0x000fe20000000800 */
[----:B------:R-:W-:-:S04]  /*6af0*/  IMAD.WIDE.U32 R6, R6, -0x326172a9, RZ ;  /* 0xcd9e8d5706067825 */ /* 0x000fc800078e00ff */
[----:B------:R-:W-:Y:S01]  /*6b00*/  IMAD.WIDE.U32 R4, R4, -0x2daee0ad, RZ ;  /* 0xd2511f5304047825 */ /* 0x000fe200078e00ff */
[----:B------:R-:W-:Y:S02]  /*6b10*/  LOP3.LUT R3, R20, UR14, R7, 0x96, !PT ;  /* 0x0000000e14037c12 */ /* 0x000fe4000f8e9607 */
[----:B------:R-:W3:Y:S01]  /*6b20*/  MUFU.EX2 R59, R25 ;  /* 0x00000019003b7308 */ /* 0x000ee20000000800 */
[----:B------:R-:W-:Y:S01]  /*6b30*/  IMAD.MOV.U32 R16, RZ, RZ, R53 ;  /* 0x000000ffff107224 */ /* 0x000fe200078e0035 */
[----:B------:R-:W-:Y:S01]  /*6b40*/  LOP3.LUT R5, R2, UR13, R5, 0x96, !PT ;  /* 0x0000000d02057c12 */ /* 0x000fe2000f8e9605 */
[----:B------:R-:W-:-:S04]  /*6b50*/  IMAD.WIDE.U32 R2, R3, -0x2daee0ad, RZ ;  /* 0xd2511f5303027825 */ /* 0x000fc800078e00ff */
[----:B------:R-:W-:Y:S01]  /*6b60*/  IMAD.MOV.U32 R53, RZ, RZ, R49 ;  /* 0x000000ffff357224 */ /* 0x000fe200078e0031 */
[----:B------:R-:W-:Y:S01]  /*6b70*/  LOP3.LUT R3, R4, UR12, R3, 0x96, !PT ;  /* 0x0000000c04037c12 */ /* 0x000fe2000f8e9603 */
[----:B------:R-:W-:Y:S01]  /*6b80*/  IMAD.WIDE.U32 R4, R5, -0x326172a9, RZ ;  /* 0xcd9e8d5705047825 */ /* 0x000fe200078e00ff */
[----:B------:R4:W-:Y:S03]  /*6b90*/  MUFU.EX2 R12, R27 ;  /* 0x0000001b000c7308 */ /* 0x0009e60000000800 */
[----:B------:R-:W-:Y:S01]  /*6ba0*/  IMAD.MOV.U32 R18, RZ, RZ, R50 ;  /* 0x000000ffff127224 */ /* 0x000fe200078e0032 */
[----:B------:R-:W-:Y:S01]  /*6bb0*/  LOP3.LUT R6, R6, UR10, R5, 0x96, !PT ;  /* 0x0000000a06067c12 */ /* 0x000fe2000f8e9605 */
[----:B------:R-:W-:Y:S02]  /*6bc0*/  IMAD.MOV.U32 R50, RZ, RZ, R171 ;  /* 0x000000ffff327224 */ /* 0x000fe400078e00ab */
[----:B------:R-:W-:Y:S01]  /*6bd0*/  IMAD.MOV.U32 R49, RZ, RZ, R170 ;  /* 0x000000ffff317224 */ /* 0x000fe200078e00aa */
[----:B------:R-:W1:Y:S01]  /*6be0*/  MUFU.EX2 R58, R28 ;  /* 0x0000001c003a7308 */ /* 0x000e620000000800 */
[----:B------:R-:W-:-:S04]  /*6bf0*/  IMAD.WIDE.U32 R6, R6, -0x2daee0ad, RZ ;  /* 0xd2511f5306067825 */ /* 0x000fc800078e00ff */
[----:B------:R-:W-:Y:S01]  /*6c00*/  IMAD.MOV.U32 R17, RZ, RZ, R55 ;  /* 0x000000ffff117224 */ /* 0x000fe200078e0037 */
[----:B------:R-:W-:Y:S01]  /*6c10*/  LOP3.LUT R0, R2, UR5, R7, 0x96, !PT ;  /* 0x0000000502007c12 */ /* 0x000fe2000f8e9607 */
[----:B------:R-:W-:Y:S01]  /*6c20*/  IMAD.WIDE.U32 R2, R3, -0x326172a9, RZ ;  /* 0xcd9e8d5703027825 */ /* 0x000fe200078e00ff */
[----:B------:R-:W-:Y:S03]  /*6c30*/  MUFU.EX2 R60, R96 ;  /* 0x00000060003c7308 */ /* 0x000fe60000000800 */
[----:B------:R-:W-:Y:S01]  /*6c40*/  IMAD.WIDE.U32 R88, R0, -0x326172a9, RZ ;  /* 0xcd9e8d5700587825 */ /* 0x000fe200078e00ff */
[----:B------:R-:W-:-:S03]  /*6c50*/  LOP3.LUT R7, R4, UR9, R3, 0x96, !PT ;  /* 0x0000000904077c12 */ /* 0x000fc6000f8e9603 */
[----:B------:R-:W-:Y:S01]  /*6c60*/  FADD.FTZ R3, R187, R9 ;  /* 0x00000009bb037221 */ /* 0x000fe20000010000 */
[----:B------:R-:W-:Y:S01]  /*6c70*/  IMAD.MOV.U32 R19, RZ, RZ, R56 ;  /* 0x000000ffff137224 */ /* 0x000fe200078e0038 */
[----:B------:R-:W-:Y:S01]  /*6c80*/  LOP3.LUT R89, R2, UR7, R89, 0x96, !PT ;  /* 0x0000000702597c12 */ /* 0x000fe2000f8e9659 */
[----:B------:R-:W-:Y:S01]  /*6c90*/  FADD.FTZ R2, R185, R8 ;  /* 0x00000008b9027221 */ /* 0x000fe20000010000 */
[----:B------:R-:W-:Y:S01]  /*6ca0*/  IMAD.WIDE.U32 R74, R7, -0x2daee0ad, RZ ;  /* 0xd2511f53074a7825 */ /* 0x000fe200078e00ff */
[----:B------:R-:W-:Y:S01]  /*6cb0*/  MUFU.EX2 R85, R85 ;  /* 0x0000005500557308 */ /* 0x000fe20000000800 */
[C---:B------:R-:W-:Y:S02]  /*6cc0*/  LOP3.LUT R0, R89.reuse, 0xff, RZ, 0xc0, !PT ;  /* 0x000000ff59007812 */ /* 0x040fe400078ec0ff */
[----:B------:R-:W-:Y:S01]  /*6cd0*/  FADD.FTZ R4, R180, R2 ;  /* 0x00000002b4047221 */ /* 0x000fe20000010000 */
[----:B------:R-:W-:Y:S01]  /*6ce0*/  FADD.FTZ R2, R186, R3 ;  /* 0x00000003ba027221 */ /* 0x000fe20000010000 */
[----:B------:R-:W-:Y:S01]  /*6cf0*/  IMAD.MOV.U32 R63, RZ, RZ, R134 ;  /* 0x000000ffff3f7224 */ /* 0x000fe200078e0086 */
[----:B------:R-:W-:Y:S01]  /*6d00*/  ISETP.LE.U32.AND P3, PT, R0, UR6, PT ;  /* 0x0000000600007c0c */ /* 0x000fe2000bf63070 */
[----:B------:R-:W-:Y:S01]  /*6d10*/  FADD.FTZ R3, R182, R4 ;  /* 0x00000004b6037221 */ /* 0x000fe20000010000 */
[----:B------:R-:W-:Y:S01]  /*6d20*/  LOP3.LUT R0, R89, 0xffff, RZ, 0xc0, !PT ;  /* 0x0000ffff59007812 */ /* 0x000fe200078ec0ff */
[----:B------:R-:W-:Y:S01]  /*6d30*/  FADD.FTZ R5, R252, R2 ;  /* 0x00000002fc057221 */ /* 0x000fe20000010000 */
[----:B---3--:R-:W-:Y:S01]  /*6d40*/  F2FP.BF16.F32.PACK_AB R2, R59, R61 ;  /* 0x0000003d3b02723e */ /* 0x008fe200000010ff */
[----:B------:R-:W-:Y:S01]  /*6d50*/  FADD.FTZ R4, R124, R3 ;  /* 0x000000037c047221 */ /* 0x000fe20000010000 */
[----:B------:R-:W-:Y:S01]  /*6d60*/  SHF.R.U32.HI R0, RZ, 0x8, R0 ;  /* 0x00000008ff007819 */ /* 0x000fe20000011600 */
[----:B------:R-:W-:Y:S01]  /*6d70*/  FADD.FTZ R3, R250, R5 ;  /* 0x00000005fa037221 */ /* 0x000fe20000010000 */
[----:B------:R-:W-:Y:S01]  /*6d80*/  PRMT R183, R2, 0x7632, R183 ;  /* 0x0000763202b77816 */ /* 0x000fe200000000b7 */
[----:B------:R-:W-:Y:S01]  /*6d90*/  MUFU.EX2 R56, R39 ;  /* 0x0000002700387308 */ /* 0x000fe20000000800 */
[----:B------:R-:W-:Y:S01]  /*6da0*/  LOP3.LUT R0, R0, 0xffff, RZ, 0xc0, !PT ;  /* 0x0000ffff00007812 */ /* 0x000fe200078ec0ff */
[----:B------:R-:W-:Y:S01]  /*6db0*/  FADD.FTZ R3, R10, R3 ;  /* 0x000000030a037221 */ /* 0x000fe20000010000 */
[----:B------:R-:W-:Y:S01]  /*6dc0*/  PRMT R184, R2, 0x7610, R184 ;  /* 0x0000761002b87816 */ /* 0x000fe200000000b8 */
[----:B----4-:R-:W-:Y:S01]  /*6dd0*/  IMAD.MOV.U32 R27, RZ, RZ, R38 ;  /* 0x000000ffff1b7224 */ /* 0x010fe200078e0026 */
[----:B------:R-:W-:Y:S01]  /*6de0*/  ISETP.LE.U32.AND P0, PT, R0, UR6, PT ;  /* 0x0000000600007c0c */ /* 0x000fe2000bf03070 */
[----:B------:R-:W-:Y:S01]  /*6df0*/  FADD.FTZ R3, R126, R3 ;  /* 0x000000037e037221 */ /* 0x000fe20000010000 */
[----:B------:R-:W-:Y:S01]  /*6e00*/  PRMT R0, R89, 0x7632, R0 ;  /* 0x0000763259007816 */ /* 0x000fe20000000000 */
[----:B------:R3:W4:Y:S01]  /*6e10*/  MUFU.EX2 R57, R82 ;  /* 0x0000005200397308 */ /* 0x0007220000000800 */
[----:B------:R-:W-:Y:S01]  /*6e20*/  PRMT R201, R184, 0x5410, R183 ;  /* 0x00005410b8c97816 */ /* 0x000fe200000000b7 */
[----:B------:R-:W-:Y:S01]  /*6e30*/  FADD.FTZ R3, R125, R3 ;  /* 0x000000037d037221 */ /* 0x000fe20000010000 */
[----:B------:R-:W-:-:S02]  /*6e40*/  LOP3.LUT R0, R0, 0xff, RZ, 0xc0, !PT ;  /* 0x000000ff00007812 */ /* 0x000fc400078ec0ff */
[----:B-1----:R-:W-:Y:S01]  /*6e50*/  F2FP.BF16.F32.PACK_AB R2, R58, R12 ;  /* 0x0000000c3a02723e */ /* 0x002fe200000010ff */
[----:B------:R-:W-:Y:S01]  /*6e60*/  FADD.FTZ R3, R42, R3 ;  /* 0x000000032a037221 */ /* 0x000fe20000010000 */
[----:B------:R-:W-:Y:S01]  /*6e70*/  ISETP.LE.U32.AND P2, PT, R0, UR6, PT ;  /* 0x0000000600007c0c */ /* 0x000fe2000bf43070 */
[----:B------:R-:W-:Y:S01]  /*6e80*/  MUFU.EX2 R86, R86 ;  /* 0x0000005600567308 */ /* 0x000fe20000000800 */
[----:B------:R-:W-:Y:S01]  /*6e90*/  F2FP.BF16.F32.PACK_AB R0, R35, R33 ;  /* 0x000000212300723e */ /* 0x000fe200000010ff */
[----:B------:R-:W-:Y:S01]  /*6ea0*/  FADD.FTZ R8, R43, R3 ;  /* 0x000000032b087221 */ /* 0x000fe20000010000 */
[----:B------:R-:W-:Y:S02]  /*6eb0*/  PRMT R182, R2, 0x7610, R182 ;  /* 0x0000761002b67816 */ /* 0x000fe400000000b6 */
[C---:B------:R-:W-:Y:S02]  /*6ec0*/  PRMT R191, R0.reuse, 0x7610, R191 ;  /* 0x0000761000bf7816 */ /* 0x040fe400000000bf */
[----:B------:R-:W-:Y:S01]  /*6ed0*/  PRMT R190, R0, 0x7632, R190 ;  /* 0x0000763200be7816 */ /* 0x000fe200000000be */
[----:B------:R-:W-:Y:S01]  /*6ee0*/  MUFU.EX2 R87, R87 ;  /* 0x0000005700577308 */ /* 0x000fe20000000800 */
[----:B------:R-:W-:Y:S01]  /*6ef0*/  SHF.R.U32.HI R0, RZ, 0x18, R89 ;  /* 0x00000018ff007819 */ /* 0x000fe20000011659 */
[----:B------:R-:W-:Y:S01]  /*6f00*/  @!P3 HFMA2.BF16_V2 R70, -RZ.H0_H0, RZ.H0_H0, -R191.H0_H0 ;  /* 0x200000ffff46b231 */ /* 0x000fe200003409bf */
[----:B------:R-:W-:Y:S01]  /*6f10*/  PRMT R198, R191, 0x5410, R190 ;  /* 0x00005410bfc67816 */ /* 0x000fe200000000be */
[----:B------:R-:W-:Y:S01]  /*6f20*/  @!P0 HFMA2.BF16_V2 R67, -RZ.H0_H0, RZ.H0_H0, -R190.H0_H0 ;  /* 0x200000ffff438231 */ /* 0x000fe200003409be */
[----:B------:R-:W-:Y:S01]  /*6f30*/  ISETP.LE.U32.AND P1, PT, R0, UR6, PT ;  /* 0x0000000600007c0c */ /* 0x000fe2000bf23070 */
[----:B---3--:R-:W-:Y:S01]  /*6f40*/  IMAD.MOV.U32 R82, RZ, RZ, R19 ;  /* 0x000000ffff527224 */ /* 0x008fe200078e0013 */
[----:B------:R-:W-:-:S02]  /*6f50*/  F2FP.BF16.F32.PACK_AB R0, R78, R26 ;  /* 0x0000001a4e00723e */ /* 0x000fc400000010ff */
[----:B------:R-:W-:Y:S02]  /*6f60*/  @!P0 PRMT R190, R67, 0x5410, RZ ;  /* 0x0000541043be8816 */ /* 0x000fe400000000ff */
[C---:B------:R-:W-:Y:S02]  /*6f70*/  PRMT R187, R0.reuse, 0x7610, R187 ;  /* 0x0000761000bb7816 */ /* 0x040fe400000000bb */
[----:B------:R-:W-:Y:S01]  /*6f80*/  PRMT R186, R0, 0x7632, R186 ;  /* 0x0000763200ba7816 */ /* 0x000fe200000000ba */
[----:B------:R-:W-:Y:S01]  /*6f90*/  IMAD.MOV.U32 R0, RZ, RZ, R88 ;  /* 0x000000ffff007224 */ /* 0x000fe200078e0058 */
[----:B------:R-:W-:Y:S01]  /*6fa0*/  @!P3 PRMT R191, R70, 0x5410, RZ ;  /* 0x0000541046bfb816 */ /* 0x000fe200000000ff */
[----:B------:R-:W-:Y:S01]  /*6fb0*/  @!P2 HFMA2.BF16_V2 R73, -RZ.H0_H0, RZ.H0_H0, -R187.H0_H0 ;  /* 0x200000ffff49a231 */ /* 0x000fe200003409bb */
[----:B------:R-:W-:Y:S01]  /*6fc0*/  PRMT R200, R187, 0x5410, R186 ;  /* 0x00005410bbc87816 */ /* 0x000fe200000000ba */
[----:B------:R-:W-:Y:S01]  /*6fd0*/  @!P1 HFMA2.BF16_V2 R72, -RZ.H0_H0, RZ.H0_H0, -R186.H0_H0 ;  /* 0x200000ffff489231 */ /* 0x000fe200003409ba */
[----:B------:R-:W-:-:S02]  /*6fe0*/  LOP3.LUT R0, R0, 0xff, RZ, 0xc0, !PT ;  /* 0x000000ff00007812 */ /* 0x000fc400078ec0ff */
[----:B------:R-:W-:Y:S02]  /*6ff0*/  @!P2 PRMT R187, R73, 0x5410, RZ ;  /* 0x0000541049bba816 */ /* 0x000fe400000000ff */
[----:B------:R-:W-:Y:S02]  /*7000*/  ISETP.LE.U32.AND P0, PT, R0, UR6, PT ;  /* 0x0000000600007c0c */ /* 0x000fe4000bf03070 */
[----:B------:R-:W-:Y:S02]  /*7010*/  PRMT R0, R88, 0x7771, RZ ;  /* 0x0000777158007816 */ /* 0x000fe400000000ff */
[----:B------:R-:W-:Y:S02]  /*7020*/  LOP3.LUT R73, R6, UR4, R75, 0x96, !PT ;  /* 0x0000000406497c12 */ /* 0x000fe4000f8e964b */
[----:B------:R-:W-:Y:S01]  /*7030*/  @!P1 PRMT R186, R72, 0x5410, RZ ;  /* 0x0000541048ba9816 */ /* 0x000fe200000000ff */
[----:B------:R-:W-:Y:S01]  /*7040*/  IMAD.MOV.U32 R72, RZ, RZ, R16 ;  /* 0x000000ffff487224 */ /* 0x000fe200078e0010 */
[----:B------:R-:W-:-:S02]  /*7050*/  ISETP.GT.U32.AND P1, PT, R0, UR6, PT ;  /* 0x0000000600007c0c */ /* 0x000fc4000bf24070 */
[----:B------:R-:W-:Y:S02]  /*7060*/  LOP3.LUT R0, R73, 0xffff, RZ, 0xc0, !PT ;  /* 0x0000ffff49007812 */ /* 0x000fe400078ec0ff */
[----:B------:R-:W-:Y:S01]  /*7070*/  PRMT R185, R2, 0x7632, R185 ;  /* 0x0000763202b97816 */ /* 0x000fe200000000b9 */
[----:B------:R-:W-:Y:S01]  /*7080*/  @!P0 HFMA2.BF16_V2 R77, -RZ.H0_H0, RZ.H0_H0, -R184.H0_H0 ;  /* 0x200000ffff4d8231 */ /* 0x000fe200003409b8 */
[----:B------:R-:W-:Y:S02]  /*7090*/  SHF.R.U32.HI R0, RZ, 0x8, R0 ;  /* 0x00000008ff007819 */ /* 0x000fe40000011600 */
[----:B------:R-:W-:Y:S02]  /*70a0*/  PRMT R199, R182, 0x5410, R185 ;  /* 0x00005410b6c77816 */ /* 0x000fe400000000b9 */
[----:B------:R-:W-:Y:S02]  /*70b0*/  LOP3.LUT R0, R0, 0xffff, RZ, 0xc0, !PT ;  /* 0x0000ffff00007812 */ /* 0x000fe400078ec0ff */
[----:B------:R-:W-:Y:S01]  /*70c0*/  @!P0 PRMT R184, R77, 0x5410, RZ ;  /* 0x000054104db88816 */ /* 0x000fe200000000ff */
[----:B------:R-:W-:Y:S01]  /*70d0*/  @P1 HFMA2.BF16_V2 R76, -RZ.H0_H0, RZ.H0_H0, -R183.H0_H0 ;  /* 0x200000ffff4c1231 */ /* 0x000fe200003409b7 */
[----:B------:R-:W-:Y:S01]  /*70e0*/  ISETP.LE.U32.AND P5, PT, R0, UR6, PT ;  /* 0x0000000600007c0c */ /* 0x000fe2000bfa3070 */
[----:B------:R-:W-:Y:S01]  /*70f0*/  IMAD.MOV.U32 R77, RZ, RZ, R49 ;  /* 0x000000ffff4d7224 */ /* 0x000fe200078e0031 */
[----:B------:R-:W-:-:S02]  /*7100*/  PRMT R0, R88, 0x7772, RZ ;  /* 0x0000777258007816 */ /* 0x000fc400000000ff */
[----:B------:R-:W-:Y:S02]  /*7110*/  @P1 PRMT R183, R76, 0x5410, RZ ;  /* 0x000054104cb71816 */ /* 0x000fe400000000ff */
[----:B------:R-:W-:Y:S02]  /*7120*/  ISETP.GT.U32.AND P3, PT, R0, UR6, PT ;  /* 0x0000000600007c0c */ /* 0x000fe4000bf64070 */
[----:B------:R-:W-:-:S04]  /*7130*/  PRMT R0, R88, 0x7773, RZ ;  /* 0x0000777358007816 */ /* 0x000fc800000000ff */
[----:B------:R-:W-:Y:S02]  /*7140*/  ISETP.GT.U32.AND P2, PT, R0, UR6, PT ;  /* 0x0000000600007c0c */ /* 0x000fe4000bf44070 */
[----:B------:R-:W-:-:S04]  /*7150*/  PRMT R0, R73, 0x7632, R0 ;  /* 0x0000763249007816 */ /* 0x000fc80000000000 */
[----:B------:R-:W-:Y:S01]  /*7160*/  LOP3.LUT R0, R0, 0xff, RZ, 0xc0, !PT ;  /* 0x000000ff00007812 */ /* 0x000fe200078ec0ff */
[----:B------:R-:W-:-:S03]  /*7170*/  @P3 HFMA2.BF16_V2 R80, -RZ.H0_H0, RZ.H0_H0, -R182.H0_H0 ;  /* 0x200000ffff503231 */ /* 0x000fc600003409b6 */
[----:B------:R-:W-:Y:S01]  /*7180*/  ISETP.LE.U32.AND P1, PT, R0, UR6, PT ;  /* 0x0000000600007c0c */ /* 0x000fe2000bf23070 */
[----:B------:R-:W-:Y:S01]  /*7190*/  IMAD.MOV.U32 R0, RZ, RZ, R74 ;  /* 0x000000ffff007224 */ /* 0x000fe200078e004a */
[----:B------:R-:W-:Y:S01]  /*71a0*/  @P3 PRMT R182, R80, 0x5410, RZ ;  /* 0x0000541050b63816 */ /* 0x000fe200000000ff */
[----:B------:R-:W-:Y:S02]  /*71b0*/  @P2 HFMA2.BF16_V2 R79, -RZ.H0_H0, RZ.H0_H0, -R185.H0_H0 ;  /* 0x200000ffff4f2231 */ /* 0x000fe400003409b9 */
[----:B------:R-:W-:Y:S01]  /*71c0*/  IMAD.MOV.U32 R80, RZ, RZ, R11 ;  /* 0x000000ffff507224 */ /* 0x000fe200078e000b */
[----:B------:R-:W-:Y:S02]  /*71d0*/  LOP3.LUT R0, R0, 0xff, RZ, 0xc0, !PT ;  /* 0x000000ff00007812 */ /* 0x000fe400078ec0ff */
[----:B------:R-:W-:Y:S01]  /*71e0*/  @P2 PRMT R185, R79, 0x5410, RZ ;  /* 0x000054104fb92816 */ /* 0x000fe200000000ff */
[----:B------:R-:W-:Y:S01]  /*71f0*/  IMAD.MOV.U32 R79, RZ, RZ, R18 ;  /* 0x000000ffff4f7224 */ /* 0x000fe200078e0012 */
[----:B------:R-:W-:Y:S01]  /*7200*/  ISETP.LE.U32.AND P0, PT, R0, UR6, PT ;  /* 0x0000000600007c0c */ /* 0x000fe2000bf03070 */
[----:B------:R-:W-:Y:S01]  /*7210*/  FADD.FTZ R0, R132, R4 ;  /* 0x0000000484007221 */ /* 0x000fe20000010000 */
[----:B------:R-:W-:-:S03]  /*7220*/  IMAD.MOV.U32 R18, RZ, RZ, R54 ;  /* 0x000000ffff127224 */ /* 0x000fc600078e0036 */
[----:B------:R-:W-:Y:S01]  /*7230*/  FADD.FTZ R2, R108, R0 ;  /* 0x000000006c027221 */ /* 0x000fe20000010000 */
[----:B------:R-:W-:-:S03]  /*7240*/  FMNMX3.FTZ R0, R225, R223, R218, !PT ;  /* 0x000000dfe1007276 */ /* 0x000fc600078100da */
[----:B------:R-:W-:Y:S01]  /*7250*/  FADD.FTZ R2, R103, R2 ;  /* 0x0000000267027221 */ /* 0x000fe20000010000 */
[----:B------:R-:W-:Y:S01]  /*7260*/  FMNMX3.FTZ R0, R0, R232, R224, !PT ;  /* 0x000000e800007276 */ /* 0x000fe200078100e0 */
[----:B------:R-:W-:Y:S02]  /*7270*/  MUFU.EX2 R103, R36 ;  /* 0x0000002400677308 */ /* 0x000fe40000000800 */
[----:B------:R-:W-:Y:S01]  /*7280*/  FADD.FTZ R2, R95, R2 ;  /* 0x000000025f027221 */ /* 0x000fe20000010000 */
[----:B------:R-:W-:Y:S01]  /*7290*/  FMNMX3.FTZ R0, R0, R219, R217, !PT ;  /* 0x000000db00007276 */ /* 0x000fe200078100d9 */
[----:B------:R-:W-:Y:S02]  /*72a0*/  IMAD.MOV.U32 R95, RZ, RZ, R50 ;  /* 0x000000ffff5f7224 */ /* 0x000fe400078e0032 */
[----:B------:R-:W-:Y:S01]  /*72b0*/  FADD.FTZ R10, R93, R2 ;  /* 0x000000025d0a7221 */ /* 0x000fe20000010000 */
[----:B------:R-:W-:Y:S01]  /*72c0*/  FMNMX3.FTZ R0, R0, R216, R215, !PT ;  /* 0x000000d800007276 */ /* 0x000fe200078100d7 */
[----:B------:R-:W-:Y:S01]  /*72d0*/  VIADD R2, R176, 0x4 ;  /* 0x00000004b0027836 */ /* 0x000fe20000000000 */
[----:B------:R1:W3:Y:S02]  /*72e0*/  MUFU.EX2 R93, R71 ;  /* 0x00000047005d7308 */ /* 0x0002e40000000800 */
[----:B------:R-:W-:Y:S01]  /*72f0*/  FMNMX3.FTZ R0, R0, R214, R213, !PT ;  /* 0x000000d600007276 */ /* 0x000fe200078100d5 */
[----:B------:R-:W-:-:S03]  /*7300*/  IMAD.WIDE.U32 R124, R2, -0x326172a9, RZ ;  /* 0xcd9e8d57027c7825 */ /* 0x000fc600078e00ff */
[----:B------:R-:W-:Y:S02]  /*7310*/  FMNMX3.FTZ R0, R0, R212, R210, !PT ;  /* 0x000000d400007276 */ /* 0x000fe400078100d2 */
[----:B------:R-:W-:Y:S02]  /*7320*/  LOP3.LUT R2, R107, UR22, R125, 0x96, !PT ;  /* 0x000000166b027c12 */ /* 0x000fe4000f8e967d */
[----:B------:R-:W-:-:S03]  /*7330*/  FMNMX3.FTZ R0, R0, R208, R159, !PT ;  /* 0x000000d000007276 */ /* 0x000fc6000781009f */
[----:B------:R-:W-:Y:S01]  /*7340*/  IMAD.WIDE.U32 R170, R2, -0x2daee0ad, RZ ;  /* 0xd2511f5302aa7825 */ /* 0x000fe200078e00ff */
[----:B------:R-:W-:-:S04]  /*7350*/  FMNMX3.FTZ R0, R0, R158, R157, !PT ;  /* 0x0000009e00007276 */ /* 0x000fc8000781009d */
[----:B------:R-:W-:Y:S01]  /*7360*/  FMNMX3.FTZ R0, R0, R156, R151, !PT ;  /* 0x0000009c00007276 */ /* 0x000fe20007810097 */
[----:B------:R-:W-:Y:S03]  /*7370*/  STL.64 [R1+0xc8], R170 ;  /* 0x0000c8aa01007387 */ /* 0x000fe60000100a00 */
[----:B------:R-:W-:-:S04]  /*7380*/  FMNMX3.FTZ R0, R0, R150, R149, !PT ;  /* 0x0000009600007276 */ /* 0x000fc80007810095 */
[----:B------:R-:W-:-:S04]  /*7390*/  FMNMX3.FTZ R0, R0, R148, R147, !PT ;  /* 0x0000009400007276 */ /* 0x000fc80007810093 */
[----:B------:R-:W-:-:S04]  /*73a0*/  FMNMX3.FTZ R0, R0, R130, R146, !PT ;  /* 0x0000008200007276 */ /* 0x000fc80007810092 */
[----:B------:R-:W-:Y:S02]  /*73b0*/  FMNMX3.FTZ R2, R0, R145, R142, !PT ;  /* 0x0000009100027276 */ /* 0x000fe4000781008e */
[----:B------:R-:W-:Y:S01]  /*73c0*/  LOP3.LUT R0, R64, UR17, R171, 0x96, !PT ;  /* 0x0000001140007c12 */ /* 0x000fe2000f8e96ab */
[----:B------:R-:W-:-:S04]  /*73d0*/  IMAD.MOV.U32 R64, RZ, RZ, R136 ;  /* 0x000000ffff407224 */ /* 0x000fc800078e0088 */
[----:B------:R-:W-:-:S05]  /*73e0*/  IMAD.WIDE.U32 R54, R0, -0x326172a9, RZ ;  /* 0xcd9e8d5700367825 */ /* 0x000fca00078e00ff */
[----:B------:R-:W-:-:S05]  /*73f0*/  LOP3.LUT R4, R14, UR16, R55, 0x96, !PT ;  /* 0x000000100e047c12 */ /* 0x000fca000f8e9637 */
[----:B------:R-:W-:Y:S01]  /*7400*/  IMAD.WIDE.U32 R4, R4, -0x2daee0ad, RZ ;  /* 0xd2511f5304047825 */ /* 0x000fe200078e00ff */
[----:B--2---:R-:W-:Y:S02]  /*7410*/  FMNMX3.FTZ R3, R2, R129, R144, !PT ;  /* 0x0000008102037276 */ /* 0x004fe40007810090 */
[----:B------:R-:W-:Y:S02]  /*7420*/  LOP3.LUT R2, R124, UR11, R15, 0x96, !PT ;  /* 0x0000000b7c027c12 */ /* 0x000fe4000f8e960f */
[----:B------:R-:W-:-:S03]  /*7430*/  FMNMX3.FTZ R0, R3, R143, R131, !PT ;  /* 0x0000008f03007276 */ /* 0x000fc60007810083 */
[----:B------:R-:W-:Y:S01]  /*7440*/  IMAD.WIDE.U32 R2, R2, -0x2daee0ad, RZ ;  /* 0xd2511f5302027825 */ /* 0x000fe200078e00ff */
[----:B------:R-:W-:-:S04]  /*7450*/  FMNMX.FTZ R0, R128, R0, !PT ;  /* 0x0000000080007209 */ /* 0x000fc80007810000 */
[----:B------:R-:W-:Y:S01]  /*7460*/  LOP3.LUT R6, R170, UR15, R3, 0x96, !PT ;  /* 0x0000000faa067c12 */ /* 0x000fe2000f8e9603 */
[----:B------:R-:W2:Y:S01]  /*7470*/  SHFL.BFLY PT, R136, R0, 0x2, 0x1f ;  /* 0x0c401f0000887f89 */ /* 0x000ea200000e0000 */
[----:B------:R-:W-:-:S03]  /*7480*/  LOP3.LUT R5, R2, UR13, R5, 0x96, !PT ;  /* 0x0000000d02057c12 */ /* 0x000fc6000f8e9605 */
[----:B------:R-:W-:-:S05]  /*7490*/  IMAD.WIDE.U32 R6, R6, -0x326172a9, RZ ;  /* 0xcd9e8d5706067825 */ /* 0x000fca00078e00ff */
[----:B------:R-:W-:-:S05]  /*74a0*/  LOP3.LUT R3, R54, UR14, R7, 0x96, !PT ;  /* 0x0000000e36037c12 */ /* 0x000fca000f8e9607 */
[----:B------:R-:W-:-:S05]  /*74b0*/  IMAD.WIDE.U32 R2, R3, -0x2daee0ad, RZ ;  /* 0xd2511f5303027825 */ /* 0x000fca00078e00ff */
[----:B------:R-:W-:Y:S01]  /*74c0*/  LOP3.LUT R3, R4, UR12, R3, 0x96, !PT ;  /* 0x0000000c04037c12 */ /* 0x000fe2000f8e9603 */
[----:B------:R-:W-:Y:S01]  /*74d0*/  IMAD.WIDE.U32 R4, R5, -0x326172a9, RZ ;  /* 0xcd9e8d5705047825 */ /* 0x000fe200078e00ff */
[----:B--2---:R-:W-:-:S04]  /*74e0*/  FMNMX.FTZ R136, R0, R136, !PT ;  /* 0x0000008800887209 */ /* 0x004fc80007810000 */
[----:B------:R-:W-:Y:S02]  /*74f0*/  LOP3.LUT R6, R6, UR10, R5, 0x96, !PT ;  /* 0x0000000a06067c12 */ /* 0x000fe4000f8e9605 */
[----:B------:R-:W-:Y:S01]  /*7500*/  LOP3.LUT R0, R73, 0xff, RZ, 0xc0, !PT ;  /* 0x000000ff49007812 */ /* 0x000fe200078ec0ff */
[----:B------:R-:W2:Y:S02]  /*7510*/  SHFL.BFLY PT, R5, R136, 0x1, 0x1f ;  /* 0x0c201f0088057f89 */ /* 0x000ea400000e0000 */
[----:B------:R-:W-:Y:S01]  /*7520*/  IMAD.WIDE.U32 R6, R6, -0x2daee0ad, RZ ;  /* 0xd2511f5306067825 */ /* 0x000fe200078e00ff */
[----:B------:R-:W-:-:S04]  /*7530*/  ISETP.LE.U32.AND P4, PT, R0, UR6, PT ;  /* 0x0000000600007c0c */ /* 0x000fc8000bf83070 */
[----:B------:R-:W-:Y:S01]  /*7540*/  LOP3.LUT R0, R2, UR5, R7, 0x96, !PT ;  /* 0x0000000502007c12 */ /* 0x000fe2000f8e9607 */
[----:B------:R-:W-:-:S04]  /*7550*/  IMAD.WIDE.U32 R2, R3, -0x326172a9, RZ ;  /* 0xcd9e8d5703027825 */ /* 0x000fc800078e00ff */
[----:B------:R-:W-:Y:S01]  /*7560*/  IMAD.WIDE.U32 R22, R0, -0x326172a9, RZ ;  /* 0xcd9e8d5700167825 */ /* 0x000fe200078e00ff */
[----:B------:R-:W-:-:S03]  /*7570*/  LOP3.LUT R9, R4, UR9, R3, 0x96, !PT ;  /* 0x0000000904097c12 */ /* 0x000fc6000f8e9603 */
[----:B------:R-:W-:Y:S01]  /*7580*/  FADD.FTZ R4, R52, R8 ;  /* 0x0000000834047221 */ /* 0x000fe20000010000 */
[----:B------:R-:W-:Y:S01]  /*7590*/  LOP3.LUT R29, R2, UR7, R23, 0x96, !PT ;  /* 0x00000007021d7c12 */ /* 0x000fe2000f8e9617 */
[----:B------:R-:W-:-:S04]  /*75a0*/  IMAD.WIDE.U32 R20, R9, -0x2daee0ad, RZ ;  /* 0xd2511f5309147825 */ /* 0x000fc800078e00ff */
[----:B------:R-:W-:Y:S01]  /*75b0*/  FADD.FTZ R8, R48, R4 ;  /* 0x0000000430087221 */ /* 0x000fe20000010000 */
[----:B----4-:R-:W-:Y:S02]  /*75c0*/  F2FP.BF16.F32.PACK_AB R4, R57, R56 ;  /* 0x000000383904723e */ /* 0x010fe400000010ff */
[----:B------:R-:W-:Y:S01]  /*75d0*/  LOP3.LUT R0, R29, 0xffff, RZ, 0xc0, !PT ;  /* 0x0000ffff1d007812 */ /* 0x000fe200078ec0ff */
[----:B------:R-:W-:Y:S01]  /*75e0*/  IMAD.MOV.U32 R23, RZ, RZ, R64 ;  /* 0x000000ffff177224 */ /* 0x000fe200078e0040 */
[----:B--2---:R-:W-:Y:S02]  /*75f0*/  FMNMX.FTZ R136, R136, R5, !PT ;  /* 0x0000000588887209 */ /* 0x004fe40007810000 */
[----:B------:R-:W-:Y:S02]  /*7600*/  SHF.R.U32.HI R0, RZ, 0x8, R0 ;  /* 0x00000008ff007819 */ /* 0x000fe40000011600 */
[C---:B------:R-:W-:Y:S01]  /*7610*/  FSETP.NEU.FTZ.AND P2, PT, R136.reuse, -INF , PT ;  /* 0xff8000008800780b */ /* 0x040fe20003f5d000 */
[----:B------:R-:W-:Y:S01]  /*7620*/  FMUL.FTZ R3, R136, UR26 ;  /* 0x0000001a88037c20 */ /* 0x000fe20008410000 */
[----:B------:R-:W-:-:S02]  /*7630*/  LOP3.LUT R2, R0, 0xffff, RZ, 0xc0, !PT ;  /* 0x0000ffff00027812 */ /* 0x000fc400078ec0ff */
[----:B------:R-:W-:Y:S01]  /*7640*/  LOP3.LUT R28, R6, UR4, R21, 0x96, !PT ;  /* 0x00000004061c7c12 */ /* 0x000fe2000f8e9615 */
[----:B------:R-:W-:Y:S01]  /*7650*/  IMAD.MOV.U32 R21, RZ, RZ, R62 ;  /* 0x000000ffff157224 */ /* 0x000fe200078e003e */
[----:B------:R-:W-:Y:S01]  /*7660*/  FSEL R0, R3, RZ, P2 ;  /* 0x000000ff03007208 */ /* 0x000fe20001000000 */
[----:B------:R-:W-:Y:S01]  /*7670*/  FADD.FTZ R3, R127, R10 ;  /* 0x0000000a7f037221 */ /* 0x000fe20000010000 */
[----:B------:R-:W-:Y:S01]  /*7680*/  ISETP.LE.U32.AND P2, PT, R2, UR6, PT ;  /* 0x0000000602007c0c */ /* 0x000fe2000bf43070 */
[----:B------:R-:W-:Y:S01]  /*7690*/  IMAD.MOV.U32 R10, RZ, RZ, R51 ;  /* 0x000000ffff0a7224 */ /* 0x000fe200078e0033 */
[----:B------:R-:W-:Y:S01]  /*76a0*/  PRMT R2, R29, 0x7632, R2 ;  /* 0x000076321d027816 */ /* 0x000fe20000000002 */
[----:B------:R-:W-:Y:S01]  /*76b0*/  FADD.FTZ R3, R133, R3 ;  /* 0x0000000385037221 */ /* 0x000fe20000010000 */
[----:B------:R-:W-:Y:S01]  /*76c0*/  PRMT R179, R4, 0x7610, R179 ;  /* 0x0000761004b37816 */ /* 0x000fe200000000b3 */
[----:B------:R-:W-:Y:S01]  /*76d0*/  IMAD.MOV.U32 R62, RZ, RZ, R53 ;  /* 0x000000ffff3e7224 */ /* 0x000fe200078e0035 */
[----:B------:R-:W-:Y:S01]  /*76e0*/  LOP3.LUT R2, R2, 0xff, RZ, 0xc0, !PT ;  /* 0x000000ff02027812 */ /* 0x000fe200078ec0ff */
[----:B------:R-:W-:Y:S01]  /*76f0*/  FADD.FTZ R7, R26, R3 ;  /* 0x000000031a077221 */ /* 0x000fe20000010000 */
[----:B------:R-:W-:Y:S01]  /*7700*/  SHF.R.U32.HI R3, RZ, 0x18, R73 ;  /* 0x00000018ff037819 */ /* 0x000fe20000011649 */
[----:B------:R-:W-:Y:S01]  /*7710*/  @!P1 HFMA2.BF16_V2 R84, -RZ.H0_H0, RZ.H0_H0, -R179.H0_H0 ;  /* 0x200000ffff549231 */ /* 0x000fe200003409b3 */
[----:B------:R-:W-:Y:S01]  /*7720*/  ISETP.LE.U32.AND P3, PT, R2, UR6, PT ;  /* 0x0000000602007c0c */ /* 0x000fe2000bf63070 */
[--C-:B------:R-:W-:Y:S01]  /*7730*/  FFMA.FTZ R5, R225, UR26, -R0.reuse ;  /* 0x0000001ae1057c23 */ /* 0x100fe20008010800 */
[----:B------:R-:W-:Y:S01]  /*7740*/  F2FP.BF16.F32.PACK_AB R2, R85, R60 ;  /* 0x0000003c5502723e */ /* 0x000fe200000010ff */
[----:B------:R-:W-:Y:S01]  /*7750*/  FFMA.FTZ R6, R223, UR26, -R0 ;  /* 0x0000001adf067c23 */ /* 0x000fe20008010800 */
[----:B------:R-:W-:Y:S01]  /*7760*/  PRMT R178, R4, 0x7632, R178 ;  /* 0x0000763204b27816 */ /* 0x000fe200000000b2 */
[--C-:B------:R-:W-:Y:S01]  /*7770*/  FFMA.FTZ R9, R218, UR26, -R0.reuse ;  /* 0x0000001ada097c23 */ /* 0x100fe20008010800 */
[----:B------:R-:W-:Y:S01]  /*7780*/  PRMT R181, R2, 0x7610, R181 ;  /* 0x0000761002b57816 */ /* 0x000fe200000000b5 */
[----:B------:R-:W-:Y:S01]  /*7790*/  FFMA.FTZ R11, R232, UR26, -R0 ;  /* 0x0000001ae80b7c23 */ /* 0x000fe20008010800 */
[----:B------:R-:W-:Y:S01]  /*77a0*/  PRMT R180, R2, 0x7632, R180 ;  /* 0x0000763202b47816 */ /* 0x000fe200000000b4 */
[----:B------:R-:W-:-:S02]  /*77b0*/  IMAD.MOV.U32 R2, RZ, RZ, R22 ;  /* 0x000000ffff027224 */ /* 0x000fc400078e0016 */
[----:B------:R-:W-:Y:S01]  /*77c0*/  FFMA.FTZ R13, R224, UR26, -R0 ;  /* 0x0000001ae00d7c23 */ /* 0x000fe20008010800 */
[----:B------:R-:W-:Y:S01]  /*77d0*/  @!P4 HFMA2.BF16_V2 R83, -RZ.H0_H0, RZ.H0_H0, -R181.H0_H0 ;  /* 0x200000ffff53c231 */ /* 0x000fe200003409b5 */
[----:B------:R-:W-:Y:S01]  /*77e0*/  PRMT R134, R181, 0x5410, R180 ;  /* 0x00005410b5867816 */ /* 0x000fe200000000b4 */
[----:B------:R-:W-:Y:S01]  /*77f0*/  @!P5 HFMA2.BF16_V2 R81, -RZ.H0_H0, RZ.H0_H0, -R180.H0_H0 ;  /* 0x200000ffff51d231 */ /* 0x000fe200003409b4 */
[----:B------:R-:W-:Y:S01]  /*7800*/  LOP3.LUT R2, R2, 0xff, RZ, 0xc0, !PT ;  /* 0x000000ff02027812 */ /* 0x000fe200078ec0ff */
[--C-:B------:R-:W-:Y:S01]  /*7810*/  FFMA.FTZ R14, R219, UR26, -R0.reuse ;  /* 0x0000001adb0e7c23 */ /* 0x100fe20008010800 */
[----:B------:R-:W-:Y:S01]  /*7820*/  @!P4 PRMT R181, R83, 0x5410, RZ ;  /* 0x0000541053b5c816 */ /* 0x000fe200000000ff */
[----:B------:R-:W-:Y:S01]  /*7830*/  IMAD.MOV.U32 R83, RZ, RZ, R17 ;  /* 0x000000ffff537224 */ /* 0x000fe200078e0011 */
[----:B------:R-:W-:Y:S01]  /*7840*/  ISETP.LE.U32.AND P4, PT, R2, UR6, PT ;  /* 0x0000000602007c0c */ /* 0x000fe2000bf83070 */
[--C-:B------:R-:W-:Y:S01]  /*7850*/  FFMA.FTZ R15, R217, UR26, -R0.reuse ;  /* 0x0000001ad90f7c23 */ /* 0x100fe20008010800 */
[----:B------:R-:W-:Y:S01]  /*7860*/  LOP3.LUT R2, R28, 0xffff, RZ, 0xc0, !PT ;  /* 0x0000ffff1c027812 */ /* 0x000fe200078ec0ff */
[----:B------:R-:W-:Y:S01]  /*7870*/  FFMA.FTZ R16, R216, UR26, -R0 ;  /* 0x0000001ad8107c23 */ /* 0x000fe20008010800 */
[----:B------:R-:W-:Y:S01]  /*7880*/  @!P5 PRMT R180, R81, 0x5410, RZ ;  /* 0x0000541051b4d816 */ /* 0x000fe200000000ff */
[----:B------:R-:W-:Y:S01]  /*7890*/  IMAD.MOV.U32 R81, RZ, RZ, R63 ;  /* 0x000000ffff517224 */ /* 0x000fe200078e003f */
[----:B------:R-:W-:Y:S01]  /*78a0*/  ISETP.LE.U32.AND P5, PT, R3, UR6, PT ;  /* 0x0000000603007c0c */ /* 0x000fe2000bfa3070 */
[----:B------:R-:W-:Y:S01]  /*78b0*/  IMAD.MOV.U32 R63, RZ, RZ, R135 ;  /* 0x000000ffff3f7224 */ /* 0x000fe200078e0087 */
[----:B------:R-:W-:Y:S01]  /*78c0*/  SHF.R.U32.HI R2, RZ, 0x8, R2 ;  /* 0x00000008ff027819 */ /* 0x000fe20000011602 */
[----:B------:R-:W-:Y:S01]  /*78d0*/  FFMA.FTZ R17, R215, UR26, -R0 ;  /* 0x0000001ad7117c23 */ /* 0x000fe20008010800 */
[----:B------:R-:W-:Y:S01]  /*78e0*/  PRMT R135, R179, 0x5410, R178 ;  /* 0x00005410b3877816 */ /* 0x000fe200000000b2 */
[--C-:B------:R-:W-:Y:S01]  /*78f0*/  FFMA.FTZ R19, R213, UR26, -R0.reuse ;  /* 0x0000001ad5137c23 */ /* 0x100fe20008010800 */
[----:B------:R-:W-:Y:S01]  /*7900*/  LOP3.LUT R2, R2, 0xffff, RZ, 0xc0, !PT ;  /* 0x0000ffff02027812 */ /* 0x000fe200078ec0ff */
[----:B------:R-:W-:Y:S01]  /*7910*/  FFMA.FTZ R24, R212, UR26, -R0 ;  /* 0x0000001ad4187c23 */ /* 0x000fe20008010800 */
[----:B------:R-:W-:Y:S01]  /*7920*/  @!P1 PRMT R179, R84, 0x5410, RZ ;  /* 0x0000541054b39816 */ /* 0x000fe200000000ff */
[----:B------:R-:W-:-:S02]  /*7930*/  IMAD.MOV.U32 R84, RZ, RZ, R18 ;  /* 0x000000ffff547224 */ /* 0x000fc400078e0012 */
        /* <DEDUP_REMOVED lines=18> */
[--C-:B-1----:R-:W-:Y:S01]  /*7a60*/  FFMA.FTZ R71, R143, UR26, -R0.reuse ;  /* 0x0000001a8f477c23 */ /* 0x102fe20008010800 */
[--C-:B------:R-:W-:Y:S01]  /*7a70*/  FFMA.FTZ R75, R131, UR26, -R0.reuse ;  /* 0x0000001a834b7c23 */ /* 0x100fe20008010800 */
[----:B------:R-:W-:Y:S01]  /*7a80*/  FFMA.FTZ R76, R128, UR26, -R0 ;  /* 0x0000001a804c7c23 */ /* 0x000fe20008010800 */
[----:B------:R-:W-:Y:S01]  /*7a90*/  ISETP.LE.U32.AND P1, PT, R2, UR6, PT ;  /* 0x0000000602007c0c */ /* 0x000fe2000bf23070 */
[----:B------:R-:W-:Y:S01]  /*7aa0*/  IMAD.MOV.U32 R0, RZ, RZ, R10 ;  /* 0x000000ffff007224 */ /* 0x000fe200078e000a */
[----:B---3--:R-:W-:Y:S01]  /*7ab0*/  F2FP.BF16.F32.PACK_AB R2, R103, R93 ;  /* 0x0000005d6702723e */ /* 0x008fe200000010ff */
[----:B------:R-:W-:Y:S01]  /*7ac0*/  FADD.FTZ R3, R78, R7 ;  /* 0x000000074e037221 */ /* 0x000fe20000010000 */
[----:B------:R-:W-:-:S02]  /*7ad0*/  @!P5 HFMA2.BF16_V2 R97, -RZ.H0_H0, RZ.H0_H0, -R178.H0_H0 ;  /* 0x200000ffff61d231 */ /* 0x000fc400003409b2 */
[----:B------:R-:W-:Y:S01]  /*7ae0*/  IMAD.MOV.U32 R78, RZ, RZ, R0 ;  /* 0x000000ffff4e7224 */ /* 0x000fe200078e0000 */
[----:B------:R-:W-:Y:S01]  /*7af0*/  PRMT R177, R2, 0x7610, R177 ;  /* 0x0000761002b17816 */ /* 0x000fe200000000b1 */
[----:B------:R-:W-:Y:S01]  /*7b00*/  FADD.FTZ R4, R33, R8 ;  /* 0x0000000821047221 */ /* 0x000fe20000010000 */
[----:B------:R-:W-:Y:S01]  /*7b10*/  PRMT R0, R74, 0x7771, RZ ;  /* 0x000077714a007816 */ /* 0x000fe200000000ff */
[----:B------:R-:W-:Y:S01]  /*7b20*/  IMAD.MOV.U32 R8, RZ, RZ, R84 ;  /* 0x000000ffff087224 */ /* 0x000fe200078e0054 */
[----:B------:R-:W-:Y:S01]  /*7b30*/  @!P5 PRMT R178, R97, 0x5410, RZ ;  /* 0x0000541061b2d816 */ /* 0x000fe200000000ff */
[----:B------:R-:W-:Y:S01]  /*7b40*/  @!P0 HFMA2.BF16_V2 R98, -RZ.H0_H0, RZ.H0_H0, -R177.H0_H0 ;  /* 0x200000ffff628231 */ /* 0x000fe200003409b1 */
[----:B------:R-:W-:Y:S01]  /*7b50*/  ISETP.GT.U32.AND P5, PT, R0, UR6, PT ;  /* 0x0000000600007c0c */ /* 0x000fe2000bfa4070 */
[----:B------:R-:W-:Y:S01]  /*7b60*/  IMAD.MOV.U32 R84, RZ, RZ, R220 ;  /* 0x000000ffff547224 */ /* 0x000fe200078e00dc */
[----:B------:R-:W-:Y:S01]  /*7b70*/  PRMT R176, R2, 0x7632, R176 ;  /* 0x0000763202b07816 */ /* 0x000fe200000000b0 */
[----:B------:R-:W-:Y:S01]  /*7b80*/  MUFU.EX2 R10, R194 ;  /* 0x000000c2000a7308 */ /* 0x000fe20000000800 */
[----:B------:R-:W-:-:S02]  /*7b90*/  PRMT R0, R74, 0x7772, RZ ;  /* 0x000077724a007816 */ /* 0x000fc400000000ff */
[----:B------:R-:W-:Y:S02]  /*7ba0*/  PRMT R220, R177, 0x5410, R176 ;  /* 0x00005410b1dc7816 */ /* 0x000fe400000000b0 */
[----:B------:R-:W-:Y:S02]  /*7bb0*/  @!P0 PRMT R177, R98, 0x5410, RZ ;  /* 0x0000541062b18816 */ /* 0x000fe400000000ff */
[----:B------:R-:W-:Y:S01]  /*7bc0*/  ISETP.GT.U32.AND P0, PT, R0, UR6, PT ;  /* 0x0000000600007c0c */ /* 0x000fe2000bf04070 */
[----:B------:R-:W-:Y:S02]  /*7bd0*/  IMAD.MOV.U32 R0, RZ, RZ, R21 ;  /* 0x000000ffff007224 */ /* 0x000fe400078e0015 */
[----:B------:R-:W-:Y:S01]  /*7be0*/  FADD.FTZ R21, R35, R4 ;  /* 0x0000000423157221 */ /* 0x000fe20000010000 */
[----:B------:R-:W-:Y:S01]  /*7bf0*/  IMAD.MOV.U32 R4, RZ, RZ, R23 ;  /* 0x000000ffff047224 */ /* 0x000fe200078e0017 */
[----:B------:R-:W1:Y:S01]  /*7c00*/  MUFU.EX2 R7, R193 ;  /* 0x000000c100077308 */ /* 0x000e620000000800 */
[----:B------:R-:W-:Y:S01]  /*7c10*/  FADD.FTZ R23, R12, R3 ;  /* 0x000000030c177221 */ /* 0x000fe20000010000 */
[----:B------:R-:W-:Y:S01]  /*7c20*/  F2FP.BF16.F32.PACK_AB R2, R87, R86 ;  /* 0x000000565702723e */ /* 0x000fe200000010ff */
[----:B------:R-:W-:-:S02]  /*7c30*/  @P5 HFMA2.BF16_V2 R99, -RZ.H0_H0, RZ.H0_H0, -R176.H0_H0 ;  /* 0x200000ffff635231 */ /* 0x000fc400003409b0 */
[----:B------:R-:W-:Y:S01]  /*7c40*/  IMAD.MOV.U32 R12, RZ, RZ, R0 ;  /* 0x000000ffff0c7224 */ /* 0x000fe200078e0000 */
[----:B------:R-:W-:Y:S02]  /*7c50*/  PRMT R0, R74, 0x7773, RZ ;  /* 0x000077734a007816 */ /* 0x000fe400000000ff */
[----:B------:R-:W-:Y:S01]  /*7c60*/  PRMT R175, R2, 0x7610, R175 ;  /* 0x0000761002af7816 */ /* 0x000fe200000000af */
[----:B------:R-:W-:Y:S01]  /*7c70*/  MUFU.EX2 R5, R5 ;  /* 0x0000000500057308 */ /* 0x000fe20000000800 */
[----:B------:R-:W-:Y:S01]  /*7c80*/  @P5 PRMT R176, R99, 0x5410, RZ ;  /* 0x0000541063b05816 */ /* 0x000fe200000000ff */
[----:B------:R-:W-:Y:S01]  /*7c90*/  IMAD.MOV.U32 R99, RZ, RZ, R84 ;  /* 0x000000ffff637224 */ /* 0x000fe200078e0054 */
[----:B------:R-:W-:Y:S01]  /*7ca0*/  ISETP.GT.U32.AND P5, PT, R0, UR6, PT ;  /* 0x0000000600007c0c */ /* 0x000fe2000bfa4070 */
[----:B------:R-:W-:Y:S01]  /*7cb0*/  @P0 HFMA2.BF16_V2 R100, -RZ.H0_H0, RZ.H0_H0, -R175.H0_H0 ;  /* 0x200000ffff640231 */ /* 0x000fe200003409af */
[----:B------:R-:W-:Y:S01]  /*7cc0*/  PRMT R174, R2, 0x7632, R174 ;  /* 0x0000763202ae7816 */ /* 0x000fe200000000ae */
[----:B------:R-:W-:Y:S01]  /*7cd0*/  IMAD.MOV.U32 R84, RZ, RZ, R211 ;  /* 0x000000ffff547224 */ /* 0x000fe200078e00d3 */
[----:B------:R-:W-:Y:S01]  /*7ce0*/  LOP3.LUT R0, R29, 0xff, RZ, 0xc0, !PT ;  /* 0x000000ff1d007812 */ /* 0x000fe200078ec0ff */
[----:B------:R2:W3:Y:S01]  /*7cf0*/  MUFU.EX2 R3, R6 ;  /* 0x0000000600037308 */ /* 0x0004e20000000800 */
[----:B------:R-:W-:-:S02]  /*7d00*/  PRMT R211, R175, 0x5410, R174 ;  /* 0x00005410afd37816 */ /* 0x000fc400000000ae */
[----:B------:R-:W-:Y:S01]  /*7d10*/  @P0 PRMT R175, R100, 0x5410, RZ ;  /* 0x0000541064af0816 */ /* 0x000fe200000000ff */
[----:B------:R-:W-:Y:S01]  /*7d20*/  IMAD.MOV.U32 R100, RZ, RZ, R83 ;  /* 0x000000ffff647224 */ /* 0x000fe200078e0053 */
[----:B------:R-:W-:Y:S02]  /*7d30*/  ISETP.LE.U32.AND P0, PT, R0, UR6, PT ;  /* 0x0000000600007c0c */ /* 0x000fe4000bf03070 */
[----:B-1----:R-:W-:Y:S01]  /*7d40*/  F2FP.BF16.F32.PACK_AB R2, R7, R10 ;  /* 0x0000000a0702723e */ /* 0x002fe200000010ff */
[----:B------:R-:W-:Y:S01]  /*7d50*/  @P5 HFMA2.BF16_V2 R101, -RZ.H0_H0, RZ.H0_H0, -R174.H0_H0 ;  /* 0x200000ffff655231 */ /* 0x000fe200003409ae */
[----:B------:R-:W-:Y:S02]  /*7d60*/  SHF.R.U32.HI R0, RZ, 0x18, R29 ;  /* 0x00000018ff007819 */ /* 0x000fe4000001161d */
[C---:B------:R-:W-:Y:S02]  /*7d70*/  PRMT R37, R2.reuse, 0x7610, R37 ;  /* 0x0000761002257816 */ /* 0x040fe40000000025 */
[----:B------:R-:W-:-:S02]  /*7d80*/  PRMT R36, R2, 0x7632, R36 ;  /* 0x0000763202247816 */ /* 0x000fc40000000024 */
[----:B------:R-:W-:Y:S01]  /*7d90*/  MUFU.EX2 R2, R192 ;  /* 0x000000c000027308 */ /* 0x000fe20000000800 */
[----:B------:R-:W-:Y:S01]  /*7da0*/  @P5 PRMT R174, R101, 0x5410, RZ ;  /* 0x0000541065ae5816 */ /* 0x000fe200000000ff */
[----:B--2---:R-:W-:Y:S02]  /*7db0*/  IMAD.MOV.U32 R6, RZ, RZ, R4 ;  /* 0x000000ffff067224 */ /* 0x004fe400078e0004 */
[----:B------:R-:W-:Y:S01]  /*7dc0*/  FADD.FTZ R4, R10, R7 ;  /* 0x000000070a047221 */ /* 0x000fe20000010000 */
[----:B---3--:R-:W-:Y:S01]  /*7dd0*/  FADD.FTZ R7, R5, R3 ;  /* 0x0000000305077221 */ /* 0x008fe20000010000 */
[----:B------:R-:W-:Y:S01]  /*7de0*/  F2FP.BF16.F32.PACK_AB R3, R3, R5 ;  /* 0x000000050303723e */ /* 0x000fe200000010ff */
[----:B------:R-:W-:Y:S01]  /*7df0*/  @!P0 HFMA2.BF16_V2 R102, -RZ.H0_H0, RZ.H0_H0, -R37.H0_H0 ;  /* 0x200000ffff668231 */ /* 0x000fe20000340925 */
[----:B------:R-:W-:Y:S01]  /*7e00*/  ISETP.LE.U32.AND P5, PT, R0, UR6, PT ;  /* 0x0000000600007c0c */ /* 0x000fe2000bfa3070 */
[----:B------:R-:W1:Y:S01]  /*7e10*/  MUFU.EX2 R5, R189 ;  /* 0x000000bd00057308 */ /* 0x000e620000000800 */
[----:B------:R-:W-:Y:S01]  /*7e20*/  PRMT R0, R28, 0x7632, R0 ;  /* 0x000076321c007816 */ /* 0x000fe20000000000 */
[----:B------:R-:W-:Y:S01]  /*7e30*/  @!P2 HFMA2.BF16_V2 R104, -RZ.H0_H0, RZ.H0_H0, -R36.H0_H0 ;  /* 0x200000ffff68a231 */ /* 0x000fe20000340924 */
[----:B------:R-:W-:Y:S01]  /*7e40*/  PRMT R83, R37, 0x5410, R36 ;  /* 0x0000541025537816 */ /* 0x000fe20000000024 */
[----:B------:R-:W-:Y:S01]  /*7e50*/  IMAD.MOV.U32 R10, RZ, RZ, R27 ;  /* 0x000000ffff0a7224 */ /* 0x000fe200078e001b */
[----:B------:R-:W-:Y:S01]  /*7e60*/  LOP3.LUT R0, R0, 0xff, RZ, 0xc0, !PT ;  /* 0x000000ff00007812 */ /* 0x000fe200078ec0ff */
[----:B------:R-:W-:Y:S01]  /*7e70*/  IMAD.MOV.U32 R101, RZ, RZ, R12 ;  /* 0x000000ffff657224 */ /* 0x000fe200078e000c */
[----:B------:R-:W-:Y:S01]  /*7e80*/  @!P0 PRMT R37, R102, 0x5410, RZ ;  /* 0x0000541066258816 */ /* 0x000fe200000000ff */
[----:B------:R-:W-:Y:S01]  /*7e90*/  IMAD.MOV.U32 R102, RZ, RZ, R6 ;  /* 0x000000ffff667224 */ /* 0x000fe200078e0006 */
[----:B------:R-:W-:Y:S01]  /*7ea0*/  ISETP.LE.U32.AND P0, PT, R0, UR6, PT ;  /* 0x0000000600007c0c */ /* 0x000fe2000bf03070 */
[----:B------:R2:W-:Y:S01]  /*7eb0*/  MUFU.EX2 R27, R188 ;  /* 0x000000bc001b7308 */ /* 0x0005e20000000800 */
[----:B------:R-:W-:Y:S01]  /*7ec0*/  @!P2 PRMT R36, R104, 0x5410, RZ ;  /* 0x000054106824a816 */ /* 0x000fe200000000ff */
[----:B------:R-:W-:Y:S01]  /*7ed0*/  IMAD.MOV.U32 R104, RZ, RZ, R81 ;  /* 0x000000ffff687224 */ /* 0x000fe200078e0051 */
[----:B------:R-:W-:-:S02]  /*7ee0*/  PRMT R35, R3, 0x7610, R35 ;  /* 0x0000761003237816 */ /* 0x000fc40000000023 */
[----:B------:R-:W-:Y:S01]  /*7ef0*/  PRMT R33, R3, 0x7632, R33 ;  /* 0x0000763203217816 */ /* 0x000fe20000000021 */
[----:B-1----:R-:W-:Y:S02]  /*7f00*/  FADD.FTZ R0, R5, R4 ;  /* 0x0000000405007221 */ /* 0x002fe40000010000 */
[----:B------:R-:W-:Y:S01]  /*7f10*/  @!P3 HFMA2.BF16_V2 R105, -RZ.H0_H0, RZ.H0_H0, -R35.H0_H0 ;  /* 0x200000ffff69b231 */ /* 0x000fe20000340923 */
[----:B------:R1:W-:Y:S01]  /*7f20*/  MUFU.EX2 R4, R11 ;  /* 0x0000000b00047308 */ /* 0x0003e20000000800 */
[----:B------:R-:W-:Y:S02]  /*7f30*/  @!P5 HFMA2.BF16_V2 R106, -RZ.H0_H0, RZ.H0_H0, -R33.H0_H0 ;  /* 0x200000ffff6ad231 */ /* 0x000fe40000340921 */
[C---:B------:R-:W-:Y:S01]  /*7f40*/  FADD.FTZ R6, R2.reuse, R0 ;  /* 0x0000000002067221 */ /* 0x040fe20000010000 */
[----:B------:R-:W-:Y:S02]  /*7f50*/  F2FP.BF16.F32.PACK_AB R2, R2, R5 ;  /* 0x000000050202723e */ /* 0x000fe400000010ff */
[----:B------:R-:W-:-:S02]  /*7f60*/  PRMT R0, R22, 0x7771, RZ ;  /* 0x0000777116007816 */ /* 0x000fc400000000ff */
[----:B------:R-:W-:Y:S01]  /*7f70*/  PRMT R126, R2, 0x7610, R126 ;  /* 0x00007610027e7816 */ /* 0x000fe2000000007e */
[----:B------:R-:W3:Y:S01]  /*7f80*/  MUFU.EX2 R5, R9 ;  /* 0x0000000900057308 */ /* 0x000ee20000000800 */
[----:B------:R-:W-:Y:S01]  /*7f90*/  ISETP.GT.U32.AND P2, PT, R0, UR6, PT ;  /* 0x0000000600007c0c */ /* 0x000fe2000bf44070 */
[----:B------:R-:W-:Y:S01]  /*7fa0*/  IMAD.MOV.U32 R0, RZ, RZ, R20 ;  /* 0x000000ffff007224 */ /* 0x000fe200078e0014 */
[----:B------:R-:W-:Y:S01]  /*7fb0*/  PRMT R133, R2, 0x7632, R133 ;  /* 0x0000763202857816 */ /* 0x000fe20000000085 */
[----:B--2---:R-:W-:Y:S02]  /*7fc0*/  IMAD.MOV.U32 R188, RZ, RZ, R10 ;  /* 0x000000ffffbc7224 */ /* 0x004fe400078e000a */
[----:B------:R-:W-:Y:S01]  /*7fd0*/  @!P4 HFMA2.BF16_V2 R110, -RZ.H0_H0, RZ.H0_H0, -R126.H0_H0 ;  /* 0x200000ffff6ec231 */ /* 0x000fe2000034097e */
[----:B------:R-:W-:Y:S01]  /*7fe0*/  LOP3.LUT R12, R68, UR16, R55, 0x96, !PT ;  /* 0x00000010440c7c12 */ /* 0x000fe2000f8e9637 */
[----:B------:R-:W-:Y:S01]  /*7ff0*/  IMAD.MOV.U32 R68, RZ, RZ, R78 ;  /* 0x000000ffff447224 */ /* 0x000fe200078e004e */
[----:B------:R-:W-:Y:S01]  /*8000*/  LOP3.LUT R0, R0, 0xff, RZ, 0xc0, !PT ;  /* 0x000000ff00007812 */ /* 0x000fe200078ec0ff */
[----:B-1----:R-:W-:Y:S01]  /*8010*/  IMAD.MOV.U32 R11, RZ, RZ, R82 ;  /* 0x000000ffff0b7224 */ /* 0x002fe200078e0052 */
[----:B------:R-:W-:Y:S01]  /*8020*/  PRMT R82, R35, 0x5410, R33 ;  /* 0x0000541023527816 */ /* 0x000fe20000000021 */
[----:B------:R-:W1:Y:S01]  /*8030*/  MUFU.EX2 R10, R138 ;  /* 0x0000008a000a7308 */ /* 0x000e620000000800 */
[----:B------:R-:W-:Y:S01]  /*8040*/  @!P3 PRMT R35, R105, 0x5410, RZ ;  /* 0x000054106923b816 */ /* 0x000fe200000000ff */
[----:B------:R-:W-:Y:S01]  /*8050*/  IMAD.MOV.U32 R105, RZ, RZ, R100 ;  /* 0x000000ffff697224 */ /* 0x000fe200078e0064 */
[----:B------:R-:W-:Y:S01]  /*8060*/  ISETP.LE.U32.AND P3, PT, R0, UR6, PT ;  /* 0x0000000600007c0c */ /* 0x000fe2000bf63070 */
[----:B------:R-:W-:Y:S01]  /*8070*/  @P2 HFMA2.BF16_V2 R109, -RZ.H0_H0, RZ.H0_H0, -R133.H0_H0 ;  /* 0x200000ffff6d2231 */ /* 0x000fe20000340985 */
[----:B------:R-:W-:Y:S01]  /*8080*/  @!P5 PRMT R33, R106, 0x5410, RZ ;  /* 0x000054106a21d816 */ /* 0x000fe200000000ff */
[----:B---3--:R-:W-:Y:S01]  /*8090*/  FADD.FTZ R0, R5, R7 ;  /* 0x0000000705007221 */ /* 0x008fe20000010000 */
[----:B------:R-:W-:Y:S01]  /*80a0*/  PRMT R81, R126, 0x5410, R133 ;  /* 0x000054107e517816 */ /* 0x000fe20000000085 */
[----:B------:R1:W2:Y:S01]  /*80b0*/  MUFU.EX2 R9, R13 ;  /* 0x0000000d00097308 */ /* 0x0002a20000000800 */
[----:B------:R-:W-:Y:S01]  /*80c0*/  @!P4 PRMT R126, R110, 0x5410, RZ ;  /* 0x000054106e7ec816 */ /* 0x000fe200000000ff */
[----:B------:R-:W-:Y:S01]  /*80d0*/  FADD.FTZ R3, R4, R0 ;  /* 0x0000000004037221 */ /* 0x000fe20000010000 */
[----:B------:R-:W-:Y:S01]  /*80e0*/  PRMT R0, R22, 0x7772, RZ ;  /* 0x0000777216007816 */ /* 0x000fe200000000ff */
[----:B------:R-:W-:Y:S01]  /*80f0*/  IMAD.MOV.U32 R78, RZ, RZ, R80 ;  /* 0x000000ffff4e7224 */ /* 0x000fe200078e0050 */
[----:B------:R-:W-:Y:S01]  /*8100*/  @P2 PRMT R133, R109, 0x5410, RZ ;  /* 0x000054106d852816 */ /* 0x000fe200000000ff */
[----:B------:R-:W-:Y:S01]  /*8110*/  IMAD.MOV.U32 R100, RZ, RZ, R8 ;  /* 0x000000ffff647224 */ /* 0x000fe200078e0008 */
[----:B------:R-:W-:Y:S01]  /*8120*/  ISETP.GT.U32.AND P5, PT, R0, UR6, PT ;  /* 0x0000000600007c0c */ /* 0x000fe2000bfa4070 */
[----:B------:R3:W4:Y:S01]  /*8130*/  MUFU.EX2 R7, R14 ;  /* 0x0000000e00077308 */ /* 0x0007220000000800 */
[----:B------:R-:W-:-:S02]  /*8140*/  PRMT R0, R22, 0x7773, RZ ;  /* 0x0000777316007816 */ /* 0x000fc400000000ff */
[----:B------:R-:W-:Y:S01]  /*8150*/  LOP3.LUT R8, R124, UR11, R69, 0x96, !PT ;  /* 0x0000000b7c087c12 */ /* 0x000fe2000f8e9645 */
[----:B------:R-:W-:Y:S01]  /*8160*/  IMAD.MOV.U32 R69, RZ, RZ, R102 ;  /* 0x000000ffff457224 */ /* 0x000fe200078e0066 */
[----:B------:R-:W-:Y:S01]  /*8170*/  ISETP.GT.U32.AND P4, PT, R0, UR6, PT ;  /* 0x0000000600007c0c */ /* 0x000fe2000bf84070 */
[----:B------:R-:W-:Y:S01]  /*8180*/  IMAD.MOV.U32 R102, RZ, RZ, R79 ;  /* 0x000000ffff667224 */ /* 0x000fe200078e004f */
[----:B------:R-:W-:Y:S01]  /*8190*/  LOP3.LUT R0, R28, 0xff, RZ, 0xc0, !PT ;  /* 0x000000ff1c007812 */ /* 0x000fe200078ec0ff */
[----:B------:R4:W4:Y:S01]  /*81a0*/  MUFU.EX2 R80, R15 ;  /* 0x0000000f00507308 */ /* 0x0009220000000800 */
[----:B------:R-:W-:Y:S01]  /*81b0*/  F2FP.BF16.F32.PACK_AB R2, R4, R5 ;  /* 0x000000050402723e */ /* 0x000fe200000010ff */
[----:B------:R-:W-:Y:S01]  /*81c0*/  IMAD.MOV.U32 R4, RZ, RZ, R104 ;  /* 0x000000ffff047224 */ /* 0x000fe200078e0068 */
[----:B------:R-:W-:Y:S01]  /*81d0*/  ISETP.LE.U32.AND P2, PT, R0, UR6, PT ;  /* 0x0000000600007c0c */ /* 0x000fe2000bf43070 */
[----:B------:R-:W-:Y:S01]  /*81e0*/  FADD.FTZ R0, R27, R6 ;  /* 0x000000061b007221 */ /* 0x000fe20000010000 */
[C---:B------:R-:W-:Y:S01]  /*81f0*/  PRMT R129, R2.reuse, 0x7632, R129 ;  /* 0x0000763202817816 */ /* 0x040fe20000000081 */
[----:B------:R-:W-:Y:S01]  /*8200*/  IMAD.MOV.U32 R104, RZ, RZ, R78 ;  /* 0x000000ffff687224 */ /* 0x000fe200078e004e */
[----:B------:R-:W-:Y:S01]  /*8210*/  PRMT R131, R2, 0x7610, R131 ;  /* 0x0000761002837816 */ /* 0x000fe20000000083 */
[----:B------:R4:W4:Y:S01]  /*8220*/  MUFU.EX2 R79, R16 ;  /* 0x00000010004f7308 */ /* 0x0009220000000800 */
[C---:B-1----:R-:W-:Y:S01]  /*8230*/  FADD.FTZ R13, R10.reuse, R0 ;  /* 0x000000000a0d7221 */ /* 0x042fe20000010000 */
[----:B------:R-:W-:Y:S01]  /*8240*/  F2FP.BF16.F32.PACK_AB R0, R10, R27 ;  /* 0x0000001b0a00723e */ /* 0x000fe200000010ff */
[----:B--2---:R-:W-:Y:S01]  /*8250*/  FADD.FTZ R2, R9, R3 ;  /* 0x0000000309027221 */ /* 0x004fe20000010000 */
[----:B------:R-:W-:-:S02]  /*8260*/  @P4 HFMA2.BF16_V2 R111, -RZ.H0_H0, RZ.H0_H0, -R129.H0_H0 ;  /* 0x200000ffff6f4231 */ /* 0x000fc40000340981 */
[----:B---3--:R-:W-:Y:S01]  /*8270*/  IMAD.MOV.U32 R14, RZ, RZ, R95 ;  /* 0x000000ffff0e7224 */ /* 0x008fe200078e005f */
[C---:B------:R-:W-:Y:S01]  /*8280*/  PRMT R132, R0.reuse, 0x7610, R132 ;  /* 0x0000761000847816 */ /* 0x040fe20000000084 */
[----:B----4-:R-:W-:Y:S01]  /*8290*/  FADD.FTZ R2, R7, R2 ;  /* 0x0000000207027221 */ /* 0x010fe20000010000 */
[----:B------:R-:W-:Y:S01]  /*82a0*/  PRMT R130, R0, 0x7632, R130 ;  /* 0x0000763200827816 */ /* 0x000fe20000000082 */
[----:B------:R1:W-:Y:S01]  /*82b0*/  MUFU.EX2 R95, R18 ;  /* 0x00000012005f7308 */ /* 0x0003e20000000800 */
[----:B------:R-:W-:Y:S01]  /*82c0*/  SHF.R.U32.HI R0, RZ, 0x18, R28 ;  /* 0x00000018ff007819 */ /* 0x000fe2000001161c */
[----:B------:R-:W-:Y:S01]  /*82d0*/  FADD.FTZ R15, R58, R23 ;  /* 0x000000173a0f7221 */ /* 0x000fe20000010000 */
[----:B------:R-:W-:Y:S01]  /*82e0*/  PRMT R78, R131, 0x5410, R129 ;  /* 0x00005410834e7816 */ /* 0x000fe20000000081 */
[----:B------:R-:W-:Y:S01]  /*82f0*/  @P5 HFMA2.BF16_V2 R112, -RZ.H0_H0, RZ.H0_H0, -R131.H0_H0 ;  /* 0x200000ffff705231 */ /* 0x000fe20000340983 */
[----:B------:R-:W-:Y:S01]  /*8300*/  @P4 PRMT R129, R111, 0x5410, RZ ;  /* 0x000054106f814816 */ /* 0x000fe200000000ff */
[----:B------:R-:W-:Y:S01]  /*8310*/  @!P2 HFMA2.BF16_V2 R114, -RZ.H0_H0, RZ.H0_H0, -R132.H0_H0 ;  /* 0x200000ffff72a231 */ /* 0x000fe20000340984 */
[----:B------:R-:W-:Y:S01]  /*8320*/  ISETP.LE.U32.AND P4, PT, R0, UR6, PT ;  /* 0x0000000600007c0c */ /* 0x000fe2000bf83070 */
[----:B------:R-:W-:-:S02]  /*8330*/  IMAD.MOV.U32 R16, RZ, RZ, R100 ;  /* 0x000000ffff107224 */ /* 0x000fc400078e0064 */
[----:B------:R-:W-:Y:S01]  /*8340*/  FADD.FTZ R0, R80, R2 ;  /* 0x0000000250007221 */ /* 0x000fe20000010000 */
[----:B------:R2:W3:Y:S01]  /*8350*/  MUFU.EX2 R100, R17 ;  /* 0x0000001100647308 */ /* 0x0004e20000000800 */
[----:B------:R-:W-:Y:S01]  /*8360*/  F2FP.BF16.F32.PACK_AB R3, R7, R9 ;  /* 0x000000090703723e */ /* 0x000fe200000010ff */
[----:B------:R-:W-:Y:S01]  /*8370*/  FADD.FTZ R2, R61, R21 ;  /* 0x000000153d027221 */ /* 0x000fe20000010000 */
[----:B------:R-:W-:Y:S01]  /*8380*/  FADD.FTZ R0, R79, R0 ;  /* 0x000000004f007221 */ /* 0x000fe20000010000 */
[----:B------:R-:W-:Y:S01]  /*8390*/  @P5 PRMT R131, R112, 0x5410, RZ ;  /* 0x0000541070835816 */ /* 0x000fe200000000ff */
[----:B------:R-:W-:Y:S01]  /*83a0*/  @!P1 HFMA2.BF16_V2 R113, -RZ.H0_H0, RZ.H0_H0, -R130.H0_H0 ;  /* 0x200000ffff719231 */ /* 0x000fe20000340982 */
[----:B------:R-:W-:Y:S01]  /*83b0*/  PRMT R128, R3, 0x7610, R128 ;  /* 0x0000761003807816 */ /* 0x000fe20000000080 */
[----:B-1----:R-:W-:Y:S01]  /*83c0*/  FADD.FTZ R18, R59, R2 ;  /* 0x000000023b127221 */ /* 0x002fe20000010000 */
[----:B------:R-:W-:Y:S01]  /*83d0*/  PRMT R127, R3, 0x7632, R127 ;  /* 0x00007632037f7816 */ /* 0x000fe2000000007f */
[----:B------:R-:W-:Y:S02]  /*83e0*/  MUFU.EX2 R23, R207 ;  /* 0x000000cf00177308 */ /* 0x000fe40000000800 */
[----:B------:R-:W-:-:S02]  /*83f0*/  @!P0 HFMA2.BF16_V2 R116, -RZ.H0_H0, RZ.H0_H0, -R128.H0_H0 ;  /* 0x200000ffff748231 */ /* 0x000fc40000340980 */
[----:B------:R-:W-:Y:S02]  /*8400*/  @!P4 HFMA2.BF16_V2 R115, -RZ.H0_H0, RZ.H0_H0, -R127.H0_H0 ;  /* 0x200000ffff73c231 */ /* 0x000fe4000034097f */
[----:B--2---:R-:W-:Y:S02]  /*8410*/  IMAD.MOV.U32 R17, RZ, RZ, R68 ;  /* 0x000000ffff117224 */ /* 0x004fe400078e0044 */
[----:B------:R-:W-:Y:S01]  /*8420*/  MUFU.EX2 R3, R26 ;  /* 0x0000001a00037308 */ /* 0x000fe20000000800 */
[----:B------:R-:W-:Y:S02]  /*8430*/  IMAD.MOV.U32 R68, RZ, RZ, R102 ;  /* 0x000000ffff447224 */ /* 0x000fe400078e0066 */
[----:B---3--:R-:W-:Y:S02]  /*8440*/  FADD.FTZ R0, R100, R0 ;  /* 0x0000000064007221 */ /* 0x008fe40000010000 */
[----:B------:R-:W-:Y:S02]  /*8450*/  IMAD.MOV.U32 R27, RZ, RZ, R68 ;  /* 0x000000ffff1b7224 */ /* 0x000fe400078e0044 */
[----:B------:R-:W-:Y:S01]  /*8460*/  FADD.FTZ R0, R95, R0 ;  /* 0x000000005f007221 */ /* 0x000fe20000010000 */
[----:B------:R-:W-:Y:S01]  /*8470*/  IMAD.MOV.U32 R68, RZ, RZ, R77 ;  /* 0x000000ffff447224 */ /* 0x000fe200078e004d */
[----:B------:R1:W2:Y:S01]  /*8480*/  MUFU.EX2 R102, R19 ;  /* 0x0000001300667308 */ /* 0x0002a20000000800 */
[----:B------:R-:W-:-:S02]  /*8490*/  PRMT R77, R132, 0x5410, R130 ;  /* 0x00005410844d7816 */ /* 0x000fc40000000082 */
[----:B------:R-:W-:Y:S02]  /*84a0*/  @!P2 PRMT R132, R114, 0x5410, RZ ;  /* 0x000054107284a816 */ /* 0x000fe400000000ff */
[----:B------:R-:W-:Y:S01]  /*84b0*/  @!P1 PRMT R130, R113, 0x5410, RZ ;  /* 0x0000541071829816 */ /* 0x000fe200000000ff */
[----:B-1----:R-:W-:Y:S02]  /*84c0*/  IMAD.MOV.U32 R19, RZ, RZ, R69 ;  /* 0x000000ffff137224 */ /* 0x002fe400078e0045 */
[----:B--2---:R-:W-:Y:S01]  /*84d0*/  FADD.FTZ R0, R102, R0 ;  /* 0x0000000066007221 */ /* 0x004fe20000010000 */
[----:B------:R-:W-:Y:S02]  /*84e0*/  IMAD.MOV.U32 R69, RZ, RZ, R105 ;  /* 0x000000ffff457224 */ /* 0x000fe400078e0069 */
[----:B------:R-:W-:Y:S02]  /*84f0*/  IMAD.MOV.U32 R105, RZ, RZ, R11 ;  /* 0x000000ffff697224 */ /* 0x000fe400078e000b */
[----:B------:R-:W-:-:S02]  /*8500*/  IMAD.MOV.U32 R11, RZ, RZ, R99 ;  /* 0x000000ffff0b7224 */ /* 0x000fc400078e0063 */
[----:B------:R1:W2:Y:S01]  /*8510*/  MUFU.EX2 R99, R24 ;  /* 0x0000001800637308 */ /* 0x0002a20000000800 */
[----:B------:R-:W-:Y:S01]  /*8520*/  IMAD.MOV.U32 R26, RZ, RZ, R69 ;  /* 0x000000ffff1a7224 */ /* 0x000fe200078e0045 */
[----:B------:R-:W-:Y:S01]  /*8530*/  PRMT R69, R128, 0x5410, R127 ;  /* 0x0000541080457816 */ /* 0x000fe2000000007f */
[----:B------:R-:W-:Y:S01]  /*8540*/  IMAD.MOV.U32 R21, RZ, RZ, R11 ;  /* 0x000000ffff157224 */ /* 0x000fe200078e000b */
[----:B------:R-:W-:Y:S02]  /*8550*/  @!P0 PRMT R128, R116, 0x5410, RZ ;  /* 0x0000541074808816 */ /* 0x000fe400000000ff */
[----:B------:R-:W-:Y:S01]  /*8560*/  @!P4 PRMT R127, R115, 0x5410, RZ ;  /* 0x00005410737fc816 */ /* 0x000fe200000000ff */
[----:B-1----:R-:W-:Y:S02]  /*8570*/  IMAD.MOV.U32 R24, RZ, RZ, R4 ;  /* 0x000000ffff187224 */ /* 0x002fe400078e0004 */
[----:B--2---:R-:W-:Y:S01]  /*8580*/  FADD.FTZ R0, R99, R0 ;  /* 0x0000000063007221 */ /* 0x004fe20000010000 */
[----:B------:R-:W1:Y:S03]  /*8590*/  MUFU.EX2 R4, R25 ;  /* 0x0000001900047308 */ /* 0x000e660000000800 */
[----:B-1----:R-:W-:Y:S01]  /*85a0*/  FADD.FTZ R0, R4, R0 ;  /* 0x0000000004007221 */ /* 0x002fe20000010000 */
[----:B------:R-:W-:Y:S01]  /*85b0*/  F2FP.BF16.F32.PACK_AB R98, R3, R4 ;  /* 0x000000040362723e */ /* 0x000fe200000010ff */
[----:B------:R-:W-:-:S04]  /*85c0*/  IMAD.WIDE.U32 R4, R8, -0x2daee0ad, RZ ;  /* 0xd2511f5308047825 */ /* 0x000fc800078e00ff */
[----:B------:R-:W-:Y:S01]  /*85d0*/  IMAD.MOV.U32 R25, RZ, RZ, R14 ;  /* 0x000000ffff197224 */ /* 0x000fe200078e000e */
[----:B------:R-:W-:Y:S01]  /*85e0*/  LOP3.LUT R10, R170, UR15, R5, 0x96, !PT ;  /* 0x0000000faa0a7c12 */ /* 0x000fe2000f8e9605 */
[----:B------:R-:W-:Y:S01]  /*85f0*/  FADD.FTZ R14, R3, R0 ;  /* 0x00000000030e7221 */ /* 0x000fe20000010000 */
[----:B------:R-:W-:-:S04]  /*8600*/  IMAD.WIDE.U32 R2, R12, -0x2daee0ad, RZ ;  /* 0xd2511f530c027825 */ /* 0x000fc800078e00ff */
[----:B------:R-:W-:Y:S01]  /*8610*/  IMAD.WIDE.U32 R10, R10, -0x326172a9, RZ ;  /* 0xcd9e8d570a0a7825 */ /* 0x000fe200078e00ff */
[----:B------:R-:W-:-:S03]  /*8620*/  LOP3.LUT R6, R4, UR13, R3, 0x96, !PT ;  /* 0x0000000d04067c12 */ /* 0x000fc6000f8e9603 */
[----:B------:R-:W-:Y:S01]  /*8630*/  IMAD.MOV.U32 R12, RZ, RZ, R26 ;  /* 0x000000ffff0c7224 */ /* 0x000fe200078e001a */
[----:B------:R-:W-:Y:S01]  /*8640*/  LOP3.LUT R8, R54, UR14, R11, 0x96, !PT ;  /* 0x0000000e36087c12 */ /* 0x000fe2000f8e960b */
[----:B------:R-:W-:Y:S01]  /*8650*/  IMAD.WIDE.U32 R6, R6, -0x326172a9, RZ ;  /* 0xcd9e8d5706067825 */ /* 0x000fe200078e00ff */
[----:B------:R-:W-:Y:S03]  /*8660*/  MUFU.EX2 R26, R236 ;  /* 0x000000ec001a7308 */ /* 0x000fe60000000800 */
[----:B------:R-:W-:Y:S01]  /*8670*/  IMAD.WIDE.U32 R8, R8, -0x2daee0ad, RZ ;  /* 0xd2511f5308087825 */ /* 0x000fe200078e00ff */
[----:B------:R-:W-:-:S03]  /*8680*/  LOP3.LUT R4, R10, UR10, R7, 0x96, !PT ;  /* 0x0000000a0a047c12 */ /* 0x000fc6000f8e9607 */
[----:B------:R-:W-:Y:S01]  /*8690*/  IMAD.MOV.U32 R7, RZ, RZ, R72 ;  /* 0x000000ffff077224 */ /* 0x000fe200078e0048 */
[----:B------:R-:W-:Y:S01]  /*86a0*/  LOP3.LUT R2, R2, UR12, R9, 0x96, !PT ;  /* 0x0000000c02027c12 */ /* 0x000fe2000f8e9609 */
[----:B------:R-:W-:-:S04]  /*86b0*/  IMAD.WIDE.U32 R4, R4, -0x2daee0ad, RZ ;  /* 0xd2511f5304047825 */ /* 0x000fc800078e00ff */
[----:B------:R-:W-:Y:S01]  /*86c0*/  IMAD.WIDE.U32 R2, R2, -0x326172a9, RZ ;  /* 0xcd9e8d5702027825 */ /* 0x000fe200078e00ff */
[----:B------:R-:W-:-:S03]  /*86d0*/  LOP3.LUT R8, R8, UR5, R5, 0x96, !PT ;  /* 0x0000000508087c12 */ /* 0x000fc6000f8e9605 */
[----:B------:R-:W-:Y:S01]  /*86e0*/  IMAD.MOV.U32 R10, RZ, RZ, R21 ;  /* 0x000000ffff0a7224 */ /* 0x000fe200078e0015 */
[----:B------:R-:W-:Y:S01]  /*86f0*/  LOP3.LUT R6, R6, UR9, R3, 0x96, !PT ;  /* 0x0000000906067c12 */ /* 0x000fe2000f8e9603 */
[----:B------:R-:W1:Y:S01]  /*8700*/  MUFU.EX2 R21, R172 ;  /* 0x000000ac00157308 */ /* 0x000e620000000800 */
[----:B------:R-:W-:Y:S02]  /*8710*/  IMAD.MOV.U32 R9, RZ, RZ, R19 ;  /* 0x000000ffff097224 */ /* 0x000fe400078e0013 */
[----:B------:R-:W-:Y:S02]  /*8720*/  IMAD.MOV.U32 R11, RZ, RZ, R24 ;  /* 0x000000ffff0b7224 */ /* 0x000fe400078e0018 */
[----:B------:R-:W-:-:S03]  /*8730*/  IMAD.WIDE.U32 R58, R6, -0x2daee0ad, RZ ;  /* 0xd2511f53063a7825 */ /* 0x000fc600078e00ff */
[----:B------:R-:W2:Y:S01]  /*8740*/  MUFU.EX2 R19, R173 ;  /* 0x000000ad00137308 */ /* 0x000ea20000000800 */
[----:B------:R-:W-:Y:S01]  /*8750*/  IMAD.MOV.U32 R6, RZ, RZ, R17 ;  /* 0x000000ffff067224 */ /* 0x000fe200078e0011 */
[----:B------:R-:W-:Y:S01]  /*8760*/  LOP3.LUT R72, R4, UR4, R59, 0x96, !PT ;  /* 0x0000000404487c12 */ /* 0x000fe2000f8e963b */
[----:B------:R-:W-:Y:S02]  /*8770*/  IMAD.MOV.U32 R4, RZ, RZ, R16 ;  /* 0x000000ffff047224 */ /* 0x000fe400078e0010 */
[----:B------:R-:W-:Y:S01]  /*8780*/  IMAD.WIDE.U32 R16, R8, -0x326172a9, RZ ;  /* 0xcd9e8d5708107825 */ /* 0x000fe200078e00ff */
[----:B------:R-:W-:Y:S02]  /*8790*/  PRMT R0, R72, 0x7632, R0 ;  /* 0x0000763248007816 */ /* 0x000fe40000000000 */
[----:B------:R-:W3:Y:S01]  /*87a0*/  MUFU.EX2 R24, R206 ;  /* 0x000000ce00187308 */ /* 0x000ee20000000800 */
[----:B------:R-:W-:Y:S01]  /*87b0*/  IMAD.MOV.U32 R61, RZ, RZ, R25 ;  /* 0x000000ffff3d7224 */ /* 0x000fe200078e0019 */
[----:B------:R-:W-:Y:S01]  /*87c0*/  LOP3.LUT R0, R0, 0xff, RZ, 0xc0, !PT ;  /* 0x000000ff00007812 */ /* 0x000fe200078ec0ff */
[----:B------:R-:W-:Y:S01]  /*87d0*/  IMAD.MOV.U32 R5, RZ, RZ, R84 ;  /* 0x000000ffff057224 */ /* 0x000fe200078e0054 */
[----:B------:R-:W-:Y:S01]  /*87e0*/  LOP3.LUT R17, R2, UR7, R17, 0x96, !PT ;  /* 0x0000000702117c12 */ /* 0x000fe2000f8e9611 */
[----:B-1----:R-:W-:Y:S01]  /*87f0*/  FADD.FTZ R2, R21, R13 ;  /* 0x0000000d15027221 */ /* 0x002fe20000010000 */
[----:B------:R-:W-:Y:S01]  /*8800*/  ISETP.LE.U32.AND P0, PT, R0, UR6, PT ;  /* 0x0000000600007c0c */ /* 0x000fe2000bf03070 */
[----:B------:R-:W-:Y:S01]  /*8810*/  IMAD.MOV.U32 R8, RZ, RZ, R27 ;  /* 0x000000ffff087224 */ /* 0x000fe200078e001b */
[----:B------:R-:W-:Y:S01]  /*8820*/  LOP3.LUT R0, R17, 0xffff, RZ, 0xc0, !PT ;  /* 0x0000ffff11007812 */ /* 0x000fe200078ec0ff */
[----:B------:R-:W1:Y:S01]  /*8830*/  MUFU.EX2 R25, R238 ;  /* 0x000000ee00197308 */ /* 0x000e620000000800 */
[----:B--2---:R-:W-:Y:S01]  /*8840*/  FADD.FTZ R2, R19, R2 ;  /* 0x0000000213027221 */ /* 0x004fe20000010000 */
[----:B------:R-:W-:Y:S01]  /*8850*/  IMAD.MOV.U32 R13, RZ, RZ, R4 ;  /* 0x000000ffff0d7224 */ /* 0x000fe200078e0004 */
[----:B------:R-:W-:-:S04]  /*8860*/  SHF.R.U32.HI R0, RZ, 0x8, R0 ;  /* 0x00000008ff007819 */ /* 0x000fc80000011600 */
[----:B------:R-:W-:Y:S01]  /*8870*/  LOP3.LUT R0, R0, 0xffff, RZ, 0xc0, !PT ;  /* 0x0000ffff00007812 */ /* 0x000fe200078ec0ff */
[----:B------:R-:W2:Y:S01]  /*8880*/  MUFU.EX2 R84, R239 ;  /* 0x000000ef00547308 */ /* 0x000ea20000000800 */
[----:B---3--:R-:W-:Y:S02]  /*8890*/  FADD.FTZ R2, R24, R2 ;  /* 0x0000000218027221 */ /* 0x008fe40000010000 */
[----:B------:R-:W-:Y:S02]  /*88a0*/  ISETP.LE.U32.AND P5, PT, R0, UR6, PT ;  /* 0x0000000600007c0c */ /* 0x000fe4000bfa3070 */
[----:B------:R-:W-:Y:S01]  /*88b0*/  PRMT R0, R17, 0x7632, R0 ;  /* 0x0000763211007816 */ /* 0x000fe20000000000 */
[----:B------:R-:W-:Y:S02]  /*88c0*/  FADD.FTZ R2, R23, R2 ;  /* 0x0000000217027221 */ /* 0x000fe40000010000 */
[----:B------:R-:W3:Y:S01]  /*88d0*/  MUFU.EX2 R27, R240 ;  /* 0x000000f0001b7308 */ /* 0x000ee20000000800 */
[----:B------:R-:W-:Y:S01]  /*88e0*/  LOP3.LUT R0, R0, 0xff, RZ, 0xc0, !PT ;  /* 0x000000ff00007812 */ /* 0x000fe200078ec0ff */
[----:B------:R-:W-:-:S03]  /*88f0*/  FADD.FTZ R2, R26, R2 ;  /* 0x000000021a027221 */ /* 0x000fc60000010000 */
[----:B------:R-:W-:Y:S01]  /*8900*/  ISETP.LE.U32.AND P4, PT, R0, UR6, PT ;  /* 0x0000000600007c0c */ /* 0x000fe2000bf83070 */
[----:B------:R-:W-:Y:S02]  /*8910*/  IMAD.MOV.U32 R0, RZ, RZ, R16 ;  /* 0x000000ffff007224 */ /* 0x000fe400078e0010 */
[----:B------:R-:W4:Y:S03]  /*8920*/  MUFU.EX2 R4, R241 ;  /* 0x000000f100047308 */ /* 0x000f260000000800 */
[----:B------:R-:W-:-:S04]  /*8930*/  LOP3.LUT R0, R0, 0xff, RZ, 0xc0, !PT ;  /* 0x000000ff00007812 */ /* 0x000fc800078ec0ff */
[----:B------:R-:W-:Y:S01]  /*8940*/  ISETP.LE.U32.AND P2, PT, R0, UR6, PT ;  /* 0x0000000600007c0c */ /* 0x000fe2000bf43070 */
[----:B-1----:R-:W-:Y:S01]  /*8950*/  FADD.FTZ R0, R25, R2 ;  /* 0x0000000219007221 */ /* 0x002fe20000010000 */
[----:B------:R-:W1:Y:S03]  /*8960*/  MUFU.EX2 R3, R242 ;  /* 0x000000f200037308 */ /* 0x000e660000000800 */
[----:B--2---:R-:W-:Y:S01]  /*8970*/  FADD.FTZ R2, R84, R0 ;  /* 0x0000000054027221 */ /* 0x004fe20000010000 */
[----:B------:R-:W-:-:S03]  /*8980*/  LOP3.LUT R0, R72, 0xffff, RZ, 0xc0, !PT ;  /* 0x0000ffff48007812 */ /* 0x000fc600078ec0ff */
[----:B---3--:R-:W-:Y:S01]  /*8990*/  FADD.FTZ R2, R27, R2 ;  /* 0x000000021b027221 */ /* 0x008fe20000010000 */
[----:B------:R-:W-:-:S03]  /*89a0*/  SHF.R.U32.HI R0, RZ, 0x8, R0 ;  /* 0x00000008ff007819 */ /* 0x000fc60000011600 */
[----:B----4-:R-:W-:Y:S01]  /*89b0*/  FADD.FTZ R2, R4, R2 ;  /* 0x0000000204027221 */ /* 0x010fe20000010000 */
[----:B------:R-:W-:-:S04]  /*89c0*/  LOP3.LUT R0, R0, 0xffff, RZ, 0xc0, !PT ;  /* 0x0000ffff00007812 */ /* 0x000fc800078ec0ff */
[----:B------:R-:W-:Y:S01]  /*89d0*/  ISETP.LE.U32.AND P1, PT, R0, UR6, PT ;  /* 0x0000000600007c0c */ /* 0x000fe2000bf23070 */
[----:B------:R-:W-:Y:S02]  /*89e0*/  IMAD.MOV.U32 R0, RZ, RZ, R7 ;  /* 0x000000ffff007224 */ /* 0x000fe400078e0007 */
[C---:B-1----:R-:W-:Y:S01]  /*89f0*/  FADD.FTZ R7, R3.reuse, R2 ;  /* 0x0000000203077221 */ /* 0x042fe20000010000 */
[----:B------:R-:W-:Y:S01]  /*8a00*/  IMAD.MOV.U32 R2, RZ, RZ, R140 ;  /* 0x000000ffff027224 */ /* 0x000fe200078e008c */
[----:B------:R-:W-:Y:S01]  /*8a10*/  F2FP.BF16.F32.PACK_AB R97, R3, R4 ;  /* 0x000000040361723e */ /* 0x000fe200000010ff */
[----:B------:R-:W2:Y:S01]  /*8a20*/  LDL.LU R140, [R1+0x384] ;  /* 0x00038400018c7983 */ /* 0x000ea20000300800 */
[----:B------:R1:W3:Y:S01]  /*8a30*/  MUFU.EX2 R3, R38 ;  /* 0x0000002600037308 */ /* 0x0002e20000000800 */
[----:B------:R-:W-:Y:S02]  /*8a40*/  @!P0 HFMA2.BF16_V2 R119, -RZ.H0_H0, RZ.H0_H0, -R98.H0_H0 ;  /* 0x200000ffff778231 */ /* 0x000fe40000340962 */
[----:B------:R-:W-:Y:S01]  /*8a50*/  IMAD.MOV.U32 R4, RZ, RZ, R0 ;  /* 0x000000ffff047224 */ /* 0x000fe200078e0000 */
[----:B------:R-:W-:-:S02]  /*8a60*/  SHF.R.U32.HI R0, RZ, 0x18, R72 ;  /* 0x00000018ff007819 */ /* 0x000fc40000011648 */
[----:B------:R-:W-:Y:S02]  /*8a70*/  PRMT R252, R98, 0x7610, R252 ;  /* 0x0000761062fc7816 */ /* 0x000fe400000000fc */
[----:B------:R-:W-:Y:S02]  /*8a80*/  @!P0 PRMT R252, R119, 0x5410, RZ ;  /* 0x0000541077fc8816 */ /* 0x000fe400000000ff */
[----:B------:R-:W-:Y:S01]  /*8a90*/  ISETP.LE.U32.AND P0, PT, R0, UR6, PT ;  /* 0x0000000600007c0c */ /* 0x000fe2000bf03070 */
[----:B------:R-:W-:Y:S01]  /*8aa0*/  IMAD.MOV.U32 R0, RZ, RZ, R58 ;  /* 0x000000ffff007224 */ /* 0x000fe200078e003a */
[----:B------:R-:W-:Y:S01]  /*8ab0*/  PRMT R250, R98, 0x7632, R250 ;  /* 0x0000763262fa7816 */ /* 0x000fe200000000fa */
[----:B-1----:R-:W-:Y:S02]  /*8ac0*/  IMAD.MOV.U32 R38, RZ, RZ, R2 ;  /* 0x000000ffff267224 */ /* 0x002fe400078e0002 */
[----:B------:R1:W4:Y:S08]  /*8ad0*/  MUFU.EX2 R2, R39 ;  /* 0x0000002700027308 */ /* 0x0003300000000800 */
[----:B------:R-:W-:Y:S01]  /*8ae0*/  @!P0 HFMA2.BF16_V2 R120, -RZ.H0_H0, RZ.H0_H0, -R98.H1_H1 ;  /* 0x200000ffff788231 */ /* 0x000fe20000360962 */
[----:B------:R-:W-:-:S04]  /*8af0*/  LOP3.LUT R0, R0, 0xff, RZ, 0xc0, !PT ;  /* 0x000000ff00007812 */ /* 0x000fc800078ec0ff */
[----:B------:R-:W-:Y:S01]  /*8b00*/  @!P0 PRMT R250, R120, 0x5410, RZ ;  /* 0x0000541078fa8816 */ /* 0x000fe200000000ff */
[----:B-1----:R-:W-:Y:S02]  /*8b10*/  IMAD.MOV.U32 R39, RZ, RZ, R141 ;  /* 0x000000ffff277224 */ /* 0x002fe400078e008d */
[----:B------:R-:W2:Y:S01]  /*8b20*/  LDL.LU R141, [R1+0x380] ;  /* 0x00038000018d7983 */ /* 0x000ea20000300800 */
[----:B------:R-:W-:Y:S01]  /*8b30*/  ISETP.LE.U32.AND P0, PT, R0, UR6, PT ;  /* 0x0000000600007c0c */ /* 0x000fe2000bf03070 */
[----:B---3--:R-:W-:Y:S01]  /*8b40*/  FADD.FTZ R0, R3, R14 ;  /* 0x0000000e03007221 */ /* 0x008fe20000010000 */
[----:B------:R-:W-:Y:S01]  /*8b50*/  IMAD.MOV.U32 R14, RZ, RZ, R10 ;  /* 0x000000ffff0e7224 */ /* 0x000fe200078e000a */
[----:B------:R-:W-:Y:S01]  /*8b60*/  PRMT R205, R97, 0x7610, R205 ;  /* 0x0000761061cd7816 */ /* 0x000fe200000000cd */
[----:B------:R-:W-:Y:S02]  /*8b70*/  IMAD.MOV.U32 R59, RZ, RZ, R5 ;  /* 0x000000ffff3b7224 */ /* 0x000fe400078e0005 */
[----:B----4-:R-:W-:Y:S01]  /*8b80*/  FADD.FTZ R10, R2, R0 ;  /* 0x00000000020a7221 */ /* 0x010fe20000010000 */
[----:B------:R-:W-:-:S02]  /*8b90*/  PRMT R0, R58, 0x7771, RZ ;  /* 0x000077713a007816 */ /* 0x000fc400000000ff */
[----:B------:R-:W-:Y:S02]  /*8ba0*/  PRMT R165, R97, 0x7632, R165 ;  /* 0x0000763261a57816 */ /* 0x000fe400000000a5 */
[----:B------:R-:W-:Y:S01]  /*8bb0*/  F2FP.BF16.F32.PACK_AB R96, R2, R3 ;  /* 0x000000030260723e */ /* 0x000fe200000010ff */
[----:B------:R-:W-:Y:S01]  /*8bc0*/  FADD.FTZ R3, R56, R15 ;  /* 0x0000000f38037221 */ /* 0x000fe20000010000 */
[----:B------:R-:W-:Y:S02]  /*8bd0*/  IMAD.MOV.U32 R15, RZ, RZ, R8 ;  /* 0x000000ffff0f7224 */ /* 0x000fe400078e0008 */
[----:B------:R-:W-:Y:S01]  /*8be0*/  @!P0 HFMA2.BF16_V2 R122, -RZ.H0_H0, RZ.H0_H0, -R97.H0_H0 ;  /* 0x200000ffff7a8231 */ /* 0x000fe20000340961 */
[----:B------:R-:W-:Y:S01]  /*8bf0*/  PRMT R166, R96, 0x7610, R166 ;  /* 0x0000761060a67816 */ /* 0x000fe200000000a6 */
[----:B------:R-:W1:Y:S01]  /*8c00*/  MUFU.EX2 R8, R246 ;  /* 0x000000f600087308 */ /* 0x000e620000000800 */
[----:B------:R-:W-:Y:S02]  /*8c10*/  IMAD.MOV.U32 R56, RZ, RZ, R4 ;  /* 0x000000ffff387224 */ /* 0x000fe400078e0004 */
[----:B------:R-:W-:Y:S01]  /*8c20*/  FADD.FTZ R4, R60, R18 ;  /* 0x000000123c047221 */ /* 0x000fe20000010000 */
[----:B------:R-:W-:Y:S01]  /*8c30*/  @!P0 PRMT R205, R122, 0x5410, RZ ;  /* 0x000054107acd8816 */ /* 0x000fe200000000ff */
[----:B------:R-:W-:Y:S01]  /*8c40*/  IMAD.MOV.U32 R60, RZ, RZ, R12 ;  /* 0x000000ffff3c7224 */ /* 0x000fe200078e000c */
[----:B------:R-:W-:Y:S01]  /*8c50*/  ISETP.GT.U32.AND P0, PT, R0, UR6, PT ;  /* 0x0000000600007c0c */ /* 0x000fe2000bf04070 */
[----:B------:R-:W-:Y:S01]  /*8c60*/  FADD.FTZ R12, R57, R3 ;  /* 0x00000003390c7221 */ /* 0x000fe20000010000 */
[----:B------:R-:W-:Y:S01]  /*8c70*/  PRMT R0, R58, 0x7772, RZ ;  /* 0x000077723a007816 */ /* 0x000fe200000000ff */
[----:B------:R-:W-:Y:S01]  /*8c80*/  IMAD.MOV.U32 R57, RZ, RZ, R59 ;  /* 0x000000ffff397224 */ /* 0x000fe200078e003b */
[----:B------:R-:W-:Y:S01]  /*8c90*/  PRMT R167, R96, 0x7632, R167 ;  /* 0x0000763260a77816 */ /* 0x000fe200000000a7 */
[----:B------:R-:W-:-:S02]  /*8ca0*/  IMAD.MOV.U32 R59, RZ, RZ, R56 ;  /* 0x000000ffff3b7224 */ /* 0x000fc400078e0038 */
[----:B------:R-:W-:Y:S02]  /*8cb0*/  IMAD.MOV.U32 R56, RZ, RZ, R38 ;  /* 0x000000ffff387224 */ /* 0x000fe400078e0026 */
[----:B------:R-:W-:Y:S02]  /*8cc0*/  IMAD.MOV.U32 R38, RZ, RZ, R13 ;  /* 0x000000ffff267224 */ /* 0x000fe400078e000d */
[----:B------:R-:W-:Y:S01]  /*8cd0*/  FADD.FTZ R13, R85, R4 ;  /* 0x00000004550d7221 */ /* 0x000fe20000010000 */
[----:B------:R-:W-:Y:S02]  /*8ce0*/  IMAD.MOV.U32 R85, RZ, RZ, R11 ;  /* 0x000000ffff557224 */ /* 0x000fe400078e000b */
[----:B------:R-:W-:-:S05]  /*8cf0*/  @P0 HFMA2.BF16_V2 R121, -RZ.H0_H0, RZ.H0_H0, -R97.H1_H1 ;  /* 0x200000ffff790231 */ /* 0x000fca0000360961 */
[----:B------:R-:W-:Y:S02]  /*8d00*/  @P0 PRMT R165, R121, 0x5410, RZ ;  /* 0x0000541079a50816 */ /* 0x000fe400000000ff */
[----:B------:R-:W-:Y:S02]  /*8d10*/  ISETP.GT.U32.AND P0, PT, R0, UR6, PT ;  /* 0x0000000600007c0c */ /* 0x000fe4000bf04070 */
[----:B------:R-:W-:-:S11]  /*8d20*/  PRMT R0, R58, 0x7773, RZ ;  /* 0x000077733a007816 */ /* 0x000fd600000000ff */
[----:B------:R-:W-:-:S05]  /*8d30*/  @P0 HFMA2.BF16_V2 R123, -RZ.H0_H0, RZ.H0_H0, -R96.H0_H0 ;  /* 0x200000ffff7b0231 */ /* 0x000fca0000340960 */
[----:B------:R-:W-:Y:S02]  /*8d40*/  @P0 PRMT R166, R123, 0x5410, RZ ;  /* 0x000054107ba60816 */ /* 0x000fe400000000ff */
[----:B------:R-:W-:Y:S01]  /*8d50*/  ISETP.GT.U32.AND P0, PT, R0, UR6, PT ;  /* 0x0000000600007c0c */ /* 0x000fe2000bf04070 */
[----:B------:R-:W-:Y:S02]  /*8d60*/  IMAD.MOV.U32 R0, RZ, RZ, R6 ;  /* 0x000000ffff007224 */ /* 0x000fe400078e0006 */
[----:B------:R-:W3:Y:S02]  /*8d70*/  MUFU.EX2 R6, R243 ;  /* 0x000000f300067308 */ /* 0x000ee40000000800 */
[----:B------:R-:W-:Y:S02]  /*8d80*/  IMAD.MOV.U32 R18, RZ, RZ, R0 ;  /* 0x000000ffff127224 */ /* 0x000fe400078e0000 */
[----:B-1----:R-:W-:-:S06]  /*8d90*/  FADD.FTZ R0, R8, R7 ;  /* 0x0000000708007221 */ /* 0x002fcc0000010000 */
[----:B------:R-:W-:-:S05]  /*8da0*/  @P0 HFMA2.BF16_V2 R139, -RZ.H0_H0, RZ.H0_H0, -R96.H1_H1 ;  /* 0x200000ffff8b0231 */ /* 0x000fca0000360960 */
[----:B------:R-:W-:Y:S01]  /*8db0*/  @P0 PRMT R167, R139, 0x5410, RZ ;  /* 0x000054108ba70816 */ /* 0x000fe200000000ff */
[C---:B---3--:R-:W-:Y:S01]  /*8dc0*/  FADD.FTZ R11, R6.reuse, R0 ;  /* 0x00000000060b7221 */ /* 0x048fe20000010000 */
[----:B------:R-:W-:Y:S01]  /*8dd0*/  F2FP.BF16.F32.PACK_AB R123, R6, R8 ;  /* 0x00000008067b723e */ /* 0x000fe200000010ff */
[----:B------:R-:W-:Y:S01]  /*8de0*/  IMAD.MOV.U32 R0, RZ, RZ, R9 ;  /* 0x000000ffff007224 */ /* 0x000fe200078e0009 */
[----:B--2---:R-:W-:-:S05]  /*8df0*/  LOP3.LUT R5, R140, UR16, R55, 0x96, !PT ;  /* 0x000000108c057c12 */ /* 0x004fca000f8e9637 */
[----:B------:R-:W-:Y:S01]  /*8e00*/  IMAD.WIDE.U32 R4, R5, -0x2daee0ad, RZ ;  /* 0xd2511f5305047825 */ /* 0x000fe200078e00ff */
[----:B------:R-:W-:-:S05]  /*8e10*/  LOP3.LUT R2, R124, UR11, R141, 0x96, !PT ;  /* 0x0000000b7c027c12 */ /* 0x000fca000f8e968d */
[----:B------:R-:W-:-:S05]  /*8e20*/  IMAD.WIDE.U32 R2, R2, -0x2daee0ad, RZ ;  /* 0xd2511f5302027825 */ /* 0x000fca00078e00ff */
[----:B------:R-:W-:Y:S02]  /*8e30*/  LOP3.LUT R6, R170, UR15, R3, 0x96, !PT ;  /* 0x0000000faa067c12 */ /* 0x000fe4000f8e9603 */
[----:B------:R-:W-:-:S03]  /*8e40*/  LOP3.LUT R5, R2, UR13, R5, 0x96, !PT ;  /* 0x0000000d02057c12 */ /* 0x000fc6000f8e9605 */
[----:B------:R-:W-:-:S05]  /*8e50*/  IMAD.WIDE.U32 R6, R6, -0x326172a9, RZ ;  /* 0xcd9e8d5706067825 */ /* 0x000fca00078e00ff */
[----:B------:R-:W-:-:S05]  /*8e60*/  LOP3.LUT R3, R54, UR14, R7, 0x96, !PT ;  /* 0x0000000e36037c12 */ /* 0x000fca000f8e9607 */
[----:B------:R-:W-:-:S05]  /*8e70*/  IMAD.WIDE.U32 R2, R3, -0x2daee0ad, RZ ;  /* 0xd2511f5303027825 */ /* 0x000fca00078e00ff */
[----:B------:R-:W-:Y:S01]  /*8e80*/  LOP3.LUT R3, R4, UR12, R3, 0x96, !PT ;  /* 0x0000000c04037c12 */ /* 0x000fe2000f8e9603 */
[----:B------:R-:W-:-:S05]  /*8e90*/  IMAD.WIDE.U32 R4, R5, -0x326172a9, RZ ;  /* 0xcd9e8d5705047825 */ /* 0x000fca00078e00ff */
[----:B------:R-:W-:Y:S02]  /*8ea0*/  LOP3.LUT R6, R6, UR10, R5, 0x96, !PT ;  /* 0x0000000a06067c12 */ /* 0x000fe4000f8e9605 */
[----:B------:R-:W2:Y:S03]  /*8eb0*/  LDL.LU R5, [R1+0x98] ;  /* 0x0000980001057983 */ /* 0x000ea60000300800 */
[----:B------:R-:W-:-:S04]  /*8ec0*/  IMAD.WIDE.U32 R8, R6, -0x2daee0ad, RZ ;  /* 0xd2511f5306087825 */ /* 0x000fc800078e00ff */
[----:B------:R-:W-:Y:S01]  /*8ed0*/  IMAD.MOV.U32 R6, RZ, RZ, R0 ;  /* 0x000000ffff067224 */ /* 0x000fe200078e0000 */
[----:B------:R-:W-:Y:S01]  /*8ee0*/  LOP3.LUT R0, R2, UR5, R9, 0x96, !PT ;  /* 0x0000000502007c12 */ /* 0x000fe2000f8e9609 */
[----:B------:R-:W-:-:S05]  /*8ef0*/  IMAD.WIDE.U32 R2, R3, -0x326172a9, RZ ;  /* 0xcd9e8d5703027825 */ /* 0x000fca00078e00ff */
[----:B------:R-:W-:Y:S01]  /*8f00*/  LOP3.LUT R7, R4, UR9, R3, 0x96, !PT ;  /* 0x0000000904077c12 */ /* 0x000fe2000f8e9603 */
[----:B------:R-:W-:Y:S01]  /*8f10*/  IMAD.MOV.U32 R4, RZ, RZ, R60 ;  /* 0x000000ffff047224 */ /* 0x000fe200078e003c */
[----:B------:R1:W3:Y:S02]  /*8f20*/  MUFU.EX2 R3, R42 ;  /* 0x0000002a00037308 */ /* 0x0002e40000000800 */
[----:B-1----:R-:W-:Y:S02]  /*8f30*/  IMAD.MOV.U32 R42, RZ, RZ, R61 ;  /* 0x000000ffff2a7224 */ /* 0x002fe400078e003d */
[----:B------:R-:W-:-:S04]  /*8f40*/  IMAD.WIDE.U32 R60, R0, -0x326172a9, RZ ;  /* 0xcd9e8d57003c7825 */ /* 0x000fc800078e00ff */
[----:B------:R-:W-:Y:S01]  /*8f50*/  IMAD.MOV.U32 R0, RZ, RZ, R59 ;  /* 0x000000ffff007224 */ /* 0x000fe200078e003b */
[----:B------:R-:W-:Y:S02]  /*8f60*/  LOP3.LUT R59, R2, UR7, R61, 0x96, !PT ;  /* 0x00000007023b7c12 */ /* 0x000fe4000f8e963d */
[----:B------:R1:W4:Y:S02]  /*8f70*/  MUFU.EX2 R2, R43 ;  /* 0x0000002b00027308 */ /* 0x0003240000000800 */
[----:B-1----:R-:W-:Y:S01]  /*8f80*/  IMAD.MOV.U32 R43, RZ, RZ, R0 ;  /* 0x000000ffff2b7224 */ /* 0x002fe200078e0000 */
[----:B------:R-:W-:-:S04]  /*8f90*/  LOP3.LUT R0, R59, 0xff, RZ, 0xc0, !PT ;  /* 0x000000ff3b007812 */ /* 0x000fc800078ec0ff */
[----:B------:R-:W-:Y:S01]  /*8fa0*/  ISETP.LE.U32.AND P0, PT, R0, UR6, PT ;  /* 0x0000000600007c0c */ /* 0x000fe2000bf03070 */
[----:B---3--:R-:W-:Y:S01]  /*8fb0*/  FADD.FTZ R0, R3, R10 ;  /* 0x0000000a03007221 */ /* 0x008fe20000010000 */
[----:B------:R-:W-:Y:S02]  /*8fc0*/  IMAD.MOV.U32 R10, RZ, RZ, R4 ;  /* 0x000000ffff0a7224 */ /* 0x000fe400078e0004 */
[----:B------:R-:W-:Y:S02]  /*8fd0*/  IMAD.MOV.U32 R4, RZ, RZ, R6 ;  /* 0x000000ffff047224 */ /* 0x000fe400078e0006 */
[----:B----4-:R-:W-:Y:S01]  /*8fe0*/  FADD.FTZ R6, R2, R0 ;  /* 0x0000000002067221 */ /* 0x010fe20000010000 */
[----:B------:R-:W-:-:S04]  /*8ff0*/  LOP3.LUT R0, R59, 0xffff, RZ, 0xc0, !PT ;  /* 0x0000ffff3b007812 */ /* 0x000fc800078ec0ff */
[----:B------:R-:W-:Y:S02]  /*9000*/  SHF.R.U32.HI R0, RZ, 0x8, R0 ;  /* 0x00000008ff007819 */ /* 0x000fe40000011600 */
[----:B------:R-:W-:Y:S02]  /*9010*/  @!P0 HFMA2.BF16_V2 R142, -RZ.H0_H0, RZ.H0_H0, -R123.H0_H0 ;  /* 0x200000ffff8e8231 */ /* 0x000fe4000034097b */
[----:B------:R-:W-:Y:S02]  /*9020*/  LOP3.LUT R0, R0, 0xffff, RZ, 0xc0, !PT ;  /* 0x0000ffff00007812 */ /* 0x000fe400078ec0ff */
[----:B------:R-:W-:Y:S02]  /*9030*/  PRMT R241, R123, 0x7610, R241 ;  /* 0x000076107bf17816 */ /* 0x000fe400000000f1 */
[----:B------:R-:W-:Y:S02]  /*9040*/  @!P0 PRMT R241, R142, 0x5410, RZ ;  /* 0x000054108ef18816 */ /* 0x000fe400000000ff */
[----:B------:R-:W-:-:S02]  /*9050*/  ISETP.LE.U32.AND P0, PT, R0, UR6, PT ;  /* 0x0000000600007c0c */ /* 0x000fc4000bf03070 */
[----:B------:R-:W-:Y:S02]  /*9060*/  F2FP.BF16.F32.PACK_AB R122, R2, R3 ;  /* 0x00000003027a723e */ /* 0x000fe400000010ff */
[----:B------:R-:W1:Y:S01]  /*9070*/  MUFU.EX2 R3, R247 ;  /* 0x000000f700037308 */ /* 0x000e620000000800 */
[----:B------:R-:W-:-:S07]  /*9080*/  PRMT R0, R59, 0x7632, R0 ;  /* 0x000076323b007816 */ /* 0x000fce0000000000 */
[----:B------:R-:W3:Y:S01]  /*9090*/  MUFU.EX2 R2, R248 ;  /* 0x000000f800027308 */ /* 0x000ee20000000800 */
[----:B------:R-:W-:Y:S01]  /*90a0*/  @!P0 HFMA2.BF16_V2 R143, -RZ.H0_H0, RZ.H0_H0, -R123.H1_H1 ;  /* 0x200000ffff8f8231 */ /* 0x000fe2000036097b */
[----:B------:R-:W-:Y:S02]  /*90b0*/  LOP3.LUT R0, R0, 0xff, RZ, 0xc0, !PT ;  /* 0x000000ff00007812 */ /* 0x000fe400078ec0ff */
[----:B------:R-:W-:Y:S02]  /*90c0*/  PRMT R236, R123, 0x7632, R236 ;  /* 0x000076327bec7816 */ /* 0x000fe400000000ec */
[----:B------:R-:W-:Y:S02]  /*90d0*/  @!P0 PRMT R236, R143, 0x5410, RZ ;  /* 0x000054108fec8816 */ /* 0x000fe400000000ff */
[----:B------:R-:W-:Y:S01]  /*90e0*/  ISETP.LE.U32.AND P0, PT, R0, UR6, PT ;  /* 0x0000000600007c0c */ /* 0x000fe2000bf03070 */
[----:B-1----:R-:W-:Y:S01]  /*90f0*/  FADD.FTZ R0, R3, R11 ;  /* 0x0000000b03007221 */ /* 0x002fe20000010000 */
[----:B------:R-:W-:-:S02]  /*9100*/  PRMT R225, R122, 0x7610, R225 ;  /* 0x000076107ae17816 */ /* 0x000fc400000000e1 */
[----:B---3--:R-:W-:-:S09]  /*9110*/  F2FP.BF16.F32.PACK_AB R121, R2, R3 ;  /* 0x000000030279723e */ /* 0x008fd200000010ff */
[----:B------:R-:W-:-:S05]  /*9120*/  @!P0 HFMA2.BF16_V2 R144, -RZ.H0_H0, RZ.H0_H0, -R122.H0_H0 ;  /* 0x200000ffff908231 */ /* 0x000fca000034097a */
[----:B------:R-:W-:Y:S01]  /*9130*/  @!P0 PRMT R225, R144, 0x5410, RZ ;  /* 0x0000541090e18816 */ /* 0x000fe200000000ff */
[----:B------:R-:W-:Y:S01]  /*9140*/  IMAD.MOV.U32 R3, RZ, RZ, R90 ;  /* 0x000000ffff037224 */ /* 0x000fe200078e005a */
[----:B------:R-:W-:Y:S02]  /*9150*/  PRMT R232, R122, 0x7632, R232 ;  /* 0x000076327ae87816 */ /* 0x000fe400000000e8 */
[C---:B------:R-:W-:Y:S02]  /*9160*/  PRMT R247, R121.reuse, 0x7610, R247 ;  /* 0x0000761079f77816 */ /* 0x040fe400000000f7 */
[----:B------:R-:W-:Y:S01]  /*9170*/  PRMT R248, R121, 0x7632, R248 ;  /* 0x0000763279f87816 */ /* 0x000fe200000000f8 */
[----:B------:R-:W-:Y:S02]  /*9180*/  IMAD.MOV.U32 R144, RZ, RZ, R91 ;  /* 0x000000ffff907224 */ /* 0x000fe400078e005b */
[----:B--2---:R-:W-:Y:S02]  /*9190*/  IMAD.MOV.U32 R11, RZ, RZ, R5 ;  /* 0x000000ffff0b7224 */ /* 0x004fe400078e0005 */
[----:B------:R-:W-:Y:S01]  /*91a0*/  FADD.FTZ R5, R2, R0 ;  /* 0x0000000002057221 */ /* 0x000fe20000010000 */
[----:B------:R-:W-:-:S02]  /*91b0*/  IMAD.MOV.U32 R0, RZ, RZ, R231 ;  /* 0x000000ffff007224 */ /* 0x000fc400078e00e7 */
[----:B------:R-:W2:Y:S02]  /*91c0*/  LDL.LU R231, [R1+0x37c] ;  /* 0x00037c0001e77983 */ /* 0x000ea40000300800 */
[----:B------:R-:W-:Y:S01]  /*91d0*/  IMAD.MOV.U32 R2, RZ, RZ, R0 ;  /* 0x000000ffff027224 */ /* 0x000fe200078e0000 */
[----:B------:R-:W-:Y:S01]  /*91e0*/  SHF.R.U32.HI R0, RZ, 0x18, R59 ;  /* 0x00000018ff007819 */ /* 0x000fe2000001163b */
[----:B------:R-:W3:Y:S03]  /*91f0*/  LDL.LU R90, [R1+0x378] ;  /* 0x00037800015a7983 */ /* 0x000ee60000300800 */
[----:B------:R-:W-:Y:S01]  /*9200*/  ISETP.LE.U32.AND P0, PT, R0, UR6, PT ;  /* 0x0000000600007c0c */ /* 0x000fe2000bf03070 */
[----:B------:R-:W-:Y:S01]  /*9210*/  IMAD.MOV.U32 R0, RZ, RZ, R4 ;  /* 0x000000ffff007224 */ /* 0x000fe200078e0004 */
[----:B------:R-:W4:Y:S01]  /*9220*/  LDL.LU R91, [R1+0x374] ;  /* 0x00037400015b7983 */ /* 0x000f220000300800 */
[----:B------:R1:W1:Y:S10]  /*9230*/  MUFU.EX2 R4, R48 ;  /* 0x0000003000047308 */ /* 0x0002740000000800 */
[----:B------:R-:W-:-:S05]  /*9240*/  @!P0 HFMA2.BF16_V2 R145, -RZ.H0_H0, RZ.H0_H0, -R122.H1_H1 ;  /* 0x200000ffff918231 */ /* 0x000fca000036097a */
[----:B------:R-:W-:Y:S01]  /*9250*/  @!P0 PRMT R232, R145, 0x5410, RZ ;  /* 0x0000541091e88816 */ /* 0x000fe200000000ff */
[----:B------:R-:W-:Y:S02]  /*9260*/  IMAD.MOV.U32 R145, RZ, RZ, R0 ;  /* 0x000000ffff917224 */ /* 0x000fe400078e0000 */
[----:B-1----:R-:W-:Y:S02]  /*9270*/  IMAD.MOV.U32 R48, RZ, RZ, R3 ;  /* 0x000000ffff307224 */ /* 0x002fe400078e0003 */
[----:B------:R-:W-:Y:S01]  /*9280*/  IMAD.MOV.U32 R0, RZ, RZ, R60 ;  /* 0x000000ffff007224 */ /* 0x000fe200078e003c */
[----:B------:R-:W1:Y:S04]  /*9290*/  MUFU.EX2 R3, R49 ;  /* 0x0000003100037308 */ /* 0x000e680000000800 */
[----:B------:R-:W-:-:S04]  /*92a0*/  LOP3.LUT R0, R0, 0xff, RZ, 0xc0, !PT ;  /* 0x000000ff00007812 */ /* 0x000fc800078ec0ff */
[----:B------:R-:W-:Y:S01]  /*92b0*/  ISETP.LE.U32.AND P0, PT, R0, UR6, PT ;  /* 0x0000000600007c0c */ /* 0x000fe2000bf03070 */
[----:B------:R-:W-:Y:S01]  /*92c0*/  FADD.FTZ R0, R4, R6 ;  /* 0x0000000604007221 */ /* 0x000fe20000010000 */
[----:B------:R-:W-:-:S03]  /*92d0*/  IMAD.MOV.U32 R6, RZ, RZ, R2 ;  /* 0x000000ffff067224 */ /* 0x000fc600078e0002 */
[C---:B-1----:R-:W-:Y:S01]  /*92e0*/  FADD.FTZ R2, R3.reuse, R0 ;  /* 0x0000000003027221 */ /* 0x042fe20000010000 */
[----:B------:R-:W-:Y:S01]  /*92f0*/  IMAD.MOV.U32 R0, RZ, RZ, R234 ;  /* 0x000000ffff007224 */ /* 0x000fe200078e00ea */
[----:B------:R-:W-:-:S06]  /*9300*/  F2FP.BF16.F32.PACK_AB R120, R3, R4 ;  /* 0x000000040378723e */ /* 0x000fcc00000010ff */
[----:B------:R-:W-:Y:S02]  /*9310*/  @!P0 HFMA2.BF16_V2 R146, -RZ.H0_H0, RZ.H0_H0, -R121.H0_H0 ;  /* 0x200000ffff928231 */ /* 0x000fe40000340979 */
[----:B------:R-:W-:Y:S01]  /*9320*/  IMAD.MOV.U32 R3, RZ, RZ, R0 ;  /* 0x000000ffff037224 */ /* 0x000fe200078e0000 */
[----:B------:R-:W-:Y:S02]  /*9330*/  PRMT R0, R60, 0x7771, RZ ;  /* 0x000077713c007816 */ /* 0x000fe400000000ff */
[----:B------:R-:W-:Y:S02]  /*9340*/  @!P0 PRMT R247, R146, 0x5410, RZ ;  /* 0x0000541092f78816 */ /* 0x000fe400000000ff */
[----:B------:R-:W-:Y:S01]  /*9350*/  ISETP.GT.U32.AND P0, PT, R0, UR6, PT ;  /* 0x0000000600007c0c */ /* 0x000fe2000bf04070 */
[----:B------:R-:W-:-:S04]  /*9360*/  IMAD.MOV.U32 R4, RZ, RZ, R168 ;  /* 0x000000ffff047224 */ /* 0x000fc800078e00a8 */
[----:B------:R-:W-:Y:S02]  /*9370*/  IMAD.MOV.U32 R146, RZ, RZ, R4 ;  /* 0x000000ffff927224 */ /* 0x000fe400078e0004 */
[----:B------:R-:W1:Y:S06]  /*9380*/  MUFU.EX2 R4, R249 ;  /* 0x000000f900047308 */ /* 0x000e6c0000000800 */
[----:B------:R-:W-:-:S05]  /*9390*/  @P0 HFMA2.BF16_V2 R147, -RZ.H0_H0, RZ.H0_H0, -R121.H1_H1 ;  /* 0x200000ffff930231 */ /* 0x000fca0000360979 */
[----:B------:R-:W-:Y:S01]  /*93a0*/  @P0 PRMT R248, R147, 0x5410, RZ ;  /* 0x0000541093f80816 */ /* 0x000fe200000000ff */
[----:B------:R-:W-:Y:S02]  /*93b0*/  IMAD.MOV.U32 R147, RZ, RZ, R146 ;  /* 0x000000ffff937224 */ /* 0x000fe400078e0092 */
[----:B------:R-:W-:Y:S02]  /*93c0*/  IMAD.MOV.U32 R146, RZ, RZ, R3 ;  /* 0x000000ffff927224 */ /* 0x000fe400078e0003 */
[----:B------:R-:W1:Y:S01]  /*93d0*/  MUFU.EX2 R3, R251 ;  /* 0x000000fb00037308 */ /* 0x000e620000000800 */
[----:B------:R-:W-:Y:S01]  /*93e0*/  PRMT R0, R60, 0x7772, RZ ;  /* 0x000077723c007816 */ /* 0x000fe200000000ff */
[----:B------:R-:W-:Y:S02]  /*93f0*/  IMAD.MOV.U32 R49, RZ, RZ, R237 ;  /* 0x000000ffff317224 */ /* 0x000fe400078e00ed */
[----:B------:R-:W2:Y:S01]  /*9400*/  LDL.LU R237, [R1+0x370] ;  /* 0x0003700001ed7983 */ /* 0x000ea20000300800 */
[----:B------:R-:W-:Y:S01]  /*9410*/  ISETP.GT.U32.AND P0, PT, R0, UR6, PT ;  /* 0x0000000600007c0c */ /* 0x000fe2000bf04070 */
[----:B-1----:R-:W-:-:S02]  /*9420*/  FADD.FTZ R0, R4, R5 ;  /* 0x0000000504007221 */ /* 0x002fc40000010000 */
[----:B------:R-:W2:Y:S04]  /*9430*/  LDL.LU R234, [R1+0x36c] ;  /* 0x00036c0001ea7983 */ /* 0x000ea80000300800 */
[----:B------:R-:W2:Y:S01]  /*9440*/  LDL.LU R168, [R1+0x368] ;  /* 0x0003680001a87983 */ /* 0x000ea20000300800 */
[C---:B------:R-:W-:Y:S01]  /*9450*/  FADD.FTZ R5, R3.reuse, R0 ;  /* 0x0000000003057221 */ /* 0x040fe20000010000 */
[----:B------:R-:W-:Y:S01]  /*9460*/  IMAD.MOV.U32 R0, RZ, RZ, R169 ;  /* 0x000000ffff007224 */ /* 0x000fe200078e00a9 */
[----:B------:R-:W-:Y:S01]  /*9470*/  F2FP.BF16.F32.PACK_AB R148, R3, R4 ;  /* 0x000000040394723e */ /* 0x000fe200000010ff */
[----:B------:R-:W2:Y:S04]  /*9480*/  LDL.LU R169, [R1+0x364] ;  /* 0x0003640001a97983 */ /* 0x000ea80000300800 */
[----:B------:R-:W3:Y:S01]  /*9490*/  LDL.LU R4, [R1+0xa4] ;  /* 0x0000a40001047983 */ /* 0x000ee20000300800 */
[----:B------:R-:W-:-:S02]  /*94a0*/  @P0 HFMA2.BF16_V2 R149, -RZ.H0_H0, RZ.H0_H0, -R120.H0_H0 ;  /* 0x200000ffff950231 */ /* 0x000fc40000340978 */
[----:B------:R-:W-:Y:S01]  /*94b0*/  IMAD.MOV.U32 R3, RZ, RZ, R0 ;  /* 0x000000ffff037224 */ /* 0x000fe200078e0000 */
[----:B------:R-:W-:Y:S01]  /*94c0*/  PRMT R0, R60, 0x7773, RZ ;  /* 0x000077733c007816 */ /* 0x000fe200000000ff */
[----:B------:R-:W4:Y:S01]  /*94d0*/  LDL.LU R9, [R1+0xa0] ;  /* 0x0000a00001097983 */ /* 0x000f220000300800 */
[----:B------:R-:W-:Y:S02]  /*94e0*/  PRMT R246, R120, 0x7610, R246 ;  /* 0x0000761078f67816 */ /* 0x000fe400000000f6 */
[----:B------:R-:W-:Y:S02]  /*94f0*/  @P0 PRMT R246, R149, 0x5410, RZ ;  /* 0x0000541095f60816 */ /* 0x000fe400000000ff */
[----:B------:R-:W-:Y:S01]  /*9500*/  ISETP.GT.U32.AND P0, PT, R0, UR6, PT ;  /* 0x0000000600007c0c */ /* 0x000fe2000bf04070 */
[----:B------:R-:W-:Y:S01]  /*9510*/  IMAD.MOV.U32 R0, RZ, RZ, R63 ;  /* 0x000000ffff007224 */ /* 0x000fe200078e003f */
[----:B------:R-:W-:-:S11]  /*9520*/  PRMT R243, R120, 0x7632, R243 ;  /* 0x0000763278f37816 */ /* 0x000fd600000000f3 */
[----:B------:R-:W-:-:S05]  /*9530*/  @P0 HFMA2.BF16_V2 R150, -RZ.H0_H0, RZ.H0_H0, -R120.H1_H1 ;  /* 0x200000ffff960231 */ /* 0x000fca0000360978 */
[----:B------:R-:W-:Y:S02]  /*9540*/  @P0 PRMT R243, R150, 0x5410, RZ ;  /* 0x0000541096f30816 */ /* 0x000fe400000000ff */
[C---:B------:R-:W-:Y:S02]  /*9550*/  PRMT R242, R148.reuse, 0x7610, R242 ;  /* 0x0000761094f27816 */ /* 0x040fe400000000f2 */
[----:B------:R-:W-:Y:S01]  /*9560*/  PRMT R240, R148, 0x7632, R240 ;  /* 0x0000763294f07816 */ /* 0x000fe200000000f0 */
[----:B---3--:R-:W-:Y:S02]  /*9570*/  IMAD.MOV.U32 R61, RZ, RZ, R4 ;  /* 0x000000ffff3d7224 */ /* 0x008fe400078e0004 */
[----:B------:R1:W3:Y:S02]  /*9580*/  MUFU.EX2 R4, R50 ;  /* 0x0000003200047308 */ /* 0x0002e40000000800 */
[----:B-1----:R-:W-:Y:S02]  /*9590*/  IMAD.MOV.U32 R50, RZ, RZ, R62 ;  /* 0x000000ffff327224 */ /* 0x002fe400078e003e */
[----:B------:R-:W-:-:S04]  /*95a0*/  IMAD.WIDE.U32 R62, R7, -0x2daee0ad, RZ ;  /* 0xd2511f53073e7825 */ /* 0x000fc800078e00ff */
[----:B------:R-:W-:Y:S01]  /*95b0*/  IMAD.MOV.U32 R7, RZ, RZ, R61 ;  /* 0x000000ffff077224 */ /* 0x000fe200078e003d */
[----:B------:R-:W-:Y:S01]  /*95c0*/  LOP3.LUT R61, R8, UR4, R63, 0x96, !PT ;  /* 0x00000004083d7c12 */ /* 0x000fe2000f8e963f */
[----:B------:R-:W-:Y:S02]  /*95d0*/  IMAD.MOV.U32 R8, RZ, RZ, R3 ;  /* 0x000000ffff087224 */ /* 0x000fe400078e0003 */
[----:B------:R1:W2:Y:S02]  /*95e0*/  MUFU.EX2 R3, R51 ;  /* 0x0000003300037308 */ /* 0x0002a40000000800 */
[----:B-1----:R-:W-:Y:S01]  /*95f0*/  IMAD.MOV.U32 R51, RZ, RZ, R0 ;  /* 0x000000ffff337224 */ /* 0x002fe200078e0000 */
[----:B------:R-:W-:-:S04]  /*9600*/  LOP3.LUT R0, R61, 0xff, RZ, 0xc0, !PT ;  /* 0x000000ff3d007812 */ /* 0x000fc800078ec0ff */
[----:B------:R-:W-:Y:S01]  /*9610*/  ISETP.LE.U32.AND P0, PT, R0, UR6, PT ;  /* 0x0000000600007c0c */ /* 0x000fe2000bf03070 */
[----:B---3--:R-:W-:Y:S01]  /*9620*/  FADD.FTZ R0, R4, R2 ;  /* 0x0000000204007221 */ /* 0x008fe20000010000 */
[----:B------:R-:W-:-:S03]  /*9630*/  IMAD.MOV.U32 R2, RZ, RZ, R6 ;  /* 0x000000ffff027224 */ /* 0x000fc600078e0006 */
[C---:B--2---:R-:W-:Y:S01]  /*9640*/  FADD.FTZ R6, R3.reuse, R0 ;  /* 0x0000000003067221 */ /* 0x044fe20000010000 */
[----:B------:R-:W-:Y:S01]  /*9650*/  IMAD.MOV.U32 R0, RZ, RZ, R235 ;  /* 0x000000ffff007224 */ /* 0x000fe200078e00eb */
[----:B------:R-:W-:Y:S01]  /*9660*/  F2FP.BF16.F32.PACK_AB R141, R3, R4 ;  /* 0x00000004038d723e */ /* 0x000fe200000010ff */
[----:B------:R-:W2:Y:S02]  /*9670*/  LDL.LU R235, [R1+0x360] ;  /* 0x0003600001eb7983 */ /* 0x000ea40000300800 */
[----:B------:R-:W-:Y:S01]  /*9680*/  IMAD.MOV.U32 R4, RZ, RZ, R0 ;  /* 0x000000ffff047224 */ /* 0x000fe200078e0000 */
[----:B------:R-:W-:Y:S02]  /*9690*/  LOP3.LUT R0, R61, 0xffff, RZ, 0xc0, !PT ;  /* 0x0000ffff3d007812 */ /* 0x000fe400078ec0ff */
[----:B------:R-:W-:Y:S02]  /*96a0*/  @!P0 HFMA2.BF16_V2 R151, -RZ.H0_H0, RZ.H0_H0, -R148.H0_H0 ;  /* 0x200000ffff978231 */ /* 0x000fe40000340994 */
[----:B------:R-:W-:-:S04]  /*96b0*/  SHF.R.U32.HI R0, RZ, 0x8, R0 ;  /* 0x00000008ff007819 */ /* 0x000fc80000011600 */
[----:B------:R-:W-:Y:S02]  /*96c0*/  LOP3.LUT R0, R0, 0xffff, RZ, 0xc0, !PT ;  /* 0x0000ffff00007812 */ /* 0x000fe400078ec0ff */
[----:B------:R-:W-:Y:S02]  /*96d0*/  @!P0 PRMT R242, R151, 0x5410, RZ ;  /* 0x0000541097f28816 */ /* 0x000fe400000000ff */
[----:B------:R-:W-:Y:S01]  /*96e0*/  ISETP.LE.U32.AND P0, PT, R0, UR6, PT ;  /* 0x0000000600007c0c */ /* 0x000fe2000bf03070 */
[----:B------:R1:W3:-:S12]  /*96f0*/  MUFU.EX2 R3, R244 ;  /* 0x000000f400037308 */ /* 0x0002d80000000800 */
[----:B------:R-:W-:-:S05]  /*9700*/  @!P0 HFMA2.BF16_V2 R156, -RZ.H0_H0, RZ.H0_H0, -R148.H1_H1 ;  /* 0x200000ffff9c8231 */ /* 0x000fca0000360994 */
[----:B------:R-:W-:Y:S01]  /*9710*/  @!P0 PRMT R240, R156, 0x5410, RZ ;  /* 0x000054109cf08816 */ /* 0x000fe200000000ff */
[----:B------:R-:W-:Y:S01]  /*9720*/  IMAD.MOV.U32 R156, RZ, RZ, R2 ;  /* 0x000000ffff9c7224 */ /* 0x000fe200078e0002 */
[----:B-1----:R-:W2:Y:S01]  /*9730*/  LDL.LU R244, [R1+0x35c] ;  /* 0x00035c0001f47983 */ /* 0x002ea20000300800 */
[----:B------:R1:W4:Y:S03]  /*9740*/  MUFU.EX2 R2, R137 ;  /* 0x0000008900027308 */ /* 0x0003260000000800 */
[----:B-1----:R-:W2:Y:S01]  /*9750*/  LDL.LU R137, [R1+0x358] ;  /* 0x0003580001897983 */ /* 0x002ea20000300800 */
[----:B------:R-:W-:-:S04]  /*9760*/  PRMT R0, R61, 0x7632, R0 ;  /* 0x000076323d007816 */ /* 0x000fc80000000000 */
[----:B------:R-:W-:-:S04]  /*9770*/  LOP3.LUT R0, R0, 0xff, RZ, 0xc0, !PT ;  /* 0x000000ff00007812 */ /* 0x000fc800078ec0ff */
[----:B------:R-:W-:Y:S01]  /*9780*/  ISETP.LE.U32.AND P0, PT, R0, UR6, PT ;  /* 0x0000000600007c0c */ /* 0x000fe2000bf03070 */
[----:B---3--:R-:W-:Y:S01]  /*9790*/  FADD.FTZ R0, R3, R5 ;  /* 0x0000000503007221 */ /* 0x008fe20000010000 */
[----:B------:R-:W-:-:S03]  /*97a0*/  IMAD.MOV.U32 R5, RZ, RZ, R8 ;  /* 0x000000ffff057224 */ /* 0x000fc600078e0008 */
[----:B----4-:R-:W-:Y:S01]  /*97b0*/  FADD.FTZ R8, R2, R0 ;  /* 0x0000000002087221 */ /* 0x010fe20000010000 */
[----:B------:R-:W-:Y:S02]  /*97c0*/  SHF.R.U32.HI R0, RZ, 0x18, R61 ;  /* 0x00000018ff007819 */ /* 0x000fe4000001163d */
[----:B------:R-:W-:-:S05]  /*97d0*/  PRMT R239, R141, 0x7610, R239 ;  /* 0x000076108def7816 */ /* 0x000fca00000000ef */
[----:B------:R-:W-:-:S05]  /*97e0*/  @!P0 HFMA2.BF16_V2 R157, -RZ.H0_H0, RZ.H0_H0, -R141.H0_H0 ;  /* 0x200000ffff9d8231 */ /* 0x000fca000034098d */
[----:B------:R-:W-:Y:S02]  /*97f0*/  @!P0 PRMT R239, R157, 0x5410, RZ ;  /* 0x000054109def8816 */ /* 0x000fe400000000ff */
[----:B------:R-:W-:Y:S01]  /*9800*/  ISETP.LE.U32.AND P0, PT, R0, UR6, PT ;  /* 0x0000000600007c0c */ /* 0x000fe2000bf03070 */
[----:B------:R-:W-:Y:S01]  /*9810*/  IMAD.MOV.U32 R0, RZ, RZ, R62 ;  /* 0x000000ffff007224 */ /* 0x000fe200078e003e */
[----:B------:R-:W-:-:S04]  /*9820*/  PRMT R238, R141, 0x7632, R238 ;  /* 0x000076328dee7816 */ /* 0x000fc800000000ee */
[----:B------:R-:W-:-:S07]  /*9830*/  LOP3.LUT R0, R0, 0xff, RZ, 0xc0, !PT ;  /* 0x000000ff00007812 */ /* 0x000fce00078ec0ff */
[----:B------:R-:W-:-:S05]  /*9840*/  @!P0 HFMA2.BF16_V2 R158, -RZ.H0_H0, RZ.H0_H0, -R141.H1_H1 ;  /* 0x200000ffff9e8231 */ /* 0x000fca000036098d */
[----:B------:R-:W-:Y:S02]  /*9850*/  @!P0 PRMT R238, R158, 0x5410, RZ ;  /* 0x000054109eee8816 */ /* 0x000fe400000000ff */
[----:B------:R-:W-:Y:S02]  /*9860*/  ISETP.LE.U32.AND P0, PT, R0, UR6, PT ;  /* 0x0000000600007c0c */ /* 0x000fe4000bf03070 */
[----:B------:R-:W-:Y:S02]  /*9870*/  F2FP.BF16.F32.PACK_AB R139, R2, R3 ;  /* 0x00000003028b723e */ /* 0x000fe400000010ff */
[----:B------:R-:W-:Y:S01]  /*9880*/  PRMT R0, R62, 0x7771, RZ ;  /* 0x000077713e007816 */ /* 0x000fe200000000ff */
[----:B------:R-:W-:-:S08]  /*9890*/  IMAD.MOV.U32 R157, RZ, RZ, R5 ;  /* 0x000000ffff9d7224 */ /* 0x000fd000078e0005 */
[----:B------:R-:W-:Y:S01]  /*98a0*/  @!P0 HFMA2.BF16_V2 R159, -RZ.H0_H0, RZ.H0_H0, -R139.H0_H0 ;  /* 0x200000ffff9f8231 */ /* 0x000fe2000034098b */
[----:B------:R1:W-:Y:S01]  /*98b0*/  MUFU.EX2 R5, R52 ;  /* 0x0000003400057308 */ /* 0x0003e20000000800 */
[----:B------:R-:W-:-:S07]  /*98c0*/  IMAD.MOV.U32 R158, RZ, RZ, R4 ;  /* 0x000000ffff9e7224 */ /* 0x000fce00078e0004 */
[----:B------:R-:W3:Y:S01]  /*98d0*/  MUFU.EX2 R4, R53 ;  /* 0x0000003500047308 */ /* 0x000ee20000000800 */
[----:B------:R-:W-:Y:S02]  /*98e0*/  PRMT R251, R139, 0x7632, R251 ;  /* 0x000076328bfb7816 */ /* 0x000fe400000000fb */
[----:B------:R-:W-:Y:S01]  /*98f0*/  F2FP.BF16.F32.PACK_AB R2, R19, R21 ;  /* 0x000000151302723e */ /* 0x000fe200000010ff */
[----:B------:R-:W-:Y:S02]  /*9900*/  IMAD.MOV.U32 R19, RZ, RZ, R51 ;  /* 0x000000ffff137224 */ /* 0x000fe400078e0033 */
[----:B------:R-:W-:Y:S02]  /*9910*/  IMAD.MOV.U32 R51, RZ, RZ, R9 ;  /* 0x000000ffff337224 */ /* 0x000fe400078e0009 */
[----:B------:R-:W-:Y:S02]  /*9920*/  IMAD.MOV.U32 R9, RZ, RZ, R144 ;  /* 0x000000ffff097224 */ /* 0x000fe400078e0090 */
[----:B-1----:R-:W-:-:S02]  /*9930*/  IMAD.MOV.U32 R52, RZ, RZ, R170 ;  /* 0x000000ffff347224 */ /* 0x002fc400078e00aa */
[----:B------:R-:W-:Y:S01]  /*9940*/  IMAD.MOV.U32 R144, RZ, RZ, R11 ;  /* 0x000000ffff907224 */ /* 0x000fe200078e000b */
[----:B---3--:R-:W-:Y:S01]  /*9950*/  F2FP.BF16.F32.PACK_AB R138, R4, R5 ;  /* 0x00000005048a723e */ /* 0x008fe200000010ff */
[----:B------:R-:W-:Y:S01]  /*9960*/  IMAD.MOV.U32 R53, RZ, RZ, R171 ;  /* 0x000000ffff357224 */ /* 0x000fe200078e00ab */
[----:B------:R-:W-:Y:S01]  /*9970*/  PRMT R119, R2, 0x7610, R119 ;  /* 0x0000761002777816 */ /* 0x000fe20000000077 */
[----:B------:R-:W-:Y:S01]  /*9980*/  FADD.FTZ R3, R86, R12 ;  /* 0x0000000c56037221 */ /* 0x000fe20000010000 */
[----:B------:R-:W-:Y:S01]  /*9990*/  PRMT R116, R2, 0x7632, R116 ;  /* 0x0000763202747816 */ /* 0x000fe20000000074 */
[----:B------:R-:W-:Y:S01]  /*99a0*/  MUFU.EX2 R10, R10 ;  /* 0x0000000a000a7308 */ /* 0x000fe20000000800 */
[----:B------:R-:W-:Y:S01]  /*99b0*/  LOP3.LUT R2, R124, UR11, R41, 0x96, !PT ;  /* 0x0000000b7c027c12 */ /* 0x000fe2000f8e9629 */
[----:B------:R-:W3:Y:S06]  /*99c0*/  LDL.LU.64 R170, [R1+0x350] ;  /* 0x0003500001aa7983 */ /* 0x000eec0000300a00 */
[----:B------:R-:W1:Y:S01]  /*99d0*/  MUFU.EX2 R9, R9 ;  /* 0x0000000900097308 */ /* 0x000e620000000800 */
[C---:B------:R-:W-:Y:S01]  /*99e0*/  PRMT R249, R138.reuse, 0x7610, R249 ;  /* 0x000076108af97816 */ /* 0x040fe200000000f9 */
[----:B------:R-:W-:Y:S01]  /*99f0*/  @!P3 HFMA2.BF16_V2 R210, -RZ.H0_H0, RZ.H0_H0, -R119.H0_H0 ;  /* 0x200000ffffd2b231 */ /* 0x000fe20000340977 */
[----:B------:R-:W-:-:S02]  /*9a00*/  PRMT R217, R138, 0x7632, R217 ;  /* 0x000076328ad97816 */ /* 0x000fc400000000d9 */
[----:B-1----:R-:W-:-:S04]  /*9a10*/  F2FP.BF16.F32.PACK_AB R150, R9, R10 ;  /* 0x0000000a0996723e */ /* 0x002fc800000010ff */
[C---:B------:R-:W-:Y:S02]  /*9a20*/  PRMT R223, R150.reuse, 0x7610, R223 ;  /* 0x0000761096df7816 */ /* 0x040fe400000000df */
[----:B------:R-:W-:Y:S02]  /*9a30*/  PRMT R219, R150, 0x7632, R219 ;  /* 0x0000763296db7816 */ /* 0x000fe400000000db */
[----:B--2---:R-:W-:Y:S02]  /*9a40*/  PRMT R137, R139, 0x7610, R137 ;  /* 0x000076108b897816 */ /* 0x004fe40000000089 */
[----:B------:R-:W-:Y:S02]  /*9a50*/  @!P0 PRMT R137, R159, 0x5410, RZ ;  /* 0x000054109f898816 */ /* 0x000fe400000000ff */
[----:B------:R-:W-:Y:S02]  /*9a60*/  ISETP.GT.U32.AND P0, PT, R0, UR6, PT ;  /* 0x0000000600007c0c */ /* 0x000fe4000bf04070 */
[----:B------:R-:W-:Y:S01]  /*9a70*/  PRMT R0, R62, 0x7772, RZ ;  /* 0x000077723e007816 */ /* 0x000fe200000000ff */
[----:B------:R-:W-:-:S10]  /*9a80*/  IMAD.MOV.U32 R159, RZ, RZ, R147 ;  /* 0x000000ffff9f7224 */ /* 0x000fd400078e0093 */
[----:B------:R-:W-:-:S05]  /*9a90*/  @P0 HFMA2.BF16_V2 R203, -RZ.H0_H0, RZ.H0_H0, -R139.H1_H1 ;  /* 0x200000ffffcb0231 */ /* 0x000fca000036098b */
[----:B------:R-:W-:Y:S02]  /*9aa0*/  @P0 PRMT R251, R203, 0x5410, RZ ;  /* 0x00005410cbfb0816 */ /* 0x000fe400000000ff */
[----:B------:R-:W-:Y:S01]  /*9ab0*/  ISETP.GT.U32.AND P0, PT, R0, UR6, PT ;  /* 0x0000000600007c0c */ /* 0x000fe2000bf04070 */
[----:B------:R-:W-:-:S04]  /*9ac0*/  FADD.FTZ R0, R5, R6 ;  /* 0x0000000605007221 */ /* 0x000fc80000010000 */
[----:B------:R-:W-:Y:S01]  /*9ad0*/  FADD.FTZ R11, R4, R0 ;  /* 0x00000000040b7221 */ /* 0x000fe20000010000 */
        /* <DEDUP_REMOVED lines=16> */
[----:B------:R-:W-:Y:S01]  /*9be0*/  LOP3.LUT R6, R40, UR16, R55, 0x96, !PT ;  /* 0x0000001028067c12 */ /* 0x000fe2000f8e9637 */
[----:B------:R-:W-:Y:S02]  /*9bf0*/  IMAD.MOV.U32 R156, RZ, RZ, R7 ;  /* 0x000000ffff9c7224 */ /* 0x000fe400078e0007 */
[----:B------:R-:W-:-:S02]  /*9c00*/  IMAD.MOV.U32 R7, RZ, RZ, R50 ;  /* 0x000000ffff077224 */ /* 0x000fc400078e0032 */
[----:B------:R-:W-:Y:S01]  /*9c10*/  FADD.FTZ R0, R87, R3 ;  /* 0x0000000357007221 */ /* 0x000fe20000010000 */
[----:B------:R-:W-:Y:S02]  /*9c20*/  IMAD.MOV.U32 R12, RZ, RZ, R53 ;  /* 0x000000ffff0c7224 */ /* 0x000fe400078e0035 */
[----:B------:R-:W-:Y:S02]  /*9c30*/  IMAD.MOV.U32 R53, RZ, RZ, R19 ;  /* 0x000000ffff357224 */ /* 0x000fe400078e0013 */
[----:B------:R-:W-:-:S04]  /*9c40*/  IMAD.WIDE.U32 R2, R2, -0x2daee0ad, RZ ;  /* 0xd2511f5302027825 */ /* 0x000fc800078e00ff */
[----:B------:R-:W-:Y:S02]  /*9c50*/  IMAD.MOV.U32 R19, RZ, RZ, R7 ;  /* 0x000000ffff137224 */ /* 0x000fe400078e0007 */
[----:B------:R-:W-:Y:S01]  /*9c60*/  IMAD.WIDE.U32 R6, R6, -0x2daee0ad, RZ ;  /* 0xd2511f5306067825 */ /* 0x000fe200078e00ff */
[----:B------:R1:W-:Y:S03]  /*9c70*/  STL [R1+0x2f8], R0 ;  /* 0x0002f80001007387 */ /* 0x0003e60000100800 */
[----:B------:R-:W-:Y:S02]  /*9c80*/  @P0 HFMA2.BF16_V2 R208, -RZ.H0_H0, RZ.H0_H0, -R138.H0_H0 ;  /* 0x200000ffffd00231 */ /* 0x000fe4000034098a */
[----:B------:R-:W-:Y:S02]  /*9c90*/  IMAD.MOV.U32 R146, RZ, RZ, R49 ;  /* 0x000000ffff927224 */ /* 0x000fe400078e0031 */
[----:B------:R-:W-:-:S02]  /*9ca0*/  IMAD.MOV.U32 R49, RZ, RZ, R14 ;  /* 0x000000ffff317224 */ /* 0x000fc400078e000e */
[----:B------:R-:W-:Y:S01]  /*9cb0*/  FADD.FTZ R14, R93, R13 ;  /* 0x0000000d5d0e7221 */ /* 0x000fe20000010000 */
[----:B------:R-:W-:Y:S01]  /*9cc0*/  IMAD.MOV.U32 R55, RZ, RZ, R12 ;  /* 0x000000ffff377224 */ /* 0x000fe200078e000c */
[----:B-1----:R-:W-:Y:S02]  /*9cd0*/  LOP3.LUT R0, R4, UR15, R3, 0x96, !PT ;  /* 0x0000000f04007c12 */ /* 0x002fe4000f8e9603 */
[----:B------:R-:W-:-:S03]  /*9ce0*/  LOP3.LUT R4, R2, UR13, R7, 0x96, !PT ;  /* 0x0000000d02047c12 */ /* 0x000fc6000f8e9607 */
[----:B------:R-:W-:-:S04]  /*9cf0*/  IMAD.WIDE.U32 R2, R0, -0x326172a9, RZ ;  /* 0xcd9e8d5700027825 */ /* 0x000fc800078e00ff */
[----:B------:R-:W-:Y:S01]  /*9d00*/  IMAD.WIDE.U32 R4, R4, -0x326172a9, RZ ;  /* 0xcd9e8d5704047825 */ /* 0x000fe200078e00ff */
[----:B------:R-:W-:-:S03]  /*9d10*/  LOP3.LUT R3, R54, UR14, R3, 0x96, !PT ;  /* 0x0000000e36037c12 */ /* 0x000fc6000f8e9603 */
[----:B------:R-:W-:Y:S01]  /*9d20*/  FADD.FTZ R0, R10, R8 ;  /* 0x000000080a007221 */ /* 0x000fe20000010000 */
[----:B------:R-:W-:-:S03]  /*9d30*/  LOP3.LUT R5, R2, UR10, R5, 0x96, !PT ;  /* 0x0000000a02057c12 */ /* 0x000fc6000f8e9605 */
[----:B------:R-:W-:Y:S01]  /*9d40*/  FADD.FTZ R7, R9, R0 ;  /* 0x0000000009077221 */ /* 0x000fe20000010000 */
[----:B------:R-:W-:Y:S01]  /*9d50*/  IMAD.WIDE.U32 R2, R3, -0x2daee0ad, RZ ;  /* 0xd2511f5303027825 */ /* 0x000fe200078e00ff */
[----:B------:R-:W-:-:S03]  /*9d60*/  PRMT R0, R62, 0x7773, RZ ;  /* 0x000077733e007816 */ /* 0x000fc600000000ff */
[----:B------:R-:W-:Y:S01]  /*9d70*/  IMAD.WIDE.U32 R12, R5, -0x2daee0ad, RZ ;  /* 0xd2511f53050c7825 */ /* 0x000fe200078e00ff */
[----:B------:R-:W-:Y:S02]  /*9d80*/  @P0 PRMT R249, R208, 0x5410, RZ ;  /* 0x00005410d0f90816 */ /* 0x000fe400000000ff */
[----:B------:R-:W-:Y:S01]  /*9d90*/  ISETP.GT.U32.AND P0, PT, R0, UR6, PT ;  /* 0x0000000600007c0c */ /* 0x000fe2000bf04070 */
[----:B------:R-:W-:Y:S01]  /*9da0*/  IMAD.MOV.U32 R147, RZ, RZ, R68 ;  /* 0x000000ffff937224 */ /* 0x000fe200078e0044 */
[----:B------:R-:W-:Y:S01]  /*9db0*/  LOP3.LUT R3, R6, UR12, R3, 0x96, !PT ;  /* 0x0000000c06037c12 */ /* 0x000fe2000f8e9603 */
[----:B------:R-:W-:Y:S01]  /*9dc0*/  IMAD.MOV.U32 R54, RZ, RZ, R56 ;  /* 0x000000ffff367224 */ /* 0x000fe200078e0038 */
[----:B------:R-:W-:Y:S01]  /*9dd0*/  LOP3.LUT R5, R2, UR5, R13, 0x96, !PT ;  /* 0x0000000502057c12 */ /* 0x000fe2000f8e960d */
[----:B------:R-:W-:Y:S01]  /*9de0*/  IMAD.MOV.U32 R50, RZ, RZ, R146 ;  /* 0x000000ffff327224 */ /* 0x000fe200078e0092 */
[----:B------:R-:W-:Y:S01]  /*9df0*/  PRMT R68, R119, 0x5410, R116 ;  /* 0x0000541077447816 */ /* 0x000fe20000000074 */
[----:B------:R-:W-:Y:S01]  /*9e00*/  IMAD.MOV.U32 R86, RZ, RZ, R52 ;  /* 0x000000ffff567224 */ /* 0x000fe200078e0034 */
[----:B------:R-:W-:Y:S01]  /*9e10*/  @!P3 PRMT R119, R210, 0x5410, RZ ;  /* 0x00005410d277b816 */ /* 0x000fe200000000ff */
[----:B------:R-:W-:Y:S01]  /*9e20*/  IMAD.MOV.U32 R210, RZ, RZ, R57 ;  /* 0x000000ffffd27224 */ /* 0x000fe200078e0039 */
[----:B------:R-:W-:Y:S01]  /*9e30*/  PRMT R0, R20, 0x7771, RZ ;  /* 0x0000777114007816 */ /* 0x000fe200000000ff */
[----:B------:R-:W-:Y:S01]  /*9e40*/  IMAD.WIDE.U32 R2, R3, -0x326172a9, RZ ;  /* 0xcd9e8d5703027825 */ /* 0x000fe200078e00ff */
[----:B------:R-:W1:Y:S03]  /*9e50*/  LDCU UR12, c[0x0][0x448] ;  /* 0x00008900ff0c77ac */ /* 0x000e660008000800 */
[----:B------:R-:W-:-:S04]  /*9e60*/  IMAD.WIDE.U32 R56, R5, -0x326172a9, RZ ;  /* 0xcd9e8d5705387825 */ /* 0x000fc800078e00ff */
[----:B------:R-:W-:Y:S01]  /*9e70*/  @P0 HFMA2.BF16_V2 R212, -RZ.H0_H0, RZ.H0_H0, -R138.H1_H1 ;  /* 0x200000ffffd40231 */ /* 0x000fe2000036098a */
[----:B------:R-:W-:Y:S02]  /*9e80*/  ISETP.GT.U32.AND P3, PT, R0, UR6, PT ;  /* 0x0000000600007c0c */ /* 0x000fe4000bf64070 */
[----:B------:R-:W-:-:S04]  /*9e90*/  LOP3.LUT R57, R2, UR7, R57, 0x96, !PT ;  /* 0x0000000702397c12 */ /* 0x000fc8000f8e9639 */
[C---:B------:R-:W-:Y:S02]  /*9ea0*/  LOP3.LUT R0, R57.reuse, 0xff, RZ, 0xc0, !PT ;  /* 0x000000ff39007812 */ /* 0x040fe400078ec0ff */
[----:B------:R-:W-:Y:S02]  /*9eb0*/  @P0 PRMT R217, R212, 0x5410, RZ ;  /* 0x00005410d4d90816 */ /* 0x000fe400000000ff */
[----:B------:R-:W-:Y:S02]  /*9ec0*/  ISETP.LE.U32.AND P0, PT, R0, UR6, PT ;  /* 0x0000000600007c0c */ /* 0x000fe4000bf03070 */
[----:B------:R-:W-:-:S04]  /*9ed0*/  LOP3.LUT R0, R57, 0xffff, RZ, 0xc0, !PT ;  /* 0x0000ffff39007812 */ /* 0x000fc800078ec0ff */
[----:B------:R-:W-:-:S04]  /*9ee0*/  SHF.R.U32.HI R0, RZ, 0x8, R0 ;  /* 0x00000008ff007819 */ /* 0x000fc80000011600 */
[----:B------:R-:W-:-:S03]  /*9ef0*/  LOP3.LUT R0, R0, 0xffff, RZ, 0xc0, !PT ;  /* 0x0000ffff00007812 */ /* 0x000fc600078ec0ff */
[----:B------:R-:W-:Y:S01]  /*9f00*/  @!P0 HFMA2.BF16_V2 R213, -RZ.H0_H0, RZ.H0_H0, -R150.H0_H0 ;  /* 0x200000ffffd58231 */ /* 0x000fe20000340996 */
[----:B------:R-:W-:-:S04]  /*9f10*/  LOP3.LUT R8, R4, UR9, R3, 0x96, !PT ;  /* 0x0000000904087c12 */ /* 0x000fc8000f8e9603 */
[----:B------:R-:W-:Y:S02]  /*9f20*/  @!P0 PRMT R223, R213, 0x5410, RZ ;  /* 0x00005410d5df8816 */ /* 0x000fe400000000ff */
[----:B------:R-:W-:Y:S01]  /*9f30*/  ISETP.LE.U32.AND P0, PT, R0, UR6, PT ;  /* 0x0000000600007c0c */ /* 0x000fe2000bf03070 */
[----:B------:R-:W-:Y:S01]  /*9f40*/  MUFU.EX2 R4, R64 ;  /* 0x0000004000047308 */ /* 0x000fe20000000800 */
[----:B------:R-:W-:-:S07]  /*9f50*/  PRMT R0, R57, 0x7632, R0 ;  /* 0x0000763239007816 */ /* 0x000fce0000000000 */
[----:B------:R-:W2:Y:S01]  /*9f60*/  MUFU.EX2 R2, R65 ;  /* 0x0000004100027308 */ /* 0x000ea20000000800 */
[----:B------:R-:W-:-:S07]  /*9f70*/  IMAD.MOV.U32 R146, RZ, RZ, R49 ;  /* 0x000000ffff927224 */ /* 0x000fce00078e0031 */
[----:B------:R4:W3:Y:S01]  /*9f80*/  MUFU.EX2 R6, R54 ;  /* 0x0000003600067308 */ /* 0x0008e20000000800 */
[----:B------:R-:W-:Y:S02]  /*9f90*/  @!P0 HFMA2.BF16_V2 R214, -RZ.H0_H0, RZ.H0_H0, -R150.H1_H1 ;  /* 0x200000ffffd68231 */ /* 0x000fe40000360996 */
[----:B------:R-:W-:Y:S01]  /*9fa0*/  IMAD.MOV.U32 R49, RZ, RZ, R145 ;  /* 0x000000ffff317224 */ /* 0x000fe200078e0091 */
[----:B------:R-:W-:Y:S01]  /*9fb0*/  LOP3.LUT R0, R0, 0xff, RZ, 0xc0, !PT ;  /* 0x000000ff00007812 */ /* 0x000fe200078ec0ff */
[----:B------:R-:W-:Y:S02]  /*9fc0*/  IMAD.MOV.U32 R145, RZ, RZ, R34 ;  /* 0x000000ffff917224 */ /* 0x000fe400078e0022 */
[----:B------:R-:W-:Y:S01]  /*9fd0*/  IMAD.MOV.U32 R52, RZ, RZ, R158 ;  /* 0x000000ffff347224 */ /* 0x000fe200078e009e */
[----:B------:R-:W-:Y:S01]  /*9fe0*/  @!P0 PRMT R219, R214, 0x5410, RZ ;  /* 0x00005410d6db8816 */ /* 0x000fe200000000ff */
[----:B------:R-:W-:Y:S02]  /*9ff0*/  IMAD.MOV.U32 R158, RZ, RZ, R50 ;  /* 0x000000ffff9e7224 */ /* 0x000fe400078e0032 */
[----:B----4-:R-:W-:-:S02]  /*a000*/  IMAD.MOV.U32 R54, RZ, RZ, R55 ;  /* 0x000000ffff367224 */ /* 0x010fc400078e0037 */
[----:B------:R-:W-:Y:S01]  /*a010*/  IMAD.MOV.U32 R87, RZ, RZ, R19 ;  /* 0x000000ffff577224 */ /* 0x000fe200078e0013 */
[----:B--2---:R-:W-:Y:S01]  /*a020*/  F2FP.BF16.F32.PACK_AB R143, R2, R4 ;  /* 0x00000004028f723e */ /* 0x004fe200000010ff */
[----:B------:R-:W2:Y:S01]  /*a030*/  MUFU.EX2 R5, R54 ;  /* 0x0000003600057308 */ /* 0x000ea20000000800 */
[----:B------:R-:W-:Y:S01]  /*a040*/  IMAD.MOV.U32 R50, RZ, RZ, R146 ;  /* 0x000000ffff327224 */ /* 0x000fe200078e0092 */
[----:B------:R-:W-:Y:S01]  /*a050*/  ISETP.LE.U32.AND P0, PT, R0, UR6, PT ;  /* 0x0000000600007c0c */ /* 0x000fe2000bf03070 */
[----:B------:R-:W-:Y:S02]  /*a060*/  IMAD.MOV.U32 R146, RZ, RZ, R49 ;  /* 0x000000ffff927224 */ /* 0x000fe400078e0031 */
[----:B------:R-:W-:Y:S01]  /*a070*/  FADD.FTZ R0, R4, R11 ;  /* 0x0000000b04007221 */ /* 0x000fe20000010000 */
[----:B------:R-:W-:Y:S01]  /*a080*/  IMAD.MOV.U32 R49, RZ, RZ, R145 ;  /* 0x000000ffff317224 */ /* 0x000fe200078e0091 */
[----:B------:R-:W4:Y:S01]  /*a090*/  LDL.LU R34, [R1+0x34c] ;  /* 0x00034c0001227983 */ /* 0x000f220000300800 */
[----:B------:R-:W-:-:S02]  /*a0a0*/  IMAD.MOV.U32 R145, RZ, RZ, R39 ;  /* 0x000000ffff917224 */ /* 0x000fc400078e0027 */
[----:B------:R-:W-:Y:S02]  /*a0b0*/  IMAD.MOV.U32 R39, RZ, RZ, R245 ;  /* 0x000000ffff277224 */ /* 0x000fe400078e00f5 */
[----:B------:R-:W-:Y:S01]  /*a0c0*/  FADD.FTZ R3, R2, R0 ;  /* 0x0000000002037221 */ /* 0x000fe20000010000 */
[----:B------:R-:W-:Y:S02]  /*a0d0*/  IMAD.MOV.U32 R19, RZ, RZ, R158 ;  /* 0x000000ffff137224 */ /* 0x000fe400078e009e */
[----:B---3--:R-:W-:Y:S01]  /*a0e0*/  FADD.FTZ R2, R6, R7 ;  /* 0x0000000706027221 */ /* 0x008fe20000010000 */
[----:B------:R-:W-:Y:S01]  /*a0f0*/  IMAD.MOV.U32 R158, RZ, RZ, R50 ;  /* 0x000000ffff9e7224 */ /* 0x000fe200078e0032 */
[----:B------:R-:W3:Y:S01]  /*a100*/  LDL.LU R245, [R1+0x348] ;  /* 0x0003480001f57983 */ /* 0x000ee20000300800 */
[----:B------:R-:W-:Y:S02]  /*a110*/  IMAD.MOV.U32 R50, RZ, RZ, R145 ;  /* 0x000000ffff327224 */ /* 0x000fe400078e0091 */
[----:B------:R-:W-:-:S02]  /*a120*/  IMAD.MOV.U32 R55, RZ, RZ, R87 ;  /* 0x000000ffff377224 */ /* 0x000fc400078e0057 */
[----:B------:R-:W-:Y:S02]  /*a130*/  IMAD.MOV.U32 R145, RZ, RZ, R39 ;  /* 0x000000ffff917224 */ /* 0x000fe400078e0027 */
[----:B------:R-:W-:Y:S02]  /*a140*/  IMAD.MOV.U32 R87, RZ, RZ, R147 ;  /* 0x000000ffff577224 */ /* 0x000fe400078e0093 */
[----:B------:R-:W-:Y:S02]  /*a150*/  IMAD.MOV.U32 R39, RZ, RZ, R44 ;  /* 0x000000ffff277224 */ /* 0x000fe400078e002c */
[----:B------:R-:W-:Y:S01]  /*a160*/  IMAD.MOV.U32 R147, RZ, RZ, R144 ;  /* 0x000000ffff937224 */ /* 0x000fe200078e0090 */
[----:B------:R-:W3:Y:S01]  /*a170*/  LDL.LU R44, [R1+0x344] ;  /* 0x00034400012c7983 */ /* 0x000ee20000300800 */
[----:B------:R-:W-:Y:S02]  /*a180*/  IMAD.MOV.U32 R144, RZ, RZ, R209 ;  /* 0x000000ffff907224 */ /* 0x000fe400078e00d1 */
[----:B--2---:R-:W-:Y:S01]  /*a190*/  FADD.FTZ R4, R5, R2 ;  /* 0x0000000205047221 */ /* 0x004fe20000010000 */
[----:B------:R-:W2:Y:S04]  /*a1a0*/  LDL.LU R209, [R1+0x340] ;  /* 0x0003400001d17983 */ /* 0x000ea80000300800 */
[----:B------:R1:W4:Y:S04]  /*a1b0*/  LDL.LU.S16 R54, [R1+0x10] ;  /* 0x0000100001367983 */ /* 0x0003280000300600 */
[----:B------:R1:W3:Y:S01]  /*a1c0*/  LDL.LU.S16 R2, [R1+0x14] ;  /* 0x0000140001027983 */ /* 0x0002e20000300600 */
[----:B------:R-:W-:Y:S01]  /*a1d0*/  @P3 HFMA2.BF16_V2 R215, -RZ.H0_H0, RZ.H0_H0, -R116.H0_H0 ;  /* 0x200000ffffd73231 */ /* 0x000fe20000340974 */
[----:B------:R-:W-:Y:S01]  /*a1e0*/  PRMT R0, R20, 0x7772, RZ ;  /* 0x0000777214007816 */ /* 0x000fe200000000ff */
[----:B------:R-:W-:-:S03]  /*a1f0*/  @!P0 HFMA2.BF16_V2 R216, -RZ.H0_H0, RZ.H0_H0, -R143.H0_H0 ;  /* 0x200000ffffd88231 */ /* 0x000fc6000034098f */
[----:B------:R-:W-:Y:S02]  /*a200*/  @P3 PRMT R116, R215, 0x5410, RZ ;  /* 0x00005410d7743816 */ /* 0x000fe400000000ff */
[----:B------:R-:W-:Y:S02]  /*a210*/  ISETP.GT.U32.AND P3, PT, R0, UR6, PT ;  /* 0x0000000600007c0c */ /* 0x000fe4000bf64070 */
[----:B------:R-:W-:Y:S02]  /*a220*/  SHF.R.U32.HI R0, RZ, 0x18, R57 ;  /* 0x00000018ff007819 */ /* 0x000fe40000011639 */
[C---:B------:R-:W-:Y:S02]  /*a230*/  PRMT R214, R143.reuse, 0x7610, R214 ;  /* 0x000076108fd67816 */ /* 0x040fe400000000d6 */
        /* <DEDUP_REMOVED lines=9> */
[----:B------:R-:W-:Y:S02]  /*a2d0*/  F2FP.BF16.F32.PACK_AB R142, R5, R6 ;  /* 0x00000006058e723e */ /* 0x000fe400000010ff */
[C---:B------:R-:W-:Y:S02]  /*a2e0*/  PRMT R115, R0.reuse, 0x7610, R115 ;  /* 0x0000761000737816 */ /* 0x040fe40000000073 */
[----:B------:R-:W-:-:S05]  /*a2f0*/  PRMT R114, R0, 0x7632, R114 ;  /* 0x0000763200727816 */ /* 0x000fca0000000072 */
[----:B----4-:R-:W-:Y:S02]  /*a300*/  @!P0 HFMA2.BF16_V2 R54, -RZ.H0_H0, RZ.H0_H0, -R142.H0_H0 ;  /* 0x200000ffff368231 */ /* 0x010fe4000034098e */
[----:B---3--:R-:W-:-:S03]  /*a310*/  @P3 HFMA2.BF16_V2 R2, -RZ.H0_H0, RZ.H0_H0, -R115.H0_H0 ;  /* 0x200000ffff023231 */ /* 0x008fc60000340973 */
[----:B------:R-:W-:Y:S01]  /*a320*/  PRMT R7, R54, 0x7610, R7 ;  /* 0x0000761036077816 */ /* 0x000fe20000000007 */
[----:B------:R-:W-:Y:S01]  /*a330*/  IMAD.MOV.U32 R54, RZ, RZ, R55 ;  /* 0x000000ffff367224 */ /* 0x000fe200078e0037 */
[----:B------:R-:W-:Y:S01]  /*a340*/  PRMT R6, R2, 0x7610, R6 ;  /* 0x0000761002067816 */ /* 0x000fe20000000006 */
[----:B------:R-:W-:Y:S02]  /*a350*/  IMAD.MOV.U32 R55, RZ, RZ, R87 ;  /* 0x000000ffff377224 */ /* 0x000fe400078e0057 */
[----:B------:R-:W-:Y:S01]  /*a360*/  IMAD.MOV.U32 R87, RZ, RZ, R50 ;  /* 0x000000ffff577224 */ /* 0x000fe200078e0032 */
[----:B------:R-:W-:Y:S02]  /*a370*/  PRMT R50, R115, 0x5410, R114 ;  /* 0x0000541073327816 */ /* 0x000fe40000000072 */
[----:B------:R-:W-:Y:S02]  /*a380*/  @P3 PRMT R115, R6, 0x5410, RZ ;  /* 0x0000541006733816 */ /* 0x000fe400000000ff */
[----:B------:R3:W4:Y:S01]  /*a390*/  LDL.LU.S16 R6, [R1+0x18] ;  /* 0x0000180001067983 */ /* 0x0007220000300600 */
[----:B------:R-:W-:-:S02]  /*a3a0*/  PRMT R0, R56, 0x7771, RZ ;  /* 0x0000777138007816 */ /* 0x000fc400000000ff */
[----:B------:R-:W-:Y:S01]  /*a3b0*/  PRMT R224, R142, 0x7610, R224 ;  /* 0x000076108ee07816 */ /* 0x000fe200000000e0 */
[----:B------:R-:W1:Y:S01]  /*a3c0*/  MUFU.EX2 R5, R66 ;  /* 0x0000004200057308 */ /* 0x000e620000000800 */
[----:B------:R-:W-:Y:S02]  /*a3d0*/  @!P0 PRMT R224, R7, 0x5410, RZ ;  /* 0x0000541007e08816 */ /* 0x000fe400000000ff */
[----:B------:R-:W-:Y:S02]  /*a3e0*/  ISETP.GT.U32.AND P0, PT, R0, UR6, PT ;  /* 0x0000000600007c0c */ /* 0x000fe4000bf04070 */
[----:B------:R-:W-:Y:S01]  /*a3f0*/  PRMT R218, R142, 0x7632, R218 ;  /* 0x000076328eda7816 */ /* 0x000fe200000000da */
[----:B-1----:R-:W-:Y:S02]  /*a400*/  FADD.FTZ R0, R5, R3 ;  /* 0x0000000305007221 */ /* 0x002fe40000010000 */
[----:B------:R-:W1:Y:S08]  /*a410*/  MUFU.EX2 R2, R67 ;  /* 0x0000004300027308 */ /* 0x000e700000000800 */
[----:B----4-:R-:W-:-:S05]  /*a420*/  @P0 HFMA2.BF16_V2 R6, -RZ.H0_H0, RZ.H0_H0, -R142.H1_H1 ;  /* 0x200000ffff060231 */ /* 0x010fca000036098e */
[----:B------:R-:W-:-:S04]  /*a430*/  PRMT R3, R6, 0x7610, R3 ;  /* 0x0000761006037816 */ /* 0x000fc80000000003 */
[----:B------:R-:W-:Y:S02]  /*a440*/  @P0 PRMT R218, R3, 0x5410, RZ ;  /* 0x0000541003da0816 */ /* 0x000fe400000000ff */
[----:B------:R3:W4:Y:S01]  /*a450*/  LDL.LU.S16 R3, [R1+0x1c] ;  /* 0x00001c0001037983 */ /* 0x0007220000300600 */
[----:B-1----:R-:W-:Y:S01]  /*a460*/  FADD.FTZ R7, R2, R0 ;  /* 0x0000000002077221 */ /* 0x002fe20000010000 */
[----:B------:R-:W-:-:S04]  /*a470*/  PRMT R0, R20, 0x7773, RZ ;  /* 0x0000777314007816 */ /* 0x000fc800000000ff */
[----:B------:R-:W-:Y:S02]  /*a480*/  ISETP.GT.U32.AND P3, PT, R0, UR6, PT ;  /* 0x0000000600007c0c */ /* 0x000fe4000bf64070 */
[----:B------:R-:W-:-:S04]  /*a490*/  PRMT R0, R56, 0x7772, RZ ;  /* 0x0000777238007816 */ /* 0x000fc800000000ff */
[----:B------:R-:W-:Y:S02]  /*a4a0*/  ISETP.GT.U32.AND P0, PT, R0, UR6, PT ;  /* 0x0000000600007c0c */ /* 0x000fe4000bf04070 */
[----:B------:R-:W-:-:S11]  /*a4b0*/  F2FP.BF16.F32.PACK_AB R140, R2, R5 ;  /* 0x00000005028c723e */ /* 0x000fd600000010ff */
[----:B----4-:R-:W-:-:S05]  /*a4c0*/  @P0 HFMA2.BF16_V2 R3, -RZ.H0_H0, RZ.H0_H0, -R140.H0_H0 ;  /* 0x200000ffff030231 */ /* 0x010fca000034098c */
[----:B------:R-:W-:Y:S02]  /*a4d0*/  PRMT R0, R3, 0x7610, R0 ;  /* 0x0000761003007816 */ /* 0x000fe40000000000 */
[----:B------:R3:W4:Y:S01]  /*a4e0*/  LDL.LU.S16 R3, [R1+0x20] ;  /* 0x0000200001037983 */ /* 0x0007220000300600 */
[----:B------:R-:W-:Y:S02]  /*a4f0*/  PRMT R216, R140, 0x7610, R216 ;  /* 0x000076108cd87816 */ /* 0x000fe400000000d8 */
[----:B------:R-:W-:Y:S02]  /*a500*/  @P0 PRMT R216, R0, 0x5410, RZ ;  /* 0x0000541000d80816 */ /* 0x000fe400000000ff */
[----:B------:R-:W-:-:S04]  /*a510*/  PRMT R0, R56, 0x7773, RZ ;  /* 0x0000777338007816 */ /* 0x000fc800000000ff */
[----:B------:R-:W-:-:S13]  /*a520*/  ISETP.GT.U32.AND P0, PT, R0, UR6, PT ;  /* 0x0000000600007c0c */ /* 0x000fda000bf04070 */
[----:B----4-:R-:W-:-:S05]  /*a530*/  @P0 HFMA2.BF16_V2 R3, -RZ.H0_H0, RZ.H0_H0, -R140.H1_H1 ;  /* 0x200000ffff030231 */ /* 0x010fca000036098c */
[----:B------:R-:W-:Y:S02]  /*a540*/  PRMT R2, R3, 0x7610, R2 ;  /* 0x0000761003027816 */ /* 0x000fe40000000002 */
[----:B------:R3:W4:Y:S04]  /*a550*/  LDL.LU.S16 R3, [R1+0x24] ;  /* 0x0000240001037983 */ /* 0x0007280000300600 */
[----:B------:R3:W2:Y:S01]  /*a560*/  LDL.LU.S16 R6, [R1+0x2c] ;  /* 0x00002c0001067983 */ /* 0x0006a20000300600 */
[----:B------:R-:W-:Y:S01]  /*a570*/  IMAD.MOV.U32 R215, RZ, RZ, R55 ;  /* 0x000000ffffd77224 */ /* 0x000fe200078e0037 */
[----:B------:R-:W-:Y:S02]  /*a580*/  PRMT R213, R140, 0x7632, R213 ;  /* 0x000076328cd57816 */ /* 0x000fe400000000d5 */
[----:B------:R-:W-:-:S02]  /*a590*/  @P0 PRMT R213, R2, 0x5410, RZ ;  /* 0x0000541002d50816 */ /* 0x000fc400000000ff */
[----:B------:R1:W-:Y:S02]  /*a5a0*/  MUFU.EX2 R2, R215 ;  /* 0x000000d700027308 */ /* 0x0003e40000000800 */
[----:B-1----:R-:W-:Y:S02]  /*a5b0*/  IMAD.MOV.U32 R215, RZ, RZ, R87 ;  /* 0x000000ffffd77224 */ /* 0x002fe400078e0057 */
[----:B------:R-:W-:Y:S02]  /*a5c0*/  IMAD.MOV.U32 R87, RZ, RZ, R53 ;  /* 0x000000ffff577224 */ /* 0x000fe400078e0035 */
[----:B----4-:R-:W-:-:S05]  /*a5d0*/  @P3 HFMA2.BF16_V2 R3, -RZ.H0_H0, RZ.H0_H0, -R114.H0_H0 ;  /* 0x200000ffff033231 */ /* 0x010fca0000340972 */
[----:B------:R-:W-:Y:S02]  /*a5e0*/  PRMT R0, R3, 0x7610, R0 ;  /* 0x0000761003007816 */ /* 0x000fe40000000000 */
[----:B------:R1:W4:Y:S02]  /*a5f0*/  MUFU.EX2 R3, R54 ;  /* 0x0000003600037308 */ /* 0x0003240000000800 */
[----:B------:R-:W-:Y:S01]  /*a600*/  @P3 PRMT R114, R0, 0x5410, RZ ;  /* 0x0000541000723816 */ /* 0x000fe200000000ff */
[----:B-1----:R-:W-:-:S05]  /*a610*/  IMAD.WIDE.U32 R54, R8, -0x2daee0ad, RZ ;  /* 0xd2511f5308367825 */ /* 0x002fca00078e00ff */
[----:B------:R-:W-:Y:S01]  /*a620*/  LOP3.LUT R53, R12, UR4, R55, 0x96, !PT ;  /* 0x000000040c357c12 */ /* 0x000fe2000f8e9637 */
[----:B------:R-:W1:Y:S03]  /*a630*/  LDCU UR4, c[0x0][0x444] ;  /* 0x00008880ff0477ac */ /* 0x000e660008000800 */
[----:B------:R-:W-:-:S04]  /*a640*/  LOP3.LUT R0, R53, 0xff, RZ, 0xc0, !PT ;  /* 0x000000ff35007812 */ /* 0x000fc800078ec0ff */
[----:B------:R-:W-:Y:S02]  /*a650*/  ISETP.LE.U32.AND P0, PT, R0, UR6, PT ;  /* 0x0000000600007c0c */ /* 0x000fe4000bf03070 */
[----:B----4-:R-:W-:Y:S01]  /*a660*/  F2FP.BF16.F32.PACK_AB R173, R2, R3 ;  /* 0x0000000302ad723e */ /* 0x010fe200000010ff */
[----:B------:R-:W-:-:S10]  /*a670*/  FADD.FTZ R0, R3, R4 ;  /* 0x0000000403007221 */ /* 0x000fd40000010000 */
[----:B--2---:R-:W-:Y:S01]  /*a680*/  @!P0 HFMA2.BF16_V2 R6, -RZ.H0_H0, RZ.H0_H0, -R173.H0_H0 ;  /* 0x200000ffff068231 */ /* 0x004fe200003409ad */
[----:B------:R-:W-:-:S04]  /*a690*/  PRMT R208, R173, 0x7610, R208 ;  /* 0x00007610add07816 */ /* 0x000fc800000000d0 */
[----:B------:R-:W-:-:S04]  /*a6a0*/  PRMT R3, R6, 0x7610, R3 ;  /* 0x0000761006037816 */ /* 0x000fc80000000003 */
[----:B------:R-:W-:Y:S02]  /*a6b0*/  @!P0 PRMT R208, R3, 0x5410, RZ ;  /* 0x0000541003d08816 */ /* 0x000fe400000000ff */
[----:B------:R3:W2:Y:S01]  /*a6c0*/  LDL.LU.S16 R3, [R1+0x30] ;  /* 0x0000300001037983 */ /* 0x0006a20000300600 */
[----:B------:R-:W-:Y:S01]  /*a6d0*/  FADD.FTZ R5, R2, R0 ;  /* 0x0000000002057221 */ /* 0x000fe20000010000 */
[----:B------:R-:W-:Y:S01]  /*a6e0*/  LOP3.LUT R0, R17, 0xff, RZ, 0xc0, !PT ;  /* 0x000000ff11007812 */ /* 0x000fe200078ec0ff */
[----:B------:R-:W4:Y:S01]  /*a6f0*/  MUFU.EX2 R6, R70 ;  /* 0x0000004600067308 */ /* 0x000f220000000800 */
[----:B------:R-:W-:Y:S01]  /*a700*/  PRMT R207, R173, 0x7632, R207 ;  /* 0x00007632adcf7816 */ /* 0x000fe200000000cf */
[----:B------:R3:W3:Y:S01]  /*a710*/  LDL.LU.S16 R65, [R1+0x34] ;  /* 0x0000340001417983 */ /* 0x0006e20000300600 */
[----:B------:R-:W-:Y:S02]  /*a720*/  ISETP.LE.U32.AND P3, PT, R0, UR6, PT ;  /* 0x0000000600007c0c */ /* 0x000fe4000bf63070 */
[----:B------:R-:W-:-:S04]  /*a730*/  LOP3.LUT R0, R53, 0xffff, RZ, 0xc0, !PT ;  /* 0x0000ffff35007812 */ /* 0x000fc800078ec0ff */
[----:B------:R-:W-:-:S04]  /*a740*/  SHF.R.U32.HI R0, RZ, 0x8, R0 ;  /* 0x00000008ff007819 */ /* 0x000fc80000011600 */
[----:B------:R-:W-:-:S04]  /*a750*/  LOP3.LUT R0, R0, 0xffff, RZ, 0xc0, !PT ;  /* 0x0000ffff00007812 */ /* 0x000fc800078ec0ff */
[----:B------:R-:W-:-:S13]  /*a760*/  ISETP.LE.U32.AND P0, PT, R0, UR6, PT ;  /* 0x0000000600007c0c */ /* 0x000fda000bf03070 */
[----:B--2---:R-:W-:-:S05]  /*a770*/  @!P0 HFMA2.BF16_V2 R3, -RZ.H0_H0, RZ.H0_H0, -R173.H1_H1 ;  /* 0x200000ffff038231 */ /* 0x004fca00003609ad */
[----:B------:R-:W-:Y:S02]  /*a780*/  PRMT R2, R3, 0x7610, R2 ;  /* 0x0000761003027816 */ /* 0x000fe40000000002 */
[----:B------:R-:W2:Y:S02]  /*a790*/  MUFU.EX2 R3, R71 ;  /* 0x0000004700037308 */ /* 0x000ea40000000800 */
[----:B------:R-:W-:Y:S01]  /*a7a0*/  @!P0 PRMT R207, R2, 0x5410, RZ ;  /* 0x0000541002cf8816 */ /* 0x000fe200000000ff */
[----:B----4-:R-:W-:-:S04]  /*a7b0*/  FADD.FTZ R2, R6, R7 ;  /* 0x0000000706027221 */ /* 0x010fc80000010000 */
[----:B--2---:R-:W-:Y:S02]  /*a7c0*/  FADD.FTZ R4, R3, R2 ;  /* 0x0000000203047221 */ /* 0x004fe40000010000 */
[----:B------:R2:W4:Y:S01]  /*a7d0*/  LDL.LU.S16 R2, [R1+0x38] ;  /* 0x0000380001027983 */ /* 0x0005220000300600 */
[----:B------:R-:W-:-:S04]  /*a7e0*/  PRMT R0, R53, 0x7632, R0 ;  /* 0x0000763235007816 */ /* 0x000fc80000000000 */
[----:B------:R-:W-:-:S04]  /*a7f0*/  LOP3.LUT R0, R0, 0xff, RZ, 0xc0, !PT ;  /* 0x000000ff00007812 */ /* 0x000fc800078ec0ff */
[----:B------:R-:W-:Y:S02]  /*a800*/  ISETP.LE.U32.AND P0, PT, R0, UR6, PT ;  /* 0x0000000600007c0c */ /* 0x000fe4000bf03070 */
[----:B------:R-:W-:-:S04]  /*a810*/  F2FP.BF16.F32.PACK_AB R0, R23, R24 ;  /* 0x000000181700723e */ /* 0x000fc800000010ff */
[C---:B------:R-:W-:Y:S02]  /*a820*/  PRMT R107, R0.reuse, 0x7610, R107 ;  /* 0x00007610006b7816 */ /* 0x040fe4000000006b */
[----:B------:R-:W-:Y:S02]  /*a830*/  F2FP.BF16.F32.PACK_AB R172, R3, R6 ;  /* 0x0000000603ac723e */ /* 0x000fe400000010ff */
[----:B------:R-:W1:Y:S03]  /*a840*/  MUFU.EX2 R3, R215 ;  /* 0x000000d700037308 */ /* 0x000e660000000800 */
[----:B---3--:R-:W-:Y:S01]  /*a850*/  @!P0 HFMA2.BF16_V2 R65, -RZ.H0_H0, RZ.H0_H0, -R172.H0_H0 ;  /* 0x200000ffff418231 */ /* 0x008fe200003409ac */
[----:B------:R-:W-:Y:S02]  /*a860*/  PRMT R106, R0, 0x7632, R106 ;  /* 0x00007632006a7816 */ /* 0x000fe4000000006a */
[----:B------:R-:W-:-:S02]  /*a870*/  SHF.R.U32.HI R0, RZ, 0x18, R53 ;  /* 0x00000018ff007819 */ /* 0x000fc40000011635 */
[----:B------:R-:W-:Y:S02]  /*a880*/  PRMT R41, R65, 0x7610, R41 ;  /* 0x0000761041297816 */ /* 0x000fe40000000029 */
[----:B------:R-:W-:Y:S02]  /*a890*/  PRMT R206, R172, 0x7610, R206 ;  /* 0x00007610acce7816 */ /* 0x000fe400000000ce */
[----:B------:R-:W-:Y:S02]  /*a8a0*/  @!P0 PRMT R206, R41, 0x5410, RZ ;  /* 0x0000541029ce8816 */ /* 0x000fe400000000ff */
[----:B------:R-:W-:Y:S01]  /*a8b0*/  ISETP.LE.U32.AND P0, PT, R0, UR6, PT ;  /* 0x0000000600007c0c */ /* 0x000fe2000bf03070 */
[----:B-1----:R-:W-:Y:S01]  /*a8c0*/  FADD.FTZ R0, R3, R5 ;  /* 0x0000000503007221 */ /* 0x002fe20000010000 */
[----:B------:R-:W-:Y:S02]  /*a8d0*/  IMAD.MOV.U32 R41, RZ, RZ, R159 ;  /* 0x000000ffff297224 */ /* 0x000fe400078e009f */
[----:B------:R-:W-:-:S02]  /*a8e0*/  IMAD.MOV.U32 R159, RZ, RZ, R19 ;  /* 0x000000ffff9f7224 */ /* 0x000fc400078e0013 */
[----:B------:R-:W-:Y:S02]  /*a8f0*/  IMAD.MOV.U32 R19, RZ, RZ, R158 ;  /* 0x000000ffff137224 */ /* 0x000fe400078e009e */
[----:B------:R-:W-:Y:S01]  /*a900*/  IMAD.MOV.U32 R158, RZ, RZ, R51 ;  /* 0x000000ffff9e7224 */ /* 0x000fe200078e0033 */
[----:B------:R-:W-:Y:S01]  /*a910*/  PRMT R51, R107, 0x5410, R106 ;  /* 0x000054106b337816 */ /* 0x000fe2000000006a */
[----:B----4-:R-:W-:-:S05]  /*a920*/  @!P3 HFMA2.BF16_V2 R2, -RZ.H0_H0, RZ.H0_H0, -R107.H0_H0 ;  /* 0x200000ffff02b231 */ /* 0x010fca000034096b */
[----:B------:R-:W-:Y:S02]  /*a930*/  PRMT R64, R2, 0x7610, R64 ;  /* 0x0000761002407816 */ /* 0x000fe40000000040 */
[----:B------:R-:W1:Y:S02]  /*a940*/  MUFU.EX2 R2, R87 ;  /* 0x0000005700027308 */ /* 0x000e640000000800 */
[----:B------:R-:W-:Y:S01]  /*a950*/  @!P3 PRMT R107, R64, 0x5410, RZ ;  /* 0x00005410406bb816 */ /* 0x000fe200000000ff */
[----:B-1----:R-:W-:-:S05]  /*a960*/  FADD.FTZ R0, R2, R0 ;  /* 0x0000000002007221 */ /* 0x002fca0000010000 */
[----:B------:R1:W-:Y:S04]  /*a970*/  STL [R1+0x3c], R0 ;  /* 0x00003c0001007387 */ /* 0x0003e80000100800 */
[----:B------:R2:W3:Y:S01]  /*a980*/  LDL.LU.S16 R64, [R1+0x40] ;  /* 0x0000400001407983 */ /* 0x0004e20000300600 */
[----:B------:R-:W-:Y:S01]  /*a990*/  PRMT R194, R172, 0x7632, R194 ;  /* 0x00007632acc27816 */ /* 0x000fe200000000c2 */
[----:B---3--:R-:W-:-:S05]  /*a9a0*/  @!P0 HFMA2.BF16_V2 R64, -RZ.H0_H0, RZ.H0_H0, -R172.H1_H1 ;  /* 0x200000ffff408231 */ /* 0x008fca00003609ac */
[----:B------:R-:W-:-:S04]  /*a9b0*/  PRMT R5, R64, 0x7610, R5 ;  /* 0x0000761040057816 */ /* 0x000fc80000000005 */
[----:B------:R-:W-:Y:S02]  /*a9c0*/  @!P0 PRMT R194, R5, 0x5410, RZ ;  /* 0x0000541005c28816 */ /* 0x000fe400000000ff */
[----:B------:R2:W3:Y:S04]  /*a9d0*/  LDL.LU.S16 R5, [R1+0x44] ;  /* 0x0000440001057983 */ /* 0x0004e80000300600 */
[----:B------:R2:W4:Y:S01]  /*a9e0*/  LDL.LU.S16 R64, [R1+0x48] ;  /* 0x0000480001407983 */ /* 0x0005220000300600 */
[----:B-1----:R-:W-:Y:S02]  /*a9f0*/  SHF.R.U32.HI R0, RZ, 0x18, R17 ;  /* 0x00000018ff007819 */ /* 0x002fe40000011611 */
[----:B------:R-:W-:Y:S01]  /*aa00*/  F2FP.BF16.F32.PACK_AB R151, R2, R3 ;  /* 0x000000030297723e */ /* 0x000fe200000010ff */
[----:B------:R2:W2:Y:S01]  /*aa10*/  LDL.LU.S16 R65, [R1+0x50] ;  /* 0x0000500001417983 */ /* 0x0004a20000300600 */
[----:B------:R-:W-:Y:S01]  /*aa20*/  ISETP.LE.U32.AND P3, PT, R0, UR6, PT ;  /* 0x0000000600007c0c */ /* 0x000fe2000bf63070 */
[----:B------:R-:W-:-:S05]  /*aa30*/  IMAD.MOV.U32 R0, RZ, RZ, R54 ;  /* 0x000000ffff007224 */ /* 0x000fca00078e0036 */
[----:B------:R-:W-:-:S04]  /*aa40*/  LOP3.LUT R0, R0, 0xff, RZ, 0xc0, !PT ;  /* 0x000000ff00007812 */ /* 0x000fc800078ec0ff */
[----:B------:R-:W-:Y:S02]  /*aa50*/  ISETP.LE.U32.AND P0, PT, R0, UR6, PT ;  /* 0x0000000600007c0c */ /* 0x000fe4000bf03070 */
[----:B------:R-:W-:-:S11]  /*aa60*/  PRMT R203, R151, 0x7610, R203 ;  /* 0x0000761097cb7816 */ /* 0x000fd600000000cb */
[----:B---3--:R-:W-:Y:S02]  /*aa70*/  @!P0 HFMA2.BF16_V2 R5, -RZ.H0_H0, RZ.H0_H0, -R151.H0_H0 ;  /* 0x200000ffff058231 */ /* 0x008fe40000340997 */
[----:B----4-:R-:W-:-:S03]  /*aa80*/  @!P5 HFMA2.BF16_V2 R64, -RZ.H0_H0, RZ.H0_H0, -R106.H0_H0 ;  /* 0x200000ffff40d231 */ /* 0x010fc6000034096a */
[----:B------:R-:W-:Y:S02]  /*aa90*/  PRMT R63, R5, 0x7610, R63 ;  /* 0x00007610053f7816 */ /* 0x000fe4000000003f */
[----:B------:R-:W-:Y:S02]  /*aaa0*/  PRMT R3, R64, 0x7610, R3 ;  /* 0x0000761040037816 */ /* 0x000fe40000000003 */
[----:B------:R-:W-:Y:S01]  /*aab0*/  @!P0 PRMT R203, R63, 0x5410, RZ ;  /* 0x000054103fcb8816 */ /* 0x000fe200000000ff */
[----:B------:R1:W3:Y:S04]  /*aac0*/  LDL.LU.S16 R64, [R1+0x4c] ;  /* 0x00004c0001407983 */ /* 0x0002e80000300600 */
[----:B------:R1:W4:Y:S01]  /*aad0*/  LDL.LU.S16 R63, [R1+0x54] ;  /* 0x00005400013f7983 */ /* 0x0003220000300600 */
[----:B------:R-:W-:Y:S01]  /*aae0*/  F2FP.BF16.F32.PACK_AB R2, R95, R100 ;  /* 0x000000645f02723e */ /* 0x000fe200000010ff */
[----:B------:R-:W1:Y:S01]  /*aaf0*/  MUFU.EX2 R5, R75 ;  /* 0x0000004b00057308 */ /* 0x000e620000000800 */
[----:B------:R-:W-:-:S02]  /*ab00*/  @!P5 PRMT R106, R3, 0x5410, RZ ;  /* 0x00005410036ad816 */ /* 0x000fc400000000ff */
[----:B------:R-:W-:Y:S02]  /*ab10*/  PRMT R93, R2, 0x7610, R93 ;  /* 0x00007610025d7816 */ /* 0x000fe4000000005d */
[----:B------:R-:W-:-:S03]  /*ab20*/  F2FP.BF16.F32.PACK_AB R0, R25, R26 ;  /* 0x0000001a1900723e */ /* 0x000fc600000010ff */
[----:B------:R-:W1:Y:S01]  /*ab30*/  MUFU.EX2 R3, R76 ;  /* 0x0000004c00037308 */ /* 0x000e620000000800 */
[----:B--2---:R-:W-:Y:S01]  /*ab40*/  @!P4 HFMA2.BF16_V2 R65, -RZ.H0_H0, RZ.H0_H0, -R93.H0_H0 ;  /* 0x200000ffff41c231 */ /* 0x004fe2000034095d */
[----:B------:R-:W-:Y:S02]  /*ab50*/  PRMT R95, R2, 0x7632, R95 ;  /* 0x00007632025f7816 */ /* 0x000fe4000000005f */
[C---:B------:R-:W-:Y:S02]  /*ab60*/  PRMT R112, R0.reuse, 0x7610, R112 ;  /* 0x0000761000707816 */ /* 0x040fe40000000070 */
[----:B------:R-:W-:Y:S02]  /*ab70*/  PRMT R40, R65, 0x7610, R40 ;  /* 0x0000761041287816 */ /* 0x000fe40000000028 */
[----:B------:R-:W-:Y:S02]  /*ab80*/  PRMT R100, R93, 0x5410, R95 ;  /* 0x000054105d647816 */ /* 0x000fe4000000005f */
[----:B------:R-:W-:Y:S01]  /*ab90*/  PRMT R113, R0, 0x7632, R113 ;  /* 0x0000763200717816 */ /* 0x000fe20000000071 */
[----:B-1----:R-:W-:Y:S01]  /*aba0*/  FADD.FTZ R0, R5, R4 ;  /* 0x0000000405007221 */ /* 0x002fe20000010000 */
[----:B------:R-:W-:Y:S01]  /*abb0*/  @!P4 PRMT R93, R40, 0x5410, RZ ;  /* 0x00005410285dc816 */ /* 0x000fe200000000ff */
[----:B------:R-:W-:-:S02]  /*abc0*/  IMAD.MOV.U32 R40, RZ, RZ, R52 ;  /* 0x000000ffff287224 */ /* 0x000fc400078e0034 */
[----:B------:R-:W-:Y:S02]  /*abd0*/  IMAD.MOV.U32 R52, RZ, RZ, R159 ;  /* 0x000000ffff347224 */ /* 0x000fe400078e009f */
[----:B------:R-:W-:Y:S02]  /*abe0*/  IMAD.MOV.U32 R159, RZ, RZ, R19 ;  /* 0x000000ffff9f7224 */ /* 0x000fe400078e0013 */
[----:B------:R-:W-:Y:S01]  /*abf0*/  FADD.FTZ R0, R3, R0 ;  /* 0x0000000003007221 */ /* 0x000fe20000010000 */
[----:B------:R-:W-:Y:S02]  /*ac00*/  IMAD.MOV.U32 R19, RZ, RZ, R158 ;  /* 0x000000ffff137224 */ /* 0x000fe400078e009e */
[----:B------:R-:W-:Y:S02]  /*ac10*/  IMAD.MOV.U32 R158, RZ, RZ, R157 ;  /* 0x000000ffff9e7224 */ /* 0x000fe400078e009d */
[----:B------:R-:W-:Y:S02]  /*ac20*/  IMAD.MOV.U32 R157, RZ, RZ, R147 ;  /* 0x000000ffff9d7224 */ /* 0x000fe400078e0093 */
[----:B------:R-:W-:-:S02]  /*ac30*/  IMAD.MOV.U32 R147, RZ, RZ, R39 ;  /* 0x000000ffff937224 */ /* 0x000fc400078e0027 */
[----:B------:R-:W-:Y:S01]  /*ac40*/  IMAD.MOV.U32 R39, RZ, RZ, R101 ;  /* 0x000000ffff277224 */ /* 0x000fe200078e0065 */
[----:B------:R-:W-:Y:S01]  /*ac50*/  PRMT R101, R112, 0x5410, R113 ;  /* 0x0000541070657816 */ /* 0x000fe20000000071 */
[----:B------:R1:W-:Y:S01]  /*ac60*/  STL [R1+0x38], R0 ;  /* 0x0000380001007387 */ /* 0x0003e20000100800 */
[----:B----4-:R-:W-:-:S05]  /*ac70*/  @!P2 HFMA2.BF16_V2 R63, -RZ.H0_H0, RZ.H0_H0, -R112.H0_H0 ;  /* 0x200000ffff3fa231 */ /* 0x010fca0000340970 */
[----:B------:R-:W-:-:S04]  /*ac80*/  PRMT R25, R63, 0x7610, R25 ;  /* 0x000076103f197816 */ /* 0x000fc80000000019 */
[----:B------:R-:W-:Y:S02]  /*ac90*/  @!P2 PRMT R112, R25, 0x5410, RZ ;  /* 0x000054101970a816 */ /* 0x000fe400000000ff */
[----:B------:R2:W4:Y:S01]  /*aca0*/  LDL.LU.S16 R25, [R1+0x58] ;  /* 0x0000580001197983 */ /* 0x0005220000300600 */
[----:B-1----:R-:W-:-:S04]  /*acb0*/  PRMT R0, R54, 0x7771, RZ ;  /* 0x0000777136007816 */ /* 0x002fc800000000ff */
[----:B------:R-:W-:Y:S01]  /*acc0*/  ISETP.GT.U32.AND P2, PT, R0, UR6, PT ;  /* 0x0000000600007c0c */ /* 0x000fe2000bf44070 */
[----:B---3--:R-:W-:-:S05]  /*acd0*/  @!P3 HFMA2.BF16_V2 R64, -RZ.H0_H0, RZ.H0_H0, -R95.H0_H0 ;  /* 0x200000ffff40b231 */ /* 0x008fca000034095f */
[----:B------:R-:W-:-:S04]  /*ace0*/  PRMT R26, R64, 0x7610, R26 ;  /* 0x00007610401a7816 */ /* 0x000fc8000000001a */
[----:B------:R-:W-:Y:S02]  /*acf0*/  @!P3 PRMT R95, R26, 0x5410, RZ ;  /* 0x000054101a5fb816 */ /* 0x000fe400000000ff */
[----:B------:R2:W3:Y:S01]  /*ad00*/  LDL.LU.S16 R26, [R1+0x5c] ;  /* 0x00005c00011a7983 */ /* 0x0004e20000300600 */
[----:B----4-:R-:W-:-:S05]  /*ad10*/  @P2 HFMA2.BF16_V2 R25, -RZ.H0_H0, RZ.H0_H0, -R151.H1_H1 ;  /* 0x200000ffff192231 */ /* 0x010fca0000360997 */
[----:B------:R-:W-:Y:S02]  /*ad20*/  PRMT R13, R25, 0x7610, R13 ;  /* 0x00007610190d7816 */ /* 0x000fe4000000000d */
[----:B------:R2:W4:Y:S01]  /*ad30*/  LDL.LU.S16 R25, [R1+0x60] ;  /* 0x0000600001197983 */ /* 0x0005220000300600 */
[----:B------:R-:W-:-:S04]  /*ad40*/  PRMT R0, R54, 0x7772, RZ ;  /* 0x0000777236007816 */ /* 0x000fc800000000ff */
[----:B------:R-:W-:Y:S02]  /*ad50*/  ISETP.GT.U32.AND P0, PT, R0, UR6, PT ;  /* 0x0000000600007c0c */ /* 0x000fe4000bf04070 */
[----:B------:R-:W-:-:S04]  /*ad60*/  PRMT R0, R16, 0x7771, RZ ;  /* 0x0000777110007816 */ /* 0x000fc800000000ff */
[----:B------:R-:W-:Y:S02]  /*ad70*/  ISETP.GT.U32.AND P5, PT, R0, UR6, PT ;  /* 0x0000000600007c0c */ /* 0x000fe4000bfa4070 */
[----:B------:R-:W-:Y:S02]  /*ad80*/  PRMT R193, R151, 0x7632, R193 ;  /* 0x0000763297c17816 */ /* 0x000fe400000000c1 */
[----:B------:R-:W-:Y:S02]  /*ad90*/  @P2 PRMT R193, R13, 0x5410, RZ ;  /* 0x000054100dc12816 */ /* 0x000fe400000000ff */
[----:B------:R2:W2:Y:S01]  /*ada0*/  LDL.LU.S16 R13, [R1+0x64] ;  /* 0x00006400010d7983 */ /* 0x0004a20000300600 */
[----:B------:R-:W-:-:S05]  /*adb0*/  F2FP.BF16.F32.PACK_AB R149, R3, R5 ;  /* 0x000000050395723e */ /* 0x000fca00000010ff */
[----:B---3--:R-:W-:Y:S01]  /*adc0*/  @P0 HFMA2.BF16_V2 R26, -RZ.H0_H0, RZ.H0_H0, -R149.H0_H0 ;  /* 0x200000ffff1a0231 */ /* 0x008fe20000340995 */
[----:B------:R-:W-:-:S04]  /*add0*/  PRMT R192, R149, 0x7610, R192 ;  /* 0x0000761095c07816 */ /* 0x000fc800000000c0 */
[----:B------:R-:W-:-:S04]  /*ade0*/  PRMT R12, R26, 0x7610, R12 ;  /* 0x000076101a0c7816 */ /* 0x000fc8000000000c */
[----:B------:R-:W-:Y:S02]  /*adf0*/  @P0 PRMT R192, R12, 0x5410, RZ ;  /* 0x000054100cc00816 */ /* 0x000fe400000000ff */
[----:B------:R1:W3:Y:S01]  /*ae00*/  LDL.LU.S16 R12, [R1+0x68] ;  /* 0x00006800010c7983 */ /* 0x0002e20000300600 */
[----:B----4-:R-:W-:-:S05]  /*ae10*/  @P5 HFMA2.BF16_V2 R25, -RZ.H0_H0, RZ.H0_H0, -R113.H0_H0 ;  /* 0x200000ffff195231 */ /* 0x010fca0000340971 */
[----:B------:R-:W-:-:S04]  /*ae20*/  PRMT R11, R25, 0x7610, R11 ;  /* 0x00007610190b7816 */ /* 0x000fc8000000000b */
[----:B------:R-:W-:Y:S02]  /*ae30*/  @P5 PRMT R113, R11, 0x5410, RZ ;  /* 0x000054100b715816 */ /* 0x000fe400000000ff */
[----:B------:R1:W4:Y:S01]  /*ae40*/  LDL.LU.S16 R11, [R1+0x6c] ;  /* 0x00006c00010b7983 */ /* 0x0003220000300600 */
[----:B------:R-:W-:-:S04]  /*ae50*/  PRMT R0, R16, 0x7772, RZ ;  /* 0x0000777210007816 */ /* 0x000fc800000000ff */
[----:B------:R-:W-:Y:S02]  /*ae60*/  ISETP.GT.U32.AND P4, PT, R0, UR6, PT ;  /* 0x0000000600007c0c */ /* 0x000fe4000bf84070 */
[----:B------:R-:W-:Y:S01]  /*ae70*/  F2FP.BF16.F32.PACK_AB R2, R99, R102 ;  /* 0x000000666302723e */ /* 0x000fe200000010ff */
[----:B------:R-:W1:Y:S01]  /*ae80*/  S2R R87, SR_TID.X ;  /* 0x0000000000577919 */ /* 0x000e620000002100 */
[----:B------:R-:W-:Y:S02]  /*ae90*/  PRMT R0, R16, 0x7773, RZ ;  /* 0x0000777310007816 */ /* 0x000fe400000000ff */
[----:B------:R-:W-:Y:S01]  /*aea0*/  PRMT R109, R2, 0x7610, R109 ;  /* 0x00007610026d7816 */ /* 0x000fe2000000006d */
[----:B------:R-:W3:Y:S01]  /*aeb0*/  S2R R63, SR_TID.X ;  /* 0x00000000003f7919 */ /* 0x000ee20000002100 */
[----:B------:R-:W-:Y:S02]  /*aec0*/  ISETP.GT.U32.AND P3, PT, R0, UR6, PT ;  /* 0x0000000600007c0c */ /* 0x000fe4000bf64070 */
[----:B------:R-:W-:-:S03]  /*aed0*/  LOP3.LUT R0, R72, 0xff, RZ, 0xc0, !PT ;  /* 0x000000ff48007812 */ /* 0x000fc600078ec0ff */
[----:B--2---:R-:W-:Y:S01]  /*aee0*/  @P4 HFMA2.BF16_V2 R13, -RZ.H0_H0, RZ.H0_H0, -R109.H0_H0 ;  /* 0x200000ffff0d4231 */ /* 0x004fe2000034096d */
[----:B------:R-:W-:Y:S02]  /*aef0*/  ISETP.LE.U32.AND P2, PT, R0, UR6, PT ;  /* 0x0000000600007c0c */ /* 0x000fe4000bf43070 */
[----:B------:R-:W-:Y:S02]  /*af00*/  PRMT R108, R2, 0x7632, R108 ;  /* 0x00007632026c7816 */ /* 0x000fe4000000006c */
[----:B------:R-:W-:Y:S02]  /*af10*/  PRMT R0, R13, 0x7610, R0 ;  /* 0x000076100d007816 */ /* 0x000fe40000000000 */
[----:B------:R-:W-:Y:S02]  /*af20*/  PRMT R99, R109, 0x5410, R108 ;  /* 0x000054106d637816 */ /* 0x000fe4000000006c */
[----:B------:R-:W-:Y:S02]  /*af30*/  @P4 PRMT R109, R0, 0x5410, RZ ;  /* 0x00005410006d4816 */ /* 0x000fe400000000ff */
[----:B------:R-:W-:-:S04]  /*af40*/  PRMT R0, R54, 0x7773, RZ ;  /* 0x0000777336007816 */ /* 0x000fc800000000ff */
[----:B------:R-:W-:Y:S01]  /*af50*/  ISETP.GT.U32.AND P0, PT, R0, UR6, PT ;  /* 0x0000000600007c0c */ /* 0x000fe2000bf04070 */
[----:B-1----:R-:W-:Y:S01]  /*af60*/  IMAD.SHL.U32 R87, R87, 0x2, RZ ;  /* 0x0000000257577824 */ /* 0x002fe200078e00ff */
[----:B---3--:R-:W-:-:S11]  /*af70*/  LOP3.LUT R63, R63, 0x1f, RZ, 0xc0, !PT ;  /* 0x0000001f3f3f7812 */ /* 0x008fd600078ec0ff */
[----:B------:R-:W-:Y:S01]  /*af80*/  @P0 HFMA2.BF16_V2 R12, -RZ.H0_H0, RZ.H0_H0, -R149.H1_H1 ;  /* 0x200000ffff0c0231 */ /* 0x000fe20000360995 */
[----:B------:R-:W-:-:S04]  /*af90*/  LOP3.LUT R87, R87, 0x6, RZ, 0xc0, !PT ;  /* 0x0000000657577812 */ /* 0x000fc800078ec0ff */
[----:B------:R-:W-:Y:S02]  /*afa0*/  PRMT R5, R12, 0x7610, R5 ;  /* 0x000076100c057816 */ /* 0x000fe40000000005 */
[----:B------:R-:W-:Y:S02]  /*afb0*/  PRMT R189, R149, 0x7632, R189 ;  /* 0x0000763295bd7816 */ /* 0x000fe400000000bd */
[----:B------:R-:W-:Y:S01]  /*afc0*/  @P0 PRMT R189, R5, 0x5410, RZ ;  /* 0x0000541005bd0816 */ /* 0x000fe200000000ff */
[----:B----4-:R-:W-:-:S05]  /*afd0*/  @P3 HFMA2.BF16_V2 R11, -RZ.H0_H0, RZ.H0_H0, -R108.H0_H0 ;  /* 0x200000ffff0b3231 */ /* 0x010fca000034096c */
[----:B------:R-:W-:-:S04]  /*afe0*/  PRMT R0, R11, 0x7610, R0 ;  /* 0x000076100b007816 */ /* 0x000fc80000000000 */
[----:B------:R-:W-:Y:S02]  /*aff0*/  @P3 PRMT R108, R0, 0x5410, RZ ;  /* 0x00005410006c3816 */ /* 0x000fe400000000ff */
[----:B------:R-:W-:-:S04]  /*b000*/  LOP3.LUT R0, R209, 0x30, RZ, 0xc0, !PT ;  /* 0x00000030d1007812 */ /* 0x000fc800078ec0ff */
[----:B------:R-:W-:-:S05]  /*b010*/  LEA.HI R0, R63, R0, RZ, 0x1e ;  /* 0x000000003f007211 */ /* 0x000fca00078ff0ff */
[----:B------:R-:W-:Y:S02]  /*b020*/  IMAD R5, R0, UR12, R87 ;  /* 0x0000000c00057c24 */ /* 0x000fe4000f8e0257 */
[----:B------:R-:W-:-:S05]  /*b030*/  FADD.FTZ R0, R103, R14 ;  /* 0x0000000e67007221 */ /* 0x000fca0000010000 */
[----:B------:R1:W-:Y:S04]  /*b040*/  STL [R1+0x2fc], R0 ;  /* 0x0002fc0001007387 */ /* 0x0003e80000100800 */
[----:B------:R2:W3:Y:S01]  /*b050*/  LDL.LU.S16 R11, [R1+0x70] ;  /* 0x00007000010b7983 */ /* 0x0004e20000300600 */
[----:B------:R-:W-:-:S03]  /*b060*/  F2FP.BF16.F32.PACK_AB R2, R27, R84 ;  /* 0x000000541b02723e */ /* 0x000fc600000010ff */
[----:B------:R2:W4:Y:S01]  /*b070*/  LDL.LU.S16 R14, [R1+0x74] ;  /* 0x00007400010e7983 */ /* 0x0005220000300600 */
[C---:B------:R-:W-:Y:S02]  /*b080*/  PRMT R111, R2.reuse, 0x7610, R111 ;  /* 0x00007610026f7816 */ /* 0x040fe4000000006f */
[----:B------:R-:W-:-:S04]  /*b090*/  PRMT R110, R2, 0x7632, R110 ;  /* 0x00007632026e7816 */ /* 0x000fc8000000006e */
[----:B------:R-:W-:Y:S01]  /*b0a0*/  PRMT R102, R111, 0x5410, R110 ;  /* 0x000054106f667816 */ /* 0x000fe2000000006e */
[----:B---3--:R-:W-:-:S05]  /*b0b0*/  @!P2 HFMA2.BF16_V2 R11, -RZ.H0_H0, RZ.H0_H0, -R111.H0_H0 ;  /* 0x200000ffff0ba231 */ /* 0x008fca000034096f */
[----:B------:R-:W-:-:S04]  /*b0c0*/  PRMT R10, R11, 0x7610, R10 ;  /* 0x000076100b0a7816 */ /* 0x000fc8000000000a */
[----:B------:R-:W-:Y:S02]  /*b0d0*/  @!P2 PRMT R111, R10, 0x5410, RZ ;  /* 0x000054100a6fa816 */ /* 0x000fe400000000ff */
[----:B------:R2:W3:Y:S01]  /*b0e0*/  LDL.LU.S16 R10, [R1+0x78] ;  /* 0x00007800010a7983 */ /* 0x0004e20000300600 */
[----:B------:R-:W-:Y:S02]  /*b0f0*/  LOP3.LUT R11, R45, 0xff, RZ, 0xc0, !PT ;  /* 0x000000ff2d0b7812 */ /* 0x000fe400078ec0ff */
[----:B------:R-:W-:Y:S01]  /*b100*/  F2FP.BF16.F32.PACK_AB R4, R210, R86 ;  /* 0x00000056d204723e */ /* 0x000fe200000010ff */
[----:B------:R2:W2:Y:S01]  /*b110*/  LDL.LU.S16 R13, [R1+0x7c] ;  /* 0x00007c00010d7983 */ /* 0x0004a20000300600 */
[----:B------:R-:W-:Y:S02]  /*b120*/  ISETP.LE.U32.AND P3, PT, R11, UR6, PT ;  /* 0x000000060b007c0c */ /* 0x000fe4000bf63070 */
[----:B------:R-:W-:Y:S02]  /*b130*/  PRMT R3, R4, 0x7632, R3 ;  /* 0x0000763204037816 */ /* 0x000fe40000000003 */
[----:B------:R-:W-:-:S02]  /*b140*/  F2FP.BF16.F32.PACK_AB R8, R52, R38 ;  /* 0x000000263408723e */ /* 0x000fc400000010ff */
[----:B------:R-:W-:Y:S02]  /*b150*/  PRMT R38, R4, 0x5410, R3 ;  /* 0x0000541004267816 */ /* 0x000fe40000000003 */
[----:B-1----:R-:W-:-:S04]  /*b160*/  LOP3.LUT R0, R45, 0xffff, RZ, 0xc0, !PT ;  /* 0x0000ffff2d007812 */ /* 0x002fc800078ec0ff */
[----:B------:R-:W-:Y:S01]  /*b170*/  SHF.R.U32.HI R12, RZ, 0x8, R0 ;  /* 0x00000008ff0c7819 */ /* 0x000fe20000011600 */
[----:B---3--:R-:W-:-:S05]  /*b180*/  @!P3 HFMA2.BF16_V2 R10, -RZ.H0_H0, RZ.H0_H0, -R4.H0_H0 ;  /* 0x200000ffff0ab231 */ /* 0x008fca0000340904 */
[----:B------:R-:W-:Y:S02]  /*b190*/  PRMT R7, R10, 0x7610, R7 ;  /* 0x000076100a077816 */ /* 0x000fe40000000007 */
[----:B------:R1:W3:Y:S02]  /*b1a0*/  LDL.LU.S16 R10, [R1+0x80] ;  /* 0x00008000010a7983 */ /* 0x0002e40000300600 */
[----:B------:R-:W-:Y:S02]  /*b1b0*/  @!P3 PRMT R4, R7, 0x5410, RZ ;  /* 0x000054100704b816 */ /* 0x000fe400000000ff */
[----:B------:R1:W3:Y:S01]  /*b1c0*/  LDL.LU.S16 R7, [R1+0x84] ;  /* 0x0000840001077983 */ /* 0x0002e20000300600 */
[----:B------:R-:W-:Y:S01]  /*b1d0*/  LOP3.LUT R0, R12, 0xffff, RZ, 0xc0, !PT ;  /* 0x0000ffff0c007812 */ /* 0x000fe200078ec0ff */
[----:B----4-:R-:W-:-:S03]  /*b1e0*/  @!P1 HFMA2.BF16_V2 R14, -RZ.H0_H0, RZ.H0_H0, -R110.H0_H0 ;  /* 0x200000ffff0e9231 */ /* 0x010fc6000034096e */
[----:B------:R-:W-:Y:S02]  /*b1f0*/  ISETP.LE.U32.AND P0, PT, R0, UR6, PT ;  /* 0x0000000600007c0c */ /* 0x000fe4000bf03070 */
[----:B------:R-:W-:Y:S02]  /*b200*/  PRMT R0, R45, 0x7632, R0 ;  /* 0x000076322d007816 */ /* 0x000fe40000000000 */
[----:B------:R-:W-:Y:S02]  /*b210*/  PRMT R24, R14, 0x7610, R24 ;  /* 0x000076100e187816 */ /* 0x000fe40000000018 */
[----:B------:R-:W-:Y:S02]  /*b220*/  LOP3.LUT R14, R0, 0xff, RZ, 0xc0, !PT ;  /* 0x000000ff000e7812 */ /* 0x000fe400078ec0ff */
[----:B------:R-:W-:Y:S02]  /*b230*/  @!P1 PRMT R110, R24, 0x5410, RZ ;  /* 0x00005410186e9816 */ /* 0x000fe400000000ff */
[----:B------:R-:W-:-:S02]  /*b240*/  ISETP.LE.U32.AND P1, PT, R14, UR6, PT ;  /* 0x000000060e007c0c */ /* 0x000fc4000bf23070 */
[----:B------:R-:W-:-:S04]  /*b250*/  F2FP.BF16.F32.PACK_AB R6, R40, R41 ;  /* 0x000000292806723e */ /* 0x000fc800000010ff */
[C---:B------:R-:W-:Y:S02]  /*b260*/  PRMT R2, R6.reuse, 0x7610, R2 ;  /* 0x0000761006027816 */ /* 0x040fe40000000002 */
[----:B------:R-:W-:Y:S01]  /*b270*/  PRMT R0, R6, 0x7632, R0 ;  /* 0x0000763206007816 */ /* 0x000fe20000000000 */
[----:B------:R-:W-:-:S03]  /*b280*/  IMAD.MOV.U32 R52, RZ, RZ, R39 ;  /* 0x000000ffff347224 */ /* 0x000fc600078e0027 */
[----:B------:R-:W-:Y:S01]  /*b290*/  PRMT R39, R2, 0x5410, R0 ;  /* 0x0000541002277816 */ /* 0x000fe20000000000 */
[----:B--2---:R-:W-:-:S05]  /*b2a0*/  @!P0 HFMA2.BF16_V2 R13, -RZ.H0_H0, RZ.H0_H0, -R3.H0_H0 ;  /* 0x200000ffff0d8231 */ /* 0x004fca0000340903 */
[----:B------:R-:W-:Y:S02]  /*b2b0*/  PRMT R23, R13, 0x7610, R23 ;  /* 0x000076100d177816 */ /* 0x000fe40000000017 */
[----:B------:R-:W-:-:S04]  /*b2c0*/  SHF.R.U32.HI R13, RZ, 0x18, R45 ;  /* 0x00000018ff0d7819 */ /* 0x000fc8000001162d */
[----:B------:R-:W-:Y:S01]  /*b2d0*/  ISETP.LE.U32.AND P2, PT, R13, UR6, PT ;  /* 0x000000060d007c0c */ /* 0x000fe2000bf43070 */
[----:B------:R-:W-:Y:S02]  /*b2e0*/  USHF.L.U32 UR13, UR19, 0x7, URZ ;  /* 0x00000007130d7899 */ /* 0x000fe400080006ff */
[----:B------:R-:W-:Y:S01]  /*b2f0*/  UIMAD UR25, UR27, UR4, UR25 ;  /* 0x000000041b1972a4 */ /* 0x000fe2000f8e0219 */
[----:B------:R-:W2:Y:S01]  /*b300*/  LDCU.64 UR4, c[0x0][0x418] ;  /* 0x00008300ff0477ac */ /* 0x000ea20008000a00 */
[----:B---3--:R-:W-:-:S05]  /*b310*/  @!P1 HFMA2.BF16_V2 R10, -RZ.H0_H0, RZ.H0_H0, -R2.H0_H0 ;  /* 0x200000ffff0a9231 */ /* 0x008fca0000340902 */
[----:B------:R-:W-:Y:S02]  /*b320*/  PRMT R9, R10, 0x7610, R9 ;  /* 0x000076100a097816 */ /* 0x000fe40000000009 */
[----:B------:R1:W3:Y:S02]  /*b330*/  LDL.LU.S16 R10, [R1+0x88] ;  /* 0x00008800010a7983 */ /* 0x0002e40000300600 */
[----:B------:R-:W-:Y:S02]  /*b340*/  @!P1 PRMT R2, R9, 0x5410, RZ ;  /* 0x0000541009029816 */ /* 0x000fe400000000ff */
[----:B------:R1:W4:Y:S01]  /*b350*/  LDL.LU.S16 R9, [R1+0x8c] ;  /* 0x00008c0001097983 */ /* 0x0003220000300600 */
[----:B------:R-:W-:Y:S01]  /*b360*/  UIMAD UR13, UR25, UR12, UR13 ;  /* 0x0000000c190d72a4 */ /* 0x000fe2000f8e020d */
[----:B------:R-:W-:-:S03]  /*b370*/  @!P2 HFMA2.BF16_V2 R7, -RZ.H0_H0, RZ.H0_H0, -R0.H0_H0 ;  /* 0x200000ffff07a231 */ /* 0x000fc60000340900 */
[----:B------:R-:W-:Y:S02]  /*b380*/  UIADD3 UR13, UPT, UPT, UR13, -0x80, URZ ;  /* 0xffffff800d0d7890 */ /* 0x000fe4000fffe0ff */
[----:B------:R-:W-:Y:S02]  /*b390*/  PRMT R6, R7, 0x7610, R6 ;  /* 0x0000761007067816 */ /* 0x000fe40000000006 */
[----:B------:R-:W-:Y:S02]  /*b3a0*/  @!P0 PRMT R3, R23, 0x5410, RZ ;  /* 0x0000541017038816 */ /* 0x000fe400000000ff */
[----:B------:R-:W-:Y:S01]  /*b3b0*/  @!P2 PRMT R0, R6, 0x5410, RZ ;  /* 0x000054100600a816 */ /* 0x000fe200000000ff */
[----:B------:R-:W-:Y:S01]  /*b3c0*/  IMAD.U32 R6, RZ, RZ, UR13 ;  /* 0x0000000dff067e24 */ /* 0x000fe2000f8e00ff */
[----:B------:R-:W-:Y:S02]  /*b3d0*/  SHF.R.S32.HI R7, RZ, 0x1f, R5 ;  /* 0x0000001fff077819 */ /* 0x000fe40000011405 */
[----:B------:R-:W-:-:S04]  /*b3e0*/  IADD3 R5, P0, PT, R5, UR13, RZ ;  /* 0x0000000d05057c10 */ /* 0x000fc8000ff1e0ff */
[----:B------:R-:W-:Y:S02]  /*b3f0*/  LEA.HI.X.SX32 R6, R6, R7, 0x1, P0 ;  /* 0x0000000706067211 */ /* 0x000fe400000f0eff */
[----:B--2---:R-:W-:Y:S01]  /*b400*/  LEA R24, P0, R5, UR4, 0x1 ;  /* 0x0000000405187c11 */ /* 0x004fe2000f8008ff */
[----:B------:R-:W-:-:S03]  /*b410*/  USHF.L.U32 UR4, UR12, 0x3, URZ ;  /* 0x000000030c047899 */ /* 0x000fc600080006ff */
[----:B------:R-:W-:-:S03]  /*b420*/  LEA.HI.X R25, R5, UR5, R6, 0x1, P0 ;  /* 0x0000000505197c11 */ /* 0x000fc600080f0c06 */
[----:B------:R-:W-:Y:S02]  /*b430*/  IMAD.U32 R26, RZ, RZ, UR4 ;  /* 0x00000004ff1a7e24 */ /* 0x000fe4000f8e00ff */
[----:B------:R2:W-:Y:S04]  /*b440*/  STG.E.U16 desc[UR20][R24.64], R4 ;  /* 0x0000000418007986 */ /* 0x0005e8000c101514 */
[----:B------:R-:W-:Y:S01]  /*b450*/  STG.E.U16 desc[UR20][R24.64+0x2], R3 ;  /* 0x0000020318007986 */ /* 0x000fe2000c101514 */
[----:B------:R-:W-:Y:S02]  /*b460*/  IMAD.MOV.U32 R86, RZ, RZ, R188 ;  /* 0x000000ffff567224 */ /* 0x000fe400078e00bc */
[----:B------:R-:W-:Y:S02]  /*b470*/  IMAD.U32 R188, RZ, RZ, UR12 ;  /* 0x0000000cffbc7e24 */ /* 0x000fe4000f8e00ff */
[----:B--2---:R-:W-:-:S05]  /*b480*/  IMAD.WIDE R4, R26, 0x2, R24 ;  /* 0x000000021a047825 */ /* 0x004fca00078e0218 */
[----:B------:R2:W-:Y:S04]  /*b490*/  STG.E.U16 desc[UR20][R4.64+0x2], R0 ;  /* 0x0000020004007986 */ /* 0x0005e8000c101514 */
[----:B------:R1:W-:Y:S01]  /*b4a0*/  STG.E.U16 desc[UR20][R4.64], R2 ;  /* 0x0000000204007986 */ /* 0x0003e2000c101514 */
[----:B--2---:R-:W-:-:S04]  /*b4b0*/  PRMT R0, R32, 0x7770, RZ ;  /* 0x0000777020007816 */ /* 0x004fc800000000ff */
[----:B------:R-:W-:Y:S01]  /*b4c0*/  ISETP.LE.U32.AND P0, PT, R0, UR6, PT ;  /* 0x0000000600007c0c */ /* 0x000fe2000bf03070 */
[----:B-1----:R-:W-:Y:S01]  /*b4d0*/  IMAD.WIDE R2, R188, 0x70, R4 ;  /* 0x00000070bc027825 */ /* 0x002fe200078e0204 */
[C---:B------:R-:W-:Y:S02]  /*b4e0*/  PRMT R4, R8.reuse, 0x7610, R4 ;  /* 0x0000761008047816 */ /* 0x040fe40000000004 */
[----:B------:R-:W-:Y:S01]  /*b4f0*/  PRMT R0, R8, 0x7632, R0 ;  /* 0x0000763208007816 */ /* 0x000fe20000000000 */
[----:B------:R-:W-:Y:S01]  /*b500*/  IMAD.WIDE R26, R26, 0x2, R2 ;  /* 0x000000021a1a7825 */ /* 0x000fe200078e0202 */
[----:B------:R-:W-:Y:S04]  /*b510*/  STG.E.U16 desc[UR20][R2.64], R37 ;  /* 0x0000002502007986 */ /* 0x000fe8000c101514 */
[----:B------:R-:W-:Y:S04]  /*b520*/  STG.E.U16 desc[UR20][R2.64+0x2], R36 ;  /* 0x0000022402007986 */ /* 0x000fe8000c101514 */
[----:B------:R1:W-:Y:S04]  /*b530*/  STG.E.U16 desc[UR20][R26.64], R35 ;  /* 0x000000231a007986 */ /* 0x0003e8000c101514 */
[----:B------:R-:W-:Y:S01]  /*b540*/  STG.E.U16 desc[UR20][R26.64+0x2], R33 ;  /* 0x000002211a007986 */ /* 0x000fe2000c101514 */
[----:B-1----:R-:W-:Y:S01]  /*b550*/  PRMT R35, R4, 0x5410, R0 ;  /* 0x0000541004237816 */ /* 0x002fe20000000000 */
[----:B------:R-:W-:-:S02]  /*b560*/  IMAD.MOV.U32 R65, RZ, RZ, R105 ;  /* 0x000000ffff417224 */ /* 0x000fc400078e0069 */
[----:B------:R-:W-:Y:S02]  /*b570*/  IMAD.MOV.U32 R79, RZ, RZ, R104 ;  /* 0x000000ffff4f7224 */ /* 0x000fe400078e0068 */
[----:B------:R-:W-:Y:S01]  /*b580*/  IMAD.WIDE R104, R188, -0x70, R2 ;  /* 0xffffff90bc687825 */ /* 0x000fe200078e0202 */
[----:B------:R-:W-:-:S03]  /*b590*/  PRMT R2, R32, 0x7773, RZ ;  /* 0x0000777320027816 */ /* 0x000fc600000000ff */
[----:B------:R-:W-:Y:S02]  /*b5a0*/  IMAD.MOV.U32 R40, RZ, RZ, R157 ;  /* 0x000000ffff287224 */ /* 0x000fe400078e009d */
[----:B------:R-:W-:Y:S02]  /*b5b0*/  IMAD.MOV.U32 R157, RZ, RZ, R49 ;  /* 0x000000ffff9d7224 */ /* 0x000fe400078e0031 */
[----:B------:R-:W-:Y:S02]  /*b5c0*/  IMAD.MOV.U32 R3, RZ, RZ, R32 ;  /* 0x000000ffff037224 */ /* 0x000fe400078e0020 */
[----:B------:R-:W-:Y:S02]  /*b5d0*/  IMAD.MOV.U32 R87, RZ, RZ, R52 ;  /* 0x000000ffff577224 */ /* 0x000fe400078e0034 */
[----:B------:R-:W-:Y:S01]  /*b5e0*/  IMAD.MOV.U32 R52, RZ, RZ, R19 ;  /* 0x000000ffff347224 */ /* 0x000fe200078e0013 */
[----:B------:R-:W-:Y:S01]  /*b5f0*/  LOP3.LUT R3, R3, 0xff, RZ, 0xc0, !PT ;  /* 0x000000ff03037812 */ /* 0x000fe200078ec0ff */
[----:B------:R-:W-:-:S02]  /*b600*/  IMAD.MOV.U32 R7, RZ, RZ, R34 ;  /* 0x000000ffff077224 */ /* 0x000fc400078e0022 */
[----:B------:R-:W-:Y:S01]  /*b610*/  IMAD.MOV.U32 R210, RZ, RZ, R86 ;  /* 0x000000ffffd27224 */ /* 0x000fe200078e0056 */
[----:B------:R-:W-:Y:S01]  /*b620*/  PRMT R8, R34, 0x7771, RZ ;  /* 0x0000777122087816 */ /* 0x000fe200000000ff */
[----:B------:R-:W-:Y:S02]  /*b630*/  IMAD.MOV.U32 R86, RZ, RZ, R18 ;  /* 0x000000ffff567224 */ /* 0x000fe400078e0012 */
[----:B------:R-:W-:Y:S02]  /*b640*/  IMAD.MOV.U32 R41, RZ, RZ, R158 ;  /* 0x000000ffff297224 */ /* 0x000fe400078e009e */
[----:B------:R-:W-:Y:S01]  /*b650*/  IMAD.MOV.U32 R158, RZ, RZ, R48 ;  /* 0x000000ffff9e7224 */ /* 0x000fe200078e0030 */
[----:B------:R-:W-:Y:S02]  /*b660*/  PRMT R11, R11, 0x5410, R12 ;  /* 0x000054100b0b7816 */ /* 0x000fe4000000000c */
[----:B------:R-:W-:Y:S01]  /*b670*/  PRMT R13, R14, 0x5410, R13 ;  /* 0x000054100e0d7816 */ /* 0x000fe2000000000d */
[----:B------:R-:W-:-:S02]  /*b680*/  IMAD.MOV.U32 R64, RZ, RZ, R159 ;  /* 0x000000ffff407224 */ /* 0x000fc400078e009f */
[----:B------:R-:W-:Y:S02]  /*b690*/  IMAD.MOV.U32 R159, RZ, RZ, R85 ;  /* 0x000000ffff9f7224 */ /* 0x000fe400078e0055 */
[----:B------:R-:W-:Y:S01]  /*b6a0*/  IMAD.MOV.U32 R85, RZ, RZ, R15 ;  /* 0x000000ffff557224 */ /* 0x000fe200078e000f */
[----:B------:R-:W-:Y:S01]  /*b6b0*/  PRMT R15, R20, 0x7771, RZ ;  /* 0x00007771140f7816 */ /* 0x000fe200000000ff */
[----:B---3--:R-:W-:-:S05]  /*b6c0*/  @!P0 HFMA2.BF16_V2 R10, -RZ.H0_H0, RZ.H0_H0, -R4.H0_H0 ;  /* 0x200000ffff0a8231 */ /* 0x008fca0000340904 */
[----:B------:R-:W-:-:S04]  /*b6d0*/  PRMT R6, R10, 0x7610, R6 ;  /* 0x000076100a067816 */ /* 0x000fc80000000006 */
[----:B------:R-:W-:-:S05]  /*b6e0*/  @!P0 PRMT R4, R6, 0x5410, RZ ;  /* 0x0000541006048816 */ /* 0x000fca00000000ff */
[----:B------:R1:W-:Y:S02]  /*b6f0*/  STG.E.U16 desc[UR20][R24.64+0x10], R4 ;  /* 0x0000100418007986 */ /* 0x0003e4000c101514 */
[----:B-1----:R-:W-:-:S04]  /*b700*/  PRMT R4, R32, 0x7771, RZ ;  /* 0x0000777120047816 */ /* 0x002fc800000000ff */
[----:B------:R-:W-:-:S13]  /*b710*/  ISETP.GT.U32.AND P0, PT, R4, UR6, PT ;  /* 0x0000000604007c0c */ /* 0x000fda000bf04070 */
[----:B----4-:R-:W-:-:S05]  /*b720*/  @P0 HFMA2.BF16_V2 R9, -RZ.H0_H0, RZ.H0_H0, -R0.H0_H0 ;  /* 0x200000ffff090231 */ /* 0x010fca0000340900 */
[----:B------:R-:W-:-:S04]  /*b730*/  PRMT R5, R9, 0x7610, R5 ;  /* 0x0000761009057816 */ /* 0x000fc80000000005 */
[----:B------:R-:W-:-:S05]  /*b740*/  @P0 PRMT R0, R5, 0x5410, RZ ;  /* 0x0000541005000816 */ /* 0x000fca00000000ff */
[----:B------:R1:W-:Y:S01]  /*b750*/  STG.E.U16 desc[UR20][R24.64+0x12], R0 ;  /* 0x0000120018007986 */ /* 0x0003e2000c101514 */
[----:B------:R-:W-:Y:S01]  /*b760*/  IMAD.MOV.U32 R5, RZ, RZ, R30 ;  /* 0x000000ffff057224 */ /* 0x000fe200078e001e */
[----:B------:R-:W-:Y:S02]  /*b770*/  PRMT R6, R30, 0x7771, RZ ;  /* 0x000077711e067816 */ /* 0x000fe400000000ff */
[----:B------:R-:W-:Y:S02]  /*b780*/  PRMT R18, R3, 0x5410, R4 ;  /* 0x0000541003127816 */ /* 0x000fe40000000004 */
[----:B-1----:R-:W-:-:S04]  /*b790*/  PRMT R0, R32, 0x7772, RZ ;  /* 0x0000777220007816 */ /* 0x002fc800000000ff */
[----:B------:R-:W-:Y:S02]  /*b7a0*/  PRMT R23, R0, 0x5410, R2 ;  /* 0x0000541000177816 */ /* 0x000fe40000000002 */
[C---:B------:R-:W-:Y:S02]  /*b7b0*/  PRMT R2, R30.reuse, 0x7773, RZ ;  /* 0x000077731e027816 */ /* 0x040fe400000000ff */
[----:B------:R-:W-:-:S04]  /*b7c0*/  PRMT R0, R30, 0x7772, RZ ;  /* 0x000077721e007816 */ /* 0x000fc800000000ff */
[----:B------:R-:W-:Y:S02]  /*b7d0*/  PRMT R33, R0, 0x5410, R2 ;  /* 0x0000541000217816 */ /* 0x000fe40000000002 */
[C---:B------:R-:W-:Y:S02]  /*b7e0*/  PRMT R2, R34.reuse, 0x7773, RZ ;  /* 0x0000777322027816 */ /* 0x040fe400000000ff */
[----:B------:R-:W-:-:S04]  /*b7f0*/  PRMT R0, R34, 0x7772, RZ ;  /* 0x0000777222007816 */ /* 0x000fc800000000ff */
[----:B------:R-:W-:Y:S02]  /*b800*/  PRMT R49, R0, 0x5410, R2 ;  /* 0x0000541000317816 */ /* 0x000fe40000000002 */
[----:B------:R-:W-:Y:S02]  /*b810*/  LOP3.LUT R0, R5, 0xff, RZ, 0xc0, !PT ;  /* 0x000000ff05007812 */ /* 0x000fe400078ec0ff */
[----:B------:R-:W-:Y:S02]  /*b820*/  PRMT R2, R20, 0x7773, RZ ;  /* 0x0000777314027816 */ /* 0x000fe400000000ff */
[----:B------:R-:W-:Y:S02]  /*b830*/  PRMT R19, R0, 0x5410, R6 ;  /* 0x0000541000137816 */ /* 0x000fe40000000006 */
[----:B------:R-:W-:Y:S02]  /*b840*/  PRMT R0, R20, 0x7772, RZ ;  /* 0x0000777214007816 */ /* 0x000fe400000000ff */
[----:B------:R-:W-:-:S02]  /*b850*/  PRMT R5, R22, 0x7773, RZ ;  /* 0x0000777316057816 */ /* 0x000fc400000000ff */
[----:B------:R-:W-:Y:S02]  /*b860*/  PRMT R4, R22, 0x7772, RZ ;  /* 0x0000777216047816 */ /* 0x000fe400000000ff */
[----:B------:R-:W-:Y:S02]  /*b870*/  PRMT R34, R0, 0x5410, R2 ;  /* 0x0000541000227816 */ /* 0x000fe40000000002 */
[----:B------:R-:W-:Y:S02]  /*b880*/  LOP3.LUT R3, R7, 0xff, RZ, 0xc0, !PT ;  /* 0x000000ff07037812 */ /* 0x000fe400078ec0ff */
[C---:B------:R-:W-:Y:S01]  /*b890*/  LOP3.LUT R2, R31.reuse, 0xffff, RZ, 0xc0, !PT ;  /* 0x0000ffff1f027812 */ /* 0x040fe200078ec0ff */
[----:B------:R-:W-:Y:S01]  /*b8a0*/  IMAD.MOV.U32 R9, RZ, RZ, R22 ;  /* 0x000000ffff097224 */ /* 0x000fe200078e0016 */
[----:B------:R-:W-:Y:S02]  /*b8b0*/  PRMT R0, R31, 0x7632, R0 ;  /* 0x000076321f007816 */ /* 0x000fe40000000000 */
[----:B------:R-:W-:-:S02]  /*b8c0*/  PRMT R10, R22, 0x7771, RZ ;  /* 0x00007771160a7816 */ /* 0x000fc400000000ff */
[----:B------:R-:W-:Y:S02]  /*b8d0*/  PRMT R22, R4, 0x5410, R5 ;  /* 0x0000541004167816 */ /* 0x000fe40000000005 */
[----:B------:R-:W-:Y:S02]  /*b8e0*/  PRMT R48, R3, 0x5410, R8 ;  /* 0x0000541003307816 */ /* 0x000fe40000000008 */
[----:B------:R-:W-:Y:S02]  /*b8f0*/  LOP3.LUT R4, R31, 0xff, RZ, 0xc0, !PT ;  /* 0x000000ff1f047812 */ /* 0x000fe400078ec0ff */
[----:B------:R-:W-:Y:S02]  /*b900*/  SHF.R.U32.HI R2, RZ, 0x8, R2 ;  /* 0x00000008ff027819 */ /* 0x000fe40000011602 */
[----:B------:R-:W-:Y:S02]  /*b910*/  SHF.R.U32.HI R3, RZ, 0x18, R31 ;  /* 0x00000018ff037819 */ /* 0x000fe4000001161f */
[----:B------:R-:W-:-:S02]  /*b920*/  LOP3.LUT R0, R0, 0xff, RZ, 0xc0, !PT ;  /* 0x000000ff00007812 */ /* 0x000fc400078ec0ff */
[----:B------:R-:W-:Y:S02]  /*b930*/  PRMT R12, R4, 0x5410, R2 ;  /* 0x00005410040c7816 */ /* 0x000fe40000000002 */
[----:B------:R-:W-:Y:S02]  /*b940*/  PRMT R14, R0, 0x5410, R3 ;  /* 0x00005410000e7816 */ /* 0x000fe40000000003 */
[C---:B------:R-:W-:Y:S02]  /*b950*/  LOP3.LUT R2, R44.reuse, 0xffff, RZ, 0xc0, !PT ;  /* 0x0000ffff2c027812 */ /* 0x040fe400078ec0ff */
[----:B------:R-:W-:Y:S02]  /*b960*/  PRMT R0, R44, 0x7632, R0 ;  /* 0x000076322c007816 */ /* 0x000fe40000000000 */
[----:B------:R-:W-:Y:S02]  /*b970*/  SHF.R.U32.HI R3, RZ, 0x8, R2 ;  /* 0x00000008ff037819 */ /* 0x000fe40000011602 */
[----:B------:R-:W-:-:S02]  /*b980*/  LOP3.LUT R2, R0, 0xff, RZ, 0xc0, !PT ;  /* 0x000000ff00027812 */ /* 0x000fc400078ec0ff */
[----:B------:R-:W-:Y:S02]  /*b990*/  LOP3.LUT R0, R9, 0xff, RZ, 0xc0, !PT ;  /* 0x000000ff09007812 */ /* 0x000fe400078ec0ff */
[----:B------:R-:W-:Y:S02]  /*b9a0*/  SHF.R.U32.HI R4, RZ, 0x18, R44 ;  /* 0x00000018ff047819 */ /* 0x000fe4000001162c */
[----:B------:R-:W-:Y:S02]  /*b9b0*/  PRMT R21, R0, 0x5410, R10 ;  /* 0x0000541000157816 */ /* 0x000fe4000000000a */
[----:B------:R-:W-:Y:S02]  /*b9c0*/  LOP3.LUT R0, R28, 0xffff, RZ, 0xc0, !PT ;  /* 0x0000ffff1c007812 */ /* 0x000fe400078ec0ff */
[----:B------:R-:W-:Y:S02]  /*b9d0*/  PRMT R36, R2, 0x5410, R4 ;  /* 0x0000541002247816 */ /* 0x000fe40000000004 */
[----:B------:R-:W-:-:S02]  /*b9e0*/  SHF.R.U32.HI R4, RZ, 0x8, R0 ;  /* 0x00000008ff047819 */ /* 0x000fc40000011600 */
[----:B------:R-:W-:Y:S02]  /*b9f0*/  LOP3.LUT R5, R44, 0xff, RZ, 0xc0, !PT ;  /* 0x000000ff2c057812 */ /* 0x000fe400078ec0ff */
[----:B------:R-:W-:Y:S02]  /*ba00*/  LOP3.LUT R0, R28, 0xff, RZ, 0xc0, !PT ;  /* 0x000000ff1c007812 */ /* 0x000fe400078ec0ff */
[----:B------:R-:W-:Y:S02]  /*ba10*/  LOP3.LUT R2, R29, 0xffff, RZ, 0xc0, !PT ;  /* 0x0000ffff1d027812 */ /* 0x000fe400078ec0ff */
[----:B------:R-:W-:Y:S02]  /*ba20*/  PRMT R37, R5, 0x5410, R3 ;  /* 0x0000541005257816 */ /* 0x000fe40000000003 */
[----:B------:R-:W-:Y:S02]  /*ba30*/  PRMT R9, R0, 0x5410, R4 ;  /* 0x0000541000097816 */ /* 0x000fe40000000004 */
[----:B------:R-:W-:-:S02]  /*ba40*/  PRMT R0, R28, 0x7632, R0 ;  /* 0x000076321c007816 */ /* 0x000fc40000000000 */
[----:B------:R-:W-:Y:S02]  /*ba50*/  SHF.R.U32.HI R5, RZ, 0x18, R28 ;  /* 0x00000018ff057819 */ /* 0x000fe4000001161c */
[----:B------:R-:W-:Y:S01]  /*ba60*/  SHF.R.U32.HI R2, RZ, 0x8, R2 ;  /* 0x00000008ff027819 */ /* 0x000fe20000011602 */
[----:B------:R-:W1:Y:S01]  /*ba70*/  LDC R28, c[0x0][0x4f8] ;  /* 0x00013e00ff1c7b82 */ /* 0x000e620000000800 */
[----:B------:R-:W-:-:S04]  /*ba80*/  LOP3.LUT R3, R29, 0xff, RZ, 0xc0, !PT ;  /* 0x000000ff1d037812 */ /* 0x000fc800078ec0ff */
[----:B------:R-:W-:Y:S02]  /*ba90*/  PRMT R8, R3, 0x5410, R2 ;  /* 0x0000541003087816 */ /* 0x000fe40000000002 */
[----:B------:R-:W-:Y:S02]  /*baa0*/  LOP3.LUT R2, R0, 0xff, RZ, 0xc0, !PT ;  /* 0x000000ff00027812 */ /* 0x000fe400078ec0ff */
[----:B------:R-:W-:Y:S02]  /*bab0*/  PRMT R0, R29, 0x7632, R0 ;  /* 0x000076321d007816 */ /* 0x000fe40000000000 */
[----:B------:R-:W-:Y:S02]  /*bac0*/  SHF.R.U32.HI R3, RZ, 0x18, R29 ;  /* 0x00000018ff037819 */ /* 0x000fe4000001161d */
[----:B------:R-:W-:Y:S01]  /*bad0*/  LOP3.LUT R0, R0, 0xff, RZ, 0xc0, !PT ;  /* 0x000000ff00007812 */ /* 0x000fe200078ec0ff */
[----:B------:R-:W-:Y:S01]  /*bae0*/  IMAD.MOV.U32 R6, RZ, RZ, R20 ;  /* 0x000000ffff067224 */ /* 0x000fe200078e0014 */
[----:B------:R-:W-:-:S02]  /*baf0*/  PRMT R20, R2, 0x5410, R5 ;  /* 0x0000541002147816 */ /* 0x000fc40000000005 */
[----:B------:R-:W-:Y:S02]  /*bb00*/  PRMT R7, R0, 0x5410, R3 ;  /* 0x0000541000077816 */ /* 0x000fe40000000003 */
[C---:B------:R-:W-:Y:S02]  /*bb10*/  PRMT R2, R16.reuse, 0x7773, RZ ;  /* 0x0000777310027816 */ /* 0x040fe400000000ff */
[----:B------:R-:W-:Y:S02]  /*bb20*/  PRMT R0, R16, 0x7772, RZ ;  /* 0x0000777210007816 */ /* 0x000fe400000000ff */
[----:B------:R-:W-:Y:S02]  /*bb30*/  LOP3.LUT R4, R6, 0xff, RZ, 0xc0, !PT ;  /* 0x000000ff06047812 */ /* 0x000fe400078ec0ff */
[----:B------:R-:W-:Y:S02]  /*bb40*/  PRMT R75, R0, 0x5410, R2 ;  /* 0x00005410004b7816 */ /* 0x000fe40000000002 */
[----:B------:R-:W-:-:S02]  /*bb50*/  LOP3.LUT R0, R17, 0xffff, RZ, 0xc0, !PT ;  /* 0x0000ffff11007812 */ /* 0x000fc400078ec0ff */
[----:B------:R-:W-:Y:S02]  /*bb60*/  PRMT R10, R4, 0x5410, R15 ;  /* 0x00005410040a7816 */ /* 0x000fe4000000000f */
[----:B------:R-:W-:Y:S02]  /*bb70*/  SHF.R.U32.HI R0, RZ, 0x8, R0 ;  /* 0x00000008ff007819 */ /* 0x000fe40000011600 */
[C---:B------:R-:W-:Y:S02]  /*bb80*/  LOP3.LUT R2, R17.reuse, 0xff, RZ, 0xc0, !PT ;  /* 0x000000ff11027812 */ /* 0x040fe400078ec0ff */
[----:B-1----:R-:W-:Y:S02]  /*bb90*/  LOP3.LUT R4, R28, 0xff, RZ, 0xc0, !PT ;  /* 0x000000ff1c047812 */ /* 0x002fe400078ec0ff */
[----:B------:R-:W-:Y:S02]  /*bba0*/  PRMT R32, R2, 0x5410, R0 ;  /* 0x0000541002207816 */ /* 0x000fe40000000000 */
[----:B------:R-:W-:Y:S01]  /*bbb0*/  PRMT R2, R17, 0x7632, R2 ;  /* 0x0000763211027816 */ /* 0x000fe20000000002 */
[----:B------:R-:W-:Y:S01]  /*bbc0*/  IMAD R0, R4, 0x10000, R4 ;  /* 0x0001000004007824 */ /* 0x000fe200078e0204 */
[----:B------:R-:W1:Y:S02]  /*bbd0*/  S2R R215, SR_TID.X ;  /* 0x0000000000d77919 */ /* 0x000e640000002100 */
[----:B------:R-:W-:-:S02]  /*bbe0*/  LOP3.LUT R4, R2, 0xff, RZ, 0xc0, !PT ;  /* 0x000000ff02047812 */ /* 0x000fc400078ec0ff */
[----:B------:R-:W-:Y:S01]  /*bbf0*/  HSET2.LE.AND R2, R11, R0, PT ;  /* 0x000000000b027233 */ /* 0x000fe20003803000 */
[----:B------:R-:W-:-:S04]  /*bc00*/  IMAD.MOV.U32 R3, RZ, RZ, R16 ;  /* 0x000000ffff037224 */ /* 0x000fc800078e0010 */
[----:B------:R-:W-:Y:S02]  /*bc10*/  LOP3.LUT R28, R38, R2, RZ, 0xc0, !PT ;  /* 0x00000002261c7212 */ /* 0x000fe400078ec0ff */
[--C-:B------:R-:W-:Y:S02]  /*bc20*/  HSET2.LE.AND R2, R13, R0.reuse, PT ;  /* 0x000000000d027233 */ /* 0x100fe40003803000 */
[----:B------:R-:W-:Y:S02]  /*bc30*/  PRMT R6, R16, 0x7771, RZ ;  /* 0x0000777110067816 */ /* 0x000fe400000000ff */
[----:B------:R-:W-:Y:S02]  /*bc40*/  LOP3.LUT R3, R3, 0xff, RZ, 0xc0, !PT ;  /* 0x000000ff03037812 */ /* 0x000fe400078ec0ff */
[----:B------:R-:W-:Y:S02]  /*bc50*/  LOP3.LUT R29, R39, R2, RZ, 0xc0, !PT ;  /* 0x00000002271d7212 */ /* 0x000fe400078ec0ff */
[----:B------:R-:W-:-:S02]  /*bc60*/  HSET2.LE.AND R2, R12, R0, PT ;  /* 0x000000000c027233 */ /* 0x000fc40003803000 */
[----:B------:R-:W-:Y:S02]  /*bc70*/  PRMT R55, R3, 0x5410, R6 ;  /* 0x0000541003377816 */ /* 0x000fe40000000006 */
[----:B------:R-:W-:Y:S02]  /*bc80*/  LOP3.LUT R3, R23, 0xff00ff, RZ, 0xc0, !PT ;  /* 0x00ff00ff17037812 */ /* 0x000fe400078ec0ff */
[----:B------:R-:W-:Y:S02]  /*bc90*/  LOP3.LUT R16, R65, R2, RZ, 0xc0, !PT ;  /* 0x0000000241107212 */ /* 0x000fe400078ec0ff */
[----:B------:R-:W-:Y:S01]  /*bca0*/  LOP3.LUT R2, R33, 0xff00ff, RZ, 0xc0, !PT ;  /* 0x00ff00ff21027812 */ /* 0x000fe200078ec0ff */
[----:B------:R-:W2:Y:S01]  /*bcb0*/  S2UR UR5, SR_CgaCtaId ;  /* 0x00000000000579c3 */ /* 0x000ea20000008800 */
[----:B------:R-:W-:-:S03]  /*bcc0*/  HSET2.LE.AND R3, R3, R0, PT ;  /* 0x0000000003037233 */ /* 0x000fc60003803000 */
[--C-:B------:R-:W-:Y:S02]  /*bcd0*/  HSET2.LE.AND R2, R2, R0.reuse, PT ;  /* 0x0000000002027233 */ /* 0x100fe40003803000 */
[----:B------:R-:W-:Y:S02]  /*bce0*/  SHF.R.U32.HI R5, RZ, 0x18, R17 ;  /* 0x00000018ff057819 */ /* 0x000fe40000011611 */
[----:B------:R-:W-:Y:S02]  /*bcf0*/  LOP3.LUT R31, R79, R3, RZ, 0xc0, !PT ;  /* 0x000000034f1f7212 */ /* 0x000fe400078ec0ff */
[----:B------:R-:W-:Y:S02]  /*bd00*/  HSET2.LE.AND R3, R19, R0, PT ;  /* 0x0000000013037233 */ /* 0x000fe40003803000 */
[----:B------:R-:W-:Y:S01]  /*bd10*/  LOP3.LUT R19, R210, R2, RZ, 0xc0, !PT ;  /* 0x00000002d2137212 */ /* 0x000fe200078ec0ff */
[----:B-1----:R-:W-:Y:S01]  /*bd20*/  IMAD.SHL.U32 R210, R215, 0x4, RZ ;  /* 0x00000004d7d27824 */ /* 0x002fe200078e00ff */
[----:B------:R-:W-:-:S02]  /*bd30*/  PRMT R63, R4, 0x5410, R5 ;  /* 0x00005410043f7816 */ /* 0x000fc40000000005 */
[----:B------:R-:W-:Y:S02]  /*bd40*/  HSET2.LE.AND R4, R18, R0, PT ;  /* 0x0000000012047233 */ /* 0x000fe40003803000 */
[----:B------:R-:W-:Y:S01]  /*bd50*/  LOP3.LUT R18, R87, R3, RZ, 0xc0, !PT ;  /* 0x0000000357127212 */ /* 0x000fe200078ec0ff */
[----:B------:R-:W-:Y:S01]  /*bd60*/  IMAD.SHL.U32 R3, R215, 0x20, RZ ;  /* 0x00000020d7037824 */ /* 0x000fe200078e00ff */
[----:B------:R-:W-:-:S04]  /*bd70*/  LOP3.LUT R2, R210, 0x18, RZ, 0xc0, !PT ;  /* 0x00000018d2027812 */ /* 0x000fc800078ec0ff */
[----:B------:R-:W-:Y:S01]  /*bd80*/  LOP3.LUT R2, R2, 0xc0, R3, 0xf8, !PT ;  /* 0x000000c002027812 */ /* 0x000fe200078ef803 */
[----:B------:R-:W-:-:S03]  /*bd90*/  UMOV UR4, 0x400 ;  /* 0x0000040000047882 */ /* 0x000fc60000000000 */
[----:B------:R-:W-:Y:S01]  /*bda0*/  LOP3.LUT R2, R2, 0x8, R209, 0x78, !PT ;  /* 0x0000000802027812 */ /* 0x000fe200078e78d1 */
[----:B--2---:R-:W-:-:S03]  /*bdb0*/  ULEA UR5, UR5, UR4, 0x18 ;  /* 0x0000000405057291 */ /* 0x004fc6000f8ec0ff */
[----:B------:R-:W-:Y:S01]  /*bdc0*/  LOP3.LUT R3, R2, 0x120, R3, 0xf8, !PT ;  /* 0x0000012002037812 */ /* 0x000fe200078ef803 */
[----:B------:R-:W-:-:S03]  /*bdd0*/  IMAD.MOV.U32 R66, RZ, RZ, R52 ;  /* 0x000000ffff427224 */ /* 0x000fc600078e0034 */
[----:B------:R-:W-:Y:S01]  /*bde0*/  LEA R52, R3, UR5, 0x1 ;  /* 0x0000000503347c11 */ /* 0x000fe2000f8e08ff */
[----:B------:R-:W-:Y:S04]  /*bdf0*/  STG.E.U16 desc[UR20][R104.64+0x10], R46 ;  /* 0x0000102e68007986 */ /* 0x000fe8000c101514 */
[----:B------:R-:W-:Y:S04]  /*be00*/  STG.E.U16 desc[UR20][R104.64+0x12], R47 ;  /* 0x0000122f68007986 */ /* 0x000fe8000c101514 */
[----:B------:R-:W1:Y:S01]  /*be10*/  LDSM.16.MT88.4 R44, [R52+0x4000] ;  /* 0x00400000342c783b */ /* 0x000e620000004200 */
[----:B------:R-:W-:-:S02]  /*be20*/  LOP3.LUT R30, R35, R4, RZ, 0xc0, !PT ;  /* 0x00000004231e7212 */ /* 0x000fc400078ec0ff */
[--C-:B------:R-:W-:Y:S01]  /*be30*/  HSET2.LE.AND R4, R14, R0.reuse, PT ;  /* 0x000000000e047233 */ /* 0x100fe20003803000 */
[----:B------:R-:W-:Y:S01]  /*be40*/  IMAD.MOV.U32 R87, RZ, RZ, R40 ;  /* 0x000000ffff577224 */ /* 0x000fe200078e0028 */
[----:B------:R-:W-:Y:S01]  /*be50*/  HSET2.LE.AND R2, R8, R0, PT ;  /* 0x0000000008027233 */ /* 0x000fe20003803000 */
[----:B------:R-:W-:Y:S02]  /*be60*/  IMAD.MOV.U32 R67, RZ, RZ, R41 ;  /* 0x000000ffff437224 */ /* 0x000fe400078e0029 */
[----:B------:R-:W-:Y:S01]  /*be70*/  LOP3.LUT R17, R64, R4, RZ, 0xc0, !PT ;  /* 0x0000000440117212 */ /* 0x000fe200078ec0ff */
[----:B------:R-:W-:Y:S02]  /*be80*/  IMAD.MOV.U32 R65, RZ, RZ, R43 ;  /* 0x000000ffff417224 */ /* 0x000fe400078e002b */
[----:B------:R-:W-:Y:S02]  /*be90*/  IMAD.MOV.U32 R64, RZ, RZ, R42 ;  /* 0x000000ffff407224 */ /* 0x000fe400078e002a */
[----:B------:R-:W2:Y:S01]  /*bea0*/  LDSM.16.MT88.4 R40, [R52+0x4400] ;  /* 0x004400003428783b */ /* 0x000ea20000004200 */
[----:B------:R-:W-:-:S02]  /*beb0*/  LOP3.LUT R12, R83, R2, RZ, 0xc0, !PT ;  /* 0x00000002530c7212 */ /* 0x000fc400078ec0ff */
[--C-:B------:R-:W-:Y:S02]  /*bec0*/  HSET2.LE.AND R2, R7, R0.reuse, PT ;  /* 0x0000000007027233 */ /* 0x100fe40003803000 */
[----:B------:R-:W-:Y:S02]  /*bed0*/  LOP3.LUT R3, R22, 0xff00ff, RZ, 0xc0, !PT ;  /* 0x00ff00ff16037812 */ /* 0x000fe400078ec0ff */
[--C-:B------:R-:W-:Y:S02]  /*bee0*/  HSET2.LE.AND R4, R9, R0.reuse, PT ;  /* 0x0000000009047233 */ /* 0x100fe40003803000 */
[----:B------:R-:W-:Y:S02]  /*bef0*/  LOP3.LUT R13, R82, R2, RZ, 0xc0, !PT ;  /* 0x00000002520d7212 */ /* 0x000fe400078ec0ff */
[--C-:B------:R-:W-:Y:S02]  /*bf00*/  HSET2.LE.AND R2, R21, R0.reuse, PT ;  /* 0x0000000015027233 */ /* 0x100fe40003803000 */
[----:B------:R-:W-:-:S02]  /*bf10*/  HSET2.LE.AND R3, R3, R0, PT ;  /* 0x0000000003037233 */ /* 0x000fc40003803000 */
[----:B------:R-:W-:Y:S02]  /*bf20*/  LOP3.LUT R8, R77, R4, RZ, 0xc0, !PT ;  /* 0x000000044d087212 */ /* 0x000fe400078ec0ff */
[----:B------:R-:W-:Y:S02]  /*bf30*/  LOP3.LUT R4, R34, 0xff00ff, RZ, 0xc0, !PT ;  /* 0x00ff00ff22047812 */ /* 0x000fe400078ec0ff */
[----:B------:R-:W-:Y:S02]  /*bf40*/  LOP3.LUT R14, R81, R2, RZ, 0xc0, !PT ;  /* 0x00000002510e7212 */ /* 0x000fe400078ec0ff */
[----:B------:R-:W-:Y:S02]  /*bf50*/  LOP3.LUT R15, R78, R3, RZ, 0xc0, !PT ;  /* 0x000000034e0f7212 */ /* 0x000fe400078ec0ff */
[--C-:B------:R-:W-:Y:S02]  /*bf60*/  HSET2.LE.AND R4, R4, R0.reuse, PT ;  /* 0x0000000004047233 */ /* 0x100fe40003803000 */
[----:B------:R-:W-:-:S02]  /*bf70*/  HSET2.LE.AND R2, R20, R0, PT ;  /* 0x0000000014027233 */ /* 0x000fc40003803000 */
[----:B-1----:R-:W-:Y:S01]  /*bf80*/  HMMA.16816.F32.BF16 R20, R28, R44, RZ ;  /* 0x0000002c1c14723c */ /* 0x002fe200000418ff */
[----:B------:R-:W-:-:S07]  /*bf90*/  LOP3.LUT R11, R50, R4, RZ, 0xc0, !PT ;  /* 0x00000004320b7212 */ /* 0x000fce00078ec0ff */
[----:B------:R-:W-:Y:S01]  /*bfa0*/  HMMA.16816.F32.BF16 R4, R12, R44, RZ ;  /* 0x0000002c0c04723c */ /* 0x000fe200000418ff */
[--C-:B------:R-:W-:Y:S02]  /*bfb0*/  HSET2.LE.AND R3, R10, R0.reuse, PT ;  /* 0x000000000a037233 */ /* 0x100fe40003803000 */
[----:B------:R-:W-:Y:S02]  /*bfc0*/  LOP3.LUT R9, R69, R2, RZ, 0xc0, !PT ;  /* 0x0000000245097212 */ /* 0x000fe400078ec0ff */
[----:B------:R-:W-:Y:S02]  /*bfd0*/  HSET2.LE.AND R2, R37, R0, PT ;  /* 0x0000000025027233 */ /* 0x000fe40003803000 */
[----:B------:R-:W-:-:S05]  /*bfe0*/  LOP3.LUT R10, R68, R3, RZ, 0xc0, !PT ;  /* 0x00000003440a7212 */ /* 0x000fca00078ec0ff */
[----:B--2---:R-:W-:Y:S01]  /*bff0*/  HMMA.16816.F32.BF16 R80, R16, R40, R20 ;  /* 0x000000281050723c */ /* 0x004fe20000041814 */
[----:B------:R-:W-:Y:S01]  /*c000*/  LOP3.LUT R20, R67, R2, RZ, 0xc0, !PT ;  /* 0x0000000243147212 */ /* 0x000fe200078ec0ff */
[----:B------:R-:W-:-:S06]  /*c010*/  VIADD R2, R52, 0x4000 ;  /* 0x0000400034027836 */ /* 0x000fcc0000000000 */
[----:B------:R-:W-:Y:S01]  /*c020*/  HMMA.16816.F32.BF16 R76, R8, R40, R4 ;  /* 0x00000028084c723c */ /* 0x000fe20000041804 */
[----:B------:R-:W-:Y:S02]  /*c030*/  VIADD R40, R52, 0x4020 ;  /* 0x0000402034287836 */ /* 0x000fe40000000000 */
[----:B------:R-:W-:Y:S01]  /*c040*/  @P6 VIADD R40, R2, 0xffffffe0 ;  /* 0xffffffe002286836 */ /* 0x000fe20000000000 */
[----:B------:R-:W-:-:S04]  /*c050*/  HSET2.LE.AND R4, R32, R0, PT ;  /* 0x0000000020047233 */ /* 0x000fc80003803000 */
[----:B------:R-:W1:Y:S01]  /*c060*/  LDSM.16.MT88.4 R32, [R40] ;  /* 0x000000002820783b */ /* 0x000e620000004200 */
[----:B------:R-:W-:-:S03]  /*c070*/  HSET2.LE.AND R3, R36, R0, PT ;  /* 0x0000000024037233 */ /* 0x000fc60003803000 */
[----:B------:R-:W2:Y:S01]  /*c080*/  LDSM.16.MT88.4 R36, [R40+0x400] ;  /* 0x000400002824783b */ /* 0x000ea20000004200 */
[----:B------:R-:W-:Y:S02]  /*c090*/  HSET2.LE.AND R2, R48, R0, PT ;  /* 0x0000000030027233 */ /* 0x000fe40003803000 */
[----:B------:R-:W-:Y:S02]  /*c0a0*/  LOP3.LUT R21, R66, R3, RZ, 0xc0, !PT ;  /* 0x0000000342157212 */ /* 0x000fe400078ec0ff */
[----:B------:R-:W-:Y:S02]  /*c0b0*/  LOP3.LUT R3, R49, 0xff00ff, RZ, 0xc0, !PT ;  /* 0x00ff00ff31037812 */ /* 0x000fe400078ec0ff */
[----:B------:R-:W-:-:S03]  /*c0c0*/  LOP3.LUT R4, R51, R4, RZ, 0xc0, !PT ;  /* 0x0000000433047212 */ /* 0x000fc600078ec0ff */
[----:B------:R-:W-:Y:S01]  /*c0d0*/  HSET2.LE.AND R3, R3, R0, PT ;  /* 0x0000000003037233 */ /* 0x000fe20003803000 */
[----:B------:R-:W-:Y:S02]  /*c0e0*/  IMAD.MOV.U32 R103, RZ, RZ, R86 ;  /* 0x000000ffff677224 */ /* 0x000fe400078e0056 */
[----:B------:R-:W-:Y:S02]  /*c0f0*/  IMAD.MOV.U32 R41, RZ, RZ, R85 ;  /* 0x000000ffff297224 */ /* 0x000fe400078e0055 */
[----:B------:R-:W-:Y:S01]  /*c100*/  LOP3.LUT R23, R87, R3, RZ, 0xc0, !PT ;  /* 0x0000000357177212 */ /* 0x000fe200078ec0ff */
[----:B-1----:R-:W-:-:S15]  /*c110*/  HMMA.16816.F32.BF16 R48, R28, R32, RZ ;  /* 0x000000201c30723c */ /* 0x002fde00000418ff */
[----:B------:R-:W-:-:S05]  /*c120*/  NOP ;  /* 0x0000000000007918 */ /* 0x000fca0000000000 */
[----:B--2---:R-:W-:Y:S08]  /*c130*/  HMMA.16816.F32.BF16 R84, R16, R36, R48 ;  /* 0x000000241054723c */ /* 0x004ff00000041830 */
[----:B------:R-:W-:-:S15]  /*c140*/  HMMA.16816.F32.BF16 R48, R12, R32, RZ ;  /* 0x000000200c30723c */ /* 0x000fde00000418ff */
[----:B------:R-:W-:-:S05]  /*c150*/  NOP ;  /* 0x0000000000007918 */ /* 0x000fca0000000000 */
[----:B------:R-:W-:Y:S08]  /*c160*/  HMMA.16816.F32.BF16 R68, R8, R36, R48 ;  /* 0x000000240844723c */ /* 0x000ff00000041830 */
[C---:B------:R-:W-:Y:S08]  /*c170*/  HMMA.16816.F32.BF16 R48, R12.reuse, R46, RZ ;  /* 0x0000002e0c30723c */ /* 0x040ff000000418ff */
[----:B------:R-:W-:Y:S01]  /*c180*/  HMMA.16816.F32.BF16 R12, R12, R34, RZ ;  /* 0x000000220c0c723c */ /* 0x000fe200000418ff */
[----:B------:R-:W-:Y:S01]  /*c190*/  IMAD.MOV.U32 R7, RZ, RZ, R65 ;  /* 0x000000ffff077224 */ /* 0x000fe200078e0041 */
[----:B------:R-:W-:-:S06]  /*c1a0*/  LOP3.LUT R22, R64, R2, RZ, 0xc0, !PT ;  /* 0x0000000240167212 */ /* 0x000fcc00078ec0ff */
[----:B------:R-:W-:Y:S08]  /*c1b0*/  HMMA.16816.F32.BF16 R44, R28, R46, RZ ;  /* 0x0000002e1c2c723c */ /* 0x000ff000000418ff */
[C---:B------:R-:W-:Y:S08]  /*c1c0*/  HMMA.16816.F32.BF16 R64, R8.reuse, R42, R48 ;  /* 0x0000002a0840723c */ /* 0x040ff00000041830 */
[----:B------:R-:W-:Y:S01]  /*c1d0*/  HMMA.16816.F32.BF16 R48, R8, R38, R12 ;  /* 0x000000260830723c */ /* 0x000fe2000004180c */
[----:B------:R-:W1:Y:S04]  /*c1e0*/  LDSM.16.MT88.4 R12, [R52+0x4800] ;  /* 0x00480000340c783b */ /* 0x000e680000004200 */
[----:B------:R-:W2:Y:S03]  /*c1f0*/  LDSM.16.MT88.4 R8, [R40+0x800] ;  /* 0x000800002808783b */ /* 0x000ea60000004200 */
[----:B------:R-:W-:Y:S01]  /*c200*/  HMMA.16816.F32.BF16 R28, R28, R34, RZ ;  /* 0x000000221c1c723c */ /* 0x000fe200000418ff */
[----:B------:R-:W-:-:S07]  /*c210*/  HSET2.LE.AND R2, R63, R0, PT ;  /* 0x000000003f027233 */ /* 0x000fce0003803000 */
[----:B------:R-:W-:Y:S01]  /*c220*/  HMMA.16816.F32.BF16 R44, R16, R42, R44 ;  /* 0x0000002a102c723c */ /* 0x000fe2000004182c */
[----:B------:R-:W-:Y:S01]  /*c230*/  IMAD.MOV.U32 R43, RZ, RZ, R7 ;  /* 0x000000ffff2b7224 */ /* 0x000fe200078e0007 */
[----:B------:R-:W-:Y:S02]  /*c240*/  LOP3.LUT R7, R75, 0xff00ff, RZ, 0xc0, !PT ;  /* 0x00ff00ff4b077812 */ /* 0x000fe400078ec0ff */
[----:B------:R-:W-:-:S03]  /*c250*/  HSET2.LE.AND R3, R55, R0, PT ;  /* 0x0000000037037233 */ /* 0x000fc60003803000 */
[----:B------:R-:W-:Y:S02]  /*c260*/  HSET2.LE.AND R7, R7, R0, PT ;  /* 0x0000000007077233 */ /* 0x000fe40003803000 */
[----:B------:R-:W-:Y:S02]  /*c270*/  LOP3.LUT R5, R100, R2, RZ, 0xc0, !PT ;  /* 0x0000000264057212 */ /* 0x000fe400078ec0ff */
[----:B------:R-:W-:Y:S02]  /*c280*/  LOP3.LUT R6, R101, R3, RZ, 0xc0, !PT ;  /* 0x0000000365067212 */ /* 0x000fe400078ec0ff */
[----:B------:R-:W-:Y:S01]  /*c290*/  LOP3.LUT R7, R99, R7, RZ, 0xc0, !PT ;  /* 0x0000000763077212 */ /* 0x000fe200078ec0ff */
[----:B------:R-:W-:Y:S01]  /*c2a0*/  IMAD.MOV.U32 R2, RZ, RZ, R58 ;  /* 0x000000ffff027224 */ /* 0x000fe200078e003a */
[----:B------:R-:W-:Y:S01]  /*c2b0*/  HMMA.16816.F32.BF16 R28, R16, R38, R28 ;  /* 0x00000026101c723c */ /* 0x000fe2000004181c */
[----:B------:R-:W-:Y:S01]  /*c2c0*/  PRMT R3, R58, 0x7772, RZ ;  /* 0x000077723a037816 */ /* 0x000fe200000000ff */
[----:B------:R-:W-:Y:S02]  /*c2d0*/  LDSM.16.MT88.4 R16, [R40+0xc00] ;  /* 0x000c00002810783b */ /* 0x000fe40000004200 */
[----:B------:R-:W-:-:S04]  /*c2e0*/  LOP3.LUT R2, R2, 0xff, RZ, 0xc0, !PT ;  /* 0x000000ff02027812 */ /* 0x000fc800078ec0ff */
[C---:B-1----:R-:W-:Y:S08]  /*c2f0*/  HMMA.16816.F32.BF16 R36, R4.reuse, R12, R76 ;  /* 0x0000000c0424723c */ /* 0x042ff0000004184c */
[C---:B--2---:R-:W-:Y:S08]  /*c300*/  HMMA.16816.F32.BF16 R32, R4.reuse, R8, R68 ;  /* 0x000000080420723c */ /* 0x044ff00000041844 */
[C---:B------:R-:W-:Y:S08]  /*c310*/  HMMA.16816.F32.BF16 R64, R4.reuse, R14, R64 ;  /* 0x0000000e0440723c */ /* 0x040ff00000041840 */
[----:B------:R-:W-:Y:S01]  /*c320*/  HMMA.16816.F32.BF16 R48, R4, R10, R48 ;  /* 0x0000000a0430723c */ /* 0x000fe20000041830 */
[----:B------:R-:W-:-:S02]  /*c330*/  PRMT R5, R58, 0x7771, RZ ;  /* 0x000077713a057816 */ /* 0x000fc400000000ff */
[----:B------:R-:W-:Y:S02]  /*c340*/  PRMT R4, R58, 0x7773, RZ ;  /* 0x000077733a047816 */ /* 0x000fe400000000ff */
[----:B------:R-:W-:Y:S02]  /*c350*/  PRMT R6, R2, 0x5410, R5 ;  /* 0x0000541002067816 */ /* 0x000fe40000000005 */
[----:B------:R-:W-:Y:S02]  /*c360*/  PRMT R2, R72, 0x7632, R2 ;  /* 0x0000763248027816 */ /* 0x000fe40000000002 */
[----:B------:R-:W-:Y:S02]  /*c370*/  PRMT R7, R3, 0x5410, R4 ;  /* 0x0000541003077816 */ /* 0x000fe40000000004 */
[----:B------:R-:W-:Y:S02]  /*c380*/  LOP3.LUT R3, R2, 0xff, RZ, 0xc0, !PT ;  /* 0x000000ff02037812 */ /* 0x000fe400078ec0ff */
[----:B------:R-:W-:Y:S01]  /*c390*/  SHF.R.U32.HI R2, RZ, 0x18, R72 ;  /* 0x00000018ff027819 */ /* 0x000fe20000011648 */
[----:B------:R-:W-:Y:S03]  /*c3a0*/  HMMA.16816.F32.BF16 R80, R20, R12, R80 ;  /* 0x0000000c1450723c */ /* 0x000fe60000041850 */
[----:B------:R-:W-:-:S02]  /*c3b0*/  PRMT R4, R3, 0x5410, R2 ;  /* 0x0000541003047816 */ /* 0x000fc40000000002 */
[----:B------:R-:W-:-:S03]  /*c3c0*/  LOP3.LUT R2, R72, 0xffff, RZ, 0xc0, !PT ;  /* 0x0000ffff48027812 */ /* 0x000fc600078ec0ff */
[----:B------:R-:W-:Y:S01]  /*c3d0*/  HMMA.16816.F32.BF16 R68, R20, R14, R44 ;  /* 0x0000000e1444723c */ /* 0x000fe2000004182c */
[----:B------:R-:W1:Y:S01]  /*c3e0*/  LDSM.16.MT88.4 R12, [R52+0x4c00] ;  /* 0x004c0000340c783b */ /* 0x000e620000004200 */
[----:B------:R-:W-:Y:S02]  /*c3f0*/  LOP3.LUT R5, R72, 0xff, RZ, 0xc0, !PT ;  /* 0x000000ff48057812 */ /* 0x000fe400078ec0ff */
[----:B------:R-:W-:Y:S02]  /*c400*/  SHF.R.U32.HI R3, RZ, 0x8, R2 ;  /* 0x00000008ff037819 */ /* 0x000fe40000011602 */
[----:B------:R-:W-:Y:S02]  /*c410*/  HSET2.LE.AND R2, R4, R0, PT ;  /* 0x0000000004027233 */ /* 0x000fe40003803000 */
[----:B------:R-:W-:Y:S01]  /*c420*/  PRMT R4, R5, 0x5410, R3 ;  /* 0x0000541005047816 */ /* 0x000fe20000000003 */
[----:B------:R-:W-:-:S05]  /*c430*/  IMAD.MOV.U32 R3, RZ, RZ, R98 ;  /* 0x000000ffff037224 */ /* 0x000fca00078e0062 */
[----:B------:R-:W-:Y:S02]  /*c440*/  LOP3.LUT R5, R3, R2, RZ, 0xc0, !PT ;  /* 0x0000000203057212 */ /* 0x000fe400078ec0ff */
[----:B------:R-:W-:Y:S01]  /*c450*/  HSET2.LE.AND R2, R6, R0, PT ;  /* 0x0000000006027233 */ /* 0x000fe20003803000 */
[----:B------:R-:W-:Y:S01]  /*c460*/  IMAD.MOV.U32 R6, RZ, RZ, R97 ;  /* 0x000000ffff067224 */ /* 0x000fe200078e0061 */
[----:B------:R-:W-:Y:S01]  /*c470*/  LOP3.LUT R3, R7, 0xff00ff, RZ, 0xc0, !PT ;  /* 0x00ff00ff07037812 */ /* 0x000fe200078ec0ff */
[----:B------:R-:W-:-:S03]  /*c480*/  IMAD.MOV.U32 R7, RZ, RZ, R96 ;  /* 0x000000ffff077224 */ /* 0x000fc600078e0060 */
[----:B------:R-:W-:Y:S02]  /*c490*/  LOP3.LUT R6, R6, R2, RZ, 0xc0, !PT ;  /* 0x0000000206067212 */ /* 0x000fe400078ec0ff */
[--C-:B------:R-:W-:Y:S02]  /*c4a0*/  HSET2.LE.AND R2, R3, R0.reuse, PT ;  /* 0x0000000003027233 */ /* 0x100fe40003803000 */
[----:B------:R-:W-:-:S03]  /*c4b0*/  HSET2.LE.AND R3, R4, R0, PT ;  /* 0x0000000004037233 */ /* 0x000fc60003803000 */
[----:B------:R-:W-:Y:S02]  /*c4c0*/  LOP3.LUT R7, R7, R2, RZ, 0xc0, !PT ;  /* 0x0000000207077212 */ /* 0x000fe400078ec0ff */
[----:B------:R-:W-:Y:S02]  /*c4d0*/  LOP3.LUT R4, R102, R3, RZ, 0xc0, !PT ;  /* 0x0000000366047212 */ /* 0x000fe400078ec0ff */
[C---:B------:R-:W-:Y:S02]  /*c4e0*/  PRMT R3, R90.reuse, 0x7773, RZ ;  /* 0x000077735a037816 */ /* 0x040fe400000000ff */
[----:B------:R-:W-:Y:S01]  /*c4f0*/  PRMT R2, R90, 0x7772, RZ ;  /* 0x000077725a027816 */ /* 0x000fe200000000ff */
[----:B------:R-:W-:Y:S03]  /*c500*/  HMMA.16816.F32.BF16 R44, R20, R8, R84 ;  /* 0x00000008142c723c */ /* 0x000fe60000041854 */
[----:B------:R-:W-:-:S02]  /*c510*/  PRMT R8, R2, 0x5410, R3 ;  /* 0x0000541002087816 */ /* 0x000fc40000000003 */
[C---:B------:R-:W-:Y:S02]  /*c520*/  LOP3.LUT R2, R91.reuse, 0xffff, RZ, 0xc0, !PT ;  /* 0x0000ffff5b027812 */ /* 0x040fe400078ec0ff */
[----:B------:R-:W-:Y:S02]  /*c530*/  LOP3.LUT R3, R91, 0xff, RZ, 0xc0, !PT ;  /* 0x000000ff5b037812 */ /* 0x000fe400078ec0ff */
[----:B------:R-:W-:Y:S01]  /*c540*/  SHF.R.U32.HI R2, RZ, 0x8, R2 ;  /* 0x00000008ff027819 */ /* 0x000fe20000011602 */
[----:B------:R-:W-:Y:S08]  /*c550*/  HMMA.16816.F32.BF16 R28, R20, R10, R28 ;  /* 0x0000000a141c723c */ /* 0x000ff0000004181c */
[C---:B-1----:R-:W-:Y:S08]  /*c560*/  HMMA.16816.F32.BF16 R36, R4.reuse, R12, R36 ;  /* 0x0000000c0424723c */ /* 0x042ff00000041824 */
[C---:B------:R-:W-:Y:S08]  /*c570*/  HMMA.16816.F32.BF16 R64, R4.reuse, R14, R64 ;  /* 0x0000000e0440723c */ /* 0x040ff00000041840 */
[C---:B------:R-:W-:Y:S08]  /*c580*/  HMMA.16816.F32.BF16 R20, R4.reuse, R16, R32 ;  /* 0x000000100414723c */ /* 0x040ff00000041820 */
[----:B------:R-:W-:Y:S01]  /*c590*/  HMMA.16816.F32.BF16 R48, R4, R18, R48 ;  /* 0x000000120430723c */ /* 0x000fe20000041830 */
[----:B------:R-:W-:Y:S01]  /*c5a0*/  PRMT R4, R3, 0x5410, R2 ;  /* 0x0000541003047816 */ /* 0x000fe20000000002 */
[----:B------:R-:W-:Y:S01]  /*c5b0*/  IMAD.MOV.U32 R6, RZ, RZ, R90 ;  /* 0x000000ffff067224 */ /* 0x000fe200078e005a */
[----:B------:R-:W-:Y:S01]  /*c5c0*/  PRMT R2, R91, 0x7632, R2 ;  /* 0x000076325b027816 */ /* 0x000fe20000000002 */
[----:B------:R-:W1:Y:S01]  /*c5d0*/  LDSM.16.MT88.4 R32, [R52+0x5000] ;  /* 0x005000003420783b */ /* 0x000e620000004200 */
[----:B------:R-:W-:-:S02]  /*c5e0*/  SHF.R.U32.HI R5, RZ, 0x18, R91 ;  /* 0x00000018ff057819 */ /* 0x000fc4000001165b */
[----:B------:R-:W-:Y:S02]  /*c5f0*/  LOP3.LUT R3, R2, 0xff, RZ, 0xc0, !PT ;  /* 0x000000ff02037812 */ /* 0x000fe400078ec0ff */
[----:B------:R-:W-:Y:S02]  /*c600*/  PRMT R7, R90, 0x7771, RZ ;  /* 0x000077715a077816 */ /* 0x000fe400000000ff */
[----:B------:R-:W-:Y:S02]  /*c610*/  LOP3.LUT R6, R6, 0xff, RZ, 0xc0, !PT ;  /* 0x000000ff06067812 */ /* 0x000fe400078ec0ff */
[----:B------:R-:W-:Y:S02]  /*c620*/  HSET2.LE.AND R2, R4, R0, PT ;  /* 0x0000000004027233 */ /* 0x000fe40003803000 */
[----:B------:R-:W-:Y:S02]  /*c630*/  PRMT R3, R3, 0x5410, R5 ;  /* 0x0000541003037816 */ /* 0x000fe40000000005 */
[----:B------:R-:W-:-:S02]  /*c640*/  PRMT R6, R6, 0x5410, R7 ;  /* 0x0000541006067816 */ /* 0x000fc40000000007 */
[----:B------:R-:W-:Y:S02]  /*c650*/  LOP3.LUT R7, R8, 0xff00ff, RZ, 0xc0, !PT ;  /* 0x00ff00ff08077812 */ /* 0x000fe400078ec0ff */
[----:B------:R-:W-:Y:S02]  /*c660*/  LOP3.LUT R4, R43, R2, RZ, 0xc0, !PT ;  /* 0x000000022b047212 */ /* 0x000fe400078ec0ff */
[--C-:B------:R-:W-:Y:S02]  /*c670*/  HSET2.LE.AND R2, R3, R0.reuse, PT ;  /* 0x0000000003027233 */ /* 0x100fe40003803000 */
[--C-:B------:R-:W-:Y:S02]  /*c680*/  HSET2.LE.AND R3, R6, R0.reuse, PT ;  /* 0x0000000006037233 */ /* 0x100fe40003803000 */
[----:B------:R-:W-:Y:S02]  /*c690*/  HSET2.LE.AND R7, R7, R0, PT ;  /* 0x0000000007077233 */ /* 0x000fe40003803000 */
[----:B------:R-:W-:Y:S01]  /*c6a0*/  LOP3.LUT R5, R41, R2, RZ, 0xc0, !PT ;  /* 0x0000000229057212 */ /* 0x000fe200078ec0ff */
[----:B------:R-:W-:Y:S01]  /*c6b0*/  IMAD.MOV.U32 R2, RZ, RZ, R60 ;  /* 0x000000ffff027224 */ /* 0x000fe200078e003c */
[----:B------:R-:W-:-:S02]  /*c6c0*/  LOP3.LUT R6, R103, R3, RZ, 0xc0, !PT ;  /* 0x0000000367067212 */ /* 0x000fc400078ec0ff */
[----:B------:R-:W-:Y:S02]  /*c6d0*/  LOP3.LUT R7, R159, R7, RZ, 0xc0, !PT ;  /* 0x000000079f077212 */ /* 0x000fe400078ec0ff */
[----:B------:R-:W-:Y:S02]  /*c6e0*/  PRMT R9, R60, 0x7771, RZ ;  /* 0x000077713c097816 */ /* 0x000fe400000000ff */
[----:B------:R-:W-:Y:S02]  /*c6f0*/  LOP3.LUT R2, R2, 0xff, RZ, 0xc0, !PT ;  /* 0x000000ff02027812 */ /* 0x000fe400078ec0ff */
[C---:B------:R-:W-:Y:S01]  /*c700*/  PRMT R8, R60.reuse, 0x7773, RZ ;  /* 0x000077733c087816 */ /* 0x040fe200000000ff */
[----:B------:R-:W-:Y:S01]  /*c710*/  HMMA.16816.F32.BF16 R84, R4, R12, R80 ;  /* 0x0000000c0454723c */ /* 0x000fe20000041850 */
[----:B------:R-:W-:Y:S02]  /*c720*/  PRMT R3, R60, 0x7772, RZ ;  /* 0x000077723c037816 */ /* 0x000fe400000000ff */
[----:B------:R-:W-:-:S02]  /*c730*/  PRMT R9, R2, 0x5410, R9 ;  /* 0x0000541002097816 */ /* 0x000fc40000000009 */
[----:B------:R-:W-:-:S03]  /*c740*/  LOP3.LUT R2, R59, 0xffff, RZ, 0xc0, !PT ;  /* 0x0000ffff3b027812 */ /* 0x000fc600078ec0ff */
[C---:B------:R-:W-:Y:S01]  /*c750*/  HMMA.16816.F32.BF16 R80, R4.reuse, R14, R68 ;  /* 0x0000000e0450723c */ /* 0x040fe20000041844 */
[----:B------:R-:W2:Y:S01]  /*c760*/  LDSM.16.MT88.4 R68, [R40+0x1000] ;  /* 0x001000002844783b */ /* 0x000ea20000004200 */
[----:B------:R-:W-:Y:S02]  /*c770*/  PRMT R8, R3, 0x5410, R8 ;  /* 0x0000541003087816 */ /* 0x000fe40000000008 */
[----:B------:R-:W-:Y:S02]  /*c780*/  LOP3.LUT R3, R59, 0xff, RZ, 0xc0, !PT ;  /* 0x000000ff3b037812 */ /* 0x000fe400078ec0ff */
[----:B------:R-:W-:Y:S02]  /*c790*/  SHF.R.U32.HI R2, RZ, 0x8, R2 ;  /* 0x00000008ff027819 */ /* 0x000fe40000011602 */
[C---:B------:R-:W-:Y:S08]  /*c7a0*/  HMMA.16816.F32.BF16 R96, R4.reuse, R16, R44 ;  /* 0x000000100460723c */ /* 0x040ff0000004182c */
[----:B------:R-:W-:Y:S01]  /*c7b0*/  HMMA.16816.F32.BF16 R100, R4, R18, R28 ;  /* 0x000000120464723c */ /* 0x000fe2000004181c */
[----:B------:R-:W-:-:S02]  /*c7c0*/  PRMT R4, R3, 0x5410, R2 ;  /* 0x0000541003047816 */ /* 0x000fc40000000002 */
[----:B------:R-:W-:Y:S02]  /*c7d0*/  PRMT R2, R59, 0x7632, R2 ;  /* 0x000076323b027816 */ /* 0x000fe40000000002 */
[----:B------:R-:W-:Y:S02]  /*c7e0*/  SHF.R.U32.HI R5, RZ, 0x18, R59 ;  /* 0x00000018ff057819 */ /* 0x000fe4000001163b */
[----:B------:R-:W-:Y:S02]  /*c7f0*/  LOP3.LUT R3, R2, 0xff, RZ, 0xc0, !PT ;  /* 0x000000ff02037812 */ /* 0x000fe400078ec0ff */
[----:B------:R-:W-:Y:S01]  /*c800*/  HSET2.LE.AND R2, R4, R0, PT ;  /* 0x0000000004027233 */ /* 0x000fe20003803000 */
[----:B------:R-:W-:Y:S01]  /*c810*/  IMAD.MOV.U32 R4, RZ, RZ, R123 ;  /* 0x000000ffff047224 */ /* 0x000fe200078e007b */
[----:B------:R-:W-:Y:S01]  /*c820*/  PRMT R3, R3, 0x5410, R5 ;  /* 0x0000541003037816 */ /* 0x000fe20000000005 */
[----:B------:R-:W-:-:S03]  /*c830*/  IMAD.MOV.U32 R5, RZ, RZ, R122 ;  /* 0x000000ffff057224 */ /* 0x000fc600078e007a */
[----:B------:R-:W-:Y:S02]  /*c840*/  LOP3.LUT R4, R4, R2, RZ, 0xc0, !PT ;  /* 0x0000000204047212 */ /* 0x000fe400078ec0ff */
[--C-:B------:R-:W-:Y:S02]  /*c850*/  HSET2.LE.AND R2, R3, R0.reuse, PT ;  /* 0x0000000003027233 */ /* 0x100fe40003803000 */
[----:B------:R-:W-:Y:S01]  /*c860*/  LOP3.LUT R3, R8, 0xff00ff, RZ, 0xc0, !PT ;  /* 0x00ff00ff08037812 */ /* 0x000fe200078ec0ff */
[----:B------:R-:W-:Y:S02]  /*c870*/  IMAD.MOV.U32 R6, RZ, RZ, R121 ;  /* 0x000000ffff067224 */ /* 0x000fe400078e0079 */
[----:B------:R-:W-:Y:S01]  /*c880*/  LOP3.LUT R5, R5, R2, RZ, 0xc0, !PT ;  /* 0x0000000205057212 */ /* 0x000fe200078ec0ff */
[----:B------:R-:W-:Y:S01]  /*c890*/  IMAD.MOV.U32 R7, RZ, RZ, R120 ;  /* 0x000000ffff077224 */ /* 0x000fe200078e0078 */
[--C-:B------:R-:W-:Y:S02]  /*c8a0*/  HSET2.LE.AND R2, R9, R0.reuse, PT ;  /* 0x0000000009027233 */ /* 0x100fe40003803000 */
[----:B------:R-:W-:Y:S01]  /*c8b0*/  HSET2.LE.AND R3, R3, R0, PT ;  /* 0x0000000003037233 */ /* 0x000fe20003803000 */
[----:B------:R-:W-:-:S02]  /*c8c0*/  IMAD.MOV.U32 R16, RZ, RZ, R92 ;  /* 0x000000ffff107224 */ /* 0x000fc400078e005c */
[----:B------:R-:W-:Y:S02]  /*c8d0*/  LOP3.LUT R6, R6, R2, RZ, 0xc0, !PT ;  /* 0x0000000206067212 */ /* 0x000fe400078ec0ff */
[----:B------:R-:W-:Y:S02]  /*c8e0*/  LOP3.LUT R7, R7, R3, RZ, 0xc0, !PT ;  /* 0x0000000307077212 */ /* 0x000fe400078ec0ff */
[C---:B------:R-:W-:Y:S02]  /*c8f0*/  PRMT R3, R62.reuse, 0x7773, RZ ;  /* 0x000077733e037816 */ /* 0x040fe400000000ff */
[----:B------:R-:W-:Y:S01]  /*c900*/  PRMT R2, R62, 0x7772, RZ ;  /* 0x000077723e027816 */ /* 0x000fe200000000ff */
[----:B------:R-:W-:Y:S01]  /*c910*/  IMAD.MOV.U32 R41, RZ, RZ, R158 ;  /* 0x000000ffff297224 */ /* 0x000fe200078e009e */
[C---:B------:R-:W-:Y:S01]  /*c920*/  PRMT R11, R54.reuse, 0x7773, RZ ;  /* 0x00007773360b7816 */ /* 0x040fe200000000ff */
[----:B------:R-:W-:Y:S01]  /*c930*/  IMAD.MOV.U32 R42, RZ, RZ, R157 ;  /* 0x000000ffff2a7224 */ /* 0x000fe200078e009d */
[----:B------:R-:W-:Y:S01]  /*c940*/  PRMT R10, R54, 0x7772, RZ ;  /* 0x00007772360a7816 */ /* 0x000fe200000000ff */
[----:B------:R-:W-:Y:S01]  /*c950*/  IMAD.MOV.U32 R58, RZ, RZ, R156 ;  /* 0x000000ffff3a7224 */ /* 0x000fe200078e009c */
[----:B------:R-:W-:Y:S01]  /*c960*/  PRMT R43, R2, 0x5410, R3 ;  /* 0x00005410022b7816 */ /* 0x000fe20000000003 */
[----:B------:R-:W-:Y:S01]  /*c970*/  IMAD.MOV.U32 R47, RZ, RZ, R147 ;  /* 0x000000ffff2f7224 */ /* 0x000fe200078e0093 */
[----:B-1----:R-:W-:Y:S01]  /*c980*/  HMMA.16816.F32.BF16 R156, R4, R32, R36 ;  /* 0x00000020049c723c */ /* 0x002fe20000041824 */
[----:B------:R-:W-:Y:S01]  /*c990*/  IMAD.MOV.U32 R46, RZ, RZ, R146 ;  /* 0x000000ffff2e7224 */ /* 0x000fe200078e0092 */
[----:B------:R-:W-:Y:S01]  /*c9a0*/  PRMT R28, R92, 0x7771, RZ ;  /* 0x000077715c1c7816 */ /* 0x000fe200000000ff */
[----:B------:R-:W-:Y:S01]  /*c9b0*/  IMAD.MOV.U32 R45, RZ, RZ, R145 ;  /* 0x000000ffff2d7224 */ /* 0x000fe200078e0091 */
[----:B------:R-:W-:Y:S01]  /*c9c0*/  LOP3.LUT R2, R16, 0xff, RZ, 0xc0, !PT ;  /* 0x000000ff10027812 */ /* 0x000fe200078ec0ff */
[----:B------:R-:W-:-:S02]  /*c9d0*/  IMAD.MOV.U32 R31, RZ, RZ, R144 ;  /* 0x000000ffff1f7224 */ /* 0x000fc400078e0090 */
[----:B------:R-:W-:Y:S01]  /*c9e0*/  IMAD.MOV.U32 R17, RZ, RZ, R74 ;  /* 0x000000ffff117224 */ /* 0x000fe200078e004a */
[----:B------:R-:W-:Y:S01]  /*c9f0*/  HMMA.16816.F32.BF16 R64, R4, R34, R64 ;  /* 0x000000220440723c */ /* 0x000fe20000041840 */
[----:B------:R-:W-:Y:S02]  /*ca00*/  IMAD.MOV.U32 R18, RZ, RZ, R62 ;  /* 0x000000ffff127224 */ /* 0x000fe400078e003e */
[----:B------:R-:W-:Y:S01]  /*ca10*/  IMAD.MOV.U32 R13, RZ, RZ, R88 ;  /* 0x000000ffff0d7224 */ /* 0x000fe200078e0058 */
[----:B------:R-:W-:-:S04]  /*ca20*/  PRMT R90, R10, 0x5410, R11 ;  /* 0x000054100a5a7816 */ /* 0x000fc8000000000b */
[----:B--2---:R-:W-:Y:S01]  /*ca30*/  HMMA.16816.F32.BF16 R144, R4, R68, R20 ;  /* 0x000000440490723c */ /* 0x004fe20000041814 */
[C---:B------:R-:W-:Y:S01]  /*ca40*/  PRMT R15, R92.reuse, 0x7773, RZ ;  /* 0x000077735c0f7816 */ /* 0x040fe200000000ff */
[----:B------:R-:W-:Y:S01]  /*ca50*/  IMAD.MOV.U32 R12, RZ, RZ, R94 ;  /* 0x000000ffff0c7224 */ /* 0x000fe200078e005e */
[----:B------:R-:W-:-:S05]  /*ca60*/  PRMT R14, R92, 0x7772, RZ ;  /* 0x000077725c0e7816 */ /* 0x000fca00000000ff */
[----:B------:R-:W-:Y:S01]  /*ca70*/  HMMA.16816.F32.BF16 R76, R4, R70, R48 ;  /* 0x00000046044c723c */ /* 0x000fe20000041830 */
[C---:B------:R-:W-:Y:S02]  /*ca80*/  PRMT R5, R74.reuse, 0x7773, RZ ;  /* 0x000077734a057816 */ /* 0x040fe400000000ff */
[----:B------:R-:W-:Y:S01]  /*ca90*/  PRMT R4, R74, 0x7772, RZ ;  /* 0x000077724a047816 */ /* 0x000fe200000000ff */
[----:B------:R-:W-:Y:S01]  /*caa0*/  IMAD.MOV.U32 R19, RZ, RZ, R54 ;  /* 0x000000ffff137224 */ /* 0x000fe200078e0036 */
[C---:B------:R-:W-:Y:S02]  /*cab0*/  PRMT R7, R88.reuse, 0x7773, RZ ;  /* 0x0000777358077816 */ /* 0x040fe400000000ff */
[----:B------:R-:W-:Y:S02]  /*cac0*/  PRMT R6, R88, 0x7772, RZ ;  /* 0x0000777258067816 */ /* 0x000fe400000000ff */
[----:B------:R-:W-:Y:S02]  /*cad0*/  PRMT R11, R2, 0x5410, R28 ;  /* 0x00005410020b7816 */ /* 0x000fe4000000001c */
[----:B------:R-:W-:-:S02]  /*cae0*/  PRMT R21, R74, 0x7771, RZ ;  /* 0x000077714a157816 */ /* 0x000fc400000000ff */
[----:B------:R-:W-:Y:S02]  /*caf0*/  PRMT R20, R62, 0x7771, RZ ;  /* 0x000077713e147816 */ /* 0x000fe400000000ff */
[----:B------:R-:W-:Y:S02]  /*cb00*/  PRMT R92, R4, 0x5410, R5 ;  /* 0x00005410045c7816 */ /* 0x000fe40000000005 */
[----:B------:R-:W-:Y:S02]  /*cb10*/  LOP3.LUT R3, R17, 0xff, RZ, 0xc0, !PT ;  /* 0x000000ff11037812 */ /* 0x000fe400078ec0ff */
[----:B------:R-:W-:Y:S02]  /*cb20*/  LOP3.LUT R2, R18, 0xff, RZ, 0xc0, !PT ;  /* 0x000000ff12027812 */ /* 0x000fe400078ec0ff */
[----:B------:R-:W-:Y:S02]  /*cb30*/  PRMT R22, R88, 0x7771, RZ ;  /* 0x0000777158167816 */ /* 0x000fe400000000ff */
[----:B------:R-:W-:-:S02]  /*cb40*/  LOP3.LUT R4, R13, 0xff, RZ, 0xc0, !PT ;  /* 0x000000ff0d047812 */ /* 0x000fc400078ec0ff */
[----:B------:R-:W-:Y:S02]  /*cb50*/  PRMT R75, R6, 0x5410, R7 ;  /* 0x00005410064b7816 */ /* 0x000fe40000000007 */
[----:B------:R-:W-:Y:S02]  /*cb60*/  PRMT R23, R94, 0x7771, RZ ;  /* 0x000077715e177816 */ /* 0x000fe400000000ff */
[C---:B------:R-:W-:Y:S02]  /*cb70*/  PRMT R7, R56.reuse, 0x7773, RZ ;  /* 0x0000777338077816 */ /* 0x040fe400000000ff */
[----:B------:R-:W-:Y:S02]  /*cb80*/  PRMT R6, R56, 0x7772, RZ ;  /* 0x0000777238067816 */ /* 0x000fe400000000ff */
[----:B------:R-:W-:Y:S02]  /*cb90*/  LOP3.LUT R5, R12, 0xff, RZ, 0xc0, !PT ;  /* 0x000000ff0c057812 */ /* 0x000fe400078ec0ff */
[----:B------:R-:W-:-:S02]  /*cba0*/  PRMT R91, R3, 0x5410, R21 ;  /* 0x00005410035b7816 */ /* 0x000fc40000000015 */
[----:B------:R-:W-:Y:S02]  /*cbb0*/  PRMT R44, R2, 0x5410, R20 ;  /* 0x00005410022c7816 */ /* 0x000fe40000000014 */
[C---:B------:R-:W-:Y:S02]  /*cbc0*/  PRMT R9, R94.reuse, 0x7773, RZ ;  /* 0x000077735e097816 */ /* 0x040fe400000000ff */
[----:B------:R-:W-:Y:S02]  /*cbd0*/  PRMT R8, R94, 0x7772, RZ ;  /* 0x000077725e087816 */ /* 0x000fe400000000ff */
[----:B------:R-:W-:Y:S02]  /*cbe0*/  PRMT R29, R54, 0x7771, RZ ;  /* 0x00007771361d7816 */ /* 0x000fe400000000ff */
[----:B------:R-:W-:Y:S02]  /*cbf0*/  PRMT R74, R4, 0x5410, R22 ;  /* 0x00005410044a7816 */ /* 0x000fe40000000016 */
[----:B------:R-:W-:-:S02]  /*cc00*/  LOP3.LUT R2, R19, 0xff, RZ, 0xc0, !PT ;  /* 0x000000ff13027812 */ /* 0x000fc400078ec0ff */
[C---:B------:R-:W-:Y:S02]  /*cc10*/  LOP3.LUT R3, R117.reuse, 0xffff, RZ, 0xc0, !PT ;  /* 0x0000ffff75037812 */ /* 0x040fe400078ec0ff */
[----:B------:R-:W-:Y:S02]  /*cc20*/  PRMT R4, R117, 0x7632, R4 ;  /* 0x0000763275047816 */ /* 0x000fe40000000004 */
[----:B------:R-:W-:Y:S02]  /*cc30*/  PRMT R50, R5, 0x5410, R23 ;  /* 0x0000541005327816 */ /* 0x000fe40000000017 */
[----:B------:R-:W-:Y:S01]  /*cc40*/  PRMT R60, R6, 0x5410, R7 ;  /* 0x00005410063c7816 */ /* 0x000fe20000000007 */
[----:B------:R-:W-:Y:S01]  /*cc50*/  IMAD.MOV.U32 R123, RZ, RZ, R41 ;  /* 0x000000ffff7b7224 */ /* 0x000fe200078e0029 */
[----:B------:R-:W-:Y:S01]  /*cc60*/  PRMT R51, R8, 0x5410, R9 ;  /* 0x0000541008337816 */ /* 0x000fe20000000009 */
[----:B------:R-:W-:Y:S01]  /*cc70*/  IMAD.MOV.U32 R59, RZ, RZ, R42 ;  /* 0x000000ffff3b7224 */ /* 0x000fe200078e002a */
[----:B------:R-:W-:Y:S01]  /*cc80*/  LOP3.LUT R6, R117, 0xff, RZ, 0xc0, !PT ;  /* 0x000000ff75067812 */ /* 0x000fe200078ec0ff */
[----:B------:R-:W1:Y:S01]  /*cc90*/  LDSM.16.MT88.4 R20, [R52+0x5400] ;  /* 0x005400003414783b */ /* 0x000e620000004200 */
[----:B------:R-:W-:-:S02]  /*cca0*/  SHF.R.U32.HI R5, RZ, 0x8, R3 ;  /* 0x00000008ff057819 */ /* 0x000fc40000011603 */
[----:B------:R-:W-:Y:S02]  /*ccb0*/  PRMT R88, R2, 0x5410, R29 ;  /* 0x0000541002587816 */ /* 0x000fe4000000001d */
[----:B------:R-:W-:Y:S02]  /*ccc0*/  SHF.R.U32.HI R8, RZ, 0x18, R117 ;  /* 0x00000018ff087819 */ /* 0x000fe40000011675 */
[----:B------:R-:W-:Y:S02]  /*ccd0*/  LOP3.LUT R2, R118, 0xffff, RZ, 0xc0, !PT ;  /* 0x0000ffff76027812 */ /* 0x000fe400078ec0ff */
[----:B------:R-:W-:Y:S02]  /*cce0*/  LOP3.LUT R3, R4, 0xff, RZ, 0xc0, !PT ;  /* 0x000000ff04037812 */ /* 0x000fe400078ec0ff */
[----:B------:R-:W-:Y:S02]  /*ccf0*/  PRMT R4, R118, 0x7632, R4 ;  /* 0x0000763276047816 */ /* 0x000fe40000000004 */
[----:B------:R-:W-:-:S02]  /*cd00*/  PRMT R10, R6, 0x5410, R5 ;  /* 0x00005410060a7816 */ /* 0x000fc40000000005 */
[----:B------:R-:W-:Y:S02]  /*cd10*/  LOP3.LUT R7, R118, 0xff, RZ, 0xc0, !PT ;  /* 0x000000ff76077812 */ /* 0x000fe400078ec0ff */
[----:B------:R-:W-:Y:S02]  /*cd20*/  SHF.R.U32.HI R5, RZ, 0x8, R2 ;  /* 0x00000008ff057819 */ /* 0x000fe40000011602 */
[----:B------:R-:W-:Y:S02]  /*cd30*/  PRMT R9, R3, 0x5410, R8 ;  /* 0x0000541003097816 */ /* 0x000fe40000000008 */
[----:B------:R-:W-:Y:S02]  /*cd40*/  SHF.R.U32.HI R6, RZ, 0x18, R118 ;  /* 0x00000018ff067819 */ /* 0x000fe40000011676 */
[----:B------:R-:W-:Y:S02]  /*cd50*/  LOP3.LUT R2, R89, 0xffff, RZ, 0xc0, !PT ;  /* 0x0000ffff59027812 */ /* 0x000fe400078ec0ff */
[----:B------:R-:W-:-:S02]  /*cd60*/  LOP3.LUT R3, R4, 0xff, RZ, 0xc0, !PT ;  /* 0x000000ff04037812 */ /* 0x000fc400078ec0ff */
[----:B------:R-:W-:Y:S02]  /*cd70*/  PRMT R49, R7, 0x5410, R5 ;  /* 0x0000541007317816 */ /* 0x000fe40000000005 */
[----:B------:R-:W-:Y:S02]  /*cd80*/  LOP3.LUT R5, R89, 0xff, RZ, 0xc0, !PT ;  /* 0x000000ff59057812 */ /* 0x000fe400078ec0ff */
[----:B------:R-:W-:Y:S02]  /*cd90*/  SHF.R.U32.HI R4, RZ, 0x8, R2 ;  /* 0x00000008ff047819 */ /* 0x000fe40000011602 */
        /* <DEDUP_REMOVED lines=8> */
[----:B------:R-:W-:-:S02]  /*ce20*/  PRMT R89, R3, 0x5410, R2 ;  /* 0x0000541003597816 */ /* 0x000fc40000000002 */
[----:B------:R-:W-:Y:S02]  /*ce30*/  PRMT R3, R73, 0x7632, R3 ;  /* 0x0000763249037816 */ /* 0x000fe40000000003 */
[----:B------:R-:W-:Y:S02]  /*ce40*/  PRMT R63, R4, 0x5410, R5 ;  /* 0x00005410043f7816 */ /* 0x000fe40000000005 */
[C---:B------:R-:W-:Y:S02]  /*ce50*/  LOP3.LUT R2, R61.reuse, 0xffff, RZ, 0xc0, !PT ;  /* 0x0000ffff3d027812 */ /* 0x040fe400078ec0ff */
[----:B------:R-:W-:Y:S02]  /*ce60*/  PRMT R4, R61, 0x7632, R4 ;  /* 0x000076323d047816 */ /* 0x000fe40000000004 */
[----:B------:R-:W-:Y:S02]  /*ce70*/  LOP3.LUT R5, R3, 0xff, RZ, 0xc0, !PT ;  /* 0x000000ff03057812 */ /* 0x000fe400078ec0ff */
[----:B------:R-:W-:-:S02]  /*ce80*/  SHF.R.U32.HI R3, RZ, 0x8, R2 ;  /* 0x00000008ff037819 */ /* 0x000fc40000011602 */
[----:B------:R-:W-:Y:S02]  /*ce90*/  SHF.R.U32.HI R6, RZ, 0x18, R61 ;  /* 0x00000018ff067819 */ /* 0x000fe4000001163d */
[----:B------:R-:W-:Y:S02]  /*cea0*/  LOP3.LUT R2, R4, 0xff, RZ, 0xc0, !PT ;  /* 0x000000ff04027812 */ /* 0x000fe400078ec0ff */
[----:B------:R-:W-:Y:S02]  /*ceb0*/  LOP3.LUT R7, R61, 0xff, RZ, 0xc0, !PT ;  /* 0x000000ff3d077812 */ /* 0x000fe400078ec0ff */
[----:B------:R-:W-:Y:S02]  /*cec0*/  PRMT R13, R2, 0x5410, R6 ;  /* 0x00005410020d7816 */ /* 0x000fe40000000006 */
[----:B------:R-:W-:Y:S02]  /*ced0*/  PRMT R2, R53, 0x7632, R2 ;  /* 0x0000763235027816 */ /* 0x000fe40000000002 */
[----:B------:R-:W-:-:S02]  /*cee0*/  PRMT R30, R14, 0x5410, R15 ;  /* 0x000054100e1e7816 */ /* 0x000fc4000000000f */
[----:B------:R-:W-:Y:S02]  /*cef0*/  SHF.R.U32.HI R8, RZ, 0x18, R73 ;  /* 0x00000018ff087819 */ /* 0x000fe40000011649 */
[----:B------:R-:W-:Y:S01]  /*cf00*/  PRMT R14, R7, 0x5410, R3 ;  /* 0x00005410070e7816 */ /* 0x000fe20000000003 */
[----:B------:R-:W-:Y:S01]  /*cf10*/  IMAD.MOV.U32 R15, RZ, RZ, R56 ;  /* 0x000000ffff0f7224 */ /* 0x000fe200078e0038 */
[----:B------:R-:W-:Y:S02]  /*cf20*/  LOP3.LUT R3, R53, 0xffff, RZ, 0xc0, !PT ;  /* 0x0000ffff35037812 */ /* 0x000fe400078ec0ff */
[----:B------:R-:W-:Y:S02]  /*cf30*/  SHF.R.U32.HI R4, RZ, 0x18, R53 ;  /* 0x00000018ff047819 */ /* 0x000fe40000011635 */
[----:B------:R-:W-:Y:S02]  /*cf40*/  LOP3.LUT R2, R2, 0xff, RZ, 0xc0, !PT ;  /* 0x000000ff02027812 */ /* 0x000fe400078ec0ff */
[----:B------:R-:W-:-:S02]  /*cf50*/  PRMT R73, R5, 0x5410, R8 ;  /* 0x0000541005497816 */ /* 0x000fc40000000008 */
[----:B------:R-:W-:Y:S02]  /*cf60*/  LOP3.LUT R5, R53, 0xff, RZ, 0xc0, !PT ;  /* 0x000000ff35057812 */ /* 0x000fe400078ec0ff */
[----:B------:R-:W-:Y:S02]  /*cf70*/  SHF.R.U32.HI R3, RZ, 0x8, R3 ;  /* 0x00000008ff037819 */ /* 0x000fe40000011603 */
[----:B------:R-:W-:Y:S02]  /*cf80*/  PRMT R61, R2, 0x5410, R4 ;  /* 0x00005410023d7816 */ /* 0x000fe40000000004 */
[----:B------:R-:W-:Y:S02]  /*cf90*/  LOP3.LUT R4, R57, 0xffff, RZ, 0xc0, !PT ;  /* 0x0000ffff39047812 */ /* 0x000fe400078ec0ff */
[----:B------:R-:W-:Y:S02]  /*cfa0*/  PRMT R16, R56, 0x7771, RZ ;  /* 0x0000777138107816 */ /* 0x000fe400000000ff */
[----:B------:R-:W-:-:S02]  /*cfb0*/  LOP3.LUT R6, R15, 0xff, RZ, 0xc0, !PT ;  /* 0x000000ff0f067812 */ /* 0x000fc400078ec0ff */
[----:B------:R-:W-:Y:S02]  /*cfc0*/  PRMT R72, R5, 0x5410, R3 ;  /* 0x0000541005487816 */ /* 0x000fe40000000003 */
[----:B------:R-:W-:Y:S02]  /*cfd0*/  SHF.R.U32.HI R5, RZ, 0x8, R4 ;  /* 0x00000008ff057819 */ /* 0x000fe40000011604 */
[----:B------:R-:W-:Y:S02]  /*cfe0*/  PRMT R55, R6, 0x5410, R16 ;  /* 0x0000541006377816 */ /* 0x000fe40000000010 */
[----:B------:R-:W-:Y:S02]  /*cff0*/  HSET2.LE.AND R4, R10, R0, PT ;  /* 0x000000000a047233 */ /* 0x000fe40003803000 */
[----:B------:R-:W-:Y:S01]  /*d000*/  LOP3.LUT R6, R57, 0xff, RZ, 0xc0, !PT ;  /* 0x000000ff39067812 */ /* 0x000fe200078ec0ff */
[----:B------:R-:W-:Y:S02]  /*d010*/  IMAD.WIDE R2, R188, 0x70, R104 ;  /* 0x00000070bc027825 */ /* 0x000fe400078e0268 */
[----:B------:R-:W-:-:S02]  /*d020*/  LOP3.LUT R8, R31, R4, RZ, 0xc0, !PT ;  /* 0x000000041f087212 */ /* 0x000fc400078ec0ff */
[----:B------:R-:W-:Y:S02]  /*d030*/  PRMT R54, R6, 0x5410, R5 ;  /* 0x0000541006367816 */ /* 0x000fe40000000005 */
[--C-:B------:R-:W-:Y:S02]  /*d040*/  HSET2.LE.AND R5, R9, R0.reuse, PT ;  /* 0x0000000009057233 */ /* 0x100fe40003803000 */
[----:B------:R-:W-:-:S03]  /*d050*/  HSET2.LE.AND R4, R11, R0, PT ;  /* 0x000000000b047233 */ /* 0x000fc60003803000 */
[----:B------:R-:W-:Y:S02]  /*d060*/  LOP3.LUT R9, R45, R5, RZ, 0xc0, !PT ;  /* 0x000000052d097212 */ /* 0x000fe400078ec0ff */
[----:B------:R-:W-:Y:S01]  /*d070*/  LOP3.LUT R10, R46, R4, RZ, 0xc0, !PT ;  /* 0x000000042e0a7212 */ /* 0x000fe200078ec0ff */
[----:B------:R-:W-:Y:S01]  /*d080*/  IMAD.WIDE R4, R188, -0x70, R2 ;  /* 0xffffff90bc047825 */ /* 0x000fe200078e0202 */
[----:B------:R-:W-:Y:S01]  /*d090*/  STG.E.U16 desc[UR20][R2.64+0x10], R126 ;  /* 0x0000107e02007986 */ /* 0x000fe2000c101514 */
[----:B------:R-:W-:-:S03]  /*d0a0*/  LOP3.LUT R6, R30, 0xff00ff, RZ, 0xc0, !PT ;  /* 0x00ff00ff1e067812 */ /* 0x000fc600078ec0ff */
[----:B------:R2:W-:Y:S01]  /*d0b0*/  STG.E.U16 desc[UR20][R2.64+0x12], R133 ;  /* 0x0000128502007986 */ /* 0x0005e2000c101514 */
[----:B------:R-:W-:-:S03]  /*d0c0*/  PRMT R7, R57, 0x7632, R7 ;  /* 0x0000763239077816 */ /* 0x000fc60000000007 */
[----:B------:R-:W-:Y:S04]  /*d0d0*/  STG.E.U16 desc[UR20][R26.64+0x10], R131 ;  /* 0x000010831a007986 */ /* 0x000fe8000c101514 */
[----:B------:R-:W-:Y:S01]  /*d0e0*/  STG.E.U16 desc[UR20][R26.64+0x12], R129 ;  /* 0x000012811a007986 */ /* 0x000fe2000c101514 */
[----:B------:R-:W-:-:S03]  /*d0f0*/  HSET2.LE.AND R6, R6, R0, PT ;  /* 0x0000000006067233 */ /* 0x000fc60003803000 */
[----:B------:R-:W-:Y:S04]  /*d100*/  STG.E.U16 desc[UR20][R24.64+0x20], R162 ;  /* 0x000020a218007986 */ /* 0x000fe8000c101514 */
[----:B------:R-:W-:Y:S01]  /*d110*/  STG.E.U16 desc[UR20][R24.64+0x22], R161 ;  /* 0x000022a118007986 */ /* 0x000fe2000c101514 */
[----:B------:R-:W-:-:S03]  /*d120*/  SHF.R.U32.HI R12, RZ, 0x18, R57 ;  /* 0x00000018ff0c7819 */ /* 0x000fc60000011639 */
[----:B------:R-:W-:Y:S01]  /*d130*/  STG.E.U16 desc[UR20][R4.64+0x20], R160 ;  /* 0x000020a004007986 */ /* 0x000fe2000c101514 */
[----:B------:R-:W-:-:S03]  /*d140*/  IMAD.MOV.U32 R41, RZ, RZ, R141 ;  /* 0x000000ffff297224 */ /* 0x000fc600078e008d */
[----:B------:R-:W3:Y:S01]  /*d150*/  LDSM.16.MT88.4 R28, [R40+0x1400] ;  /* 0x00140000281c783b */ /* 0x000ee20000004200 */
[----:B--2---:R-:W-:-:S03]  /*d160*/  IMAD.WIDE R2, R188, 0x70, R4 ;  /* 0x00000070bc027825 */ /* 0x004fc600078e0204 */
[----:B------:R2:W-:Y:S01]  /*d170*/  STG.E.U16 desc[UR20][R4.64+0x22], R155 ;  /* 0x0000229b04007986 */ /* 0x0005e2000c101514 */
[----:B------:R-:W-:-:S03]  /*d180*/  LOP3.LUT R7, R7, 0xff, RZ, 0xc0, !PT ;  /* 0x000000ff07077812 */ /* 0x000fc600078ec0ff */
[----:B------:R-:W-:Y:S04]  /*d190*/  STG.E.U16 desc[UR20][R2.64+0x20], R132 ;  /* 0x0000208402007986 */ /* 0x000fe8000c101514 */
[----:B------:R4:W-:Y:S01]  /*d1a0*/  STG.E.U16 desc[UR20][R2.64+0x22], R130 ;  /* 0x0000228202007986 */ /* 0x0009e2000c101514 */
[----:B------:R-:W-:Y:S02]  /*d1b0*/  LOP3.LUT R11, R47, R6, RZ, 0xc0, !PT ;  /* 0x000000062f0b7212 */ /* 0x000fe400078ec0ff */
[----:B------:R-:W-:Y:S01]  /*d1c0*/  PRMT R53, R7, 0x5410, R12 ;  /* 0x0000541007357816 */ /* 0x000fe2000000000c */
[----:B------:R-:W-:Y:S01]  /*d1d0*/  IMAD.MOV.U32 R12, RZ, RZ, R148 ;  /* 0x000000ffff0c7224 */ /* 0x000fe200078e0094 */
[--C-:B------:R-:W-:Y:S02]  /*d1e0*/  HSET2.LE.AND R6, R14, R0.reuse, PT ;  /* 0x000000000e067233 */ /* 0x100fe40003803000 */
[----:B------:R-:W-:Y:S01]  /*d1f0*/  HSET2.LE.AND R7, R13, R0, PT ;  /* 0x000000000d077233 */ /* 0x000fe20003803000 */
[----:B--2---:R-:W-:Y:S01]  /*d200*/  IMAD.WIDE R4, R188, -0x70, R2 ;  /* 0xffffff90bc047825 */ /* 0x004fe200078e0202 */
[----:B----4-:R-:W-:-:S05]  /*d210*/  LOP3.LUT R2, R43, 0xff00ff, RZ, 0xc0, !PT ;  /* 0x00ff00ff2b027812 */ /* 0x010fca00078ec0ff */
[----:B------:R-:W-:Y:S01]  /*d220*/  HSET2.LE.AND R15, R2, R0, PT ;  /* 0x00000000020f7233 */ /* 0x000fe20003803000 */
[----:B------:R-:W-:Y:S01]  /*d230*/  IMAD.WIDE R2, R188, 0x70, R4 ;  /* 0x00000070bc027825 */ /* 0x000fe200078e0204 */
[----:B------:R-:W-:Y:S01]  /*d240*/  LOP3.LUT R12, R12, R6, RZ, 0xc0, !PT ;  /* 0x000000060c0c7212 */ /* 0x000fe200078ec0ff */
[----:B------:R-:W-:Y:S01]  /*d250*/  STG.E.U16 desc[UR20][R26.64+0x20], R128 ;  /* 0x000020801a007986 */ /* 0x000fe2000c101514 */
[----:B------:R-:W-:-:S03]  /*d260*/  LOP3.LUT R13, R41, R7, RZ, 0xc0, !PT ;  /* 0x00000007290d7212 */ /* 0x000fc600078ec0ff */
[----:B------:R-:W-:Y:S01]  /*d270*/  STG.E.U16 desc[UR20][R26.64+0x22], R127 ;  /* 0x0000227f1a007986 */ /* 0x000fe2000c101514 */
[----:B------:R-:W-:-:S03]  /*d280*/  IMAD.WIDE R6, R188, -0x70, R2 ;  /* 0xffffff90bc067825 */ /* 0x000fc600078e0202 */
[----:B------:R-:W-:Y:S04]  /*d290*/  STG.E.U16 desc[UR20][R24.64+0x30], R154 ;  /* 0x0000309a18007986 */ /* 0x000fe8000c101514 */
[----:B------:R-:W-:Y:S04]  /*d2a0*/  STG.E.U16 desc[UR20][R24.64+0x32], R153 ;  /* 0x0000329918007986 */ /* 0x000fe8000c101514 */
[----:B------:R-:W-:Y:S04]  /*d2b0*/  STG.E.U16 desc[UR20][R4.64+0x30], R152 ;  /* 0x0000309804007986 */ /* 0x000fe8000c101514 */
[----:B------:R2:W-:Y:S04]  /*d2c0*/  STG.E.U16 desc[UR20][R4.64+0x32], R163 ;  /* 0x000032a304007986 */ /* 0x0005e8000c101514 */
[----:B------:R-:W-:Y:S04]  /*d2d0*/  STG.E.U16 desc[UR20][R2.64+0x30], R119 ;  /* 0x0000307702007986 */ /* 0x000fe8000c101514 */
[----:B------:R4:W-:Y:S04]  /*d2e0*/  STG.E.U16 desc[UR20][R2.64+0x32], R116 ;  /* 0x0000327402007986 */ /* 0x0009e8000c101514 */
[----:B------:R-:W-:Y:S04]  /*d2f0*/  STG.E.U16 desc[UR20][R26.64+0x30], R115 ;  /* 0x000030731a007986 */ /* 0x000fe8000c101514 */
[----:B------:R-:W-:Y:S04]  /*d300*/  STG.E.U16 desc[UR20][R26.64+0x32], R114 ;  /* 0x000032721a007986 */ /* 0x000fe8000c101514 */
[----:B------:R-:W-:Y:S04]  /*d310*/  STG.E.U16 desc[UR20][R24.64+0x40], R245 ;  /* 0x000040f518007986 */ /* 0x000fe8000c101514 */
[----:B------:R-:W-:Y:S01]  /*d320*/  STG.E.U16 desc[UR20][R24.64+0x42], R244 ;  /* 0x000042f418007986 */ /* 0x000fe2000c101514 */
[----:B--2---:R-:W-:-:S03]  /*d330*/  HSET2.LE.AND R5, R49, R0, PT ;  /* 0x0000000031057233 */ /* 0x004fc60003803000 */
[----:B------:R-:W-:Y:S01]  /*d340*/  STG.E.U16 desc[UR20][R6.64+0x40], R235 ;  /* 0x000040eb06007986 */ /* 0x000fe2000c101514 */
[----:B------:R-:W-:Y:S03]  /*d350*/  HMMA.16816.F32.BF16 R16, R8, R32, R84 ;  /* 0x000000200810723c */ /* 0x000fe60000041854 */
[----:B------:R2:W-:Y:S01]  /*d360*/  STG.E.U16 desc[UR20][R6.64+0x42], R171 ;  /* 0x000042ab06007986 */ /* 0x0005e2000c101514 */
[----:B----4-:R-:W-:Y:S01]  /*d370*/  IMAD.WIDE R2, R188, 0x70, R6 ;  /* 0x00000070bc027825 */ /* 0x010fe200078e0206 */
[----:B------:R-:W-:-:S03]  /*d380*/  HSET2.LE.AND R14, R44, R0, PT ;  /* 0x000000002c0e7233 */ /* 0x000fc60003803000 */
[C---:B------:R-:W-:Y:S08]  /*d390*/  HMMA.16816.F32.BF16 R32, R8.reuse, R34, R80 ;  /* 0x000000220820723c */ /* 0x040ff00000041850 */
[C---:B------:R-:W-:Y:S08]  /*d3a0*/  HMMA.16816.F32.BF16 R36, R8.reuse, R68, R96 ;  /* 0x000000440824723c */ /* 0x040ff00000041860 */
[----:B------:R-:W-:Y:S01]  /*d3b0*/  HMMA.16816.F32.BF16 R44, R8, R70, R100 ;  /* 0x00000046082c723c */ /* 0x000fe20000041864 */
[----:B------:R-:W-:-:S02]  /*d3c0*/  LOP3.LUT R8, R123, R5, RZ, 0xc0, !PT ;  /* 0x000000057b087212 */ /* 0x000fc400078ec0ff */
[----:B--2---:R-:W-:-:S05]  /*d3d0*/  LOP3.LUT R6, R51, 0xff00ff, RZ, 0xc0, !PT ;  /* 0x00ff00ff33067812 */ /* 0x004fca00078ec0ff */
[----:B------:R-:W-:-:S05]  /*d3e0*/  HSET2.LE.AND R5, R6, R0, PT ;  /* 0x0000000006057233 */ /* 0x000fca0003803000 */
[----:B------:R-:W-:Y:S02]  /*d3f0*/  LOP3.LUT R11, R233, R5, RZ, 0xc0, !PT ;  /* 0x00000005e90b7212 */ /* 0x000fe400078ec0ff */
[----:B------:R-:W2:Y:S04]  /*d400*/  LDL.LU R233, [R1+0x33c] ;  /* 0x00033c0001e97983 */ /* 0x000ea80000300800 */
[----:B------:R-:W-:Y:S04]  /*d410*/  STG.E.U16 desc[UR20][R2.64+0x40], R107 ;  /* 0x0000406b02007986 */ /* 0x000fe8000c101514 */
[----:B------:R4:W-:Y:S01]  /*d420*/  STG.E.U16 desc[UR20][R2.64+0x42], R106 ;  /* 0x0000426a02007986 */ /* 0x0009e2000c101514 */
[----:B------:R-:W-:-:S05]  /*d430*/  HSET2.LE.AND R4, R48, R0, PT ;  /* 0x0000000030047233 */ /* 0x000fca0003803000 */
[----:B------:R-:W-:Y:S01]  /*d440*/  LOP3.LUT R9, R59, R4, RZ, 0xc0, !PT ;  /* 0x000000043b097212 */ /* 0x000fe200078ec0ff */
[----:B------:R-:W-:Y:S04]  /*d450*/  STG.E.U16 desc[UR20][R26.64+0x40], R93 ;  /* 0x0000405d1a007986 */ /* 0x000fe8000c101514 */
[----:B------:R-:W-:Y:S01]  /*d460*/  STG.E.U16 desc[UR20][R26.64+0x42], R95 ;  /* 0x0000425f1a007986 */ /* 0x000fe2000c101514 */
[----:B----4-:R-:W-:-:S04]  /*d470*/  IMAD.WIDE R2, R188, -0x70, R2 ;  /* 0xffffff90bc027825 */ /* 0x010fc800078e0202 */
[C---:B------:R-:W-:Y:S01]  /*d480*/  IMAD.WIDE R6, R188.reuse, 0x70, R2 ;  /* 0x00000070bc067825 */ /* 0x040fe200078e0202 */
[----:B------:R-:W-:Y:S03]  /*d490*/  STG.E.U16 desc[UR20][R24.64+0x50], R170 ;  /* 0x000050aa18007986 */ /* 0x000fe6000c101514 */
[C---:B------:R-:W-:Y:S01]  /*d4a0*/  IMAD.WIDE R4, R188.reuse, -0x70, R6 ;  /* 0xffffff90bc047825 */ /* 0x040fe200078e0206 */
[----:B------:R-:W-:Y:S04]  /*d4b0*/  STG.E.U16 desc[UR20][R24.64+0x52], R169 ;  /* 0x000052a918007986 */ /* 0x000fe8000c101514 */
[----:B------:R-:W-:Y:S04]  /*d4c0*/  STG.E.U16 desc[UR20][R2.64+0x50], R168 ;  /* 0x000050a802007986 */ /* 0x000fe8000c101514 */
[----:B------:R4:W-:Y:S04]  /*d4d0*/  STG.E.U16 desc[UR20][R2.64+0x52], R234 ;  /* 0x000052ea02007986 */ /* 0x0009e8000c101514 */
[----:B------:R-:W-:Y:S04]  /*d4e0*/  STG.E.U16 desc[UR20][R6.64+0x50], R112 ;  /* 0x0000507006007986 */ /* 0x000fe8000c101514 */
[----:B------:R-:W-:Y:S04]  /*d4f0*/  STG.E.U16 desc[UR20][R6.64+0x52], R113 ;  /* 0x0000527106007986 */ /* 0x000fe8000c101514 */
[----:B------:R-:W-:Y:S04]  /*d500*/  STG.E.U16 desc[UR20][R26.64+0x50], R109 ;  /* 0x0000506d1a007986 */ /* 0x000fe8000c101514 */
[----:B------:R-:W-:Y:S04]  /*d510*/  STG.E.U16 desc[UR20][R26.64+0x52], R108 ;  /* 0x0000526c1a007986 */ /* 0x000fe8000c101514 */
[----:B------:R-:W-:Y:S01]  /*d520*/  STG.E.U16 desc[UR20][R24.64+0x60], R237 ;  /* 0x000060ed18007986 */ /* 0x000fe2000c101514 */
[----:B----4-:R-:W-:-:S03]  /*d530*/  IMAD.WIDE R2, R188, 0x70, R4 ;  /* 0x00000070bc027825 */ /* 0x010fc600078e0204 */
[----:B--2---:R-:W-:Y:S04]  /*d540*/  STG.E.U16 desc[UR20][R24.64+0x62], R233 ;  /* 0x000062e918007986 */ /* 0x004fe8000c101514 */
[----:B------:R-:W-:Y:S04]  /*d550*/  STG.E.U16 desc[UR20][R4.64+0x60], R231 ;  /* 0x000060e704007986 */ /* 0x000fe8000c101514 */
[----:B------:R-:W-:Y:S04]  /*d560*/  STG.E.U16 desc[UR20][R4.64+0x62], R230 ;  /* 0x000062e604007986 */ /* 0x000fe8000c101514 */
[----:B------:R-:W-:Y:S04]  /*d570*/  STG.E.U16 desc[UR20][R2.64+0x60], R111 ;  /* 0x0000606f02007986 */ /* 0x000fe8000c101514 */
[----:B------:R2:W-:Y:S04]  /*d580*/  STG.E.U16 desc[UR20][R2.64+0x62], R110 ;  /* 0x0000626e02007986 */ /* 0x0005e8000c101514 */
[----:B------:R-:W-:Y:S04]  /*d590*/  STG.E.U16 desc[UR20][R26.64+0x60], R252 ;  /* 0x000060fc1a007986 */ /* 0x000fe8000c101514 */
[----:B------:R-:W-:Y:S04]  /*d5a0*/  STG.E.U16 desc[UR20][R26.64+0x62], R250 ;  /* 0x000062fa1a007986 */ /* 0x000fe8000c101514 */
[----:B------:R-:W-:Y:S04]  /*d5b0*/  STG.E.U16 desc[UR20][R24.64+0x70], R228 ;  /* 0x000070e418007986 */ /* 0x000fe8000c101514 */
[----:B------:R-:W-:Y:S01]  /*d5c0*/  STG.E.U16 desc[UR20][R24.64+0x72], R226 ;  /* 0x000072e218007986 */ /* 0x000fe2000c101514 */
[----:B--2---:R-:W-:-:S05]  /*d5d0*/  IMAD.WIDE R2, R188, -0x70, R2 ;  /* 0xffffff90bc027825 */ /* 0x004fca00078e0202 */
[----:B------:R-:W-:Y:S04]  /*d5e0*/  STG.E.U16 desc[UR20][R2.64+0x70], R222 ;  /* 0x000070de02007986 */ /* 0x000fe8000c101514 */
[----:B------:R2:W-:Y:S02]  /*d5f0*/  STG.E.U16 desc[UR20][R2.64+0x72], R221 ;  /* 0x000072dd02007986 */ /* 0x0005e4000c101514 */
[----:B--2---:R-:W-:-:S05]  /*d600*/  IMAD.WIDE R2, R188, 0x70, R2 ;  /* 0x00000070bc027825 */ /* 0x004fca00078e0202 */
[----:B------:R2:W-:Y:S04]  /*d610*/  STG.E.U16 desc[UR20][R2.64+0x70], R205 ;  /* 0x000070cd02007986 */ /* 0x0005e8000c101514 */
[----:B--2---:R-:W2:Y:S01]  /*d620*/  LDL.LU R205, [R1+0x338] ;  /* 0x0003380001cd7983 */ /* 0x004ea20000300800 */
[----:B------:R-:W-:Y:S02]  /*d630*/  IMAD.MOV.U32 R42, RZ, RZ, R139 ;  /* 0x000000ffff2a7224 */ /* 0x000fe400078e008b */
[----:B------:R-:W-:Y:S01]  /*d640*/  IMAD.MOV.U32 R43, RZ, RZ, R138 ;  /* 0x000000ffff2b7224 */ /* 0x000fe200078e008a */
[----:B------:R-:W-:Y:S02]  /*d650*/  HSET2.LE.AND R10, R50, R0, PT ;  /* 0x00000000320a7233 */ /* 0x000fe40003803000 */
[----:B------:R-:W-:-:S02]  /*d660*/  LOP3.LUT R14, R42, R14, RZ, 0xc0, !PT ;  /* 0x0000000e2a0e7212 */ /* 0x000fc400078ec0ff */
[----:B------:R-:W-:Y:S02]  /*d670*/  LOP3.LUT R15, R43, R15, RZ, 0xc0, !PT ;  /* 0x0000000f2b0f7212 */ /* 0x000fe400078ec0ff */
[----:B------:R-:W-:Y:S02]  /*d680*/  LOP3.LUT R10, R58, R10, RZ, 0xc0, !PT ;  /* 0x0000000a3a0a7212 */ /* 0x000fe400078ec0ff */
[--C-:B------:R-:W-:Y:S02]  /*d690*/  HSET2.LE.AND R5, R54, R0.reuse, PT ;  /* 0x0000000036057233 */ /* 0x100fe40003803000 */
[----:B------:R-:W-:Y:S01]  /*d6a0*/  HSET2.LE.AND R4, R53, R0, PT ;  /* 0x0000000035047233 */ /* 0x000fe20003803000 */
[C---:B-1----:R-:W-:Y:S01]  /*d6b0*/  HMMA.16816.F32.BF16 R156, R12.reuse, R20, R156 ;  /* 0x000000140c9c723c */ /* 0x042fe2000004189c */
[----:B------:R-:W-:Y:S01]  /*d6c0*/  LOP3.LUT R7, R60, 0xff00ff, RZ, 0xc0, !PT ;  /* 0x00ff00ff3c077812 */ /* 0x000fe200078ec0ff */
[----:B------:R1:W-:Y:S06]  /*d6d0*/  STG.E.U16 desc[UR20][R2.64+0x72], R165 ;  /* 0x000072a502007986 */ /* 0x0003ec000c101514 */
[C---:B------:R-:W-:Y:S01]  /*d6e0*/  HMMA.16816.F32.BF16 R152, R12.reuse, R22, R64 ;  /* 0x000000160c98723c */ /* 0x040fe20000041840 */
[----:B------:R4:W-:Y:S07]  /*d6f0*/  STG.E.U16 desc[UR20][R26.64+0x70], R166 ;  /* 0x000070a61a007986 */ /* 0x0009ee000c101514 */
[C---:B---3--:R-:W-:Y:S01]  /*d700*/  HMMA.16816.F32.BF16 R144, R12.reuse, R28, R144 ;  /* 0x0000001c0c90723c */ /* 0x048fe20000041890 */
[----:B------:R3:W-:Y:S07]  /*d710*/  STG.E.U16 desc[UR20][R26.64+0x72], R167 ;  /* 0x000072a71a007986 */ /* 0x0007ee000c101514 */
[----:B------:R-:W-:Y:S01]  /*d720*/  HMMA.16816.F32.BF16 R56, R12, R30, R76 ;  /* 0x0000001e0c38723c */ /* 0x000fe2000004184c */
[----:B------:R-:W-:-:S02]  /*d730*/  IMAD.MOV.U32 R12, RZ, RZ, R150 ;  /* 0x000000ffff0c7224 */ /* 0x000fc400078e0096 */
[----:B------:R-:W-:Y:S01]  /*d740*/  IMAD.MOV.U32 R13, RZ, RZ, R143 ;  /* 0x000000ffff0d7224 */ /* 0x000fe200078e008f */
[----:B-1----:R-:W2:Y:S02]  /*d750*/  LDL.LU R165, [R1+0x334] ;  /* 0x0003340001a57983 */ /* 0x002ea40000300800 */
[----:B------:R-:W-:Y:S02]  /*d760*/  LOP3.LUT R12, R12, R5, RZ, 0xc0, !PT ;  /* 0x000000050c0c7212 */ /* 0x000fe400078ec0ff */
[----:B------:R-:W-:Y:S01]  /*d770*/  LOP3.LUT R13, R13, R4, RZ, 0xc0, !PT ;  /* 0x000000040d0d7212 */ /* 0x000fe200078ec0ff */
[C---:B------:R-:W-:Y:S01]  /*d780*/  IMAD.WIDE R4, R188.reuse, -0x70, R2 ;  /* 0xffffff90bc047825 */ /* 0x040fe200078e0202 */
[----:B----4-:R-:W4:Y:S03]  /*d790*/  LDL.LU R166, [R1+0x330] ;  /* 0x0003300001a67983 */ /* 0x010f260000300800 */
[----:B------:R-:W-:Y:S01]  /*d7a0*/  IMAD.MOV.U32 R15, RZ, RZ, R140 ;  /* 0x000000ffff0f7224 */ /* 0x000fe200078e008c */
[--C-:B------:R-:W-:Y:S01]  /*d7b0*/  HSET2.LE.AND R7, R7, R0.reuse, PT ;  /* 0x0000000007077233 */ /* 0x100fe20003803000 */
[----:B---3--:R-:W3:Y:S01]  /*d7c0*/  LDL.LU R167, [R1+0x32c] ;  /* 0x00032c0001a77983 */ /* 0x008ee20000300800 */
[----:B------:R-:W-:Y:S01]  /*d7d0*/  IMAD.MOV.U32 R14, RZ, RZ, R142 ;  /* 0x000000ffff0e7224 */ /* 0x000fe200078e008e */
[----:B------:R-:W-:Y:S01]  /*d7e0*/  HSET2.LE.AND R6, R55, R0, PT ;  /* 0x0000000037067233 */ /* 0x000fe20003803000 */
[----:B------:R-:W-:Y:S01]  /*d7f0*/  IMAD.WIDE R2, R188, 0x70, R4 ;  /* 0x00000070bc027825 */ /* 0x000fe200078e0204 */
[----:B------:R-:W-:Y:S01]  /*d800*/  STG.E.U16 desc[UR20][R24.64+0x80], R227 ;  /* 0x000080e318007986 */ /* 0x000fe2000c101514 */
[----:B------:R-:W-:-:S03]  /*d810*/  LOP3.LUT R15, R15, R7, RZ, 0xc0, !PT ;  /* 0x000000070f0f7212 */ /* 0x000fc600078ec0ff */
[----:B------:R-:W-:Y:S01]  /*d820*/  STG.E.U16 desc[UR20][R24.64+0x82], R229 ;  /* 0x000082e518007986 */ /* 0x000fe2000c101514 */
[----:B------:R-:W-:-:S03]  /*d830*/  LOP3.LUT R7, R75, 0xff00ff, RZ, 0xc0, !PT ;  /* 0x00ff00ff4b077812 */ /* 0x000fc600078ec0ff */
[----:B------:R-:W-:Y:S01]  /*d840*/  STG.E.U16 desc[UR20][R4.64+0x82], R204 ;  /* 0x000082cc04007986 */ /* 0x000fe2000c101514 */
[----:B------:R-:W-:Y:S01]  /*d850*/  HMMA.16816.F32.BF16 R160, R8, R28, R36 ;  /* 0x0000001c08a0723c */ /* 0x000fe20000041824 */
[----:B------:R-:W-:Y:S02]  /*d860*/  LOP3.LUT R14, R14, R6, RZ, 0xc0, !PT ;  /* 0x000000060e0e7212 */ /* 0x000fe400078ec0ff */
[----:B------:R-:W-:-:S05]  /*d870*/  HSET2.LE.AND R6, R74, R0, PT ;  /* 0x000000004a067233 */ /* 0x000fca0003803000 */
[C---:B------:R-:W-:Y:S01]  /*d880*/  HMMA.16816.F32.BF16 R168, R8.reuse, R20, R16 ;  /* 0x0000001408a8723c */ /* 0x040fe20000041810 */
[----:B------:R-:W1:Y:S07]  /*d890*/  LDSM.16.MT88.4 R16, [R52+0x5800] ;  /* 0x005800003410783b */ /* 0x000e6e0000004200 */
[C---:B------:R-:W-:Y:S01]  /*d8a0*/  HMMA.16816.F32.BF16 R48, R8.reuse, R22, R32 ;  /* 0x000000160830723c */ /* 0x040fe20000041820 */
[----:B------:R-:W1:Y:S07]  /*d8b0*/  LDSM.16.MT88.4 R20, [R40+0x1800] ;  /* 0x001800002814783b */ /* 0x000e6e0000004200 */
[----:B------:R-:W-:Y:S01]  /*d8c0*/  HMMA.16816.F32.BF16 R28, R8, R30, R44 ;  /* 0x0000001e081c723c */ /* 0x000fe2000004182c */
[----:B------:R-:W-:Y:S01]  /*d8d0*/  LOP3.LUT R10, R201, R6, RZ, 0xc0, !PT ;  /* 0x00000006c90a7212 */ /* 0x000fe200078ec0ff */
[----:B--2---:R2:W-:Y:S02]  /*d8e0*/  STG.E.U16 desc[UR20][R4.64+0x80], R205 ;  /* 0x000080cd04007986 */ /* 0x0045e4000c101514 */
[----:B--2---:R-:W-:-:S02]  /*d8f0*/  HSET2.LE.AND R4, R62, R0, PT ;  /* 0x000000003e047233 */ /* 0x004fc40003803000 */
[----:B------:R-:W-:-:S03]  /*d900*/  HSET2.LE.AND R5, R63, R0, PT ;  /* 0x000000003f057233 */ /* 0x000fc60003803000 */
[----:B------:R-:W-:Y:S02]  /*d910*/  LOP3.LUT R8, R198, R4, RZ, 0xc0, !PT ;  /* 0x00000004c6087212 */ /* 0x000fe400078ec0ff */
[----:B------:R-:W-:Y:S01]  /*d920*/  HSET2.LE.AND R4, R7, R0, PT ;  /* 0x0000000007047233 */ /* 0x000fe20003803000 */
[----:B------:R-:W2:Y:S01]  /*d930*/  LDL.LU R198, [R1+0x328] ;  /* 0x0003280001c67983 */ /* 0x000ea20000300800 */
[----:B------:R-:W-:-:S03]  /*d940*/  LOP3.LUT R9, R200, R5, RZ, 0xc0, !PT ;  /* 0x00000005c8097212 */ /* 0x000fc600078ec0ff */
[----:B------:R-:W2:Y:S01]  /*d950*/  LDL.LU R200, [R1+0x324] ;  /* 0x0003240001c87983 */ /* 0x000ea20000300800 */
[----:B------:R-:W-:-:S03]  /*d960*/  LOP3.LUT R11, R199, R4, RZ, 0xc0, !PT ;  /* 0x00000004c70b7212 */ /* 0x000fc600078ec0ff */
[----:B------:R-:W2:Y:S04]  /*d970*/  LDL.LU R201, [R1+0x320] ;  /* 0x0003200001c97983 */ /* 0x000ea80000300800 */
[----:B------:R-:W2:Y:S04]  /*d980*/  LDL.LU R199, [R1+0x31c] ;  /* 0x00031c0001c77983 */ /* 0x000ea80000300800 */
[----:B------:R-:W-:Y:S04]  /*d990*/  STG.E.U16 desc[UR20][R2.64+0x80], R241 ;  /* 0x000080f102007986 */ /* 0x000fe8000c101514 */
[----:B------:R1:W-:Y:S04]  /*d9a0*/  STG.E.U16 desc[UR20][R2.64+0x82], R236 ;  /* 0x000082ec02007986 */ /* 0x0003e8000c101514 */
[----:B------:R-:W-:Y:S04]  /*d9b0*/  STG.E.U16 desc[UR20][R26.64+0x80], R225 ;  /* 0x000080e11a007986 */ /* 0x000fe8000c101514 */
[----:B------:R-:W-:Y:S04]  /*d9c0*/  STG.E.U16 desc[UR20][R26.64+0x82], R232 ;  /* 0x000082e81a007986 */ /* 0x000fe8000c101514 */
[----:B---3--:R-:W-:Y:S04]  /*d9d0*/  STG.E.U16 desc[UR20][R24.64+0x90], R167 ;  /* 0x000090a718007986 */ /* 0x008fe8000c101514 */
[----:B----4-:R-:W-:Y:S01]  /*d9e0*/  STG.E.U16 desc[UR20][R24.64+0x92], R166 ;  /* 0x000092a618007986 */ /* 0x010fe2000c101514 */
[----:B-1----:R-:W-:-:S05]  /*d9f0*/  IMAD.WIDE R2, R188, -0x70, R2 ;  /* 0xffffff90bc027825 */ /* 0x002fca00078e0202 */
[----:B------:R-:W-:Y:S04]  /*da00*/  STG.E.U16 desc[UR20][R2.64+0x90], R165 ;  /* 0x000090a502007986 */ /* 0x000fe8000c101514 */
[----:B------:R1:W-:Y:S01]  /*da10*/  STG.E.U16 desc[UR20][R2.64+0x92], R164 ;  /* 0x000092a402007986 */ /* 0x0003e2000c101514 */
[----:B------:R-:W-:Y:S01]  /*da20*/  IMAD.MOV.U32 R142, RZ, RZ, R151 ;  /* 0x000000ffff8e7224 */ /* 0x000fe200078e0097 */
[----:B------:R-:W-:Y:S01]  /*da30*/  HSET2.LE.AND R7, R88, R0, PT ;  /* 0x0000000058077233 */ /* 0x000fe20003803000 */
[----:B------:R-:W-:Y:S01]  /*da40*/  IMAD.MOV.U32 R143, RZ, RZ, R149 ;  /* 0x000000ffff8f7224 */ /* 0x000fe200078e0095 */
[----:B------:R-:W-:Y:S01]  /*da50*/  HMMA.16816.F32.BF16 R156, R12, R16, R156 ;  /* 0x000000100c9c723c */ /* 0x000fe2000004189c */
[----:B------:R-:W3:Y:S01]  /*da60*/  LDSM.16.MT88.4 R164, [R52+0x5c00] ;  /* 0x005c000034a4783b */ /* 0x000ee20000004200 */
[----:B-1----:R-:W-:-:S04]  /*da70*/  IMAD.WIDE R2, R188, 0x70, R2 ;  /* 0x00000070bc027825 */ /* 0x002fc800078e0202 */
[----:B------:R-:W-:Y:S01]  /*da80*/  IMAD.WIDE R4, R188, -0x70, R2 ;  /* 0xffffff90bc047825 */ /* 0x000fe200078e0202 */
[----:B------:R-:W-:Y:S04]  /*da90*/  STG.E.U16 desc[UR20][R2.64+0x90], R247 ;  /* 0x000090f702007986 */ /* 0x000fe8000c101514 */
[----:B------:R1:W-:Y:S04]  /*daa0*/  STG.E.U16 desc[UR20][R2.64+0x92], R248 ;  /* 0x000092f802007986 */ /* 0x0003e8000c101514 */
[----:B------:R-:W-:Y:S04]  /*dab0*/  STG.E.U16 desc[UR20][R26.64+0x90], R246 ;  /* 0x000090f61a007986 */ /* 0x000fe8000c101514 */
[----:B------:R-:W-:Y:S01]  /*dac0*/  STG.E.U16 desc[UR20][R26.64+0x92], R243 ;  /* 0x000092f31a007986 */ /* 0x000fe2000c101514 */
[----:B------:R-:W-:Y:S01]  /*dad0*/  LOP3.LUT R142, R142, R7, RZ, 0xc0, !PT ;  /* 0x000000078e8e7212 */ /* 0x000fe200078ec0ff */
[----:B-1----:R-:W-:Y:S01]  /*dae0*/  IMAD.WIDE R2, R188, 0x70, R4 ;  /* 0x00000070bc027825 */ /* 0x002fe200078e0204 */
[C---:B------:R-:W-:Y:S08]  /*daf0*/  HMMA.16816.F32.BF16 R152, R12.reuse, R18, R152 ;  /* 0x000000120c98723c */ /* 0x040ff00000041898 */
[C---:B------:R-:W-:Y:S08]  /*db00*/  HMMA.16816.F32.BF16 R144, R12.reuse, R20, R144 ;  /* 0x000000140c90723c */ /* 0x040ff00000041890 */
[----:B------:R-:W-:Y:S01]  /*db10*/  HMMA.16816.F32.BF16 R32, R12, R22, R56 ;  /* 0x000000160c20723c */ /* 0x000fe20000041838 */
[----:B------:R-:W-:-:S02]  /*db20*/  HSET2.LE.AND R13, R72, R0, PT ;  /* 0x00000000480d7233 */ /* 0x000fc40003803000 */
[----:B------:R-:W-:Y:S01]  /*db30*/  HSET2.LE.AND R12, R61, R0, PT ;  /* 0x000000003d0c7233 */ /* 0x000fe20003803000 */
[----:B--2---:R-:W-:Y:S04]  /*db40*/  STG.E.U16 desc[UR20][R24.64+0xa2], R200 ;  /* 0x0000a2c818007986 */ /* 0x004fe8000c101514 */
[----:B------:R-:W-:Y:S04]  /*db50*/  STG.E.U16 desc[UR20][R24.64+0xa0], R201 ;  /* 0x0000a0c918007986 */ /* 0x000fe8000c101514 */
[----:B------:R-:W-:Y:S04]  /*db60*/  STG.E.U16 desc[UR20][R4.64+0xa0], R199 ;  /* 0x0000a0c704007986 */ /* 0x000fe8000c101514 */
[----:B------:R1:W-:Y:S04]  /*db70*/  STG.E.U16 desc[UR20][R4.64+0xa2], R198 ;  /* 0x0000a2c604007986 */ /* 0x0003e8000c101514 */
[----:B------:R-:W-:Y:S04]  /*db80*/  STG.E.U16 desc[UR20][R2.64+0xa0], R242 ;  /* 0x0000a0f202007986 */ /* 0x000fe8000c101514 */
[----:B------:R2:W-:Y:S04]  /*db90*/  STG.E.U16 desc[UR20][R2.64+0xa2], R240 ;  /* 0x0000a2f002007986 */ /* 0x0005e8000c101514 */
[----:B------:R-:W-:Y:S01]  /*dba0*/  STG.E.U16 desc[UR20][R26.64+0xa0], R239 ;  /* 0x0000a0ef1a007986 */ /* 0x000fe2000c101514 */
[----:B-1----:R-:W-:Y:S01]  /*dbb0*/  IMAD.WIDE R4, R188, -0x70, R2 ;  /* 0xffffff90bc047825 */ /* 0x002fe200078e0202 */
[----:B--2---:R-:W-:-:S05]  /*dbc0*/  LOP3.LUT R2, R90, 0xff00ff, RZ, 0xc0, !PT ;  /* 0x00ff00ff5a027812 */ /* 0x004fca00078ec0ff */
[----:B------:R-:W-:Y:S01]  /*dbd0*/  HSET2.LE.AND R6, R2, R0, PT ;  /* 0x0000000002067233 */ /* 0x000fe20003803000 */
[C---:B------:R-:W-:Y:S01]  /*dbe0*/  IMAD.WIDE R2, R188.reuse, 0x70, R4 ;  /* 0x00000070bc027825 */ /* 0x040fe200078e0204 */
[----:B------:R-:W-:Y:S03]  /*dbf0*/  STG.E.U16 desc[UR20][R26.64+0xa2], R238 ;  /* 0x0000a2ee1a007986 */ /* 0x000fe6000c101514 */
[----:B------:R-:W-:Y:S01]  /*dc00*/  LOP3.LUT R143, R143, R6, RZ, 0xc0, !PT ;  /* 0x000000068f8f7212 */ /* 0x000fe200078ec0ff */
[C---:B------:R-:W-:Y:S01]  /*dc10*/  IMAD.WIDE R6, R188.reuse, -0x70, R2 ;  /* 0xffffff90bc067825 */ /* 0x040fe200078e0202 */
[----:B------:R-:W-:Y:S04]  /*dc20*/  STG.E.U16 desc[UR20][R24.64+0xb0], R197 ;  /* 0x0000b0c518007986 */ /* 0x000fe8000c101514 */
[----:B------:R-:W-:Y:S04]  /*dc30*/  STG.E.U16 desc[UR20][R24.64+0xb2], R196 ;  /* 0x0000b2c418007986 */ /* 0x000fe8000c101514 */
[----:B------:R-:W-:Y:S04]  /*dc40*/  STG.E.U16 desc[UR20][R4.64+0xb0], R195 ;  /* 0x0000b0c304007986 */ /* 0x000fe8000c101514 */
[----:B------:R-:W-:Y:S04]  /*dc50*/  STG.E.U16 desc[UR20][R4.64+0xb2], R202 ;  /* 0x0000b2ca04007986 */ /* 0x000fe8000c101514 */
[----:B------:R1:W-:Y:S04]  /*dc60*/  STG.E.U16 desc[UR20][R2.64+0xb0], R137 ;  /* 0x0000b08902007986 */ /* 0x0003e8000c101514 */
[----:B------:R2:W-:Y:S04]  /*dc70*/  STG.E.U16 desc[UR20][R2.64+0xb2], R251 ;  /* 0x0000b2fb02007986 */ /* 0x0005e8000c101514 */
[----:B------:R-:W-:Y:S04]  /*dc80*/  STG.E.U16 desc[UR20][R26.64+0xb0], R249 ;  /* 0x0000b0f91a007986 */ /* 0x000fe8000c101514 */
[----:B------:R-:W-:Y:S04]  /*dc90*/  STG.E.U16 desc[UR20][R26.64+0xb2], R217 ;  /* 0x0000b2d91a007986 */ /* 0x000fe8000c101514 */
[----:B------:R-:W-:Y:S04]  /*dca0*/  STG.E.U16 desc[UR20][R24.64+0xc0], R191 ;  /* 0x0000c0bf18007986 */ /* 0x000fe8000c101514 */
[----:B------:R-:W-:Y:S04]  /*dcb0*/  STG.E.U16 desc[UR20][R24.64+0xc2], R190 ;  /* 0x0000c2be18007986 */ /* 0x000fe8000c101514 */
[----:B------:R-:W-:Y:S04]  /*dcc0*/  STG.E.U16 desc[UR20][R6.64+0xc0], R187 ;  /* 0x0000c0bb06007986 */ /* 0x000fe8000c101514 */
[----:B-1----:R1:W5:Y:S01]  /*dcd0*/  LDL.LU R137, [R1+0x318] ;  /* 0x0003180001897983 */ /* 0x0023620000300800 */
[----:B--2---:R-:W-:-:S03]  /*dce0*/  IMAD.WIDE R2, R188, 0x70, R6 ;  /* 0x00000070bc027825 */ /* 0x004fc600078e0206 */
[----:B------:R2:W-:Y:S04]  /*dcf0*/  STG.E.U16 desc[UR20][R6.64+0xc2], R186 ;  /* 0x0000c2ba06007986 */ /* 0x0005e8000c101514 */
[----:B------:R-:W-:Y:S01]  /*dd00*/  STG.E.U16 desc[UR20][R2.64+0xc0], R223 ;  /* 0x0000c0df02007986 */ /* 0x000fe2000c101514 */
[----:B------:R-:W-:-:S03]  /*dd10*/  IMAD.WIDE R4, R188, -0x70, R2 ;  /* 0xffffff90bc047825 */ /* 0x000fc600078e0202 */
[----:B------:R4:W-:Y:S01]  /*dd20*/  STG.E.U16 desc[UR20][R2.64+0xc2], R219 ;  /* 0x0000c2db02007986 */ /* 0x0009e2000c101514 */
[--C-:B--2---:R-:W-:Y:S02]  /*dd30*/  HSET2.LE.AND R6, R73, R0.reuse, PT ;  /* 0x0000000049067233 */ /* 0x104fe40003803000 */
[--C-:B------:R-:W-:Y:S02]  /*dd40*/  HSET2.LE.AND R7, R91, R0.reuse, PT ;  /* 0x000000005b077233 */ /* 0x100fe40003803000 */
[----:B----4-:R-:W-:Y:S02]  /*dd50*/  LOP3.LUT R3, R92, 0xff00ff, RZ, 0xc0, !PT ;  /* 0x00ff00ff5c037812 */ /* 0x010fe400078ec0ff */
[----:B------:R-:W-:-:S03]  /*dd60*/  HSET2.LE.AND R2, R89, R0, PT ;  /* 0x0000000059027233 */ /* 0x000fc60003803000 */
[----:B------:R-:W-:Y:S02]  /*dd70*/  HSET2.LE.AND R0, R3, R0, PT ;  /* 0x0000000003007233 */ /* 0x000fe40003803000 */
[----:B------:R-:W-:Y:S02]  /*dd80*/  LOP3.LUT R148, R134, R2, RZ, 0xc0, !PT ;  /* 0x0000000286947212 */ /* 0x000fe400078ec0ff */
[----:B------:R1:W5:Y:S01]  /*dd90*/  LDL.LU R134, [R1+0x314] ;  /* 0x0003140001867983 */ /* 0x0003620000300800 */
[----:B------:R-:W-:Y:S02]  /*dda0*/  LOP3.LUT R149, R135, R6, RZ, 0xc0, !PT ;  /* 0x0000000687957212 */ /* 0x000fe400078ec0ff */
[----:B------:R-:W-:Y:S01]  /*ddb0*/  LOP3.LUT R150, R220, R7, RZ, 0xc0, !PT ;  /* 0x00000007dc967212 */ /* 0x000fe200078ec0ff */
[----:B------:R1:W5:Y:S01]  /*ddc0*/  LDL.LU R135, [R1+0x310] ;  /* 0x0003100001877983 */ /* 0x0003620000300800 */
[----:B------:R-:W-:-:S03]  /*ddd0*/  LOP3.LUT R151, R211, R0, RZ, 0xc0, !PT ;  /* 0x00000000d3977212 */ /* 0x000fc600078ec0ff */
[----:B------:R1:W5:Y:S04]  /*dde0*/  LDL.LU R220, [R1+0x30c] ;  /* 0x00030c0001dc7983 */ /* 0x0003680000300800 */
[----:B------:R1:W5:Y:S01]  /*ddf0*/  LDL.LU R211, [R1+0x308] ;  /* 0x0003080001d37983 */ /* 0x0003620000300800 */
[C---:B------:R-:W-:Y:S08]  /*de00*/  HMMA.16816.F32.BF16 R168, R8.reuse, R16, R168 ;  /* 0x0000001008a8723c */ /* 0x040ff000000418a8 */
[----:B------:R-:W-:Y:S01]  /*de10*/  HMMA.16816.F32.BF16 R36, R8, R18, R48 ;  /* 0x000000120824723c */ /* 0x000fe20000041830 */
[----:B------:R-:W2:Y:S01]  /*de20*/  LDSM.16.MT88.4 R16, [R40+0x1c00] ;  /* 0x001c00002810783b */ /* 0x000ea20000004200 */
[----:B------:R-:W-:-:S03]  /*de30*/  IMAD.WIDE R2, R188, 0x70, R4 ;  /* 0x00000070bc027825 */ /* 0x000fc600078e0204 */
[----:B------:R-:W-:Y:S04]  /*de40*/  STG.E.U16 desc[UR20][R26.64+0xc0], R214 ;  /* 0x0000c0d61a007986 */ /* 0x000fe8000c101514 */
[----:B------:R-:W-:Y:S04]  /*de50*/  STG.E.U16 desc[UR20][R26.64+0xc2], R212 ;  /* 0x0000c2d41a007986 */ /* 0x000fe8000c101514 */
[----:B------:R-:W-:Y:S04]  /*de60*/  STG.E.U16 desc[UR20][R24.64+0xd0], R184 ;  /* 0x0000d0b818007986 */ /* 0x000fe8000c101514 */
[----:B------:R-:W-:Y:S04]  /*de70*/  STG.E.U16 desc[UR20][R24.64+0xd2], R183 ;  /* 0x0000d2b718007986 */ /* 0x000fe8000c101514 */
[----:B------:R-:W-:Y:S04]  /*de80*/  STG.E.U16 desc[UR20][R4.64+0xd0], R182 ;  /* 0x0000d0b604007986 */ /* 0x000fe8000c101514 */
[----:B------:R4:W-:Y:S01]  /*de90*/  STG.E.U16 desc[UR20][R4.64+0xd2], R185 ;  /* 0x0000d2b904007986 */ /* 0x0009e2000c101514 */
[C---:B------:R-:W-:Y:S03]  /*dea0*/  HMMA.16816.F32.BF16 R160, R8.reuse, R20, R160 ;  /* 0x0000001408a0723c */ /* 0x040fe600000418a0 */
[----:B------:R-:W-:Y:S04]  /*deb0*/  STG.E.U16 desc[UR20][R2.64+0xd0], R224 ;  /* 0x0000d0e002007986 */ /* 0x000fe8000c101514 */
[----:B------:R3:W-:Y:S01]  /*dec0*/  STG.E.U16 desc[UR20][R2.64+0xd2], R218 ;  /* 0x0000d2da02007986 */ /* 0x0007e2000c101514 */
[----:B------:R-:W-:Y:S03]  /*ded0*/  HMMA.16816.F32.BF16 R28, R8, R22, R28 ;  /* 0x00000016081c723c */ /* 0x000fe6000004181c */
[----:B------:R-:W-:Y:S01]  /*dee0*/  STG.E.U16 desc[UR20][R26.64+0xd0], R216 ;  /* 0x0000d0d81a007986 */ /* 0x000fe2000c101514 */
[----:B------:R-:W-:-:S03]  /*def0*/  IMAD.MOV.U32 R14, RZ, RZ, R173 ;  /* 0x000000ffff0e7224 */ /* 0x000fc600078e00ad */
[----:B------:R-:W-:Y:S01]  /*df00*/  STG.E.U16 desc[UR20][R26.64+0xd2], R213 ;  /* 0x0000d2d51a007986 */ /* 0x000fe2000c101514 */
[----:B----4-:R-:W-:-:S03]  /*df10*/  IMAD.WIDE R4, R188, -0x70, R2 ;  /* 0xffffff90bc047825 */ /* 0x010fc600078e0202 */
[----:B------:R-:W-:Y:S01]  /*df20*/  STG.E.U16 desc[UR20][R24.64+0xe0], R181 ;  /* 0x0000e0b518007986 */ /* 0x000fe2000c101514 */
[----:B---3--:R-:W-:-:S03]  /*df30*/  IMAD.WIDE R2, R188, 0x70, R4 ;  /* 0x00000070bc027825 */ /* 0x008fc600078e0204 */
[----:B------:R-:W-:Y:S01]  /*df40*/  STG.E.U16 desc[UR20][R24.64+0xe2], R180 ;  /* 0x0000e2b418007986 */ /* 0x000fe2000c101514 */
[----:B------:R-:W-:-:S03]  /*df50*/  IMAD.MOV.U32 R15, RZ, RZ, R172 ;  /* 0x000000ffff0f7224 */ /* 0x000fc600078e00ac */
[----:B------:R-:W-:Y:S04]  /*df60*/  STG.E.U16 desc[UR20][R4.64+0xe0], R179 ;  /* 0x0000e0b304007986 */ /* 0x000fe8000c101514 */
[----:B------:R3:W-:Y:S01]  /*df70*/  STG.E.U16 desc[UR20][R4.64+0xe2], R178 ;  /* 0x0000e2b204007986 */ /* 0x0007e2000c101514 */
[----:B------:R-:W-:Y:S02]  /*df80*/  LOP3.LUT R140, R14, R13, RZ, 0xc0, !PT ;  /* 0x0000000d0e8c7212 */ /* 0x000fe400078ec0ff */
[----:B------:R-:W-:Y:S01]  /*df90*/  LOP3.LUT R141, R15, R12, RZ, 0xc0, !PT ;  /* 0x0000000c0f8d7212 */ /* 0x000fe200078ec0ff */
[----:B------:R-:W-:Y:S04]  /*dfa0*/  STG.E.U16 desc[UR20][R2.64+0xe0], R208 ;  /* 0x0000e0d002007986 */ /* 0x000fe8000c101514 */
[----:B------:R4:W-:Y:S04]  /*dfb0*/  STG.E.U16 desc[UR20][R2.64+0xe2], R207 ;  /* 0x0000e2cf02007986 */ /* 0x0009e8000c101514 */
[----:B------:R1:W-:Y:S04]  /*dfc0*/  STG.E.U16 desc[UR20][R26.64+0xe0], R206 ;  /* 0x0000e0ce1a007986 */ /* 0x0003e8000c101514 */
[----:B------:R1:W-:Y:S01]  /*dfd0*/  STG.E.U16 desc[UR20][R26.64+0xe2], R194 ;  /* 0x0000e2c21a007986 */ /* 0x0003e2000c101514 */
[----:B---3--:R-:W-:-:S03]  /*dfe0*/  IMAD.WIDE R4, R188, -0x70, R2 ;  /* 0xffffff90bc047825 */ /* 0x008fc600078e0202 */
[----:B------:R1:W-:Y:S01]  /*dff0*/  STG.E.U16 desc[UR20][R24.64+0xf0], R177 ;  /* 0x0000f0b118007986 */ /* 0x0003e2000c101514 */
[----:B------:R-:W-:Y:S03]  /*e000*/  HMMA.16816.F32.BF16 R156, R140, R164, R156 ;  /* 0x000000a48c9c723c */ /* 0x000fe6000004189c */
[----:B------:R1:W-:Y:S01]  /*e010*/  STG.E.U16 desc[UR20][R24.64+0xf2], R176 ;  /* 0x0000f2b018007986 */ /* 0x0003e2000c101514 */
[----:B----4-:R-:W-:-:S03]  /*e020*/  IMAD.WIDE R2, R188, 0x70, R4 ;  /* 0x00000070bc027825 */ /* 0x010fc600078e0204 */
[----:B------:R1:W-:Y:S01]  /*e030*/  STG.E.U16 desc[UR20][R4.64+0xf0], R175 ;  /* 0x0000f0af04007986 */ /* 0x0003e2000c101514 */
[----:B------:R-:W-:Y:S03]  /*e040*/  HMMA.16816.F32.BF16 R152, R140, R166, R152 ;  /* 0x000000a68c98723c */ /* 0x000fe60000041898 */
[----:B------:R1:W-:Y:S04]  /*e050*/  STG.E.U16 desc[UR20][R4.64+0xf2], R174 ;  /* 0x0000f2ae04007986 */ /* 0x0003e8000c101514 */
[----:B------:R1:W-:Y:S01]  /*e060*/  STG.E.U16 desc[UR20][R2.64+0xf0], R203 ;  /* 0x0000f0cb02007986 */ /* 0x0003e2000c101514 */
[----:B------:R-:W-:Y:S03]  /*e070*/  HMMA.16816.F32.BF16 R168, R148, R164, R168 ;  /* 0x000000a494a8723c */ /* 0x000fe600000418a8 */
[----:B------:R1:W-:Y:S04]  /*e080*/  STG.E.U16 desc[UR20][R2.64+0xf2], R193 ;  /* 0x0000f2c102007986 */ /* 0x0003e8000c101514 */
[----:B------:R1:W-:Y:S01]  /*e090*/  STG.E.U16 desc[UR20][R26.64+0xf0], R192 ;  /* 0x0000f0c01a007986 */ /* 0x0003e2000c101514 */
[----:B--2---:R-:W-:Y:S03]  /*e0a0*/  HMMA.16816.F32.BF16 R144, R140, R16, R144 ;  /* 0x000000108c90723c */ /* 0x004fe60000041890 */
[----:B------:R1:W-:Y:S05]  /*e0b0*/  STG.E.U16 desc[UR20][R26.64+0xf2], R189 ;  /* 0x0000f2bd1a007986 */ /* 0x0003ea000c101514 */
[C---:B------:R-:W-:Y:S08]  /*e0c0*/  HMMA.16816.F32.BF16 R164, R148.reuse, R166, R36 ;  /* 0x000000a694a4723c */ /* 0x040ff00000041824 */
[----:B------:R-:W-:Y:S08]  /*e0d0*/  HMMA.16816.F32.BF16 R160, R148, R16, R160 ;  /* 0x0000001094a0723c */ /* 0x000ff000000418a0 */
[-C--:B------:R-:W-:Y:S08]  /*e0e0*/  HMMA.16816.F32.BF16 R140, R140, R18.reuse, R32 ;  /* 0x000000128c8c723c */ /* 0x080ff00000041820 */
[----:B------:R-:W-:Y:S01]  /*e0f0*/  HMMA.16816.F32.BF16 R148, R148, R18, R28 ;  /* 0x000000129494723c */ /* 0x000fe2000004181c */
[----:B------:R-:W-:-:S04]  /*e100*/  NOP ;  /* 0x0000000000007918 */ /* 0x000fc80000000000 */
[----:B-1----:R-:W-:-:S15]  /*e110*/  BRA.U !UP2, `(.L_x_703) ;  /* 0x000000b10a687547 */ /* 0x002fde000b800000 */
[----:B------:R-:W1:Y:S01]  /*e120*/  S2R R122, SR_TID.X ;  /* 0x00000000007a7919 */ /* 0x000e620000002100 */
[----:B------:R-:W2:Y:S01]  /*e130*/  LDC.64 R4, c[0x0][0x3c0] ;  /* 0x0000f000ff047b82 */ /* 0x000ea20000000a00 */
[----:B------:R-:W-:Y:S01]  /*e140*/  IMAD.SHL.U32 R123, R215, 0x20, RZ ;  /* 0x00000020d77b7824 */ /* 0x000fe200078e00ff */
[----:B------:R-:W3:Y:S01]  /*e150*/  LDCU UR6, c[0x0][0x440] ;  /* 0x00008800ff0677ac */ /* 0x000ee20008000800 */
[----:B------:R-:W4:Y:S01]  /*e160*/  S2R R120, SR_CTAID.X ;  /* 0x0000000000787919 */ /* 0x000f220000002500 */
[----:B------:R-:W-:Y:S01]  /*e170*/  SHF.R.U32.HI R208, RZ, 0x1, R215 ;  /* 0x00000001ffd07819 */ /* 0x000fe200000116d7 */
[----:B------:R-:W-:Y:S01]  /*e180*/  IMAD.MOV.U32 R213, RZ, RZ, 0x20 ;  /* 0x00000020ffd57424 */ /* 0x000fe200078e00ff */
[----:B------:R-:W-:Y:S01]  /*e190*/  LOP3.LUT R0, R123, 0xc0, RZ, 0xc0, !PT ;  /* 0x000000c07b007812 */ /* 0x000fe200078ec0ff */
[----:B------:R-:W3:Y:S01]  /*e1a0*/  LDCU UR24, c[0x0][0x448] ;  /* 0x00008900ff1877ac */ /* 0x000ee20008000800 */
[----:B------:R-:W4:Y:S01]  /*e1b0*/  LDC R216, c[0x0][0x4f8] ;  /* 0x00013e00ffd87b82 */ /* 0x000f220000000800 */
[C---:B------:R-:W-:Y:S01]  /*e1c0*/  IMAD.SHL.U32 R214, R215.reuse, 0x20, RZ ;  /* 0x00000020d7d67824 */ /* 0x040fe200078e00ff */
[----:B------:R-:W-:Y:S01]  /*e1d0*/  LOP3.LUT R210, R0, 0x18, R210, 0xf8, !PT ;  /* 0x0000001800d27812 */ /* 0x000fe200078ef8d2 */
[----:B------:R-:W-:Y:S01]  /*e1e0*/  IMAD.MOV.U32 R222, RZ, RZ, R24 ;  /* 0x000000ffffde7224 */ /* 0x000fe200078e0018 */
[----:B------:R-:W-:Y:S01]  /*e1f0*/  LOP3.LUT R0, R124, UR11, RZ, 0x3c, !PT ;  /* 0x0000000b7c007c12 */ /* 0x000fe2000f8e3cff */
[----:B------:R-:W-:Y:S01]  /*e200*/  IMAD.MOV.U32 R219, RZ, RZ, R25 ;  /* 0x000000ffffdb7224 */ /* 0x000fe200078e0019 */
[----:B------:R-:W-:Y:S01]  /*e210*/  LOP3.LUT R208, R210, 0x8, R208, 0x78, !PT ;  /* 0x00000008d2d07812 */ /* 0x000fe200078e78d0 */
[----:B------:R-:W-:Y:S01]  /*e220*/  IMAD.MOV.U32 R3, RZ, RZ, R136 ;  /* 0x000000ffff037224 */ /* 0x000fe200078e0088 */
[----:B------:R-:W-:Y:S01]  /*e230*/  LOP3.LUT P0, RZ, R215, 0x4, RZ, 0xc0, !PT ;  /* 0x00000004d7ff7812 */ /* 0x000fe2000780c0ff */
[----:B-----5:R-:W-:Y:S01]  /*e240*/  IMAD.MOV.U32 R133, RZ, RZ, R134 ;  /* 0x000000ffff857224 */ /* 0x020fe200078e0086 */
[----:B------:R-:W-:Y:S01]  /*e250*/  LOP3.LUT R208, R208, 0x120, R123, 0xf8, !PT ;  /* 0x00000120d0d07812 */ /* 0x000fe200078ef87b */
[----:B------:R-:W-:Y:S01]  /*e260*/  IMAD.MOV.U32 R132, RZ, RZ, R135 ;  /* 0x000000ffff847224 */ /* 0x000fe200078e0087 */
[----:B------:R-:W-:Y:S01]  /*e270*/  SEL R213, R213, 0xffffffe0, !P0 ;  /* 0xffffffe0d5d57807 */ /* 0x000fe20004000000 */
[----:B------:R-:W-:Y:S01]  /*e280*/  UIADD3 UR19, UPT, UPT, UR19, -0x2, URZ ;  /* 0xfffffffe13137890 */ /* 0x000fe2000fffe0ff */
[----:B------:R-:W-:Y:S01]  /*e290*/  LEA R208, R208, UR5, 0x1 ;  /* 0x00000005d0d07c11 */ /* 0x000fe2000f8e08ff */
[----:B------:R-:W2:Y:S01]  /*e2a0*/  LDCU UR17, c[0x0][0x440] ;  /* 0x00008800ff1177ac */ /* 0x000ea20008000800 */
[----:B------:R-:W2:Y:S01]  /*e2b0*/  LDCU UR4, c[0x0][0x45c] ;  /* 0x00008b80ff0477ac */ /* 0x000ea20008000800 */
[----:B-1----:R-:W-:Y:S01]  /*e2c0*/  SHF.R.U32.HI R122, RZ, 0x5, R122 ;  /* 0x00000005ff7a7819 */ /* 0x002fe2000001167a */
[----:B---3--:R-:W-:Y:S01]  /*e2d0*/  USHF.L.U32 UR24, UR24, 0x3, URZ ;  /* 0x0000000318187899 */ /* 0x008fe200080006ff */
[----:B----4-:R-:W-:-:S03]  /*e2e0*/  LOP3.LUT R216, R216, 0xff, RZ, 0xc0, !PT ;  /* 0x000000ffd8d87812 */ /* 0x010fc600078ec0ff */
[----:B------:R-:W-:Y:S02]  /*e2f0*/  IMAD R120, R120, 0x8, R122 ;  /* 0x0000000878787824 */ /* 0x000fe400078e027a */
[----:B------:R-:W-:Y:S02]  /*e300*/  IMAD R216, R216, 0x10000, R216 ;  /* 0x00010000d8d87824 */ /* 0x000fe400078e02d8 */
[----:B------:R-:W-:-:S03]  /*e310*/  IMAD.WIDE.U32 R120, R120, -0x326172a9, RZ ;  /* 0xcd9e8d5778787825 */ /* 0x000fc600078e00ff */
[----:B------:R-:W-:Y:S01]  /*e320*/  LOP3.LUT R2, R120, UR11, RZ, 0x3c, !PT ;  /* 0x0000000b78027c12 */ /* 0x000fe2000f8e3cff */
[----:B------:R-:W1:Y:S04]  /*e330*/  LDCU.U8 UR11, c[0x0][0x4f8] ;  /* 0x00009f00ff0b77ac */ /* 0x000e680008000000 */
[----:B------:R3:W-:Y:S04]  /*e340*/  STL [R1+0xc0], R2 ;  /* 0x0000c00201007387 */ /* 0x0007e80000100800 */
[----:B------:R4:W-:Y:S04]  /*e350*/  STL [R1+0xc4], R0 ;  /* 0x0000c40001007387 */ /* 0x0009e80000100800 */
[----:B--2---:R2:W-:Y:S01]  /*e360*/  STL.64 [R1+0x90], R4 ;  /* 0x0000900401007387 */ /* 0x0045e20000100a00 */
[----:B---3--:R-:W-:-:S02]  /*e370*/  IMAD.SHL.U32 R2, R215, 0x8, RZ ;  /* 0x00000008d7027824 */ /* 0x008fc400078e00ff */
[----:B----4-:R-:W-:-:S03]  /*e380*/  IMAD.MOV.U32 R0, RZ, RZ, R137 ;  /* 0x000000ffff007224 */ /* 0x010fc600078e0089 */
[----:B--2---:R-:W-:Y:S01]  /*e390*/  LOP3.LUT R4, R2, 0x18, RZ, 0xc0, !PT ;  /* 0x0000001802047812 */ /* 0x004fe200078ec0ff */
[----:B------:R-:W-:Y:S02]  /*e3a0*/  VIADD R2, R208, 0x4020 ;  /* 0x00004020d0027836 */ /* 0x000fe40000000000 */
[----:B------:R-:W-:Y:S01]  /*e3b0*/  IMAD.SHL.U32 R5, R215, 0x10, RZ ;  /* 0x00000010d7057824 */ /* 0x000fe200078e00ff */
[----:B------:R-:W-:Y:S01]  /*e3c0*/  ISETP.GE.AND P2, PT, R4, UR6, PT ;  /* 0x0000000604007c0c */ /* 0x000fe2000bf46270 */
[----:B------:R-:W-:Y:S01]  /*e3d0*/  VIADD R4, R208, 0x4000 ;  /* 0x00004000d0047836 */ /* 0x000fe20000000000 */
[----:B------:R2:W-:Y:S02]  /*e3e0*/  STL [R1+0x300], R2 ;  /* 0x0003000201007387 */ /* 0x0005e40000100800 */
[----:B------:R-:W-:Y:S02]  /*e3f0*/  LOP3.LUT R212, R5, 0x100, RZ, 0xc0, !PT ;  /* 0x0000010005d47812 */ /* 0x000fe400078ec0ff */
[----:B------:R2:W-:Y:S02]  /*e400*/  STL [R1+0x304], R4 ;  /* 0x0003040401007387 */ /* 0x0005e40000100800 */
[----:B------:R-:W-:Y:S01]  /*e410*/  LOP3.LUT R212, R212, 0x20, R214, 0xf8, !PT ;  /* 0x00000020d4d47812 */ /* 0x000fe200078ef8d6 */
[----:B-1----:R-:W-:Y:S06]  /*e420*/  BRA `(.L_x_704) ;  /* 0x0000000000b87947 */ /* 0x002fec0003800000 */
.L_x_706:
[----:B------:R-:W2:Y:S01]  /*e430*/  LDL R221, [R1+0x1ec] ;  /* 0x0001ec0001dd7983 */ /* 0x000ea20000100800 */
[----:B------:R-:W1:Y:S01]  /*e440*/  LDC.64 R136, c[0x0][0x3b8] ;  /* 0x0000ee00ff887b82 */ /* 0x000e620000000a00 */
[----:B------:R-:W-:Y:S01]  /*e450*/  ISETP.GE.AND P2, PT, R223, UR17, PT ;  /* 0x00000011df007c0c */ /* 0x000fe2000bf46270 */
[----:B------:R-:W-:Y:S01]  /*e460*/  UIADD3 UR6, UPT, UPT, UR19, -0x1, URZ ;  /* 0xffffffff13067890 */ /* 0x000fe2000fffe0ff */
[----:B------:R-:W3:Y:S05]  /*e470*/  LDL R218, [R1+0x1e8] ;  /* 0x0001e80001da7983 */ /* 0x000eea0000100800 */
[----:B-1----:R-:W-:Y:S04]  /*e480*/  IMAD.WIDE.U32 R134, R136, UR6, RZ ;  /* 0x0000000688867c25 */ /* 0x002fe8000f8e00ff */
[C---:B------:R-:W-:Y:S05]  /*e490*/  IMAD R135, R137.reuse, UR6, R135 ;  /* 0x0000000689877c24 */ /* 0x040fea000f8e0287 */
[C---:B------:R-:W-:Y:S01]  /*e4a0*/  SHF.L.U64.HI R135, R134.reuse, 0x7, R135 ;  /* 0x0000000786877819 */ /* 0x040fe20000010287 */
[----:B------:R-:W-:Y:S05]  /*e4b0*/  IMAD.SHL.U32 R134, R134, 0x80, RZ ;  /* 0x0000008086867824 */ /* 0x000fea00078e00ff */
[C---:B--2---:R-:W-:Y:S04]  /*e4c0*/  @!P2 LEA R138, P3, R134.reuse, R221, 0x1 ;  /* 0x000000dd868aa211 */ /* 0x044fe800078608ff */
[----:B---3--:R-:W-:Y:S02]  /*e4d0*/  @!P2 LEA.HI.X R139, R134, R218, R135, 0x1, P3 ;  /* 0x000000da868ba211 */ /* 0x008fe400018f0c87 */
[C---:B------:R-:W-:Y:S03]  /*e4e0*/  @!P1 LEA R2, P3, R136.reuse, R134, 0x5 ;  /* 0x0000008688029211 */ /* 0x040fe600078628ff */
[----:B------:R-:W-:Y:S01]  /*e4f0*/  @!PT LDS RZ, [RZ] ;  /* 0x00000000fffff984 */ /* 0x000fe20000000800 */
[----:B------:R-:W-:Y:S01]  /*e500*/  @!PT LDS RZ, [RZ] ;  /* 0x00000000fffff984 */ /* 0x000fe20000000800 */
[----:B------:R-:W-:Y:S01]  /*e510*/  @!PT LDS RZ, [RZ] ;  /* 0x00000000fffff984 */ /* 0x000fe20000000800 */
[----:B------:R1:W-:Y:S04]  /*e520*/  @!P2 LDGSTS.E.BYPASS.LTC128B.128 [R220+0x2000], desc[UR20][R138.64] ;  /* 0x020000008adcafae */ /* 0x0003e8000b981a14 */
[----:B------:R2:W-:Y:S04]  /*e530*/  @P2 STS.128 [R220+0x2000], RZ ;  /* 0x002000ffdc002388 */ /* 0x0005e80000000c00 */
[----:B------:R2:W-:Y:S01]  /*e540*/  @P1 STS.128 [R220+0x2800], RZ ;  /* 0x002800ffdc001388 */ /* 0x0005e20000000c00 */
[----:B-1----:R-:W-:Y:S02]  /*e550*/  @!P1 LEA.HI.X R139, R136, R135, R137, 0x5, P3 ;  /* 0x00000087888b9211 */ /* 0x002fe400018f2c89 */
[C---:B------:R-:W-:Y:S04]  /*e560*/  @!P1 LEA R138, P3, R2.reuse, R221, 0x1 ;  /* 0x000000dd028a9211 */ /* 0x040fe800078608ff */
[----:B------:R-:W-:Y:S02]  /*e570*/  @!P1 LEA.HI.X R139, R2, R218, R139, 0x1, P3 ;  /* 0x000000da028b9211 */ /* 0x000fe400018f0c8b */
[C---:B------:R-:W-:Y:S03]  /*e580*/  @!P1 LEA R2, P3, R136.reuse, R134, 0x6 ;  /* 0x0000008688029211 */ /* 0x040fe600078630ff */
[----:B------:R-:W-:Y:S01]  /*e590*/  @!PT LDS RZ, [RZ] ;  /* 0x00000000fffff984 */ /* 0x000fe20000000800 */
[----:B------:R-:W-:Y:S01]  /*e5a0*/  @!PT LDS RZ, [RZ] ;  /* 0x00000000fffff984 */ /* 0x000fe20000000800 */
[----:B------:R-:W-:Y:S01]  /*e5b0*/  @!PT LDS RZ, [RZ] ;  /* 0x00000000fffff984 */ /* 0x000fe20000000800 */
[----:B------:R1:W-:Y:S04]  /*e5c0*/  @!P1 LDGSTS.E.BYPASS.LTC128B.128 [R220+0x2800], desc[UR20][R138.64] ;  /* 0x028000008adc9fae */ /* 0x0003e8000b981a14 */
[----:B------:R2:W-:Y:S01]  /*e5d0*/  @P1 STS.128 [R220+0x3000], RZ ;  /* 0x003000ffdc001388 */ /* 0x0005e20000000c00 */
[C---:B-1----:R-:W-:Y:S01]  /*e5e0*/  @!P1 LEA.HI.X R139, R136.reuse, R135, R137, 0x6, P3 ;  /* 0x00000087888b9211 */ /* 0x042fe200018f3489 */
[----:B------:R-:W-:Y:S01]  /*e5f0*/  @!P1 IMAD.WIDE.U32 R134, R136, 0x60, R134 ;  /* 0x0000006088869825 */ /* 0x000fe200078e0086 */
[CC--:B------:R-:W-:Y:S03]  /*e600*/  @!P1 LEA R138, P3, R2.reuse, R221.reuse, 0x1 ;  /* 0x000000dd028a9211 */ /* 0x0c0fe600078608ff */
[----:B------:R-:W-:Y:S01]  /*e610*/  @!P1 IMAD R137, R137, 0x60, RZ ;  /* 0x0000006089899824 */ /* 0x000fe200078e02ff */
[-C--:B------:R-:W-:Y:S02]  /*e620*/  @!P1 LEA.HI.X R139, R2, R218.reuse, R139, 0x1, P3 ;  /* 0x000000da028b9211 */ /* 0x080fe400018f0c8b */
[C---:B------:R-:W-:Y:S01]  /*e630*/  @!P1 LEA R136, P3, R134.reuse, R221, 0x1 ;  /* 0x000000dd86889211 */ /* 0x040fe200078608ff */
[----:B------:R-:W-:Y:S02]  /*e640*/  @!P1 IMAD.IADD R137, R137, 0x1, R135 ;  /* 0x0000000189899824 */ /* 0x000fe400078e0287 */
[----:B------:R-:W-:Y:S01]  /*e650*/  @!PT LDS RZ, [RZ] ;  /* 0x00000000fffff984 */ /* 0x000fe20000000800 */
[----:B------:R-:W-:Y:S01]  /*e660*/  @!PT LDS RZ, [RZ] ;  /* 0x00000000fffff984 */ /* 0x000fe20000000800 */
[----:B------:R-:W-:Y:S01]  /*e670*/  @!PT LDS RZ, [RZ] ;  /* 0x00000000fffff984 */ /* 0x000fe20000000800 */
[----:B------:R2:W-:Y:S03]  /*e680*/  @!P1 LDGSTS.E.BYPASS.LTC128B.128 [R220+0x3000], desc[UR20][R138.64] ;  /* 0x030000008adc9fae */ /* 0x0005e6000b981a14 */
[----:B------:R-:W-:Y:S01]  /*e690*/  @!P1 LEA.HI.X R137, R134, R218, R137, 0x1, P3 ;  /* 0x000000da86899211 */ /* 0x000fe200018f0c89 */
[----:B------:R2:W-:Y:S04]  /*e6a0*/  @P1 STS.128 [R220+0x3800], RZ ;  /* 0x003800ffdc001388 */ /* 0x0005e80000000c00 */
[----:B------:R-:W-:Y:S01]  /*e6b0*/  @!PT LDS RZ, [RZ] ;  /* 0x00000000fffff984 */ /* 0x000fe20000000800 */
[----:B------:R-:W-:Y:S01]  /*e6c0*/  @!PT LDS RZ, [RZ] ;  /* 0x00000000fffff984 */ /* 0x000fe20000000800 */
[----:B------:R-:W-:Y:S01]  /*e6d0*/  @!PT LDS RZ, [RZ] ;  /* 0x00000000fffff984 */ /* 0x000fe20000000800 */
[----:B------:R2:W-:Y:S04]  /*e6e0*/  @!P1 LDGSTS.E.BYPASS.LTC128B.128 [R220+0x3800], desc[UR20][R136.64] ;  /* 0x0380000088dc9fae */ /* 0x0005e8000b981a14 */
[----:B------:R-:W0:Y:S01]  /*e6f0*/  LDGDEPBAR ;  /* 0x00000000000079af */ /* 0x000e220000000000 */
[----:B------:R-:W-:Y:S05]  /*e700*/  BRA `(.L_x_705) ;  /* 0x0000000c00407947 */ /* 0x000fea0003800000 */
.L_x_704:
[----:B---3--:R-:W3:Y:S01]  /*e710*/  LDL R18, [R1+0x90] ;  /* 0x0000900001127983 */ /* 0x008ee20000100800 */
[----:B------:R-:W-:Y:S01]  /*e720*/  IMAD.SHL.U32 R223, R215, 0x8, RZ ;  /* 0x00000008d7df7824 */ /* 0x000fe200078e00ff */
[----:B------:R-:W-:Y:S04]  /*e730*/  DEPBAR.LE SB0, 0x0 ;  /* 0x000080000000791a */ /* 0x000fe80000000000 */
[----:B------:R-:W4:Y:S01]  /*e740*/  LDL R15, [R1+0x94] ;  /* 0x00009400010f7983 */ /* 0x000f220000100800 */
[----:B------:R-:W-:Y:S01]  /*e750*/  LOP3.LUT R223, R223, 0x18, RZ, 0xc0, !PT ;  /* 0x00000018dfdf7812 */ /* 0x000fe200078ec0ff */
[----:B--2---:R-:W-:Y:S01]  /*e760*/  IMAD.SHL.U32 R2, R215, 0x10, RZ ;  /* 0x00000010d7027824 */ /* 0x004fe200078e00ff */
[----:B-----5:R-:W-:Y:S01]  /*e770*/  SHF.R.U32.HI R209, RZ, 0x1, R215 ;  /* 0x00000001ffd17819 */ /* 0x020fe200000116d7 */
[----:B------:R-:W2:Y:S01]  /*e780*/  LDL R17, [R1+0x2f4] ;  /* 0x0002f40001117983 */ /* 0x000ea20000100800 */
[----:B------:R-:W-:Y:S01]  /*e790*/  BAR.SYNC.DEFER_BLOCKING 0x0 ;  /* 0x0000000000007b1d */ /* 0x000fe20000010000 */
[----:B------:R-:W-:Y:S01]  /*e7a0*/  ISETP.GE.AND P1, PT, R223, UR17, PT ;  /* 0x00000011df007c0c */ /* 0x000fe2000bf26270 */
[----:B------:R-:W-:Y:S01]  /*e7b0*/  IMAD.SHL.U32 R210, R215, 0x4, RZ ;  /* 0x00000004d7d27824 */ /* 0x000fe200078e00ff */
[----:B------:R-:W-:Y:S01]  /*e7c0*/  LOP3.LUT R211, R2, 0x3e00, RZ, 0xc0, !PT ;  /* 0x00003e0002d37812 */ /* 0x000fe200078ec0ff */
[----:B------:R-:W-:Y:S03]  /*e7d0*/  UISETP.NE.AND UP0, UPT, UR19, URZ, UPT ;  /* 0x000000ff1300728c */ /* 0x000fe6000bf05270 */
[----:B------:R-:W-:Y:S04]  /*e7e0*/  LOP3.LUT R2, R210, 0x18, RZ, 0xc0, !PT ;  /* 0x00000018d2027812 */ /* 0x000fe800078ec0ff */
[--C-:B------:R-:W-:Y:S01]  /*e7f0*/  LOP3.LUT R2, R2, 0xc0, R214.reuse, 0xf8, !PT ;  /* 0x000000c002027812 */ /* 0x100fe200078ef8d6 */
[----:B------:R-:W5:Y:S01]  /*e800*/  LDL R16, [R1+0x2f0] ;  /* 0x0002f00001107983 */ /* 0x000f620000100800 */
[----:B---3--:R-:W-:Y:S04]  /*e810*/  IMAD.WIDE.U32 R4, R18, UR19, RZ ;  /* 0x0000001312047c25 */ /* 0x008fe8000f8e00ff */
[----:B------:R-:W-:Y:S02]  /*e820*/  IMAD.SHL.U32 R6, R4, 0x80, RZ ;  /* 0x0000008004067824 */ /* 0x000fe400078e00ff */
[----:B----4-:R-:W-:Y:S03]  /*e830*/  IMAD R5, R15, UR19, R5 ;  /* 0x000000130f057c24 */ /* 0x010fe6000f8e0205 */
[-C--:B------:R-:W-:Y:S02]  /*e840*/  @!P1 LEA R8, P4, R18, R6.reuse, 0x5 ;  /* 0x0000000612089211 */ /* 0x080fe400078828ff */
[----:B------:R-:W-:Y:S02]  /*e850*/  SHF.L.U64.HI R7, R4, 0x7, R5 ;  /* 0x0000000704077819 */ /* 0x000fe40000010205 */
[----:B------:R-:W-:Y:S02]  /*e860*/  LOP3.LUT R4, R209, 0x8, RZ, 0xc0, !PT ;  /* 0x00000008d1047812 */ /* 0x000fe400078ec0ff */
[----:B------:R-:W-:Y:S02]  /*e870*/  LOP3.LUT R5, R211, 0x120, R214, 0xf8, !PT ;  /* 0x00000120d3057812 */ /* 0x000fe400078ef8d6 */
[----:B------:R-:W-:Y:S02]  /*e880*/  @!P1 LEA R9, P3, R18, R6, 0x6 ;  /* 0x0000000612099211 */ /* 0x000fe400078630ff */
[----:B--2---:R-:W-:Y:S02]  /*e890*/  @!P2 LEA R14, P5, R6, R17, 0x1 ;  /* 0x00000011060ea211 */ /* 0x004fe400078a08ff */
[----:B------:R-:W-:Y:S01]  /*e8a0*/  LOP3.LUT R4, R5, R2, R4, 0xf6, !PT ;  /* 0x0000000205047212 */ /* 0x000fe200078ef604 */
[----:B------:R-:W-:Y:S01]  /*e8b0*/  @!P1 IMAD R5, R15, 0x60, RZ ;  /* 0x000000600f059824 */ /* 0x000fe200078e02ff */
[CCC-:B------:R-:W-:Y:S02]  /*e8c0*/  @!P1 LEA.HI.X R11, R18.reuse, R7.reuse, R15.reuse, 0x5, P4 ;  /* 0x00000007120b9211 */ /* 0x1c0fe400020f2c0f */
[----:B------:R-:W-:Y:S02]  /*e8d0*/  @!P1 LEA.HI.X R13, R18, R7, R15, 0x6, P3 ;  /* 0x00000007120d9211 */ /* 0x000fe400018f340f */
[-CC-:B-----5:R-:W-:Y:S01]  /*e8e0*/  @!P2 LEA.HI.X R15, R6, R16.reuse, R7.reuse, 0x1, P5 ;  /* 0x00000010060fa211 */ /* 0x1a0fe200028f0c07 */
[----:B------:R-:W-:Y:S01]  /*e8f0*/  @!P1 IMAD.WIDE.U32 R6, R18, 0x60, R6 ;  /* 0x0000006012069825 */ /* 0x000fe200078e0006 */
[CC--:B------:R-:W-:Y:S02]  /*e900*/  @!P1 LEA R10, P4, R8.reuse, R17.reuse, 0x1 ;  /* 0x00000011080a9211 */ /* 0x0c0fe400078808ff */
[-C--:B------:R-:W-:Y:S01]  /*e910*/  @!P1 LEA R12, P3, R9, R17.reuse, 0x1 ;  /* 0x00000011090c9211 */ /* 0x080fe200078608ff */
[----:B------:R-:W-:Y:S01]  /*e920*/  @!PT LDS RZ, [RZ] ;  /* 0x00000000fffff984 */ /* 0x000fe20000000800 */
[----:B------:R-:W-:Y:S01]  /*e930*/  @!PT LDS RZ, [RZ] ;  /* 0x00000000fffff984 */ /* 0x000fe20000000800 */
[----:B------:R-:W-:Y:S01]  /*e940*/  @!PT LDS RZ, [RZ] ;  /* 0x00000000fffff984 */ /* 0x000fe20000000800 */
[----:B------:R-:W-:Y:S01]  /*e950*/  @!P2 LDGSTS.E.BYPASS.LTC128B.128 [R220+0x4000], desc[UR20][R14.64] ;  /* 0x040000000edcafae */ /* 0x000fe2000b981a14 */
[-C--:B------:R-:W-:Y:S01]  /*e960*/  @!P1 LEA.HI.X R11, R8, R16.reuse, R11, 0x1, P4 ;  /* 0x00000010080b9211 */ /* 0x080fe200020f0c0b */
[----:B------:R-:W-:Y:S01]  /*e970*/  @!P1 IMAD.IADD R5, R5, 0x1, R7 ;  /* 0x0000000105059824 */ /* 0x000fe200078e0207 */
[-C--:B------:R-:W-:Y:S02]  /*e980*/  @!P1 LEA.HI.X R13, R9, R16.reuse, R13, 0x1, P3 ;  /* 0x00000010090d9211 */ /* 0x080fe400018f0c0d */
[----:B------:R-:W-:Y:S02]  /*e990*/  @!P1 LEA R8, P3, R6, R17, 0x1 ;  /* 0x0000001106089211 */ /* 0x000fe400078608ff */
[----:B------:R-:W-:Y:S01]  /*e9a0*/  LOP3.LUT R2, R2, 0x8, R215, 0x78, !PT ;  /* 0x0000000802027812 */ /* 0x000fe200078e78d7 */
[----:B------:R-:W-:Y:S01]  /*e9b0*/  @P2 STS.128 [R220+0x4000], RZ ;  /* 0x004000ffdc002388 */ /* 0x000fe20000000c00 */
[----:B------:R-:W-:Y:S02]  /*e9c0*/  @!P1 LEA.HI.X R9, R6, R16, R5, 0x1, P3 ;  /* 0x0000001006099211 */ /* 0x000fe400018f0c05 */
[----:B------:R-:W-:Y:S02]  /*e9d0*/  LOP3.LUT R2, R212, R2, RZ, 0xfc, !PT ;  /* 0x00000002d4027212 */ /* 0x000fe400078efcff */
[----:B------:R-:W-:Y:S02]  /*e9e0*/  LEA R100, R4, UR5, 0x1 ;  /* 0x0000000504647c11 */ /* 0x000fe4000f8e08ff */
[----:B------:R-:W-:Y:S01]  /*e9f0*/  LEA R2, R2, UR5, 0x1 ;  /* 0x0000000502027c11 */ /* 0x000fe2000f8e08ff */
        /* <DEDUP_REMOVED lines=17> */
[----:B------:R3:W1:Y:S08]  /*eb10*/  LDSM.16.M88.4 R124, [R100+0x1000] ;  /* 0x00100000647c783b */ /* 0x0006700000000200 */
[----:B------:R-:W4:Y:S08]  /*eb20*/  LDSM.16.M88.4 R32, [R2+0x2400] ;  /* 0x002400000220783b */ /* 0x000f300000000200 */
[----:B------:R-:W0:Y:S08]  /*eb30*/  LDGDEPBAR ;  /* 0x00000000000079af */ /* 0x000e300000000000 */
[----:B------:R-:W5:Y:S01]  /*eb40*/  LDSM.16.M88.4 R48, [R2+0x2800] ;  /* 0x002800000230783b */ /* 0x000f620000000200 */
[C---:B---3--:R-:W-:Y:S07]  /*eb50*/  IMAD.IADD R100, R213.reuse, 0x1, R100 ;  /* 0x00000001d5647824 */ /* 0x048fee00078e0264 */
[----:B------:R-:W3:Y:S01]  /*eb60*/  LDSM.16.M88.4 R64, [R2+0x2c00] ;  /* 0x002c00000240783b */ /* 0x000ee20000000200 */
[-C--:B--2---:R-:W-:Y:S07]  /*eb70*/  HMMA.16816.F32.BF16 R4, R128, R16.reuse, RZ ;  /* 0x000000108004723c */ /* 0x084fee00000418ff */
[----:B------:R-:W2:Y:S01]  /*eb80*/  LDSM.16.M88.4 R80, [R2+0x3000] ;  /* 0x003000000250783b */ /* 0x000ea20000000200 */
[C---:B-1----:R-:W-:Y:S07]  /*eb90*/  HMMA.16816.F32.BF16 R8, R124.reuse, R16, RZ ;  /* 0x000000107c08723c */ /* 0x042fee00000418ff */
[----:B------:R-:W1:Y:S01]  /*eba0*/  LDSM.16.M88.4 R96, [R2+0x3400] ;  /* 0x003400000260783b */ /* 0x000e620000000200 */
[-C--:B------:R-:W-:Y:S07]  /*ebb0*/  HMMA.16816.F32.BF16 R12, R124, R18.reuse, RZ ;  /* 0x000000127c0c723c */ /* 0x080fee00000418ff */
[----:B------:R-:W1:Y:S01]  /*ebc0*/  LDSM.16.M88.4 R112, [R2+0x3800] ;  /* 0x003800000270783b */ /* 0x000e620000000200 */
[C---:B------:R-:W-:Y:S07]  /*ebd0*/  HMMA.16816.F32.BF16 R16, R128.reuse, R18, RZ ;  /* 0x000000128010723c */ /* 0x040fee00000418ff */
[----:B------:R-:W-:Y:S01]  /*ebe0*/  LDSM.16.M88.4 R172, [R100] ;  /* 0x0000000064ac783b */ /* 0x000fe20000000200 */
[-C--:B----4-:R-:W-:Y:S07]  /*ebf0*/  HMMA.16816.F32.BF16 R20, R128, R32.reuse, RZ ;  /* 0x000000208014723c */ /* 0x090fee00000418ff */
[----:B------:R-:W-:Y:S01]  /*ec00*/  LDSM.16.M88.4 R180, [R100+0x1000] ;  /* 0x0010000064b4783b */ /* 0x000fe20000000200 */
[C---:B------:R-:W-:Y:S07]  /*ec10*/  HMMA.16816.F32.BF16 R24, R124.reuse, R32, RZ ;  /* 0x000000207c18723c */ /* 0x040fee00000418ff */
[----:B------:R4:W1:Y:S01]  /*ec20*/  LDSM.16.M88.4 R136, [R2+0x3c00] ;  /* 0x003c00000288783b */ /* 0x0008620000000200 */
[-C--:B------:R-:W-:Y:S08]  /*ec30*/  HMMA.16816.F32.BF16 R28, R124, R34.reuse, RZ ;  /* 0x000000227c1c723c */ /* 0x080ff000000418ff */
[C---:B------:R-:W-:Y:S08]  /*ec40*/  HMMA.16816.F32.BF16 R32, R128.reuse, R34, RZ ;  /* 0x000000228020723c */ /* 0x040ff000000418ff */
[-C--:B-----5:R-:W-:Y:S01]  /*ec50*/  HMMA.16816.F32.BF16 R36, R128, R48.reuse, RZ ;  /* 0x000000308024723c */ /* 0x0a0fe200000418ff */
[----:B----4-:R-:W-:Y:S07]  /*ec60*/  IMAD.IADD R2, R213, 0x1, R2 ;  /* 0x00000001d5027824 */ /* 0x010fee00078e0202 */
[C---:B------:R-:W-:Y:S01]  /*ec70*/  HMMA.16816.F32.BF16 R40, R124.reuse, R48, RZ ;  /* 0x000000307c28723c */ /* 0x040fe200000418ff */
[----:B------:R-:W4:Y:S07]  /*ec80*/  LDSM.16.M88.4 R176, [R2+0x2000] ;  /* 0x0020000002b0783b */ /* 0x000f2e0000000200 */
[-C--:B------:R-:W-:Y:S01]  /*ec90*/  HMMA.16816.F32.BF16 R44, R124, R50.reuse, RZ ;  /* 0x000000327c2c723c */ /* 0x080fe200000418ff */
[----:B------:R-:W5:Y:S07]  /*eca0*/  LDSM.16.M88.4 R184, [R2+0x2400] ;  /* 0x0024000002b8783b */ /* 0x000f6e0000000200 */
[C---:B------:R-:W-:Y:S01]  /*ecb0*/  HMMA.16816.F32.BF16 R48, R128.reuse, R50, RZ ;  /* 0x000000328030723c */ /* 0x040fe200000418ff */
[----:B------:R-:W5:Y:S07]  /*ecc0*/  LDSM.16.M88.4 R188, [R2+0x2800] ;  /* 0x0028000002bc783b */ /* 0x000f6e0000000200 */
[-C--:B---3--:R-:W-:Y:S01]  /*ecd0*/  HMMA.16816.F32.BF16 R52, R128, R64.reuse, RZ ;  /* 0x000000408034723c */ /* 0x088fe200000418ff */
[----:B------:R-:W3:Y:S07]  /*ece0*/  LDSM.16.M88.4 R192, [R2+0x2c00] ;  /* 0x002c000002c0783b */ /* 0x000eee0000000200 */
[C---:B------:R-:W-:Y:S01]  /*ecf0*/  HMMA.16816.F32.BF16 R56, R124.reuse, R64, RZ ;  /* 0x000000407c38723c */ /* 0x040fe200000418ff */
[----:B------:R-:W3:Y:S07]  /*ed00*/  LDSM.16.M88.4 R196, [R2+0x3000] ;  /* 0x0030000002c4783b */ /* 0x000eee0000000200 */
[-C--:B------:R-:W-:Y:S01]  /*ed10*/  HMMA.16816.F32.BF16 R60, R124, R66.reuse, RZ ;  /* 0x000000427c3c723c */ /* 0x080fe200000418ff */
[----:B------:R-:W3:Y:S07]  /*ed20*/  LDSM.16.M88.4 R200, [R2+0x3400] ;  /* 0x0034000002c8783b */ /* 0x000eee0000000200 */
[C---:B------:R-:W-:Y:S01]  /*ed30*/  HMMA.16816.F32.BF16 R64, R128.reuse, R66, RZ ;  /* 0x000000428040723c */ /* 0x040fe200000418ff */
[----:B------:R-:W3:Y:S07]  /*ed40*/  LDSM.16.M88.4 R204, [R2+0x3800] ;  /* 0x0038000002cc783b */ /* 0x000eee0000000200 */
[-C--:B--2---:R-:W-:Y:S08]  /*ed50*/  HMMA.16816.F32.BF16 R68, R128, R80.reuse, RZ ;  /* 0x000000508044723c */ /* 0x084ff000000418ff */
[C---:B------:R-:W-:Y:S08]  /*ed60*/  HMMA.16816.F32.BF16 R72, R124.reuse, R80, RZ ;  /* 0x000000507c48723c */ /* 0x040ff000000418ff */
[-C--:B------:R-:W-:Y:S08]  /*ed70*/  HMMA.16816.F32.BF16 R76, R124, R82.reuse, RZ ;  /* 0x000000527c4c723c */ /* 0x080ff000000418ff */
[C---:B------:R-:W-:Y:S08]  /*ed80*/  HMMA.16816.F32.BF16 R80, R128.reuse, R82, RZ ;  /* 0x000000528050723c */ /* 0x040ff000000418ff */
[-C--:B-1----:R-:W-:Y:S08]  /*ed90*/  HMMA.16816.F32.BF16 R84, R128, R96.reuse, RZ ;  /* 0x000000608054723c */ /* 0x082ff000000418ff */
        /* <DEDUP_REMOVED lines=11> */
[----:B------:R1:W2:Y:S01]  /*ee50*/  LDSM.16.M88.4 R136, [R2+0x3c00] ;  /* 0x003c00000288783b */ /* 0x0002a20000000200 */
[----:B------:R-:W-:Y:S06]  /*ee60*/  DEPBAR.LE SB0, 0x0 ;  /* 0x000080000000791a */ /* 0x000fec0000000000 */
[-C--:B----4-:R-:W-:Y:S01]  /*ee70*/  HMMA.16816.F32.BF16 R4, R172, R176.reuse, R4 ;  /* 0x000000b0ac04723c */ /* 0x090fe20000041804 */
[----:B------:R-:W-:Y:S07]  /*ee80*/  BAR.SYNC.DEFER_BLOCKING 0x0 ;  /* 0x0000000000007b1d */ /* 0x000fee0000010000 */
[C---:B------:R-:W-:Y:S08]  /*ee90*/  HMMA.16816.F32.BF16 R8, R180.reuse, R176, R8 ;  /* 0x000000b0b408723c */ /* 0x040ff00000041808 */
[-C--:B------:R-:W-:Y:S08]  /*eea0*/  HMMA.16816.F32.BF16 R12, R180, R178.reuse, R12 ;  /* 0x000000b2b40c723c */ /* 0x080ff0000004180c */
[C---:B------:R-:W-:Y:S04]  /*eeb0*/  HMMA.16816.F32.BF16 R16, R172.reuse, R178, R16 ;  /* 0x000000b2ac10723c */ /* 0x040fe80000041810 */
[----:B-1----:R-:W-:Y:S02]  /*eec0*/  FMNMX3.FTZ R2, R0, R8, R9, !PT ;  /* 0x0000000800027276 */ /* 0x002fe40007810009 */
[----:B------:R-:W-:Y:S02]  /*eed0*/  FMNMX3.FTZ R134, R3, R10, R11, !PT ;  /* 0x0000000a03867276 */ /* 0x000fe4000781000b */
[-C--:B-----5:R-:W-:Y:S03]  /*eee0*/  HMMA.16816.F32.BF16 R20, R172, R184.reuse, R20 ;  /* 0x000000b8ac14723c */ /* 0x0a0fe60000041814 */
[----:B------:R-:W-:Y:S02]  /*eef0*/  FMNMX3.FTZ R135, R2, R12, R13, !PT ;  /* 0x0000000c02877276 */ /* 0x000fe4000781000d */
[----:B------:R-:W-:Y:S02]  /*ef00*/  FMNMX3.FTZ R2, R134, R14, R15, !PT ;  /* 0x0000000e86027276 */ /* 0x000fe4000781000f */
[----:B------:R-:W-:Y:S01]  /*ef10*/  FMNMX3.FTZ R134, R133, R6, R7, !PT ;  /* 0x0000000685867276 */ /* 0x000fe20007810007 */
[C---:B------:R-:W-:Y:S04]  /*ef20*/  HMMA.16816.F32.BF16 R24, R180.reuse, R184, R24 ;  /* 0x000000b8b418723c */ /* 0x040fe80000041818 */
[----:B------:R-:W-:Y:S04]  /*ef30*/  FMNMX3.FTZ R134, R134, R18, R19, !PT ;  /* 0x0000001286867276 */ /* 0x000fe80007810013 */
[-C--:B------:R-:W-:Y:S03]  /*ef40*/  HMMA.16816.F32.BF16 R28, R180, R186.reuse, R28 ;  /* 0x000000bab41c723c */ /* 0x080fe6000004181c */
[----:B------:R-:W-:Y:S05]  /*ef50*/  FMNMX3.FTZ R134, R134, R22, R23, !PT ;  /* 0x0000001686867276 */ /* 0x000fea0007810017 */
        /* <DEDUP_REMOVED lines=10> */
[-C--:B---3--:R-:W-:Y:S03]  /*f000*/  HMMA.16816.F32.BF16 R52, R172, R192.reuse, R52 ;  /* 0x000000c0ac34723c */ /* 0x088fe60000041834 */
        /* <DEDUP_REMOVED lines=25> */
[C---:B------:R-:W-:Y:S08]  /*f1a0*/  HMMA.16816.F32.BF16 R104, R180.reuse, R204, R104 ;  /* 0x000000ccb468723c */ /* 0x040ff00000041868 */
[-C--:B------:R-:W-:Y:S08]  /*f1b0*/  HMMA.16816.F32.BF16 R108, R180, R206.reuse, R108 ;  /* 0x000000ceb46c723c */ /* 0x080ff0000004186c */
[C---:B------:R-:W-:Y:S04]  /*f1c0*/  HMMA.16816.F32.BF16 R112, R172.reuse, R206, R112 ;  /* 0x000000ceac70723c */ /* 0x040fe80000041870 */
[----:B------:R-:W-:Y:S04]  /*f1d0*/  FMNMX3.FTZ R2, R2, R106, R107, !PT ;  /* 0x0000006a02027276 */ /* 0x000fe8000781006b */
[-C--:B--2---:R-:W-:Y:S03]  /*f1e0*/  HMMA.16816.F32.BF16 R116, R172, R136.reuse, R116 ;  /* 0x00000088ac74723c */ /* 0x084fe60000041874 */
[----:B------:R-:W-:Y:S05]  /*f1f0*/  FMNMX3.FTZ R2, R2, R110, R111, !PT ;  /* 0x0000006e02027276 */ /* 0x000fea000781006f */
[C---:B------:R-:W-:Y:S08]  /*f200*/  HMMA.16816.F32.BF16 R120, R180.reuse, R136, R120 ;  /* 0x00000088b478723c */ /* 0x040ff00000041878 */
[-C--:B------:R-:W-:Y:S08]  /*f210*/  HMMA.16816.F32.BF16 R124, R180, R138.reuse, R124 ;  /* 0x0000008ab47c723c */ /* 0x080ff0000004187c */
        /* <DEDUP_REMOVED lines=30> */
[----:B------:R-:W-:Y:S06]  /*f400*/  BRA.U.ANY UP0, `(.L_x_706) ;  /* 0xfffffff100087547 */ /* 0x000fec000b93ffff */
.L_x_705:
[----:B------:R-:W-:Y:S01]  /*f410*/  FMNMX3.FTZ R2, R173, R126, R127, !PT ;  /* 0x0000007ead027276 */ /* 0x000fe2000781007f */
[----:B------:R-:W3:Y:S01]  /*f420*/  LDL.64 R180, [R1+0xb8] ;  /* 0x0000b80001b47983 */ /* 0x000ee20000100a00 */
[----:B------:R-:W-:Y:S01]  /*f430*/  FMNMX3.FTZ R135, R174, R112, R113, !PT ;  /* 0x00000070ae877276 */ /* 0x000fe20007810071 */
[----:B------:R-:W-:Y:S01]  /*f440*/  UIADD3 UR16, UPT, UPT, UR23, 0x76cf5d0a, URZ ;  /* 0x76cf5d0a17107890 */ /* 0x000fe2000fffe0ff */
[----:B------:R-:W-:Y:S01]  /*f450*/  FMNMX3.FTZ R134, R175, R102, R103, !PT ;  /* 0x00000066af867276 */ /* 0x000fe20007810067 */
[----:B------:R-:W4:Y:S01]  /*f460*/  LDL.64 R196, [R1+0xc8] ;  /* 0x0000c80001c47983 */ /* 0x000f220000100a00 */
[----:B------:R-:W-:Y:S01]  /*f470*/  FMNMX3.FTZ R135, R135, R116, R117, !PT ;  /* 0x0000007487877276 */ /* 0x000fe20007810075 */
[----:B------:R-:W-:Y:S01]  /*f480*/  UIADD3 UR13, UPT, UPT, UR23, -0x56f99767, URZ ;  /* 0xa9066899170d7890 */ /* 0x000fe2000fffe0ff */
[----:B------:R-:W-:Y:S01]  /*f490*/  FMNMX3.FTZ R134, R134, R114, R115, !PT ;  /* 0x0000007286867276 */ /* 0x000fe20007810073 */
[----:B------:R-:W4:Y:S01]  /*f4a0*/  LDL.64 R182, [R1+0xd0] ;  /* 0x0000d00001b67983 */ /* 0x000f220000100a00 */
[----:B------:R-:W-:Y:S01]  /*f4b0*/  FMNMX3.FTZ R135, R135, R128, R129, !PT ;  /* 0x0000008087877276 */ /* 0x000fe20007810081 */
[----:B------:R-:W-:Y:S01]  /*f4c0*/  IMAD.U32 R198, RZ, RZ, UR24 ;  /* 0x00000018ffc67e24 */ /* 0x000fe2000f8e00ff */
[----:B------:R-:W-:Y:S01]  /*f4d0*/  FMNMX3.FTZ R134, R134, R118, R119, !PT ;  /* 0x0000007686867276 */ /* 0x000fe20007810077 */
[----:B------:R-:W4:Y:S01]  /*f4e0*/  LDL R179, [R1+0xc4] ;  /* 0x0000c40001b37983 */ /* 0x000f220000100800 */
[----:B------:R-:W-:Y:S01]  /*f4f0*/  LOP3.LUT R217, R217, 0xffffefff, RZ, 0xc0, !PT ;  /* 0xffffefffd9d97812 */ /* 0x000fe200078ec0ff */
[----:B------:R-:W-:Y:S01]  /*f500*/  UIADD3 UR6, UPT, UPT, UR23, -0x4498517b, URZ ;  /* 0xbb67ae8517067890 */ /* 0x000fe2000fffe0ff */
[----:B------:R-:W-:Y:S01]  /*f510*/  FMNMX3.FTZ R134, R134, R130, R131, !PT ;  /* 0x0000008286867276 */ /* 0x000fe20007810083 */
[----:B------:R-:W4:Y:S01]  /*f520*/  LDL R177, [R1+0xc0] ;  /* 0x0000c00001b17983 */ /* 0x000f220000100800 */
[----:B------:R-:W-:Y:S01]  /*f530*/  @P0 LOP3.LUT R217, R217, 0x1000, RZ, 0xfc, !PT ;  /* 0x00001000d9d90812 */ /* 0x000fe200078efcff */
[----:B------:R-:W-:Y:S02]  /*f540*/  USHF.L.U32 UR25, UR19, 0x2, URZ ;  /* 0x0000000213197899 */ /* 0x000fe400080006ff */
[----:B--2---:R-:W1:Y:S01]  /*f550*/  SHFL.BFLY PT, R137, R172, 0x2, 0x1f ;  /* 0x0c401f00ac897f89 */ /* 0x004e6200000e0000 */
[----:B------:R-:W-:Y:S01]  /*f560*/  LOP3.LUT R217, R217, 0xfffff7ff, RZ, 0xc0, !PT ;  /* 0xfffff7ffd9d97812 */ /* 0x000fe200078ec0ff */
[----:B------:R-:W-:Y:S02]  /*f570*/  UIADD3 UR12, UPT, UPT, UR25, 0x1, URZ ;  /* 0x00000001190c7890 */ /* 0x000fe4000fffe0ff */
[----:B------:R-:W2:Y:S01]  /*f580*/  SHFL.BFLY PT, R173, R2, 0x2, 0x1f ;  /* 0x0c401f0002ad7f89 */ /* 0x000ea200000e0000 */
[----:B------:R-:W-:Y:S01]  /*f590*/  @P2 LOP3.LUT R217, R217, 0x800, RZ, 0xfc, !PT ;  /* 0x00000800d9d92812 */ /* 0x000fe200078efcff */
[----:B------:R-:W-:Y:S02]  /*f5a0*/  UIADD3 UR15, UPT, UPT, UR23, 0x32370b8f, URZ ;  /* 0x32370b8f170f7890 */ /* 0x000fe4000fffe0ff */
[----:B------:R-:W-:Y:S01]  /*f5b0*/  STL [R1+0x344], R208 ;  /* 0x000344d001007387 */ /* 0x000fe20000100800 */
[----:B------:R-:W-:Y:S02]  /*f5c0*/  UIADD3 UR14, UPT, UPT, UR23, -0x126145ec, URZ ;  /* 0xed9eba14170e7890 */ /* 0x000fe4000fffe0ff */
[----:B------:R-:W-:Y:S01]  /*f5d0*/  UIADD3 UR26, UPT, UPT, UR25, 0x2, URZ ;  /* 0x00000002191a7890 */ /* 0x000fe2000fffe0ff */
[----:B------:R-:W-:Y:S01]  /*f5e0*/  STL [R1+0x340], R216 ;  /* 0x000340d801007387 */ /* 0x000fe20000100800 */
[----:B------:R-:W-:Y:S03]  /*f5f0*/  UISETP.GT.AND UP0, UPT, UR19, URZ, UPT ;  /* 0x000000ff1300728c */ /* 0x000fe6000bf04270 */
[----:B------:R-:W-:Y:S04]  /*f600*/  STL [R1+0x31c], R220 ;  /* 0x00031cdc01007387 */ /* 0x000fe80000100800 */
[----:B------:R-:W-:Y:S01]  /*f610*/  STL [R1+0x318], R213 ;  /* 0x000318d501007387 */ /* 0x000fe20000100800 */
[----:B-1----:R-:W-:Y:S03]  /*f620*/  FMNMX.FTZ R137, R172, R137, !PT ;  /* 0x00000089ac897209 */ /* 0x002fe60007810000 */
[----:B------:R-:W1:Y:S01]  /*f630*/  SHFL.BFLY PT, R139, R135, 0x2, 0x1f ;  /* 0x0c401f00878b7f89 */ /* 0x000e6200000e0000 */
[----:B--2---:R-:W-:Y:S03]  /*f640*/  FMNMX.FTZ R173, R2, R173, !PT ;  /* 0x000000ad02ad7209 */ /* 0x004fe60007810000 */
[----:B------:R-:W2:Y:S04]  /*f650*/  SHFL.BFLY PT, R136, R137, 0x1, 0x1f ;  /* 0x0c201f0089887f89 */ /* 0x000ea800000e0000 */
[----:B------:R-:W2:Y:S04]  /*f660*/  SHFL.BFLY PT, R2, R173, 0x1, 0x1f ;  /* 0x0c201f00ad027f89 */ /* 0x000ea800000e0000 */
[----:B------:R-:W2:Y:S04]  /*f670*/  SHFL.BFLY PT, R138, R134, 0x2, 0x1f ;  /* 0x0c401f00868a7f89 */ /* 0x000ea800000e0000 */
[----:B------:R-:W-:Y:S04]  /*f680*/  STL [R1+0x314], R212 ;  /* 0x000314d401007387 */ /* 0x000fe80000100800 */
[----:B------:R-:W-:Y:S01]  /*f690*/  STL [R1+0x310], R211 ;  /* 0x000310d301007387 */ /* 0x000fe20000100800 */
[----:B-1----:R-:W-:Y:S03]  /*f6a0*/  FMNMX.FTZ R135, R135, R139, !PT ;  /* 0x0000008b87877209 */ /* 0x002fe60007810000 */
[----:B------:R-:W-:Y:S01]  /*f6b0*/  STL [R1+0x30c], R210 ;  /* 0x00030cd201007387 */ /* 0x000fe20000100800 */
[----:B--2---:R-:W-:Y:S03]  /*f6c0*/  FMNMX.FTZ R137, R137, R136, !PT ;  /* 0x0000008889897209 */ /* 0x004fe60007810000 */
[----:B------:R-:W1:Y:S01]  /*f6d0*/  SHFL.BFLY PT, R139, R135, 0x1, 0x1f ;  /* 0x0c201f00878b7f89 */ /* 0x000e6200000e0000 */
[----:B------:R-:W-:Y:S01]  /*f6e0*/  FMNMX.FTZ R136, R173, R2, !PT ;  /* 0x00000002ad887209 */ /* 0x000fe20007810000 */
[C---:B------:R-:W-:Y:S01]  /*f6f0*/  FADD.FTZ R0, -R137.reuse, R0 ;  /* 0x0000000089007221 */ /* 0x040fe20000010100 */
[----:B------:R-:W-:Y:S01]  /*f700*/  FSETP.NEU.FTZ.AND P1, PT, R137, -INF , PT ;  /* 0xff8000008900780b */ /* 0x000fe20003f3d000 */
[----:B------:R-:W-:Y:S01]  /*f710*/  STL [R1+0x308], R209 ;  /* 0x000308d101007387 */ /* 0x000fe20000100800 */
[----:B------:R-:W-:Y:S01]  /*f720*/  FMNMX.FTZ R134, R134, R138, !PT ;  /* 0x0000008a86867209 */ /* 0x000fe20007810000 */
[----:B------:R-:W-:Y:S01]  /*f730*/  FMUL.FTZ R2, R0, UR4 ;  /* 0x0000000400027c20 */ /* 0x000fe20008410000 */
[----:B------:R-:W-:Y:S01]  /*f740*/  FADD.FTZ R0, -R136, R3 ;  /* 0x0000000388007221 */ /* 0x000fe20000010100 */
[----:B------:R-:W-:Y:S02]  /*f750*/  STL [R1+0x390], R217 ;  /* 0x000390d901007387 */ /* 0x000fe40000100800 */
[----:B------:R2:W-:Y:S02]  /*f760*/  MUFU.EX2 R3, R2 ;  /* 0x0000000200037308 */ /* 0x0005e40000000800 */
[----:B------:R-:W2:Y:S04]  /*f770*/  SHFL.BFLY PT, R138, R134, 0x1, 0x1f ;  /* 0x0c201f00868a7f89 */ /* 0x000ea800000e0000 */
[----:B------:R-:W-:Y:S04]  /*f780*/  STL [R1+0x320], R137 ;  /* 0x0003208901007387 */ /* 0x000fe80000100800 */
[----:B------:R-:W-:Y:S01]  /*f790*/  STL [R1+0x324], R136 ;  /* 0x0003248801007387 */ /* 0x000fe20000100800 */
[----:B-1----:R-:W-:Y:S01]  /*f7a0*/  FMNMX.FTZ R135, R135, R139, !PT ;  /* 0x0000008b87877209 */ /* 0x002fe20007810000 */
[----:B--2---:R-:W-:Y:S04]  /*f7b0*/  FMUL.FTZ R2, R0, UR4 ;  /* 0x0000000400027c20 */ /* 0x004fe80008410000 */
[----:B------:R-:W-:Y:S02]  /*f7c0*/  FADD.FTZ R0, -R135, R132 ;  /* 0x0000008487007221 */ /* 0x000fe40000010100 */
[----:B------:R1:W-:Y:S01]  /*f7d0*/  MUFU.EX2 R132, R2 ;  /* 0x0000000200847308 */ /* 0x0003e20000000800 */
[----:B------:R-:W-:Y:S01]  /*f7e0*/  FMNMX.FTZ R134, R134, R138, !PT ;  /* 0x0000008a86867209 */ /* 0x000fe20007810000 */
[----:B------:R-:W-:Y:S01]  /*f7f0*/  FMUL.FTZ R138, R136, UR4 ;  /* 0x00000004888a7c20 */ /* 0x000fe20008410000 */
[----:B-1----:R-:W-:Y:S03]  /*f800*/  FMUL.FTZ R2, R0, UR4 ;  /* 0x0000000400027c20 */ /* 0x002fe60008410000 */
[----:B------:R-:W-:Y:S01]  /*f810*/  FADD.FTZ R0, -R134, R133 ;  /* 0x0000008586007221 */ /* 0x000fe20000010100 */
[----:B------:R-:W-:Y:S03]  /*f820*/  FMUL.FTZ R133, R137, UR4 ;  /* 0x0000000489857c20 */ /* 0x000fe60008410000 */
[----:B------:R-:W-:Y:S01]  /*f830*/  FMUL.FTZ R0, R0, UR4 ;  /* 0x0000000400007c20 */ /* 0x000fe20008410000 */
[----:B------:R-:W-:Y:S01]  /*f840*/  MUFU.EX2 R2, R2 ;  /* 0x0000000200027308 */ /* 0x000fe20000000800 */
[----:B------:R-:W-:Y:S02]  /*f850*/  FSEL R133, R133, RZ, P1 ;  /* 0x000000ff85857208 */ /* 0x000fe40000800000 */
[----:B------:R-:W-:Y:S03]  /*f860*/  FSETP.NEU.FTZ.AND P1, PT, R136, -INF , PT ;  /* 0xff8000008800780b */ /* 0x000fe60003f3d000 */
        /* <DEDUP_REMOVED lines=21> */
[----:B-1----:R-:W-:Y:S01]  /*f9c0*/  FSEL R8, R138, RZ, P1 ;  /* 0x000000ff8a087208 */ /* 0x002fe20000800000 */
[--C-:B------:R-:W-:Y:S01]  /*f9d0*/  FFMA.FTZ R29, R29, UR4, -R133.reuse ;  /* 0x000000041d1d7c23 */ /* 0x100fe20008010885 */
[----:B------:R-:W-:Y:S01]  /*f9e0*/  FSETP.NEU.FTZ.AND P1, PT, R135, -INF , PT ;  /* 0xff8000008700780b */ /* 0x000fe20003f3d000 */
[--C-:B------:R-:W-:Y:S01]  /*f9f0*/  FFMA.FTZ R25, R25, UR4, -R133.reuse ;  /* 0x0000000419197c23 */ /* 0x100fe20008010885 */
[--C-:B------:R-:W-:Y:S01]  /*fa00*/  FFMA.FTZ R45, R45, UR4, -R133.reuse ;  /* 0x000000042d2d7c23 */ /* 0x100fe20008010885 */
[--C-:B------:R-:W-:Y:S01]  /*fa10*/  FFMA.FTZ R10, R10, UR4, -R8.reuse ;  /* 0x000000040a0a7c23 */ /* 0x100fe20008010808 */
[--C-:B------:R-:W-:Y:S01]  /*fa20*/  FFMA.FTZ R11, R11, UR4, -R8.reuse ;  /* 0x000000040b0b7c23 */ /* 0x100fe20008010808 */
[--C-:B------:R-:W-:Y:S01]  /*fa30*/  FFMA.FTZ R14, R14, UR4, -R8.reuse ;  /* 0x000000040e0e7c23 */ /* 0x100fe20008010808 */
[----:B--2---:R-:W-:Y:S01]  /*fa40*/  IMAD.U32 R9, RZ, RZ, UR23 ;  /* 0x00000017ff097e24 */ /* 0x004fe2000f8e00ff */
        /* <DEDUP_REMOVED lines=26> */
[----:B------:R-:W-:Y:S01]  /*fbf0*/  MUFU.EX2 R0, R0 ;  /* 0x0000000000007308 */ /* 0x000fe20000000800 */
[----:B------:R-:W-:Y:S01]  /*fc00*/  IMAD.U32 R12, RZ, RZ, UR12 ;  /* 0x0000000cff0c7e24 */ /* 0x000fe2000f8e00ff */
[----:B------:R-:W-:Y:S01]  /*fc10*/  UIADD3 UR12, UPT, UPT, UR23, 0x646e171e, URZ ;  /* 0x646e171e170c7890 */ /* 0x000fe2000fffe0ff */
[--C-:B------:R-:W-:Y:S01]  /*fc20*/  FFMA.FTZ R105, R105, UR4, -R133.reuse ;  /* 0x0000000469697c23 */ /* 0x100fe20008010885 */
[--C-:B------:R-:W-:Y:S01]  /*fc30*/  FFMA.FTZ R60, R60, UR4, -R133.reuse ;  /* 0x000000043c3c7c23 */ /* 0x100fe20008010885 */
[----:B------:R-:W-:Y:S05]  /*fc40*/  FFMA.FTZ R77, R77, UR4, -R133 ;  /* 0x000000044d4d7c23 */ /* 0x000fea0008010885 */
[----:B------:R1:W-:Y:S10]  /*fc50*/  MUFU.EX2 R185, R14 ;  /* 0x0000000e00b97308 */ /* 0x0003f40000000800 */
[----:B------:R-:W-:Y:S10]  /*fc60*/  MUFU.EX2 R184, R15 ;  /* 0x0000000f00b87308 */ /* 0x000ff40000000800 */
[----:B------:R-:W-:Y:S10]  /*fc70*/  MUFU.EX2 R187, R24 ;  /* 0x0000001800bb7308 */ /* 0x000ff40000000800 */
[----:B------:R2:W-:Y:S10]  /*fc80*/  MUFU.EX2 R186, R25 ;  /* 0x0000001900ba7308 */ /* 0x0005f40000000800 */
[----:B------:R-:W-:Y:S10]  /*fc90*/  MUFU.EX2 R59, R59 ;  /* 0x0000003b003b7308 */ /* 0x000ff40000000800 */
[----:B------:R-:W-:Y:S10]  /*fca0*/  MUFU.EX2 R60, R60 ;  /* 0x0000003c003c7308 */ /* 0x000ff40000000800 */
[----:B------:R-:W-:Y:S10]  /*fcb0*/  MUFU.EX2 R62, R62 ;  /* 0x0000003e003e7308 */ /* 0x000ff40000000800 */
[----:B------:R-:W-:Y:S01]  /*fcc0*/  MUFU.EX2 R90, R90 ;  /* 0x0000005a005a7308 */ /* 0x000fe20000000800 */
[----:B---3--:R-:W-:Y:S01]  /*fcd0*/  LOP3.LUT R9, R181, UR25, R9, 0x96, !PT ;  /* 0x00000019b5097c12 */ /* 0x008fe2000f8e9609 */
[----:B------:R-:W-:Y:S01]  /*fce0*/  UIADD3 UR25, UPT, UPT, UR25, 0x3, URZ ;  /* 0x0000000319197890 */ /* 0x000fe2000fffe0ff */
[C---:B----4-:R-:W-:Y:S02]  /*fcf0*/  LOP3.LUT R11, R180.reuse, UR6, R197, 0x96, !PT ;  /* 0x00000006b40b7c12 */ /* 0x050fe4000f8e96c5 */
[----:B------:R-:W-:Y:S03]  /*fd00*/  LOP3.LUT R10, R180, UR6, R183, 0x96, !PT ;  /* 0x00000006b40a7c12 */ /* 0x000fe6000f8e96b7 */
[----:B------:R-:W-:Y:S01]  /*fd10*/  IMAD.WIDE.U32 R192, R11, -0x326172a9, RZ ;  /* 0xcd9e8d570bc07825 */ /* 0x000fe200078e00ff */
[----:B------:R-:W-:Y:S03]  /*fd20*/  UIADD3 UR6, UPT, UPT, UR22, 0x3c6ef372, URZ ;  /* 0x3c6ef37216067890 */ /* 0x000fe6000fffe0ff */
[----:B------:R-:W-:Y:S01]  /*fd30*/  IMAD.WIDE.U32 R194, R10, -0x326172a9, RZ ;  /* 0xcd9e8d570ac27825 */ /* 0x000fe200078e00ff */
[----:B------:R-:W-:Y:S02]  /*fd40*/  STL.64 [R1+0xe0], R192 ;  /* 0x0000e0c001007387 */ /* 0x000fe40000100a00 */
[----:B------:R-:W-:Y:S01]  /*fd50*/  LOP3.LUT R221, R193, UR6, RZ, 0x3c, !PT ;  /* 0x00000006c1dd7c12 */ /* 0x000fe2000f8e3cff */
[----:B------:R-:W-:Y:S01]  /*fd60*/  IMAD.WIDE.U32 R10, R9, -0x326172a9, RZ ;  /* 0xcd9e8d57090a7825 */ /* 0x000fe200078e00ff */
[----:B------:R-:W-:Y:S01]  /*fd70*/  LOP3.LUT R9, R181, UR23, R12, 0x96, !PT ;  /* 0x00000017b5097c12 */ /* 0x000fe2000f8e960c */
[----:B------:R-:W-:Y:S01]  /*fd80*/  STL.64 [R1+0xd8], R194 ;  /* 0x0000d8c201007387 */ /* 0x000fe20000100a00 */
[----:B------:R-:W-:Y:S01]  /*fd90*/  LOP3.LUT R218, R195, UR6, RZ, 0x3c, !PT ;  /* 0x00000006c3da7c12 */ /* 0x000fe2000f8e3cff */
[----:B------:R-:W-:Y:S01]  /*fda0*/  UIADD3 UR6, UPT, UPT, UR22, -0x255992d5, URZ ;  /* 0xdaa66d2b16067890 */ /* 0x000fe2000fffe0ff */
[C---:B------:R-:W-:Y:S01]  /*fdb0*/  LOP3.LUT R12, R10.reuse, R221, RZ, 0x3c, !PT ;  /* 0x000000dd0a0c7212 */ /* 0x040fe200078e3cff */
[----:B------:R-:W-:Y:S01]  /*fdc0*/  IMAD.WIDE.U32 R174, R9, -0x326172a9, RZ ;  /* 0xcd9e8d5709ae7825 */ /* 0x000fe200078e00ff */
[-C--:B-1----:R-:W-:Y:S01]  /*fdd0*/  LOP3.LUT R14, R10, R218.reuse, RZ, 0x3c, !PT ;  /* 0x000000da0a0e7212 */ /* 0x082fe200078e3cff */
[----:B------:R1:W-:Y:S01]  /*fde0*/  STL [R1+0x328], R135 ;  /* 0x0003288701007387 */ /* 0x0003e20000100800 */
[----:B------:R-:W-:Y:S01]  /*fdf0*/  LOP3.LUT R13, R11, R179, RZ, 0x3c, !PT ;  /* 0x000000b30b0d7212 */ /* 0x000fe200078e3cff */
[----:B------:R-:W-:Y:S01]  /*fe00*/  FMUL.FTZ R9, R135, UR4 ;  /* 0x0000000487097c20 */ /* 0x000fe20008410000 */
[----:B------:R-:W-:Y:S01]  /*fe10*/  LOP3.LUT R138, R11, R177, RZ, 0x3c, !PT ;  /* 0x000000b10b8a7212 */ /* 0x000fe200078e3cff */
[----:B------:R-:W-:Y:S01]  /*fe20*/  STL [R1+0x32c], R134 ;  /* 0x00032c8601007387 */ /* 0x000fe20000100800 */
[----:B--2---:R-:W-:Y:S01]  /*fe30*/  LOP3.LUT R25, R175, R179, RZ, 0x3c, !PT ;  /* 0x000000b3af197212 */ /* 0x004fe200078e3cff */
[C---:B------:R-:W-:Y:S01]  /*fe40*/  FMUL.FTZ R10, R134.reuse, UR4 ;  /* 0x00000004860a7c20 */ /* 0x040fe20008410000 */
[----:B------:R-:W-:Y:S01]  /*fe50*/  FSEL R9, R9, RZ, P1 ;  /* 0x000000ff09097208 */ /* 0x000fe20000800000 */
[----:B------:R2:W-:Y:S01]  /*fe60*/  STL [R1+0x3a8], R221 ;  /* 0x0003a8dd01007387 */ /* 0x0005e20000100800 */
[----:B------:R-:W-:Y:S01]  /*fe70*/  FSETP.NEU.FTZ.AND P1, PT, R134, -INF , PT ;  /* 0xff8000008600780b */ /* 0x000fe20003f3d000 */
[----:B------:R-:W-:Y:S01]  /*fe80*/  MUFU.EX2 R179, R26 ;  /* 0x0000001a00b37308 */ /* 0x000fe20000000800 */
[----:B------:R-:W-:Y:S01]  /*fe90*/  LOP3.LUT R15, R174, R221, RZ, 0x3c, !PT ;  /* 0x000000ddae0f7212 */ /* 0x000fe200078e3cff */
[--C-:B------:R-:W-:Y:S01]  /*fea0*/  FFMA.FTZ R11, R4, UR4, -R9.reuse ;  /* 0x00000004040b7c23 */ /* 0x100fe20008010809 */
[----:B------:R-:W-:Y:S01]  /*feb0*/  FSEL R4, R10, RZ, P1 ;  /* 0x000000ff0a047208 */ /* 0x000fe20000800000 */
[--C-:B------:R-:W-:Y:S01]  /*fec0*/  FFMA.FTZ R216, R128, UR4, -R9.reuse ;  /* 0x0000000480d87c23 */ /* 0x100fe20008010809 */
[----:B------:R-:W-:Y:S01]  /*fed0*/  LOP3.LUT R172, R175, R177, RZ, 0x3c, !PT ;  /* 0x000000b1afac7212 */ /* 0x000fe200078e3cff */
[--C-:B------:R-:W-:Y:S01]  /*fee0*/  FFMA.FTZ R207, R68, UR4, -R9.reuse ;  /* 0x0000000444cf7c23 */ /* 0x100fe20008010809 */
[----:B------:R-:W-:Y:S03]  /*fef0*/  LOP3.LUT R24, R174, R218, RZ, 0x3c, !PT ;  /* 0x000000daae187212 */ /* 0x000fe600078e3cff */
[----:B------:R3:W-:Y:S01]  /*ff00*/  MUFU.EX2 R215, R11 ;  /* 0x0000000b00d77308 */ /* 0x0007e20000000800 */
[--C-:B------:R-:W-:Y:S01]  /*ff10*/  FFMA.FTZ R6, R6, UR4, -R4.reuse ;  /* 0x0000000406067c23 */ /* 0x100fe20008010804 */
[----:B------:R-:W-:Y:S04]  /*ff20*/  IMAD.WIDE.U32 R174, R13, -0x2daee0ad, RZ ;  /* 0xd2511f530dae7825 */ /* 0x000fe800078e00ff */
[--C-:B------:R-:W-:Y:S01]  /*ff30*/  FFMA.FTZ R16, R16, UR4, -R9.reuse ;  /* 0x0000000410107c23 */ /* 0x100fe20008010809 */
[----:B------:R-:W-:Y:S01]  /*ff40*/  FFMA.FTZ R5, R5, UR4, -R9 ;  /* 0x0000000405057c23 */ /* 0x000fe20008010809 */
[----:B------:R-:W-:Y:S01]  /*ff50*/  IMAD.WIDE.U32 R180, R138, -0x2daee0ad, RZ ;  /* 0xd2511f538ab47825 */ /* 0x000fe200078e00ff */
[----:B------:R-:W-:Y:S01]  /*ff60*/  LOP3.LUT R138, R196, UR16, R175, 0x96, !PT ;  /* 0x00000010c48a7c12 */ /* 0x000fe2000f8e96af */
[----:B------:R4:W-:Y:S02]  /*ff70*/  MUFU.EX2 R209, R6 ;  /* 0x0000000600d17308 */ /* 0x0009e40000000800 */
[--C-:B------:R-:W-:Y:S01]  /*ff80*/  FFMA.FTZ R7, R7, UR4, -R4.reuse ;  /* 0x0000000407077c23 */ /* 0x100fe20008010804 */
[--C-:B------:R-:W-:Y:S01]  /*ff90*/  FFMA.FTZ R17, R17, UR4, -R9.reuse ;  /* 0x0000000411117c23 */ /* 0x100fe20008010809 */
[--C-:B------:R-:W-:Y:S01]  /*ffa0*/  FFMA.FTZ R18, R18, UR4, -R4.reuse ;  /* 0x0000000412127c23 */ /* 0x100fe20008010804 */
[--C-:B------:R-:W-:Y:S01]  /*ffb0*/  FFMA.FTZ R19, R19, UR4, -R4.reuse ;  /* 0x0000000413137c23 */ /* 0x100fe20008010804 */
[--C-:B------:R-:W-:Y:S01]  /*ffc0*/  FFMA.FTZ R20, R20, UR4, -R9.reuse ;  /* 0x0000000414147c23 */ /* 0x100fe20008010809 */
[--C-:B------:R-:W-:Y:S01]  /*ffd0*/  FFMA.FTZ R22, R22, UR4, -R4.reuse ;  /* 0x0000000416167c23 */ /* 0x100fe20008010804 */
[--C-:B------:R-:W-:Y:S02]  /*ffe0*/  FFMA.FTZ R21, R21, UR4, -R9.reuse ;  /* 0x0000000415157c23 */ /* 0x100fe40008010809 */
[----:B------:R2:W-:Y:S01]  /*fff0*/  MUFU.EX2 R211, R5 ;  /* 0x0000000500d37308 */ /* 0x0005e20000000800 */
[----:B---3--:R-:W-:Y:S04]  /*10000*/  IMAD.WIDE.U32 R10, R12, -0x2daee0ad, RZ ;  /* 0xd2511f530c0a7825 */ /* 0x008fe800078e00ff */
[--C-:B-1----:R-:W-:Y:S01]  /*10010*/  FFMA.FTZ R135, R131, UR4, -R4.reuse ;  /* 0x0000000483877c23 */ /* 0x102fe20008010804 */
[--C-:B------:R-:W-:Y:S01]  /*10020*/  FFMA.FTZ R243, R96, UR4, -R9.reuse ;  /* 0x0000000460f37c23 */ /* 0x100fe20008010809 */
[----:B------:R-:W-:Y:S01]  /*10030*/  FFMA.FTZ R242, R97, UR4, -R9 ;  /* 0x0000000461f27c23 */ /* 0x000fe20008010809 */
[----:B------:R-:W-:Y:S04]  /*10040*/  IMAD.WIDE.U32 R12, R14, -0x2daee0ad, RZ ;  /* 0xd2511f530e0c7825 */ /* 0x000fe800078e00ff */
[--C-:B------:R-:W-:Y:S01]  /*10050*/  FFMA.FTZ R23, R23, UR4, -R4.reuse ;  /* 0x0000000417177c23 */ /* 0x100fe20008010804 */
[----:B------:R1:W-:Y:S01]  /*10060*/  MUFU.EX2 R212, R7 ;  /* 0x0000000700d47308 */ /* 0x0003e20000000800 */
[----:B----4-:R-:W-:Y:S01]  /*10070*/  LOP3.LUT R6, R174, UR15, R11, 0x96, !PT ;  /* 0x0000000fae067c12 */ /* 0x010fe2000f8e960b */
[----:B------:R-:W-:Y:S01]  /*10080*/  IMAD.WIDE.U32 R174, R172, -0x2daee0ad, RZ ;  /* 0xd2511f53acae7825 */ /* 0x000fe200078e00ff */
[----:B------:R-:W-:Y:S02]  /*10090*/  LOP3.LUT R11, R182, UR16, R181, 0x96, !PT ;  /* 0x00000010b60b7c12 */ /* 0x000fe4000f8e96b5 */
[----:B------:R-:W-:Y:S01]  /*100a0*/  LOP3.LUT R139, R180, UR15, R13, 0x96, !PT ;  /* 0x0000000fb48b7c12 */ /* 0x000fe2000f8e960d */
[--C-:B------:R-:W-:Y:S01]  /*100b0*/  FFMA.FTZ R35, R35, UR4, -R4.reuse ;  /* 0x0000000423237c23 */ /* 0x100fe20008010804 */
[----:B------:R-:W-:Y:S01]  /*100c0*/  LOP3.LUT R177, R182, UR16, R175, 0x96, !PT ;  /* 0x00000010b6b17c12 */ /* 0x000fe2000f8e96af */
[----:B------:R-:W-:Y:S02]  /*100d0*/  IMAD.WIDE.U32 R182, R11, -0x326172a9, RZ ;  /* 0xcd9e8d570bb67825 */ /* 0x000fe400078e00ff */
[----:B------:R-:W-:Y:S02]  /*100e0*/  MUFU.EX2 R210, R19 ;  /* 0x0000001300d27308 */ /* 0x000fe40000000800 */
[--C-:B------:R-:W-:Y:S01]  /*100f0*/  FFMA.FTZ R48, R48, UR4, -R9.reuse ;  /* 0x0000000430307c23 */ /* 0x100fe20008010809 */
[----:B------:R-:W-:Y:S04]  /*10100*/  IMAD.WIDE.U32 R180, R25, -0x2daee0ad, RZ ;  /* 0xd2511f5319b47825 */ /* 0x000fe800078e00ff */
[----:B------:R-:W-:Y:S01]  /*10110*/  FFMA.FTZ R233, R84, UR4, -R9 ;  /* 0x0000000454e97c23 */ /* 0x000fe20008010809 */
[--C-:B------:R-:W-:Y:S01]  /*10120*/  FFMA.FTZ R251, R114, UR4, -R4.reuse ;  /* 0x0000000472fb7c23 */ /* 0x100fe20008010804 */
[----:B------:R-:W-:Y:S01]  /*10130*/  IMAD.WIDE.U32 R14, R15, -0x2daee0ad, RZ ;  /* 0xd2511f530f0e7825 */ /* 0x000fe200078e00ff */
[----:B--2---:R-:W-:Y:S01]  /*10140*/  LOP3.LUT R5, R196, UR16, R181, 0x96, !PT ;  /* 0x00000010c4057c12 */ /* 0x004fe2000f8e96b5 */
[----:B------:R-:W2:Y:S02]  /*10150*/  MUFU.EX2 R11, R16 ;  /* 0x00000010000b7308 */ /* 0x000ea40000000800 */
[--C-:B------:R-:W-:Y:S01]  /*10160*/  FFMA.FTZ R34, R34, UR4, -R4.reuse ;  /* 0x0000000422227c23 */ /* 0x100fe20008010804 */
[--C-:B------:R-:W-:Y:S01]  /*10170*/  FFMA.FTZ R39, R39, UR4, -R4.reuse ;  /* 0x0000000427277c23 */ /* 0x100fe20008010804 */
[----:B------:R-:W-:Y:S01]  /*10180*/  LOP3.LUT R172, R180, UR15, R15, 0x96, !PT ;  /* 0x0000000fb4ac7c12 */ /* 0x000fe2000f8e960f */
[----:B-1----:R-:W-:Y:S04]  /*10190*/  IMAD.WIDE.U32 R6, R6, -0x326172a9, RZ ;  /* 0xcd9e8d5706067825 */ /* 0x002fe800078e00ff */
[--C-:B------:R-:W-:Y:S01]  /*101a0*/  FFMA.FTZ R236, R85, UR4, -R9.reuse ;  /* 0x0000000455ec7c23 */ /* 0x100fe20008010809 */
[----:B------:R-:W-:Y:S01]  /*101b0*/  FFMA.FTZ R225, R81, UR4, -R9 ;  /* 0x0000000451e17c23 */ /* 0x000fe20008010809 */
[----:B------:R-:W-:Y:S01]  /*101c0*/  IMAD.WIDE.U32 R180, R138, -0x326172a9, RZ ;  /* 0xcd9e8d578ab47825 */ /* 0x000fe200078e00ff */
[----:B------:R-:W-:Y:S03]  /*101d0*/  MUFU.EX2 R221, R23 ;  /* 0x0000001700dd7308 */ /* 0x000fe60000000800 */
[--C-:B------:R-:W-:Y:S01]  /*101e0*/  FFMA.FTZ R50, R50, UR4, -R4.reuse ;  /* 0x0000000432327c23 */ /* 0x100fe20008010804 */
[----:B------:R-:W-:Y:S01]  /*101f0*/  IMAD.WIDE.U32 R138, R139, -0x326172a9, RZ ;  /* 0xcd9e8d578b8a7825 */ /* 0x000fe200078e00ff */
[----:B------:R-:W-:Y:S02]  /*10200*/  LOP3.LUT R7, R180, UR10, R7, 0x96, !PT ;  /* 0x0000000ab4077c12 */ /* 0x000fe4000f8e9607 */
[----:B------:R-:W-:Y:S01]  /*10210*/  LOP3.LUT R180, R194, UR6, R183, 0x96, !PT ;  /* 0x00000006c2b47c12 */ /* 0x000fe2000f8e96b7 */
[----:B------:R-:W-:Y:S01]  /*10220*/  IMAD.WIDE.U32 R24, R24, -0x2daee0ad, RZ ;  /* 0xd2511f5318187825 */ /* 0x000fe200078e00ff */
[----:B--2---:R1:W-:Y:S01]  /*10230*/  STL [R1+0xb0], R11 ;  /* 0x0000b00b01007387 */ /* 0x0043e20000100800 */
[----:B------:R-:W-:Y:S02]  /*10240*/  MUFU.EX2 R213, R20 ;  /* 0x0000001400d57308 */ /* 0x000fe40000000800 */
[--C-:B------:R-:W-:Y:S01]  /*10250*/  FFMA.FTZ R54, R54, UR4, -R4.reuse ;  /* 0x0000000436367c23 */ /* 0x100fe20008010804 */
[--C-:B------:R-:W-:Y:S01]  /*10260*/  FFMA.FTZ R55, R55, UR4, -R4.reuse ;  /* 0x0000000437377c23 */ /* 0x100fe20008010804 */
[----:B------:R-:W-:Y:S01]  /*10270*/  LOP3.LUT R15, R174, UR15, R25, 0x96, !PT ;  /* 0x0000000fae0f7c12 */ /* 0x000fe2000f8e9619 */
[--C-:B------:R-:W-:Y:S01]  /*10280*/  FFMA.FTZ R68, R66, UR4, -R4.reuse ;  /* 0x0000000442447c23 */ /* 0x100fe20008010804 */
[----:B------:R-:W-:Y:S01]  /*10290*/  LOP3.LUT R174, R192, UR6, R181, 0x96, !PT ;  /* 0x00000006c0ae7c12 */ /* 0x000fe2000f8e96b5 */
[--C-:B------:R-:W-:Y:S01]  /*102a0*/  FFMA.FTZ R81, R70, UR4, -R4.reuse ;  /* 0x0000000446517c23 */ /* 0x100fe20008010804 */
        /* <DEDUP_REMOVED lines=11> */
[----:B------:R2:W-:Y:S01]  /*10360*/  MUFU.EX2 R217, R37 ;  /* 0x0000002500d97308 */ /* 0x0005e20000000800 */
[----:B------:R-:W-:Y:S04]  /*10370*/  IMAD.WIDE.U32 R180, R180, -0x2daee0ad, RZ ;  /* 0xd2511f53b4b47825 */ /* 0x000fe800078e00ff */
[----:B------:R-:W-:Y:S01]  /*10380*/  FFMA.FTZ R247, R100, UR4, -R9 ;  /* 0x0000000464f77c23 */ /* 0x000fe20008010809 */
[--C-:B------:R-:W-:Y:S01]  /*10390*/  FFMA.FTZ R100, R71, UR4, -R4.reuse ;  /* 0x0000000447647c23 */ /* 0x100fe20008010804 */
[----:B------:R-:W-:Y:S01]  /*103a0*/  IMAD.WIDE.U32 R172, R172, -0x326172a9, RZ ;  /* 0xcd9e8d57acac7825 */ /* 0x000fe200078e00ff */
[----:B-1----:R-:W-:Y:S02]  /*103b0*/  LOP3.LUT R11, R182, UR10, R139, 0x96, !PT ;  /* 0x0000000ab60b7c12 */ /* 0x002fe4000f8e968b */
[----:B------:R-:W-:Y:S01]  /*103c0*/  LOP3.LUT R139, R12, UR14, R181, 0x96, !PT ;  /* 0x0000000e0c8b7c12 */ /* 0x000fe2000f8e96b5 */
[----:B------:R-:W-:Y:S01]  /*103d0*/  IMAD.WIDE.U32 R182, R5, -0x326172a9, RZ ;  /* 0xcd9e8d5705b67825 */ /* 0x000fe200078e00ff */
[----:B------:R-:W-:Y:S03]  /*103e0*/  MUFU.EX2 R12, R18 ;  /* 0x00000012000c7308 */ /* 0x000fe60000000800 */
[--C-:B------:R-:W-:Y:S01]  /*103f0*/  FFMA.FTZ R248, R101, UR4, -R9.reuse ;  /* 0x0000000465f87c23 */ /* 0x100fe20008010809 */
[----:B------:R-:W-:Y:S04]  /*10400*/  IMAD.WIDE.U32 R174, R174, -0x2daee0ad, RZ ;  /* 0xd2511f53aeae7825 */ /* 0x000fe800078e00ff */
[--C-:B------:R-:W-:Y:S01]  /*10410*/  FFMA.FTZ R101, R82, UR4, -R4.reuse ;  /* 0x0000000452657c23 */ /* 0x100fe20008010804 */
[----:B------:R-:W-:Y:S01]  /*10420*/  FFMA.FTZ R84, R112, UR4, -R9 ;  /* 0x0000000470547c23 */ /* 0x000fe20008010809 */
[----:B------:R-:W-:Y:S01]  /*10430*/  FFMA.FTZ R112, R83, UR4, -R4 ;  /* 0x0000000453707c23 */ /* 0x000fe20008010804 */
[----:B------:R-:W-:Y:S01]  /*10440*/  LOP3.LUT R13, R10, UR14, R175, 0x96, !PT ;  /* 0x0000000e0a0d7c12 */ /* 0x000fe2000f8e96af */
[----:B------:R-:W1:Y:S01]  /*10450*/  MUFU.EX2 R5, R17 ;  /* 0x0000001100057308 */ /* 0x000e620000000800 */
[----:B------:R-:W-:Y:S01]  /*10460*/  LOP3.LUT R10, R192, UR6, R183, 0x96, !PT ;  /* 0x00000006c00a7c12 */ /* 0x000fe2000f8e96b7 */
[----:B------:R-:W-:Y:S04]  /*10470*/  IMAD.WIDE.U32 R196, R7, -0x2daee0ad, RZ ;  /* 0xd2511f5307c47825 */ /* 0x000fe800078e00ff */
[----:B--2---:R-:W-:Y:S01]  /*10480*/  FFMA.FTZ R37, R61, UR4, -R133 ;  /* 0x000000043d257c23 */ /* 0x004fe20008010885 */
[----:B------:R-:W-:Y:S01]  /*10490*/  FFMA.FTZ R61, R91, UR4, -R8 ;  /* 0x000000045b3d7c23 */ /* 0x000fe20008010808 */
[----:B------:R-:W-:Y:S01]  /*104a0*/  IMAD.WIDE.U32 R192, R11, -0x2daee0ad, RZ ;  /* 0xd2511f530bc07825 */ /* 0x000fe200078e00ff */
[----:B------:R-:W-:Y:S01]  /*104b0*/  LOP3.LUT R7, R174, UR13, R197, 0x96, !PT ;  /* 0x0000000dae077c12 */ /* 0x000fe2000f8e96c5 */
[----:B------:R2:W-:Y:S02]  /*104c0*/  MUFU.EX2 R181, R27 ;  /* 0x0000001b00b57308 */ /* 0x0005e40000000800 */
[----:B------:R-:W-:Y:S01]  /*104d0*/  FFMA.FTZ R85, R113, UR4, -R9 ;  /* 0x0000000471557c23 */ /* 0x000fe20008010809 */
[----:B------:R-:W-:Y:S01]  /*104e0*/  IMAD.WIDE.U32 R10, R10, -0x2daee0ad, RZ ;  /* 0xd2511f530a0a7825 */ /* 0x000fe200078e00ff */
[----:B------:R-:W-:Y:S03]  /*104f0*/  LOP3.LUT R202, R180, UR13, R193, 0x96, !PT ;  /* 0x0000000db4ca7c12 */ /* 0x000fe6000f8e96c1 */
[----:B------:R-:W-:Y:S01]  /*10500*/  FFMA.FTZ R113, R86, UR4, -R4 ;  /* 0x0000000456717c23 */ /* 0x000fe20008010804 */
[----:B------:R-:W-:Y:S01]  /*10510*/  IMAD.MOV.U32 R193, RZ, RZ, R219 ;  /* 0x000000ffffc17224 */ /* 0x000fe200078e00db */
[----:B------:R-:W-:Y:S01]  /*10520*/  LOP3.LUT R14, R14, UR14, R11, 0x96, !PT ;  /* 0x0000000e0e0e7c12 */ /* 0x000fe2000f8e960b */
[----:B------:R-:W-:Y:S01]  /*10530*/  IMAD.WIDE.U32 R202, R202, -0x326172a9, RZ ;  /* 0xcd9e8d57caca7825 */ /* 0x000fe200078e00ff */
[----:B-1----:R1:W-:Y:S01]  /*10540*/  STL [R1+0xac], R5 ;  /* 0x0000ac0501007387 */ /* 0x0023e20000100800 */
[----:B------:R-:W-:Y:S02]  /*10550*/  MUFU.EX2 R70, R56 ;  /* 0x0000003800467308 */ /* 0x000fe40000000800 */
[--C-:B------:R-:W-:Y:S01]  /*10560*/  FFMA.FTZ R219, R69, UR4, -R9.reuse ;  /* 0x0000000445db7c23 */ /* 0x100fe20008010809 */
[----:B------:R-:W-:Y:S01]  /*10570*/  IMAD.MOV.U32 R86, RZ, RZ, R210 ;  /* 0x000000ffff567224 */ /* 0x000fe200078e00d2 */
[----:B------:R-:W-:Y:S01]  /*10580*/  PRMT R239, R202, 0x7770, RZ ;  /* 0x00007770caef7816 */ /* 0x000fe200000000ff */
[----:B------:R3:W-:Y:S01]  /*10590*/  STL [R1+0xa8], R12 ;  /* 0x0000a80c01007387 */ /* 0x0007e20000100800 */
[----:B------:R-:W-:Y:S02]  /*105a0*/  IMAD.MOV.U32 R118, RZ, RZ, R84 ;  /* 0x000000ffff767224 */ /* 0x000fe400078e0054 */
[--C-:B------:R-:W-:Y:S01]  /*105b0*/  FFMA.FTZ R49, R49, UR4, -R9.reuse ;  /* 0x0000000431317c23 */ /* 0x100fe20008010809 */
[----:B------:R-:W-:Y:S01]  /*105c0*/  IMAD.WIDE.U32 R16, R15, -0x326172a9, RZ ;  /* 0xcd9e8d570f107825 */ /* 0x000fe200078e00ff */
[----:B------:R-:W-:Y:S03]  /*105d0*/  MUFU.EX2 R69, R58 ;  /* 0x0000003a00457308 */ /* 0x000fe60000000800 */
[--C-:B------:R-:W-:Y:S01]  /*105e0*/  FFMA.FTZ R53, R53, UR4, -R9.reuse ;  /* 0x0000000435357c23 */ /* 0x100fe20008010809 */
[--C-:B------:R-:W-:Y:S01]  /*105f0*/  FFMA.FTZ R206, R65, UR4, -R9.reuse ;  /* 0x0000000441ce7c23 */ /* 0x100fe20008010809 */
[----:B------:R-:W-:Y:S01]  /*10600*/  FFMA.FTZ R224, R80, UR4, -R9 ;  /* 0x0000000450e07c23 */ /* 0x000fe20008010809 */
[----:B------:R-:W-:Y:S01]  /*10610*/  FFMA.FTZ R65, R92, UR4, -R133 ;  /* 0x000000045c417c23 */ /* 0x000fe20008010885 */
[----:B------:R-:W-:Y:S03]  /*10620*/  IMAD.MOV.U32 R92, RZ, RZ, R86 ;  /* 0x000000ffff5c7224 */ /* 0x000fe600078e0056 */
[----:B------:R-:W-:Y:S01]  /*10630*/  MUFU.EX2 R113, R113 ;  /* 0x0000007100717308 */ /* 0x000fe20000000800 */
[----:B-1----:R-:W-:Y:S01]  /*10640*/  LOP3.LUT R5, R182, UR10, R173, 0x96, !PT ;  /* 0x0000000ab6057c12 */ /* 0x002fe2000f8e96ad */
[----:B------:R-:W-:Y:S08]  /*10650*/  IMAD.WIDE.U32 R182, R177, -0x326172a9, RZ ;  /* 0xcd9e8d57b1b67825 */ /* 0x000ff000078e00ff */
[----:B------:R-:W-:Y:S01]  /*10660*/  MUFU.EX2 R102, R55 ;  /* 0x0000003700667308 */ /* 0x000fe20000000800 */
[----:B---3--:R-:W-:Y:S01]  /*10670*/  IMAD.WIDE.U32 R12, R13, -0x326172a9, RZ ;  /* 0xcd9e8d570d0c7825 */ /* 0x008fe200078e00ff */
[----:B------:R-:W-:Y:S02]  /*10680*/  LOP3.LUT R18, R194, UR6, R183, 0x96, !PT ;  /* 0x00000006c2127c12 */ /* 0x000fe4000f8e96b7 */
[----:B------:R-:W-:Y:S01]  /*10690*/  LOP3.LUT R25, R182, UR10, R17, 0x96, !PT ;  /* 0x0000000ab6197c12 */ /* 0x000fe2000f8e9611 */
[----:B------:R-:W-:Y:S01]  /*106a0*/  IMAD.WIDE.U32 R174, R5, -0x2daee0ad, RZ ;  /* 0xd2511f5305ae7825 */ /* 0x000fe200078e00ff */
[----:B------:R-:W-:Y:S04]  /*106b0*/  LOP3.LUT R17, R6, UR9, R13, 0x96, !PT ;  /* 0x0000000906117c12 */ /* 0x000fe8000f8e960d */
[----:B------:R-:W-:Y:S01]  /*106c0*/  MUFU.EX2 R26, R21 ;  /* 0x00000015001a7308 */ /* 0x000fe20000000800 */
[----:B------:R-:W-:Y:S04]  /*106d0*/  IMAD.WIDE.U32 R18, R18, -0x2daee0ad, RZ ;  /* 0xd2511f5312127825 */ /* 0x000fe800078e00ff */
[----:B------:R-:W-:Y:S01]  /*106e0*/  IMAD.WIDE.U32 R6, R7, -0x326172a9, RZ ;  /* 0xcd9e8d5707067825 */ /* 0x000fe200078e00ff */
[----:B------:R-:W-:Y:S04]  /*106f0*/  LOP3.LUT R15, R24, UR14, R19, 0x96, !PT ;  /* 0x0000000e180f7c12 */ /* 0x000fe8000f8e9613 */
[----:B------:R1:W-:Y:S01]  /*10700*/  MUFU.EX2 R182, R28 ;  /* 0x0000001c00b67308 */ /* 0x0003e20000000800 */
[----:B------:R-:W-:Y:S01]  /*10710*/  LOP3.LUT R19, R10, UR13, R175, 0x96, !PT ;  /* 0x0000000d0a137c12 */ /* 0x000fe2000f8e96af */
[----:B------:R-:W-:Y:S01]  /*10720*/  IMAD.WIDE.U32 R10, R139, -0x326172a9, RZ ;  /* 0xcd9e8d578b0a7825 */ /* 0x000fe200078e00ff */
[----:B------:R-:W-:Y:S02]  /*10730*/  PRMT R134, R6, 0x7771, RZ ;  /* 0x0000777106867816 */ /* 0x000fe400000000ff */
[----:B------:R-:W-:Y:S01]  /*10740*/  LOP3.LUT R5, R12, UR7, R7, 0x96, !PT ;  /* 0x000000070c057c12 */ /* 0x000fe2000f8e9607 */
[----:B------:R-:W-:Y:S01]  /*10750*/  IMAD.MOV.U32 R20, RZ, RZ, R6 ;  /* 0x000000ffff147224 */ /* 0x000fe200078e0006 */
[----:B------:R-:W-:Y:S01]  /*10760*/  LOP3.LUT R197, R10, UR7, R203, 0x96, !PT ;  /* 0x000000070ac57c12 */ /* 0x000fe2000f8e96cb */
[----:B------:R-:W-:Y:S01]  /*10770*/  STL [R1+0x34], R134 ;  /* 0x0000348601007387 */ /* 0x000fe20000100800 */
[----:B------:R-:W-:Y:S01]  /*10780*/  PRMT R10, R6, 0x7772, RZ ;  /* 0x00007772060a7816 */ /* 0x000fe200000000ff */
[----:B------:R-:W-:Y:S01]  /*10790*/  IMAD.WIDE.U32 R24, R25, -0x2daee0ad, RZ ;  /* 0xd2511f5319187825 */ /* 0x000fe200078e00ff */
[----:B------:R-:W-:Y:S01]  /*107a0*/  LOP3.LUT R138, R138, UR9, R11, 0x96, !PT ;  /* 0x000000098a8a7c12 */ /* 0x000fe2000f8e960b */
[----:B------:R3:W-:Y:S01]  /*107b0*/  MUFU.EX2 R175, R41 ;  /* 0x0000002900af7308 */ /* 0x0007e20000000800 */
[----:B------:R-:W-:Y:S01]  /*107c0*/  PRMT R6, R6, 0x7773, RZ ;  /* 0x0000777306067816 */ /* 0x000fe200000000ff */
[----:B------:R4:W-:Y:S01]  /*107d0*/  STL [R1+0x14], R10 ;  /* 0x0000140a01007387 */ /* 0x0009e20000100800 */
[----:B------:R-:W-:Y:S01]  /*107e0*/  LOP3.LUT R18, R18, UR13, R25, 0x96, !PT ;  /* 0x0000000d12127c12 */ /* 0x000fe2000f8e9619 */
[----:B------:R-:W-:Y:S01]  /*107f0*/  IMAD.WIDE.U32 R12, R14, -0x326172a9, RZ ;  /* 0xcd9e8d570e0c7825 */ /* 0x000fe200078e00ff */
[----:B--2---:R-:W-:Y:S01]  /*10800*/  SHF.R.U32.HI R27, RZ, 0x18, R5 ;  /* 0x00000018ff1b7819 */ /* 0x004fe20000011605 */
[----:B------:R2:W-:Y:S01]  /*10810*/  STL [R1+0x10], R6 ;  /* 0x0000100601007387 */ /* 0x0005e20000100800 */
[----:B------:R-:W-:Y:S01]  /*10820*/  F2FP.BF16.F32.PACK_AB R139, R189, R178 ;  /* 0x000000b2bd8b723e */ /* 0x000fe200000010ff */
[----:B------:R-:W-:Y:S01]  /*10830*/  IMAD.WIDE.U32 R14, R15, -0x326172a9, RZ ;  /* 0xcd9e8d570f0e7825 */ /* 0x000fe200078e00ff */
[----:B------:R-:W-:Y:S01]  /*10840*/  LOP3.LUT R172, R172, UR9, R13, 0x96, !PT ;  /* 0x00000009acac7c12 */ /* 0x000fe2000f8e960d */
[----:B------:R-:W4:Y:S01]  /*10850*/  MUFU.EX2 R183, R29 ;  /* 0x0000001d00b77308 */ /* 0x000f220000000800 */
[----:B------:R-:W-:Y:S01]  /*10860*/  ISETP.LE.U32.AND P5, PT, R27, UR11, PT ;  /* 0x0000000b1b007c0c */ /* 0x000fe2000bfa3070 */
[----:B------:R-:W-:Y:S01]  /*10870*/  IMAD.U32 R194, RZ, RZ, UR24 ;  /* 0x00000018ffc27e24 */ /* 0x000fe2000f8e00ff */
[----:B------:R-:W-:Y:S01]  /*10880*/  LOP3.LUT R16, R16, UR9, R15, 0x96, !PT ;  /* 0x0000000910107c12 */ /* 0x000fe2000f8e960f */
[C---:B------:R-:W-:Y:S01]  /*10890*/  FMUL.FTZ R25, R3.reuse, R145 ;  /* 0x0000009103197220 */ /* 0x040fe20000410000 */
[----:B------:R-:W-:Y:S01]  /*108a0*/  LOP3.LUT R250, R20, 0xff, RZ, 0xc0, !PT ;  /* 0x000000ff14fa7812 */ /* 0x000fe200078ec0ff */
[----:B-1----:R-:W-:Y:S01]  /*108b0*/  FMUL.FTZ R28, R3, R140 ;  /* 0x0000008c031c7220 */ /* 0x002fe20000410000 */
[C---:B------:R-:W-:Y:S01]  /*108c0*/  PRMT R231, R139.reuse, 0x7610, R231 ;  /* 0x000076108be77816 */ /* 0x040fe200000000e7 */
[----:B---3--:R-:W-:Y:S01]  /*108d0*/  IMAD.MOV.U32 R41, RZ, RZ, R211 ;  /* 0x000000ffff297224 */ /* 0x008fe200078e00d3 */
[----:B------:R-:W-:Y:S01]  /*108e0*/  PRMT R230, R139, 0x7632, R230 ;  /* 0x000076328be67816 */ /* 0x000fe200000000e6 */
[----:B------:R1:W3:Y:S01]  /*108f0*/  MUFU.EX2 R82, R49 ;  /* 0x0000003100527308 */ /* 0x0002e20000000800 */
[----:B----4-:R-:W-:Y:S01]  /*10900*/  F2FP.BF16.F32.PACK_AB R55, R183, R182 ;  /* 0x000000b6b737723e */ /* 0x010fe200000010ff */
[----:B------:R-:W-:Y:S08]  /*10910*/  IMAD.WIDE.U32 R10, R17, -0x2daee0ad, RZ ;  /* 0xd2511f53110a7825 */ /* 0x000ff000078e00ff */
[----:B------:R4:W-:Y:S01]  /*10920*/  MUFU.EX2 R180, R30 ;  /* 0x0000001e00b47308 */ /* 0x0009e20000000800 */
[----:B------:R-:W-:Y:S01]  /*10930*/  PRMT R145, R55, 0x7632, R145 ;  /* 0x0000763237917816 */ /* 0x000fe20000000091 */
[----:B--2---:R-:W-:Y:S01]  /*10940*/  IMAD.WIDE.U32 R6, R19, -0x326172a9, RZ ;  /* 0xcd9e8d5713067825 */ /* 0x004fe200078e00ff */
[----:B------:R-:W-:Y:S02]  /*10950*/  PRMT R19, R10, 0x7771, RZ ;  /* 0x000077710a137816 */ /* 0x000fe400000000ff */
[----:B------:R-:W-:Y:S01]  /*10960*/  LOP3.LUT R196, R196, UR12, R11, 0x96, !PT ;  /* 0x0000000cc4c47c12 */ /* 0x000fe2000f8e960b */
[----:B------:R-:W-:Y:S01]  /*10970*/  IMAD.MOV.U32 R228, RZ, RZ, R10 ;  /* 0x000000ffffe47224 */ /* 0x000fe200078e000a */
[----:B------:R-:W-:Y:S03]  /*10980*/  PRMT R136, R6, 0x7771, RZ ;  /* 0x0000777106887816 */ /* 0x000fe600000000ff */
[----:B------:R-:W2:Y:S01]  /*10990*/  MUFU.EX2 R17, R22 ;  /* 0x0000001600117308 */ /* 0x000ea20000000800 */
[----:B------:R-:W-:Y:S01]  /*109a0*/  LOP3.LUT R200, R12, UR7, R7, 0x96, !PT ;  /* 0x000000070cc87c12 */ /* 0x000fe2000f8e9607 */
[----:B------:R-:W-:Y:S01]  /*109b0*/  IMAD.MOV.U32 R244, RZ, RZ, R6 ;  /* 0x000000fffff47224 */ /* 0x000fe200078e0006 */
[----:B------:R-:W-:Y:S01]  /*109c0*/  LOP3.LUT R249, R196, 0xff, RZ, 0xc0, !PT ;  /* 0x000000ffc4f97812 */ /* 0x000fe200078ec0ff */
[----:B-1----:R-:W-:Y:S01]  /*109d0*/  FFMA.FTZ R49, R76, UR4, -R133 ;  /* 0x000000044c317c23 */ /* 0x002fe20008010885 */
[----:B------:R-:W-:Y:S01]  /*109e0*/  LOP3.LUT R228, R228, 0xff, RZ, 0xc0, !PT ;  /* 0x000000ffe4e47812 */ /* 0x000fe200078ec0ff */
[----:B---3--:R-:W-:Y:S02]  /*109f0*/  IMAD.MOV.U32 R99, RZ, RZ, R82 ;  /* 0x000000ffff637224 */ /* 0x008fe400078e0052 */
[----:B------:R-:W-:Y:S02]  /*10a00*/  FMUL.FTZ R29, R3, R141 ;  /* 0x0000008d031d7220 */ /* 0x000fe40000410000 */
[----:B------:R-:W-:Y:S01]  /*10a10*/  MUFU.EX2 R76, R47 ;  /* 0x0000002f004c7308 */ /* 0x000fe20000000800 */
[C---:B----4-:R-:W-:Y:S09]  /*10a20*/  FMUL.FTZ R30, R132.reuse, R142 ;  /* 0x0000008e841e7220 */ /* 0x050ff20000410000 */
[----:B------:R1:W-:Y:S01]  /*10a30*/  MUFU.EX2 R173, R43 ;  /* 0x0000002b00ad7308 */ /* 0x0003e20000000800 */
[----:B--2---:R2:W-:Y:S04]  /*10a40*/  STL [R1+0x9c], R17 ;  /* 0x00009c1101007387 */ /* 0x0045e80000100800 */
[----:B------:R-:W-:Y:S05]  /*10a50*/  STL [R1+0x6c], R19 ;  /* 0x00006c1301007387 */ /* 0x000fea0000100800 */
[----:B------:R3:W-:Y:S10]  /*10a60*/  MUFU.EX2 R177, R31 ;  /* 0x0000001f00b17308 */ /* 0x0007f40000000800 */
[----:B------:R-:W-:Y:S01]  /*10a70*/  MUFU.EX2 R206, R206 ;  /* 0x000000ce00ce7308 */ /* 0x000fe20000000800 */
[----:B-1----:R-:W-:Y:S09]  /*10a80*/  IMAD.MOV.U32 R43, RZ, RZ, R212 ;  /* 0x000000ffff2b7224 */ /* 0x002ff200078e00d4 */
[----:B------:R-:W-:Y:S01]  /*10a90*/  MUFU.EX2 R224, R224 ;  /* 0x000000e000e07308 */ /* 0x000fe20000000800 */
[----:B---3--:R-:W-:Y:S01]  /*10aa0*/  FMUL.FTZ R31, R132, R143 ;  /* 0x0000008f841f7220 */ /* 0x008fe20000410000 */
[C---:B--2---:R-:W-:Y:S02]  /*10ab0*/  PRMT R17, R10.reuse, 0x7772, RZ ;  /* 0x000077720a117816 */ /* 0x044fe400000000ff */
[----:B------:R-:W-:Y:S03]  /*10ac0*/  PRMT R10, R10, 0x7773, RZ ;  /* 0x000077730a0a7816 */ /* 0x000fe600000000ff */
[----:B------:R1:W-:Y:S03]  /*10ad0*/  STL [R1+0x28], R17 ;  /* 0x0000281101007387 */ /* 0x0003e60000100800 */
[----:B------:R-:W-:Y:S01]  /*10ae0*/  MUFU.EX2 R225, R225 ;  /* 0x000000e100e17308 */ /* 0x000fe20000000800 */
[----:B------:R2:W-:Y:S04]  /*10af0*/  STL [R1+0x24], R10 ;  /* 0x0000240a01007387 */ /* 0x0005e80000100800 */
[----:B------:R3:W-:Y:S05]  /*10b00*/  STL [R1+0x398], R239 ;  /* 0x000398ef01007387 */ /* 0x0007ea0000100800 */
[----:B------:R-:W-:Y:S01]  /*10b10*/  MUFU.EX2 R49, R49 ;  /* 0x0000003100317308 */ /* 0x000fe20000000800 */
[----:B------:R4:W-:Y:S04]  /*10b20*/  STL [R1+0x394], R202 ;  /* 0x000394ca01007387 */ /* 0x0009e80000100800 */
[----:B------:R-:W-:Y:S05]  /*10b30*/  STL [R1+0x39c], R244 ;  /* 0x00039cf401007387 */ /* 0x000fea0000100800 */
[----:B------:R-:W-:Y:S01]  /*10b40*/  MUFU.EX2 R61, R61 ;  /* 0x0000003d003d7308 */ /* 0x000fe20000000800 */
[----:B------:R-:W-:Y:S01]  /*10b50*/  STL [R1+0x3a0], R136 ;  /* 0x0003a08801007387 */ /* 0x000fe20000100800 */
[C---:B-1----:R-:W-:Y:S08]  /*10b60*/  PRMT R17, R6.reuse, 0x7772, RZ ;  /* 0x0000777206117816 */ /* 0x042ff000000000ff */
[----:B------:R-:W-:Y:S01]  /*10b70*/  MUFU.EX2 R98, R53 ;  /* 0x0000003500627308 */ /* 0x000fe20000000800 */
[----:B------:R-:W-:Y:S01]  /*10b80*/  PRMT R6, R6, 0x7773, RZ ;  /* 0x0000777306067816 */ /* 0x000fe200000000ff */
[----:B--2---:R-:W-:Y:S01]  /*10b90*/  IMAD.WIDE.U32 R10, R138, -0x2daee0ad, RZ ;  /* 0xd2511f538a0a7825 */ /* 0x004fe200078e00ff */
[----:B------:R-:W-:Y:S01]  /*10ba0*/  F2FP.BF16.F32.PACK_AB R138, R188, R190 ;  /* 0x000000bebc8a723e */ /* 0x000fe200000010ff */
[----:B------:R1:W-:Y:S02]  /*10bb0*/  STL [R1+0x50], R17 ;  /* 0x0000501101007387 */ /* 0x0003e40000100800 */
[----:B------:R-:W-:Y:S01]  /*10bc0*/  IMAD.MOV.U32 R21, RZ, RZ, R10 ;  /* 0x000000ffff157224 */ /* 0x000fe200078e000a */
[----:B------:R-:W-:Y:S01]  /*10bd0*/  LOP3.LUT R203, R192, UR12, R11, 0x96, !PT ;  /* 0x0000000cc0cb7c12 */ /* 0x000fe2000f8e960b */
[----:B------:R2:W-:Y:S01]  /*10be0*/  STL [R1+0x4c], R6 ;  /* 0x00004c0601007387 */ /* 0x0005e20000100800 */
[----:B------:R-:W-:Y:S01]  /*10bf0*/  PRMT R229, R10, 0x7772, RZ ;  /* 0x000077720ae57816 */ /* 0x000fe200000000ff */
[----:B------:R-:W-:Y:S01]  /*10c00*/  IMAD.MOV.U32 R192, RZ, RZ, R222 ;  /* 0x000000ffffc07224 */ /* 0x000fe200078e00de */
[C---:B------:R-:W-:Y:S01]  /*10c10*/  PRMT R235, R138.reuse, 0x7610, R235 ;  /* 0x000076108aeb7816 */ /* 0x040fe200000000eb */
[----:B------:R2:W-:Y:S01]  /*10c20*/  STL [R1+0x3a4], R203 ;  /* 0x0003a4cb01007387 */ /* 0x0005e20000100800 */
[----:B------:R-:W-:Y:S01]  /*10c30*/  PRMT R227, R138, 0x7632, R227 ;  /* 0x000076328ae37816 */ /* 0x000fe200000000e3 */
[----:B---3--:R-:W-:Y:S01]  /*10c40*/  MUFU.EX2 R239, R35 ;  /* 0x0000002300ef7308 */ /* 0x008fe20000000800 */
[----:B------:R-:W-:Y:S09]  /*10c50*/  LEA R198, P1, R198, R192, 0x1 ;  /* 0x000000c0c6c67211 */ /* 0x000ff200078208ff */
[----:B----4-:R3:W-:Y:S01]  /*10c60*/  MUFU.EX2 R202, R36 ;  /* 0x0000002400ca7308 */ /* 0x0107e20000000800 */
[C---:B-1----:R-:W-:Y:S09]  /*10c70*/  PRMT R17, R10.reuse, 0x7771, RZ ;  /* 0x000077710a117816 */ /* 0x042ff200000000ff */
[----:B------:R1:W-:Y:S01]  /*10c80*/  MUFU.EX2 R244, R34 ;  /* 0x0000002200f47308 */ /* 0x0003e20000000800 */
[----:B------:R-:W-:Y:S01]  /*10c90*/  PRMT R10, R10, 0x7773, RZ ;  /* 0x000077730a0a7816 */ /* 0x000fe200000000ff */
[----:B--2---:R-:W-:Y:S01]  /*10ca0*/  IMAD.WIDE.U32 R6, R18, -0x326172a9, RZ ;  /* 0xcd9e8d5712067825 */ /* 0x004fe200078e00ff */
[----:B------:R-:W-:Y:S01]  /*10cb0*/  STL [R1+0x58], R17 ;  /* 0x0000581101007387 */ /* 0x000fe20000100800 */
[----:B------:R-:W2:Y:S02]  /*10cc0*/  LDC R18, c[0x0][0x448] ;  /* 0x00011200ff127b82 */ /* 0x000ea40000000800 */
[----:B------:R-:W-:Y:S01]  /*10cd0*/  IMAD.MOV.U32 R22, RZ, RZ, R6 ;  /* 0x000000ffff167224 */ /* 0x000fe200078e0006 */
[----:B------:R-:W-:Y:S01]  /*10ce0*/  PRMT R137, R6, 0x7771, RZ ;  /* 0x0000777106897816 */ /* 0x000fe200000000ff */
[----:B------:R4:W-:Y:S01]  /*10cf0*/  STL [R1+0x1c], R10 ;  /* 0x00001c0a01007387 */ /* 0x0009e20000100800 */
[----:B------:R-:W-:Y:S01]  /*10d00*/  LOP3.LUT R204, R14, UR7, R7, 0x96, !PT ;  /* 0x000000070ecc7c12 */ /* 0x000fe2000f8e9607 */
[----:B---3--:R-:W-:Y:S01]  /*10d10*/  FFMA.FTZ R36, R79, UR4, -R8 ;  /* 0x000000044f247c23 */ /* 0x008fe20008010808 */
[----:B------:R-:W-:Y:S01]  /*10d20*/  LOP3.LUT R14, R5, 0xff, RZ, 0xc0, !PT ;  /* 0x000000ff050e7812 */ /* 0x000fe200078ec0ff */
[----:B------:R3:W-:Y:S01]  /*10d30*/  MUFU.EX2 R203, R32 ;  /* 0x0000002000cb7308 */ /* 0x0007e20000000800 */
[----:B------:R-:W-:Y:S02]  /*10d40*/  IMAD.MOV.U32 R82, RZ, RZ, R22 ;  /* 0x000000ffff527224 */ /* 0x000fe400078e0016 */
[----:B------:R-:W-:Y:S01]  /*10d50*/  FMUL.FTZ R22, R0, R162 ;  /* 0x000000a200167220 */ /* 0x000fe20000410000 */
[----:B------:R-:W-:Y:S01]  /*10d60*/  ISETP.LE.U32.AND P3, PT, R14, UR11, PT ;  /* 0x0000000b0e007c0c */ /* 0x000fe2000bf63070 */
[----:B-1----:R-:W-:Y:S02]  /*10d70*/  IMAD.MOV.U32 R34, RZ, RZ, R26 ;  /* 0x000000ffff227224 */ /* 0x002fe400078e001a */
[----:B------:R-:W-:Y:S03]  /*10d80*/  FMUL.FTZ R26, R132, R146 ;  /* 0x00000092841a7220 */ /* 0x000fe60000410000 */
[----:B------:R1:W-:Y:S01]  /*10d90*/  MUFU.EX2 R136, R33 ;  /* 0x0000002100887308 */ /* 0x0003e20000000800 */
[----:B------:R-:W-:Y:S02]  /*10da0*/  IMAD.MOV.U32 R84, RZ, RZ, R34 ;  /* 0x000000ffff547224 */ /* 0x000fe400078e0022 */
[----:B------:R-:W-:Y:S07]  /*10db0*/  FMUL.FTZ R34, R0, R150 ;  /* 0x0000009600227220 */ /* 0x000fee0000410000 */
[----:B------:R-:W-:Y:S01]  /*10dc0*/  MUFU.EX2 R36, R36 ;  /* 0x0000002400247308 */ /* 0x000fe20000000800 */
[----:B---3--:R-:W-:Y:S01]  /*10dd0*/  FMUL.FTZ R32, R2, R148 ;  /* 0x0000009402207220 */ /* 0x008fe20000410000 */
[C---:B----4-:R-:W-:Y:S02]  /*10de0*/  PRMT R10, R6.reuse, 0x7772, RZ ;  /* 0x00007772060a7816 */ /* 0x050fe400000000ff */
[----:B------:R-:W-:Y:S06]  /*10df0*/  PRMT R6, R6, 0x7773, RZ ;  /* 0x0000777306067816 */ /* 0x000fec00000000ff */
[----:B------:R3:W4:Y:S01]  /*10e00*/  MUFU.EX2 R35, R48 ;  /* 0x0000003000237308 */ /* 0x0007220000000800 */
[----:B-1----:R-:W-:Y:S01]  /*10e10*/  FMUL.FTZ R33, R2, R149 ;  /* 0x0000009502217220 */ /* 0x002fe20000410000 */
[----:B------:R1:W-:Y:S04]  /*10e20*/  STL [R1+0x48], R10 ;  /* 0x0000480a01007387 */ /* 0x0003e80000100800 */
[----:B------:R1:W2:Y:S04]  /*10e30*/  LDL.S16 R17, [R1+0x17c] ;  /* 0x00017c0001117983 */ /* 0x0002a80000100600 */
[----:B------:R-:W-:Y:S01]  /*10e40*/  MUFU.EX2 R80, R45 ;  /* 0x0000002d00507308 */ /* 0x000fe20000000800 */
[----:B------:R2:W-:Y:S09]  /*10e50*/  STL [R1+0x40], R6 ;  /* 0x0000400601007387 */ /* 0x0005f20000100800 */
[----:B------:R-:W-:Y:S01]  /*10e60*/  MUFU.EX2 R65, R65 ;  /* 0x0000004100417308 */ /* 0x000fe20000000800 */
[----:B---3--:R-:W-:Y:S01]  /*10e70*/  FFMA.FTZ R48, R67, UR4, -R4 ;  /* 0x0000000443307c23 */ /* 0x008fe20008010804 */
[----:B----4-:R-:W-:Y:S02]  /*10e80*/  IMAD.MOV.U32 R103, RZ, RZ, R35 ;  /* 0x000000ffff677224 */ /* 0x010fe400078e0023 */
[----:B------:R-:W-:Y:S06]  /*10e90*/  FMUL.FTZ R35, R0, R151 ;  /* 0x0000009700237220 */ /* 0x000fec0000410000 */
[----:B------:R3:W-:Y:S01]  /*10ea0*/  MUFU.EX2 R67, R44 ;  /* 0x0000002c00437308 */ /* 0x0007e20000000800 */
[----:B-1----:R-:W-:Y:S05]  /*10eb0*/  IMAD.U32 R10, RZ, RZ, UR24 ;  /* 0x00000018ff0a7e24 */ /* 0x002fea000f8e00ff */
[----:B------:R-:W-:Y:S02]  /*10ec0*/  LEA.HI.X.SX32 R199, R10, R193, 0x1, P1 ;  /* 0x000000c10ac77211 */ /* 0x000fe400008f0eff */
[----:B--2---:R-:W-:Y:S01]  /*10ed0*/  LOP3.LUT R6, R5, 0xffff, RZ, 0xc0, !PT ;  /* 0x0000ffff05067812 */ /* 0x004fe200078ec0ff */
[----:B------:R-:W-:Y:S03]  /*10ee0*/  IMAD.WIDE R240, R18, 0x70, R198 ;  /* 0x0000007012f07825 */ /* 0x000fe600078e02c6 */
[----:B------:R-:W-:Y:S01]  /*10ef0*/  SHF.R.U32.HI R19, RZ, 0x8, R6 ;  /* 0x00000008ff137819 */ /* 0x000fe20000011606 */
[----:B---3--:R-:W-:Y:S01]  /*10f00*/  FFMA.FTZ R44, R74, UR4, -R8 ;  /* 0x000000044a2c7c23 */ /* 0x008fe20008010808 */
[----:B------:R-:W-:Y:S01]  /*10f10*/  LEA R194, P1, R194, R240, 0x1 ;  /* 0x000000f0c2c27211 */ /* 0x000fe200078208ff */
[----:B------:R-:W-:Y:S01]  /*10f20*/  IMAD.WIDE.U32 R6, R172, -0x2daee0ad, RZ ;  /* 0xd2511f53ac067825 */ /* 0x000fe200078e00ff */
[----:B------:R-:W-:Y:S01]  /*10f30*/  LOP3.LUT R10, R19, 0xffff, RZ, 0xc0, !PT ;  /* 0x0000ffff130a7812 */ /* 0x000fe200078ec0ff */
[----:B------:R1:W-:Y:S01]  /*10f40*/  STL [R1+0xc], R19 ;  /* 0x00000c1301007387 */ /* 0x0003e20000100800 */
[----:B------:R-:W-:Y:S01]  /*10f50*/  F2FP.BF16.F32.PACK_AB R172, R191, R176 ;  /* 0x000000b0bfac723e */ /* 0x000fe200000010ff */
[----:B------:R-:W-:Y:S01]  /*10f60*/  MUFU.EX2 R44, R44 ;  /* 0x0000002c002c7308 */ /* 0x000fe20000000800 */
[--C-:B------:R-:W-:Y:S01]  /*10f70*/  LOP3.LUT R201, R174, UR12, R7.reuse, 0x96, !PT ;  /* 0x0000000caec97c12 */ /* 0x100fe2000f8e9607 */
[----:B------:R2:W-:Y:S01]  /*10f80*/  STL [R1+0x8], R14 ;  /* 0x0000080e01007387 */ /* 0x0005e20000100800 */
[----:B------:R-:W-:Y:S02]  /*10f90*/  PRMT R7, R5, 0x7632, R7 ;  /* 0x0000763205077816 */ /* 0x000fe40000000007 */
[----:B------:R-:W-:Y:S01]  /*10fa0*/  LOP3.LUT R5, R197, 0xffff, RZ, 0xc0, !PT ;  /* 0x0000ffffc5057812 */ /* 0x000fe200078ec0ff */
[----:B------:R3:W4:Y:S01]  /*10fb0*/  LDL.S16 R18, [R1+0x184] ;  /* 0x0001840001127983 */ /* 0x0007220000100600 */
[----:B------:R-:W-:Y:S03]  /*10fc0*/  LOP3.LUT R208, R7, 0xff, RZ, 0xc0, !PT ;  /* 0x000000ff07d07812 */ /* 0x000fe600078ec0ff */
[----:B------:R1:W-:Y:S01]  /*10fd0*/  MUFU.EX2 R174, R40 ;  /* 0x0000002800ae7308 */ /* 0x0003e20000000800 */
[----:B------:R-:W-:Y:S02]  /*10fe0*/  SHF.R.U32.HI R5, RZ, 0x8, R5 ;  /* 0x00000008ff057819 */ /* 0x000fe40000011605 */
[----:B------:R-:W-:Y:S01]  /*10ff0*/  ISETP.LE.U32.AND P4, PT, R10, UR11, PT ;  /* 0x0000000b0a007c0c */ /* 0x000fe2000bf83070 */
[----:B------:R-:W-:Y:S01]  /*11000*/  IMAD.U32 R10, RZ, RZ, UR24 ;  /* 0x00000018ff0a7e24 */ /* 0x000fe2000f8e00ff */
[----:B------:R-:W-:Y:S02]  /*11010*/  LOP3.LUT R7, R196, 0xffff, RZ, 0xc0, !PT ;  /* 0x0000ffffc4077812 */ /* 0x000fe400078ec0ff */
[----:B------:R-:W-:Y:S02]  /*11020*/  PRMT R232, R172, 0x7610, R232 ;  /* 0x00007610ace87816 */ /* 0x000fe400000000e8 */
[----:B------:R-:W-:Y:S02]  /*11030*/  LEA.HI.X.SX32 R195, R10, R241, 0x1, P1 ;  /* 0x000000f10ac37211 */ /* 0x000fe400008f0eff */
[----:B------:R-:W-:Y:S02]  /*11040*/  ISETP.LE.U32.AND P1, PT, R208, UR11, PT ;  /* 0x0000000bd0007c0c */ /* 0x000fe4000bf23070 */
[----:B------:R-:W-:Y:S02]  /*11050*/  PRMT R234, R172, 0x7632, R234 ;  /* 0x00007632acea7816 */ /* 0x000fe400000000ea */
[C---:B------:R-:W-:Y:S01]  /*11060*/  PRMT R210, R6.reuse, 0x7772, RZ ;  /* 0x0000777206d27816 */ /* 0x040fe200000000ff */
[----:B-1----:R3:W3:Y:S01]  /*11070*/  LDL.S16 R19, [R1+0x188] ;  /* 0x0001880001137983 */ /* 0x0026e20000100600 */
[----:B------:R-:W-:Y:S01]  /*11080*/  PRMT R211, R6, 0x7773, RZ ;  /* 0x0000777306d37816 */ /* 0x000fe200000000ff */
[----:B------:R-:W-:Y:S02]  /*11090*/  FFMA.FTZ R40, R78, UR4, -R8 ;  /* 0x000000044e287c23 */ /* 0x000fe40008010808 */
[----:B--2---:R1:W2:Y:S04]  /*110a0*/  LDL.S16 R14, [R1+0x180] ;  /* 0x00018000010e7983 */ /* 0x0042a80000100600 */
[----:B------:R-:W-:Y:S01]  /*110b0*/  MUFU.EX2 R40, R40 ;  /* 0x0000002800287308 */ /* 0x000fe20000000800 */
[--C-:B------:R-:W-:Y:S05]  /*110c0*/  @!P3 HFMA2.BF16_V2 R17, -RZ.H0_H0, RZ.H0_H0, -R172.reuse.H0_H0 ;  /* 0x200000ffff11b231 */ /* 0x100fea00003409ac */
[----:B------:R-:W-:Y:S01]  /*110d0*/  PRMT R23, R17, 0x7610, R23 ;  /* 0x0000761011177816 */ /* 0x000fe20000000017 */
[----:B------:R1:W-:Y:S03]  /*110e0*/  @!P3 STL.S16 [R1+0x17c], R17 ;  /* 0x00017c110100b387 */ /* 0x0003e60000100600 */
[----:B------:R-:W-:Y:S01]  /*110f0*/  @!P3 PRMT R232, R23, 0x5410, RZ ;  /* 0x0000541017e8b816 */ /* 0x000fe200000000ff */
[----:B------:R1:W-:Y:S01]  /*11100*/  STL [R1+0x4], R27 ;  /* 0x0000041b01007387 */ /* 0x0003e20000100800 */
[----:B------:R-:W-:Y:S03]  /*11110*/  IMAD.MOV.U32 R23, RZ, RZ, R213 ;  /* 0x000000ffff177224 */ /* 0x000fe600078e00d5 */
[----:B------:R-:W-:Y:S04]  /*11120*/  STL [R1+0x354], R208 ;  /* 0x000354d001007387 */ /* 0x000fe80000100800 */
[----:B------:R4:W-:Y:S04]  /*11130*/  STL [R1], R5 ;  /* 0x0000000501007387 */ /* 0x0009e80000100800 */
[----:B------:R2:W2:Y:S01]  /*11140*/  LDL.S16 R10, [R1+0x190] ;  /* 0x00019000010a7983 */ /* 0x0004a20000100600 */
[----:B-1----:R-:W-:Y:S04]  /*11150*/  IMAD.WIDE.U32 R16, R16, -0x2daee0ad, RZ ;  /* 0xd2511f5310107825 */ /* 0x002fe800078e00ff */
[----:B------:R-:W-:Y:S01]  /*11160*/  FMUL.FTZ R27, R132, R147 ;  /* 0x00000093841b7220 */ /* 0x000fe20000410000 */
[----:B------:R-:W-:Y:S01]  /*11170*/  LOP3.LUT R205, R24, UR12, R17, 0x96, !PT ;  /* 0x0000000c18cd7c12 */ /* 0x000fe2000f8e9611 */
[----:B------:R-:W-:Y:S01]  /*11180*/  FMUL.FTZ R17, R2, R165 ;  /* 0x000000a502117220 */ /* 0x000fe20000410000 */
[C---:B------:R-:W-:Y:S01]  /*11190*/  PRMT R212, R16.reuse, 0x7772, RZ ;  /* 0x0000777210d47816 */ /* 0x040fe200000000ff */
[----:B------:R-:W-:Y:S01]  /*111a0*/  FMUL.FTZ R24, R3, R144 ;  /* 0x0000009003187220 */ /* 0x000fe20000410000 */
[----:B------:R-:W-:Y:S02]  /*111b0*/  PRMT R213, R16, 0x7773, RZ ;  /* 0x0000777310d57816 */ /* 0x000fe400000000ff */
[----:B------:R-:W-:Y:S02]  /*111c0*/  PRMT R147, R55, 0x7610, R147 ;  /* 0x0000761037937816 */ /* 0x000fe40000000093 */
[----:B----4-:R-:W-:Y:S01]  /*111d0*/  LOP3.LUT R5, R5, 0xffff, RZ, 0xc0, !PT ;  /* 0x0000ffff05057812 */ /* 0x010fe200078ec0ff */
[--C-:B------:R-:W-:Y:S03]  /*111e0*/  @!P1 HFMA2.BF16_V2 R18, -RZ.H0_H0, RZ.H0_H0, -R139.reuse.H0_H0 ;  /* 0x200000ffff129231 */ /* 0x100fe6000034098b */
[----:B------:R-:W-:Y:S02]  /*111f0*/  ISETP.LE.U32.AND P3, PT, R5, UR11, PT ;  /* 0x0000000b05007c0c */ /* 0x000fe4000bf63070 */
[----:B------:R-:W-:Y:S02]  /*11200*/  LOP3.LUT R5, R200, 0xffff, RZ, 0xc0, !PT ;  /* 0x0000ffffc8057812 */ /* 0x000fe400078ec0ff */
[----:B------:R-:W-:Y:S02]  /*11210*/  PRMT R12, R18, 0x7610, R12 ;  /* 0x00007610120c7816 */ /* 0x000fe4000000000c */
[----:B------:R-:W-:Y:S02]  /*11220*/  SHF.R.U32.HI R220, RZ, 0x8, R5 ;  /* 0x00000008ffdc7819 */ /* 0x000fe40000011605 */
[----:B------:R-:W-:Y:S02]  /*11230*/  @!P1 PRMT R231, R12, 0x5410, RZ ;  /* 0x000054100ce79816 */ /* 0x000fe400000000ff */
[----:B------:R-:W-:Y:S01]  /*11240*/  LOP3.LUT R5, R220, 0xffff, RZ, 0xc0, !PT ;  /* 0x0000ffffdc057812 */ /* 0x000fe200078ec0ff */
[----:B---3--:R-:W-:Y:S02]  /*11250*/  @!P4 HFMA2.BF16_V2 R19, -RZ.H0_H0, RZ.H0_H0, -R172.H1_H1 ;  /* 0x200000ffff13c231 */ /* 0x008fe400003609ac */
[----:B--2---:R-:W-:Y:S03]  /*11260*/  @!P5 HFMA2.BF16_V2 R14, -RZ.H0_H0, RZ.H0_H0, -R139.H1_H1 ;  /* 0x200000ffff0ed231 */ /* 0x004fe6000036098b */
[----:B------:R-:W-:Y:S01]  /*11270*/  PRMT R15, R19, 0x7610, R15 ;  /* 0x00007610130f7816 */ /* 0x000fe2000000000f */
[----:B------:R-:W-:Y:S01]  /*11280*/  @!P4 STL.S16 [R1+0x188], R19 ;  /* 0x000188130100c387 */ /* 0x000fe20000100600 */
[----:B------:R-:W-:Y:S03]  /*11290*/  PRMT R11, R14, 0x7610, R11 ;  /* 0x000076100e0b7816 */ /* 0x000fe6000000000b */
[----:B------:R1:W-:Y:S01]  /*112a0*/  @!P1 STL.S16 [R1+0x184], R18 ;  /* 0x0001841201009387 */ /* 0x0003e20000100600 */
[----:B------:R-:W-:Y:S01]  /*112b0*/  @!P4 PRMT R234, R15, 0x5410, RZ ;  /* 0x000054100feac816 */ /* 0x000fe200000000ff */
[----:B------:R-:W-:Y:S01]  /*112c0*/  FMUL.FTZ R15, R132, R155 ;  /* 0x0000009b840f7220 */ /* 0x000fe20000410000 */
[----:B------:R-:W-:Y:S01]  /*112d0*/  ISETP.LE.U32.AND P4, PT, R250, UR11, PT ;  /* 0x0000000bfa007c0c */ /* 0x000fe2000bf83070 */
[----:B------:R2:W-:Y:S01]  /*112e0*/  @!P5 STL.S16 [R1+0x180], R14 ;  /* 0x0001800e0100d387 */ /* 0x0005e20000100600 */
[----:B------:R-:W-:Y:S02]  /*112f0*/  @!P5 PRMT R230, R11, 0x5410, RZ ;  /* 0x000054100be6d816 */ /* 0x000fe400000000ff */
[----:B------:R-:W-:Y:S01]  /*11300*/  ISETP.LE.U32.AND P5, PT, R5, UR11, PT ;  /* 0x0000000b05007c0c */ /* 0x000fe2000bfa3070 */
[----:B------:R3:W-:Y:S01]  /*11310*/  STL [R1+0x348], R172 ;  /* 0x000348ac01007387 */ /* 0x0007e20000100800 */
[----:B------:R-:W-:Y:S02]  /*11320*/  FFMA.FTZ R5, R38, UR4, -R4 ;  /* 0x0000000426057c23 */ /* 0x000fe40008010804 */
[----:B------:R4:W-:Y:S10]  /*11330*/  MUFU.EX2 R38, R42 ;  /* 0x0000002a00267308 */ /* 0x0009f40000000800 */
[----:B------:R3:W3:Y:S01]  /*11340*/  MUFU.EX2 R11, R5 ;  /* 0x00000005000b7308 */ /* 0x0006e20000000800 */
[----:B-1----:R-:W-:Y:S01]  /*11350*/  FFMA.FTZ R18, R64, UR4, -R9 ;  /* 0x0000000440127c23 */ /* 0x002fe20008010809 */
[----:B------:R-:W-:Y:S08]  /*11360*/  FFMA.FTZ R64, R89, UR4, -R133 ;  /* 0x0000000459407c23 */ /* 0x000ff00008010885 */
[----:B------:R1:W1:Y:S01]  /*11370*/  MUFU.EX2 R19, R39 ;  /* 0x0000002700137308 */ /* 0x0002620000000800 */
[----:B----4-:R-:W-:Y:S01]  /*11380*/  FFMA.FTZ R42, R75, UR4, -R8 ;  /* 0x000000044b2a7c23 */ /* 0x010fe20008010808 */
[----:B--2---:R-:W-:Y:S01]  /*11390*/  SHF.R.U32.HI R14, RZ, 0x8, R7 ;  /* 0x00000008ff0e7819 */ /* 0x004fe20000011607 */
[----:B------:R-:W-:Y:S03]  /*113a0*/  IMAD.MOV.U32 R89, RZ, RZ, R99 ;  /* 0x000000ffff597224 */ /* 0x000fe600078e0063 */
[----:B------:R-:W-:Y:S01]  /*113b0*/  LOP3.LUT R7, R14, 0xffff, RZ, 0xc0, !PT ;  /* 0x0000ffff0e077812 */ /* 0x000fe200078ec0ff */
[----:B------:R-:W-:Y:S01]  /*113c0*/  STL [R1+0x2c], R14 ;  /* 0x00002c0e01007387 */ /* 0x000fe20000100800 */
[----:B---3--:R-:W-:Y:S02]  /*113d0*/  IMAD.MOV.U32 R172, RZ, RZ, R21 ;  /* 0x000000ffffac7224 */ /* 0x008fe400078e0015 */
[----:B------:R-:W-:Y:S01]  /*113e0*/  FFMA.FTZ R5, R129, UR4, -R9 ;  /* 0x0000000481057c23 */ /* 0x000fe20008010809 */
[----:B------:R-:W-:Y:S01]  /*113f0*/  ISETP.LE.U32.AND P1, PT, R7, UR11, PT ;  /* 0x0000000b07007c0c */ /* 0x000fe2000bf23070 */
[----:B------:R-:W-:Y:S01]  /*11400*/  STL [R1+0x358], R250 ;  /* 0x000358fa01007387 */ /* 0x000fe20000100800 */
[----:B------:R2:W-:Y:S01]  /*11410*/  MUFU.EX2 R165, R18 ;  /* 0x0000001200a57308 */ /* 0x0005e20000000800 */
[----:B------:R-:W-:Y:S02]  /*11420*/  IMAD.MOV.U32 R83, RZ, RZ, R11 ;  /* 0x000000ffff537224 */ /* 0x000fe400078e000b */
[----:B------:R-:W-:Y:S01]  /*11430*/  FMUL.FTZ R21, R2, R161 ;  /* 0x000000a102157220 */ /* 0x000fe20000410000 */
[----:B------:R3:W-:Y:S01]  /*11440*/  STL [R1+0x330], R220 ;  /* 0x000330dc01007387 */ /* 0x0007e20000100800 */
[----:B------:R-:W-:Y:S01]  /*11450*/  FMUL.FTZ R11, R132, R159 ;  /* 0x0000009f840b7220 */ /* 0x000fe20000410000 */
[----:B-1----:R-:W-:Y:S01]  /*11460*/  IMAD.MOV.U32 R39, RZ, RZ, R215 ;  /* 0x000000ffff277224 */ /* 0x002fe200078e00d7 */
[----:B------:R-:W-:Y:S01]  /*11470*/  PRMT R215, R6, 0x7771, RZ ;  /* 0x0000777106d77816 */ /* 0x000fe200000000ff */
[----:B------:R1:W-:Y:S02]  /*11480*/  STL [R1+0x34c], R139 ;  /* 0x00034c8b01007387 */ /* 0x0003e40000100800 */
[----:B------:R-:W-:Y:S10]  /*11490*/  MUFU.EX2 R99, R48 ;  /* 0x0000003000637308 */ /* 0x000ff40000000800 */
[----:B------:R-:W-:Y:S01]  /*114a0*/  MUFU.EX2 R42, R42 ;  /* 0x0000002a002a7308 */ /* 0x000fe20000000800 */
[C---:B--2---:R-:W-:Y:S09]  /*114b0*/  FMUL.FTZ R18, R0.reuse, R166 ;  /* 0x000000a600127220 */ /* 0x044ff20000410000 */
[----:B------:R-:W-:Y:S01]  /*114c0*/  MUFU.EX2 R64, R64 ;  /* 0x0000004000407308 */ /* 0x000fe20000000800 */
[----:B---3--:R-:W-:Y:S01]  /*114d0*/  FFMA.FTZ R220, R117, UR4, -R9 ;  /* 0x0000000475dc7c23 */ /* 0x008fe20008010809 */
[--C-:B------:R-:W-:Y:S01]  /*114e0*/  FFMA.FTZ R117, R87, UR4, -R4.reuse ;  /* 0x0000000457757c23 */ /* 0x100fe20008010804 */
[----:B------:R-:W-:Y:S02]  /*114f0*/  IMAD.MOV.U32 R87, RZ, RZ, R83 ;  /* 0x000000ffff577224 */ /* 0x000fe400078e0053 */
[--C-:B-1----:R-:W-:Y:S01]  /*11500*/  FFMA.FTZ R139, R119, UR4, -R4.reuse ;  /* 0x00000004778b7c23 */ /* 0x102fe20008010804 */
[----:B------:R-:W-:Y:S02]  /*11510*/  IMAD.MOV.U32 R119, RZ, RZ, R85 ;  /* 0x000000ffff777224 */ /* 0x000fe400078e0055 */
[----:B------:R-:W-:Y:S02]  /*11520*/  IMAD.MOV.U32 R85, RZ, RZ, R23 ;  /* 0x000000ffff557224 */ /* 0x000fe400078e0017 */
[C---:B------:R-:W-:Y:S01]  /*11530*/  FMUL.FTZ R23, R0.reuse, R163 ;  /* 0x000000a300177220 */ /* 0x040fe20000410000 */
[----:B------:R-:W-:Y:S02]  /*11540*/  IMAD.MOV.U32 R83, RZ, RZ, R19 ;  /* 0x000000ffff537224 */ /* 0x000fe400078e0013 */
[----:B------:R-:W-:Y:S01]  /*11550*/  FMUL.FTZ R19, R0, R167 ;  /* 0x000000a700137220 */ /* 0x000fe20000410000 */
[--C-:B------:R-:W-:Y:S05]  /*11560*/  @!P4 HFMA2.BF16_V2 R10, -RZ.H0_H0, RZ.H0_H0, -R138.reuse.H0_H0 ;  /* 0x200000ffff0ac231 */ /* 0x100fea000034098a */
[----:B------:R-:W-:Y:S01]  /*11570*/  PRMT R7, R10, 0x7610, R7 ;  /* 0x000076100a077816 */ /* 0x000fe20000000007 */
[----:B------:R1:W-:Y:S03]  /*11580*/  @!P4 STL.S16 [R1+0x190], R10 ;  /* 0x0001900a0100c387 */ /* 0x0003e60000100600 */
[----:B------:R-:W-:Y:S01]  /*11590*/  @!P4 PRMT R235, R7, 0x5410, RZ ;  /* 0x0000541007ebc816 */ /* 0x000fe200000000ff */
[----:B------:R3:W2:Y:S01]  /*115a0*/  LDL.S16 R14, [R1+0x18c] ;  /* 0x00018c00010e7983 */ /* 0x0006a20000100600 */
[----:B------:R-:W-:Y:S01]  /*115b0*/  ISETP.GT.U32.AND P4, PT, R134, UR11, PT ;  /* 0x0000000b86007c0c */ /* 0x000fe2000bf84070 */
[----:B------:R-:W-:Y:S01]  /*115c0*/  FFMA.FTZ R134, R130, UR4, -R4 ;  /* 0x0000000482867c23 */ /* 0x000fe20008010804 */
[--C-:B------:R-:W-:Y:S01]  /*115d0*/  FFMA.FTZ R7, R52, UR4, -R9.reuse ;  /* 0x0000000434077c23 */ /* 0x100fe20008010809 */
[----:B------:R-:W4:Y:S01]  /*115e0*/  LDL.LU R208, [R1+0x14] ;  /* 0x0000140001d07983 */ /* 0x000f220000300800 */
[----:B------:R-:W-:Y:S01]  /*115f0*/  FFMA.FTZ R52, R63, UR4, -R8 ;  /* 0x000000043f347c23 */ /* 0x000fe20008010808 */
[----:B------:R-:W-:Y:S01]  /*11600*/  F2FP.BF16.F32.PACK_AB R63, R175, R174 ;  /* 0x000000aeaf3f723e */ /* 0x000fe200000010ff */
[----:B------:R-:W-:Y:S01]  /*11610*/  FMUL.FTZ R8, R3, R156 ;  /* 0x0000009c03087220 */ /* 0x000fe20000410000 */
[----:B------:R3:W-:Y:S01]  /*11620*/  STL [R1+0x350], R216 ;  /* 0x000350d801007387 */ /* 0x0007e20000100800 */
[----:B------:R3:W-:Y:S03]  /*11630*/  MUFU.EX2 R130, R7 ;  /* 0x0000000700827308 */ /* 0x0007e60000000800 */
[----:B------:R2:W4:Y:S04]  /*11640*/  LDL.S16 R12, [R1+0x198] ;  /* 0x00019800010c7983 */ /* 0x0005280000100600 */
[----:B------:R-:W4:Y:S03]  /*11650*/  LDL.LU R250, [R1+0x10] ;  /* 0x0000100001fa7983 */ /* 0x000f260000300800 */
[----:B------:R-:W-:Y:S01]  /*11660*/  MUFU.EX2 R52, R52 ;  /* 0x0000003400347308 */ /* 0x000fe20000000800 */
[----:B------:R3:W-:Y:S01]  /*11670*/  STL [R1+0xb4], R5 ;  /* 0x0000b40501007387 */ /* 0x0007e20000100800 */
[----:B-1----:R-:W-:Y:S08]  /*11680*/  FFMA.FTZ R10, R116, UR4, -R9 ;  /* 0x00000004740a7c23 */ /* 0x002ff00008010809 */
[----:B------:R1:W-:Y:S01]  /*11690*/  MUFU.EX2 R116, R50 ;  /* 0x0000003200747308 */ /* 0x0003e20000000800 */
[----:B---3--:R-:W-:Y:S01]  /*116a0*/  FMUL.FTZ R7, R0, R171 ;  /* 0x000000ab00077220 */ /* 0x008fe20000410000 */
[----:B------:R-:W-:Y:S02]  /*116b0*/  IMAD.MOV.U32 R216, RZ, RZ, R10 ;  /* 0x000000ffffd87224 */ /* 0x000fe400078e000a */
[----:B------:R-:W-:Y:S01]  /*116c0*/  FMUL.FTZ R10, R132, R158 ;  /* 0x0000009e840a7220 */ /* 0x000fe20000410000 */
[--C-:B-1----:R-:W-:Y:S01]  /*116d0*/  FFMA.FTZ R50, R73, UR4, -R133.reuse ;  /* 0x0000000449327c23 */ /* 0x102fe20008010885 */
[----:B------:R-:W-:Y:S01]  /*116e0*/  FFMA.FTZ R73, R88, UR4, -R133 ;  /* 0x0000000458497c23 */ /* 0x000fe20008010885 */
[----:B------:R-:W-:Y:S02]  /*116f0*/  IMAD.MOV.U32 R88, RZ, RZ, R6 ;  /* 0x000000ffff587224 */ /* 0x000fe400078e0006 */
[----:B------:R-:W-:Y:S01]  /*11700*/  FFMA.FTZ R5, R51, UR4, -R4 ;  /* 0x0000000433057c23 */ /* 0x000fe20008010804 */
[----:B------:R-:W-:Y:S01]  /*11710*/  F2FP.BF16.F32.PACK_AB R51, R184, R185 ;  /* 0x000000b9b833723e */ /* 0x000fe200000010ff */
[----:B------:R-:W-:Y:S01]  /*11720*/  FMUL.FTZ R6, R0, R170 ;  /* 0x000000aa00067220 */ /* 0x000fe20000410000 */
[----:B------:R-:W-:Y:S02]  /*11730*/  MUFU.EX2 R50, R50 ;  /* 0x0000003200327308 */ /* 0x000fe40000000800 */
[C---:B------:R-:W-:Y:S02]  /*11740*/  PRMT R226, R51.reuse, 0x7610, R226 ;  /* 0x0000761033e27816 */ /* 0x040fe400000000e2 */
[----:B------:R-:W-:Y:S06]  /*11750*/  PRMT R223, R51, 0x7632, R223 ;  /* 0x0000763233df7816 */ /* 0x000fec00000000df */
[----:B------:R-:W1:Y:S10]  /*11760*/  MUFU.EX2 R115, R5 ;  /* 0x0000000500737308 */ /* 0x000e740000000800 */
[----:B------:R-:W-:Y:S01]  /*11770*/  MUFU.EX2 R73, R73 ;  /* 0x0000004900497308 */ /* 0x000fe20000000800 */
[----:B--2---:R-:W-:Y:S05]  /*11780*/  @P4 HFMA2.BF16_V2 R14, -RZ.H0_H0, RZ.H0_H0, -R138.H1_H1 ;  /* 0x200000ffff0e4231 */ /* 0x004fea000036098a */
[----:B------:R-:W-:Y:S01]  /*11790*/  PRMT R13, R14, 0x7610, R13 ;  /* 0x000076100e0d7816 */ /* 0x000fe2000000000d */
[----:B------:R-:W-:Y:S03]  /*117a0*/  @P4 STL.S16 [R1+0x18c], R14 ;  /* 0x00018c0e01004387 */ /* 0x000fe60000100600 */
[----:B------:R-:W-:Y:S01]  /*117b0*/  @P4 PRMT R227, R13, 0x5410, RZ ;  /* 0x000054100de34816 */ /* 0x000fe200000000ff */
[----:B------:R2:W-:Y:S01]  /*117c0*/  STL [R1+0x35c], R138 ;  /* 0x00035c8a01007387 */ /* 0x0005e20000100800 */
[----:B----4-:R-:W-:Y:S03]  /*117d0*/  ISETP.GT.U32.AND P4, PT, R208, UR11, PT ;  /* 0x0000000bd0007c0c */ /* 0x010fe6000bf84070 */
[----:B------:R-:W-:Y:S04]  /*117e0*/  STL [R1+0x380], R208 ;  /* 0x000380d001007387 */ /* 0x000fe80000100800 */
[----:B------:R3:W-:Y:S04]  /*117f0*/  STL [R1+0x334], R134 ;  /* 0x0003348601007387 */ /* 0x0007e80000100800 */
[----:B------:R-:W-:Y:S02]  /*11800*/  STL [R1+0x338], R135 ;  /* 0x0003388701007387 */ /* 0x000fe40000100800 */
[--C-:B------:R-:W-:Y:S05]  /*11810*/  @P4 HFMA2.BF16_V2 R12, -RZ.H0_H0, RZ.H0_H0, -R51.reuse.H0_H0 ;  /* 0x200000ffff0c4231 */ /* 0x100fea0000340933 */
[----:B------:R-:W-:Y:S01]  /*11820*/  PRMT R4, R12, 0x7610, R4 ;  /* 0x000076100c047816 */ /* 0x000fe20000000004 */
[----:B------:R4:W-:Y:S03]  /*11830*/  @P4 STL.S16 [R1+0x198], R12 ;  /* 0x0001980c01004387 */ /* 0x0009e60000100600 */
[----:B------:R-:W-:Y:S01]  /*11840*/  @P4 PRMT R226, R4, 0x5410, RZ ;  /* 0x0000541004e24816 */ /* 0x000fe200000000ff */
[----:B------:R1:W4:Y:S01]  /*11850*/  LDL.S16 R13, [R1+0x194] ;  /* 0x00019400010d7983 */ /* 0x0003220000100600 */
[----:B------:R-:W-:Y:S01]  /*11860*/  ISETP.GT.U32.AND P4, PT, R250, UR11, PT ;  /* 0x0000000bfa007c0c */ /* 0x000fe2000bf84070 */
[--C-:B------:R-:W-:Y:S01]  /*11870*/  FFMA.FTZ R4, R57, UR4, -R133.reuse ;  /* 0x0000000439047c23 */ /* 0x100fe20008010885 */
[----:B------:R-:W-:Y:S01]  /*11880*/  F2FP.BF16.F32.PACK_AB R57, R186, R187 ;  /* 0x000000bbba39723e */ /* 0x000fe200000010ff */
[----:B--2---:R-:W-:Y:S02]  /*11890*/  IMAD.MOV.U32 R138, RZ, RZ, R16 ;  /* 0x000000ffff8a7224 */ /* 0x004fe400078e0010 */
[----:B------:R-:W-:Y:S01]  /*118a0*/  FFMA.FTZ R133, R125, UR4, -R133 ;  /* 0x000000047d857c23 */ /* 0x000fe20008010885 */
[----:B------:R2:W-:Y:S01]  /*118b0*/  MUFU.EX2 R71, R4 ;  /* 0x0000000400477308 */ /* 0x0005e20000000800 */
[----:B------:R-:W-:Y:S01]  /*118c0*/  PRMT R222, R57, 0x7610, R222 ;  /* 0x0000761039de7816 */ /* 0x000fe200000000de */
[----:B---3--:R-:W-:Y:S01]  /*118d0*/  IMAD.MOV.U32 R134, RZ, RZ, R209 ;  /* 0x000000ffff867224 */ /* 0x008fe200078e00d1 */
[----:B------:R-:W-:Y:S01]  /*118e0*/  PRMT R209, R16, 0x7771, RZ ;  /* 0x0000777110d17816 */ /* 0x000fe200000000ff */
[C---:B------:R-:W-:Y:S06]  /*118f0*/  FMUL.FTZ R16, R2.reuse, R164 ;  /* 0x000000a402107220 */ /* 0x040fec0000410000 */
[----:B------:R3:W1:Y:S01]  /*11900*/  MUFU.EX2 R125, R54 ;  /* 0x00000036007d7308 */ /* 0x0006620000000800 */
[----:B----4-:R4:W4:Y:S09]  /*11910*/  LDL.S16 R12, [R1+0x1a8] ;  /* 0x0001a800010c7983 */ /* 0x0109320000100600 */
[----:B------:R-:W-:Y:S01]  /*11920*/  MUFU.EX2 R164, R207 ;  /* 0x000000cf00a47308 */ /* 0x000fe20000000800 */
[----:B--2---:R-:W-:Y:S01]  /*11930*/  FMUL.FTZ R4, R2, R168 ;  /* 0x000000a802047220 */ /* 0x004fe20000410000 */
[----:B------:R-:W-:Y:S04]  /*11940*/  STL.64 [R1+0x370], R120 ;  /* 0x0003707801007387 */ /* 0x000fe80000100a00 */
[----:B------:R-:W-:Y:S04]  /*11950*/  STL [R1+0x33c], R124 ;  /* 0x00033c7c01007387 */ /* 0x000fe80000100800 */
[----:B------:R-:W-:Y:S01]  /*11960*/  MUFU.EX2 R133, R133 ;  /* 0x0000008500857308 */ /* 0x000fe20000000800 */
[----:B---3--:R-:W-:Y:S04]  /*11970*/  F2FP.BF16.F32.PACK_AB R54, R181, R179 ;  /* 0x000000b3b536723e */ /* 0x008fe800000010ff */
[C---:B------:R-:W-:Y:S02]  /*11980*/  PRMT R97, R54.reuse, 0x7610, R97 ;  /* 0x0000761036617816 */ /* 0x040fe40000000061 */
[----:B------:R-:W-:Y:S03]  /*11990*/  PRMT R96, R54, 0x7632, R96 ;  /* 0x0000763236607816 */ /* 0x000fe60000000060 */
[----:B------:R2:W-:Y:S02]  /*119a0*/  MUFU.EX2 R168, R68 ;  /* 0x0000004400a87308 */ /* 0x0005e40000000800 */
[----:B--2---:R-:W-:Y:S01]  /*119b0*/  F2FP.BF16.F32.PACK_AB R68, R173, R38 ;  /* 0x00000026ad44723e */ /* 0x004fe200000010ff */
[----:B------:R-:W-:Y:S05]  /*119c0*/  @P4 HFMA2.BF16_V2 R13, -RZ.H0_H0, RZ.H0_H0, -R51.H1_H1 ;  /* 0x200000ffff0d4231 */ /* 0x000fea0000360933 */
[----:B------:R-:W-:Y:S01]  /*119d0*/  PRMT R5, R13, 0x7610, R5 ;  /* 0x000076100d057816 */ /* 0x000fe20000000005 */
[----:B------:R2:W-:Y:S03]  /*119e0*/  @P4 STL.S16 [R1+0x194], R13 ;  /* 0x0001940d01004387 */ /* 0x0005e60000100600 */
[----:B------:R-:W-:Y:S01]  /*119f0*/  @P4 PRMT R223, R5, 0x5410, RZ ;  /* 0x0000541005df4816 */ /* 0x000fe200000000ff */
[----:B------:R-:W3:Y:S01]  /*11a00*/  LDL.LU R14, [R1+0x3c] ;  /* 0x00003c00010e7983 */ /* 0x000ee20000300800 */
[----:B------:R-:W-:Y:S02]  /*11a10*/  ISETP.LE.U32.AND P4, PT, R249, UR11, PT ;  /* 0x0000000bf9007c0c */ /* 0x000fe4000bf83070 */
[----:B------:R-:W-:Y:S01]  /*11a20*/  LOP3.LUT R5, R201, 0xffff, RZ, 0xc0, !PT ;  /* 0x0000ffffc9057812 */ /* 0x000fe200078ec0ff */
[----:B------:R1:W-:Y:S03]  /*11a30*/  STL.64 [R1+0x360], R122 ;  /* 0x0003607a01007387 */ /* 0x0003e60000100a00 */
[----:B------:R-:W-:Y:S04]  /*11a40*/  SHF.R.U32.HI R214, RZ, 0x8, R5 ;  /* 0x00000008ffd67819 */ /* 0x000fe80000011605 */
[----:B------:R-:W-:Y:S03]  /*11a50*/  LOP3.LUT R5, R214, 0xffff, RZ, 0xc0, !PT ;  /* 0x0000ffffd6057812 */ /* 0x000fe600078ec0ff */
[--C-:B----4-:R-:W-:Y:S05]  /*11a60*/  @!P4 HFMA2.BF16_V2 R12, -RZ.H0_H0, RZ.H0_H0, -R57.reuse.H0_H0 ;  /* 0x200000ffff0cc231 */ /* 0x110fea0000340939 */
[----:B------:R-:W-:Y:S01]  /*11a70*/  PRMT R9, R12, 0x7610, R9 ;  /* 0x000076100c097816 */ /* 0x000fe20000000009 */
[----:B------:R4:W-:Y:S01]  /*11a80*/  @!P4 STL.S16 [R1+0x1a8], R12 ;  /* 0x0001a80c0100c387 */ /* 0x0009e20000100600 */
[----:B--2---:R-:W-:Y:S02]  /*11a90*/  FMUL.FTZ R13, R3, R153 ;  /* 0x00000099030d7220 */ /* 0x004fe40000410000 */
[----:B------:R-:W-:Y:S01]  /*11aa0*/  @!P4 PRMT R222, R9, 0x5410, RZ ;  /* 0x0000541009dec816 */ /* 0x000fe200000000ff */
[----:B------:R2:W-:Y:S01]  /*11ab0*/  STL.64 [R1+0x368], R126 ;  /* 0x0003687e01007387 */ /* 0x0005e20000100a00 */
[----:B------:R-:W-:Y:S01]  /*11ac0*/  ISETP.LE.U32.AND P4, PT, R5, UR11, PT ;  /* 0x0000000b05007c0c */ /* 0x000fe2000bf83070 */
[C---:B------:R-:W-:Y:S01]  /*11ad0*/  FMUL.FTZ R9, R3.reuse, R157 ;  /* 0x0000009d03097220 */ /* 0x040fe20000410000 */
[----:B------:R-:W-:Y:S01]  /*11ae0*/  FMUL.FTZ R5, R2, R169 ;  /* 0x000000a902057220 */ /* 0x000fe20000410000 */
[----:B------:R-:W3:Y:S01]  /*11af0*/  LDL.LU R20, [R1+0x38] ;  /* 0x0000380001147983 */ /* 0x000ee20000300800 */
[----:B-1----:R-:W-:Y:S03]  /*11b00*/  IMAD.MOV.U32 R122, RZ, RZ, R84 ;  /* 0x000000ffff7a7224 */ /* 0x002fe600078e0054 */
[----:B------:R1:W-:Y:S01]  /*11b10*/  STL.64 [R1+0x378], R8 ;  /* 0x0003780801007387 */ /* 0x0003e20000100a00 */
[----:B------:R-:W-:Y:S02]  /*11b20*/  IMAD.MOV.U32 R123, RZ, RZ, R118 ;  /* 0x000000ffff7b7224 */ /* 0x000fe400078e0076 */
[----:B------:R-:W-:Y:S02]  /*11b30*/  IMAD.MOV.U32 R118, RZ, RZ, R82 ;  /* 0x000000ffff767224 */ /* 0x000fe400078e0052 */
[----:B----4-:R-:W-:Y:S01]  /*11b40*/  FMUL.FTZ R12, R3, R152 ;  /* 0x00000098030c7220 */ /* 0x010fe20000410000 */
[----:B------:R-:W-:Y:S04]  /*11b50*/  PRMT R152, R57, 0x7632, R152 ;  /* 0x0000763239987816 */ /* 0x000fe80000000098 */
[----:B------:R4:W-:Y:S01]  /*11b60*/  STL.64 [R1+0x388], R12 ;  /* 0x0003880c01007387 */ /* 0x0009e20000100a00 */
[----:B--2---:R-:W-:Y:S02]  /*11b70*/  IMAD.MOV.U32 R127, RZ, RZ, R85 ;  /* 0x000000ffff7f7224 */ /* 0x004fe400078e0055 */
[----:B------:R-:W-:Y:S01]  /*11b80*/  IMAD.MOV.U32 R126, RZ, RZ, R123 ;  /* 0x000000ffff7e7224 */ /* 0x000fe200078e007b */
[----:B------:R-:W2:Y:S03]  /*11b90*/  LDL.LU R47, [R1+0x2fc] ;  /* 0x0002fc00012f7983 */ /* 0x000ea60000300800 */
[----:B------:R-:W-:Y:S01]  /*11ba0*/  IMAD.MOV.U32 R156, RZ, RZ, R126 ;  /* 0x000000ffff9c7224 */ /* 0x000fe200078e007e */
[----:B------:R-:W2:Y:S03]  /*11bb0*/  LDL.LU R46, [R1+0x2f8] ;  /* 0x0002f800012e7983 */ /* 0x000ea60000300800 */
[----:B------:R-:W-:Y:S01]  /*11bc0*/  IMAD.MOV.U32 R157, RZ, RZ, R156 ;  /* 0x000000ffff9d7224 */ /* 0x000fe200078e009c */
[----:B-1----:R1:W2:Y:S04]  /*11bd0*/  LDL.S16 R9, [R1+0x1a4] ;  /* 0x0001a40001097983 */ /* 0x0022a80000100600 */
[----:B------:R-:W2:Y:S04]  /*11be0*/  LDL R208, [R1+0xc0] ;  /* 0x0000c00001d07983 */ /* 0x000ea80000100800 */
[----:B----4-:R-:W4:Y:S01]  /*11bf0*/  LDL.64 R12, [R1+0xb8] ;  /* 0x0000b800010c7983 */ /* 0x010f220000100a00 */
[----:B---3--:R-:W-:Y:S01]  /*11c00*/  FFMA.FTZ R176, R3, R14, R176 ;  /* 0x0000000e03b07223 */ /* 0x008fe200000100b0 */
[----:B------:R-:W-:Y:S01]  /*11c10*/  F2FP.BF16.F32.PACK_AB R3, R41, R39 ;  /* 0x000000272903723e */ /* 0x000fe200000010ff */
[----:B------:R-:W-:Y:S01]  /*11c20*/  FMUL.FTZ R14, R132, R154 ;  /* 0x0000009a840e7220 */ /* 0x000fe20000410000 */
[----:B------:R-:W-:Y:S01]  /*11c30*/  F2FP.BF16.F32.PACK_AB R154, R217, R202 ;  /* 0x000000cad99a723e */ /* 0x000fe200000010ff */
[----:B------:R-:W-:Y:S01]  /*11c40*/  FADD.FTZ R176, R191, R176 ;  /* 0x000000b0bfb07221 */ /* 0x000fe20000010000 */
[----:B------:R-:W-:Y:S03]  /*11c50*/  LOP3.LUT R191, R197, 0xff, RZ, 0xc0, !PT ;  /* 0x000000ffc5bf7812 */ /* 0x000fe600078ec0ff */
[----:B------:R-:W-:Y:S04]  /*11c60*/  FADD.FTZ R190, R190, R176 ;  /* 0x000000b0bebe7221 */ /* 0x000fe80000010000 */
[----:B------:R-:W-:Y:S04]  /*11c70*/  FADD.FTZ R188, R188, R190 ;  /* 0x000000bebcbc7221 */ /* 0x000fe80000010000 */
[----:B------:R-:W-:Y:S04]  /*11c80*/  FADD.FTZ R187, R187, R188 ;  /* 0x000000bcbbbb7221 */ /* 0x000fe80000010000 */
[----:B------:R-:W-:Y:S04]  /*11c90*/  FADD.FTZ R187, R186, R187 ;  /* 0x000000bbbabb7221 */ /* 0x000fe80000010000 */
[----:B------:R-:W-:Y:S01]  /*11ca0*/  FADD.FTZ R182, R182, R187 ;  /* 0x000000bbb6b67221 */ /* 0x000fe20000010000 */
[----:B------:R-:W-:Y:S01]  /*11cb0*/  LOP3.LUT R187, R200, 0xff, RZ, 0xc0, !PT ;  /* 0x000000ffc8bb7812 */ /* 0x000fe200078ec0ff */
[----:B------:R-:W-:Y:S01]  /*11cc0*/  FFMA.FTZ R178, R132, R20, R178 ;  /* 0x0000001484b27223 */ /* 0x000fe200000100b2 */
[----:B------:R-:W-:Y:S01]  /*11cd0*/  FMUL.FTZ R20, R2, R160 ;  /* 0x000000a002147220 */ /* 0x000fe20000410000 */
[----:B------:R-:W-:Y:S02]  /*11ce0*/  FADD.FTZ R183, R183, R182 ;  /* 0x000000b6b7b77221 */ /* 0x000fe40000010000 */
[----:B------:R-:W-:Y:S02]  /*11cf0*/  FADD.FTZ R178, R189, R178 ;  /* 0x000000b2bdb27221 */ /* 0x000fe40000010000 */
[----:B------:R-:W-:Y:S02]  /*11d00*/  FADD.FTZ R183, R174, R183 ;  /* 0x000000b7aeb77221 */ /* 0x000fe40000010000 */
[----:B------:R-:W-:Y:S02]  /*11d10*/  FADD.FTZ R185, R185, R178 ;  /* 0x000000b2b9b97221 */ /* 0x000fe40000010000 */
[----:B------:R-:W-:Y:S02]  /*11d20*/  FADD.FTZ R183, R175, R183 ;  /* 0x000000b7afb77221 */ /* 0x000fe40000010000 */
[----:B------:R-:W-:Y:S04]  /*11d30*/  FADD.FTZ R184, R184, R185 ;  /* 0x000000b9b8b87221 */ /* 0x000fe80000010000 */
[----:B------:R-:W-:Y:S04]  /*11d40*/  FADD.FTZ R179, R179, R184 ;  /* 0x000000b8b3b37221 */ /* 0x000fe80000010000 */
[----:B------:R-:W-:Y:S01]  /*11d50*/  FADD.FTZ R179, R181, R179 ;  /* 0x000000b3b5b37221 */ /* 0x000fe20000010000 */
[----:B--2---:R-:W-:Y:S01]  /*11d60*/  FFMA.FTZ R2, R2, R47, R39 ;  /* 0x0000002f02027223 */ /* 0x004fe20000010027 */
[----:B------:R-:W-:Y:S02]  /*11d70*/  IMAD.U32 R39, RZ, RZ, UR26 ;  /* 0x0000001aff277e24 */ /* 0x000fe4000f8e00ff */
[----:B------:R-:W-:Y:S01]  /*11d80*/  FFMA.FTZ R0, R0, R46, R134 ;  /* 0x0000002e00007223 */ /* 0x000fe20000010086 */
[----:B------:R-:W-:Y:S01]  /*11d90*/  FADD.FTZ R41, R41, R2 ;  /* 0x0000000229297221 */ /* 0x000fe20000010000 */
[C---:B------:R-:W-:Y:S01]  /*11da0*/  F2FP.BF16.F32.PACK_AB R2, R43.reuse, R134 ;  /* 0x000000862b02723e */ /* 0x040fe200000010ff */
[----:B------:R-:W-:Y:S02]  /*11db0*/  IMAD.MOV.U32 R134, RZ, RZ, R114 ;  /* 0x000000ffff867224 */ /* 0x000fe400078e0072 */
[----:B------:R-:W-:Y:S02]  /*11dc0*/  @!P1 HFMA2.BF16_V2 R9, -RZ.H0_H0, RZ.H0_H0, -R57.H1_H1 ;  /* 0x200000ffff099231 */ /* 0x000fe40000360939 */
[----:B------:R-:W-:Y:S02]  /*11dd0*/  IMAD.MOV.U32 R114, RZ, RZ, R87 ;  /* 0x000000ffff727224 */ /* 0x000fe400078e0057 */
[--C-:B------:R-:W-:Y:S01]  /*11de0*/  FADD.FTZ R43, R43, R0.reuse ;  /* 0x000000002b2b7221 */ /* 0x100fe20000010000 */
[----:B------:R-:W-:Y:S02]  /*11df0*/  PRMT R0, R3, 0x7632, R0 ;  /* 0x0000763203007816 */ /* 0x000fe40000000000 */
[----:B------:R-:W-:Y:S01]  /*11e00*/  PRMT R8, R9, 0x7610, R8 ;  /* 0x0000761009087816 */ /* 0x000fe20000000008 */
[----:B------:R2:W-:Y:S01]  /*11e10*/  @!P1 STL.S16 [R1+0x1a4], R9 ;  /* 0x0001a40901009387 */ /* 0x0005e20000100600 */
[----:B------:R-:W-:Y:S01]  /*11e20*/  PRMT R75, R3, 0x5410, R0 ;  /* 0x00005410034b7816 */ /* 0x000fe20000000000 */
[----:B------:R-:W-:Y:S01]  /*11e30*/  IMAD.MOV.U32 R123, RZ, RZ, R114 ;  /* 0x000000ffff7b7224 */ /* 0x000fe200078e0072 */
[----:B------:R-:W-:Y:S01]  /*11e40*/  @!P1 PRMT R152, R8, 0x5410, RZ ;  /* 0x0000541008989816 */ /* 0x000fe200000000ff */
[----:B------:R1:W3:Y:S01]  /*11e50*/  LDL.S16 R58, [R1+0x1a0] ;  /* 0x0001a000013a7983 */ /* 0x0002e20000100600 */
[----:B------:R-:W-:Y:S01]  /*11e60*/  ISETP.LE.U32.AND P1, PT, R191, UR11, PT ;  /* 0x0000000bbf007c0c */ /* 0x000fe2000bf23070 */
[----:B------:R-:W-:Y:S01]  /*11e70*/  IMAD.MOV.U32 R178, RZ, RZ, R123 ;  /* 0x000000ffffb27224 */ /* 0x000fe200078e007b */
[----:B------:R-:W-:Y:S01]  /*11e80*/  MUFU.EX2 R114, R81 ;  /* 0x0000005100727308 */ /* 0x000fe20000000800 */
[----:B------:R1:W3:Y:S01]  /*11e90*/  LDL.S16 R46, [R1+0x1ac] ;  /* 0x0001ac00012e7983 */ /* 0x0002e20000100600 */
[----:B----4-:R-:W-:Y:S03]  /*11ea0*/  LOP3.LUT R39, R13, UR23, R39, 0x96, !PT ;  /* 0x000000170d277c12 */ /* 0x010fe6000f8e9627 */
[----:B------:R-:W4:Y:S02]  /*11eb0*/  LDL.LU R79, [R1+0xb0] ;  /* 0x0000b000014f7983 */ /* 0x000f240000300800 */
[----:B------:R-:W-:Y:S01]  /*11ec0*/  IMAD.WIDE.U32 R86, R39, -0x326172a9, RZ ;  /* 0xcd9e8d5727567825 */ /* 0x000fe200078e00ff */
[----:B------:R-:W-:Y:S01]  /*11ed0*/  PRMT R39, R196, 0x7632, R39 ;  /* 0x00007632c4277816 */ /* 0x000fe20000000027 */
[----:B------:R-:W4:Y:S01]  /*11ee0*/  LDL.LU R47, [R1+0xac] ;  /* 0x0000ac00012f7983 */ /* 0x000f220000300800 */
[----:B------:R-:W-:Y:S02]  /*11ef0*/  SHF.R.U32.HI R196, RZ, 0x18, R196 ;  /* 0x00000018ffc47819 */ /* 0x000fe400000116c4 */
[----:B------:R-:W-:Y:S01]  /*11f00*/  LOP3.LUT R185, R39, 0xff, RZ, 0xc0, !PT ;  /* 0x000000ff27b97812 */ /* 0x000fe200078ec0ff */
[----:B------:R-:W4:Y:S01]  /*11f10*/  LDL.LU R124, [R1+0xa8] ;  /* 0x0000a800017c7983 */ /* 0x000f220000300800 */
[----:B------:R-:W-:Y:S03]  /*11f20*/  LOP3.LUT R78, R86, R218, RZ, 0x3c, !PT ;  /* 0x000000da564e7212 */ /* 0x000fe600078e3cff */
[----:B--2---:R-:W2:Y:S04]  /*11f30*/  LDL.64 R8, [R1+0xd0] ;  /* 0x0000d00001087983 */ /* 0x004ea80000100a00 */
[----:B------:R-:W2:Y:S01]  /*11f40*/  LDL.LU.64 R120, [R1+0xd8] ;  /* 0x0000d80001787983 */ /* 0x000ea20000300a00 */
[----:B---3--:R-:W-:Y:S02]  /*11f50*/  @!P1 HFMA2.BF16_V2 R58, -RZ.H0_H0, RZ.H0_H0, -R3.H0_H0 ;  /* 0x200000ffff3a9231 */ /* 0x008fe40000340903 */
[----:B------:R-:W-:Y:S03]  /*11f60*/  @!P3 HFMA2.BF16_V2 R46, -RZ.H0_H0, RZ.H0_H0, -R0.H0_H0 ;  /* 0x200000ffff2eb231 */ /* 0x000fe60000340900 */
[----:B------:R-:W-:Y:S01]  /*11f70*/  PRMT R56, R58, 0x7610, R56 ;  /* 0x000076103a387816 */ /* 0x000fe20000000038 */
[----:B------:R3:W-:Y:S01]  /*11f80*/  @!P1 STL.S16 [R1+0x1a0], R58 ;  /* 0x0001a03a01009387 */ /* 0x0007e20000100600 */
[----:B----4-:R-:W-:Y:S02]  /*11f90*/  FADD.FTZ R39, R79, R41 ;  /* 0x000000294f277221 */ /* 0x010fe40000010000 */
[----:B------:R-:W-:Y:S01]  /*11fa0*/  @!P1 PRMT R3, R56, 0x5410, RZ ;  /* 0x0000541038039816 */ /* 0x000fe200000000ff */
[----:B------:R4:W-:Y:S01]  /*11fb0*/  @!P3 STL.S16 [R1+0x1ac], R46 ;  /* 0x0001ac2e0100b387 */ /* 0x0009e20000100600 */
[----:B------:R-:W-:Y:S01]  /*11fc0*/  PRMT R53, R46, 0x7610, R53 ;  /* 0x000076102e357816 */ /* 0x000fe20000000035 */
[----:B------:R-:W-:Y:S01]  /*11fd0*/  FADD.FTZ R39, R47, R39 ;  /* 0x000000272f277221 */ /* 0x000fe20000010000 */
[----:B------:R-:W-:Y:S01]  /*11fe0*/  ISETP.LE.U32.AND P1, PT, R196, UR11, PT ;  /* 0x0000000bc4007c0c */ /* 0x000fe2000bf23070 */
[----:B------:R1:W2:Y:S01]  /*11ff0*/  LDL.S16 R74, [R1+0x1c0] ;  /* 0x0001c000014a7983 */ /* 0x0002a20000100600 */
[----:B------:R-:W-:Y:S01]  /*12000*/  @!P3 PRMT R0, R53, 0x5410, RZ ;  /* 0x000054103500b816 */ /* 0x000fe200000000ff */
[----:B------:R-:W-:Y:S01]  /*12010*/  FADD.FTZ R41, R124, R43 ;  /* 0x0000002b7c297221 */ /* 0x000fe20000010000 */
[----:B------:R-:W-:Y:S01]  /*12020*/  ISETP.LE.U32.AND P3, PT, R185, UR11, PT ;  /* 0x0000000bb9007c0c */ /* 0x000fe2000bf63070 */
[----:B------:R1:W2:Y:S01]  /*12030*/  LDL.S16 R56, [R1+0x1bc] ;  /* 0x0001bc0001387983 */ /* 0x0002a20000100600 */
[C---:B------:R-:W-:Y:S01]  /*12040*/  F2FP.BF16.F32.PACK_AB R43, R92.reuse, R124 ;  /* 0x0000007c5c2b723e */ /* 0x040fe200000010ff */
[----:B------:R-:W-:Y:S01]  /*12050*/  FADD.FTZ R53, R92, R41 ;  /* 0x000000295c357221 */ /* 0x000fe20000010000 */
[----:B------:R-:W-:Y:S01]  /*12060*/  F2FP.BF16.F32.PACK_AB R45, R47, R79 ;  /* 0x0000004f2f2d723e */ /* 0x000fe200000010ff */
[----:B------:R-:W-:Y:S01]  /*12070*/  IMAD.MOV.U32 R92, RZ, RZ, R134 ;  /* 0x000000ffff5c7224 */ /* 0x000fe200078e0086 */
[----:B------:R-:W-:Y:S01]  /*12080*/  F2FP.BF16.F32.PACK_AB R41, R122, R127 ;  /* 0x0000007f7a29723e */ /* 0x000fe200000010ff */
[----:B------:R-:W2:Y:S01]  /*12090*/  LDL.LU R134, [R1+0x6c] ;  /* 0x00006c0001867983 */ /* 0x000ea20000300800 */
[----:B------:R-:W-:Y:S02]  /*120a0*/  IMAD.MOV.U32 R124, RZ, RZ, R119 ;  /* 0x000000ffff7c7224 */ /* 0x000fe400078e0077 */
[----:B------:R-:W-:Y:S01]  /*120b0*/  IMAD.WIDE.U32 R78, R78, -0x2daee0ad, RZ ;  /* 0xd2511f534e4e7825 */ /* 0x000fe200078e00ff */
[----:B------:R1:W-:Y:S01]  /*120c0*/  STG.E.U16 desc[UR20][R192.64+-0x100], R3 ;  /* 0xffff0003c0007986 */ /* 0x0003e2000c101514 */
[----:B---3--:R2:W3:Y:S03]  /*120d0*/  MUFU.EX2 R58, R37 ;  /* 0x00000025003a7308 */ /* 0x0084e60000000800 */
[----:B------:R3:W-:Y:S01]  /*120e0*/  STG.E.U16 desc[UR20][R192.64+-0xfe], R0 ;  /* 0xffff0200c0007986 */ /* 0x0007e2000c101514 */
[----:B------:R-:W-:Y:S01]  /*120f0*/  IMAD.MOV.U32 R119, RZ, RZ, R103 ;  /* 0x000000ffff777224 */ /* 0x000fe200078e0067 */
[----:B----4-:R-:W-:Y:S01]  /*12100*/  LOP3.LUT R46, R87, R208, RZ, 0x3c, !PT ;  /* 0x000000d0572e7212 */ /* 0x010fe200078e3cff */
[----:B------:R-:W-:Y:S02]  /*12110*/  IMAD.MOV.U32 R103, RZ, RZ, R83 ;  /* 0x000000ffff677224 */ /* 0x000fe400078e0053 */
[----:B------:R-:W-:Y:S02]  /*12120*/  IMAD.MOV.U32 R170, RZ, RZ, R119 ;  /* 0x000000ffffaa7224 */ /* 0x000fe400078e0077 */
[----:B------:R-:W-:Y:S01]  /*12130*/  IMAD.WIDE.U32 R46, R46, -0x2daee0ad, RZ ;  /* 0xd2511f532e2e7825 */ /* 0x000fe200078e00ff */
[----:B------:R4:W-:Y:S03]  /*12140*/  MUFU.EX2 R119, R101 ;  /* 0x0000006500777308 */ /* 0x0009e60000000800 */
[----:B------:R-:W-:Y:S01]  /*12150*/  IMAD.MOV.U32 R149, RZ, RZ, R103 ;  /* 0x000000ffff957224 */ /* 0x000fe200078e0067 */
[----:B------:R-:W-:Y:S02]  /*12160*/  LOP3.LUT R46, R46, UR15, R79, 0x96, !PT ;  /* 0x0000000f2e2e7c12 */ /* 0x000fe4000f8e964f */
[----:B--2---:R-:W-:Y:S01]  /*12170*/  LOP3.LUT R37, R8, UR16, R47, 0x96, !PT ;  /* 0x0000001008257c12 */ /* 0x004fe2000f8e962f */
[----:B------:R-:W-:Y:S02]  /*12180*/  IMAD.MOV.U32 R166, RZ, RZ, R149 ;  /* 0x000000ffffa67224 */ /* 0x000fe400078e0095 */
[----:B------:R-:W-:Y:S02]  /*12190*/  IMAD.MOV.U32 R149, RZ, RZ, R89 ;  /* 0x000000ffff957224 */ /* 0x000fe400078e0059 */
[----:B------:R-:W-:Y:S01]  /*121a0*/  IMAD.WIDE.U32 R84, R37, -0x326172a9, RZ ;  /* 0xcd9e8d5725547825 */ /* 0x000fe200078e00ff */
[----:B------:R-:W-:Y:S02]  /*121b0*/  MUFU.EX2 R89, R112 ;  /* 0x0000007000597308 */ /* 0x000fe40000000800 */
[----:B-1----:R-:W-:Y:S02]  /*121c0*/  PRMT R3, R197, 0x7632, R3 ;  /* 0x00007632c5037816 */ /* 0x002fe40000000003 */
[----:B------:R-:W-:Y:S01]  /*121d0*/  SHF.R.U32.HI R197, RZ, 0x18, R197 ;  /* 0x00000018ffc57819 */ /* 0x000fe200000116c5 */
[----:B---3--:R-:W-:Y:S01]  /*121e0*/  FADD.FTZ R0, R127, R39 ;  /* 0x000000277f007221 */ /* 0x008fe20000010000 */
[----:B------:R-:W-:Y:S01]  /*121f0*/  LOP3.LUT R169, R3, 0xff, RZ, 0xc0, !PT ;  /* 0x000000ff03a97812 */ /* 0x000fe200078ec0ff */
[----:B------:R-:W-:Y:S01]  /*12200*/  IMAD.MOV.U32 R127, RZ, RZ, R124 ;  /* 0x000000ffff7f7224 */ /* 0x000fe200078e007c */
[----:B------:R-:W-:Y:S01]  /*12210*/  LOP3.LUT R82, R120, UR6, R85, 0x96, !PT ;  /* 0x0000000678527c12 */ /* 0x000fe2000f8e9655 */
[----:B------:R-:W-:Y:S01]  /*12220*/  IMAD.MOV.U32 R124, RZ, RZ, R216 ;  /* 0x000000ffff7c7224 */ /* 0x000fe200078e00d8 */
[----:B----4-:R-:W-:Y:S01]  /*12230*/  PRMT R101, R63, 0x7610, R101 ;  /* 0x000076103f657816 */ /* 0x010fe20000000065 */
[----:B------:R-:W-:Y:S01]  /*12240*/  IMAD.MOV.U32 R126, RZ, RZ, R127 ;  /* 0x000000ffff7e7224 */ /* 0x000fe200078e007f */
[----:B------:R-:W-:Y:S01]  /*12250*/  F2FP.BF16.F32.PACK_AB R153, R149, R170 ;  /* 0x000000aa9599723e */ /* 0x000fe200000010ff */
[----:B------:R-:W-:Y:S04]  /*12260*/  IMAD.WIDE.U32 R82, R82, -0x2daee0ad, RZ ;  /* 0xd2511f5352527825 */ /* 0x000fe800078e00ff */
[----:B------:R-:W-:Y:S01]  /*12270*/  IMAD.MOV.U32 R159, RZ, RZ, R126 ;  /* 0x000000ffff9f7224 */ /* 0x000fe200078e007e */
[----:B------:R-:W-:Y:S01]  /*12280*/  LOP3.LUT R78, R78, UR14, R83, 0x96, !PT ;  /* 0x0000000e4e4e7c12 */ /* 0x000fe2000f8e9653 */
[--C-:B------:R-:W-:Y:S02]  /*12290*/  @!P3 HFMA2.BF16_V2 R74, -RZ.H0_H0, RZ.H0_H0, -R54.reuse.H0_H0 ;  /* 0x200000ffff4ab231 */ /* 0x100fe40000340936 */
[----:B------:R-:W-:Y:S03]  /*122a0*/  @!P1 HFMA2.BF16_V2 R56, -RZ.H0_H0, RZ.H0_H0, -R54.H1_H1 ;  /* 0x200000ffff389231 */ /* 0x000fe60000360936 */
[----:B------:R-:W-:Y:S01]  /*122b0*/  PRMT R48, R74, 0x7610, R48 ;  /* 0x000076104a307816 */ /* 0x000fe20000000030 */
[----:B------:R1:W-:Y:S01]  /*122c0*/  @!P3 STL.S16 [R1+0x1c0], R74 ;  /* 0x0001c04a0100b387 */ /* 0x0003e20000100600 */
[----:B------:R-:W-:Y:S03]  /*122d0*/  PRMT R47, R56, 0x7610, R47 ;  /* 0x00007610382f7816 */ /* 0x000fe6000000002f */
[----:B------:R2:W-:Y:S01]  /*122e0*/  @!P1 STL.S16 [R1+0x1bc], R56 ;  /* 0x0001bc3801009387 */ /* 0x0005e20000100600 */
[----:B------:R-:W-:Y:S01]  /*122f0*/  @!P3 PRMT R97, R48, 0x5410, RZ ;  /* 0x000054103061b816 */ /* 0x000fe200000000ff */
[----:B------:R-:W-:Y:S01]  /*12300*/  FADD.FTZ R48, R122, R0 ;  /* 0x000000007a307221 */ /* 0x000fe20000010000 */
[----:B------:R-:W-:Y:S01]  /*12310*/  ISETP.LE.U32.AND P3, PT, R169, UR11, PT ;  /* 0x0000000ba9007c0c */ /* 0x000fe2000bf63070 */
[----:B------:R3:W4:Y:S01]  /*12320*/  LDL.S16 R91, [R1+0x1c8] ;  /* 0x0001c800015b7983 */ /* 0x0007220000100600 */
[----:B------:R-:W-:Y:S01]  /*12330*/  @!P1 PRMT R96, R47, 0x5410, RZ ;  /* 0x000054102f609816 */ /* 0x000fe200000000ff */
[----:B------:R-:W-:Y:S01]  /*12340*/  IMAD.MOV.U32 R122, RZ, RZ, R92 ;  /* 0x000000ffff7a7224 */ /* 0x000fe200078e005c */
[----:B------:R-:W-:Y:S01]  /*12350*/  ISETP.LE.U32.AND P1, PT, R197, UR11, PT ;  /* 0x0000000bc5007c0c */ /* 0x000fe2000bf23070 */
[----:B------:R-:W-:Y:S01]  /*12360*/  IMAD.MOV.U32 R92, RZ, RZ, R139 ;  /* 0x000000ffff5c7224 */ /* 0x000fe200078e008b */
[----:B------:R-:W-:Y:S01]  /*12370*/  PRMT R0, R2, 0x7632, R0 ;  /* 0x0000763202007816 */ /* 0x000fe20000000000 */
[----:B------:R-:W-:Y:S04]  /*12380*/  IMAD.WIDE.U32 R46, R46, -0x326172a9, RZ ;  /* 0xcd9e8d572e2e7825 */ /* 0x000fe800078e00ff */
[----:B------:R-:W-:Y:S01]  /*12390*/  IMAD.MOV.U32 R127, RZ, RZ, R122 ;  /* 0x000000ffff7f7224 */ /* 0x000fe200078e007a */
[----:B------:R-:W-:Y:S01]  /*123a0*/  LOP3.LUT R37, R84, UR10, R47, 0x96, !PT ;  /* 0x0000000a54257c12 */ /* 0x000fe2000f8e962f */
[----:B------:R-:W-:Y:S02]  /*123b0*/  IMAD.MOV.U32 R122, RZ, RZ, R124 ;  /* 0x000000ffff7a7224 */ /* 0x000fe400078e007c */
[----:B------:R-:W-:Y:S02]  /*123c0*/  IMAD.MOV.U32 R143, RZ, RZ, R127 ;  /* 0x000000ffff8f7224 */ /* 0x000fe400078e007f */
[----:B------:R-:W-:Y:S01]  /*123d0*/  IMAD.WIDE.U32 R188, R37, -0x2daee0ad, RZ ;  /* 0xd2511f5325bc7825 */ /* 0x000fe200078e00ff */
[----:B-1----:R3:W3:Y:S03]  /*123e0*/  LDL.S16 R74, [R1+0x1c4] ;  /* 0x0001c400014a7983 */ /* 0x0026e60000100600 */
[----:B------:R-:W-:Y:S01]  /*123f0*/  IMAD.MOV.U32 R161, RZ, RZ, R122 ;  /* 0x000000ffffa17224 */ /* 0x000fe200078e007a */
[----:B------:R-:W-:Y:S01]  /*12400*/  LOP3.LUT R82, R82, UR13, R189, 0x96, !PT ;  /* 0x0000000d52527c12 */ /* 0x000fe2000f8e96bd */
[----:B--2---:R-:W2:Y:S01]  /*12410*/  LDL.LU R56, [R1+0x9c] ;  /* 0x00009c0001387983 */ /* 0x004ea20000300800 */
[----:B------:R-:W-:Y:S02]  /*12420*/  IMAD.MOV.U32 R124, RZ, RZ, R92 ;  /* 0x000000ffff7c7224 */ /* 0x000fe400078e005c */
[----:B------:R-:W-:Y:S01]  /*12430*/  MUFU.EX2 R92, R100 ;  /* 0x00000064005c7308 */ /* 0x000fe20000000800 */
[----:B------:R-:W2:Y:S01]  /*12440*/  LDL.LU R216, [R1+0x24] ;  /* 0x0000240001d87983 */ /* 0x000ea20000300800 */
[----:B------:R-:W-:Y:S03]  /*12450*/  IMAD.WIDE.U32 R82, R82, -0x326172a9, RZ ;  /* 0xcd9e8d5752527825 */ /* 0x000fe600078e00ff */
[----:B------:R-:W2:Y:S01]  /*12460*/  LDL.LU R139, [R1+0x28] ;  /* 0x00002800018b7983 */ /* 0x000ea20000300800 */
[----:B----4-:R-:W-:Y:S05]  /*12470*/  @!P3 HFMA2.BF16_V2 R91, -RZ.H0_H0, RZ.H0_H0, -R2.H0_H0 ;  /* 0x200000ffff5bb231 */ /* 0x010fea0000340902 */
[----:B------:R-:W-:Y:S01]  /*12480*/  PRMT R47, R91, 0x7610, R47 ;  /* 0x000076105b2f7816 */ /* 0x000fe2000000002f */
[----:B------:R1:W-:Y:S01]  /*12490*/  @!P3 STL.S16 [R1+0x1c8], R91 ;  /* 0x0001c85b0100b387 */ /* 0x0003e20000100600 */
[----:B---3--:R-:W-:Y:S05]  /*124a0*/  @!P1 HFMA2.BF16_V2 R74, -RZ.H0_H0, RZ.H0_H0, -R0.H0_H0 ;  /* 0x200000ffff4a9231 */ /* 0x008fea0000340900 */
[----:B------:R-:W-:Y:S01]  /*124b0*/  PRMT R3, R74, 0x7610, R3 ;  /* 0x000076104a037816 */ /* 0x000fe20000000003 */
[----:B------:R3:W-:Y:S01]  /*124c0*/  @!P1 STL.S16 [R1+0x1c4], R74 ;  /* 0x0001c44a01009387 */ /* 0x0007e20000100600 */
[----:B--2---:R-:W-:Y:S03]  /*124d0*/  F2FP.BF16.F32.PACK_AB R39, R221, R56 ;  /* 0x00000038dd27723e */ /* 0x004fe600000010ff */
[----:B------:R4:W2:Y:S04]  /*124e0*/  LDL.S16 R85, [R1+0x1d0] ;  /* 0x0001d00001557983 */ /* 0x0008a80000100600 */
[----:B------:R4:W4:Y:S01]  /*124f0*/  LDL.S16 R84, [R1+0x1cc] ;  /* 0x0001cc0001547983 */ /* 0x0009220000100600 */
[----:B-1----:R-:W-:Y:S03]  /*12500*/  MUFU.EX2 R91, R219 ;  /* 0x000000db005b7308 */ /* 0x002fe60000000800 */
[----:B------:R-:W4:Y:S01]  /*12510*/  LDL R190, [R1+0xc4] ;  /* 0x0000c40001be7983 */ /* 0x000f220000100800 */
[----:B---3--:R-:W-:Y:S02]  /*12520*/  PRMT R74, R2, 0x5410, R0 ;  /* 0x00005410024a7816 */ /* 0x008fe40000000000 */
[----:B------:R-:W-:Y:S01]  /*12530*/  @!P1 PRMT R0, R3, 0x5410, RZ ;  /* 0x0000541003009816 */ /* 0x000fe200000000ff */
[----:B------:R-:W-:Y:S01]  /*12540*/  FADD.FTZ R3, R56, R53 ;  /* 0x0000003538037221 */ /* 0x000fe20000010000 */
[----:B------:R-:W-:Y:S02]  /*12550*/  @!P3 PRMT R2, R47, 0x5410, RZ ;  /* 0x000054102f02b816 */ /* 0x000fe400000000ff */
[----:B------:R1:W-:Y:S01]  /*12560*/  MUFU.EX2 R56, R72 ;  /* 0x0000004800387308 */ /* 0x0003e20000000800 */
[----:B------:R-:W-:Y:S01]  /*12570*/  ISETP.LE.U32.AND P3, PT, R228, UR11, PT ;  /* 0x0000000be4007c0c */ /* 0x000fe2000bf63070 */
[----:B------:R-:W-:Y:S01]  /*12580*/  STG.E.U16 desc[UR20][R198.64+-0xfe], R0 ;  /* 0xffff0200c6007986 */ /* 0x000fe2000c101514 */
[----:B------:R-:W-:Y:S01]  /*12590*/  ISETP.GT.U32.AND P1, PT, R134, UR11, PT ;  /* 0x0000000b86007c0c */ /* 0x000fe2000bf24070 */
[----:B------:R-:W-:Y:S01]  /*125a0*/  FADD.FTZ R47, R221, R3 ;  /* 0x00000003dd2f7221 */ /* 0x000fe20000010000 */
[----:B------:R-:W-:Y:S01]  /*125b0*/  F2FP.BF16.F32.PACK_AB R53, R177, R180 ;  /* 0x000000b4b135723e */ /* 0x000fe200000010ff */
[----:B------:R-:W3:Y:S01]  /*125c0*/  LDL.LU R221, [R1+0x3a8] ;  /* 0x0003a80001dd7983 */ /* 0x000ee20000300800 */
[----:B------:R-:W-:Y:S02]  /*125d0*/  FADD.FTZ R180, R180, R179 ;  /* 0x000000b3b4b47221 */ /* 0x000fe40000010000 */
[C---:B------:R-:W-:Y:S01]  /*125e0*/  PRMT R129, R53.reuse, 0x7610, R129 ;  /* 0x0000761035817816 */ /* 0x040fe20000000081 */
[----:B------:R1:W-:Y:S01]  /*125f0*/  STG.E.U16 desc[UR20][R198.64+-0x100], R2 ;  /* 0xffff0002c6007986 */ /* 0x0003e2000c101514 */
[----:B------:R-:W-:Y:S01]  /*12600*/  PRMT R128, R53, 0x7632, R128 ;  /* 0x0000763235807816 */ /* 0x000fe20000000080 */
[----:B------:R-:W-:Y:S02]  /*12610*/  FADD.FTZ R180, R177, R180 ;  /* 0x000000b4b1b47221 */ /* 0x000fe40000010000 */
[----:B------:R1:W-:Y:S04]  /*12620*/  STG.E.U16 desc[UR20][R240.64+-0x100], R232 ;  /* 0xffff00e8f0007986 */ /* 0x0003e8000c101514 */
[----:B------:R-:W-:Y:S04]  /*12630*/  STG.E.U16 desc[UR20][R240.64+-0xfe], R234 ;  /* 0xffff02eaf0007986 */ /* 0x000fe8000c101514 */
[----:B------:R-:W-:Y:S04]  /*12640*/  STG.E.U16 desc[UR20][R194.64+-0x100], R231 ;  /* 0xffff00e7c2007986 */ /* 0x000fe8000c101514 */
[----:B------:R-:W-:Y:S01]  /*12650*/  STG.E.U16 desc[UR20][R194.64+-0xfe], R230 ;  /* 0xffff02e6c2007986 */ /* 0x000fe2000c101514 */
[----:B-1----:R-:W-:Y:S01]  /*12660*/  IMAD.WIDE.U32 R2, R78, -0x326172a9, RZ ;  /* 0xcd9e8d574e027825 */ /* 0x002fe200078e00ff */
[----:B------:R-:W1:Y:S04]  /*12670*/  LDC R232, c[0x0][0x448] ;  /* 0x00011200ffe87b82 */ /* 0x000e680000000800 */
[----:B------:R-:W-:Y:S02]  /*12680*/  LOP3.LUT R156, R46, UR9, R3, 0x96, !PT ;  /* 0x000000092e9c7c12 */ /* 0x000fe4000f8e9603 */
[----:B------:R-:W-:Y:S02]  /*12690*/  F2FP.BF16.F32.PACK_AB R46, R239, R244 ;  /* 0x000000f4ef2e723e */ /* 0x000fe400000010ff */
[----:B------:R-:W-:Y:S01]  /*126a0*/  LOP3.LUT R103, R2, UR7, R83, 0x96, !PT ;  /* 0x0000000702677c12 */ /* 0x000fe2000f8e9653 */
[--C-:B--2---:R-:W-:Y:S02]  /*126b0*/  @!P3 HFMA2.BF16_V2 R85, -RZ.H0_H0, RZ.H0_H0, -R55.reuse.H0_H0 ;  /* 0x200000ffff55b231 */ /* 0x104fe40000340937 */
[----:B----4-:R-:W-:Y:S03]  /*126c0*/  @P1 HFMA2.BF16_V2 R84, -RZ.H0_H0, RZ.H0_H0, -R55.H1_H1 ;  /* 0x200000ffff541231 */ /* 0x010fe60000360937 */
[----:B------:R-:W-:Y:S01]  /*126d0*/  PRMT R81, R85, 0x7610, R81 ;  /* 0x0000761055517816 */ /* 0x000fe20000000051 */
[----:B------:R-:W-:Y:S01]  /*126e0*/  @!P3 STL.S16 [R1+0x1d0], R85 ;  /* 0x0001d0550100b387 */ /* 0x000fe20000100600 */
[----:B------:R-:W-:Y:S02]  /*126f0*/  LOP3.LUT R2, R87, R190, RZ, 0x3c, !PT ;  /* 0x000000be57027212 */ /* 0x000fe400078e3cff */
[----:B------:R-:W-:Y:S01]  /*12700*/  PRMT R37, R84, 0x7610, R37 ;  /* 0x0000761054257816 */ /* 0x000fe20000000025 */
[----:B------:R2:W-:Y:S01]  /*12710*/  @P1 STL.S16 [R1+0x1cc], R84 ;  /* 0x0001cc5401001387 */ /* 0x0005e20000100600 */
[----:B------:R-:W-:Y:S02]  /*12720*/  @!P3 PRMT R147, R81, 0x5410, RZ ;  /* 0x000054105193b816 */ /* 0x000fe400000000ff */
[----:B------:R-:W-:Y:S01]  /*12730*/  @P1 PRMT R145, R37, 0x5410, RZ ;  /* 0x0000541025911816 */ /* 0x000fe200000000ff */
[----:B------:R4:W4:Y:S01]  /*12740*/  LDL.S16 R0, [R1+0x1d8] ;  /* 0x0001d80001007983 */ /* 0x0009220000100600 */
[----:B------:R-:W-:Y:S02]  /*12750*/  ISETP.GT.U32.AND P3, PT, R139, UR11, PT ;  /* 0x0000000b8b007c0c */ /* 0x000fe4000bf64070 */
[----:B------:R-:W-:Y:S01]  /*12760*/  ISETP.GT.U32.AND P1, PT, R216, UR11, PT ;  /* 0x0000000bd8007c0c */ /* 0x000fe2000bf24070 */
[----:B------:R1:W4:Y:S04]  /*12770*/  LDL.S16 R37, [R1+0x1d4] ;  /* 0x0001d40001257983 */ /* 0x0003280000100600 */
[----:B------:R-:W4:Y:S01]  /*12780*/  LDL.64 R126, [R1+0xc8] ;  /* 0x0000c800017e7983 */ /* 0x000f220000100a00 */
[----:B---3--:R-:W-:Y:S01]  /*12790*/  LOP3.LUT R3, R86, R221, RZ, 0x3c, !PT ;  /* 0x000000dd56037212 */ /* 0x008fe200078e3cff */
[----:B--2---:R-:W-:Y:S04]  /*127a0*/  IMAD.WIDE.U32 R84, R2, -0x2daee0ad, RZ ;  /* 0xd2511f5302547825 */ /* 0x004fe800078e00ff */
[----:B------:R-:W-:Y:S04]  /*127b0*/  IMAD.WIDE.U32 R2, R3, -0x2daee0ad, RZ ;  /* 0xd2511f5303027825 */ /* 0x000fe800078e00ff */
[--C-:B----4-:R-:W-:Y:S02]  /*127c0*/  @P3 HFMA2.BF16_V2 R0, -RZ.H0_H0, RZ.H0_H0, -R53.reuse.H0_H0 ;  /* 0x200000ffff003231 */ /* 0x110fe40000340935 */
[----:B------:R-:W-:Y:S03]  /*127d0*/  @P1 HFMA2.BF16_V2 R37, -RZ.H0_H0, RZ.H0_H0, -R53.H1_H1 ;  /* 0x200000ffff251231 */ /* 0x000fe60000360935 */
[----:B------:R-:W-:Y:S01]  /*127e0*/  PRMT R79, R0, 0x7610, R79 ;  /* 0x00007610004f7816 */ /* 0x000fe2000000004f */
[----:B------:R2:W-:Y:S01]  /*127f0*/  @P3 STL.S16 [R1+0x1d8], R0 ;  /* 0x0001d80001003387 */ /* 0x0005e20000100600 */
[----:B------:R-:W-:Y:S03]  /*12800*/  PRMT R72, R37, 0x7610, R72 ;  /* 0x0000761025487816 */ /* 0x000fe60000000048 */
[----:B------:R3:W-:Y:S01]  /*12810*/  @P1 STL.S16 [R1+0x1d4], R37 ;  /* 0x0001d42501001387 */ /* 0x0007e20000100600 */
[----:B------:R-:W-:Y:S02]  /*12820*/  @P3 PRMT R129, R79, 0x5410, RZ ;  /* 0x000054104f813816 */ /* 0x000fe400000000ff */
[----:B------:R-:W-:Y:S02]  /*12830*/  ISETP.LE.U32.AND P3, PT, R187, UR11, PT ;  /* 0x0000000bbb007c0c */ /* 0x000fe4000bf63070 */
[----:B------:R-:W-:Y:S02]  /*12840*/  @P1 PRMT R128, R72, 0x5410, RZ ;  /* 0x0000541048801816 */ /* 0x000fe400000000ff */
[----:B------:R-:W-:Y:S01]  /*12850*/  LOP3.LUT R79, R84, UR15, R3, 0x96, !PT ;  /* 0x0000000f544f7c12 */ /* 0x000fe2000f8e9603 */
[----:B--2---:R-:W-:Y:S01]  /*12860*/  FADD.FTZ R0, R203, R48 ;  /* 0x00000030cb007221 */ /* 0x004fe20000010000 */
[C---:B------:R-:W-:Y:S02]  /*12870*/  F2FP.BF16.F32.PACK_AB R48, R136.reuse, R203 ;  /* 0x000000cb8830723e */ /* 0x040fe400000010ff */
[----:B------:R-:W2:Y:S01]  /*12880*/  LDL.LU R203, [R1+0x3a4] ;  /* 0x0003a40001cb7983 */ /* 0x000ea20000300800 */
[----:B---3--:R-:W-:Y:S01]  /*12890*/  FADD.FTZ R37, R136, R0 ;  /* 0x0000000088257221 */ /* 0x008fe20000010000 */
[----:B------:R-:W-:Y:S01]  /*128a0*/  FADD.FTZ R0, R244, R47 ;  /* 0x0000002ff4007221 */ /* 0x000fe20000010000 */
[----:B------:R-:W-:Y:S01]  /*128b0*/  LOP3.LUT R47, R126, UR16, R85, 0x96, !PT ;  /* 0x000000107e2f7c12 */ /* 0x000fe2000f8e9655 */
[----:B------:R-:W3:Y:S02]  /*128c0*/  LDL.LU R136, [R1+0x3a0] ;  /* 0x0003a00001887983 */ /* 0x000ee40000300800 */
[--C-:B------:R-:W-:Y:S01]  /*128d0*/  FADD.FTZ R78, R239, R0.reuse ;  /* 0x00000000ef4e7221 */ /* 0x100fe20000010000 */
[----:B------:R-:W-:Y:S01]  /*128e0*/  PRMT R0, R200, 0x7632, R0 ;  /* 0x00007632c8007816 */ /* 0x000fe20000000000 */
[----:B------:R-:W4:Y:S01]  /*128f0*/  LDL.LU R244, [R1+0x39c] ;  /* 0x00039c0001f47983 */ /* 0x000f220000300800 */
[----:B------:R-:W-:Y:S02]  /*12900*/  SHF.R.U32.HI R200, RZ, 0x18, R200 ;  /* 0x00000018ffc87819 */ /* 0x000fe400000116c8 */
[----:B------:R-:W-:Y:S01]  /*12910*/  LOP3.LUT R184, R0, 0xff, RZ, 0xc0, !PT ;  /* 0x000000ff00b87812 */ /* 0x000fe200078ec0ff */
[----:B------:R-:W2:Y:S01]  /*12920*/  LDL.LU R239, [R1+0x398] ;  /* 0x0003980001ef7983 */ /* 0x000ea20000300800 */
[----:B------:R-:W-:Y:S01]  /*12930*/  FADD.FTZ R0, R202, R37 ;  /* 0x00000025ca007221 */ /* 0x000fe20000010000 */
[----:B------:R-:W-:Y:S01]  /*12940*/  FADD.FTZ R37, R38, R180 ;  /* 0x000000b426257221 */ /* 0x000fe20000010000 */
[----:B------:R-:W-:Y:S01]  /*12950*/  ISETP.LE.U32.AND P1, PT, R184, UR11, PT ;  /* 0x0000000bb8007c0c */ /* 0x000fe2000bf23070 */
[----:B------:R-:W2:Y:S01]  /*12960*/  LDL.LU.64 R122, [R1+0xe0] ;  /* 0x0000e000017a7983 */ /* 0x000ea20000300a00 */
[----:B------:R-:W-:Y:S01]  /*12970*/  F2FP.BF16.F32.PACK_AB R38, R166, R178 ;  /* 0x000000b2a626723e */ /* 0x000fe200000010ff */
[----:B------:R-:W-:Y:S01]  /*12980*/  FADD.FTZ R72, R217, R0 ;  /* 0x00000000d9487221 */ /* 0x000fe20000010000 */
[----:B------:R-:W-:Y:S01]  /*12990*/  FADD.FTZ R0, R178, R78 ;  /* 0x0000004eb2007221 */ /* 0x000fe20000010000 */
[----:B------:R1:W3:Y:S01]  /*129a0*/  LDL.S16 R87, [R1+0x1f4] ;  /* 0x0001f40001577983 */ /* 0x0002e20000100600 */
[----:B------:R-:W-:Y:S01]  /*129b0*/  FADD.FTZ R173, R173, R37 ;  /* 0x00000025adad7221 */ /* 0x000fe20000010000 */
[----:B------:R-:W-:Y:S01]  /*129c0*/  F2FP.BF16.F32.PACK_AB R37, R115, R116 ;  /* 0x000000747325723e */ /* 0x000fe200000010ff */
[----:B------:R-:W-:Y:S01]  /*129d0*/  FADD.FTZ R3, R166, R0 ;  /* 0x00000000a6037221 */ /* 0x000fe20000010000 */
[----:B------:R1:W2:Y:S01]  /*129e0*/  LDL.S16 R86, [R1+0x1f0] ;  /* 0x0001f00001567983 */ /* 0x0002a20000100600 */
[----:B------:R-:W-:Y:S01]  /*129f0*/  FADD.FTZ R0, R170, R72 ;  /* 0x00000048aa007221 */ /* 0x000fe20000010000 */
[----:B------:R-:W-:Y:S02]  /*12a00*/  IMAD.MOV.U32 R170, RZ, RZ, R157 ;  /* 0x000000ffffaa7224 */ /* 0x000fe400078e009d */
[----:B------:R-:W-:Y:S01]  /*12a10*/  FADD.FTZ R3, R116, R3 ;  /* 0x0000000374037221 */ /* 0x000fe20000010000 */
[----:B------:R-:W-:Y:S01]  /*12a20*/  PRMT R116, R68, 0x7610, R116 ;  /* 0x0000761044747816 */ /* 0x000fe20000000074 */
[----:B------:R1:W2:Y:S01]  /*12a30*/  LDL.S16 R81, [R1+0x1e4] ;  /* 0x0001e40001517983 */ /* 0x0002a20000100600 */
[----:B------:R-:W-:Y:S02]  /*12a40*/  IMAD.MOV.U32 R157, RZ, RZ, R118 ;  /* 0x000000ffff9d7224 */ /* 0x000fe400078e0076 */
[----:B------:R-:W-:Y:S01]  /*12a50*/  IMAD.MOV.U32 R166, RZ, RZ, R161 ;  /* 0x000000ffffa67224 */ /* 0x000fe200078e00a1 */
[----:B------:R-:W2:Y:S01]  /*12a60*/  LDL.LU R202, [R1+0x394] ;  /* 0x0003940001ca7983 */ /* 0x000ea20000300800 */
[----:B------:R-:W-:Y:S02]  /*12a70*/  IMAD.MOV.U32 R161, RZ, RZ, R143 ;  /* 0x000000ffffa17224 */ /* 0x000fe400078e008f */
[----:B------:R1:W-:Y:S01]  /*12a80*/  MUFU.EX2 R143, R233 ;  /* 0x000000e9008f7308 */ /* 0x0003e20000000800 */
[----:B------:R-:W2:Y:S01]  /*12a90*/  LDL.LU R217, [R1+0x390] ;  /* 0x0003900001d97983 */ /* 0x000ea20000300800 */
[----:B-1----:R-:W-:Y:S02]  /*12aa0*/  LOP3.LUT R233, R201, 0xff, RZ, 0xc0, !PT ;  /* 0x000000ffc9e97812 */ /* 0x002fe400078ec0ff */
[----:B----4-:R-:W-:Y:S01]  /*12ab0*/  LOP3.LUT R177, R244, 0xff, RZ, 0xc0, !PT ;  /* 0x000000fff4b17812 */ /* 0x010fe200078ec0ff */
[--C-:B---3--:R-:W-:Y:S02]  /*12ac0*/  @!P3 HFMA2.BF16_V2 R87, -RZ.H0_H0, RZ.H0_H0, -R63.reuse.H0_H0 ;  /* 0x200000ffff57b231 */ /* 0x108fe4000034093f */
[----:B--2---:R-:W-:Y:S03]  /*12ad0*/  @!P5 HFMA2.BF16_V2 R86, -RZ.H0_H0, RZ.H0_H0, -R63.H1_H1 ;  /* 0x200000ffff56d231 */ /* 0x004fe6000036093f */
[----:B------:R-:W-:Y:S01]  /*12ae0*/  PRMT R135, R87, 0x7610, R135 ;  /* 0x0000761057877816 */ /* 0x000fe20000000087 */
[----:B------:R-:W-:Y:S03]  /*12af0*/  @!P3 STL.S16 [R1+0x1f4], R87 ;  /* 0x0001f4570100b387 */ /* 0x000fe60000100600 */
[----:B------:R-:W-:Y:S01]  /*12b00*/  @!P3 PRMT R101, R135, 0x5410, RZ ;  /* 0x000054108765b816 */ /* 0x000fe200000000ff */
[--C-:B------:R-:W-:Y:S01]  /*12b10*/  @!P1 HFMA2.BF16_V2 R81, -RZ.H0_H0, RZ.H0_H0, -R68.reuse.H0_H0 ;  /* 0x200000ffff519231 */ /* 0x100fe20000340944 */
[----:B------:R-:W-:Y:S01]  /*12b20*/  PRMT R83, R86, 0x7610, R83 ;  /* 0x0000761056537816 */ /* 0x000fe20000000053 */
[----:B------:R1:W-:Y:S01]  /*12b30*/  @!P5 STL.S16 [R1+0x1f0], R86 ;  /* 0x0001f0560100d387 */ /* 0x0003e20000100600 */
[----:B------:R-:W-:Y:S02]  /*12b40*/  ISETP.LE.U32.AND P3, PT, R200, UR11, PT ;  /* 0x0000000bc8007c0c */ /* 0x000fe4000bf63070 */
[----:B------:R-:W-:Y:S01]  /*12b50*/  PRMT R78, R81, 0x7610, R78 ;  /* 0x00007610514e7816 */ /* 0x000fe2000000004e */
[----:B------:R2:W-:Y:S01]  /*12b60*/  @!P1 STL.S16 [R1+0x1e4], R81 ;  /* 0x0001e45101009387 */ /* 0x0005e20000100600 */
[----:B------:R-:W-:Y:S02]  /*12b70*/  LOP3.LUT R217, R217, 0xffffdfff, RZ, 0xc0, !PT ;  /* 0xffffdfffd9d97812 */ /* 0x000fe400078ec0ff */
[----:B------:R-:W-:Y:S01]  /*12b80*/  @!P1 PRMT R116, R78, 0x5410, RZ ;  /* 0x000054104e749816 */ /* 0x000fe200000000ff */
[----:B------:R-:W3:Y:S01]  /*12b90*/  LDL.LU R135, [R1+0x50] ;  /* 0x0000500001877983 */ /* 0x000ee20000300800 */
[----:B------:R-:W-:Y:S01]  /*12ba0*/  ISETP.GT.U32.AND P1, PT, R136, UR11, PT ;  /* 0x0000000b88007c0c */ /* 0x000fe2000bf24070 */
[----:B------:R-:W-:Y:S02]  /*12bb0*/  IMAD.WIDE.U32 R78, R79, -0x326172a9, RZ ;  /* 0xcd9e8d574f4e7825 */ /* 0x000fe400078e00ff */
[----:B------:R4:W4:Y:S04]  /*12bc0*/  LDL.S16 R207, [R1+0x200] ;  /* 0x0002000001cf7983 */ /* 0x0009280000100600 */
[----:B------:R3:W3:Y:S04]  /*12bd0*/  LDL.S16 R178, [R1+0x1fc] ;  /* 0x0001fc0001b27983 */ /* 0x0006e80000100600 */
[----:B------:R3:W3:Y:S01]  /*12be0*/  LDL.S16 R118, [R1+0x1f8] ;  /* 0x0001f80001767983 */ /* 0x0006e20000100600 */
[----:B-1----:R-:W-:Y:S02]  /*12bf0*/  IMAD.WIDE.U32 R86, R47, -0x326172a9, RZ ;  /* 0xcd9e8d572f567825 */ /* 0x002fe400078e00ff */
[----:B------:R1:W3:Y:S02]  /*12c00*/  MUFU.EX2 R47, R77 ;  /* 0x0000004d002f7308 */ /* 0x0002e40000000800 */
[----:B--2---:R-:W-:Y:S01]  /*12c10*/  FADD.FTZ R81, R149, R0 ;  /* 0x0000000095517221 */ /* 0x004fe20000010000 */
[----:B------:R-:W-:Y:S01]  /*12c20*/  LOP3.LUT R84, R122, UR6, R87, 0x96, !PT ;  /* 0x000000067a547c12 */ /* 0x000fe2000f8e9657 */
[----:B------:R-:W-:Y:S01]  /*12c30*/  IMAD.MOV.U32 R149, RZ, RZ, R159 ;  /* 0x000000ffff957224 */ /* 0x000fe200078e009f */
[----:B------:R-:W-:Y:S01]  /*12c40*/  LOP3.LUT R72, R86, UR10, R79, 0x96, !PT ;  /* 0x0000000a56487c12 */ /* 0x000fe2000f8e964f */
[----:B------:R-:W-:Y:S01]  /*12c50*/  FADD.FTZ R0, R67, R183 ;  /* 0x000000b743007221 */ /* 0x000fe20000010000 */
[----:B------:R-:W-:Y:S01]  /*12c60*/  F2FP.BF16.F32.PACK_AB R67, R80, R67 ;  /* 0x000000435043723e */ /* 0x000fe200000010ff */
[----:B------:R-:W-:Y:S02]  /*12c70*/  IMAD.MOV.U32 R159, RZ, RZ, R124 ;  /* 0x000000ffff9f7224 */ /* 0x000fe400078e007c */
[----:B------:R-:W2:Y:S01]  /*12c80*/  LDL.LU R124, [R1+0x4c] ;  /* 0x00004c00017c7983 */ /* 0x000ea20000300800 */
[----:B------:R-:W-:Y:S01]  /*12c90*/  PRMT R131, R67, 0x7632, R131 ;  /* 0x0000763243837816 */ /* 0x000fe20000000083 */
[----:B------:R-:W-:Y:S04]  /*12ca0*/  IMAD.WIDE.U32 R84, R84, -0x2daee0ad, RZ ;  /* 0xd2511f5354547825 */ /* 0x000fe800078e00ff */
[----:B------:R-:W-:Y:S01]  /*12cb0*/  FADD.FTZ R80, R80, R0 ;  /* 0x0000000050507221 */ /* 0x000fe20000010000 */
[----:B------:R-:W-:Y:S01]  /*12cc0*/  FADD.FTZ R0, R66, R173 ;  /* 0x000000ad42007221 */ /* 0x000fe20000010000 */
[C---:B------:R-:W-:Y:S01]  /*12cd0*/  F2FP.BF16.F32.PACK_AB R66, R76.reuse, R66 ;  /* 0x000000424c42723e */ /* 0x040fe200000010ff */
[----:B-1----:R-:W-:Y:S01]  /*12ce0*/  FADD.FTZ R77, R115, R3 ;  /* 0x00000003734d7221 */ /* 0x002fe20000010000 */
[----:B------:R-:W-:Y:S01]  /*12cf0*/  PRMT R115, R63, 0x7632, R115 ;  /* 0x000076323f737816 */ /* 0x000fe20000000073 */
[----:B------:R-:W-:Y:S01]  /*12d00*/  FADD.FTZ R76, R76, R0 ;  /* 0x000000004c4c7221 */ /* 0x000fe20000010000 */
[----:B------:R-:W-:Y:S01]  /*12d10*/  @!P5 PRMT R115, R83, 0x5410, RZ ;  /* 0x000054105373d816 */ /* 0x000fe200000000ff */
[----:B------:R-:W-:Y:S01]  /*12d20*/  FADD.FTZ R0, R125, R77 ;  /* 0x0000004d7d007221 */ /* 0x000fe20000010000 */
[----:B------:R-:W-:Y:S01]  /*12d30*/  ISETP.LE.U32.AND P5, PT, R177, UR11, PT ;  /* 0x0000000bb1007c0c */ /* 0x000fe2000bfa3070 */
[----:B------:R-:W-:Y:S01]  /*12d40*/  FADD.FTZ R76, R69, R76 ;  /* 0x0000004c454c7221 */ /* 0x000fe20000010000 */
[----:B------:R-:W-:Y:S01]  /*12d50*/  LOP3.LUT R83, R2, UR14, R85, 0x96, !PT ;  /* 0x0000000e02537c12 */ /* 0x000fe2000f8e9655 */
[----:B------:R-:W-:Y:S01]  /*12d60*/  FADD.FTZ R2, R130, R81 ;  /* 0x0000005182027221 */ /* 0x000fe20000010000 */
[----:B------:R-:W-:Y:S01]  /*12d70*/  F2FP.BF16.F32.PACK_AB R3, R98, R130 ;  /* 0x000000826203723e */ /* 0x000fe200000010ff */
[----:B------:R-:W-:Y:S01]  /*12d80*/  FADD.FTZ R79, R102, R0 ;  /* 0x00000000664f7221 */ /* 0x000fe20000010000 */
[----:B------:R-:W-:Y:S01]  /*12d90*/  PRMT R130, R67, 0x7610, R130 ;  /* 0x0000761043827816 */ /* 0x000fe20000000082 */
[----:B------:R-:W-:Y:S01]  /*12da0*/  FADD.FTZ R77, R98, R2 ;  /* 0x00000002624d7221 */ /* 0x000fe20000010000 */
[----:B------:R-:W-:Y:S01]  /*12db0*/  PRMT R98, R68, 0x7632, R98 ;  /* 0x0000763244627816 */ /* 0x000fe20000000062 */
[----:B------:R-:W-:Y:S01]  /*12dc0*/  FADD.FTZ R0, R70, R80 ;  /* 0x0000005046007221 */ /* 0x000fe20000010000 */
[C---:B------:R-:W-:Y:S02]  /*12dd0*/  F2FP.BF16.F32.PACK_AB R70, R71.reuse, R70 ;  /* 0x000000464746723e */ /* 0x040fe400000010ff */
[----:B------:R-:W-:Y:S01]  /*12de0*/  F2FP.BF16.F32.PACK_AB R2, R102, R125 ;  /* 0x0000007d6602723e */ /* 0x000fe200000010ff */
[----:B------:R-:W-:Y:S01]  /*12df0*/  FADD.FTZ R71, R71, R0 ;  /* 0x0000000047477221 */ /* 0x000fe20000010000 */
[----:B------:R-:W-:Y:S01]  /*12e00*/  PRMT R100, R66, 0x7610, R100 ;  /* 0x0000761042647816 */ /* 0x000fe20000000064 */
[----:B------:R-:W-:Y:S01]  /*12e10*/  FADD.FTZ R0, R165, R77 ;  /* 0x0000004da5007221 */ /* 0x000fe20000010000 */
[C---:B------:R-:W-:Y:S02]  /*12e20*/  PRMT R142, R70.reuse, 0x7632, R142 ;  /* 0x00007632468e7816 */ /* 0x040fe4000000008e */
[----:B------:R-:W-:Y:S02]  /*12e30*/  PRMT R141, R70, 0x7610, R141 ;  /* 0x00007610468d7816 */ /* 0x000fe4000000008d */
[----:B------:R-:W-:Y:S01]  /*12e40*/  F2FP.BF16.F32.PACK_AB R165, R206, R165 ;  /* 0x000000a5cea5723e */ /* 0x000fe200000010ff */
[----:B----4-:R-:W-:Y:S02]  /*12e50*/  @!P3 HFMA2.BF16_V2 R207, -RZ.H0_H0, RZ.H0_H0, -R68.H1_H1 ;  /* 0x200000ffffcfb231 */ /* 0x010fe40000360944 */
[--C-:B---3--:R-:W-:Y:S03]  /*12e60*/  @!P5 HFMA2.BF16_V2 R178, -RZ.H0_H0, RZ.H0_H0, -R67.reuse.H0_H0 ;  /* 0x200000ffffb2d231 */ /* 0x108fe60000340943 */
[----:B------:R-:W-:Y:S01]  /*12e70*/  PRMT R176, R207, 0x7610, R176 ;  /* 0x00007610cfb07816 */ /* 0x000fe200000000b0 */
[----:B------:R1:W-:Y:S01]  /*12e80*/  @!P3 STL.S16 [R1+0x200], R207 ;  /* 0x000200cf0100b387 */ /* 0x0003e20000100600 */
[----:B------:R-:W-:Y:S01]  /*12e90*/  @P1 HFMA2.BF16_V2 R118, -RZ.H0_H0, RZ.H0_H0, -R67.H1_H1 ;  /* 0x200000ffff761231 */ /* 0x000fe20000360943 */
[----:B------:R-:W-:Y:S02]  /*12ea0*/  PRMT R85, R178, 0x7610, R85 ;  /* 0x00007610b2557816 */ /* 0x000fe40000000055 */
[----:B------:R3:W-:Y:S01]  /*12eb0*/  @!P5 STL.S16 [R1+0x1fc], R178 ;  /* 0x0001fcb20100d387 */ /* 0x0007e20000100600 */
[----:B------:R-:W-:Y:S01]  /*12ec0*/  @!P3 PRMT R98, R176, 0x5410, RZ ;  /* 0x00005410b062b816 */ /* 0x000fe200000000ff */
[----:B------:R-:W-:Y:S01]  /*12ed0*/  IMAD.MOV.U32 R176, RZ, RZ, R170 ;  /* 0x000000ffffb07224 */ /* 0x000fe200078e00aa */
[----:B------:R-:W-:Y:S01]  /*12ee0*/  ISETP.GT.U32.AND P3, PT, R135, UR11, PT ;  /* 0x0000000b87007c0c */ /* 0x000fe2000bf64070 */
[----:B------:R4:W-:Y:S01]  /*12ef0*/  @P1 STL.S16 [R1+0x1f8], R118 ;  /* 0x0001f87601001387 */ /* 0x0009e20000100600 */
[----:B------:R-:W-:Y:S02]  /*12f00*/  PRMT R171, R118, 0x7610, R171 ;  /* 0x0000761076ab7816 */ /* 0x000fe400000000ab */
[----:B------:R-:W-:Y:S01]  /*12f10*/  @!P5 PRMT R130, R85, 0x5410, RZ ;  /* 0x000054105582d816 */ /* 0x000fe200000000ff */
[----:B------:R4:W4:Y:S01]  /*12f20*/  LDL.S16 R219, [R1+0x210] ;  /* 0x0002100001db7983 */ /* 0x0009220000100600 */
[----:B------:R-:W-:Y:S01]  /*12f30*/  @P1 PRMT R131, R171, 0x5410, RZ ;  /* 0x00005410ab831816 */ /* 0x000fe200000000ff */
[----:B------:R-:W-:Y:S01]  /*12f40*/  IMAD.WIDE.U32 R170, R72, -0x2daee0ad, RZ ;  /* 0xd2511f5348aa7825 */ /* 0x000fe200078e00ff */
[----:B------:R-:W-:Y:S01]  /*12f50*/  ISETP.LE.U32.AND P1, PT, R233, UR11, PT ;  /* 0x0000000be9007c0c */ /* 0x000fe2000bf23070 */
[----:B------:R4:W4:Y:S01]  /*12f60*/  LDL.S16 R81, [R1+0x204] ;  /* 0x0002040001517983 */ /* 0x0009220000100600 */
[C---:B------:R-:W-:Y:S01]  /*12f70*/  F2FP.BF16.F32.PACK_AB R72, R59.reuse, R69 ;  /* 0x000000453b48723e */ /* 0x040fe200000010ff */
[----:B------:R4:W-:Y:S01]  /*12f80*/  MUFU.EX2 R85, R117 ;  /* 0x0000007500557308 */ /* 0x0009e20000000800 */
[----:B--2---:R-:W-:Y:S01]  /*12f90*/  ISETP.GT.U32.AND P5, PT, R124, UR11, PT ;  /* 0x0000000b7c007c0c */ /* 0x004fe2000bfa4070 */
[----:B------:R-:W-:Y:S01]  /*12fa0*/  FADD.FTZ R69, R59, R76 ;  /* 0x0000004c3b457221 */ /* 0x000fe20000010000 */
[----:B------:R-:W-:Y:S01]  /*12fb0*/  LOP3.LUT R84, R84, UR13, R171, 0x96, !PT ;  /* 0x0000000d54547c12 */ /* 0x000fe2000f8e96ab */
[----:B------:R-:W-:Y:S01]  /*12fc0*/  FADD.FTZ R59, R60, R71 ;  /* 0x000000473c3b7221 */ /* 0x000fe20000010000 */
[----:B------:R-:W-:Y:S01]  /*12fd0*/  F2FP.BF16.F32.PACK_AB R71, R58, R60 ;  /* 0x0000003c3a47723e */ /* 0x000fe200000010ff */
[----:B-1----:R1:W2:Y:S02]  /*12fe0*/  LDL.S16 R207, [R1+0x20c] ;  /* 0x00020c0001cf7983 */ /* 0x0022a40000100600 */
[----:B------:R-:W-:Y:S01]  /*12ff0*/  IMAD.WIDE.U32 R76, R84, -0x326172a9, RZ ;  /* 0xcd9e8d57544c7825 */ /* 0x000fe200078e00ff */
[C---:B------:R-:W-:Y:S02]  /*13000*/  PRMT R140, R71.reuse, 0x7610, R140 ;  /* 0x00007610478c7816 */ /* 0x040fe4000000008c */
[----:B------:R-:W-:Y:S01]  /*13010*/  PRMT R132, R71, 0x7632, R132 ;  /* 0x0000763247847816 */ /* 0x000fe20000000084 */
[----:B---3--:R1:W3:Y:S01]  /*13020*/  LDL.S16 R178, [R1+0x208] ;  /* 0x0002080001b27983 */ /* 0x0082e20000100600 */
[----:B----4-:R4:W-:Y:S01]  /*13030*/  MUFU.EX2 R118, R236 ;  /* 0x000000ec00767308 */ /* 0x0109e20000000800 */
[----:B------:R-:W-:Y:S02]  /*13040*/  PRMT R117, R72, 0x7632, R117 ;  /* 0x0000763248757816 */ /* 0x000fe40000000075 */
[----:B----4-:R-:W-:Y:S01]  /*13050*/  F2FP.BF16.F32.PACK_AB R236, R225, R224 ;  /* 0x000000e0e1ec723e */ /* 0x010fe200000010ff */
[----:B------:R-:W-:Y:S02]  /*13060*/  @P3 HFMA2.BF16_V2 R219, -RZ.H0_H0, RZ.H0_H0, -R66.H0_H0 ;  /* 0x200000ffffdb3231 */ /* 0x000fe40000340942 */
[----:B------:R-:W-:Y:S03]  /*13070*/  @!P4 HFMA2.BF16_V2 R81, -RZ.H0_H0, RZ.H0_H0, -R70.H1_H1 ;  /* 0x200000ffff51c231 */ /* 0x000fe60000360946 */
[----:B------:R-:W-:Y:S01]  /*13080*/  PRMT R112, R219, 0x7610, R112 ;  /* 0x00007610db707816 */ /* 0x000fe20000000070 */
[----:B------:R4:W-:Y:S01]  /*13090*/  @P3 STL.S16 [R1+0x210], R219 ;  /* 0x000210db01003387 */ /* 0x0009e20000100600 */
[----:B------:R-:W-:Y:S02]  /*130a0*/  PRMT R86, R81, 0x7610, R86 ;  /* 0x0000761051567816 */ /* 0x000fe40000000056 */
[----:B------:R-:W-:Y:S02]  /*130b0*/  @P3 PRMT R100, R112, 0x5410, RZ ;  /* 0x0000541070643816 */ /* 0x000fe400000000ff */
[----:B------:R-:W-:Y:S01]  /*130c0*/  @!P4 PRMT R142, R86, 0x5410, RZ ;  /* 0x00005410568ec816 */ /* 0x000fe200000000ff */
[----:B--2---:R-:W-:Y:S01]  /*130d0*/  @P5 HFMA2.BF16_V2 R207, -RZ.H0_H0, RZ.H0_H0, -R66.H1_H1 ;  /* 0x200000ffffcf5231 */ /* 0x004fe20000360942 */
[----:B------:R2:W-:Y:S01]  /*130e0*/  MUFU.EX2 R112, R243 ;  /* 0x000000f300707308 */ /* 0x0005e20000000800 */
[----:B---3--:R-:W-:Y:S03]  /*130f0*/  @!P1 HFMA2.BF16_V2 R178, -RZ.H0_H0, RZ.H0_H0, -R70.H0_H0 ;  /* 0x200000ffffb29231 */ /* 0x008fe60000340946 */
[----:B------:R-:W-:Y:S01]  /*13100*/  PRMT R102, R207, 0x7610, R102 ;  /* 0x00007610cf667816 */ /* 0x000fe20000000066 */
[----:B------:R-:W-:Y:S01]  /*13110*/  @P5 STL.S16 [R1+0x20c], R207 ;  /* 0x00020ccf01005387 */ /* 0x000fe20000100600 */
[----:B------:R-:W-:Y:S03]  /*13120*/  PRMT R87, R178, 0x7610, R87 ;  /* 0x00007610b2577816 */ /* 0x000fe60000000057 */
[----:B------:R3:W-:Y:S01]  /*13130*/  @!P1 STL.S16 [R1+0x208], R178 ;  /* 0x000208b201009387 */ /* 0x0007e20000100600 */
[----:B------:R-:W-:Y:S03]  /*13140*/  @!P1 PRMT R141, R87, 0x5410, RZ ;  /* 0x00005410578d9816 */ /* 0x000fe600000000ff */
[----:B------:R1:W-:Y:S01]  /*13150*/  @!P4 STL.S16 [R1+0x204], R81 ;  /* 0x000204510100c387 */ /* 0x0003e20000100600 */
[----:B------:R-:W-:Y:S02]  /*13160*/  ISETP.GT.U32.AND P4, PT, R215, UR11, PT ;  /* 0x0000000bd7007c0c */ /* 0x000fe4000bf84070 */
[----:B----4-:R-:W-:Y:S01]  /*13170*/  SHF.R.U32.HI R219, RZ, 0x18, R201 ;  /* 0x00000018ffdb7819 */ /* 0x010fe200000116c9 */
[----:B--2---:R4:W2:Y:S03]  /*13180*/  LDL.S16 R243, [R1+0x224] ;  /* 0x0002240001f37983 */ /* 0x0048a60000100600 */
[----:B------:R-:W-:Y:S01]  /*13190*/  ISETP.LE.U32.AND P3, PT, R219, UR11, PT ;  /* 0x0000000bdb007c0c */ /* 0x000fe2000bf63070 */
[----:B------:R4:W4:Y:S04]  /*131a0*/  LDL.S16 R86, [R1+0x220] ;  /* 0x0002200001567983 */ /* 0x0009280000100600 */
[----:B------:R2:W4:Y:S01]  /*131b0*/  LDL.S16 R87, [R1+0x244] ;  /* 0x0002440001577983 */ /* 0x0005220000100600 */
[----:B---3--:R-:W-:Y:S02]  /*131c0*/  IMAD.MOV.U32 R178, RZ, RZ, R176 ;  /* 0x000000ffffb27224 */ /* 0x008fe400078e00b0 */
[----:B------:R-:W-:Y:S02]  /*131d0*/  IMAD.MOV.U32 R176, RZ, RZ, R149 ;  /* 0x000000ffffb07224 */ /* 0x000fe400078e0095 */
[----:B-1----:R-:W-:Y:S01]  /*131e0*/  FADD.FTZ R81, R206, R0 ;  /* 0x00000000ce517221 */ /* 0x002fe20000010000 */
[----:B------:R-:W-:Y:S01]  /*131f0*/  FADD.FTZ R0, R168, R79 ;  /* 0x0000004fa8007221 */ /* 0x000fe20000010000 */
[----:B------:R-:W-:Y:S01]  /*13200*/  F2FP.BF16.F32.PACK_AB R168, R99, R168 ;  /* 0x000000a863a8723e */ /* 0x000fe200000010ff */
[----:B------:R-:W-:Y:S01]  /*13210*/  FADD.FTZ R79, R58, R59 ;  /* 0x0000003b3a4f7221 */ /* 0x000fe20000010000 */
[----:B------:R-:W-:Y:S04]  /*13220*/  IMAD.WIDE.U32 R58, R83, -0x326172a9, RZ ;  /* 0xcd9e8d57533a7825 */ /* 0x000fe800078e00ff */
[--C-:B------:R-:W-:Y:S01]  /*13230*/  FADD.FTZ R80, R99, R0.reuse ;  /* 0x0000000063507221 */ /* 0x100fe20000010000 */
[----:B------:R-:W-:Y:S02]  /*13240*/  PRMT R99, R66, 0x7632, R99 ;  /* 0x0000763242637816 */ /* 0x000fe40000000063 */
[----:B------:R-:W-:Y:S02]  /*13250*/  @P5 PRMT R99, R102, 0x5410, RZ ;  /* 0x0000541066635816 */ /* 0x000fe400000000ff */
[----:B------:R-:W-:Y:S01]  /*13260*/  PRMT R0, R201, 0x7632, R0 ;  /* 0x00007632c9007816 */ /* 0x000fe20000000000 */
[----:B------:R1:W-:Y:S01]  /*13270*/  MUFU.EX2 R102, R242 ;  /* 0x000000f200667308 */ /* 0x0003e20000000800 */
[----:B------:R-:W-:Y:S02]  /*13280*/  LOP3.LUT R201, R88, 0xff, RZ, 0xc0, !PT ;  /* 0x000000ff58c97812 */ /* 0x000fe400078ec0ff */
[----:B------:R-:W-:Y:S02]  /*13290*/  LOP3.LUT R207, R0, 0xff, RZ, 0xc0, !PT ;  /* 0x000000ff00cf7812 */ /* 0x000fe400078ec0ff */
[----:B------:R-:W-:Y:S01]  /*132a0*/  ISETP.LE.U32.AND P1, PT, R201, UR11, PT ;  /* 0x0000000bc9007c0c */ /* 0x000fe2000bf23070 */
[----:B------:R3:W3:Y:S01]  /*132b0*/  LDL.S16 R0, [R1+0x21c] ;  /* 0x00021c0001007983 */ /* 0x0006e20000100600 */
[----:B------:R-:W-:Y:S03]  /*132c0*/  ISETP.LE.U32.AND P5, PT, R207, UR11, PT ;  /* 0x0000000bcf007c0c */ /* 0x000fe6000bfa3070 */
[----:B------:R1:W-:Y:S01]  /*132d0*/  MUFU.EX2 R88, R237 ;  /* 0x000000ed00587308 */ /* 0x0003e20000000800 */
[----:B------:R-:W-:Y:S01]  /*132e0*/  LOP3.LUT R60, R58, UR7, R77, 0x96, !PT ;  /* 0x000000073a3c7c12 */ /* 0x000fe2000f8e964d */
[----:B------:R-:W-:Y:S01]  /*132f0*/  FADD.FTZ R58, R62, R69 ;  /* 0x000000453e3a7221 */ /* 0x000fe20000010000 */
[----:B------:R-:W-:Y:S02]  /*13300*/  LOP3.LUT R149, R78, UR9, R59, 0x96, !PT ;  /* 0x000000094e957c12 */ /* 0x000fe4000f8e963b */
[C---:B------:R-:W-:Y:S01]  /*13310*/  F2FP.BF16.F32.PACK_AB R69, R52.reuse, R62 ;  /* 0x0000003e3445723e */ /* 0x040fe200000010ff */
[----:B------:R-:W-:Y:S01]  /*13320*/  FADD.FTZ R58, R52, R58 ;  /* 0x0000003a343a7221 */ /* 0x000fe20000010000 */
[----:B------:R-:W-:Y:S01]  /*13330*/  F2FP.BF16.F32.PACK_AB R78, R47, R49 ;  /* 0x000000312f4e723e */ /* 0x000fe200000010ff */
[----:B------:R-:W-:Y:S01]  /*13340*/  FADD.FTZ R52, R114, R80 ;  /* 0x0000005072347221 */ /* 0x000fe20000010000 */
[----:B------:R-:W-:Y:S01]  /*13350*/  F2FP.BF16.F32.PACK_AB R80, R50, R56 ;  /* 0x000000383250723e */ /* 0x000fe200000010ff */
[----:B-1----:R1:W3:Y:S01]  /*13360*/  LDL.S16 R242, [R1+0x228] ;  /* 0x0002280001f27983 */ /* 0x0022e20000100600 */
[----:B------:R-:W-:Y:S01]  /*13370*/  PRMT R125, R69, 0x7610, R125 ;  /* 0x00007610457d7816 */ /* 0x000fe2000000007d */
[----:B------:R-:W-:Y:S01]  /*13380*/  FADD.FTZ R77, R92, R52 ;  /* 0x000000345c4d7221 */ /* 0x000fe20000010000 */
[----:B------:R-:W-:Y:S01]  /*13390*/  PRMT R144, R80, 0x7632, R144 ;  /* 0x0000763250907816 */ /* 0x000fe20000000090 */
[----:B------:R-:W-:Y:S01]  /*133a0*/  FADD.FTZ R52, R56, R79 ;  /* 0x0000004f38347221 */ /* 0x000fe20000010000 */
[----:B------:R-:W-:Y:S01]  /*133b0*/  F2FP.BF16.F32.PACK_AB R79, R42, R44 ;  /* 0x0000002c2a4f723e */ /* 0x000fe200000010ff */
[----:B------:R-:W-:Y:S01]  /*133c0*/  FADD.FTZ R58, R44, R58 ;  /* 0x0000003a2c3a7221 */ /* 0x000fe20000010000 */
[----:B------:R-:W-:Y:S01]  /*133d0*/  SHF.R.U32.HI R237, RZ, 0x18, R60 ;  /* 0x00000018ffed7819 */ /* 0x000fe2000001163c */
[----:B------:R-:W-:Y:S01]  /*133e0*/  FADD.FTZ R52, R50, R52 ;  /* 0x0000003432347221 */ /* 0x000fe20000010000 */
[C---:B------:R-:W-:Y:S01]  /*133f0*/  PRMT R148, R79.reuse, 0x7610, R148 ;  /* 0x000076104f947816 */ /* 0x040fe20000000094 */
[----:B------:R-:W-:Y:S01]  /*13400*/  FADD.FTZ R62, R42, R58 ;  /* 0x0000003a2a3e7221 */ /* 0x000fe20000010000 */
[----:B------:R-:W-:Y:S01]  /*13410*/  LOP3.LUT R42, R60, 0xffff, RZ, 0xc0, !PT ;  /* 0x0000ffff3c2a7812 */ /* 0x000fe200078ec0ff */
[----:B------:R-:W-:Y:S01]  /*13420*/  MUFU.EX2 R58, R94 ;  /* 0x0000005e003a7308 */ /* 0x000fe20000000800 */
[----:B------:R-:W-:Y:S02]  /*13430*/  PRMT R146, R79, 0x7632, R146 ;  /* 0x000076324f927816 */ /* 0x000fe40000000092 */
[C---:B------:R-:W-:Y:S02]  /*13440*/  PRMT R150, R78.reuse, 0x7610, R150 ;  /* 0x000076104e967816 */ /* 0x040fe40000000096 */
[----:B------:R-:W-:Y:S05]  /*13450*/  PRMT R151, R78, 0x7632, R151 ;  /* 0x000076324e977816 */ /* 0x000fea0000000097 */
[----:B------:R-:W-:Y:S01]  /*13460*/  MUFU.EX2 R50, R95 ;  /* 0x0000005f00327308 */ /* 0x000fe20000000800 */
[--C-:B--2---:R-:W-:Y:S02]  /*13470*/  @!P3 HFMA2.BF16_V2 R243, -RZ.H0_H0, RZ.H0_H0, -R72.reuse.H1_H1 ;  /* 0x200000fffff3b231 */ /* 0x104fe40000360948 */
[--C-:B----4-:R-:W-:Y:S03]  /*13480*/  @!P1 HFMA2.BF16_V2 R86, -RZ.H0_H0, RZ.H0_H0, -R71.reuse.H0_H0 ;  /* 0x200000ffff569231 */ /* 0x110fe60000340947 */
[----:B------:R-:W-:Y:S02]  /*13490*/  PRMT R206, R243, 0x7610, R206 ;  /* 0x00007610f3ce7816 */ /* 0x000fe400000000ce */
[----:B------:R-:W-:Y:S02]  /*134a0*/  PRMT R182, R86, 0x7610, R182 ;  /* 0x0000761056b67816 */ /* 0x000fe400000000b6 */
[----:B------:R-:W-:Y:S02]  /*134b0*/  @!P3 PRMT R117, R206, 0x5410, RZ ;  /* 0x00005410ce75b816 */ /* 0x000fe400000000ff */
[----:B------:R-:W-:Y:S01]  /*134c0*/  @!P1 PRMT R140, R182, 0x5410, RZ ;  /* 0x00005410b68c9816 */ /* 0x000fe200000000ff */
[----:B---3--:R-:W-:Y:S05]  /*134d0*/  @P4 HFMA2.BF16_V2 R0, -RZ.H0_H0, RZ.H0_H0, -R71.H1_H1 ;  /* 0x200000ffff004231 */ /* 0x008fea0000360947 */
[----:B------:R-:W-:Y:S04]  /*134e0*/  PRMT R84, R0, 0x7610, R84 ;  /* 0x0000761000547816 */ /* 0x000fe80000000054 */
[----:B------:R-:W-:Y:S01]  /*134f0*/  @P4 PRMT R132, R84, 0x5410, RZ ;  /* 0x0000541054844816 */ /* 0x000fe200000000ff */
[----:B------:R-:W-:Y:S05]  /*13500*/  @!P5 HFMA2.BF16_V2 R242, -RZ.H0_H0, RZ.H0_H0, -R72.H0_H0 ;  /* 0x200000fffff2d231 */ /* 0x000fea0000340948 */
[----:B------:R-:W-:Y:S01]  /*13510*/  PRMT R83, R242, 0x7610, R83 ;  /* 0x00007610f2537816 */ /* 0x000fe20000000053 */
[----:B------:R2:W-:Y:S04]  /*13520*/  @!P5 STL.S16 [R1+0x228], R242 ;  /* 0x000228f20100d387 */ /* 0x0005e80000100600 */
[----:B------:R3:W-:Y:S01]  /*13530*/  @!P3 STL.S16 [R1+0x224], R243 ;  /* 0x000224f30100b387 */ /* 0x0007e20000100600 */
[----:B------:R-:W-:Y:S03]  /*13540*/  ISETP.GT.U32.AND P3, PT, R210, UR11, PT ;  /* 0x0000000bd2007c0c */ /* 0x000fe6000bf64070 */
[----:B------:R4:W-:Y:S01]  /*13550*/  @!P1 STL.S16 [R1+0x220], R86 ;  /* 0x0002205601009387 */ /* 0x0009e20000100600 */
[----:B------:R-:W-:Y:S03]  /*13560*/  ISETP.GT.U32.AND P1, PT, R211, UR11, PT ;  /* 0x0000000bd3007c0c */ /* 0x000fe6000bf24070 */
[----:B------:R1:W-:Y:S04]  /*13570*/  @P4 STL.S16 [R1+0x21c], R0 ;  /* 0x00021c0001004387 */ /* 0x0003e80000100600 */
[----:B------:R1:W4:Y:S02]  /*13580*/  LDL.S16 R56, [R1+0x23c] ;  /* 0x00023c0001387983 */ /* 0x0003240000100600 */
[--C-:B------:R-:W-:Y:S05]  /*13590*/  @P3 HFMA2.BF16_V2 R87, -RZ.H0_H0, RZ.H0_H0, -R69.reuse.H0_H0 ;  /* 0x200000ffff573231 */ /* 0x100fea0000340945 */
[----:B------:R-:W-:Y:S02]  /*135a0*/  PRMT R179, R87, 0x7610, R179 ;  /* 0x0000761057b37816 */ /* 0x000fe400000000b3 */
[----:B--2---:R-:W-:Y:S02]  /*135b0*/  SHF.R.U32.HI R242, RZ, 0x8, R42 ;  /* 0x00000008fff27819 */ /* 0x004fe4000001162a */
[----:B------:R-:W-:Y:S02]  /*135c0*/  @P3 PRMT R125, R179, 0x5410, RZ ;  /* 0x00005410b37d3816 */ /* 0x000fe400000000ff */
[----:B---3--:R-:W-:Y:S02]  /*135d0*/  LOP3.LUT R243, R60, 0xff, RZ, 0xc0, !PT ;  /* 0x000000ff3cf37812 */ /* 0x008fe400078ec0ff */
[----:B------:R-:W-:Y:S01]  /*135e0*/  LOP3.LUT R42, R242, 0xffff, RZ, 0xc0, !PT ;  /* 0x0000fffff22a7812 */ /* 0x000fe200078ec0ff */
[----:B----4-:R-:W2:Y:S03]  /*135f0*/  MUFU.EX2 R86, R238 ;  /* 0x000000ee00567308 */ /* 0x010ea60000000800 */
[----:B------:R-:W-:Y:S01]  /*13600*/  ISETP.LE.U32.AND P4, PT, R42, UR11, PT ;  /* 0x0000000b2a007c0c */ /* 0x000fe2000bf83070 */
[----:B------:R-:W-:Y:S01]  /*13610*/  FADD.FTZ R42, R119, R77 ;  /* 0x0000004d772a7221 */ /* 0x000fe20000010000 */
[----:B------:R-:W-:Y:S01]  /*13620*/  F2FP.BF16.F32.PACK_AB R77, R36, R40 ;  /* 0x00000028244d723e */ /* 0x000fe200000010ff */
[----:B-1----:R-:W-:Y:S01]  /*13630*/  FADD.FTZ R0, R164, R81 ;  /* 0x00000051a4007221 */ /* 0x002fe20000010000 */
[----:B------:R-:W-:Y:S02]  /*13640*/  F2FP.BF16.F32.PACK_AB R164, R91, R164 ;  /* 0x000000a45ba4723e */ /* 0x000fe400000010ff */
[----:B------:R-:W-:Y:S01]  /*13650*/  PRMT R158, R77, 0x7610, R158 ;  /* 0x000076104d9e7816 */ /* 0x000fe2000000009e */
[----:B------:R-:W-:Y:S01]  /*13660*/  FADD.FTZ R59, R91, R0 ;  /* 0x000000005b3b7221 */ /* 0x000fe20000010000 */
[----:B------:R-:W-:Y:S01]  /*13670*/  F2FP.BF16.F32.PACK_AB R0, R92, R114 ;  /* 0x000000725c00723e */ /* 0x000fe200000010ff */
[----:B------:R-:W-:Y:S01]  /*13680*/  MUFU.EX2 R91, R247 ;  /* 0x000000f7005b7308 */ /* 0x000fe20000000800 */
[----:B------:R-:W-:Y:S01]  /*13690*/  PRMT R114, R72, 0x7610, R114 ;  /* 0x0000761048727816 */ /* 0x000fe20000000072 */
[----:B------:R-:W-:Y:S01]  /*136a0*/  FADD.FTZ R44, R224, R59 ;  /* 0x0000003be02c7221 */ /* 0x000fe20000010000 */
[----:B------:R-:W-:Y:S02]  /*136b0*/  @!P5 PRMT R114, R83, 0x5410, RZ ;  /* 0x000054105372d816 */ /* 0x000fe400000000ff */
[----:B------:R-:W-:Y:S01]  /*136c0*/  ISETP.LE.U32.AND P5, PT, R243, UR11, PT ;  /* 0x0000000bf3007c0c */ /* 0x000fe2000bfa3070 */
[----:B------:R1:W3:Y:S01]  /*136d0*/  LDL.S16 R83, [R1+0x240] ;  /* 0x0002400001537983 */ /* 0x0002e20000100600 */
[----:B--2---:R-:W-:Y:S01]  /*136e0*/  F2FP.BF16.F32.PACK_AB R244, R86, R88 ;  /* 0x0000005856f4723e */ /* 0x004fe200000010ff */
[----:B------:R-:W-:Y:S01]  /*136f0*/  FADD.FTZ R81, R225, R44 ;  /* 0x0000002ce1517221 */ /* 0x000fe20000010000 */
[----:B------:R-:W-:Y:S01]  /*13700*/  F2FP.BF16.F32.PACK_AB R225, R89, R119 ;  /* 0x0000007759e1723e */ /* 0x000fe200000010ff */
[----:B------:R1:W2:Y:S01]  /*13710*/  LDL.S16 R44, [R1+0x238] ;  /* 0x00023800012c7983 */ /* 0x0002a20000100600 */
[----:B------:R-:W-:Y:S01]  /*13720*/  PRMT R119, R69, 0x7632, R119 ;  /* 0x0000763245777816 */ /* 0x000fe20000000077 */
[----:B------:R-:W-:Y:S01]  /*13730*/  MUFU.EX2 R59, R93 ;  /* 0x0000005d003b7308 */ /* 0x000fe20000000800 */
[----:B------:R-:W-:Y:S01]  /*13740*/  PRMT R160, R77, 0x7632, R160 ;  /* 0x000076324da07816 */ /* 0x000fe200000000a0 */
[----:B------:R4:W-:Y:S08]  /*13750*/  @P3 STL.S16 [R1+0x244], R87 ;  /* 0x0002445701003387 */ /* 0x0009f00000100600 */
[----:B------:R-:W-:Y:S10]  /*13760*/  MUFU.EX2 R92, R245 ;  /* 0x000000f5005c7308 */ /* 0x000ff40000000800 */
[----:B----4-:R-:W4:Y:S02]  /*13770*/  MUFU.EX2 R87, R246 ;  /* 0x000000f600577308 */ /* 0x010f240000000800 */
[----:B----4-:R-:W-:Y:S01]  /*13780*/  F2FP.BF16.F32.PACK_AB R247, R87, R92 ;  /* 0x0000005c57f7723e */ /* 0x010fe200000010ff */
[--C-:B------:R-:W-:Y:S05]  /*13790*/  @!P5 HFMA2.BF16_V2 R56, -RZ.H0_H0, RZ.H0_H0, -R80.reuse.H0_H0 ;  /* 0x200000ffff38d231 */ /* 0x100fea0000340950 */
[----:B------:R-:W-:Y:S01]  /*137a0*/  PRMT R175, R56, 0x7610, R175 ;  /* 0x0000761038af7816 */ /* 0x000fe200000000af */
[----:B---3--:R-:W-:Y:S02]  /*137b0*/  @P1 HFMA2.BF16_V2 R83, -RZ.H0_H0, RZ.H0_H0, -R69.H1_H1 ;  /* 0x200000ffff531231 */ /* 0x008fe40000360945 */
[----:B--2---:R-:W-:Y:S03]  /*137c0*/  @!P4 HFMA2.BF16_V2 R44, -RZ.H0_H0, RZ.H0_H0, -R80.H1_H1 ;  /* 0x200000ffff2cc231 */ /* 0x004fe60000360950 */
[----:B------:R-:W-:Y:S01]  /*137d0*/  PRMT R93, R83, 0x7610, R93 ;  /* 0x00007610535d7816 */ /* 0x000fe2000000005d */
[----:B------:R2:W-:Y:S03]  /*137e0*/  @P1 STL.S16 [R1+0x240], R83 ;  /* 0x0002405301001387 */ /* 0x0005e60000100600 */
[----:B------:R-:W-:Y:S01]  /*137f0*/  @P1 PRMT R119, R93, 0x5410, RZ ;  /* 0x000054105d771816 */ /* 0x000fe200000000ff */
[----:B------:R3:W-:Y:S01]  /*13800*/  @!P5 STL.S16 [R1+0x23c], R56 ;  /* 0x00023c380100d387 */ /* 0x0007e20000100600 */
[----:B------:R-:W-:Y:S01]  /*13810*/  ISETP.LE.U32.AND P1, PT, R237, UR11, PT ;  /* 0x0000000bed007c0c */ /* 0x000fe2000bf23070 */
[----:B------:R-:W-:Y:S01]  /*13820*/  MUFU.EX2 R93, R178 ;  /* 0x000000b2005d7308 */ /* 0x000fe20000000800 */
[----:B------:R-:W-:Y:S01]  /*13830*/  PRMT R167, R44, 0x7610, R167 ;  /* 0x000076102ca77816 */ /* 0x000fe200000000a7 */
[----:B------:R4:W-:Y:S03]  /*13840*/  @!P4 STL.S16 [R1+0x238], R44 ;  /* 0x0002382c0100c387 */ /* 0x0009e60000100600 */
[----:B------:R-:W-:Y:S01]  /*13850*/  @!P4 PRMT R144, R167, 0x5410, RZ ;  /* 0x00005410a790c816 */ /* 0x000fe200000000ff */
[----:B------:R1:W4:Y:S01]  /*13860*/  LDL.S16 R84, [R1+0x24c] ;  /* 0x00024c0001547983 */ /* 0x0003220000100600 */
[----:B------:R-:W-:Y:S02]  /*13870*/  IMAD.MOV.U32 R167, RZ, RZ, R166 ;  /* 0x000000ffffa77224 */ /* 0x000fe400078e00a6 */
[----:B------:R-:W-:Y:S01]  /*13880*/  IMAD.MOV.U32 R166, RZ, RZ, R220 ;  /* 0x000000ffffa67224 */ /* 0x000fe200078e00dc */
[----:B--2---:R1:W2:Y:S01]  /*13890*/  LDL.S16 R83, [R1+0x248] ;  /* 0x0002480001537983 */ /* 0x0042a20000100600 */
[--C-:B---3--:R-:W-:Y:S01]  /*138a0*/  FADD.FTZ R56, R89, R42.reuse ;  /* 0x0000002a59387221 */ /* 0x108fe20000010000 */
[----:B------:R-:W-:Y:S01]  /*138b0*/  PRMT R42, R60, 0x7632, R42 ;  /* 0x000076323c2a7816 */ /* 0x000fe2000000002a */
[----:B------:R-:W3:Y:S01]  /*138c0*/  MUFU.EX2 R89, R248 ;  /* 0x000000f800597308 */ /* 0x000ee20000000800 */
[----:B------:R-:W-:Y:S01]  /*138d0*/  F2FP.BF16.F32.PACK_AB R60, R85, R113 ;  /* 0x00000071553c723e */ /* 0x000fe200000010ff */
[----:B----4-:R-:W-:Y:S01]  /*138e0*/  FADD.FTZ R44, R49, R52 ;  /* 0x00000034312c7221 */ /* 0x010fe20000010000 */
[----:B------:R-:W-:Y:S01]  /*138f0*/  LOP3.LUT R238, R42, 0xff, RZ, 0xc0, !PT ;  /* 0x000000ff2aee7812 */ /* 0x000fe200078ec0ff */
[----:B------:R-:W-:Y:S01]  /*13900*/  FADD.FTZ R42, R40, R62 ;  /* 0x0000003e282a7221 */ /* 0x000fe20000010000 */
[----:B------:R-:W-:Y:S01]  /*13910*/  F2FP.BF16.F32.PACK_AB R62, R118, R143 ;  /* 0x0000008f763e723e */ /* 0x000fe200000010ff */
[----:B------:R-:W-:Y:S01]  /*13920*/  FADD.FTZ R52, R47, R44 ;  /* 0x0000002c2f347221 */ /* 0x000fe20000010000 */
[----:B------:R-:W-:Y:S01]  /*13930*/  ISETP.LE.U32.AND P3, PT, R238, UR11, PT ;  /* 0x0000000bee007c0c */ /* 0x000fe2000bf63070 */
[----:B------:R-:W-:Y:S01]  /*13940*/  FADD.FTZ R40, R36, R42 ;  /* 0x0000002a24287221 */ /* 0x000fe20000010000 */
[----:B------:R-:W-:Y:S01]  /*13950*/  PRMT R44, R45, 0x7632, R44 ;  /* 0x000076322d2c7816 */ /* 0x000fe2000000002c */
[----:B------:R-:W-:Y:S01]  /*13960*/  FADD.FTZ R36, R143, R81 ;  /* 0x000000518f247221 */ /* 0x000fe20000010000 */
[----:B------:R-:W-:Y:S01]  /*13970*/  PRMT R42, R43, 0x7632, R42 ;  /* 0x000076322b2a7816 */ /* 0x000fe2000000002a */
[----:B------:R4:W1:Y:S01]  /*13980*/  MUFU.EX2 R49, R104 ;  /* 0x0000006800317308 */ /* 0x0008620000000800 */
[----:B---3--:R-:W-:Y:S09]  /*13990*/  F2FP.BF16.F32.PACK_AB R245, R89, R91 ;  /* 0x0000005b59f5723e */ /* 0x008ff200000010ff */
[----:B------:R-:W3:Y:S01]  /*139a0*/  MUFU.EX2 R47, R105 ;  /* 0x00000069002f7308 */ /* 0x000ee20000000800 */
[--C-:B------:R-:W-:Y:S05]  /*139b0*/  @!P3 HFMA2.BF16_V2 R84, -RZ.H0_H0, RZ.H0_H0, -R79.reuse.H0_H0 ;  /* 0x200000ffff54b231 */ /* 0x100fea000034094f */
[----:B------:R-:W-:Y:S01]  /*139c0*/  PRMT R162, R84, 0x7610, R162 ;  /* 0x0000761054a27816 */ /* 0x000fe200000000a2 */
[----:B------:R-:W-:Y:S03]  /*139d0*/  @!P3 STL.S16 [R1+0x24c], R84 ;  /* 0x00024c540100b387 */ /* 0x000fe60000100600 */
[----:B------:R-:W-:Y:S01]  /*139e0*/  @!P3 PRMT R148, R162, 0x5410, RZ ;  /* 0x00005410a294b816 */ /* 0x000fe200000000ff */
[----:B------:R-:W-:Y:S02]  /*139f0*/  IMAD.MOV.U32 R162, RZ, RZ, R172 ;  /* 0x000000ffffa27224 */ /* 0x000fe400078e00ac */
[----:B--2---:R-:W-:Y:S02]  /*13a00*/  @!P1 HFMA2.BF16_V2 R83, -RZ.H0_H0, RZ.H0_H0, -R79.H1_H1 ;  /* 0x200000ffff539231 */ /* 0x004fe4000036094f */
[----:B------:R-:W-:Y:S03]  /*13a10*/  IMAD.MOV.U32 R179, RZ, RZ, R162 ;  /* 0x000000ffffb37224 */ /* 0x000fe600078e00a2 */
[----:B------:R-:W-:Y:S01]  /*13a20*/  PRMT R94, R83, 0x7610, R94 ;  /* 0x00007610535e7816 */ /* 0x000fe2000000005e */
[----:B------:R2:W-:Y:S03]  /*13a30*/  @!P1 STL.S16 [R1+0x248], R83 ;  /* 0x0002485301009387 */ /* 0x0005e60000100600 */
[----:B------:R-:W-:Y:S01]  /*13a40*/  @!P1 PRMT R146, R94, 0x5410, RZ ;  /* 0x000054105e929816 */ /* 0x000fe200000000ff */
[----:B------:R1:W3:Y:S01]  /*13a50*/  LDL.S16 R143, [R1+0x27c] ;  /* 0x00027c00018f7983 */ /* 0x0002e20000100600 */
[----:B------:R-:W-:Y:S03]  /*13a60*/  MUFU.EX2 R94, R161 ;  /* 0x000000a1005e7308 */ /* 0x000fe60000000800 */
[----:B----4-:R4:W4:Y:S01]  /*13a70*/  LDL.S16 R104, [R1+0x294] ;  /* 0x0002940001687983 */ /* 0x0109220000100600 */
[----:B--2---:R-:W-:Y:S01]  /*13a80*/  FADD.FTZ R83, R118, R36 ;  /* 0x0000002476537221 */ /* 0x004fe20000010000 */
[----:B------:R-:W-:Y:S01]  /*13a90*/  PRMT R118, R80, 0x7610, R118 ;  /* 0x0000761050767816 */ /* 0x000fe20000000076 */
[----:B------:R-:W-:Y:S01]  /*13aa0*/  FADD.FTZ R36, R113, R56 ;  /* 0x0000003871247221 */ /* 0x000fe20000010000 */
[----:B------:R-:W-:Y:S01]  /*13ab0*/  @!P5 PRMT R118, R175, 0x5410, RZ ;  /* 0x00005410af76d816 */ /* 0x000fe200000000ff */
[----:B------:R2:W2:Y:S01]  /*13ac0*/  LDL.S16 R113, [R1+0x278] ;  /* 0x0002780001717983 */ /* 0x0004a20000100600 */
[----:B------:R-:W-:Y:S01]  /*13ad0*/  ISETP.LE.U32.AND P5, PT, R239, UR11, PT ;  /* 0x0000000bef007c0c */ /* 0x000fe2000bfa3070 */
[----:B------:R-:W-:Y:S01]  /*13ae0*/  FADD.FTZ R84, R85, R36 ;  /* 0x0000002455547221 */ /* 0x000fe20000010000 */
[C---:B------:R-:W-:Y:S01]  /*13af0*/  F2FP.BF16.F32.PACK_AB R85, R64.reuse, R73 ;  /* 0x000000494055723e */ /* 0x040fe200000010ff */
[----:B------:R-:W-:Y:S01]  /*13b00*/  FADD.FTZ R36, R73, R52 ;  /* 0x0000003449247221 */ /* 0x000fe20000010000 */
[----:B------:R-:W3:Y:S02]  /*13b10*/  MUFU.EX2 R56, R106 ;  /* 0x0000006a00387308 */ /* 0x000ee40000000800 */
[----:B------:R-:W-:Y:S01]  /*13b20*/  PRMT R163, R85, 0x7610, R163 ;  /* 0x0000761055a37816 */ /* 0x000fe200000000a3 */
[----:B------:R-:W-:Y:S01]  /*13b30*/  FADD.FTZ R81, R64, R36 ;  /* 0x0000002440517221 */ /* 0x000fe20000010000 */
[----:B------:R-:W-:Y:S01]  /*13b40*/  F2FP.BF16.F32.PACK_AB R64, R102, R112 ;  /* 0x000000706640723e */ /* 0x000fe200000010ff */
[--C-:B------:R-:W-:Y:S01]  /*13b50*/  FADD.FTZ R36, R90, R40.reuse ;  /* 0x000000285a247221 */ /* 0x100fe20000010000 */
[----:B------:R-:W-:Y:S01]  /*13b60*/  F2FP.BF16.F32.PACK_AB R90, R61, R90 ;  /* 0x0000005a3d5a723e */ /* 0x000fe200000010ff */
[----:B------:R-:W-:Y:S01]  /*13b70*/  FADD.FTZ R81, R65, R81 ;  /* 0x0000005141517221 */ /* 0x000fe20000010000 */
[----:B------:R-:W-:Y:S01]  /*13b80*/  PRMT R40, R41, 0x7632, R40 ;  /* 0x0000763229287816 */ /* 0x000fe20000000028 */
[--C-:B------:R-:W-:Y:S01]  /*13b90*/  FADD.FTZ R73, R61, R36.reuse ;  /* 0x000000243d497221 */ /* 0x100fe20000010000 */
[----:B------:R-:W-:Y:S01]  /*13ba0*/  PRMT R36, R39, 0x7632, R36 ;  /* 0x0000763227247816 */ /* 0x000fe20000000024 */
[----:B------:R-:W-:Y:S01]  /*13bb0*/  FADD.FTZ R61, R112, R83 ;  /* 0x00000053703d7221 */ /* 0x000fe20000010000 */
[C---:B------:R-:W-:Y:S01]  /*13bc0*/  FADD.FTZ R81, R59.reuse, R81 ;  /* 0x000000513b517221 */ /* 0x040fe20000010000 */
[----:B------:R2:W2:Y:S01]  /*13bd0*/  LDL.S16 R112, [R1+0x274] ;  /* 0x0002740001707983 */ /* 0x0004a20000100600 */
[----:B------:R-:W-:Y:S01]  /*13be0*/  FADD.FTZ R73, R58, R73 ;  /* 0x000000493a497221 */ /* 0x000fe20000010000 */
[----:B------:R-:W-:Y:S01]  /*13bf0*/  FADD.FTZ R83, R102, R61 ;  /* 0x0000003d66537221 */ /* 0x000fe20000010000 */
[----:B------:R-:W-:Y:S01]  /*13c00*/  PRMT R102, R202, 0x7771, RZ ;  /* 0x00007771ca667816 */ /* 0x000fe200000000ff */
[----:B------:R-:W-:Y:S01]  /*13c10*/  FADD.FTZ R61, R88, R84 ;  /* 0x00000054583d7221 */ /* 0x000fe20000010000 */
[----:B------:R-:W-:Y:S01]  /*13c20*/  F2FP.BF16.F32.PACK_AB R84, R59, R65 ;  /* 0x000000413b54723e */ /* 0x000fe200000010ff */
[----:B------:R-:W-:Y:S01]  /*13c30*/  FADD.FTZ R73, R50, R73 ;  /* 0x0000004932497221 */ /* 0x000fe20000010000 */
[----:B------:R-:W-:Y:S01]  /*13c40*/  ISETP.GT.U32.AND P2, PT, R102, UR11, PT ;  /* 0x0000000b66007c0c */ /* 0x000fe2000bf44070 */
[----:B------:R-:W-:Y:S01]  /*13c50*/  FADD.FTZ R61, R86, R61 ;  /* 0x0000003d563d7221 */ /* 0x000fe20000010000 */
[----:B------:R-:W-:Y:S01]  /*13c60*/  F2FP.BF16.F32.PACK_AB R86, R50, R58 ;  /* 0x0000003a3256723e */ /* 0x000fe200000010ff */
[----:B------:R-:W3:Y:S01]  /*13c70*/  MUFU.EX2 R88, R176 ;  /* 0x000000b000587308 */ /* 0x000ee20000000800 */
[----:B------:R-:W-:Y:S01]  /*13c80*/  PRMT R65, R202, 0x7773, RZ ;  /* 0x00007773ca417816 */ /* 0x000fe200000000ff */
[----:B------:R-:W-:Y:S01]  /*13c90*/  FADD.FTZ R50, R92, R61 ;  /* 0x0000003d5c327221 */ /* 0x000fe20000010000 */
[----:B------:R-:W-:Y:S01]  /*13ca0*/  PRMT R61, R202, 0x7772, RZ ;  /* 0x00007772ca3d7816 */ /* 0x000fe200000000ff */
[----:B------:R-:W-:Y:S01]  /*13cb0*/  FADD.FTZ R58, R91, R83 ;  /* 0x000000535b3a7221 */ /* 0x000fe20000010000 */
[----:B------:R-:W-:Y:S01]  /*13cc0*/  ISETP.GT.U32.AND P6, PT, R65, UR11, PT ;  /* 0x0000000b41007c0c */ /* 0x000fe2000bfc4070 */
[----:B------:R-:W-:Y:S01]  /*13cd0*/  FADD.FTZ R59, R87, R50 ;  /* 0x00000032573b7221 */ /* 0x000fe20000010000 */
[----:B------:R-:W-:Y:S01]  /*13ce0*/  ISETP.GT.U32.AND P0, PT, R61, UR11, PT ;  /* 0x0000000b3d007c0c */ /* 0x000fe2000bf04070 */
[----:B-1----:R-:W-:Y:S02]  /*13cf0*/  FADD.FTZ R50, R49, R81 ;  /* 0x0000005131327221 */ /* 0x002fe40000010000 */
[----:B------:R-:W1:Y:S01]  /*13d00*/  MUFU.EX2 R52, R107 ;  /* 0x0000006b00347308 */ /* 0x000e620000000800 */
[----:B------:R2:W2:Y:S01]  /*13d10*/  LDL.S16 R81, [R1+0x290] ;  /* 0x0002900001517983 */ /* 0x0004a20000100600 */
[----:B------:R-:W-:Y:S01]  /*13d20*/  FADD.FTZ R83, R89, R58 ;  /* 0x0000003a59537221 */ /* 0x000fe20000010000 */
[C---:B---3--:R-:W-:Y:S01]  /*13d30*/  F2FP.BF16.F32.PACK_AB R89, R47.reuse, R49 ;  /* 0x000000312f59723e */ /* 0x048fe200000010ff */
[----:B------:R-:W-:Y:S01]  /*13d40*/  FADD.FTZ R49, R56, R73 ;  /* 0x0000004938317221 */ /* 0x000fe20000010000 */
[----:B------:R-:W3:Y:S01]  /*13d50*/  LDL.LU R172, [R1+0x1c] ;  /* 0x00001c0001ac7983 */ /* 0x000ee20000300800 */
[----:B------:R-:W-:Y:S01]  /*13d60*/  FADD.FTZ R58, R47, R50 ;  /* 0x000000322f3a7221 */ /* 0x000fe20000010000 */
[----:B------:R-:W-:Y:S03]  /*13d70*/  PRMT R47, R48, 0x7632, R47 ;  /* 0x00007632302f7816 */ /* 0x000fe6000000002f */
[----:B------:R-:W1:Y:S01]  /*13d80*/  MUFU.EX2 R50, R108 ;  /* 0x0000006c00327308 */ /* 0x000e620000000800 */
[----:B------:R-:W-:Y:S01]  /*13d90*/  F2FP.BF16.F32.PACK_AB R246, R88, R93 ;  /* 0x0000005d58f6723e */ /* 0x000fe200000010ff */
[----:B------:R-:W3:Y:S08]  /*13da0*/  LDL.LU R220, [R1+0x58] ;  /* 0x0000580001dc7983 */ /* 0x000ef00000300800 */
[----:B------:R-:W1:Y:S02]  /*13db0*/  MUFU.EX2 R87, R251 ;  /* 0x000000fb00577308 */ /* 0x000e640000000800 */
[C---:B-1----:R-:W-:Y:S01]  /*13dc0*/  F2FP.BF16.F32.PACK_AB R91, R52.reuse, R56 ;  /* 0x00000038345b723e */ /* 0x042fe200000010ff */
[----:B------:R-:W-:Y:S01]  /*13dd0*/  FADD.FTZ R73, R52, R49 ;  /* 0x0000003134497221 */ /* 0x000fe20000010000 */
[----:B------:R-:W-:Y:S06]  /*13de0*/  FADD.FTZ R52, R93, R83 ;  /* 0x000000535d347221 */ /* 0x000fec0000010000 */
[----:B------:R-:W-:Y:S01]  /*13df0*/  MUFU.EX2 R49, R109 ;  /* 0x0000006d00317308 */ /* 0x000fe20000000800 */
[----:B------:R-:W-:Y:S09]  /*13e00*/  FADD.FTZ R58, R50, R58 ;  /* 0x0000003a323a7221 */ /* 0x000ff20000010000 */
[----:B------:R-:W1:Y:S01]  /*13e10*/  MUFU.EX2 R92, R252 ;  /* 0x000000fc005c7308 */ /* 0x000e620000000800 */
[----:B------:R-:W-:Y:S09]  /*13e20*/  FADD.FTZ R56, R87, R59 ;  /* 0x0000003b57387221 */ /* 0x000ff20000010000 */
[----:B------:R-:W1:Y:S02]  /*13e30*/  MUFU.EX2 R93, R159 ;  /* 0x0000009f005d7308 */ /* 0x000e640000000800 */
[C---:B-1----:R-:W-:Y:S01]  /*13e40*/  F2FP.BF16.F32.PACK_AB R248, R92.reuse, R87 ;  /* 0x000000575cf8723e */ /* 0x042fe200000010ff */
[----:B------:R-:W-:Y:S07]  /*13e50*/  FADD.FTZ R59, R92, R56 ;  /* 0x000000385c3b7221 */ /* 0x000fee0000010000 */
[----:B------:R-:W-:Y:S01]  /*13e60*/  MUFU.EX2 R92, R167 ;  /* 0x000000a7005c7308 */ /* 0x000fe20000000800 */
[----:B------:R-:W-:Y:S01]  /*13e70*/  F2FP.BF16.F32.PACK_AB R251, R93, R94 ;  /* 0x0000005e5dfb723e */ /* 0x000fe200000010ff */
[----:B------:R-:W-:Y:S02]  /*13e80*/  @!P5 HFMA2.BF16_V2 R143, -RZ.H0_H0, RZ.H0_H0, -R45.H0_H0 ;  /* 0x200000ffff8fd231 */ /* 0x000fe4000034092d */
[----:B----4-:R-:W-:Y:S03]  /*13e90*/  @P6 HFMA2.BF16_V2 R104, -RZ.H0_H0, RZ.H0_H0, -R42.H0_H0 ;  /* 0x200000ffff686231 */ /* 0x010fe6000034092a */
[----:B------:R-:W-:Y:S01]  /*13ea0*/  PRMT R155, R143, 0x7610, R155 ;  /* 0x000076108f9b7816 */ /* 0x000fe2000000009b */
[----:B------:R-:W-:Y:S01]  /*13eb0*/  @!P5 STL.S16 [R1+0x27c], R143 ;  /* 0x00027c8f0100d387 */ /* 0x000fe20000100600 */
[----:B------:R-:W-:Y:S01]  /*13ec0*/  PRMT R105, R104, 0x7610, R105 ;  /* 0x0000761068697816 */ /* 0x000fe20000000069 */
[----:B--2---:R-:W-:Y:S05]  /*13ed0*/  @P2 HFMA2.BF16_V2 R113, -RZ.H0_H0, RZ.H0_H0, -R44.H0_H0 ;  /* 0x200000ffff712231 */ /* 0x004fea000034092c */
[----:B------:R-:W-:Y:S01]  /*13ee0*/  PRMT R186, R113, 0x7610, R186 ;  /* 0x0000761071ba7816 */ /* 0x000fe200000000ba */
[----:B------:R1:W-:Y:S01]  /*13ef0*/  @P2 STL.S16 [R1+0x278], R113 ;  /* 0x0002787101002387 */ /* 0x0003e20000100600 */
[----:B------:R-:W-:Y:S05]  /*13f00*/  @P0 HFMA2.BF16_V2 R112, -RZ.H0_H0, RZ.H0_H0, -R43.H0_H0 ;  /* 0x200000ffff700231 */ /* 0x000fea000034092b */
[----:B------:R-:W-:Y:S01]  /*13f10*/  PRMT R183, R112, 0x7610, R183 ;  /* 0x0000761070b77816 */ /* 0x000fe200000000b7 */
[----:B------:R-:W-:Y:S04]  /*13f20*/  @P0 STL.S16 [R1+0x274], R112 ;  /* 0x0002747001000387 */ /* 0x000fe80000100600 */
[----:B------:R2:W-:Y:S01]  /*13f30*/  @P6 STL.S16 [R1+0x294], R104 ;  /* 0x0002946801006387 */ /* 0x0005e20000100600 */
[----:B-1----:R-:W-:Y:S03]  /*13f40*/  LOP3.LUT R113, R203, 0xff, RZ, 0xc0, !PT ;  /* 0x000000ffcb717812 */ /* 0x002fe600078ec0ff */
[----:B------:R1:W4:Y:S01]  /*13f50*/  LDL.S16 R182, [R1+0x2cc] ;  /* 0x0002cc0001b67983 */ /* 0x0003220000100600 */
[----:B------:R-:W-:Y:S02]  /*13f60*/  ISETP.LE.U32.AND P0, PT, R113, UR11, PT ;  /* 0x0000000b71007c0c */ /* 0x000fe4000bf03070 */
[----:B---3--:R-:W-:Y:S11]  /*13f70*/  ISETP.GT.U32.AND P6, PT, R172, UR11, PT ;  /* 0x0000000bac007c0c */ /* 0x008ff6000bfc4070 */
[----:B------:R-:W-:Y:S05]  /*13f80*/  @!P0 HFMA2.BF16_V2 R81, -RZ.H0_H0, RZ.H0_H0, -R41.H0_H0 ;  /* 0x200000ffff518231 */ /* 0x000fea0000340929 */
[----:B------:R-:W-:Y:S01]  /*13f90*/  PRMT R181, R81, 0x7610, R181 ;  /* 0x0000761051b57816 */ /* 0x000fe200000000b5 */
[----:B------:R3:W-:Y:S01]  /*13fa0*/  @!P0 STL.S16 [R1+0x290], R81 ;  /* 0x0002905101008387 */ /* 0x0007e20000100600 */
[----:B--2---:R-:W-:Y:S03]  /*13fb0*/  FADD.FTZ R104, R49, R58 ;  /* 0x0000003a31687221 */ /* 0x004fe60000010000 */
[----:B------:R1:W2:Y:S04]  /*13fc0*/  LDL.S16 R109, [R1+0x2c8] ;  /* 0x0002c800016d7983 */ /* 0x0002a80000100600 */
[----:B------:R1:W2:Y:S04]  /*13fd0*/  LDL.S16 R178, [R1+0x2c4] ;  /* 0x0002c40001b27983 */ /* 0x0002a80000100600 */
[----:B------:R1:W2:Y:S04]  /*13fe0*/  LDL.S16 R176, [R1+0x2c0] ;  /* 0x0002c00001b07983 */ /* 0x0002a80000100600 */
[----:B------:R1:W2:Y:S04]  /*13ff0*/  LDL.S16 R175, [R1+0x2bc] ;  /* 0x0002bc0001af7983 */ /* 0x0002a80000100600 */
[----:B------:R1:W2:Y:S04]  /*14000*/  LDL.S16 R162, [R1+0x2b8] ;  /* 0x0002b80001a27983 */ /* 0x0002a80000100600 */
[----:B------:R1:W2:Y:S01]  /*14010*/  LDL.S16 R83, [R1+0x2b4] ;  /* 0x0002b40001537983 */ /* 0x0002a20000100600 */
[----:B---3--:R-:W-:Y:S01]  /*14020*/  FADD.FTZ R81, R88, R52 ;  /* 0x0000003458517221 */ /* 0x008fe20000010000 */
[----:B------:R-:W-:Y:S02]  /*14030*/  LOP3.LUT R52, R203, 0xffff, RZ, 0xc0, !PT ;  /* 0x0000ffffcb347812 */ /* 0x000fe400078ec0ff */
[----:B------:R-:W-:Y:S02]  /*14040*/  F2FP.BF16.F32.PACK_AB R88, R49, R50 ;  /* 0x000000323158723e */ /* 0x000fe400000010ff */
[----:B------:R-:W-:Y:S02]  /*14050*/  SHF.R.U32.HI R143, RZ, 0x8, R52 ;  /* 0x00000008ff8f7819 */ /* 0x000fe40000011634 */
[----:B------:R-:W-:Y:S01]  /*14060*/  PRMT R50, R203, 0x7632, R50 ;  /* 0x00007632cb327816 */ /* 0x000fe20000000032 */
[----:B------:R-:W3:Y:S01]  /*14070*/  MUFU.EX2 R52, R110 ;  /* 0x0000006e00347308 */ /* 0x000ee20000000800 */
[----:B------:R-:W-:Y:S02]  /*14080*/  LOP3.LUT R56, R143, 0xffff, RZ, 0xc0, !PT ;  /* 0x0000ffff8f387812 */ /* 0x000fe400078ec0ff */
[----:B------:R-:W-:Y:S02]  /*14090*/  LOP3.LUT R112, R50, 0xff, RZ, 0xc0, !PT ;  /* 0x000000ff32707812 */ /* 0x000fe400078ec0ff */
[----:B------:R-:W-:Y:S02]  /*140a0*/  ISETP.LE.U32.AND P0, PT, R56, UR11, PT ;  /* 0x0000000b38007c0c */ /* 0x000fe4000bf03070 */
[----:B------:R-:W-:Y:S03]  /*140b0*/  SHF.R.U32.HI R203, RZ, 0x18, R203 ;  /* 0x00000018ffcb7819 */ /* 0x000fe600000116cb */
[----:B------:R-:W1:Y:S01]  /*140c0*/  MUFU.EX2 R50, R111 ;  /* 0x0000006f00327308 */ /* 0x000e620000000800 */
[----:B------:R-:W-:Y:S01]  /*140d0*/  PRMT R49, R46, 0x7632, R49 ;  /* 0x000076322e317816 */ /* 0x000fe20000000031 */
[----:B---3--:R-:W-:Y:S01]  /*140e0*/  FADD.FTZ R58, R52, R73 ;  /* 0x00000049343a7221 */ /* 0x008fe20000010000 */
[----:B------:R-:W-:Y:S02]  /*140f0*/  PRMT R73, R82, 0x7773, RZ ;  /* 0x0000777352497816 */ /* 0x000fe400000000ff */
[C---:B-1----:R-:W-:Y:S01]  /*14100*/  F2FP.BF16.F32.PACK_AB R87, R50.reuse, R52 ;  /* 0x000000343257723e */ /* 0x042fe200000010ff */
[----:B------:R-:W-:Y:S01]  /*14110*/  FADD.FTZ R161, R50, R58 ;  /* 0x0000003a32a17221 */ /* 0x000fe20000010000 */
[----:B------:R-:W-:Y:S01]  /*14120*/  LOP3.LUT R50, R204, 0xffff, RZ, 0xc0, !PT ;  /* 0x0000ffffcc327812 */ /* 0x000fe200078ec0ff */
[----:B------:R-:W-:Y:S01]  /*14130*/  FADD.FTZ R52, R92, R81 ;  /* 0x000000515c347221 */ /* 0x000fe20000010000 */
[----:B------:R-:W-:Y:S02]  /*14140*/  LOP3.LUT R58, R103, 0xffff, RZ, 0xc0, !PT ;  /* 0x0000ffff673a7812 */ /* 0x000fe400078ec0ff */
[----:B------:R-:W-:Y:S02]  /*14150*/  SHF.R.U32.HI R159, RZ, 0x8, R50 ;  /* 0x00000008ff9f7819 */ /* 0x000fe40000011632 */
[----:B------:R-:W-:Y:S02]  /*14160*/  PRMT R111, R82, 0x7772, RZ ;  /* 0x00007772526f7816 */ /* 0x000fe400000000ff */
[----:B------:R-:W-:Y:S04]  /*14170*/  LOP3.LUT R50, R159, 0xffff, RZ, 0xc0, !PT ;  /* 0x0000ffff9f327812 */ /* 0x000fe800078ec0ff */
[----:B------:R-:W-:Y:S01]  /*14180*/  ISETP.LE.U32.AND P5, PT, R50, UR11, PT ;  /* 0x0000000b32007c0c */ /* 0x000fe2000bfa3070 */
[----:B----4-:R-:W-:Y:S05]  /*14190*/  @!P0 HFMA2.BF16_V2 R182, -RZ.H0_H0, RZ.H0_H0, -R40.H0_H0 ;  /* 0x200000ffffb68231 */ /* 0x010fea0000340928 */
[----:B------:R-:W-:Y:S01]  /*141a0*/  PRMT R180, R182, 0x7610, R180 ;  /* 0x00007610b6b47816 */ /* 0x000fe200000000b4 */
[----:B------:R1:W-:Y:S01]  /*141b0*/  @!P0 STL.S16 [R1+0x2cc], R182 ;  /* 0x0002ccb601008387 */ /* 0x0003e20000100600 */
[----:B------:R-:W-:Y:S11]  /*141c0*/  ISETP.LE.U32.AND P0, PT, R112, UR11, PT ;  /* 0x0000000b70007c0c */ /* 0x000ff6000bf03070 */
[----:B------:R-:W-:Y:S02]  /*141d0*/  @!UPT UIADD3 URZ, UPT, UPT, URZ, URZ, URZ ;  /* 0x000000fffffff290 */ /* 0x000fe4000fffe0ff */
[----:B--2---:R-:W-:Y:S05]  /*141e0*/  @!P0 HFMA2.BF16_V2 R109, -RZ.H0_H0, RZ.H0_H0, -R39.H0_H0 ;  /* 0x200000ffff6d8231 */ /* 0x004fea0000340927 */
[----:B------:R-:W-:Y:S01]  /*141f0*/  PRMT R174, R109, 0x7610, R174 ;  /* 0x000076106dae7816 */ /* 0x000fe200000000ae */
[----:B------:R2:W-:Y:S01]  /*14200*/  @!P0 STL.S16 [R1+0x2c8], R109 ;  /* 0x0002c86d01008387 */ /* 0x0005e20000100600 */
[----:B------:R-:W-:Y:S02]  /*14210*/  ISETP.LE.U32.AND P0, PT, R203, UR11, PT ;  /* 0x0000000bcb007c0c */ /* 0x000fe4000bf03070 */
[----:B-1----:R-:W-:Y:S04]  /*14220*/  SHF.R.U32.HI R182, RZ, 0x8, R58 ;  /* 0x00000008ffb67819 */ /* 0x002fe8000001163a */
[----:B------:R-:W-:Y:S04]  /*14230*/  LOP3.LUT R50, R182, 0xffff, RZ, 0xc0, !PT ;  /* 0x0000ffffb6327812 */ /* 0x000fe800078ec0ff */
[----:B------:R-:W-:Y:S03]  /*14240*/  ISETP.LE.U32.AND P3, PT, R50, UR11, PT ;  /* 0x0000000b32007c0c */ /* 0x000fe6000bf63070 */
[----:B------:R-:W-:Y:S01]  /*14250*/  @P0 LOP3.LUT R217, R217, 0x2000, RZ, 0xfc, !PT ;  /* 0x00002000d9d90812 */ /* 0x000fe200078efcff */
[----:B------:R-:W-:Y:S02]  /*14260*/  @!P0 HFMA2.BF16_V2 R178, -RZ.H0_H0, RZ.H0_H0, -R36.H0_H0 ;  /* 0x200000ffffb28231 */ /* 0x000fe40000340924 */
[----:B------:R-:W-:Y:S03]  /*14270*/  @P6 HFMA2.BF16_V2 R83, -RZ.H0_H0, RZ.H0_H0, -R49.H0_H0 ;  /* 0x200000ffff536231 */ /* 0x000fe60000340931 */
[----:B------:R-:W-:Y:S01]  /*14280*/  PRMT R173, R178, 0x7610, R173 ;  /* 0x00007610b2ad7816 */ /* 0x000fe200000000ad */
[----:B------:R1:W-:Y:S01]  /*14290*/  @!P0 STL.S16 [R1+0x2c4], R178 ;  /* 0x0002c4b201008387 */ /* 0x0003e20000100600 */
[----:B------:R-:W-:Y:S02]  /*142a0*/  ISETP.GT.U32.AND P0, PT, R229, UR11, PT ;  /* 0x0000000be5007c0c */ /* 0x000fe4000bf04070 */
[----:B------:R-:W-:Y:S02]  /*142b0*/  PRMT R107, R83, 0x7610, R107 ;  /* 0x00007610536b7816 */ /* 0x000fe4000000006b */
[----:B--2---:R-:W-:Y:S02]  /*142c0*/  LOP3.LUT R109, R179, 0xff, RZ, 0xc0, !PT ;  /* 0x000000ffb36d7812 */ /* 0x004fe400078ec0ff */
[----:B------:R-:W-:Y:S02]  /*142d0*/  PRMT R179, R82, 0x7771, RZ ;  /* 0x0000777152b37816 */ /* 0x000fe400000000ff */
[----:B------:R-:W-:Y:S05]  /*142e0*/  ISETP.LE.U32.AND P2, PT, R109, UR11, PT ;  /* 0x0000000b6d007c0c */ /* 0x000fea000bf43070 */
[----:B------:R-:W-:Y:S05]  /*142f0*/  @P0 HFMA2.BF16_V2 R162, -RZ.H0_H0, RZ.H0_H0, -R46.H0_H0 ;  /* 0x200000ffffa20231 */ /* 0x000fea000034092e */
[----:B------:R-:W-:Y:S03]  /*14300*/  PRMT R95, R162, 0x7610, R95 ;  /* 0x00007610a25f7816 */ /* 0x000fe6000000005f */
[----:B------:R-:W-:Y:S02]  /*14310*/  @!P2 HFMA2.BF16_V2 R176, -RZ.H0_H0, RZ.H0_H0, -R48.H0_H0 ;  /* 0x200000ffffb0a231 */ /* 0x000fe40000340930 */
[----:B-1----:R-:W-:Y:S03]  /*14320*/  IMAD.MOV.U32 R178, RZ, RZ, R157 ;  /* 0x000000ffffb27224 */ /* 0x002fe600078e009d */
[----:B------:R-:W-:Y:S01]  /*14330*/  PRMT R108, R176, 0x7610, R108 ;  /* 0x00007610b06c7816 */ /* 0x000fe2000000006c */
[----:B------:R-:W-:Y:S01]  /*14340*/  @!P2 STL.S16 [R1+0x2c0], R176 ;  /* 0x0002c0b00100a387 */ /* 0x000fe20000100600 */
[----:B------:R-:W-:Y:S11]  /*14350*/  ISETP.GT.U32.AND P2, PT, R220, UR11, PT ;  /* 0x0000000bdc007c0c */ /* 0x000ff6000bf44070 */
[----:B------:R-:W-:Y:S02]  /*14360*/  @!UPT UIADD3 URZ, UPT, UPT, URZ, URZ, URZ ;  /* 0x000000fffffff290 */ /* 0x000fe4000fffe0ff */
[----:B------:R-:W-:Y:S05]  /*14370*/  @P2 HFMA2.BF16_V2 R175, -RZ.H0_H0, RZ.H0_H0, -R47.H0_H0 ;  /* 0x200000ffffaf2231 */ /* 0x000fea000034092f */
[----:B------:R-:W-:Y:S01]  /*14380*/  PRMT R106, R175, 0x7610, R106 ;  /* 0x00007610af6a7816 */ /* 0x000fe2000000006a */
[----:B------:R1:W-:Y:S04]  /*14390*/  @P2 STL.S16 [R1+0x2bc], R175 ;  /* 0x0002bcaf01002387 */ /* 0x0003e80000100600 */
[----:B------:R2:W-:Y:S01]  /*143a0*/  @P0 STL.S16 [R1+0x2b8], R162 ;  /* 0x0002b8a201000387 */ /* 0x0005e20000100600 */
[----:B------:R-:W-:Y:S03]  /*143b0*/  ISETP.LE.U32.AND P0, PT, R239, UR11, PT ;  /* 0x0000000bef007c0c */ /* 0x000fe6000bf03070 */
[----:B------:R3:W-:Y:S04]  /*143c0*/  @P6 STL.S16 [R1+0x2b4], R83 ;  /* 0x0002b45301006387 */ /* 0x0007e80000100600 */
[----:B------:R4:W4:Y:S04]  /*143d0*/  LDL.S16 R157, [R1+0x2e8] ;  /* 0x0002e800019d7983 */ /* 0x0009280000100600 */
[----:B------:R4:W4:Y:S04]  /*143e0*/  LDL.S16 R206, [R1+0x2e0] ;  /* 0x0002e00001ce7983 */ /* 0x0009280000100600 */
[----:B-1----:R1:W4:Y:S01]  /*143f0*/  LDL.S16 R175, [R1+0x2ec] ;  /* 0x0002ec0001af7983 */ /* 0x0023220000100600 */
[----:B--2---:R-:W-:Y:S01]  /*14400*/  IMAD.MOV.U32 R162, RZ, RZ, R82 ;  /* 0x000000ffffa27224 */ /* 0x004fe200078e0052 */
[----:B------:R-:W-:Y:S02]  /*14410*/  PRMT R82, R48, 0x5410, R47 ;  /* 0x0000541030527816 */ /* 0x000fe4000000002f */
[----:B------:R-:W-:Y:S01]  /*14420*/  @P2 PRMT R47, R106, 0x5410, RZ ;  /* 0x000054106a2f2816 */ /* 0x000fe200000000ff */
[----:B---3--:R-:W2:Y:S01]  /*14430*/  MUFU.EX2 R83, R166 ;  /* 0x000000a600537308 */ /* 0x008ea20000000800 */
[----:B------:R-:W-:Y:S02]  /*14440*/  LOP3.LUT P2, RZ, R217, 0x800, RZ, 0xc0, !PT ;  /* 0x00000800d9ff7812 */ /* 0x000fe4000784c0ff */
[C---:B--2---:R-:W-:Y:S01]  /*14450*/  F2FP.BF16.F32.PACK_AB R252, R83.reuse, R92 ;  /* 0x0000005c53fc723e */ /* 0x044fe200000010ff */
[----:B------:R-:W-:Y:S01]  /*14460*/  FADD.FTZ R166, R83, R52 ;  /* 0x0000003453a67221 */ /* 0x000fe20000010000 */
[----:B------:R-:W-:Y:S01]  /*14470*/  PRMT R83, R46, 0x5410, R49 ;  /* 0x000054102e537816 */ /* 0x000fe20000000031 */
[----:B------:R-:W-:Y:S01]  /*14480*/  FADD.FTZ R52, R94, R59 ;  /* 0x0000003b5e347221 */ /* 0x000fe20000010000 */
[----:B------:R-:W-:Y:S03]  /*14490*/  @P6 PRMT R49, R107, 0x5410, RZ ;  /* 0x000054106b316816 */ /* 0x000fe600000000ff */
[----:B------:R-:W-:Y:S01]  /*144a0*/  FADD.FTZ R224, R93, R52 ;  /* 0x000000345de07221 */ /* 0x000fe20000010000 */
[----:B------:R-:W-:Y:S01]  /*144b0*/  LOP3.LUT R52, R205, 0xffff, RZ, 0xc0, !PT ;  /* 0x0000ffffcd347812 */ /* 0x000fe200078ec0ff */
[----:B------:R-:W-:Y:S01]  /*144c0*/  IMAD.WIDE.U32 R92, R156, -0x2daee0ad, RZ ;  /* 0xd2511f539c5c7825 */ /* 0x000fe200078e00ff */
[----:B------:R-:W-:Y:S02]  /*144d0*/  LOP3.LUT R156, R204, 0xff, RZ, 0xc0, !PT ;  /* 0x000000ffcc9c7812 */ /* 0x000fe400078ec0ff */
[----:B------:R-:W-:Y:S02]  /*144e0*/  SHF.R.U32.HI R167, RZ, 0x8, R52 ;  /* 0x00000008ffa77819 */ /* 0x000fe40000011634 */
[----:B------:R-:W-:Y:S02]  /*144f0*/  PRMT R189, R92, 0x7771, RZ ;  /* 0x000077715cbd7816 */ /* 0x000fe400000000ff */
[----:B------:R-:W-:Y:S04]  /*14500*/  LOP3.LUT R50, R167, 0xffff, RZ, 0xc0, !PT ;  /* 0x0000ffffa7327812 */ /* 0x000fe800078ec0ff */
[----:B------:R-:W-:Y:S01]  /*14510*/  ISETP.LE.U32.AND P4, PT, R50, UR11, PT ;  /* 0x0000000b32007c0c */ /* 0x000fe2000bf83070 */
[----:B------:R-:W-:Y:S05]  /*14520*/  IMAD.MOV.U32 R50, RZ, RZ, R76 ;  /* 0x000000ffff327224 */ /* 0x000fea00078e004c */
[----:B------:R-:W-:Y:S04]  /*14530*/  LOP3.LUT R176, R50, 0xff, RZ, 0xc0, !PT ;  /* 0x000000ff32b07812 */ /* 0x000fe800078ec0ff */
[----:B------:R-:W-:Y:S11]  /*14540*/  ISETP.LE.U32.AND P1, PT, R176, UR11, PT ;  /* 0x0000000bb0007c0c */ /* 0x000ff6000bf23070 */
[----:B------:R-:W-:Y:S02]  /*14550*/  @!UPT UIADD3 URZ, UPT, UPT, URZ, URZ, URZ ;  /* 0x000000fffffff290 */ /* 0x000fe4000fffe0ff */
[--C-:B----4-:R-:W-:Y:S05]  /*14560*/  @!P1 HFMA2.BF16_V2 R175, -RZ.H0_H0, RZ.H0_H0, -R78.reuse.H0_H0 ;  /* 0x200000ffffaf9231 */ /* 0x110fea000034094e */
[----:B------:R2:W-:Y:S01]  /*14570*/  @!P1 STL.S16 [R1+0x2ec], R175 ;  /* 0x0002ecaf01009387 */ /* 0x0005e20000100600 */
[----:B------:R-:W-:Y:S04]  /*14580*/  PRMT R58, R175, 0x7610, R58 ;  /* 0x00007610af3a7816 */ /* 0x000fe8000000003a */
[----:B------:R-:W-:Y:S02]  /*14590*/  @!P1 PRMT R150, R58, 0x5410, RZ ;  /* 0x000054103a969816 */ /* 0x000fe400000000ff */
[----:B------:R1:W3:Y:S01]  /*145a0*/  LDL.S16 R58, [R1+0x2dc] ;  /* 0x0002dc00013a7983 */ /* 0x0002e20000100600 */
[----:B--2---:R-:W-:Y:S04]  /*145b0*/  PRMT R175, R76, 0x7771, RZ ;  /* 0x000077714caf7816 */ /* 0x004fe800000000ff */
[----:B------:R-:W-:Y:S11]  /*145c0*/  ISETP.GT.U32.AND P1, PT, R175, UR11, PT ;  /* 0x0000000baf007c0c */ /* 0x000ff6000bf24070 */
[----:B------:R-:W-:Y:S02]  /*145d0*/  @!UPT UIADD3 URZ, UPT, UPT, URZ, URZ, URZ ;  /* 0x000000fffffff290 */ /* 0x000fe4000fffe0ff */
[----:B------:R-:W-:Y:S05]  /*145e0*/  @P1 HFMA2.BF16_V2 R157, -RZ.H0_H0, RZ.H0_H0, -R78.H1_H1 ;  /* 0x200000ffff9d1231 */ /* 0x000fea000036094e */
[----:B------:R2:W-:Y:S01]  /*145f0*/  @P1 STL.S16 [R1+0x2e8], R157 ;  /* 0x0002e89d01001387 */ /* 0x0005e20000100600 */
[----:B------:R-:W-:Y:S03]  /*14600*/  PRMT R50, R157, 0x7610, R50 ;  /* 0x000076109d327816 */ /* 0x000fe60000000032 */
[----:B------:R1:W4:Y:S01]  /*14610*/  LDL.S16 R81, [R1+0x2e4] ;  /* 0x0002e40001517983 */ /* 0x0003220000100600 */
[----:B------:R-:W-:Y:S02]  /*14620*/  @P1 PRMT R151, R50, 0x5410, RZ ;  /* 0x0000541032971816 */ /* 0x000fe400000000ff */
[----:B------:R-:W-:Y:S02]  /*14630*/  PRMT R50, R45, 0x5410, R44 ;  /* 0x000054102d327816 */ /* 0x000fe4000000002c */
[----:B------:R-:W-:Y:S02]  /*14640*/  @!P0 PRMT R45, R155, 0x5410, RZ ;  /* 0x000054109b2d8816 */ /* 0x000fe400000000ff */
[C---:B------:R-:W-:Y:S02]  /*14650*/  PRMT R155, R76.reuse, 0x7773, RZ ;  /* 0x000077734c9b7816 */ /* 0x040fe400000000ff */
[C---:B------:R-:W-:Y:S01]  /*14660*/  ISETP.GT.U32.AND P0, PT, R61.reuse, UR11, PT ;  /* 0x0000000b3d007c0c */ /* 0x040fe2000bf04070 */
[----:B------:R-:W-:Y:S01]  /*14670*/  STG.E.U16 desc[UR20][R192.64+-0xf0], R45 ;  /* 0xffff102dc0007986 */ /* 0x000fe2000c101514 */
[----:B------:R-:W-:Y:S02]  /*14680*/  PRMT R61, R61, 0x5410, R65 ;  /* 0x000054103d3d7816 */ /* 0x000fe40000000041 */
[----:B--2---:R-:W-:Y:S02]  /*14690*/  PRMT R157, R76, 0x7772, RZ ;  /* 0x000077724c9d7816 */ /* 0x004fe400000000ff */
[----:B------:R-:W-:Y:S02]  /*146a0*/  PRMT R76, R41, 0x5410, R40 ;  /* 0x00005410294c7816 */ /* 0x000fe40000000028 */
[----:B------:R-:W-:Y:S11]  /*146b0*/  ISETP.GT.U32.AND P1, PT, R157, UR11, PT ;  /* 0x0000000b9d007c0c */ /* 0x000ff6000bf24070 */
[----:B------:R-:W-:Y:S02]  /*146c0*/  @!UPT UIADD3 URZ, UPT, UPT, URZ, URZ, URZ ;  /* 0x000000fffffff290 */ /* 0x000fe4000fffe0ff */
[--C-:B------:R-:W-:Y:S05]  /*146d0*/  @P1 HFMA2.BF16_V2 R206, -RZ.H0_H0, RZ.H0_H0, -R77.reuse.H0_H0 ;  /* 0x200000ffffce1231 */ /* 0x100fea000034094d */
[----:B------:R-:W-:Y:S01]  /*146e0*/  @P1 STL.S16 [R1+0x2e0], R206 ;  /* 0x0002e0ce01001387 */ /* 0x000fe20000100600 */
[----:B------:R-:W-:Y:S04]  /*146f0*/  PRMT R59, R206, 0x7610, R59 ;  /* 0x00007610ce3b7816 */ /* 0x000fe8000000003b */
[----:B------:R-:W-:Y:S02]  /*14700*/  @P1 PRMT R158, R59, 0x5410, RZ ;  /* 0x000054103b9e1816 */ /* 0x000fe400000000ff */
[----:B------:R-:W-:Y:S11]  /*14710*/  ISETP.GT.U32.AND P1, PT, R102, UR11, PT ;  /* 0x0000000b66007c0c */ /* 0x000ff6000bf24070 */
[----:B------:R-:W-:Y:S02]  /*14720*/  @!UPT UIADD3 URZ, UPT, UPT, URZ, URZ, URZ ;  /* 0x000000fffffff290 */ /* 0x000fe4000fffe0ff */
[----:B------:R-:W-:Y:S01]  /*14730*/  @P1 PRMT R44, R186, 0x5410, RZ ;  /* 0x00005410ba2c1816 */ /* 0x000fe200000000ff */
[----:B------:R-:W-:Y:S01]  /*14740*/  IMAD.MOV.U32 R186, RZ, RZ, R178 ;  /* 0x000000ffffba7224 */ /* 0x000fe200078e00b2 */
[----:B------:R-:W-:Y:S02]  /*14750*/  ISETP.GT.U32.AND P1, PT, R155, UR11, PT ;  /* 0x0000000b9b007c0c */ /* 0x000fe4000bf24070 */
[----:B------:R-:W-:Y:S01]  /*14760*/  PRMT R155, R157, 0x5410, R155 ;  /* 0x000054109d9b7816 */ /* 0x000fe2000000009b */
[----:B------:R2:W-:Y:S02]  /*14770*/  STG.E.U16 desc[UR20][R192.64+-0xee], R44 ;  /* 0xffff122cc0007986 */ /* 0x0005e4000c101514 */
[----:B--2---:R-:W-:Y:S02]  /*14780*/  PRMT R44, R43, 0x5410, R42 ;  /* 0x000054102b2c7816 */ /* 0x004fe4000000002a */
[----:B------:R-:W-:Y:S02]  /*14790*/  @P0 PRMT R43, R183, 0x5410, RZ ;  /* 0x00005410b72b0816 */ /* 0x000fe400000000ff */
[----:B------:R-:W-:Y:S02]  /*147a0*/  ISETP.GT.U32.AND P0, PT, R65, UR11, PT ;  /* 0x0000000b41007c0c */ /* 0x000fe4000bf04070 */
[----:B------:R-:W-:Y:S01]  /*147b0*/  PRMT R183, R92, 0x7772, RZ ;  /* 0x000077725cb77816 */ /* 0x000fe200000000ff */
[----:B------:R-:W-:Y:S10]  /*147c0*/  STG.E.U16 desc[UR20][R198.64+-0xf0], R43 ;  /* 0xffff102bc6007986 */ /* 0x000ff4000c101514 */
[----:B------:R-:W-:Y:S02]  /*147d0*/  @P0 PRMT R42, R105, 0x5410, RZ ;  /* 0x00005410692a0816 */ /* 0x000fe400000000ff */
[----:B------:R-:W-:Y:S02]  /*147e0*/  ISETP.LE.U32.AND P0, PT, R56, UR11, PT ;  /* 0x0000000b38007c0c */ /* 0x000fe4000bf03070 */
[----:B------:R-:W-:Y:S01]  /*147f0*/  LOP3.LUT R105, R188, UR12, R93, 0x96, !PT ;  /* 0x0000000cbc697c12 */ /* 0x000fe2000f8e965d */
[----:B------:R2:W-:Y:S04]  /*14800*/  STG.E.U16 desc[UR20][R198.64+-0xee], R42 ;  /* 0xffff122ac6007986 */ /* 0x0005e8000c101514 */
[----:B------:R-:W-:Y:S04]  /*14810*/  STG.E.U16 desc[UR20][R240.64+-0xf0], R235 ;  /* 0xffff10ebf0007986 */ /* 0x000fe8000c101514 */
[----:B------:R-:W-:Y:S02]  /*14820*/  STG.E.U16 desc[UR20][R240.64+-0xee], R227 ;  /* 0xffff12e3f0007986 */ /* 0x000fe4000c101514 */
[----:B------:R-:W-:Y:S02]  /*14830*/  @!P0 PRMT R40, R180, 0x5410, RZ ;  /* 0x00005410b4288816 */ /* 0x000fe400000000ff */
[----:B------:R-:W-:Y:S01]  /*14840*/  STG.E.U16 desc[UR20][R194.64+-0xf0], R226 ;  /* 0xffff10e2c2007986 */ /* 0x000fe2000c101514 */
[----:B------:R-:W-:Y:S03]  /*14850*/  LOP3.LUT P0, RZ, R217, 0x2000, RZ, 0xc0, !PT ;  /* 0x00002000d9ff7812 */ /* 0x000fe6000780c0ff */
[----:B------:R-:W-:Y:S04]  /*14860*/  STG.E.U16 desc[UR20][R194.64+-0xee], R223 ;  /* 0xffff12dfc2007986 */ /* 0x000fe8000c101514 */
[----:B------:R1:W-:Y:S01]  /*14870*/  STG.E.U16 desc[UR20][R192.64+-0xde], R40 ;  /* 0xffff2228c0007986 */ /* 0x0003e2000c101514 */
[----:B--2---:R-:W-:Y:S01]  /*14880*/  LOP3.LUT R42, R105, 0xffff, RZ, 0xc0, !PT ;  /* 0x0000ffff692a7812 */ /* 0x004fe200078ec0ff */
[----:B------:R-:W-:Y:S03]  /*14890*/  IMAD.MOV.U32 R198, RZ, RZ, R92 ;  /* 0x000000ffffc67224 */ /* 0x000fe600078e005c */
[--C-:B------:R-:W-:Y:S02]  /*148a0*/  SHF.R.U32.HI R231, RZ, 0x8, R42.reuse ;  /* 0x00000008ffe77819 */ /* 0x100fe4000001162a */
[----:B------:R-:W-:Y:S02]  /*148b0*/  PRMT R42, R153, 0x7610, R42 ;  /* 0x00007610992a7816 */ /* 0x000fe4000000002a */
[----:B------:R-:W-:Y:S04]  /*148c0*/  LOP3.LUT R178, R231, 0xffff, RZ, 0xc0, !PT ;  /* 0x0000ffffe7b27812 */ /* 0x000fe800078ec0ff */
[----:B------:R-:W-:Y:S02]  /*148d0*/  ISETP.LE.U32.AND P6, PT, R178, UR11, PT ;  /* 0x0000000bb2007c0c */ /* 0x000fe4000bfc3070 */
[----:B-1----:R-:W-:Y:S01]  /*148e0*/  PRMT R40, R154, 0x7610, R40 ;  /* 0x000076109a287816 */ /* 0x002fe20000000028 */
[----:B---3--:R-:W-:Y:S05]  /*148f0*/  @P1 HFMA2.BF16_V2 R58, -RZ.H0_H0, RZ.H0_H0, -R77.H1_H1 ;  /* 0x200000ffff3a1231 */ /* 0x008fea000036094d */
[----:B------:R1:W-:Y:S01]  /*14900*/  @P1 STL.S16 [R1+0x2dc], R58 ;  /* 0x0002dc3a01001387 */ /* 0x0003e20000100600 */
[----:B------:R-:W-:Y:S04]  /*14910*/  PRMT R45, R58, 0x7610, R45 ;  /* 0x000076103a2d7816 */ /* 0x000fe8000000002d */
[----:B------:R-:W-:Y:S01]  /*14920*/  @P1 PRMT R160, R45, 0x5410, RZ ;  /* 0x000054102da01816 */ /* 0x000fe200000000ff */
[----:B-1----:R-:W-:Y:S05]  /*14930*/  IMAD.WIDE.U32 R58, R149, -0x2daee0ad, RZ ;  /* 0xd2511f53953a7825 */ /* 0x002fea00078e00ff */
[----:B------:R-:W-:Y:S02]  /*14940*/  LOP3.LUT R45, R170, UR12, R59, 0x96, !PT ;  /* 0x0000000caa2d7c12 */ /* 0x000fe4000f8e963b */
[C---:B------:R-:W-:Y:S02]  /*14950*/  PRMT R199, R58.reuse, 0x7771, RZ ;  /* 0x000077713ac77816 */ /* 0x040fe400000000ff */
[----:B------:R-:W-:Y:S02]  /*14960*/  LOP3.LUT R230, R45, 0xff, RZ, 0xc0, !PT ;  /* 0x000000ff2de67812 */ /* 0x000fe400078ec0ff */
[----:B------:R-:W-:Y:S02]  /*14970*/  PRMT R188, R58, 0x7772, RZ ;  /* 0x000077723abc7816 */ /* 0x000fe400000000ff */
[----:B------:R-:W-:Y:S11]  /*14980*/  ISETP.LE.U32.AND P1, PT, R230, UR11, PT ;  /* 0x0000000be6007c0c */ /* 0x000ff6000bf23070 */
[----:B------:R-:W-:Y:S02]  /*14990*/  @!UPT UIADD3 URZ, UPT, UPT, URZ, URZ, URZ ;  /* 0x000000fffffff290 */ /* 0x000fe4000fffe0ff */
[----:B----4-:R-:W-:Y:S05]  /*149a0*/  @!P1 HFMA2.BF16_V2 R81, -RZ.H0_H0, RZ.H0_H0, -R85.H0_H0 ;  /* 0x200000ffff519231 */ /* 0x010fea0000340955 */
[----:B------:R1:W-:Y:S01]  /*149b0*/  @!P1 STL.S16 [R1+0x2e4], R81 ;  /* 0x0002e45101009387 */ /* 0x0003e20000100600 */
[----:B------:R-:W-:Y:S03]  /*149c0*/  PRMT R43, R81, 0x7610, R43 ;  /* 0x00007610512b7816 */ /* 0x000fe6000000002b */
[----:B------:R3:W2:Y:S01]  /*149d0*/  LDL.S16 R149, [R1+0x2d8] ;  /* 0x0002d80001957983 */ /* 0x0006a20000100600 */
[----:B------:R-:W-:Y:S02]  /*149e0*/  @!P1 PRMT R163, R43, 0x5410, RZ ;  /* 0x000054102ba39816 */ /* 0x000fe400000000ff */
[C---:B------:R-:W-:Y:S01]  /*149f0*/  ISETP.LE.U32.AND P1, PT, R113.reuse, UR11, PT ;  /* 0x0000000b71007c0c */ /* 0x040fe2000bf23070 */
[----:B------:R3:W4:Y:S01]  /*14a00*/  LDL.S16 R106, [R1+0x2d0] ;  /* 0x0002d000016a7983 */ /* 0x0007220000100600 */
[----:B------:R-:W-:Y:S03]  /*14a10*/  PRMT R113, R113, 0x5410, R143 ;  /* 0x0000541071717816 */ /* 0x000fe6000000008f */
[----:B------:R3:W3:Y:S04]  /*14a20*/  LDL.S16 R43, [R1+0x2b0] ;  /* 0x0002b000012b7983 */ /* 0x0006e80000100600 */
[----:B------:R2:W3:Y:S04]  /*14a30*/  LDL.S16 R107, [R1+0x2ac] ;  /* 0x0002ac00016b7983 */ /* 0x0004e80000100600 */
[----:B------:R-:W-:Y:S02]  /*14a40*/  @!P1 PRMT R41, R181, 0x5410, RZ ;  /* 0x00005410b5299816 */ /* 0x000fe400000000ff */
[----:B------:R-:W-:Y:S02]  /*14a50*/  ISETP.LE.U32.AND P1, PT, R112, UR11, PT ;  /* 0x0000000b70007c0c */ /* 0x000fe4000bf23070 */
[----:B------:R-:W-:Y:S01]  /*14a60*/  PRMT R181, R92, 0x7773, RZ ;  /* 0x000077735cb57816 */ /* 0x000fe200000000ff */
[----:B------:R-:W-:Y:S01]  /*14a70*/  STG.E.U16 desc[UR20][R192.64+-0xe0], R41 ;  /* 0xffff2029c0007986 */ /* 0x000fe2000c101514 */
[----:B-1----:R-:W-:Y:S02]  /*14a80*/  PRMT R81, R39, 0x5410, R36 ;  /* 0x0000541027517816 */ /* 0x002fe40000000024 */
[----:B------:R-:W-:Y:S02]  /*14a90*/  @!P0 PRMT R36, R173, 0x5410, RZ ;  /* 0x00005410ad248816 */ /* 0x000fe400000000ff */
[----:B------:R-:W-:Y:S02]  /*14aa0*/  SHF.R.U32.HI R173, RZ, 0x18, R45 ;  /* 0x00000018ffad7819 */ /* 0x000fe4000001162d */
[----:B------:R-:W-:Y:S02]  /*14ab0*/  LOP3.LUT P0, RZ, R217, 0x1000, RZ, 0xc0, !PT ;  /* 0x00001000d9ff7812 */ /* 0x000fe4000780c0ff */
[----:B------:R-:W-:Y:S02]  /*14ac0*/  PRMT R112, R112, 0x5410, R203 ;  /* 0x0000541070707816 */ /* 0x000fe400000000cb */
[----:B------:R-:W-:Y:S02]  /*14ad0*/  @!P1 PRMT R39, R174, 0x5410, RZ ;  /* 0x00005410ae279816 */ /* 0x000fe400000000ff */
[C---:B------:R-:W-:Y:S02]  /*14ae0*/  ISETP.LE.U32.AND P1, PT, R109.reuse, UR11, PT ;  /* 0x0000000b6d007c0c */ /* 0x040fe4000bf23070 */
[----:B------:R-:W-:Y:S11]  /*14af0*/  PRMT R109, R109, 0x5410, R220 ;  /* 0x000054106d6d7816 */ /* 0x000ff600000000dc */
[----:B------:R-:W-:Y:S02]  /*14b00*/  @!P1 PRMT R48, R108, 0x5410, RZ ;  /* 0x000054106c309816 */ /* 0x000fe400000000ff */
[----:B------:R1:W3:Y:S01]  /*14b10*/  LDL.S16 R108, [R1+0x2d4] ;  /* 0x0002d400016c7983 */ /* 0x0002e20000100600 */
[----:B------:R-:W-:Y:S11]  /*14b20*/  ISETP.GT.U32.AND P1, PT, R229, UR11, PT ;  /* 0x0000000be5007c0c */ /* 0x000ff6000bf24070 */
[----:B------:R-:W-:Y:S02]  /*14b30*/  @!UPT UIADD3 URZ, UPT, UPT, URZ, URZ, URZ ;  /* 0x000000fffffff290 */ /* 0x000fe4000fffe0ff */
[----:B------:R-:W-:Y:S01]  /*14b40*/  @P1 PRMT R46, R95, 0x5410, RZ ;  /* 0x000054105f2e1816 */ /* 0x000fe200000000ff */
[----:B------:R-:W-:Y:S01]  /*14b50*/  IMAD.WIDE R94, R232, -0x70, R240 ;  /* 0xffffff90e85e7825 */ /* 0x000fe200078e02f0 */
[----:B------:R-:W-:Y:S04]  /*14b60*/  ISETP.LE.U32.AND P1, PT, R156, UR11, PT ;  /* 0x0000000b9c007c0c */ /* 0x000fe8000bf23070 */
[----:B------:R1:W-:Y:S04]  /*14b70*/  STG.E.U16 desc[UR20][R94.64+-0xe0], R39 ;  /* 0xffff20275e007986 */ /* 0x0003e8000c101514 */
[----:B------:R1:W-:Y:S02]  /*14b80*/  STG.E.U16 desc[UR20][R94.64+-0xde], R36 ;  /* 0xffff22245e007986 */ /* 0x0003e4000c101514 */
[----:B-1----:R-:W-:Y:S01]  /*14b90*/  PRMT R39, R154, 0x7632, R39 ;  /* 0x000076329a277816 */ /* 0x002fe20000000027 */
[----:B------:R-:W-:Y:S01]  /*14ba0*/  IMAD.WIDE R94, R232, 0x70, R94 ;  /* 0x00000070e85e7825 */ /* 0x000fe200078e025e */
[----:B------:R-:W-:Y:S02]  /*14bb0*/  PRMT R36, R204, 0x7632, R36 ;  /* 0x00007632cc247816 */ /* 0x000fe40000000024 */
[----:B------:R-:W-:Y:S02]  /*14bc0*/  SHF.R.U32.HI R204, RZ, 0x18, R204 ;  /* 0x00000018ffcc7819 */ /* 0x000fe400000116cc */
[----:B------:R-:W-:Y:S01]  /*14bd0*/  STG.E.U16 desc[UR20][R94.64+-0xe0], R222 ;  /* 0xffff20de5e007986 */ /* 0x000fe2000c101514 */
[----:B------:R-:W-:Y:S02]  /*14be0*/  LOP3.LUT R154, R36, 0xff, RZ, 0xc0, !PT ;  /* 0x000000ff249a7812 */ /* 0x000fe400078ec0ff */
[----:B------:R-:W-:Y:S01]  /*14bf0*/  PRMT R36, R38, 0x7632, R36 ;  /* 0x0000763226247816 */ /* 0x000fe20000000024 */
[----:B------:R1:W-:Y:S04]  /*14c00*/  STG.E.U16 desc[UR20][R94.64+-0xde], R152 ;  /* 0xffff22985e007986 */ /* 0x0003e8000c101514 */
[----:B------:R1:W-:Y:S04]  /*14c10*/  STG.E.U16 desc[UR20][R194.64+-0xe0], R97 ;  /* 0xffff2061c2007986 */ /* 0x0003e8000c101514 */
[----:B------:R-:W-:Y:S04]  /*14c20*/  STG.E.U16 desc[UR20][R194.64+-0xde], R96 ;  /* 0xffff2260c2007986 */ /* 0x000fe8000c101514 */
[----:B------:R-:W-:Y:S04]  /*14c30*/  STG.E.U16 desc[UR20][R192.64+-0xd0], R48 ;  /* 0xffff3030c0007986 */ /* 0x000fe8000c101514 */
[----:B------:R-:W-:Y:S01]  /*14c40*/  STG.E.U16 desc[UR20][R192.64+-0xce], R47 ;  /* 0xffff322fc0007986 */ /* 0x000fe2000c101514 */
[----:B-1----:R-:W-:Y:S01]  /*14c50*/  IMAD.WIDE R94, R232, -0x70, R94 ;  /* 0xffffff90e85e7825 */ /* 0x002fe200078e025e */
[----:B------:R-:W-:Y:S04]  /*14c60*/  PRMT R97, R40, 0x5410, R39 ;  /* 0x0000541028617816 */ /* 0x000fe80000000027 */
[----:B------:R1:W-:Y:S04]  /*14c70*/  STG.E.U16 desc[UR20][R94.64+-0xce], R49 ;  /* 0xffff32315e007986 */ /* 0x0003e8000c101514 */
[----:B------:R-:W-:Y:S01]  /*14c80*/  STG.E.U16 desc[UR20][R94.64+-0xd0], R46 ;  /* 0xffff302e5e007986 */ /* 0x000fe2000c101514 */
[----:B-1----:R-:W-:Y:S05]  /*14c90*/  IMAD.WIDE R48, R232, 0x70, R94 ;  /* 0x00000070e8307825 */ /* 0x002fea00078e025e */
[----:B------:R1:W-:Y:S04]  /*14ca0*/  STG.E.U16 desc[UR20][R48.64+-0xd0], R147 ;  /* 0xffff309330007986 */ /* 0x0003e8000c101514 */
[----:B------:R1:W-:Y:S04]  /*14cb0*/  STG.E.U16 desc[UR20][R48.64+-0xce], R145 ;  /* 0xffff329130007986 */ /* 0x0003e8000c101514 */
[----:B------:R1:W-:Y:S04]  /*14cc0*/  STG.E.U16 desc[UR20][R194.64+-0xd0], R129 ;  /* 0xffff3081c2007986 */ /* 0x0003e8000c101514 */
[----:B------:R1:W-:Y:S02]  /*14cd0*/  STG.E.U16 desc[UR20][R194.64+-0xce], R128 ;  /* 0xffff3280c2007986 */ /* 0x0003e4000c101514 */
[----:B-1----:R-:W-:Y:S02]  /*14ce0*/  PRMT R147, R90, 0x7610, R147 ;  /* 0x000076105a937816 */ /* 0x002fe40000000093 */
[----:B------:R-:W-:Y:S01]  /*14cf0*/  LOP3.LUT R145, R205, 0xff, RZ, 0xc0, !PT ;  /* 0x000000ffcd917812 */ /* 0x000fe200078ec0ff */
[----:B------:R-:W-:Y:S01]  /*14d00*/  IMAD.WIDE R48, R232, -0x70, R48 ;  /* 0xffffff90e8307825 */ /* 0x000fe200078e0230 */
[----:B------:R-:W-:Y:S02]  /*14d10*/  PRMT R129, R85, 0x7632, R129 ;  /* 0x0000763255817816 */ /* 0x000fe40000000081 */
[----:B------:R-:W-:Y:S01]  /*14d20*/  LOP3.LUT R128, R138, 0xff, RZ, 0xc0, !PT ;  /* 0x000000ff8a807812 */ /* 0x000fe200078ec0ff */
[----:B--2---:R-:W-:Y:S05]  /*14d30*/  @!P1 HFMA2.BF16_V2 R149, -RZ.H0_H0, RZ.H0_H0, -R40.H0_H0 ;  /* 0x200000ffff959231 */ /* 0x004fea0000340928 */
[----:B------:R1:W-:Y:S01]  /*14d40*/  @!P1 STL.S16 [R1+0x2d8], R149 ;  /* 0x0002d89501009387 */ /* 0x0003e20000100600 */
[----:B------:R-:W-:Y:S04]  /*14d50*/  PRMT R110, R149, 0x7610, R110 ;  /* 0x00007610956e7816 */ /* 0x000fe8000000006e */
[----:B------:R-:W-:Y:S02]  /*14d60*/  @!P1 PRMT R40, R110, 0x5410, RZ ;  /* 0x000054106e289816 */ /* 0x000fe400000000ff */
[----:B------:R-:W-:Y:S03]  /*14d70*/  ISETP.LE.U32.AND P1, PT, R154, UR11, PT ;  /* 0x0000000b9a007c0c */ /* 0x000fe6000bf23070 */
[----:B------:R2:W-:Y:S10]  /*14d80*/  STG.E.U16 desc[UR20][R192.64+-0xc0], R40 ;  /* 0xffff4028c0007986 */ /* 0x0005f4000c101514 */
[----:B----4-:R-:W-:Y:S05]  /*14d90*/  @!P1 HFMA2.BF16_V2 R106, -RZ.H0_H0, RZ.H0_H0, -R38.H0_H0 ;  /* 0x200000ffff6a9231 */ /* 0x010fea0000340926 */
[----:B------:R-:W-:Y:S02]  /*14da0*/  PRMT R41, R106, 0x7610, R41 ;  /* 0x000076106a297816 */ /* 0x000fe40000000029 */
[----:B-1----:R-:W-:Y:S02]  /*14db0*/  LOP3.LUT R149, R186, 0xff, RZ, 0xc0, !PT ;  /* 0x000000ffba957812 */ /* 0x002fe400078ec0ff */
[----:B------:R-:W-:Y:S01]  /*14dc0*/  PRMT R186, R58, 0x7773, RZ ;  /* 0x000077733aba7816 */ /* 0x000fe200000000ff */
[----:B--2---:R-:W-:Y:S05]  /*14dd0*/  IMAD.U32 R40, RZ, RZ, UR25 ;  /* 0x00000019ff287e24 */ /* 0x004fea000f8e00ff */
[----:B------:R-:W-:Y:S01]  /*14de0*/  LOP3.LUT R40, R13, UR23, R40, 0x96, !PT ;  /* 0x000000170d287c12 */ /* 0x000fe2000f8e9628 */
[----:B---3--:R-:W-:Y:S05]  /*14df0*/  @!P5 HFMA2.BF16_V2 R108, -RZ.H0_H0, RZ.H0_H0, -R39.H0_H0 ;  /* 0x200000ffff6cd231 */ /* 0x008fea0000340927 */
[----:B------:R-:W-:Y:S01]  /*14e00*/  @!P5 STL.S16 [R1+0x2d4], R108 ;  /* 0x0002d46c0100d387 */ /* 0x000fe20000100600 */
[----:B------:R-:W-:Y:S03]  /*14e10*/  PRMT R96, R108, 0x7610, R96 ;  /* 0x000076106c607816 */ /* 0x000fe60000000060 */
[----:B------:R1:W-:Y:S01]  /*14e20*/  @!P1 STL.S16 [R1+0x2d0], R106 ;  /* 0x0002d06a01009387 */ /* 0x0003e20000100600 */
[----:B------:R-:W-:Y:S02]  /*14e30*/  @!P5 PRMT R39, R96, 0x5410, RZ ;  /* 0x000054106027d816 */ /* 0x000fe400000000ff */
[----:B------:R-:W-:Y:S02]  /*14e40*/  ISETP.LE.U32.AND P5, PT, R204, UR11, PT ;  /* 0x0000000bcc007c0c */ /* 0x000fe4000bfa3070 */
[----:B------:R-:W-:Y:S01]  /*14e50*/  PRMT R96, R38, 0x5410, R36 ;  /* 0x0000541026607816 */ /* 0x000fe20000000024 */
[----:B------:R-:W-:Y:S01]  /*14e60*/  STG.E.U16 desc[UR20][R192.64+-0xbe], R39 ;  /* 0xffff4227c0007986 */ /* 0x000fe2000c101514 */
[----:B------:R-:W-:Y:S02]  /*14e70*/  @!P1 PRMT R38, R41, 0x5410, RZ ;  /* 0x0000541029269816 */ /* 0x000fe400000000ff */
[----:B------:R-:W-:Y:S02]  /*14e80*/  ISETP.LE.U32.AND P1, PT, R149, UR11, PT ;  /* 0x0000000b95007c0c */ /* 0x000fe4000bf23070 */
[----:B------:R-:W-:Y:S01]  /*14e90*/  LOP3.LUT R41, R45, 0xffff, RZ, 0xc0, !PT ;  /* 0x0000ffff2d297812 */ /* 0x000fe200078ec0ff */
[----:B------:R-:W-:Y:S03]  /*14ea0*/  STG.E.U16 desc[UR20][R48.64+-0xc0], R38 ;  /* 0xffff402630007986 */ /* 0x000fe6000c101514 */
[--C-:B------:R-:W-:Y:S01]  /*14eb0*/  SHF.R.U32.HI R206, RZ, 0x8, R41.reuse ;  /* 0x00000008ffce7819 */ /* 0x100fe20000011629 */
[----:B------:R-:W-:Y:S01]  /*14ec0*/  @!P5 HFMA2.BF16_V2 R43, -RZ.H0_H0, RZ.H0_H0, -R36.H0_H0 ;  /* 0x200000ffff2bd231 */ /* 0x000fe20000340924 */
[----:B------:R-:W-:Y:S04]  /*14ed0*/  PRMT R41, R153, 0x7632, R41 ;  /* 0x0000763299297816 */ /* 0x000fe80000000029 */
[----:B------:R-:W-:Y:S01]  /*14ee0*/  PRMT R95, R42, 0x5410, R41 ;  /* 0x000054102a5f7816 */ /* 0x000fe20000000029 */
[----:B------:R-:W-:Y:S01]  /*14ef0*/  @!P1 HFMA2.BF16_V2 R107, -RZ.H0_H0, RZ.H0_H0, -R42.H0_H0 ;  /* 0x200000ffff6b9231 */ /* 0x000fe2000034092a */
[----:B------:R-:W-:Y:S01]  /*14f00*/  PRMT R52, R43, 0x7610, R52 ;  /* 0x000076102b347816 */ /* 0x000fe20000000034 */
[----:B-1----:R1:W2:Y:S03]  /*14f10*/  LDL.S16 R106, [R1+0x2a8] ;  /* 0x0002a800016a7983 */ /* 0x0022a60000100600 */
[----:B------:R-:W-:Y:S01]  /*14f20*/  @!P5 PRMT R36, R52, 0x5410, RZ ;  /* 0x000054103424d816 */ /* 0x000fe200000000ff */
[----:B------:R-:W-:Y:S01]  /*14f30*/  IMAD.MOV.U32 R52, RZ, RZ, R58 ;  /* 0x000000ffff347224 */ /* 0x000fe200078e003a */
[----:B------:R3:W-:Y:S01]  /*14f40*/  @!P5 STL.S16 [R1+0x2b0], R43 ;  /* 0x0002b02b0100d387 */ /* 0x0007e20000100600 */
[----:B------:R-:W-:Y:S03]  /*14f50*/  PRMT R47, R107, 0x7610, R47 ;  /* 0x000076106b2f7816 */ /* 0x000fe6000000002f */
[----:B------:R-:W-:Y:S01]  /*14f60*/  @!P1 STL.S16 [R1+0x2ac], R107 ;  /* 0x0002ac6b01009387 */ /* 0x000fe20000100600 */
[----:B------:R-:W-:Y:S02]  /*14f70*/  @!P1 PRMT R42, R47, 0x5410, RZ ;  /* 0x000054102f2a9816 */ /* 0x000fe400000000ff */
[----:B------:R-:W-:Y:S01]  /*14f80*/  ISETP.GT.U32.AND P1, PT, R137, UR11, PT ;  /* 0x0000000b89007c0c */ /* 0x000fe2000bf24070 */
[----:B------:R-:W4:Y:S01]  /*14f90*/  LDL.LU R239, [R1+0x48] ;  /* 0x0000480001ef7983 */ /* 0x000f220000300800 */
[----:B------:R-:W-:Y:S02]  /*14fa0*/  LOP3.LUT R171, R52, 0xff, RZ, 0xc0, !PT ;  /* 0x000000ff34ab7812 */ /* 0x000fe400078ec0ff */
[----:B------:R-:W-:Y:S01]  /*14fb0*/  PRMT R52, R236, 0x7632, R52 ;  /* 0x00007632ec347816 */ /* 0x000fe20000000034 */
[----:B------:R1:W4:Y:S04]  /*14fc0*/  LDL.S16 R94, [R1+0x2a4] ;  /* 0x0002a400015e7983 */ /* 0x0003280000100600 */
[----:B------:R-:W4:Y:S04]  /*14fd0*/  LDL.LU R235, [R1+0x40] ;  /* 0x0000400001eb7983 */ /* 0x000f280000300800 */
[----:B------:R1:W-:Y:S01]  /*14fe0*/  STG.E.U16 desc[UR20][R48.64+-0xbe], R36 ;  /* 0xffff422430007986 */ /* 0x0003e2000c101514 */
[----:B---3--:R-:W-:Y:S04]  /*14ff0*/  LOP3.LUT R43, R206, 0xffff, RZ, 0xc0, !PT ;  /* 0x0000ffffce2b7812 */ /* 0x008fe800078ec0ff */
[----:B------:R-:W-:Y:S01]  /*15000*/  ISETP.LE.U32.AND P5, PT, R43, UR11, PT ;  /* 0x0000000b2b007c0c */ /* 0x000fe2000bfa3070 */
[----:B-1----:R-:W-:Y:S01]  /*15010*/  IMAD.WIDE R48, R232, 0x70, R48 ;  /* 0x00000070e8307825 */ /* 0x002fe200078e0230 */
[----:B------:R-:W-:Y:S04]  /*15020*/  PRMT R36, R37, 0x7632, R36 ;  /* 0x0000763225247816 */ /* 0x000fe80000000024 */
[----:B------:R-:W-:Y:S04]  /*15030*/  STG.E.U16 desc[UR20][R48.64+-0xc0], R101 ;  /* 0xffff406530007986 */ /* 0x000fe8000c101514 */
[----:B------:R-:W-:Y:S04]  /*15040*/  STG.E.U16 desc[UR20][R48.64+-0xbe], R115 ;  /* 0xffff427330007986 */ /* 0x000fe8000c101514 */
[----:B------:R-:W-:Y:S04]  /*15050*/  STG.E.U16 desc[UR20][R194.64+-0xc0], R116 ;  /* 0xffff4074c2007986 */ /* 0x000fe8000c101514 */
[----:B------:R-:W-:Y:S04]  /*15060*/  STG.E.U16 desc[UR20][R194.64+-0xbe], R98 ;  /* 0xffff4262c2007986 */ /* 0x000fe8000c101514 */
[----:B------:R-:W-:Y:S01]  /*15070*/  STG.E.U16 desc[UR20][R192.64+-0xb0], R42 ;  /* 0xffff502ac0007986 */ /* 0x000fe2000c101514 */
[----:B--2---:R-:W-:Y:S05]  /*15080*/  @P1 HFMA2.BF16_V2 R106, -RZ.H0_H0, RZ.H0_H0, -R41.H0_H0 ;  /* 0x200000ffff6a1231 */ /* 0x004fea0000340929 */
[----:B------:R-:W-:Y:S01]  /*15090*/  PRMT R46, R106, 0x7610, R46 ;  /* 0x000076106a2e7816 */ /* 0x000fe2000000002e */
[----:B------:R1:W-:Y:S03]  /*150a0*/  @P1 STL.S16 [R1+0x2a8], R106 ;  /* 0x0002a86a01001387 */ /* 0x0003e60000100600 */
[----:B------:R-:W-:Y:S01]  /*150b0*/  @P1 PRMT R41, R46, 0x5410, RZ ;  /* 0x000054102e291816 */ /* 0x000fe200000000ff */
[----:B------:R-:W2:Y:S01]  /*150c0*/  LDL.LU.64 R12, [R1+0x388] ;  /* 0x00038800010c7983 */ /* 0x000ea20000300a00 */
[----:B----4-:R-:W-:Y:S03]  /*150d0*/  ISETP.GT.U32.AND P1, PT, R239, UR11, PT ;  /* 0x0000000bef007c0c */ /* 0x010fe6000bf24070 */
[----:B------:R3:W4:Y:S04]  /*150e0*/  LDL.S16 R110, [R1+0x2a0] ;  /* 0x0002a000016e7983 */ /* 0x0007280000100600 */
[----:B------:R-:W-:Y:S06]  /*150f0*/  STG.E.U16 desc[UR20][R192.64+-0xae], R41 ;  /* 0xffff5229c0007986 */ /* 0x000fec000c101514 */
[----:B------:R-:W-:Y:S02]  /*15100*/  @P1 HFMA2.BF16_V2 R94, -RZ.H0_H0, RZ.H0_H0, -R37.H0_H0 ;  /* 0x200000ffff5e1231 */ /* 0x000fe40000340925 */
[----:B-1----:R-:W-:Y:S01]  /*15110*/  IMAD.WIDE.U32 R106, R40, -0x326172a9, RZ ;  /* 0xcd9e8d57286a7825 */ /* 0x002fe200078e00ff */
[----:B------:R-:W-:Y:S02]  /*15120*/  PRMT R40, R205, 0x7632, R40 ;  /* 0x00007632cd287816 */ /* 0x000fe40000000028 */
[----:B------:R-:W-:Y:S02]  /*15130*/  SHF.R.U32.HI R205, RZ, 0x18, R205 ;  /* 0x00000018ffcd7819 */ /* 0x000fe400000116cd */
[----:B------:R-:W-:Y:S02]  /*15140*/  LOP3.LUT R38, R107, R208, RZ, 0x3c, !PT ;  /* 0x000000d06b267212 */ /* 0x000fe400078e3cff */
[----:B------:R-:W-:Y:S01]  /*15150*/  LOP3.LUT R46, R106, R218, RZ, 0x3c, !PT ;  /* 0x000000da6a2e7212 */ /* 0x000fe200078e3cff */
[----:B------:R-:W3:Y:S02]  /*15160*/  LDL.LU R208, [R1+0x380] ;  /* 0x0003800001d07983 */ /* 0x000ee40000300800 */
[----:B------:R-:W-:Y:S04]  /*15170*/  IMAD.WIDE.U32 R38, R38, -0x2daee0ad, RZ ;  /* 0xd2511f5326267825 */ /* 0x000fe800078e00ff */
[----:B------:R-:W-:Y:S01]  /*15180*/  IMAD.WIDE.U32 R46, R46, -0x2daee0ad, RZ ;  /* 0xd2511f532e2e7825 */ /* 0x000fe200078e00ff */
[----:B------:R-:W-:Y:S02]  /*15190*/  LOP3.LUT R58, R8, UR16, R39, 0x96, !PT ;  /* 0x00000010083a7c12 */ /* 0x000fe4000f8e9627 */
[----:B------:R-:W2:Y:S02]  /*151a0*/  LDL.LU.64 R8, [R1+0x378] ;  /* 0x0003780001087983 */ /* 0x000ea40000300a00 */
[----:B------:R-:W-:Y:S01]  /*151b0*/  LOP3.LUT R47, R38, UR15, R47, 0x96, !PT ;  /* 0x0000000f262f7c12 */ /* 0x000fe2000f8e962f */
[----:B------:R-:W-:Y:S05]  /*151c0*/  IMAD.WIDE.U32 R58, R58, -0x326172a9, RZ ;  /* 0xcd9e8d573a3a7825 */ /* 0x000fea00078e00ff */
[--C-:B------:R-:W-:Y:S02]  /*151d0*/  LOP3.LUT R39, R120, UR6, R59.reuse, 0x96, !PT ;  /* 0x0000000678277c12 */ /* 0x100fe4000f8e963b */
[----:B------:R-:W-:Y:S01]  /*151e0*/  PRMT R59, R94, 0x7610, R59 ;  /* 0x000076105e3b7816 */ /* 0x000fe2000000003b */
[----:B------:R-:W3:Y:S02]  /*151f0*/  LDL.LU.64 R120, [R1+0x370] ;  /* 0x0003700001787983 */ /* 0x000ee40000300a00 */
[----:B------:R-:W-:Y:S02]  /*15200*/  IMAD.WIDE.U32 R38, R39, -0x2daee0ad, RZ ;  /* 0xd2511f5327267825 */ /* 0x000fe400078e00ff */
[----:B------:R1:W2:Y:S04]  /*15210*/  LDL.S16 R116, [R1+0x29c] ;  /* 0x00029c0001747983 */ /* 0x0002a80000100600 */
[----:B------:R1:W2:Y:S04]  /*15220*/  LDL.S16 R108, [R1+0x298] ;  /* 0x00029800016c7983 */ /* 0x0002a80000100600 */
[----:B------:R1:W-:Y:S02]  /*15230*/  @P1 STL.S16 [R1+0x2a4], R94 ;  /* 0x0002a45e01001387 */ /* 0x0003e40000100600 */
[----:B-1----:R-:W-:Y:S02]  /*15240*/  PRMT R94, R37, 0x5410, R36 ;  /* 0x00005410255e7816 */ /* 0x002fe40000000024 */
[----:B------:R-:W-:Y:S02]  /*15250*/  @P1 PRMT R37, R59, 0x5410, RZ ;  /* 0x000054103b251816 */ /* 0x000fe400000000ff */
[----:B------:R-:W-:Y:S02]  /*15260*/  ISETP.GT.U32.AND P1, PT, R235, UR11, PT ;  /* 0x0000000beb007c0c */ /* 0x000fe4000bf24070 */
[--C-:B------:R-:W-:Y:S01]  /*15270*/  LOP3.LUT R59, R46, UR14, R39.reuse, 0x96, !PT ;  /* 0x0000000e2e3b7c12 */ /* 0x100fe2000f8e9627 */
[----:B------:R-:W-:Y:S01]  /*15280*/  IMAD.WIDE.U32 R46, R47, -0x326172a9, RZ ;  /* 0xcd9e8d572f2e7825 */ /* 0x000fe200078e00ff */
[----:B------:R-:W-:Y:S04]  /*15290*/  PRMT R39, R45, 0x7632, R39 ;  /* 0x000076322d277816 */ /* 0x000fe80000000027 */
[----:B------:R-:W-:Y:S02]  /*152a0*/  LOP3.LUT R180, R39, 0xff, RZ, 0xc0, !PT ;  /* 0x000000ff27b47812 */ /* 0x000fe400078ec0ff */
[----:B------:R-:W-:Y:S05]  /*152b0*/  LOP3.LUT R58, R58, UR10, R47, 0x96, !PT ;  /* 0x0000000a3a3a7c12 */ /* 0x000fea000f8e962f */
[----:B------:R-:W-:Y:S04]  /*152c0*/  IMAD.WIDE.U32 R152, R58, -0x2daee0ad, RZ ;  /* 0xd2511f533a987825 */ /* 0x000fe800078e00ff */
[----:B------:R-:W-:Y:S01]  /*152d0*/  IMAD.WIDE.U32 R58, R59, -0x326172a9, RZ ;  /* 0xcd9e8d573b3a7825 */ /* 0x000fe200078e00ff */
[----:B------:R-:W-:Y:S02]  /*152e0*/  LOP3.LUT R47, R38, UR13, R153, 0x96, !PT ;  /* 0x0000000d262f7c12 */ /* 0x000fe4000f8e9699 */
[----:B------:R-:W-:Y:S02]  /*152f0*/  SHF.R.U32.HI R153, RZ, 0x18, R103 ;  /* 0x00000018ff997819 */ /* 0x000fe40000011667 */
[----:B------:R-:W-:Y:S01]  /*15300*/  LOP3.LUT R218, R46, UR9, R59, 0x96, !PT ;  /* 0x000000092eda7c12 */ /* 0x000fe2000f8e963b */
[----:B------:R-:W-:Y:S04]  /*15310*/  IMAD.WIDE.U32 R46, R47, -0x326172a9, RZ ;  /* 0xcd9e8d572f2e7825 */ /* 0x000fe800078e00ff */
[----:B----4-:R-:W-:Y:S05]  /*15320*/  @P1 HFMA2.BF16_V2 R110, -RZ.H0_H0, RZ.H0_H0, -R36.H0_H0 ;  /* 0x200000ffff6e1231 */ /* 0x010fea0000340924 */
[----:B------:R-:W-:Y:S01]  /*15330*/  PRMT R43, R110, 0x7610, R43 ;  /* 0x000076106e2b7816 */ /* 0x000fe2000000002b */
[----:B------:R1:W-:Y:S03]  /*15340*/  @P1 STL.S16 [R1+0x2a0], R110 ;  /* 0x0002a06e01001387 */ /* 0x0003e60000100600 */
[----:B------:R-:W-:Y:S01]  /*15350*/  @P1 PRMT R36, R43, 0x5410, RZ ;  /* 0x000054102b241816 */ /* 0x000fe200000000ff */
[----:B------:R4:W4:Y:S01]  /*15360*/  LDL.S16 R115, [R1+0x28c] ;  /* 0x00028c0001737983 */ /* 0x0009220000100600 */
[----:B------:R-:W-:Y:S01]  /*15370*/  ISETP.LE.U32.AND P1, PT, R180, UR11, PT ;  /* 0x0000000bb4007c0c */ /* 0x000fe2000bf23070 */
[----:B------:R-:W-:Y:S02]  /*15380*/  IMAD.WIDE R42, R232, -0x70, R48 ;  /* 0xffffff90e82a7825 */ /* 0x000fe400078e0230 */
[----:B------:R2:W4:Y:S04]  /*15390*/  LDL.S16 R101, [R1+0x288] ;  /* 0x0002880001657983 */ /* 0x0005280000100600 */
[----:B------:R3:W-:Y:S04]  /*153a0*/  STG.E.U16 desc[UR20][R42.64+-0xae], R36 ;  /* 0xffff52242a007986 */ /* 0x0007e8000c101514 */
[----:B------:R2:W-:Y:S01]  /*153b0*/  STG.E.U16 desc[UR20][R42.64+-0xb0], R37 ;  /* 0xffff50252a007986 */ /* 0x0005e2000c101514 */
[----:B-1----:R-:W-:Y:S04]  /*153c0*/  LOP3.LUT R110, R58, UR7, R47, 0x96, !PT ;  /* 0x000000073a6e7c12 */ /* 0x002fe8000f8e962f */
[----:B---3--:R-:W-:Y:S01]  /*153d0*/  LOP3.LUT R36, R110, 0xffff, RZ, 0xc0, !PT ;  /* 0x0000ffff6e247812 */ /* 0x008fe200078ec0ff */
[----:B------:R-:W1:Y:S03]  /*153e0*/  MUFU.EX2 R39, R120 ;  /* 0x0000007800277308 */ /* 0x000e660000000800 */
[--C-:B------:R-:W-:Y:S01]  /*153f0*/  SHF.R.U32.HI R174, RZ, 0x8, R36.reuse ;  /* 0x00000008ffae7819 */ /* 0x100fe20000011624 */
[----:B--2---:R-:W-:Y:S01]  /*15400*/  @!P5 HFMA2.BF16_V2 R116, -RZ.H0_H0, RZ.H0_H0, -R85.H1_H1 ;  /* 0x200000ffff74d231 */ /* 0x004fe20000360955 */
[----:B------:R-:W-:Y:S01]  /*15410*/  PRMT R36, R3, 0x7632, R36 ;  /* 0x0000763203247816 */ /* 0x000fe20000000024 */
[----:B------:R-:W-:Y:S04]  /*15420*/  IMAD.WIDE R42, R232, 0x70, R42 ;  /* 0x00000070e82a7825 */ /* 0x000fe800078e022a */
[----:B------:R-:W-:Y:S01]  /*15430*/  @!P1 HFMA2.BF16_V2 R108, -RZ.H0_H0, RZ.H0_H0, -R90.H0_H0 ;  /* 0x200000ffff6c9231 */ /* 0x000fe2000034095a */
[----:B------:R-:W2:Y:S01]  /*15440*/  MUFU.EX2 R38, R121 ;  /* 0x0000007900267308 */ /* 0x000ea20000000800 */
[----:B------:R-:W-:Y:S01]  /*15450*/  PRMT R49, R116, 0x7610, R49 ;  /* 0x0000761074317816 */ /* 0x000fe20000000031 */
[----:B------:R3:W-:Y:S02]  /*15460*/  @!P5 STL.S16 [R1+0x29c], R116 ;  /* 0x00029c740100d387 */ /* 0x0007e40000100600 */
[----:B------:R-:W-:Y:S02]  /*15470*/  PRMT R48, R108, 0x7610, R48 ;  /* 0x000076106c307816 */ /* 0x000fe40000000030 */
[----:B------:R-:W-:Y:S01]  /*15480*/  @!P5 PRMT R129, R49, 0x5410, RZ ;  /* 0x000054103181d816 */ /* 0x000fe200000000ff */
[----:B------:R3:W-:Y:S01]  /*15490*/  @!P1 STL.S16 [R1+0x298], R108 ;  /* 0x0002986c01009387 */ /* 0x0007e20000100600 */
[----:B------:R-:W-:Y:S01]  /*154a0*/  ISETP.LE.U32.AND P5, PT, R145, UR11, PT ;  /* 0x0000000b91007c0c */ /* 0x000fe2000bfa3070 */
[----:B-1----:R-:W-:Y:S01]  /*154b0*/  FADD.FTZ R37, R39, R104 ;  /* 0x0000006827257221 */ /* 0x002fe20000010000 */
[----:B------:R-:W-:Y:S01]  /*154c0*/  @!P1 PRMT R147, R48, 0x5410, RZ ;  /* 0x0000541030939816 */ /* 0x000fe200000000ff */
[----:B------:R1:W4:Y:S04]  /*154d0*/  LDL.S16 R59, [R1+0x280] ;  /* 0x00028000013b7983 */ /* 0x0003280000100600 */
[----:B------:R1:W-:Y:S01]  /*154e0*/  STG.E.U16 desc[UR20][R42.64+-0xb0], R130 ;  /* 0xffff50822a007986 */ /* 0x0003e2000c101514 */
[C---:B--2---:R-:W-:Y:S01]  /*154f0*/  F2FP.BF16.F32.PACK_AB R93, R38.reuse, R39 ;  /* 0x00000027265d723e */ /* 0x044fe200000010ff */
[----:B------:R-:W-:Y:S01]  /*15500*/  FADD.FTZ R226, R38, R37 ;  /* 0x0000002526e27221 */ /* 0x000fe20000010000 */
[----:B------:R-:W-:Y:S01]  /*15510*/  LOP3.LUT R38, R106, R221, RZ, 0x3c, !PT ;  /* 0x000000dd6a267212 */ /* 0x000fe200078e3cff */
[----:B------:R2:W-:Y:S01]  /*15520*/  STG.E.U16 desc[UR20][R42.64+-0xae], R131 ;  /* 0xffff52832a007986 */ /* 0x0005e2000c101514 */
[----:B------:R-:W-:Y:S03]  /*15530*/  LOP3.LUT R37, R174, 0xffff, RZ, 0xc0, !PT ;  /* 0x0000ffffae257812 */ /* 0x000fe600078ec0ff */
[----:B------:R-:W-:Y:S01]  /*15540*/  STG.E.U16 desc[UR20][R194.64+-0xb0], R100 ;  /* 0xffff5064c2007986 */ /* 0x000fe2000c101514 */
[----:B------:R-:W-:Y:S01]  /*15550*/  ISETP.LE.U32.AND P1, PT, R37, UR11, PT ;  /* 0x0000000b25007c0c */ /* 0x000fe2000bf23070 */
[----:B------:R-:W-:Y:S01]  /*15560*/  IMAD.WIDE.U32 R38, R38, -0x2daee0ad, RZ ;  /* 0xd2511f5326267825 */ /* 0x000fe200078e00ff */
[----:B------:R-:W-:Y:S01]  /*15570*/  LOP3.LUT R37, R107, R190, RZ, 0x3c, !PT ;  /* 0x000000be6b257212 */ /* 0x000fe200078e3cff */
[----:B------:R-:W-:Y:S01]  /*15580*/  STG.E.U16 desc[UR20][R194.64+-0xae], R99 ;  /* 0xffff5263c2007986 */ /* 0x000fe2000c101514 */
[----:B---3--:R-:W-:Y:S01]  /*15590*/  PRMT R116, R46, 0x7773, RZ ;  /* 0x000077732e747816 */ /* 0x008fe200000000ff */
[----:B------:R-:W-:Y:S02]  /*155a0*/  IMAD.MOV.U32 R190, RZ, RZ, R46 ;  /* 0x000000ffffbe7224 */ /* 0x000fe400078e002e */
[----:B------:R3:W3:Y:S01]  /*155b0*/  LDL.S16 R108, [R1+0x284] ;  /* 0x00028400016c7983 */ /* 0x0006e20000100600 */
[----:B------:R-:W-:Y:S05]  /*155c0*/  IMAD.WIDE.U32 R48, R37, -0x2daee0ad, RZ ;  /* 0xd2511f5325307825 */ /* 0x000fea00078e00ff */
[----:B------:R-:W-:Y:S02]  /*155d0*/  LOP3.LUT R37, R126, UR16, R49, 0x96, !PT ;  /* 0x000000107e257c12 */ /* 0x000fe4000f8e9631 */
[----:B-1----:R-:W-:Y:S02]  /*155e0*/  LOP3.LUT R130, R40, 0xff, RZ, 0xc0, !PT ;  /* 0x000000ff28827812 */ /* 0x002fe400078ec0ff */
[----:B------:R-:W-:Y:S01]  /*155f0*/  LOP3.LUT R40, R48, UR15, R39, 0x96, !PT ;  /* 0x0000000f30287c12 */ /* 0x000fe2000f8e9627 */
[----:B------:R-:W-:Y:S01]  /*15600*/  IMAD.WIDE.U32 R48, R37, -0x326172a9, RZ ;  /* 0xcd9e8d5725307825 */ /* 0x000fe200078e00ff */
[----:B------:R-:W-:Y:S02]  /*15610*/  PRMT R37, R165, 0x7610, R37 ;  /* 0x00007610a5257816 */ /* 0x000fe40000000025 */
[----:B--2---:R-:W-:Y:S01]  /*15620*/  LOP3.LUT R131, R162, 0xff, RZ, 0xc0, !PT ;  /* 0x000000ffa2837812 */ /* 0x004fe200078ec0ff */
[----:B------:R-:W-:Y:S04]  /*15630*/  IMAD.WIDE R42, R232, -0x70, R42 ;  /* 0xffffff90e82a7825 */ /* 0x000fe800078e022a */
[----:B----4-:R-:W-:Y:S02]  /*15640*/  @!P5 HFMA2.BF16_V2 R115, -RZ.H0_H0, RZ.H0_H0, -R3.H0_H0 ;  /* 0x200000ffff73d231 */ /* 0x010fe40000340903 */
[----:B------:R-:W-:Y:S03]  /*15650*/  @!P4 HFMA2.BF16_V2 R101, -RZ.H0_H0, RZ.H0_H0, -R36.H0_H0 ;  /* 0x200000ffff65c231 */ /* 0x000fe60000340924 */
[----:B------:R-:W-:Y:S01]  /*15660*/  PRMT R98, R115, 0x7610, R98 ;  /* 0x0000761073627816 */ /* 0x000fe20000000062 */
[----:B------:R-:W-:Y:S01]  /*15670*/  @!P5 STL.S16 [R1+0x28c], R115 ;  /* 0x00028c730100d387 */ /* 0x000fe20000100600 */
[----:B------:R-:W-:Y:S03]  /*15680*/  PRMT R58, R101, 0x7610, R58 ;  /* 0x00007610653a7816 */ /* 0x000fe6000000003a */
[----:B------:R1:W-:Y:S04]  /*15690*/  @!P4 STL.S16 [R1+0x288], R101 ;  /* 0x000288650100c387 */ /* 0x0003e80000100600 */
[----:B------:R4:W2:Y:S01]  /*156a0*/  LDL.S16 R106, [R1+0x270] ;  /* 0x00027000016a7983 */ /* 0x0008a20000100600 */
[----:B-1----:R-:W-:Y:S02]  /*156b0*/  PRMT R101, R3, 0x5410, R36 ;  /* 0x0000541003657816 */ /* 0x002fe40000000024 */
[----:B------:R-:W-:Y:S02]  /*156c0*/  @!P5 PRMT R3, R98, 0x5410, RZ ;  /* 0x000054106203d816 */ /* 0x000fe400000000ff */
[----:B------:R-:W-:Y:S01]  /*156d0*/  ISETP.LE.U32.AND P5, PT, R130, UR11, PT ;  /* 0x0000000b82007c0c */ /* 0x000fe2000bfa3070 */
[----:B------:R4:W4:Y:S01]  /*156e0*/  LDL.S16 R98, [R1+0x26c] ;  /* 0x00026c0001627983 */ /* 0x0009220000100600 */
[----:B------:R-:W-:Y:S02]  /*156f0*/  @!P4 PRMT R36, R58, 0x5410, RZ ;  /* 0x000054103a24c816 */ /* 0x000fe400000000ff */
[----:B------:R-:W-:Y:S01]  /*15700*/  ISETP.LE.U32.AND P4, PT, R205, UR11, PT ;  /* 0x0000000bcd007c0c */ /* 0x000fe2000bf83070 */
[----:B------:R1:W-:Y:S01]  /*15710*/  STG.E.U16 desc[UR20][R192.64+-0xa0], R3 ;  /* 0xffff6003c0007986 */ /* 0x0003e2000c101514 */
[----:B------:R-:W-:Y:S01]  /*15720*/  LOP3.LUT R58, R122, UR6, R49, 0x96, !PT ;  /* 0x000000067a3a7c12 */ /* 0x000fe2000f8e9631 */
[----:B------:R-:W-:Y:S02]  /*15730*/  UIADD3 UR6, UPT, UPT, UR19, -0x1, URZ ;  /* 0xffffffff13067890 */ /* 0x000fe4000fffe0ff */
[----:B------:R-:W4:Y:S04]  /*15740*/  LDL.LU.64 R126, [R1+0x368] ;  /* 0x00036800017e7983 */ /* 0x000f280000300a00 */
[----:B------:R-:W4:Y:S01]  /*15750*/  LDL.LU.64 R122, [R1+0x360] ;  /* 0x00036000017a7983 */ /* 0x000f220000300a00 */
[----:B------:R-:W-:Y:S03]  /*15760*/  UMOV UR19, UR6 ;  /* 0x0000000600137c82 */ /* 0x000fe60008000000 */
[----:B------:R3:W-:Y:S01]  /*15770*/  STG.E.U16 desc[UR20][R192.64+-0x9e], R36 ;  /* 0xffff6224c0007986 */ /* 0x0007e2000c101514 */
[C---:B-1----:R-:W-:Y:S04]  /*15780*/  PRMT R3, R2.reuse, 0x7632, R3 ;  /* 0x0000763202037816 */ /* 0x042fe80000000003 */
[----:B------:R-:W-:Y:S01]  /*15790*/  PRMT R100, R2, 0x5410, R3 ;  /* 0x0000541002647816 */ /* 0x000fe20000000003 */
[----:B---3--:R-:W-:Y:S02]  /*157a0*/  @!P5 HFMA2.BF16_V2 R108, -RZ.H0_H0, RZ.H0_H0, -R2.H0_H0 ;  /* 0x200000ffff6cd231 */ /* 0x008fe40000340902 */
[----:B------:R-:W-:Y:S03]  /*157b0*/  @!P4 HFMA2.BF16_V2 R59, -RZ.H0_H0, RZ.H0_H0, -R3.H0_H0 ;  /* 0x200000ffff3bc231 */ /* 0x000fe60000340903 */
[----:B------:R-:W-:Y:S01]  /*157c0*/  PRMT R47, R108, 0x7610, R47 ;  /* 0x000076106c2f7816 */ /* 0x000fe2000000002f */
[----:B------:R-:W-:Y:S01]  /*157d0*/  @!P5 STL.S16 [R1+0x284], R108 ;  /* 0x0002846c0100d387 */ /* 0x000fe20000100600 */
[----:B------:R-:W-:Y:S02]  /*157e0*/  PRMT R41, R59, 0x7610, R41 ;  /* 0x000076103b297816 */ /* 0x000fe40000000029 */
[----:B------:R-:W-:Y:S01]  /*157f0*/  @!P5 PRMT R2, R47, 0x5410, RZ ;  /* 0x000054102f02d816 */ /* 0x000fe200000000ff */
[----:B------:R1:W-:Y:S01]  /*15800*/  @!P4 STL.S16 [R1+0x280], R59 ;  /* 0x0002803b0100c387 */ /* 0x0003e20000100600 */
[----:B------:R-:W-:Y:S02]  /*15810*/  ISETP.LE.U32.AND P5, PT, R128, UR11, PT ;  /* 0x0000000b80007c0c */ /* 0x000fe4000bfa3070 */
[----:B------:R-:W-:Y:S01]  /*15820*/  @!P4 PRMT R3, R41, 0x5410, RZ ;  /* 0x000054102903c816 */ /* 0x000fe200000000ff */
[----:B------:R-:W3:Y:S01]  /*15830*/  LDL.LU R138, [R1+0x35c] ;  /* 0x00035c00018a7983 */ /* 0x000ee20000300800 */
[----:B------:R-:W-:Y:S01]  /*15840*/  ISETP.GT.U32.AND P4, PT, R209, UR11, PT ;  /* 0x0000000bd1007c0c */ /* 0x000fe2000bf84070 */
[----:B------:R-:W-:Y:S01]  /*15850*/  IMAD.WIDE.U32 R40, R40, -0x326172a9, RZ ;  /* 0xcd9e8d5728287825 */ /* 0x000fe200078e00ff */
[----:B------:R-:W-:Y:S01]  /*15860*/  PRMT R36, R165, 0x7632, R36 ;  /* 0x00007632a5247816 */ /* 0x000fe20000000024 */
[----:B------:R2:W3:Y:S01]  /*15870*/  LDL.S16 R99, [R1+0x268] ;  /* 0x0002680001637983 */ /* 0x0004e20000100600 */
[----:B------:R-:W-:Y:S03]  /*15880*/  LOP3.LUT R165, R103, 0xff, RZ, 0xc0, !PT ;  /* 0x000000ff67a57812 */ /* 0x000fe600078ec0ff */
[----:B------:R2:W3:Y:S04]  /*15890*/  LDL.S16 R47, [R1+0x264] ;  /* 0x00026400012f7983 */ /* 0x0004e80000100600 */
[----:B------:R1:W-:Y:S04]  /*158a0*/  STG.E.U16 desc[UR20][R42.64+-0xa0], R2 ;  /* 0xffff60022a007986 */ /* 0x0003e8000c101514 */
[----:B------:R1:W-:Y:S02]  /*158b0*/  STG.E.U16 desc[UR20][R42.64+-0x9e], R3 ;  /* 0xffff62032a007986 */ /* 0x0003e4000c101514 */
[----:B-1----:R-:W-:Y:S05]  /*158c0*/  IMAD.WIDE.U32 R58, R58, -0x2daee0ad, RZ ;  /* 0xd2511f533a3a7825 */ /* 0x002fea00078e00ff */
[----:B------:R-:W-:Y:S02]  /*158d0*/  LOP3.LUT R38, R38, UR14, R59, 0x96, !PT ;  /* 0x0000000e26267c12 */ /* 0x000fe4000f8e963b */
[----:B------:R-:W-:Y:S01]  /*158e0*/  LOP3.LUT R2, R48, UR10, R41, 0x96, !PT ;  /* 0x0000000a30027c12 */ /* 0x000fe2000f8e9629 */
[----:B------:R-:W-:Y:S01]  /*158f0*/  IMAD.WIDE R48, R232, 0x70, R42 ;  /* 0x00000070e8307825 */ /* 0x000fe200078e022a */
[----:B------:R-:W-:Y:S03]  /*15900*/  PRMT R3, R168, 0x7610, R3 ;  /* 0x00007610a8037816 */ /* 0x000fe60000000003 */
[----:B------:R-:W-:Y:S01]  /*15910*/  IMAD.WIDE.U32 R222, R2, -0x2daee0ad, RZ ;  /* 0xd2511f5302de7825 */ /* 0x000fe200078e00ff */
[----:B------:R-:W-:Y:S01]  /*15920*/  PRMT R2, R168, 0x7632, R2 ;  /* 0x00007632a8027816 */ /* 0x000fe20000000002 */
[----:B------:R1:W-:Y:S03]  /*15930*/  STG.E.U16 desc[UR20][R48.64+-0xa0], R141 ;  /* 0xffff608d30007986 */ /* 0x0003e6000c101514 */
[----:B------:R-:W-:Y:S01]  /*15940*/  LOP3.LUT R42, R58, UR13, R223, 0x96, !PT ;  /* 0x0000000d3a2a7c12 */ /* 0x000fe2000f8e96df */
[----:B------:R1:W-:Y:S04]  /*15950*/  STG.E.U16 desc[UR20][R48.64+-0x9e], R142 ;  /* 0xffff628e30007986 */ /* 0x0003e8000c101514 */
[----:B------:R-:W-:Y:S01]  /*15960*/  IMAD.WIDE.U32 R42, R42, -0x326172a9, RZ ;  /* 0xcd9e8d572a2a7825 */ /* 0x000fe200078e00ff */
[----:B------:R1:W-:Y:S03]  /*15970*/  STG.E.U16 desc[UR20][R194.64+-0xa0], R114 ;  /* 0xffff6072c2007986 */ /* 0x0003e6000c101514 */
[----:B------:R-:W-:Y:S01]  /*15980*/  IMAD.MOV.U32 R168, RZ, RZ, R42 ;  /* 0x000000ffffa87224 */ /* 0x000fe200078e002a */
[----:B------:R1:W-:Y:S02]  /*15990*/  STG.E.U16 desc[UR20][R194.64+-0x9e], R117 ;  /* 0xffff6275c2007986 */ /* 0x0003e4000c101514 */
[----:B-1----:R-:W-:Y:S02]  /*159a0*/  PRMT R141, R42, 0x7772, RZ ;  /* 0x000077722a8d7816 */ /* 0x002fe400000000ff */
[----:B------:R-:W-:Y:S01]  /*159b0*/  PRMT R142, R46, 0x7771, RZ ;  /* 0x000077712e8e7816 */ /* 0x000fe200000000ff */
[----:B------:R-:W-:Y:S01]  /*159c0*/  IMAD.WIDE R48, R232, -0x70, R48 ;  /* 0xffffff90e8307825 */ /* 0x000fe200078e0230 */
[----:B------:R-:W-:Y:S02]  /*159d0*/  PRMT R114, R139, 0x5410, R216 ;  /* 0x000054108b727816 */ /* 0x000fe400000000d8 */
[----:B------:R-:W-:Y:S01]  /*159e0*/  PRMT R117, R46, 0x7772, RZ ;  /* 0x000077722e757816 */ /* 0x000fe200000000ff */
[----:B--2---:R-:W-:Y:S05]  /*159f0*/  @!P5 HFMA2.BF16_V2 R106, -RZ.H0_H0, RZ.H0_H0, -R37.H0_H0 ;  /* 0x200000ffff6ad231 */ /* 0x004fea0000340925 */
[----:B------:R-:W-:Y:S01]  /*15a00*/  PRMT R104, R106, 0x7610, R104 ;  /* 0x000076106a687816 */ /* 0x000fe20000000068 */
[----:B------:R1:W-:Y:S01]  /*15a10*/  @!P5 STL.S16 [R1+0x270], R106 ;  /* 0x0002706a0100d387 */ /* 0x0003e20000100600 */
[----:B----4-:R-:W-:Y:S05]  /*15a20*/  @P4 HFMA2.BF16_V2 R98, -RZ.H0_H0, RZ.H0_H0, -R36.H0_H0 ;  /* 0x200000ffff624231 */ /* 0x010fea0000340924 */
[----:B------:R-:W-:Y:S01]  /*15a30*/  PRMT R39, R98, 0x7610, R39 ;  /* 0x0000761062277816 */ /* 0x000fe20000000027 */
[----:B------:R2:W-:Y:S04]  /*15a40*/  @P4 STL.S16 [R1+0x26c], R98 ;  /* 0x00026c6201004387 */ /* 0x0005e80000100600 */
[----:B------:R4:W4:Y:S04]  /*15a50*/  LDL.S16 R107, [R1+0x254] ;  /* 0x00025400016b7983 */ /* 0x0009280000100600 */
[----:B-1----:R1:W4:Y:S01]  /*15a60*/  LDL.S16 R106, [R1+0x260] ;  /* 0x00026000016a7983 */ /* 0x0023220000100600 */
[----:B--2---:R-:W-:Y:S02]  /*15a70*/  PRMT R98, R37, 0x5410, R36 ;  /* 0x0000541025627816 */ /* 0x004fe40000000024 */
[----:B------:R-:W-:Y:S02]  /*15a80*/  @!P5 PRMT R37, R104, 0x5410, RZ ;  /* 0x000054106825d816 */ /* 0x000fe400000000ff */
[----:B------:R-:W-:Y:S01]  /*15a90*/  ISETP.GT.U32.AND P5, PT, R212, UR11, PT ;  /* 0x0000000bd4007c0c */ /* 0x000fe2000bfa4070 */
[----:B------:R1:W2:Y:S01]  /*15aa0*/  LDL.S16 R104, [R1+0x25c] ;  /* 0x00025c0001687983 */ /* 0x0002a20000100600 */
[----:B------:R-:W-:Y:S01]  /*15ab0*/  @P4 PRMT R36, R39, 0x5410, RZ ;  /* 0x0000541027244816 */ /* 0x000fe200000000ff */
[----:B------:R-:W-:Y:S01]  /*15ac0*/  IMAD.WIDE.U32 R38, R38, -0x326172a9, RZ ;  /* 0xcd9e8d5726267825 */ /* 0x000fe200078e00ff */
[----:B------:R-:W-:Y:S01]  /*15ad0*/  ISETP.GT.U32.AND P4, PT, R213, UR11, PT ;  /* 0x0000000bd5007c0c */ /* 0x000fe2000bf84070 */
[----:B------:R1:W-:Y:S03]  /*15ae0*/  STG.E.U16 desc[UR20][R192.64+-0x90], R37 ;  /* 0xffff7025c0007986 */ /* 0x0003e6000c101514 */
[--C-:B------:R-:W-:Y:S01]  /*15af0*/  LOP3.LUT R221, R40, UR9, R39.reuse, 0x96, !PT ;  /* 0x0000000928dd7c12 */ /* 0x100fe2000f8e9627 */
[----:B------:R1:W-:Y:S01]  /*15b00*/  STG.E.U16 desc[UR20][R192.64+-0x8e], R36 ;  /* 0xffff7224c0007986 */ /* 0x0003e2000c101514 */
[----:B------:R-:W-:Y:S02]  /*15b10*/  PRMT R39, R164, 0x7610, R39 ;  /* 0x00007610a4277816 */ /* 0x000fe40000000027 */
[----:B------:R-:W-:Y:S02]  /*15b20*/  LOP3.LUT R108, R38, UR7, R43, 0x96, !PT ;  /* 0x00000007266c7c12 */ /* 0x000fe4000f8e962b */
[----:B------:R-:W-:Y:S01]  /*15b30*/  PRMT R38, R164, 0x7632, R38 ;  /* 0x00007632a4267816 */ /* 0x000fe20000000026 */
[----:B---3--:R-:W-:Y:S02]  /*15b40*/  @P5 HFMA2.BF16_V2 R99, -RZ.H0_H0, RZ.H0_H0, -R3.H0_H0 ;  /* 0x200000ffff635231 */ /* 0x008fe40000340903 */
[----:B------:R-:W-:Y:S03]  /*15b50*/  @P4 HFMA2.BF16_V2 R47, -RZ.H0_H0, RZ.H0_H0, -R2.H0_H0 ;  /* 0x200000ffff2f4231 */ /* 0x000fe60000340902 */
[----:B------:R-:W-:Y:S01]  /*15b60*/  PRMT R41, R99, 0x7610, R41 ;  /* 0x0000761063297816 */ /* 0x000fe20000000029 */
[----:B------:R3:W-:Y:S01]  /*15b70*/  @P5 STL.S16 [R1+0x268], R99 ;  /* 0x0002686301005387 */ /* 0x0007e20000100600 */
[----:B------:R-:W-:Y:S03]  /*15b80*/  PRMT R40, R47, 0x7610, R40 ;  /* 0x000076102f287816 */ /* 0x000fe60000000028 */
[----:B------:R3:W-:Y:S01]  /*15b90*/  @P4 STL.S16 [R1+0x264], R47 ;  /* 0x0002642f01004387 */ /* 0x0007e20000100600 */
[----:B-1----:R-:W-:Y:S04]  /*15ba0*/  PRMT R37, R103, 0x7632, R37 ;  /* 0x0000763267257816 */ /* 0x002fe80000000025 */
[----:B------:R-:W-:Y:S02]  /*15bb0*/  LOP3.LUT R164, R37, 0xff, RZ, 0xc0, !PT ;  /* 0x000000ff25a47812 */ /* 0x000fe400078ec0ff */
[----:B------:R-:W-:Y:S04]  /*15bc0*/  LOP3.LUT R36, R108, 0xffff, RZ, 0xc0, !PT ;  /* 0x0000ffff6c247812 */ /* 0x000fe800078ec0ff */
[----:B------:R-:W-:Y:S02]  /*15bd0*/  SHF.R.U32.HI R170, RZ, 0x8, R36 ;  /* 0x00000008ffaa7819 */ /* 0x000fe40000011624 */
[----:B---3--:R-:W-:Y:S02]  /*15be0*/  PRMT R99, R3, 0x5410, R2 ;  /* 0x0000541003637816 */ /* 0x008fe40000000002 */
[----:B------:R-:W-:Y:S01]  /*15bf0*/  @P5 PRMT R3, R41, 0x5410, RZ ;  /* 0x0000541029035816 */ /* 0x000fe200000000ff */
[----:B------:R-:W-:Y:S01]  /*15c00*/  IMAD.MOV.U32 R41, RZ, RZ, R202 ;  /* 0x000000ffff297224 */ /* 0x000fe200078e00ca */
[----:B------:R-:W-:Y:S02]  /*15c10*/  PRMT R47, R208, 0x5410, R250 ;  /* 0x00005410d02f7816 */ /* 0x000fe400000000fa */
[----:B------:R-:W-:Y:S01]  /*15c20*/  ISETP.LE.U32.AND P5, PT, R173, UR11, PT ;  /* 0x0000000bad007c0c */ /* 0x000fe2000bfa3070 */
[----:B------:R-:W3:Y:S01]  /*15c30*/  LDL.LU R250, [R1+0x358] ;  /* 0x0003580001fa7983 */ /* 0x000ee20000300800 */
[----:B------:R-:W-:Y:S02]  /*15c40*/  @P4 PRMT R2, R40, 0x5410, RZ ;  /* 0x0000541028024816 */ /* 0x000fe400000000ff */
[----:B------:R-:W-:Y:S01]  /*15c50*/  ISETP.LE.U32.AND P4, PT, R165, UR11, PT ;  /* 0x0000000ba5007c0c */ /* 0x000fe2000bf83070 */
[----:B------:R-:W3:Y:S01]  /*15c60*/  LDL.LU R208, [R1+0x354] ;  /* 0x0003540001d07983 */ /* 0x000ee20000300800 */
[----:B------:R-:W-:Y:S01]  /*15c70*/  LOP3.LUT R47, R47, 0xff00ff, RZ, 0xc0, !PT ;  /* 0x00ff00ff2f2f7812 */ /* 0x000fe200078ec0ff */
[----:B------:R1:W1:Y:S02]  /*15c80*/  MUFU.EX2 R40, R122 ;  /* 0x0000007a00287308 */ /* 0x0002640000000800 */
[----:B------:R2:W3:Y:S04]  /*15c90*/  LDL.S16 R58, [R1+0x250] ;  /* 0x00025000013a7983 */ /* 0x0004e80000100600 */
[----:B------:R2:W3:Y:S04]  /*15ca0*/  LDL.S16 R45, [R1+0x258] ;  /* 0x00025800012d7983 */ /* 0x0004e80000100600 */
[----:B------:R1:W-:Y:S04]  /*15cb0*/  STG.E.U16 desc[UR20][R48.64+-0x90], R3 ;  /* 0xffff700330007986 */ /* 0x0003e8000c101514 */
[----:B------:R1:W-:Y:S02]  /*15cc0*/  STG.E.U16 desc[UR20][R48.64+-0x8e], R2 ;  /* 0xffff720230007986 */ /* 0x0003e4000c101514 */
[----:B-1----:R-:W-:Y:S01]  /*15cd0*/  PRMT R122, R90, 0x7632, R122 ;  /* 0x000076325a7a7816 */ /* 0x002fe2000000007a */
[----:B------:R-:W-:Y:S01]  /*15ce0*/  FADD.FTZ R36, R40, R161 ;  /* 0x000000a128247221 */ /* 0x000fe20000010000 */
[----:B------:R-:W-:Y:S01]  /*15cf0*/  PRMT R161, R42, 0x7771, RZ ;  /* 0x000077712aa17816 */ /* 0x000fe200000000ff */
[----:B------:R-:W1:Y:S01]  /*15d00*/  MUFU.EX2 R3, R123 ;  /* 0x0000007b00037308 */ /* 0x000e620000000800 */
[----:B------:R-:W-:Y:S01]  /*15d10*/  LOP3.LUT R2, R170, 0xffff, RZ, 0xc0, !PT ;  /* 0x0000ffffaa027812 */ /* 0x000fe200078ec0ff */
[----:B------:R-:W-:Y:S05]  /*15d20*/  IMAD.WIDE R48, R232, 0x70, R48 ;  /* 0x00000070e8307825 */ /* 0x000fea00078e0230 */
[----:B------:R1:W-:Y:S04]  /*15d30*/  STG.E.U16 desc[UR20][R48.64+-0x90], R140 ;  /* 0xffff708c30007986 */ /* 0x0003e8000c101514 */
[----:B------:R1:W-:Y:S02]  /*15d40*/  STG.E.U16 desc[UR20][R48.64+-0x8e], R132 ;  /* 0xffff728430007986 */ /* 0x0003e4000c101514 */
[C---:B-1----:R-:W-:Y:S01]  /*15d50*/  F2FP.BF16.F32.PACK_AB R92, R3.reuse, R40 ;  /* 0x00000028035c723e */ /* 0x042fe200000010ff */
[----:B------:R-:W-:Y:S01]  /*15d60*/  FADD.FTZ R202, R3, R36 ;  /* 0x0000002403ca7221 */ /* 0x000fe20000010000 */
[----:B------:R-:W-:Y:S01]  /*15d70*/  LOP3.LUT R3, R41, 0xff, RZ, 0xc0, !PT ;  /* 0x000000ff29037812 */ /* 0x000fe200078ec0ff */
[----:B------:R-:W-:Y:S01]  /*15d80*/  STG.E.U16 desc[UR20][R194.64+-0x90], R125 ;  /* 0xffff707dc2007986 */ /* 0x000fe2000c101514 */
[----:B------:R-:W-:Y:S03]  /*15d90*/  PRMT R123, R84, 0x7610, R123 ;  /* 0x00007610547b7816 */ /* 0x000fe6000000007b */
[----:B------:R1:W-:Y:S01]  /*15da0*/  STG.E.U16 desc[UR20][R194.64+-0x8e], R119 ;  /* 0xffff7277c2007986 */ /* 0x0003e2000c101514 */
[----:B------:R-:W-:Y:S01]  /*15db0*/  PRMT R140, R42, 0x7773, RZ ;  /* 0x000077732a8c7816 */ /* 0x000fe200000000ff */
[----:B------:R-:W-:Y:S01]  /*15dc0*/  IMAD.WIDE R48, R232, -0x70, R48 ;  /* 0xffffff90e8307825 */ /* 0x000fe200078e0230 */
[----:B-1----:R-:W-:Y:S03]  /*15dd0*/  PRMT R119, R84, 0x7632, R119 ;  /* 0x0000763254777816 */ /* 0x002fe60000000077 */
[----:B----4-:R-:W-:Y:S02]  /*15de0*/  @!P5 HFMA2.BF16_V2 R107, -RZ.H0_H0, RZ.H0_H0, -R90.H1_H1 ;  /* 0x200000ffff6bd231 */ /* 0x010fe4000036095a */
[----:B------:R-:W-:Y:S03]  /*15df0*/  @!P4 HFMA2.BF16_V2 R106, -RZ.H0_H0, RZ.H0_H0, -R39.H0_H0 ;  /* 0x200000ffff6ac231 */ /* 0x000fe60000340927 */
[----:B------:R-:W-:Y:S01]  /*15e00*/  PRMT R65, R107, 0x7610, R65 ;  /* 0x000076106b417816 */ /* 0x000fe20000000041 */
[----:B------:R-:W-:Y:S01]  /*15e10*/  @!P5 STL.S16 [R1+0x254], R107 ;  /* 0x0002546b0100d387 */ /* 0x000fe20000100600 */
[----:B------:R-:W-:Y:S03]  /*15e20*/  PRMT R59, R106, 0x7610, R59 ;  /* 0x000076106a3b7816 */ /* 0x000fe6000000003b */
[----:B------:R1:W-:Y:S01]  /*15e30*/  @!P4 STL.S16 [R1+0x260], R106 ;  /* 0x0002606a0100c387 */ /* 0x0003e20000100600 */
[----:B------:R-:W-:Y:S02]  /*15e40*/  @!P5 PRMT R122, R65, 0x5410, RZ ;  /* 0x00005410417ad816 */ /* 0x000fe400000000ff */
[----:B------:R-:W-:Y:S01]  /*15e50*/  ISETP.LE.U32.AND P5, PT, R164, UR11, PT ;  /* 0x0000000ba4007c0c */ /* 0x000fe2000bfa3070 */
[----:B--2---:R-:W-:Y:S05]  /*15e60*/  @!P3 HFMA2.BF16_V2 R104, -RZ.H0_H0, RZ.H0_H0, -R38.H0_H0 ;  /* 0x200000ffff68b231 */ /* 0x004fea0000340926 */
[----:B------:R-:W-:Y:S01]  /*15e70*/  PRMT R56, R104, 0x7610, R56 ;  /* 0x0000761068387816 */ /* 0x000fe20000000038 */
[----:B------:R2:W-:Y:S01]  /*15e80*/  @!P3 STL.S16 [R1+0x25c], R104 ;  /* 0x00025c680100b387 */ /* 0x0005e20000100600 */
[----:B-1----:R-:W-:Y:S03]  /*15e90*/  IMAD.WIDE R106, R232, 0x70, R48 ;  /* 0x00000070e86a7825 */ /* 0x002fe600078e0230 */
[----:B------:R-:W4:Y:S04]  /*15ea0*/  LDL.LU R115, [R1+0x34] ;  /* 0x0000340001737983 */ /* 0x000f280000300800 */
[----:B------:R-:W4:Y:S04]  /*15eb0*/  LDL.LU R240, [R1] ;  /* 0x0000000001f07983 */ /* 0x000f280000300800 */
[----:B------:R-:W4:Y:S04]  /*15ec0*/  LDL.LU R241, [R1+0xc] ;  /* 0x00000c0001f17983 */ /* 0x000f280000300800 */
[----:B------:R-:W4:Y:S01]  /*15ed0*/  LDL.LU R227, [R1+0x8] ;  /* 0x0000080001e37983 */ /* 0x000f220000300800 */
[----:B--2---:R-:W-:Y:S02]  /*15ee0*/  PRMT R104, R39, 0x5410, R38 ;  /* 0x0000541027687816 */ /* 0x004fe40000000026 */
[----:B------:R-:W-:Y:S02]  /*15ef0*/  @!P3 PRMT R38, R56, 0x5410, RZ ;  /* 0x000054103826b816 */ /* 0x000fe400000000ff */
[----:B------:R-:W-:Y:S01]  /*15f00*/  @!P4 PRMT R39, R59, 0x5410, RZ ;  /* 0x000054103b27c816 */ /* 0x000fe200000000ff */
[----:B------:R-:W2:Y:S01]  /*15f10*/  LDL.LU R56, [R1+0x4] ;  /* 0x0000040001387983 */ /* 0x000ea20000300800 */
[----:B------:R-:W-:Y:S02]  /*15f20*/  ISETP.LE.U32.AND P4, PT, R171, UR11, PT ;  /* 0x0000000bab007c0c */ /* 0x000fe4000bf83070 */
[----:B------:R-:W-:Y:S01]  /*15f30*/  ISETP.LE.U32.AND P3, PT, R2, UR11, PT ;  /* 0x0000000b02007c0c */ /* 0x000fe2000bf63070 */
[----:B------:R-:W2:Y:S01]  /*15f40*/  LDL.LU R234, [R1+0xb4] ;  /* 0x0000b40001ea7983 */ /* 0x000ea20000300800 */
[C---:B------:R-:W-:Y:S03]  /*15f50*/  PRMT R2, R0.reuse, 0x7632, R2 ;  /* 0x0000763200027816 */ /* 0x040fe60000000002 */
[----:B------:R-:W-:Y:S01]  /*15f60*/  STG.E.U16 desc[UR20][R192.64+-0x80], R39 ;  /* 0xffff8027c0007986 */ /* 0x000fe2000c101514 */
[----:B------:R-:W-:Y:S03]  /*15f70*/  PRMT R103, R0, 0x5410, R2 ;  /* 0x0000541000677816 */ /* 0x000fe60000000002 */
[----:B------:R1:W-:Y:S02]  /*15f80*/  STG.E.U16 desc[UR20][R192.64+-0x7e], R38 ;  /* 0xffff8226c0007986 */ /* 0x0003e4000c101514 */
[----:B---3--:R-:W-:Y:S02]  /*15f90*/  @!P4 HFMA2.BF16_V2 R58, -RZ.H0_H0, RZ.H0_H0, -R84.H0_H0 ;  /* 0x200000ffff3ac231 */ /* 0x008fe40000340954 */
[----:B------:R-:W-:Y:S03]  /*15fa0*/  @!P5 HFMA2.BF16_V2 R45, -RZ.H0_H0, RZ.H0_H0, -R0.H0_H0 ;  /* 0x200000ffff2dd231 */ /* 0x000fe60000340900 */
[----:B------:R-:W-:Y:S01]  /*15fb0*/  PRMT R37, R58, 0x7610, R37 ;  /* 0x000076103a257816 */ /* 0x000fe20000000025 */
[----:B------:R-:W-:Y:S01]  /*15fc0*/  @!P4 STL.S16 [R1+0x250], R58 ;  /* 0x0002503a0100c387 */ /* 0x000fe20000100600 */
[----:B------:R-:W-:Y:S03]  /*15fd0*/  PRMT R36, R45, 0x7610, R36 ;  /* 0x000076102d247816 */ /* 0x000fe60000000024 */
[----:B------:R3:W-:Y:S01]  /*15fe0*/  @!P5 STL.S16 [R1+0x258], R45 ;  /* 0x0002582d0100d387 */ /* 0x0007e20000100600 */
[----:B------:R-:W-:Y:S02]  /*15ff0*/  @!P4 PRMT R123, R37, 0x5410, RZ ;  /* 0x00005410257bc816 */ /* 0x000fe400000000ff */
[----:B------:R-:W-:Y:S01]  /*16000*/  ISETP.GT.U32.AND P4, PT, R199, UR11, PT ;  /* 0x0000000bc7007c0c */ /* 0x000fe2000bf84070 */
[----:B------:R2:W2:Y:S01]  /*16010*/  LDL.S16 R41, [R1+0x234] ;  /* 0x0002340001297983 */ /* 0x0004a20000100600 */
[----:B------:R-:W-:Y:S02]  /*16020*/  @!P5 PRMT R0, R36, 0x5410, RZ ;  /* 0x000054102400d816 */ /* 0x000fe400000000ff */
[----:B------:R-:W-:Y:S02]  /*16030*/  ISETP.LE.U32.AND P5, PT, R153, UR11, PT ;  /* 0x0000000b99007c0c */ /* 0x000fe4000bfa3070 */
[----:B-1----:R-:W-:Y:S01]  /*16040*/  PRMT R38, R3, 0x5410, R102 ;  /* 0x0000541003267816 */ /* 0x002fe20000000066 */
[----:B------:R1:W-:Y:S01]  /*16050*/  STG.E.U16 desc[UR20][R48.64+-0x80], R0 ;  /* 0xffff800030007986 */ /* 0x0003e2000c101514 */
[----:B------:R-:W-:Y:S02]  /*16060*/  PRMT R37, R169, 0x5410, R197 ;  /* 0x00005410a9257816 */ /* 0x000fe400000000c5 */
[----:B------:R-:W-:Y:S01]  /*16070*/  PRMT R3, R225, 0x7610, R3 ;  /* 0x00007610e1037816 */ /* 0x000fe20000000003 */
[----:B---3--:R3:W3:Y:S04]  /*16080*/  LDL.S16 R45, [R1+0x230] ;  /* 0x00023000012d7983 */ /* 0x0086e80000100600 */
[----:B------:R-:W3:Y:S04]  /*16090*/  LDL.LU R216, [R1+0x350] ;  /* 0x0003500001d87983 */ /* 0x000ee80000300800 */
[----:B------:R-:W3:Y:S01]  /*160a0*/  LDL.LU R139, [R1+0x34c] ;  /* 0x00034c00018b7983 */ /* 0x000ee20000300800 */
[----:B-1----:R-:W-:Y:S02]  /*160b0*/  PRMT R0, R236, 0x7610, R0 ;  /* 0x00007610ec007816 */ /* 0x002fe40000000000 */
[----:B----4-:R-:W-:Y:S02]  /*160c0*/  PRMT R59, R250, 0x5410, R115 ;  /* 0x00005410fa3b7816 */ /* 0x010fe40000000073 */
[----:B------:R-:W-:Y:S02]  /*160d0*/  PRMT R115, R229, 0x5410, R172 ;  /* 0x00005410e5737816 */ /* 0x000fe400000000ac */
[----:B------:R-:W-:Y:S01]  /*160e0*/  PRMT R36, R191, 0x5410, R240 ;  /* 0x00005410bf247816 */ /* 0x000fe200000000f0 */
[----:B------:R-:W4:Y:S01]  /*160f0*/  LDL.LU R172, [R1+0x348] ;  /* 0x0003480001ac7983 */ /* 0x000f220000300800 */
[----:B------:R-:W-:Y:S02]  /*16100*/  PRMT R46, R227, 0x5410, R241 ;  /* 0x00005410e32e7816 */ /* 0x000fe400000000f1 */
[----:B--2---:R-:W-:Y:S01]  /*16110*/  PRMT R58, R208, 0x5410, R56 ;  /* 0x00005410d03a7816 */ /* 0x004fe20000000038 */
[----:B------:R-:W-:Y:S01]  /*16120*/  IMAD.MOV.U32 R56, RZ, RZ, R51 ;  /* 0x000000ffff387224 */ /* 0x000fe200078e0033 */
[----:B------:R-:W2:Y:S01]  /*16130*/  LDL.LU R208, [R1+0x344] ;  /* 0x0003440001d07983 */ /* 0x000ea20000300800 */
[----:B------:R-:W-:Y:S03]  /*16140*/  MUFU.EX2 R51, R234 ;  /* 0x000000ea00337308 */ /* 0x000fe60000000800 */
[----:B------:R1:W4:Y:S01]  /*16150*/  LDL.S16 R39, [R1+0x22c] ;  /* 0x00022c0001277983 */ /* 0x0003220000100600 */
[----:B------:R-:W-:Y:S05]  /*16160*/  @!P5 HFMA2.BF16_V2 R41, -RZ.H0_H0, RZ.H0_H0, -R2.H0_H0 ;  /* 0x200000ffff29d231 */ /* 0x000fea0000340902 */
[----:B------:R-:W-:Y:S04]  /*16170*/  PRMT R40, R41, 0x7610, R40 ;  /* 0x0000761029287816 */ /* 0x000fe80000000028 */
[----:B------:R-:W-:Y:S05]  /*16180*/  @!P5 PRMT R2, R40, 0x5410, RZ ;  /* 0x000054102802d816 */ /* 0x000fea00000000ff */
[----:B------:R1:W-:Y:S04]  /*16190*/  STG.E.U16 desc[UR20][R48.64+-0x7e], R2 ;  /* 0xffff820230007986 */ /* 0x0003e8000c101514 */
[----:B------:R1:W-:Y:S01]  /*161a0*/  STG.E.U16 desc[UR20][R106.64+-0x80], R118 ;  /* 0xffff80766a007986 */ /* 0x0003e2000c101514 */
[----:B---3--:R-:W-:Y:S03]  /*161b0*/  @P4 HFMA2.BF16_V2 R45, -RZ.H0_H0, RZ.H0_H0, -R84.H1_H1 ;  /* 0x200000ffff2d4231 */ /* 0x008fe60000360954 */
[----:B------:R3:W-:Y:S01]  /*161c0*/  STG.E.U16 desc[UR20][R106.64+-0x7e], R144 ;  /* 0xffff82906a007986 */ /* 0x0007e2000c101514 */
[----:B------:R-:W1:Y:S01]  /*161d0*/  MUFU.EX2 R65, R216 ;  /* 0x000000d800417308 */ /* 0x000e620000000800 */
[----:B------:R-:W-:Y:S02]  /*161e0*/  PRMT R102, R45, 0x7610, R102 ;  /* 0x000076102d667816 */ /* 0x000fe40000000066 */
[----:B------:R3:W-:Y:S02]  /*161f0*/  @P4 STL.S16 [R1+0x230], R45 ;  /* 0x0002302d01004387 */ /* 0x0007e40000100600 */
[----:B------:R-:W-:Y:S02]  /*16200*/  @P4 PRMT R119, R102, 0x5410, RZ ;  /* 0x0000541066774816 */ /* 0x000fe400000000ff */
[----:B------:R-:W-:Y:S01]  /*16210*/  @!P5 STL.S16 [R1+0x234], R41 ;  /* 0x000234290100d387 */ /* 0x000fe20000100600 */
[----:B------:R-:W-:Y:S02]  /*16220*/  ISETP.LE.U32.AND P5, PT, R131, UR11, PT ;  /* 0x0000000b83007c0c */ /* 0x000fe4000bfa3070 */
[----:B------:R-:W-:Y:S01]  /*16230*/  PRMT R102, R0, 0x5410, R52 ;  /* 0x0000541000667816 */ /* 0x000fe20000000034 */
[----:B------:R-:W-:Y:S01]  /*16240*/  STG.E.U16 desc[UR20][R194.64+-0x80], R148 ;  /* 0xffff8094c2007986 */ /* 0x000fe2000c101514 */
[----:B------:R-:W-:Y:S03]  /*16250*/  ISETP.GT.U32.AND P4, PT, R179, UR11, PT ;  /* 0x0000000bb3007c0c */ /* 0x000fe6000bf84070 */
[----:B------:R-:W-:Y:S01]  /*16260*/  STG.E.U16 desc[UR20][R194.64+-0x7e], R146 ;  /* 0xffff8292c2007986 */ /* 0x000fe2000c101514 */
[----:B-1----:R-:W-:Y:S02]  /*16270*/  PRMT R2, R225, 0x7632, R2 ;  /* 0x00007632e1027816 */ /* 0x002fe40000000002 */
[----:B------:R-:W-:Y:S01]  /*16280*/  F2FP.BF16.F32.PACK_AB R162, R51, R65 ;  /* 0x0000004133a2723e */ /* 0x000fe200000010ff */
[----:B------:R-:W4:Y:S01]  /*16290*/  LDL.LU R216, [R1+0x340] ;  /* 0x0003400001d87983 */ /* 0x000f220000300800 */
[----:B------:R-:W-:Y:S03]  /*162a0*/  PRMT R118, R135, 0x5410, R124 ;  /* 0x0000541087767816 */ /* 0x000fe6000000007c */
[----:B------:R-:W4:Y:S01]  /*162b0*/  LDL R120, [R1+0x304] ;  /* 0x0003040001787983 */ /* 0x000f220000100800 */
[----:B---3--:R-:W-:Y:S01]  /*162c0*/  PRMT R144, R111, 0x5410, R73 ;  /* 0x000054106f907816 */ /* 0x008fe20000000049 */
[----:B------:R-:W-:Y:S02]  /*162d0*/  IMAD.WIDE R106, R232, -0x70, R106 ;  /* 0xffffff90e86a7825 */ /* 0x000fe400078e026a */
[----:B------:R1:W3:Y:S02]  /*162e0*/  LDL.S16 R169, [R1+0x218] ;  /* 0x0002180001a97983 */ /* 0x0002e40000100600 */
[----:B------:R-:W-:Y:S02]  /*162f0*/  FADD.FTZ R45, R65, R166 ;  /* 0x000000a6412d7221 */ /* 0x000fe40000010000 */
[----:B------:R1:W3:Y:S02]  /*16300*/  LDL.S16 R125, [R1+0x214] ;  /* 0x00021400017d7983 */ /* 0x0002e40000100600 */
[----:B------:R-:W-:Y:S02]  /*16310*/  FADD.FTZ R45, R51, R45 ;  /* 0x0000002d332d7221 */ /* 0x000fe40000010000 */
[----:B--2---:R-:W2:Y:S01]  /*16320*/  LDSM.16.MT88.4 R40, [R208+0x4000] ;  /* 0x00400000d028783b */ /* 0x004ea20000004200 */
[----:B----4-:R-:W-:Y:S05]  /*16330*/  @!P5 HFMA2.BF16_V2 R39, -RZ.H0_H0, RZ.H0_H0, -R0.H0_H0 ;  /* 0x200000ffff27d231 */ /* 0x010fea0000340900 */
[----:B------:R-:W-:Y:S01]  /*16340*/  PRMT R132, R39, 0x7610, R132 ;  /* 0x0000761027847816 */ /* 0x000fe20000000084 */
[----:B------:R4:W-:Y:S03]  /*16350*/  @!P5 STL.S16 [R1+0x22c], R39 ;  /* 0x00022c270100d387 */ /* 0x0009e60000100600 */
[----:B------:R-:W-:Y:S01]  /*16360*/  @!P5 PRMT R0, R132, 0x5410, RZ ;  /* 0x000054108400d816 */ /* 0x000fe200000000ff */
[----:B------:R-:W-:Y:S01]  /*16370*/  STL [R1+0x2fc], R45 ;  /* 0x0002fc2d01007387 */ /* 0x000fe20000100800 */
[----:B------:R-:W-:Y:S02]  /*16380*/  ISETP.GT.U32.AND P5, PT, R111, UR11, PT ;  /* 0x0000000b6f007c0c */ /* 0x000fe4000bfa4070 */
[----:B------:R-:W-:Y:S01]  /*16390*/  PRMT R111, R86, 0x7610, R111 ;  /* 0x00007610566f7816 */ /* 0x000fe2000000006f */
[----:B------:R1:W2:Y:S04]  /*163a0*/  LDL R65, [R1+0x300] ;  /* 0x0003000001417983 */ /* 0x0002a80000100800 */
[----:B------:R-:W2:Y:S04]  /*163b0*/  LDL.LU R234, [R1+0x2c] ;  /* 0x00002c0001ea7983 */ /* 0x000ea80000300800 */
[----:B------:R1:W2:Y:S04]  /*163c0*/  LDL.S16 R132, [R1+0x1dc] ;  /* 0x0001dc0001847983 */ /* 0x0002a80000100600 */
[----:B------:R1:W-:Y:S01]  /*163d0*/  STG.E.U16 desc[UR20][R192.64+-0x70], R0 ;  /* 0xffff9000c0007986 */ /* 0x0003e2000c101514 */
[----:B----4-:R-:W-:Y:S02]  /*163e0*/  LOP3.LUT R39, R61, 0xff00ff, RZ, 0xc0, !PT ;  /* 0x00ff00ff3d277812 */ /* 0x010fe400078ec0ff */
[----:B------:R-:W-:Y:S02]  /*163f0*/  PRMT R61, R62, 0x7632, R61 ;  /* 0x000076323e3d7816 */ /* 0x000fe4000000003d */
[----:B-1----:R-:W-:Y:S02]  /*16400*/  PRMT R0, R60, 0x7632, R0 ;  /* 0x000076323c007816 */ /* 0x002fe40000000000 */
[--C-:B------:R-:W-:Y:S02]  /*16410*/  HSET2.LE.AND R36, R36, R216.reuse, PT ;  /* 0x000000d824247233 */ /* 0x100fe40003803000 */
[--C-:B------:R-:W-:Y:S02]  /*16420*/  HSET2.LE.AND R37, R37, R216.reuse, PT ;  /* 0x000000d825257233 */ /* 0x100fe40003803000 */
[--C-:B------:R-:W-:Y:S02]  /*16430*/  HSET2.LE.AND R38, R38, R216.reuse, PT ;  /* 0x000000d826267233 */ /* 0x100fe40003803000 */
[--C-:B------:R-:W-:Y:S02]  /*16440*/  HSET2.LE.AND R39, R39, R216.reuse, PT ;  /* 0x000000d827277233 */ /* 0x100fe40003803000 */
[----:B------:R-:W-:Y:S01]  /*16450*/  HSET2.LE.AND R47, R47, R216, PT ;  /* 0x000000d82f2f7233 */ /* 0x000fe20003803000 */
[----:B---3--:R-:W-:Y:S01]  /*16460*/  @P4 HFMA2.BF16_V2 R169, -RZ.H0_H0, RZ.H0_H0, -R52.H0_H0 ;  /* 0x200000ffffa94231 */ /* 0x008fe20000340934 */
[----:B------:R-:W-:Y:S02]  /*16470*/  LOP3.LUT R36, R75, R36, RZ, 0xc0, !PT ;  /* 0x000000244b247212 */ /* 0x000fe400078ec0ff */
[----:B------:R-:W-:Y:S01]  /*16480*/  LOP3.LUT R37, R74, R37, RZ, 0xc0, !PT ;  /* 0x000000254a257212 */ /* 0x000fe200078ec0ff */
[----:B------:R-:W-:Y:S01]  /*16490*/  @P5 HFMA2.BF16_V2 R125, -RZ.H0_H0, RZ.H0_H0, -R3.H0_H0 ;  /* 0x200000ffff7d5231 */ /* 0x000fe20000340903 */
[----:B------:R-:W-:Y:S02]  /*164a0*/  LOP3.LUT R38, R50, R38, RZ, 0xc0, !PT ;  /* 0x0000002632267212 */ /* 0x000fe400078ec0ff */
[----:B------:R-:W-:Y:S02]  /*164b0*/  LOP3.LUT R39, R44, R39, RZ, 0xc0, !PT ;  /* 0x000000272c277212 */ /* 0x000fe400078ec0ff */
[--C-:B------:R-:W-:Y:S02]  /*164c0*/  HSET2.LE.AND R45, R58, R216.reuse, PT ;  /* 0x000000d83a2d7233 */ /* 0x100fe40003803000 */
[----:B------:R-:W-:Y:S02]  /*164d0*/  PRMT R58, R169, 0x7610, R58 ;  /* 0x00007610a93a7816 */ /* 0x000fe4000000003a */
[--C-:B------:R-:W-:Y:S01]  /*164e0*/  HSET2.LE.AND R44, R46, R216.reuse, PT ;  /* 0x000000d82e2c7233 */ /* 0x100fe20003803000 */
[-C--:B--2---:R-:W-:Y:S05]  /*164f0*/  HMMA.16816.F32.BF16 R4, R36, R40.reuse, R4 ;  /* 0x000000282404723c */ /* 0x084fea0000041804 */
[--C-:B------:R-:W-:Y:S02]  /*16500*/  HSET2.LE.AND R46, R59, R216.reuse, PT ;  /* 0x000000d83b2e7233 */ /* 0x100fe40003803000 */
[----:B------:R-:W-:Y:S02]  /*16510*/  LOP3.LUT R47, R56, R47, RZ, 0xc0, !PT ;  /* 0x0000002f382f7212 */ /* 0x000fe400078ec0ff */
[----:B------:R-:W-:Y:S02]  /*16520*/  PRMT R56, R125, 0x7610, R56 ;  /* 0x000076107d387816 */ /* 0x000fe40000000038 */
[----:B------:R-:W-:Y:S02]  /*16530*/  @P4 PRMT R52, R58, 0x5410, RZ ;  /* 0x000054103a344816 */ /* 0x000fe400000000ff */
[----:B------:R-:W-:Y:S02]  /*16540*/  LOP3.LUT R44, R172, R44, RZ, 0xc0, !PT ;  /* 0x0000002cac2c7212 */ /* 0x000fe400078ec0ff */
[----:B------:R-:W-:Y:S01]  /*16550*/  LOP3.LUT R45, R139, R45, RZ, 0xc0, !PT ;  /* 0x0000002d8b2d7212 */ /* 0x000fe200078ec0ff */
[----:B------:R-:W-:Y:S01]  /*16560*/  STG.E.U16 desc[UR20][R192.64+-0x6e], R52 ;  /* 0xffff9234c0007986 */ /* 0x000fe2000c101514 */
[----:B------:R-:W-:Y:S02]  /*16570*/  LOP3.LUT R46, R138, R46, RZ, 0xc0, !PT ;  /* 0x0000002e8a2e7212 */ /* 0x000fe400078ec0ff */
[----:B------:R-:W-:Y:S02]  /*16580*/  PRMT R74, R3, 0x5410, R2 ;  /* 0x00005410034a7816 */ /* 0x000fe40000000002 */
[----:B------:R-:W-:Y:S02]  /*16590*/  @P5 PRMT R3, R56, 0x5410, RZ ;  /* 0x0000541038035816 */ /* 0x000fe400000000ff */
[----:B------:R-:W-:Y:S01]  /*165a0*/  PRMT R58, R228, 0x5410, R134 ;  /* 0x00005410e43a7816 */ /* 0x000fe20000000086 */
[C---:B------:R-:W-:Y:S02]  /*165b0*/  HMMA.16816.F32.BF16 R8, R44.reuse, R40, R8 ;  /* 0x000000282c08723c */ /* 0x040fe40000041808 */
[----:B------:R1:W-:Y:S02]  /*165c0*/  STG.E.U16 desc[UR20][R106.64+-0x70], R3 ;  /* 0xffff90036a007986 */ /* 0x0003e4000c101514 */
[----:B------:R-:W-:Y:S01]  /*165d0*/  LOP3.LUT R139, R105, 0xff, RZ, 0xc0, !PT ;  /* 0x000000ff698b7812 */ /* 0x000fe200078ec0ff */
[----:B------:R-:W-:Y:S01]  /*165e0*/  IMAD.MOV.U32 R41, RZ, RZ, R55 ;  /* 0x000000ffff297224 */ /* 0x000fe200078e0037 */
[----:B------:R-:W-:Y:S02]  /*165f0*/  PRMT R75, R185, 0x5410, R196 ;  /* 0x00005410b94b7816 */ /* 0x000fe400000000c4 */
[--C-:B------:R-:W-:Y:S01]  /*16600*/  HSET2.LE.AND R58, R58, R216.reuse, PT ;  /* 0x000000d83a3a7233 */ /* 0x100fe20003803000 */
[-C--:B------:R-:W-:Y:S04]  /*16610*/  HMMA.16816.F32.BF16 R12, R44, R42.reuse, R12 ;  /* 0x0000002a2c0c723c */ /* 0x080fe8000004180c */
[----:B------:R-:W-:Y:S02]  /*16620*/  LOP3.LUT R58, R41, R58, RZ, 0xc0, !PT ;  /* 0x0000003a293a7212 */ /* 0x000fe400078ec0ff */
[--C-:B------:R-:W-:Y:S02]  /*16630*/  HSET2.LE.AND R41, R112, R216.reuse, PT ;  /* 0x000000d870297233 */ /* 0x100fe40003803000 */
[----:B------:R-:W-:Y:S01]  /*16640*/  PRMT R112, R89, 0x7610, R112 ;  /* 0x0000761059707816 */ /* 0x000fe20000000070 */
[C---:B------:R-:W-:Y:S04]  /*16650*/  HMMA.16816.F32.BF16 R16, R36.reuse, R42, R16 ;  /* 0x0000002a2410723c */ /* 0x040fe80000041810 */
[----:B------:R-:W-:Y:S02]  /*16660*/  LOP3.LUT R41, R81, R41, RZ, 0xc0, !PT ;  /* 0x0000002951297212 */ /* 0x000fe400078ec0ff */
[----:B------:R-:W-:Y:S02]  /*16670*/  PRMT R81, R154, 0x5410, R204 ;  /* 0x000054109a517816 */ /* 0x000fe400000000cc */
[----:B-1----:R-:W-:Y:S04]  /*16680*/  PRMT R3, R105, 0x7632, R3 ;  /* 0x0000763269037816 */ /* 0x002fe80000000003 */
[----:B------:R-:W-:Y:S01]  /*16690*/  LOP3.LUT R138, R3, 0xff, RZ, 0xc0, !PT ;  /* 0x000000ff038a7812 */ /* 0x000fe200078ec0ff */
[----:B------:R-:W-:Y:S02]  /*166a0*/  @P0 VIADD R65, R120, 0xffffffe0 ;  /* 0xffffffe078410836 */ /* 0x000fe40000000000 */
[----:B------:R1:W2:Y:S01]  /*166b0*/  LDL.S16 R120, [R1+0x1e0] ;  /* 0x0001e00001787983 */ /* 0x0002a20000100600 */
[----:B------:R-:W-:Y:S03]  /*166c0*/  PRMT R56, R249, 0x5410, R234 ;  /* 0x00005410f9387816 */ /* 0x000fe600000000ea */
[----:B------:R-:W-:Y:S01]  /*166d0*/  @P4 STL.S16 [R1+0x218], R169 ;  /* 0x000218a901004387 */ /* 0x000fe20000100600 */
[----:B------:R-:W-:Y:S02]  /*166e0*/  ISETP.GT.U32.AND P4, PT, R188, UR11, PT ;  /* 0x0000000bbc007c0c */ /* 0x000fe4000bf84070 */
[--C-:B------:R-:W-:Y:S01]  /*166f0*/  HSET2.LE.AND R56, R56, R216.reuse, PT ;  /* 0x000000d838387233 */ /* 0x100fe20003803000 */
[----:B------:R3:W-:Y:S01]  /*16700*/  @P5 STL.S16 [R1+0x214], R125 ;  /* 0x0002147d01005387 */ /* 0x0007e20000100600 */
[----:B------:R-:W-:Y:S01]  /*16710*/  ISETP.GT.U32.AND P5, PT, R73, UR11, PT ;  /* 0x0000000b49007c0c */ /* 0x000fe2000bfa4070 */
[----:B------:R-:W-:Y:S02]  /*16720*/  IMAD.MOV.U32 R73, RZ, RZ, R54 ;  /* 0x000000ffff497224 */ /* 0x000fe400078e0036 */
[----:B------:R-:W-:Y:S01]  /*16730*/  LOP3.LUT R56, R57, R56, RZ, 0xc0, !PT ;  /* 0x0000003839387212 */ /* 0x000fe200078ec0ff */
[----:B------:R-:W4:Y:S01]  /*16740*/  LDL.LU R124, [R1+0x33c] ;  /* 0x00033c00017c7983 */ /* 0x000f220000300800 */
[----:B------:R-:W-:Y:S02]  /*16750*/  HSET2.LE.AND R57, R75, R216, PT ;  /* 0x000000d84b397233 */ /* 0x000fe40003803000 */
[----:B------:R-:W-:Y:S01]  /*16760*/  PRMT R75, R62, 0x5410, R61 ;  /* 0x000054103e4b7816 */ /* 0x000fe2000000003d */
[----:B------:R-:W4:Y:S01]  /*16770*/  LDL.LU R135, [R1+0x338] ;  /* 0x0003380001877983 */ /* 0x000f220000300800 */
[----:B------:R-:W-:Y:S01]  /*16780*/  @P4 HFMA2.BF16_V2 R132, -RZ.H0_H0, RZ.H0_H0, -R86.H0_H0 ;  /* 0x200000ffff844231 */ /* 0x000fe20000340956 */
[----:B------:R-:W-:Y:S02]  /*16790*/  LOP3.LUT R57, R73, R57, RZ, 0xc0, !PT ;  /* 0x0000003949397212 */ /* 0x000fe400078ec0ff */
[----:B------:R-:W4:Y:S02]  /*167a0*/  LDL.LU R134, [R1+0x334] ;  /* 0x0003340001867983 */ /* 0x000f240000300800 */
[----:B------:R-:W-:Y:S02]  /*167b0*/  PRMT R166, R132, 0x7610, R166 ;  /* 0x0000761084a67816 */ /* 0x000fe400000000a6 */
[----:B------:R-:W4:Y:S02]  /*167c0*/  LDL.LU R220, [R1+0x330] ;  /* 0x0003300001dc7983 */ /* 0x000f240000300800 */
[----:B------:R-:W-:Y:S02]  /*167d0*/  @P4 PRMT R111, R166, 0x5410, RZ ;  /* 0x00005410a66f4816 */ /* 0x000fe400000000ff */
[----:B------:R1:W4:Y:S01]  /*167e0*/  LDL.S16 R59, [R1+0x1b8] ;  /* 0x0001b800013b7983 */ /* 0x0003220000100600 */
[----:B---3--:R-:W-:Y:S03]  /*167f0*/  PRMT R125, R239, 0x5410, R235 ;  /* 0x00005410ef7d7816 */ /* 0x008fe600000000eb */
[----:B------:R3:W-:Y:S01]  /*16800*/  @P4 STL.S16 [R1+0x1dc], R132 ;  /* 0x0001dc8401004387 */ /* 0x0007e20000100600 */
[----:B------:R-:W-:Y:S03]  /*16810*/  ISETP.LE.U32.AND P4, PT, R138, UR11, PT ;  /* 0x0000000b8a007c0c */ /* 0x000fe6000bf83070 */
[----:B------:R-:W1:Y:S01]  /*16820*/  LDSM.16.MT88.4 R48, [R65] ;  /* 0x000000004130783b */ /* 0x000e620000004200 */
[--C-:B---3--:R-:W-:Y:S02]  /*16830*/  SHF.R.U32.HI R132, RZ, 0x18, R105.reuse ;  /* 0x00000018ff847819 */ /* 0x108fe40000011669 */
[----:B------:R-:W-:Y:S01]  /*16840*/  PRMT R105, R86, 0x7632, R105 ;  /* 0x0000763256697816 */ /* 0x000fe20000000069 */
[-C--:B-1----:R-:W-:Y:S08]  /*16850*/  HMMA.16816.F32.BF16 R20, R36, R48.reuse, R20 ;  /* 0x000000302414723c */ /* 0x082ff00000041814 */
[C---:B------:R-:W-:Y:S08]  /*16860*/  HMMA.16816.F32.BF16 R24, R44.reuse, R48, R24 ;  /* 0x000000302c18723c */ /* 0x040ff00000041818 */
[-C--:B------:R-:W-:Y:S03]  /*16870*/  HMMA.16816.F32.BF16 R28, R44, R50.reuse, R28 ;  /* 0x000000322c1c723c */ /* 0x080fe6000004181c */
[----:B------:R-:W-:Y:S01]  /*16880*/  PRMT R47, R184, 0x5410, R200 ;  /* 0x00005410b82f7816 */ /* 0x000fe200000000c8 */
[----:B------:R-:W-:Y:S04]  /*16890*/  IMAD.WIDE R44, R232, 0x70, R106 ;  /* 0x00000070e82c7825 */ /* 0x000fe800078e026a */
[----:B------:R-:W-:Y:S01]  /*168a0*/  HMMA.16816.F32.BF16 R32, R36, R50, R32 ;  /* 0x000000322420723c */ /* 0x000fe20000041820 */
[----:B------:R-:W-:Y:S03]  /*168b0*/  LDSM.16.MT88.4 R36, [R65+0x400] ;  /* 0x000400004124783b */ /* 0x000fe60000004200 */
[----:B--2---:R-:W-:Y:S05]  /*168c0*/  @P5 HFMA2.BF16_V2 R120, -RZ.H0_H0, RZ.H0_H0, -R2.H0_H0 ;  /* 0x200000ffff785231 */ /* 0x004fea0000340902 */
[----:B------:R-:W-:Y:S01]  /*168d0*/  PRMT R40, R120, 0x7610, R40 ;  /* 0x0000761078287816 */ /* 0x000fe20000000028 */
[----:B------:R1:W-:Y:S03]  /*168e0*/  @P5 STL.S16 [R1+0x1e0], R120 ;  /* 0x0001e07801005387 */ /* 0x0003e60000100600 */
[----:B------:R-:W-:Y:S01]  /*168f0*/  @P5 PRMT R2, R40, 0x5410, RZ ;  /* 0x0000541028025816 */ /* 0x000fe200000000ff */
[----:B------:R3:W2:Y:S01]  /*16900*/  LDL.S16 R43, [R1+0x1b4] ;  /* 0x0001b400012b7983 */ /* 0x0006a20000100600 */
[----:B------:R-:W-:Y:S01]  /*16910*/  ISETP.LE.U32.AND P5, PT, R139, UR11, PT ;  /* 0x0000000b8b007c0c */ /* 0x000fe2000bfa3070 */
[----:B------:R-:W-:Y:S02]  /*16920*/  IMAD.MOV.U32 R40, RZ, RZ, R53 ;  /* 0x000000ffff287224 */ /* 0x000fe400078e0035 */
[----:B------:R3:W3:Y:S01]  /*16930*/  LDL.S16 R42, [R1+0x1b0] ;  /* 0x0001b000012a7983 */ /* 0x0006e20000100600 */
[----:B----4-:R-:W-:Y:S03]  /*16940*/  MUFU.EX2 R3, R135 ;  /* 0x0000008700037308 */ /* 0x010fe60000000800 */
[----:B------:R4:W-:Y:S04]  /*16950*/  STG.E.U16 desc[UR20][R106.64+-0x6e], R2 ;  /* 0xffff92026a007986 */ /* 0x0009e8000c101514 */
[----:B------:R-:W3:Y:S03]  /*16960*/  LDSM.16.MT88.4 R52, [R208+0x4400] ;  /* 0x00440000d034783b */ /* 0x000ee60000004200 */
[----:B------:R-:W4:Y:S01]  /*16970*/  MUFU.EX2 R48, R134 ;  /* 0x0000008600307308 */ /* 0x000f220000000800 */
[----:B------:R-:W-:Y:S01]  /*16980*/  STG.E.U16 desc[UR20][R44.64+-0x70], R150 ;  /* 0xffff90962c007986 */ /* 0x000fe2000c101514 */
[----:B------:R-:W-:Y:S03]  /*16990*/  @!P5 HFMA2.BF16_V2 R59, -RZ.H0_H0, RZ.H0_H0, -R62.H0_H0 ;  /* 0x200000ffff3bd231 */ /* 0x000fe6000034093e */
[----:B------:R-:W-:Y:S02]  /*169a0*/  STG.E.U16 desc[UR20][R44.64+-0x6e], R151 ;  /* 0xffff92972c007986 */ /* 0x000fe4000c101514 */
[----:B------:R-:W-:Y:S02]  /*169b0*/  PRMT R121, R59, 0x7610, R121 ;  /* 0x000076103b797816 */ /* 0x000fe40000000079 */
[----:B-1----:R1:W3:Y:S02]  /*169c0*/  LDL.S16 R120, [R1+0x19c] ;  /* 0x00019c0001787983 */ /* 0x0022e40000100600 */
[----:B------:R-:W-:Y:S02]  /*169d0*/  @!P5 PRMT R62, R121, 0x5410, RZ ;  /* 0x00005410793ed816 */ /* 0x000fe400000000ff */
[----:B------:R1:W-:Y:S01]  /*169e0*/  @!P5 STL.S16 [R1+0x1b8], R59 ;  /* 0x0001b83b0100d387 */ /* 0x0003e20000100600 */
[----:B------:R-:W-:Y:S02]  /*169f0*/  ISETP.LE.U32.AND P5, PT, R132, UR11, PT ;  /* 0x0000000b84007c0c */ /* 0x000fe4000bfa3070 */
[----:B----4-:R-:W-:Y:S01]  /*16a00*/  F2FP.BF16.F32.PACK_AB R143, R3, R48 ;  /* 0x00000030038f723e */ /* 0x010fe200000010ff */
[----:B------:R-:W4:Y:S01]  /*16a10*/  LDL.LU R134, [R1+0x32c] ;  /* 0x00032c0001867983 */ /* 0x000f220000300800 */
[----:B------:R-:W-:Y:S01]  /*16a20*/  LOP3.LUT R121, R108, 0xff, RZ, 0xc0, !PT ;  /* 0x000000ff6c797812 */ /* 0x000fe200078ec0ff */
[----:B------:R-:W-:Y:S01]  /*16a30*/  FADD.FTZ R2, R48, R224 ;  /* 0x000000e030027221 */ /* 0x000fe20000010000 */
[----:B------:R-:W-:Y:S01]  /*16a40*/  PRMT R106, R149, 0x5410, R137 ;  /* 0x00005410956a7816 */ /* 0x000fe20000000089 */
[----:B------:R-:W4:Y:S02]  /*16a50*/  LDL.LU R135, [R1+0x328] ;  /* 0x0003280001877983 */ /* 0x000f240000300800 */
[--C-:B------:R-:W-:Y:S01]  /*16a60*/  FADD.FTZ R3, R3, R2.reuse ;  /* 0x0000000203037221 */ /* 0x100fe20000010000 */
[----:B------:R-:W-:Y:S01]  /*16a70*/  PRMT R2, R108, 0x7632, R2 ;  /* 0x000076326c027816 */ /* 0x000fe20000000002 */
[----:B------:R-:W-:Y:S04]  /*16a80*/  STG.E.U16 desc[UR20][R194.64+-0x70], R158 ;  /* 0xffff909ec2007986 */ /* 0x000fe8000c101514 */
[----:B------:R-:W-:Y:S04]  /*16a90*/  STG.E.U16 desc[UR20][R194.64+-0x6e], R160 ;  /* 0xffff92a0c2007986 */ /* 0x000fe8000c101514 */
[----:B------:R-:W-:Y:S01]  /*16aa0*/  STG.E.U16 desc[UR20][R192.64+-0x60], R62 ;  /* 0xffffa03ec0007986 */ /* 0x000fe2000c101514 */
[----:B-1----:R-:W-:Y:S02]  /*16ab0*/  LOP3.LUT R59, R114, 0xff00ff, RZ, 0xc0, !PT ;  /* 0x00ff00ff723b7812 */ /* 0x002fe400078ec0ff */
[----:B------:R-:W-:Y:S03]  /*16ac0*/  PRMT R114, R88, 0x7610, R114 ;  /* 0x0000761058727816 */ /* 0x000fe60000000072 */
[--C-:B------:R-:W-:Y:S05]  /*16ad0*/  HSET2.LE.AND R59, R59, R216.reuse, PT ;  /* 0x000000d83b3b7233 */ /* 0x100fea0003803000 */
[----:B------:R-:W-:Y:S02]  /*16ae0*/  LOP3.LUT R59, R40, R59, RZ, 0xc0, !PT ;  /* 0x0000003b283b7212 */ /* 0x000fe400078ec0ff */
[----:B------:R-:W-:Y:S02]  /*16af0*/  HSET2.LE.AND R40, R113, R216, PT ;  /* 0x000000d871287233 */ /* 0x000fe40003803000 */
[----:B------:R-:W-:Y:S03]  /*16b00*/  PRMT R113, R89, 0x7632, R113 ;  /* 0x0000763259717816 */ /* 0x000fe60000000071 */
[----:B------:R-:W-:Y:S02]  /*16b10*/  LOP3.LUT R40, R76, R40, RZ, 0xc0, !PT ;  /* 0x000000284c287212 */ /* 0x000fe400078ec0ff */
[----:B------:R-:W-:Y:S01]  /*16b20*/  PRMT R76, R156, 0x5410, R159 ;  /* 0x000054109c4c7816 */ /* 0x000fe2000000009f */
[----:B--2---:R-:W-:Y:S02]  /*16b30*/  @!P6 HFMA2.BF16_V2 R43, -RZ.H0_H0, RZ.H0_H0, -R61.H0_H0 ;  /* 0x200000ffff2be231 */ /* 0x004fe4000034093d */
[----:B---3--:R-:W-:Y:S03]  /*16b40*/  @!P4 HFMA2.BF16_V2 R42, -RZ.H0_H0, RZ.H0_H0, -R60.H0_H0 ;  /* 0x200000ffff2ac231 */ /* 0x008fe6000034093c */
[----:B------:R-:W-:Y:S01]  /*16b50*/  PRMT R73, R43, 0x7610, R73 ;  /* 0x000076102b497816 */ /* 0x000fe20000000049 */
[----:B------:R1:W-:Y:S01]  /*16b60*/  @!P6 STL.S16 [R1+0x1b4], R43 ;  /* 0x0001b42b0100e387 */ /* 0x0003e20000100600 */
[----:B------:R-:W-:Y:S03]  /*16b70*/  PRMT R146, R42, 0x7610, R146 ;  /* 0x000076102a927816 */ /* 0x000fe60000000092 */
[----:B------:R2:W-:Y:S01]  /*16b80*/  @!P4 STL.S16 [R1+0x1b0], R42 ;  /* 0x0001b02a0100c387 */ /* 0x0005e20000100600 */
[----:B------:R-:W-:Y:S02]  /*16b90*/  @!P6 PRMT R61, R73, 0x5410, RZ ;  /* 0x00005410493de816 */ /* 0x000fe400000000ff */
[----:B------:R-:W-:Y:S02]  /*16ba0*/  PRMT R73, R60, 0x5410, R0 ;  /* 0x000054103c497816 */ /* 0x000fe40000000000 */
[----:B------:R-:W-:Y:S01]  /*16bb0*/  @!P4 PRMT R60, R146, 0x5410, RZ ;  /* 0x00005410923cc816 */ /* 0x000fe200000000ff */
[----:B------:R-:W-:Y:S01]  /*16bc0*/  STG.E.U16 desc[UR20][R192.64+-0x5e], R61 ;  /* 0xffffa23dc0007986 */ /* 0x000fe2000c101514 */
[----:B------:R-:W-:Y:S02]  /*16bd0*/  ISETP.GT.U32.AND P4, PT, R186, UR11, PT ;  /* 0x0000000bba007c0c */ /* 0x000fe4000bf84070 */
[----:B------:R-:W-:Y:S01]  /*16be0*/  ISETP.LE.U32.AND P6, PT, R121, UR11, PT ;  /* 0x0000000b79007c0c */ /* 0x000fe2000bfc3070 */
[----:B------:R-:W-:Y:S05]  /*16bf0*/  @!P5 HFMA2.BF16_V2 R120, -RZ.H0_H0, RZ.H0_H0, -R0.H0_H0 ;  /* 0x200000ffff78d231 */ /* 0x000fea0000340900 */
[----:B------:R-:W-:Y:S01]  /*16c00*/  PRMT R46, R120, 0x7610, R46 ;  /* 0x00007610782e7816 */ /* 0x000fe2000000002e */
[----:B------:R3:W-:Y:S01]  /*16c10*/  @!P5 STL.S16 [R1+0x19c], R120 ;  /* 0x00019c780100d387 */ /* 0x0007e20000100600 */
[----:B-1----:R-:W-:Y:S02]  /*16c20*/  LOP3.LUT R43, R115, 0xff00ff, RZ, 0xc0, !PT ;  /* 0x00ff00ff732b7812 */ /* 0x002fe400078ec0ff */
[----:B------:R-:W-:Y:S01]  /*16c30*/  @!P5 PRMT R0, R46, 0x5410, RZ ;  /* 0x000054102e00d816 */ /* 0x000fe200000000ff */
[----:B------:R1:W4:Y:S01]  /*16c40*/  LDL.S16 R169, [R1+0x178] ;  /* 0x0001780001a97983 */ /* 0x0003220000100600 */
[--C-:B--2---:R-:W-:Y:S02]  /*16c50*/  HSET2.LE.AND R42, R109, R216.reuse, PT ;  /* 0x000000d86d2a7233 */ /* 0x104fe40003803000 */
[--C-:B------:R-:W-:Y:S01]  /*16c60*/  HSET2.LE.AND R43, R43, R216.reuse, PT ;  /* 0x000000d82b2b7233 */ /* 0x100fe20003803000 */
[----:B------:R1:W2:Y:S01]  /*16c70*/  LDL.S16 R166, [R1+0x174] ;  /* 0x0001740001a67983 */ /* 0x0002a20000100600 */
[----:B------:R-:W-:Y:S02]  /*16c80*/  PRMT R46, R187, 0x5410, R220 ;  /* 0x00005410bb2e7816 */ /* 0x000fe400000000dc */
[----:B------:R-:W-:Y:S01]  /*16c90*/  LOP3.LUT R42, R82, R42, RZ, 0xc0, !PT ;  /* 0x0000002a522a7212 */ /* 0x000fe200078ec0ff */
[----:B------:R1:W-:Y:S01]  /*16ca0*/  STL [R1+0x2f8], R3 ;  /* 0x0002f80301007387 */ /* 0x0003e20000100800 */
[----:B------:R-:W-:Y:S02]  /*16cb0*/  LOP3.LUT R43, R83, R43, RZ, 0xc0, !PT ;  /* 0x0000002b532b7212 */ /* 0x000fe400078ec0ff */
[----:B------:R-:W-:Y:S01]  /*16cc0*/  PRMT R115, R91, 0x7610, R115 ;  /* 0x000076105b737816 */ /* 0x000fe20000000073 */
[----:B------:R1:W2:Y:S04]  /*16cd0*/  LDL.S16 R83, [R1+0x170] ;  /* 0x0001700001537983 */ /* 0x0002a80000100600 */
[----:B------:R1:W2:Y:S01]  /*16ce0*/  LDL.S16 R82, [R1+0x16c] ;  /* 0x00016c0001527983 */ /* 0x0002a20000100600 */
[-C--:B------:R-:W-:Y:S05]  /*16cf0*/  HMMA.16816.F32.BF16 R4, R40, R52.reuse, R4 ;  /* 0x000000342804723c */ /* 0x080fea0000041804 */
[----:B---3--:R-:W-:Y:S02]  /*16d00*/  LOP3.LUT R120, R2, 0xff, RZ, 0xc0, !PT ;  /* 0x000000ff02787812 */ /* 0x008fe400078ec0ff */
[----:B------:R-:W-:Y:S01]  /*16d10*/  PRMT R2, R177, 0x5410, R136 ;  /* 0x00005410b1027816 */ /* 0x000fe20000000088 */
[C---:B------:R-:W-:Y:S01]  /*16d20*/  HMMA.16816.F32.BF16 R8, R56.reuse, R52, R8 ;  /* 0x000000343808723c */ /* 0x040fe20000041808 */
[----:B------:R-:W3:Y:S03]  /*16d30*/  LDL.LU R136, [R1+0x324] ;  /* 0x0003240001887983 */ /* 0x000ee60000300800 */
[----:B------:R-:W-:Y:S01]  /*16d40*/  ISETP.LE.U32.AND P5, PT, R120, UR11, PT ;  /* 0x0000000b78007c0c */ /* 0x000fe2000bfa3070 */
[----:B------:R-:W3:Y:S01]  /*16d50*/  LDL.LU R137, [R1+0x320] ;  /* 0x0003200001897983 */ /* 0x000ee20000300800 */
[--C-:B------:R-:W-:Y:S02]  /*16d60*/  HSET2.LE.AND R52, R46, R216.reuse, PT ;  /* 0x000000d82e347233 */ /* 0x100fe40003803000 */
[--C-:B------:R-:W-:Y:S01]  /*16d70*/  HSET2.LE.AND R46, R106, R216.reuse, PT ;  /* 0x000000d86a2e7233 */ /* 0x100fe20003803000 */
[----:B------:R2:W5:Y:S01]  /*16d80*/  LDL.LU R220, [R1+0x31c] ;  /* 0x00031c0001dc7983 */ /* 0x0005620000300800 */
[--C-:B------:R-:W-:Y:S01]  /*16d90*/  HSET2.LE.AND R53, R47, R216.reuse, PT ;  /* 0x000000d82f357233 */ /* 0x100fe20003803000 */
[-C--:B------:R-:W-:Y:S02]  /*16da0*/  HMMA.16816.F32.BF16 R12, R56, R54.reuse, R12 ;  /* 0x00000036380c723c */ /* 0x080fe4000004180c */
[----:B------:R2:W3:Y:S01]  /*16db0*/  LDL.S16 R148, [R1+0x168] ;  /* 0x0001680001947983 */ /* 0x0004e20000100600 */
[----:B------:R-:W-:Y:S01]  /*16dc0*/  PRMT R106, R210, 0x5410, R211 ;  /* 0x00005410d26a7816 */ /* 0x000fe200000000d3 */
[--C-:B-1----:R-:W-:Y:S01]  /*16dd0*/  IMAD.MOV.U32 R3, RZ, RZ, R63.reuse ;  /* 0x000000ffff037224 */ /* 0x102fe200078e003f */
[----:B------:R-:W-:Y:S01]  /*16de0*/  PRMT R63, R64, 0x7632, R63 ;  /* 0x00007632403f7816 */ /* 0x000fe2000000003f */
[----:B------:R1:W3:Y:S01]  /*16df0*/  LDL.S16 R146, [R1+0x164] ;  /* 0x0001640001927983 */ /* 0x0002e20000100600 */
[----:B------:R-:W-:Y:S01]  /*16e00*/  LOP3.LUT R53, R68, R53, RZ, 0xc0, !PT ;  /* 0x0000003544357212 */ /* 0x000fe200078ec0ff */
[C---:B------:R-:W-:Y:S02]  /*16e10*/  HMMA.16816.F32.BF16 R16, R40.reuse, R54, R16 ;  /* 0x000000362810723c */ /* 0x040fe40000041810 */
[----:B------:R1:W3:Y:S02]  /*16e20*/  LDL.S16 R109, [R1+0x160] ;  /* 0x00016000016d7983 */ /* 0x0002e40000100600 */
[----:B------:R-:W-:Y:S02]  /*16e30*/  LOP3.LUT R55, R118, 0xff00ff, RZ, 0xc0, !PT ;  /* 0x00ff00ff76377812 */ /* 0x000fe400078ec0ff */
[----:B------:R-:W-:Y:S01]  /*16e40*/  LOP3.LUT R118, R198, 0xff, RZ, 0xc0, !PT ;  /* 0x000000ffc6767812 */ /* 0x000fe200078ec0ff */
[----:B------:R1:W3:Y:S01]  /*16e50*/  LDL.S16 R107, [R1+0x15c] ;  /* 0x00015c00016b7983 */ /* 0x0002e20000100600 */
[--C-:B------:R-:W-:Y:S01]  /*16e60*/  HSET2.LE.AND R54, R2, R216.reuse, PT ;  /* 0x000000d802367233 */ /* 0x100fe20003803000 */
[-C--:B------:R-:W-:Y:S03]  /*16e70*/  HMMA.16816.F32.BF16 R20, R40, R36.reuse, R20 ;  /* 0x000000242814723c */ /* 0x080fe60000041814 */
[----:B------:R-:W-:Y:S02]  /*16e80*/  PRMT R2, R244, 0x7610, R2 ;  /* 0x00007610f4027816 */ /* 0x000fe40000000002 */
[--C-:B------:R-:W-:Y:S02]  /*16e90*/  HSET2.LE.AND R55, R55, R216.reuse, PT ;  /* 0x000000d837377233 */ /* 0x100fe40003803000 */
[----:B------:R-:W-:Y:S01]  /*16ea0*/  LOP3.LUT R54, R67, R54, RZ, 0xc0, !PT ;  /* 0x0000003643367212 */ /* 0x000fe200078ec0ff */
[C---:B------:R-:W-:Y:S04]  /*16eb0*/  HMMA.16816.F32.BF16 R24, R56.reuse, R36, R24 ;  /* 0x000000243818723c */ /* 0x040fe80000041818 */
[----:B------:R-:W-:Y:S02]  /*16ec0*/  LOP3.LUT R55, R66, R55, RZ, 0xc0, !PT ;  /* 0x0000003742377212 */ /* 0x000fe400078ec0ff */
[----:B------:R-:W-:Y:S02]  /*16ed0*/  PRMT R66, R64, 0x5410, R63 ;  /* 0x0000541040427816 */ /* 0x000fe4000000003f */
[----:B------:R-:W-:Y:S01]  /*16ee0*/  LOP3.LUT R47, R125, 0xff00ff, RZ, 0xc0, !PT ;  /* 0x00ff00ff7d2f7812 */ /* 0x000fe200078ec0ff */
[-C--:B------:R-:W-:Y:S03]  /*16ef0*/  HMMA.16816.F32.BF16 R28, R56, R38.reuse, R28 ;  /* 0x00000026381c723c */ /* 0x080fe6000004181c */
[----:B------:R-:W-:Y:S02]  /*16f00*/  LOP3.LUT R46, R95, R46, RZ, 0xc0, !PT ;  /* 0x0000002e5f2e7212 */ /* 0x000fe400078ec0ff */
[--C-:B------:R-:W-:Y:S02]  /*16f10*/  HSET2.LE.AND R47, R47, R216.reuse, PT ;  /* 0x000000d82f2f7233 */ /* 0x100fe40003803000 */
[----:B------:R-:W-:Y:S01]  /*16f20*/  LOP3.LUT R52, R3, R52, RZ, 0xc0, !PT ;  /* 0x0000003403347212 */ /* 0x000fe200078ec0ff */
[----:B------:R-:W-:Y:S04]  /*16f30*/  HMMA.16816.F32.BF16 R32, R40, R38, R32 ;  /* 0x000000262820723c */ /* 0x000fe80000041820 */
[----:B------:R-:W-:Y:S02]  /*16f40*/  PRMT R43, R212, 0x5410, R213 ;  /* 0x00005410d42b7816 */ /* 0x000fe400000000d5 */
[----:B------:R-:W-:Y:S02]  /*16f50*/  LOP3.LUT R47, R94, R47, RZ, 0xc0, !PT ;  /* 0x0000002f5e2f7212 */ /* 0x000fe400078ec0ff */
[C---:B------:R-:W-:Y:S02]  /*16f60*/  LOP3.LUT R95, R110.reuse, 0xff, RZ, 0xc0, !PT ;  /* 0x000000ff6e5f7812 */ /* 0x040fe400078ec0ff */
[----:B------:R-:W-:Y:S02]  /*16f70*/  PRMT R42, R110, 0x7632, R42 ;  /* 0x000076326e2a7816 */ /* 0x000fe4000000002a */
[C---:B------:R-:W-:Y:S02]  /*16f80*/  PRMT R3, R245.reuse, 0x7610, R3 ;  /* 0x00007610f5037816 */ /* 0x040fe40000000003 */
[----:B------:R-:W-:Y:S02]  /*16f90*/  LOP3.LUT R94, R42, 0xff, RZ, 0xc0, !PT ;  /* 0x000000ff2a5e7812 */ /* 0x000fe400078ec0ff */
[----:B------:R-:W-:Y:S02]  /*16fa0*/  PRMT R56, R245, 0x7632, R56 ;  /* 0x00007632f5387816 */ /* 0x000fe40000000038 */
[----:B------:R-:W-:Y:S02]  /*16fb0*/  PRMT R57, R246, 0x7632, R57 ;  /* 0x00007632f6397816 */ /* 0x000fe40000000039 */
[----:B------:R-:W-:Y:S05]  /*16fc0*/  LOP3.LUT R43, R43, 0xff00ff, RZ, 0xc0, !PT ;  /* 0x00ff00ff2b2b7812 */ /* 0x000fea00078ec0ff */
[----:B------:R-:W-:Y:S05]  /*16fd0*/  HSET2.LE.AND R43, R43, R216, PT ;  /* 0x000000d82b2b7233 */ /* 0x000fea0003803000 */
[----:B------:R-:W-:Y:S01]  /*16fe0*/  LOP3.LUT R43, R99, R43, RZ, 0xc0, !PT ;  /* 0x0000002b632b7212 */ /* 0x000fe200078ec0ff */
[----:B----4-:R-:W-:Y:S02]  /*16ff0*/  @P4 HFMA2.BF16_V2 R169, -RZ.H0_H0, RZ.H0_H0, -R86.H1_H1 ;  /* 0x200000ffffa94231 */ /* 0x010fe40000360956 */
[--C-:B--2---:R-:W-:Y:S03]  /*17000*/  @!P6 HFMA2.BF16_V2 R166, -RZ.H0_H0, RZ.H0_H0, -R89.reuse.H0_H0 ;  /* 0x200000ffffa6e231 */ /* 0x104fe60000340959 */
[----:B------:R-:W-:Y:S01]  /*17010*/  PRMT R51, R169, 0x7610, R51 ;  /* 0x00007610a9337816 */ /* 0x000fe20000000033 */
[----:B------:R-:W-:Y:S01]  /*17020*/  @P4 STL.S16 [R1+0x178], R169 ;  /* 0x000178a901004387 */ /* 0x000fe20000100600 */
[----:B------:R-:W-:Y:S03]  /*17030*/  PRMT R50, R166, 0x7610, R50 ;  /* 0x00007610a6327816 */ /* 0x000fe60000000032 */
[----:B------:R-:W-:Y:S01]  /*17040*/  @!P6 STL.S16 [R1+0x174], R166 ;  /* 0x000174a60100e387 */ /* 0x000fe20000100600 */
[----:B------:R-:W-:Y:S01]  /*17050*/  @P4 PRMT R105, R51, 0x5410, RZ ;  /* 0x0000541033694816 */ /* 0x000fe200000000ff */
[----:B------:R-:W-:Y:S01]  /*17060*/  @!P3 HFMA2.BF16_V2 R83, -RZ.H0_H0, RZ.H0_H0, -R89.H1_H1 ;  /* 0x200000ffff53b231 */ /* 0x000fe20000360959 */
[----:B------:R-:W-:Y:S02]  /*17070*/  ISETP.GT.U32.AND P4, PT, R189, UR11, PT ;  /* 0x0000000bbd007c0c */ /* 0x000fe4000bf84070 */
[----:B------:R-:W-:Y:S01]  /*17080*/  @!P6 PRMT R112, R50, 0x5410, RZ ;  /* 0x000054103270e816 */ /* 0x000fe200000000ff */
[----:B------:R-:W-:Y:S01]  /*17090*/  @!P5 HFMA2.BF16_V2 R82, -RZ.H0_H0, RZ.H0_H0, -R91.H0_H0 ;  /* 0x200000ffff52d231 */ /* 0x000fe2000034095b */
[----:B------:R-:W-:Y:S01]  /*170a0*/  PRMT R49, R83, 0x7610, R49 ;  /* 0x0000761053317816 */ /* 0x000fe20000000031 */
[----:B------:R-:W-:Y:S01]  /*170b0*/  @!P3 STL.S16 [R1+0x170], R83 ;  /* 0x000170530100b387 */ /* 0x000fe20000100600 */
[----:B------:R-:W-:Y:S02]  /*170c0*/  ISETP.GT.U32.AND P6, PT, R183, UR11, PT ;  /* 0x0000000bb7007c0c */ /* 0x000fe4000bfc4070 */
[----:B------:R-:W-:Y:S01]  /*170d0*/  PRMT R48, R82, 0x7610, R48 ;  /* 0x0000761052307816 */ /* 0x000fe20000000030 */
[----:B------:R2:W-:Y:S01]  /*170e0*/  @!P5 STL.S16 [R1+0x16c], R82 ;  /* 0x00016c520100d387 */ /* 0x0005e20000100600 */
[----:B------:R-:W-:Y:S02]  /*170f0*/  @!P3 PRMT R113, R49, 0x5410, RZ ;  /* 0x000054103171b816 */ /* 0x000fe400000000ff */
[----:B------:R-:W-:Y:S01]  /*17100*/  @!P5 PRMT R115, R48, 0x5410, RZ ;  /* 0x000054103073d816 */ /* 0x000fe200000000ff */
[----:B------:R1:W4:Y:S01]  /*17110*/  LDL.S16 R61, [R1+0x158] ;  /* 0x00015800013d7983 */ /* 0x0003220000100600 */
[----:B------:R-:W-:Y:S02]  /*17120*/  ISETP.LE.U32.AND P5, PT, R118, UR11, PT ;  /* 0x0000000b76007c0c */ /* 0x000fe4000bfa3070 */
[----:B------:R-:W-:Y:S01]  /*17130*/  ISETP.GT.U32.AND P3, PT, R181, UR11, PT ;  /* 0x0000000bb5007c0c */ /* 0x000fe2000bf64070 */
[----:B------:R-:W1:Y:S10]  /*17140*/  LDSM.16.MT88.4 R48, [R208+0x4800] ;  /* 0x00480000d030783b */ /* 0x000e740000004200 */
[----:B---3--:R-:W-:Y:S02]  /*17150*/  @!P5 HFMA2.BF16_V2 R148, -RZ.H0_H0, RZ.H0_H0, -R64.H0_H0 ;  /* 0x200000ffff94d231 */ /* 0x008fe40000340940 */
[----:B------:R-:W-:Y:S03]  /*17160*/  @P4 HFMA2.BF16_V2 R146, -RZ.H0_H0, RZ.H0_H0, -R63.H0_H0 ;  /* 0x200000ffff924231 */ /* 0x000fe6000034093f */
[----:B------:R-:W-:Y:S01]  /*17170*/  PRMT R36, R148, 0x7610, R36 ;  /* 0x0000761094247816 */ /* 0x000fe20000000024 */
[----:B------:R-:W-:Y:S01]  /*17180*/  @P6 HFMA2.BF16_V2 R109, -RZ.H0_H0, RZ.H0_H0, -R2.H0_H0 ;  /* 0x200000ffff6d6231 */ /* 0x000fe20000340902 */
[----:B------:R-:W-:Y:S01]  /*17190*/  PRMT R67, R146, 0x7610, R67 ;  /* 0x0000761092437816 */ /* 0x000fe20000000043 */
[----:B--2---:R-:W-:Y:S01]  /*171a0*/  IMAD.WIDE R82, R232, -0x70, R44 ;  /* 0xffffff90e8527825 */ /* 0x004fe200078e022c */
[--C-:B------:R-:W-:Y:S02]  /*171b0*/  HSET2.LE.AND R44, R76, R216.reuse, PT ;  /* 0x000000d84c2c7233 */ /* 0x100fe40003803000 */
[----:B------:R-:W-:Y:S02]  /*171c0*/  PRMT R68, R109, 0x7610, R68 ;  /* 0x000076106d447816 */ /* 0x000fe40000000044 */
[----:B------:R-:W-:Y:S01]  /*171d0*/  @P4 PRMT R63, R67, 0x5410, RZ ;  /* 0x00005410433f4816 */ /* 0x000fe200000000ff */
[----:B------:R2:W-:Y:S01]  /*171e0*/  STG.E.U16 desc[UR20][R82.64+-0x60], R60 ;  /* 0xffffa03c52007986 */ /* 0x0005e2000c101514 */
[----:B------:R-:W-:Y:S01]  /*171f0*/  PRMT R76, R128, 0x5410, R209 ;  /* 0x00005410804c7816 */ /* 0x000fe200000000d1 */
[----:B------:R-:W-:Y:S01]  /*17200*/  IMAD.WIDE R58, R232, 0x70, R82 ;  /* 0x00000070e83a7825 */ /* 0x000fe200078e0252 */
[----:B------:R-:W-:Y:S01]  /*17210*/  @!P5 PRMT R64, R36, 0x5410, RZ ;  /* 0x000054102440d816 */ /* 0x000fe200000000ff */
[----:B------:R3:W-:Y:S01]  /*17220*/  STG.E.U16 desc[UR20][R82.64+-0x5e], R0 ;  /* 0xffffa20052007986 */ /* 0x0007e2000c101514 */
[--C-:B------:R-:W-:Y:S02]  /*17230*/  HSET2.LE.AND R45, R81, R216.reuse, PT ;  /* 0x000000d8512d7233 */ /* 0x100fe40003803000 */
[----:B------:R-:W-:Y:S01]  /*17240*/  LOP3.LUT R44, R97, R44, RZ, 0xc0, !PT ;  /* 0x0000002c612c7212 */ /* 0x000fe200078ec0ff */
[----:B------:R-:W3:Y:S01]  /*17250*/  LDSM.16.MT88.4 R36, [R65+0x800] ;  /* 0x000800004124783b */ /* 0x000ee20000004200 */
[----:B------:R-:W-:Y:S01]  /*17260*/  HSET2.LE.AND R42, R76, R216, PT ;  /* 0x000000d84c2a7233 */ /* 0x000fe20003803000 */
[----:B------:R-:W-:Y:S01]  /*17270*/  IMAD.WIDE R40, R232, -0x70, R58 ;  /* 0xffffff90e8287825 */ /* 0x000fe200078e023a */
[----:B------:R-:W-:Y:S01]  /*17280*/  LOP3.LUT R45, R96, R45, RZ, 0xc0, !PT ;  /* 0x0000002d602d7212 */ /* 0x000fe200078ec0ff */
[----:B------:R-:W-:Y:S01]  /*17290*/  STG.E.U16 desc[UR20][R58.64+-0x5e], R129 ;  /* 0xffffa2813a007986 */ /* 0x000fe2000c101514 */
[----:B------:R-:W-:Y:S02]  /*172a0*/  SHF.R.U32.HI R76, RZ, 0x18, R110 ;  /* 0x00000018ff4c7819 */ /* 0x000fe4000001166e */
[----:B------:R-:W-:Y:S01]  /*172b0*/  PRMT R96, R233, 0x5410, R214 ;  /* 0x00005410e9607816 */ /* 0x000fe200000000d6 */
[----:B------:R3:W-:Y:S01]  /*172c0*/  STG.E.U16 desc[UR20][R58.64+-0x60], R163 ;  /* 0xffffa0a33a007986 */ /* 0x0007e2000c101514 */
[----:B------:R-:W-:Y:S01]  /*172d0*/  PRMT R97, R207, 0x5410, R219 ;  /* 0x00005410cf617816 */ /* 0x000fe200000000db */
[-C--:B-1----:R-:W-:Y:S02]  /*172e0*/  HMMA.16816.F32.BF16 R4, R44, R48.reuse, R4 ;  /* 0x000000302c04723c */ /* 0x082fe40000041804 */
[----:B------:R-:W-:Y:S03]  /*172f0*/  STG.E.U16 desc[UR20][R194.64+-0x5e], R122 ;  /* 0xffffa27ac2007986 */ /* 0x000fe6000c101514 */
[----:B------:R-:W-:Y:S01]  /*17300*/  LOP3.LUT R42, R98, R42, RZ, 0xc0, !PT ;  /* 0x0000002a622a7212 */ /* 0x000fe200078ec0ff */
[----:B------:R-:W-:Y:S02]  /*17310*/  STG.E.U16 desc[UR20][R194.64+-0x60], R147 ;  /* 0xffffa093c2007986 */ /* 0x000fe4000c101514 */
[C---:B------:R-:W-:Y:S02]  /*17320*/  HMMA.16816.F32.BF16 R8, R52.reuse, R48, R8 ;  /* 0x000000303408723c */ /* 0x040fe40000041808 */
[----:B--2---:R1:W2:Y:S02]  /*17330*/  LDL.S16 R60, [R1+0x154] ;  /* 0x00015400013c7983 */ /* 0x0042a40000100600 */
[----:B---3--:R-:W-:Y:S02]  /*17340*/  PRMT R0, R244, 0x7632, R0 ;  /* 0x00007632f4007816 */ /* 0x008fe40000000000 */
[----:B------:R-:W-:Y:S01]  /*17350*/  @!P5 STL.S16 [R1+0x168], R148 ;  /* 0x000168940100d387 */ /* 0x000fe20000100600 */
[----:B------:R-:W-:Y:S01]  /*17360*/  ISETP.GT.U32.AND P5, PT, R117, UR11, PT ;  /* 0x0000000b75007c0c */ /* 0x000fe2000bfa4070 */
[-C--:B------:R-:W-:Y:S02]  /*17370*/  HMMA.16816.F32.BF16 R12, R52, R50.reuse, R12 ;  /* 0x00000032340c723c */ /* 0x080fe4000004180c */
[----:B------:R-:W-:Y:S01]  /*17380*/  @P4 STL.S16 [R1+0x164], R146 ;  /* 0x0001649201004387 */ /* 0x000fe20000100600 */
[----:B------:R-:W-:Y:S01]  /*17390*/  PRMT R67, R2, 0x5410, R0 ;  /* 0x0000541002437816 */ /* 0x000fe20000000000 */
[----:B------:R-:W-:Y:S01]  /*173a0*/  @P3 HFMA2.BF16_V2 R107, -RZ.H0_H0, RZ.H0_H0, -R0.H0_H0 ;  /* 0x200000ffff6b3231 */ /* 0x000fe20000340900 */
[----:B------:R-:W-:Y:S01]  /*173b0*/  @P6 PRMT R2, R68, 0x5410, RZ ;  /* 0x0000541044026816 */ /* 0x000fe200000000ff */
[----:B------:R3:W-:Y:S01]  /*173c0*/  @P6 STL.S16 [R1+0x160], R109 ;  /* 0x0001606d01006387 */ /* 0x0007e20000100600 */
[----:B------:R-:W-:Y:S01]  /*173d0*/  PRMT R68, R130, 0x5410, R205 ;  /* 0x0000541082447816 */ /* 0x000fe200000000cd */
[C---:B------:R-:W-:Y:S02]  /*173e0*/  HMMA.16816.F32.BF16 R16, R44.reuse, R50, R16 ;  /* 0x000000322c10723c */ /* 0x040fe40000041810 */
[----:B------:R1:W-:Y:S02]  /*173f0*/  @P3 STL.S16 [R1+0x15c], R107 ;  /* 0x00015c6b01003387 */ /* 0x0003e40000100600 */
[----:B------:R-:W-:Y:S01]  /*17400*/  PRMT R62, R107, 0x7610, R62 ;  /* 0x000076106b3e7816 */ /* 0x000fe2000000003e */
[----:B------:R-:W-:Y:S01]  /*17410*/  IMAD.WIDE.U32 R82, R218, -0x2daee0ad, RZ ;  /* 0xd2511f53da527825 */ /* 0x000fe200078e00ff */
[----:B------:R-:W-:Y:S01]  /*17420*/  ISETP.GT.U32.AND P4, PT, R116, UR11, PT ;  /* 0x0000000b74007c0c */ /* 0x000fe2000bf84070 */
[----:B------:R1:W5:Y:S01]  /*17430*/  LDL.LU R213, [R1+0x318] ;  /* 0x0003180001d57983 */ /* 0x0003620000300800 */
[----:B------:R-:W-:Y:S01]  /*17440*/  @P3 PRMT R0, R62, 0x5410, RZ ;  /* 0x000054103e003816 */ /* 0x000fe200000000ff */
[-C--:B------:R-:W-:Y:S02]  /*17450*/  HMMA.16816.F32.BF16 R20, R44, R36.reuse, R20 ;  /* 0x000000242c14723c */ /* 0x080fe40000041814 */
[----:B------:R1:W5:Y:S01]  /*17460*/  LDL.LU R212, [R1+0x314] ;  /* 0x0003140001d47983 */ /* 0x0003620000300800 */
[----:B------:R-:W-:Y:S02]  /*17470*/  PRMT R116, R117, 0x5410, R116 ;  /* 0x0000541075747816 */ /* 0x000fe40000000074 */
[--C-:B------:R-:W-:Y:S01]  /*17480*/  LOP3.LUT R81, R152, UR12, R83.reuse, 0x96, !PT ;  /* 0x0000000c98517c12 */ /* 0x100fe2000f8e9653 */
[----:B------:R1:W5:Y:S01]  /*17490*/  LDL.LU R211, [R1+0x310] ;  /* 0x0003100001d37983 */ /* 0x0003620000300800 */
[----:B------:R-:W-:Y:S01]  /*174a0*/  PRMT R83, R91, 0x7632, R83 ;  /* 0x000076325b537816 */ /* 0x000fe20000000053 */
[C---:B------:R-:W-:Y:S02]  /*174b0*/  HMMA.16816.F32.BF16 R24, R52.reuse, R36, R24 ;  /* 0x000000243418723c */ /* 0x040fe40000041818 */
[----:B------:R2:W5:Y:S02]  /*174c0*/  LDL.LU R210, [R1+0x30c] ;  /* 0x00030c0001d27983 */ /* 0x0005640000300800 */
[----:B------:R-:W-:Y:S02]  /*174d0*/  PRMT R58, R246, 0x7610, R58 ;  /* 0x00007610f63a7816 */ /* 0x000fe4000000003a */
[----:B---3--:R-:W-:Y:S01]  /*174e0*/  SHF.R.U32.HI R109, RZ, 0x18, R108 ;  /* 0x00000018ff6d7819 */ /* 0x008fe2000001166c */
[----:B------:R3:W5:Y:S01]  /*174f0*/  LDL.LU R209, [R1+0x308] ;  /* 0x0003080001d17983 */ /* 0x0007620000300800 */
[----:B------:R-:W-:Y:S01]  /*17500*/  LOP3.LUT R108, R168, 0xff, RZ, 0xc0, !PT ;  /* 0x000000ffa86c7812 */ /* 0x000fe200078ec0ff */
[-C--:B------:R-:W-:Y:S02]  /*17510*/  HMMA.16816.F32.BF16 R28, R52, R38.reuse, R28 ;  /* 0x00000026341c723c */ /* 0x080fe4000004181c */
[----:B------:R3:W3:Y:S01]  /*17520*/  LDL.S16 R130, [R1+0x150] ;  /* 0x0001500001827983 */ /* 0x0006e20000100600 */
[----:B------:R-:W-:Y:S02]  /*17530*/  ISETP.LE.U32.AND P6, PT, R109, UR11, PT ;  /* 0x0000000b6d007c0c */ /* 0x000fe4000bfc3070 */
[----:B------:R-:W-:Y:S01]  /*17540*/  ISETP.LE.U32.AND P3, PT, R108, UR11, PT ;  /* 0x0000000b6c007c0c */ /* 0x000fe2000bf63070 */
[----:B------:R2:W3:Y:S01]  /*17550*/  LDL.S16 R129, [R1+0x14c] ;  /* 0x00014c0001817983 */ /* 0x0004e20000100600 */
[----:B------:R-:W-:Y:S01]  /*17560*/  LOP3.LUT R52, R190, 0xff, RZ, 0xc0, !PT ;  /* 0x000000ffbe347812 */ /* 0x000fe200078ec0ff */
[----:B------:R-:W-:Y:S02]  /*17570*/  HMMA.16816.F32.BF16 R32, R44, R38, R32 ;  /* 0x000000262c20723c */ /* 0x000fe40000041820 */
[----:B------:R2:W3:Y:S02]  /*17580*/  LDL.S16 R128, [R1+0x148] ;  /* 0x0001480001807983 */ /* 0x0004e40000100600 */
[----:B-1----:R-:W-:Y:S02]  /*17590*/  PRMT R107, R201, 0x5410, R215 ;  /* 0x00005410c96b7816 */ /* 0x002fe400000000d7 */
[----:B------:R-:W-:Y:S01]  /*175a0*/  PRMT R62, R145, 0x5410, R167 ;  /* 0x00005410913e7816 */ /* 0x000fe200000000a7 */
[----:B------:R-:W-:Y:S01]  /*175b0*/  STG.E.U16 desc[UR20][R192.64+-0x50], R64 ;  /* 0xffffb040c0007986 */ /* 0x000fe2000c101514 */
[----:B------:R-:W-:Y:S02]  /*175c0*/  LOP3.LUT R39, R106, 0xff00ff, RZ, 0xc0, !PT ;  /* 0x00ff00ff6a277812 */ /* 0x000fe400078ec0ff */
[--C-:B------:R-:W-:Y:S01]  /*175d0*/  HSET2.LE.AND R38, R107, R216.reuse, PT ;  /* 0x000000d86b267233 */ /* 0x100fe20003803000 */
[----:B------:R1:W-:Y:S01]  /*175e0*/  STG.E.U16 desc[UR20][R192.64+-0x4e], R63 ;  /* 0xffffb23fc0007986 */ /* 0x0003e2000c101514 */
[----:B------:R-:W-:Y:S02]  /*175f0*/  LOP3.LUT R53, R81, 0xffff, RZ, 0xc0, !PT ;  /* 0x0000ffff51357812 */ /* 0x000fe400078ec0ff */
[----:B------:R-:W-:Y:S01]  /*17600*/  HSET2.LE.AND R39, R39, R216, PT ;  /* 0x000000d827277233 */ /* 0x000fe20003803000 */
[----:B------:R1:W-:Y:S01]  /*17610*/  STG.E.U16 desc[UR20][R40.64+-0x4e], R0 ;  /* 0xffffb20028007986 */ /* 0x0003e2000c101514 */
[----:B------:R-:W-:Y:S02]  /*17620*/  LOP3.LUT R38, R71, R38, RZ, 0xc0, !PT ;  /* 0x0000002647267212 */ /* 0x000fe400078ec0ff */
[----:B------:R-:W-:Y:S01]  /*17630*/  PRMT R71, R164, 0x5410, R153 ;  /* 0x00005410a4477816 */ /* 0x000fe20000000099 */
[----:B------:R1:W-:Y:S01]  /*17640*/  STG.E.U16 desc[UR20][R40.64+-0x50], R2 ;  /* 0xffffb00228007986 */ /* 0x0003e2000c101514 */
[----:B------:R-:W-:Y:S02]  /*17650*/  LOP3.LUT R39, R69, R39, RZ, 0xc0, !PT ;  /* 0x0000002745277212 */ /* 0x000fe400078ec0ff */
[----:B------:R-:W-:Y:S01]  /*17660*/  LOP3.LUT R148, R81, 0xff, RZ, 0xc0, !PT ;  /* 0x000000ff51947812 */ /* 0x000fe200078ec0ff */
[----:B------:R-:W-:Y:S01]  /*17670*/  LDSM.16.MT88.4 R44, [R65+0xc00] ;  /* 0x000c0000412c783b */ /* 0x000fe20000004200 */
[----:B------:R-:W-:Y:S02]  /*17680*/  PRMT R151, R82, 0x7772, RZ ;  /* 0x0000777252977816 */ /* 0x000fe400000000ff */
[----:B------:R-:W-:Y:S01]  /*17690*/  PRMT R108, R108, 0x5410, R161 ;  /* 0x000054106c6c7816 */ /* 0x000fe200000000a1 */
[----:B------:R-:W1:Y:S01]  /*176a0*/  S2R R215, SR_TID.X ;  /* 0x0000000000d77919 */ /* 0x000e620000002100 */
[----:B------:R-:W-:Y:S02]  /*176b0*/  PRMT R109, R120, 0x5410, R109 ;  /* 0x00005410786d7816 */ /* 0x000fe4000000006d */
[----:B-1----:R-:W-:Y:S02]  /*176c0*/  PRMT R63, R3, 0x5410, R56 ;  /* 0x00005410033f7816 */ /* 0x002fe40000000038 */
[C---:B------:R-:W-:Y:S02]  /*176d0*/  PRMT R0, R247.reuse, 0x7610, R0 ;  /* 0x00007610f7007816 */ /* 0x040fe40000000000 */
[----:B------:R-:W-:Y:S01]  /*176e0*/  PRMT R2, R247, 0x7632, R2 ;  /* 0x00007632f7027816 */ /* 0x000fe20000000002 */
[----:B------:R-:W-:Y:S02]  /*176f0*/  IMAD.SHL.U32 R214, R215, 0x20, RZ ;  /* 0x00000020d7d67824 */ /* 0x000fe400078e00ff */
[----:B----4-:R-:W-:Y:S05]  /*17700*/  @!P6 HFMA2.BF16_V2 R61, -RZ.H0_H0, RZ.H0_H0, -R91.H1_H1 ;  /* 0x200000ffff3de231 */ /* 0x010fea000036095b */
[----:B------:R-:W-:Y:S01]  /*17710*/  PRMT R49, R61, 0x7610, R49 ;  /* 0x000076103d317816 */ /* 0x000fe20000000031 */
[----:B------:R-:W-:Y:S03]  /*17720*/  @!P6 STL.S16 [R1+0x158], R61 ;  /* 0x0001583d0100e387 */ /* 0x000fe60000100600 */
[----:B------:R-:W-:Y:S02]  /*17730*/  @!P6 PRMT R83, R49, 0x5410, RZ ;  /* 0x000054103153e816 */ /* 0x000fe400000000ff */
[C---:B------:R-:W-:Y:S02]  /*17740*/  ISETP.LE.U32.AND P6, PT, R95.reuse, UR11, PT ;  /* 0x0000000b5f007c0c */ /* 0x040fe4000bfc3070 */
[----:B------:R-:W-:Y:S01]  /*17750*/  PRMT R95, R95, 0x5410, R174 ;  /* 0x000054105f5f7816 */ /* 0x000fe200000000ae */
[----:B--2---:R-:W-:Y:S05]  /*17760*/  @!P3 HFMA2.BF16_V2 R60, -RZ.H0_H0, RZ.H0_H0, -R88.H0_H0 ;  /* 0x200000ffff3cb231 */ /* 0x004fea0000340958 */
[----:B------:R-:W-:Y:S01]  /*17770*/  PRMT R48, R60, 0x7610, R48 ;  /* 0x000076103c307816 */ /* 0x000fe20000000030 */
[----:B------:R1:W-:Y:S03]  /*17780*/  @!P3 STL.S16 [R1+0x154], R60 ;  /* 0x0001543c0100b387 */ /* 0x0003e60000100600 */
[----:B------:R-:W-:Y:S01]  /*17790*/  @!P3 PRMT R114, R48, 0x5410, RZ ;  /* 0x000054103072b816 */ /* 0x000fe200000000ff */
[----:B------:R4:W2:Y:S01]  /*177a0*/  LDL.S16 R125, [R1+0x144] ;  /* 0x00014400017d7983 */ /* 0x0008a20000100600 */
[C---:B------:R-:W-:Y:S02]  /*177b0*/  ISETP.LE.U32.AND P3, PT, R94.reuse, UR11, PT ;  /* 0x0000000b5e007c0c */ /* 0x040fe4000bf63070 */
[----:B------:R-:W-:Y:S01]  /*177c0*/  PRMT R94, R94, 0x5410, R76 ;  /* 0x000054105e5e7816 */ /* 0x000fe2000000004c */
[----:B------:R4:W4:Y:S04]  /*177d0*/  LDL.S16 R122, [R1+0x140] ;  /* 0x00014000017a7983 */ /* 0x0009280000100600 */
[----:B------:R2:W4:Y:S04]  /*177e0*/  LDL.S16 R117, [R1+0x13c] ;  /* 0x00013c0001757983 */ /* 0x0005280000100600 */
[----:B------:R-:W3:Y:S01]  /*177f0*/  LDSM.16.MT88.4 R48, [R208+0x4c00] ;  /* 0x004c0000d030783b */ /* 0x000ee20000004200 */
[----:B-1----:R-:W-:Y:S01]  /*17800*/  IMAD.WIDE R60, R232, 0x70, R40 ;  /* 0x00000070e83c7825 */ /* 0x002fe200078e0228 */
[--C-:B------:R-:W-:Y:S02]  /*17810*/  HSET2.LE.AND R40, R62, R216.reuse, PT ;  /* 0x000000d83e287233 */ /* 0x100fe40003803000 */
[----:B------:R-:W-:Y:S02]  /*17820*/  HSET2.LE.AND R41, R68, R216, PT ;  /* 0x000000d844297233 */ /* 0x000fe40003803000 */
[----:B------:R-:W-:Y:S01]  /*17830*/  PRMT R62, R58, 0x5410, R57 ;  /* 0x000054103a3e7816 */ /* 0x000fe20000000039 */
[----:B------:R-:W-:Y:S01]  /*17840*/  STG.E.U16 desc[UR20][R60.64+-0x50], R123 ;  /* 0xffffb07b3c007986 */ /* 0x000fe2000c101514 */
[----:B------:R-:W-:Y:S01]  /*17850*/  LOP3.LUT R40, R101, R40, RZ, 0xc0, !PT ;  /* 0x0000002865287212 */ /* 0x000fe200078ec0ff */
[----:B------:R-:W-:Y:S01]  /*17860*/  IMAD.WIDE R68, R232, -0x70, R60 ;  /* 0xffffff90e8447825 */ /* 0x000fe200078e023c */
[----:B------:R-:W-:Y:S01]  /*17870*/  LOP3.LUT R41, R100, R41, RZ, 0xc0, !PT ;  /* 0x0000002964297212 */ /* 0x000fe200078ec0ff */
[----:B------:R1:W-:Y:S01]  /*17880*/  STG.E.U16 desc[UR20][R60.64+-0x4e], R119 ;  /* 0xffffb2773c007986 */ /* 0x0003e2000c101514 */
[----:B------:R-:W-:Y:S01]  /*17890*/  PRMT R100, R52, 0x5410, R142 ;  /* 0x0000541034647816 */ /* 0x000fe2000000008e */
[----:B---3--:R-:W-:Y:S02]  /*178a0*/  @!P6 HFMA2.BF16_V2 R130, -RZ.H0_H0, RZ.H0_H0, -R3.H0_H0 ;  /* 0x200000ffff82e231 */ /* 0x008fe40000340903 */
[----:B------:R-:W-:Y:S01]  /*178b0*/  STG.E.U16 desc[UR20][R194.64+-0x50], R111 ;  /* 0xffffb06fc2007986 */ /* 0x000fe2000c101514 */
[----:B------:R-:W-:Y:S02]  /*178c0*/  @!P1 HFMA2.BF16_V2 R129, -RZ.H0_H0, RZ.H0_H0, -R56.H0_H0 ;  /* 0x200000ffff819231 */ /* 0x000fe40000340938 */
[----:B------:R-:W-:Y:S01]  /*178d0*/  PRMT R64, R130, 0x7610, R64 ;  /* 0x0000761082407816 */ /* 0x000fe20000000040 */
[----:B------:R-:W-:Y:S01]  /*178e0*/  @!P6 STL.S16 [R1+0x150], R130 ;  /* 0x000150820100e387 */ /* 0x000fe20000100600 */
[----:B------:R-:W-:Y:S01]  /*178f0*/  @!P3 HFMA2.BF16_V2 R128, -RZ.H0_H0, RZ.H0_H0, -R0.H0_H0 ;  /* 0x200000ffff80b231 */ /* 0x000fe20000340900 */
[----:B------:R-:W-:Y:S02]  /*17900*/  PRMT R37, R129, 0x7610, R37 ;  /* 0x0000761081257816 */ /* 0x000fe40000000025 */
[----:B------:R-:W-:Y:S01]  /*17910*/  @!P6 PRMT R3, R64, 0x5410, RZ ;  /* 0x000054104003e816 */ /* 0x000fe200000000ff */
[----:B------:R-:W-:Y:S01]  /*17920*/  @!P1 STL.S16 [R1+0x14c], R129 ;  /* 0x00014c8101009387 */ /* 0x000fe20000100600 */
[----:B------:R-:W-:Y:S02]  /*17930*/  PRMT R36, R128, 0x7610, R36 ;  /* 0x0000761080247816 */ /* 0x000fe40000000024 */
[----:B------:R-:W-:Y:S01]  /*17940*/  @!P1 PRMT R56, R37, 0x5410, RZ ;  /* 0x0000541025389816 */ /* 0x000fe200000000ff */
[----:B------:R-:W-:Y:S01]  /*17950*/  @!P3 STL.S16 [R1+0x148], R128 ;  /* 0x000148800100b387 */ /* 0x000fe20000100600 */
[----:B------:R-:W-:Y:S02]  /*17960*/  ISETP.LE.U32.AND P1, PT, R76, UR11, PT ;  /* 0x0000000b4c007c0c */ /* 0x000fe4000bf23070 */
[----:B------:R-:W-:Y:S01]  /*17970*/  PRMT R64, R0, 0x5410, R2 ;  /* 0x0000541000407816 */ /* 0x000fe20000000002 */
[----:B------:R-:W-:Y:S01]  /*17980*/  STG.E.U16 desc[UR20][R194.64+-0x4e], R105 ;  /* 0xffffb269c2007986 */ /* 0x000fe2000c101514 */
[----:B------:R-:W-:Y:S01]  /*17990*/  @!P3 PRMT R0, R36, 0x5410, RZ ;  /* 0x000054102400b816 */ /* 0x000fe200000000ff */
[-C--:B------:R-:W-:Y:S02]  /*179a0*/  HMMA.16816.F32.BF16 R4, R40, R48.reuse, R4 ;  /* 0x000000302804723c */ /* 0x080fe40000041804 */
[----:B------:R3:W-:Y:S03]  /*179b0*/  STG.E.U16 desc[UR20][R192.64+-0x3e], R56 ;  /* 0xffffc238c0007986 */ /* 0x0007e6000c101514 */
[----:B------:R-:W-:Y:S01]  /*179c0*/  ISETP.LE.U32.AND P3, PT, R52, UR11, PT ;  /* 0x0000000b34007c0c */ /* 0x000fe2000bf63070 */
[----:B------:R3:W-:Y:S01]  /*179d0*/  STG.E.U16 desc[UR20][R192.64+-0x40], R3 ;  /* 0xffffc003c0007986 */ /* 0x0007e2000c101514 */
[----:B------:R-:W-:Y:S01]  /*179e0*/  ISETP.GT.U32.AND P6, PT, R142, UR11, PT ;  /* 0x0000000b8e007c0c */ /* 0x000fe2000bfc4070 */
[----:B-1----:R-:W-:Y:S01]  /*179f0*/  IMAD.MOV.U32 R60, RZ, RZ, R77 ;  /* 0x000000ffff3c7224 */ /* 0x002fe200078e004d */
[--C-:B------:R-:W-:Y:S01]  /*17a00*/  HSET2.LE.AND R36, R96, R216.reuse, PT ;  /* 0x000000d860247233 */ /* 0x100fe20003803000 */
[----:B------:R1:W-:Y:S01]  /*17a10*/  STG.E.U16 desc[UR20][R68.64+-0x40], R0 ;  /* 0xffffc00044007986 */ /* 0x0003e2000c101514 */
[--C-:B------:R-:W-:Y:S02]  /*17a20*/  HSET2.LE.AND R37, R97, R216.reuse, PT ;  /* 0x000000d861257233 */ /* 0x100fe40003803000 */
[----:B------:R-:W-:Y:S02]  /*17a30*/  PRMT R61, R165, 0x5410, R182 ;  /* 0x00005410a53d7816 */ /* 0x000fe400000000b6 */
[----:B------:R-:W-:Y:S01]  /*17a40*/  LOP3.LUT R36, R70, R36, RZ, 0xc0, !PT ;  /* 0x0000002446247212 */ /* 0x000fe200078ec0ff */
[----:B------:R-:W-:Y:S01]  /*17a50*/  LDSM.16.MT88.4 R164, [R208+0x5c00] ;  /* 0x005c0000d0a4783b */ /* 0x000fe20000004200 */
[----:B------:R-:W-:Y:S02]  /*17a60*/  LOP3.LUT R37, R72, R37, RZ, 0xc0, !PT ;  /* 0x0000002548257212 */ /* 0x000fe400078ec0ff */
[----:B------:R-:W-:Y:S02]  /*17a70*/  PRMT R72, R131, 0x5410, R179 ;  /* 0x0000541083487816 */ /* 0x000fe400000000b3 */
[----:B------:R-:W-:Y:S02]  /*17a80*/  SHF.R.U32.HI R96, RZ, 0x8, R53 ;  /* 0x00000008ff607819 */ /* 0x000fe40000011635 */
[----:B------:R-:W-:Y:S01]  /*17a90*/  PRMT R52, R243, 0x5410, R242 ;  /* 0x00005410f3347816 */ /* 0x000fe200000000f2 */
[C---:B------:R-:W-:Y:S04]  /*17aa0*/  HMMA.16816.F32.BF16 R8, R36.reuse, R48, R8 ;  /* 0x000000302408723c */ /* 0x040fe80000041808 */
[----:B------:R-:W-:Y:S01]  /*17ab0*/  LOP3.LUT R53, R96, 0xffff, RZ, 0xc0, !PT ;  /* 0x0000ffff60357812 */ /* 0x000fe200078ec0ff */
[----:B------:R-:W-:Y:S01]  /*17ac0*/  IMAD.WIDE.U32 R48, R221, -0x2daee0ad, RZ ;  /* 0xd2511f53dd307825 */ /* 0x000fe200078e00ff */
[C---:B---3--:R-:W-:Y:S02]  /*17ad0*/  PRMT R56, R248.reuse, 0x7610, R56 ;  /* 0x00007610f8387816 */ /* 0x048fe40000000038 */
[--C-:B------:R-:W-:Y:S01]  /*17ae0*/  HSET2.LE.AND R52, R52, R216.reuse, PT ;  /* 0x000000d834347233 */ /* 0x100fe20003803000 */
[-C--:B------:R-:W-:Y:S03]  /*17af0*/  HMMA.16816.F32.BF16 R12, R36, R50.reuse, R12 ;  /* 0x00000032240c723c */ /* 0x080fe6000004180c */
[----:B------:R-:W-:Y:S01]  /*17b00*/  PRMT R3, R248, 0x7632, R3 ;  /* 0x00007632f8037816 */ /* 0x000fe20000000003 */
[----:B------:R-:W-:Y:S01]  /*17b10*/  IMAD.MOV.U32 R101, RZ, RZ, R48 ;  /* 0x000000ffff657224 */ /* 0x000fe200078e0030 */
[----:B------:R-:W-:Y:S01]  /*17b20*/  LOP3.LUT R70, R222, UR12, R49, 0x96, !PT ;  /* 0x0000000cde467c12 */ /* 0x000fe2000f8e9631 */
[----:B-1----:R-:W-:Y:S01]  /*17b30*/  IMAD.MOV.U32 R0, RZ, RZ, R80 ;  /* 0x000000ffff007224 */ /* 0x002fe200078e0050 */
[C---:B------:R-:W-:Y:S01]  /*17b40*/  PRMT R98, R48.reuse, 0x7772, RZ ;  /* 0x0000777230627816 */ /* 0x040fe200000000ff */
[C---:B------:R-:W-:Y:S04]  /*17b50*/  HMMA.16816.F32.BF16 R16, R40.reuse, R50, R16 ;  /* 0x000000322810723c */ /* 0x040fe80000041810 */
[C---:B------:R-:W-:Y:S02]  /*17b60*/  PRMT R99, R48.reuse, 0x7773, RZ ;  /* 0x0000777330637816 */ /* 0x040fe400000000ff */
[----:B------:R-:W-:Y:S02]  /*17b70*/  PRMT R97, R48, 0x7771, RZ ;  /* 0x0000777130617816 */ /* 0x000fe400000000ff */
[----:B------:R-:W-:Y:S01]  /*17b80*/  LOP3.LUT R52, R0, R52, RZ, 0xc0, !PT ;  /* 0x0000003400347212 */ /* 0x000fe200078ec0ff */
[-C--:B------:R-:W-:Y:S01]  /*17b90*/  HMMA.16816.F32.BF16 R20, R40, R44.reuse, R20 ;  /* 0x0000002c2814723c */ /* 0x080fe20000041814 */
[----:B------:R-:W1:Y:S02]  /*17ba0*/  LDSM.16.MT88.4 R48, [R208+0x5000] ;  /* 0x00500000d030783b */ /* 0x000e640000004200 */
[----:B------:R-:W-:Y:S02]  /*17bb0*/  LOP3.LUT R0, R70, 0xffff, RZ, 0xc0, !PT ;  /* 0x0000ffff46007812 */ /* 0x000fe400078ec0ff */
[----:B------:R-:W-:Y:S02]  /*17bc0*/  PRMT R77, R188, 0x5410, R186 ;  /* 0x00005410bc4d7816 */ /* 0x000fe400000000ba */
[----:B------:R-:W-:Y:S01]  /*17bd0*/  PRMT R76, R171, 0x5410, R199 ;  /* 0x00005410ab4c7816 */ /* 0x000fe200000000c7 */
[C---:B------:R-:W-:Y:S04]  /*17be0*/  HMMA.16816.F32.BF16 R24, R36.reuse, R44, R24 ;  /* 0x0000002c2418723c */ /* 0x040fe80000041818 */
[----:B------:R-:W-:Y:S04]  /*17bf0*/  PRMT R80, R82, 0x7773, RZ ;  /* 0x0000777352507816 */ /* 0x000fe800000000ff */
[-C--:B------:R-:W-:Y:S03]  /*17c00*/  HMMA.16816.F32.BF16 R28, R36, R46.reuse, R28 ;  /* 0x0000002e241c723c */ /* 0x080fe6000004181c */
[--C-:B------:R-:W-:Y:S02]  /*17c10*/  HSET2.LE.AND R36, R61, R216.reuse, PT ;  /* 0x000000d83d247233 */ /* 0x100fe40003803000 */
[----:B------:R-:W-:Y:S02]  /*17c20*/  PRMT R61, R56, 0x5410, R3 ;  /* 0x00005410383d7816 */ /* 0x000fe40000000003 */
[--C-:B------:R-:W-:Y:S01]  /*17c30*/  HSET2.LE.AND R37, R71, R216.reuse, PT ;  /* 0x000000d847257233 */ /* 0x100fe20003803000 */
[----:B------:R-:W-:Y:S01]  /*17c40*/  HMMA.16816.F32.BF16 R32, R40, R46, R32 ;  /* 0x0000002e2820723c */ /* 0x000fe20000041820 */
[----:B------:R-:W3:Y:S03]  /*17c50*/  LDSM.16.MT88.4 R40, [R65+0x1000] ;  /* 0x001000004128783b */ /* 0x000ee60000004200 */
[----:B------:R-:W-:Y:S02]  /*17c60*/  LOP3.LUT R36, R104, R36, RZ, 0xc0, !PT ;  /* 0x0000002468247212 */ /* 0x000fe400078ec0ff */
[--C-:B------:R-:W-:Y:S02]  /*17c70*/  HSET2.LE.AND R38, R72, R216.reuse, PT ;  /* 0x000000d848267233 */ /* 0x100fe40003803000 */
[----:B------:R-:W-:Y:S02]  /*17c80*/  LOP3.LUT R37, R103, R37, RZ, 0xc0, !PT ;  /* 0x0000002567257212 */ /* 0x000fe400078ec0ff */
[----:B------:R-:W-:Y:S02]  /*17c90*/  LOP3.LUT R39, R144, 0xff00ff, RZ, 0xc0, !PT ;  /* 0x00ff00ff90277812 */ /* 0x000fe400078ec0ff */
[----:B------:R-:W-:Y:S02]  /*17ca0*/  LOP3.LUT R38, R102, R38, RZ, 0xc0, !PT ;  /* 0x0000002666267212 */ /* 0x000fe400078ec0ff */
[----:B------:R-:W-:Y:S01]  /*17cb0*/  PRMT R47, R138, 0x5410, R132 ;  /* 0x000054108a2f7816 */ /* 0x000fe20000000084 */
[----:B------:R-:W-:Y:S01]  /*17cc0*/  IMAD.MOV.U32 R132, RZ, RZ, R135 ;  /* 0x000000ffff847224 */ /* 0x000fe200078e0087 */
[----:B------:R-:W-:Y:S02]  /*17cd0*/  HSET2.LE.AND R39, R39, R216, PT ;  /* 0x000000d827277233 */ /* 0x000fe40003803000 */
[----:B------:R-:W-:Y:S02]  /*17ce0*/  PRMT R72, R183, 0x5410, R181 ;  /* 0x00005410b7487816 */ /* 0x000fe400000000b5 */
[----:B------:R-:W-:Y:S02]  /*17cf0*/  PRMT R71, R118, 0x5410, R189 ;  /* 0x0000541076477816 */ /* 0x000fe400000000bd */
[----:B------:R-:W-:Y:S02]  /*17d00*/  LOP3.LUT R39, R74, R39, RZ, 0xc0, !PT ;  /* 0x000000274a277212 */ /* 0x000fe400078ec0ff */
[----:B------:R-:W-:Y:S05]  /*17d10*/  PRMT R74, R82, 0x7771, RZ ;  /* 0x00007771524a7816 */ /* 0x000fea00000000ff */
[-C--:B-1----:R-:W-:Y:S05]  /*17d20*/  HMMA.16816.F32.BF16 R4, R36, R48.reuse, R4 ;  /* 0x000000302404723c */ /* 0x082fea0000041804 */
[----:B--2---:R-:W-:Y:S02]  /*17d30*/  @!P1 HFMA2.BF16_V2 R125, -RZ.H0_H0, RZ.H0_H0, -R2.H0_H0 ;  /* 0x200000ffff7d9231 */ /* 0x004fe40000340902 */
[----:B----4-:R-:W-:Y:S03]  /*17d40*/  @!P3 HFMA2.BF16_V2 R122, -RZ.H0_H0, RZ.H0_H0, -R58.H0_H0 ;  /* 0x200000ffff7ab231 */ /* 0x010fe6000034093a */
[----:B------:R-:W-:Y:S01]  /*17d50*/  PRMT R59, R125, 0x7610, R59 ;  /* 0x000076107d3b7816 */ /* 0x000fe2000000003b */
[----:B------:R-:W-:Y:S01]  /*17d60*/  @!P1 STL.S16 [R1+0x144], R125 ;  /* 0x0001447d01009387 */ /* 0x000fe20000100600 */
[----:B------:R-:W-:Y:S02]  /*17d70*/  @P6 HFMA2.BF16_V2 R117, -RZ.H0_H0, RZ.H0_H0, -R57.H0_H0 ;  /* 0x200000ffff756231 */ /* 0x000fe40000340939 */
[----:B------:R-:W-:Y:S01]  /*17d80*/  @!P1 PRMT R2, R59, 0x5410, RZ ;  /* 0x000054103b029816 */ /* 0x000fe200000000ff */
[----:B------:R-:W-:Y:S01]  /*17d90*/  @!P3 STL.S16 [R1+0x140], R122 ;  /* 0x0001407a0100b387 */ /* 0x000fe20000100600 */
[----:B------:R-:W-:Y:S01]  /*17da0*/  PRMT R55, R122, 0x7610, R55 ;  /* 0x000076107a377816 */ /* 0x000fe20000000037 */
[----:B------:R-:W-:Y:S01]  /*17db0*/  IMAD.MOV.U32 R59, RZ, RZ, R78 ;  /* 0x000000ffff3b7224 */ /* 0x000fe200078e004e */
[----:B------:R-:W-:Y:S01]  /*17dc0*/  PRMT R54, R117, 0x7610, R54 ;  /* 0x0000761075367816 */ /* 0x000fe20000000036 */
[----:B------:R-:W-:Y:S01]  /*17dd0*/  @P6 STL.S16 [R1+0x13c], R117 ;  /* 0x00013c7501006387 */ /* 0x000fe20000100600 */
[----:B------:R-:W-:Y:S01]  /*17de0*/  @!P3 PRMT R58, R55, 0x5410, RZ ;  /* 0x00005410373ab816 */ /* 0x000fe200000000ff */
[----:B------:R-:W-:Y:S01]  /*17df0*/  IMAD.MOV.U32 R55, RZ, RZ, R79 ;  /* 0x000000ffff377224 */ /* 0x000fe200078e004f */
[----:B------:R-:W-:Y:S01]  /*17e00*/  @P6 PRMT R57, R54, 0x5410, RZ ;  /* 0x0000541036396816 */ /* 0x000fe200000000ff */
[----:B------:R1:W2:Y:S01]  /*17e10*/  LDL.S16 R110, [R1+0x138] ;  /* 0x00013800016e7983 */ /* 0x0002a20000100600 */
[----:B------:R-:W-:Y:S01]  /*17e20*/  PRMT R54, R176, 0x5410, R175 ;  /* 0x00005410b0367816 */ /* 0x000fe200000000af */
[----:B------:R-:W-:Y:S01]  /*17e30*/  IMAD.MOV.U32 R79, RZ, RZ, R82 ;  /* 0x000000ffff4f7224 */ /* 0x000fe200078e0052 */
[----:B------:R-:W-:Y:S01]  /*17e40*/  ISETP.GT.U32.AND P3, PT, R141, UR11, PT ;  /* 0x0000000b8d007c0c */ /* 0x000fe2000bf64070 */
[----:B------:R1:W4:Y:S01]  /*17e50*/  LDL.S16 R107, [R1+0x134] ;  /* 0x00013400016b7983 */ /* 0x0003220000100600 */
[----:B------:R-:W-:Y:S02]  /*17e60*/  ISETP.GT.U32.AND P6, PT, R140, UR11, PT ;  /* 0x0000000b8c007c0c */ /* 0x000fe4000bfc4070 */
[--C-:B------:R-:W-:Y:S01]  /*17e70*/  HSET2.LE.AND R54, R54, R216.reuse, PT ;  /* 0x000000d836367233 */ /* 0x100fe20003803000 */
[----:B------:R3:W-:Y:S01]  /*17e80*/  STG.E.U16 desc[UR20][R68.64+-0x3e], R2 ;  /* 0xffffc20244007986 */ /* 0x0007e2000c101514 */
[----:B------:R-:W-:Y:S02]  /*17e90*/  ISETP.LE.U32.AND P1, PT, R53, UR11, PT ;  /* 0x0000000b35007c0c */ /* 0x000fe4000bf23070 */
[----:B------:R-:W-:Y:S02]  /*17ea0*/  PRMT R53, R238, 0x5410, R237 ;  /* 0x00005410ee357816 */ /* 0x000fe400000000ed */
[----:B------:R-:W-:Y:S02]  /*17eb0*/  LOP3.LUT R54, R59, R54, RZ, 0xc0, !PT ;  /* 0x000000363b367212 */ /* 0x000fe400078ec0ff */
[----:B------:R-:W-:Y:S02]  /*17ec0*/  SHF.R.U32.HI R78, RZ, 0x8, R0 ;  /* 0x00000008ff4e7819 */ /* 0x000fe40000011600 */
[--C-:B------:R-:W-:Y:S02]  /*17ed0*/  HSET2.LE.AND R53, R53, R216.reuse, PT ;  /* 0x000000d835357233 */ /* 0x100fe40003803000 */
[----:B------:R-:W-:Y:S02]  /*17ee0*/  LOP3.LUT R0, R78, 0xffff, RZ, 0xc0, !PT ;  /* 0x0000ffff4e007812 */ /* 0x000fe400078ec0ff */
[----:B------:R-:W-:Y:S02]  /*17ef0*/  PRMT R141, R141, 0x5410, R140 ;  /* 0x000054108d8d7816 */ /* 0x000fe4000000008c */
[----:B------:R-:W-:Y:S02]  /*17f00*/  LOP3.LUT R53, R55, R53, RZ, 0xc0, !PT ;  /* 0x0000003537357212 */ /* 0x000fe400078ec0ff */
[----:B------:R-:W-:Y:S02]  /*17f10*/  LOP3.LUT R55, R155, 0xff00ff, RZ, 0xc0, !PT ;  /* 0x00ff00ff9b377812 */ /* 0x000fe400078ec0ff */
[----:B------:R-:W-:Y:S03]  /*17f20*/  PRMT R82, R121, 0x5410, R170 ;  /* 0x0000541079527816 */ /* 0x000fe600000000aa */
[----:B------:R-:W-:Y:S05]  /*17f30*/  HSET2.LE.AND R55, R55, R216, PT ;  /* 0x000000d837377233 */ /* 0x000fea0003803000 */
[----:B------:R-:W-:Y:S01]  /*17f40*/  LOP3.LUT R55, R60, R55, RZ, 0xc0, !PT ;  /* 0x000000373c377212 */ /* 0x000fe200078ec0ff */
[C---:B---3--:R-:W-:Y:S04]  /*17f50*/  IMAD.WIDE R68, R232.reuse, 0x70, R68 ;  /* 0x00000070e8447825 */ /* 0x048fe800078e0244 */
[----:B------:R-:W-:Y:S01]  /*17f60*/  IMAD.MOV.U32 R60, RZ, RZ, R84 ;  /* 0x000000ffff3c7224 */ /* 0x000fe200078e0054 */
[----:B------:R-:W-:Y:S01]  /*17f70*/  STG.E.U16 desc[UR20][R68.64+-0x40], R112 ;  /* 0xffffc07044007986 */ /* 0x000fe2000c101514 */
[C---:B------:R-:W-:Y:S03]  /*17f80*/  HMMA.16816.F32.BF16 R8, R52.reuse, R48, R8 ;  /* 0x000000303408723c */ /* 0x040fe60000041808 */
[----:B------:R-:W-:Y:S04]  /*17f90*/  STG.E.U16 desc[UR20][R68.64+-0x3e], R113 ;  /* 0xffffc27144007986 */ /* 0x000fe8000c101514 */
[----:B------:R-:W-:Y:S01]  /*17fa0*/  STG.E.U16 desc[UR20][R194.64+-0x3e], R83 ;  /* 0xffffc253c2007986 */ /* 0x000fe2000c101514 */
[-C--:B------:R-:W-:Y:S03]  /*17fb0*/  HMMA.16816.F32.BF16 R12, R52, R50.reuse, R12 ;  /* 0x00000032340c723c */ /* 0x080fe6000004180c */
[----:B------:R-:W-:Y:S04]  /*17fc0*/  STG.E.U16 desc[UR20][R194.64+-0x40], R115 ;  /* 0xffffc073c2007986 */ /* 0x000fe8000c101514 */
[----:B------:R-:W-:Y:S01]  /*17fd0*/  STG.E.U16 desc[UR20][R192.64+-0x30], R58 ;  /* 0xffffd03ac0007986 */ /* 0x000fe2000c101514 */
[C---:B------:R-:W-:Y:S03]  /*17fe0*/  HMMA.16816.F32.BF16 R16, R36.reuse, R50, R16 ;  /* 0x000000322410723c */ /* 0x040fe60000041810 */
[----:B------:R-:W3:Y:S04]  /*17ff0*/  LDSM.16.MT88.4 R48, [R208+0x5400] ;  /* 0x00540000d030783b */ /* 0x000ee80000004200 */
[----:B------:R1:W-:Y:S01]  /*18000*/  STG.E.U16 desc[UR20][R192.64+-0x2e], R57 ;  /* 0xffffd239c0007986 */ /* 0x0003e2000c101514 */
[-C--:B------:R-:W-:Y:S08]  /*18010*/  HMMA.16816.F32.BF16 R20, R36, R40.reuse, R20 ;  /* 0x000000282414723c */ /* 0x080ff00000041814 */
[C---:B------:R-:W-:Y:S08]  /*18020*/  HMMA.16816.F32.BF16 R24, R52.reuse, R40, R24 ;  /* 0x000000283418723c */ /* 0x040ff00000041818 */
[-C--:B------:R-:W-:Y:S01]  /*18030*/  HMMA.16816.F32.BF16 R28, R52, R42.reuse, R28 ;  /* 0x0000002a341c723c */ /* 0x080fe2000004181c */
[----:B------:R-:W3:Y:S02]  /*18040*/  MUFU.EX2 R53, R124 ;  /* 0x0000007c00357308 */ /* 0x000ee40000000800 */
[----:B------:R-:W-:Y:S01]  /*18050*/  PRMT R52, R251, 0x7632, R52 ;  /* 0x00007632fb347816 */ /* 0x000fe20000000034 */
[----:B------:R-:W-:Y:S04]  /*18060*/  IMAD.WIDE R54, R232, -0x70, R68 ;  /* 0xffffff90e8367825 */ /* 0x000fe800078e0244 */
[----:B------:R-:W-:Y:S01]  /*18070*/  HMMA.16816.F32.BF16 R32, R36, R42, R32 ;  /* 0x0000002a2420723c */ /* 0x000fe20000041820 */
[----:B------:R-:W3:Y:S03]  /*18080*/  LDSM.16.MT88.4 R36, [R65+0x1400] ;  /* 0x001400004124783b */ /* 0x000ee60000004200 */
[----:B-1----:R-:W-:Y:S01]  /*18090*/  PRMT R57, R87, 0x7610, R57 ;  /* 0x0000761057397816 */ /* 0x002fe20000000039 */
[----:B--2---:R-:W-:Y:S02]  /*180a0*/  @P5 HFMA2.BF16_V2 R110, -RZ.H0_H0, RZ.H0_H0, -R56.H0_H0 ;  /* 0x200000ffff6e5231 */ /* 0x004fe40000340938 */
[----:B----4-:R-:W-:Y:S03]  /*180b0*/  @P4 HFMA2.BF16_V2 R107, -RZ.H0_H0, RZ.H0_H0, -R3.H0_H0 ;  /* 0x200000ffff6b4231 */ /* 0x010fe60000340903 */
[----:B------:R-:W-:Y:S01]  /*180c0*/  PRMT R44, R110, 0x7610, R44 ;  /* 0x000076106e2c7816 */ /* 0x000fe2000000002c */
[----:B------:R-:W-:Y:S03]  /*180d0*/  @P5 STL.S16 [R1+0x138], R110 ;  /* 0x0001386e01005387 */ /* 0x000fe60000100600 */
[----:B------:R-:W-:Y:S01]  /*180e0*/  @P5 PRMT R56, R44, 0x5410, RZ ;  /* 0x000054102c385816 */ /* 0x000fe200000000ff */
[----:B------:R-:W-:Y:S01]  /*180f0*/  @P4 STL.S16 [R1+0x134], R107 ;  /* 0x0001346b01004387 */ /* 0x000fe20000100600 */
[----:B------:R-:W-:Y:S02]  /*18100*/  ISETP.GT.U32.AND P5, PT, R161, UR11, PT ;  /* 0x0000000ba1007c0c */ /* 0x000fe4000bfa4070 */
[----:B------:R-:W-:Y:S01]  /*18110*/  PRMT R2, R107, 0x7610, R2 ;  /* 0x000076106b027816 */ /* 0x000fe20000000002 */
[----:B------:R1:W2:Y:S01]  /*18120*/  LDL.S16 R59, [R1+0x130] ;  /* 0x00013000013b7983 */ /* 0x0002a20000100600 */
[----:B------:R-:W-:Y:S02]  /*18130*/  PRMT R44, R139, 0x5410, R231 ;  /* 0x000054108b2c7816 */ /* 0x000fe400000000e7 */
[----:B------:R-:W-:Y:S01]  /*18140*/  @P4 PRMT R3, R2, 0x5410, RZ ;  /* 0x0000541002034816 */ /* 0x000fe200000000ff */
[----:B------:R1:W4:Y:S01]  /*18150*/  LDL.S16 R46, [R1+0x12c] ;  /* 0x00012c00012e7983 */ /* 0x0003220000100600 */
[----:B------:R-:W-:Y:S02]  /*18160*/  ISETP.LE.U32.AND P4, PT, R0, UR11, PT ;  /* 0x0000000b00007c0c */ /* 0x000fe4000bf83070 */
[----:B------:R-:W-:Y:S01]  /*18170*/  PRMT R0, R230, 0x5410, R206 ;  /* 0x00005410e6007816 */ /* 0x000fe200000000ce */
[----:B------:R1:W3:Y:S01]  /*18180*/  LDL.S16 R45, [R1+0x128] ;  /* 0x00012800012d7983 */ /* 0x0002e20000100600 */
[----:B------:R-:W-:Y:S02]  /*18190*/  PRMT R2, R180, 0x5410, R173 ;  /* 0x00005410b4027816 */ /* 0x000fe400000000ad */
[--C-:B------:R-:W-:Y:S01]  /*181a0*/  HSET2.LE.AND R44, R44, R216.reuse, PT ;  /* 0x000000d82c2c7233 */ /* 0x100fe20003803000 */
[----:B------:R1:W-:Y:S01]  /*181b0*/  STG.E.U16 desc[UR20][R54.64+-0x30], R56 ;  /* 0xffffd03836007986 */ /* 0x0003e2000c101514 */
[--C-:B------:R-:W-:Y:S02]  /*181c0*/  HSET2.LE.AND R0, R0, R216.reuse, PT ;  /* 0x000000d800007233 */ /* 0x100fe40003803000 */
[----:B------:R-:W-:Y:S01]  /*181d0*/  HSET2.LE.AND R2, R2, R216, PT ;  /* 0x000000d802027233 */ /* 0x000fe20003803000 */
[----:B------:R1:W-:Y:S01]  /*181e0*/  STG.E.U16 desc[UR20][R54.64+-0x2e], R3 ;  /* 0xffffd20336007986 */ /* 0x0003e2000c101514 */
[----:B------:R-:W-:Y:S02]  /*181f0*/  LOP3.LUT R44, R75, R44, RZ, 0xc0, !PT ;  /* 0x0000002c4b2c7212 */ /* 0x000fe400078ec0ff */
[----:B-1----:R-:W-:Y:S02]  /*18200*/  PRMT R56, R88, 0x7632, R56 ;  /* 0x0000763258387816 */ /* 0x002fe40000000038 */
[----:B------:R-:W-:Y:S01]  /*18210*/  PRMT R3, R252, 0x7632, R3 ;  /* 0x00007632fc037816 */ /* 0x000fe20000000003 */
[----:B--2---:R-:W-:Y:S02]  /*18220*/  @P5 HFMA2.BF16_V2 R59, -RZ.H0_H0, RZ.H0_H0, -R88.H1_H1 ;  /* 0x200000ffff3b5231 */ /* 0x004fe40000360958 */
[--C-:B----4-:R-:W-:Y:S03]  /*18230*/  @P3 HFMA2.BF16_V2 R46, -RZ.H0_H0, RZ.H0_H0, -R87.reuse.H0_H0 ;  /* 0x200000ffff2e3231 */ /* 0x110fe60000340957 */
[----:B------:R-:W-:Y:S01]  /*18240*/  PRMT R106, R59, 0x7610, R106 ;  /* 0x000076103b6a7816 */ /* 0x000fe2000000006a */
[----:B------:R1:W-:Y:S01]  /*18250*/  @P5 STL.S16 [R1+0x130], R59 ;  /* 0x0001303b01005387 */ /* 0x0003e20000100600 */
[----:B---3--:R-:W-:Y:S01]  /*18260*/  @P6 HFMA2.BF16_V2 R45, -RZ.H0_H0, RZ.H0_H0, -R87.H1_H1 ;  /* 0x200000ffff2d6231 */ /* 0x008fe20000360957 */
[----:B------:R-:W-:Y:S02]  /*18270*/  PRMT R105, R46, 0x7610, R105 ;  /* 0x000076102e697816 */ /* 0x000fe40000000069 */
[----:B------:R2:W-:Y:S01]  /*18280*/  @P3 STL.S16 [R1+0x12c], R46 ;  /* 0x00012c2e01003387 */ /* 0x0005e20000100600 */
[----:B------:R-:W-:Y:S02]  /*18290*/  @P5 PRMT R56, R106, 0x5410, RZ ;  /* 0x000054106a385816 */ /* 0x000fe400000000ff */
[----:B------:R-:W-:Y:S01]  /*182a0*/  PRMT R83, R45, 0x7610, R83 ;  /* 0x000076102d537816 */ /* 0x000fe20000000053 */
[----:B------:R3:W-:Y:S01]  /*182b0*/  @P6 STL.S16 [R1+0x128], R45 ;  /* 0x0001282d01006387 */ /* 0x0007e20000100600 */
[C---:B------:R-:W-:Y:S02]  /*182c0*/  ISETP.LE.U32.AND P5, PT, R148.reuse, UR11, PT ;  /* 0x0000000b94007c0c */ /* 0x040fe4000bfa3070 */
[----:B------:R-:W-:Y:S01]  /*182d0*/  @P3 PRMT R57, R105, 0x5410, RZ ;  /* 0x0000541069393816 */ /* 0x000fe200000000ff */
[----:B------:R4:W4:Y:S01]  /*182e0*/  LDL.S16 R104, [R1+0x124] ;  /* 0x0001240001687983 */ /* 0x0009220000100600 */
[----:B------:R-:W-:Y:S03]  /*182f0*/  PRMT R148, R148, 0x5410, R96 ;  /* 0x0000541094947816 */ /* 0x000fe60000000060 */
[----:B------:R4:W4:Y:S02]  /*18300*/  LDL.S16 R103, [R1+0x120] ;  /* 0x0001200001677983 */ /* 0x0009240000100600 */
[--C-:B------:R-:W-:Y:S02]  /*18310*/  HSET2.LE.AND R148, R148, R216.reuse, PT ;  /* 0x000000d894947233 */ /* 0x100fe40003803000 */
[----:B------:R4:W4:Y:S01]  /*18320*/  LDL.S16 R102, [R1+0x11c] ;  /* 0x00011c0001667983 */ /* 0x0009220000100600 */
[----:B-1----:R-:W-:Y:S02]  /*18330*/  IMAD.MOV.U32 R59, RZ, RZ, R86 ;  /* 0x000000ffff3b7224 */ /* 0x002fe400078e0056 */
[----:B--2---:R-:W-:Y:S02]  /*18340*/  IMAD.MOV.U32 R46, RZ, RZ, R90 ;  /* 0x000000ffff2e7224 */ /* 0x004fe400078e005a */
[----:B---3--:R-:W-:Y:S03]  /*18350*/  IMAD.MOV.U32 R45, RZ, RZ, R85 ;  /* 0x000000ffff2d7224 */ /* 0x008fe600078e0055 */
[----:B------:R-:W-:Y:S02]  /*18360*/  LOP3.LUT R41, R46, R2, RZ, 0xc0, !PT ;  /* 0x000000022e297212 */ /* 0x000fe400078ec0ff */
[--C-:B------:R-:W-:Y:S02]  /*18370*/  HSET2.LE.AND R46, R71, R216.reuse, PT ;  /* 0x000000d8472e7233 */ /* 0x100fe40003803000 */
[----:B------:R-:W-:Y:S02]  /*18380*/  LOP3.LUT R40, R45, R0, RZ, 0xc0, !PT ;  /* 0x000000002d287212 */ /* 0x000fe400078ec0ff */
[--C-:B------:R-:W-:Y:S02]  /*18390*/  HSET2.LE.AND R45, R47, R216.reuse, PT ;  /* 0x000000d82f2d7233 */ /* 0x100fe40003803000 */
[----:B------:R-:W-:Y:S02]  /*183a0*/  LOP3.LUT R47, R72, 0xff00ff, RZ, 0xc0, !PT ;  /* 0x00ff00ff482f7812 */ /* 0x000fe400078ec0ff */
[----:B------:R-:W-:Y:S02]  /*183b0*/  LOP3.LUT R2, R77, 0xff00ff, RZ, 0xc0, !PT ;  /* 0x00ff00ff4d027812 */ /* 0x000fe400078ec0ff */
[----:B------:R-:W-:Y:S02]  /*183c0*/  LOP3.LUT R45, R73, R45, RZ, 0xc0, !PT ;  /* 0x0000002d492d7212 */ /* 0x000fe400078ec0ff */
[--C-:B------:R-:W-:Y:S02]  /*183d0*/  HSET2.LE.AND R47, R47, R216.reuse, PT ;  /* 0x000000d82f2f7233 */ /* 0x100fe40003803000 */
[----:B------:R-:W-:Y:S02]  /*183e0*/  LOP3.LUT R46, R66, R46, RZ, 0xc0, !PT ;  /* 0x0000002e422e7212 */ /* 0x000fe400078ec0ff */
[--C-:B------:R-:W-:Y:S02]  /*183f0*/  HSET2.LE.AND R0, R76, R216.reuse, PT ;  /* 0x000000d84c007233 */ /* 0x100fe40003803000 */
[----:B------:R-:W-:Y:S01]  /*18400*/  LOP3.LUT R47, R67, R47, RZ, 0xc0, !PT ;  /* 0x0000002f432f7212 */ /* 0x000fe200078ec0ff */
[----:B------:R1:W2:Y:S01]  /*18410*/  LDL.S16 R76, [R1+0x114] ;  /* 0x00011400014c7983 */ /* 0x0002a20000100600 */
[--C-:B------:R-:W-:Y:S01]  /*18420*/  HSET2.LE.AND R2, R2, R216.reuse, PT ;  /* 0x000000d802027233 */ /* 0x100fe20003803000 */
[----:B------:R-:W-:Y:S01]  /*18430*/  IMAD.WIDE R66, R232, 0x70, R54 ;  /* 0x00000070e8427825 */ /* 0x000fe200078e0236 */
[----:B------:R-:W-:Y:S01]  /*18440*/  LOP3.LUT R42, R60, R0, RZ, 0xc0, !PT ;  /* 0x000000003c2a7212 */ /* 0x000fe200078ec0ff */
[----:B------:R1:W3:Y:S01]  /*18450*/  LDL.S16 R54, [R1+0x118] ;  /* 0x0001180001367983 */ /* 0x0002e20000100600 */
[----:B------:R-:W-:Y:S01]  /*18460*/  PRMT R60, R70, 0x7632, R60 ;  /* 0x00007632463c7816 */ /* 0x000fe2000000003c */
[-C--:B------:R-:W-:Y:S02]  /*18470*/  HMMA.16816.F32.BF16 R4, R44, R48.reuse, R4 ;  /* 0x000000302c04723c */ /* 0x080fe40000041804 */
[----:B------:R-:W-:Y:S03]  /*18480*/  STG.E.U16 desc[UR20][R66.64+-0x30], R114 ;  /* 0xffffd07242007986 */ /* 0x000fe6000c101514 */
[----:B------:R-:W-:Y:S01]  /*18490*/  PRMT R0, R81, 0x7632, R0 ;  /* 0x0000763251007816 */ /* 0x000fe20000000000 */
[----:B------:R1:W-:Y:S01]  /*184a0*/  STG.E.U16 desc[UR20][R66.64+-0x2e], R56 ;  /* 0xffffd23842007986 */ /* 0x0003e2000c101514 */
[----:B------:R-:W-:Y:S02]  /*184b0*/  LOP3.LUT R60, R60, 0xff, RZ, 0xc0, !PT ;  /* 0x000000ff3c3c7812 */ /* 0x000fe400078ec0ff */
[----:B------:R-:W-:Y:S01]  /*184c0*/  LOP3.LUT R43, R59, R2, RZ, 0xc0, !PT ;  /* 0x000000023b2b7212 */ /* 0x000fe200078ec0ff */
[----:B------:R1:W-:Y:S01]  /*184d0*/  STG.E.U16 desc[UR20][R194.64+-0x30], R57 ;  /* 0xffffd039c2007986 */ /* 0x0003e2000c101514 */
[----:B------:R-:W-:Y:S01]  /*184e0*/  LOP3.LUT R69, R0, 0xff, RZ, 0xc0, !PT ;  /* 0x000000ff00457812 */ /* 0x000fe200078ec0ff */
[----:B------:R-:W-:Y:S01]  /*184f0*/  FADD.FTZ R0, R53, R226 ;  /* 0x000000e235007221 */ /* 0x000fe20000010000 */
[----:B------:R-:W-:Y:S02]  /*18500*/  PRMT R2, R251, 0x7610, R2 ;  /* 0x00007610fb027816 */ /* 0x000fe40000000002 */
[----:B------:R-:W-:Y:S01]  /*18510*/  ISETP.LE.U32.AND P3, PT, R69, UR11, PT ;  /* 0x0000000b45007c0c */ /* 0x000fe2000bf63070 */
[C---:B------:R-:W-:Y:S04]  /*18520*/  HMMA.16816.F32.BF16 R8, R40.reuse, R48, R8 ;  /* 0x000000302808723c */ /* 0x040fe80000041808 */
[----:B------:R-:W-:Y:S01]  /*18530*/  PRMT R48, R87, 0x7632, R48 ;  /* 0x0000763257307816 */ /* 0x000fe20000000030 */
[--C-:B------:R-:W-:Y:S01]  /*18540*/  FADD.FTZ R49, R133, R0.reuse ;  /* 0x0000000085317221 */ /* 0x100fe20000010000 */
[----:B------:R-:W-:Y:S02]  /*18550*/  PRMT R0, R252, 0x7610, R0 ;  /* 0x00007610fc007816 */ /* 0x000fe40000000000 */
[----:B------:R-:W-:Y:S01]  /*18560*/  @P6 PRMT R48, R83, 0x5410, RZ ;  /* 0x0000541053306816 */ /* 0x000fe200000000ff */
[-C--:B------:R-:W-:Y:S01]  /*18570*/  HMMA.16816.F32.BF16 R12, R40, R50.reuse, R12 ;  /* 0x00000032280c723c */ /* 0x080fe2000004180c */
[----:B------:R1:W-:Y:S02]  /*18580*/  STL [R1+0x3c], R49 ;  /* 0x00003c3101007387 */ /* 0x0003e40000100800 */
[----:B------:R-:W-:Y:S02]  /*18590*/  PRMT R55, R0, 0x5410, R3 ;  /* 0x0000541000377816 */ /* 0x000fe40000000003 */
[----:B------:R-:W-:Y:S01]  /*185a0*/  F2FP.BF16.F32.PACK_AB R53, R133, R53 ;  /* 0x000000358535723e */ /* 0x000fe200000010ff */
[----:B------:R-:W-:Y:S01]  /*185b0*/  STG.E.U16 desc[UR20][R194.64+-0x2e], R48 ;  /* 0xffffd230c2007986 */ /* 0x000fe2000c101514 */
[----:B------:R-:W-:Y:S01]  /*185c0*/  LOP3.LUT R148, R55, R148, RZ, 0xc0, !PT ;  /* 0x0000009437947212 */ /* 0x000fe200078ec0ff */
[C---:B------:R-:W-:Y:S04]  /*185d0*/  HMMA.16816.F32.BF16 R16, R44.reuse, R50, R16 ;  /* 0x000000322c10723c */ /* 0x040fe80000041810 */
[----:B-1----:R-:W-:Y:S01]  /*185e0*/  PRMT R56, R2, 0x5410, R52 ;  /* 0x0000541002387816 */ /* 0x002fe20000000034 */
[----:B------:R-:W-:Y:S03]  /*185f0*/  IMAD.WIDE R66, R232, -0x70, R66 ;  /* 0xffffff90e8427825 */ /* 0x000fe600078e0242 */
[-C--:B------:R-:W-:Y:S03]  /*18600*/  HMMA.16816.F32.BF16 R20, R44, R36.reuse, R20 ;  /* 0x000000242c14723c */ /* 0x080fe60000041814 */
[----:B------:R-:W-:Y:S02]  /*18610*/  IMAD.MOV.U32 R57, RZ, RZ, R88 ;  /* 0x000000ffff397224 */ /* 0x000fe400078e0058 */
[----:B------:R-:W-:Y:S03]  /*18620*/  IMAD.MOV.U32 R133, RZ, RZ, R134 ;  /* 0x000000ffff857224 */ /* 0x000fe600078e0086 */
[C---:B------:R-:W-:Y:S04]  /*18630*/  HMMA.16816.F32.BF16 R24, R40.reuse, R36, R24 ;  /* 0x000000242818723c */ /* 0x040fe80000041818 */
[----:B------:R-:W-:Y:S02]  /*18640*/  LOP3.LUT R49, R70, 0xff, RZ, 0xc0, !PT ;  /* 0x000000ff46317812 */ /* 0x000fe400078ec0ff */
[----:B------:R-:W-:Y:S02]  /*18650*/  LOP3.LUT R37, R116, 0xff00ff, RZ, 0xc0, !PT ;  /* 0x00ff00ff74257812 */ /* 0x000fe400078ec0ff */
[C---:B------:R-:W-:Y:S01]  /*18660*/  ISETP.LE.U32.AND P6, PT, R49.reuse, UR11, PT ;  /* 0x0000000b31007c0c */ /* 0x040fe2000bfc3070 */
[-C--:B------:R-:W-:Y:S03]  /*18670*/  HMMA.16816.F32.BF16 R28, R40, R38.reuse, R28 ;  /* 0x00000026281c723c */ /* 0x080fe6000004181c */
[--C-:B------:R-:W-:Y:S02]  /*18680*/  HSET2.LE.AND R43, R37, R216.reuse, PT ;  /* 0x000000d8252b7233 */ /* 0x100fe40003803000 */
[--C-:B------:R-:W-:Y:S02]  /*18690*/  HSET2.LE.AND R36, R94, R216.reuse, PT ;  /* 0x000000d85e247233 */ /* 0x100fe40003803000 */
[----:B------:R-:W-:Y:S01]  /*186a0*/  PRMT R140, R49, 0x5410, R78 ;  /* 0x00005410318c7816 */ /* 0x000fe2000000004e */
[----:B------:R-:W-:Y:S01]  /*186b0*/  HMMA.16816.F32.BF16 R32, R44, R38, R32 ;  /* 0x000000262c20723c */ /* 0x000fe20000041820 */
[----:B------:R-:W1:Y:S03]  /*186c0*/  LDSM.16.MT88.4 R48, [R208+0x5800] ;  /* 0x00580000d030783b */ /* 0x000e660000004200 */
[--C-:B------:R-:W-:Y:S01]  /*186d0*/  HSET2.LE.AND R140, R140, R216.reuse, PT ;  /* 0x000000d88c8c7233 */ /* 0x100fe20003803000 */
[----:B------:R-:W1:Y:S01]  /*186e0*/  LDSM.16.MT88.4 R44, [R65+0x1800] ;  /* 0x00180000412c783b */ /* 0x000e620000004200 */
[----:B------:R-:W-:Y:S02]  /*186f0*/  LOP3.LUT R43, R61, R43, RZ, 0xc0, !PT ;  /* 0x0000002b3d2b7212 */ /* 0x000fe400078ec0ff */
[----:B------:R-:W-:Y:S02]  /*18700*/  LOP3.LUT R41, R64, R36, RZ, 0xc0, !PT ;  /* 0x0000002440297212 */ /* 0x000fe400078ec0ff */
[--C-:B------:R-:W-:Y:S02]  /*18710*/  HSET2.LE.AND R42, R100, R216.reuse, PT ;  /* 0x000000d8642a7233 */ /* 0x100fe40003803000 */
[----:B------:R-:W-:Y:S02]  /*18720*/  LOP3.LUT R39, R141, 0xff00ff, RZ, 0xc0, !PT ;  /* 0x00ff00ff8d277812 */ /* 0x000fe400078ec0ff */
[--C-:B------:R-:W-:Y:S02]  /*18730*/  HSET2.LE.AND R38, R108, R216.reuse, PT ;  /* 0x000000d86c267233 */ /* 0x100fe40003803000 */
[----:B------:R-:W-:Y:S02]  /*18740*/  LOP3.LUT R42, R62, R42, RZ, 0xc0, !PT ;  /* 0x0000002a3e2a7212 */ /* 0x000fe400078ec0ff */
[--C-:B------:R-:W-:Y:S02]  /*18750*/  HSET2.LE.AND R36, R82, R216.reuse, PT ;  /* 0x000000d852247233 */ /* 0x100fe40003803000 */
[----:B------:R-:W-:Y:S02]  /*18760*/  PRMT R61, R93, 0x7610, R61 ;  /* 0x000076105d3d7816 */ /* 0x000fe4000000003d */
[--C-:B------:R-:W-:Y:S02]  /*18770*/  HSET2.LE.AND R37, R109, R216.reuse, PT ;  /* 0x000000d86d257233 */ /* 0x100fe40003803000 */
[----:B------:R-:W-:Y:S02]  /*18780*/  HSET2.LE.AND R39, R39, R216, PT ;  /* 0x000000d827277233 */ /* 0x000fe40003803000 */
[----:B------:R-:W-:Y:S02]  /*18790*/  LOP3.LUT R38, R57, R38, RZ, 0xc0, !PT ;  /* 0x0000002639267212 */ /* 0x000fe400078ec0ff */
[----:B------:R-:W-:Y:S01]  /*187a0*/  PRMT R57, R92, 0x7632, R57 ;  /* 0x000076325c397816 */ /* 0x000fe20000000039 */
[----:B----4-:R-:W-:Y:S02]  /*187b0*/  @!P5 HFMA2.BF16_V2 R104, -RZ.H0_H0, RZ.H0_H0, -R0.H0_H0 ;  /* 0x200000ffff68d231 */ /* 0x010fe40000340900 */
[----:B------:R-:W-:Y:S03]  /*187c0*/  @!P1 HFMA2.BF16_V2 R103, -RZ.H0_H0, RZ.H0_H0, -R3.H0_H0 ;  /* 0x200000ffff679231 */ /* 0x000fe60000340903 */
[----:B------:R-:W-:Y:S01]  /*187d0*/  @!P5 STL.S16 [R1+0x124], R104 ;  /* 0x000124680100d387 */ /* 0x000fe20000100600 */
[----:B------:R-:W-:Y:S01]  /*187e0*/  PRMT R68, R104, 0x7610, R68 ;  /* 0x0000761068447816 */ /* 0x000fe20000000044 */
[----:B------:R-:W-:Y:S02]  /*187f0*/  @!P3 HFMA2.BF16_V2 R102, -RZ.H0_H0, RZ.H0_H0, -R2.H0_H0 ;  /* 0x200000ffff66b231 */ /* 0x000fe40000340902 */
[----:B------:R-:W-:Y:S01]  /*18800*/  @!P1 STL.S16 [R1+0x120], R103 ;  /* 0x0001206701009387 */ /* 0x000fe20000100600 */
[----:B------:R-:W-:Y:S02]  /*18810*/  @!P5 PRMT R0, R68, 0x5410, RZ ;  /* 0x000054104400d816 */ /* 0x000fe400000000ff */
[----:B------:R-:W-:Y:S01]  /*18820*/  ISETP.GT.U32.AND P5, PT, R74, UR11, PT ;  /* 0x0000000b4a007c0c */ /* 0x000fe2000bfa4070 */
[----:B------:R-:W-:Y:S01]  /*18830*/  @!P3 STL.S16 [R1+0x11c], R102 ;  /* 0x00011c660100b387 */ /* 0x000fe20000100600 */
[----:B------:R-:W-:Y:S02]  /*18840*/  PRMT R59, R103, 0x7610, R59 ;  /* 0x00007610673b7816 */ /* 0x000fe4000000003b */
[----:B------:R-:W-:Y:S01]  /*18850*/  SHF.R.U32.HI R68, RZ, 0x18, R81 ;  /* 0x00000018ff447819 */ /* 0x000fe20000011651 */
[----:B------:R4:W4:Y:S01]  /*18860*/  LDL.S16 R73, [R1+0x110] ;  /* 0x0001100001497983 */ /* 0x0009220000100600 */
[----:B------:R-:W-:Y:S01]  /*18870*/  @!P1 PRMT R3, R59, 0x5410, RZ ;  /* 0x000054103b039816 */ /* 0x000fe200000000ff */
[----:B------:R-:W-:Y:S01]  /*18880*/  IMAD.MOV.U32 R59, RZ, RZ, R87 ;  /* 0x000000ffff3b7224 */ /* 0x000fe200078e0057 */
[----:B------:R-:W-:Y:S01]  /*18890*/  ISETP.LE.U32.AND P1, PT, R68, UR11, PT ;  /* 0x0000000b44007c0c */ /* 0x000fe2000bf23070 */
[----:B------:R1:W4:Y:S01]  /*188a0*/  LDL.S16 R72, [R1+0x10c] ;  /* 0x00010c0001487983 */ /* 0x0003220000100600 */
[----:B------:R-:W-:Y:S02]  /*188b0*/  PRMT R58, R102, 0x7610, R58 ;  /* 0x00007610663a7816 */ /* 0x000fe4000000003a */
[----:B------:R-:W-:Y:S01]  /*188c0*/  LOP3.LUT R39, R59, R39, RZ, 0xc0, !PT ;  /* 0x000000273b277212 */ /* 0x000fe200078ec0ff */
[----:B------:R1:W4:Y:S01]  /*188d0*/  LDL.S16 R71, [R1+0x108] ;  /* 0x0001080001477983 */ /* 0x0003220000100600 */
[----:B------:R-:W-:Y:S01]  /*188e0*/  @!P3 PRMT R2, R58, 0x5410, RZ ;  /* 0x000054103a02b816 */ /* 0x000fe200000000ff */
[----:B------:R-:W-:Y:S01]  /*188f0*/  IMAD.MOV.U32 R58, RZ, RZ, R89 ;  /* 0x000000ffff3a7224 */ /* 0x000fe200078e0059 */
[----:B------:R-:W-:Y:S01]  /*18900*/  PRMT R149, R69, 0x5410, R68 ;  /* 0x0000541045957816 */ /* 0x000fe20000000044 */
[----:B------:R1:W-:Y:S03]  /*18910*/  STG.E.U16 desc[UR20][R192.64+-0x1e], R3 ;  /* 0xffffe203c0007986 */ /* 0x0003e6000c101514 */
[----:B------:R-:W-:Y:S01]  /*18920*/  LOP3.LUT R36, R58, R36, RZ, 0xc0, !PT ;  /* 0x000000243a247212 */ /* 0x000fe200078ec0ff */
[----:B------:R1:W-:Y:S01]  /*18930*/  STG.E.U16 desc[UR20][R192.64+-0x20], R0 ;  /* 0xffffe000c0007986 */ /* 0x0003e2000c101514 */
[----:B------:R-:W-:Y:S03]  /*18940*/  HSET2.LE.AND R149, R149, R216, PT ;  /* 0x000000d895957233 */ /* 0x000fe60003803000 */
[----:B------:R1:W-:Y:S02]  /*18950*/  STG.E.U16 desc[UR20][R66.64+-0x20], R2 ;  /* 0xffffe00242007986 */ /* 0x0003e4000c101514 */
[----:B------:R-:W-:Y:S01]  /*18960*/  LOP3.LUT R149, R56, R149, RZ, 0xc0, !PT ;  /* 0x0000009538957212 */ /* 0x000fe200078ec0ff */
[----:B--2---:R-:W-:Y:S02]  /*18970*/  @!P1 HFMA2.BF16_V2 R76, -RZ.H0_H0, RZ.H0_H0, -R52.H0_H0 ;  /* 0x200000ffff4c9231 */ /* 0x004fe40000340934 */
[--C-:B---3--:R-:W-:Y:S05]  /*18980*/  @!P6 HFMA2.BF16_V2 R54, -RZ.H0_H0, RZ.H0_H0, -R93.reuse.H0_H0 ;  /* 0x200000ffff36e231 */ /* 0x108fea000034095d */
[----:B------:R2:W-:Y:S01]  /*18990*/  @!P6 STL.S16 [R1+0x118], R54 ;  /* 0x000118360100e387 */ /* 0x0005e20000100600 */
[----:B------:R-:W-:Y:S03]  /*189a0*/  PRMT R75, R54, 0x7610, R75 ;  /* 0x00007610364b7816 */ /* 0x000fe6000000004b */
[----:B------:R-:W-:Y:S01]  /*189b0*/  @!P1 STL.S16 [R1+0x114], R76 ;  /* 0x0001144c01009387 */ /* 0x000fe20000100600 */
[----:B-1----:R-:W-:Y:S02]  /*189c0*/  SHF.R.U32.HI R3, RZ, 0x18, R70 ;  /* 0x00000018ff037819 */ /* 0x002fe40000011646 */
[----:B------:R-:W-:Y:S02]  /*189d0*/  @!P6 PRMT R61, R75, 0x5410, RZ ;  /* 0x000054104b3de816 */ /* 0x000fe400000000ff */
[----:B------:R-:W-:Y:S02]  /*189e0*/  LOP3.LUT R0, R79, 0xff, RZ, 0xc0, !PT ;  /* 0x000000ff4f007812 */ /* 0x000fe400078ec0ff */
[----:B------:R-:W-:Y:S01]  /*189f0*/  ISETP.LE.U32.AND P6, PT, R60, UR11, PT ;  /* 0x0000000b3c007c0c */ /* 0x000fe2000bfc3070 */
[----:B------:R-:W-:Y:S01]  /*18a00*/  MUFU.EX2 R2, R127 ;  /* 0x0000007f00027308 */ /* 0x000fe20000000800 */
[--C-:B------:R-:W-:Y:S02]  /*18a10*/  PRMT R150, R0, 0x5410, R74.reuse ;  /* 0x0000541000967816 */ /* 0x100fe4000000004a */
[----:B------:R-:W-:Y:S02]  /*18a20*/  PRMT R74, R76, 0x7610, R74 ;  /* 0x000076104c4a7816 */ /* 0x000fe4000000004a */
[----:B------:R-:W-:Y:S02]  /*18a30*/  ISETP.LE.U32.AND P3, PT, R0, UR11, PT ;  /* 0x0000000b00007c0c */ /* 0x000fe4000bf63070 */
[----:B------:R-:W-:Y:S02]  /*18a40*/  @!P1 PRMT R52, R74, 0x5410, RZ ;  /* 0x000054104a349816 */ /* 0x000fe400000000ff */
[----:B------:R-:W-:Y:S02]  /*18a50*/  ISETP.LE.U32.AND P1, PT, R3, UR11, PT ;  /* 0x0000000b03007c0c */ /* 0x000fe4000bf23070 */
[--C-:B------:R-:W-:Y:S01]  /*18a60*/  HSET2.LE.AND R0, R95, R216.reuse, PT ;  /* 0x000000d85f007233 */ /* 0x100fe20003803000 */
[----:B------:R1:W-:Y:S01]  /*18a70*/  STG.E.U16 desc[UR20][R66.64+-0x1e], R52 ;  /* 0xffffe23442007986 */ /* 0x0003e2000c101514 */
[----:B--2---:R-:W-:Y:S01]  /*18a80*/  IMAD.MOV.U32 R54, RZ, RZ, R91 ;  /* 0x000000ffff367224 */ /* 0x004fe200078e005b */
[----:B------:R-:W-:Y:S02]  /*18a90*/  PRMT R141, R60, 0x5410, R3 ;  /* 0x000054103c8d7816 */ /* 0x000fe40000000003 */
[----:B------:R-:W-:Y:S02]  /*18aa0*/  LOP3.LUT R40, R63, R0, RZ, 0xc0, !PT ;  /* 0x000000003f287212 */ /* 0x000fe400078ec0ff */
[----:B------:R-:W2:Y:S01]  /*18ab0*/  MUFU.EX2 R0, R126 ;  /* 0x0000007e00007308 */ /* 0x000ea20000000800 */
[----:B------:R-:W-:Y:S01]  /*18ac0*/  LOP3.LUT R37, R54, R37, RZ, 0xc0, !PT ;  /* 0x0000002536257212 */ /* 0x000fe200078ec0ff */
[----:B------:R-:W-:Y:S01]  /*18ad0*/  IMAD.MOV.U32 R54, RZ, RZ, R93 ;  /* 0x000000ffff367224 */ /* 0x000fe200078e005d */
[--C-:B------:R-:W-:Y:S02]  /*18ae0*/  HSET2.LE.AND R141, R141, R216.reuse, PT ;  /* 0x000000d88d8d7233 */ /* 0x100fe40003803000 */
[-C--:B------:R-:W-:Y:S05]  /*18af0*/  HMMA.16816.F32.BF16 R4, R40, R48.reuse, R4 ;  /* 0x000000302804723c */ /* 0x080fea0000041804 */
[----:B------:R-:W-:Y:S02]  /*18b00*/  LOP3.LUT R140, R54, R140, RZ, 0xc0, !PT ;  /* 0x0000008c368c7212 */ /* 0x000fe400078ec0ff */
[--C-:B------:R-:W-:Y:S01]  /*18b10*/  HSET2.LE.AND R150, R150, R216.reuse, PT ;  /* 0x000000d896967233 */ /* 0x100fe20003803000 */
[C---:B------:R-:W-:Y:S04]  /*18b20*/  HMMA.16816.F32.BF16 R8, R36.reuse, R48, R8 ;  /* 0x000000302408723c */ /* 0x040fe80000041808 */
[----:B--2---:R-:W-:Y:S01]  /*18b30*/  FADD.FTZ R3, R0, R202 ;  /* 0x000000ca00037221 */ /* 0x004fe20000010000 */
[----:B------:R-:W-:Y:S02]  /*18b40*/  F2FP.BF16.F32.PACK_AB R49, R2, R0 ;  /* 0x000000000231723e */ /* 0x000fe400000010ff */
[----:B------:R-:W-:Y:S01]  /*18b50*/  PRMT R0, R162, 0x7632, R0 ;  /* 0x00007632a2007816 */ /* 0x000fe20000000000 */
[----:B-1----:R-:W-:Y:S01]  /*18b60*/  FADD.FTZ R52, R2, R3 ;  /* 0x0000000302347221 */ /* 0x002fe20000010000 */
[----:B------:R-:W-:Y:S01]  /*18b70*/  PRMT R2, R162, 0x7610, R2 ;  /* 0x00007610a2027816 */ /* 0x000fe20000000002 */
[-C--:B------:R-:W-:Y:S03]  /*18b80*/  HMMA.16816.F32.BF16 R12, R36, R50.reuse, R12 ;  /* 0x00000032240c723c */ /* 0x080fe6000004180c */
[----:B------:R-:W-:Y:S01]  /*18b90*/  IMAD.WIDE R66, R232, 0x70, R66 ;  /* 0x00000070e8427825 */ /* 0x000fe200078e0242 */
[C---:B------:R-:W-:Y:S02]  /*18ba0*/  PRMT R3, R143.reuse, 0x7610, R3 ;  /* 0x000076108f037816 */ /* 0x040fe40000000003 */
[----:B------:R-:W-:Y:S02]  /*18bb0*/  PRMT R48, R143, 0x7632, R48 ;  /* 0x000076328f307816 */ /* 0x000fe40000000030 */
[----:B------:R-:W-:Y:S01]  /*18bc0*/  STG.E.U16 desc[UR20][R66.64+-0x20], R61 ;  /* 0xffffe03d42007986 */ /* 0x000fe2000c101514 */
[C---:B------:R-:W-:Y:S04]  /*18bd0*/  HMMA.16816.F32.BF16 R16, R40.reuse, R50, R16 ;  /* 0x000000322810723c */ /* 0x040fe80000041810 */
[----:B------:R-:W-:Y:S04]  /*18be0*/  PRMT R143, R98, 0x5410, R99 ;  /* 0x00005410628f7816 */ /* 0x000fe80000000063 */
[-C--:B------:R-:W-:Y:S03]  /*18bf0*/  HMMA.16816.F32.BF16 R20, R40, R44.reuse, R20 ;  /* 0x0000002c2814723c */ /* 0x080fe60000041814 */
[----:B------:R-:W-:Y:S05]  /*18c00*/  LOP3.LUT R143, R143, 0xff00ff, RZ, 0xc0, !PT ;  /* 0x00ff00ff8f8f7812 */ /* 0x000fea00078ec0ff */
[C---:B------:R-:W-:Y:S04]  /*18c10*/  HMMA.16816.F32.BF16 R24, R36.reuse, R44, R24 ;  /* 0x0000002c2418723c */ /* 0x040fe80000041818 */
[----:B------:R-:W-:Y:S02]  /*18c20*/  PRMT R44, R2, 0x5410, R0 ;  /* 0x00005410022c7816 */ /* 0x000fe40000000000 */
[----:B------:R-:W-:Y:S02]  /*18c30*/  LOP3.LUT R45, R101, 0xff, RZ, 0xc0, !PT ;  /* 0x000000ff652d7812 */ /* 0x000fe400078ec0ff */
[-C--:B------:R-:W-:Y:S01]  /*18c40*/  HMMA.16816.F32.BF16 R28, R36, R46.reuse, R28 ;  /* 0x0000002e241c723c */ /* 0x080fe2000004181c */
[----:B------:R-:W1:Y:S02]  /*18c50*/  LDSM.16.MT88.4 R36, [R65+0x1c00] ;  /* 0x001c00004124783b */ /* 0x000e640000004200 */
[----:B------:R-:W-:Y:S02]  /*18c60*/  LOP3.LUT R150, R44, R150, RZ, 0xc0, !PT ;  /* 0x000000962c967212 */ /* 0x000fe400078ec0ff */
[----:B------:R-:W-:Y:S02]  /*18c70*/  PRMT R44, R3, 0x5410, R48 ;  /* 0x00005410032c7816 */ /* 0x000fe40000000030 */
[--C-:B------:R-:W-:Y:S01]  /*18c80*/  HSET2.LE.AND R143, R143, R216.reuse, PT ;  /* 0x000000d88f8f7233 */ /* 0x100fe20003803000 */
[----:B------:R-:W-:Y:S04]  /*18c90*/  HMMA.16816.F32.BF16 R32, R40, R46, R32 ;  /* 0x0000002e2820723c */ /* 0x000fe80000041820 */
[----:B------:R-:W-:Y:S02]  /*18ca0*/  LOP3.LUT R143, R49, R143, RZ, 0xc0, !PT ;  /* 0x0000008f318f7212 */ /* 0x000fe400078ec0ff */
[----:B------:R-:W-:Y:S05]  /*18cb0*/  PRMT R142, R45, 0x5410, R97 ;  /* 0x000054102d8e7816 */ /* 0x000fea0000000061 */
[----:B------:R-:W-:Y:S05]  /*18cc0*/  HSET2.LE.AND R142, R142, R216, PT ;  /* 0x000000d88e8e7233 */ /* 0x000fea0003803000 */
[----:B------:R-:W-:Y:S01]  /*18cd0*/  LOP3.LUT R142, R53, R142, RZ, 0xc0, !PT ;  /* 0x0000008e358e7212 */ /* 0x000fe200078ec0ff */
[----:B----4-:R-:W-:Y:S01]  /*18ce0*/  @!P4 HFMA2.BF16_V2 R73, -RZ.H0_H0, RZ.H0_H0, -R93.H1_H1 ;  /* 0x200000ffff49c231 */ /* 0x010fe2000036095d */
[----:B------:R-:W-:Y:S01]  /*18cf0*/  PRMT R93, R93, 0x7632, R93 ;  /* 0x000076325d5d7816 */ /* 0x000fe2000000005d */
[--C-:B------:R-:W-:Y:S03]  /*18d00*/  @!P6 HFMA2.BF16_V2 R72, -RZ.H0_H0, RZ.H0_H0, -R92.reuse.H0_H0 ;  /* 0x200000ffff48e231 */ /* 0x100fe6000034095c */
[----:B------:R-:W-:Y:S01]  /*18d10*/  @!P4 STL.S16 [R1+0x110], R73 ;  /* 0x000110490100c387 */ /* 0x000fe20000100600 */
[----:B------:R-:W-:Y:S01]  /*18d20*/  PRMT R68, R73, 0x7610, R68 ;  /* 0x0000761049447816 */ /* 0x000fe20000000044 */
[----:B------:R-:W-:Y:S02]  /*18d30*/  @!P1 HFMA2.BF16_V2 R71, -RZ.H0_H0, RZ.H0_H0, -R92.H1_H1 ;  /* 0x200000ffff479231 */ /* 0x000fe4000036095c */
[----:B------:R-:W-:Y:S01]  /*18d40*/  @!P6 STL.S16 [R1+0x10c], R72 ;  /* 0x00010c480100e387 */ /* 0x000fe20000100600 */
[----:B------:R-:W-:Y:S02]  /*18d50*/  @!P4 PRMT R93, R68, 0x5410, RZ ;  /* 0x00005410445dc816 */ /* 0x000fe400000000ff */
[----:B------:R-:W-:Y:S01]  /*18d60*/  ISETP.GT.U32.AND P4, PT, R151, UR11, PT ;  /* 0x0000000b97007c0c */ /* 0x000fe2000bf84070 */
[----:B------:R3:W2:Y:S01]  /*18d70*/  LDL.S16 R64, [R1+0x104] ;  /* 0x0001040001407983 */ /* 0x0006a20000100600 */
[----:B------:R-:W-:Y:S02]  /*18d80*/  PRMT R62, R72, 0x7610, R62 ;  /* 0x00007610483e7816 */ /* 0x000fe4000000003e */
[----:B------:R-:W-:Y:S01]  /*18d90*/  PRMT R60, R71, 0x7610, R60 ;  /* 0x00007610473c7816 */ /* 0x000fe2000000003c */
[----:B------:R-:W-:Y:S01]  /*18da0*/  @!P1 STL.S16 [R1+0x108], R71 ;  /* 0x0001084701009387 */ /* 0x000fe20000100600 */
[----:B------:R-:W-:Y:S02]  /*18db0*/  PRMT R151, R151, 0x5410, R80 ;  /* 0x0000541097977816 */ /* 0x000fe40000000050 */
[----:B------:R-:W-:Y:S01]  /*18dc0*/  @!P1 PRMT R57, R60, 0x5410, RZ ;  /* 0x000054103c399816 */ /* 0x000fe200000000ff */
[----:B------:R3:W4:Y:S01]  /*18dd0*/  LDL.S16 R63, [R1+0x100] ;  /* 0x00010000013f7983 */ /* 0x0007220000100600 */
[----:B------:R-:W-:Y:S02]  /*18de0*/  ISETP.GT.U32.AND P1, PT, R98, UR11, PT ;  /* 0x0000000b62007c0c */ /* 0x000fe4000bf24070 */
[----:B------:R-:W-:Y:S01]  /*18df0*/  LOP3.LUT R151, R151, 0xff00ff, RZ, 0xc0, !PT ;  /* 0x00ff00ff97977812 */ /* 0x000fe200078ec0ff */
[----:B------:R1:W-:Y:S04]  /*18e00*/  STL [R1+0x38], R52 ;  /* 0x0000383401007387 */ /* 0x0003e80000100800 */
[----:B------:R-:W-:Y:S01]  /*18e10*/  STG.E.U16 desc[UR20][R66.64+-0x1e], R93 ;  /* 0xffffe25d42007986 */ /* 0x000fe2000c101514 */
[----:B------:R-:W-:Y:S03]  /*18e20*/  HSET2.LE.AND R151, R151, R216, PT ;  /* 0x000000d897977233 */ /* 0x000fe60003803000 */
[----:B------:R-:W-:Y:S02]  /*18e30*/  STG.E.U16 desc[UR20][R194.64+-0x1e], R57 ;  /* 0xffffe239c2007986 */ /* 0x000fe4000c101514 */
[----:B------:R-:W-:Y:S07]  /*18e40*/  LOP3.LUT R151, R44, R151, RZ, 0xc0, !PT ;  /* 0x000000972c977212 */ /* 0x000fee00078ec0ff */
[-C--:B------:R-:W-:Y:S05]  /*18e50*/  HMMA.16816.F32.BF16 R168, R148, R164.reuse, R4 ;  /* 0x000000a494a8723c */ /* 0x080fea0000041804 */
[----:B-1----:R-:W-:Y:S01]  /*18e60*/  IMAD.MOV.U32 R52, RZ, RZ, R92 ;  /* 0x000000ffff347224 */ /* 0x002fe200078e005c */
[----:B------:R-:W-:Y:S02]  /*18e70*/  @!P6 PRMT R92, R62, 0x5410, RZ ;  /* 0x000054103e5ce816 */ /* 0x000fe400000000ff */
[----:B------:R-:W-:Y:S02]  /*18e80*/  ISETP.GT.U32.AND P6, PT, R80, UR11, PT ;  /* 0x0000000b50007c0c */ /* 0x000fe4000bfc4070 */
[----:B------:R-:W-:Y:S01]  /*18e90*/  LOP3.LUT R141, R52, R141, RZ, 0xc0, !PT ;  /* 0x0000008d348d7212 */ /* 0x000fe200078ec0ff */
[----:B------:R-:W-:Y:S06]  /*18ea0*/  STG.E.U16 desc[UR20][R194.64+-0x20], R92 ;  /* 0xffffe05cc2007986 */ /* 0x000fec000c101514 */
[C---:B------:R-:W-:Y:S08]  /*18eb0*/  HMMA.16816.F32.BF16 R156, R140.reuse, R164, R8 ;  /* 0x000000a48c9c723c */ /* 0x040ff00000041808 */
[-C--:B------:R-:W-:Y:S08]  /*18ec0*/  HMMA.16816.F32.BF16 R152, R140, R166.reuse, R12 ;  /* 0x000000a68c98723c */ /* 0x080ff0000004180c */
[C---:B------:R-:W-:Y:S08]  /*18ed0*/  HMMA.16816.F32.BF16 R164, R148.reuse, R166, R16 ;  /* 0x000000a694a4723c */ /* 0x040ff00000041810 */
[-C--:B------:R-:W-:Y:S08]  /*18ee0*/  HMMA.16816.F32.BF16 R160, R148, R36.reuse, R20 ;  /* 0x0000002494a0723c */ /* 0x080ff00000041814 */
[C---:B------:R-:W-:Y:S08]  /*18ef0*/  HMMA.16816.F32.BF16 R144, R140.reuse, R36, R24 ;  /* 0x000000248c90723c */ /* 0x040ff00000041818 */
[-C--:B------:R-:W-:Y:S08]  /*18f00*/  HMMA.16816.F32.BF16 R140, R140, R38.reuse, R28 ;  /* 0x000000268c8c723c */ /* 0x080ff0000004181c */
[----:B------:R-:W-:Y:S04]  /*18f10*/  HMMA.16816.F32.BF16 R148, R148, R38, R32 ;  /* 0x000000269494723c */ /* 0x000fe80000041820 */
[----:B--2---:R-:W-:Y:S05]  /*18f20*/  @!P3 HFMA2.BF16_V2 R64, -RZ.H0_H0, RZ.H0_H0, -R2.H0_H0 ;  /* 0x200000ffff40b231 */ /* 0x004fea0000340902 */
[----:B------:R-:W-:Y:S01]  /*18f30*/  @!P3 STL.S16 [R1+0x104], R64 ;  /* 0x000104400100b387 */ /* 0x000fe20000100600 */
[----:B------:R-:W-:Y:S01]  /*18f40*/  PRMT R59, R64, 0x7610, R59 ;  /* 0x00007610403b7816 */ /* 0x000fe2000000003b */
[----:B----4-:R-:W-:Y:S03]  /*18f50*/  @P5 HFMA2.BF16_V2 R63, -RZ.H0_H0, RZ.H0_H0, -R0.H0_H0 ;  /* 0x200000ffff3f5231 */ /* 0x010fe60000340900 */
[----:B------:R-:W-:Y:S02]  /*18f60*/  @!P3 PRMT R2, R59, 0x5410, RZ ;  /* 0x000054103b02b816 */ /* 0x000fe400000000ff */
[----:B------:R-:W-:Y:S01]  /*18f70*/  ISETP.GT.U32.AND P3, PT, R97, UR11, PT ;  /* 0x0000000b61007c0c */ /* 0x000fe2000bf64070 */
[----:B------:R-:W-:Y:S01]  /*18f80*/  @P5 STL.S16 [R1+0x100], R63 ;  /* 0x0001003f01005387 */ /* 0x000fe20000100600 */
[----:B------:R-:W-:Y:S03]  /*18f90*/  PRMT R58, R63, 0x7610, R58 ;  /* 0x000076103f3a7816 */ /* 0x000fe6000000003a */
[----:B------:R3:W2:Y:S01]  /*18fa0*/  LDL.S16 R54, [R1+0xfc] ;  /* 0x0000fc0001367983 */ /* 0x0006a20000100600 */
[----:B------:R-:W-:Y:S02]  /*18fb0*/  @P5 PRMT R0, R58, 0x5410, RZ ;  /* 0x000054103a005816 */ /* 0x000fe400000000ff */
[----:B------:R-:W-:Y:S01]  /*18fc0*/  ISETP.LE.U32.AND P5, PT, R45, UR11, PT ;  /* 0x0000000b2d007c0c */ /* 0x000fe2000bfa3070 */
[----:B------:R3:W4:Y:S04]  /*18fd0*/  LDL.S16 R50, [R1+0xf0] ;  /* 0x0000f00001327983 */ /* 0x0007280000100600 */
[----:B------:R3:W3:Y:S04]  /*18fe0*/  LDL.S16 R52, [R1+0xf8] ;  /* 0x0000f80001347983 */ /* 0x0006e80000100600 */
[----:B------:R1:W3:Y:S04]  /*18ff0*/  LDL.S16 R51, [R1+0xf4] ;  /* 0x0000f40001337983 */ /* 0x0002e80000100600 */
[----:B------:R1:W3:Y:S04]  /*19000*/  LDL.S16 R40, [R1+0xe8] ;  /* 0x0000e80001287983 */ /* 0x0002e80000100600 */
[----:B------:R1:W3:Y:S04]  /*19010*/  LDL.S16 R41, [R1+0xec] ;  /* 0x0000ec0001297983 */ /* 0x0002e80000100600 */
[----:B------:R1:W-:Y:S04]  /*19020*/  STG.E.U16 desc[UR20][R192.64+-0x10], R2 ;  /* 0xfffff002c0007986 */ /* 0x0003e8000c101514 */
[----:B------:R1:W-:Y:S02]  /*19030*/  STG.E.U16 desc[UR20][R192.64+-0xe], R0 ;  /* 0xfffff200c0007986 */ /* 0x0003e4000c101514 */
[----:B-1----:R-:W-:Y:S02]  /*19040*/  PRMT R2, R53, 0x7632, R2 ;  /* 0x0000763235027816 */ /* 0x002fe40000000002 */
[----:B------:R-:W-:Y:S01]  /*19050*/  PRMT R0, R49, 0x7632, R0 ;  /* 0x0000763231007816 */ /* 0x000fe20000000000 */
[----:B--2---:R-:W-:Y:S02]  /*19060*/  @P4 HFMA2.BF16_V2 R54, -RZ.H0_H0, RZ.H0_H0, -R3.H0_H0 ;  /* 0x200000ffff364231 */ /* 0x004fe40000340903 */
[----:B----4-:R-:W-:Y:S03]  /*19070*/  @P6 HFMA2.BF16_V2 R50, -RZ.H0_H0, RZ.H0_H0, -R48.H0_H0 ;  /* 0x200000ffff326231 */ /* 0x010fe60000340930 */
[----:B------:R-:W-:Y:S01]  /*19080*/  @P4 STL.S16 [R1+0xfc], R54 ;  /* 0x0000fc3601004387 */ /* 0x000fe20000100600 */
[----:B------:R-:W-:Y:S01]  /*19090*/  PRMT R4, R54, 0x7610, R4 ;  /* 0x0000761036047816 */ /* 0x000fe20000000004 */
[--C-:B---3--:R-:W-:Y:S01]  /*190a0*/  @!P5 HFMA2.BF16_V2 R52, -RZ.H0_H0, RZ.H0_H0, -R53.reuse.H0_H0 ;  /* 0x200000ffff34d231 */ /* 0x108fe20000340935 */
[----:B------:R-:W-:Y:S02]  /*190b0*/  PRMT R9, R50, 0x7610, R9 ;  /* 0x0000761032097816 */ /* 0x000fe40000000009 */
[----:B------:R-:W-:Y:S01]  /*190c0*/  @P4 PRMT R3, R4, 0x5410, RZ ;  /* 0x0000541004034816 */ /* 0x000fe200000000ff */
[----:B------:R-:W-:Y:S01]  /*190d0*/  IMAD.WIDE R4, R232, -0x70, R66 ;  /* 0xffffff90e8047825 */ /* 0x000fe200078e0242 */
[----:B------:R-:W-:Y:S01]  /*190e0*/  @!P5 STL.S16 [R1+0xf8], R52 ;  /* 0x0000f8340100d387 */ /* 0x000fe20000100600 */
[----:B------:R-:W-:Y:S02]  /*190f0*/  ISETP.GT.U32.AND P4, PT, R99, UR11, PT ;  /* 0x0000000b63007c0c */ /* 0x000fe4000bf84070 */
[----:B------:R-:W-:Y:S01]  /*19100*/  @P3 HFMA2.BF16_V2 R51, -RZ.H0_H0, RZ.H0_H0, -R53.H1_H1 ;  /* 0x200000ffff333231 */ /* 0x000fe20000360935 */
[----:B------:R-:W-:Y:S01]  /*19110*/  @P6 PRMT R48, R9, 0x5410, RZ ;  /* 0x0000541009306816 */ /* 0x000fe200000000ff */
[----:B------:R1:W-:Y:S01]  /*19120*/  STG.E.U16 desc[UR20][R4.64+-0x10], R3 ;  /* 0xfffff00304007986 */ /* 0x0003e2000c101514 */
[----:B------:R-:W-:Y:S01]  /*19130*/  PRMT R8, R52, 0x7610, R8 ;  /* 0x0000761034087816 */ /* 0x000fe20000000008 */
[--C-:B------:R-:W-:Y:S02]  /*19140*/  @P1 HFMA2.BF16_V2 R41, -RZ.H0_H0, RZ.H0_H0, -R49.reuse.H0_H0 ;  /* 0x200000ffff291231 */ /* 0x100fe40000340931 */
[----:B------:R2:W-:Y:S01]  /*19150*/  STG.E.U16 desc[UR20][R4.64+-0xe], R48 ;  /* 0xfffff23004007986 */ /* 0x0005e2000c101514 */
[----:B------:R-:W-:Y:S02]  /*19160*/  PRMT R7, R51, 0x7610, R7 ;  /* 0x0000761033077816 */ /* 0x000fe40000000007 */
[----:B------:R-:W-:Y:S01]  /*19170*/  @!P5 PRMT R53, R8, 0x5410, RZ ;  /* 0x000054100835d816 */ /* 0x000fe200000000ff */
[----:B------:R-:W-:Y:S01]  /*19180*/  @P3 STL.S16 [R1+0xf4], R51 ;  /* 0x0000f43301003387 */ /* 0x000fe20000100600 */
[----:B------:R-:W-:Y:S01]  /*19190*/  @P3 PRMT R2, R7, 0x5410, RZ ;  /* 0x0000541007023816 */ /* 0x000fe200000000ff */
[----:B------:R-:W-:Y:S01]  /*191a0*/  @P4 HFMA2.BF16_V2 R40, -RZ.H0_H0, RZ.H0_H0, -R49.H1_H1 ;  /* 0x200000ffff284231 */ /* 0x000fe20000360931 */
[----:B------:R-:W-:Y:S01]  /*191b0*/  PRMT R6, R41, 0x7610, R6 ;  /* 0x0000761029067816 */ /* 0x000fe20000000006 */
[----:B------:R-:W-:Y:S03]  /*191c0*/  @P6 STL.S16 [R1+0xf0], R50 ;  /* 0x0000f03201006387 */ /* 0x000fe60000100600 */
[----:B------:R-:W-:Y:S01]  /*191d0*/  @P1 PRMT R49, R6, 0x5410, RZ ;  /* 0x0000541006311816 */ /* 0x000fe200000000ff */
[----:B------:R-:W-:Y:S01]  /*191e0*/  @P1 STL.S16 [R1+0xec], R41 ;  /* 0x0000ec2901001387 */ /* 0x000fe20000100600 */
[----:B------:R-:W-:Y:S03]  /*191f0*/  IADD3 R222, P1, PT, R192, -0x100, RZ ;  /* 0xffffff00c0de7810 */ /* 0x000fe60007f3e0ff */
[----:B------:R-:W-:Y:S01]  /*19200*/  @P4 STL.S16 [R1+0xe8], R40 ;  /* 0x0000e82801004387 */ /* 0x000fe20000100600 */
[----:B------:R-:W-:Y:S02]  /*19210*/  IADD3.X R219, PT, PT, R193, -0x1, RZ, P1, !PT ;  /* 0xffffffffc1db7810 */ /* 0x000fe40000ffe4ff */
[----:B-1----:R-:W-:Y:S01]  /*19220*/  PRMT R3, R40, 0x7610, R3 ;  /* 0x0000761028037816 */ /* 0x002fe20000000003 */
[----:B--2---:R-:W-:Y:S03]  /*19230*/  IMAD.WIDE R4, R232, 0x70, R4 ;  /* 0x00000070e8047825 */ /* 0x004fe600078e0204 */
[----:B------:R-:W-:Y:S01]  /*19240*/  @P4 PRMT R0, R3, 0x5410, RZ ;  /* 0x0000541003004816 */ /* 0x000fe200000000ff */
[----:B------:R-:W-:Y:S01]  /*19250*/  IMAD.MOV.U32 R3, RZ, RZ, R136 ;  /* 0x000000ffff037224 */ /* 0x000fe200078e0088 */
[----:B------:R-:W-:Y:S04]  /*19260*/  STG.E.U16 desc[UR20][R4.64+-0x10], R53 ;  /* 0xfffff03504007986 */ /* 0x000fe8000c101514 */
[----:B------:R-:W-:Y:S04]  /*19270*/  STG.E.U16 desc[UR20][R4.64+-0xe], R2 ;  /* 0xfffff20204007986 */ /* 0x000fe8000c101514 */
[----:B------:R1:W-:Y:S04]  /*19280*/  STG.E.U16 desc[UR20][R194.64+-0xe], R0 ;  /* 0xfffff200c2007986 */ /* 0x0003e8000c101514 */
[----:B------:R3:W-:Y:S01]  /*19290*/  STG.E.U16 desc[UR20][R194.64+-0x10], R49 ;  /* 0xfffff031c2007986 */ /* 0x0007e2000c101514 */
[----:B-1----:R-:W-:Y:S01]  /*192a0*/  IMAD.MOV.U32 R0, RZ, RZ, R137 ;  /* 0x000000ffff007224 */ /* 0x002fe200078e0089 */
[----:B------:R-:W-:Y:S06]  /*192b0*/  BRA.U UP0, `(.L_x_704) ;  /* 0xffffff5500147547 */ /* 0x000fec000b83ffff */
.L_x_703:
[----:B------:R-:W2:Y:S01]  /*192c0*/  LDL.LU R4, [R1+0x3c] ;  /* 0x00003c0001047983 */ /* 0x000ea20000300800 */
[----:B------:R-:W1:Y:S03]  /*192d0*/  LDCU UR4, c[0x0][0x4fc] ;  /* 0x00009f80ff0477ac */ /* 0x000e660008000800 */
[----:B------:R-:W4:Y:S01]  /*192e0*/  LDL.LU R2, [R1+0x38] ;  /* 0x0000380001027983 */ /* 0x000f220000300800 */
[----:B------:R-:W3:Y:S01]  /*192f0*/  S2R R25, SR_TID.X ;  /* 0x0000000000197919 */ /* 0x000ee20000002100 */
[----:B------:R-:W-:Y:S01]  /*19300*/  UISETP.NE.AND UP3, UPT, UR18, -0x1, UPT ;  /* 0xffffffff1200788c */ /* 0x000fe2000bf65270 */
[----:B------:R-:W1:Y:S08]  /*19310*/  S2UR UR9, SR_CgaCtaId ;  /* 0x00000000000979c3 */ /* 0x000e700000008800 */
[----:B------:R-:W4:Y:S01]  /*19320*/  S2UR UR10, SR_CTAID.Y ;  /* 0x00000000000a79c3 */ /* 0x000f220000002600 */
[----:B------:R-:W4:Y:S01]  /*19330*/  LDL.LU R8, [R1+0x2fc] ;  /* 0x0002fc0001087983 */ /* 0x000f220000300800 */
[----:B------:R-:W-:Y:S01]  /*19340*/  UMOV UR6, 0x400 ;  /* 0x0000040000067882 */ /* 0x000fe20000000000 */
[----:B------:R-:W3:Y:S02]  /*19350*/  LDCU.U8 UR12, c[0x0][0x549] ;  /* 0x0000a920ff0c77ac */ /* 0x000ee40008000000 */
[----:B------:R-:W4:Y:S01]  /*19360*/  LDL.LU R5, [R1+0x2f8] ;  /* 0x0002f80001057983 */ /* 0x000f220000300800 */
[----:B------:R-:W3:Y:S02]  /*19370*/  LDCU.U8 UR7, c[0x0][0x548] ;  /* 0x0000a900ff0777ac */ /* 0x000ee40008000000 */
[----:B------:R-:W2:Y:S01]  /*19380*/  S2UR UR14, SR_CTAID.Z ;  /* 0x00000000000e79c3 */ /* 0x000ea20000002700 */
[----:B------:R-:W2:Y:S01]  /*19390*/  S2R R26, SR_CTAID.X ;  /* 0x00000000001a7919 */ /* 0x000ea20000002500 */
[----:B------:R-:W-:-:S02]  /*193a0*/  UISETP.NE.AND UP2, UPT, UR18, -0x1, UPT ;  /* 0xffffffff1200788c */ /* 0x000fc4000bf45270 */
[----:B-1----:R-:W-:Y:S01]  /*193b0*/  ULEA UR9, UR9, UR6, 0x18 ;  /* 0x0000000609097291 */ /* 0x002fe2000f8ec0ff */
[----:B------:R-:W1:Y:S01]  /*193c0*/  LDCU UR6, c[0x0][0x434] ;  /* 0x00008680ff0677ac */ /* 0x000e620008000800 */
[----:B---3--:R-:W-:Y:S01]  /*193d0*/  SHF.L.U32 R24, R25, 0x3, RZ ;  /* 0x0000000319187819 */ /* 0x008fe200000006ff */
[----:B------:R-:W-:Y:S01]  /*193e0*/  UISETP.NE.AND UP1, UPT, UR12, URZ, UPT ;  /* 0x000000ff0c00728c */ /* 0x000fe2000bf25270 */
[----:B------:R-:W1:Y:S03]  /*193f0*/  LDCU UR12, c[0x0][0x434] ;  /* 0x00008680ff0c77ac */ /* 0x000e660008000800 */
[----:B------:R-:W-:-:S07]  /*19400*/  UISETP.NE.AND UP0, UPT, UR7, URZ, !UP1 ;  /* 0x000000ff0700728c */ /* 0x000fce000cf05270 */
[----:B------:R-:W1:Y:S01]  /*19410*/  @UP1 LDCU UR13, c[0x0][0x430] ;  /* 0x00008600ff0d17ac */ /* 0x000e620008000800 */
[----:B------:R-:W3:Y:S01]  /*19420*/  @UP1 LDCU UR15, c[0x0][0x430] ;  /* 0x00008600ff0f17ac */ /* 0x000ee20008000800 */
[----:B-1----:R-:W-:Y:S01]  /*19430*/  @UP1 UIMAD UR12, UR13, UR6, URZ ;  /* 0x000000060d0c12a4 */ /* 0x002fe2000f8e02ff */
[----:B--2---:R-:W-:Y:S02]  /*19440*/  MOV R7, R4 ;  /* 0x0000000400077202 */ /* 0x004fe40000000f00 */
[----:B----4-:R-:W-:-:S03]  /*19450*/  MOV R6, R2 ;  /* 0x0000000200067202 */ /* 0x010fc60000000f00 */
[----:B------:R-:W1:Y:S04]  /*19460*/  SHFL.BFLY PT, R2, R7, 0x2, 0x1f ;  /* 0x0c401f0007027f89 */ /* 0x000e6800000e0000 */
[----:B------:R-:W2:Y:S04]  /*19470*/  SHFL.BFLY PT, R0, R6, 0x2, 0x1f ;  /* 0x0c401f0006007f89 */ /* 0x000ea800000e0000 */
[----:B------:R-:W4:Y:S04]  /*19480*/  SHFL.BFLY PT, R4, R8, 0x2, 0x1f ;  /* 0x0c401f0008047f89 */ /* 0x000f2800000e0000 */
[----:B------:R-:W3:Y:S01]  /*19490*/  SHFL.BFLY PT, R3, R5, 0x2, 0x1f ;  /* 0x0c401f0005037f89 */ /* 0x000ee200000e0000 */
[----:B-1----:R-:W-:Y:S01]  /*194a0*/  FADD.FTZ R2, R2, R7 ;  /* 0x0000000702027221 */ /* 0x002fe20000010000 */
[----:B--2---:R-:W-:-:S04]  /*194b0*/  FADD.FTZ R0, R0, R6 ;  /* 0x0000000600007221 */ /* 0x004fc80000010000 */
[----:B------:R-:W1:Y:S04]  /*194c0*/  SHFL.BFLY PT, R22, R2, 0x1, 0x1f ;  /* 0x0c201f0002167f89 */ /* 0x000e6800000e0000 */
[----:B------:R-:W2:Y:S01]  /*194d0*/  SHFL.BFLY PT, R23, R0, 0x1, 0x1f ;  /* 0x0c201f0000177f89 */ /* 0x000ea200000e0000 */
[----:B----4-:R-:W-:Y:S01]  /*194e0*/  FADD.FTZ R4, R4, R8 ;  /* 0x0000000804047221 */ /* 0x010fe20000010000 */
[C---:B-----5:R-:W-:Y:S02]  /*194f0*/  LOP3.LUT R8, R210.reuse, 0x20, RZ, 0xc0, !PT ;  /* 0x00000020d2087812 */ /* 0x060fe400078ec0ff */
[----:B------:R-:W-:Y:S01]  /*19500*/  LOP3.LUT R210, R210, 0x40, RZ, 0xc0, !PT ;  /* 0x00000040d2d27812 */ /* 0x000fe200078ec0ff */
[----:B---3--:R-:W-:Y:S02]  /*19510*/  FADD.FTZ R3, R3, R5 ;  /* 0x0000000503037221 */ /* 0x008fe40000010000 */
[----:B------:R-:W3:Y:S04]  /*19520*/  SHFL.BFLY PT, R5, R4, 0x1, 0x1f ;  /* 0x0c201f0004057f89 */ /* 0x000ee800000e0000 */
[----:B------:R-:W4:Y:S01]  /*19530*/  SHFL.BFLY PT, R20, R3, 0x1, 0x1f ;  /* 0x0c201f0003147f89 */ /* 0x000f2200000e0000 */
[----:B-1----:R-:W-:Y:S01]  /*19540*/  FADD.FTZ R22, R2, R22 ;  /* 0x0000001602167221 */ /* 0x002fe20000010000 */
[----:B--2---:R-:W-:-:S04]  /*19550*/  FADD.FTZ R23, R0, R23 ;  /* 0x0000001700177221 */ /* 0x004fc80000010000 */
[----:B------:R-:W-:Y:S02]  /*19560*/  FSETP.NE.FTZ.AND P1, PT, R22, RZ, PT ;  /* 0x000000ff1600720b */ /* 0x000fe40003f35000 */
[----:B------:R-:W-:Y:S01]  /*19570*/  FSETP.NE.FTZ.AND P0, PT, R23, RZ, PT ;  /* 0x000000ff1700720b */ /* 0x000fe20003f15000 */
[----:B---3--:R-:W-:Y:S02]  /*19580*/  FADD.FTZ R21, R4, R5 ;  /* 0x0000000504157221 */ /* 0x008fe40000010000 */
[----:B------:R-:W1:Y:S01]  /*19590*/  MUFU.RCP R5, R22 ;  /* 0x0000001600057308 */ /* 0x000e620000001000 */
[----:B----4-:R-:W-:Y:S01]  /*195a0*/  FADD.FTZ R20, R3, R20 ;  /* 0x0000001403147221 */ /* 0x010fe20000010000 */
[----:B------:R-:W-:Y:S02]  /*195b0*/  SHF.L.U32 R3, R25, 0x1, RZ ;  /* 0x0000000119037819 */ /* 0x000fe400000006ff */
[----:B------:R-:W-:Y:S02]  /*195c0*/  FSETP.NE.FTZ.AND P3, PT, R21, RZ, PT ;  /* 0x000000ff1500720b */ /* 0x000fe40003f75000 */
[----:B------:R-:W-:-:S02]  /*195d0*/  FSETP.NE.FTZ.AND P2, PT, R20, RZ, PT ;  /* 0x000000ff1400720b */ /* 0x000fc40003f55000 */
[----:B------:R-:W2:Y:S01]  /*195e0*/  MUFU.RCP R4, R20 ;  /* 0x0000001400047308 */ /* 0x000ea20000001000 */
[----:B------:R-:W-:Y:S02]  /*195f0*/  LOP3.LUT R211, R211, 0x6, R3, 0xf8, !PT ;  /* 0x00000006d3d37812 */ /* 0x000fe400078ef803 */
[----:B------:R-:W-:Y:S02]  /*19600*/  LOP3.LUT R3, R24, 0xc0, RZ, 0xc0, !PT ;  /* 0x000000c018037812 */ /* 0x000fe400078ec0ff */
[----:B------:R-:W-:Y:S02]  /*19610*/  LOP3.LUT R211, R211, 0x20, R24, 0xf8, !PT ;  /* 0x00000020d3d37812 */ /* 0x000fe400078ef818 */
[----:B------:R-:W-:Y:S01]  /*19620*/  LOP3.LUT R3, R3, 0x18, R25, 0xf8, !PT ;  /* 0x0000001803037812 */ /* 0x000fe200078ef819 */
[----:B------:R-:W3:Y:S03]  /*19630*/  MUFU.RCP R6, R21 ;  /* 0x0000001500067308 */ /* 0x000ee60000001000 */
[----:B------:R-:W-:-:S02]  /*19640*/  LOP3.LUT R211, R211, R3, RZ, 0xfc, !PT ;  /* 0x00000003d3d37212 */ /* 0x000fc400078efcff */
[----:B-1----:R-:W-:Y:S02]  /*19650*/  FSEL R3, R5, 1, P1 ;  /* 0x3f80000005037808 */ /* 0x002fe40000800000 */
[----:B--2---:R-:W-:Y:S02]  /*19660*/  FSEL R0, R4, 1, P2 ;  /* 0x3f80000004007808 */ /* 0x004fe40001000000 */
[----:B------:R-:W1:Y:S03]  /*19670*/  MUFU.RCP R4, R23 ;  /* 0x0000001700047308 */ /* 0x000e660000001000 */
[----:B------:R-:W-:Y:S01]  /*19680*/  FMUL.FTZ R0, R0, UR4 ;  /* 0x0000000400007c20 */ /* 0x000fe20008410000 */
[----:B---3--:R-:W-:-:S03]  /*19690*/  FSEL R2, R6, 1, P3 ;  /* 0x3f80000006027808 */ /* 0x008fc60001800000 */
[C---:B------:R-:W-:Y:S01]  /*196a0*/  FMUL.FTZ R170, R0.reuse, R170 ;  /* 0x000000aa00aa7220 */ /* 0x040fe20000410000 */
[C---:B------:R-:W-:Y:S01]  /*196b0*/  FMUL.FTZ R6, R0.reuse, R171 ;  /* 0x000000ab00067220 */ /* 0x040fe20000410000 */
[C---:B------:R-:W-:Y:S01]  /*196c0*/  FMUL.FTZ R166, R0.reuse, R166 ;  /* 0x000000a600a67220 */ /* 0x040fe20000410000 */
[----:B------:R-:W-:Y:S01]  /*196d0*/  FMUL.FTZ R167, R0, R167 ;  /* 0x000000a700a77220 */ /* 0x000fe20000410000 */
[----:B------:R-:W-:Y:S01]  /*196e0*/  FMUL.FTZ R2, R2, UR4 ;  /* 0x0000000402027c20 */ /* 0x000fe20008410000 */
        /* <DEDUP_REMOVED lines=13> */
[----:B------:R-:W-:Y:S01]  /*197c0*/  FMUL.FTZ R0, R3, UR4 ;  /* 0x0000000403007c20 */ /* 0x000fe20008410000 */
[----:B------:R-:W-:-:S02]  /*197d0*/  F2FP.BF16.F32.PACK_AB R7, R7, R168 ;  /* 0x000000a80707723e */ /* 0x000fc400000010ff */
[----:B------:R-:W-:Y:S01]  /*197e0*/  FMUL.FTZ R2, R2, UR4 ;  /* 0x0000000402027c20 */ /* 0x000fe20008410000 */
[----:B------:R-:W1:Y:S01]  /*197f0*/  @!UP3 LDCU.64 UR4, c[0x0][0x400] ;  /* 0x00008000ff04b7ac */ /* 0x000e620008000a00 */
        /* <DEDUP_REMOVED lines=15> */
[C---:B------:R-:W-:Y:S01]  /*198f0*/  FMUL.FTZ R140, R0.reuse, R140 ;  /* 0x0000008c008c7220 */ /* 0x040fe20000410000 */
[----:B------:R-:W-:Y:S01]  /*19900*/  FMUL.FTZ R19, R0, R141 ;  /* 0x0000008d00137220 */ /* 0x000fe20000410000 */
[----:B-1----:R-:W-:Y:S01]  /*19910*/  @!UP3 UIMAD.WIDE.U32 UR16, UR10, UR4, URZ ;  /* 0x000000040a10b2a5 */ /* 0x002fe2000f8e00ff */
[----:B------:R-:W-:Y:S01]  /*19920*/  F2FP.BF16.F32.PACK_AB R6, R6, R170 ;  /* 0x000000aa0606723e */ /* 0x000fe200000010ff */
[----:B------:R-:W-:Y:S01]  /*19930*/  STS [R2], R7 ;  /* 0x0000000702007388 */ /* 0x000fe20000000800 */
[----:B------:R-:W-:Y:S01]  /*19940*/  F2FP.BF16.F32.PACK_AB R0, R167, R166 ;  /* 0x000000a6a700723e */ /* 0x000fe200000010ff */
[----:B------:R-:W-:Y:S01]  /*19950*/  @!UP3 UIMAD UR11, UR10, UR5, UR17 ;  /* 0x000000050a0bb2a4 */ /* 0x000fe2000f8e0211 */
[----:B------:R-:W-:Y:S01]  /*19960*/  IADD3 R3, PT, PT, R2, -R8, RZ ;  /* 0x8000000802037210 */ /* 0x000fe20007ffe0ff */
[----:B------:R-:W1:Y:S01]  /*19970*/  @UP3 LDCU.64 UR4, c[0x0][0x408] ;  /* 0x00008100ff0437ac */ /* 0x000e620008000a00 */
        /* <DEDUP_REMOVED lines=15> */
[----:B-1----:R-:W-:Y:S01]  /*19a70*/  @UP3 UIMAD.WIDE.U32 UR22, UR18, UR4, URZ ;  /* 0x00000004121632a5 */ /* 0x002fe2000f8e00ff */
[----:B------:R-:W-:Y:S01]  /*19a80*/  F2FP.BF16.F32.PACK_AB R14, R14, R146 ;  /* 0x000000920e0e723e */ /* 0x000fe200000010ff */
[----:B------:R-:W-:Y:S01]  /*19a90*/  STS [R3+0x1010], R10 ;  /* 0x0010100a03007388 */ /* 0x000fe20000000800 */
[----:B------:R-:W1:Y:S01]  /*19aa0*/  S2UR UR4, SR_CTAID.X ;  /* 0x00000000000479c3 */ /* 0x000e620000002500 */
[----:B------:R-:W-:Y:S01]  /*19ab0*/  F2FP.BF16.F32.PACK_AB R19, R19, R140 ;  /* 0x0000008c1313723e */ /* 0x000fe200000010ff */
[----:B------:R-:W-:Y:S01]  /*19ac0*/  @UP3 UIMAD UR11, UR18, UR5, UR23 ;  /* 0x00000005120b32a4 */ /* 0x000fe2000f8e0217 */
[----:B------:R1:W-:Y:S01]  /*19ad0*/  STS [R3+0x1210], R9 ;  /* 0x0012100903007388 */ /* 0x0003e20000000800 */
[----:B--2---:R-:W-:Y:S01]  /*19ae0*/  @P0 MUFU.LG2 R6, R23 ;  /* 0x0000001700060308 */ /* 0x004fe20000000c00 */
[----:B------:R-:W-:Y:S01]  /*19af0*/  F2FP.BF16.F32.PACK_AB R18, R18, R142 ;  /* 0x0000008e1212723e */ /* 0x000fe200000010ff */
[----:B------:R-:W-:Y:S01]  /*19b00*/  @!UP2 UIMAD UR18, UR10, UR6, URZ ;  /* 0x000000060a12a2a4 */ /* 0x000fe2000f8e02ff */
[----:B---3--:R-:W-:Y:S01]  /*19b10*/  IADD3 R0, PT, PT, R2, -R210, RZ ;  /* 0x800000d202007210 */ /* 0x008fe20007ffe0ff */
[----:B------:R-:W2:Y:S01]  /*19b20*/  @P0 LDC R7, c[0x0][0x458] ;  /* 0x00011600ff070b82 */ /* 0x000ea20000000800 */
[----:B------:R-:W-:Y:S01]  /*19b30*/  @UP1 UMOV UR5, 0x1 ;  /* 0x0000000100051882 */ /* 0x000fe20000000000 */
[----:B------:R-:W-:Y:S01]  /*19b40*/  @UP3 UMOV UR16, UR22 ;  /* 0x0000001600103c82 */ /* 0x000fe20008000000 */
[----:B------:R-:W-:Y:S01]  /*19b50*/  USHF.R.S32.HI UR13, URZ, 0x1f, UR18 ;  /* 0x0000001fff0d7899 */ /* 0x000fe20008011412 */
[----:B------:R3:W-:Y:S01]  /*19b60*/  STS [R0+0x20], R17 ;  /* 0x0000201100007388 */ /* 0x0007e20000000800 */
[----:B----4-:R-:W-:Y:S03]  /*19b70*/  @P1 MUFU.LG2 R5, R22 ;  /* 0x0000001600051308 */ /* 0x010fe60000000c00 */
[----:B------:R-:W-:Y:S01]  /*19b80*/  STS [R0+0x220], R16 ;  /* 0x0002201000007388 */ /* 0x000fe20000000800 */
[----:B------:R-:W4:Y:S01]  /*19b90*/  @P3 LDC R4, c[0x0][0x458] ;  /* 0x00011600ff043b82 */ /* 0x000f220000000800 */
[----:B------:R-:W-:-:S05]  /*19ba0*/  IADD3 R2, PT, PT, -R8, R0, RZ ;  /* 0x0000000008027210 */ /* 0x000fca0007ffe1ff */
[----:B------:R-:W-:Y:S02]  /*19bb0*/  STS [R2+0x30], R13 ;  /* 0x0000300d02007388 */ /* 0x000fe40000000800 */
[----:B------:R-:W2:Y:S01]  /*19bc0*/  @P1 LDC R8, c[0x0][0x458] ;  /* 0x00011600ff081b82 */ /* 0x000ea20000000800 */
[----:B-1----:R-:W1:Y:S01]  /*19bd0*/  @P3 MUFU.LG2 R9, R21 ;  /* 0x0000001500093308 */ /* 0x002e620000000c00 */
[----:B------:R-:W-:Y:S04]  /*19be0*/  STS [R2+0x230], R12 ;  /* 0x0002300c02007388 */ /* 0x000fe80000000800 */
[----:B------:R-:W-:Y:S02]  /*19bf0*/  STS [R0+0x1020], R15 ;  /* 0x0010200f00007388 */ /* 0x000fe40000000800 */
[----:B------:R-:W2:Y:S02]  /*19c00*/  @P2 LDC R3, c[0x0][0x458] ;  /* 0x00011600ff032b82 */ /* 0x000ea40000000800 */
[----:B------:R1:W-:Y:S01]  /*19c10*/  STS [R0+0x1220], R14 ;  /* 0x0012200e00007388 */ /* 0x0003e20000000800 */
[----:B---3--:R-:W-:-:S03]  /*19c20*/  MOV R17, 0x7f800000 ;  /* 0x7f80000000117802 */ /* 0x008fc60000000f00 */
[----:B------:R-:W-:Y:S04]  /*19c30*/  STS [R2+0x1030], R19 ;  /* 0x0010301302007388 */ /* 0x000fe80000000800 */
[----:B------:R3:W-:Y:S01]  /*19c40*/  STS [R2+0x1230], R18 ;  /* 0x0012301202007388 */ /* 0x0007e20000000800 */
[----:B-1----:R-:W1:Y:S01]  /*19c50*/  @P2 MUFU.LG2 R0, R20 ;  /* 0x0000001400002308 */ /* 0x002e620000000c00 */
[----:B---3--:R-:W-:Y:S01]  /*19c60*/  @P3 FMUL.FTZ R2, R9, 0.69314718246459960938 ;  /* 0x3f31721809023820 */ /* 0x008fe20000410000 */
[----:B-1----:R-:W-:Y:S01]  /*19c70*/  @P2 FMUL.FTZ R0, R0, 0.69314718246459960938 ;  /* 0x3f31721800002820 */ /* 0x002fe20000410000 */
[----:B------:R-:W-:Y:S02]  /*19c80*/  MOV R20, 0x7f800000 ;  /* 0x7f80000000147802 */ /* 0x000fe40000000f00 */
[----:B----4-:R-:W-:Y:S01]  /*19c90*/  @P3 FFMA.FTZ R20, R135, R4, R2 ;  /* 0x0000000487143223 */ /* 0x010fe20000010002 */
[----:B--2---:R-:W-:Y:S01]  /*19ca0*/  @P2 FFMA.FTZ R17, R134, R3, R0 ;  /* 0x0000000386112223 */ /* 0x004fe20000010000 */
[----:B------:R-:W-:Y:S06]  /*19cb0*/  BRA.U UP1, `(.L_x_707) ;  /* 0x0000000101207547 */ /* 0x000fec000b800000 */
[----:B------:R-:W-:Y:S01]  /*19cc0*/  UISETP.NE.AND UP1, UPT, UR7, URZ, UPT ;  /* 0x000000ff0700728c */ /* 0x000fe2000bf25270 */
[----:B------:R-:W1:Y:S10]  /*19cd0*/  LDCU UR7, c[0x0][0x3e0] ;  /* 0x00007c00ff0777ac */ /* 0x000e740008000800 */
[----:B------:R-:W1:Y:S01]  /*19ce0*/  @UP1 LDCU UR5, c[0x0][0x454] ;  /* 0x00008a80ff0517ac */ /* 0x000e620008000800 */
[----:B------:R-:W-:Y:S01]  /*19cf0*/  @UP1 UMOV UR15, 0x1 ;  /* 0x00000001000f1882 */ /* 0x000fe20000000000 */
[----:B------:R-:W2:Y:S01]  /*19d00*/  @UP1 LDCU UR12, c[0x0][0x454] ;  /* 0x00008a80ff0c17ac */ /* 0x000ea20008000800 */
[----:B------:R-:W-:Y:S01]  /*19d10*/  @!UP1 UMOV UR15, 0x1 ;  /* 0x00000001000f9882 */ /* 0x000fe20000000000 */
[----:B-1----:R-:W-:-:S02]  /*19d20*/  @UP1 UIMAD UR5, UR7, UR5, URZ ;  /* 0x00000005070512a4 */ /* 0x002fc4000f8e02ff */
[----:B--2---:R-:W-:-:S12]  /*19d30*/  @!UP1 UIMAD UR5, UR7, UR6, URZ ;  /* 0x00000006070592a4 */ /* 0x004fd8000f8e02ff */
.L_x_707:
[----:B------:R-:W-:Y:S01]  /*19d40*/  UIMAD UR12, UR14, UR12, URZ ;  /* 0x0000000c0e0c72a4 */ /* 0x000fe2000f8e02ff */
[----:B------:R-:W-:Y:S01]  /*19d50*/  LOP3.LUT R0, R24, 0xd8, RZ, 0xc0, !PT ;  /* 0x000000d818007812 */ /* 0x000fe200078ec0ff */
[----:B------:R-:W-:Y:S01]  /*19d60*/  UIMAD UR7, UR4, UR15, URZ ;  /* 0x0000000f040772a4 */ /* 0x000fe2000f8e02ff */
[----:B------:R-:W-:Y:S01]  /*19d70*/  LOP3.LUT P2, RZ, R25, 0x3, RZ, 0xc0, !PT ;  /* 0x0000000319ff7812 */ /* 0x000fe2000784c0ff */
[----:B------:R-:W-:Y:S01]  /*19d80*/  USEL UR18, UR18, URZ, UP0 ;  /* 0x000000ff12127287 */ /* 0x000fe20008000000 */
[----:B------:R-:W-:Y:S01]  /*19d90*/  LOP3.LUT R0, R0, 0x18, R25, 0x78, !PT ;  /* 0x0000001800007812 */ /* 0x000fe200078e7819 */
[----:B------:R-:W-:Y:S01]  /*19da0*/  @!UP0 UIMAD UR12, UR10, UR5, UR12 ;  /* 0x000000050a0c82a4 */ /* 0x000fe2000f8e020c */
[----:B------:R-:W-:Y:S01]  /*19db0*/  @P1 FMUL.FTZ R3, R5, 0.69314718246459960938 ;  /* 0x3f31721805031820 */ /* 0x000fe20000410000 */
[----:B------:R-:W-:Y:S01]  /*19dc0*/  USHF.L.U32 UR7, UR7, 0x7, URZ ;  /* 0x0000000707077899 */ /* 0x000fe200080006ff */
[----:B------:R-:W-:Y:S01]  /*19dd0*/  LOP3.LUT R0, R0, 0x1f20, R24, 0xf8, !PT ;  /* 0x00001f2000007812 */ /* 0x000fe200078ef818 */
[----:B------:R-:W-:Y:S01]  /*19de0*/  USEL UR13, UR13, URZ, UP0 ;  /* 0x000000ff0d0d7287 */ /* 0x000fe20008000000 */
[----:B------:R-:W-:Y:S01]  /*19df0*/  @P0 FMUL.FTZ R2, R6, 0.69314718246459960938 ;  /* 0x3f31721806020820 */ /* 0x000fe20000410000 */
[----:B------:R-:W-:Y:S01]  /*19e00*/  USHF.R.S32.HI UR6, URZ, 0x1f, UR12 ;  /* 0x0000001fff067899 */ /* 0x000fe2000801140c */
[----:B------:R-:W-:Y:S01]  /*19e10*/  LEA R16, R0, UR9, 0x1 ;  /* 0x0000000900107c11 */ /* 0x000fe2000f8e08ff */
[----:B------:R-:W-:Y:S01]  /*19e20*/  USHF.R.S32.HI UR5, URZ, 0x1f, UR7 ;  /* 0x0000001fff057899 */ /* 0x000fe20008011407 */
[----:B------:R-:W-:Y:S01]  /*19e30*/  BAR.SYNC.DEFER_BLOCKING 0x0 ;  /* 0x0000000000007b1d */ /* 0x000fe20000010000 */
[----:B------:R-:W-:Y:S01]  /*19e40*/  UIADD3 UR18, UP1, UP0, UR7, UR18, UR12 ;  /* 0x0000001207127290 */ /* 0x000fe2000f83e00c */
[----:B------:R-:W-:Y:S01]  /*19e50*/  IMAD.MOV.U32 R15, RZ, RZ, 0x7f800000 ;  /* 0x7f800000ff0f7424 */ /* 0x000fe200078e00ff */
[----:B------:R-:W-:Y:S01]  /*19e60*/  MOV R14, 0x7f800000 ;  /* 0x7f800000000e7802 */ /* 0x000fe20000000f00 */
[----:B------:R-:W-:Y:S01]  /*19e70*/  @P1 FFMA.FTZ R15, R137, R8, R3 ;  /* 0x00000008890f1223 */ /* 0x000fe20000010003 */
[----:B------:R-:W-:Y:S01]  /*19e80*/  UIADD3.X UR5, UPT, UPT, UR5, UR13, UR6, UP1, UP0 ;  /* 0x0000000d05057290 */ /* 0x000fe20008fe0406 */
[----:B------:R-:W-:Y:S01]  /*19e90*/  BSSY.RECONVERGENT B0, `(.L_x_708) ;  /* 0x0000029000007945 */ /* 0x000fe20003800200 */
[----:B------:R-:W-:-:S03]  /*19ea0*/  @P0 FFMA.FTZ R14, R136, R7, R2 ;  /* 0x00000007880e0223 */ /* 0x000fc60000010002 */
[----:B------:R-:W-:Y:S07]  /*19eb0*/  @P2 BRA `(.L_x_709) ;  /* 0x0000000000982947 */ /* 0x000fee0003800000 */
[----:B------:R-:W-:Y:S02]  /*19ec0*/  LOP3.LUT R0, R209, 0x30, RZ, 0xc0, !PT ;  /* 0x00000030d1007812 */ /* 0x000fe400078ec0ff */
[----:B------:R-:W-:-:S04]  /*19ed0*/  LOP3.LUT R2, R25, 0x1f, RZ, 0xc0, !PT ;  /* 0x0000001f19027812 */ /* 0x000fc800078ec0ff */
[----:B------:R-:W-:-:S04]  /*19ee0*/  LEA.HI R0, R2, R0, RZ, 0x1e ;  /* 0x0000000002007211 */ /* 0x000fc800078ff0ff */
[C---:B------:R-:W-:Y:S01]  /*19ef0*/  ISETP.GE.AND P6, PT, R0.reuse, UR8, PT ;  /* 0x0000000800007c0c */ /* 0x040fe2000bfc6270 */
[C---:B------:R-:W-:Y:S02]  /*19f00*/  VIADD R2, R0.reuse, 0x8 ;  /* 0x0000000800027836 */ /* 0x040fe40000000000 */
[C---:B------:R-:W-:Y:S02]  /*19f10*/  VIADD R5, R0.reuse, 0x40 ;  /* 0x0000004000057836 */ /* 0x040fe40000000000 */
[----:B------:R-:W-:Y:S01]  /*19f20*/  VIADD R4, R0, 0x48 ;  /* 0x0000004800047836 */ /* 0x000fe20000000000 */
        /* <DEDUP_REMOVED lines=10> */
[----:B------:R-:W-:Y:S01]  /*19fd0*/  @!P3 IMAD R4, R4, UR15, RZ ;  /* 0x0000000f0404bc24 */ /* 0x000fe2000f8e02ff */
[----:B------:R-:W-:-:S04]  /*19fe0*/  @!P5 IADD3 R3, P0, PT, R2, UR18, RZ ;  /* 0x000000120203dc10 */ /* 0x000fc8000ff1e0ff */
[----:B------:R-:W3:Y:S01]  /*19ff0*/  @!P4 LDC.64 R12, c[0x0][0x420] ;  /* 0x00010800ff0ccb82 */ /* 0x000ee20000000a00 */
[----:B------:R-:W-:-:S07]  /*1a000*/  @!P5 LEA.HI.X.SX32 R2, R2, UR5, 0x1, P0 ;  /* 0x000000050202dc11 */ /* 0x000fce00080f0eff */
[----:B------:R-:W4:Y:S01]  /*1a010*/  @!P3 LDC.64 R18, c[0x0][0x420] ;  /* 0x00010800ff12bb82 */ /* 0x000f220000000a00 */
[----:B-1----:R-:W-:-:S04]  /*1a020*/  @!P6 LEA R8, P1, R0, R8, 0x2 ;  /* 0x000000080008e211 */ /* 0x002fc800078210ff */
[----:B------:R-:W-:Y:S02]  /*1a030*/  @!P6 LEA.HI.X R9, R0, R9, R6, 0x2, P1 ;  /* 0x000000090009e211 */ /* 0x000fe400008f1406 */
[----:B------:R-:W-:Y:S02]  /*1a040*/  @!P4 IADD3 R0, P1, PT, R5, UR18, RZ ;  /* 0x000000120500cc10 */ /* 0x000fe4000ff3e0ff */
[C---:B--2---:R-:W-:Y:S01]  /*1a050*/  @!P5 LEA R6, P2, R3.reuse, R10, 0x2 ;  /* 0x0000000a0306d211 */ /* 0x044fe200078410ff */
[----:B------:R1:W-:Y:S01]  /*1a060*/  @!P6 STG.E desc[UR20][R8.64], R20 ;  /* 0x000000140800e986 */ /* 0x0003e2000c101914 */
[----:B------:R-:W-:Y:S02]  /*1a070*/  @!P3 IADD3 R10, P0, PT, R4, UR18, RZ ;  /* 0x00000012040abc10 */ /* 0x000fe4000ff1e0ff */
[----:B------:R-:W-:Y:S02]  /*1a080*/  @!P5 LEA.HI.X R7, R3, R11, R2, 0x2, P2 ;  /* 0x0000000b0307d211 */ /* 0x000fe400010f1402 */
[----:B------:R-:W-:-:S02]  /*1a090*/  @!P4 LEA.HI.X.SX32 R5, R5, UR5, 0x1, P1 ;  /* 0x000000050505cc11 */ /* 0x000fc400088f0eff */
[----:B------:R-:W-:Y:S01]  /*1a0a0*/  @!P3 LEA.HI.X.SX32 R3, R4, UR5, 0x1, P0 ;  /* 0x000000050403bc11 */ /* 0x000fe200080f0eff */
[----:B------:R1:W-:Y:S01]  /*1a0b0*/  @!P5 STG.E desc[UR20][R6.64], R17 ;  /* 0x000000110600d986 */ /* 0x0003e2000c101914 */
[----:B---3--:R-:W-:-:S04]  /*1a0c0*/  @!P4 LEA R4, P1, R0, R12, 0x2 ;  /* 0x0000000c0004c211 */ /* 0x008fc800078210ff */
[----:B------:R-:W-:Y:S02]  /*1a0d0*/  @!P4 LEA.HI.X R5, R0, R13, R5, 0x2, P1 ;  /* 0x0000000d0005c211 */ /* 0x000fe400008f1405 */
[----:B----4-:R-:W-:-:S03]  /*1a0e0*/  @!P3 LEA R2, P0, R10, R18, 0x2 ;  /* 0x000000120a02b211 */ /* 0x010fc600078010ff */
[----:B------:R1:W-:Y:S01]  /*1a0f0*/  @!P4 STG.E desc[UR20][R4.64], R15 ;  /* 0x0000000f0400c986 */ /* 0x0003e2000c101914 */
[----:B------:R-:W-:-:S05]  /*1a100*/  @!P3 LEA.HI.X R3, R10, R19, R3, 0x2, P0 ;  /* 0x000000130a03b211 */ /* 0x000fca00000f1403 */
[----:B------:R1:W-:Y:S04]  /*1a110*/  @!P3 STG.E desc[UR20][R2.64], R14 ;  /* 0x0000000e0200b986 */ /* 0x0003e8000c101914 */
.L_x_709:
[----:B------:R-:W-:Y:S05]  /*1a120*/  BSYNC.RECONVERGENT B0 ;  /* 0x0000000000007941 */ /* 0x000fea0003800200 */
.L_x_708:
[----:B------:R-:W2:Y:S01]  /*1a130*/  LDCU UR6, c[0x0][0x440] ;  /* 0x00008800ff0677ac */ /* 0x000ea20008000800 */
[----:B-1----:R1:W3:Y:S01]  /*1a140*/  LDS.128 R20, [R16+0x1800] ;  /* 0x0018000010147984 */ /* 0x0022e20000000c00 */
[----:B------:R-:W-:Y:S01]  /*1a150*/  LOP3.LUT R4, R24, 0x18, RZ, 0xc0, !PT ;  /* 0x0000001818047812 */ /* 0x000fe200078ec0ff */
[----:B------:R-:W-:Y:S01]  /*1a160*/  BSSY.RECONVERGENT B0, `(.L_x_710) ;  /* 0x000001f000007945 */ /* 0x000fe20003800200 */
[----:B------:R-:W4:Y:S01]  /*1a170*/  LDCU.64 UR4, c[0x0][0x410] ;  /* 0x00008200ff0477ac */ /* 0x000f220008000a00 */
[----:B------:R1:W1:Y:S01]  /*1a180*/  LDS.128 R12, [R16] ;  /* 0x00000000100c7984 */ /* 0x0002620000000c00 */
[----:B------:R-:W-:-:S05]  /*1a190*/  SHF.R.U32.HI R2, RZ, 0x2, R25 ;  /* 0x00000002ff027819 */ /* 0x000fca0000011619 */
[C---:B------:R-:W-:Y:S02]  /*1a1a0*/  VIADD R3, R2.reuse, 0x20 ;  /* 0x0000002002037836 */ /* 0x040fe40000000000 */
[----:B------:R-:W-:Y:S01]  /*1a1b0*/  VIADD R0, R2, 0x40 ;  /* 0x0000004002007836 */ /* 0x000fe20000000000 */
[C---:B--2---:R-:W-:Y:S02]  /*1a1c0*/  ISETP.GE.AND P0, PT, R4.reuse, UR6, PT ;  /* 0x0000000604007c0c */ /* 0x044fe4000bf06270 */
[----:B------:R-:W-:Y:S02]  /*1a1d0*/  IADD3 R4, P3, PT, R4, UR16, RZ ;  /* 0x0000001004047c10 */ /* 0x000fe4000ff7e0ff */
[----:B------:R-:W-:Y:S01]  /*1a1e0*/  ISETP.GE.OR P2, PT, R3, UR8, P0 ;  /* 0x0000000803007c0c */ /* 0x000fe20008746670 */
[C---:B------:R-:W-:Y:S01]  /*1a1f0*/  VIADD R3, R2.reuse, 0x60 ;  /* 0x0000006002037836 */ /* 0x040fe20000000000 */
[----:B------:R-:W-:Y:S01]  /*1a200*/  IADD3.X R5, PT, PT, RZ, UR11, RZ, P3, !PT ;  /* 0x0000000bff057c10 */ /* 0x000fe20009ffe4ff */
[----:B----4-:R-:W-:Y:S01]  /*1a210*/  IMAD.U32 R6, RZ, RZ, UR5 ;  /* 0x00000005ff067e24 */ /* 0x010fe2000f8e00ff */
[----:B------:R-:W-:-:S02]  /*1a220*/  ISETP.GE.OR P3, PT, R2, UR8, P0 ;  /* 0x0000000802007c0c */ /* 0x000fc40008766670 */
[----:B------:R-:W-:Y:S01]  /*1a230*/  ISETP.GE.OR P1, PT, R0, UR8, P0 ;  /* 0x0000000800007c0c */ /* 0x000fe20008726670 */
[----:B------:R-:W-:Y:S01]  /*1a240*/  IMAD.U32 R0, RZ, RZ, UR4 ;  /* 0x00000004ff007e24 */ /* 0x000fe2000f8e00ff */
[----:B------:R-:W-:Y:S02]  /*1a250*/  ISETP.GE.OR P0, PT, R3, UR8, P0 ;  /* 0x0000000803007c0c */ /* 0x000fe40008706670 */
[----:B------:R-:W-:Y:S01]  /*1a260*/  MOV R3, RZ ;  /* 0x000000ff00037202 */ /* 0x000fe20000000f00 */
[----:B------:R-:W-:-:S04]  /*1a270*/  IMAD.WIDE.U32 R8, R0, UR14, R4 ;  /* 0x0000000e00087c25 */ /* 0x000fc8000f8e0004 */
[----:B------:R-:W-:-:S04]  /*1a280*/  IMAD.WIDE.U32 R2, R26, 0x80, R2 ;  /* 0x000000801a027825 */ /* 0x000fc800078e0002 */
[----:B------:R-:W-:Y:S01]  /*1a290*/  IMAD R5, R6, UR14, R9 ;  /* 0x0000000e06057c24 */ /* 0x000fe2000f8e0209 */
[----:B---3--:R-:W-:Y:S06]  /*1a2a0*/  @P3 BRA `(.L_x_711) ;  /* 0x0000000000283947 */ /* 0x008fec0003800000 */
        /* <DEDUP_REMOVED lines=9> */
[----:B-1----:R2:W-:Y:S02]  /*1a340*/  STG.E.128 desc[UR20][R10.64], R12 ;  /* 0x0000000c0a007986 */ /* 0x0025e4000c101d14 */
.L_x_711:
[----:B------:R-:W-:Y:S05]  /*1a350*/  BSYNC.RECONVERGENT B0 ;  /* 0x0000000000007941 */ /* 0x000fea0003800200 */
.L_x_710:
[----:B-12---:R1:W2:Y:S01]  /*1a360*/  LDS.128 R12, [R16+0x800] ;  /* 0x00080000100c7984 */ /* 0x0062a20000000c00 */
        /* <DEDUP_REMOVED lines=15> */
.L_x_713:
[----:B------:R-:W-:Y:S05]  /*1a460*/  BSYNC.RECONVERGENT B0 ;  /* 0x0000000000007941 */ /* 0x000fea0003800200 */
.L_x_712:
        /* <DEDUP_REMOVED lines=16> */
.L_x_715:
[----:B------:R-:W-:Y:S05]  /*1a570*/  BSYNC.RECONVERGENT B0 ;  /* 0x0000000000007941 */ /* 0x000fea0003800200 */
.L_x_714:
[----:B------:R-:W-:Y:S05]  /*1a580*/  @P0 EXIT ;  /* 0x000000000000094d */ /* 0x000fea0003800000 */
[----:B------:R-:W5:Y:S01]  /*1a590*/  LDCU.64 UR6, c[0x0][0x408] ;  /* 0x00008100ff0677ac */ /* 0x000f620008000a00 */
[----:B------:R-:W-:Y:S01]  /*1a5a0*/  IADD3 R0, P0, PT, R2, 0x60, RZ ;  /* 0x0000006002007810 */ /* 0x000fe20007f1e0ff */
[----:B------:R-:W1:Y:S04]  /*1a5b0*/  LDCU.64 UR4, c[0x0][0x3f0] ;  /* 0x00007e00ff0477ac */ /* 0x000e680008000a00 */
[----:B------:R-:W-:Y:S01]  /*1a5c0*/  IMAD.X R2, RZ, RZ, R3, P0 ;  /* 0x000000ffff027224 */ /* 0x000fe200000e0603 */
[----:B------:R-:W-:-:S03]  /*1a5d0*/  MOV R3, R5 ;  /* 0x0000000500037202 */ /* 0x000fc60000000f00 */
[----:B-----5:R-:W-:Y:S02]  /*1a5e0*/  IMAD R6, R2, UR6, RZ ;  /* 0x0000000602067c24 */ /* 0x020fe4000f8e02ff */
[----:B------:R-:W-:-:S04]  /*1a5f0*/  IMAD.MOV.U32 R2, RZ, RZ, R8 ;  /* 0x000000ffff027224 */ /* 0x000fc800078e0008 */
[----:B------:R-:W-:-:S04]  /*1a600*/  IMAD.WIDE.U32 R4, R0, UR6, R2 ;  /* 0x0000000600047c25 */ /* 0x000fc8000f8e0002 */
[----:B------:R-:W-:Y:S01]  /*1a610*/  IMAD R0, R0, UR7, R6 ;  /* 0x0000000700007c24 */ /* 0x000fe2000f8e0206 */
[----:B-1----:R-:W-:-:S04]  /*1a620*/  LEA R2, P0, R4, UR4, 0x1 ;  /* 0x0000000404027c11 */ /* 0x002fc8000f8008ff */
[----:B------:R-:W-:-:S04]  /*1a630*/  IADD3 R0, PT, PT, R0, R5, RZ ;  /* 0x0000000500007210 */ /* 0x000fc80007ffe0ff */
[----:B------:R-:W-:-:S05]  /*1a640*/  LEA.HI.X R3, R4, UR5, R0, 0x1, P0 ;  /* 0x0000000504037c11 */ /* 0x000fca00080f0c00 */
[----:B------:R-:W-:Y:S01]  /*1a650*/  STG.E.128 desc[UR20][R2.64], R20 ;  /* 0x0000001402007986 */ /* 0x000fe2000c101d14 */
[----:B------:R-:W-:Y:S05]  /*1a660*/  EXIT ;  /* 0x000000000000794d */ /* 0x000fea0003800000 */
.L_x_716:
        /* <DEDUP_REMOVED lines=9> */
.L_x_1362:


//--------------------- .text._ZN5flash16flash_fwd_kernelI23Flash_fwd_kernel_traitsILi32ELi128ELi128ELi4ELb0ELb0EN7cutlass10bfloat16_tE19Flash_kernel_traitsILi32ELi128ELi128ELi4ES3_EELb0ELb0ELb0ELb0ELb0ELb0ELb1ELb0EEEvNS_16Flash_fwd_paramsE --------------------------
	.section	.text._ZN5flash16flash_fwd_kernelI23Flash_fwd_kernel_traitsILi32ELi128ELi128ELi4ELb0ELb0EN7cutlass10bfloat16_tE19Flash_kernel_traitsILi32ELi128ELi128ELi4ES3_EELb0ELb0ELb0ELb0ELb0ELb0ELb1ELb0EEEvNS_16Flash_fwd_paramsE,"ax",@progbits
	.align	128
        .global         _ZN5flash16flash_fwd_kernelI23Flash_fwd_kernel_traitsILi32ELi128ELi128ELi4ELb0ELb0EN7cutlass10bfloat16_tE19Flash_kernel_traitsILi32ELi128ELi128ELi4ES3_EELb0ELb0ELb0ELb0ELb0ELb0ELb1ELb0EEEvNS_16Flash_fwd_paramsE
        .type           _ZN5flash16flash_fwd_kernelI23Flash_fwd_kernel_traitsILi32ELi128ELi128ELi4ELb0ELb0EN7cutlass10bfloat16_tE19Flash_kernel_traitsILi32ELi128ELi128ELi4ES3_EELb0ELb0ELb0ELb0ELb0ELb0ELb1ELb0EEEvNS_16Flash_fwd_paramsE,@function
        .size           _ZN5flash16flash_fwd_kernelI23Flash_fwd_kernel_traitsILi32ELi128ELi128ELi4ELb0ELb0EN7cutlass10bfloat16_tE19Flash_kernel_traitsILi32ELi128ELi128ELi4ES3_EELb0ELb0ELb0ELb0ELb0ELb0ELb1ELb0EEEvNS_16Flash_fwd_paramsE,(.L_x_1363 - _ZN5flash16flash_fwd_kernelI23Flash_fwd_kernel_traitsILi32ELi128ELi128ELi4ELb0ELb0EN7cutlass10bfloat16_tE19Flash_kernel_traitsILi32ELi128ELi128ELi4ES3_EELb0ELb0ELb0ELb0ELb0ELb0ELb1ELb0EEEvNS_16Flash_fwd_paramsE)
        .other          _ZN5flash16flash_fwd_kernelI23Flash_fwd_kernel_traitsILi32ELi128ELi128ELi4ELb0ELb0EN7cutlass10bfloat16_tE19Flash_kernel_traitsILi32ELi128ELi128ELi4ES3_EELb0ELb0ELb0ELb0ELb0ELb0ELb1ELb0EEEvNS_16Flash_fwd_paramsE,@"STO_CUDA_ENTRY STV_DEFAULT"
_ZN5flash16flash_fwd_kernelI23Flash_fwd_kernel_traitsILi32ELi128ELi128ELi4ELb0ELb0EN7cutlass10bfloat16_tE19Flash_kernel_traitsILi32ELi128ELi128ELi4ES3_EELb0ELb0ELb0ELb0ELb0ELb0ELb1ELb0EEEvNS_16Flash_fwd_paramsE:
.text._ZN5flash16flash_fwd_kernelI23Flash_fwd_kernel_traitsILi32ELi128ELi128ELi4ELb0ELb0EN7cutlass10bfloat16_tE19Flash_kernel_traitsILi32ELi128ELi128ELi4ES3_EELb0ELb0ELb0ELb0ELb0ELb0ELb1ELb0EEEvNS_16Flash_fwd_paramsE:
        /* <DEDUP_REMOVED lines=32> */
[----:B------:R-:W4:Y:S01]  /*0200*/  S2R R22, SR_CTAID.X ;  /* 0x0000000000167919 */ /* 0x000f220000002500 */
[----:B------:R-:W3:Y:S01]  /*0210*/  @!P0 LDC R12, c[0x0][0x434] ;  /* 0x00010d00ff0c8b82 */ /* 0x000ee20000000800 */
[----:B-1----:R-:W-:-:S07]  /*0220*/  ISETP.NE.AND P4, PT, RZ, UR4, PT ;  /* 0x00000004ff007c0c */ /* 0x002fce000bf85270 */
[----:B----4-:R-:W1:Y:S01]  /*0230*/  @!P2 LDC.64 R4, c[0x0][0x488] ;  /* 0x00012200ff04ab82 */ /* 0x010e620000000a00 */
[----:B------:R-:W-:Y:S02]  /*0240*/  ISETP.EQ.OR.EX P3, PT, R7, RZ, !P4, P3 ;  /* 0x000000ff0700720c */ /* 0x000fe40006762730 */
[----:B------:R-:W-:Y:S01]  /*0250*/  IADD3 R2, P1, PT, R11, R6, RZ ;  /* 0x000000060b027210 */ /* 0x000fe20007f3e0ff */
[----:B------:R-:W-:-:S04]  /*0260*/  IMAD.MOV.U32 R11, RZ, RZ, -0x1 ;  /* 0xffffffffff0b7424 */ /* 0x000fc800078e00ff */
[----:B------:R-:W-:Y:S02]  /*0270*/  IMAD.X R3, R9, 0x1, R7, P1 ;  /* 0x0000000109037824 */ /* 0x000fe400008e0607 */
[----:B------:R-:W4:Y:S04]  /*0280*/  @!P2 LDC R9, c[0x0][0x43c] ;  /* 0x00010f00ff09ab82 */ /* 0x000f280000000800 */
[----:B------:R1:W5:Y:S01]  /*0290*/  @!P3 LDG.E R11, desc[UR14][R2.64] ;  /* 0x0000000e020bb981 */ /* 0x000362000c1e1900 */
[----:B------:R-:W-:-:S04]  /*02a0*/  ISETP.NE.U32.AND P3, PT, R6, RZ, PT ;  /* 0x000000ff0600720c */ /* 0x000fc80003f65070 */
[----:B------:R-:W-:Y:S01]  /*02b0*/  ISETP.NE.AND.EX P3, PT, R7, RZ, PT, P3 ;  /* 0x000000ff0700720c */ /* 0x000fe20003f65330 */
[----:B------:R-:W1:Y:S01]  /*02c0*/  S2R R193, SR_TID.X ;  /* 0x0000000000c17919 */ /* 0x000e620000002100 */
[----:B------:R-:W1:Y:S01]  /*02d0*/  S2R R23, SR_CTAID.Z ;  /* 0x0000000000177919 */ /* 0x000e620000002700 */
        /* <DEDUP_REMOVED lines=13> */
.L_x_717:
        /* <DEDUP_REMOVED lines=30> */
.L_x_719:
        /* <DEDUP_REMOVED lines=13> */
[----:B--2---:R-:W-:Y:S01]  /*0660*/  ISETP.GE.AND P0, PT, R3, UR4, PT ;  /* 0x0000000403007c0c */ /* 0x004fe2000bf06270 */
        /* <DEDUP_REMOVED lines=34> */
.L_x_721:
[----:B------:R-:W-:Y:S05]  /*0890*/  BSYNC.RECONVERGENT B0 ;  /* 0x0000000000007941 */ /* 0x000fea0003800200 */
.L_x_720:
        /* <DEDUP_REMOVED lines=18> */
.L_x_723:
[----:B------:R-:W-:Y:S05]  /*09c0*/  BSYNC.RECONVERGENT B0 ;  /* 0x0000000000007941 */ /* 0x000fea0003800200 */
.L_x_722:
        /* <DEDUP_REMOVED lines=15> */
.L_x_725:
[----:B------:R-:W-:Y:S05]  /*0ac0*/  BSYNC.RECONVERGENT B0 ;  /* 0x0000000000007941 */ /* 0x000fea0003800200 */
.L_x_724:
        /* <DEDUP_REMOVED lines=17> */
.L_x_727:
[----:B------:R-:W-:Y:S05]  /*0be0*/  BSYNC.RECONVERGENT B0 ;  /* 0x0000000000007941 */ /* 0x000fea0003800200 */
.L_x_726:
        /* <DEDUP_REMOVED lines=11> */
.L_x_729:
[----:B------:R-:W-:Y:S05]  /*0ca0*/  BSYNC.RECONVERGENT B0 ;  /* 0x0000000000007941 */ /* 0x000fea0003800200 */
.L_x_728:
        /* <DEDUP_REMOVED lines=10> */
.L_x_731:
[----:B------:R-:W-:Y:S05]  /*0d50*/  BSYNC.RECONVERGENT B0 ;  /* 0x0000000000007941 */ /* 0x000fea0003800200 */
.L_x_730:
        /* <DEDUP_REMOVED lines=10> */
.L_x_733:
[----:B------:R-:W-:Y:S05]  /*0e00*/  BSYNC.RECONVERGENT B0 ;  /* 0x0000000000007941 */ /* 0x000fea0003800200 */
.L_x_732:
        /* <DEDUP_REMOVED lines=10> */
.L_x_718:
        /* <DEDUP_REMOVED lines=24> */
.L_x_734:
[----:B------:R-:W1:Y:S01]  /*1030*/  LDC.64 R40, c[0x0][0x3b8] ;  /* 0x0000ee00ff287b82 */ /* 0x000e620000000a00 */
[----:B------:R-:W-:-:S05]  /*1040*/  IADD3 R2, PT, PT, R10, R11, RZ ;  /* 0x0000000b0a027210 */ /* 0x000fca0007ffe0ff */
[C---:B-1----:R-:W-:Y:S02]  /*1050*/  IMAD R0, R2.reuse, R41, RZ ;  /* 0x0000002902007224 */ /* 0x042fe400078e02ff */
[----:B------:R-:W-:-:S05]  /*1060*/  IMAD.WIDE.U32 R2, R2, R40, RZ ;  /* 0x0000002802027225 */ /* 0x000fca00078e00ff */
[----:B------:R-:W-:Y:S02]  /*1070*/  IADD3 R6, PT, PT, R3, R0, RZ ;  /* 0x0000000003067210 */ /* 0x000fe40007ffe0ff */
[----:B------:R-:W-:-:S07]  /*1080*/  MOV R5, R2 ;  /* 0x0000000200057202 */ /* 0x000fce0000000f00 */
.L_x_735:
        /* <DEDUP_REMOVED lines=39> */
.L_x_736:
[----:B------:R-:W1:Y:S01]  /*1300*/  LDC.64 R14, c[0x0][0x3c0] ;  /* 0x0000f000ff0e7b82 */ /* 0x000e620000000a00 */
[----:B------:R-:W-:-:S05]  /*1310*/  IADD3 R0, PT, PT, R10, R11, RZ ;  /* 0x0000000b0a007210 */ /* 0x000fca0007ffe0ff */
[C---:B-1----:R-:W-:Y:S02]  /*1320*/  IMAD R4, R0.reuse, R15, RZ ;  /* 0x0000000f00047224 */ /* 0x042fe400078e02ff */
[----:B------:R-:W-:-:S05]  /*1330*/  IMAD.WIDE.U32 R2, R0, R14, RZ ;  /* 0x0000000e00027225 */ /* 0x000fca00078e00ff */
[----:B------:R-:W-:-:S07]  /*1340*/  IADD3 R0, PT, PT, R3, R4, RZ ;  /* 0x0000000403007210 */ /* 0x000fce0007ffe0ff */
.L_x_737:
[C---:B------:R-:W-:Y:S01]  /*1350*/  IMAD.SHL.U32 R11, R193.reuse, 0x8, RZ ;  /* 0x00000008c10b7824 */ /* 0x040fe200078e00ff */
[----:B------:R-:W1:Y:S01]  /*1360*/  LDCU.128 UR4, c[0x0][0x3d0] ;  /* 0x00007a00ff0477ac */ /* 0x000e620008000c00 */
[----:B------:R-:W-:Y:S01]  /*1370*/  IMAD.SHL.U32 R18, R193, 0x20, RZ ;  /* 0x00000020c1127824 */ /* 0x000fe200078e00ff */
[----:B------:R-:W-:Y:S01]  /*1380*/  SHF.R.U32.HI R26, RZ, 0x2, R193 ;  /* 0x00000002ff1a7819 */ /* 0x000fe200000116c1 */
[----:B------:R-:W2:Y:S01]  /*1390*/  S2UR UR16, SR_CgaCtaId ;  /* 0x00000000001079c3 */ /* 0x000ea20000008800 */
[----:B------:R-:W-:Y:S01]  /*13a0*/  LOP3.LUT R192, R11, 0x18, RZ, 0xc0, !PT ;  /* 0x000000180bc07812 */ /* 0x000fe200078ec0ff */
[----:B------:R-:W-:Y:S01]  /*13b0*/  IMAD.IADD R27, R12, 0x1, -R24 ;  /* 0x000000010c1b7824 */ /* 0x000fe200078e0a18 */
[----:B------:R-:W-:Y:S01]  /*13c0*/  LOP3.LUT R17, R18, 0xc0, RZ, 0xc0, !PT ;  /* 0x000000c012117812 */ /* 0x000fe200078ec0ff */
[----:B------:R-:W3:Y:S01]  /*13d0*/  LDCU.64 UR12, c[0x0][0x388] ;  /* 0x00007100ff0c77ac */ /* 0x000ee20008000a00 */
[C---:B------:R-:W-:Y:S01]  /*13e0*/  IADD3 R4, P1, PT, R192.reuse, R5, RZ ;  /* 0x00000005c0047210 */ /* 0x040fe20007f3e0ff */
[----:B------:R-:W-:Y:S01]  /*13f0*/  BSSY.RECONVERGENT B0, `(.L_x_738) ;  /* 0x000003c000007945 */ /* 0x000fe20003800200 */
[----:B------:R-:W-:Y:S01]  /*1400*/  IADD3 R2, P0, PT, R192, R2, RZ ;  /* 0x00000002c0027210 */ /* 0x000fe20007f1e0ff */
[----:B------:R-:W4:Y:S01]  /*1410*/  LDCU.64 UR10, c[0x0][0x390] ;  /* 0x00007200ff0a77ac */ /* 0x000f220008000a00 */
[----:B------:R4:W-:Y:S01]  /*1420*/  STL [R1+0xc], R27 ;  /* 0x00000c1b01007387 */ /* 0x0009e20000100800 */
[----:B------:R-:W-:Y:S01]  /*1430*/  IMAD.X R5, RZ, RZ, R6, P1 ;  /* 0x000000ffff057224 */ /* 0x000fe200008e0606 */
[----:B------:R-:W-:Y:S01]  /*1440*/  SHF.L.U32 R6, R193, 0x2, RZ ;  /* 0x00000002c1067819 */ /* 0x000fe200000006ff */
[----:B------:R-:W-:Y:S01]  /*1450*/  IMAD.X R3, RZ, RZ, R0, P0 ;  /* 0x000000ffff037224 */ /* 0x000fe200000e0600 */
[----:B------:R-:W-:Y:S01]  /*1460*/  SHF.R.S32.HI R0, RZ, 0x1f, R8 ;  /* 0x0000001fff007819 */ /* 0x000fe20000011408 */
[C---:B------:R-:W-:Y:S01]  /*1470*/  IMAD.WIDE.U32 R4, R26.reuse, R40, R4 ;  /* 0x000000281a047225 */ /* 0x040fe200078e0004 */
[----:B------:R-:W-:Y:S01]  /*1480*/  LOP3.LUT R17, R17, 0x18, R6, 0xf8, !PT ;  /* 0x0000001811117812 */ /* 0x000fe200078ef806 */
[----:B------:R-:W5:Y:S01]  /*1490*/  LDCU.64 UR8, c[0x0][0x3c8] ;  /* 0x00007900ff0877ac */ /* 0x000f620008000a00 */
[----:B------:R-:W-:Y:S01]  /*14a0*/  ISETP.GE.AND P3, PT, R26, R27, PT ;  /* 0x0000001b1a00720c */ /* 0x000fe20003f66270 */
[----:B-1----:R-:W-:-:S02]  /*14b0*/  IMAD R6, R0, UR4, RZ ;  /* 0x0000000400067c24 */ /* 0x002fc4000f8e02ff */
[----:B------:R-:W-:Y:S02]  /*14c0*/  IMAD R5, R26, R41, R5 ;  /* 0x000000291a057224 */ /* 0x000fe400078e0205 */
[C---:B------:R-:W-:Y:S02]  /*14d0*/  IMAD R10, R8.reuse, UR5, R6 ;  /* 0x00000005080a7c24 */ /* 0x040fe4000f8e0206 */
[----:B------:R-:W-:Y:S01]  /*14e0*/  IMAD.WIDE.U32 R6, R8, UR4, R4 ;  /* 0x0000000408067c25 */ /* 0x000fe2000f8e0004 */
[----:B------:R-:W-:Y:S01]  /*14f0*/  IADD3 R4, P0, PT, R192, R13, RZ ;  /* 0x0000000dc0047210 */ /* 0x000fe20007f1e0ff */
[----:B------:R-:W-:Y:S02]  /*1500*/  UMOV UR4, 0x400 ;  /* 0x0000040000047882 */ /* 0x000fe40000000000 */
[----:B------:R-:W-:Y:S01]  /*1510*/  IMAD.WIDE.U32 R2, R26, R14, R2 ;  /* 0x0000000e1a027225 */ /* 0x000fe200078e0002 */
[----:B------:R-:W-:Y:S01]  /*1520*/  IADD3 R7, PT, PT, R7, R10, RZ ;  /* 0x0000000a07077210 */ /* 0x000fe20007ffe0ff */
[----:B--2---:R-:W-:Y:S01]  /*1530*/  ULEA UR4, UR16, UR4, 0x18 ;  /* 0x0000000410047291 */ /* 0x004fe2000f8ec0ff */
[----:B---3--:R-:W-:Y:S01]  /*1540*/  LEA R243, P2, R6, UR12, 0x1 ;  /* 0x0000000c06f37c11 */ /* 0x008fe2000f8408ff */
[----:B------:R-:W-:Y:S01]  /*1550*/  IMAD.X R5, RZ, RZ, R16, P0 ;  /* 0x000000ffff057224 */ /* 0x000fe200000e0610 */
[----:B------:R-:W-:Y:S01]  /*1560*/  LEA R25, P0, R22, R26, 0x7 ;  /* 0x0000001a16197211 */ /* 0x000fe200078038ff */
[----:B------:R-:W-:Y:S01]  /*1570*/  IMAD R0, R0, UR6, RZ ;  /* 0x0000000600007c24 */ /* 0x000fe2000f8e02ff */
[----:B------:R-:W-:Y:S01]  /*1580*/  LEA.HI.X R242, R6, UR13, R7, 0x1, P2 ;  /* 0x0000000d06f27c11 */ /* 0x000fe200090f0c07 */
[----:B------:R-:W-:Y:S01]  /*1590*/  IMAD R3, R26, R15, R3 ;  /* 0x0000000f1a037224 */ /* 0x000fe200078e0203 */
[----:B------:R-:W-:Y:S01]  /*15a0*/  LEA.HI.X R24, R22, RZ, RZ, 0x7, P0 ;  /* 0x000000ff16187211 */ /* 0x000fe200000f3cff */
[----:B------:R1:W-:Y:S01]  /*15b0*/  STL [R1+0x10], R25 ;  /* 0x0000101901007387 */ /* 0x0003e20000100800 */
[C---:B------:R-:W-:Y:S01]  /*15c0*/  IMAD R9, R8.reuse, UR7, R0 ;  /* 0x0000000708097c24 */ /* 0x040fe2000f8e0200 */
[----:B------:R-:W-:Y:S01]  /*15d0*/  LOP3.LUT R0, R11, 0xd8, RZ, 0xc0, !PT ;  /* 0x000000d80b007812 */ /* 0x000fe200078ec0ff */
[----:B------:R-:W-:Y:S01]  /*15e0*/  IMAD.WIDE.U32 R2, R8, UR6, R2 ;  /* 0x0000000608027c25 */ /* 0x000fe2000f8e0002 */
[----:B------:R1:W-:Y:S02]  /*15f0*/  STL [R1+0x14], R24 ;  /* 0x0000141801007387 */ /* 0x0003e40000100800 */
[----:B------:R-:W-:Y:S01]  /*1600*/  LOP3.LUT R0, R0, 0x18, R193, 0x78, !PT ;  /* 0x0000001800007812 */ /* 0x000fe200078e78c1 */
[----:B------:R-:W-:Y:S01]  /*1610*/  IMAD.IADD R3, R3, 0x1, R9 ;  /* 0x0000000103037824 */ /* 0x000fe200078e0209 */
[----:B----4-:R-:W-:Y:S01]  /*1620*/  LEA R252, P1, R2, UR10, 0x1 ;  /* 0x0000000a02fc7c11 */ /* 0x010fe2000f8208ff */
[----:B-----5:R-:W-:Y:S01]  /*1630*/  IMAD.WIDE.U32 R8, R23, UR8, R4 ;  /* 0x0000000817087c25 */ /* 0x020fe2000f8e0004 */
[----:B------:R-:W-:-:S02]  /*1640*/  LOP3.LUT R0, R0, 0x1f20, R11, 0xf8, !PT ;  /* 0x00001f2000007812 */ /* 0x000fc400078ef80b */
[----:B------:R-:W-:Y:S01]  /*1650*/  LEA.HI.X R250, R2, UR11, R3, 0x1, P1 ;  /* 0x0000000b02fa7c11 */ /* 0x000fe200088f0c03 */
[----:B------:R-:W-:Y:S01]  /*1660*/  IMAD R7, R23, UR9, R9 ;  /* 0x0000000917077c24 */ /* 0x000fe2000f8e0209 */
[----:B------:R-:W-:Y:S01]  /*1670*/  LEA R190, R0, UR4, 0x1 ;  /* 0x0000000400be7c11 */ /* 0x000fe2000f8e08ff */
[----:B------:R-:W-:Y:S06]  /*1680*/  @P3 BRA `(.L_x_739) ;  /* 0x0000000000483947 */ /* 0x000fec0003800000 */
        /* <DEDUP_REMOVED lines=17> */
.L_x_740:
[----:B------:R2:W-:Y:S02]  /*17a0*/  STS.128 [R190], RZ ;  /* 0x000000ffbe007388 */ /* 0x0005e40000000c00 */
.L_x_739:
[----:B------:R-:W-:Y:S05]  /*17b0*/  BSYNC.RECONVERGENT B0 ;  /* 0x0000000000007941 */ /* 0x000fea0003800200 */
.L_x_738:
        /* <DEDUP_REMOVED lines=17> */
[----:B------:R-:W4:Y:S02]  /*18d0*/  LDCU UR5, c[0x0][0x440] ;  /* 0x00008800ff0577ac */ /* 0x000f240008000800 */
[----:B----4-:R-:W-:-:S13]  /*18e0*/  ISETP.GE.AND P0, PT, R192, UR5, PT ;  /* 0x00000005c0007c0c */ /* 0x010fda000bf06270 */
        /* <DEDUP_REMOVED lines=18> */
.L_x_742:
[----:B------:R-:W-:Y:S05]  /*1a10*/  BSYNC.RECONVERGENT B0 ;  /* 0x0000000000007941 */ /* 0x000fea0003800200 */
.L_x_741:
        /* <DEDUP_REMOVED lines=22> */
.L_x_744:
[----:B------:R-:W-:Y:S05]  /*1b80*/  BSYNC.RECONVERGENT B0 ;  /* 0x0000000000007941 */ /* 0x000fea0003800200 */
.L_x_743:
        /* <DEDUP_REMOVED lines=22> */
.L_x_746:
[----:B------:R-:W-:Y:S05]  /*1cf0*/  BSYNC.RECONVERGENT B0 ;  /* 0x0000000000007941 */ /* 0x000fea0003800200 */
.L_x_745:
        /* <DEDUP_REMOVED lines=13> */
.L_x_749:
[----:B------:R3:W-:Y:S02]  /*1dd0*/  STS.128 [R190+0x2000], RZ ;  /* 0x002000ffbe007388 */ /* 0x0007e40000000c00 */
.L_x_748:
[----:B------:R-:W-:Y:S05]  /*1de0*/  BSYNC.RECONVERGENT B0 ;  /* 0x0000000000007941 */ /* 0x000fea0003800200 */
.L_x_747:
        /* <DEDUP_REMOVED lines=19> */
.L_x_751:
[----:B------:R-:W-:Y:S05]  /*1f20*/  BSYNC.RECONVERGENT B0 ;  /* 0x0000000000007941 */ /* 0x000fea0003800200 */
.L_x_750:
        /* <DEDUP_REMOVED lines=14> */
.L_x_753:
[----:B------:R-:W-:Y:S05]  /*2010*/  BSYNC.RECONVERGENT B0 ;  /* 0x0000000000007941 */ /* 0x000fea0003800200 */
.L_x_752:
        /* <DEDUP_REMOVED lines=16> */
.L_x_755:
[----:B------:R-:W-:Y:S05]  /*2120*/  BSYNC.RECONVERGENT B0 ;  /* 0x0000000000007941 */ /* 0x000fea0003800200 */
.L_x_754:
[----:B------:R-:W0:Y:S01]  /*2130*/  LDGDEPBAR ;  /* 0x00000000000079af */ /* 0x000e220000000000 */
[C---:B------:R-:W-:Y:S01]  /*2140*/  SHF.L.U64.HI R2, R14.reuse, 0x7, R15 ;  /* 0x000000070e027819 */ /* 0x040fe2000001020f */
[----:B------:R-:W-:Y:S01]  /*2150*/  BSSY.RECONVERGENT B0, `(.L_x_756) ;  /* 0x0000016000007945 */ /* 0x000fe20003800200 */
[----:B------:R-:W-:-:S03]  /*2160*/  SHF.L.U32 R0, R14, 0x7, RZ ;  /* 0x000000070e007819 */ /* 0x000fc600000006ff */
[-C--:B------:R-:W-:Y:S02]  /*2170*/  IMAD R2, R2, R21.reuse, RZ ;  /* 0x0000001502027224 */ /* 0x080fe400078e02ff */
[----:B------:R-:W-:-:S04]  /*2180*/  IMAD.WIDE.U32 R8, R0, R21, RZ ;  /* 0x0000001500087225 */ /* 0x000fc800078e00ff */
[----:B------:R-:W-:-:S05]  /*2190*/  IMAD R0, R16, R0, R2 ;  /* 0x0000000010007224 */ /* 0x000fca00078e0202 */
[----:B---3--:R-:W-:Y:S01]  /*21a0*/  IADD3 R5, PT, PT, R9, R0, RZ ;  /* 0x0000000009057210 */ /* 0x008fe20007ffe0ff */
[----:B------:R-:W-:-:S04]  /*21b0*/  DEPBAR.LE SB0, 0x0 ;  /* 0x000080000000791a */ /* 0x000fc80000000000 */
[----:B------:R-:W-:Y:S06]  /*21c0*/  BAR.SYNC.DEFER_BLOCKING 0x0 ;  /* 0x0000000000007b1d */ /* 0x000fec0000010000 */
        /* <DEDUP_REMOVED lines=11> */
.L_x_758:
[----:B------:R3:W-:Y:S01]  /*2280*/  STS.128 [R190+0x4000], RZ ;  /* 0x004000ffbe007388 */ /* 0x0007e20000000c00 */
[----:B------:R-:W-:Y:S05]  /*2290*/  BRA `(.L_x_759) ;  /* 0x0000000000047947 */ /* 0x000fea0003800000 */
.L_x_757:
[----:B------:R3:W-:Y:S02]  /*22a0*/  STS.128 [R190+0x4000], RZ ;  /* 0x004000ffbe007388 */ /* 0x0007e40000000c00 */
.L_x_759:
[----:B------:R-:W-:Y:S05]  /*22b0*/  BSYNC.RECONVERGENT B0 ;  /* 0x0000000000007941 */ /* 0x000fea0003800200 */
.L_x_756:
[----:B------:R-:W-:Y:S01]  /*22c0*/  ISETP.GE.AND P0, PT, R23, R12, PT ;  /* 0x0000000c1700720c */ /* 0x000fe20003f06270 */
[----:B---3--:R-:W-:Y:S01]  /*22d0*/  IMAD.SHL.U32 R2, R193, 0x10, RZ ;  /* 0x00000010c1027824 */ /* 0x008fe200078e00ff */
        /* <DEDUP_REMOVED lines=28> */
.L_x_761:
[----:B------:R-:W-:Y:S05]  /*24a0*/  BSYNC.RECONVERGENT B0 ;  /* 0x0000000000007941 */ /* 0x000fea0003800200 */
.L_x_760:
        /* <DEDUP_REMOVED lines=17> */
.L_x_763:
[----:B------:R-:W-:Y:S05]  /*25c0*/  BSYNC.RECONVERGENT B0 ;  /* 0x0000000000007941 */ /* 0x000fea0003800200 */
.L_x_762:
        /* <DEDUP_REMOVED lines=17> */
.L_x_765:
[----:B------:R-:W-:Y:S05]  /*26e0*/  BSYNC.RECONVERGENT B0 ;  /* 0x0000000000007941 */ /* 0x000fea0003800200 */
.L_x_764:
[----:B------:R-:W-:Y:S01]  /*26f0*/  LDSM.16.M88.4 R16, [R188] ;  /* 0x00000000bc10783b */ /* 0x000fe20000000200 */
[----:B------:R-:W-:Y:S01]  /*2700*/  IMAD.MOV.U32 R0, RZ, RZ, 0x20 ;  /* 0x00000020ff007424 */ /* 0x000fe200078e00ff */
[----:B------:R-:W-:Y:S01]  /*2710*/  LOP3.LUT P0, RZ, R193, 0x4, RZ, 0xc0, !PT ;  /* 0x00000004c1ff7812 */ /* 0x000fe2000780c0ff */
[----:B------:R-:W5:Y:S01]  /*2720*/  LDCU UR5, c[0x0][0x50c] ;  /* 0x0000a180ff0577ac */ /* 0x000f620008000800 */
[----:B------:R-:W2:Y:S02]  /*2730*/  LDSM.16.M88.4 R44, [R185+0x2000] ;  /* 0x00200000b92c783b */ /* 0x000ea40000000200 */
[----:B------:R-:W-:Y:S02]  /*2740*/  SEL R0, R0, 0xffffffe0, !P0 ;  /* 0xffffffe000007807 */ /* 0x000fe40004000000 */
[----:B------:R-:W3:Y:S03]  /*2750*/  LDSM.16.M88.4 R8, [R188+0x1000] ;  /* 0x00100000bc08783b */ /* 0x000ee60000000200 */
[--C-:B------:R-:W-:Y:S01]  /*2760*/  IMAD.IADD R189, R188, 0x1, R0.reuse ;  /* 0x00000001bcbd7824 */ /* 0x100fe200078e0200 */
[----:B------:R-:W-:Y:S01]  /*2770*/  LDSM.16.M88.4 R64, [R185+0x2400] ;  /* 0x00240000b940783b */ /* 0x000fe20000000200 */
[----:B------:R-:W-:-:S03]  /*2780*/  IMAD.IADD R187, R185, 0x1, R0 ;  /* 0x00000001b9bb7824 */ /* 0x000fc600078e0200 */
[----:B------:R-:W-:Y:S04]  /*2790*/  LDSM.16.M88.4 R12, [R189] ;  /* 0x00000000bd0c783b */ /* 0x000fe80000000200 */
[----:B------:R-:W4:Y:S04]  /*27a0*/  LDSM.16.M88.4 R48, [R187+0x2000] ;  /* 0x00200000bb30783b */ /* 0x000f280000000200 */
[----:B-1----:R-:W1:Y:S04]  /*27b0*/  LDSM.16.M88.4 R4, [R189+0x1000] ;  /* 0x00100000bd04783b */ /* 0x002e680000000200 */
[----:B------:R-:W5:Y:S04]  /*27c0*/  LDSM.16.M88.4 R80, [R187+0x2400] ;  /* 0x00240000bb50783b */ /* 0x000f680000000200 */
[----:B------:R-:W5:Y:S04]  /*27d0*/  LDSM.16.M88.4 R92, [R185+0x2800] ;  /* 0x00280000b95c783b */ /* 0x000f680000000200 */
[----:B------:R-:W5:Y:S04]  /*27e0*/  LDSM.16.M88.4 R104, [R187+0x2800] ;  /* 0x00280000bb68783b */ /* 0x000f680000000200 */
[----:B------:R-:W5:Y:S01]  /*27f0*/  LDSM.16.M88.4 R72, [R185+0x2c00] ;  /* 0x002c0000b948783b */ /* 0x000f620000000200 */
[-C--:B--2---:R-:W-:Y:S03]  /*2800*/  HMMA.16816.F32.BF16 R28, R16, R44.reuse, RZ ;  /* 0x0000002c101c723c */ /* 0x084fe600000418ff */
[----:B------:R-:W2:Y:S04]  /*2810*/  LDSM.16.M88.4 R60, [R187+0x2c00] ;  /* 0x002c0000bb3c783b */ /* 0x000ea80000000200 */
[----:B------:R-:W2:Y:S01]  /*2820*/  LDSM.16.M88.4 R96, [R185+0x3000] ;  /* 0x00300000b960783b */ /* 0x000ea20000000200 */
[----:B---3--:R-:W-:Y:S03]  /*2830*/  HMMA.16816.F32.BF16 R24, R8, R44, RZ ;  /* 0x0000002c0818723c */ /* 0x008fe600000418ff */
[----:B------:R-:W3:Y:S04]  /*2840*/  LDSM.16.M88.4 R100, [R187+0x3000] ;  /* 0x00300000bb64783b */ /* 0x000ee80000000200 */
[----:B------:R-:W3:Y:S04]  /*2850*/  LDSM.16.M88.4 R84, [R185+0x3400] ;  /* 0x00340000b954783b */ /* 0x000ee80000000200 */
[----:B------:R-:W3:Y:S01]  /*2860*/  LDSM.16.M88.4 R88, [R187+0x3400] ;  /* 0x00340000bb58783b */ /* 0x000ee20000000200 */
[----:B----4-:R-:W-:Y:S03]  /*2870*/  HMMA.16816.F32.BF16 R32, R12, R48, R28 ;  /* 0x000000300c20723c */ /* 0x010fe6000004181c */
[----:B------:R-:W4:Y:S04]  /*2880*/  LDSM.16.M88.4 R56, [R185+0x3800] ;  /* 0x00380000b938783b */ /* 0x000f280000000200 */
[----:B------:R-:W4:Y:S01]  /*2890*/  LDSM.16.M88.4 R76, [R187+0x3800] ;  /* 0x00380000bb4c783b */ /* 0x000f220000000200 */
[----:B------:R-:W-:Y:S03]  /*28a0*/  HMMA.16816.F32.BF16 R28, R16, R64, RZ ;  /* 0x00000040101c723c */ /* 0x000fe600000418ff */
[----:B------:R-:W4:Y:S04]  /*28b0*/  LDSM.16.M88.4 R52, [R185+0x3c00] ;  /* 0x003c0000b934783b */ /* 0x000f280000000200 */
[----:B------:R-:W4:Y:S01]  /*28c0*/  LDSM.16.M88.4 R68, [R187+0x3c00] ;  /* 0x003c0000bb44783b */ /* 0x000f220000000200 */
[----:B-1----:R-:W-:Y:S03]  /*28d0*/  HMMA.16816.F32.BF16 R24, R4, R48, R24 ;  /* 0x000000300418723c */ /* 0x002fe60000041818 */
[----:B------:R-:W0:Y:S01]  /*28e0*/  LDGDEPBAR ;  /* 0x00000000000079af */ /* 0x000e220000000000 */
[----:B-----5:R-:W-:-:S04]  /*28f0*/  FMUL.FTZ R2, R32, UR5 ;  /* 0x0000000520027c20 */ /* 0x020fc80008410000 */
[----:B------:R1:W-:Y:S04]  /*2900*/  MUFU.TANH R113, R2 ;  /* 0x0000000200717308 */ /* 0x0003e80000002400 */
[----:B------:R-:W-:Y:S08]  /*2910*/  HMMA.16816.F32.BF16 R36, R12, R80, R28 ;  /* 0x000000500c24723c */ /* 0x000ff0000004181c */
[----:B------:R-:W-:Y:S01]  /*2920*/  HMMA.16816.F32.BF16 R28, R8, R64, RZ ;  /* 0x00000040081c723c */ /* 0x000fe200000418ff */
[----:B-1----:R-:W-:Y:S01]  /*2930*/  FMUL.FTZ R2, R33, UR5 ;  /* 0x0000000521027c20 */ /* 0x002fe20008410000 */
[----:B------:R-:W-:-:S04]  /*2940*/  DEPBAR.LE SB0, 0x0 ;  /* 0x000080000000791a */ /* 0x000fc80000000000 */
[----:B------:R1:W-:Y:S02]  /*2950*/  MUFU.TANH R127, R2 ;  /* 0x00000002007f7308 */ /* 0x0003e40000002400 */
[----:B-1----:R-:W-:-:S06]  /*2960*/  FMUL.FTZ R2, R34, UR5 ;  /* 0x0000000522027c20 */ /* 0x002fcc0008410000 */
[----:B------:R1:W-:Y:S02]  /*2970*/  MUFU.TANH R112, R2 ;  /* 0x0000000200707308 */ /* 0x0003e40000002400 */
[----:B-1----:R-:W-:-:S04]  /*2980*/  FMUL.FTZ R2, R35, UR5 ;  /* 0x0000000523027c20 */ /* 0x002fc80008410000 */
[----:B------:R-:W-:Y:S02]  /*2990*/  HMMA.16816.F32.BF16 R32, R4, R80, R28 ;  /* 0x000000500420723c */ /* 0x000fe4000004181c */
[----:B------:R1:W-:Y:S06]  /*29a0*/  MUFU.TANH R122, R2 ;  /* 0x00000002007a7308 */ /* 0x0003ec0000002400 */
[----:B------:R-:W-:Y:S01]  /*29b0*/  HMMA.16816.F32.BF16 R28, R8, R92, RZ ;  /* 0x0000005c081c723c */ /* 0x000fe200000418ff */
[----:B-1----:R-:W-:-:S04]  /*29c0*/  FMUL.FTZ R2, R24, UR5 ;  /* 0x0000000518027c20 */ /* 0x002fc80008410000 */
[----:B------:R1:W-:Y:S02]  /*29d0*/  MUFU.TANH R44, R2 ;  /* 0x00000002002c7308 */ /* 0x0003e40000002400 */
[----:B-1----:R-:W-:-:S06]  /*29e0*/  FMUL.FTZ R2, R25, UR5 ;  /* 0x0000000519027c20 */ /* 0x002fcc0008410000 */
[----:B------:R1:W-:Y:S02]  /*29f0*/  MUFU.TANH R65, R2 ;  /* 0x0000000200417308 */ /* 0x0003e40000002400 */
[----:B-1----:R-:W-:-:S06]  /*2a00*/  FMUL.FTZ R2, R26, UR5 ;  /* 0x000000051a027c20 */ /* 0x002fcc0008410000 */
[----:B------:R1:W5:Y:S02]  /*2a10*/  MUFU.TANH R23, R2 ;  /* 0x0000000200177308 */ /* 0x0003640000002400 */
[----:B-1----:R-:W-:Y:S02]  /*2a20*/  FMUL.FTZ R2, R27, UR5 ;  /* 0x000000051b027c20 */ /* 0x002fe40008410000 */
[----:B------:R-:W-:Y:S04]  /*2a30*/  HMMA.16816.F32.BF16 R24, R16, R92, RZ ;  /* 0x0000005c1018723c */ /* 0x000fe800000418ff */
[----:B------:R1:W5:Y:S02]  /*2a40*/  MUFU.TANH R48, R2 ;  /* 0x0000000200307308 */ /* 0x0003640000002400 */
        /* <DEDUP_REMOVED lines=38> */
[----:B---3--:R-:W-:Y:S04]  /*2cb0*/  HMMA.16816.F32.BF16 R36, R12, R100, R28 ;  /* 0x000000640c24723c */ /* 0x008fe8000004181c */
        /* <DEDUP_REMOVED lines=39> */
[----:B----4-:R-:W-:Y:S01]  /*2f30*/  HMMA.16816.F32.BF16 R24, R16, R56, RZ ;  /* 0x000000381018723c */ /* 0x010fe200000418ff */
        /* <DEDUP_REMOVED lines=33> */
[----:B------:R-:W-:Y:S01]  /*3150*/  FMUL.FTZ R25, R25, UR5 ;  /* 0x0000000519197c20 */ /* 0x000fe20008410000 */
[----:B------:R-:W-:Y:S01]  /*3160*/  FMUL.FTZ R26, R26, UR5 ;  /* 0x000000051a1a7c20 */ /* 0x000fe20008410000 */
[----:B------:R1:W-:Y:S01]  /*3170*/  MUFU.TANH R168, R2 ;  /* 0x0000000200a87308 */ /* 0x0003e20000002400 */
[----:B------:R-:W-:-:S07]  /*3180*/  FMUL.FTZ R27, R27, UR5 ;  /* 0x000000051b1b7c20 */ /* 0x000fce0008410000 */
[----:B------:R-:W-:Y:S08]  /*3190*/  MUFU.TANH R159, R24 ;  /* 0x00000018009f7308 */ /* 0x000ff00000002400 */
[----:B------:R-:W-:Y:S01]  /*31a0*/  MUFU.TANH R163, R25 ;  /* 0x0000001900a37308 */ /* 0x000fe20000002400 */
[----:B-1----:R-:W-:-:S07]  /*31b0*/  FMUL.FTZ R2, R37, UR5 ;  /* 0x0000000525027c20 */ /* 0x002fce0008410000 */
[----:B------:R1:W-:Y:S08]  /*31c0*/  MUFU.TANH R167, R2 ;  /* 0x0000000200a77308 */ /* 0x0003f00000002400 */
[----:B------:R-:W-:Y:S08]  /*31d0*/  MUFU.TANH R155, R26 ;  /* 0x0000001a009b7308 */ /* 0x000ff00000002400 */
[----:B------:R2:W-:Y:S01]  /*31e0*/  MUFU.TANH R160, R27 ;  /* 0x0000001b00a07308 */ /* 0x0005e20000002400 */
[----:B-1----:R-:W-:-:S07]  /*31f0*/  FMUL.FTZ R2, R38, UR5 ;  /* 0x0000000526027c20 */ /* 0x002fce0008410000 */
[----:B------:R1:W-:Y:S01]  /*3200*/  MUFU.TANH R146, R2 ;  /* 0x0000000200927308 */ /* 0x0003e20000002400 */
[----:B--2---:R-:W-:Y:S01]  /*3210*/  HMMA.16816.F32.BF16 R24, R4, R50, R28 ;  /* 0x000000320418723c */ /* 0x004fe2000004181c */
[----:B-1----:R-:W-:-:S07]  /*3220*/  FMUL.FTZ R2, R39, UR5 ;  /* 0x0000000527027c20 */ /* 0x002fce0008410000 */
[----:B------:R-:W-:Y:S01]  /*3230*/  HMMA.16816.F32.BF16 R28, R8, R94, RZ ;  /* 0x0000005e081c723c */ /* 0x000fe200000418ff */
[----:B------:R1:W-:Y:S07]  /*3240*/  MUFU.TANH R158, R2 ;  /* 0x00000002009e7308 */ /* 0x0003ee0000002400 */
[----:B------:R-:W-:Y:S03]  /*3250*/  HMMA.16816.F32.BF16 R36, R4, R68, R32 ;  /* 0x000000440424723c */ /* 0x000fe60000041820 */
[----:B------:R-:W-:Y:S01]  /*3260*/  FMUL.FTZ R24, R24, UR5 ;  /* 0x0000000518187c20 */ /* 0x000fe20008410000 */
[----:B------:R-:W-:Y:S01]  /*3270*/  FMUL.FTZ R25, R25, UR5 ;  /* 0x0000000519197c20 */ /* 0x000fe20008410000 */
[----:B------:R-:W-:Y:S01]  /*3280*/  FMUL.FTZ R26, R26, UR5 ;  /* 0x000000051a1a7c20 */ /* 0x000fe20008410000 */
[----:B------:R-:W-:Y:S01]  /*3290*/  FMUL.FTZ R27, R27, UR5 ;  /* 0x000000051b1b7c20 */ /* 0x000fe20008410000 */
[----:B------:R-:W-:Y:S01]  /*32a0*/  MUFU.TANH R42, R24 ;  /* 0x00000018002a7308 */ /* 0x000fe20000002400 */
[----:B------:R-:W-:Y:S01]  /*32b0*/  HMMA.16816.F32.BF16 R32, R8, R66, RZ ;  /* 0x000000420820723c */ /* 0x000fe200000418ff */
[----:B-1----:R-:W-:-:S06]  /*32c0*/  IMAD.SHL.U32 R2, R193, 0x2, RZ ;  /* 0x00000002c1027824 */ /* 0x002fcc00078e00ff */
[----:B------:R-:W1:Y:S01]  /*32d0*/  MUFU.TANH R77, R25 ;  /* 0x00000019004d7308 */ /* 0x000e620000002400 */
[----:B------:R-:W-:-:S03]  /*32e0*/  LOP3.LUT R2, R2, 0x6, RZ, 0xc0, !PT ;  /* 0x0000000602027812 */ /* 0x000fc600078ec0ff */
[----:B------:R-:W-:Y:S01]  /*32f0*/  FMUL.FTZ R36, R36, UR5 ;  /* 0x0000000524247c20 */ /* 0x000fe20008410000 */
[----:B------:R-:W-:Y:S01]  /*3300*/  FMUL.FTZ R37, R37, UR5 ;  /* 0x0000000525257c20 */ /* 0x000fe20008410000 */
[----:B------:R-:W-:Y:S01]  /*3310*/  FMUL.FTZ R38, R38, UR5 ;  /* 0x0000000526267c20 */ /* 0x000fe20008410000 */
[----:B------:R-:W-:Y:S01]  /*3320*/  FMUL.FTZ R39, R39, UR5 ;  /* 0x0000000527277c20 */ /* 0x000fe20008410000 */
[----:B------:R-:W-:Y:S01]  /*3330*/  MUFU.TANH R139, R36 ;  /* 0x00000024008b7308 */ /* 0x000fe20000002400 */
[----:B------:R-:W-:-:S04]  /*3340*/  IMAD R2, R21, 0x80, R2 ;  /* 0x0000008015027824 */ /* 0x000fc800078e0202 */
[C---:B------:R-:W-:Y:S01]  /*3350*/  VIADD R3, R2.reuse, 0x9 ;  /* 0x0000000902037836 */ /* 0x040fe20000000000 */
[CC--:B------:R-:W-:Y:S01]  /*3360*/  ISETP.GE.AND P6, PT, R2.reuse, R20.reuse, PT ;  /* 0x000000140200720c */ /* 0x0c0fe20003fc6270 */
[C---:B------:R-:W-:Y:S01]  /*3370*/  VIADD R22, R2.reuse, 0x1 ;  /* 0x0000000102167836 */ /* 0x040fe20000000000 */
[----:B------:R-:W-:Y:S01]  /*3380*/  MUFU.TANH R144, R37 ;  /* 0x0000002500907308 */ /* 0x000fe20000002400 */
[C---:B------:R-:W-:Y:S01]  /*3390*/  VIADD R21, R2.reuse, 0x8 ;  /* 0x0000000802157836 */ /* 0x040fe20000000000 */
[-C--:B------:R-:W-:Y:S01]  /*33a0*/  ISETP.GE.AND P0, PT, R3, R20.reuse, PT ;  /* 0x000000140300720c */ /* 0x080fe20003f06270 */
[----:B------:R-:W-:Y:S01]  /*33b0*/  VIADD R3, R2, 0x18 ;  /* 0x0000001802037836 */ /* 0x000fe20000000000 */
[-C--:B------:R-:W-:Y:S02]  /*33c0*/  ISETP.GE.AND P5, PT, R22, R20.reuse, PT ;  /* 0x000000141600720c */ /* 0x080fe40003fa6270 */
[-C--:B------:R-:W-:Y:S01]  /*33d0*/  ISETP.GE.AND P2, PT, R21, R20.reuse, PT ;  /* 0x000000141500720c */ /* 0x080fe20003f46270 */
[C---:B------:R-:W-:Y:S01]  /*33e0*/  VIADD R21, R2.reuse, 0x10 ;  /* 0x0000001002157836 */ /* 0x040fe20000000000 */
[----:B------:R-:W-:Y:S01]  /*33f0*/  MUFU.TANH R149, R38 ;  /* 0x0000002600957308 */ /* 0x000fe20000002400 */
[----:B------:R-:W-:Y:S01]  /*3400*/  ISETP.GE.AND P3, PT, R3, R20, PT ;  /* 0x000000140300720c */ /* 0x000fe20003f66270 */
[----:B------:R-:W-:Y:S01]  /*3410*/  VIADD R3, R2, 0x19 ;  /* 0x0000001902037836 */ /* 0x000fe20000000000 */
[----:B-----5:R-:W-:-:S02]  /*3420*/  FSEL R85, R23, -INF , !P6 ;  /* 0xff80000017557808 */ /* 0x020fc40007000000 */
[----:B------:R-:W-:Y:S02]  /*3430*/  FSEL R80, R44, -INF , !P6 ;  /* 0xff8000002c507808 */ /* 0x000fe40007000000 */
[----:B------:R-:W-:Y:S01]  /*3440*/  FSEL R76, R112, -INF , !P6 ;  /* 0xff800000704c7808 */ /* 0x000fe20007000000 */
[----:B------:R2:W-:Y:S01]  /*3450*/  MUFU.TANH R152, R39 ;  /* 0x0000002700987308 */ /* 0x0005e20000002400 */
[----:B------:R-:W-:Y:S01]  /*3460*/  BAR.SYNC.DEFER_BLOCKING 0x0 ;  /* 0x0000000000007b1d */ /* 0x000fe20000010000 */
[----:B------:R-:W-:Y:S02]  /*3470*/  ISETP.GE.AND P1, PT, R21, R20, PT ;  /* 0x000000141500720c */ /* 0x000fe40003f26270 */
[----:B------:R-:W-:Y:S02]  /*3480*/  FSEL R88, R48, -INF , !P5 ;  /* 0xff80000030587808 */ /* 0x000fe40006800000 */
[----:B------:R-:W-:Y:S02]  /*3490*/  FSEL R72, R122, -INF , !P5 ;  /* 0xff8000007a487808 */ /* 0x000fe40006800000 */
[----:B------:R-:W3:Y:S01]  /*34a0*/  MUFU.TANH R89, R26 ;  /* 0x0000001a00597308 */ /* 0x000ee20000002400 */
[----:B------:R-:W-:-:S02]  /*34b0*/  FSEL R48, R127, -INF , !P5 ;  /* 0xff8000007f307808 */ /* 0x000fc40006800000 */
[----:B-1----:R-:W-:Y:S02]  /*34c0*/  FSEL R77, R77, -INF , !P0 ;  /* 0xff8000004d4d7808 */ /* 0x002fe40004000000 */
[----:B------:R-:W-:Y:S02]  /*34d0*/  FSEL R84, R64, -INF , !P1 ;  /* 0xff80000040547808 */ /* 0x000fe40004800000 */
[----:B------:R-:W-:Y:S01]  /*34e0*/  FSEL R68, R116, -INF , !P1 ;  /* 0xff80000074447808 */ /* 0x000fe20004800000 */
[----:B------:R1:W4:Y:S01]  /*34f0*/  MUFU.TANH R92, R27 ;  /* 0x0000001b005c7308 */ /* 0x0003220000002400 */
[----:B--2---:R-:W-:Y:S08]  /*3500*/  HMMA.16816.F32.BF16 R36, R4, R82, R32 ;  /* 0x000000520424723c */ /* 0x004ff00000041820 */
[----:B------:R-:W-:Y:S01]  /*3510*/  HMMA.16816.F32.BF16 R32, R8, R74, RZ ;  /* 0x0000004a0820723c */ /* 0x000fe200000418ff */
[----:B---3--:R-:W-:-:S07]  /*3520*/  FSEL R89, R89, -INF , !P2 ;  /* 0xff80000059597808 */ /* 0x008fce0005000000 */
[----:B-1----:R-:W-:Y:S01]  /*3530*/  HMMA.16816.F32.BF16 R24, R4, R106, R28 ;  /* 0x0000006a0418723c */ /* 0x002fe2000004181c */
[----:B----4-:R-:W-:Y:S02]  /*3540*/  FSEL R92, R92, -INF , !P0 ;  /* 0xff8000005c5c7808 */ /* 0x010fe40004000000 */
[----:B------:R-:W-:Y:S01]  /*3550*/  FMUL.FTZ R36, R36, UR5 ;  /* 0x0000000524247c20 */ /* 0x000fe20008410000 */
[----:B------:R-:W-:Y:S01]  /*3560*/  FMUL.FTZ R37, R37, UR5 ;  /* 0x0000000525257c20 */ /* 0x000fe20008410000 */
[----:B------:R-:W-:Y:S01]  /*3570*/  FMUL.FTZ R38, R38, UR5 ;  /* 0x0000000526267c20 */ /* 0x000fe20008410000 */
[----:B------:R-:W-:Y:S01]  /*3580*/  FMUL.FTZ R39, R39, UR5 ;  /* 0x0000000527277c20 */ /* 0x000fe20008410000 */
[----:B------:R-:W-:Y:S01]  /*3590*/  MUFU.TANH R43, R36 ;  /* 0x00000024002b7308 */ /* 0x000fe20000002400 */
[----:B------:R-:W-:Y:S07]  /*35a0*/  HMMA.16816.F32.BF16 R28, R8, R98, RZ ;  /* 0x00000062081c723c */ /* 0x000fee00000418ff */
[----:B------:R-:W-:Y:S04]  /*35b0*/  MUFU.TANH R49, R37 ;  /* 0x0000002500317308 */ /* 0x000fe80000002400 */
[----:B------:R-:W-:Y:S01]  /*35c0*/  FMUL.FTZ R24, R24, UR5 ;  /* 0x0000000518187c20 */ /* 0x000fe20008410000 */
[----:B------:R-:W-:Y:S01]  /*35d0*/  FMUL.FTZ R25, R25, UR5 ;  /* 0x0000000519197c20 */ /* 0x000fe20008410000 */
[----:B------:R-:W-:Y:S01]  /*35e0*/  FMUL.FTZ R26, R26, UR5 ;  /* 0x000000051a1a7c20 */ /* 0x000fe20008410000 */
[----:B------:R-:W-:Y:S01]  /*35f0*/  FMUL.FTZ R27, R27, UR5 ;  /* 0x000000051b1b7c20 */ /* 0x000fe20008410000 */
[----:B------:R-:W1:Y:S08]  /*3600*/  MUFU.TANH R97, R38 ;  /* 0x0000002600617308 */ /* 0x000e700000002400 */
[----:B------:R2:W3:Y:S08]  /*3610*/  MUFU.TANH R96, R39 ;  /* 0x0000002700607308 */ /* 0x0004f00000002400 */
[----:B------:R-:W-:Y:S01]  /*3620*/  MUFU.TANH R53, R24 ;  /* 0x0000001800357308 */ /* 0x000fe20000002400 */
[----:B-1----:R-:W-:-:S07]  /*3630*/  FSEL R97, R97, -INF , !P3 ;  /* 0xff80000061617808 */ /* 0x002fce0005800000 */
[----:B------:R-:W-:Y:S01]  /*3640*/  MUFU.TANH R56, R25 ;  /* 0x0000001900387308 */ /* 0x000fe20000002400 */
[----:B--2---:R-:W-:Y:S07]  /*3650*/  HMMA.16816.F32.BF16 R36, R4, R62, R32 ;  /* 0x0000003e0424723c */ /* 0x004fee0000041820 */
[----:B------:R-:W-:Y:S01]  /*3660*/  MUFU.TANH R52, R26 ;  /* 0x0000001a00347308 */ /* 0x000fe20000002400 */
[----:B------:R-:W-:Y:S07]  /*3670*/  HMMA.16816.F32.BF16 R32, R8, R86, RZ ;  /* 0x000000560820723c */ /* 0x000fee00000418ff */
[----:B------:R1:W-:Y:S04]  /*3680*/  MUFU.TANH R101, R27 ;  /* 0x0000001b00657308 */ /* 0x0003e80000002400 */
[----:B------:R-:W-:Y:S01]  /*3690*/  FMUL.FTZ R39, R39, UR5 ;  /* 0x0000000527277c20 */ /* 0x000fe20008410000 */
[----:B------:R-:W-:Y:S01]  /*36a0*/  FMUL.FTZ R38, R38, UR5 ;  /* 0x0000000526267c20 */ /* 0x000fe20008410000 */
[----:B------:R-:W-:Y:S01]  /*36b0*/  FMUL.FTZ R37, R37, UR5 ;  /* 0x0000000525257c20 */ /* 0x000fe20008410000 */
[----:B------:R-:W-:Y:S01]  /*36c0*/  FMUL.FTZ R36, R36, UR5 ;  /* 0x0000000524247c20 */ /* 0x000fe20008410000 */
[----:B------:R-:W-:Y:S05]  /*36d0*/  MUFU.TANH R110, R39 ;  /* 0x00000027006e7308 */ /* 0x000fea0000002400 */
[C---:B------:R-:W-:Y:S03]  /*36e0*/  HMMA.16816.F32.BF16 R32, R4.reuse, R90, R32 ;  /* 0x0000005a0420723c */ /* 0x040fe60000041820 */
[----:B------:R-:W-:Y:S05]  /*36f0*/  MUFU.TANH R57, R38 ;  /* 0x0000002600397308 */ /* 0x000fea0000002400 */
[----:B-1----:R-:W-:Y:S03]  /*3700*/  HMMA.16816.F32.BF16 R24, R4, R102, R28 ;  /* 0x000000660418723c */ /* 0x002fe6000004181c */
[----:B------:R-:W-:Y:S05]  /*3710*/  MUFU.TANH R108, R37 ;  /* 0x00000025006c7308 */ /* 0x000fea0000002400 */
[C---:B------:R-:W-:Y:S03]  /*3720*/  HMMA.16816.F32.BF16 R28, R8.reuse, R58, RZ ;  /* 0x0000003a081c723c */ /* 0x040fe600000418ff */
[----:B------:R-:W-:Y:S01]  /*3730*/  FMUL.FTZ R33, R33, UR5 ;  /* 0x0000000521217c20 */ /* 0x000fe20008410000 */
[----:B------:R-:W-:Y:S01]  /*3740*/  FMUL.FTZ R32, R32, UR5 ;  /* 0x0000000520207c20 */ /* 0x000fe20008410000 */
[----:B------:R-:W-:Y:S01]  /*3750*/  MUFU.TANH R104, R36 ;  /* 0x0000002400687308 */ /* 0x000fe20000002400 */
[----:B------:R-:W-:Y:S01]  /*3760*/  FMUL.FTZ R35, R35, UR5 ;  /* 0x0000000523237c20 */ /* 0x000fe20008410000 */
[----:B------:R-:W-:Y:S01]  /*3770*/  FMUL.FTZ R34, R34, UR5 ;  /* 0x0000000522227c20 */ /* 0x000fe20008410000 */
[----:B------:R-:W-:Y:S03]  /*3780*/  HMMA.16816.F32.BF16 R8, R8, R54, RZ ;  /* 0x000000360808723c */ /* 0x000fe600000418ff */
[----:B------:R-:W-:Y:S01]  /*3790*/  FMUL.FTZ R24, R24, UR5 ;  /* 0x0000000518187c20 */ /* 0x000fe20008410000 */
[----:B------:R-:W-:Y:S01]  /*37a0*/  FMUL.FTZ R25, R25, UR5 ;  /* 0x0000000519197c20 */ /* 0x000fe20008410000 */
[----:B------:R-:W-:Y:S01]  /*37b0*/  FMUL.FTZ R26, R26, UR5 ;  /* 0x000000051a1a7c20 */ /* 0x000fe20008410000 */
[----:B------:R-:W-:Y:S01]  /*37c0*/  FMUL.FTZ R27, R27, UR5 ;  /* 0x000000051b1b7c20 */ /* 0x000fe20008410000 */
[----:B------:R-:W-:Y:S05]  /*37d0*/  MUFU.TANH R109, R24 ;  /* 0x00000018006d7308 */ /* 0x000fea0000002400 */
[C---:B------:R-:W-:Y:S03]  /*37e0*/  HMMA.16816.F32.BF16 R28, R4.reuse, R78, R28 ;  /* 0x0000004e041c723c */ /* 0x040fe6000004181c */
[----:B------:R-:W-:Y:S05]  /*37f0*/  MUFU.TANH R111, R25 ;  /* 0x00000019006f7308 */ /* 0x000fea0000002400 */
[----:B------:R-:W-:Y:S03]  /*3800*/  HMMA.16816.F32.BF16 R8, R4, R70, R8 ;  /* 0x000000460408723c */ /* 0x000fe60000041808 */
[----:B------:R-:W-:Y:S05]  /*3810*/  MUFU.TANH R115, R26 ;  /* 0x0000001a00737308 */ /* 0x000fea0000002400 */
[----:B------:R-:W-:Y:S03]  /*3820*/  HMMA.16816.F32.BF16 R4, R16, R46, RZ ;  /* 0x0000002e1004723c */ /* 0x000fe600000418ff */
[----:B------:R1:W-:Y:S01]  /*3830*/  MUFU.TANH R120, R27 ;  /* 0x0000001b00787308 */ /* 0x0003e20000002400 */
[----:B------:R-:W-:Y:S01]  /*3840*/  FMUL.FTZ R28, R28, UR5 ;  /* 0x000000051c1c7c20 */ /* 0x000fe20008410000 */
[----:B------:R-:W-:Y:S01]  /*3850*/  FMUL.FTZ R31, R31, UR5 ;  /* 0x000000051f1f7c20 */ /* 0x000fe20008410000 */
[----:B------:R-:W-:Y:S01]  /*3860*/  FMUL.FTZ R30, R30, UR5 ;  /* 0x000000051e1e7c20 */ /* 0x000fe20008410000 */
[----:B------:R-:W-:-:S04]  /*3870*/  FMUL.FTZ R29, R29, UR5 ;  /* 0x000000051d1d7c20 */ /* 0x000fc80008410000 */
[----:B------:R-:W-:Y:S01]  /*3880*/  FMUL.FTZ R8, R8, UR5 ;  /* 0x0000000508087c20 */ /* 0x000fe20008410000 */
[----:B------:R-:W-:Y:S01]  /*3890*/  FMUL.FTZ R9, R9, UR5 ;  /* 0x0000000509097c20 */ /* 0x000fe20008410000 */
[----:B------:R-:W-:Y:S01]  /*38a0*/  FMUL.FTZ R10, R10, UR5 ;  /* 0x000000050a0a7c20 */ /* 0x000fe20008410000 */
[----:B------:R-:W-:Y:S01]  /*38b0*/  FMUL.FTZ R11, R11, UR5 ;  /* 0x000000050b0b7c20 */ /* 0x000fe20008410000 */
[----:B------:R-:W-:Y:S05]  /*38c0*/  MUFU.TANH R145, R8 ;  /* 0x0000000800917308 */ /* 0x000fea0000002400 */
[----:B-1----:R-:W-:Y:S01]  /*38d0*/  HMMA.16816.F32.BF16 R24, R12, R50, R4 ;  /* 0x000000320c18723c */ /* 0x002fe20000041804 */
[----:B------:R-:W-:-:S02]  /*38e0*/  FSEL R51, R113, -INF , !P6 ;  /* 0xff80000071337808 */ /* 0x000fc40007000000 */
[----:B------:R-:W-:Y:S01]  /*38f0*/  MUFU.TANH R148, R9 ;  /* 0x0000000900947308 */ /* 0x000fe20000002400 */
[----:B------:R-:W-:Y:S01]  /*3900*/  ISETP.GE.AND P6, PT, R3, R20, PT ;  /* 0x000000140300720c */ /* 0x000fe20003fc6270 */
[----:B------:R-:W-:-:S03]  /*3910*/  VIADD R3, R2, 0x20 ;  /* 0x0000002002037836 */ /* 0x000fc60000000000 */
[----:B------:R-:W-:Y:S01]  /*3920*/  HMMA.16816.F32.BF16 R4, R16, R66, RZ ;  /* 0x000000421004723c */ /* 0x000fe200000418ff */
[----:B---3--:R-:W-:Y:S02]  /*3930*/  FSEL R96, R96, -INF , !P6 ;  /* 0xff80000060607808 */ /* 0x008fe40007000000 */
[----:B------:R-:W-:Y:S08]  /*3940*/  MUFU.TANH R153, R10 ;  /* 0x0000000a00997308 */ /* 0x000ff00000002400 */
[----:B------:R1:W-:Y:S01]  /*3950*/  MUFU.TANH R154, R11 ;  /* 0x0000000b009a7308 */ /* 0x0003e20000002400 */
[----:B------:R-:W-:Y:S01]  /*3960*/  FMUL.FTZ R26, R26, UR5 ;  /* 0x000000051a1a7c20 */ /* 0x000fe20008410000 */
[----:B------:R-:W-:Y:S01]  /*3970*/  FMUL.FTZ R24, R24, UR5 ;  /* 0x0000000518187c20 */ /* 0x000fe20008410000 */
[----:B------:R-:W-:Y:S01]  /*3980*/  FMUL.FTZ R25, R25, UR5 ;  /* 0x0000000519197c20 */ /* 0x000fe20008410000 */
[----:B------:R-:W-:-:S04]  /*3990*/  FMUL.FTZ R27, R27, UR5 ;  /* 0x000000051b1b7c20 */ /* 0x000fc80008410000 */
[----:B------:R-:W-:Y:S01]  /*39a0*/  MUFU.TANH R128, R28 ;  /* 0x0000001c00807308 */ /* 0x000fe20000002400 */
[----:B------:R-:W-:Y:S01]  /*39b0*/  HMMA.16816.F32.BF16 R4, R12, R82, R4 ;  /* 0x000000520c04723c */ /* 0x000fe20000041804 */
[----:B------:R-:W-:Y:S02]  /*39c0*/  FSEL R83, R43, -INF , !P3 ;  /* 0xff8000002b537808 */ /* 0x000fe40005800000 */
[----:B------:R-:W-:-:S04]  /*39d0*/  FSEL R82, R49, -INF , !P6 ;  /* 0xff80000031527808 */ /* 0x000fc80007000000 */
[----:B------:R-:W2:Y:S01]  /*39e0*/  MUFU.TANH R28, R24 ;  /* 0x00000018001c7308 */ /* 0x000ea20000002400 */
[----:B-1----:R-:W-:Y:S01]  /*39f0*/  HMMA.16816.F32.BF16 R8, R16, R94, RZ ;  /* 0x0000005e1008723c */ /* 0x002fe200000418ff */
[----:B------:R-:W-:Y:S02]  /*3a00*/  FSEL R94, R45, -INF , !P1 ;  /* 0xff8000002d5e7808 */ /* 0x000fe40004800000 */
[----:B------:R-:W-:-:S04]  /*3a10*/  FSEL R45, R140, -INF , !P1 ;  /* 0xff8000008c2d7808 */ /* 0x000fc80004800000 */
[----:B------:R-:W1:Y:S04]  /*3a20*/  MUFU.TANH R26, R26 ;  /* 0x0000001a001a7308 */ /* 0x000e680000002400 */
[----:B------:R-:W-:Y:S01]  /*3a30*/  FMUL.FTZ R22, R4, UR5 ;  /* 0x0000000504167c20 */ /* 0x000fe20008410000 */
[----:B------:R-:W-:Y:S02]  /*3a40*/  VIADD R4, R2, 0x11 ;  /* 0x0000001102047836 */ /* 0x000fe40000000000 */
[----:B------:R-:W-:Y:S01]  /*3a50*/  FMUL.FTZ R5, R5, UR5 ;  /* 0x0000000505057c20 */ /* 0x000fe20008410000 */
[----:B------:R-:W-:Y:S01]  /*3a60*/  FMUL.FTZ R21, R6, UR5 ;  /* 0x0000000506157c20 */ /* 0x000fe20008410000 */
[----:B------:R-:W3:Y:S01]  /*3a70*/  MUFU.TANH R25, R25 ;  /* 0x0000001900197308 */ /* 0x000ee20000002400 */
[----:B--2---:R-:W-:-:S02]  /*3a80*/  FSEL R46, R28, -INF , !P2 ;  /* 0xff8000001c2e7808 */ /* 0x004fc40005000000 */
[----:B------:R-:W-:Y:S01]  /*3a90*/  ISETP.GE.AND P4, PT, R4, R20, PT ;  /* 0x000000140400720c */ /* 0x000fe20003f86270 */
[----:B------:R-:W-:Y:S03]  /*3aa0*/  HMMA.16816.F32.BF16 R8, R12, R106, R8 ;  /* 0x0000006a0c08723c */ /* 0x000fe60000041808 */
[----:B------:R-:W-:Y:S01]  /*3ab0*/  FSEL R93, R93, -INF , !P4 ;  /* 0xff8000005d5d7808 */ /* 0x000fe20006000000 */
[----:B------:R-:W2:Y:S01]  /*3ac0*/  MUFU.TANH R27, R27 ;  /* 0x0000001b001b7308 */ /* 0x000ea20000002400 */
[----:B-1----:R-:W-:Y:S02]  /*3ad0*/  FSEL R69, R26, -INF , !P2 ;  /* 0xff8000001a457808 */ /* 0x002fe40005000000 */
[----:B------:R-:W-:Y:S02]  /*3ae0*/  FSEL R81, R81, -INF , !P4 ;  /* 0xff80000051517808 */ /* 0x000fe40006000000 */
[----:B------:R-:W-:-:S02]  /*3af0*/  FSEL R67, R135, -INF , !P4 ;  /* 0xff80000087437808 */ /* 0x000fc40006000000 */
[----:B------:R-:W-:Y:S01]  /*3b00*/  FSEL R44, R143, -INF , !P4 ;  /* 0xff8000008f2c7808 */ /* 0x000fe20006000000 */
[----:B------:R-:W-:Y:S01]  /*3b10*/  MUFU.TANH R117, R33 ;  /* 0x0000002100757308 */ /* 0x000fe20000002400 */
[----:B---3--:R-:W-:-:S07]  /*3b20*/  FSEL R47, R25, -INF , !P0 ;  /* 0xff800000192f7808 */ /* 0x008fce0004000000 */
[----:B------:R-:W-:Y:S01]  /*3b30*/  MUFU.TANH R133, R31 ;  /* 0x0000001f00857308 */ /* 0x000fe20000002400 */
[----:B--2---:R-:W-:Y:S01]  /*3b40*/  FSEL R73, R27, -INF , !P0 ;  /* 0xff8000001b497808 */ /* 0x004fe20004000000 */
[----:B------:R-:W-:Y:S01]  /*3b50*/  FMUL.FTZ R8, R8, UR5 ;  /* 0x0000000508087c20 */ /* 0x000fe20008410000 */
[----:B------:R-:W-:-:S05]  /*3b60*/  FMUL.FTZ R9, R9, UR5 ;  /* 0x0000000509097c20 */ /* 0x000fca0008410000 */
[----:B------:R1:W2:Y:S08]  /*3b70*/  MUFU.TANH R33, R22 ;  /* 0x0000001600217308 */ /* 0x0002b00000002400 */
[----:B------:R3:W-:Y:S08]  /*3b80*/  MUFU.TANH R31, R5 ;  /* 0x00000005001f7308 */ /* 0x0007f00000002400 */
[----:B------:R4:W5:Y:S01]  /*3b90*/  MUFU.TANH R24, R21 ;  /* 0x0000001500187308 */ /* 0x0009620000002400 */
[----:B-1----:R-:W-:Y:S01]  /*3ba0*/  FMUL.FTZ R22, R7, UR5 ;  /* 0x0000000507167c20 */ /* 0x002fe20008410000 */
[----:B--2---:R-:W-:-:S06]  /*3bb0*/  FSEL R43, R33, -INF , !P3 ;  /* 0xff800000212b7808 */ /* 0x004fcc0005800000 */
[----:B------:R1:W2:Y:S01]  /*3bc0*/  MUFU.TANH R23, R22 ;  /* 0x0000001600177308 */ /* 0x0002a20000002400 */
[----:B---3--:R-:W-:Y:S01]  /*3bd0*/  HMMA.16816.F32.BF16 R4, R16, R74, RZ ;  /* 0x0000004a1004723c */ /* 0x008fe200000418ff */
[----:B------:R-:W-:Y:S02]  /*3be0*/  FSEL R75, R65, -INF , !P5 ;  /* 0xff800000414b7808 */ /* 0x000fe40006800000 */
[-C--:B------:R-:W-:Y:S01]  /*3bf0*/  ISETP.GE.AND P5, PT, R3, R20.reuse, PT ;  /* 0x000000140300720c */ /* 0x080fe20003fa6270 */
[----:B------:R-:W-:Y:S01]  /*3c00*/  VIADD R3, R2, 0x21 ;  /* 0x0000002102037836 */ /* 0x000fe20000000000 */
[----:B------:R-:W-:Y:S02]  /*3c10*/  FSEL R74, R42, -INF , !P2 ;  /* 0xff8000002a4a7808 */ /* 0x000fe40005000000 */
[----:B------:R-:W-:Y:S01]  /*3c20*/  MUFU.TANH R118, R32 ;  /* 0x0000002000767308 */ /* 0x000fe20000002400 */
[----:B----4-:R-:W-:Y:S01]  /*3c30*/  FMUL.FTZ R21, R10, UR5 ;  /* 0x000000050a157c20 */ /* 0x010fe20008410000 */
[----:B------:R-:W-:Y:S01]  /*3c40*/  ISETP.GE.AND P2, PT, R3, R20, PT ;  /* 0x000000140300720c */ /* 0x000fe20003f46270 */
[----:B------:R-:W-:Y:S01]  /*3c50*/  VIADD R3, R2, 0x28 ;  /* 0x0000002802037836 */ /* 0x000fe20000000000 */
[----:B-----5:R-:W-:-:S02]  /*3c60*/  FSEL R66, R24, -INF , !P3 ;  /* 0xff80000018427808 */ /* 0x020fc40005800000 */
[----:B------:R-:W-:Y:S02]  /*3c70*/  FSEL R42, R31, -INF , !P6 ;  /* 0xff8000001f2a7808 */ /* 0x000fe40007000000 */
[-C--:B------:R-:W-:Y:S01]  /*3c80*/  ISETP.GE.AND P0, PT, R3, R20.reuse, PT ;  /* 0x000000140300720c */ /* 0x080fe20003f06270 */
[C---:B------:R-:W-:Y:S01]  /*3c90*/  VIADD R3, R2.reuse, 0x29 ;  /* 0x0000002902037836 */ /* 0x040fe20000000000 */
[----:B------:R-:W-:Y:S01]  /*3ca0*/  MUFU.TANH R132, R30 ;  /* 0x0000001e00847308 */ /* 0x000fe20000002400 */
[----:B-1----:R-:W-:Y:S01]  /*3cb0*/  FMUL.FTZ R22, R11, UR5 ;  /* 0x000000050b167c20 */ /* 0x002fe20008410000 */
[----:B--2---:R-:W-:Y:S01]  /*3cc0*/  FSEL R65, R23, -INF , !P6 ;  /* 0xff80000017417808 */ /* 0x004fe20007000000 */
[----:B------:R-:W-:Y:S01]  /*3cd0*/  HMMA.16816.F32.BF16 R4, R12, R62, R4 ;  /* 0x0000003e0c04723c */ /* 0x000fe20000041804 */
[----:B------:R-:W-:Y:S01]  /*3ce0*/  ISETP.GE.AND P1, PT, R3, R20, PT ;  /* 0x000000140300720c */ /* 0x000fe20003f26270 */
[----:B------:R-:W-:Y:S01]  /*3cf0*/  VIADD R3, R2, 0x30 ;  /* 0x0000003002037836 */ /* 0x000fe20000000000 */
[----:B------:R-:W-:-:S02]  /*3d00*/  FSEL R95, R121, -INF , !P5 ;  /* 0xff800000795f7808 */ /* 0x000fc40006800000 */
[----:B------:R-:W1:Y:S01]  /*3d10*/  MUFU.TANH R32, R8 ;  /* 0x0000000800207308 */ /* 0x000e620000002400 */
[----:B------:R-:W-:Y:S02]  /*3d20*/  FSEL R64, R131, -INF , !P5 ;  /* 0xff80000083407808 */ /* 0x000fe40006800000 */
[-C--:B------:R-:W-:Y:S01]  /*3d30*/  ISETP.GE.AND P4, PT, R3, R20.reuse, PT ;  /* 0x000000140300720c */ /* 0x080fe20003f86270 */
[----:B------:R-:W-:Y:S01]  /*3d40*/  VIADD R3, R2, 0x31 ;  /* 0x0000003102037836 */ /* 0x000fe20000000000 */
[----:B------:R-:W-:Y:S02]  /*3d50*/  FSEL R39, R157, -INF , !P5 ;  /* 0xff8000009d277808 */ /* 0x000fe40006800000 */
[----:B------:R-:W-:Y:S01]  /*3d60*/  FSEL R100, R60, -INF , !P2 ;  /* 0xff8000003c647808 */ /* 0x000fe20005000000 */
[----:B------:R2:W-:Y:S01]  /*3d70*/  MUFU.TANH R30, R9 ;  /* 0x00000009001e7308 */ /* 0x0005e20000002400 */
[----:B------:R-:W-:Y:S01]  /*3d80*/  ISETP.GE.AND P3, PT, R3, R20, PT ;  /* 0x000000140300720c */ /* 0x000fe20003f66270 */
[----:B------:R-:W-:Y:S01]  /*3d90*/  VIADD R3, R2, 0x38 ;  /* 0x0000003802037836 */ /* 0x000fe20000000000 */
[----:B------:R-:W-:-:S02]  /*3da0*/  FSEL R61, R156, -INF , !P2 ;  /* 0xff8000009c3d7808 */ /* 0x000fc40005000000 */
[----:B------:R-:W-:Y:S01]  /*3db0*/  FSEL R37, R165, -INF , !P2 ;  /* 0xff800000a5257808 */ /* 0x000fe20005000000 */
[----:B------:R-:W-:Y:S01]  /*3dc0*/  FMUL.FTZ R4, R4, UR5 ;  /* 0x0000000504047c20 */ /* 0x000fe20008410000 */
[----:B------:R-:W-:Y:S01]  /*3dd0*/  ISETP.GE.AND P6, PT, R3, R20, PT ;  /* 0x000000140300720c */ /* 0x000fe20003fc6270 */
[----:B------:R-:W-:Y:S01]  /*3de0*/  MUFU.TANH R129, R29 ;  /* 0x0000001d00817308 */ /* 0x000fe20000002400 */
[----:B------:R-:W-:Y:S02]  /*3df0*/  VIADD R3, R2, 0x39 ;  /* 0x0000003902037836 */ /* 0x000fe40000000000 */
[----:B------:R-:W-:Y:S01]  /*3e00*/  FMUL.FTZ R5, R5, UR5 ;  /* 0x0000000505057c20 */ /* 0x000fe20008410000 */
[----:B-1----:R-:W-:Y:S02]  /*3e10*/  FSEL R36, R32, -INF , !P0 ;  /* 0xff80000020247808 */ /* 0x002fe40004000000 */
[----:B------:R-:W-:Y:S02]  /*3e20*/  FSEL R101, R101, -INF , !P1 ;  /* 0xff80000065657808 */ /* 0x000fe40004800000 */
[----:B------:R-:W-:Y:S01]  /*3e30*/  FSEL R60, R147, -INF , !P4 ;  /* 0xff800000933c7808 */ /* 0x000fe20006000000 */
[----:B------:R-:W1:Y:S01]  /*3e40*/  MUFU.TANH R29, R21 ;  /* 0x00000015001d7308 */ /* 0x000e620000002400 */
[----:B--2---:R-:W-:Y:S01]  /*3e50*/  HMMA.16816.F32.BF16 R8, R16, R98, RZ ;  /* 0x000000621008723c */ /* 0x004fe200000418ff */
[----:B------:R-:W-:-:S02]  /*3e60*/  FSEL R99, R105, -INF , !P5 ;  /* 0xff80000069637808 */ /* 0x000fc40006800000 */
[----:B------:R-:W-:Y:S01]  /*3e70*/  ISETP.GE.AND P5, PT, R3, R20, PT ;  /* 0x000000140300720c */ /* 0x000fe20003fa6270 */
[----:B------:R-:W-:Y:S01]  /*3e80*/  VIADD R3, R2, 0x40 ;  /* 0x0000004002037836 */ /* 0x000fe20000000000 */
[----:B------:R-:W-:Y:S02]  /*3e90*/  FSEL R98, R53, -INF , !P0 ;  /* 0xff80000035627808 */ /* 0x000fe40004000000 */
[----:B------:R-:W2:Y:S01]  /*3ea0*/  MUFU.TANH R28, R22 ;  /* 0x00000016001c7308 */ /* 0x000ea20000002400 */
[----:B------:R-:W-:Y:S02]  /*3eb0*/  FSEL R105, R114, -INF , !P4 ;  /* 0xff80000072697808 */ /* 0x000fe40006000000 */
[----:B------:R-:W-:Y:S02]  /*3ec0*/  FSEL R106, R134, -INF , !P3 ;  /* 0xff800000866a7808 */ /* 0x000fe40005800000 */
[----:B------:R-:W-:Y:S02]  /*3ed0*/  FSEL R33, R172, -INF , !P3 ;  /* 0xff800000ac217808 */ /* 0x000fe40005800000 */
[----:B------:R-:W-:Y:S01]  /*3ee0*/  FSEL R107, R57, -INF , !P6 ;  /* 0xff800000396b7808 */ /* 0x000fe20007000000 */
[----:B------:R-:W3:Y:S01]  /*3ef0*/  MUFU.TANH R38, R4 ;  /* 0x0000000400267308 */ /* 0x000ee20000002400 */
[----:B-1----:R-:W-:-:S02]  /*3f00*/  FSEL R63, R29, -INF , !P0 ;  /* 0xff8000001d3f7808 */ /* 0x002fc40004000000 */
[----:B------:R-:W-:Y:S02]  /*3f10*/  FSEL R104, R104, -INF , !P6 ;  /* 0xff80000068687808 */ /* 0x000fe40007000000 */
[----:B------:R-:W-:Y:S01]  /*3f20*/  HMMA.16816.F32.BF16 R24, R12, R102, R8 ;  /* 0x000000660c18723c */ /* 0x000fe20000041808 */
[----:B------:R-:W-:Y:S01]  /*3f30*/  FMUL.FTZ R8, R6, UR5 ;  /* 0x0000000506087c20 */ /* 0x000fe20008410000 */
[----:B------:R-:W-:Y:S01]  /*3f40*/  FMUL.FTZ R9, R7, UR5 ;  /* 0x0000000507097c20 */ /* 0x000fe20008410000 */
[----:B------:R1:W4:Y:S01]  /*3f50*/  MUFU.TANH R23, R5 ;  /* 0x0000000500177308 */ /* 0x0003220000002400 */
[----:B------:R-:W-:Y:S02]  /*3f60*/  FSEL R102, R52, -INF , !P0 ;  /* 0xff80000034667808 */ /* 0x000fe40004000000 */
[----:B--2---:R-:W-:Y:S02]  /*3f70*/  FSEL R62, R28, -INF , !P1 ;  /* 0xff8000001c3e7808 */ /* 0x004fe40004800000 */
[----:B------:R-:W-:-:S02]  /*3f80*/  FSEL R110, R110, -INF , !P5 ;  /* 0xff8000006e6e7808 */ /* 0x000fc40006800000 */
[----:B------:R-:W-:Y:S01]  /*3f90*/  FSEL R103, R108, -INF , !P5 ;  /* 0xff8000006c677808 */ /* 0x000fe20006800000 */
[----:B------:R2:W-:Y:S01]  /*3fa0*/  MUFU.TANH R125, R35 ;  /* 0x00000023007d7308 */ /* 0x0005e20000002400 */
[----:B---3--:R-:W-:-:S07]  /*3fb0*/  FSEL R32, R38, -INF , !P6 ;  /* 0xff80000026207808 */ /* 0x008fce0007000000 */
[----:B------:R-:W-:Y:S01]  /*3fc0*/  MUFU.TANH R22, R8 ;  /* 0x0000000800167308 */ /* 0x000fe20000002400 */
[----:B-1----:R-:W-:Y:S01]  /*3fd0*/  HMMA.16816.F32.BF16 R4, R16, R86, RZ ;  /* 0x000000561004723c */ /* 0x002fe200000418ff */
[----:B------:R-:W-:Y:S01]  /*3fe0*/  FSEL R86, R126, -INF , !P2 ;  /* 0xff8000007e567808 */ /* 0x000fe20005000000 */
[----:B------:R-:W-:Y:S01]  /*3ff0*/  FMUL.FTZ R26, R26, UR5 ;  /* 0x000000051a1a7c20 */ /* 0x000fe20008410000 */
[-C--:B------:R-:W-:Y:S01]  /*4000*/  ISETP.GE.AND P2, PT, R3, R20.reuse, PT ;  /* 0x000000140300720c */ /* 0x080fe20003f46270 */
[----:B------:R-:W-:Y:S01]  /*4010*/  VIADD R3, R2, 0x41 ;  /* 0x0000004102037836 */ /* 0x000fe20000000000 */
[----:B------:R-:W-:Y:S01]  /*4020*/  FSEL R87, R56, -INF , !P1 ;  /* 0xff80000038577808 */ /* 0x000fe20004800000 */
[----:B------:R-:W-:Y:S01]  /*4030*/  FMUL.FTZ R24, R24, UR5 ;  /* 0x0000000518187c20 */ /* 0x000fe20008410000 */
[----:B------:R1:W3:Y:S01]  /*4040*/  MUFU.TANH R21, R9 ;  /* 0x0000000900157308 */ /* 0x0002e20000002400 */
[----:B--2---:R-:W-:Y:S01]  /*4050*/  FSEL R35, R30, -INF , !P1 ;  /* 0xff8000001e237808 */ /* 0x004fe20004800000 */
[----:B------:R-:W-:Y:S01]  /*4060*/  FMUL.FTZ R27, R27, UR5 ;  /* 0x000000051b1b7c20 */ /* 0x000fe20008410000 */
[-C--:B------:R-:W-:Y:S01]  /*4070*/  ISETP.GE.AND P0, PT, R3, R20.reuse, PT ;  /* 0x000000140300720c */ /* 0x080fe20003f06270 */
[----:B------:R-:W-:Y:S01]  /*4080*/  VIADD R3, R2, 0x48 ;  /* 0x0000004802037836 */ /* 0x000fe20000000000 */
[----:B----4-:R-:W-:Y:S01]  /*4090*/  FSEL R31, R23, -INF , !P5 ;  /* 0xff800000171f7808 */ /* 0x010fe20006800000 */
[----:B------:R-:W-:Y:S01]  /*40a0*/  FMUL.FTZ R25, R25, UR5 ;  /* 0x0000000519197c20 */ /* 0x000fe20008410000 */
[----:B------:R-:W-:Y:S01]  /*40b0*/  FSEL R114, R130, -INF , !P2 ;  /* 0xff80000082727808 */ /* 0x000fe20005000000 */
[----:B------:R2:W-:Y:S01]  /*40c0*/  MUFU.TANH R124, R34 ;  /* 0x00000022007c7308 */ /* 0x0005e20000002400 */
[----:B------:R-:W-:Y:S01]  /*40d0*/  ISETP.GE.AND P1, PT, R3, R20, PT ;  /* 0x000000140300720c */ /* 0x000fe20003f26270 */
[----:B------:R-:W-:Y:S01]  /*40e0*/  VIADD R3, R2, 0x49 ;  /* 0x0000004902037836 */ /* 0x000fe20000000000 */
[----:B------:R-:W-:-:S02]  /*40f0*/  FSEL R56, R166, -INF , !P2 ;  /* 0xff800000a6387808 */ /* 0x000fc40005000000 */
[----:B------:R-:W-:Y:S02]  /*4100*/  FSEL R30, R176, -INF , !P2 ;  /* 0xff800000b01e7808 */ /* 0x000fe40005000000 */
[----:B------:R-:W-:Y:S01]  /*4110*/  FSEL R112, R151, -INF , !P0 ;  /* 0xff80000097707808 */ /* 0x000fe20004000000 */
[----:B------:R-:W-:Y:S01]  /*4120*/  MUFU.TANH R49, R24 ;  /* 0x0000001800317308 */ /* 0x000fe20000002400 */
[----:B-1----:R-:W-:Y:S01]  /*4130*/  HMMA.16816.F32.BF16 R8, R12, R90, R4 ;  /* 0x0000005a0c08723c */ /* 0x002fe20000041804 */
[----:B------:R-:W-:Y:S02]  /*4140*/  FSEL R90, R123, -INF , !P4 ;  /* 0xff8000007b5a7808 */ /* 0x000fe40006000000 */
[----:B------:R-:W-:Y:S02]  /*4150*/  FSEL R91, R142, -INF , !P3 ;  /* 0xff8000008e5b7808 */ /* 0x000fe40005800000 */
[----:B---3--:R-:W-:Y:S02]  /*4160*/  FSEL R57, R21, -INF , !P5 ;  /* 0xff80000015397808 */ /* 0x008fe40006800000 */
[----:B------:R-:W1:Y:S01]  /*4170*/  MUFU.TANH R26, R26 ;  /* 0x0000001a001a7308 */ /* 0x000e620000002400 */
[----:B--2---:R-:W-:Y:S01]  /*4180*/  FSEL R34, R161, -INF , !P4 ;  /* 0xff800000a1227808 */ /* 0x004fe20006000000 */
[----:B------:R-:W-:Y:S01]  /*4190*/  HMMA.16816.F32.BF16 R4, R16, R58, RZ ;  /* 0x0000003a1004723c */ /* 0x000fe200000418ff */
[----:B------:R-:W-:Y:S01]  /*41a0*/  ISETP.GE.AND P4, PT, R3, R20, PT ;  /* 0x000000140300720c */ /* 0x000fe20003f86270 */
[----:B------:R-:W-:Y:S01]  /*41b0*/  VIADD R3, R2, 0x50 ;  /* 0x0000005002037836 */ /* 0x000fe20000000000 */
[----:B------:R-:W-:-:S02]  /*41c0*/  FSEL R59, R170, -INF , !P3 ;  /* 0xff800000aa3b7808 */ /* 0x000fc40005800000 */
[----:B------:R-:W-:Y:S01]  /*41d0*/  FSEL R58, R22, -INF , !P6 ;  /* 0xff800000163a7808 */ /* 0x000fe20007000000 */
[----:B------:R-:W2:Y:S01]  /*41e0*/  MUFU.TANH R27, R27 ;  /* 0x0000001b001b7308 */ /* 0x000ea20000002400 */
[-C--:B------:R-:W-:Y:S01]  /*41f0*/  ISETP.GE.AND P3, PT, R3, R20.reuse, PT ;  /* 0x000000140300720c */ /* 0x080fe20003f66270 */
[----:B------:R-:W-:Y:S01]  /*4200*/  VIADD R3, R2, 0x51 ;  /* 0x0000005102037836 */ /* 0x000fe20000000000 */
[----:B------:R-:W-:Y:S01]  /*4210*/  HMMA.16816.F32.BF16 R16, R16, R54, RZ ;  /* 0x000000361010723c */ /* 0x000fe200000418ff */
[----:B------:R-:W-:Y:S01]  /*4220*/  FSEL R54, R175, -INF , !P0 ;  /* 0xff800000af367808 */ /* 0x000fe20004000000 */
[----:B------:R-:W-:Y:S01]  /*4230*/  FMUL.FTZ R10, R10, UR5 ;  /* 0x000000050a0a7c20 */ /* 0x000fe20008410000 */
[----:B------:R-:W-:Y:S01]  /*4240*/  FSEL R29, R180, -INF , !P0 ;  /* 0xff800000b41d7808 */ /* 0x000fe20004000000 */
[----:B------:R-:W-:Y:S01]  /*4250*/  FMUL.FTZ R8, R8, UR5 ;  /* 0x0000000508087c20 */ /* 0x000fe20008410000 */
[-C--:B------:R-:W-:Y:S01]  /*4260*/  ISETP.GE.AND P6, PT, R3, R20.reuse, PT ;  /* 0x000000140300720c */ /* 0x080fe20003fc6270 */
[C---:B------:R-:W-:Y:S01]  /*4270*/  VIADD R3, R2.reuse, 0x58 ;  /* 0x0000005802037836 */ /* 0x040fe20000000000 */
[----:B------:R-:W3:Y:S01]  /*4280*/  MUFU.TANH R25, R25 ;  /* 0x0000001900197308 */ /* 0x000ee20000002400 */
[----:B------:R-:W-:Y:S01]  /*4290*/  FSEL R115, R115, -INF , !P1 ;  /* 0xff80000073737808 */ /* 0x000fe20004800000 */
[----:B------:R-:W-:Y:S01]  /*42a0*/  FMUL.FTZ R9, R9, UR5 ;  /* 0x0000000509097c20 */ /* 0x000fe20008410000 */
[----:B------:R-:W-:Y:S01]  /*42b0*/  FSEL R109, R109, -INF , !P1 ;  /* 0xff8000006d6d7808 */ /* 0x000fe20004800000 */
[C---:B------:R-:W-:Y:S01]  /*42c0*/  HMMA.16816.F32.BF16 R4, R12.reuse, R78, R4 ;  /* 0x0000004e0c04723c */ /* 0x040fe20000041804 */
[-C--:B------:R-:W-:Y:S01]  /*42d0*/  ISETP.GE.AND P5, PT, R3, R20.reuse, PT ;  /* 0x000000140300720c */ /* 0x080fe20003fa6270 */
[----:B------:R-:W-:Y:S01]  /*42e0*/  VIADD R3, R2, 0x59 ;  /* 0x0000005902037836 */ /* 0x000fe20000000000 */
[----:B------:R-:W-:Y:S01]  /*42f0*/  FSEL R79, R141, -INF , !P2 ;  /* 0xff8000008d4f7808 */ /* 0x000fe20005000000 */
[----:B------:R-:W-:Y:S01]  /*4300*/  MUFU.TANH R24, R8 ;  /* 0x0000000800187308 */ /* 0x000fe20000002400 */
[----:B------:R-:W-:Y:S01]  /*4310*/  FSEL R78, R164, -INF , !P0 ;  /* 0xff800000a44e7808 */ /* 0x000fe20004000000 */
[----:B------:R-:W-:Y:S01]  /*4320*/  FMUL.FTZ R11, R11, UR5 ;  /* 0x000000050b0b7c20 */ /* 0x000fe20008410000 */
[-C--:B------:R-:W-:Y:S01]  /*4330*/  ISETP.GE.AND P2, PT, R3, R20.reuse, PT ;  /* 0x000000140300720c */ /* 0x080fe20003f46270 */
[----:B------:R-:W-:Y:S01]  /*4340*/  VIADD R3, R2, 0x60 ;  /* 0x0000006002037836 */ /* 0x000fe20000000000 */
[----:B-1----:R-:W-:Y:S01]  /*4350*/  FSEL R53, R26, -INF , !P1 ;  /* 0xff8000001a357808 */ /* 0x002fe20004800000 */
[----:B------:R-:W-:Y:S01]  /*4360*/  HMMA.16816.F32.BF16 R12, R12, R70, R16 ;  /* 0x000000460c0c723c */ /* 0x000fe20000041810 */
[----:B------:R-:W-:Y:S01]  /*4370*/  FSEL R28, R49, -INF , !P1 ;  /* 0xff800000311c7808 */ /* 0x000fe20004800000 */
[----:B------:R-:W1:Y:S01]  /*4380*/  MUFU.TANH R10, R10 ;  /* 0x0000000a000a7308 */ /* 0x000e620000002400 */
[----:B------:R-:W-:Y:S01]  /*4390*/  ISETP.GE.AND P0, PT, R3, R20, PT ;  /* 0x000000140300720c */ /* 0x000fe20003f06270 */
[----:B------:R-:W-:Y:S01]  /*43a0*/  VIADD R3, R2, 0x61 ;  /* 0x0000006102037836 */ /* 0x000fe20000000000 */
[----:B--2---:R-:W-:-:S02]  /*43b0*/  FSEL R52, R27, -INF , !P4 ;  /* 0xff8000001b347808 */ /* 0x004fc40006000000 */
[----:B------:R-:W-:Y:S02]  /*43c0*/  FSEL R120, R120, -INF , !P4 ;  /* 0xff80000078787808 */ /* 0x000fe40006000000 */
[-C--:B------:R-:W-:Y:S01]  /*43d0*/  ISETP.GE.AND P1, PT, R3, R20.reuse, PT ;  /* 0x000000140300720c */ /* 0x080fe20003f26270 */
[----:B------:R-:W-:Y:S01]  /*43e0*/  VIADD R3, R2, 0x70 ;  /* 0x0000007002037836 */ /* 0x000fe20000000000 */
[----:B------:R-:W-:Y:S01]  /*43f0*/  FSEL R108, R111, -INF , !P4 ;  /* 0xff8000006f6c7808 */ /* 0x000fe20006000000 */
[----:B------:R-:W-:Y:S01]  /*4400*/  FMUL.FTZ R4, R4, UR5 ;  /* 0x0000000504047c20 */ /* 0x000fe20008410000 */
[----:B---3--:R-:W-:Y:S01]  /*4410*/  FSEL R27, R25, -INF , !P4 ;  /* 0xff800000191b7808 */ /* 0x008fe20006000000 */
[----:B------:R-:W-:Y:S01]  /*4420*/  MUFU.TANH R9, R9 ;  /* 0x0000000900097308 */ /* 0x000fe20000002400 */
[-C--:B------:R-:W-:Y:S01]  /*4430*/  ISETP.GE.AND P4, PT, R3, R20.reuse, PT ;  /* 0x000000140300720c */ /* 0x080fe20003f86270 */
[----:B------:R-:W-:Y:S01]  /*4440*/  VIADD R3, R2, 0x71 ;  /* 0x0000007102037836 */ /* 0x000fe20000000000 */
[----:B------:R-:W-:Y:S01]  /*4450*/  FSEL R121, R150, -INF , !P3 ;  /* 0xff80000096797808 */ /* 0x000fe20005800000 */
[----:B------:R-:W-:Y:S01]  /*4460*/  FMUL.FTZ R6, R6, UR5 ;  /* 0x0000000506067c20 */ /* 0x000fe20008410000 */
[----:B------:R-:W-:Y:S01]  /*4470*/  FSEL R113, R169, -INF , !P3 ;  /* 0xff800000a9717808 */ /* 0x000fe20005800000 */
[----:B------:R-:W-:Y:S01]  /*4480*/  FMUL.FTZ R14, R14, UR5 ;  /* 0x000000050e0e7c20 */ /* 0x000fe20008410000 */
[----:B------:R-:W-:Y:S01]  /*4490*/  FSEL R50, R174, -INF , !P3 ;  /* 0xff800000ae327808 */ /* 0x000fe20005800000 */
[----:B------:R2:W-:Y:S01]  /*44a0*/  MUFU.TANH R8, R4 ;  /* 0x0000000400087308 */ /* 0x0005e20000002400 */
[----:B------:R-:W-:Y:S01]  /*44b0*/  FSEL R26, R183, -INF , !P3 ;  /* 0xff800000b71a7808 */ /* 0x000fe20005800000 */
[----:B------:R-:W-:Y:S01]  /*44c0*/  FMUL.FTZ R12, R12, UR5 ;  /* 0x000000050c0c7c20 */ /* 0x000fe20008410000 */
[----:B------:R-:W-:Y:S01]  /*44d0*/  ISETP.GE.AND P3, PT, R3, R20, PT ;  /* 0x000000140300720c */ /* 0x000fe20003f66270 */
[----:B------:R-:W-:Y:S01]  /*44e0*/  VIADD R3, R2, 0x68 ;  /* 0x0000006802037836 */ /* 0x000fe20000000000 */
[----:B------:R-:W-:Y:S01]  /*44f0*/  FSEL R122, R162, -INF , !P6 ;  /* 0xff800000a27a7808 */ /* 0x000fe20007000000 */
[----:B------:R-:W-:Y:S01]  /*4500*/  FMUL.FTZ R13, R13, UR5 ;  /* 0x000000050d0d7c20 */ /* 0x000fe20008410000 */
[----:B------:R-:W-:Y:S01]  /*4510*/  FSEL R116, R171, -INF , !P6 ;  /* 0xff800000ab747808 */ /* 0x000fe20007000000 */
[----:B------:R-:W3:Y:S01]  /*4520*/  MUFU.TANH R11, R11 ;  /* 0x0000000b000b7308 */ /* 0x000ee20000002400 */
[----:B------:R-:W-:-:S02]  /*4530*/  FSEL R49, R179, -INF , !P6 ;  /* 0xff800000b3317808 */ /* 0x000fc40007000000 */
[----:B------:R-:W-:Y:S02]  /*4540*/  FSEL R25, R182, -INF , !P6 ;  /* 0xff800000b6197808 */ /* 0x000fe40007000000 */
[----:B------:R-:W-:Y:S01]  /*4550*/  ISETP.GE.AND P6, PT, R3, R20, PT ;  /* 0x000000140300720c */ /* 0x000fe20003fc6270 */
[----:B------:R-:W-:Y:S01]  /*4560*/  VIADD R3, R2, 0x69 ;  /* 0x0000006902037836 */ /* 0x000fe20000000000 */
[----:B------:R-:W-:Y:S01]  /*4570*/  FSEL R124, R124, -INF , !P5 ;  /* 0xff8000007c7c7808 */ /* 0x000fe20006800000 */
[----:B------:R-:W4:Y:S01]  /*4580*/  MUFU.TANH R14, R14 ;  /* 0x0000000e000e7308 */ /* 0x000f220000002400 */
[----:B------:R-:W-:Y:S01]  /*4590*/  FSEL R118, R118, -INF , !P5 ;  /* 0xff80000076767808 */ /* 0x000fe20006800000 */
[----:B--2---:R-:W-:Y:S01]  /*45a0*/  FMUL.FTZ R4, R5, UR5 ;  /* 0x0000000505047c20 */ /* 0x004fe20008410000 */
[----:B-1----:R-:W-:Y:S01]  /*45b0*/  FSEL R55, R10, -INF , !P5 ;  /* 0xff8000000a377808 */ /* 0x002fe20006800000 */
[----:B------:R-:W-:Y:S01]  /*45c0*/  FMUL.FTZ R5, R7, UR5 ;  /* 0x0000000507057c20 */ /* 0x000fe20008410000 */
[----:B------:R-:W-:-:S02]  /*45d0*/  FSEL R24, R24, -INF , !P5 ;  /* 0xff80000018187808 */ /* 0x000fc40006800000 */
[-C--:B------:R-:W-:Y:S01]  /*45e0*/  ISETP.GE.AND P5, PT, R3, R20.reuse, PT ;  /* 0x000000140300720c */ /* 0x080fe20003fa6270 */
[----:B------:R-:W-:Y:S01]  /*45f0*/  VIADD R3, R2, 0x78 ;  /* 0x0000007802037836 */ /* 0x000fe20000000000 */
[----:B------:R-:W-:Y:S01]  /*4600*/  FSEL R131, R158, -INF , !P1 ;  /* 0xff8000009e837808 */ /* 0x000fe20004800000 */
[----:B------:R-:W-:Y:S01]  /*4610*/  VIADD R2, R2, 0x79 ;  /* 0x0000007902027836 */ /* 0x000fe20000000000 */
[----:B------:R-:W-:Y:S01]  /*4620*/  FSEL R127, R167, -INF , !P1 ;  /* 0xff800000a77f7808 */ /* 0x000fe20004800000 */
[----:B------:R-:W1:Y:S01]  /*4630*/  MUFU.TANH R6, R6 ;  /* 0x0000000600067308 */ /* 0x000e620000002400 */
[----:B------:R-:W-:Y:S02]  /*4640*/  FSEL R111, R177, -INF , !P1 ;  /* 0xff800000b16f7808 */ /* 0x000fe40004800000 */
[----:B------:R-:W-:Y:S02]  /*4650*/  FSEL R21, R181, -INF , !P1 ;  /* 0xff800000b5157808 */ /* 0x000fe40004800000 */
[----:B------:R-:W-:Y:S01]  /*4660*/  ISETP.GE.AND P1, PT, R2, R20, PT ;  /* 0x000000140200720c */ /* 0x000fe20003f26270 */
[----:B------:R-:W-:Y:S01]  /*4670*/  FMUL.FTZ R2, R15, UR5 ;  /* 0x000000050f027c20 */ /* 0x000fe20008410000 */
[----:B------:R-:W-:Y:S01]  /*4680*/  FSEL R130, R146, -INF , !P0 ;  /* 0xff80000092827808 */ /* 0x000fe20004000000 */
[----:B------:R-:W-:Y:S01]  /*4690*/  MUFU.TANH R4, R4 ;  /* 0x0000000400047308 */ /* 0x000fe20000002400 */
[----:B------:R-:W-:-:S02]  /*46a0*/  FSEL R126, R168, -INF , !P0 ;  /* 0xff800000a87e7808 */ /* 0x000fc40004000000 */
[----:B------:R-:W-:Y:S02]  /*46b0*/  FSEL R71, R173, -INF , !P0 ;  /* 0xff800000ad477808 */ /* 0x000fe40004000000 */
[----:B------:R-:W-:Y:S02]  /*46c0*/  FSEL R22, R178, -INF , !P0 ;  /* 0xff800000b2167808 */ /* 0x000fe40004000000 */
[----:B------:R-:W-:Y:S01]  /*46d0*/  ISETP.GE.U32.AND P0, PT, R20, 0x81, PT ;  /* 0x000000811400780c */ /* 0x000fe20003f06070 */
[----:B------:R-:W2:Y:S01]  /*46e0*/  MUFU.TANH R5, R5 ;  /* 0x0000000500057308 */ /* 0x000ea20000002400 */
[----:B------:R-:W-:Y:S02]  /*46f0*/  FSEL R125, R125, -INF , !P2 ;  /* 0xff8000007d7d7808 */ /* 0x000fe40005000000 */
[----:B------:R-:W-:Y:S02]  /*4700*/  FSEL R117, R117, -INF , !P2 ;  /* 0xff80000075757808 */ /* 0x000fe40005000000 */
[----:B---3--:R-:W-:-:S02]  /*4710*/  FSEL R70, R11, -INF , !P2 ;  /* 0xff8000000b467808 */ /* 0x008fc40005000000 */
[----:B------:R-:W-:Y:S01]  /*4720*/  FSEL R23, R9, -INF , !P2 ;  /* 0xff80000009177808 */ /* 0x000fe20005000000 */
[----:B------:R-:W3:Y:S01]  /*4730*/  MUFU.TANH R12, R12 ;  /* 0x0000000c000c7308 */ /* 0x000ee20000002400 */
[----:B------:R-:W-:Y:S02]  /*4740*/  ISETP.GE.AND P2, PT, R3, R20, PT ;  /* 0x000000140300720c */ /* 0x000fe40003f46270 */
[----:B------:R-:W-:Y:S02]  /*4750*/  FSEL R149, R149, -INF , !P4 ;  /* 0xff80000095957808 */ /* 0x000fe40006000000 */
[----:B----4-:R-:W-:Y:S02]  /*4760*/  FSEL R164, R14, -INF , !P2 ;  /* 0xff8000000ea47808 */ /* 0x010fe40005000000 */
[----:B------:R-:W-:Y:S01]  /*4770*/  FSEL R135, R139, -INF , !P4 ;  /* 0xff8000008b877808 */ /* 0x000fe20006000000 */
[----:B------:R-:W-:Y:S01]  /*4780*/  MUFU.TANH R13, R13 ;  /* 0x0000000d000d7308 */ /* 0x000fe20000002400 */
[----:B------:R-:W-:-:S02]  /*4790*/  FSEL R155, R155, -INF , !P4 ;  /* 0xff8000009b9b7808 */ /* 0x000fc40006000000 */
[----:B------:R-:W-:Y:S02]  /*47a0*/  FSEL R18, R159, -INF , !P4 ;  /* 0xff8000009f127808 */ /* 0x000fe40006000000 */
[----:B------:R-:W-:Y:S02]  /*47b0*/  FSEL R152, R152, -INF , !P3 ;  /* 0xff80000098987808 */ /* 0x000fe40005800000 */
[----:B------:R-:W-:Y:S01]  /*47c0*/  FSEL R144, R144, -INF , !P3 ;  /* 0xff80000090907808 */ /* 0x000fe20005800000 */
[----:B------:R-:W4:Y:S01]  /*47d0*/  MUFU.TANH R2, R2 ;  /* 0x0000000200027308 */ /* 0x000f220000002400 */
        /* <DEDUP_REMOVED lines=10> */
[----:B-1----:R-:W-:Y:S02]  /*4880*/  FSEL R123, R6, -INF , !P6 ;  /* 0xff800000067b7808 */ /* 0x002fe40007000000 */
[----:B------:R-:W-:Y:S02]  /*4890*/  FSEL R16, R8, -INF , !P6 ;  /* 0xff80000008107808 */ /* 0x000fe40007000000 */
[----:B--2---:R-:W-:Y:S02]  /*48a0*/  FSEL R134, R5, -INF , !P5 ;  /* 0xff80000005867808 */ /* 0x004fe40006800000 */
[----:B------:R-:W-:Y:S02]  /*48b0*/  FSEL R15, R4, -INF , !P5 ;  /* 0xff800000040f7808 */ /* 0x000fe40006800000 */
[----:B---3--:R-:W-:-:S02]  /*48c0*/  FSEL R17, R12, -INF , !P2 ;  /* 0xff8000000c117808 */ /* 0x008fc40005000000 */
[----:B----4-:R-:W-:Y:S02]  /*48d0*/  FSEL R165, R2, -INF , !P1 ;  /* 0xff80000002a57808 */ /* 0x010fe40004800000 */
[----:B------:R-:W-:Y:S01]  /*48e0*/  FSEL R14, R13, -INF , !P1 ;  /* 0xff8000000d0e7808 */ /* 0x000fe20004800000 */
[----:B------:R-:W-:Y:S06]  /*48f0*/  @!P0 BRA `(.L_x_766) ;  /* 0x0000000000bc8947 */ /* 0x000fec0003800000 */
        /* <DEDUP_REMOVED lines=45> */
.L_x_768:
[----:B------:R-:W-:Y:S05]  /*4bd0*/  BSYNC.RECONVERGENT B0 ;  /* 0x0000000000007941 */ /* 0x000fea0003800200 */
.L_x_767:
[----:B------:R-:W0:Y:S02]  /*4be0*/  LDGDEPBAR ;  /* 0x00000000000079af */ /* 0x000e240000000000 */
.L_x_766:
[----:B------:R-:W-:Y:S01]  /*4bf0*/  FMNMX3.FTZ R38, R51, R48, R46, !PT ;  /* 0x0000003033267276 */ /* 0x000fe2000781002e */
[----:B------:R-:W3:Y:S01]  /*4c00*/  LDCU UR5, c[0x0][0x45c] ;  /* 0x00008b80ff0577ac */ /* 0x000ee20008000800 */
[----:B------:R-:W-:Y:S02]  /*4c10*/  IADD3 R184, PT, PT, R184, R186, RZ ;  /* 0x000000bab8b87210 */ /* 0x000fe40007ffe0ff */
[----:B------:R-:W-:Y:S02]  /*4c20*/  FMNMX3.FTZ R38, R38, R47, R45, !PT ;  /* 0x0000002f26267276 */ /* 0x000fe4000781002d */
[----:B------:R-:W-:Y:S02]  /*4c30*/  LEA R184, R184, UR4, 0x1 ;  /* 0x00000004b8b87c11 */ /* 0x000fe4000f8e08ff */
[----:B------:R-:W-:Y:S02]  /*4c40*/  FMNMX3.FTZ R38, R38, R44, R43, !PT ;  /* 0x0000002c26267276 */ /* 0x000fe4000781002b */
[----:B------:R-:W-:-:S02]  /*4c50*/  IADD3 R186, PT, PT, R0, R184, RZ ;  /* 0x000000b800ba7210 */ /* 0x000fc40007ffe0ff */
        /* <DEDUP_REMOVED lines=13> */
[----:B--2---:R-:W2:Y:S02]  /*4d30*/  SHFL.BFLY PT, R2, R38, 0x2, 0x1f ;  /* 0x0c401f0026027f89 */ /* 0x004ea400000e0000 */
[----:B--2---:R-:W-:-:S05]  /*4d40*/  FMNMX.FTZ R38, R38, R2, !PT ;  /* 0x0000000226267209 */ /* 0x004fca0007810000 */
[----:B------:R-:W2:Y:S02]  /*4d50*/  SHFL.BFLY PT, R2, R38, 0x1, 0x1f ;  /* 0x0c201f0026027f89 */ /* 0x000ea400000e0000 */
[----:B--2---:R-:W-:-:S04]  /*4d60*/  FMNMX.FTZ R38, R38, R2, !PT ;  /* 0x0000000226267209 */ /* 0x004fc80007810000 */
[C---:B------:R-:W-:Y:S01]  /*4d70*/  FSETP.NEU.FTZ.AND P1, PT, R38.reuse, -INF , PT ;  /* 0xff8000002600780b */ /* 0x040fe20003f3d000 */
[----:B---3--:R-:W-:-:S05]  /*4d80*/  FMUL.FTZ R2, R38, UR5 ;  /* 0x0000000526027c20 */ /* 0x008fca0008410000 */
[----:B------:R-:W-:-:S05]  /*4d90*/  FSEL R2, R2, RZ, P1 ;  /* 0x000000ff02027208 */ /* 0x000fca0000800000 */
[----:B------:R-:W-:-:S04]  /*4da0*/  FFMA.FTZ R3, R51, UR5, -R2 ;  /* 0x0000000533037c23 */ /* 0x000fc80008010802 */
        /* <DEDUP_REMOVED lines=18> */
[----:B--2---:R-:W-:Y:S01]  /*4ed0*/  FFMA.FTZ R3, R37, UR5, -R2 ;  /* 0x0000000525037c23 */ /* 0x004fe20008010802 */
[----:B------:R-:W-:-:S05]  /*4ee0*/  FMNMX3.FTZ R37, R76, R72, R69, !PT ;  /* 0x000000484c257276 */ /* 0x000fca0007810045 */
[----:B------:R2:W-:Y:S01]  /*4ef0*/  MUFU.EX2 R222, R3 ;  /* 0x0000000300de7308 */ /* 0x0005e20000000800 */
[----:B------:R-:W-:-:S04]  /*4f00*/  FMNMX3.FTZ R37, R37, R73, R68, !PT ;  /* 0x0000004925257276 */ /* 0x000fc80007810044 */
        /* <DEDUP_REMOVED lines=17> */
[----:B------:R-:W-:Y:S01]  /*5020*/  FMNMX.FTZ R37, R165, R37, !PT ;  /* 0x00000025a5257209 */ /* 0x000fe20007810000 */
[----:B--2---:R-:W-:-:S04]  /*5030*/  FFMA.FTZ R3, R34, UR5, -R2 ;  /* 0x0000000522037c23 */ /* 0x004fc80008010802 */
[----:B------:R-:W2:Y:S01]  /*5040*/  SHFL.BFLY PT, R4, R37, 0x2, 0x1f ;  /* 0x0c401f0025047f89 */ /* 0x000ea200000e0000 */
[----:B------:R4:W-:Y:S02]  /*5050*/  MUFU.EX2 R230, R3 ;  /* 0x0000000300e67308 */ /* 0x0009e40000000800 */
[----:B----4-:R-:W-:-:S06]  /*5060*/  FFMA.FTZ R3, R33, UR5, -R2 ;  /* 0x0000000521037c23 */ /* 0x010fcc0008010802 */
[----:B------:R4:W-:Y:S01]  /*5070*/  MUFU.EX2 R229, R3 ;  /* 0x0000000300e57308 */ /* 0x0009e20000000800 */
[----:B--2---:R-:W-:-:S05]  /*5080*/  FMNMX.FTZ R37, R37, R4, !PT ;  /* 0x0000000425257209 */ /* 0x004fca0007810000 */
[----:B------:R-:W2:Y:S01]  /*5090*/  SHFL.BFLY PT, R4, R37, 0x1, 0x1f ;  /* 0x0c201f0025047f89 */ /* 0x000ea200000e0000 */
[----:B----4-:R-:W-:-:S04]  /*50a0*/  FFMA.FTZ R3, R32, UR5, -R2 ;  /* 0x0000000520037c23 */ /* 0x010fc80008010802 */
[----:B------:R4:W-:Y:S01]  /*50b0*/  MUFU.EX2 R228, R3 ;  /* 0x0000000300e47308 */ /* 0x0009e20000000800 */
[----:B--2---:R-:W-:-:S04]  /*50c0*/  FMNMX.FTZ R37, R37, R4, !PT ;  /* 0x0000000425257209 */ /* 0x004fc80007810000 */
[C---:B------:R-:W-:Y:S01]  /*50d0*/  FSETP.NEU.FTZ.AND P1, PT, R37.reuse, -INF , PT ;  /* 0xff8000002500780b */ /* 0x040fe20003f3d000 */
[----:B------:R-:W-:Y:S01]  /*50e0*/  FMUL.FTZ R5, R37, UR5 ;  /* 0x0000000525057c20 */ /* 0x000fe20008410000 */
[----:B----4-:R-:W-:-:S04]  /*50f0*/  FFMA.FTZ R3, R31, UR5, -R2 ;  /* 0x000000051f037c23 */ /* 0x010fc80008010802 */
[----:B------:R-:W-:Y:S01]  /*5100*/  FSEL R5, R5, RZ, P1 ;  /* 0x000000ff05057208 */ /* 0x000fe20000800000 */
        /* <DEDUP_REMOVED lines=32> */
[--C-:B--2---:R-:W-:Y:S01]  /*5310*/  FFMA.FTZ R3, R17, UR5, -R2.reuse ;  /* 0x0000000511037c23 */ /* 0x104fe20008010802 */
[----:B------:R-:W-:Y:S01]  /*5320*/  FFMA.FTZ R2, R14, UR5, -R2 ;  /* 0x000000050e027c23 */ /* 0x000fe20008010802 */
[----:B------:R-:W2:Y:S01]  /*5330*/  LDSM.16.MT88.4 R16, [R184+0x4000] ;  /* 0x00400000b810783b */ /* 0x000ea20000004200 */
[----:B---3--:R-:W-:-:S03]  /*5340*/  F2FP.BF16.F32.PACK_AB R14, R216, R214 ;  /* 0x000000d6d80e723e */ /* 0x008fc600000010ff */
[----:B------:R3:W-:Y:S08]  /*5350*/  MUFU.EX2 R245, R3 ;  /* 0x0000000300f57308 */ /* 0x0007f00000000800 */
[----:B------:R4:W-:Y:S01]  /*5360*/  MUFU.EX2 R249, R2 ;  /* 0x0000000200f97308 */ /* 0x0009e20000000800 */
[----:B---3--:R-:W-:-:S07]  /*5370*/  FFMA.FTZ R3, R73, UR5, -R5 ;  /* 0x0000000549037c23 */ /* 0x008fce0008010805 */
[----:B------:R3:W-:Y:S01]  /*5380*/  MUFU.EX2 R194, R3 ;  /* 0x0000000300c27308 */ /* 0x0007e20000000800 */
[----:B----4-:R-:W-:-:S07]  /*5390*/  FFMA.FTZ R2, R76, UR5, -R5 ;  /* 0x000000054c027c23 */ /* 0x010fce0008010805 */
[----:B------:R4:W-:Y:S01]  /*53a0*/  MUFU.EX2 R183, R2 ;  /* 0x0000000200b77308 */ /* 0x0009e20000000800 */
[----:B---3--:R-:W-:-:S07]  /*53b0*/  FFMA.FTZ R3, R68, UR5, -R5 ;  /* 0x0000000544037c23 */ /* 0x008fce0008010805 */
[----:B------:R3:W-:Y:S01]  /*53c0*/  MUFU.EX2 R196, R3 ;  /* 0x0000000300c47308 */ /* 0x0007e20000000800 */
[----:B----4-:R-:W-:-:S07]  /*53d0*/  FFMA.FTZ R2, R72, UR5, -R5 ;  /* 0x0000000548027c23 */ /* 0x010fce0008010805 */
[----:B------:R4:W5:Y:S01]  /*53e0*/  MUFU.EX2 R182, R2 ;  /* 0x0000000200b67308 */ /* 0x0009620000000800 */
[----:B---3--:R-:W-:-:S07]  /*53f0*/  FFMA.FTZ R3, R67, UR5, -R5 ;  /* 0x0000000543037c23 */ /* 0x008fce0008010805 */
[----:B------:R3:W-:Y:S01]  /*5400*/  MUFU.EX2 R195, R3 ;  /* 0x0000000300c37308 */ /* 0x0007e20000000800 */
[----:B----4-:R-:W-:Y:S01]  /*5410*/  FFMA.FTZ R2, R69, UR5, -R5 ;  /* 0x0000000545027c23 */ /* 0x010fe20008010805 */
[----:B-----5:R-:W-:-:S06]  /*5420*/  F2FP.BF16.F32.PACK_AB R13, R182, R183 ;  /* 0x000000b7b60d723e */ /* 0x020fcc00000010ff */
[----:B------:R4:W5:Y:S01]  /*5430*/  MUFU.EX2 R193, R2 ;  /* 0x0000000200c17308 */ /* 0x0009620000000800 */
[----:B---3--:R-:W-:Y:S02]  /*5440*/  FMNMX3.FTZ R3, R85, R88, R89, !PT ;  /* 0x0000005855037276 */ /* 0x008fe40007810059 */
[----:B----4-:R-:W-:Y:S02]  /*5450*/  FMNMX3.FTZ R2, R80, R75, R74, !PT ;  /* 0x0000004b50027276 */ /* 0x010fe4000781004a */
        /* <DEDUP_REMOVED lines=10> */
[----:B---3--:R-:W-:Y:S02]  /*5500*/  FMNMX3.FTZ R2, R3, R92, R94, !PT ;  /* 0x0000005c03027276 */ /* 0x008fe4000781005e */
        /* <DEDUP_REMOVED lines=13> */
[----:B---3--:R-:W-:Y:S01]  /*55e0*/  FFMA.FTZ R4, R64, UR5, -R5 ;  /* 0x0000000540047c23 */ /* 0x008fe20008010805 */
[----:B------:R-:W-:Y:S01]  /*55f0*/  FMNMX3.FTZ R2, R2, R110, R114, !PT ;  /* 0x0000006e02027276 */ /* 0x000fe20007810072 */
[----:B--2---:R-:W-:Y:S02]  /*5600*/  HMMA.16816.F32.BF16 R64, R12, R18, RZ ;  /* 0x000000120c40723c */ /* 0x004fe400000418ff */
        /* <DEDUP_REMOVED lines=23> */
[----:B---3--:R-:W-:Y:S02]  /*5780*/  FMNMX.FTZ R2, R2, R4, !PT ;  /* 0x0000000402027209 */ /* 0x008fe40007810000 */
[----:B-1----:R-:W-:Y:S01]  /*5790*/  FMNMX.FTZ R36, R36, R6, !PT ;  /* 0x0000000624247209 */ /* 0x002fe20007810000 */
[----:B--2---:R-:W-:Y:S02]  /*57a0*/  FFMA.FTZ R3, R59, UR5, -R5 ;  /* 0x000000053b037c23 */ /* 0x004fe40008010805 */
[----:B------:R-:W1:Y:S01]  /*57b0*/  SHFL.BFLY PT, R6, R2, 0x1, 0x1f ;  /* 0x0c201f0002067f89 */ /* 0x000e6200000e0000 */
[C---:B------:R-:W-:Y:S01]  /*57c0*/  FSETP.NEU.FTZ.AND P1, PT, R36.reuse, -INF , PT ;  /* 0xff8000002400780b */ /* 0x040fe20003f3d000 */
[----:B------:R2:W-:Y:S01]  /*57d0*/  MUFU.EX2 R198, R3 ;  /* 0x0000000300c67308 */ /* 0x0005e20000000800 */
[----:B------:R-:W-:-:S05]  /*57e0*/  FMUL.FTZ R4, R36, UR5 ;  /* 0x0000000524047c20 */ /* 0x000fca0008410000 */
[----:B------:R-:W-:Y:S01]  /*57f0*/  FSEL R4, R4, RZ, P1 ;  /* 0x000000ff04047208 */ /* 0x000fe20000800000 */
[----:B--2---:R-:W-:-:S04]  /*5800*/  FFMA.FTZ R3, R58, UR5, -R5 ;  /* 0x000000053a037c23 */ /* 0x004fc80008010805 */
[----:B------:R2:W-:Y:S02]  /*5810*/  MUFU.EX2 R197, R3 ;  /* 0x0000000300c57308 */ /* 0x0005e40000000800 */
[----:B--2---:R-:W-:-:S06]  /*5820*/  FFMA.FTZ R3, R57, UR5, -R5 ;  /* 0x0000000539037c23 */ /* 0x004fcc0008010805 */
[----:B------:R2:W-:Y:S02]  /*5830*/  MUFU.EX2 R204, R3 ;  /* 0x0000000300cc7308 */ /* 0x0005e40000000800 */
[--C-:B--2---:R-:W-:Y:S02]  /*5840*/  FFMA.FTZ R3, R56, UR5, -R5.reuse ;  /* 0x0000000538037c23 */ /* 0x104fe40008010805 */
[----:B------:R-:W-:Y:S04]  /*5850*/  HMMA.16816.F32.BF16 R56, R12, R16, RZ ;  /* 0x000000100c38723c */ /* 0x000fe800000418ff */
        /* <DEDUP_REMOVED lines=14> */
[----:B------:R1:W2:Y:S02]  /*5940*/  MUFU.EX2 R166, R3 ;  /* 0x0000000300a67308 */ /* 0x0002a40000000800 */
[----:B-1----:R-:W-:Y:S01]  /*5950*/  FMNMX.FTZ R3, R2, R6, !PT ;  /* 0x0000000602037209 */ /* 0x002fe20007810000 */
[--C-:B------:R-:W-:Y:S01]  /*5960*/  FFMA.FTZ R2, R74, UR5, -R4.reuse ;  /* 0x000000054a027c23 */ /* 0x100fe20008010804 */
[----:B------:R-:W-:Y:S01]  /*5970*/  FFMA.FTZ R6, R77, UR5, -R4 ;  /* 0x000000054d067c23 */ /* 0x000fe20008010804 */
[----:B--2---:R-:W-:-:S03]  /*5980*/  F2FP.BF16.F32.PACK_AB R8, R166, R167 ;  /* 0x000000a7a608723e */ /* 0x004fc600000010ff */
[----:B------:R1:W-:Y:S01]  /*5990*/  MUFU.EX2 R176, R2 ;  /* 0x0000000200b07308 */ /* 0x0003e20000000800 */
[----:B------:R-:W-:-:S07]  /*59a0*/  FSETP.NEU.FTZ.AND P1, PT, R3, -INF , PT ;  /* 0xff8000000300780b */ /* 0x000fce0003f3d000 */
[----:B------:R-:W2:Y:S01]  /*59b0*/  MUFU.EX2 R177, R6 ;  /* 0x0000000600b17308 */ /* 0x000ea20000000800 */
[----:B-1----:R-:W-:-:S05]  /*59c0*/  FMUL.FTZ R2, R3, UR5 ;  /* 0x0000000503027c20 */ /* 0x002fca0008410000 */
[----:B------:R-:W-:Y:S02]  /*59d0*/  FSEL R2, R2, RZ, P1 ;  /* 0x000000ff02027208 */ /* 0x000fe40000800000 */
[----:B--2---:R-:W-:-:S03]  /*59e0*/  F2FP.BF16.F32.PACK_AB R10, R177, R176 ;  /* 0x000000b0b10a723e */ /* 0x004fc600000010ff */
        /* <DEDUP_REMOVED lines=18> */
[----:B------:R-:W-:Y:S01]  /*5b10*/  LDSM.16.MT88.4 R16, [R186+0x4800] ;  /* 0x00480000ba10783b */ /* 0x000fe20000004200 */
        /* <DEDUP_REMOVED lines=17> */
[C---:B------:R-:W-:Y:S04]  /*5c30*/  HMMA.16816.F32.BF16 R52, R12.reuse, R20, RZ ;  /* 0x000000140c34723c */ /* 0x040fe800000418ff */
[----:B------:R1:W-:Y:S04]  /*5c40*/  MUFU.EX2 R181, R0 ;  /* 0x0000000000b57308 */ /* 0x0003e80000000800 */
[----:B------:R-:W-:Y:S01]  /*5c50*/  HMMA.16816.F32.BF16 R20, R12, R22, RZ ;  /* 0x000000160c14723c */ /* 0x000fe200000418ff */
[----:B------:R-:W2:Y:S07]  /*5c60*/  LDSM.16.MT88.4 R12, [R184+0x4800] ;  /* 0x00480000b80c783b */ /* 0x000eae0000004200 */
[----:B------:R-:W-:Y:S01]  /*5c70*/  HMMA.16816.F32.BF16 R136, R8, R28, R48 ;  /* 0x0000001c0888723c */ /* 0x000fe20000041830 */
[----:B-1----:R-:W-:-:S04]  /*5c80*/  FFMA.FTZ R0, R95, UR5, -R4 ;  /* 0x000000055f007c23 */ /* 0x002fc80008010804 */
[----:B------:R1:W-:Y:S03]  /*5c90*/  MUFU.EX2 R119, R0 ;  /* 0x0000000000777308 */ /* 0x0003e60000000800 */
[C---:B------:R-:W-:Y:S08]  /*5ca0*/  HMMA.16816.F32.BF16 R60, R8.reuse, R24, R40 ;  /* 0x00000018083c723c */ /* 0x040ff00000041828 */
[----:B------:R-:W-:Y:S01]  /*5cb0*/  HMMA.16816.F32.BF16 R44, R8, R30, R44 ;  /* 0x0000001e082c723c */ /* 0x000fe2000004182c */
[----:B-1----:R-:W-:-:S07]  /*5cc0*/  FFMA.FTZ R0, R86, UR5, -R4 ;  /* 0x0000000556007c23 */ /* 0x002fce0008010804 */
        /* <DEDUP_REMOVED lines=172> */
[C---:B-----5:R-:W-:Y:S08]  /*6790*/  HMMA.16816.F32.BF16 R136, R8.reuse, R12, R136 ;  /* 0x0000000c0888723c */ /* 0x060ff00000041888 */
[----:B------:R-:W-:Y:S01]  /*67a0*/  HMMA.16816.F32.BF16 R156, R8, R16, R156 ;  /* 0x00000010089c723c */ /* 0x000fe2000004189c */
[----:B-1----:R-:W-:-:S07]  /*67b0*/  FFMA.FTZ R0, R135, UR5, -R4 ;  /* 0x0000000587007c23 */ /* 0x002fce0008010804 */
[----:B------:R-:W-:Y:S01]  /*67c0*/  HMMA.16816.F32.BF16 R32, R8, R18, R32 ;  /* 0x000000120820723c */ /* 0x000fe20000041820 */
[----:B------:R1:W-:Y:S02]  /*67d0*/  MUFU.EX2 R41, R0 ;  /* 0x0000000000297308 */ /* 0x0003e40000000800 */
[----:B-1----:R-:W-:-:S06]  /*67e0*/  FFMA.FTZ R0, R144, UR5, -R4 ;  /* 0x0000000590007c23 */ /* 0x002fcc0008010804 */
[----:B------:R1:W-:Y:S02]  /*67f0*/  MUFU.EX2 R40, R0 ;  /* 0x0000000000287308 */ /* 0x0003e40000000800 */
[----:B-1----:R-:W-:Y:S02]  /*6800*/  FFMA.FTZ R0, R145, UR5, -R4 ;  /* 0x0000000591007c23 */ /* 0x002fe40008010804 */
[----:B------:R-:W-:Y:S01]  /*6810*/  HMMA.16816.F32.BF16 R144, R8, R14, R44 ;  /* 0x0000000e0890723c */ /* 0x000fe2000004182c */
[----:B------:R-:W-:-:S03]  /*6820*/  F2FP.BF16.F32.PACK_AB R8, R238, R236 ;  /* 0x000000ecee08723e */ /* 0x000fc600000010ff */
[----:B------:R1:W-:Y:S01]  /*6830*/  MUFU.EX2 R39, R0 ;  /* 0x0000000000277308 */ /* 0x0003e20000000800 */
[----:B------:R-:W-:Y:S02]  /*6840*/  F2FP.BF16.F32.PACK_AB R9, R76, R85 ;  /* 0x000000554c09723e */ /* 0x000fe400000010ff */
[----:B------:R-:W-:Y:S02]  /*6850*/  F2FP.BF16.F32.PACK_AB R10, R240, R239 ;  /* 0x000000eff00a723e */ /* 0x000fe400000010ff */
[----:B--2---:R-:W-:-:S07]  /*6860*/  F2FP.BF16.F32.PACK_AB R11, R42, R64 ;  /* 0x000000402a0b723e */ /* 0x004fce00000010ff */
[----:B------:R-:W-:Y:S01]  /*6870*/  HMMA.16816.F32.BF16 R48, R8, R16, R48 ;  /* 0x000000100830723c */ /* 0x000fe20000041830 */
[----:B-1----:R-:W-:Y:S01]  /*6880*/  FFMA.FTZ R0, R148, UR5, -R4 ;  /* 0x0000000594007c23 */ /* 0x002fe20008010804 */
[----:B------:R-:W-:Y:S01]  /*6890*/  FADD.FTZ R4, R167, R166 ;  /* 0x000000a6a7047221 */ /* 0x000fe20000010000 */
[----:B------:R-:W-:-:S05]  /*68a0*/  F2FP.BF16.F32.PACK_AB R166, R249, R245 ;  /* 0x000000f5f9a6723e */ /* 0x000fca00000010ff */
[C---:B------:R-:W-:Y:S01]  /*68b0*/  HMMA.16816.F32.BF16 R140, R8.reuse, R12, R140 ;  /* 0x0000000c088c723c */ /* 0x040fe2000004188c */
[----:B------:R1:W2:Y:S07]  /*68c0*/  MUFU.EX2 R31, R0 ;  /* 0x00000000001f7308 */ /* 0x0002ae0000000800 */
[C---:B------:R-:W-:Y:S01]  /*68d0*/  HMMA.16816.F32.BF16 R20, R8.reuse, R14, R20 ;  /* 0x0000000e0814723c */ /* 0x040fe20000041814 */
[----:B------:R-:W-:Y:S07]  /*68e0*/  LDSM.16.MT88.4 R12, [R186+0x5c00] ;  /* 0x005c0000ba0c783b */ /* 0x000fee0000004200 */
[----:B------:R-:W-:Y:S01]  /*68f0*/  HMMA.16816.F32.BF16 R24, R8, R18, R24 ;  /* 0x000000120818723c */ /* 0x000fe20000041818 */
[--C-:B-1----:R-:W-:Y:S01]  /*6900*/  FFMA.FTZ R0, R149, UR5, -R2.reuse ;  /* 0x0000000595007c23 */ /* 0x102fe20008010802 */
[----:B--2---:R-:W-:Y:S01]  /*6910*/  F2FP.BF16.F32.PACK_AB R162, R31, R39 ;  /* 0x000000271fa2723e */ /* 0x004fe200000010ff */
[----:B------:R-:W1:Y:S02]  /*6920*/  LDSM.16.MT88.4 R148, [R184+0x5c00] ;  /* 0x005c0000b894783b */ /* 0x000e640000004200 */
        /* <DEDUP_REMOVED lines=12> */
[----:B------:R-:W-:Y:S01]  /*69f0*/  FADD.FTZ R2, R193, R2 ;  /* 0x00000002c1027221 */ /* 0x000fe20000010000 */
[----:B--2---:R-:W-:Y:S01]  /*6a00*/  FFMA.FTZ R0, R160, UR5, -R5 ;  /* 0x00000005a0007c23 */ /* 0x004fe20008010805 */
[----:B------:R-:W-:-:S03]  /*6a10*/  F2FP.BF16.F32.PACK_AB R160, R40, R41 ;  /* 0x0000002928a0723e */ /* 0x000fc600000010ff */
[----:B------:R2:W3:Y:S04]  /*6a20*/  MUFU.EX2 R11, R0 ;  /* 0x00000000000b7308 */ /* 0x0004e80000000800 */
[C---:B-1----:R-:W-:Y:S08]  /*6a30*/  HMMA.16816.F32.BF16 R136, R160.reuse, R148, R136 ;  /* 0x00000094a088723c */ /* 0x042ff00000041888 */
[----:B------:R-:W-:Y:S01]  /*6a40*/  HMMA.16816.F32.BF16 R144, R160, R150, R144 ;  /* 0x00000096a090723c */ /* 0x000fe20000041890 */
[----:B--2---:R-:W-:Y:S01]  /*6a50*/  FFMA.FTZ R0, R164, UR5, -R5 ;  /* 0x00000005a4007c23 */ /* 0x004fe20008010805 */
[----:B------:R-:W-:-:S06]  /*6a60*/  F2FP.BF16.F32.PACK_AB R164, R241, R244 ;  /* 0x000000f4f1a4723e */ /* 0x000fcc00000010ff */
[C---:B------:R-:W-:Y:S01]  /*6a70*/  HMMA.16816.F32.BF16 R156, R160.reuse, R12, R156 ;  /* 0x0000000ca09c723c */ /* 0x040fe2000004189c */
[----:B------:R1:W-:Y:S07]  /*6a80*/  MUFU.EX2 R10, R0 ;  /* 0x00000000000a7308 */ /* 0x0003ee0000000800 */
[----:B------:R-:W-:Y:S01]  /*6a90*/  HMMA.16816.F32.BF16 R160, R160, R14, R32 ;  /* 0x0000000ea0a0723c */ /* 0x000fe20000041820 */
[----:B-1----:R-:W-:Y:S01]  /*6aa0*/  FFMA.FTZ R0, R165, UR5, -R5 ;  /* 0x00000005a5007c23 */ /* 0x002fe20008010805 */
[----:B------:R-:W-:Y:S01]  /*6ab0*/  FADD.FTZ R5, R7, R6 ;  /* 0x0000000607057221 */ /* 0x000fe20000010000 */
[----:B---3--:R-:W-:-:S02]  /*6ac0*/  F2FP.BF16.F32.PACK_AB R165, R11, R16 ;  /* 0x000000100ba5723e */ /* 0x008fc400000010ff */
        /* <DEDUP_REMOVED lines=125> */
[----:B------:R1:W-:Y:S04]  /*72a0*/  STL [R1+0x4], R4 ;  /* 0x0000040401007387 */ /* 0x0003e80000100800 */
[----:B------:R1:W-:Y:S02]  /*72b0*/  STL [R1], R2 ;  /* 0x0000000201007387 */ /* 0x0003e40000100800 */
[----:B------:R-:W-:Y:S01]  /*72c0*/  HMMA.16816.F32.BF16 R164, R164, R14, R24 ;  /* 0x0000000ea4a4723c */ /* 0x000fe20000041818 */
[----:B------:R-:W-:-:S04]  /*72d0*/  NOP ;  /* 0x0000000000007918 */ /* 0x000fc80000000000 */
[----:B------:R-:W-:-:S15]  /*72e0*/  @!P0 BRA `(.L_x_769) ;  /* 0x0000004400c08947 */ /* 0x000fde0003800000 */
[----:B------:R-:W2:Y:S01]  /*72f0*/  LDC.64 R218, c[0x0][0x3c0] ;  /* 0x0000f000ffda7b82 */ /* 0x000ea20000000a00 */
[----:B------:R-:W3:Y:S01]  /*7300*/  LDCU UR7, c[0x0][0x440] ;  /* 0x00008800ff0777ac */ /* 0x000ee20008000800 */
[----:B------:R-:W-:Y:S01]  /*7310*/  LEA.HI.SX32 R191, R191, 0xfffffffe, 0x19 ;  /* 0xfffffffebfbf7811 */ /* 0x000fe200078fcaff */
[----:B------:R-:W-:Y:S01]  /*7320*/  IMAD.MOV.U32 R135, RZ, RZ, R3 ;  /* 0x000000ffff877224 */ /* 0x000fe200078e0003 */
[----:B------:R-:W-:Y:S01]  /*7330*/  MOV R133, R37 ;  /* 0x0000002500857202 */ /* 0x000fe20000000f00 */
[----:B------:R-:W-:Y:S01]  /*7340*/  IMAD.MOV.U32 R134, RZ, RZ, R36 ;  /* 0x000000ffff867224 */ /* 0x000fe200078e0024 */
[----:B------:R-:W4:Y:S01]  /*7350*/  LDCU UR6, c[0x0][0x440] ;  /* 0x00008800ff0677ac */ /* 0x000f220008000800 */
[----:B------:R-:W-:Y:S01]  /*7360*/  IMAD.MOV.U32 R132, RZ, RZ, R38 ;  /* 0x000000ffff847224 */ /* 0x000fe200078e0026 */
[----:B------:R-:W1:Y:S01]  /*7370*/  LDCU UR5, c[0x0][0x50c] ;  /* 0x0000a180ff0577ac */ /* 0x000e620008000800 */
[----:B------:R-:W1:Y:S01]  /*7380*/  LDCU UR4, c[0x0][0x45c] ;  /* 0x00008b80ff0477ac */ /* 0x000e620008000800 */
[----:B---3--:R-:W-:Y:S01]  /*7390*/  ISETP.GE.AND P1, PT, R192, UR7, PT ;  /* 0x00000007c0007c0c */ /* 0x008fe2000bf26270 */
[----:B------:R-:W-:-:S12]  /*73a0*/  BRA `(.L_x_770) ;  /* 0x0000000000f47947 */ /* 0x000fd80003800000 */
.L_x_772:
[C---:B------:R-:W-:Y:S01]  /*73b0*/  @!P0 VIADD R0, R191.reuse, 0xffffffff ;  /* 0xffffffffbf008836 */ /* 0x040fe20000000000 */
[----:B------:R-:W1:Y:S01]  /*73c0*/  @!P0 LDC.64 R8, c[0x0][0x3b8] ;  /* 0x0000ee00ff088b82 */ /* 0x000e620000000a00 */
[C---:B------:R-:W-:Y:S01]  /*73d0*/  @!P0 VIADD R12, R191.reuse, 0xffffffff ;  /* 0xffffffffbf0c8836 */ /* 0x040fe20000000000 */
[----:B------:R-:W-:Y:S06]  /*73e0*/  ISETP.GE.AND P1, PT, R192, UR6, PT ;  /* 0x00000006c0007c0c */ /* 0x000fec000bf26270 */
[----:B------:R-:W4:Y:S07]  /*73f0*/  @!P0 LDC.64 R14, c[0x0][0x3b8] ;  /* 0x0000ee00ff0e8b82 */ /* 0x000f2e0000000a00 */
[----:B------:R-:W-:Y:S01]  /*7400*/  @!P1 VIADD R13, R191, 0xffffffff ;  /* 0xffffffffbf0d9836 */ /* 0x000fe20000000000 */
[----:B------:R-:W5:Y:S08]  /*7410*/  @!P0 LDC.64 R10, c[0x0][0x3b8] ;  /* 0x0000ee00ff0a8b82 */ /* 0x000f700000000a00 */
[----:B------:R-:W2:Y:S02]  /*7420*/  @!P1 LDC.64 R16, c[0x0][0x3b8] ;  /* 0x0000ee00ff109b82 */ /* 0x000ea40000000a00 */
[C---:B--2---:R-:W-:Y:S04]  /*7430*/  @!P1 IMAD.WIDE.U32 R6, R13.reuse, R16, RZ ;  /* 0x000000100d069225 */ /* 0x044fe800078e00ff */
[C---:B-1----:R-:W-:Y:S04]  /*7440*/  @!P0 IMAD.WIDE.U32 R2, R0.reuse, R8, RZ ;  /* 0x0000000800028225 */ /* 0x042fe800078e00ff */
[----:B------:R-:W-:Y:S01]  /*7450*/  @!P0 IMAD R3, R0, R9, R3 ;  /* 0x0000000900038224 */ /* 0x000fe200078e0203 */
[----:B------:R-:W-:Y:S01]  /*7460*/  @!P0 SHF.L.U32 R19, R2, 0x7, RZ ;  /* 0x0000000702138819 */ /* 0x000fe200000006ff */
[----:B-----5:R-:W-:Y:S03]  /*7470*/  @!P0 IMAD.WIDE.U32 R4, R12, R10, RZ ;  /* 0x0000000a0c048225 */ /* 0x020fe600078e00ff */
[----:B------:R-:W-:Y:S01]  /*7480*/  @!P0 SHF.L.U64.HI R18, R2, 0x7, R3 ;  /* 0x0000000702128819 */ /* 0x000fe20000010203 */
[----:B----4-:R-:W-:Y:S01]  /*7490*/  @!P0 IMAD.WIDE.U32 R2, R0, R14, RZ ;  /* 0x0000000e00028225 */ /* 0x010fe200078e00ff */
[----:B------:R-:W-:Y:S03]  /*74a0*/  @!P0 LEA R16, P2, R8, R19, 0x5 ;  /* 0x0000001308108211 */ /* 0x000fe600078428ff */
[----:B------:R-:W-:Y:S01]  /*74b0*/  @!P0 IMAD R3, R0, R15, R3 ;  /* 0x0000000f00038224 */ /* 0x000fe200078e0203 */
[----:B------:R-:W-:Y:S01]  /*74c0*/  @!P0 LEA.HI.X R18, R8, R18, R9, 0x5, P2 ;  /* 0x0000001208128211 */ /* 0x000fe200010f2c09 */
[----:B------:R-:W-:Y:S01]  /*74d0*/  @!P0 IMAD R5, R12, R11, R5 ;  /* 0x0000000b0c058224 */ /* 0x000fe200078e0205 */
[----:B------:R-:W-:Y:S01]  /*74e0*/  @!P1 LEA R12, P4, R6, R243, 0x8 ;  /* 0x000000f3060c9211 */ /* 0x000fe200078840ff */
[----:B------:R-:W-:Y:S01]  /*74f0*/  @!P0 IMAD.SHL.U32 R0, R4, 0x80, RZ ;  /* 0x0000008004008824 */ /* 0x000fe200078e00ff */
[----:B------:R-:W-:Y:S01]  /*7500*/  @!P0 SHF.L.U64.HI R9, R2, 0x7, R3 ;  /* 0x0000000702098819 */ /* 0x000fe20000010203 */
[----:B------:R-:W-:Y:S01]  /*7510*/  @!P1 IMAD R7, R13, R17, R7 ;  /* 0x000000110d079224 */ /* 0x000fe200078e0207 */
[----:B------:R-:W-:Y:S01]  /*7520*/  @!P0 SHF.L.U64.HI R4, R4, 0x7, R5 ;  /* 0x0000000704048819 */ /* 0x000fe20000010205 */
[----:B------:R-:W-:Y:S01]  /*7530*/  @!P0 IMAD.SHL.U32 R8, R2, 0x80, RZ ;  /* 0x0000008002088824 */ /* 0x000fe200078e00ff */
[----:B------:R-:W-:Y:S01]  /*7540*/  @!P0 LEA R0, P2, R10, R0, 0x6 ;  /* 0x000000000a008211 */ /* 0x000fe200078430ff */
[----:B------:R-:W-:Y:S01]  /*7550*/  @!P0 IMAD R15, R15, 0x60, RZ ;  /* 0x000000600f0f8824 */ /* 0x000fe200078e02ff */
[----:B------:R-:W-:Y:S01]  /*7560*/  @!P1 LEA.HI.X R5, R6, R242, R7, 0x8, P4 ;  /* 0x000000f206059211 */ /* 0x000fe200020f4407 */
[----:B------:R-:W-:Y:S01]  /*7570*/  @!P0 IMAD.WIDE.U32 R2, R14, 0x60, R8 ;  /* 0x000000600e028825 */ /* 0x000fe200078e0008 */
[----:B------:R-:W-:Y:S02]  /*7580*/  @!P0 LEA.HI.X R10, R10, R4, R11, 0x6, P2 ;  /* 0x000000040a0a8211 */ /* 0x000fe400010f340b */
[C---:B------:R-:W-:Y:S02]  /*7590*/  @!P0 LEA R6, P2, R0.reuse, R243, 0x1 ;  /* 0x000000f300068211 */ /* 0x040fe400078408ff */
[----:B------:R-:W-:Y:S02]  /*75a0*/  @!P1 MOV R11, R5 ;  /* 0x00000005000b9202 */ /* 0x000fe40000000f00 */
[-C--:B------:R-:W-:Y:S01]  /*75b0*/  @!P0 LEA.HI.X R7, R0, R242.reuse, R10, 0x1, P2 ;  /* 0x000000f200078211 */ /* 0x080fe200010f0c0a */
[----:B------:R-:W-:Y:S01]  /*75c0*/  @!P1 IMAD.MOV.U32 R10, RZ, RZ, R12 ;  /* 0x000000ffff0a9224 */ /* 0x000fe200078e000c */
[C---:B------:R-:W-:Y:S02]  /*75d0*/  @!P0 LEA R8, P3, R16.reuse, R243, 0x1 ;  /* 0x000000f310088211 */ /* 0x040fe400078608ff */
        /* <DEDUP_REMOVED lines=26> */
.L_x_770:
[----:B------:R-:W-:Y:S04]  /*7780*/  DEPBAR.LE SB0, 0x0 ;  /* 0x000080000000791a */ /* 0x000fe80000000000 */
[----:B------:R-:W-:Y:S01]  /*7790*/  BAR.SYNC.DEFER_BLOCKING 0x0 ;  /* 0x0000000000007b1d */ /* 0x000fe20000010000 */
[----:B----4-:R-:W-:Y:S01]  /*77a0*/  ISETP.GE.AND P0, PT, R192, UR6, PT ;  /* 0x00000006c0007c0c */ /* 0x010fe2000bf06270 */
[C---:B-123--:R-:W-:Y:S04]  /*77b0*/  IMAD.WIDE.U32 R4, R191.reuse, R218, RZ ;  /* 0x000000dabf047225 */ /* 0x04efe800078e00ff */
[----:B------:R-:W-:Y:S01]  /*77c0*/  IMAD R5, R191, R219, R5 ;  /* 0x000000dbbf057224 */ /* 0x000fe200078e0205 */
[----:B------:R-:W-:Y:S04]  /*77d0*/  SHF.L.U32 R2, R4, 0x7, RZ ;  /* 0x0000000704027819 */ /* 0x000fe800000006ff */
[----:B------:R-:W-:Y:S02]  /*77e0*/  @!P1 LEA R10, P4, R2, R252, 0x1 ;  /* 0x000000fc020a9211 */ /* 0x000fe400078808ff */
[----:B------:R-:W-:Y:S02]  /*77f0*/  SHF.L.U64.HI R3, R4, 0x7, R5 ;  /* 0x0000000704037819 */ /* 0x000fe40000010205 */
[----:B------:R-:W-:Y:S02]  /*7800*/  @!P0 LEA R0, P3, R218, R2, 0x5 ;  /* 0x00000002da008211 */ /* 0x000fe400078628ff */
[----:B------:R-:W-:Y:S02]  /*7810*/  @!P1 LEA.HI.X R11, R2, R250, R3, 0x1, P4 ;  /* 0x000000fa020b9211 */ /* 0x000fe400020f0c03 */
[-C--:B------:R-:W-:Y:S02]  /*7820*/  @!P0 LEA.HI.X R5, R218, R3.reuse, R219, 0x5, P3 ;  /* 0x00000003da058211 */ /* 0x080fe400018f2cdb */
        /* <DEDUP_REMOVED lines=10> */
[C---:B------:R-:W-:Y:S03]  /*78d0*/  @!P0 LEA R6, P2, R4.reuse, R252, 0x1 ;  /* 0x000000fc04068211 */ /* 0x040fe600078408ff */
[----:B------:R-:W-:Y:S01]  /*78e0*/  @P1 STS.128 [R190+0x4000], RZ ;  /* 0x004000ffbe001388 */ /* 0x000fe20000000c00 */
[----:B------:R-:W-:Y:S02]  /*78f0*/  @!P0 LEA.HI.X R7, R4, R250, R7, 0x1, P2 ;  /* 0x000000fa04078211 */ /* 0x000fe400010f0c07 */
[----:B------:R-:W-:Y:S02]  /*7900*/  @!P0 LEA R4, P2, R2, R252, 0x1 ;  /* 0x000000fc02048211 */ /* 0x000fe400078408ff */
[----:B------:R-:W-:Y:S03]  /*7910*/  @!P0 IADD3 R0, PT, PT, R0, R3, RZ ;  /* 0x0000000300008210 */ /* 0x000fe60007ffe0ff */
[----:B------:R-:W-:Y:S01]  /*7920*/  @P0 STS.128 [R190+0x4800], RZ ;  /* 0x004800ffbe000388 */ /* 0x000fe20000000c00 */
[----:B------:R-:W-:Y:S02]  /*7930*/  @!P0 LEA.HI.X R5, R2, R250, R0, 0x1, P2 ;  /* 0x000000fa02058211 */ /* 0x000fe400010f0c00 */
[----:B------:R-:W-:Y:S05]  /*7940*/  ISETP.NE.AND P2, PT, R191, RZ, PT ;  /* 0x000000ffbf00720c */ /* 0x000fea0003f45270 */
        /* <DEDUP_REMOVED lines=15> */
[----:B------:R-:W0:Y:S08]  /*7a40*/  LDGDEPBAR ;  /* 0x00000000000079af */ /* 0x000e300000000000 */
[----:B------:R-:W1:Y:S08]  /*7a50*/  LDSM.16.M88.4 R16, [R185+0x2000] ;  /* 0x00200000b910783b */ /* 0x000e700000000200 */
[----:B------:R-:W2:Y:S08]  /*7a60*/  LDSM.16.M88.4 R124, [R188+0x1000] ;  /* 0x00100000bc7c783b */ /* 0x000eb00000000200 */
[----:B------:R-:W3:Y:S08]  /*7a70*/  LDSM.16.M88.4 R32, [R185+0x2400] ;  /* 0x00240000b920783b */ /* 0x000ef00000000200 */
[----:B------:R-:W4:Y:S08]  /*7a80*/  LDSM.16.M88.4 R48, [R185+0x2800] ;  /* 0x00280000b930783b */ /* 0x000f300000000200 */
[----:B------:R-:W5:Y:S08]  /*7a90*/  LDSM.16.M88.4 R64, [R185+0x2c00] ;  /* 0x002c0000b940783b */ /* 0x000f700000000200 */
[----:B------:R-:W5:Y:S08]  /*7aa0*/  LDSM.16.M88.4 R80, [R185+0x3000] ;  /* 0x00300000b950783b */ /* 0x000f700000000200 */
[----:B------:R-:W5:Y:S08]  /*7ab0*/  LDSM.16.M88.4 R96, [R185+0x3400] ;  /* 0x00340000b960783b */ /* 0x000f700000000200 */
[----:B------:R-:W5:Y:S08]  /*7ac0*/  LDSM.16.M88.4 R112, [R185+0x3800] ;  /* 0x00380000b970783b */ /* 0x000f700000000200 */
[----:B------:R-:W5:Y:S08]  /*7ad0*/  LDSM.16.M88.4 R168, [R185+0x3c00] ;  /* 0x003c0000b9a8783b */ /* 0x000f700000000200 */
[----:B------:R-:W-:Y:S08]  /*7ae0*/  LDSM.16.M88.4 R172, [R189] ;  /* 0x00000000bdac783b */ /* 0x000ff00000000200 */
[----:B------:R-:W5:Y:S08]  /*7af0*/  LDSM.16.M88.4 R176, [R187+0x2000] ;  /* 0x00200000bbb0783b */ /* 0x000f700000000200 */
[----:B------:R-:W5:Y:S01]  /*7b00*/  LDSM.16.M88.4 R180, [R189+0x1000] ;  /* 0x00100000bdb4783b */ /* 0x000f620000000200 */
[-C--:B-1----:R-:W-:Y:S08]  /*7b10*/  HMMA.16816.F32.BF16 R4, R128, R16.reuse, RZ ;  /* 0x000000108004723c */ /* 0x082ff000000418ff */
[C---:B--2---:R-:W-:Y:S08]  /*7b20*/  HMMA.16816.F32.BF16 R8, R124.reuse, R16, RZ ;  /* 0x000000107c08723c */ /* 0x044ff000000418ff */
[-C--:B------:R-:W-:Y:S08]  /*7b30*/  HMMA.16816.F32.BF16 R12, R124, R18.reuse, RZ ;  /* 0x000000127c0c723c */ /* 0x080ff000000418ff */
[C---:B------:R-:W-:Y:S08]  /*7b40*/  HMMA.16816.F32.BF16 R16, R128.reuse, R18, RZ ;  /* 0x000000128010723c */ /* 0x040ff000000418ff */
[-C--:B---3--:R-:W-:Y:S08]  /*7b50*/  HMMA.16816.F32.BF16 R20, R128, R32.reuse, RZ ;  /* 0x000000208014723c */ /* 0x088ff000000418ff */
[C---:B------:R-:W-:Y:S08]  /*7b60*/  HMMA.16816.F32.BF16 R24, R124.reuse, R32, RZ ;  /* 0x000000207c18723c */ /* 0x040ff000000418ff */
        /* <DEDUP_REMOVED lines=104> */
[----:B------:R-:W4:Y:S01]  /*81f0*/  MUFU.TANH R196, R25 ;  /* 0x0000001900c47308 */ /* 0x000f220000002400 */
        /* <DEDUP_REMOVED lines=39> */
[----:B------:R-:W-:Y:S01]  /*8470*/  MUFU.TANH R171, R32 ;  /* 0x0000002000ab7308 */ /* 0x000fe20000002400 */
[----:B------:R-:W-:Y:S01]  /*8480*/  FMUL.FTZ R61, R61, UR5 ;  /* 0x000000053d3d7c20 */ /* 0x000fe20008410000 */
[----:B------:R-:W-:Y:S01]  /*8490*/  FMUL.FTZ R62, R62, UR5 ;  /* 0x000000053e3e7c20 */ /* 0x000fe20008410000 */
[-C--:B-1----:R-:W-:Y:S03]  /*84a0*/  HMMA.16816.F32.BF16 R84, R172, R4.reuse, R84 ;  /* 0x00000004ac54723c */ /* 0x082fe60000041854 */
[----:B------:R-:W-:Y:S01]  /*84b0*/  FMUL.FTZ R63, R63, UR5 ;  /* 0x000000053f3f7c20 */ /* 0x000fe20008410000 */
[----:B------:R-:W-:Y:S03]  /*84c0*/  FMUL.FTZ R72, R72, UR5 ;  /* 0x0000000548487c20 */ /* 0x000fe60008410000 */
[----:B------:R-:W1:Y:S01]  /*84d0*/  MUFU.TANH R170, R33 ;  /* 0x0000002100aa7308 */ /* 0x000e620000002400 */
[----:B------:R-:W-:Y:S01]  /*84e0*/  FMUL.FTZ R73, R73, UR5 ;  /* 0x0000000549497c20 */ /* 0x000fe20008410000 */
[----:B------:R-:W-:Y:S01]  /*84f0*/  FMUL.FTZ R74, R74, UR5 ;  /* 0x000000054a4a7c20 */ /* 0x000fe20008410000 */
[C---:B------:R-:W-:Y:S04]  /*8500*/  HMMA.16816.F32.BF16 R88, R180.reuse, R4, R88 ;  /* 0x00000004b458723c */ /* 0x040fe80000041858 */
[----:B------:R-:W-:Y:S03]  /*8510*/  FMUL.FTZ R80, R80, UR5 ;  /* 0x0000000550507c20 */ /* 0x000fe60008410000 */
[----:B------:R-:W-:Y:S01]  /*8520*/  MUFU.TANH R193, R28 ;  /* 0x0000001c00c17308 */ /* 0x000fe20000002400 */
[----:B------:R-:W-:Y:S01]  /*8530*/  FMUL.FTZ R81, R81, UR5 ;  /* 0x0000000551517c20 */ /* 0x000fe20008410000 */
[----:B------:R-:W-:Y:S01]  /*8540*/  FMUL.FTZ R82, R82, UR5 ;  /* 0x0000000552527c20 */ /* 0x000fe20008410000 */
[-C--:B------:R-:W-:Y:S03]  /*8550*/  HMMA.16816.F32.BF16 R92, R180, R6.reuse, R92 ;  /* 0x00000006b45c723c */ /* 0x080fe6000004185c */
[----:B------:R-:W-:Y:S01]  /*8560*/  FMUL.FTZ R83, R83, UR5 ;  /* 0x0000000553537c20 */ /* 0x000fe20008410000 */
[----:B------:R-:W-:Y:S03]  /*8570*/  FMUL.FTZ R84, R84, UR5 ;  /* 0x0000000554547c20 */ /* 0x000fe60008410000 */
[----:B------:R-:W1:Y:S01]  /*8580*/  MUFU.TANH R179, R29 ;  /* 0x0000001d00b37308 */ /* 0x000e620000002400 */
        /* <DEDUP_REMOVED lines=64> */
[----:B-1----:R-:W-:Y:S01]  /*8990*/  FMNMX3.FTZ R4, R7, R171, R170, !PT ;  /* 0x000000ab07047276 */ /* 0x002fe200078100aa */
[----:B------:R-:W-:Y:S01]  /*89a0*/  FMUL.FTZ R95, R95, UR5 ;  /* 0x000000055f5f7c20 */ /* 0x000fe20008410000 */
[----:B------:R-:W-:Y:S01]  /*89b0*/  FMUL.FTZ R104, R104, UR5 ;  /* 0x0000000568687c20 */ /* 0x000fe20008410000 */
[----:B------:R-:W-:Y:S01]  /*89c0*/  FMUL.FTZ R105, R105, UR5 ;  /* 0x0000000569697c20 */ /* 0x000fe20008410000 */
[----:B------:R-:W-:Y:S01]  /*89d0*/  FMUL.FTZ R106, R106, UR5 ;  /* 0x000000056a6a7c20 */ /* 0x000fe20008410000 */
[----:B------:R-:W-:Y:S01]  /*89e0*/  FMUL.FTZ R107, R107, UR5 ;  /* 0x000000056b6b7c20 */ /* 0x000fe20008410000 */
[----:B------:R-:W-:Y:S03]  /*89f0*/  FMUL.FTZ R108, R108, UR5 ;  /* 0x000000056c6c7c20 */ /* 0x000fe60008410000 */
[----:B------:R1:W4:Y:S01]  /*8a00*/  MUFU.TANH R29, R43 ;  /* 0x0000002b001d7308 */ /* 0x0003220000002400 */
        /* <DEDUP_REMOVED lines=10> */
[----:B------:R-:W-:Y:S01]  /*8ab0*/  FMNMX3.FTZ R5, R6, R193, R179, !PT ;  /* 0x000000c106057276 */ /* 0x000fe200078100b3 */
[----:B------:R-:W-:Y:S01]  /*8ac0*/  FMUL.FTZ R125, R125, UR5 ;  /* 0x000000057d7d7c20 */ /* 0x000fe20008410000 */
[----:B------:R-:W-:Y:S01]  /*8ad0*/  FMNMX3.FTZ R6, R3, R178, R177, !PT ;  /* 0x000000b203067276 */ /* 0x000fe200078100b1 */
[----:B------:R-:W-:Y:S01]  /*8ae0*/  FMUL.FTZ R128, R128, UR5 ;  /* 0x0000000580807c20 */ /* 0x000fe20008410000 */
[----:B--2---:R-:W-:Y:S03]  /*8af0*/  FMNMX3.FTZ R2, R2, R169, R168, !PT ;  /* 0x000000a902027276 */ /* 0x004fe600078100a8 */
[----:B------:R-:W-:Y:S01]  /*8b00*/  MUFU.TANH R50, R50 ;  /* 0x0000003200327308 */ /* 0x000fe20000002400 */
[----:B------:R-:W-:Y:S01]  /*8b10*/  FMNMX3.FTZ R3, R4, R176, R35, !PT ;  /* 0x000000b004037276 */ /* 0x000fe20007810023 */
[----:B-1----:R-:W-:Y:S01]  /*8b20*/  FMUL.FTZ R43, R123, UR5 ;  /* 0x000000057b2b7c20 */ /* 0x002fe20008410000 */
[----:B-----5:R-:W-:Y:S01]  /*8b30*/  FMNMX3.FTZ R2, R2, R34, R33, !PT ;  /* 0x0000002202027276 */ /* 0x020fe20007810021 */
[----:B------:R-:W-:Y:S01]  /*8b40*/  FMUL.FTZ R129, R129, UR5 ;  /* 0x0000000581817c20 */ /* 0x000fe20008410000 */
[----:B------:R-:W-:Y:S01]  /*8b50*/  FMNMX3.FTZ R3, R3, R48, R49, !PT ;  /* 0x0000003003037276 */ /* 0x000fe20007810031 */
[----:B------:R-:W-:Y:S01]  /*8b60*/  FMUL.FTZ R130, R130, UR5 ;  /* 0x0000000582827c20 */ /* 0x000fe20008410000 */
[----:B------:R-:W-:Y:S03]  /*8b70*/  FMUL.FTZ R131, R131, UR5 ;  /* 0x0000000583837c20 */ /* 0x000fe60008410000 */
[----:B------:R-:W1:Y:S01]  /*8b80*/  MUFU.TANH R51, R51 ;  /* 0x0000003300337308 */ /* 0x000e620000002400 */
[----:B----4-:R-:W-:Y:S09]  /*8b90*/  FMNMX3.FTZ R0, R6, R30, R29, !PT ;  /* 0x0000001e06007276 */ /* 0x010ff2000781001d */
        /* <DEDUP_REMOVED lines=121> */
.L_x_771:
[----:B------:R-:W-:Y:S01]  /*9330*/  SHFL.BFLY PT, R38, R20, 0x2, 0x1f ;  /* 0x0c401f0014267f89 */ /* 0x000fe200000e0000 */
[----:B-123--:R-:W-:Y:S02]  /*9340*/  FMNMX3.FTZ R4, R22, R130, R131, !PT ;  /* 0x0000008216047276 */ /* 0x00efe40007810083 */
        /* <DEDUP_REMOVED lines=13> */
[----:B------:R-:W-:Y:S01]  /*9420*/  LDSM.16.MT88.4 R20, [R184+0x4000] ;  /* 0x00400000b814783b */ /* 0x000fe20000004200 */
[----:B------:R-:W-:Y:S07]  /*9430*/  FMNMX.FTZ R36, R3, R36, !PT ;  /* 0x0000002403247209 */ /* 0x000fee0007810000 */
        /* <DEDUP_REMOVED lines=19> */
[C---:B------:R-:W-:Y:S01]  /*9570*/  FSETP.NEU.FTZ.AND P0, PT, R36.reuse, -INF , PT ;  /* 0xff8000002400780b */ /* 0x040fe20003f1d000 */
[----:B------:R-:W-:Y:S01]  /*9580*/  FMUL.FTZ R68, R36, UR4 ;  /* 0x0000000424447c20 */ /* 0x000fe20008410000 */
[--C-:B------:R-:W-:Y:S01]  /*9590*/  FFMA.FTZ R17, R69, UR4, -R45.reuse ;  /* 0x0000000445117c23 */ /* 0x100fe2000801082d */
[----:B------:R3:W-:Y:S01]  /*95a0*/  MUFU.EX2 R223, R7 ;  /* 0x0000000700df7308 */ /* 0x0007e20000000800 */
[----:B------:R-:W-:Y:S01]  /*95b0*/  FFMA.FTZ R5, R198, UR4, -R46 ;  /* 0x00000004c6057c23 */ /* 0x000fe2000801082e */
[--C-:B------:R-:W-:Y:S01]  /*95c0*/  FFMA.FTZ R69, R117, UR4, -R45.reuse ;  /* 0x0000000475457c23 */ /* 0x100fe2000801082d */
[----:B------:R-:W-:Y:S01]  /*95d0*/  FSEL R68, R68, RZ, P0 ;  /* 0x000000ff44447208 */ /* 0x000fe20000000000 */
[----:B-1----:R-:W-:Y:S06]  /*95e0*/  FMUL.FTZ R3, R0, UR4 ;  /* 0x0000000400037c20 */ /* 0x002fec0008410000 */
[----:B------:R1:W-:Y:S01]  /*95f0*/  MUFU.EX2 R232, R5 ;  /* 0x0000000500e87308 */ /* 0x0003e20000000800 */
[--C-:B------:R-:W-:Y:S01]  /*9600*/  FFMA.FTZ R9, R61, UR4, -R68.reuse ;  /* 0x000000043d097c23 */ /* 0x100fe20008010844 */
[----:B--2---:R-:W-:Y:S01]  /*9610*/  FMUL.FTZ R16, R39, R148 ;  /* 0x0000009427107220 */ /* 0x004fe20000410000 */
[----:B------:R-:W-:Y:S01]  /*9620*/  FFMA.FTZ R6, R211, UR4, -R68 ;  /* 0x00000004d3067c23 */ /* 0x000fe20008010844 */
[----:B------:R-:W2:Y:S01]  /*9630*/  LDL.LU R148, [R1] ;  /* 0x0000000001947983 */ /* 0x000ea20000300800 */
[----:B------:R-:W-:Y:S05]  /*9640*/  FADD.FTZ R0, -R36, R134 ;  /* 0x0000008624007221 */ /* 0x000fea0000010100 */
[----:B------:R4:W5:Y:S01]  /*9650*/  MUFU.EX2 R40, R3 ;  /* 0x0000000300287308 */ /* 0x0009620000000800 */
[--C-:B---3--:R-:W-:Y:S09]  /*9660*/  FFMA.FTZ R7, R48, UR4, -R45.reuse ;  /* 0x0000000430077c23 */ /* 0x108ff2000801082d */
[----:B------:R3:W-:Y:S01]  /*9670*/  MUFU.EX2 R173, R6 ;  /* 0x0000000600ad7308 */ /* 0x0007e20000000800 */
[----:B-1----:R-:W-:Y:S09]  /*9680*/  FFMA.FTZ R5, R217, UR4, -R68 ;  /* 0x00000004d9057c23 */ /* 0x002ff20008010844 */
[----:B------:R1:W-:Y:S01]  /*9690*/  MUFU.EX2 R198, R5 ;  /* 0x0000000500c67308 */ /* 0x0003e20000000800 */
[----:B----4-:R-:W-:Y:S01]  /*96a0*/  FMNMX.FTZ R3, R2, R4, !PT ;  /* 0x0000000402037209 */ /* 0x010fe20007810000 */
[--C-:B------:R-:W-:Y:S01]  /*96b0*/  FFMA.FTZ R4, R216, UR4, -R45.reuse ;  /* 0x00000004d8047c23 */ /* 0x100fe2000801082d */
[C---:B-----5:R-:W-:Y:S01]  /*96c0*/  FMUL.FTZ R18, R40.reuse, R150 ;  /* 0x0000009628127220 */ /* 0x060fe20000410000 */
[----:B------:R-:W-:Y:S01]  /*96d0*/  FMUL.FTZ R19, R40, R151 ;  /* 0x0000009728137220 */ /* 0x000fe20000410000 */
[C---:B------:R-:W-:Y:S01]  /*96e0*/  FSETP.NEU.FTZ.AND P0, PT, R3.reuse, -INF , PT ;  /* 0xff8000000300780b */ /* 0x040fe20003f1d000 */
[C---:B------:R-:W-:Y:S01]  /*96f0*/  FMUL.FTZ R47, R3.reuse, UR4 ;  /* 0x00000004032f7c20 */ /* 0x040fe20008410000 */
[----:B------:R-:W-:Y:S03]  /*9700*/  FMUL.FTZ R2, R0, UR4 ;  /* 0x0000000400027c20 */ /* 0x000fe60008410000 */
[----:B------:R4:W-:Y:S01]  /*9710*/  MUFU.EX2 R216, R4 ;  /* 0x0000000400d87308 */ /* 0x0009e20000000800 */
[----:B---3--:R-:W-:Y:S01]  /*9720*/  FFMA.FTZ R6, R170, UR4, -R45 ;  /* 0x00000004aa067c23 */ /* 0x008fe2000801082d */
[----:B------:R-:W-:Y:S01]  /*9730*/  FADD.FTZ R0, -R3, R135 ;  /* 0x0000008703007221 */ /* 0x000fe20000010100 */
[----:B------:R-:W-:Y:S02]  /*9740*/  FSEL R47, R47, RZ, P0 ;  /* 0x000000ff2f2f7208 */ /* 0x000fe40000000000 */
[----:B------:R-:W-:Y:S01]  /*9750*/  ISETP.GT.AND P0, PT, R191, RZ, PT ;  /* 0x000000ffbf00720c */ /* 0x000fe20003f04270 */
[----:B------:R-:W-:Y:S04]  /*9760*/  FMUL.FTZ R0, R0, UR4 ;  /* 0x0000000400007c20 */ /* 0x000fe80008410000 */
[----:B------:R3:W-:Y:S01]  /*9770*/  MUFU.EX2 R229, R6 ;  /* 0x0000000600e57308 */ /* 0x0007e20000000800 */
[--C-:B-1----:R-:W-:Y:S01]  /*9780*/  FFMA.FTZ R5, R202, UR4, -R46.reuse ;  /* 0x00000004ca057c23 */ /* 0x102fe2000801082e */
[--C-:B------:R-:W-:Y:S01]  /*9790*/  FFMA.FTZ R12, R62, UR4, -R47.reuse ;  /* 0x000000043e0c7c23 */ /* 0x100fe2000801082f */
[----:B------:R-:W-:Y:S07]  /*97a0*/  FFMA.FTZ R13, R63, UR4, -R47 ;  /* 0x000000043f0d7c23 */ /* 0x000fee000801082f */
[----:B------:R1:W-:Y:S01]  /*97b0*/  MUFU.EX2 R241, R7 ;  /* 0x0000000700f17308 */ /* 0x0003e20000000800 */
[--C-:B----4-:R-:W-:Y:S09]  /*97c0*/  FFMA.FTZ R4, R212, UR4, -R45.reuse ;  /* 0x00000004d4047c23 */ /* 0x110ff2000801082d */
[----:B------:R4:W5:Y:S01]  /*97d0*/  MUFU.EX2 R220, R4 ;  /* 0x0000000400dc7308 */ /* 0x0009620000000800 */
[--C-:B---3--:R-:W-:Y:S09]  /*97e0*/  FFMA.FTZ R6, R49, UR4, -R45.reuse ;  /* 0x0000000431067c23 */ /* 0x108ff2000801082d */
[----:B------:R3:W-:Y:S01]  /*97f0*/  MUFU.EX2 R247, R6 ;  /* 0x0000000600f77308 */ /* 0x0007e20000000800 */
[--C-:B-1----:R-:W-:Y:S09]  /*9800*/  FFMA.FTZ R7, R53, UR4, -R45.reuse ;  /* 0x0000000435077c23 */ /* 0x102ff2000801082d */
[----:B------:R1:W-:Y:S01]  /*9810*/  MUFU.EX2 R240, R7 ;  /* 0x0000000700f07308 */ /* 0x0003e20000000800 */
[----:B----4-:R-:W-:Y:S01]  /*9820*/  FFMA.FTZ R4, R209, UR4, -R46 ;  /* 0x00000004d1047c23 */ /* 0x010fe2000801082e */
[----:B-----5:R-:W-:Y:S08]  /*9830*/  F2FP.BF16.F32.PACK_AB R48, R220, R216 ;  /* 0x000000d8dc30723e */ /* 0x020ff000000010ff */
[----:B------:R4:W-:Y:S01]  /*9840*/  MUFU.EX2 R209, R4 ;  /* 0x0000000400d17308 */ /* 0x0009e20000000800 */
[----:B---3--:R-:W-:Y:S01]  /*9850*/  FFMA.FTZ R6, R64, UR4, -R45 ;  /* 0x0000000440067c23 */ /* 0x008fe2000801082d */
[----:B------:R-:W-:Y:S01]  /*9860*/  FFMA.FTZ R64, R76, UR4, -R68 ;  /* 0x000000044c407c23 */ /* 0x000fe20008010844 */
[--C-:B------:R-:W-:Y:S07]  /*9870*/  FFMA.FTZ R76, R42, UR4, -R47.reuse ;  /* 0x000000042a4c7c23 */ /* 0x100fee000801082f */
[----:B------:R3:W-:Y:S01]  /*9880*/  MUFU.EX2 R244, R6 ;  /* 0x0000000600f47308 */ /* 0x0007e20000000800 */
[----:B-1----:R-:W-:Y:S09]  /*9890*/  FMUL.FTZ R7, R40, R143 ;  /* 0x0000008f28077220 */ /* 0x002ff20000410000 */
[----:B------:R-:W-:Y:S01]  /*98a0*/  MUFU.EX2 R2, R2 ;  /* 0x0000000200027308 */ /* 0x000fe20000000800 */
[--C-:B----4-:R-:W-:Y:S09]  /*98b0*/  FFMA.FTZ R4, R207, UR4, -R46.reuse ;  /* 0x00000004cf047c23 */ /* 0x110ff2000801082e */
[----:B------:R1:W4:Y:S01]  /*98c0*/  MUFU.EX2 R207, R4 ;  /* 0x0000000400cf7308 */ /* 0x0003220000000800 */
[----:B---3--:R-:W-:Y:S09]  /*98d0*/  FFMA.FTZ R6, R58, UR4, -R47 ;  /* 0x000000043a067c23 */ /* 0x008ff2000801082f */
[----:B------:R-:W3:Y:S10]  /*98e0*/  MUFU.EX2 R0, R0 ;  /* 0x0000000000007308 */ /* 0x000ef40000000800 */
[----:B------:R5:W-:Y:S01]  /*98f0*/  MUFU.EX2 R217, R9 ;  /* 0x0000000900d97308 */ /* 0x000be20000000800 */
[--C-:B-1----:R-:W-:Y:S01]  /*9900*/  FFMA.FTZ R4, R203, UR4, -R45.reuse ;  /* 0x00000004cb047c23 */ /* 0x102fe2000801082d */
[----:B----4-:R-:W-:Y:S08]  /*9910*/  F2FP.BF16.F32.PACK_AB R49, R207, R209 ;  /* 0x000000d1cf31723e */ /* 0x010ff000000010ff */
[----:B------:R1:W-:Y:S01]  /*9920*/  MUFU.EX2 R221, R4 ;  /* 0x0000000400dd7308 */ /* 0x0003e20000000800 */
[C---:B---3--:R-:W-:Y:S01]  /*9930*/  FMUL.FTZ R14, R0.reuse, R146 ;  /* 0x00000092000e7220 */ /* 0x048fe20000410000 */
[C---:B------:R-:W-:Y:S01]  /*9940*/  FMUL.FTZ R10, R0.reuse, R138 ;  /* 0x0000008a000a7220 */ /* 0x040fe20000410000 */
[C---:B------:R-:W-:Y:S01]  /*9950*/  FMUL.FTZ R11, R0.reuse, R139 ;  /* 0x0000008b000b7220 */ /* 0x040fe20000410000 */
[----:B------:R-:W-:Y:S06]  /*9960*/  FMUL.FTZ R15, R0, R147 ;  /* 0x00000093000f7220 */ /* 0x000fec0000410000 */
[----:B------:R-:W-:Y:S01]  /*9970*/  MUFU.EX2 R76, R76 ;  /* 0x0000004c004c7308 */ /* 0x000fe20000000800 */
[----:B-----5:R-:W-:Y:S01]  /*9980*/  FMUL.FTZ R9, R2, R137 ;  /* 0x0000008902097220 */ /* 0x020fe20000410000 */
[--C-:B-1----:R-:W-:Y:S08]  /*9990*/  FFMA.FTZ R4, R201, UR4, -R45.reuse ;  /* 0x00000004c9047c23 */ /* 0x102ff0000801082d */
[----:B------:R1:W-:Y:S10]  /*99a0*/  MUFU.EX2 R201, R8 ;  /* 0x0000000800c97308 */ /* 0x0003f40000000800 */
[----:B------:R3:W-:Y:S01]  /*99b0*/  MUFU.EX2 R238, R4 ;  /* 0x0000000400ee7308 */ /* 0x0007e20000000800 */
[--C-:B-1----:R-:W-:Y:S09]  /*99c0*/  FFMA.FTZ R8, R176, UR4, -R45.reuse ;  /* 0x00000004b0087c23 */ /* 0x102ff2000801082d */
[----:B------:R1:W-:Y:S01]  /*99d0*/  MUFU.EX2 R233, R8 ;  /* 0x0000000800e97308 */ /* 0x0003e20000000800 */
[----:B---3--:R-:W-:Y:S09]  /*99e0*/  FFMA.FTZ R4, R199, UR4, -R46 ;  /* 0x00000004c7047c23 */ /* 0x008ff2000801082e */
[----:B------:R3:W-:Y:S10]  /*99f0*/  MUFU.EX2 R212, R4 ;  /* 0x0000000400d47308 */ /* 0x0007f40000000800 */
[----:B------:R4:W-:Y:S01]  /*9a00*/  MUFU.EX2 R199, R5 ;  /* 0x0000000500c77308 */ /* 0x0009e20000000800 */
[----:B-1----:R-:W-:Y:S09]  /*9a10*/  FFMA.FTZ R8, R52, UR4, -R45 ;  /* 0x0000000434087c23 */ /* 0x002ff2000801082d */
[----:B------:R1:W-:Y:S01]  /*9a20*/  MUFU.EX2 R225, R8 ;  /* 0x0000000800e17308 */ /* 0x0003e20000000800 */
[--C-:B---3--:R-:W-:Y:S09]  /*9a30*/  FFMA.FTZ R4, R210, UR4, -R68.reuse ;  /* 0x00000004d2047c23 */ /* 0x108ff20008010844 */
[----:B------:R3:W-:Y:S01]  /*9a40*/  MUFU.EX2 R174, R4 ;  /* 0x0000000400ae7308 */ /* 0x0007e20000000800 */
[----:B----4-:R-:W-:Y:S09]  /*9a50*/  FFMA.FTZ R5, R193, UR4, -R68 ;  /* 0x00000004c1057c23 */ /* 0x010ff20008010844 */
[----:B------:R4:W-:Y:S01]  /*9a60*/  MUFU.EX2 R183, R5 ;  /* 0x0000000500b77308 */ /* 0x0009e20000000800 */
[----:B-1----:R-:W-:Y:S01]  /*9a70*/  FMUL.FTZ R8, R2, R136 ;  /* 0x0000008802087220 */ /* 0x002fe20000410000 */
[--C-:B---3--:R-:W-:Y:S08]  /*9a80*/  FFMA.FTZ R4, R208, UR4, -R47.reuse ;  /* 0x00000004d0047c23 */ /* 0x108ff0000801082f */
[----:B------:R1:W-:Y:S01]  /*9a90*/  MUFU.EX2 R172, R4 ;  /* 0x0000000400ac7308 */ /* 0x0003e20000000800 */
[----:B----4-:R-:W-:Y:S09]  /*9aa0*/  FFMA.FTZ R5, R34, UR4, -R46 ;  /* 0x0000000422057c23 */ /* 0x010ff2000801082e */
[----:B------:R3:W-:Y:S01]  /*9ab0*/  MUFU.EX2 R230, R5 ;  /* 0x0000000500e67308 */ /* 0x0007e20000000800 */
[----:B-1----:R-:W-:Y:S09]  /*9ac0*/  FFMA.FTZ R4, R206, UR4, -R47 ;  /* 0x00000004ce047c23 */ /* 0x002ff2000801082f */
[----:B------:R1:W-:Y:S01]  /*9ad0*/  MUFU.EX2 R180, R4 ;  /* 0x0000000400b47308 */ /* 0x0003e20000000800 */
[--C-:B---3--:R-:W-:Y:S01]  /*9ae0*/  FFMA.FTZ R5, R28, UR4, -R68.reuse ;  /* 0x000000041c057c23 */ /* 0x108fe20008010844 */
[----:B------:R-:W-:Y:S08]  /*9af0*/  FFMA.FTZ R28, R81, UR4, -R45 ;  /* 0x00000004511c7c23 */ /* 0x000ff0000801082d */
[----:B------:R3:W-:Y:S01]  /*9b00*/  MUFU.EX2 R210, R5 ;  /* 0x0000000500d27308 */ /* 0x0007e20000000800 */
[----:B-1----:R-:W-:Y:S09]  /*9b10*/  FFMA.FTZ R4, R215, UR4, -R68 ;  /* 0x00000004d7047c23 */ /* 0x002ff20008010844 */
[----:B------:R1:W4:Y:S01]  /*9b20*/  MUFU.EX2 R206, R4 ;  /* 0x0000000400ce7308 */ /* 0x0003220000000800 */
[----:B---3--:R-:W-:Y:S09]  /*9b30*/  FFMA.FTZ R5, R54, UR4, -R46 ;  /* 0x0000000436057c23 */ /* 0x008ff2000801082e */
[----:B------:R3:W-:Y:S01]  /*9b40*/  MUFU.EX2 R228, R5 ;  /* 0x0000000500e47308 */ /* 0x0007e20000000800 */
[--C-:B-1----:R-:W-:Y:S01]  /*9b50*/  FFMA.FTZ R4, R214, UR4, -R47.reuse ;  /* 0x00000004d6047c23 */ /* 0x102fe2000801082f */
[----:B----4-:R-:W-:Y:S08]  /*9b60*/  F2FP.BF16.F32.PACK_AB R34, R206, R198 ;  /* 0x000000c6ce22723e */ /* 0x010ff000000010ff */
[----:B------:R1:W-:Y:S01]  /*9b70*/  MUFU.EX2 R182, R4 ;  /* 0x0000000400b67308 */ /* 0x0003e20000000800 */
[----:B---3--:R-:W-:Y:S09]  /*9b80*/  FFMA.FTZ R5, R57, UR4, -R68 ;  /* 0x0000000439057c23 */ /* 0x008ff20008010844 */
[----:B------:R3:W-:Y:S01]  /*9b90*/  MUFU.EX2 R227, R5 ;  /* 0x0000000500e37308 */ /* 0x0007e20000000800 */
[----:B-1----:R-:W-:Y:S09]  /*9ba0*/  FFMA.FTZ R4, R213, UR4, -R47 ;  /* 0x00000004d5047c23 */ /* 0x002ff2000801082f */
[----:B------:R1:W4:Y:S01]  /*9bb0*/  MUFU.EX2 R203, R4 ;  /* 0x0000000400cb7308 */ /* 0x0003220000000800 */
[----:B---3--:R-:W-:Y:S01]  /*9bc0*/  FMUL.FTZ R5, R39, R141 ;  /* 0x0000008d27057220 */ /* 0x008fe20000410000 */
[----:B-1----:R-:W-:Y:S08]  /*9bd0*/  FFMA.FTZ R4, R204, UR4, -R45 ;  /* 0x00000004cc047c23 */ /* 0x002ff0000801082d */
[----:B------:R1:W-:Y:S02]  /*9be0*/  MUFU.EX2 R205, R4 ;  /* 0x0000000400cd7308 */ /* 0x0003e40000000800 */
[--C-:B-1----:R-:W-:Y:S08]  /*9bf0*/  FFMA.FTZ R4, R200, UR4, -R46.reuse ;  /* 0x00000004c8047c23 */ /* 0x102ff0000801082e */
[----:B------:R1:W-:Y:S02]  /*9c00*/  MUFU.EX2 R200, R4 ;  /* 0x0000000400c87308 */ /* 0x0003e40000000800 */
[--C-:B-1----:R-:W-:Y:S08]  /*9c10*/  FFMA.FTZ R4, R169, UR4, -R46.reuse ;  /* 0x00000004a9047c23 */ /* 0x102ff0000801082e */
[----:B------:R1:W-:Y:S02]  /*9c20*/  MUFU.EX2 R204, R4 ;  /* 0x0000000400cc7308 */ /* 0x0003e40000000800 */
[----:B-1----:R-:W-:Y:S08]  /*9c30*/  FFMA.FTZ R4, R168, UR4, -R46 ;  /* 0x00000004a8047c23 */ /* 0x002ff0000801082e */
[----:B------:R1:W-:Y:S02]  /*9c40*/  MUFU.EX2 R215, R4 ;  /* 0x0000000400d77308 */ /* 0x0003e40000000800 */
[--C-:B-1----:R-:W-:Y:S08]  /*9c50*/  FFMA.FTZ R4, R197, UR4, -R68.reuse ;  /* 0x00000004c5047c23 */ /* 0x102ff00008010844 */
[----:B------:R1:W-:Y:S02]  /*9c60*/  MUFU.EX2 R175, R4 ;  /* 0x0000000400af7308 */ /* 0x0003e40000000800 */
[--C-:B-1----:R-:W-:Y:S08]  /*9c70*/  FFMA.FTZ R4, R196, UR4, -R68.reuse ;  /* 0x00000004c4047c23 */ /* 0x102ff00008010844 */
[----:B------:R1:W-:Y:S10]  /*9c80*/  MUFU.EX2 R196, R6 ;  /* 0x0000000600c47308 */ /* 0x0003f40000000800 */
[----:B------:R3:W-:Y:S01]  /*9c90*/  MUFU.EX2 R181, R4 ;  /* 0x0000000400b57308 */ /* 0x0007e20000000800 */
[----:B-1----:R-:W-:Y:S01]  /*9ca0*/  FMUL.FTZ R6, R40, R142 ;  /* 0x0000008e28067220 */ /* 0x002fe20000410000 */
[--C-:B---3--:R-:W-:Y:S08]  /*9cb0*/  FFMA.FTZ R4, R195, UR4, -R47.reuse ;  /* 0x00000004c3047c23 */ /* 0x108ff0000801082f */
[----:B------:R1:W-:Y:S10]  /*9cc0*/  MUFU.EX2 R195, R13 ;  /* 0x0000000d00c37308 */ /* 0x0003f40000000800 */
[----:B------:R3:W-:Y:S01]  /*9cd0*/  MUFU.EX2 R170, R4 ;  /* 0x0000000400aa7308 */ /* 0x0007e20000000800 */
[----:B-1----:R-:W-:Y:S01]  /*9ce0*/  FMUL.FTZ R13, R2, R145 ;  /* 0x00000091020d7220 */ /* 0x002fe20000410000 */
[----:B---3--:R-:W-:Y:S08]  /*9cf0*/  FFMA.FTZ R4, R194, UR4, -R47 ;  /* 0x00000004c2047c23 */ /* 0x008ff0000801082f */
[----:B------:R1:W3:Y:S02]  /*9d00*/  MUFU.EX2 R171, R4 ;  /* 0x0000000400ab7308 */ /* 0x0002e40000000800 */
[----:B-1----:R-:W-:Y:S08]  /*9d10*/  FFMA.FTZ R4, R179, UR4, -R68 ;  /* 0x00000004b3047c23 */ /* 0x002ff00008010844 */
[----:B------:R1:W-:Y:S10]  /*9d20*/  MUFU.EX2 R179, R12 ;  /* 0x0000000c00b37308 */ /* 0x0003f40000000800 */
[----:B------:R5:W3:Y:S01]  /*9d30*/  MUFU.EX2 R224, R4 ;  /* 0x0000000400e07308 */ /* 0x000ae20000000800 */
[----:B-1----:R-:W-:Y:S01]  /*9d40*/  FFMA.FTZ R12, R24, UR4, -R45 ;  /* 0x00000004180c7c23 */ /* 0x002fe2000801082d */
[----:B------:R-:W-:Y:S08]  /*9d50*/  FMUL.FTZ R24, R2, R156 ;  /* 0x0000009c02187220 */ /* 0x000ff00000410000 */
[----:B------:R1:W-:Y:S01]  /*9d60*/  MUFU.EX2 R176, R12 ;  /* 0x0000000c00b07308 */ /* 0x0003e20000000800 */
[--C-:B-----5:R-:W-:Y:S09]  /*9d70*/  FFMA.FTZ R4, R178, UR4, -R47.reuse ;  /* 0x00000004b2047c23 */ /* 0x120ff2000801082f */
[----:B------:R5:W-:Y:S01]  /*9d80*/  MUFU.EX2 R178, R4 ;  /* 0x0000000400b27308 */ /* 0x000be20000000800 */
[----:B-1----:R-:W-:Y:S01]  /*9d90*/  FMUL.FTZ R12, R2, R144 ;  /* 0x00000090020c7220 */ /* 0x002fe20000410000 */
[----:B-----5:R-:W-:Y:S08]  /*9da0*/  FFMA.FTZ R4, R177, UR4, -R47 ;  /* 0x00000004b1047c23 */ /* 0x020ff0000801082f */
[----:B------:R1:W-:Y:S10]  /*9db0*/  MUFU.EX2 R177, R17 ;  /* 0x0000001100b17308 */ /* 0x0003f40000000800 */
[----:B------:R5:W3:Y:S01]  /*9dc0*/  MUFU.EX2 R208, R4 ;  /* 0x0000000400d07308 */ /* 0x000ae20000000800 */
[----:B-1----:R-:W-:Y:S02]  /*9dd0*/  FMUL.FTZ R17, R39, R149 ;  /* 0x0000009527117220 */ /* 0x002fe40000410000 */
[----:B------:R-:W3:Y:S01]  /*9de0*/  LDL.LU R149, [R1+0x4] ;  /* 0x0000040001957983 */ /* 0x000ee20000300800 */
[----:B-----5:R-:W-:Y:S01]  /*9df0*/  FFMA.FTZ R4, R35, UR4, -R45 ;  /* 0x0000000423047c23 */ /* 0x020fe2000801082d */
[----:B----4-:R-:W-:Y:S05]  /*9e00*/  F2FP.BF16.F32.PACK_AB R35, R203, R182 ;  /* 0x000000b6cb23723e */ /* 0x010fea00000010ff */
[----:B------:R1:W-:Y:S02]  /*9e10*/  MUFU.EX2 R236, R4 ;  /* 0x0000000400ec7308 */ /* 0x0003e40000000800 */
[--C-:B-1----:R-:W-:Y:S01]  /*9e20*/  FFMA.FTZ R4, R33, UR4, -R46.reuse ;  /* 0x0000000421047c23 */ /* 0x102fe2000801082e */
[----:B------:R-:W-:Y:S07]  /*9e30*/  F2FP.BF16.F32.PACK_AB R33, R180, R172 ;  /* 0x000000acb421723e */ /* 0x000fee00000010ff */
        /* <DEDUP_REMOVED lines=16> */
[--C-:B-1----:R-:W-:Y:S01]  /*9f40*/  FFMA.FTZ R4, R29, UR4, -R47.reuse ;  /* 0x000000041d047c23 */ /* 0x102fe2000801082f */
[----:B------:R-:W-:Y:S07]  /*9f50*/  FMUL.FTZ R29, R2, R161 ;  /* 0x000000a1021d7220 */ /* 0x000fee0000410000 */
[----:B------:R1:W4:Y:S02]  /*9f60*/  MUFU.EX2 R202, R4 ;  /* 0x0000000400ca7308 */ /* 0x0003240000000800 */
[----:B-1----:R-:W-:Y:S01]  /*9f70*/  FFMA.FTZ R4, R27, UR4, -R68 ;  /* 0x000000041b047c23 */ /* 0x002fe20008010844 */
[----:B------:R-:W-:Y:S07]  /*9f80*/  FMUL.FTZ R27, R0, R159 ;  /* 0x0000009f001b7220 */ /* 0x000fee0000410000 */
[----:B------:R1:W5:Y:S02]  /*9f90*/  MUFU.EX2 R231, R4 ;  /* 0x0000000400e77308 */ /* 0x0003640000000800 */
[----:B-1----:R-:W-:Y:S01]  /*9fa0*/  FFMA.FTZ R4, R26, UR4, -R47 ;  /* 0x000000041a047c23 */ /* 0x002fe2000801082f */
[----:B------:R-:W-:Y:S07]  /*9fb0*/  FFMA.FTZ R26, R80, UR4, -R45 ;  /* 0x00000004501a7c23 */ /* 0x000fee000801082d */
[----:B------:R1:W-:Y:S02]  /*9fc0*/  MUFU.EX2 R213, R4 ;  /* 0x0000000400d57308 */ /* 0x0003e40000000800 */
[----:B-1----:R-:W-:Y:S01]  /*9fd0*/  FFMA.FTZ R4, R25, UR4, -R47 ;  /* 0x0000000419047c23 */ /* 0x002fe2000801082f */
[----:B------:R-:W-:Y:S07]  /*9fe0*/  FMUL.FTZ R25, R2, R157 ;  /* 0x0000009d02197220 */ /* 0x000fee0000410000 */
[----:B------:R1:W5:Y:S02]  /*9ff0*/  MUFU.EX2 R226, R4 ;  /* 0x0000000400e27308 */ /* 0x0003640000000800 */
[--C-:B-1----:R-:W-:Y:S02]  /*a000*/  FFMA.FTZ R4, R55, UR4, -R46.reuse ;  /* 0x0000000437047c23 */ /* 0x102fe4000801082e */
[----:B------:R-:W1:Y:S06]  /*a010*/  LDSM.16.MT88.4 R52, [R186+0x4000] ;  /* 0x00400000ba34783b */ /* 0x000e6c0000004200 */
        /* <DEDUP_REMOVED lines=12> */
[----:B----4-:R-:W-:Y:S02]  /*a0e0*/  FFMA.FTZ R4, R60, UR4, -R68 ;  /* 0x000000043c047c23 */ /* 0x010fe40008010844 */
[----:B------:R-:W4:Y:S06]  /*a0f0*/  LDSM.16.MT88.4 R60, [R186+0x4400] ;  /* 0x00440000ba3c783b */ /* 0x000f2c0000004200 */
[----:B------:R5:W-:Y:S02]  /*a100*/  MUFU.EX2 R222, R4 ;  /* 0x0000000400de7308 */ /* 0x000be40000000800 */
[----:B-----5:R-:W-:Y:S08]  /*a110*/  FMUL.FTZ R4, R39, R140 ;  /* 0x0000008c27047220 */ /* 0x020ff00000410000 */
[----:B------:R5:W-:Y:S01]  /*a120*/  MUFU.EX2 R140, R64 ;  /* 0x00000040008c7308 */ /* 0x000be20000000800 */
[-C--:B------:R-:W-:Y:S08]  /*a130*/  HMMA.16816.F32.BF16 R4, R48, R20.reuse, R4 ;  /* 0x000000143004723c */ /* 0x080ff00000041804 */
[C---:B------:R-:W-:Y:S04]  /*a140*/  HMMA.16816.F32.BF16 R8, R32.reuse, R20, R8 ;  /* 0x000000142008723c */ /* 0x040fe80000041808 */
[--C-:B------:R-:W-:Y:S01]  /*a150*/  FFMA.FTZ R20, R70, UR4, -R46.reuse ;  /* 0x0000000446147c23 */ /* 0x100fe2000801082e */
[----:B------:R-:W-:Y:S01]  /*a160*/  FFMA.FTZ R21, R71, UR4, -R46 ;  /* 0x0000000447157c23 */ /* 0x000fe2000801082e */
[----:B-----5:R-:W-:Y:S01]  /*a170*/  FFMA.FTZ R64, R79, UR4, -R47 ;  /* 0x000000044f407c23 */ /* 0x020fe2000801082f */
        /* <DEDUP_REMOVED lines=9> */
[C---:B-----5:R-:W-:Y:S09]  /*a210*/  FMUL.FTZ R20, R39.reuse, R152 ;  /* 0x0000009827147220 */ /* 0x060ff20000410000 */
[----:B------:R5:W-:Y:S01]  /*a220*/  MUFU.EX2 R155, R28 ;  /* 0x0000001c009b7308 */ /* 0x000be20000000800 */
[----:B---3--:R-:W-:Y:S07]  /*a230*/  FMUL.FTZ R21, R39, R153 ;  /* 0x0000009927157220 */ /* 0x008fee0000410000 */
[-C--:B-1----:R-:W-:Y:S02]  /*a240*/  HMMA.16816.F32.BF16 R20, R48, R52.reuse, R20 ;  /* 0x000000343014723c */ /* 0x082fe40000041814 */
[----:B------:R1:W-:Y:S01]  /*a250*/  MUFU.EX2 R138, R64 ;  /* 0x00000040008a7308 */ /* 0x0003e20000000800 */
[C---:B--2---:R-:W-:Y:S01]  /*a260*/  FMUL.FTZ R26, R0.reuse, R158 ;  /* 0x0000009e001a7220 */ /* 0x044fe20000410000 */
[----:B------:R-:W-:Y:S04]  /*a270*/  FFMA.FTZ R0, R0, R251, R172 ;  /* 0x000000fb00007223 */ /* 0x000fe800000100ac */
[----:B------:R-:W-:Y:S01]  /*a280*/  FADD.FTZ R0, R180, R0 ;  /* 0x00000000b4007221 */ /* 0x000fe20000010000 */
[--C-:B-----5:R-:W-:Y:S01]  /*a290*/  FFMA.FTZ R28, R82, UR4, -R46.reuse ;  /* 0x00000004521c7c23 */ /* 0x120fe2000801082e */
[C---:B------:R-:W-:Y:S02]  /*a2a0*/  HMMA.16816.F32.BF16 R24, R32.reuse, R52, R24 ;  /* 0x000000342018723c */ /* 0x040fe40000041818 */
[----:B------:R-:W-:Y:S02]  /*a2b0*/  MUFU.EX2 R70, R70 ;  /* 0x0000004600467308 */ /* 0x000fe40000000800 */
[----:B------:R-:W-:Y:S01]  /*a2c0*/  FFMA.FTZ R52, R83, UR4, -R46 ;  /* 0x0000000453347c23 */ /* 0x000fe2000801082e */
[----:B------:R-:W-:Y:S01]  /*a2d0*/  FFMA.FTZ R53, R72, UR4, -R68 ;  /* 0x0000000448357c23 */ /* 0x000fe20008010844 */
[----:B------:R-:W-:Y:S01]  /*a2e0*/  FFMA.FTZ R72, R131, UR4, -R46 ;  /* 0x0000000483487c23 */ /* 0x000fe2000801082e */
[----:B-1----:R-:W-:Y:S05]  /*a2f0*/  FFMA.FTZ R64, R84, UR4, -R45 ;  /* 0x0000000454407c23 */ /* 0x002fea000801082d */
        /* <DEDUP_REMOVED lines=9> */
[----:B------:R-:W-:Y:S01]  /*a390*/  MUFU.EX2 R72, R72 ;  /* 0x0000004800487308 */ /* 0x000fe20000000800 */
[C---:B------:R-:W-:Y:S01]  /*a3a0*/  FMUL.FTZ R34, R40.reuse, R166 ;  /* 0x000000a628227220 */ /* 0x040fe20000410000 */
[C---:B------:R-:W-:Y:S01]  /*a3b0*/  FMUL.FTZ R35, R40.reuse, R167 ;  /* 0x000000a728237220 */ /* 0x040fe20000410000 */
[C---:B------:R-:W-:Y:S01]  /*a3c0*/  FMUL.FTZ R32, R39.reuse, R164 ;  /* 0x000000a427207220 */ /* 0x040fe20000410000 */
[----:B------:R-:W-:Y:S01]  /*a3d0*/  FMUL.FTZ R33, R39, R165 ;  /* 0x000000a527217220 */ /* 0x000fe20000410000 */
[----:B------:R-:W-:Y:S01]  /*a3e0*/  FFMA.FTZ R40, R40, R149, R209 ;  /* 0x0000009528287223 */ /* 0x000fe200000100d1 */
[----:B---3--:R-:W-:Y:S01]  /*a3f0*/  F2FP.BF16.F32.PACK_AB R53, R171, R170 ;  /* 0x000000aaab35723e */ /* 0x008fe200000010ff */
[--C-:B-1----:R-:W-:Y:S01]  /*a400*/  FFMA.FTZ R52, R74, UR4, -R47.reuse ;  /* 0x000000044a347c23 */ /* 0x102fe2000801082f */
[----:B------:R-:W-:Y:S01]  /*a410*/  LDSM.16.MT88.4 R148, [R184+0x5c00] ;  /* 0x005c0000b894783b */ /* 0x000fe20000004200 */
[----:B------:R-:W-:Y:S01]  /*a420*/  FFMA.FTZ R74, R43, UR4, -R47 ;  /* 0x000000042b4a7c23 */ /* 0x000fe2000801082f */
[----:B------:R1:W-:Y:S01]  /*a430*/  MUFU.EX2 R136, R64 ;  /* 0x0000004000887308 */ /* 0x0003e20000000800 */
[----:B------:R-:W-:Y:S04]  /*a440*/  HMMA.16816.F32.BF16 R32, R48, R54, R32 ;  /* 0x000000363020723c */ /* 0x000fe80000041820 */
[----:B------:R-:W-:Y:S01]  /*a450*/  F2FP.BF16.F32.PACK_AB R48, R205, R201 ;  /* 0x000000c9cd30723e */ /* 0x000fe200000010ff */
[----:B------:R-:W-:Y:S01]  /*a460*/  FADD.FTZ R40, R207, R40 ;  /* 0x00000028cf287221 */ /* 0x000fe20000010000 */
[----:B------:R-:W-:Y:S03]  /*a470*/  F2FP.BF16.F32.PACK_AB R49, R200, R199 ;  /* 0x000000c7c831723e */ /* 0x000fe600000010ff */
[----:B------:R2:W-:Y:S01]  /*a480*/  MUFU.EX2 R137, R52 ;  /* 0x0000003400897308 */ /* 0x0005e20000000800 */
[----:B------:R-:W-:Y:S01]  /*a490*/  F2FP.BF16.F32.PACK_AB R50, R229, R223 ;  /* 0x000000dfe532723e */ /* 0x000fe200000010ff */
[----:B------:R-:W-:Y:S01]  /*a4a0*/  FADD.FTZ R40, R212, R40 ;  /* 0x00000028d4287221 */ /* 0x000fe20000010000 */
[----:B------:R-:W-:Y:S01]  /*a4b0*/  F2FP.BF16.F32.PACK_AB R51, R215, R204 ;  /* 0x000000ccd733723e */ /* 0x000fe200000010ff */
[----:B------:R-:W-:Y:S01]  /*a4c0*/  FFMA.FTZ R39, R39, R249, R216 ;  /* 0x000000f927277223 */ /* 0x000fe200000100d8 */
[----:B------:R-:W-:Y:S02]  /*a4d0*/  F2FP.BF16.F32.PACK_AB R54, R224, R183 ;  /* 0x000000b7e036723e */ /* 0x000fe400000010ff */
[----:B------:R-:W-:Y:S03]  /*a4e0*/  F2FP.BF16.F32.PACK_AB R55, R208, R178 ;  /* 0x000000b2d037723e */ /* 0x000fe600000010ff */
[----:B------:R-:W-:Y:S01]  /*a4f0*/  MUFU.EX2 R74, R74 ;  /* 0x0000004a004a7308 */ /* 0x000fe20000000800 */
[----:B-1----:R-:W-:Y:S01]  /*a500*/  FFMA.FTZ R64, R97, UR4, -R45 ;  /* 0x0000000461407c23 */ /* 0x002fe2000801082d */
[-C--:B------:R-:W-:Y:S03]  /*a510*/  HMMA.16816.F32.BF16 R4, R48, R56.reuse, R4 ;  /* 0x000000383004723c */ /* 0x080fe60000041804 */
[----:B------:R-:W-:Y:S05]  /*a520*/  FADD.FTZ R39, R220, R39 ;  /* 0x00000027dc277221 */ /* 0x000fea0000010000 */
[----:B------:R1:W-:Y:S01]  /*a530*/  MUFU.EX2 R135, R64 ;  /* 0x0000004000877308 */ /* 0x0003e20000000800 */
[--C-:B--2---:R-:W-:Y:S01]  /*a540*/  FFMA.FTZ R52, R75, UR4, -R47.reuse ;  /* 0x000000044b347c23 */ /* 0x104fe2000801082f */
[--C-:B------:R-:W-:Y:S08]  /*a550*/  FFMA.FTZ R75, R124, UR4, -R68.reuse ;  /* 0x000000047c4b7c23 */ /* 0x100ff00008010844 */
[----:B------:R2:W-:Y:S10]  /*a560*/  MUFU.EX2 R139, R52 ;  /* 0x00000034008b7308 */ /* 0x0005f40000000800 */
[----:B------:R-:W-:Y:S01]  /*a570*/  MUFU.EX2 R75, R75 ;  /* 0x0000004b004b7308 */ /* 0x000fe20000000800 */
[--C-:B-1----:R-:W-:Y:S09]  /*a580*/  FFMA.FTZ R64, R88, UR4, -R68.reuse ;  /* 0x0000000458407c23 */ /* 0x102ff20008010844 */
[----:B------:R1:W-:Y:S01]  /*a590*/  MUFU.EX2 R127, R64 ;  /* 0x00000040007f7308 */ /* 0x0003e20000000800 */
[----:B--2---:R-:W-:Y:S07]  /*a5a0*/  F2FP.BF16.F32.PACK_AB R52, R181, R175 ;  /* 0x000000afb534723e */ /* 0x004fee00000010ff */
[C---:B------:R-:W-:Y:S02]  /*a5b0*/  HMMA.16816.F32.BF16 R8, R52.reuse, R56, R8 ;  /* 0x000000383408723c */ /* 0x040fe40000041808 */
[----:B------:R-:W-:Y:S02]  /*a5c0*/  MUFU.EX2 R73, R73 ;  /* 0x0000004900497308 */ /* 0x000fe40000000800 */
[----:B------:R-:W-:Y:S01]  /*a5d0*/  FFMA.FTZ R56, R77, UR4, -R68 ;  /* 0x000000044d387c23 */ /* 0x000fe20008010844 */
[----:B------:R-:W-:Y:S01]  /*a5e0*/  FFMA.FTZ R77, R41, UR4, -R47 ;  /* 0x00000004294d7c23 */ /* 0x000fe2000801082f */
[----:B------:R-:W-:Y:S01]  /*a5f0*/  FADD.FTZ R41, R174, R2 ;  /* 0x00000002ae297221 */ /* 0x000fe20000010000 */
[----:B------:R-:W-:Y:S01]  /*a600*/  FADD.FTZ R2, R221, R39 ;  /* 0x00000027dd027221 */ /* 0x000fe20000010000 */
[-C--:B------:R-:W-:Y:S04]  /*a610*/  HMMA.16816.F32.BF16 R12, R52, R58.reuse, R12 ;  /* 0x0000003a340c723c */ /* 0x080fe8000004180c */
[----:B------:R2:W-:Y:S01]  /*a620*/  MUFU.EX2 R147, R56 ;  /* 0x0000003800937308 */ /* 0x0005e20000000800 */
[----:B-1----:R-:W-:Y:S01]  /*a630*/  FFMA.FTZ R64, R89, UR4, -R68 ;  /* 0x0000000459407c23 */ /* 0x002fe20008010844 */
        /* <DEDUP_REMOVED lines=9> */
[----:B------:R-:W-:Y:S01]  /*a6d0*/  FADD.FTZ R39, R199, R0 ;  /* 0x00000000c7277221 */ /* 0x000fe20000010000 */
[-C--:B----4-:R-:W-:Y:S05]  /*a6e0*/  HMMA.16816.F32.BF16 R20, R48, R60.reuse, R20 ;  /* 0x0000003c3014723c */ /* 0x090fea0000041814 */
[----:B------:R-:W3:Y:S01]  /*a6f0*/  MUFU.EX2 R71, R71 ;  /* 0x0000004700477308 */ /* 0x000ee20000000800 */
[----:B--2---:R-:W-:Y:S01]  /*a700*/  FFMA.FTZ R56, R78, UR4, -R47 ;  /* 0x000000044e387c23 */ /* 0x004fe2000801082f */
[----:B------:R-:W-:Y:S01]  /*a710*/  FADD.FTZ R42, R205, R42 ;  /* 0x0000002acd2a7221 */ /* 0x000fe20000010000 */
[----:B------:R-:W-:Y:S01]  /*a720*/  FADD.FTZ R2, R175, R41 ;  /* 0x00000029af027221 */ /* 0x000fe20000010000 */
[----:B------:R-:W-:Y:S01]  /*a730*/  FADD.FTZ R41, R200, R39 ;  /* 0x00000027c8297221 */ /* 0x000fe20000010000 */
[----:B------:R-:W-:Y:S01]  /*a740*/  FADD.FTZ R0, R170, R40 ;  /* 0x00000028aa007221 */ /* 0x000fe20000010000 */
[C---:B------:R-:W-:Y:S04]  /*a750*/  HMMA.16816.F32.BF16 R24, R52.reuse, R60, R24 ;  /* 0x0000003c3418723c */ /* 0x040fe80000041818 */
[----:B------:R2:W-:Y:S01]  /*a760*/  MUFU.EX2 R146, R56 ;  /* 0x0000003800927308 */ /* 0x0005e20000000800 */
[----:B------:R-:W-:Y:S01]  /*a770*/  FFMA.FTZ R60, R85, UR4, -R45 ;  /* 0x00000004553c7c23 */ /* 0x000fe2000801082d */
[----:B-1----:R-:W-:Y:S01]  /*a780*/  FFMA.FTZ R64, R94, UR4, -R47 ;  /* 0x000000045e407c23 */ /* 0x002fe2000801082f */
        /* <DEDUP_REMOVED lines=18> */
[----:B------:R-:W-:Y:S02]  /*a8b0*/  F2FP.BF16.F32.PACK_AB R55, R226, R213 ;  /* 0x000000d5e237723e */ /* 0x000fe400000010ff */
[----:B---3--:R-:W-:Y:S04]  /*a8c0*/  F2FP.BF16.F32.PACK_AB R166, R71, R70 ;  /* 0x0000004647a6723e */ /* 0x008fe800000010ff */
[----:B------:R3:W-:Y:S01]  /*a8d0*/  MUFU.EX2 R78, R69 ;  /* 0x00000045004e7308 */ /* 0x0007e20000000800 */
[--C-:B----4-:R-:W-:Y:S09]  /*a8e0*/  FFMA.FTZ R52, R87, UR4, -R46.reuse ;  /* 0x0000000457347c23 */ /* 0x110ff2000801082e */
[----:B------:R4:W-:Y:S01]  /*a8f0*/  MUFU.EX2 R134, R52 ;  /* 0x0000003400867308 */ /* 0x0009e20000000800 */
[----:B-----5:R-:W-:Y:S09]  /*a900*/  FFMA.FTZ R64, R101, UR4, -R45 ;  /* 0x0000000465407c23 */ /* 0x020ff2000801082d */
[----:B------:R5:W-:Y:S01]  /*a910*/  MUFU.EX2 R94, R64 ;  /* 0x00000040005e7308 */ /* 0x000be20000000800 */
[----:B---3--:R-:W-:Y:S09]  /*a920*/  FFMA.FTZ R69, R44, UR4, -R47 ;  /* 0x000000042c457c23 */ /* 0x008ff2000801082f */
[----:B------:R-:W3:Y:S01]  /*a930*/  MUFU.EX2 R69, R69 ;  /* 0x0000004500457308 */ /* 0x000ee20000000800 */
[-C--:B--2---:R-:W-:Y:S03]  /*a940*/  HMMA.16816.F32.BF16 R4, R48, R56.reuse, R4 ;  /* 0x000000383004723c */ /* 0x084fe60000041804 */
[----:B----4-:R-:W-:Y:S06]  /*a950*/  FFMA.FTZ R52, R96, UR4, -R45 ;  /* 0x0000000460347c23 */ /* 0x010fec000801082d */
[----:B------:R2:W-:Y:S01]  /*a960*/  MUFU.EX2 R152, R52 ;  /* 0x0000003400987308 */ /* 0x0005e20000000800 */
[--C-:B-----5:R-:W-:Y:S09]  /*a970*/  FFMA.FTZ R64, R102, UR4, -R46.reuse ;  /* 0x0000000466407c23 */ /* 0x120ff2000801082e */
[----:B------:R-:W4:Y:S01]  /*a980*/  MUFU.EX2 R77, R77 ;  /* 0x0000004d004d7308 */ /* 0x000f220000000800 */
[----:B---3--:R-:W-:Y:S02]  /*a990*/  F2FP.BF16.F32.PACK_AB R161, R74, R69 ;  /* 0x000000454aa1723e */ /* 0x008fe400000010ff */
[----:B--2---:R-:W-:Y:S07]  /*a9a0*/  F2FP.BF16.F32.PACK_AB R52, R214, R197 ;  /* 0x000000c5d634723e */ /* 0x004fee00000010ff */
[C---:B------:R-:W-:Y:S04]  /*a9b0*/  HMMA.16816.F32.BF16 R8, R52.reuse, R56, R8 ;  /* 0x000000383408723c */ /* 0x040fe80000041808 */
[--C-:B------:R-:W-:Y:S01]  /*a9c0*/  FFMA.FTZ R56, R98, UR4, -R46.reuse ;  /* 0x0000000462387c23 */ /* 0x100fe2000801082e */
[----:B----4-:R-:W-:Y:S03]  /*a9d0*/  F2FP.BF16.F32.PACK_AB R163, R77, R76 ;  /* 0x0000004c4da3723e */ /* 0x010fe600000010ff */
        /* <DEDUP_REMOVED lines=100> */
[----:B------:R-:W-:Y:S01]  /*b020*/  FFMA.FTZ R68, R125, UR4, -R68 ;  /* 0x000000047d447c23 */ /* 0x000fe20008010844 */
[----:B---3--:R-:W-:Y:S01]  /*b030*/  F2FP.BF16.F32.PACK_AB R164, R78, R80 ;  /* 0x000000504ea4723e */ /* 0x008fe200000010ff */
[----:B----4-:R-:W-:Y:S05]  /*b040*/  FFMA.FTZ R52, R111, UR4, -R47 ;  /* 0x000000046f347c23 */ /* 0x010fea000801082f */
[----:B------:R-:W2:Y:S10]  /*b050*/  MUFU.EX2 R68, R68 ;  /* 0x0000004400447308 */ /* 0x000eb40000000800 */
[----:B------:R3:W-:Y:S01]  /*b060*/  MUFU.EX2 R81, R52 ;  /* 0x0000003400517308 */ /* 0x0007e20000000800 */
[----:B-----5:R-:W4:Y:S09]  /*b070*/  LDSM.16.MT88.4 R44, [R184+0x5800] ;  /* 0x00580000b82c783b */ /* 0x020f320000004200 */
[----:B------:R-:W5:Y:S01]  /*b080*/  MUFU.EX2 R67, R67 ;  /* 0x0000004300437308 */ /* 0x000f620000000800 */
[----:B--2---:R-:W-:Y:S01]  /*b090*/  F2FP.BF16.F32.PACK_AB R162, R68, R75 ;  /* 0x0000004b44a2723e */ /* 0x004fe200000010ff */
[-C--:B-1----:R-:W-:Y:S08]  /*b0a0*/  HMMA.16816.F32.BF16 R4, R48, R56.reuse, R4 ;  /* 0x000000383004723c */ /* 0x082ff00000041804 */
[----:B------:R-:W-:Y:S01]  /*b0b0*/  MUFU.EX2 R66, R66 ;  /* 0x0000004200427308 */ /* 0x000fe20000000800 */
[----:B---3--:R-:W-:Y:S07]  /*b0c0*/  F2FP.BF16.F32.PACK_AB R52, R126, R127 ;  /* 0x0000007f7e34723e */ /* 0x008fee00000010ff */
[C---:B------:R-:W-:Y:S02]  /*b0d0*/  HMMA.16816.F32.BF16 R8, R52.reuse, R56, R8 ;  /* 0x000000383408723c */ /* 0x040fe40000041808 */
[----:B------:R-:W1:Y:S02]  /*b0e0*/  MUFU.EX2 R65, R65 ;  /* 0x0000004100417308 */ /* 0x000e640000000800 */
[----:B------:R-:W-:Y:S01]  /*b0f0*/  FADD.FTZ R57, R183, R40 ;  /* 0x00000028b7397221 */ /* 0x000fe20000010000 */
[----:B------:R-:W-:Y:S01]  /*b100*/  F2FP.BF16.F32.PACK_AB R40, R94, R95 ;  /* 0x0000005f5e28723e */ /* 0x000fe200000010ff */
[----:B------:R-:W-:Y:S01]  /*b110*/  FADD.FTZ R56, R178, R39 ;  /* 0x00000027b2387221 */ /* 0x000fe20000010000 */
[----:B-----5:R-:W-:Y:S01]  /*b120*/  F2FP.BF16.F32.PACK_AB R167, R72, R67 ;  /* 0x0000004348a7723e */ /* 0x020fe200000010ff */
[-C--:B------:R-:W-:Y:S04]  /*b130*/  HMMA.16816.F32.BF16 R12, R52, R58.reuse, R12 ;  /* 0x0000003a340c723c */ /* 0x080fe8000004180c */
[----:B------:R-:W2:Y:S01]  /*b140*/  MUFU.EX2 R64, R64 ;  /* 0x0000004000407308 */ /* 0x000ea20000000800 */
[----:B------:R-:W-:Y:S03]  /*b150*/  FADD.FTZ R39, R224, R57 ;  /* 0x00000039e0277221 */ /* 0x000fe60000010000 */
[C---:B------:R-:W-:Y:S04]  /*b160*/  HMMA.16816.F32.BF16 R16, R48.reuse, R58, R16 ;  /* 0x0000003a3010723c */ /* 0x040fe80000041810 */
[----:B-1----:R-:W-:Y:S01]  /*b170*/  F2FP.BF16.F32.PACK_AB R160, R73, R65 ;  /* 0x0000004149a0723e */ /* 0x002fe200000010ff */
[----:B------:R-:W-:Y:S01]  /*b180*/  FADD.FTZ R59, R229, R2 ;  /* 0x00000002e53b7221 */ /* 0x000fe20000010000 */
[----:B------:R-:W-:Y:S01]  /*b190*/  FADD.FTZ R2, R208, R56 ;  /* 0x00000038d0027221 */ /* 0x000fe20000010000 */
[----:B------:R-:W-:Y:S01]  /*b1a0*/  FADD.FTZ R56, R197, R39 ;  /* 0x00000027c5387221 */ /* 0x000fe20000010000 */
[-C--:B------:R-:W-:Y:S03]  /*b1b0*/  HMMA.16816.F32.BF16 R20, R48, R60.reuse, R20 ;  /* 0x0000003c3014723c */ /* 0x080fe60000041814 */
[----:B--2---:R-:W-:Y:S01]  /*b1c0*/  F2FP.BF16.F32.PACK_AB R165, R66, R64 ;  /* 0x0000004042a5723e */ /* 0x004fe200000010ff */
[----:B------:R-:W-:Y:S01]  /*b1d0*/  FADD.FTZ R39, R193, R2 ;  /* 0x00000002c1277221 */ /* 0x000fe20000010000 */
[----:B------:R-:W-:Y:S01]  /*b1e0*/  FADD.FTZ R58, R215, R0 ;  /* 0x00000000d73a7221 */ /* 0x000fe20000010000 */
[----:B------:R-:W-:Y:S02]  /*b1f0*/  FADD.FTZ R0, R233, R59 ;  /* 0x0000003be9007221 */ /* 0x000fe40000010000 */
[C---:B------:R-:W-:Y:S04]  /*b200*/  HMMA.16816.F32.BF16 R24, R52.reuse, R60, R24 ;  /* 0x0000003c3418723c */ /* 0x040fe80000041818 */
[----:B------:R-:W-:Y:S01]  /*b210*/  FADD.FTZ R39, R202, R39 ;  /* 0x00000027ca277221 */ /* 0x000fe20000010000 */
[----:B------:R-:W-:Y:S01]  /*b220*/  FADD.FTZ R57, R230, R58 ;  /* 0x0000003ae6397221 */ /* 0x000fe20000010000 */
[----:B------:R-:W-:Y:S01]  /*b230*/  FADD.FTZ R58, R236, R0 ;  /* 0x00000000ec3a7221 */ /* 0x000fe20000010000 */
[----:B------:R-:W-:Y:S01]  /*b240*/  FADD.FTZ R0, R214, R56 ;  /* 0x00000038d6007221 */ /* 0x000fe20000010000 */
[-C--:B------:R-:W-:Y:S01]  /*b250*/  HMMA.16816.F32.BF16 R28, R52, R62.reuse, R28 ;  /* 0x0000003e341c723c */ /* 0x080fe2000004181c */
[----:B------:R-:W1:Y:S02]  /*b260*/  LDSM.16.MT88.4 R52, [R186+0x5800] ;  /* 0x00580000ba34783b */ /* 0x000e640000004200 */
[----:B------:R-:W-:Y:S01]  /*b270*/  FADD.FTZ R2, R237, R57 ;  /* 0x00000039ed027221 */ /* 0x000fe20000010000 */
[----:B------:R-:W-:Y:S04]  /*b280*/  FADD.FTZ R56, R241, R58 ;  /* 0x0000003af1387221 */ /* 0x000fe80000010000 */
[----:B------:R-:W-:Y:S04]  /*b290*/  HMMA.16816.F32.BF16 R32, R48, R62, R32 ;  /* 0x0000003e3020723c */ /* 0x000fe80000041820 */
[----:B------:R-:W-:Y:S02]  /*b2a0*/  F2FP.BF16.F32.PACK_AB R48, R87, R86 ;  /* 0x000000565730723e */ /* 0x000fe400000010ff */
[----:B------:R-:W-:Y:S02]  /*b2b0*/  F2FP.BF16.F32.PACK_AB R49, R85, R84 ;  /* 0x000000545531723e */ /* 0x000fe400000010ff */
[-C--:B----4-:R-:W-:Y:S05]  /*b2c0*/  HMMA.16816.F32.BF16 R4, R40, R44.reuse, R4 ;  /* 0x0000002c2804723c */ /* 0x090fea0000041804 */
        /* <DEDUP_REMOVED lines=68> */
[----:B------:R-:W-:Y:S01]  /*b710*/  MOV R135, R3 ;  /* 0x0000000300877202 */ /* 0x000fe20000000f00 */
        /* <DEDUP_REMOVED lines=15> */
[----:B------:R-:W-:Y:S01]  /*b810*/  MOV R134, R36 ;  /* 0x0000002400867202 */ /* 0x000fe20000000f00 */
        /* <DEDUP_REMOVED lines=18> */
[----:B------:R-:W-:Y:S01]  /*b940*/  IADD3 R0, PT, PT, R191, -0x1, RZ ;  /* 0xffffffffbf007810 */ /* 0x000fe20007ffe0ff */
[----:B------:R-:W-:Y:S01]  /*b950*/  FADD.FTZ R5, R72, R6 ;  /* 0x0000000648057221 */ /* 0x000fe20000010000 */
[----:B------:R-:W-:Y:S01]  /*b960*/  FADD.FTZ R249, R71, R7 ;  /* 0x0000000747f97221 */ /* 0x000fe20000010000 */
[----:B------:R-:W-:Y:S01]  /*b970*/  FADD.FTZ R4, R68, R4 ;  /* 0x0000000444047221 */ /* 0x000fe20000010000 */
[----:B------:R-:W-:Y:S01]  /*b980*/  FADD.FTZ R251, R77, R2 ;  /* 0x000000024dfb7221 */ /* 0x000fe20000010000 */
[----:B------:R-:W-:Y:S01]  /*b990*/  MOV R191, R0 ;  /* 0x0000000000bf7202 */ /* 0x000fe20000000f00 */
[----:B------:R3:W-:Y:S01]  /*b9a0*/  STL [R1+0x4], R5 ;  /* 0x0000040501007387 */ /* 0x0007e20000100800 */
[----:B------:R-:W-:Y:S02]  /*b9b0*/  MOV R133, R37 ;  /* 0x0000002500857202 */ /* 0x000fe40000000f00 */
[----:B------:R-:W-:Y:S01]  /*b9c0*/  MOV R132, R38 ;  /* 0x0000002600847202 */ /* 0x000fe20000000f00 */
[----:B------:R3:W-:Y:S01]  /*b9d0*/  STL [R1], R4 ;  /* 0x0000000401007387 */ /* 0x0007e20000100800 */
[----:B------:R-:W-:Y:S05]  /*b9e0*/  @P0 BRA `(.L_x_770) ;  /* 0xffffffbc00640947 */ /* 0x000fea000383ffff */
.L_x_769:
[----:B------:R-:W1:Y:S04]  /*b9f0*/  LDL.LU R7, [R1+0x4] ;  /* 0x0000040001077983 */ /* 0x000e680000300800 */
[----:B------:R-:W2:Y:S04]  /*ba00*/  LDL.LU R6, [R1] ;  /* 0x0000000001067983 */ /* 0x000ea80000300800 */
[----:B------:R-:W4:Y:S04]  /*ba10*/  LDL R40, [R1+0x8] ;  /* 0x0000080001287983 */ /* 0x000f280000100800 */
[----:B---3--:R-:W3:Y:S04]  /*ba20*/  SHFL.BFLY PT, R5, R249, 0x2, 0x1f ;  /* 0x0c401f00f9057f89 */ /* 0x008ee800000e0000 */
[----:B------:R-:W5:Y:S01]  /*ba30*/  SHFL.BFLY PT, R0, R251, 0x2, 0x1f ;  /* 0x0c401f00fb007f89 */ /* 0x000f6200000e0000 */
[----:B------:R-:W5:Y:S01]  /*ba40*/  S2R R39, SR_TID.X ;  /* 0x0000000000277919 */ /* 0x000f620000002100 */
[----:B---3--:R-:W-:-:S05]  /*ba50*/  FADD.FTZ R5, R5, R249 ;  /* 0x000000f905057221 */ /* 0x008fca0000010000 */
[----:B------:R-:W3:Y:S01]  /*ba60*/  SHFL.BFLY PT, R20, R5, 0x1, 0x1f ;  /* 0x0c201f0005147f89 */ /* 0x000ee200000e0000 */
[----:B-----5:R-:W-:Y:S01]  /*ba70*/  FADD.FTZ R0, R0, R251 ;  /* 0x000000fb00007221 */ /* 0x020fe20000010000 */
[C---:B------:R-:W-:Y:S02]  /*ba80*/  SHF.L.U32 R8, R39.reuse, 0x1, RZ ;  /* 0x0000000127087819 */ /* 0x040fe400000006ff */
[----:B------:R-:W-:Y:S01]  /*ba90*/  SHF.L.U32 R9, R39, 0x4, RZ ;  /* 0x0000000427097819 */ /* 0x000fe200000006ff */
[----:B---3--:R-:W-:-:S04]  /*baa0*/  FADD.FTZ R20, R5, R20 ;  /* 0x0000001405147221 */ /* 0x008fc80000010000 */
[----:B------:R-:W3:Y:S01]  /*bab0*/  MUFU.RCP R5, R20 ;  /* 0x0000001400057308 */ /* 0x000ee20000001000 */
[----:B------:R-:W-:Y:S01]  /*bac0*/  SHF.R.U32.HI R31, RZ, 0x2, R39 ;  /* 0x00000002ff1f7819 */ /* 0x000fe20000011627 */
[----:B------:R-:W5:Y:S01]  /*bad0*/  S2UR UR4, SR_CgaCtaId ;  /* 0x00000000000479c3 */ /* 0x000f620000008800 */
[----:B------:R-:W-:-:S07]  /*bae0*/  FSETP.NE.FTZ.AND P6, PT, R20, RZ, PT ;  /* 0x000000ff1400720b */ /* 0x000fce0003fd5000 */
[----:B------:R-:W3:Y:S01]  /*baf0*/  LDC.U8 R27, c[0x0][0x549] ;  /* 0x00015240ff1b7b82 */ /* 0x000ee20000000000 */
[----:B------:R-:W-:Y:S01]  /*bb00*/  UMOV UR5, 0x400 ;  /* 0x0000040000057882 */ /* 0x000fe20000000000 */
[----:B------:R-:W-:-:S04]  /*bb10*/  SHF.L.U32 R26, R39, 0x2, RZ ;  /* 0x00000002271a7819 */ /* 0x000fc800000006ff */
[----:B------:R-:W-:Y:S01]  /*bb20*/  LOP3.LUT R25, R26, 0x20, RZ, 0xc0, !PT ;  /* 0x000000201a197812 */ /* 0x000fe200078ec0ff */
[----:B-----5:R-:W-:Y:S01]  /*bb30*/  ULEA UR4, UR4, UR5, 0x18 ;  /* 0x0000000504047291 */ /* 0x020fe2000f8ec0ff */
[----:B---3--:R-:W-:Y:S01]  /*bb40*/  ISETP.NE.AND P1, PT, R27, RZ, PT ;  /* 0x000000ff1b00720c */ /* 0x008fe20003f25270 */
[----:B------:R-:W3:Y:S01]  /*bb50*/  S2R R41, SR_CTAID.Y ;  /* 0x0000000000297919 */ /* 0x000ee20000002600 */
[----:B-1----:R-:W1:Y:S04]  /*bb60*/  SHFL.BFLY PT, R4, R7, 0x2, 0x1f ;  /* 0x0c401f0007047f89 */ /* 0x002e6800000e0000 */
[----:B--2---:R-:W2:Y:S01]  /*bb70*/  SHFL.BFLY PT, R2, R6, 0x2, 0x1f ;  /* 0x0c401f0006027f89 */ /* 0x004ea200000e0000 */
[----:B-1----:R-:W-:Y:S01]  /*bb80*/  FADD.FTZ R4, R4, R7 ;  /* 0x0000000704047221 */ /* 0x002fe20000010000 */
[----:B--2---:R-:W-:-:S04]  /*bb90*/  FADD.FTZ R2, R2, R6 ;  /* 0x0000000602027221 */ /* 0x004fc80000010000 */
[----:B------:R-:W1:Y:S04]  /*bba0*/  SHFL.BFLY PT, R21, R4, 0x1, 0x1f ;  /* 0x0c201f0004157f89 */ /* 0x000e6800000e0000 */
[----:B------:R-:W2:Y:S04]  /*bbb0*/  SHFL.BFLY PT, R6, R2, 0x1, 0x1f ;  /* 0x0c201f0002067f89 */ /* 0x000ea800000e0000 */
[----:B------:R-:W5:Y:S01]  /*bbc0*/  SHFL.BFLY PT, R7, R0, 0x1, 0x1f ;  /* 0x0c201f0000077f89 */ /* 0x000f6200000e0000 */
[----:B-1----:R-:W-:Y:S01]  /*bbd0*/  FADD.FTZ R21, R4, R21 ;  /* 0x0000001504157221 */ /* 0x002fe20000010000 */
[----:B------:R-:W-:-:S04]  /*bbe0*/  LOP3.LUT R4, R8, 0x6, RZ, 0xc0, !PT ;  /* 0x0000000608047812 */ /* 0x000fc800078ec0ff */
[----:B------:R-:W-:Y:S02]  /*bbf0*/  LOP3.LUT R4, R4, 0x3e00, R9, 0xf8, !PT ;  /* 0x00003e0004047812 */ /* 0x000fe400078ef809 */
[----:B------:R-:W-:Y:S01]  /*bc00*/  SHF.L.U32 R9, R39, 0x3, RZ ;  /* 0x0000000327097819 */ /* 0x000fe200000006ff */
[----:B--2---:R-:W-:Y:S01]  /*bc10*/  FADD.FTZ R22, R2, R6 ;  /* 0x0000000602167221 */ /* 0x004fe20000010000 */
[----:B-----5:R-:W-:Y:S01]  /*bc20*/  FADD.FTZ R23, R0, R7 ;  /* 0x0000000700177221 */ /* 0x020fe20000010000 */
[----:B------:R-:W-:Y:S02]  /*bc30*/  SHF.L.U32 R2, R31, 0x5, RZ ;  /* 0x000000051f027819 */ /* 0x000fe400000006ff */
[----:B------:R-:W-:Y:S01]  /*bc40*/  LOP3.LUT R0, R9, 0xc0, RZ, 0xc0, !PT ;  /* 0x000000c009007812 */ /* 0x000fe200078ec0ff */
[----:B------:R-:W1:Y:S01]  /*bc50*/  MUFU.RCP R8, R21 ;  /* 0x0000001500087308 */ /* 0x000e620000001000 */
[----:B------:R-:W-:Y:S02]  /*bc60*/  LOP3.LUT R2, R4, 0x20, R2, 0xf8, !PT ;  /* 0x0000002004027812 */ /* 0x000fe400078ef802 */
[----:B------:R-:W-:-:S02]  /*bc70*/  LOP3.LUT R4, R0, 0x18, R39, 0xf8, !PT ;  /* 0x0000001800047812 */ /* 0x000fc400078ef827 */
[----:B------:R-:W-:-:S03]  /*bc80*/  FSEL R0, R5, 1, P6 ;  /* 0x3f80000005007808 */ /* 0x000fc60003000000 */
[----:B------:R-:W2:Y:S08]  /*bc90*/  MUFU.RCP R5, R23 ;  /* 0x0000001700057308 */ /* 0x000eb00000001000 */
[----:B------:R-:W5:Y:S01]  /*bca0*/  MUFU.RCP R6, R22 ;  /* 0x0000001600067308 */ /* 0x000f620000001000 */
[----:B------:R-:W-:Y:S02]  /*bcb0*/  FSETP.NE.FTZ.AND P5, PT, R21, RZ, PT ;  /* 0x000000ff1500720b */ /* 0x000fe40003fb5000 */
[----:B------:R-:W-:-:S02]  /*bcc0*/  FSETP.NE.FTZ.AND P3, PT, R23, RZ, PT ;  /* 0x000000ff1700720b */ /* 0x000fc40003f75000 */
[----:B------:R-:W-:Y:S02]  /*bcd0*/  LOP3.LUT R24, R2, R4, RZ, 0xfc, !PT ;  /* 0x0000000402187212 */ /* 0x000fe400078efcff */
[----:B------:R-:W-:Y:S01]  /*bce0*/  FSETP.NE.FTZ.AND P4, PT, R22, RZ, PT ;  /* 0x000000ff1600720b */ /* 0x000fe20003f95000 */
[----:B------:R-:W-:Y:S01]  /*bcf0*/  FMUL.FTZ R140, R0, R140 ;  /* 0x0000008c008c7220 */ /* 0x000fe20000410000 */
[----:B-1----:R-:W-:Y:S01]  /*bd00*/  FSEL R4, R8, 1, P5 ;  /* 0x3f80000008047808 */ /* 0x002fe20002800000 */
[C---:B------:R-:W-:Y:S01]  /*bd10*/  FMUL.FTZ R8, R0.reuse, R141 ;  /* 0x0000008d00087220 */ /* 0x040fe20000410000 */
[C---:B------:R-:W-:Y:S01]  /*bd20*/  FMUL.FTZ R148, R0.reuse, R148 ;  /* 0x0000009400947220 */ /* 0x040fe20000410000 */
[C---:B------:R-:W-:Y:S01]  /*bd30*/  FMUL.FTZ R149, R0.reuse, R149 ;  /* 0x0000009500957220 */ /* 0x040fe20000410000 */
[C---:B------:R-:W-:Y:S01]  /*bd40*/  FMUL.FTZ R152, R0.reuse, R152 ;  /* 0x0000009800987220 */ /* 0x040fe20000410000 */
[C---:B------:R-:W-:Y:S01]  /*bd50*/  FMUL.FTZ R13, R0.reuse, R153 ;  /* 0x00000099000d7220 */ /* 0x040fe20000410000 */
[C---:B------:R-:W-:Y:S01]  /*bd60*/  FMUL.FTZ R164, R0.reuse, R164 ;  /* 0x000000a400a47220 */ /* 0x040fe20000410000 */
[----:B------:R-:W-:Y:S01]  /*bd70*/  FMUL.FTZ R11, R0, R165 ;  /* 0x000000a5000b7220 */ /* 0x000fe20000410000 */
[----:B--2---:R-:W-:-:S02]  /*bd80*/  FSEL R0, R5, 1, P3 ;  /* 0x3f80000005007808 */ /* 0x004fc40001800000 */
[----:B-----5:R-:W-:Y:S01]  /*bd90*/  FSEL R2, R6, 1, P4 ;  /* 0x3f80000006027808 */ /* 0x020fe20002000000 */
        /* <DEDUP_REMOVED lines=14> */
[----:B------:R-:W-:Y:S01]  /*be80*/  LEA R0, R24, UR4, 0x1 ;  /* 0x0000000418007c11 */ /* 0x000fe2000f8e08ff */
[C---:B------:R-:W-:Y:S01]  /*be90*/  FMUL.FTZ R144, R2.reuse, R144 ;  /* 0x0000009002907220 */ /* 0x040fe20000410000 */
[----:B------:R-:W-:Y:S01]  /*bea0*/  FMUL.FTZ R15, R2, R145 ;  /* 0x00000091020f7220 */ /* 0x000fe20000410000 */
        /* <DEDUP_REMOVED lines=21> */
[----:B------:R-:W-:Y:S04]  /*c000*/  STS [R0+0x1000], R6 ;  /* 0x0010000600007388 */ /* 0x000fe80000000800 */
[----:B------:R-:W-:Y:S04]  /*c010*/  STS [R0+0x1200], R9 ;  /* 0x0012000900007388 */ /* 0x000fe80000000800 */
[----:B------:R2:W-:Y:S04]  /*c020*/  STS [R4+0x1010], R15 ;  /* 0x0010100f04007388 */ /* 0x0005e80000000800 */
[----:B------:R5:W-:Y:S01]  /*c030*/  STS [R4+0x1210], R14 ;  /* 0x0012100e04007388 */ /* 0x000be20000000800 */
[----:B-1----:R-:W1:Y:S01]  /*c040*/  LDC R5, c[0x0][0x434] ;  /* 0x00010d00ff057b82 */ /* 0x002e620000000800 */
[----:B----4-:R-:W-:-:S02]  /*c050*/  ISETP.NE.AND P2, PT, R40, -0x1, PT ;  /* 0xffffffff2800780c */ /* 0x010fc40003f45270 */
[----:B------:R-:W-:-:S05]  /*c060*/  LOP3.LUT R7, R26, 0x40, RZ, 0xc0, !PT ;  /* 0x000000401a077812 */ /* 0x000fca00078ec0ff */
[----:B--2---:R-:W1:Y:S08]  /*c070*/  LDC R15, c[0x0][0x434] ;  /* 0x00010d00ff0f7b82 */ /* 0x004e700000000800 */
[----:B-----5:R-:W1:Y:S01]  /*c080*/  @P1 LDC R4, c[0x0][0x430] ;  /* 0x00010c00ff041b82 */ /* 0x020e620000000800 */
[----:B------:R-:W-:Y:S02]  /*c090*/  IADD3 R2, PT, PT, R0, -R7, RZ ;  /* 0x8000000700027210 */ /* 0x000fe40007ffe0ff */
[----:B------:R-:W-:-:S02]  /*c0a0*/  F2FP.BF16.F32.PACK_AB R13, R13, R152 ;  /* 0x000000980d0d723e */ /* 0x000fc400000010ff */
[----:B------:R-:W-:Y:S02]  /*c0b0*/  F2FP.BF16.F32.PACK_AB R12, R12, R154 ;  /* 0x0000009a0c0c723e */ /* 0x000fe400000010ff */
[----:B------:R-:W-:Y:S01]  /*c0c0*/  F2FP.BF16.F32.PACK_AB R11, R11, R164 ;  /* 0x000000a40b0b723e */ /* 0x000fe200000010ff */
[----:B------:R-:W2:Y:S01]  /*c0d0*/  @P2 LDC.64 R8, c[0x0][0x408] ;  /* 0x00010200ff082b82 */ /* 0x000ea20000000a00 */
[----:B------:R-:W-:Y:S02]  /*c0e0*/  F2FP.BF16.F32.PACK_AB R10, R10, R166 ;  /* 0x000000a60a0a723e */ /* 0x000fe400000010ff */
[----:B------:R-:W-:Y:S02]  /*c0f0*/  IADD3 R0, PT, PT, -R25, R2, RZ ;  /* 0x0000000219007210 */ /* 0x000fe40007ffe1ff */
[----:B------:R-:W-:Y:S02]  /*c100*/  F2FP.BF16.F32.PACK_AB R19, R19, R156 ;  /* 0x0000009c1313723e */ /* 0x000fe400000010ff */
[----:B------:R-:W-:Y:S01]  /*c110*/  F2FP.BF16.F32.PACK_AB R18, R18, R158 ;  /* 0x0000009e1212723e */ /* 0x000fe200000010ff */
[----:B------:R-:W-:Y:S01]  /*c120*/  STS [R2+0x20], R13 ;  /* 0x0000200d02007388 */ /* 0x000fe20000000800 */
[----:B------:R-:W-:-:S02]  /*c130*/  F2FP.BF16.F32.PACK_AB R17, R17, R160 ;  /* 0x000000a01111723e */ /* 0x000fc400000010ff */
[----:B------:R-:W-:Y:S01]  /*c140*/  F2FP.BF16.F32.PACK_AB R16, R16, R162 ;  /* 0x000000a21010723e */ /* 0x000fe200000010ff */
[----:B------:R4:W-:Y:S04]  /*c150*/  STS [R2+0x220], R12 ;  /* 0x0002200c02007388 */ /* 0x0009e80000000800 */
[----:B------:R-:W-:Y:S01]  /*c160*/  STS [R0+0x30], R11 ;  /* 0x0000300b00007388 */ /* 0x000fe20000000800 */
[----:B-1----:R-:W-:-:S03]  /*c170*/  @P1 IMAD R5, R4, R15, RZ ;  /* 0x0000000f04051224 */ /* 0x002fc600078e02ff */
[----:B------:R1:W-:Y:S01]  /*c180*/  STS [R0+0x230], R10 ;  /* 0x0002300a00007388 */ /* 0x0003e20000000800 */
[----:B------:R-:W2:Y:S03]  /*c190*/  @P1 LDC R4, c[0x0][0x430] ;  /* 0x00010c00ff041b82 */ /* 0x000ea60000000800 */
[----:B------:R-:W-:Y:S04]  /*c1a0*/  STS [R2+0x1020], R19 ;  /* 0x0010201302007388 */ /* 0x000fe80000000800 */
[----:B------:R-:W-:Y:S04]  /*c1b0*/  STS [R2+0x1220], R18 ;  /* 0x0012201202007388 */ /* 0x000fe80000000800 */
[----:B------:R-:W-:Y:S01]  /*c1c0*/  STS [R0+0x1030], R17 ;  /* 0x0010301100007388 */ /* 0x000fe20000000800 */
[----:B----4-:R-:W3:Y:S03]  /*c1d0*/  @!P2 LDC.64 R12, c[0x0][0x400] ;  /* 0x00010000ff0cab82 */ /* 0x010ee60000000a00 */
[----:B------:R4:W-:Y:S05]  /*c1e0*/  STS [R0+0x1230], R16 ;  /* 0x0012301000007388 */ /* 0x0009ea0000000800 */
[----:B-1----:R-:W1:Y:S08]  /*c1f0*/  @P5 LDC R10, c[0x0][0x458] ;  /* 0x00011600ff0a5b82 */ /* 0x002e700000000800 */
[----:B------:R-:W1:Y:S01]  /*c200*/  LDC.U8 R11, c[0x0][0x548] ;  /* 0x00015200ff0b7b82 */ /* 0x000e620000000000 */
[----:B------:R1:W1:Y:S07]  /*c210*/  @P6 MUFU.LG2 R7, R20 ;  /* 0x0000001400076308 */ /* 0x00026e0000000c00 */
[----:B----4-:R-:W4:Y:S01]  /*c220*/  @P6 LDC R0, c[0x0][0x458] ;  /* 0x00011600ff006b82 */ /* 0x010f220000000800 */
[----:B------:R1:W1:Y:S08]  /*c230*/  @P5 MUFU.LG2 R6, R21 ;  /* 0x0000001500065308 */ /* 0x0002700000000c00 */
[----:B------:R1:W1:Y:S01]  /*c240*/  @P4 MUFU.LG2 R14, R22 ;  /* 0x00000016000e4308 */ /* 0x0002620000000c00 */
[----:B---3--:R-:W-:Y:S01]  /*c250*/  @!P2 IMAD.WIDE.U32 R24, R41, R12, RZ ;  /* 0x0000000c2918a225 */ /* 0x008fe200078e00ff */
[----:B------:R-:W-:Y:S01]  /*c260*/  @P1 MOV R2, 0x1 ;  /* 0x0000000100021802 */ /* 0x000fe20000000f00 */
[----:B--2---:R-:W-:Y:S06]  /*c270*/  @P1 BRA `(.L_x_773) ;  /* 0x0000000000201947 */ /* 0x004fec0003800000 */
        /* <DEDUP_REMOVED lines=8> */
.L_x_773:
[----:B------:R-:W-:Y:S01]  /*c300*/  BAR.SYNC.DEFER_BLOCKING 0x0 ;  /* 0x0000000000007b1d */ /* 0x000fe20000010000 */
[----:B------:R-:W-:Y:S02]  /*c310*/  ISETP.NE.AND P0, PT, R40, -0x1, PT ;  /* 0xffffffff2800780c */ /* 0x000fe40003f05270 */
[----:B-1----:R-:W-:Y:S01]  /*c320*/  ISETP.NE.AND P1, PT, R11, RZ, !P1 ;  /* 0x000000ff0b00720c */ /* 0x002fe20004f25270 */
[----:B------:R-:W-:-:S04]  /*c330*/  @!P2 IMAD R28, R41, R13, R25 ;  /* 0x0000000d291ca224 */ /* 0x000fc800078e0219 */
[----:B------:R-:W1:Y:S01]  /*c340*/  @P3 LDC R12, c[0x0][0x458] ;  /* 0x00011600ff0c3b82 */ /* 0x000e620000000800 */
[----:B------:R-:W2:Y:S01]  /*c350*/  S2R R29, SR_CTAID.Z ;  /* 0x00000000001d7919 */ /* 0x000ea20000002700 */
[----:B------:R-:W3:Y:S01]  /*c360*/  S2R R16, SR_CTAID.X ;  /* 0x0000000000107919 */ /* 0x000ee20000002500 */
[----:B------:R4:W4:Y:S05]  /*c370*/  @P3 MUFU.LG2 R11, R23 ;  /* 0x00000017000b3308 */ /* 0x00092a0000000c00 */
[----:B------:R-:W2:Y:S01]  /*c380*/  @P4 LDC R13, c[0x0][0x458] ;  /* 0x00011600ff0d4b82 */ /* 0x000ea20000000800 */
[----:B------:R1:W5:Y:S01]  /*c390*/  LDL R30, [R1+0xc] ;  /* 0x00000c00011e7983 */ /* 0x0003620000100800 */
[----:B------:R-:W-:Y:S01]  /*c3a0*/  @P6 FMUL.FTZ R7, R7, 0.69314718246459960938 ;  /* 0x3f31721807076820 */ /* 0x000fe20000410000 */
[----:B------:R-:W-:Y:S01]  /*c3b0*/  MOV R27, 0x7f800000 ;  /* 0x7f800000001b7802 */ /* 0x000fe20000000f00 */
[----:B------:R-:W-:Y:S01]  /*c3c0*/  @P5 FMUL.FTZ R6, R6, 0.69314718246459960938 ;  /* 0x3f31721806065820 */ /* 0x000fe20000410000 */
[----:B------:R-:W-:Y:S01]  /*c3d0*/  MOV R26, 0x7f800000 ;  /* 0x7f800000001a7802 */ /* 0x000fe20000000f00 */
[----:B----4-:R-:W-:Y:S01]  /*c3e0*/  @P6 FFMA.FTZ R27, R38, R0, R7 ;  /* 0x00000000261b6223 */ /* 0x010fe20000010007 */
[----:B------:R-:W-:Y:S01]  /*c3f0*/  BSSY.RECONVERGENT B0, `(.L_x_774) ;  /* 0x0000040000007945 */ /* 0x000fe20003800200 */
[----:B------:R-:W-:Y:S01]  /*c400*/  @P5 FFMA.FTZ R26, R37, R10, R6 ;  /* 0x0000000a251a5223 */ /* 0x000fe20000010006 */
[----:B------:R4:W3:Y:S01]  /*c410*/  LDS.128 R32, [R190+0x1800] ;  /* 0x00180000be207984 */ /* 0x0008e20000000c00 */
[----:B------:R-:W-:-:S02]  /*c420*/  MOV R19, 0x7f800000 ;  /* 0x7f80000000137802 */ /* 0x000fc40000000f00 */
[----:B------:R-:W-:Y:S01]  /*c430*/  MOV R18, 0x7f800000 ;  /* 0x7f80000000127802 */ /* 0x000fe20000000f00 */
[----:B------:R-:W-:-:S04]  /*c440*/  @P2 IMAD.WIDE.U32 R22, R40, R8, RZ ;  /* 0x0000000828162225 */ /* 0x000fc800078e00ff */
[----:B------:R-:W-:Y:S01]  /*c450*/  @P3 FMUL.FTZ R7, R11, 0.69314718246459960938 ;  /* 0x3f3172180b073820 */ /* 0x000fe20000410000 */
[----:B------:R-:W-:Y:S02]  /*c460*/  @P2 IMAD R28, R40, R9, R23 ;  /* 0x00000009281c2224 */ /* 0x000fe400078e0217 */
[----:B------:R-:W-:Y:S01]  /*c470*/  @P4 FMUL.FTZ R9, R14, 0.69314718246459960938 ;  /* 0x3f3172180e094820 */ /* 0x000fe20000410000 */
[----:B------:R-:W-:Y:S02]  /*c480*/  @!P0 IMAD R40, R41, R15, RZ ;  /* 0x0000000f29288224 */ /* 0x000fe400078e02ff */
[----:B-1----:R-:W-:Y:S01]  /*c490*/  @P3 FFMA.FTZ R18, R3, R12, R7 ;  /* 0x0000000c03123223 */ /* 0x002fe20000010007 */
[----:B--2---:R-:W-:Y:S01]  /*c4a0*/  @P4 FFMA.FTZ R19, R36, R13, R9 ;  /* 0x0000000d24134223 */ /* 0x004fe20000010009 */
[----:B------:R-:W-:Y:S01]  /*c4b0*/  IMAD R0, R29, R5, RZ ;  /* 0x000000051d007224 */ /* 0x000fe200078e02ff */
[----:B------:R4:W-:Y:S01]  /*c4c0*/  @!P0 STL [R1+0x8], R40 ;  /* 0x0000082801008387 */ /* 0x0009e20000100800 */
[----:B------:R-:W-:-:S02]  /*c4d0*/  LOP3.LUT P0, RZ, R39, 0x3, RZ, 0xc0, !PT ;  /* 0x0000000327ff7812 */ /* 0x000fc4000780c0ff */
[----:B---3--:R-:W-:Y:S01]  /*c4e0*/  SHF.L.U32 R16, R16, 0x7, RZ ;  /* 0x0000000710107819 */ /* 0x008fe200000006ff */
[----:B------:R-:W-:Y:S01]  /*c4f0*/  @!P1 IMAD R0, R41, R2, R0 ;  /* 0x0000000229009224 */ /* 0x000fe200078e0200 */
[----:B------:R-:W-:Y:S02]  /*c500*/  SHF.R.S32.HI R5, RZ, 0x1f, R40 ;  /* 0x0000001fff057819 */ /* 0x000fe40000011428 */
[----:B------:R-:W-:Y:S01]  /*c510*/  SEL R6, R40, RZ, P1 ;  /* 0x000000ff28067207 */ /* 0x000fe20000800000 */
[----:B------:R-:W-:Y:S01]  /*c520*/  IMAD R2, R16, R4, RZ ;  /* 0x0000000410027224 */ /* 0x000fe200078e02ff */
[----:B------:R-:W-:-:S04]  /*c530*/  SEL R5, R5, RZ, P1 ;  /* 0x000000ff05057207 */ /* 0x000fc80000800000 */
        /* <DEDUP_REMOVED lines=43> */
.L_x_775:
[----:B------:R-:W-:Y:S05]  /*c7f0*/  BSYNC.RECONVERGENT B0 ;  /* 0x0000000000007941 */ /* 0x000fea0003800200 */
.L_x_774:
[----:B-1----:R1:W5:Y:S01]  /*c800*/  LDL R11, [R1+0x10] ;  /* 0x00001000010b7983 */ /* 0x0023620000100800 */
[----:B------:R-:W2:Y:S03]  /*c810*/  LDCU UR6, c[0x0][0x440] ;  /* 0x00008800ff0677ac */ /* 0x000ea60008000800 */
[----:B------:R1:W5:Y:S01]  /*c820*/  LDL R10, [R1+0x14] ;  /* 0x00001400010a7983 */ /* 0x0003620000100800 */
[----:B------:R-:W3:Y:S01]  /*c830*/  LDCU.64 UR4, c[0x0][0x410] ;  /* 0x00008200ff0477ac */ /* 0x000ee20008000a00 */
[----:B------:R-:W-:Y:S01]  /*c840*/  @!P2 IMAD.MOV.U32 R2, RZ, RZ, R24 ;  /* 0x000000ffff02a224 */ /* 0x000fe200078e0018 */
[C---:B------:R-:W-:Y:S01]  /*c850*/  IADD3 R5, PT, PT, R31.reuse, 0x20, RZ ;  /* 0x000000201f057810 */ /* 0x040fe20007ffe0ff */
[----:B------:R1:W1:Y:S01]  /*c860*/  LDS.128 R12, [R190] ;  /* 0x00000000be0c7984 */ /* 0x0002620000000c00 */
[----:B------:R-:W-:Y:S01]  /*c870*/  @P2 IMAD.MOV.U32 R2, RZ, RZ, R22 ;  /* 0x000000ffff022224 */ /* 0x000fe200078e0016 */
[C---:B------:R-:W-:Y:S01]  /*c880*/  IADD3 R0, PT, PT, R31.reuse, 0x60, RZ ;  /* 0x000000601f007810 */ /* 0x040fe20007ffe0ff */
[----:B------:R-:W-:Y:S01]  /*c890*/  VIADD R4, R31, 0x40 ;  /* 0x000000401f047836 */ /* 0x000fe20000000000 */
[----:B------:R-:W-:Y:S02]  /*c8a0*/  BSSY.RECONVERGENT B0, `(.L_x_776) ;  /* 0x0000015000007945 */ /* 0x000fe40003800200 */
[----:B------:R-:W-:-:S02]  /*c8b0*/  IADD3 R2, P1, PT, R192, R2, RZ ;  /* 0x00000002c0027210 */ /* 0x000fc40007f3e0ff */
[----:B--2---:R-:W-:-:S03]  /*c8c0*/  ISETP.GE.AND P0, PT, R192, UR6, PT ;  /* 0x00000006c0007c0c */ /* 0x004fc6000bf06270 */
[----:B------:R-:W-:Y:S01]  /*c8d0*/  IMAD.X R3, RZ, RZ, R28, P1 ;  /* 0x000000ffff037224 */ /* 0x000fe200008e061c */
[-C--:B-----5:R-:W-:Y:S01]  /*c8e0*/  ISETP.GE.OR P3, PT, R31, R30.reuse, P0 ;  /* 0x0000001e1f00720c */ /* 0x0a0fe20000766670 */
[----:B---3--:R-:W-:Y:S01]  /*c8f0*/  IMAD.WIDE.U32 R8, R29, UR4, R2 ;  /* 0x000000041d087c25 */ /* 0x008fe2000f8e0002 */
[-C--:B------:R-:W-:Y:S02]  /*c900*/  ISETP.GE.OR P2, PT, R5, R30.reuse, P0 ;  /* 0x0000001e0500720c */ /* 0x080fe40000746670 */
[-C--:B------:R-:W-:Y:S01]  /*c910*/  ISETP.GE.OR P1, PT, R4, R30.reuse, P0 ;  /* 0x0000001e0400720c */ /* 0x080fe20000726670 */
[----:B------:R-:W-:Y:S01]  /*c920*/  IMAD R7, R29, UR5, R9 ;  /* 0x000000051d077c24 */ /* 0x000fe2000f8e0209 */
[----:B------:R-:W-:-:S07]  /*c930*/  ISETP.GE.OR P0, PT, R0, R30, P0 ;  /* 0x0000001e0000720c */ /* 0x000fce0000706670 */
[----:B------:R-:W-:Y:S06]  /*c940*/  @P3 BRA `(.L_x_777) ;  /* 0x0000000000283947 */ /* 0x000fec0003800000 */
        /* <DEDUP_REMOVED lines=10> */
.L_x_777:
[----:B------:R-:W-:Y:S05]  /*c9f0*/  BSYNC.RECONVERGENT B0 ;  /* 0x0000000000007941 */ /* 0x000fea0003800200 */
.L_x_776:
[----:B-12---:R1:W2:Y:S01]  /*ca00*/  LDS.128 R12, [R190+0x800] ;  /* 0x00080000be0c7984 */ /* 0x0062a20000000c00 */
[----:B------:R-:W-:Y:S04]  /*ca10*/  BSSY.RECONVERGENT B0, `(.L_x_778) ;  /* 0x000000f000007945 */ /* 0x000fe80003800200 */
        /* <DEDUP_REMOVED lines=13> */
[----:B--2---:R3:W-:Y:S02]  /*caf0*/  STG.E.128 desc[UR14][R4.64], R12 ;  /* 0x0000000c04007986 */ /* 0x0047e4000c101d0e */
.L_x_779:
[----:B------:R-:W-:Y:S05]  /*cb00*/  BSYNC.RECONVERGENT B0 ;  /* 0x0000000000007941 */ /* 0x000fea0003800200 */
.L_x_778:
[----:B--23--:R2:W3:Y:S01]  /*cb10*/  LDS.128 R12, [R190+0x1000] ;  /* 0x00100000be0c7984 */ /* 0x00c4e20000000c00 */
[----:B------:R-:W-:Y:S04]  /*cb20*/  BSSY.RECONVERGENT B0, `(.L_x_780) ;  /* 0x000000f000007945 */ /* 0x000fe80003800200 */
[----:B------:R-:W-:Y:S05]  /*cb30*/  @P1 BRA `(.L_x_781) ;  /* 0x0000000000341947 */ /* 0x000fea0003800000 */
[----:B------:R-:W5:Y:S01]  /*cb40*/  LDCU.64 UR6, c[0x0][0x408] ;  /* 0x00008100ff0677ac */ /* 0x000f620008000a00 */
[----:B------:R-:W-:Y:S02]  /*cb50*/  IADD3 R0, P1, PT, R11, 0x40, RZ ;  /* 0x000000400b007810 */ /* 0x000fe40007f3e0ff */
[----:B------:R-:W-:Y:S01]  /*cb60*/  MOV R3, R7 ;  /* 0x0000000700037202 */ /* 0x000fe20000000f00 */
[----:B------:R-:W1:Y:S02]  /*cb70*/  LDCU.64 UR4, c[0x0][0x3f0] ;  /* 0x00007e00ff0477ac */ /* 0x000e640008000a00 */
[----:B------:R-:W-:-:S04]  /*cb80*/  IMAD.X R2, RZ, RZ, R10, P1 ;  /* 0x000000ffff027224 */ /* 0x000fc800008e060a */
[----:B-----5:R-:W-:Y:S02]  /*cb90*/  IMAD R4, R2, UR6, RZ ;  /* 0x0000000602047c24 */ /* 0x020fe4000f8e02ff */
[----:B------:R-:W-:-:S04]  /*cba0*/  IMAD.MOV.U32 R2, RZ, RZ, R8 ;  /* 0x000000ffff027224 */ /* 0x000fc800078e0008 */
[----:B------:R-:W-:-:S04]  /*cbb0*/  IMAD.WIDE.U32 R2, R0, UR6, R2 ;  /* 0x0000000600027c25 */ /* 0x000fc8000f8e0002 */
[----:B------:R-:W-:Y:S01]  /*cbc0*/  IMAD R0, R0, UR7, R4 ;  /* 0x0000000700007c24 */ /* 0x000fe2000f8e0204 */
[----:B-1----:R-:W-:-:S04]  /*cbd0*/  LEA R4, P1, R2, UR4, 0x1 ;  /* 0x0000000402047c11 */ /* 0x002fc8000f8208ff */
[----:B------:R-:W-:-:S04]  /*cbe0*/  IADD3 R0, PT, PT, R3, R0, RZ ;  /* 0x0000000003007210 */ /* 0x000fc80007ffe0ff */
[----:B------:R-:W-:-:S05]  /*cbf0*/  LEA.HI.X R5, R2, UR5, R0, 0x1, P1 ;  /* 0x0000000502057c11 */ /* 0x000fca00088f0c00 */
[----:B---3--:R1:W-:Y:S02]  /*cc00*/  STG.E.128 desc[UR14][R4.64], R12 ;  /* 0x0000000c04007986 */ /* 0x0083e4000c101d0e */
.L_x_781:
[----:B------:R-:W-:Y:S05]  /*cc10*/  BSYNC.RECONVERGENT B0 ;  /* 0x0000000000007941 */ /* 0x000fea0003800200 */
.L_x_780:
[----:B------:R-:W-:Y:S05]  /*cc20*/  @P0 EXIT ;  /* 0x000000000000094d */ /* 0x000fea0003800000 */
[----:B------:R-:W5:Y:S01]  /*cc30*/  LDCU.64 UR6, c[0x0][0x408] ;  /* 0x00008100ff0677ac */ /* 0x000f620008000a00 */
[----:B------:R-:W-:Y:S01]  /*cc40*/  IADD3 R6, P0, PT, R11, 0x60, RZ ;  /* 0x000000600b067810 */ /* 0x000fe20007f1e0ff */
[----:B------:R-:W-:Y:S01]  /*cc50*/  IMAD.MOV.U32 R2, RZ, RZ, R8 ;  /* 0x000000ffff027224 */ /* 0x000fe200078e0008 */
[----:B------:R-:W-:Y:S01]  /*cc60*/  MOV R3, R7 ;  /* 0x0000000700037202 */ /* 0x000fe20000000f00 */
[----:B------:R-:W2:Y:S02]  /*cc70*/  LDCU.64 UR4, c[0x0][0x3f0] ;  /* 0x00007e00ff0477ac */ /* 0x000ea40008000a00 */
[----:B------:R-:W-:-:S04]  /*cc80*/  IMAD.X R0, RZ, RZ, R10, P0 ;  /* 0x000000ffff007224 */ /* 0x000fc800000e060a */
[----:B-----5:R-:W-:Y:S02]  /*cc90*/  IMAD R0, R0, UR6, RZ ;  /* 0x0000000600007c24 */ /* 0x020fe4000f8e02ff */
[----:B-1----:R-:W-:-:S04]  /*cca0*/  IMAD.WIDE.U32 R4, R6, UR6, R2 ;  /* 0x0000000606047c25 */ /* 0x002fc8000f8e0002 */
[----:B------:R-:W-:Y:S01]  /*ccb0*/  IMAD R0, R6, UR7, R0 ;  /* 0x0000000706007c24 */ /* 0x000fe2000f8e0200 */
[----:B--2---:R-:W-:-:S04]  /*ccc0*/  LEA R2, P0, R4, UR4, 0x1 ;  /* 0x0000000404027c11 */ /* 0x004fc8000f8008ff */
[----:B------:R-:W-:-:S04]  /*ccd0*/  IADD3 R0, PT, PT, R5, R0, RZ ;  /* 0x0000000005007210 */ /* 0x000fc80007ffe0ff */
[----:B------:R-:W-:-:S05]  /*cce0*/  LEA.HI.X R3, R4, UR5, R0, 0x1, P0 ;  /* 0x0000000504037c11 */ /* 0x000fca00080f0c00 */
[----:B------:R-:W-:Y:S01]  /*ccf0*/  STG.E.128 desc[UR14][R2.64], R32 ;  /* 0x0000002002007986 */ /* 0x000fe2000c101d0e */
[----:B------:R-:W-:Y:S05]  /*cd00*/  EXIT ;  /* 0x000000000000794d */ /* 0x000fea0003800000 */
.L_x_782:
        /* <DEDUP_REMOVED lines=15> */
.L_x_1363:


//--------------------- .text._ZN5flash16flash_fwd_kernelI23Flash_fwd_kernel_traitsILi32ELi128ELi128ELi4ELb0ELb0EN7cutlass10bfloat16_tE19Flash_kernel_traitsILi32ELi128ELi128ELi4ES3_EELb1ELb0ELb0ELb1ELb0ELb0ELb0ELb1EEEvNS_16Flash_fwd_paramsE --------------------------
	.section	.text._ZN5flash16flash_fwd_kernelI23Flash_fwd_kernel_traitsILi32ELi128ELi128ELi4ELb0ELb0EN7cutlass10bfloat16_tE19Flash_kernel_traitsILi32ELi128ELi128ELi4ES3_EELb1ELb0ELb0ELb1ELb0ELb0ELb0ELb1EEEvNS_16Flash_fwd_paramsE,"ax",@progbits
	.align	128
        .global         _ZN5flash16flash_fwd_kernelI23Flash_fwd_kernel_traitsILi32ELi128ELi128ELi4ELb0ELb0EN7cutlass10bfloat16_tE19Flash_kernel_traitsILi32ELi128ELi128ELi4ES3_EELb1ELb0ELb0ELb1ELb0ELb0ELb0ELb1EEEvNS_16Flash_fwd_paramsE
        .type           _ZN5flash16flash_fwd_kernelI23Flash_fwd_kernel_traitsILi32ELi128ELi128ELi4ELb0ELb0EN7cutlass10bfloat16_tE19Flash_kernel_traitsILi32ELi128ELi128ELi4ES3_EELb1ELb0ELb0ELb1ELb0ELb0ELb0ELb1EEEvNS_16Flash_fwd_paramsE,@function
        .size           _ZN5flash16flash_fwd_kernelI23Flash_fwd_kernel_traitsILi32ELi128ELi128ELi4ELb0ELb0EN7cutlass10bfloat16_tE19Flash_kernel_traitsILi32ELi128ELi128ELi4ES3_EELb1ELb0ELb0ELb1ELb0ELb0ELb0ELb1EEEvNS_16Flash_fwd_paramsE,(.L_x_1364 - _ZN5flash16flash_fwd_kernelI23Flash_fwd_kernel_traitsILi32ELi128ELi128ELi4ELb0ELb0EN7cutlass10bfloat16_tE19Flash_kernel_traitsILi32ELi128ELi128ELi4ES3_EELb1ELb0ELb0ELb1ELb0ELb0ELb0ELb1EEEvNS_16Flash_fwd_paramsE)
        .other          _ZN5flash16flash_fwd_kernelI23Flash_fwd_kernel_traitsILi32ELi128ELi128ELi4ELb0ELb0EN7cutlass10bfloat16_tE19Flash_kernel_traitsILi32ELi128ELi128ELi4ES3_EELb1ELb0ELb0ELb1ELb0ELb0ELb0ELb1EEEvNS_16Flash_fwd_paramsE,@"STO_CUDA_ENTRY STV_DEFAULT"
_ZN5flash16flash_fwd_kernelI23Flash_fwd_kernel_traitsILi32ELi128ELi128ELi4ELb0ELb0EN7cutlass10bfloat16_tE19Flash_kernel_traitsILi32ELi128ELi128ELi4ES3_EELb1ELb0ELb0ELb1ELb0ELb0ELb0ELb1EEEvNS_16Flash_fwd_paramsE:
.text._ZN5flash16flash_fwd_kernelI23Flash_fwd_kernel_traitsILi32ELi128ELi128ELi4ELb0ELb0EN7cutlass10bfloat16_tE19Flash_kernel_traitsILi32ELi128ELi128ELi4ES3_EELb1ELb0ELb0ELb1ELb0ELb0ELb0ELb1EEEvNS_16Flash_fwd_paramsE:
        /* <DEDUP_REMOVED lines=67> */
[----:B------:R-:W4:Y:S01]  /*0430*/  @!UP3 LDCU UR8, c[0x0][0x43c] ;  /* 0x00008780ff08b7ac */ /* 0x000f220008000800 */
[----:B-1----:R-:W-:-:S02]  /*0440*/  IMAD.U32 R2, RZ, RZ, UR16 ;  /* 0x00000010ff027e24 */ /* 0x002fc4000f8e00ff */
[----:B------:R-:W-:-:S05]  /*0450*/  IMAD.U32 R3, RZ, RZ, UR17 ;  /* 0x00000011ff037e24 */ /* 0x000fca000f8e00ff */
[----:B------:R-:W5:Y:S04]  /*0460*/  @P4 LDG.E R7, desc[UR20][R2.64] ;  /* 0x0000001402074981 */ /* 0x000f68000c1e1900 */
[----:B------:R1:W2:Y:S02]  /*0470*/  @P2 LDG.E R6, desc[UR20][R2.64+0x4] ;  /* 0x0000041402062981 */ /* 0x0002a4000c1e1900 */
[----:B-1----:R-:W-:Y:S01]  /*0480*/  MOV R2, UR6 ;  /* 0x0000000600027c02 */ /* 0x002fe20008000f00 */
[----:B------:R-:W-:Y:S01]  /*0490*/  IMAD.U32 R3, RZ, RZ, UR7 ;  /* 0x00000007ff037e24 */ /* 0x000fe2000f8e00ff */
[----:B------:R-:W1:Y:S04]  /*04a0*/  @!UP3 LDCU.64 UR6, c[0x0][0x488] ;  /* 0x00009100ff06b7ac */ /* 0x000e680008000a00 */
[----:B------:R4:W2:Y:S02]  /*04b0*/  @P0 LDG.E R0, desc[UR20][R2.64] ;  /* 0x0000001402000981 */ /* 0x0008a4000c1e1900 */
[----:B----4-:R-:W-:-:S02]  /*04c0*/  IMAD.U32 R2, RZ, RZ, UR11 ;  /* 0x0000000bff027e24 */ /* 0x010fc4000f8e00ff */
[----:B------:R-:W-:Y:S01]  /*04d0*/  IMAD.U32 R3, RZ, RZ, UR10 ;  /* 0x0000000aff037e24 */ /* 0x000fe2000f8e00ff */
[----:B------:R-:W4:Y:S04]  /*04e0*/  LDCU UR10, c[0x0][0x3e0] ;  /* 0x00007c00ff0a77ac */ /* 0x000f280008000800 */
[----:B------:R-:W2:Y:S01]  /*04f0*/  @!P3 LDG.E R4, desc[UR20][R2.64] ;  /* 0x000000140204b981 */ /* 0x000ea2000c1e1900 */
[----:B------:R-:W-:Y:S01]  /*0500*/  UMOV UR12, URZ ;  /* 0x000000ff000c7c82 */ /* 0x000fe20008000000 */
[----:B------:R-:W-:Y:S01]  /*0510*/  USHF.L.U32 UR23, UR14, 0x7, URZ ;  /* 0x000000070e177899 */ /* 0x000fe200080006ff */
[----:B------:R-:W-:Y:S01]  /*0520*/  UMOV UR13, 0xffffffff ;  /* 0xffffffff000d7882 */ /* 0x000fe20000000000 */
[----:B-1----:R-:W-:-:S04]  /*0530*/  @!UP3 UISETP.NE.U32.AND UP2, UPT, UR6, URZ, UPT ;  /* 0x000000ff0600b28c */ /* 0x002fc8000bf45070 */
[----:B------:R-:W-:-:S04]  /*0540*/  @!UP3 UISETP.NE.AND.EX UP2, UPT, UR7, URZ, UPT, UP2 ;  /* 0x000000ff0700b28c */ /* 0x000fc8000bf45320 */
[----:B------:R-:W-:Y:S02]  /*0550*/  @!UP3 USEL UR8, UR8, URZ, UP2 ;  /* 0x000000ff0808b287 */ /* 0x000fe40009000000 */
[----:B----4-:R-:W-:Y:S01]  /*0560*/  UIMAD UR28, UR29, UR10, UR30 ;  /* 0x0000000a1d1c72a4 */ /* 0x010fe2000f8e021e */
[----:B---3--:R-:W-:Y:S02]  /*0570*/  @P1 R2UR UR12, R5 ;  /* 0x00000000050c12ca */ /* 0x008fe400000e0000 */
[----:B-----5:R-:W-:Y:S02]  /*0580*/  @P4 R2UR UR18, R7 ;  /* 0x00000000071242ca */ /* 0x020fe400000e0000 */
[----:B--2---:R-:W-:-:S13]  /*0590*/  @P2 R2UR UR9, R6 ;  /* 0x00000000060922ca */ /* 0x004fda00000e0000 */
[----:B------:R-:W-:Y:S02]  /*05a0*/  @UP0 UIADD3 UR24, UPT, UPT, UR9, -UR18, URZ ;  /* 0x8000001209180290 */ /* 0x000fe4000fffe0ff */
[----:B------:R-:W-:-:S04]  /*05b0*/  UISETP.NE.U32.AND UP0, UPT, UR4, URZ, UPT ;  /* 0x000000ff0400728c */ /* 0x000fc8000bf05070 */
[----:B------:R-:W-:Y:S02]  /*05c0*/  UISETP.NE.AND.EX UP0, UPT, UR5, URZ, UPT, UP0 ;  /* 0x000000ff0500728c */ /* 0x000fe4000bf05300 */
        /* <DEDUP_REMOVED lines=13> */
.L_x_783:
[----:B------:R-:W-:Y:S01]  /*06a0*/  @!UP3 UIADD3 UR19, UPT, UPT, UR8, UR4, -UR12 ;  /* 0x000000040813b290 */ /* 0x000fe2000fffe80c */
[----:B------:R-:W-:Y:S11]  /*06b0*/  @!P0 EXIT ;  /* 0x000000000000894d */ /* 0x000ff60003800000 */
[----:B------:R-:W-:Y:S01]  /*06c0*/  UISETP.GT.AND UP0, UPT, UR19, URZ, UPT ;  /* 0x000000ff1300728c */ /* 0x000fe2000bf04270 */
[----:B------:R-:W-:-:S08]  /*06d0*/  LOP3.LUT R204, R22, 0x1f, RZ, 0xc0, !PT ;  /* 0x0000001f16cc7812 */ /* 0x000fd000078ec0ff */
[----:B------:R-:W-:Y:S05]  /*06e0*/  BRA.U UP0, `(.L_x_784) ;  /* 0x0000000900ac7547 */ /* 0x000fea000b800000 */
        /* <DEDUP_REMOVED lines=11> */
[----:B------:R-:W-:-:S03]  /*07a0*/  @UP0 UIMAD UR9, UR18, UR7, UR15 ;  /* 0x00000007120902a4 */ /* 0x000fc6000f8e020f */
[----:B------:R-:W-:Y:S01]  /*07b0*/  @UP1 UMOV UR7, 0x1 ;  /* 0x0000000100071882 */ /* 0x000fe20000000000 */
[----:B----4-:R-:W-:Y:S01]  /*07c0*/  @UP1 UIMAD UR6, UR4, UR5, URZ ;  /* 0x00000005040612a4 */ /* 0x010fe2000f8e02ff */
[----:B------:R-:W-:Y:S01]  /*07d0*/  @UP0 UMOV UR12, UR14 ;  /* 0x0000000e000c0c82 */ /* 0x000fe20008000000 */
[----:B--23--:R-:W-:Y:S10]  /*07e0*/  BRA.U UP1, `(.L_x_785) ;  /* 0x0000000101247547 */ /* 0x00cff4000b800000 */
[----:B------:R-:W-:-:S11]  /*07f0*/  UISETP.NE.AND UP0, UPT, UR11, URZ, UPT ;  /* 0x000000ff0b00728c */ /* 0x000fd6000bf05270 */
        /* <DEDUP_REMOVED lines=8> */
.L_x_785:
[----:B------:R-:W1:Y:S01]  /*0880*/  LDCU.64 UR4, c[0x0][0x410] ;  /* 0x00008200ff0477ac */ /* 0x000e620008000a00 */
[----:B------:R-:W-:Y:S01]  /*0890*/  IMAD.SHL.U32 R8, R22, 0x8, RZ ;  /* 0x0000000816087824 */ /* 0x000fe200078e00ff */
[----:B------:R-:W2:Y:S01]  /*08a0*/  S2R R2, SR_CTAID.X ;  /* 0x0000000000027919 */ /* 0x000ea20000002500 */
[----:B------:R-:W-:Y:S01]  /*08b0*/  SHF.R.U32.HI R4, RZ, 0x2, R22 ;  /* 0x00000002ff047819 */ /* 0x000fe20000011616 */
[----:B------:R-:W4:Y:S01]  /*08c0*/  LDCU UR10, c[0x0][0x440] ;  /* 0x00008800ff0a77ac */ /* 0x000f220008000800 */
[----:B------:R-:W-:Y:S01]  /*08d0*/  IMAD.MOV.U32 R5, RZ, RZ, RZ ;  /* 0x000000ffff057224 */ /* 0x000fe200078e00ff */
[----:B------:R-:W-:Y:S01]  /*08e0*/  LOP3.LUT R8, R8, 0x18, RZ, 0xc0, !PT ;  /* 0x0000001808087812 */ /* 0x000fe200078ec0ff */
[----:B------:R-:W-:Y:S01]  /*08f0*/  BSSY.RECONVERGENT B0, `(.L_x_786) ;  /* 0x000002e000007945 */ /* 0x000fe20003800200 */
[----:B------:R-:W-:Y:S01]  /*0900*/  UISETP.NE.AND UP1, UPT, UR11, URZ, !UP1 ;  /* 0x000000ff0b00728c */ /* 0x000fe2000cf25270 */
[----:B------:R-:W-:Y:S01]  /*0910*/  VIADD R14, R4, 0x20 ;  /* 0x00000020040e7836 */ /* 0x000fe20000000000 */
[----:B------:R-:W-:Y:S01]  /*0920*/  ISETP.NE.AND P1, PT, R8, RZ, PT ;  /* 0x000000ff0800720c */ /* 0x000fe20003f25270 */
[----:B------:R-:W-:Y:S01]  /*0930*/  UIADD3 UR24, UPT, UPT, -UR23, UR24, URZ ;  /* 0x0000001817187290 */ /* 0x000fe2000fffe1ff */
[C---:B------:R-:W-:Y:S01]  /*0940*/  VIADD R15, R4.reuse, 0x40 ;  /* 0x00000040040f7836 */ /* 0x040fe20000000000 */
[----:B------:R-:W-:Y:S01]  /*0950*/  UISETP.NE.AND UP0, UPT, UR18, -0x1, UPT ;  /* 0xffffffff1200788c */ /* 0x000fe2000bf05270 */
[----:B------:R-:W-:Y:S01]  /*0960*/  VIADD R16, R4, 0x60 ;  /* 0x0000006004107836 */ /* 0x000fe20000000000 */
[----:B---3--:R-:W-:-:S02]  /*0970*/  UIMAD UR6, UR30, UR6, URZ ;  /* 0x000000061e0672a4 */ /* 0x008fc4000f8e02ff */
[----:B------:R-:W-:Y:S01]  /*0980*/  UIMAD UR23, UR23, UR8, URZ ;  /* 0x00000008171772a4 */ /* 0x000fe2000f8e02ff */
[----:B-1----:R-:W-:Y:S01]  /*0990*/  IMAD.U32 R0, RZ, RZ, UR4 ;  /* 0x00000004ff007e24 */ /* 0x002fe2000f8e00ff */
[----:B------:R-:W1:Y:S01]  /*09a0*/  LDCU UR4, c[0x0][0x434] ;  /* 0x00008680ff0477ac */ /* 0x000e620008000800 */
[----:B------:R-:W-:Y:S01]  /*09b0*/  IMAD.U32 R6, RZ, RZ, UR5 ;  /* 0x00000005ff067e24 */ /* 0x000fe2000f8e00ff */
[----:B------:R-:W-:Y:S02]  /*09c0*/  ISETP.GE.OR P4, PT, R4, UR24, P1 ;  /* 0x0000001804007c0c */ /* 0x000fe40008f86670 */
[C---:B----4-:R-:W-:Y:S01]  /*09d0*/  ISETP.GE.AND P5, PT, R8.reuse, UR10, PT ;  /* 0x0000000a08007c0c */ /* 0x050fe2000bfa6270 */
[----:B------:R-:W-:Y:S01]  /*09e0*/  @!UP1 UIMAD UR6, UR29, UR7, UR6 ;  /* 0x000000071d0692a4 */ /* 0x000fe2000f8e0206 */
[----:B------:R-:W-:Y:S01]  /*09f0*/  IADD3 R8, P0, PT, R8, UR12, RZ ;  /* 0x0000000c08087c10 */ /* 0x000fe2000ff1e0ff */
[----:B------:R-:W-:Y:S01]  /*0a00*/  USHF.R.S32.HI UR10, URZ, 0x1f, UR23 ;  /* 0x0000001fff0a7899 */ /* 0x000fe20008011417 */
[----:B------:R-:W-:Y:S01]  /*0a10*/  ISETP.GE.OR P6, PT, R4, UR24, P5 ;  /* 0x0000001804007c0c */ /* 0x000fe2000afc6670 */
[----:B------:R-:W-:Y:S01]  /*0a20*/  USHF.R.S32.HI UR5, URZ, 0x1f, UR6 ;  /* 0x0000001fff057899 */ /* 0x000fe20008011406 */
[----:B------:R-:W-:Y:S01]  /*0a30*/  ISETP.GE.OR P3, PT, R14, UR24, P1 ;  /* 0x000000180e007c0c */ /* 0x000fe20008f66670 */
[----:B------:R-:W-:Y:S01]  /*0a40*/  IMAD.X R9, RZ, RZ, UR9, P0 ;  /* 0x00000009ff097e24 */ /* 0x000fe200080e06ff */
[----:B------:R-:W-:-:S02]  /*0a50*/  ISETP.GE.OR P2, PT, R15, UR24, P1 ;  /* 0x000000180f007c0c */ /* 0x000fc40008f46670 */
[----:B------:R-:W-:Y:S01]  /*0a60*/  ISETP.GE.OR P1, PT, R16, UR24, P1 ;  /* 0x0000001810007c0c */ /* 0x000fe20008f26670 */
[----:B------:R-:W-:Y:S01]  /*0a70*/  IMAD.WIDE.U32 R8, R0, UR30, R8 ;  /* 0x0000001e00087c25 */ /* 0x000fe2000f8e0008 */
[----:B------:R-:W-:Y:S01]  /*0a80*/  ISETP.GE.OR P0, PT, R14, UR24, P5 ;  /* 0x000000180e007c0c */ /* 0x000fe2000af06670 */
[----:B-1----:R-:W-:Y:S02]  /*0a90*/  UIMAD UR4, UR29, UR4, URZ ;  /* 0x000000041d0472a4 */ /* 0x002fe4000f8e02ff */
[----:B--2---:R-:W-:Y:S02]  /*0aa0*/  IMAD.WIDE.U32 R2, R2, 0x80, R4 ;  /* 0x0000008002027825 */ /* 0x004fe400078e0004 */
[----:B------:R-:W-:Y:S02]  /*0ab0*/  USEL UR9, UR4, UR18, !UP0 ;  /* 0x0000001204097287 */ /* 0x000fe4000c000000 */
[----:B------:R-:W-:Y:S02]  /*0ac0*/  IMAD R7, R6, UR30, R9 ;  /* 0x0000001e06077c24 */ /* 0x000fe4000f8e0209 */
[----:B------:R-:W-:-:S02]  /*0ad0*/  USHF.R.S32.HI UR4, URZ, 0x1f, UR9 ;  /* 0x0000001fff047899 */ /* 0x000fc40008011409 */
        /* <DEDUP_REMOVED lines=15> */
.L_x_787:
[----:B------:R-:W-:Y:S05]  /*0bd0*/  BSYNC.RECONVERGENT B0 ;  /* 0x0000000000007941 */ /* 0x000fea0003800200 */
.L_x_786:
        /* <DEDUP_REMOVED lines=17> */
.L_x_789:
[----:B------:R-:W-:Y:S05]  /*0cf0*/  BSYNC.RECONVERGENT B0 ;  /* 0x0000000000007941 */ /* 0x000fea0003800200 */
.L_x_788:
        /* <DEDUP_REMOVED lines=15> */
.L_x_791:
[----:B------:R-:W-:Y:S05]  /*0df0*/  BSYNC.RECONVERGENT B0 ;  /* 0x0000000000007941 */ /* 0x000fea0003800200 */
.L_x_790:
        /* <DEDUP_REMOVED lines=14> */
.L_x_793:
[----:B------:R-:W-:Y:S05]  /*0ee0*/  BSYNC.RECONVERGENT B0 ;  /* 0x0000000000007941 */ /* 0x000fea0003800200 */
.L_x_792:
        /* <DEDUP_REMOVED lines=10> */
.L_x_795:
[----:B------:R-:W-:Y:S05]  /*0f90*/  BSYNC.RECONVERGENT B0 ;  /* 0x0000000000007941 */ /* 0x000fea0003800200 */
.L_x_794:
        /* <DEDUP_REMOVED lines=10> */
.L_x_797:
[----:B------:R-:W-:Y:S05]  /*1040*/  BSYNC.RECONVERGENT B0 ;  /* 0x0000000000007941 */ /* 0x000fea0003800200 */
.L_x_796:
        /* <DEDUP_REMOVED lines=10> */
.L_x_799:
[----:B------:R-:W-:Y:S05]  /*10f0*/  BSYNC.RECONVERGENT B0 ;  /* 0x0000000000007941 */ /* 0x000fea0003800200 */
.L_x_798:
        /* <DEDUP_REMOVED lines=10> */
.L_x_784:
[----:B------:R-:W-:Y:S02]  /*11a0*/  UISETP.NE.AND UP0, UPT, UR18, -0x1, UPT ;  /* 0xffffffff1200788c */ /* 0x000fe4000bf05270 */
[----:B------:R-:W-:Y:S02]  /*11b0*/  UISETP.NE.AND UP1, UPT, UR13, -0x1, UPT ;  /* 0xffffffff0d00788c */ /* 0x000fe4000bf25270 */
[----:B------:R-:W-:-:S04]  /*11c0*/  UIADD3 UR22, UPT, UPT, UR19, 0x7f, URZ ;  /* 0x0000007f13167890 */ /* 0x000fc8000fffe0ff */
[----:B------:R-:W-:-:S03]  /*11d0*/  ULEA.HI UR25, UR22, 0xffffffff, URZ, 0x19 ;  /* 0xffffffff16197891 */ /* 0x000fc6000f8fc8ff */
        /* <DEDUP_REMOVED lines=19> */
.L_x_800:
[----:B------:R-:W1:Y:S01]  /*1310*/  LDCU.64 UR10, c[0x0][0x3b8] ;  /* 0x00007700ff0a77ac */ /* 0x000e620008000a00 */
[----:B------:R-:W-:-:S04]  /*1320*/  UIADD3 UR6, UPT, UPT, UR12, UR13, URZ ;  /* 0x0000000d0c067290 */ /* 0x000fc8000fffe0ff */
[----:B-1----:R-:W-:Y:S02]  /*1330*/  UIMAD.WIDE.U32 UR14, UR6, UR10, URZ ;  /* 0x0000000a060e72a5 */ /* 0x002fe4000f8e00ff */
[----:B------:R-:W-:-:S04]  /*1340*/  UIMAD UR6, UR6, UR11, URZ ;  /* 0x0000000b060672a4 */ /* 0x000fc8000f8e02ff */
[----:B------:R-:W-:Y:S02]  /*1350*/  UIADD3 UR6, UPT, UPT, UR15, UR6, URZ ;  /* 0x000000060f067290 */ /* 0x000fe4000fffe0ff */
.L_x_801:
        /* <DEDUP_REMOVED lines=39> */
.L_x_802:
[----:B------:R-:W1:Y:S01]  /*15d0*/  LDCU.64 UR8, c[0x0][0x3c0] ;  /* 0x00007800ff0877ac */ /* 0x000e620008000a00 */
[----:B------:R-:W-:-:S04]  /*15e0*/  UIADD3 UR12, UPT, UPT, UR12, UR13, URZ ;  /* 0x0000000d0c0c7290 */ /* 0x000fc8000fffe0ff */
[----:B-1----:R-:W-:Y:S02]  /*15f0*/  UIMAD.WIDE.U32 UR16, UR12, UR8, URZ ;  /* 0x000000080c1072a5 */ /* 0x002fe4000f8e00ff */
[----:B------:R-:W-:-:S04]  /*1600*/  UIMAD UR5, UR12, UR9, URZ ;  /* 0x000000090c0572a4 */ /* 0x000fc8000f8e02ff */
[----:B------:R-:W-:Y:S01]  /*1610*/  UIADD3 UR5, UPT, UPT, UR17, UR5, URZ ;  /* 0x0000000511057290 */ /* 0x000fe2000fffe0ff */
[----:B------:R-:W-:-:S11]  /*1620*/  UMOV UR4, UR16 ;  /* 0x0000001000047c82 */ /* 0x000fd60008000000 */
.L_x_803:
[----:B------:R-:W-:Y:S01]  /*1630*/  IMAD.SHL.U32 R232, R22, 0x8, RZ ;  /* 0x0000000816e87824 */ /* 0x000fe200078e00ff */
[--C-:B------:R-:W-:Y:S01]  /*1640*/  SHF.R.U32.HI R20, RZ, 0x2, R22.reuse ;  /* 0x00000002ff147819 */ /* 0x100fe20000011616 */
[----:B------:R-:W1:Y:S01]  /*1650*/  LDCU.64 UR16, c[0x0][0x388] ;  /* 0x00007100ff1077ac */ /* 0x000e620008000a00 */
[----:B------:R-:W2:Y:S01]  /*1660*/  S2R R8, SR_CTAID.X ;  /* 0x0000000000087919 */ /* 0x000ea20000002500 */
[----:B------:R-:W3:Y:S01]  /*1670*/  S2UR UR33, SR_CgaCtaId ;  /* 0x00000000002179c3 */ /* 0x000ee20000008800 */
[C---:B------:R-:W-:Y:S01]  /*1680*/  LOP3.LUT R172, R232.reuse, 0x18, RZ, 0xc0, !PT ;  /* 0x00000018e8ac7812 */ /* 0x040fe200078ec0ff */
[----:B------:R-:W4:Y:S01]  /*1690*/  LDCU.64 UR12, c[0x0][0x3c8] ;  /* 0x00007900ff0c77ac */ /* 0x000f220008000a00 */
[----:B------:R-:W-:Y:S01]  /*16a0*/  LOP3.LUT R6, R232, 0xd8, RZ, 0xc0, !PT ;  /* 0x000000d8e8067812 */ /* 0x000fe200078ec0ff */
[----:B------:R-:W-:Y:S01]  /*16b0*/  IMAD.MOV.U32 R21, RZ, RZ, RZ ;  /* 0x000000ffff157224 */ /* 0x000fe200078e00ff */
[C---:B------:R-:W-:Y:S01]  /*16c0*/  IADD3 R4, P1, PT, R172.reuse, UR14, RZ ;  /* 0x0000000eac047c10 */ /* 0x040fe2000ff3e0ff */
[----:B------:R-:W5:Y:S01]  /*16d0*/  LDCU.64 UR14, c[0x0][0x390] ;  /* 0x00007200ff0e77ac */ /* 0x000f620008000a00 */
[----:B------:R-:W-:Y:S01]  /*16e0*/  IADD3 R2, P0, PT, R172, UR4, RZ ;  /* 0x00000004ac027c10 */ /* 0x000fe2000ff1e0ff */
[----:B------:R-:W-:Y:S01]  /*16f0*/  BSSY.RECONVERGENT B0, `(.L_x_804) ;  /* 0x000003b000007945 */ /* 0x000fe20003800200 */
[----:B------:R-:W-:Y:S01]  /*1700*/  LOP3.LUT R6, R6, 0x18, R22, 0x78, !PT ;  /* 0x0000001806067812 */ /* 0x000fe200078e7816 */
[----:B------:R-:W-:Y:S01]  /*1710*/  IMAD.X R5, RZ, RZ, UR6, P1 ;  /* 0x00000006ff057e24 */ /* 0x000fe200088e06ff */
[----:B------:R-:W-:Y:S01]  /*1720*/  IADD3.X R3, PT, PT, RZ, UR5, RZ, P0, !PT ;  /* 0x00000005ff037c10 */ /* 0x000fe200087fe4ff */
[----:B------:R-:W1:Y:S01]  /*1730*/  LDCU.128 UR4, c[0x0][0x3d0] ;  /* 0x00007a00ff0477ac */ /* 0x000e620008000c00 */
[----:B------:R-:W-:Y:S01]  /*1740*/  LOP3.LUT R232, R6, 0x1f20, R232, 0xf8, !PT ;  /* 0x00001f2006e87812 */ /* 0x000fe200078ef8e8 */
[----:B------:R-:W-:Y:S01]  /*1750*/  IMAD.WIDE.U32 R4, R20, UR10, R4 ;  /* 0x0000000a14047c25 */ /* 0x000fe2000f8e0004 */
[----:B------:R-:W-:Y:S01]  /*1760*/  SHF.R.S32.HI R6, RZ, 0x1f, R0 ;  /* 0x0000001fff067819 */ /* 0x000fe20000011400 */
[----:B------:R-:W-:Y:S01]  /*1770*/  UMOV UR34, 0x400 ;  /* 0x0000040000227882 */ /* 0x000fe20000000000 */
[----:B------:R-:W-:Y:S01]  /*1780*/  IADD3 R10, P0, PT, R172, UR32, RZ ;  /* 0x00000020ac0a7c10 */ /* 0x000fe2000ff1e0ff */
[----:B------:R-:W-:Y:S01]  /*1790*/  IMAD.WIDE.U32 R2, R20, UR8, R2 ;  /* 0x0000000814027c25 */ /* 0x000fe2000f8e0002 */
[----:B------:R-:W-:-:S02]  /*17a0*/  SHF.R.U32.HI R200, RZ, 0x5, R22 ;  /* 0x00000005ffc87819 */ /* 0x000fc40000011616 */
[----:B----4-:R-:W-:Y:S01]  /*17b0*/  MOV R12, UR12 ;  /* 0x0000000c000c7c02 */ /* 0x010fe20008000f00 */
[C---:B------:R-:W-:Y:S01]  /*17c0*/  IMAD R5, R20.reuse, UR11, R5 ;  /* 0x0000000b14057c24 */ /* 0x040fe2000f8e0205 */
[----:B------:R-:W-:Y:S01]  /*17d0*/  UIADD3 UR12, UPT, UPT, -UR23, UR24, URZ ;  /* 0x00000018170c7290 */ /* 0x000fe2000fffe1ff */
[C---:B------:R-:W-:Y:S02]  /*17e0*/  IMAD R3, R20.reuse, UR9, R3 ;  /* 0x0000000914037c24 */ /* 0x040fe4000f8e0203 */
[----:B------:R-:W-:Y:S01]  /*17f0*/  IMAD.X R11, RZ, RZ, UR31, P0 ;  /* 0x0000001fff0b7e24 */ /* 0x000fe200080e06ff */
[----:B---3--:R-:W-:Y:S02]  /*1800*/  ULEA UR31, UR33, UR34, 0x18 ;  /* 0x00000022211f7291 */ /* 0x008fe4000f8ec0ff */
[----:B------:R-:W-:Y:S01]  /*1810*/  ISETP.GE.AND P2, PT, R20, UR12, PT ;  /* 0x0000000c14007c0c */ /* 0x000fe2000bf46270 */
[C---:B-1----:R-:W-:Y:S02]  /*1820*/  IMAD R7, R6.reuse, UR4, RZ ;  /* 0x0000000406077c24 */ /* 0x042fe4000f8e02ff */
[----:B------:R-:W-:Y:S01]  /*1830*/  IMAD R6, R6, UR6, RZ ;  /* 0x0000000606067c24 */ /* 0x000fe2000f8e02ff */
[----:B------:R-:W-:Y:S01]  /*1840*/  LEA R232, R232, UR31, 0x1 ;  /* 0x0000001fe8e87c11 */ /* 0x000fe2000f8e08ff */
[----:B------:R-:W-:-:S02]  /*1850*/  IMAD R7, R0, UR5, R7 ;  /* 0x0000000500077c24 */ /* 0x000fc4000f8e0207 */
[----:B------:R-:W-:-:S04]  /*1860*/  IMAD.WIDE.U32 R4, R0, UR4, R4 ;  /* 0x0000000400047c25 */ /* 0x000fc8000f8e0004 */
[----:B------:R-:W-:Y:S01]  /*1870*/  IMAD R6, R0, UR7, R6 ;  /* 0x0000000700067c24 */ /* 0x000fe2000f8e0206 */
[----:B------:R-:W-:Y:S01]  /*1880*/  LEA R202, P1, R4, UR16, 0x1 ;  /* 0x0000001004ca7c11 */ /* 0x000fe2000f8208ff */
[----:B------:R-:W-:Y:S01]  /*1890*/  IMAD.WIDE.U32 R2, R0, UR6, R2 ;  /* 0x0000000600027c25 */ /* 0x000fe2000f8e0002 */
[----:B------:R-:W-:-:S03]  /*18a0*/  IADD3 R0, PT, PT, R5, R7, RZ ;  /* 0x0000000705007210 */ /* 0x000fc60007ffe0ff */
[----:B------:R-:W-:Y:S01]  /*18b0*/  IMAD.IADD R3, R3, 0x1, R6 ;  /* 0x0000000103037824 */ /* 0x000fe200078e0206 */
[----:B-----5:R-:W-:Y:S01]  /*18c0*/  LEA R17, P0, R2, UR14, 0x1 ;  /* 0x0000000e02117c11 */ /* 0x020fe2000f8008ff */
[----:B------:R1:W-:Y:S01]  /*18d0*/  STL [R1+0x2f4], R202 ;  /* 0x0002f4ca01007387 */ /* 0x0003e20000100800 */
[----:B------:R-:W-:Y:S01]  /*18e0*/  LEA.HI.X R201, R4, UR17, R0, 0x1, P1 ;  /* 0x0000001104c97c11 */ /* 0x000fe200088f0c00 */
[----:B------:R-:W-:Y:S01]  /*18f0*/  IMAD.WIDE.U32 R10, R12, UR30, R10 ;  /* 0x0000001e0c0a7c25 */ /* 0x000fe2000f8e000a */
[----:B------:R-:W-:Y:S01]  /*1900*/  LEA.HI.X R15, R2, UR15, R3, 0x1, P0 ;  /* 0x0000000f020f7c11 */ /* 0x000fe200080f0c03 */
[----:B------:R1:W-:Y:S01]  /*1910*/  STL [R1+0x2fc], R17 ;  /* 0x0002fc1101007387 */ /* 0x0003e20000100800 */
[----:B------:R-:W-:Y:S01]  /*1920*/  MOV R6, UR13 ;  /* 0x0000000d00067c02 */ /* 0x000fe20008000f00 */
[----:B--2---:R-:W-:Y:S02]  /*1930*/  IMAD.WIDE.U32 R8, R8, 0x80, R20 ;  /* 0x0000008008087825 */ /* 0x004fe400078e0014 */
[----:B------:R1:W-:Y:S02]  /*1940*/  STL [R1+0x2f0], R201 ;  /* 0x0002f0c901007387 */ /* 0x0003e40000100800 */
[----:B------:R-:W-:-:S02]  /*1950*/  IMAD R7, R6, UR30, R11 ;  /* 0x0000001e06077c24 */ /* 0x000fc4000f8e020b */
[----:B------:R1:W-:Y:S01]  /*1960*/  STL [R1+0x2f8], R15 ;  /* 0x0002f80f01007387 */ /* 0x0003e20000100800 */
        /* <DEDUP_REMOVED lines=18> */
.L_x_806:
[----:B------:R2:W-:Y:S02]  /*1a90*/  STS.128 [R232], RZ ;  /* 0x000000ffe8007388 */ /* 0x0005e40000000c00 */
.L_x_805:
[----:B------:R-:W-:Y:S05]  /*1aa0*/  BSYNC.RECONVERGENT B0 ;  /* 0x0000000000007941 */ /* 0x000fea0003800200 */
.L_x_804:
        /* <DEDUP_REMOVED lines=32> */
.L_x_808:
[----:B------:R-:W-:Y:S05]  /*1cb0*/  BSYNC.RECONVERGENT B0 ;  /* 0x0000000000007941 */ /* 0x000fea0003800200 */
.L_x_807:
        /* <DEDUP_REMOVED lines=22> */
.L_x_810:
[----:B------:R-:W-:Y:S05]  /*1e20*/  BSYNC.RECONVERGENT B0 ;  /* 0x0000000000007941 */ /* 0x000fea0003800200 */
.L_x_809:
        /* <DEDUP_REMOVED lines=22> */
.L_x_812:
[----:B------:R-:W-:Y:S05]  /*1f90*/  BSYNC.RECONVERGENT B0 ;  /* 0x0000000000007941 */ /* 0x000fea0003800200 */
.L_x_811:
        /* <DEDUP_REMOVED lines=11> */
[----:B---3--:R-:W-:-:S04]  /*2050*/  LEA R4, P0, R2, R202, 0x1 ;  /* 0x000000ca02047211 */ /* 0x008fc800078008ff */
[----:B------:R-:W-:-:S05]  /*2060*/  LEA.HI.X R5, R2, R201, R0, 0x1, P0 ;  /* 0x000000c902057211 */ /* 0x000fca00000f0c00 */
[----:B------:R-:W-:Y:S01]  /*2070*/  @!PT LDS RZ, [RZ] ;  /* 0x00000000fffff984 */ /* 0x000fe20000000800 */
[----:B------:R-:W-:Y:S01]  /*2080*/  @!PT LDS RZ, [RZ] ;  /* 0x00000000fffff984 */ /* 0x000fe20000000800 */
[----:B------:R-:W-:Y:S01]  /*2090*/  @!PT LDS RZ, [RZ] ;  /* 0x00000000fffff984 */ /* 0x000fe20000000800 */
[----:B------:R2:W-:Y:S01]  /*20a0*/  LDGSTS.E.BYPASS.LTC128B.128 [R232+0x2000], desc[UR20][R4.64] ;  /* 0x0200000004e87fae */ /* 0x0005e2000b981a14 */
[----:B------:R-:W-:Y:S05]  /*20b0*/  BRA `(.L_x_814) ;  /* 0x0000000000047947 */ /* 0x000fea0003800000 */
.L_x_815:
[----:B------:R1:W-:Y:S02]  /*20c0*/  STS.128 [R232+0x2000], RZ ;  /* 0x002000ffe8007388 */ /* 0x0003e40000000c00 */
.L_x_814:
[----:B------:R-:W-:Y:S05]  /*20d0*/  BSYNC.RECONVERGENT B0 ;  /* 0x0000000000007941 */ /* 0x000fea0003800200 */
.L_x_813:
        /* <DEDUP_REMOVED lines=13> */
[----:B------:R-:W-:-:S04]  /*21b0*/  IMAD.U32 R0, RZ, RZ, UR6 ;  /* 0x00000006ff007e24 */ /* 0x000fc8000f8e00ff */
[----:B--2---:R-:W-:Y:S01]  /*21c0*/  IMAD.U32 R3, RZ, RZ, UR4 ;  /* 0x00000004ff037e24 */ /* 0x004fe2000f8e00ff */
[----:B------:R-:W-:-:S04]  /*21d0*/  LEA R2, P0, R0, R202, 0x1 ;  /* 0x000000ca00027211 */ /* 0x000fc800078008ff */
[----:B------:R-:W-:-:S05]  /*21e0*/  LEA.HI.X R3, R0, R201, R3, 0x1, P0 ;  /* 0x000000c900037211 */ /* 0x000fca00000f0c03 */
[----:B------:R-:W-:Y:S01]  /*21f0*/  @!PT LDS RZ, [RZ] ;  /* 0x00000000fffff984 */ /* 0x000fe20000000800 */
[----:B------:R-:W-:Y:S01]  /*2200*/  @!PT LDS RZ, [RZ] ;  /* 0x00000000fffff984 */ /* 0x000fe20000000800 */
[----:B------:R-:W-:Y:S01]  /*2210*/  @!PT LDS RZ, [RZ] ;  /* 0x00000000fffff984 */ /* 0x000fe20000000800 */
[----:B------:R2:W-:Y:S04]  /*2220*/  LDGSTS.E.BYPASS.LTC128B.128 [R232+0x2800], desc[UR20][R2.64] ;  /* 0x0280000002e87fae */ /* 0x0005e8000b981a14 */
.L_x_817:
[----:B------:R-:W-:Y:S05]  /*2230*/  BSYNC.RECONVERGENT B0 ;  /* 0x0000000000007941 */ /* 0x000fea0003800200 */
.L_x_816:
        /* <DEDUP_REMOVED lines=16> */
.L_x_819:
[----:B------:R-:W-:Y:S05]  /*2340*/  BSYNC.RECONVERGENT B0 ;  /* 0x0000000000007941 */ /* 0x000fea0003800200 */
.L_x_818:
        /* <DEDUP_REMOVED lines=14> */
[----:B---3--:R-:W-:-:S04]  /*2430*/  LEA R4, P0, R2, R202, 0x1 ;  /* 0x000000ca02047211 */ /* 0x008fc800078008ff */
[----:B------:R-:W-:-:S05]  /*2440*/  LEA.HI.X R5, R2, R201, R0, 0x1, P0 ;  /* 0x000000c902057211 */ /* 0x000fca00000f0c00 */
[----:B------:R-:W-:Y:S01]  /*2450*/  @!PT LDS RZ, [RZ] ;  /* 0x00000000fffff984 */ /* 0x000fe20000000800 */
[----:B------:R-:W-:Y:S01]  /*2460*/  @!PT LDS RZ, [RZ] ;  /* 0x00000000fffff984 */ /* 0x000fe20000000800 */
[----:B------:R-:W-:Y:S01]  /*2470*/  @!PT LDS RZ, [RZ] ;  /* 0x00000000fffff984 */ /* 0x000fe20000000800 */
[----:B------:R2:W-:Y:S04]  /*2480*/  LDGSTS.E.BYPASS.LTC128B.128 [R232+0x3800], desc[UR20][R4.64] ;  /* 0x0380000004e87fae */ /* 0x0005e8000b981a14 */
.L_x_821:
[----:B------:R-:W-:Y:S05]  /*2490*/  BSYNC.RECONVERGENT B0 ;  /* 0x0000000000007941 */ /* 0x000fea0003800200 */
.L_x_820:
        /* <DEDUP_REMOVED lines=19> */
[----:B------:R-:W-:Y:S02]  /*25d0*/  USHF.L.U32 UR14, UR8, 0x7, URZ ;  /* 0x00000007080e7899 */ /* 0x000fe400080006ff */
[----:B------:R-:W-:Y:S02]  /*25e0*/  USHF.L.U64.HI UR5, UR8, 0x7, UR9 ;  /* 0x0000000708057899 */ /* 0x000fe40008010209 */
[----:B------:R-:W-:Y:S02]  /*25f0*/  UIMAD.WIDE.U32 UR14, UR14, UR25, URZ ;  /* 0x000000190e0e72a5 */ /* 0x000fe4000f8e00ff */
[----:B------:R-:W-:Y:S01]  /*2600*/  UIMAD UR5, UR5, UR25, URZ ;  /* 0x00000019050572a4 */ /* 0x000fe2000f8e02ff */
[----:B------:R-:W-:-:S03]  /*2610*/  UMOV UR6, URZ ;  /* 0x000000ff00067c82 */ /* 0x000fc60008000000 */
[----:B------:R-:W-:Y:S01]  /*2620*/  UIADD3 UR5, UPT, UPT, UR15, UR5, URZ ;  /* 0x000000050f057290 */ /* 0x000fe2000fffe0ff */
        /* <DEDUP_REMOVED lines=18> */
.L_x_824:
[----:B------:R2:W-:Y:S01]  /*2750*/  STS.128 [R232+0x4000], RZ ;  /* 0x004000ffe8007388 */ /* 0x0005e20000000c00 */
[----:B------:R-:W-:Y:S05]  /*2760*/  BRA `(.L_x_825) ;  /* 0x0000000000047947 */ /* 0x000fea0003800000 */
.L_x_823:
[----:B------:R2:W-:Y:S02]  /*2770*/  STS.128 [R232+0x4000], RZ ;  /* 0x004000ffe8007388 */ /* 0x0005e40000000c00 */
.L_x_825:
[----:B------:R-:W-:Y:S05]  /*2780*/  BSYNC.RECONVERGENT B0 ;  /* 0x0000000000007941 */ /* 0x000fea0003800200 */
.L_x_822:
[----:B------:R-:W-:Y:S01]  /*2790*/  ISETP.GE.AND P0, PT, R12, UR13, PT ;  /* 0x0000000d0c007c0c */ /* 0x000fe2000bf06270 */
[C---:B--23--:R-:W-:Y:S01]  /*27a0*/  IMAD.SHL.U32 R5, R22.reuse, 0x20, RZ ;  /* 0x0000002016057824 */ /* 0x04cfe200078e00ff */
[----:B------:R-:W-:Y:S01]  /*27b0*/  SHF.R.U32.HI R203, RZ, 0x1, R22 ;  /* 0x00000001ffcb7819 */ /* 0x000fe20000011616 */
[C---:B------:R-:W-:Y:S01]  /*27c0*/  IMAD.SHL.U32 R3, R22.reuse, 0x4, RZ ;  /* 0x0000000416037824 */ /* 0x040fe200078e00ff */
[----:B------:R-:W-:Y:S01]  /*27d0*/  BSSY.RECONVERGENT B0, `(.L_x_826) ;  /* 0x0000022000007945 */ /* 0x000fe20003800200 */
[----:B------:R-:W-:Y:S01]  /*27e0*/  IMAD.SHL.U32 R2, R22, 0x10, RZ ;  /* 0x0000001016027824 */ /* 0x000fe200078e00ff */
[C---:B------:R-:W-:Y:S02]  /*27f0*/  LOP3.LUT R0, R5.reuse, 0xc0, RZ, 0xc0, !PT ;  /* 0x000000c005007812 */ /* 0x040fe400078ec0ff */
[----:B------:R-:W-:Y:S02]  /*2800*/  LOP3.LUT R4, R5, 0x100, RZ, 0xc0, !PT ;  /* 0x0000010005047812 */ /* 0x000fe400078ec0ff */
[----:B------:R-:W-:-:S02]  /*2810*/  LOP3.LUT R0, R0, 0x18, R3, 0xf8, !PT ;  /* 0x0000001800007812 */ /* 0x000fc400078ef803 */
[C---:B------:R-:W-:Y:S01]  /*2820*/  LOP3.LUT R205, R2.reuse, 0x3e00, RZ, 0xc0, !PT ;  /* 0x00003e0002cd7812 */ /* 0x040fe200078ec0ff */
[----:B------:R2:W-:Y:S01]  /*2830*/  @P0 STS.128 [R232+0x4800], RZ ;  /* 0x004800ffe8000388 */ /* 0x0005e20000000c00 */
[----:B------:R-:W-:Y:S02]  /*2840*/  LOP3.LUT R3, R2, 0x100, RZ, 0xc0, !PT ;  /* 0x0000010002037812 */ /* 0x000fe400078ec0ff */
[--C-:B------:R-:W-:Y:S02]  /*2850*/  LOP3.LUT R2, R4, 0x20, R5.reuse, 0xf8, !PT ;  /* 0x0000002004027812 */ /* 0x100fe400078ef805 */
[----:B------:R-:W-:Y:S02]  /*2860*/  LOP3.LUT R5, R3, 0x20, R5, 0xf8, !PT ;  /* 0x0000002003057812 */ /* 0x000fe400078ef805 */
[----:B------:R-:W-:Y:S02]  /*2870*/  LOP3.LUT R3, R2, R205, RZ, 0xfc, !PT ;  /* 0x000000cd02037212 */ /* 0x000fe400078efcff */
[----:B------:R-:W-:-:S02]  /*2880*/  LOP3.LUT R2, R0, 0x8, R203, 0x78, !PT ;  /* 0x0000000800027812 */ /* 0x000fc400078e78cb */
[----:B------:R-:W-:Y:S02]  /*2890*/  LOP3.LUT R0, R0, 0x8, R22, 0x78, !PT ;  /* 0x0000000800007812 */ /* 0x000fe400078e7816 */
[----:B------:R-:W-:Y:S01]  /*28a0*/  ISETP.GE.AND P2, PT, R13, UR13, PT ;  /* 0x0000000d0d007c0c */ /* 0x000fe2000bf46270 */
[----:B------:R-:W-:Y:S01]  /*28b0*/  IMAD.IADD R4, R3, 0x1, R2 ;  /* 0x0000000103047824 */ /* 0x000fe200078e0202 */
[----:B------:R-:W-:Y:S01]  /*28c0*/  ISETP.GE.AND P1, PT, R14, UR13, PT ;  /* 0x0000000d0e007c0c */ /* 0x000fe2000bf26270 */
[----:B------:R-:W-:Y:S01]  /*28d0*/  IMAD.IADD R0, R0, 0x1, R5 ;  /* 0x0000000100007824 */ /* 0x000fe200078e0205 */
[----:B------:R-:W-:Y:S11]  /*28e0*/  @P0 BRA `(.L_x_827) ;  /* 0x0000000000400947 */ /* 0x000ff60003800000 */
[----:B------:R-:W3:Y:S02]  /*28f0*/  LDCU UR4, c[0x0][0x440] ;  /* 0x00008800ff0477ac */ /* 0x000ee40008000800 */
[----:B---3--:R-:W-:-:S13]  /*2900*/  ISETP.GE.AND P0, PT, R172, UR4, PT ;  /* 0x00000004ac007c0c */ /* 0x008fda000bf06270 */
        /* <DEDUP_REMOVED lines=14> */
.L_x_827:
[----:B------:R-:W-:Y:S05]  /*29f0*/  BSYNC.RECONVERGENT B0 ;  /* 0x0000000000007941 */ /* 0x000fea0003800200 */
.L_x_826:
        /* <DEDUP_REMOVED lines=19> */
.L_x_829:
[----:B------:R-:W-:Y:S05]  /*2b30*/  BSYNC.RECONVERGENT B0 ;  /* 0x0000000000007941 */ /* 0x000fea0003800200 */
.L_x_828:
        /* <DEDUP_REMOVED lines=21> */
.L_x_831:
[----:B------:R-:W-:Y:S05]  /*2c90*/  BSYNC.RECONVERGENT B0 ;  /* 0x0000000000007941 */ /* 0x000fea0003800200 */
.L_x_830:
[----:B------:R-:W-:Y:S01]  /*2ca0*/  LDSM.16.M88.4 R8, [R16] ;  /* 0x000000001008783b */ /* 0x000fe20000000200 */
[----:B-1----:R-:W-:Y:S01]  /*2cb0*/  IMAD.MOV.U32 R2, RZ, RZ, 0x20 ;  /* 0x00000020ff027424 */ /* 0x002fe200078e00ff */
[C---:B------:R-:W-:Y:S01]  /*2cc0*/  LOP3.LUT P6, RZ, R22.reuse, 0x4, RZ, 0xc0, !PT ;  /* 0x0000000416ff7812 */ /* 0x040fe200078cc0ff */
[----:B------:R-:W-:Y:S01]  /*2cd0*/  IMAD.SHL.U32 R22, R22, 0x2, RZ ;  /* 0x0000000216167824 */ /* 0x000fe200078e00ff */
[----:B------:R-:W1:Y:S01]  /*2ce0*/  LDSM.16.M88.4 R12, [R0+0x2000] ;  /* 0x00200000000c783b */ /* 0x000e620000000200 */
[----:B------:R-:W-:Y:S01]  /*2cf0*/  UISETP.GE.U32.AND UP0, UPT, UR19, 0x81, UPT ;  /* 0x000000811300788c */ /* 0x000fe2000bf06070 */
[----:B------:R-:W-:Y:S01]  /*2d00*/  SEL R2, R2, 0xffffffe0, !P6 ;  /* 0xffffffe002027807 */ /* 0x000fe20007000000 */
[----:B------:R-:W1:Y:S01]  /*2d10*/  LDCU.U8 UR4, c[0x0][0x4f8] ;  /* 0x00009f00ff0477ac */ /* 0x000e620008000000 */
[----:B------:R-:W5:Y:S03]  /*2d20*/  LDSM.16.M88.4 R4, [R16+0x1000] ;  /* 0x001000001004783b */ /* 0x000f660000000200 */
[--C-:B------:R-:W-:Y:S01]  /*2d30*/  IMAD.IADD R3, R16, 0x1, R2.reuse ;  /* 0x0000000110037824 */ /* 0x100fe200078e0202 */
[----:B------:R-:W2:Y:S04]  /*2d40*/  LDSM.16.M88.4 R40, [R0+0x2400] ;  /* 0x002400000028783b */ /* 0x000ea80000000200 */
[----:B------:R-:W3:Y:S04]  /*2d50*/  LDSM.16.M88.4 R56, [R0+0x2800] ;  /* 0x002800000038783b */ /* 0x000ee80000000200 */
[----:B------:R-:W4:Y:S04]  /*2d60*/  LDSM.16.M88.4 R52, [R0+0x2c00] ;  /* 0x002c00000034783b */ /* 0x000f280000000200 */
[----:B------:R-:W4:Y:S04]  /*2d70*/  LDSM.16.M88.4 R48, [R0+0x3000] ;  /* 0x003000000030783b */ /* 0x000f280000000200 */
[----:B------:R-:W4:Y:S04]  /*2d80*/  LDSM.16.M88.4 R44, [R0+0x3400] ;  /* 0x00340000002c783b */ /* 0x000f280000000200 */
[----:B------:R-:W4:Y:S04]  /*2d90*/  LDSM.16.M88.4 R60, [R0+0x3800] ;  /* 0x00380000003c783b */ /* 0x000f280000000200 */
[----:B------:R2:W4:Y:S04]  /*2da0*/  LDSM.16.M88.4 R64, [R0+0x3c00] ;  /* 0x003c00000040783b */ /* 0x0005280000000200 */
[----:B------:R-:W-:Y:S01]  /*2db0*/  LDSM.16.M88.4 R68, [R3+0x1000] ;  /* 0x001000000344783b */ /* 0x000fe20000000200 */
[-C--:B-1----:R-:W-:Y:S03]  /*2dc0*/  HMMA.16816.F32.BF16 R164, R8, R12.reuse, RZ ;  /* 0x0000000c08a4723c */ /* 0x082fe600000418ff */
[----:B------:R1:W-:Y:S01]  /*2dd0*/  LDSM.16.M88.4 R72, [R3] ;  /* 0x000000000348783b */ /* 0x0003e20000000200 */
[----:B------:R-:W4:Y:S04]  /*2de0*/  S2R R175, SR_CTAID.X ;  /* 0x0000000000af7919 */ /* 0x000f280000002500 */
[----:B-----5:R-:W-:Y:S01]  /*2df0*/  HMMA.16816.F32.BF16 R140, R4, R12, RZ ;  /* 0x0000000c048c723c */ /* 0x020fe200000418ff */
[----:B------:R-:W0:Y:S01]  /*2e00*/  LDGDEPBAR ;  /* 0x00000000000079af */ /* 0x000e220000000000 */
[----:B--2---:R-:W-:-:S06]  /*2e10*/  IMAD.IADD R0, R0, 0x1, R2 ;  /* 0x0000000100007824 */ /* 0x004fcc00078e0202 */
[-C--:B------:R-:W-:Y:S01]  /*2e20*/  HMMA.16816.F32.BF16 R136, R4, R14.reuse, RZ ;  /* 0x0000000e0488723c */ /* 0x080fe200000418ff */
[----:B------:R-:W-:Y:S01]  /*2e30*/  IMAD.U32 R2, RZ, RZ, UR25 ;  /* 0x00000019ff027e24 */ /* 0x000fe2000f8e00ff */
[----:B------:R-:W-:Y:S06]  /*2e40*/  LDSM.16.M88.4 R176, [R0+0x3c00] ;  /* 0x003c000000b0783b */ /* 0x000fec0000000200 */
[----:B------:R-:W-:Y:S01]  /*2e50*/  HMMA.16816.F32.BF16 R132, R8, R14, RZ ;  /* 0x0000000e0884723c */ /* 0x000fe200000418ff */
[----:B------:R-:W2:Y:S01]  /*2e60*/  LDSM.16.M88.4 R12, [R0+0x2c00] ;  /* 0x002c0000000c783b */ /* 0x000ea20000000200 */
[----:B-1----:R-:W-:-:S03]  /*2e70*/  LOP3.LUT R3, R22, 0x6, RZ, 0xc0, !PT ;  /* 0x0000000616037812 */ /* 0x002fc600078ec0ff */
[----:B------:R-:W-:Y:S03]  /*2e80*/  LDSM.16.M88.4 R32, [R0+0x2000] ;  /* 0x002000000020783b */ /* 0x000fe60000000200 */
[C---:B------:R-:W-:Y:S01]  /*2e90*/  HMMA.16816.F32.BF16 R128, R4.reuse, R40, RZ ;  /* 0x000000280480723c */ /* 0x040fe200000418ff */
[----:B------:R-:W-:Y:S04]  /*2ea0*/  LDSM.16.M88.4 R16, [R0+0x2800] ;  /* 0x002800000010783b */ /* 0x000fe80000000200 */
[----:B------:R-:W-:Y:S03]  /*2eb0*/  LDSM.16.M88.4 R36, [R0+0x3800] ;  /* 0x003800000024783b */ /* 0x000fe60000000200 */
[C---:B---3--:R-:W-:Y:S01]  /*2ec0*/  HMMA.16816.F32.BF16 R124, R4.reuse, R56, RZ ;  /* 0x00000038047c723c */ /* 0x048fe200000418ff */
[----:B------:R-:W-:Y:S07]  /*2ed0*/  LDSM.16.M88.4 R28, [R0+0x2400] ;  /* 0x00240000001c783b */ /* 0x000fee0000000200 */
        /* <DEDUP_REMOVED lines=11> */
[----:B------:R-:W-:Y:S01]  /*2f90*/  HMMA.16816.F32.BF16 R24, R4, R66, RZ ;  /* 0x000000420418723c */ /* 0x000fe200000418ff */
[----:B------:R-:W1:Y:S07]  /*2fa0*/  LDSM.16.M88.4 R4, [R0+0x3000] ;  /* 0x003000000004783b */ /* 0x000e6e0000000200 */
[C---:B------:R-:W-:Y:S08]  /*2fb0*/  HMMA.16816.F32.BF16 R76, R8.reuse, R48, RZ ;  /* 0x00000030084c723c */ /* 0x040ff000000418ff */
[----:B------:R-:W-:Y:S03]  /*2fc0*/  HMMA.16816.F32.BF16 R180, R8, R66, RZ ;  /* 0x0000004208b4723c */ /* 0x000fe600000418ff */
[----:B------:R-:W-:-:S02]  /*2fd0*/  IMAD.MOV.U32 R231, RZ, RZ, R24 ;  /* 0x000000ffffe77224 */ /* 0x000fc400078e0018 */
[----:B------:R-:W-:Y:S02]  /*2fe0*/  IMAD.MOV.U32 R230, RZ, RZ, R25 ;  /* 0x000000ffffe67224 */ /* 0x000fe400078e0019 */
[----:B------:R-:W-:Y:S01]  /*2ff0*/  IMAD.MOV.U32 R216, RZ, RZ, R26 ;  /* 0x000000ffffd87224 */ /* 0x000fe200078e001a */
[----:B------:R-:W-:Y:S01]  /*3000*/  HMMA.16816.F32.BF16 R88, R8, R56, RZ ;  /* 0x000000380858723c */ /* 0x000fe200000418ff */
[----:B------:R-:W-:Y:S02]  /*3010*/  IMAD.MOV.U32 R207, RZ, RZ, R27 ;  /* 0x000000ffffcf7224 */ /* 0x000fe400078e001b */
[----:B------:R3:W4:Y:S01]  /*3020*/  LDSM.16.M88.4 R24, [R0+0x3400] ;  /* 0x003400000018783b */ /* 0x0007220000000200 */
[----:B------:R-:W-:-:S04]  /*3030*/  DEPBAR.LE SB0, 0x0 ;  /* 0x000080000000791a */ /* 0x000fc80000000000 */
[----:B------:R-:W-:Y:S03]  /*3040*/  HMMA.16816.F32.BF16 R80, R8, R54, RZ ;  /* 0x000000360850723c */ /* 0x000fe600000418ff */
[----:B------:R-:W-:Y:S02]  /*3050*/  IMAD.MOV.U32 R225, RZ, RZ, R180 ;  /* 0x000000ffffe17224 */ /* 0x000fe400078e00b4 */
[----:B------:R-:W-:Y:S02]  /*3060*/  IMAD.MOV.U32 R224, RZ, RZ, R181 ;  /* 0x000000ffffe07224 */ /* 0x000fe400078e00b5 */
[----:B------:R-:W-:Y:S01]  /*3070*/  IMAD.MOV.U32 R219, RZ, RZ, R182 ;  /* 0x000000ffffdb7224 */ /* 0x000fe200078e00b6 */
[----:B--2---:R-:W-:Y:S01]  /*3080*/  HMMA.16816.F32.BF16 R188, R68, R12, R120 ;  /* 0x0000000c44bc723c */ /* 0x004fe20000041878 */
[----:B------:R-:W-:-:S07]  /*3090*/  IMAD.MOV.U32 R218, RZ, RZ, R183 ;  /* 0x000000ffffda7224 */ /* 0x000fce00078e00b7 */
[----:B------:R-:W-:Y:S01]  /*30a0*/  HMMA.16816.F32.BF16 R84, R8, R52, RZ ;  /* 0x000000340854723c */ /* 0x000fe200000418ff */
[----:B---3--:R-:W-:-:S05]  /*30b0*/  LOP3.LUT R0, R203, 0x1f0, RZ, 0xc0, !PT ;  /* 0x000001f0cb007812 */ /* 0x008fca00078ec0ff */
[----:B------:R2:W-:Y:S02]  /*30c0*/  STL [R1+0x130], R0 ;  /* 0x0001300001007387 */ /* 0x0005e40000100800 */
[-C--:B-1----:R-:W-:Y:S08]  /*30d0*/  HMMA.16816.F32.BF16 R120, R72, R4.reuse, R76 ;  /* 0x000000044878723c */ /* 0x082ff0000004184c */
[----:B------:R-:W-:Y:S01]  /*30e0*/  HMMA.16816.F32.BF16 R180, R68, R4, R116 ;  /* 0x0000000444b4723c */ /* 0x000fe20000041874 */
[----:B------:R-:W-:-:S05]  /*30f0*/  LOP3.LUT R4, R20, 0x7, RZ, 0xc0, !PT ;  /* 0x0000000714047812 */ /* 0x000fca00078ec0ff */
[----:B------:R1:W-:Y:S02]  /*3100*/  STL [R1+0x134], R4 ;  /* 0x0001340401007387 */ /* 0x0003e40000100800 */
[----:B------:R-:W-:Y:S01]  /*3110*/  HMMA.16816.F32.BF16 R92, R8, R58, RZ ;  /* 0x0000003a085c723c */ /* 0x000fe200000418ff */
[----:B--2---:R-:W-:-:S07]  /*3120*/  IMAD R0, R175, 0x80, R0 ;  /* 0x00000080af007824 */ /* 0x004fce00078e0200 */
[----:B------:R-:W-:Y:S01]  /*3130*/  HMMA.16816.F32.BF16 R52, R8, R50, RZ ;  /* 0x000000320834723c */ /* 0x000fe200000418ff */
[----:B------:R-:W-:-:S07]  /*3140*/  IADD3 R0, PT, PT, R0, -UR24, R4 ;  /* 0x8000001800007c10 */ /* 0x000fce000fffe004 */
[C---:B------:R-:W-:Y:S08]  /*3150*/  HMMA.16816.F32.BF16 R48, R8.reuse, R44, RZ ;  /* 0x0000002c0830723c */ /* 0x040ff000000418ff */
[C---:B------:R-:W-:Y:S08]  /*3160*/  HMMA.16816.F32.BF16 R56, R8.reuse, R46, RZ ;  /* 0x0000002e0838723c */ /* 0x040ff000000418ff */
[C---:B------:R-:W-:Y:S08]  /*3170*/  HMMA.16816.F32.BF16 R96, R8.reuse, R40, RZ ;  /* 0x000000280860723c */ /* 0x040ff000000418ff */
[C---:B------:R-:W-:Y:S08]  /*3180*/  HMMA.16816.F32.BF16 R100, R8.reuse, R42, RZ ;  /* 0x0000002a0864723c */ /* 0x040ff000000418ff */
[C---:B------:R-:W-:Y:S08]  /*3190*/  HMMA.16816.F32.BF16 R44, R8.reuse, R60, RZ ;  /* 0x0000003c082c723c */ /* 0x040ff000000418ff */
[C---:B------:R-:W-:Y:S08]  /*31a0*/  HMMA.16816.F32.BF16 R60, R8.reuse, R62, RZ ;  /* 0x0000003e083c723c */ /* 0x040ff000000418ff */
[----:B------:R-:W-:Y:S08]  /*31b0*/  HMMA.16816.F32.BF16 R40, R8, R64, RZ ;  /* 0x000000400828723c */ /* 0x000ff000000418ff */
[----:B------:R-:W-:Y:S08]  /*31c0*/  HMMA.16816.F32.BF16 R8, R68, R176, R104 ;  /* 0x000000b04408723c */ /* 0x000ff00000041868 */
[-C--:B------:R-:W-:Y:S08]  /*31d0*/  HMMA.16816.F32.BF16 R164, R72, R32.reuse, R164 ;  /* 0x0000002048a4723c */ /* 0x080ff000000418a4 */
[----:B------:R-:W-:Y:S03]  /*31e0*/  HMMA.16816.F32.BF16 R140, R68, R32, R140 ;  /* 0x00000020448c723c */ /* 0x000fe6000004188c */
[----:B------:R-:W-:-:S02]  /*31f0*/  IMAD.MOV.U32 R227, RZ, RZ, R8 ;  /* 0x000000ffffe37224 */ /* 0x000fc400078e0008 */
[----:B------:R-:W-:Y:S02]  /*3200*/  IMAD.MOV.U32 R217, RZ, RZ, R9 ;  /* 0x000000ffffd97224 */ /* 0x000fe400078e0009 */
[----:B------:R-:W-:Y:S01]  /*3210*/  IMAD.MOV.U32 R226, RZ, RZ, R10 ;  /* 0x000000ffffe27224 */ /* 0x000fe200078e000a */
[----:B------:R-:W-:Y:S01]  /*3220*/  HMMA.16816.F32.BF16 R136, R68, R34, R136 ;  /* 0x000000224488723c */ /* 0x000fe20000041888 */
[----:B------:R-:W-:-:S07]  /*3230*/  IMAD.MOV.U32 R206, RZ, RZ, R11 ;  /* 0x000000ffffce7224 */ /* 0x000fce00078e000b */
[-C--:B------:R-:W-:Y:S08]  /*3240*/  HMMA.16816.F32.BF16 R88, R72, R16.reuse, R88 ;  /* 0x000000104858723c */ /* 0x080ff00000041858 */
[----:B------:R-:W-:Y:S01]  /*3250*/  HMMA.16816.F32.BF16 R124, R68, R16, R124 ;  /* 0x00000010447c723c */ /* 0x000fe2000004187c */
[----:B------:R-:W-:-:S07]  /*3260*/  VIADD R16, R0, UR19 ;  /* 0x0000001300107c36 */ /* 0x000fce0008000000 */
[----:B------:R-:W-:Y:S08]  /*3270*/  HMMA.16816.F32.BF16 R32, R72, R34, R132 ;  /* 0x000000224820723c */ /* 0x000ff00000041884 */
[-C--:B------:R-:W-:Y:S08]  /*3280*/  HMMA.16816.F32.BF16 R152, R68, R14.reuse, R152 ;  /* 0x0000000e4498723c */ /* 0x080ff00000041898 */
[----:B------:R-:W-:Y:S01]  /*3290*/  HMMA.16816.F32.BF16 R80, R72, R14, R80 ;  /* 0x0000000e4850723c */ /* 0x000fe20000041850 */
[----:B------:R-:W-:-:S02]  /*32a0*/  IMAD R15, R2, 0x80, R3 ;  /* 0x00000080020f7824 */ /* 0x000fc400078e0203 */
[C---:B------:R-:W-:Y:S02]  /*32b0*/  VIADD R14, R16.reuse, 0x8 ;  /* 0x00000008100e7836 */ /* 0x040fe40000000000 */
[----:B------:R-:W-:Y:S01]  /*32c0*/  IMAD.IADD R0, R16, 0x1, -R15 ;  /* 0x0000000110007824 */ /* 0x000fe200078e0a0f */
[C---:B------:R-:W-:Y:S01]  /*32d0*/  ISETP.GE.U32.AND P1, PT, R15.reuse, UR19, PT ;  /* 0x000000130f007c0c */ /* 0x040fe2000bf26070 */
[C---:B------:R-:W-:Y:S01]  /*32e0*/  VIADD R8, R15.reuse, 0x1 ;  /* 0x000000010f087836 */ /* 0x040fe20000000000 */
[C---:B------:R-:W-:Y:S01]  /*32f0*/  HMMA.16816.F32.BF16 R144, R68.reuse, R6, R144 ;  /* 0x000000064490723c */ /* 0x040fe20000041890 */
[C---:B------:R-:W-:Y:S01]  /*3300*/  VIADD R17, R15.reuse, 0x8 ;  /* 0x000000080f117836 */ /* 0x040fe20000000000 */
[----:B------:R-:W-:Y:S01]  /*3310*/  IABS R0, R0 ;  /* 0x0000000000007213 */ /* 0x000fe20000000000 */
[C---:B------:R-:W-:Y:S01]  /*3320*/  VIADD R9, R15.reuse, 0x9 ;  /* 0x000000090f097836 */ /* 0x040fe20000000000 */
[----:B------:R-:W-:Y:S01]  /*3330*/  ISETP.GE.U32.AND P0, PT, R8, UR19, PT ;  /* 0x0000001308007c0c */ /* 0x000fe2000bf06070 */
[----:B------:R-:W-:Y:S01]  /*3340*/  VIADD R10, R15, 0x10 ;  /* 0x000000100f0a7836 */ /* 0x000fe20000000000 */
[----:B------:R-:W-:Y:S01]  /*3350*/  I2FP.F32.S32 R0, R0 ;  /* 0x0000000000007245 */ /* 0x000fe20000201400 */
[C---:B------:R-:W-:Y:S01]  /*3360*/  IMAD.IADD R2, R16.reuse, 0x1, -R8 ;  /* 0x0000000110027824 */ /* 0x040fe200078e0a08 */
[----:B----4-:R-:W-:Y:S01]  /*3370*/  HMMA.16816.F32.BF16 R196, R68, R24, R112 ;  /* 0x0000001844c4723c */ /* 0x010fe20000041870 */
[----:B-1----:R-:W-:Y:S01]  /*3380*/  IMAD.IADD R4, R16, 0x1, -R9 ;  /* 0x0000000110047824 */ /* 0x002fe200078e0a09 */
[----:B------:R-:W-:Y:S01]  /*3390*/  ISETP.GE.U32.AND P5, PT, R17, UR19, PT ;  /* 0x0000001311007c0c */ /* 0x000fe2000bfa6070 */
[----:B------:R-:W-:Y:S01]  /*33a0*/  FFMA.FTZ R104, R0, -UR6, R180 ;  /* 0x8000000600687c23 */ /* 0x000fe200080100b4 */
[----:B------:R-:W-:Y:S01]  /*33b0*/  IMAD.IADD R5, R16, 0x1, -R10 ;  /* 0x0000000110057824 */ /* 0x000fe200078e0a0a */
[----:B------:R-:W-:Y:S01]  /*33c0*/  ISETP.GE.U32.AND P4, PT, R9, UR19, PT ;  /* 0x0000001309007c0c */ /* 0x000fe2000bf86070 */
[C---:B------:R-:W-:Y:S01]  /*33d0*/  VIADD R11, R15.reuse, 0x18 ;  /* 0x000000180f0b7836 */ /* 0x040fe20000000000 */
[----:B------:R-:W-:Y:S01]  /*33e0*/  ISETP.GE.U32.AND P3, PT, R10, UR19, PT ;  /* 0x000000130a007c0c */ /* 0x000fe2000bf66070 */
[----:B------:R-:W-:Y:S01]  /*33f0*/  HMMA.16816.F32.BF16 R184, R72, R36, R44 ;  /* 0x0000002448b8723c */ /* 0x000fe2000004182c */
[----:B------:R-:W-:Y:S01]  /*3400*/  FFMA.FTZ R44, R0, -UR6, R164 ;  /* 0x80000006002c7c23 */ /* 0x000fe200080100a4 */
[----:B------:R-:W-:-:S02]  /*3410*/  VIADD R22, R15, 0x20 ;  /* 0x000000200f167836 */ /* 0x000fc40000000000 */
[----:B------:R-:W-:Y:S01]  /*3420*/  FFMA.FTZ R135, R0, -UR6, R146 ;  /* 0x8000000600877c23 */ /* 0x000fe20008010092 */
[C---:B------:R-:W-:Y:S02]  /*3430*/  VIADD R23, R15.reuse, 0x21 ;  /* 0x000000210f177836 */ /* 0x040fe40000000000 */
[C---:B------:R-:W-:Y:S01]  /*3440*/  VIADD R45, R15.reuse, 0x40 ;  /* 0x000000400f2d7836 */ /* 0x040fe20000000000 */
[-C--:B------:R-:W-:Y:S08]  /*3450*/  HMMA.16816.F32.BF16 R156, R68, R18.reuse, R156 ;  /* 0x00000012449c723c */ /* 0x080ff0000004189c */
[----:B------:R-:W-:Y:S01]  /*3460*/  HMMA.16816.F32.BF16 R92, R72, R18, R92 ;  /* 0x00000012485c723c */ /* 0x000fe2000004185c */
[----:B------:R-:W-:-:S02]  /*3470*/  VIADD R18, R15, 0x11 ;  /* 0x000000110f127836 */ /* 0x000fc40000000000 */
[----:B------:R-:W-:-:S03]  /*3480*/  VIADD R19, R15, 0x19 ;  /* 0x000000190f137836 */ /* 0x000fc60000000000 */
[----:B------:R-:W-:Y:S02]  /*3490*/  ISETP.GE.U32.AND P2, PT, R18, UR19, PT ;  /* 0x0000001312007c0c */ /* 0x000fe4000bf46070 */
[----:B------:R-:W-:Y:S01]  /*34a0*/  HMMA.16816.F32.BF16 R112, R72, R26, R56 ;  /* 0x0000001a4870723c */ /* 0x000fe20000041838 */
[----:B------:R-:W-:Y:S01]  /*34b0*/  FFMA.FTZ R56, R0, -UR6, R34 ;  /* 0x8000000600387c23 */ /* 0x000fe20008010022 */
[----:B------:R-:W-:-:S05]  /*34c0*/  IMAD.IADD R0, R16, 0x1, -R17 ;  /* 0x0000000110007824 */ /* 0x000fca00078e0a11 */
[----:B------:R-:W-:Y:S01]  /*34d0*/  IABS R3, R0 ;  /* 0x0000000000037213 */ /* 0x000fe20000000000 */
[C---:B------:R-:W-:Y:S01]  /*34e0*/  HMMA.16816.F32.BF16 R64, R72.reuse, R6, R52 ;  /* 0x000000064840723c */ /* 0x040fe20000041834 */
[C---:B------:R-:W-:Y:S01]  /*34f0*/  IMAD.IADD R7, R16.reuse, 0x1, -R18 ;  /* 0x0000000110077824 */ /* 0x040fe200078e0a12 */
[----:B------:R-:W-:Y:S01]  /*3500*/  IABS R6, R2 ;  /* 0x0000000200067213 */ /* 0x000fe20000000000 */
[C---:B------:R-:W-:Y:S01]  /*3510*/  VIADD R52, R15.reuse, 0x60 ;  /* 0x000000600f347836 */ /* 0x040fe20000000000 */
[----:B------:R-:W-:Y:S01]  /*3520*/  IABS R2, R4 ;  /* 0x0000000400027213 */ /* 0x000fe20000000000 */
[C---:B------:R-:W-:Y:S01]  /*3530*/  VIADD R53, R15.reuse, 0x61 ;  /* 0x000000610f357836 */ /* 0x040fe20000000000 */
[----:B------:R-:W-:Y:S01]  /*3540*/  IABS R0, R5 ;  /* 0x0000000500007213 */ /* 0x000fe20000000000 */
[----:B------:R-:W-:Y:S01]  /*3550*/  IMAD.MOV.U32 R5, RZ, RZ, R3 ;  /* 0x000000ffff057224 */ /* 0x000fe200078e0003 */
[----:B------:R-:W-:Y:S01]  /*3560*/  HMMA.16816.F32.BF16 R96, R72, R28, R96 ;  /* 0x0000001c4860723c */ /* 0x000fe20000041860 */
[----:B------:R-:W-:Y:S01]  /*3570*/  IABS R4, R7 ;  /* 0x0000000700047213 */ /* 0x000fe20000000000 */
[----:B------:R-:W-:Y:S01]  /*3580*/  IMAD.MOV.U32 R3, RZ, RZ, R2 ;  /* 0x000000ffff037224 */ /* 0x000fe200078e0002 */
[----:B------:R-:W-:Y:S01]  /*3590*/  I2FP.F32.S32 R6, R6 ;  /* 0x0000000600067245 */ /* 0x000fe20000201400 */
[----:B------:R-:W-:Y:S01]  /*35a0*/  IMAD.MOV.U32 R2, RZ, RZ, R0 ;  /* 0x000000ffff027224 */ /* 0x000fe200078e0000 */
[----:B------:R-:W-:Y:S01]  /*35b0*/  I2FP.F32.S32 R5, R5 ;  /* 0x0000000500057245 */ /* 0x000fe20000201400 */
[----:B------:R-:W-:Y:S01]  /*35c0*/  IMAD.MOV.U32 R0, RZ, RZ, R4 ;  /* 0x000000ffff007224 */ /* 0x000fe200078e0004 */
[----:B------:R-:W-:Y:S01]  /*35d0*/  I2FP.F32.S32 R3, R3 ;  /* 0x0000000300037245 */ /* 0x000fe20000201400 */
[----:B------:R-:W-:Y:S01]  /*35e0*/  HMMA.16816.F32.BF16 R192, R68, R26, R148 ;  /* 0x0000001a44c0723c */ /* 0x000fe20000041894 */
[----:B------:R-:W-:Y:S01]  /*35f0*/  I2FP.F32.S32 R2, R2 ;  /* 0x0000000200027245 */ /* 0x000fe20000201400 */
[----:B------:R-:W-:Y:S01]  /*3600*/  VIADD R26, R15, 0x28 ;  /* 0x000000280f1a7836 */ /* 0x000fe20000000000 */
[----:B------:R-:W-:Y:S01]  /*3610*/  I2FP.F32.S32 R0, R0 ;  /* 0x0000000000007245 */ /* 0x000fe20000201400 */
[----:B------:R-:W-:Y:S01]  /*3620*/  FFMA.FTZ R55, R5, -UR6, R32 ;  /* 0x8000000605377c23 */ /* 0x000fe20008010020 */
[----:B------:R-:W-:-:S02]  /*3630*/  IMAD.IADD R4, R16, 0x1, -R22 ;  /* 0x0000000110047824 */ /* 0x000fc400078e0a16 */
[----:B------:R-:W-:Y:S01]  /*3640*/  FFMA.FTZ R47, R6, -UR6, R165 ;  /* 0x80000006062f7c23 */ /* 0x000fe200080100a5 */
[C---:B------:R-:W-:Y:S02]  /*3650*/  IMAD.IADD R5, R16.reuse, 0x1, -R23 ;  /* 0x0000000110057824 */ /* 0x040fe400078e0a17 */
[----:B------:R-:W-:Y:S01]  /*3660*/  FFMA.FTZ R54, R3, -UR6, R33 ;  /* 0x8000000603367c23 */ /* 0x000fe20008010021 */
[----:B------:R-:W-:Y:S01]  /*3670*/  IMAD.IADD R7, R16, 0x1, -R26 ;  /* 0x0000000110077824 */ /* 0x000fe200078e0a1a */
[C---:B------:R-:W-:Y:S01]  /*3680*/  HMMA.16816.F32.BF16 R100, R72.reuse, R30, R100 ;  /* 0x0000001e4864723c */ /* 0x040fe20000041864 */
[----:B------:R-:W-:Y:S01]  /*3690*/  FFMA.FTZ R58, R2, -UR6, R96 ;  /* 0x80000006023a7c23 */ /* 0x000fe20008010060 */
[----:B------:R-:W-:Y:S01]  /*36a0*/  FFMA.FTZ R57, R0, -UR6, R97 ;  /* 0x8000000600397c23 */ /* 0x000fe20008010061 */
[C---:B------:R-:W-:Y:S01]  /*36b0*/  IMAD.IADD R2, R16.reuse, 0x1, -R11 ;  /* 0x0000000110027824 */ /* 0x040fe200078e0a0b */
[----:B------:R-:W-:Y:S01]  /*36c0*/  FSEL R165, R55, -INF , !P5 ;  /* 0xff80000037a57808 */ /* 0x000fe20006800000 */
[----:B------:R-:W-:Y:S01]  /*36d0*/  IMAD.IADD R0, R16, 0x1, -R19 ;  /* 0x0000000110007824 */ /* 0x000fe200078e0a13 */
[----:B------:R-:W-:Y:S01]  /*36e0*/  FSEL R148, R56, -INF , !P5 ;  /* 0xff80000038947808 */ /* 0x000fe20006800000 */
[C---:B------:R-:W-:Y:S01]  /*36f0*/  VIADD R27, R15.reuse, 0x30 ;  /* 0x000000300f1b7836 */ /* 0x040fe20000000000 */
[----:B------:R-:W-:Y:S01]  /*3700*/  IABS R6, R2 ;  /* 0x0000000200067213 */ /* 0x000fe20000000000 */
[----:B------:R-:W-:Y:S01]  /*3710*/  HMMA.16816.F32.BF16 R116, R72, R24, R48 ;  /* 0x000000184874723c */ /* 0x000fe20000041830 */
[----:B------:R-:W-:Y:S01]  /*3720*/  IABS R3, R0 ;  /* 0x0000000000037213 */ /* 0x000fe20000000000 */
[C---:B------:R-:W-:Y:S01]  /*3730*/  VIADD R24, R15.reuse, 0x29 ;  /* 0x000000290f187836 */ /* 0x040fe20000000000 */
[----:B------:R-:W-:Y:S01]  /*3740*/  IABS R2, R4 ;  /* 0x0000000400027213 */ /* 0x000fe20000000000 */
[C---:B------:R-:W-:Y:S01]  /*3750*/  VIADD R51, R15.reuse, 0x48 ;  /* 0x000000480f337836 */ /* 0x040fe20000000000 */
[----:B------:R-:W-:Y:S01]  /*3760*/  IABS R0, R5 ;  /* 0x0000000500007213 */ /* 0x000fe20000000000 */
[----:B------:R-:W-:Y:S01]  /*3770*/  IMAD.MOV.U32 R5, RZ, RZ, R3 ;  /* 0x000000ffff057224 */ /* 0x000fe200078e0003 */
[----:B------:R-:W-:Y:S01]  /*3780*/  IABS R4, R7 ;  /* 0x0000000700047213 */ /* 0x000fe20000000000 */
[----:B------:R-:W-:Y:S01]  /*3790*/  IMAD.MOV.U32 R3, RZ, RZ, R2 ;  /* 0x000000ffff037224 */ /* 0x000fe200078e0002 */
[C---:B------:R-:W-:Y:S01]  /*37a0*/  HMMA.16816.F32.BF16 R128, R68.reuse, R28, R128 ;  /* 0x0000001c4480723c */ /* 0x040fe20000041880 */
[----:B------:R-:W-:Y:S01]  /*37b0*/  IMAD.MOV.U32 R2, RZ, RZ, R0 ;  /* 0x000000ffff027224 */ /* 0x000fe200078e0000 */
[----:B------:R-:W-:Y:S01]  /*37c0*/  I2FP.F32.S32 R5, R5 ;  /* 0x0000000500057245 */ /* 0x000fe20000201400 */
[----:B------:R-:W-:Y:S01]  /*37d0*/  IMAD.MOV.U32 R0, RZ, RZ, R4 ;  /* 0x000000ffff007224 */ /* 0x000fe200078e0004 */
[----:B------:R-:W-:Y:S01]  /*37e0*/  I2FP.F32.S32 R6, R6 ;  /* 0x0000000600067245 */ /* 0x000fe20000201400 */
[C---:B------:R-:W-:Y:S01]  /*37f0*/  VIADD R28, R15.reuse, 0x31 ;  /* 0x000000310f1c7836 */ /* 0x040fe20000000000 */
[----:B------:R-:W-:Y:S01]  /*3800*/  I2FP.F32.S32 R2, R2 ;  /* 0x0000000200027245 */ /* 0x000fe20000201400 */
[C---:B------:R-:W-:Y:S01]  /*3810*/  VIADD R29, R15.reuse, 0x38 ;  /* 0x000000380f1d7836 */ /* 0x040fe20000000000 */
[----:B------:R-:W-:Y:S01]  /*3820*/  I2FP.F32.S32 R0, R0 ;  /* 0x0000000000007245 */ /* 0x000fe20000201400 */
[----:B------:R-:W-:Y:S01]  /*3830*/  HMMA.16816.F32.BF16 R160, R68, R30, R160 ;  /* 0x0000001e44a0723c */ /* 0x000fe200000418a0 */
[----:B------:R-:W-:Y:S01]  /*3840*/  I2FP.F32.S32 R3, R3 ;  /* 0x0000000300037245 */ /* 0x000fe20000201400 */
[----:B------:R-:W-:-:S02]  /*3850*/  VIADD R30, R15, 0x39 ;  /* 0x000000390f1e7836 */ /* 0x000fc40000000000 */
[----:B------:R-:W-:Y:S01]  /*3860*/  FFMA.FTZ R59, R6, -UR6, R100 ;  /* 0x80000006063b7c23 */ /* 0x000fe20008010064 */
[C---:B------:R-:W-:Y:S02]  /*3870*/  IMAD.IADD R4, R16.reuse, 0x1, -R28 ;  /* 0x0000000110047824 */ /* 0x040fe400078e0a1c */
[----:B------:R-:W-:Y:S01]  /*3880*/  IMAD.IADD R7, R16, 0x1, -R30 ;  /* 0x0000000110077824 */ /* 0x000fe200078e0a1e */
[----:B------:R-:W-:Y:S01]  /*3890*/  HMMA.16816.F32.BF16 R212, R72, R38, R60 ;  /* 0x0000002648d4723c */ /* 0x000fe2000004183c */
[----:B------:R-:W-:Y:S01]  /*38a0*/  FFMA.FTZ R63, R2, -UR6, R89 ;  /* 0x80000006023f7c23 */ /* 0x000fe20008010059 */
[----:B------:R-:W-:Y:S01]  /*38b0*/  FFMA.FTZ R62, R0, -UR6, R92 ;  /* 0x80000006003e7c23 */ /* 0x000fe2000801005c */
[C---:B------:R-:W-:Y:S02]  /*38c0*/  IMAD.IADD R2, R16.reuse, 0x1, -R24 ;  /* 0x0000000110027824 */ /* 0x040fe400078e0a18 */
[----:B------:R-:W-:Y:S01]  /*38d0*/  FFMA.FTZ R61, R5, -UR6, R101 ;  /* 0x80000006053d7c23 */ /* 0x000fe20008010065 */
[----:B------:R-:W-:-:S02]  /*38e0*/  IMAD.IADD R0, R16, 0x1, -R27 ;  /* 0x0000000110007824 */ /* 0x000fc400078e0a1b */
[----:B------:R-:W-:Y:S01]  /*38f0*/  FFMA.FTZ R60, R3, -UR6, R88 ;  /* 0x80000006033c7c23 */ /* 0x000fe20008010058 */
[C---:B------:R-:W-:Y:S01]  /*3900*/  IMAD.IADD R5, R16.reuse, 0x1, -R29 ;  /* 0x0000000110057824 */ /* 0x040fe200078e0a1d */
[----:B------:R-:W-:Y:S01]  /*3910*/  IABS R6, R2 ;  /* 0x0000000200067213 */ /* 0x000fe20000000000 */
[C---:B------:R-:W-:Y:S01]  /*3920*/  HMMA.16816.F32.BF16 R84, R72.reuse, R12, R84 ;  /* 0x0000000c4854723c */ /* 0x040fe20000041854 */
        /* <DEDUP_REMOVED lines=8> */
[----:B------:R-:W-:Y:S01]  /*39b0*/  HMMA.16816.F32.BF16 R236, R72, R176, R40 ;  /* 0x000000b048ec723c */ /* 0x000fe20000041828 */
        /* <DEDUP_REMOVED lines=8> */
[----:B------:R-:W-:Y:S01]  /*3a40*/  IMAD.IADD R4, R16, 0x1, -R51 ;  /* 0x0000000110047824 */ /* 0x000fe200078e0a33 */
[----:B------:R-:W-:Y:S01]  /*3a50*/  I2FP.F32.S32 R3, R3 ;  /* 0x0000000300037245 */ /* 0x000fe20000201400 */
[----:B------:R-:W-:Y:S01]  /*3a60*/  FFMA.FTZ R78, R2, -UR6, R80 ;  /* 0x80000006024e7c23 */ /* 0x000fe20008010050 */
[----:B------:R-:W-:-:S02]  /*3a70*/  IMAD.IADD R2, R16, 0x1, -R45 ;  /* 0x0000000110027824 */ /* 0x000fc400078e0a2d */
[----:B------:R-:W-:Y:S01]  /*3a80*/  FFMA.FTZ R81, R0, -UR6, R81 ;  /* 0x8000000600517c23 */ /* 0x000fe20008010051 */
[C---:B------:R-:W-:Y:S02]  /*3a90*/  IMAD.IADD R0, R16.reuse, 0x1, -R31 ;  /* 0x0000000110007824 */ /* 0x040fe400078e0a1f */
[----:B------:R-:W-:Y:S01]  /*3aa0*/  FFMA.FTZ R77, R5, -UR6, R84 ;  /* 0x80000006054d7c23 */ /* 0x000fe20008010054 */
[----:B------:R-:W-:Y:S02]  /*3ab0*/  IMAD.IADD R5, R16, 0x1, -R41 ;  /* 0x0000000110057824 */ /* 0x000fe400078e0a29 */
[----:B------:R-:W-:Y:S01]  /*3ac0*/  FFMA.FTZ R76, R6, -UR6, R93 ;  /* 0x80000006064c7c23 */ /* 0x000fe2000801005d */
[C---:B------:R-:W-:Y:S02]  /*3ad0*/  IMAD.IADD R7, R16.reuse, 0x1, -R42 ;  /* 0x0000000110077824 */ /* 0x040fe400078e0a2a */
[----:B------:R-:W-:Y:S01]  /*3ae0*/  FFMA.FTZ R79, R3, -UR6, R85 ;  /* 0x80000006034f7c23 */ /* 0x000fe20008010055 */
[----:B------:R-:W-:Y:S01]  /*3af0*/  IABS R6, R2 ;  /* 0x0000000200067213 */ /* 0x000fe20000000000 */
[C---:B------:R-:W-:Y:S01]  /*3b00*/  VIADD R43, R15.reuse, 0x51 ;  /* 0x000000510f2b7836 */ /* 0x040fe20000000000 */
[----:B------:R-:W-:Y:S01]  /*3b10*/  IABS R3, R0 ;  /* 0x0000000000037213 */ /* 0x000fe20000000000 */
[----:B------:R-:W-:Y:S01]  /*3b20*/  VIADD R50, R15, 0x59 ;  /* 0x000000590f327836 */ /* 0x000fe20000000000 */
[----:B------:R-:W-:Y:S01]  /*3b30*/  IABS R2, R4 ;  /* 0x0000000400027213 */ /* 0x000fe20000000000 */
[----:B------:R-:W-:Y:S01]  /*3b40*/  VIADD R13, R16, 0x40 ;  /* 0x00000040100d7836 */ /* 0x000fe20000000000 */
        /* <DEDUP_REMOVED lines=19> */
[C---:B------:R-:W-:Y:S01]  /*3c80*/  HMMA.16816.F32.BF16 R220, R68.reuse, R38, R168 ;  /* 0x0000002644dc723c */ /* 0x040fe200000418a8 */
[C---:B------:R-:W-:Y:S01]  /*3c90*/  IMAD.IADD R5, R16.reuse, 0x1, -R52 ;  /* 0x0000000110057824 */ /* 0x040fe200078e0a34 */
[----:B------:R-:W-:Y:S01]  /*3ca0*/  IABS R4, R2 ;  /* 0x0000000200047213 */ /* 0x000fe20000000000 */
[C---:B------:R-:W-:Y:S01]  /*3cb0*/  IMAD.IADD R6, R16.reuse, 0x1, -R53 ;  /* 0x0000000110067824 */ /* 0x040fe200078e0a35 */
[----:B------:R-:W-:Y:S01]  /*3cc0*/  IABS R2, R0 ;  /* 0x0000000000027213 */ /* 0x000fe20000000000 */
[----:B------:R-:W-:Y:S01]  /*3cd0*/  VIADD R12, R16, 0x48 ;  /* 0x00000048100c7836 */ /* 0x000fe20000000000 */
[----:B------:R-:W-:Y:S01]  /*3ce0*/  IABS R0, R3 ;  /* 0x0000000300007213 */ /* 0x000fe20000000000 */
[----:B------:R-:W-:Y:S01]  /*3cf0*/  IMAD.IADD R7, R14, 0x1, -R18 ;  /* 0x000000010e077824 */ /* 0x000fe200078e0a12 */
        /* <DEDUP_REMOVED lines=9> */
[----:B------:R-:W-:Y:S01]  /*3d90*/  IMAD.IADD R6, R13, 0x1, -R8 ;  /* 0x000000010d067824 */ /* 0x000fe200078e0a08 */
        /* <DEDUP_REMOVED lines=10> */
[----:B------:R-:W-:Y:S01]  /*3e40*/  IMAD.IADD R3, R12, 0x1, -R15 ;  /* 0x000000010c037824 */ /* 0x000fe200078e0a0f */
        /* <DEDUP_REMOVED lines=13> */
[----:B------:R-:W-:Y:S02]  /*3f20*/  I2FP.F32.S32 R4, R0 ;  /* 0x0000000000047245 */ /* 0x000fe40000201400 */
[----:B------:R-:W-:Y:S01]  /*3f30*/  I2FP.F32.S32 R2, R2 ;  /* 0x0000000200027245 */ /* 0x000fe20000201400 */
[----:B------:R-:W-:Y:S01]  /*3f40*/  FFMA.FTZ R25, R6, -UR6, R166 ;  /* 0x8000000606197c23 */ /* 0x000fe200080100a6 */
[----:B------:R-:W-:Y:S01]  /*3f50*/  I2FP.F32.S32 R0, R3 ;  /* 0x0000000300007245 */ /* 0x000fe20000201400 */
[----:B------:R-:W-:Y:S01]  /*3f60*/  IMAD.IADD R3, R12, 0x1, -R17 ;  /* 0x000000010c037824 */ /* 0x000fe200078e0a11 */
[----:B------:R-:W-:Y:S01]  /*3f70*/  I2FP.F32.S32 R5, R5 ;  /* 0x0000000500057245 */ /* 0x000fe20000201400 */
[----:B------:R-:W-:Y:S01]  /*3f80*/  FFMA.FTZ R38, R2, -UR6, R167 ;  /* 0x8000000602267c23 */ /* 0x000fe200080100a7 */
[----:B------:R-:W-:-:S02]  /*3f90*/  IMAD.IADD R2, R13, 0x1, -R17 ;  /* 0x000000010d027824 */ /* 0x000fc400078e0a11 */
[----:B------:R-:W-:Y:S01]  /*3fa0*/  FFMA.FTZ R34, R0, -UR6, R141 ;  /* 0x8000000600227c23 */ /* 0x000fe2000801008d */
[----:B------:R-:W-:Y:S02]  /*3fb0*/  IMAD.IADD R0, R12, 0x1, -R8 ;  /* 0x000000010c007824 */ /* 0x000fe400078e0a08 */
[----:B------:R-:W-:Y:S01]  /*3fc0*/  FFMA.FTZ R21, R5, -UR6, R140 ;  /* 0x8000000605157c23 */ /* 0x000fe2000801008c */
[--C-:B------:R-:W-:Y:S02]  /*3fd0*/  IMAD.IADD R5, R14, 0x1, -R9.reuse ;  /* 0x000000010e057824 */ /* 0x100fe400078e0a09 */
[----:B------:R-:W-:Y:S01]  /*3fe0*/  FFMA.FTZ R20, R4, -UR6, R142 ;  /* 0x8000000604147c23 */ /* 0x000fe2000801008e */
[----:B------:R-:W-:Y:S01]  /*3ff0*/  IMAD.IADD R6, R13, 0x1, -R9 ;  /* 0x000000010d067824 */ /* 0x000fe200078e0a09 */
[----:B------:R-:W-:Y:S01]  /*4000*/  IABS R4, R0 ;  /* 0x0000000000047213 */ /* 0x000fe20000000000 */
[----:B------:R-:W-:Y:S01]  /*4010*/  IMAD.MOV.U32 R141, RZ, RZ, R224 ;  /* 0x000000ffff8d7224 */ /* 0x000fe200078e00e0 */
[----:B------:R-:W-:Y:S01]  /*4020*/  IABS R2, R2 ;  /* 0x0000000200027213 */ /* 0x000fe20000000000 */
[----:B------:R-:W-:Y:S01]  /*4030*/  IMAD.MOV.U32 R142, RZ, RZ, R219 ;  /* 0x000000ffff8e7224 */ /* 0x000fe200078e00db */
[----:B------:R-:W-:Y:S01]  /*4040*/  IABS R0, R3 ;  /* 0x0000000300007213 */ /* 0x000fe20000000000 */
[----:B------:R-:W-:Y:S01]  /*4050*/  IMAD.MOV.U32 R140, RZ, RZ, R225 ;  /* 0x000000ffff8c7224 */ /* 0x000fe200078e00e1 */
        /* <DEDUP_REMOVED lines=16> */
[----:B------:R-:W-:Y:S01]  /*4160*/  FFMA.FTZ R40, R5, -UR6, R136 ;  /* 0x8000000605287c23 */ /* 0x000fe20008010088 */
[----:B------:R-:W-:Y:S01]  /*4170*/  FFMA.FTZ R33, R0, -UR6, R137 ;  /* 0x8000000600217c23 */ /* 0x000fe20008010089 */
[----:B------:R-:W-:-:S02]  /*4180*/  IMAD.IADD R0, R12, 0x1, -R9 ;  /* 0x000000010c007824 */ /* 0x000fc400078e0a09 */
[----:B------:R-:W-:Y:S01]  /*4190*/  FFMA.FTZ R35, R2, -UR6, R35 ;  /* 0x8000000602237c23 */ /* 0x000fe20008010023 */
[--C-:B------:R-:W-:Y:S01]  /*41a0*/  IMAD.IADD R2, R13, 0x1, -R10.reuse ;  /* 0x000000010d027824 */ /* 0x100fe200078e0a0a */
[----:B------:R-:W-:Y:S01]  /*41b0*/  IABS R6, R3 ;  /* 0x0000000300067213 */ /* 0x000fe20000000000 */
[----:B------:R-:W-:Y:S01]  /*41c0*/  IMAD.IADD R5, R12, 0x1, -R10 ;  /* 0x000000010c057824 */ /* 0x000fe200078e0a0a */
[----:B------:R-:W-:Y:S01]  /*41d0*/  IABS R4, R0 ;  /* 0x0000000000047213 */ /* 0x000fe20000000000 */
[----:B------:R-:W-:Y:S01]  /*41e0*/  IMAD.MOV.U32 R143, RZ, RZ, R218 ;  /* 0x000000ffff8f7224 */ /* 0x000fe200078e00da */
[----:B------:R-:W-:Y:S02]  /*41f0*/  IABS R2, R2 ;  /* 0x0000000200027213 */ /* 0x000fe40000000000 */
[----:B------:R-:W-:Y:S01]  /*4200*/  IABS R0, R5 ;  /* 0x0000000500007213 */ /* 0x000fe20000000000 */
[----:B------:R-:W-:Y:S01]  /*4210*/  IMAD.MOV.U32 R3, RZ, RZ, R4 ;  /* 0x000000ffff037224 */ /* 0x000fe200078e0004 */
[----:B------:R-:W-:Y:S01]  /*4220*/  IABS R4, R7 ;  /* 0x0000000700047213 */ /* 0x000fe20000000000 */
[----:B------:R-:W-:Y:S01]  /*4230*/  IMAD.MOV.U32 R5, RZ, RZ, R2 ;  /* 0x000000ffff057224 */ /* 0x000fe200078e0002 */
[----:B------:R-:W-:-:S02]  /*4240*/  I2FP.F32.S32 R6, R6 ;  /* 0x0000000600067245 */ /* 0x000fc40000201400 */
[----:B------:R-:W-:Y:S01]  /*4250*/  I2FP.F32.S32 R3, R3 ;  /* 0x0000000300037245 */ /* 0x000fe20000201400 */
[----:B------:R-:W-:Y:S01]  /*4260*/  IMAD.MOV.U32 R2, RZ, RZ, R4 ;  /* 0x000000ffff027224 */ /* 0x000fe200078e0004 */
[----:B------:R-:W-:Y:S01]  /*4270*/  I2FP.F32.S32 R4, R5 ;  /* 0x0000000500047245 */ /* 0x000fe20000201400 */
[----:B------:R-:W-:Y:S01]  /*4280*/  FFMA.FTZ R46, R6, -UR6, R98 ;  /* 0x80000006062e7c23 */ /* 0x000fe20008010062 */
[----:B------:R-:W-:Y:S02]  /*4290*/  IMAD.IADD R6, R12, 0x1, -R11 ;  /* 0x000000010c067824 */ /* 0x000fe400078e0a0b */
[----:B------:R-:W-:Y:S01]  /*42a0*/  FFMA.FTZ R9, R3, -UR6, R139 ;  /* 0x8000000603097c23 */ /* 0x000fe2000801008b */
[----:B------:R-:W-:Y:S01]  /*42b0*/  I2FP.F32.S32 R3, R0 ;  /* 0x0000000000037245 */ /* 0x000fe20000201400 */
[----:B------:R-:W-:Y:S01]  /*42c0*/  FFMA.FTZ R39, R4, -UR6, R128 ;  /* 0x8000000604277c23 */ /* 0x000fe20008010080 */
[----:B------:R-:W-:Y:S01]  /*42d0*/  I2FP.F32.S32 R0, R2 ;  /* 0x0000000200007245 */ /* 0x000fe20000201400 */
[C---:B------:R-:W-:Y:S01]  /*42e0*/  IMAD.IADD R2, R13.reuse, 0x1, -R18 ;  /* 0x000000010d027824 */ /* 0x040fe200078e0a12 */
[----:B------:R-:W-:Y:S01]  /*42f0*/  FSEL R250, R20, -INF , !P1 ;  /* 0xff80000014fa7808 */ /* 0x000fe20004800000 */
[----:B------:R-:W-:-:S02]  /*4300*/  IMAD.IADD R4, R13, 0x1, -R11 ;  /* 0x000000010d047824 */ /* 0x000fc400078e0a0b */
[----:B------:R-:W-:Y:S01]  /*4310*/  FFMA.FTZ R36, R3, -UR6, R130 ;  /* 0x8000000603247c23 */ /* 0x000fe20008010082 */
[----:B------:R-:W-:Y:S01]  /*4320*/  FFMA.FTZ R32, R0, -UR6, R99 ;  /* 0x8000000600207c23 */ /* 0x000fe20008010063 */
[----:B------:R-:W-:Y:S01]  /*4330*/  IMAD.IADD R0, R12, 0x1, -R18 ;  /* 0x000000010c007824 */ /* 0x000fe200078e0a12 */
[----:B------:R-:W-:Y:S01]  /*4340*/  IABS R5, R2 ;  /* 0x0000000200057213 */ /* 0x000fe20000000000 */
[C---:B------:R-:W-:Y:S01]  /*4350*/  IMAD.IADD R3, R14.reuse, 0x1, -R11 ;  /* 0x000000010e037824 */ /* 0x040fe200078e0a0b */
        /* <DEDUP_REMOVED lines=13> */
[--C-:B------:R-:W-:Y:S01]  /*4430*/  IMAD.IADD R2, R14, 0x1, -R19.reuse ;  /* 0x000000010e027824 */ /* 0x100fe200078e0a13 */
[----:B------:R-:W-:Y:S01]  /*4440*/  ISETP.GE.U32.AND P1, PT, R11, UR19, PT ;  /* 0x000000130b007c0c */ /* 0x000fe2000bf26070 */
        /* <DEDUP_REMOVED lines=8> */
[----:B------:R-:W-:Y:S02]  /*44d0*/  IABS R5, R2 ;  /* 0x0000000200057213 */ /* 0x000fe40000000000 */
        /* <DEDUP_REMOVED lines=9> */
[----:B------:R-:W-:Y:S01]  /*4570*/  FSEL R248, R17, -INF , !P0 ;  /* 0xff80000011f87808 */ /* 0x000fe20004000000 */
[----:B------:R-:W-:Y:S01]  /*4580*/  IMAD.MOV.U32 R3, RZ, RZ, R4 ;  /* 0x000000ffff037224 */ /* 0x000fe200078e0004 */
[----:B------:R-:W-:Y:S02]  /*4590*/  I2FP.F32.S32 R4, R0 ;  /* 0x0000000000047245 */ /* 0x000fe40000201400 */
[----:B------:R-:W-:-:S02]  /*45a0*/  I2FP.F32.S32 R2, R2 ;  /* 0x0000000200027245 */ /* 0x000fc40000201400 */
[----:B------:R-:W-:Y:S01]  /*45b0*/  I2FP.F32.S32 R0, R3 ;  /* 0x0000000300007245 */ /* 0x000fe20000201400 */
[----:B------:R-:W-:Y:S01]  /*45c0*/  IMAD.IADD R3, R13, 0x1, -R23 ;  /* 0x000000010d037824 */ /* 0x000fe200078e0a17 */
[----:B------:R-:W-:Y:S01]  /*45d0*/  I2FP.F32.S32 R5, R5 ;  /* 0x0000000500057245 */ /* 0x000fe20000201400 */
[----:B------:R-:W-:Y:S01]  /*45e0*/  FFMA.FTZ R21, R2, -UR6, R90 ;  /* 0x8000000602157c23 */ /* 0x000fe2000801005a */
[----:B------:R-:W-:Y:S01]  /*45f0*/  ISETP.GE.U32.AND P0, PT, R19, UR19, PT ;  /* 0x0000001313007c0c */ /* 0x000fe2000bf06070 */
[----:B------:R-:W-:Y:S01]  /*4600*/  FFMA.FTZ R19, R0, -UR6, R124 ;  /* 0x8000000600137c23 */ /* 0x000fe2000801007c */
[----:B------:R-:W-:Y:S01]  /*4610*/  I2FP.F32.S32 R6, R6 ;  /* 0x0000000600067245 */ /* 0x000fe20000201400 */
[----:B------:R-:W-:Y:S02]  /*4620*/  IMAD.IADD R0, R12, 0x1, -R22 ;  /* 0x000000010c007824 */ /* 0x000fe400078e0a16 */
[----:B------:R-:W-:Y:S01]  /*4630*/  FFMA.FTZ R47, R5, -UR6, R161 ;  /* 0x80000006052f7c23 */ /* 0x000fe200080100a1 */
[----:B------:R-:W-:-:S02]  /*4640*/  IMAD.IADD R2, R14, 0x1, -R23 ;  /* 0x000000010e027824 */ /* 0x000fc400078e0a17 */
[----:B------:R-:W-:Y:S01]  /*4650*/  FFMA.FTZ R38, R4, -UR6, R163 ;  /* 0x8000000604267c23 */ /* 0x000fe200080100a3 */
[----:B------:R-:W-:Y:S01]  /*4660*/  FFMA.FTZ R49, R6, -UR6, R103 ;  /* 0x8000000606317c23 */ /* 0x000fe20008010067 */
[----:B------:R-:W-:Y:S01]  /*4670*/  IMAD.IADD R5, R12, 0x1, -R23 ;  /* 0x000000010c057824 */ /* 0x000fe200078e0a17 */
        /* <DEDUP_REMOVED lines=15> */
[----:B------:R-:W-:Y:S01]  /*4770*/  I2FP.F32.S32 R5, R4 ;  /* 0x0000000400057245 */ /* 0x000fe20000201400 */
[----:B------:R-:W-:Y:S01]  /*4780*/  FFMA.FTZ R10, R6, -UR6, R126 ;  /* 0x80000006060a7c23 */ /* 0x000fe2000801007e */
[----:B------:R-:W-:Y:S01]  /*4790*/  I2FP.F32.S32 R4, R2 ;  /* 0x0000000200047245 */ /* 0x000fe20000201400 */
[--C-:B------:R-:W-:Y:S01]  /*47a0*/  IMAD.IADD R6, R12, 0x1, -R24.reuse ;  /* 0x000000010c067824 */ /* 0x100fe200078e0a18 */
[----:B------:R-:W-:Y:S01]  /*47b0*/  I2FP.F32.S32 R2, R3 ;  /* 0x0000000300027245 */ /* 0x000fe20000201400 */
[----:B------:R-:W-:Y:S01]  /*47c0*/  FFMA.FTZ R37, R5, -UR6, R91 ;  /* 0x8000000605257c23 */ /* 0x000fe2000801005b */
[----:B------:R-:W-:Y:S01]  /*47d0*/  I2FP.F32.S32 R0, R0 ;  /* 0x0000000000007245 */ /* 0x000fe20000201400 */
[----:B------:R-:W-:Y:S01]  /*47e0*/  FFMA.FTZ R35, R4, -UR6, R125 ;  /* 0x8000000604237c23 */ /* 0x000fe2000801007d */
[----:B------:R-:W-:-:S02]  /*47f0*/  IMAD.IADD R4, R13, 0x1, -R24 ;  /* 0x000000010d047824 */ /* 0x000fc400078e0a18 */
[----:B------:R-:W-:Y:S01]  /*4800*/  FFMA.FTZ R25, R2, -UR6, R94 ;  /* 0x8000000602197c23 */ /* 0x000fe2000801005e */
[--C-:B------:R-:W-:Y:S02]  /*4810*/  IMAD.IADD R2, R13, 0x1, -R26.reuse ;  /* 0x000000010d027824 */ /* 0x100fe400078e0a1a */
[----:B------:R-:W-:Y:S01]  /*4820*/  FFMA.FTZ R33, R0, -UR6, R127 ;  /* 0x8000000600217c23 */ /* 0x000fe2000801007f */
        /* <DEDUP_REMOVED lines=14> */
[----:B------:R-:W-:Y:S02]  /*4910*/  FSEL R136, R32, -INF , !P2 ;  /* 0xff80000020887808 */ /* 0x000fe40005000000 */
[----:B------:R-:W-:Y:S01]  /*4920*/  I2FP.F32.S32 R0, R0 ;  /* 0x0000000000007245 */ /* 0x000fe20000201400 */
[----:B------:R-:W-:Y:S01]  /*4930*/  FFMA.FTZ R34, R3, -UR6, R95 ;  /* 0x8000000603227c23 */ /* 0x000fe2000801005f */
[----:B------:R-:W-:Y:S01]  /*4940*/  FSEL R149, R8, -INF , !P2 ;  /* 0xff80000008957808 */ /* 0x000fe20005000000 */
[----:B------:R-:W-:Y:S01]  /*4950*/  IMAD.IADD R3, R12, 0x1, -R27 ;  /* 0x000000010c037824 */ /* 0x000fe200078e0a1b */
[----:B------:R-:W-:-:S02]  /*4960*/  FSEL R229, R7, -INF , !P2 ;  /* 0xff80000007e57808 */ /* 0x000fc40005000000 */
[----:B------:R-:W-:Y:S02]  /*4970*/  FSEL R168, R54, -INF , !P4 ;  /* 0xff80000036a87808 */ /* 0x000fe40006000000 */
[----:B------:R-:W-:Y:S02]  /*4980*/  FSEL R245, R9, -INF , !P4 ;  /* 0xff80000009f57808 */ /* 0x000fe40006000000 */
[----:B------:R-:W-:Y:S01]  /*4990*/  ISETP.GE.U32.AND P2, PT, R24, UR19, PT ;  /* 0x0000001318007c0c */ /* 0x000fe2000bf46070 */
[----:B------:R-:W-:Y:S01]  /*49a0*/  FFMA.FTZ R24, R2, -UR6, R157 ;  /* 0x8000000602187c23 */ /* 0x000fe2000801009d */
[----:B------:R-:W-:Y:S01]  /*49b0*/  I2FP.F32.S32 R6, R6 ;  /* 0x0000000600067245 */ /* 0x000fe20000201400 */
[----:B------:R-:W-:Y:S01]  /*49c0*/  IMAD.IADD R2, R14, 0x1, -R27 ;  /* 0x000000010e027824 */ /* 0x000fe200078e0a1b */
[----:B------:R-:W-:Y:S01]  /*49d0*/  ISETP.GE.U32.AND P4, PT, R23, UR19, PT ;  /* 0x0000001317007c0c */ /* 0x000fe2000bf86070 */
[----:B------:R-:W-:Y:S01]  /*49e0*/  FFMA.FTZ R23, R0, -UR6, R159 ;  /* 0x8000000600177c23 */ /* 0x000fe2000801009f */
[----:B------:R-:W-:Y:S01]  /*49f0*/  I2FP.F32.S32 R5, R5 ;  /* 0x0000000500057245 */ /* 0x000fe20000201400 */
[----:B------:R-:W-:-:S02]  /*4a00*/  IMAD.IADD R0, R13, 0x1, -R27 ;  /* 0x000000010d007824 */ /* 0x000fc400078e0a1b */
[----:B------:R-:W-:Y:S01]  /*4a10*/  FFMA.FTZ R18, R6, -UR6, R156 ;  /* 0x8000000606127c23 */ /* 0x000fe2000801009c */
[----:B------:R-:W-:Y:S01]  /*4a20*/  IMAD.IADD R6, R13, 0x1, -R28 ;  /* 0x000000010d067824 */ /* 0x000fe200078e0a1c */
[----:B------:R-:W-:Y:S01]  /*4a30*/  FSEL R163, R58, -INF , !P3 ;  /* 0xff8000003aa37808 */ /* 0x000fe20005800000 */
[----:B------:R-:W-:Y:S01]  /*4a40*/  FFMA.FTZ R9, R5, -UR6, R158 ;  /* 0x8000000605097c23 */ /* 0x000fe2000801009e */
        /* <DEDUP_REMOVED lines=22> */
[----:B------:R-:W-:Y:S01]  /*4bb0*/  IMAD.IADD R0, R12, 0x1, -R28 ;  /* 0x000000010c007824 */ /* 0x000fe200078e0a1c */
[----:B------:R-:W-:Y:S01]  /*4bc0*/  FSEL R133, R20, -INF , !P1 ;  /* 0xff80000014857808 */ /* 0x000fe20004800000 */
[--C-:B------:R-:W-:Y:S02]  /*4bd0*/  IMAD.IADD R2, R14, 0x1, -R29.reuse ;  /* 0x000000010e027824 */ /* 0x100fe400078e0a1d */
[----:B------:R-:W-:Y:S01]  /*4be0*/  FFMA.FTZ R17, R5, -UR6, R188 ;  /* 0x8000000605117c23 */ /* 0x000fe200080100bc */
[----:B------:R-:W-:Y:S01]  /*4bf0*/  FFMA.FTZ R20, R6, -UR6, R86 ;  /* 0x8000000606147c23 */ /* 0x000fe20008010056 */
[----:B------:R-:W-:-:S02]  /*4c00*/  IMAD.IADD R5, R12, 0x1, -R29 ;  /* 0x000000010c057824 */ /* 0x000fc400078e0a1d */
[----:B------:R-:W-:Y:S01]  /*4c10*/  FFMA.FTZ R8, R4, -UR6, R190 ;  /* 0x8000000604087c23 */ /* 0x000fe200080100be */
        /* <DEDUP_REMOVED lines=9> */
[----:B------:R-:W-:Y:S01]  /*4cb0*/  ISETP.GE.U32.AND P5, PT, R22, UR19, PT ;  /* 0x0000001316007c0c */ /* 0x000fe2000bfa6070 */
        /* <DEDUP_REMOVED lines=8> */
[----:B------:R-:W-:Y:S01]  /*4d40*/  FFMA.FTZ R19, R5, -UR6, R82 ;  /* 0x8000000605137c23 */ /* 0x000fe20008010052 */
[----:B------:R-:W-:Y:S01]  /*4d50*/  I2FP.F32.S32 R0, R0 ;  /* 0x0000000000007245 */ /* 0x000fe20000201400 */
[----:B------:R-:W-:Y:S01]  /*4d60*/  IMAD.IADD R3, R14, 0x1, -R45 ;  /* 0x000000010e037824 */ /* 0x000fe200078e0a2d */
[----:B------:R-:W-:Y:S01]  /*4d70*/  FSEL R117, R21, -INF , !P5 ;  /* 0xff80000015757808 */ /* 0x000fe20006800000 */
[----:B------:R-:W-:Y:S01]  /*4d80*/  FFMA.FTZ R22, R2, -UR6, R83 ;  /* 0x8000000602167c23 */ /* 0x000fe20008010053 */
[----:B------:R-:W-:Y:S02]  /*4d90*/  IMAD.IADD R2, R13, 0x1, -R30 ;  /* 0x000000010d027824 */ /* 0x000fe400078e0a1e */
[----:B------:R-:W-:Y:S01]  /*4da0*/  FFMA.FTZ R7, R0, -UR6, R154 ;  /* 0x8000000600077c23 */ /* 0x000fe2000801009a */
[C---:B------:R-:W-:Y:S01]  /*4db0*/  IMAD.IADD R0, R12.reuse, 0x1, -R30 ;  /* 0x000000010c007824 */ /* 0x040fe200078e0a1e */
[----:B------:R-:W-:Y:S01]  /*4dc0*/  FSEL R228, R11, -INF , !P1 ;  /* 0xff8000000be47808 */ /* 0x000fe20004800000 */
[----:B------:R-:W-:-:S02]  /*4dd0*/  IMAD.IADD R5, R12, 0x1, -R45 ;  /* 0x000000010c057824 */ /* 0x000fc400078e0a2d */
[----:B------:R-:W-:Y:S01]  /*4de0*/  FFMA.FTZ R21, R6, -UR6, R191 ;  /* 0x8000000606157c23 */ /* 0x000fe200080100bf */
        /* <DEDUP_REMOVED lines=19> */
[----:B------:R-:W-:Y:S01]  /*4f20*/  FSEL R92, R63, -INF , !P4 ;  /* 0xff8000003f5c7808 */ /* 0x000fe20006000000 */
[----:B------:R-:W-:Y:S01]  /*4f30*/  IMAD.IADD R2, R13, 0x1, -R31 ;  /* 0x000000010d027824 */ /* 0x000fe200078e0a1f */
[----:B------:R-:W-:Y:S01]  /*4f40*/  FSEL R109, R37, -INF , !P4 ;  /* 0xff800000256d7808 */ /* 0x000fe20006000000 */
[----:B------:R-:W-:Y:S01]  /*4f50*/  IMAD.IADD R3, R14, 0x1, -R51 ;  /* 0x000000010e037824 */ /* 0x000fe200078e0a33 */
[----:B------:R-:W-:-:S02]  /*4f60*/  FSEL R127, R35, -INF , !P4 ;  /* 0xff800000237f7808 */ /* 0x000fc40006000000 */
[----:B------:R-:W-:Y:S02]  /*4f70*/  FSEL R219, R33, -INF , !P4 ;  /* 0xff80000021db7808 */ /* 0x000fe40006000000 */
[----:B------:R-:W-:Y:S02]  /*4f80*/  I2FP.F32.S32 R6, R6 ;  /* 0x0000000600067245 */ /* 0x000fe40000201400 */
[----:B------:R-:W-:Y:S01]  /*4f90*/  ISETP.GE.U32.AND P4, PT, R30, UR19, PT ;  /* 0x000000131e007c0c */ /* 0x000fe2000bf86070 */
[----:B------:R-:W-:Y:S01]  /*4fa0*/  FFMA.FTZ R30, R0, -UR6, R182 ;  /* 0x80000006001e7c23 */ /* 0x000fe200080100b6 */
[----:B------:R-:W-:Y:S01]  /*4fb0*/  I2FP.F32.S32 R4, R4 ;  /* 0x0000000400047245 */ /* 0x000fe20000201400 */
[----:B------:R-:W-:Y:S01]  /*4fc0*/  IMAD.IADD R0, R12, 0x1, -R31 ;  /* 0x000000010c007824 */ /* 0x000fe200078e0a1f */
[----:B------:R-:W-:Y:S01]  /*4fd0*/  FSEL R126, R18, -INF , !P3 ;  /* 0xff800000127e7808 */ /* 0x000fe20005800000 */
[----:B------:R-:W-:Y:S01]  /*4fe0*/  FFMA.FTZ R18, R6, -UR6, R153 ;  /* 0x8000000606127c23 */ /* 0x000fe20008010099 */
[----:B------:R-:W-:Y:S01]  /*4ff0*/  FSEL R218, R9, -INF , !P3 ;  /* 0xff80000009da7808 */ /* 0x000fe20005800000 */
[----:B------:R-:W-:Y:S01]  /*5000*/  FFMA.FTZ R9, R4, -UR6, R155 ;  /* 0x8000000604097c23 */ /* 0x000fe2000801009b */
        /* <DEDUP_REMOVED lines=14> */
[----:B------:R-:W-:Y:S02]  /*50f0*/  ISETP.GE.U32.AND P1, PT, R27, UR19, PT ;  /* 0x000000131b007c0c */ /* 0x000fe4000bf26070 */
[----:B------:R-:W-:Y:S01]  /*5100*/  I2FP.F32.S32 R4, R4 ;  /* 0x0000000400047245 */ /* 0x000fe20000201400 */
[----:B------:R-:W-:Y:S01]  /*5110*/  FFMA.FTZ R27, R2, -UR6, R67 ;  /* 0x80000006021b7c23 */ /* 0x000fe20008010043 */
[----:B------:R-:W-:Y:S01]  /*5120*/  I2FP.F32.S32 R0, R0 ;  /* 0x0000000000007245 */ /* 0x000fe20000201400 */
[----:B------:R-:W-:Y:S01]  /*5130*/  IMAD.IADD R2, R13, 0x1, -R41 ;  /* 0x000000010d027824 */ /* 0x000fe200078e0a29 */
[----:B------:R-:W-:Y:S02]  /*5140*/  I2FP.F32.S32 R6, R6 ;  /* 0x0000000600067245 */ /* 0x000fe40000201400 */
[----:B------:R-:W-:Y:S01]  /*5150*/  FSEL R130, R47, -INF , !P0 ;  /* 0xff8000002f827808 */ /* 0x000fe20004000000 */
[----:B------:R-:W-:Y:S01]  /*5160*/  IMAD.MOV.U32 R47, RZ, RZ, R207 ;  /* 0x000000ffff2f7224 */ /* 0x000fe200078e00cf */
[----:B------:R-:W-:Y:S01]  /*5170*/  FSEL R132, R61, -INF , !P0 ;  /* 0xff8000003d847808 */ /* 0x000fe20004000000 */
[----:B------:R-:W-:Y:S01]  /*5180*/  FFMA.FTZ R10, R6, -UR6, R181 ;  /* 0x80000006060a7c23 */ /* 0x000fe200080100b5 */
[----:B------:R-:W-:Y:S01]  /*5190*/  FSEL R128, R49, -INF , !P0 ;  /* 0xff80000031807808 */ /* 0x000fe20004000000 */
[----:B------:R-:W-:Y:S01]  /*51a0*/  IMAD.IADD R6, R12, 0x1, -R42 ;  /* 0x000000010c067824 */ /* 0x000fe200078e0a2a */
[----:B------:R-:W-:-:S02]  /*51b0*/  FSEL R225, R38, -INF , !P0 ;  /* 0xff80000026e17808 */ /* 0x000fc40004000000 */
[----:B------:R-:W-:Y:S01]  /*51c0*/  ISETP.GE.U32.AND P0, PT, R28, UR19, PT ;  /* 0x000000131c007c0c */ /* 0x000fe2000bf06070 */
[----:B------:R-:W-:Y:S01]  /*51d0*/  FFMA.FTZ R28, R0, -UR6, R144 ;  /* 0x80000006001c7c23 */ /* 0x000fe20008010090 */
[----:B------:R-:W-:Y:S01]  /*51e0*/  FSEL R207, R8, -INF , !P1 ;  /* 0xff80000008cf7808 */ /* 0x000fe20004800000 */
[----:B------:R-:W-:Y:S01]  /*51f0*/  FFMA.FTZ R8, R4, -UR6, R183 ;  /* 0x8000000604087c23 */ /* 0x000fe200080100b7 */
[----:B------:R-:W-:Y:S01]  /*5200*/  IMAD.IADD R0, R12, 0x1, -R41 ;  /* 0x000000010c007824 */ /* 0x000fe200078e0a29 */
[----:B------:R-:W-:Y:S01]  /*5210*/  IABS R5, R2 ;  /* 0x0000000200057213 */ /* 0x000fe20000000000 */
[----:B------:R-:W-:Y:S01]  /*5220*/  IMAD.IADD R4, R13, 0x1, -R42 ;  /* 0x000000010d047824 */ /* 0x000fe200078e0a2a */
[----:B------:R-:W-:Y:S02]  /*5230*/  FSEL R94, R76, -INF , !P2 ;  /* 0xff8000004c5e7808 */ /* 0x000fe40005000000 */
[----:B------:R-:W-:Y:S02]  /*5240*/  FSEL R102, R34, -INF , !P2 ;  /* 0xff80000022667808 */ /* 0x000fe40005000000 */
[----:B------:R-:W-:-:S02]  /*5250*/  FSEL R125, R24, -INF , !P2 ;  /* 0xff800000187d7808 */ /* 0x000fc40005000000 */
[----:B------:R-:W-:Y:S02]  /*5260*/  FSEL R216, R23, -INF , !P2 ;  /* 0xff80000017d87808 */ /* 0x000fe40005000000 */
[----:B------:R-:W-:Y:S02]  /*5270*/  IABS R0, R0 ;  /* 0x0000000000007213 */ /* 0x000fe40000000000 */
[----:B------:R-:W-:Y:S02]  /*5280*/  IABS R2, R4 ;  /* 0x0000000400027213 */ /* 0x000fe40000000000 */
[----:B------:R-:W-:Y:S01]  /*5290*/  ISETP.GE.U32.AND P2, PT, R31, UR19, PT ;  /* 0x000000131f007c0c */ /* 0x000fe2000bf46070 */
[----:B------:R-:W-:Y:S01]  /*52a0*/  FFMA.FTZ R31, R3, -UR6, R66 ;  /* 0x80000006031f7c23 */ /* 0x000fe20008010042 */
[----:B------:R-:W-:Y:S01]  /*52b0*/  IABS R4, R6 ;  /* 0x0000000600047213 */ /* 0x000fe20000000000 */
[----:B------:R-:W-:Y:S01]  /*52c0*/  IMAD.IADD R3, R14, 0x1, -R42 ;  /* 0x000000010e037824 */ /* 0x000fe200078e0a2a */
[----:B------:R-:W-:Y:S01]  /*52d0*/  I2FP.F32.S32 R2, R2 ;  /* 0x0000000200027245 */ /* 0x000fe20000201400 */
[----:B------:R-:W-:Y:S01]  /*52e0*/  IMAD.MOV.U32 R6, RZ, RZ, R5 ;  /* 0x000000ffff067224 */ /* 0x000fe200078e0005 */
[----:B------:R-:W-:Y:S01]  /*52f0*/  FSEL R120, R11, -INF , !P5 ;  /* 0xff8000000b787808 */ /* 0x000fe20006800000 */
[----:B------:R-:W-:Y:S01]  /*5300*/  IMAD.MOV.U32 R5, RZ, RZ, R0 ;  /* 0x000000ffff057224 */ /* 0x000fe200078e0000 */
[----:B------:R-:W-:Y:S01]  /*5310*/  IABS R3, R3 ;  /* 0x0000000300037213 */ /* 0x000fe20000000000 */
[----:B------:R-:W-:Y:S01]  /*5320*/  IMAD.MOV.U32 R0, RZ, RZ, R4 ;  /* 0x000000ffff007224 */ /* 0x000fe200078e0004 */
[----:B------:R-:W-:Y:S01]  /*5330*/  I2FP.F32.S32 R6, R6 ;  /* 0x0000000600067245 */ /* 0x000fe20000201400 */
[----:B------:R-:W-:Y:S01]  /*5340*/  FFMA.FTZ R34, R2, -UR6, R196 ;  /* 0x8000000602227c23 */ /* 0x000fe200080100c4 */
[----:B------:R-:W-:Y:S01]  /*5350*/  I2FP.F32.S32 R3, R3 ;  /* 0x0000000300037245 */ /* 0x000fe20000201400 */
[----:B------:R-:W-:Y:S01]  /*5360*/  IMAD.IADD R2, R14, 0x1, -R43 ;  /* 0x000000010e027824 */ /* 0x000fe200078e0a2b */
[----:B------:R-:W-:Y:S01]  /*5370*/  I2FP.F32.S32 R0, R0 ;  /* 0x0000000000007245 */ /* 0x000fe20000201400 */
[----:B------:R-:W-:Y:S01]  /*5380*/  FFMA.FTZ R11, R6, -UR6, R145 ;  /* 0x80000006060b7c23 */ /* 0x000fe20008010091 */
[----:B------:R-:W-:Y:S01]  /*5390*/  I2FP.F32.S32 R5, R5 ;  /* 0x0000000500057245 */ /* 0x000fe20000201400 */
[----:B------:R-:W-:Y:S01]  /*53a0*/  FFMA.FTZ R35, R3, -UR6, R118 ;  /* 0x8000000603237c23 */ /* 0x000fe20008010076 */
[----:B------:R-:W-:-:S02]  /*53b0*/  IMAD.IADD R3, R12, 0x1, -R43 ;  /* 0x000000010c037824 */ /* 0x000fc400078e0a2b */
[----:B------:R-:W-:Y:S01]  /*53c0*/  FFMA.FTZ R33, R0, -UR6, R198 ;  /* 0x8000000600217c23 */ /* 0x000fe200080100c6 */
[----:B------:R-:W-:Y:S01]  /*53d0*/  IMAD.IADD R0, R13, 0x1, -R43 ;  /* 0x000000010d007824 */ /* 0x000fe200078e0a2b */
[----:B------:R-:W-:Y:S01]  /*53e0*/  FSEL R177, R7, -INF , !P5 ;  /* 0xff80000007b17808 */ /* 0x000fe20006800000 */
[--C-:B------:R-:W-:Y:S02]  /*53f0*/  IMAD.IADD R4, R14, 0x1, -R48.reuse ;  /* 0x000000010e047824 */ /* 0x100fe400078e0a30 */
[----:B------:R-:W-:Y:S01]  /*5400*/  FFMA.FTZ R7, R5, -UR6, R147 ;  /* 0x8000000605077c23 */ /* 0x000fe20008010093 */
[----:B------:R-:W-:Y:S01]  /*5410*/  IMAD.IADD R6, R13, 0x1, -R48 ;  /* 0x000000010d067824 */ /* 0x000fe200078e0a30 */
[----:B------:R-:W-:Y:S02]  /*5420*/  IABS R5, R2 ;  /* 0x0000000200057213 */ /* 0x000fe40000000000 */
[----:B------:R-:W-:Y:S02]  /*5430*/  IABS R2, R0 ;  /* 0x0000000000027213 */ /* 0x000fe40000000000 */
[----:B------:R-:W-:-:S02]  /*5440*/  IABS R0, R3 ;  /* 0x0000000300007213 */ /* 0x000fc40000000000 */
        /* <DEDUP_REMOVED lines=12> */
[----:B------:R-:W-:Y:S01]  /*5510*/  IMAD.IADD R3, R13, 0x1, -R50 ;  /* 0x000000010d037824 */ /* 0x000fe200078e0a32 */
[----:B------:R-:W-:Y:S01]  /*5520*/  I2FP.F32.S32 R5, R5 ;  /* 0x0000000500057245 */ /* 0x000fe20000201400 */
[----:B------:R-:W-:Y:S01]  /*5530*/  FFMA.FTZ R23, R2, -UR6, R114 ;  /* 0x8000000602177c23 */ /* 0x000fe20008010072 */
[----:B------:R-:W-:Y:S02]  /*5540*/  IMAD.IADD R2, R14, 0x1, -R50 ;  /* 0x000000010e027824 */ /* 0x000fe400078e0a32 */
[----:B------:R-:W-:Y:S01]  /*5550*/  FFMA.FTZ R22, R0, -UR6, R192 ;  /* 0x8000000600167c23 */ /* 0x000fe200080100c0 */
[----:B------:R-:W-:Y:S01]  /*5560*/  IMAD.IADD R0, R12, 0x1, -R48 ;  /* 0x000000010c007824 */ /* 0x000fe200078e0a30 */
[----:B------:R-:W-:Y:S01]  /*5570*/  FSEL R121, R26, -INF , !P0 ;  /* 0xff8000001a797808 */ /* 0x000fe20004000000 */
        /* <DEDUP_REMOVED lines=22> */
[----:B------:R-:W-:Y:S01]  /*56e0*/  IMAD.IADD R3, R14, 0x1, -R53 ;  /* 0x000000010e037824 */ /* 0x000fe200078e0a35 */
[----:B------:R-:W-:Y:S01]  /*56f0*/  I2FP.F32.S32 R0, R0 ;  /* 0x0000000000007245 */ /* 0x000fe20000201400 */
[----:B------:R-:W-:Y:S01]  /*5700*/  FFMA.FTZ R19, R4, -UR6, R193 ;  /* 0x8000000604137c23 */ /* 0x000fe200080100c1 */
[----:B------:R-:W-:Y:S01]  /*5710*/  FSEL R190, R21, -INF , !P0 ;  /* 0xff80000015be7808 */ /* 0x000fe20004000000 */
[----:B------:R-:W-:Y:S01]  /*5720*/  FFMA.FTZ R17, R2, -UR6, R186 ;  /* 0x8000000602117c23 */ /* 0x000fe200080100ba */
[C---:B------:R-:W-:Y:S02]  /*5730*/  IMAD.IADD R2, R13.reuse, 0x1, -R52 ;  /* 0x000000010d027824 */ /* 0x040fe400078e0a34 */
[----:B------:R-:W-:Y:S01]  /*5740*/  FFMA.FTZ R18, R0, -UR6, R195 ;  /* 0x8000000600127c23 */ /* 0x000fe200080100c3 */
[----:B------:R-:W-:Y:S01]  /*5750*/  FFMA.FTZ R21, R6, -UR6, R194 ;  /* 0x8000000606157c23 */ /* 0x000fe200080100c2 */
[----:B------:R-:W-:Y:S01]  /*5760*/  IMAD.IADD R0, R12, 0x1, -R52 ;  /* 0x000000010c007824 */ /* 0x000fe200078e0a34 */
[----:B------:R-:W-:Y:S01]  /*5770*/  FSEL R111, R20, -INF , !P1 ;  /* 0xff800000146f7808 */ /* 0x000fe20004800000 */
[----:B------:R-:W-:-:S02]  /*5780*/  IMAD.IADD R4, R13, 0x1, -R53 ;  /* 0x000000010d047824 */ /* 0x000fc400078e0a35 */
[----:B------:R-:W-:Y:S01]  /*5790*/  FFMA.FTZ R20, R5, -UR6, R115 ;  /* 0x8000000605147c23 */ /* 0x000fe20008010073 */
        /* <DEDUP_REMOVED lines=10> */
[----:B------:R-:W-:Y:S01]  /*5840*/  FSEL R83, R79, -INF , !P0 ;  /* 0xff8000004f537808 */ /* 0x000fe20004000000 */
[----:B------:R-:W-:Y:S01]  /*5850*/  VIADD R4, R15, 0x70 ;  /* 0x000000700f047836 */ /* 0x000fe20000000000 */
[----:B------:R-:W-:Y:S01]  /*5860*/  FSEL R96, R36, -INF , !P0 ;  /* 0xff80000024607808 */ /* 0x000fe20004000000 */
[----:B------:R-:W-:Y:S01]  /*5870*/  IMAD.MOV.U32 R45, RZ, RZ, R230 ;  /* 0x000000ffff2d7224 */ /* 0x000fe200078e00e6 */
[----:B------:R-:W-:-:S02]  /*5880*/  ISETP.GE.U32.AND P0, PT, R41, UR19, PT ;  /* 0x0000001329007c0c */ /* 0x000fc4000bf06070 */
[----:B------:R-:W-:Y:S02]  /*5890*/  I2FP.F32.S32 R0, R0 ;  /* 0x0000000000007245 */ /* 0x000fe40000201400 */
[----:B------:R-:W-:Y:S02]  /*58a0*/  IABS R3, R3 ;  /* 0x0000000300037213 */ /* 0x000fe40000000000 */
[----:B------:R-:W-:Y:S01]  /*58b0*/  I2FP.F32.S32 R6, R6 ;  /* 0x0000000600067245 */ /* 0x000fe20000201400 */
[----:B------:R-:W-:Y:S01]  /*58c0*/  HMMA.16816.F32.BF16 R68, R68, R178, R44 ;  /* 0x000000b24444723c */ /* 0x000fe2000004182c */
[----:B------:R-:W-:Y:S02]  /*58d0*/  FSEL R98, R78, -INF , !P5 ;  /* 0xff8000004e627808 */ /* 0x000fe40006800000 */
[----:B------:R-:W-:Y:S02]  /*58e0*/  FSEL R78, R80, -INF , !P3 ;  /* 0xff800000504e7808 */ /* 0x000fe40005800000 */
[----:B------:R-:W-:-:S02]  /*58f0*/  FSEL R80, R84, -INF , !P2 ;  /* 0xff80000054507808 */ /* 0x000fc40005000000 */
[----:B------:R-:W-:Y:S01]  /*5900*/  FSEL R156, R7, -INF , !P0 ;  /* 0xff800000079c7808 */ /* 0x000fe20004000000 */
[----:B------:R-:W-:Y:S01]  /*5910*/  FFMA.FTZ R7, R0, -UR6, R211 ;  /* 0x8000000600077c23 */ /* 0x000fe200080100d3 */
[----:B------:R-:W-:Y:S01]  /*5920*/  I2FP.F32.S32 R2, R2 ;  /* 0x0000000200027245 */ /* 0x000fe20000201400 */
[----:B------:R-:W-:Y:S01]  /*5930*/  VIADD R0, R15, 0x79 ;  /* 0x000000790f007836 */ /* 0x000fe20000000000 */
[----:B------:R-:W-:Y:S02]  /*5940*/  FSEL R103, R65, -INF , !P0 ;  /* 0xff80000041677808 */ /* 0x000fe40004000000 */
[----:B------:R-:W-:Y:S01]  /*5950*/  FSEL R84, R27, -INF , !P0 ;  /* 0xff8000001b547808 */ /* 0x000fe20004000000 */
[----:B------:R-:W-:Y:S01]  /*5960*/  IMAD.IADD R38, R14, 0x1, -R0 ;  /* 0x000000010e267824 */ /* 0x000fe200078e0a00 */
[----:B------:R-:W-:Y:S01]  /*5970*/  FSEL R100, R11, -INF , !P0 ;  /* 0xff8000000b647808 */ /* 0x000fe20004000000 */
[----:B------:R-:W-:Y:S01]  /*5980*/  FFMA.FTZ R11, R6, -UR6, R208 ;  /* 0x80000006060b7c23 */ /* 0x000fe200080100d0 */
[----:B------:R-:W-:Y:S01]  /*5990*/  I2FP.F32.S32 R5, R5 ;  /* 0x0000000500057245 */ /* 0x000fe20000201400 */
[----:B------:R-:W-:Y:S01]  /*59a0*/  VIADD R6, R15, 0x68 ;  /* 0x000000680f067836 */ /* 0x000fe20000000000 */
[----:B------:R-:W-:Y:S01]  /*59b0*/  I2FP.F32.S32 R3, R3 ;  /* 0x0000000300037245 */ /* 0x000fe20000201400 */
[--C-:B------:R-:W-:Y:S01]  /*59c0*/  IMAD.IADD R40, R13, 0x1, -R0.reuse ;  /* 0x000000010d287824 */ /* 0x100fe200078e0a00 */
[----:B------:R-:W-:Y:S01]  /*59d0*/  FSEL R107, R77, -INF , !P1 ;  /* 0xff8000004d6b7808 */ /* 0x000fe20004800000 */
[----:B------:R-:W-:Y:S01]  /*59e0*/  IMAD.IADD R39, R12, 0x1, -R0 ;  /* 0x000000010c277824 */ /* 0x000fe200078e0a00 */
[----:B------:R-:W-:-:S02]  /*59f0*/  ISETP.GE.U32.AND P0, PT, R53, UR19, PT ;  /* 0x0000001335007c0c */ /* 0x000fc4000bf06070 */
[----:B------:R-:W-:Y:S02]  /*5a00*/  ISETP.GE.U32.AND P1, PT, R51, UR19, PT ;  /* 0x0000001333007c0c */ /* 0x000fe4000bf26070 */
[----:B------:R-:W-:Y:S01]  /*5a10*/  FSEL R158, R8, -INF , !P2 ;  /* 0xff800000089e7808 */ /* 0x000fe20005000000 */
[----:B------:R-:W-:Y:S01]  /*5a20*/  FFMA.FTZ R8, R2, -UR6, R209 ;  /* 0x8000000602087c23 */ /* 0x000fe200080100d1 */
[----:B------:R-:W-:Y:S01]  /*5a30*/  FSEL R176, R9, -INF , !P4 ;  /* 0xff80000009b07808 */ /* 0x000fe20006000000 */
[----:B------:R-:W-:Y:S01]  /*5a40*/  FFMA.FTZ R9, R3, -UR6, R187 ;  /* 0x8000000603097c23 */ /* 0x000fe200080100bb */
[----:B------:R-:W-:Y:S01]  /*5a50*/  FSEL R113, R10, -INF , !P2 ;  /* 0xff8000000a717808 */ /* 0x000fe20005000000 */
[----:B------:R-:W-:Y:S01]  /*5a60*/  FFMA.FTZ R10, R5, -UR6, R210 ;  /* 0x80000006050a7c23 */ /* 0x000fe200080100d2 */
[----:B------:R-:W-:Y:S01]  /*5a70*/  FSEL R114, R104, -INF , !P3 ;  /* 0xff80000068727808 */ /* 0x000fe20005800000 */
[----:B------:R-:W-:Y:S01]  /*5a80*/  VIADD R5, R15, 0x69 ;  /* 0x000000690f057836 */ /* 0x000fe20000000000 */
[----:B------:R-:W-:Y:S01]  /*5a90*/  FSEL R145, R7, -INF , !P0 ;  /* 0xff80000007917808 */ /* 0x000fe20004000000 */
[----:B------:R-:W-:Y:S01]  /*5aa0*/  IMAD.IADD R7, R16, 0x1, -R6 ;  /* 0x0000000110077824 */ /* 0x000fe200078e0a06 */
[----:B------:R-:W-:Y:S01]  /*5ab0*/  FSEL R106, R64, -INF , !P1 ;  /* 0xff800000406a7808 */ /* 0x000fe20004800000 */
[----:B------:R-:W-:Y:S01]  /*5ac0*/  VIADD R3, R15, 0x71 ;  /* 0x000000710f037836 */ /* 0x000fe20000000000 */
[----:B------:R-:W-:Y:S01]  /*5ad0*/  FSEL R88, R31, -INF , !P1 ;  /* 0xff8000001f587808 */ /* 0x000fe20004800000 */
[----:B------:R-:W-:Y:S01]  /*5ae0*/  VIADD R2, R15, 0x78 ;  /* 0x000000780f027836 */ /* 0x000fe20000000000 */
[----:B------:R-:W-:Y:S01]  /*5af0*/  FSEL R104, R28, -INF , !P1 ;  /* 0xff8000001c687808 */ /* 0x000fe20004800000 */
[--C-:B------:R-:W-:Y:S01]  /*5b00*/  IMAD.IADD R31, R12, 0x1, -R3.reuse ;  /* 0x000000010c1f7824 */ /* 0x100fe200078e0a03 */
[----:B------:R-:W-:Y:S01]  /*5b10*/  FSEL R157, R135, -INF , !P1 ;  /* 0xff800000879d7808 */ /* 0x000fe20004800000 */
[--C-:B------:R-:W-:Y:S01]  /*5b20*/  IMAD.IADD R15, R16, 0x1, -R2.reuse ;  /* 0x00000001100f7824 */ /* 0x100fe200078e0a02 */
[----:B------:R-:W-:Y:S01]  /*5b30*/  FSEL R101, R32, -INF , !P3 ;  /* 0xff80000020657808 */ /* 0x000fe20005800000 */
[C-C-:B------:R-:W-:Y:S01]  /*5b40*/  IMAD.IADD R41, R13.reuse, 0x1, -R2.reuse ;  /* 0x000000010d297824 */ /* 0x140fe200078e0a02 */
[----:B------:R-:W-:Y:S01]  /*5b50*/  FSEL R159, R30, -INF , !P3 ;  /* 0xff8000001e9f7808 */ /* 0x000fe20005800000 */
[--C-:B------:R-:W-:Y:S01]  /*5b60*/  IMAD.IADD R30, R14, 0x1, -R3.reuse ;  /* 0x000000010e1e7824 */ /* 0x100fe200078e0a03 */
[----:B------:R-:W-:Y:S01]  /*5b70*/  ISETP.GE.U32.AND P1, PT, R52, UR19, PT ;  /* 0x0000001334007c0c */ /* 0x000fe2000bf26070 */
[----:B------:R-:W-:Y:S01]  /*5b80*/  IMAD.IADD R32, R13, 0x1, -R3 ;  /* 0x000000010d207824 */ /* 0x000fe200078e0a03 */
[----:B------:R-:W-:Y:S01]  /*5b90*/  ISETP.GE.U32.AND P5, PT, R42, UR19, PT ;  /* 0x000000132a007c0c */ /* 0x000fe2000bfa6070 */
[----:B------:R-:W-:Y:S01]  /*5ba0*/  IMAD.IADD R42, R12, 0x1, -R2 ;  /* 0x000000010c2a7824 */ /* 0x000fe200078e0a02 */
[----:B------:R-:W-:-:S02]  /*5bb0*/  FSEL R82, R81, -INF , !P4 ;  /* 0xff80000051527808 */ /* 0x000fc40006000000 */
[----:B------:R-:W-:Y:S02]  /*5bc0*/  ISETP.GE.U32.AND P3, PT, R48, UR19, PT ;  /* 0x0000001330007c0c */ /* 0x000fe4000bf66070 */
[----:B------:R-:W-:Y:S02]  /*5bd0*/  ISETP.GE.U32.AND P4, PT, R43, UR19, PT ;  /* 0x000000132b007c0c */ /* 0x000fe4000bf86070 */
[----:B------:R-:W-:Y:S01]  /*5be0*/  FSEL R105, R29, -INF , !P2 ;  /* 0xff8000001d697808 */ /* 0x000fe20005000000 */
[--C-:B------:R-:W-:Y:S01]  /*5bf0*/  IMAD.IADD R29, R12, 0x1, -R4.reuse ;  /* 0x000000010c1d7824 */ /* 0x100fe200078e0a04 */
[----:B------:R-:W-:Y:S01]  /*5c00*/  FSEL R65, R8, -INF , !P0 ;  /* 0xff80000008417808 */ /* 0x000fe20004000000 */
[----:B------:R-:W-:Y:S01]  /*5c10*/  IMAD.IADD R8, R16, 0x1, -R5 ;  /* 0x0000000110087824 */ /* 0x000fe200078e0a05 */
[----:B------:R-:W-:Y:S02]  /*5c20*/  ISETP.GE.U32.AND P2, PT, R50, UR19, PT ;  /* 0x0000001332007c0c */ /* 0x000fe4000bf46070 */
[----:B------:R-:W-:Y:S01]  /*5c30*/  FSEL R59, R9, -INF , !P0 ;  /* 0xff800000093b7808 */ /* 0x000fe20004000000 */
[----:B------:R-:W-:Y:S01]  /*5c40*/  IMAD.IADD R9, R16, 0x1, -R4 ;  /* 0x0000000110097824 */ /* 0x000fe200078e0a04 */
[----:B------:R-:W-:Y:S01]  /*5c50*/  FSEL R147, R10, -INF , !P1 ;  /* 0xff8000000a937808 */ /* 0x000fe20004800000 */
[----:B------:R-:W-:Y:S01]  /*5c60*/  IMAD.IADD R10, R16, 0x1, -R3 ;  /* 0x00000001100a7824 */ /* 0x000fe200078e0a03 */
[----:B------:R-:W-:-:S02]  /*5c70*/  IABS R7, R7 ;  /* 0x0000000700077213 */ /* 0x000fc40000000000 */
[----:B------:R-:W-:Y:S02]  /*5c80*/  FSEL R99, R97, -INF , !P5 ;  /* 0xff80000061637808 */ /* 0x000fe40006800000 */
[----:B------:R-:W-:Y:S02]  /*5c90*/  FSEL R95, R89, -INF , !P3 ;  /* 0xff800000595f7808 */ /* 0x000fe40005800000 */
[----:B------:R-:W-:Y:S01]  /*5ca0*/  FSEL R155, R33, -INF , !P5 ;  /* 0xff800000219b7808 */ /* 0x000fe20006800000 */
[----:B------:R-:W-:Y:S01]  /*5cb0*/  IMAD.IADD R33, R14, 0x1, -R2 ;  /* 0x000000010e217824 */ /* 0x000fe200078e0a02 */
[----:B------:R-:W-:Y:S02]  /*5cc0*/  FSEL R97, R85, -INF , !P4 ;  /* 0xff80000055617808 */ /* 0x000fe40006000000 */
[----:B------:R-:W-:Y:S02]  /*5cd0*/  FSEL R89, R93, -INF , !P1 ;  /* 0xff8000005d597808 */ /* 0x000fe40004800000 */
[----:B------:R-:W-:Y:S01]  /*5ce0*/  FSEL R60, R17, -INF , !P1 ;  /* 0xff800000113c7808 */ /* 0x000fe20004800000 */
[----:B------:R-:W-:Y:S01]  /*5cf0*/  IMAD.IADD R17, R13, 0x1, -R6 ;  /* 0x000000010d117824 */ /* 0x000fe200078e0a06 */
[----:B------:R-:W-:Y:S01]  /*5d00*/  FSEL R67, R11, -INF , !P1 ;  /* 0xff8000000b437808 */ /* 0x000fe20004800000 */
[----:B------:R-:W-:Y:S01]  /*5d10*/  IMAD.IADD R11, R16, 0x1, -R0 ;  /* 0x00000001100b7824 */ /* 0x000fe200078e0a00 */
        /* <DEDUP_REMOVED lines=8> */
[----:B------:R-:W-:-:S02]  /*5da0*/  ISETP.GE.U32.AND P1, PT, R2, UR19, PT ;  /* 0x0000001302007c0c */ /* 0x000fc4000bf26070 */
[----:B------:R-:W-:Y:S02]  /*5db0*/  FSEL R85, R134, -INF , !P0 ;  /* 0xff80000086557808 */ /* 0x000fe40004000000 */
[----:B------:R-:W-:Y:S02]  /*5dc0*/  FSEL R63, R23, -INF , !P3 ;  /* 0xff800000173f7808 */ /* 0x000fe40005800000 */
[----:B------:R-:W-:Y:S01]  /*5dd0*/  FSEL R77, R22, -INF , !P3 ;  /* 0xff800000164d7808 */ /* 0x000fe20005800000 */
[--C-:B------:R-:W-:Y:S01]  /*5de0*/  IMAD.IADD R22, R13, 0x1, -R4.reuse ;  /* 0x000000010d167824 */ /* 0x100fe200078e0a04 */
[----:B------:R-:W-:Y:S01]  /*5df0*/  FSEL R153, R21, -INF , !P3 ;  /* 0xff80000015997808 */ /* 0x000fe20005800000 */
[----:B------:R-:W-:Y:S01]  /*5e00*/  IMAD.IADD R21, R14, 0x1, -R4 ;  /* 0x000000010e157824 */ /* 0x000fe200078e0a04 */
[----:B------:R-:W-:Y:S01]  /*5e10*/  ISETP.GE.U32.AND P2, PT, R3, UR19, PT ;  /* 0x0000001303007c0c */ /* 0x000fe2000bf46070 */
[----:B------:R-:W-:Y:S01]  /*5e20*/  IMAD.MOV.U32 R3, RZ, RZ, R7 ;  /* 0x000000ffff037224 */ /* 0x000fe200078e0007 */
[----:B------:R-:W-:-:S02]  /*5e30*/  ISETP.GE.U32.AND P0, PT, R0, UR19, PT ;  /* 0x0000001300007c0c */ /* 0x000fc4000bf06070 */
[----:B------:R-:W-:Y:S02]  /*5e40*/  IABS R2, R8 ;  /* 0x0000000800027213 */ /* 0x000fe40000000000 */
[----:B------:R-:W-:Y:S02]  /*5e50*/  ISETP.GE.U32.AND P3, PT, R4, UR19, PT ;  /* 0x0000001304007c0c */ /* 0x000fe4000bf66070 */
[----:B------:R-:W-:Y:S02]  /*5e60*/  IABS R0, R9 ;  /* 0x0000000900007213 */ /* 0x000fe40000000000 */
[----:B------:R-:W-:Y:S02]  /*5e70*/  IABS R4, R10 ;  /* 0x0000000a00047213 */ /* 0x000fe40000000000 */
[----:B------:R-:W-:Y:S02]  /*5e80*/  FSEL R64, R26, -INF , !P4 ;  /* 0xff8000001a407808 */ /* 0x000fe40006000000 */
[----:B------:R-:W-:-:S02]  /*5e90*/  FSEL R79, R25, -INF , !P4 ;  /* 0xff800000194f7808 */ /* 0x000fc40006000000 */
[----:B------:R-:W-:Y:S01]  /*5ea0*/  FSEL R154, R24, -INF , !P4 ;  /* 0xff800000189a7808 */ /* 0x000fe20006000000 */
[----:B------:R-:W-:Y:S01]  /*5eb0*/  BAR.SYNC.DEFER_BLOCKING 0x0 ;  /* 0x0000000000007b1d */ /* 0x000fe20000010000 */
[----:B------:R-:W-:Y:S01]  /*5ec0*/  ISETP.GE.U32.AND P4, PT, R5, UR19, PT ;  /* 0x0000001305007c0c */ /* 0x000fe2000bf86070 */
[----:B------:R-:W-:Y:S01]  /*5ed0*/  IMAD.MOV.U32 R5, RZ, RZ, R2 ;  /* 0x000000ffff057224 */ /* 0x000fe200078e0002 */
[----:B------:R-:W-:Y:S01]  /*5ee0*/  I2FP.F32.S32 R3, R3 ;  /* 0x0000000300037245 */ /* 0x000fe20000201400 */
[----:B------:R-:W-:Y:S01]  /*5ef0*/  IMAD.MOV.U32 R2, RZ, RZ, R0 ;  /* 0x000000ffff027224 */ /* 0x000fe200078e0000 */
[----:B------:R-:W-:Y:S01]  /*5f00*/  HMMA.16816.F32.BF16 R24, R72, R178, R140 ;  /* 0x000000b24818723c */ /* 0x000fe2000004188c */
[----:B------:R-:W-:Y:S01]  /*5f10*/  IMAD.MOV.U32 R0, RZ, RZ, R4 ;  /* 0x000000ffff007224 */ /* 0x000fe200078e0004 */
[----:B------:R-:W-:Y:S01]  /*5f20*/  I2FP.F32.S32 R4, R5 ;  /* 0x0000000500047245 */ /* 0x000fe20000201400 */
[----:B------:R-:W-:Y:S01]  /*5f30*/  FFMA.FTZ R37, R3, -UR6, R212 ;  /* 0x8000000603257c23 */ /* 0x000fe200080100d4 */
[----:B------:R-:W-:-:S02]  /*5f40*/  I2FP.F32.S32 R5, R2 ;  /* 0x0000000200057245 */ /* 0x000fc40000201400 */
[----:B------:R-:W-:Y:S01]  /*5f50*/  I2FP.F32.S32 R3, R0 ;  /* 0x0000000000037245 */ /* 0x000fe20000201400 */
[----:B------:R-:W-:Y:S01]  /*5f60*/  FFMA.FTZ R36, R4, -UR6, R213 ;  /* 0x8000000604247c23 */ /* 0x000fe200080100d5 */
[----:B------:R-:W-:Y:S02]  /*5f70*/  IABS R2, R15 ;  /* 0x0000000f00027213 */ /* 0x000fe40000000000 */
[----:B------:R-:W-:Y:S01]  /*5f80*/  FSEL R66, R35, -INF , !P5 ;  /* 0xff80000023427808 */ /* 0x000fe20006800000 */
[----:B------:R-:W-:Y:S01]  /*5f90*/  FFMA.FTZ R35, R5, -UR6, R236 ;  /* 0x8000000605237c23 */ /* 0x000fe200080100ec */
[----:B------:R-:W-:Y:S01]  /*5fa0*/  FSEL R81, R34, -INF , !P5 ;  /* 0xff80000022517808 */ /* 0x000fe20006800000 */
[----:B------:R-:W-:Y:S01]  /*5fb0*/  FFMA.FTZ R34, R3, -UR6, R237 ;  /* 0x8000000603227c23 */ /* 0x000fe200080100ed */
[----:B------:R-:W-:Y:S01]  /*5fc0*/  ISETP.GE.U32.AND P5, PT, R6, UR19, PT ;  /* 0x0000001306007c0c */ /* 0x000fe2000bfa6070 */
[----:B------:R-:W-:Y:S01]  /*5fd0*/  IMAD.IADD R6, R12, 0x1, -R6 ;  /* 0x000000010c067824 */ /* 0x000fe200078e0a06 */
[----:B------:R-:W-:Y:S01]  /*5fe0*/  IABS R0, R11 ;  /* 0x0000000b00007213 */ /* 0x000fe20000000000 */
[----:B------:R-:W-:Y:S01]  /*5ff0*/  IMAD.MOV.U32 R3, RZ, RZ, R2 ;  /* 0x000000ffff037224 */ /* 0x000fe200078e0002 */
[----:B------:R-:W-:-:S02]  /*6000*/  IABS R2, R16 ;  /* 0x0000001000027213 */ /* 0x000fc40000000000 */
[----:B------:R-:W-:Y:S01]  /*6010*/  IABS R4, R6 ;  /* 0x0000000600047213 */ /* 0x000fe20000000000 */
[----:B------:R-:W-:Y:S01]  /*6020*/  IMAD.MOV.U32 R5, RZ, RZ, R0 ;  /* 0x000000ffff057224 */ /* 0x000fe200078e0000 */
[----:B------:R-:W-:Y:S02]  /*6030*/  IABS R0, R17 ;  /* 0x0000001100007213 */ /* 0x000fe40000000000 */
[----:B------:R-:W-:Y:S01]  /*6040*/  I2FP.F32.S32 R6, R3 ;  /* 0x0000000300067245 */ /* 0x000fe20000201400 */
[----:B------:R-:W-:Y:S01]  /*6050*/  IMAD.MOV.U32 R3, RZ, RZ, R2 ;  /* 0x000000ffff037224 */ /* 0x000fe200078e0002 */
[----:B------:R-:W-:Y:S01]  /*6060*/  FSEL R58, R37, -INF , !P5 ;  /* 0xff800000253a7808 */ /* 0x000fe20006800000 */
[----:B------:R-:W-:Y:S01]  /*6070*/  IMAD.MOV.U32 R2, RZ, RZ, R0 ;  /* 0x000000ffff027224 */ /* 0x000fe200078e0000 */
[----:B------:R-:W-:Y:S01]  /*6080*/  FSEL R57, R36, -INF , !P4 ;  /* 0xff80000024397808 */ /* 0x000fe20006000000 */
[----:B------:R-:W-:Y:S01]  /*6090*/  IMAD.MOV.U32 R0, RZ, RZ, R4 ;  /* 0x000000ffff007224 */ /* 0x000fe200078e0004 */
[----:B------:R-:W-:Y:S01]  /*60a0*/  I2FP.F32.S32 R3, R3 ;  /* 0x0000000300037245 */ /* 0x000fe20000201400 */
[----:B------:R-:W-:Y:S01]  /*60b0*/  FFMA.FTZ R28, R6, -UR6, R24 ;  /* 0x80000006061c7c23 */ /* 0x000fe20008010018 */
[----:B------:R-:W-:-:S02]  /*60c0*/  I2FP.F32.S32 R2, R2 ;  /* 0x0000000200027245 */ /* 0x000fc40000201400 */
[----:B------:R-:W-:Y:S01]  /*60d0*/  I2FP.F32.S32 R4, R5 ;  /* 0x0000000500047245 */ /* 0x000fe20000201400 */
[----:B------:R-:W-:Y:S01]  /*60e0*/  FFMA.FTZ R24, R3, -UR6, R214 ;  /* 0x8000000603187c23 */ /* 0x000fe200080100d6 */
[----:B------:R-:W-:Y:S01]  /*60f0*/  I2FP.F32.S32 R0, R0 ;  /* 0x0000000000007245 */ /* 0x000fe20000201400 */
[----:B------:R-:W-:Y:S01]  /*6100*/  FFMA.FTZ R23, R2, -UR6, R220 ;  /* 0x8000000602177c23 */ /* 0x000fe200080100dc */
[----:B------:R-:W-:Y:S01]  /*6110*/  IABS R3, R18 ;  /* 0x0000001200037213 */ /* 0x000fe20000000000 */
[----:B------:R-:W-:Y:S01]  /*6120*/  FFMA.FTZ R25, R4, -UR6, R25 ;  /* 0x8000000604197c23 */ /* 0x000fe20008010019 */
[----:B------:R-:W-:Y:S01]  /*6130*/  IABS R6, R22 ;  /* 0x0000001600067213 */ /* 0x000fe20000000000 */
[----:B------:R-:W-:Y:S01]  /*6140*/  FFMA.FTZ R17, R0, -UR6, R222 ;  /* 0x8000000600117c23 */ /* 0x000fe200080100de */
        /* <DEDUP_REMOVED lines=17> */
[----:B------:R-:W-:Y:S02]  /*6260*/  I2FP.F32.S32 R2, R2 ;  /* 0x0000000200027245 */ /* 0x000fe40000201400 */
[----:B------:R-:W-:Y:S01]  /*6270*/  IABS R3, R30 ;  /* 0x0000001e00037213 */ /* 0x000fe20000000000 */
[----:B------:R-:W-:Y:S01]  /*6280*/  IMAD.MOV.U32 R7, RZ, RZ, R0 ;  /* 0x000000ffff077224 */ /* 0x000fe200078e0000 */
[----:B------:R-:W-:Y:S01]  /*6290*/  IABS R6, R33 ;  /* 0x0000002100067213 */ /* 0x000fe20000000000 */
[----:B------:R-:W-:-:S02]  /*62a0*/  IMAD.MOV.U32 R0, RZ, RZ, R4 ;  /* 0x000000ffff007224 */ /* 0x000fc400078e0004 */
[----:B------:R-:W-:Y:S01]  /*62b0*/  FFMA.FTZ R13, R2, -UR6, R238 ;  /* 0x80000006020d7c23 */ /* 0x000fe200080100ee */
[----:B------:R-:W-:Y:S01]  /*62c0*/  IMAD.MOV.U32 R5, RZ, RZ, R3 ;  /* 0x000000ffff057224 */ /* 0x000fe200078e0003 */
[----:B------:R-:W-:Y:S01]  /*62d0*/  IABS R2, R32 ;  /* 0x0000002000027213 */ /* 0x000fe20000000000 */
[----:B------:R-:W-:Y:S01]  /*62e0*/  IMAD.MOV.U32 R3, RZ, RZ, R6 ;  /* 0x000000ffff037224 */ /* 0x000fe200078e0006 */
[----:B------:R-:W-:Y:S02]  /*62f0*/  I2FP.F32.S32 R0, R0 ;  /* 0x0000000000007245 */ /* 0x000fe40000201400 */
[----:B------:R-:W-:Y:S02]  /*6300*/  I2FP.F32.S32 R7, R7 ;  /* 0x0000000700077245 */ /* 0x000fe40000201400 */
[----:B------:R-:W-:Y:S01]  /*6310*/  I2FP.F32.S32 R4, R2 ;  /* 0x0000000200047245 */ /* 0x000fe20000201400 */
[----:B------:R-:W-:Y:S01]  /*6320*/  FFMA.FTZ R8, R0, -UR6, R206 ;  /* 0x8000000600087c23 */ /* 0x000fe200080100ce */
[----:B------:R-:W-:Y:S01]  /*6330*/  I2FP.F32.S32 R2, R3 ;  /* 0x0000000300027245 */ /* 0x000fe20000201400 */
[----:B------:R-:W-:Y:S01]  /*6340*/  FFMA.FTZ R11, R7, -UR6, R226 ;  /* 0x80000006070b7c23 */ /* 0x000fe200080100e2 */
[----:B------:R-:W-:Y:S01]  /*6350*/  IABS R0, R38 ;  /* 0x0000002600007213 */ /* 0x000fe20000000000 */
[----:B------:R-:W-:Y:S01]  /*6360*/  FFMA.FTZ R9, R4, -UR6, R217 ;  /* 0x8000000604097c23 */ /* 0x000fe200080100d9 */
[----:B------:R-:W-:Y:S01]  /*6370*/  I2FP.F32.S32 R5, R5 ;  /* 0x0000000500057245 */ /* 0x000fe20000201400 */
[----:B------:R-:W-:Y:S01]  /*6380*/  FFMA.FTZ R7, R2, -UR6, R26 ;  /* 0x8000000602077c23 */ /* 0x000fe2000801001a */
[----:B------:R-:W-:Y:S01]  /*6390*/  IABS R4, R41 ;  /* 0x0000002900047213 */ /* 0x000fe20000000000 */
[----:B------:R-:W-:Y:S01]  /*63a0*/  IMAD.MOV.U32 R2, RZ, RZ, R0 ;  /* 0x000000ffff027224 */ /* 0x000fe200078e0000 */
[----:B------:R-:W-:Y:S01]  /*63b0*/  IABS R0, R42 ;  /* 0x0000002a00007213 */ /* 0x000fe20000000000 */
[----:B------:R-:W-:Y:S01]  /*63c0*/  FFMA.FTZ R10, R5, -UR6, R239 ;  /* 0x80000006050a7c23 */ /* 0x000fe200080100ef */
[----:B------:R-:W-:-:S02]  /*63d0*/  IABS R5, R39 ;  /* 0x0000002700057213 */ /* 0x000fc40000000000 */
[----:B------:R-:W-:Y:S01]  /*63e0*/  I2FP.F32.S32 R6, R2 ;  /* 0x0000000200067245 */ /* 0x000fe20000201400 */
[----:B------:R-:W-:Y:S01]  /*63f0*/  IMAD.MOV.U32 R2, RZ, RZ, R0 ;  /* 0x000000ffff027224 */ /* 0x000fe200078e0000 */
[----:B------:R-:W-:Y:S01]  /*6400*/  IABS R3, R40 ;  /* 0x0000002800037213 */ /* 0x000fe20000000000 */
[----:B------:R-:W-:Y:S01]  /*6410*/  IMAD.MOV.U32 R0, RZ, RZ, R5 ;  /* 0x000000ffff007224 */ /* 0x000fe200078e0005 */
[----:B------:R-:W-:Y:S01]  /*6420*/  I2FP.F32.S32 R4, R4 ;  /* 0x0000000400047245 */ /* 0x000fe20000201400 */
[----:B------:R-:W-:Y:S01]  /*6430*/  FFMA.FTZ R6, R6, -UR6, R27 ;  /* 0x8000000606067c23 */ /* 0x000fe2000801001b */
[----:B------:R-:W-:Y:S02]  /*6440*/  I2FP.F32.S32 R3, R3 ;  /* 0x0000000300037245 */ /* 0x000fe40000201400 */
[----:B------:R-:W-:Y:S01]  /*6450*/  I2FP.F32.S32 R2, R2 ;  /* 0x0000000200027245 */ /* 0x000fe20000201400 */
[----:B------:R-:W-:Y:S01]  /*6460*/  FFMA.FTZ R4, R4, -UR6, R68 ;  /* 0x8000000604047c23 */ /* 0x000fe20008010044 */
[----:B------:R-:W-:Y:S01]  /*6470*/  I2FP.F32.S32 R0, R0 ;  /* 0x0000000000007245 */ /* 0x000fe20000201400 */
[----:B------:R-:W-:Y:S01]  /*6480*/  FFMA.FTZ R3, R3, -UR6, R69 ;  /* 0x8000000603037c23 */ /* 0x000fe20008010045 */
[----:B------:R-:W-:Y:S01]  /*6490*/  FSEL R51, R24, -INF , !P5 ;  /* 0xff80000018337808 */ /* 0x000fe20006800000 */
[----:B------:R-:W-:Y:S01]  /*64a0*/  FFMA.FTZ R2, R2, -UR6, R70 ;  /* 0x8000000602027c23 */ /* 0x000fe20008010046 */
[----:B------:R-:W-:Y:S01]  /*64b0*/  FSEL R52, R23, -INF , !P5 ;  /* 0xff80000017347808 */ /* 0x000fe20006800000 */
[----:B------:R-:W-:Y:S01]  /*64c0*/  FFMA.FTZ R0, R0, -UR6, R71 ;  /* 0x8000000600007c23 */ /* 0x000fe20008010047 */
        /* <DEDUP_REMOVED lines=19> */
[----:B------:R-:W-:Y:S01]  /*6600*/  FSEL R138, R0, -INF , !P0 ;  /* 0xff800000008a7808 */ /* 0x000fe20004000000 */
[----:B------:R-:W-:Y:S06]  /*6610*/  BRA.U !UP0, `(.L_x_832) ;  /* 0x0000000108d87547 */ /* 0x000fec000b800000 */
[----:B------:R-:W1:Y:S01]  /*6620*/  LDCU UR5, c[0x0][0x440] ;  /* 0x00008800ff0577ac */ /* 0x000e620008000800 */
[----:B------:R-:W-:Y:S01]  /*6630*/  IMAD.U32 R2, RZ, RZ, UR10 ;  /* 0x0000000aff027e24 */ /* 0x000fe2000f8e00ff */
[----:B------:R-:W-:Y:S01]  /*6640*/  BSSY.RECONVERGENT B0, `(.L_x_833) ;  /* 0x0000032000007945 */ /* 0x000fe20003800200 */
[----:B------:R-:W-:Y:S01]  /*6650*/  IMAD.U32 R0, RZ, RZ, UR11 ;  /* 0x0000000bff007e24 */ /* 0x000fe2000f8e00ff */
[----:B------:R-:W-:-:S04]  /*6660*/  ULEA.HI UR9, UR22, 0xfffffffe, URZ, 0x19 ;  /* 0xfffffffe16097891 */ /* 0x000fc8000f8fc8ff */
[----:B------:R-:W-:-:S04]  /*6670*/  UIMAD.WIDE.U32 UR14, UR9, UR10, URZ ;  /* 0x0000000a090e72a5 */ /* 0x000fc8000f8e00ff */
[----:B------:R-:W-:Y:S02]  /*6680*/  UIMAD UR9, UR9, UR11, UR15 ;  /* 0x0000000b090972a4 */ /* 0x000fe4000f8e020f */
[----:B------:R-:W-:Y:S02]  /*6690*/  USHF.L.U32 UR8, UR14, 0x7, URZ ;  /* 0x000000070e087899 */ /* 0x000fe400080006ff */
[----:B------:R-:W-:Y:S01]  /*66a0*/  USHF.L.U64.HI UR9, UR14, 0x7, UR9 ;  /* 0x000000070e097899 */ /* 0x000fe20008010209 */
[C---:B-1----:R-:W-:Y:S02]  /*66b0*/  ISETP.GE.AND P0, PT, R172.reuse, UR5, PT ;  /* 0x00000005ac007c0c */ /* 0x042fe4000bf06270 */
[----:B------:R-:W-:Y:S01]  /*66c0*/  ISETP.GE.AND P1, PT, R172, UR5, PT ;  /* 0x00000005ac007c0c */ /* 0x000fe2000bf26270 */
[----:B------:R-:W-:-:S10]  /*66d0*/  IMAD.U32 R3, RZ, RZ, UR8 ;  /* 0x00000008ff037e24 */ /* 0x000fd4000f8e00ff */
[C---:B------:R-:W-:Y:S02]  /*66e0*/  @!P0 LEA R5, P3, R2.reuse, UR8, 0x5 ;  /* 0x0000000802058c11 */ /* 0x040fe4000f8628ff */
[C---:B------:R-:W-:Y:S02]  /*66f0*/  @!P0 LEA R8, P2, R2.reuse, UR8, 0x6 ;  /* 0x0000000802088c11 */ /* 0x040fe4000f8430ff */
[C-C-:B------:R-:W-:Y:S02]  /*6700*/  @!P0 LEA.HI.X R10, R2.reuse, UR9, R0.reuse, 0x5, P3 ;  /* 0x00000009020a8c11 */ /* 0x140fe400098f2c00 */
[----:B------:R-:W-:Y:S01]  /*6710*/  @!P0 LEA.HI.X R9, R2, UR9, R0, 0x6, P2 ;  /* 0x0000000902098c11 */ /* 0x000fe200090f3400 */
[----:B------:R-:W-:Y:S01]  /*6720*/  IMAD.U32 R0, RZ, RZ, UR9 ;  /* 0x00000009ff007e24 */ /* 0x000fe2000f8e00ff */
[-C--:B------:R-:W-:Y:S02]  /*6730*/  @!P1 LEA R6, P4, R3, R202.reuse, 0x1 ;  /* 0x000000ca03069211 */ /* 0x080fe400078808ff */
[----:B------:R-:W-:-:S02]  /*6740*/  @!P0 LEA R4, P3, R5, R202, 0x1 ;  /* 0x000000ca05048211 */ /* 0x000fc400078608ff */
[C---:B------:R-:W-:Y:S02]  /*6750*/  @!P0 LEA R2, P2, R8.reuse, R202, 0x1 ;  /* 0x000000ca08028211 */ /* 0x040fe400078408ff */
        /* <DEDUP_REMOVED lines=32> */
.L_x_834:
[----:B------:R-:W-:Y:S05]  /*6960*/  BSYNC.RECONVERGENT B0 ;  /* 0x0000000000007941 */ /* 0x000fea0003800200 */
.L_x_833:
[----:B------:R-:W0:Y:S02]  /*6970*/  LDGDEPBAR ;  /* 0x00000000000079af */ /* 0x000e240000000000 */
.L_x_832:
[----:B------:R-:W-:Y:S01]  /*6980*/  FMNMX3.FTZ R0, R171, R169, R165, !PT ;  /* 0x000000a9ab007276 */ /* 0x000fe200078100a5 */
[----:B------:R-:W-:Y:S01]  /*6990*/  USHF.L.U32 UR10, UR28, 0x5, URZ ;  /* 0x000000051c0a7899 */ /* 0x000fe200080006ff */
[----:B-1----:R-:W-:Y:S01]  /*69a0*/  FMNMX3.FTZ R3, R170, R166, R160, !PT ;  /* 0x000000a6aa037276 */ /* 0x002fe200078100a0 */
[----:B------:R-:W-:Y:S01]  /*69b0*/  IMAD R172, R175, 0x8, R200 ;  /* 0x00000008afac7824 */ /* 0x000fe200078e02c8 */
[----:B------:R-:W-:Y:S01]  /*69c0*/  FMNMX3.FTZ R0, R0, R168, R163, !PT ;  /* 0x000000a800007276 */ /* 0x000fe200078100a3 */
[----:B------:R-:W-:Y:S01]  /*69d0*/  USHF.R.S32.HI UR5, URZ, 0x1f, UR10 ;  /* 0x0000001fff057899 */ /* 0x000fe2000801140a */
[----:B--2---:R-:W-:Y:S01]  /*69e0*/  FMNMX3.FTZ R4, R3, R164, R150, !PT ;  /* 0x000000a403047276 */ /* 0x004fe20007810096 */
[----:B------:R-:W-:Y:S01]  /*69f0*/  USHF.L.U32 UR29, UR25, 0x2, URZ ;  /* 0x00000002191d7899 */ /* 0x000fe200080006ff */
[----:B------:R-:W-:Y:S01]  /*6a00*/  FMNMX3.FTZ R0, R0, R161, R146, !PT ;  /* 0x000000a100007276 */ /* 0x000fe20007810092 */
[----:B------:R-:W-:Y:S01]  /*6a10*/  IMAD.WIDE.U32 R14, R172, -0x326172a9, RZ ;  /* 0xcd9e8d57ac0e7825 */ /* 0x000fe200078e00ff */
[----:B------:R-:W-:Y:S01]  /*6a20*/  IADD3 R3, P1, P0, R173, UR10, R204 ;  /* 0x0000000aad037c10 */ /* 0x000fe2000f83e0cc */
[----:B------:R-:W-:Y:S01]  /*6a30*/  UIADD3 UR9, UPT, UPT, UR29, 0x1, URZ ;  /* 0x000000011d097890 */ /* 0x000fe2000fffe0ff */
[----:B------:R-:W-:Y:S01]  /*6a40*/  FMNMX3.FTZ R2, R0, R132, R86, !PT ;  /* 0x0000008400027276 */ /* 0x000fe20007810056 */
[----:B------:R-:W-:Y:S01]  /*6a50*/  STL [R1+0x384], R212 ;  /* 0x000384d401007387 */ /* 0x000fe20000100800 */
[----:B------:R-:W-:Y:S01]  /*6a60*/  FMNMX3.FTZ R0, R167, R162, R148, !PT ;  /* 0x000000a2a7007276 */ /* 0x000fe20007810094 */
[----:B------:R-:W-:Y:S01]  /*6a70*/  IMAD.WIDE.U32 R208, R3, -0x2daee0ad, RZ ;  /* 0xd2511f5303d07825 */ /* 0x000fe200078e00ff */
[----:B------:R-:W-:Y:S01]  /*6a80*/  FMNMX3.FTZ R2, R2, R92, R110, !PT ;  /* 0x0000005c02027276 */ /* 0x000fe2000781006e */
[----:B------:R-:W-:Y:S01]  /*6a90*/  STL [R1+0x380], R215 ;  /* 0x000380d701007387 */ /* 0x000fe20000100800 */
[----:B------:R-:W-:Y:S01]  /*6aa0*/  FMNMX3.FTZ R0, R0, R151, R139, !PT ;  /* 0x0000009700007276 */ /* 0x000fe2000781008b */
[----:B------:R-:W-:Y:S01]  /*6ab0*/  IMAD.U32 R5, RZ, RZ, UR9 ;  /* 0x00000009ff057e24 */ /* 0x000fe2000f8e00ff */
[----:B------:R-:W-:Y:S01]  /*6ac0*/  FMNMX3.FTZ R2, R2, R94, R107, !PT ;  /* 0x0000005e02027276 */ /* 0x000fe2000781006b */
[----:B------:R-:W-:Y:S01]  /*6ad0*/  STL.64 [R1+0x378], R210 ;  /* 0x000378d201007387 */ /* 0x000fe20000100a00 */
[----:B------:R-:W-:Y:S01]  /*6ae0*/  FMNMX3.FTZ R0, R0, R136, R131, !PT ;  /* 0x0000008800007276 */ /* 0x000fe20007810083 */
[----:B------:R-:W-:Y:S01]  /*6af0*/  UIADD3 UR25, UPT, UPT, UR27, -0x4498517b, URZ ;  /* 0xbb67ae851b197890 */ /* 0x000fe2000fffe0ff */
[----:B------:R-:W-:Y:S01]  /*6b00*/  FMNMX3.FTZ R2, R2, R83, R98, !PT ;  /* 0x0000005302027276 */ /* 0x000fe20007810062 */
[----:B------:R-:W-:Y:S01]  /*6b10*/  STL [R1+0x35c], R203 ;  /* 0x00035ccb01007387 */ /* 0x000fe20000100800 */
[----:B------:R-:W-:Y:S01]  /*6b20*/  FMNMX3.FTZ R0, R0, R128, R117, !PT ;  /* 0x0000008000007276 */ /* 0x000fe20007810075 */
[----:B------:R-:W-:Y:S01]  /*6b30*/  UIADD3 UR7, UPT, UPT, UR26, -0x61c88647, URZ ;  /* 0x9e3779b91a077890 */ /* 0x000fe2000fffe0ff */
[----:B------:R-:W-:Y:S01]  /*6b40*/  FMNMX3.FTZ R2, R2, R82, R78, !PT ;  /* 0x0000005202027276 */ /* 0x000fe2000781004e */
[----:B------:R-:W-:Y:S01]  /*6b50*/  STL [R1+0x314], R232 ;  /* 0x000314e801007387 */ /* 0x000fe20000100800 */
[----:B------:R-:W-:Y:S01]  /*6b60*/  FMNMX3.FTZ R0, R0, R109, R112, !PT ;  /* 0x0000006d00007276 */ /* 0x000fe20007810070 */
[----:B------:R-:W-:Y:S01]  /*6b70*/  UIADD3 UR8, UPT, UPT, UR29, 0x2, URZ ;  /* 0x000000021d087890 */ /* 0x000fe2000fffe0ff */
[----:B------:R-:W-:Y:S01]  /*6b80*/  FMNMX3.FTZ R2, R2, R80, R106, !PT ;  /* 0x0000005002027276 */ /* 0x000fe2000781006a */
[----:B------:R1:W-:Y:S01]  /*6b90*/  STL [R1+0x310], R205 ;  /* 0x000310cd01007387 */ /* 0x0003e20000100800 */
[----:B------:R-:W-:Y:S01]  /*6ba0*/  FMNMX3.FTZ R0, R0, R102, R111, !PT ;  /* 0x0000006600007276 */ /* 0x000fe2000781006f */
[----:B------:R-:W-:Y:S01]  /*6bb0*/  UIADD3 UR17, UPT, UPT, UR26, 0x3c6ef372, URZ ;  /* 0x3c6ef3721a117890 */ /* 0x000fe2000fffe0ff */
[----:B------:R-:W-:Y:S01]  /*6bc0*/  FMNMX3.FTZ R2, R2, R103, R99, !PT ;  /* 0x0000006702027276 */ /* 0x000fe20007810063 */
[----:B------:R-:W-:Y:S01]  /*6bd0*/  IMAD.U32 R6, RZ, RZ, UR8 ;  /* 0x00000008ff067e24 */ /* 0x000fe2000f8e00ff */
[----:B------:R-:W-:Y:S01]  /*6be0*/  FMNMX3.FTZ R0, R0, R96, R108, !PT ;  /* 0x0000006000007276 */ /* 0x000fe2000781006c */
[----:B------:R-:W-:Y:S01]  /*6bf0*/  UIADD3 UR16, UPT, UPT, UR27, 0x76cf5d0a, URZ ;  /* 0x76cf5d0a1b107890 */ /* 0x000fe2000fffe0ff */
[----:B------:R-:W-:Y:S01]  /*6c00*/  FMNMX3.FTZ R2, R2, R97, R95, !PT ;  /* 0x0000006102027276 */ /* 0x000fe2000781005f */
[----:B------:R-:W-:Y:S01]  /*6c10*/  UIADD3 UR14, UPT, UPT, UR27, 0x32370b8f, URZ ;  /* 0x32370b8f1b0e7890 */ /* 0x000fe2000fffe0ff */
[----:B------:R-:W-:Y:S01]  /*6c20*/  FMNMX3.FTZ R0, R0, R90, R101, !PT ;  /* 0x0000005a00007276 */ /* 0x000fe20007810065 */
[----:B------:R-:W-:Y:S01]  /*6c30*/  UIADD3 UR15, UPT, UPT, UR26, -0x255992d5, URZ ;  /* 0xdaa66d2b1a0f7890 */ /* 0x000fe2000fffe0ff */
[----:B------:R-:W-:Y:S01]  /*6c40*/  FMNMX3.FTZ R2, R2, R91, R89, !PT ;  /* 0x0000005b02027276 */ /* 0x000fe20007810059 */
[----:B------:R-:W-:Y:S01]  /*6c50*/  STL.64 [R1+0x128], R14 ;  /* 0x0001280e01007387 */ /* 0x000fe20000100a00 */
[----:B------:R-:W-:Y:S01]  /*6c60*/  FMNMX3.FTZ R0, R0, R105, R88, !PT ;  /* 0x0000006900007276 */ /* 0x000fe20007810058 */
[----:B------:R-:W-:Y:S01]  /*6c70*/  UIADD3 UR11, UPT, UPT, UR27, -0x126145ec, URZ ;  /* 0xed9eba141b0b7890 */ /* 0x000fe2000fffe0ff */
[----:B------:R-:W-:Y:S01]  /*6c80*/  FMNMX3.FTZ R2, R2, R85, R58, !PT ;  /* 0x0000005502027276 */ /* 0x000fe2000781003a */
[----:B------:R-:W-:Y:S01]  /*6c90*/  UIADD3 UR13, UPT, UPT, UR26, 0x78dde6e4, URZ ;  /* 0x78dde6e41a0d7890 */ /* 0x000fe2000fffe0ff */
[----:B------:R-:W-:Y:S01]  /*6ca0*/  IADD3.X R119, PT, PT, R174, UR5, RZ, P1, P0 ;  /* 0x00000005ae777c10 */ /* 0x000fe20008fe04ff */
[----:B------:R-:W2:Y:S01]  /*6cb0*/  LDCU UR30, c[0x0][0x45c] ;  /* 0x00008b80ff1e77ac */ /* 0x000ea20008000800 */
[----:B------:R-:W-:Y:S01]  /*6cc0*/  FMNMX3.FTZ R0, R0, R84, R66, !PT ;  /* 0x0000005400007276 */ /* 0x000fe20007810042 */
[----:B------:R-:W-:Y:S01]  /*6cd0*/  STL.64 [R1+0xc0], R208 ;  /* 0x0000c0d001007387 */ /* 0x000fe20000100a00 */
[----:B------:R-:W-:Y:S01]  /*6ce0*/  FMNMX3.FTZ R2, R2, R57, R56, !PT ;  /* 0x0000003902027276 */ /* 0x000fe20007810038 */
[----:B------:R-:W-:Y:S01]  /*6cf0*/  UIADD3 UR9, UPT, UPT, UR27, -0x56f99767, URZ ;  /* 0xa90668991b097890 */ /* 0x000fe2000fffe0ff */
[----:B------:R-:W-:Y:S01]  /*6d00*/  LOP3.LUT R3, R119, UR26, R15, 0x96, !PT ;  /* 0x0000001a77037c12 */ /* 0x000fe2000f8e960f */
[----:B------:R-:W-:Y:S01]  /*6d10*/  UIADD3 UR10, UPT, UPT, UR26, 0x1715609d, URZ ;  /* 0x1715609d1a0a7890 */ /* 0x000fe2000fffe0ff */
[----:B------:R-:W-:Y:S01]  /*6d20*/  FMNMX3.FTZ R0, R0, R64, R63, !PT ;  /* 0x0000004000007276 */ /* 0x000fe2000781003f */
[----:B------:R-:W-:Y:S01]  /*6d30*/  UIADD3 UR8, UPT, UPT, UR26, -0x4ab325aa, URZ ;  /* 0xb54cda561a087890 */ /* 0x000fe2000fffe0ff */
[----:B------:R-:W-:Y:S01]  /*6d40*/  FMNMX3.FTZ R4, R4, R149, R133, !PT ;  /* 0x0000009504047276 */ /* 0x000fe20007810085 */
[----:B-1----:R-:W-:Y:S01]  /*6d50*/  IMAD.WIDE.U32 R204, R3, -0x2daee0ad, RZ ;  /* 0xd2511f5303cc7825 */ /* 0x002fe200078e00ff */
[----:B------:R-:W-:Y:S01]  /*6d60*/  FMNMX3.FTZ R2, R2, R55, R54, !PT ;  /* 0x0000003702027276 */ /* 0x000fe20007810036 */
[----:B------:R-:W-:Y:S01]  /*6d70*/  UIADD3 UR5, UPT, UPT, UR27, 0x646e171e, URZ ;  /* 0x646e171e1b057890 */ /* 0x000fe2000fffe0ff */
[----:B------:R-:W-:-:S02]  /*6d80*/  FMNMX3.FTZ R0, R0, R62, R60, !PT ;  /* 0x0000003e00007276 */ /* 0x000fc4000781003c */
[----:B------:R-:W-:Y:S01]  /*6d90*/  FMNMX3.FTZ R4, R4, R130, R129, !PT ;  /* 0x0000008204047276 */ /* 0x000fe20007810081 */
[----:B------:R-:W-:Y:S01]  /*6da0*/  STL.64 [R1+0xe8], R204 ;  /* 0x0000e8cc01007387 */ /* 0x000fe20000100a00 */
[----:B------:R-:W-:Y:S02]  /*6db0*/  LOP3.LUT R3, R5, UR27, R209, 0x96, !PT ;  /* 0x0000001b05037c12 */ /* 0x000fe4000f8e96d1 */
[----:B------:R-:W-:Y:S02]  /*6dc0*/  FMNMX.FTZ R8, R53, R2, !PT ;  /* 0x0000000235087209 */ /* 0x000fe40007810000 */
[----:B------:R-:W-:Y:S01]  /*6dd0*/  FMNMX3.FTZ R2, R0, R59, R51, !PT ;  /* 0x0000003b00027276 */ /* 0x000fe20007810033 */
[----:B------:R-:W-:Y:S01]  /*6de0*/  IMAD.WIDE.U32 R68, R3, -0x326172a9, RZ ;  /* 0xcd9e8d5703447825 */ /* 0x000fe200078e00ff */
[----:B------:R-:W-:Y:S01]  /*6df0*/  FMNMX3.FTZ R4, R4, R127, R126, !PT ;  /* 0x0000007f04047276 */ /* 0x000fe2000781007e */
[----:B------:R-:W1:Y:S01]  /*6e00*/  SHFL.BFLY PT, R10, R8, 0x2, 0x1f ;  /* 0x0c401f00080a7f89 */ /* 0x000e6200000e0000 */
[----:B------:R-:W-:-:S02]  /*6e10*/  LOP3.LUT R0, R208, UR25, R205, 0x96, !PT ;  /* 0x00000019d0007c12 */ /* 0x000fc4000f8e96cd */
[----:B------:R-:W-:Y:S01]  /*6e20*/  FMNMX3.FTZ R3, R2, R49, R47, !PT ;  /* 0x0000003102037276 */ /* 0x000fe2000781002f */
[----:B------:R-:W-:Y:S01]  /*6e30*/  STL [R1+0x3a8], R68 ;  /* 0x0003a84401007387 */ /* 0x000fe20000100800 */
[----:B------:R-:W-:Y:S01]  /*6e40*/  FMNMX3.FTZ R4, R4, R125, R124, !PT ;  /* 0x0000007d04047276 */ /* 0x000fe2000781007c */
[----:B------:R-:W-:Y:S01]  /*6e50*/  IMAD.WIDE.U32 R20, R0, -0x326172a9, RZ ;  /* 0xcd9e8d5700147825 */ /* 0x000fe200078e00ff */
[----:B------:R-:W-:Y:S01]  /*6e60*/  FMNMX3.FTZ R0, R3, R45, R43, !PT ;  /* 0x0000002d03007276 */ /* 0x000fe2000781002b */
[----:B------:R-:W-:Y:S01]  /*6e70*/  STL [R1+0x3a4], R69 ;  /* 0x0003a44501007387 */ /* 0x000fe20000100800 */
[----:B------:R-:W-:Y:S02]  /*6e80*/  FMNMX3.FTZ R4, R4, R121, R120, !PT ;  /* 0x0000007904047276 */ /* 0x000fe40007810078 */
[----:B------:R-:W-:Y:S02]  /*6e90*/  FMNMX.FTZ R9, R41, R0, !PT ;  /* 0x0000000029097209 */ /* 0x000fe40007810000 */
[----:B------:R-:W-:-:S02]  /*6ea0*/  FMNMX3.FTZ R0, R4, R118, R114, !PT ;  /* 0x0000007604007276 */ /* 0x000fc40007810072 */
[----:B------:R-:W-:Y:S01]  /*6eb0*/  LOP3.LUT R2, R14, UR7, R69, 0x96, !PT ;  /* 0x000000070e027c12 */ /* 0x000fe2000f8e9645 */
[----:B------:R-:W3:Y:S01]  /*6ec0*/  SHFL.BFLY PT, R134, R9, 0x2, 0x1f ;  /* 0x0c401f0009867f89 */ /* 0x000ee200000e0000 */
[----:B------:R-:W-:Y:S02]  /*6ed0*/  FMNMX3.FTZ R0, R0, R113, R104, !PT ;  /* 0x0000007100007276 */ /* 0x000fe40007810068 */
[----:B------:R-:W-:Y:S01]  /*6ee0*/  LOP3.LUT R5, R68, UR17, R21, 0x96, !PT ;  /* 0x0000001144057c12 */ /* 0x000fe2000f8e9615 */
[----:B------:R-:W-:Y:S01]  /*6ef0*/  IMAD.WIDE.U32 R2, R2, -0x2daee0ad, RZ ;  /* 0xd2511f5302027825 */ /* 0x000fe200078e00ff */
[----:B------:R-:W-:Y:S02]  /*6f00*/  LOP3.LUT R4, R6, UR27, R209, 0x96, !PT ;  /* 0x0000001b06047c12 */ /* 0x000fe4000f8e96d1 */
[----:B------:R-:W-:Y:S01]  /*6f10*/  FMNMX3.FTZ R0, R0, R100, R81, !PT ;  /* 0x0000006400007276 */ /* 0x000fe20007810051 */
[----:B------:R-:W-:Y:S01]  /*6f20*/  IMAD.WIDE.U32 R6, R5, -0x2daee0ad, RZ ;  /* 0xd2511f5305067825 */ /* 0x000fe200078e00ff */
[----:B------:R-:W-:-:S02]  /*6f30*/  LOP3.LUT R3, R204, UR16, R3, 0x96, !PT ;  /* 0x00000010cc037c12 */ /* 0x000fc4000f8e9603 */
[----:B------:R-:W-:Y:S01]  /*6f40*/  FMNMX3.FTZ R0, R0, R79, R77, !PT ;  /* 0x0000004f00007276 */ /* 0x000fe2000781004d */
[----:B------:R-:W-:Y:S01]  /*6f50*/  IMAD.WIDE.U32 R122, R4, -0x326172a9, RZ ;  /* 0xcd9e8d57047a7825 */ /* 0x000fe200078e00ff */
[----:B------:R-:W-:Y:S02]  /*6f60*/  LOP3.LUT R5, R2, UR14, R7, 0x96, !PT ;  /* 0x0000000e02057c12 */ /* 0x000fe4000f8e9607 */
[----:B------:R-:W-:Y:S01]  /*6f70*/  FMNMX3.FTZ R0, R0, R76, R67, !PT ;  /* 0x0000004c00007276 */ /* 0x000fe20007810043 */
[----:B------:R-:W-:Y:S01]  /*6f80*/  IMAD.WIDE.U32 R12, R3, -0x326172a9, RZ ;  /* 0xcd9e8d57030c7825 */ /* 0x000fe200078e00ff */
[----:B------:R-:W-:Y:S01]  /*6f90*/  LOP3.LUT R2, R14, UR7, R123, 0x96, !PT ;  /* 0x000000070e027c12 */ /* 0x000fe2000f8e967b */
[----:B------:R-:W-:Y:S01]  /*6fa0*/  STL [R1+0x390], R122 ;  /* 0x0003907a01007387 */ /* 0x000fe20000100800 */
[----:B------:R-:W-:Y:S02]  /*6fb0*/  LOP3.LUT R4, R122, UR17, R21, 0x96, !PT ;  /* 0x000000117a047c12 */ /* 0x000fe4000f8e9615 */
[----:B-1----:R-:W-:Y:S01]  /*6fc0*/  FMNMX.FTZ R135, R8, R10, !PT ;  /* 0x0000000a08877209 */ /* 0x002fe20007810000 */
[----:B------:R-:W-:Y:S01]  /*6fd0*/  IMAD.WIDE.U32 R2, R2, -0x2daee0ad, RZ ;  /* 0xd2511f5302027825 */ /* 0x000fe200078e00ff */
[----:B------:R-:W-:Y:S01]  /*6fe0*/  FMNMX3.FTZ R0, R0, R65, R52, !PT ;  /* 0x0000004100007276 */ /* 0x000fe20007810034 */
[----:B------:R-:W-:Y:S01]  /*6ff0*/  STL [R1+0x38c], R123 ;  /* 0x00038c7b01007387 */ /* 0x000fe20000100800 */
[----:B------:R-:W-:Y:S01]  /*7000*/  LOP3.LUT R14, R20, UR15, R13, 0x96, !PT ;  /* 0x0000000f140e7c12 */ /* 0x000fe2000f8e960d */
[----:B------:R-:W-:Y:S01]  /*7010*/  IMAD.WIDE.U32 R10, R4, -0x2daee0ad, RZ ;  /* 0xd2511f53040a7825 */ /* 0x000fe200078e00ff */
[----:B------:R-:W-:Y:S01]  /*7020*/  FMNMX3.FTZ R0, R0, R50, R48, !PT ;  /* 0x0000003200007276 */ /* 0x000fe20007810030 */
[----:B------:R-:W1:Y:S01]  /*7030*/  SHFL.BFLY PT, R18, R135, 0x1, 0x1f ;  /* 0x0c201f0087127f89 */ /* 0x000e6200000e0000 */
[----:B------:R-:W-:Y:S01]  /*7040*/  LOP3.LUT R3, R204, UR16, R3, 0x96, !PT ;  /* 0x00000010cc037c12 */ /* 0x000fe2000f8e9603 */
[----:B------:R-:W-:Y:S01]  /*7050*/  IMAD.WIDE.U32 R14, R14, -0x2daee0ad, RZ ;  /* 0xd2511f530e0e7825 */ /* 0x000fe200078e00ff */
[----:B------:R-:W-:-:S02]  /*7060*/  LOP3.LUT R7, R2, UR14, R11, 0x96, !PT ;  /* 0x0000000e02077c12 */ /* 0x000fc4000f8e960b */
[----:B------:R-:W-:Y:S01]  /*7070*/  FMNMX3.FTZ R0, R0, R46, R44, !PT ;  /* 0x0000002e00007276 */ /* 0x000fe2000781002c */
[----:B------:R-:W-:Y:S01]  /*7080*/  IMAD.WIDE.U32 R4, R5, -0x326172a9, RZ ;  /* 0xcd9e8d5705047825 */ /* 0x000fe200078e00ff */
[----:B---3--:R-:W-:Y:S02]  /*7090*/  FMNMX.FTZ R134, R9, R134, !PT ;  /* 0x0000008609867209 */ /* 0x008fe40007810000 */
[----:B------:R-:W-:Y:S01]  /*70a0*/  LOP3.LUT R11, R6, UR11, R15, 0x96, !PT ;  /* 0x0000000b060b7c12 */ /* 0x000fe2000f8e960f */
[----:B------:R-:W-:Y:S01]  /*70b0*/  IMAD.WIDE.U32 R8, R3, -0x326172a9, RZ ;  /* 0xcd9e8d5703087825 */ /* 0x000fe200078e00ff */
[----:B------:R-:W-:Y:S02]  /*70c0*/  FMNMX.FTZ R137, R42, R0, !PT ;  /* 0x000000002a897209 */ /* 0x000fe40007810000 */
[----:B------:R-:W-:Y:S01]  /*70d0*/  LOP3.LUT R12, R12, UR13, R5, 0x96, !PT ;  /* 0x0000000d0c0c7c12 */ /* 0x000fe2000f8e9605 */
[----:B------:R-:W-:Y:S01]  /*70e0*/  IMAD.WIDE.U32 R6, R7, -0x326172a9, RZ ;  /* 0xcd9e8d5707067825 */ /* 0x000fe200078e00ff */
[----:B------:R-:W-:Y:S01]  /*70f0*/  LOP3.LUT R2, R20, UR15, R9, 0x96, !PT ;  /* 0x0000000f14027c12 */ /* 0x000fe2000f8e9609 */
[----:B------:R-:W3:Y:S02]  /*7100*/  SHFL.BFLY PT, R15, R137, 0x2, 0x1f ;  /* 0x0c401f00890f7f89 */ /* 0x000ee400000e0000 */
[----:B------:R-:W-:Y:S01]  /*7110*/  IMAD.WIDE.U32 R12, R12, -0x2daee0ad, RZ ;  /* 0xd2511f530c0c7825 */ /* 0x000fe200078e00ff */
[----:B------:R-:W-:-:S02]  /*7120*/  LOP3.LUT R16, R8, UR13, R7, 0x96, !PT ;  /* 0x0000000d08107c12 */ /* 0x000fc4000f8e9607 */
[----:B------:R-:W4:Y:S01]  /*7130*/  SHFL.BFLY PT, R7, R134, 0x1, 0x1f ;  /* 0x0c201f0086077f89 */ /* 0x000f2200000e0000 */
[----:B------:R-:W-:Y:S01]  /*7140*/  IMAD.WIDE.U32 R2, R2, -0x2daee0ad, RZ ;  /* 0xd2511f5302027825 */ /* 0x000fe200078e00ff */
[----:B------:R-:W-:Y:S02]  /*7150*/  LOP3.LUT R14, R14, UR9, R13, 0x96, !PT ;  /* 0x000000090e0e7c12 */ /* 0x000fe4000f8e960d */
[----:B-1----:R-:W-:Y:S01]  /*7160*/  FMNMX.FTZ R135, R135, R18, !PT ;  /* 0x0000001287877209 */ /* 0x002fe20007810000 */
[----:B------:R-:W-:Y:S01]  /*7170*/  IMAD.WIDE.U32 R16, R16, -0x2daee0ad, RZ ;  /* 0xd2511f5310107825 */ /* 0x000fe200078e00ff */
[----:B------:R-:W-:Y:S02]  /*7180*/  LOP3.LUT R3, R10, UR11, R3, 0x96, !PT ;  /* 0x0000000b0a037c12 */ /* 0x000fe4000f8e9603 */
[C---:B------:R-:W-:Y:S01]  /*7190*/  FSETP.NEU.FTZ.AND P0, PT, R135.reuse, -INF , PT ;  /* 0xff8000008700780b */ /* 0x040fe20003f1d000 */
[----:B--2---:R-:W-:Y:S01]  /*71a0*/  FMUL.FTZ R0, R135, UR30 ;  /* 0x0000001e87007c20 */ /* 0x004fe20008410000 */
[----:B------:R-:W-:Y:S01]  /*71b0*/  LOP3.LUT R5, R2, UR9, R17, 0x96, !PT ;  /* 0x0000000902057c12 */ /* 0x000fe2000f8e9611 */
[----:B------:R-:W-:Y:S01]  /*71c0*/  IMAD.WIDE.U32 R2, R3, -0x326172a9, RZ ;  /* 0xcd9e8d5703027825 */ /* 0x000fe200078e00ff */
[----:B------:R-:W-:Y:S03]  /*71d0*/  STL [R1+0x318], R135 ;  /* 0x0003188701007387 */ /* 0x000fe60000100800 */
[----:B------:R-:W-:Y:S01]  /*71e0*/  IMAD.WIDE.U32 R8, R11, -0x326172a9, RZ ;  /* 0xcd9e8d570b087825 */ /* 0x000fe200078e00ff */
[----:B------:R-:W-:-:S02]  /*71f0*/  LOP3.LUT R6, R6, UR10, R3, 0x96, !PT ;  /* 0x0000000a06067c12 */ /* 0x000fc4000f8e9603 */
[----:B------:R-:W-:Y:S01]  /*7200*/  FSEL R3, R0, RZ, P0 ;  /* 0x000000ff00037208 */ /* 0x000fe20000000000 */
[----:B------:R-:W-:Y:S01]  /*7210*/  IMAD.WIDE.U32 R34, R14, -0x326172a9, RZ ;  /* 0xcd9e8d570e227825 */ /* 0x000fe200078e00ff */
[----:B------:R-:W-:Y:S02]  /*7220*/  LOP3.LUT R4, R4, UR10, R9, 0x96, !PT ;  /* 0x0000000a04047c12 */ /* 0x000fe4000f8e9609 */
[----:B---3--:R-:W-:Y:S01]  /*7230*/  FMNMX.FTZ R137, R137, R15, !PT ;  /* 0x0000000f89897209 */ /* 0x008fe20007810000 */
[----:B------:R-:W-:Y:S01]  /*7240*/  FFMA.FTZ R0, R86, UR30, -R3 ;  /* 0x0000001e56007c23 */ /* 0x000fe20008010803 */
[----:B----4-:R-:W-:Y:S01]  /*7250*/  FMNMX.FTZ R134, R134, R7, !PT ;  /* 0x0000000786867209 */ /* 0x010fe20007810000 */
[----:B------:R-:W-:-:S04]  /*7260*/  IMAD.WIDE.U32 R74, R4, -0x2daee0ad, RZ ;  /* 0xd2511f53044a7825 */ /* 0x000fc800078e00ff */
[----:B------:R-:W-:Y:S01]  /*7270*/  FFMA.FTZ R4, R92, UR30, -R3 ;  /* 0x0000001e5c047c23 */ /* 0x000fe20008010803 */
[----:B------:R-:W1:Y:S01]  /*7280*/  SHFL.BFLY PT, R7, R137, 0x1, 0x1f ;  /* 0x0c201f0089077f89 */ /* 0x000e6200000e0000 */
[----:B------:R2:W-:Y:S01]  /*7290*/  MUFU.EX2 R73, R0 ;  /* 0x0000000000497308 */ /* 0x0005e20000000800 */
[----:B------:R-:W-:Y:S01]  /*72a0*/  IMAD.WIDE.U32 R86, R5, -0x326172a9, RZ ;  /* 0xcd9e8d5705567825 */ /* 0x000fe200078e00ff */
[----:B------:R-:W-:Y:S01]  /*72b0*/  FSETP.NEU.FTZ.AND P0, PT, R134, -INF , PT ;  /* 0xff8000008600780b */ /* 0x000fe20003f1d000 */
[----:B------:R-:W-:Y:S01]  /*72c0*/  STL [R1+0x31c], R134 ;  /* 0x00031c8601007387 */ /* 0x000fe20000100800 */
[----:B------:R-:W-:Y:S01]  /*72d0*/  LOP3.LUT R61, R8, UR8, R35, 0x96, !PT ;  /* 0x00000008083d7c12 */ /* 0x000fe2000f8e9623 */
[----:B------:R-:W-:Y:S01]  /*72e0*/  IMAD.WIDE.U32 R92, R6, -0x2daee0ad, RZ ;  /* 0xd2511f53065c7825 */ /* 0x000fe200078e00ff */
[----:B------:R-:W-:Y:S01]  /*72f0*/  LOP3.LUT R116, R2, UR8, R87, 0x96, !PT ;  /* 0x0000000802747c12 */ /* 0x000fe2000f8e9657 */
[----:B------:R3:W-:Y:S01]  /*7300*/  STL [R1+0x39c], R117 ;  /* 0x00039c7501007387 */ /* 0x0007e20000100800 */
[----:B------:R4:W1:Y:S01]  /*7310*/  MUFU.EX2 R187, R4 ;  /* 0x0000000400bb7308 */ /* 0x0008620000000800 */
[----:B------:R-:W-:-:S02]  /*7320*/  LOP3.LUT R75, R12, UR5, R75, 0x96, !PT ;  /* 0x000000050c4b7c12 */ /* 0x000fc4000f8e964b */
[----:B------:R-:W-:Y:S01]  /*7330*/  STL [R1+0x3ac], R110 ;  /* 0x0003ac6e01007387 */ /* 0x000fe20000100800 */
[----:B------:R-:W-:-:S03]  /*7340*/  LOP3.LUT R115, R16, UR5, R93, 0x96, !PT ;  /* 0x0000000510737c12 */ /* 0x000fc6000f8e965d */
[----:B------:R-:W-:Y:S01]  /*7350*/  STL [R1+0x360], R61 ;  /* 0x0003603d01007387 */ /* 0x000fe20000100800 */
[----:B--2---:R-:W-:-:S05]  /*7360*/  FMUL.FTZ R0, R134, UR30 ;  /* 0x0000001e86007c20 */ /* 0x004fca0008410000 */
[----:B------:R-:W-:Y:S02]  /*7370*/  FSEL R2, R0, RZ, P0 ;  /* 0x000000ff00027208 */ /* 0x000fe40000000000 */
[C---:B------:R-:W-:Y:S02]  /*7380*/  PRMT R0, R34.reuse, 0x7771, RZ ;  /* 0x0000777122007816 */ /* 0x040fe400000000ff */
[----:B----4-:R-:W-:Y:S01]  /*7390*/  PRMT R4, R34, 0x7770, RZ ;  /* 0x0000777022047816 */ /* 0x010fe200000000ff */
[--C-:B------:R-:W-:Y:S01]  /*73a0*/  FFMA.FTZ R5, R117, UR30, -R2.reuse ;  /* 0x0000001e75057c23 */ /* 0x100fe20008010802 */
[----:B------:R-:W-:Y:S01]  /*73b0*/  ISETP.GT.U32.AND P1, PT, R0, UR4, PT ;  /* 0x0000000400007c0c */ /* 0x000fe2000bf24070 */
[--C-:B------:R-:W-:Y:S01]  /*73c0*/  FFMA.FTZ R6, R109, UR30, -R2.reuse ;  /* 0x0000001e6d067c23 */ /* 0x100fe20008010802 */
[----:B------:R-:W-:Y:S01]  /*73d0*/  LOP3.LUT R0, R61, 0xffff, RZ, 0xc0, !PT ;  /* 0x0000ffff3d007812 */ /* 0x000fe200078ec0ff */
[----:B------:R2:W-:Y:S01]  /*73e0*/  MUFU.EX2 R72, R5 ;  /* 0x0000000500487308 */ /* 0x0005e20000000800 */
[----:B------:R-:W-:Y:S01]  /*73f0*/  ISETP.LE.U32.AND P2, PT, R4, UR4, PT ;  /* 0x0000000404007c0c */ /* 0x000fe2000bf43070 */
[--C-:B------:R-:W-:Y:S01]  /*7400*/  FFMA.FTZ R11, R88, UR30, -R2.reuse ;  /* 0x0000001e580b7c23 */ /* 0x100fe20008010802 */
[----:B------:R-:W-:Y:S01]  /*7410*/  SHF.R.U32.HI R4, RZ, 0x18, R61 ;  /* 0x00000018ff047819 */ /* 0x000fe2000001163d */
[----:B------:R-:W-:Y:S01]  /*7420*/  FFMA.FTZ R9, R136, UR30, -R2 ;  /* 0x0000001e88097c23 */ /* 0x000fe20008010802 */
[----:B------:R-:W-:Y:S01]  /*7430*/  SHF.R.U32.HI R0, RZ, 0x8, R0 ;  /* 0x00000008ff007819 */ /* 0x000fe20000011600 */
[--C-:B------:R-:W-:Y:S01]  /*7440*/  FFMA.FTZ R14, R131, UR30, -R2.reuse ;  /* 0x0000001e830e7c23 */ /* 0x100fe20008010802 */
[----:B------:R-:W-:Y:S01]  /*7450*/  ISETP.LE.U32.AND P4, PT, R4, UR4, PT ;  /* 0x0000000404007c0c */ /* 0x000fe2000bf83070 */
[----:B------:R4:W3:Y:S01]  /*7460*/  MUFU.EX2 R184, R6 ;  /* 0x0000000600b87308 */ /* 0x0008e20000000800 */
[----:B------:R-:W-:Y:S01]  /*7470*/  LOP3.LUT R4, R0, 0xffff, RZ, 0xc0, !PT ;  /* 0x0000ffff00047812 */ /* 0x000fe200078ec0ff */
[--C-:B------:R-:W-:Y:S01]  /*7480*/  FFMA.FTZ R15, R128, UR30, -R2.reuse ;  /* 0x0000001e800f7c23 */ /* 0x100fe20008010802 */
[----:B-1----:R-:W-:Y:S01]  /*7490*/  F2FP.BF16.F32.PACK_AB R0, R187, R73 ;  /* 0x00000049bb00723e */ /* 0x002fe200000010ff */
[--C-:B------:R-:W-:Y:S01]  /*74a0*/  FFMA.FTZ R10, R84, UR30, -R2.reuse ;  /* 0x0000001e540a7c23 */ /* 0x100fe20008010802 */
[----:B------:R-:W-:Y:S01]  /*74b0*/  FMNMX.FTZ R137, R137, R7, !PT ;  /* 0x0000000789897209 */ /* 0x000fe20007810000 */
[----:B------:R-:W-:Y:S01]  /*74c0*/  FFMA.FTZ R12, R66, UR30, -R2 ;  /* 0x0000001e420c7c23 */ /* 0x000fe20008010802 */
[----:B------:R-:W-:Y:S01]  /*74d0*/  ISETP.LE.U32.AND P5, PT, R4, UR4, PT ;  /* 0x0000000404007c0c */ /* 0x000fe2000bfa3070 */
[----:B------:R-:W-:Y:S01]  /*74e0*/  FFMA.FTZ R4, R110, UR30, -R3 ;  /* 0x0000001e6e047c23 */ /* 0x000fe20008010803 */
[----:B--2---:R-:W-:Y:S01]  /*74f0*/  LOP3.LUT R5, R61, 0xff, RZ, 0xc0, !PT ;  /* 0x000000ff3d057812 */ /* 0x004fe200078ec0ff */
[----:B------:R-:W-:Y:S01]  /*7500*/  STL [R1+0x320], R137 ;  /* 0x0003208901007387 */ /* 0x000fe20000100800 */
[C---:B------:R-:W-:Y:S01]  /*7510*/  PRMT R247, R0.reuse, 0x7610, R247 ;  /* 0x0000761000f77816 */ /* 0x040fe200000000f7 */
[----:B------:R1:W-:Y:S01]  /*7520*/  MUFU.EX2 R183, R4 ;  /* 0x0000000400b77308 */ /* 0x0003e20000000800 */
[----:B------:R-:W-:Y:S01]  /*7530*/  ISETP.LE.U32.AND P0, PT, R5, UR4, PT ;  /* 0x0000000405007c0c */ /* 0x000fe2000bf03070 */
[----:B------:R-:W-:Y:S01]  /*7540*/  FMUL.FTZ R5, R137, UR30 ;  /* 0x0000001e89057c20 */ /* 0x000fe20008410000 */
[----:B------:R-:W-:Y:S01]  /*7550*/  PRMT R246, R0, 0x7632, R246 ;  /* 0x0000763200f67816 */ /* 0x000fe200000000f6 */
[----:B------:R-:W-:Y:S01]  /*7560*/  STL [R1+0x388], R137 ;  /* 0x0003888901007387 */ /* 0x000fe20000100800 */
[----:B------:R-:W-:Y:S01]  /*7570*/  PRMT R0, R61, 0x7632, R0 ;  /* 0x000076323d007816 */ /* 0x000fe20000000000 */
[----:B----4-:R-:W-:Y:S01]  /*7580*/  FFMA.FTZ R6, R94, UR30, -R3 ;  /* 0x0000001e5e067c23 */ /* 0x010fe20008010803 */
[----:B------:R-:W-:Y:S01]  /*7590*/  FSETP.NEU.FTZ.AND P3, PT, R137, -INF , PT ;  /* 0xff8000008900780b */ /* 0x000fe20003f7d000 */
[----:B------:R-:W-:Y:S01]  /*75a0*/  @!P5 HFMA2.BF16_V2 R22, -RZ.H0_H0, RZ.H0_H0, -R246.H0_H0 ;  /* 0x200000ffff16d231 */ /* 0x000fe200003409f6 */
[----:B------:R-:W-:Y:S01]  /*75b0*/  PRMT R232, R247, 0x5410, R246 ;  /* 0x00005410f7e87816 */ /* 0x000fe200000000f6 */
[----:B------:R-:W2:Y:S01]  /*75c0*/  MUFU.EX2 R181, R6 ;  /* 0x0000000600b57308 */ /* 0x000ea20000000800 */
[--C-:B------:R-:W-:Y:S01]  /*75d0*/  FFMA.FTZ R13, R64, UR30, -R2.reuse ;  /* 0x0000001e400d7c23 */ /* 0x100fe20008010802 */
[--C-:B------:R-:W-:Y:S01]  /*75e0*/  FFMA.FTZ R16, R63, UR30, -R2.reuse ;  /* 0x0000001e3f107c23 */ /* 0x100fe20008010802 */
[----:B------:R-:W-:Y:S01]  /*75f0*/  @!P5 PRMT R246, R22, 0x5410, RZ ;  /* 0x0000541016f6d816 */ /* 0x000fe200000000ff */
[----:B------:R-:W-:Y:S01]  /*7600*/  @!P0 HFMA2.BF16_V2 R19, -RZ.H0_H0, RZ.H0_H0, -R247.H0_H0 ;  /* 0x200000ffff138231 */ /* 0x000fe200003409f7 */
[----:B------:R-:W-:Y:S01]  /*7610*/  STL [R1+0x3b4], R232 ;  /* 0x0003b4e801007387 */ /* 0x000fe20000100800 */
[--C-:B------:R-:W-:Y:S01]  /*7620*/  FFMA.FTZ R17, R62, UR30, -R2.reuse ;  /* 0x0000001e3e117c23 */ /* 0x100fe20008010802 */
[----:B-1----:R-:W-:Y:S01]  /*7630*/  LOP3.LUT R4, R0, 0xff, RZ, 0xc0, !PT ;  /* 0x000000ff00047812 */ /* 0x002fe200078ec0ff */
[--C-:B------:R-:W-:Y:S01]  /*7640*/  FFMA.FTZ R35, R59, UR30, -R2.reuse ;  /* 0x0000001e3b237c23 */ /* 0x100fe20008010802 */
[----:B------:R-:W-:Y:S01]  /*7650*/  FSEL R0, R5, RZ, P3 ;  /* 0x000000ff05007208 */ /* 0x000fe20001800000 */
[--C-:B------:R-:W-:Y:S01]  /*7660*/  FFMA.FTZ R5, R112, UR30, -R2.reuse ;  /* 0x0000001e70057c23 */ /* 0x100fe20008010802 */
[----:B------:R-:W-:Y:S01]  /*7670*/  ISETP.LE.U32.AND P3, PT, R4, UR4, PT ;  /* 0x0000000404007c0c */ /* 0x000fe2000bf63070 */
[--C-:B------:R-:W-:Y:S01]  /*7680*/  FFMA.FTZ R87, R47, UR30, -R2.reuse ;  /* 0x0000001e2f577c23 */ /* 0x100fe20008010802 */
[----:B------:R-:W-:Y:S01]  /*7690*/  PRMT R4, R34, 0x7772, RZ ;  /* 0x0000777222047816 */ /* 0x000fe200000000ff */
[----:B------:R1:W-:Y:S01]  /*76a0*/  MUFU.EX2 R180, R5 ;  /* 0x0000000500b47308 */ /* 0x0003e20000000800 */
[----:B------:R-:W-:Y:S01]  /*76b0*/  @!P0 PRMT R247, R19, 0x5410, RZ ;  /* 0x0000541013f78816 */ /* 0x000fe200000000ff */
[--C-:B------:R-:W-:Y:S01]  /*76c0*/  FFMA.FTZ R88, R45, UR30, -R2.reuse ;  /* 0x0000001e2d587c23 */ /* 0x100fe20008010802 */
[----:B------:R-:W-:Y:S01]  /*76d0*/  ISETP.GT.U32.AND P0, PT, R4, UR4, PT ;  /* 0x0000000404007c0c */ /* 0x000fe2000bf04070 */
[----:B------:R-:W-:Y:S01]  /*76e0*/  FFMA.FTZ R93, R41, UR30, -R2 ;  /* 0x0000001e295d7c23 */ /* 0x000fe20008010802 */
[----:B---3--:R-:W-:Y:S01]  /*76f0*/  F2FP.BF16.F32.PACK_AB R4, R184, R72 ;  /* 0x00000048b804723e */ /* 0x008fe200000010ff */
[----:B------:R-:W-:Y:S01]  /*7700*/  STL [R1+0x364], R247 ;  /* 0x000364f701007387 */ /* 0x000fe20000100800 */
[----:B--2---:R-:W-:Y:S01]  /*7710*/  F2FP.BF16.F32.PACK_AB R6, R181, R183 ;  /* 0x000000b7b506723e */ /* 0x004fe200000010ff */
[----:B------:R-:W-:Y:S01]  /*7720*/  IMAD.MOV.U32 R22, RZ, RZ, R208 ;  /* 0x000000ffff167224 */ /* 0x000fe200078e00d0 */
[C---:B------:R-:W-:Y:S01]  /*7730*/  PRMT R242, R4.reuse, 0x7610, R242 ;  /* 0x0000761004f27816 */ /* 0x040fe200000000f2 */
[----:B------:R-:W-:Y:S01]  /*7740*/  STL [R1+0x3a0], R112 ;  /* 0x0003a07001007387 */ /* 0x000fe20000100800 */
[----:B------:R-:W-:Y:S01]  /*7750*/  PRMT R240, R4, 0x7632, R240 ;  /* 0x0000763204f07816 */ /* 0x000fe200000000f0 */
[----:B------:R-:W-:Y:S01]  /*7760*/  FFMA.FTZ R4, R102, UR30, -R2 ;  /* 0x0000001e66047c23 */ /* 0x000fe20008010802 */
[----:B------:R-:W-:Y:S01]  /*7770*/  PRMT R237, R6, 0x7610, R237 ;  /* 0x0000761006ed7816 */ /* 0x000fe200000000ed */
[----:B------:R-:W-:Y:S01]  /*7780*/  @!P3 HFMA2.BF16_V2 R24, -RZ.H0_H0, RZ.H0_H0, -R242.H0_H0 ;  /* 0x200000ffff18b231 */ /* 0x000fe200003409f2 */
[----:B------:R-:W-:Y:S01]  /*7790*/  PRMT R8, R242, 0x5410, R240 ;  /* 0x00005410f2087816 */ /* 0x000fe200000000f0 */
[----:B------:R2:W3:Y:S01]  /*77a0*/  MUFU.EX2 R179, R4 ;  /* 0x0000000400b37308 */ /* 0x0004e20000000800 */
[----:B-1----:R-:W-:Y:S01]  /*77b0*/  PRMT R5, R34, 0x7773, RZ ;  /* 0x0000777322057816 */ /* 0x002fe200000000ff */
[----:B------:R-:W-:Y:S01]  /*77c0*/  @!P4 HFMA2.BF16_V2 R23, -RZ.H0_H0, RZ.H0_H0, -R240.H0_H0 ;  /* 0x200000ffff17c231 */ /* 0x000fe200003409f0 */
[----:B------:R-:W-:Y:S01]  /*77d0*/  @!P3 PRMT R242, R24, 0x5410, RZ ;  /* 0x0000541018f2b816 */ /* 0x000fe200000000ff */
[----:B------:R-:W-:Y:S01]  /*77e0*/  @!P2 HFMA2.BF16_V2 R25, -RZ.H0_H0, RZ.H0_H0, -R237.H0_H0 ;  /* 0x200000ffff19a231 */ /* 0x000fe200003409ed */
[----:B------:R-:W-:Y:S01]  /*77f0*/  ISETP.GT.U32.AND P5, PT, R5, UR4, PT ;  /* 0x0000000405007c0c */ /* 0x000fe2000bfa4070 */
[----:B------:R-:W-:Y:S01]  /*7800*/  FFMA.FTZ R5, R107, UR30, -R3 ;  /* 0x0000001e6b057c23 */ /* 0x000fe20008010803 */
[----:B------:R-:W-:Y:S01]  /*7810*/  @!P4 PRMT R240, R23, 0x5410, RZ ;  /* 0x0000541017f0c816 */ /* 0x000fe200000000ff */
[----:B------:R-:W-:Y:S01]  /*7820*/  STL [R1+0x368], R34 ;  /* 0x0003682201007387 */ /* 0x000fe20000100800 */
[----:B------:R-:W-:Y:S01]  /*7830*/  PRMT R235, R6, 0x7632, R235 ;  /* 0x0000763206eb7816 */ /* 0x000fe200000000eb */
[----:B------:R1:W-:Y:S01]  /*7840*/  MUFU.EX2 R188, R5 ;  /* 0x0000000500bc7308 */ /* 0x0003e20000000800 */
[----:B------:R-:W-:Y:S01]  /*7850*/  IMAD.MOV.U32 R23, RZ, RZ, R209 ;  /* 0x000000ffff177224 */ /* 0x000fe200078e00d1 */
[----:B------:R-:W-:Y:S01]  /*7860*/  STL [R1+0x370], R246 ;  /* 0x000370f601007387 */ /* 0x000fe20000100800 */
[----:B------:R-:W-:Y:S01]  /*7870*/  PRMT R135, R237, 0x5410, R235 ;  /* 0x00005410ed877816 */ /* 0x000fe200000000eb */
[----:B------:R-:W-:Y:S01]  /*7880*/  @P1 HFMA2.BF16_V2 R27, -RZ.H0_H0, RZ.H0_H0, -R235.H0_H0 ;  /* 0x200000ffff1b1231 */ /* 0x000fe200003409eb */
[----:B------:R-:W-:Y:S01]  /*7890*/  @!P2 PRMT R237, R25, 0x5410, RZ ;  /* 0x0000541019eda816 */ /* 0x000fe200000000ff */
[----:B------:R-:W-:Y:S01]  /*78a0*/  IMAD.MOV.U32 R25, RZ, RZ, R205 ;  /* 0x000000ffff197224 */ /* 0x000fe200078e00cd */
[----:B--2---:R-:W-:Y:S01]  /*78b0*/  PRMT R4, R74, 0x7771, RZ ;  /* 0x000077714a047816 */ /* 0x004fe200000000ff */
[----:B------:R-:W-:Y:S01]  /*78c0*/  STL [R1+0x394], R242 ;  /* 0x000394f201007387 */ /* 0x000fe20000100800 */
[----:B---3--:R-:W-:Y:S01]  /*78d0*/  F2FP.BF16.F32.PACK_AB R6, R179, R180 ;  /* 0x000000b4b306723e */ /* 0x008fe200000010ff */
[----:B------:R-:W-:Y:S01]  /*78e0*/  IMAD.MOV.U32 R24, RZ, RZ, R204 ;  /* 0x000000ffff187224 */ /* 0x000fe200078e00cc */
[----:B------:R-:W-:Y:S01]  /*78f0*/  ISETP.GT.U32.AND P3, PT, R4, UR4, PT ;  /* 0x0000000404007c0c */ /* 0x000fe2000bf64070 */
[----:B------:R2:W-:Y:S01]  /*7900*/  STL [R1+0xb8], R8 ;  /* 0x0000b80801007387 */ /* 0x0005e20000100800 */
[----:B------:R-:W-:Y:S01]  /*7910*/  PRMT R4, R74, 0x7772, RZ ;  /* 0x000077724a047816 */ /* 0x000fe200000000ff */
[----:B------:R-:W-:Y:S01]  /*7920*/  FFMA.FTZ R102, R164, UR30, -R0 ;  /* 0x0000001ea4667c23 */ /* 0x000fe20008010800 */
[----:B------:R-:W-:Y:S01]  /*7930*/  PRMT R236, R6, 0x7610, R236 ;  /* 0x0000761006ec7816 */ /* 0x000fe200000000ec */
[----:B------:R3:W-:Y:S01]  /*7940*/  STL [R1+0x398], R240 ;  /* 0x000398f001007387 */ /* 0x0007e20000100800 */
[----:B-1----:R-:W-:Y:S01]  /*7950*/  FFMA.FTZ R5, R83, UR30, -R3 ;  /* 0x0000001e53057c23 */ /* 0x002fe20008010803 */
[----:B------:R-:W-:Y:S01]  /*7960*/  ISETP.GT.U32.AND P4, PT, R4, UR4, PT ;  /* 0x0000000404007c0c */ /* 0x000fe2000bf84070 */
[----:B------:R-:W-:Y:S01]  /*7970*/  FFMA.FTZ R149, R149, UR30, -R0 ;  /* 0x0000001e95957c23 */ /* 0x000fe20008010800 */
[C---:B------:R-:W-:Y:S01]  /*7980*/  LOP3.LUT R4, R75.reuse, 0xff, RZ, 0xc0, !PT ;  /* 0x000000ff4b047812 */ /* 0x040fe200078ec0ff */
[----:B------:R1:W4:Y:S01]  /*7990*/  MUFU.EX2 R117, R5 ;  /* 0x0000000500757308 */ /* 0x0003220000000800 */
[----:B------:R-:W-:Y:S01]  /*79a0*/  PRMT R241, R6, 0x7632, R241 ;  /* 0x0000763206f17816 */ /* 0x000fe200000000f1 */
[----:B------:R-:W-:Y:S01]  /*79b0*/  FFMA.FTZ R6, R96, UR30, -R2 ;  /* 0x0000001e60067c23 */ /* 0x000fe20008010802 */
[----:B------:R-:W-:Y:S01]  /*79c0*/  ISETP.LE.U32.AND P2, PT, R4, UR4, PT ;  /* 0x0000000404007c0c */ /* 0x000fe2000bf43070 */
[----:B------:R-:W-:Y:S01]  /*79d0*/  @P0 HFMA2.BF16_V2 R26, -RZ.H0_H0, RZ.H0_H0, -R236.H0_H0 ;  /* 0x200000ffff1a0231 */ /* 0x000fe200003409ec */
[----:B------:R-:W-:Y:S01]  /*79e0*/  PRMT R4, R75, 0x7632, R4 ;  /* 0x000076324b047816 */ /* 0x000fe20000000004 */
[----:B------:R-:W-:Y:S01]  /*79f0*/  @P5 HFMA2.BF16_V2 R29, -RZ.H0_H0, RZ.H0_H0, -R241.H0_H0 ;  /* 0x200000ffff1d5231 */ /* 0x000fe200003409f1 */
[----:B------:R-:W-:Y:S01]  /*7a00*/  PRMT R18, R236, 0x5410, R241 ;  /* 0x00005410ec127816 */ /* 0x000fe200000000f1 */
[----:B------:R4:W-:Y:S01]  /*7a10*/  MUFU.EX2 R185, R6 ;  /* 0x0000000600b97308 */ /* 0x0009e20000000800 */
[----:B------:R-:W-:Y:S01]  /*7a20*/  @P0 PRMT R236, R26, 0x5410, RZ ;  /* 0x000054101aec0816 */ /* 0x000fe200000000ff */
[--C-:B------:R-:W-:Y:S01]  /*7a30*/  FFMA.FTZ R96, R170, UR30, -R0.reuse ;  /* 0x0000001eaa607c23 */ /* 0x100fe20008010800 */
[----:B------:R-:W-:Y:S01]  /*7a40*/  @P1 PRMT R235, R27, 0x5410, RZ ;  /* 0x000054101beb1816 */ /* 0x000fe200000000ff */
[----:B------:R-:W-:Y:S01]  /*7a50*/  FFMA.FTZ R128, R133, UR30, -R0 ;  /* 0x0000001e85807c23 */ /* 0x000fe20008010800 */
[----:B------:R-:W-:Y:S01]  /*7a60*/  @P5 PRMT R241, R29, 0x5410, RZ ;  /* 0x000054101df15816 */ /* 0x000fe200000000ff */
[----:B------:R-:W-:Y:S01]  /*7a70*/  FFMA.FTZ R29, R60, UR30, -R2 ;  /* 0x0000001e3c1d7c23 */ /* 0x000fe20008010802 */
[----:B------:R-:W-:Y:S01]  /*7a80*/  FFMA.FTZ R129, R129, UR30, -R0 ;  /* 0x0000001e81817c23 */ /* 0x000fe20008010800 */
[--C-:B--2---:R-:W-:Y:S01]  /*7a90*/  FFMA.FTZ R8, R151, UR30, -R2.reuse ;  /* 0x0000001e97087c23 */ /* 0x104fe20008010802 */
[----:B-1----:R-:W-:Y:S01]  /*7aa0*/  FFMA.FTZ R5, R111, UR30, -R2 ;  /* 0x0000001e6f057c23 */ /* 0x002fe20008010802 */
[--C-:B------:R-:W-:Y:S01]  /*7ab0*/  FFMA.FTZ R127, R127, UR30, -R0.reuse ;  /* 0x0000001e7f7f7c23 */ /* 0x100fe20008010800 */
[--C-:B------:R-:W-:Y:S01]  /*7ac0*/  FFMA.FTZ R126, R126, UR30, -R0.reuse ;  /* 0x0000001e7e7e7c23 */ /* 0x100fe20008010800 */
[--C-:B------:R-:W-:Y:S01]  /*7ad0*/  FFMA.FTZ R125, R125, UR30, -R0.reuse ;  /* 0x0000001e7d7d7c23 */ /* 0x100fe20008010800 */
[----:B------:R1:W2:Y:S01]  /*7ae0*/  MUFU.EX2 R186, R5 ;  /* 0x0000000500ba7308 */ /* 0x0002a20000000800 */
[--C-:B------:R-:W-:Y:S01]  /*7af0*/  FFMA.FTZ R151, R120, UR30, -R0.reuse ;  /* 0x0000001e78977c23 */ /* 0x100fe20008010800 */
[--C-:B------:R-:W-:Y:S01]  /*7b00*/  FFMA.FTZ R206, R114, UR30, -R0.reuse ;  /* 0x0000001e72ce7c23 */ /* 0x100fe20008010800 */
[--C-:B------:R-:W-:Y:S01]  /*7b10*/  FFMA.FTZ R204, R113, UR30, -R0.reuse ;  /* 0x0000001e71cc7c23 */ /* 0x100fe20008010800 */
[----:B----4-:R-:W-:Y:S01]  /*7b20*/  FFMA.FTZ R6, R98, UR30, -R3 ;  /* 0x0000001e62067c23 */ /* 0x010fe20008010803 */
        /* <DEDUP_REMOVED lines=12> */
[----:B-1----:R-:W-:Y:S01]  /*7bf0*/  LOP3.LUT R5, R4, 0xff, RZ, 0xc0, !PT ;  /* 0x000000ff04057812 */ /* 0x002fe200078ec0ff */
[--C-:B------:R-:W-:Y:S01]  /*7c00*/  FFMA.FTZ R203, R48, UR30, -R0.reuse ;  /* 0x0000001e30cb7c23 */ /* 0x100fe20008010800 */
[----:B------:R-:W-:Y:S01]  /*7c10*/  LOP3.LUT R4, R75, 0xffff, RZ, 0xc0, !PT ;  /* 0x0000ffff4b047812 */ /* 0x000fe200078ec0ff */
[--C-:B------:R-:W-:Y:S01]  /*7c20*/  FFMA.FTZ R215, R46, UR30, -R0.reuse ;  /* 0x0000001e2ed77c23 */ /* 0x100fe20008010800 */
[----:B------:R-:W-:Y:S01]  /*7c30*/  ISETP.LE.U32.AND P1, PT, R5, UR4, PT ;  /* 0x0000000405007c0c */ /* 0x000fe2000bf23070 */
[----:B------:R-:W-:Y:S01]  /*7c40*/  FFMA.FTZ R134, R44, UR30, -R0 ;  /* 0x0000001e2c867c23 */ /* 0x000fe20008010800 */
[----:B------:R-:W-:Y:S01]  /*7c50*/  SHF.R.U32.HI R4, RZ, 0x8, R4 ;  /* 0x00000008ff047819 */ /* 0x000fe20000011604 */
[----:B------:R-:W-:Y:S01]  /*7c60*/  FFMA.FTZ R69, R42, UR30, -R0 ;  /* 0x0000001e2a457c23 */ /* 0x000fe20008010800 */
[----:B------:R-:W-:Y:S01]  /*7c70*/  F2FP.BF16.F32.PACK_AB R5, R117, R188 ;  /* 0x000000bc7505723e */ /* 0x000fe200000010ff */
[----:B------:R1:W-:Y:S01]  /*7c80*/  MUFU.EX2 R107, R11 ;  /* 0x0000000b006b7308 */ /* 0x0003e20000000800 */
[----:B------:R-:W-:Y:S01]  /*7c90*/  LOP3.LUT R4, R4, 0xffff, RZ, 0xc0, !PT ;  /* 0x0000ffff04047812 */ /* 0x000fe200078ec0ff */
[----:B------:R3:W-:Y:S01]  /*7ca0*/  STL [R1+0x3b0], R237 ;  /* 0x0003b0ed01007387 */ /* 0x0007e20000100800 */
[C---:B------:R-:W-:Y:S01]  /*7cb0*/  PRMT R239, R5.reuse, 0x7610, R239 ;  /* 0x0000761005ef7816 */ /* 0x040fe200000000ef */
[----:B------:R-:W-:Y:S01]  /*7cc0*/  IMAD.MOV.U32 R136, RZ, RZ, R135 ;  /* 0x000000ffff887224 */ /* 0x000fe200078e0087 */
[----:B------:R-:W-:Y:S01]  /*7cd0*/  ISETP.LE.U32.AND P0, PT, R4, UR4, PT ;  /* 0x0000000404007c0c */ /* 0x000fe2000bf03070 */
[----:B------:R-:W-:Y:S01]  /*7ce0*/  IMAD.MOV.U32 R84, RZ, RZ, R18 ;  /* 0x000000ffff547224 */ /* 0x000fe200078e0012 */
[----:B------:R-:W-:Y:S01]  /*7cf0*/  SHF.R.U32.HI R4, RZ, 0x18, R75 ;  /* 0x00000018ff047819 */ /* 0x000fe2000001164b */
[----:B------:R-:W-:Y:S01]  /*7d00*/  @!P2 HFMA2.BF16_V2 R28, -RZ.H0_H0, RZ.H0_H0, -R239.H0_H0 ;  /* 0x200000ffff1ca231 */ /* 0x000fe200003409ef */
[----:B------:R-:W-:Y:S01]  /*7d10*/  PRMT R238, R5, 0x7632, R238 ;  /* 0x0000763205ee7816 */ /* 0x000fe200000000ee */
[--C-:B------:R-:W-:Y:S01]  /*7d20*/  FFMA.FTZ R5, R82, UR30, -R3.reuse ;  /* 0x0000001e52057c23 */ /* 0x100fe20008010803 */
[----:B------:R-:W-:Y:S01]  /*7d30*/  ISETP.LE.U32.AND P5, PT, R4, UR4, PT ;  /* 0x0000000404007c0c */ /* 0x000fe2000bfa3070 */
[----:B------:R-:W-:Y:S01]  /*7d40*/  MUFU.EX2 R16, R16 ;  /* 0x0000001000107308 */ /* 0x000fe20000000800 */
[----:B--2---:R-:W-:Y:S01]  /*7d50*/  F2FP.BF16.F32.PACK_AB R4, R185, R186 ;  /* 0x000000bab904723e */ /* 0x004fe200000010ff */
[--C-:B------:R-:W-:Y:S01]  /*7d60*/  FFMA.FTZ R18, R161, UR30, -R3.reuse ;  /* 0x0000001ea1127c23 */ /* 0x100fe20008010803 */
[----:B------:R-:W-:Y:S01]  /*7d70*/  PRMT R246, R239, 0x5410, R238 ;  /* 0x00005410eff67816 */ /* 0x000fe200000000ee */
[----:B------:R-:W-:Y:S01]  /*7d80*/  FFMA.FTZ R19, R146, UR30, -R3 ;  /* 0x0000001e92137c23 */ /* 0x000fe20008010803 */
[C---:B------:R-:W-:Y:S01]  /*7d90*/  PRMT R233, R4.reuse, 0x7610, R233 ;  /* 0x0000761004e97816 */ /* 0x040fe200000000e9 */
[----:B------:R-:W-:Y:S01]  /*7da0*/  @!P0 HFMA2.BF16_V2 R30, -RZ.H0_H0, RZ.H0_H0, -R238.H0_H0 ;  /* 0x200000ffff1e8231 */ /* 0x000fe200003409ee */
[----:B------:R-:W-:Y:S01]  /*7db0*/  PRMT R231, R4, 0x7632, R231 ;  /* 0x0000763204e77816 */ /* 0x000fe200000000e7 */
[----:B------:R2:W3:Y:S01]  /*7dc0*/  MUFU.EX2 R205, R5 ;  /* 0x0000000500cd7308 */ /* 0x0004e20000000800 */
[----:B------:R-:W-:-:S02]  /*7dd0*/  IMAD.MOV.U32 R4, RZ, RZ, R74 ;  /* 0x000000ffff047224 */ /* 0x000fc400078e004a */
[----:B------:R-:W-:Y:S01]  /*7de0*/  @!P1 HFMA2.BF16_V2 R31, -RZ.H0_H0, RZ.H0_H0, -R233.H0_H0 ;  /* 0x200000ffff1f9231 */ /* 0x000fe200003409e9 */
[----:B------:R-:W-:Y:S01]  /*7df0*/  @!P0 PRMT R238, R30, 0x5410, RZ ;  /* 0x000054101eee8816 */ /* 0x000fe200000000ff */
[----:B------:R-:W-:Y:S01]  /*7e00*/  @!P5 HFMA2.BF16_V2 R32, -RZ.H0_H0, RZ.H0_H0, -R231.H0_H0 ;  /* 0x200000ffff20d231 */ /* 0x000fe200003409e7 */
[----:B----4-:R-:W-:Y:S01]  /*7e10*/  PRMT R6, R74, 0x7773, RZ ;  /* 0x000077734a067816 */ /* 0x010fe200000000ff */
[----:B-1----:R-:W-:Y:S01]  /*7e20*/  FFMA.FTZ R11, R163, UR30, -R3 ;  /* 0x0000001ea30b7c23 */ /* 0x002fe20008010803 */
[----:B------:R-:W-:Y:S01]  /*7e30*/  LOP3.LUT R4, R4, 0xff, RZ, 0xc0, !PT ;  /* 0x000000ff04047812 */ /* 0x000fe200078ec0ff */
[----:B------:R1:W-:Y:S01]  /*7e40*/  MUFU.EX2 R30, R8 ;  /* 0x00000008001e7308 */ /* 0x0003e20000000800 */
[----:B------:R-:W-:Y:S01]  /*7e50*/  PRMT R137, R233, 0x5410, R231 ;  /* 0x00005410e9897816 */ /* 0x000fe200000000e7 */
[--C-:B------:R-:W-:Y:S01]  /*7e60*/  FFMA.FTZ R26, R58, UR30, -R3.reuse ;  /* 0x0000001e3a1a7c23 */ /* 0x100fe20008010803 */
[----:B------:R-:W-:Y:S01]  /*7e70*/  ISETP.LE.U32.AND P0, PT, R4, UR4, PT ;  /* 0x0000000404007c0c */ /* 0x000fe2000bf03070 */
[----:B------:R-:W-:Y:S01]  /*7e80*/  IMAD.MOV.U32 R4, RZ, RZ, R86 ;  /* 0x000000ffff047224 */ /* 0x000fe200078e0056 */
[----:B------:R-:W-:Y:S01]  /*7e90*/  @!P2 PRMT R239, R28, 0x5410, RZ ;  /* 0x000054101cefa816 */ /* 0x000fe200000000ff */
[--C-:B------:R-:W-:Y:S01]  /*7ea0*/  FFMA.FTZ R27, R57, UR30, -R3.reuse ;  /* 0x0000001e391b7c23 */ /* 0x100fe20008010803 */
[----:B------:R-:W-:Y:S01]  /*7eb0*/  @!P1 PRMT R233, R31, 0x5410, RZ ;  /* 0x000054101fe99816 */ /* 0x000fe200000000ff */
[----:B------:R-:W-:Y:S01]  /*7ec0*/  MUFU.EX2 R28, R14 ;  /* 0x0000000e001c7308 */ /* 0x000fe20000000800 */
[----:B--2---:R-:W-:Y:S01]  /*7ed0*/  FFMA.FTZ R5, R108, UR30, -R2 ;  /* 0x0000001e6c057c23 */ /* 0x004fe20008010802 */
[----:B------:R-:W-:Y:S01]  /*7ee0*/  LOP3.LUT R4, R4, 0xff, RZ, 0xc0, !PT ;  /* 0x000000ff04047812 */ /* 0x000fe200078ec0ff */
[--C-:B------:R-:W-:Y:S01]  /*7ef0*/  FFMA.FTZ R76, R55, UR30, -R3.reuse ;  /* 0x0000001e374c7c23 */ /* 0x100fe20008010803 */
[----:B------:R-:W-:Y:S01]  /*7f00*/  ISETP.GT.U32.AND P2, PT, R6, UR4, PT ;  /* 0x0000000406007c0c */ /* 0x000fe2000bf44070 */
[--C-:B------:R-:W-:Y:S01]  /*7f10*/  FFMA.FTZ R6, R78, UR30, -R3.reuse ;  /* 0x0000001e4e067c23 */ /* 0x100fe20008010803 */
[----:B---3--:R-:W-:Y:S01]  /*7f20*/  F2FP.BF16.F32.PACK_AB R7, R205, R252 ;  /* 0x000000fccd07723e */ /* 0x008fe200000010ff */
[--C-:B------:R-:W-:Y:S01]  /*7f30*/  FFMA.FTZ R81, R54, UR30, -R3.reuse ;  /* 0x0000001e36517c23 */ /* 0x100fe20008010803 */
[----:B------:R2:W-:Y:S01]  /*7f40*/  MUFU.EX2 R182, R5 ;  /* 0x0000000500b67308 */ /* 0x0005e20000000800 */
[----:B------:R-:W-:Y:S01]  /*7f50*/  @!P5 PRMT R231, R32, 0x5410, RZ ;  /* 0x0000541020e7d816 */ /* 0x000fe200000000ff */
[----:B------:R-:W-:Y:S01]  /*7f60*/  IMAD.MOV.U32 R32, RZ, RZ, R22 ;  /* 0x000000ffff207224 */ /* 0x000fe200078e0016 */
[----:B------:R-:W-:Y:S01]  /*7f70*/  ISETP.LE.U32.AND P5, PT, R4, UR4, PT ;  /* 0x0000000404007c0c */ /* 0x000fe2000bfa3070 */
[--C-:B------:R-:W-:Y:S01]  /*7f80*/  FFMA.FTZ R22, R132, UR30, -R3.reuse ;  /* 0x0000001e84167c23 */ /* 0x100fe20008010803 */
[----:B------:R-:W-:Y:S01]  /*7f90*/  LOP3.LUT R4, R116, 0xffff, RZ, 0xc0, !PT ;  /* 0x0000ffff74047812 */ /* 0x000fe200078ec0ff */
[----:B-1----:R-:W-:Y:S01]  /*7fa0*/  FFMA.FTZ R8, R165, UR30, -R3 ;  /* 0x0000001ea5087c23 */ /* 0x002fe20008010803 */
[----:B------:R-:W-:Y:S01]  /*7fb0*/  PRMT R226, R7, 0x7632, R226 ;  /* 0x0000763207e27816 */ /* 0x000fe200000000e2 */
[----:B------:R-:W-:Y:S01]  /*7fc0*/  MUFU.EX2 R68, R6 ;  /* 0x0000000600447308 */ /* 0x000fe20000000800 */
[----:B------:R-:W-:-:S02]  /*7fd0*/  SHF.R.U32.HI R4, RZ, 0x8, R4 ;  /* 0x00000008ff047819 */ /* 0x000fc40000011604 */
[----:B------:R-:W-:Y:S01]  /*7fe0*/  PRMT R227, R7, 0x7610, R227 ;  /* 0x0000761007e37816 */ /* 0x000fe200000000e3 */
[----:B------:R-:W-:Y:S01]  /*7ff0*/  @P3 HFMA2.BF16_V2 R37, -RZ.H0_H0, RZ.H0_H0, -R226.H0_H0 ;  /* 0x200000ffff253231 */ /* 0x000fe200003409e2 */
[----:B------:R-:W-:Y:S01]  /*8000*/  LOP3.LUT R4, R4, 0xffff, RZ, 0xc0, !PT ;  /* 0x0000ffff04047812 */ /* 0x000fe200078ec0ff */
[----:B------:R-:W-:Y:S01]  /*8010*/  FFMA.FTZ R7, R139, UR30, -R2 ;  /* 0x0000001e8b077c23 */ /* 0x000fe20008010802 */
[----:B------:R-:W-:Y:S01]  /*8020*/  PRMT R109, R227, 0x5410, R226 ;  /* 0x00005410e36d7816 */ /* 0x000fe200000000e2 */
[----:B------:R-:W-:Y:S02]  /*8030*/  @!P0 HFMA2.BF16_V2 R33, -RZ.H0_H0, RZ.H0_H0, -R227.H0_H0 ;  /* 0x200000ffff218231 */ /* 0x000fe400003409e3 */
[--C-:B--2---:R-:W-:Y:S01]  /*8040*/  FFMA.FTZ R5, R90, UR30, -R2.reuse ;  /* 0x0000001e5a057c23 */ /* 0x104fe20008010802 */
[----:B------:R-:W-:Y:S01]  /*8050*/  @P3 PRMT R226, R37, 0x5410, RZ ;  /* 0x0000541025e23816 */ /* 0x000fe200000000ff */
[----:B------:R-:W-:Y:S01]  /*8060*/  FFMA.FTZ R37, R51, UR30, -R2 ;  /* 0x0000001e33257c23 */ /* 0x000fe20008010802 */
[----:B------:R-:W-:Y:S01]  /*8070*/  ISETP.LE.U32.AND P3, PT, R4, UR4, PT ;  /* 0x0000000404007c0c */ /* 0x000fe2000bf63070 */
[----:B------:R1:W2:Y:S01]  /*8080*/  MUFU.EX2 R251, R5 ;  /* 0x0000000500fb7308 */ /* 0x0002a20000000800 */
[----:B------:R-:W-:Y:S01]  /*8090*/  PRMT R4, R116, 0x7632, R4 ;  /* 0x0000763274047816 */ /* 0x000fe20000000004 */
[----:B------:R-:W-:Y:S01]  /*80a0*/  FFMA.FTZ R90, R43, UR30, -R2 ;  /* 0x0000001e2b5a7c23 */ /* 0x000fe20008010802 */
[----:B------:R-:W-:Y:S01]  /*80b0*/  @!P0 PRMT R227, R33, 0x5410, RZ ;  /* 0x0000541021e38816 */ /* 0x000fe200000000ff */
[----:B------:R-:W-:-:S02]  /*80c0*/  IMAD.MOV.U32 R33, RZ, RZ, R23 ;  /* 0x000000ffff217224 */ /* 0x000fc400078e0017 */
[----:B------:R-:W-:Y:S02]  /*80d0*/  FFMA.FTZ R23, R89, UR30, -R3 ;  /* 0x0000001e59177c23 */ /* 0x000fe40008010803 */
[----:B------:R-:W-:Y:S08]  /*80e0*/  MUFU.EX2 R132, R13 ;  /* 0x0000000d00847308 */ /* 0x000ff00000000800 */
[----:B------:R-:W-:Y:S01]  /*80f0*/  MUFU.EX2 R17, R17 ;  /* 0x0000001100117308 */ /* 0x000fe20000000800 */
[----:B-1----:R-:W-:-:S02]  /*8100*/  LOP3.LUT R5, R116, 0xff, RZ, 0xc0, !PT ;  /* 0x000000ff74057812 */ /* 0x002fc400078ec0ff */
[----:B--2---:R-:W-:Y:S02]  /*8110*/  F2FP.BF16.F32.PACK_AB R6, R251, R182 ;  /* 0x000000b6fb06723e */ /* 0x004fe400000010ff */
[----:B------:R-:W-:Y:S01]  /*8120*/  ISETP.LE.U32.AND P1, PT, R5, UR4, PT ;  /* 0x0000000405007c0c */ /* 0x000fe2000bf23070 */
[----:B------:R-:W-:Y:S01]  /*8130*/  FFMA.FTZ R5, R80, UR30, -R3 ;  /* 0x0000001e50057c23 */ /* 0x000fe20008010803 */
[C---:B------:R-:W-:Y:S01]  /*8140*/  PRMT R217, R6.reuse, 0x7632, R217 ;  /* 0x0000763206d97816 */ /* 0x040fe200000000d9 */
[----:B------:R-:W-:Y:S01]  /*8150*/  MUFU.EX2 R35, R35 ;  /* 0x0000002300237308 */ /* 0x000fe20000000800 */
[----:B------:R-:W-:-:S03]  /*8160*/  PRMT R221, R6, 0x7610, R221 ;  /* 0x0000761006dd7816 */ /* 0x000fc600000000dd */
[----:B------:R-:W-:Y:S01]  /*8170*/  @P2 HFMA2.BF16_V2 R39, -RZ.H0_H0, RZ.H0_H0, -R217.H0_H0 ;  /* 0x200000ffff272231 */ /* 0x000fe200003409d9 */
[----:B------:R-:W-:Y:S01]  /*8180*/  PRMT R240, R221, 0x5410, R217 ;  /* 0x00005410ddf07816 */ /* 0x000fe200000000d9 */
[----:B------:R-:W-:Y:S02]  /*8190*/  @P4 HFMA2.BF16_V2 R36, -RZ.H0_H0, RZ.H0_H0, -R221.H0_H0 ;  /* 0x200000ffff244231 */ /* 0x000fe400003409dd */
[----:B------:R1:W2:Y:S01]  /*81a0*/  MUFU.EX2 R123, R5 ;  /* 0x00000005007b7308 */ /* 0x0002a20000000800 */
[----:B------:R-:W-:Y:S02]  /*81b0*/  @P2 PRMT R217, R39, 0x5410, RZ ;  /* 0x0000541027d92816 */ /* 0x000fe400000000ff */
[----:B------:R-:W-:Y:S01]  /*81c0*/  @P4 PRMT R221, R36, 0x5410, RZ ;  /* 0x0000541024dd4816 */ /* 0x000fe200000000ff */
[----:B------:R-:W-:-:S04]  /*81d0*/  FFMA.FTZ R36, R49, UR30, -R2 ;  /* 0x0000001e31247c23 */ /* 0x000fc80008010802 */
[----:B------:R3:W-:Y:S01]  /*81e0*/  MUFU.EX2 R39, R7 ;  /* 0x0000000700277308 */ /* 0x0007e20000000800 */
[----:B-1----:R-:W-:Y:S01]  /*81f0*/  IMAD.MOV.U32 R5, RZ, RZ, R92 ;  /* 0x000000ffff057224 */ /* 0x002fe200078e005c */
[----:B--2---:R-:W-:-:S04]  /*8200*/  F2FP.BF16.F32.PACK_AB R6, R123, R68 ;  /* 0x000000447b06723e */ /* 0x004fc800000010ff */
[----:B------:R-:W-:Y:S02]  /*8210*/  LOP3.LUT R5, R5, 0xff, RZ, 0xc0, !PT ;  /* 0x000000ff05057812 */ /* 0x000fe400078ec0ff */
[----:B------:R-:W-:Y:S01]  /*8220*/  PRMT R230, R6, 0x7610, R230 ;  /* 0x0000761006e67816 */ /* 0x000fe200000000e6 */
[----:B---3--:R-:W-:Y:S01]  /*8230*/  FFMA.FTZ R7, R171, UR30, -R3 ;  /* 0x0000001eab077c23 */ /* 0x008fe20008010803 */
[----:B------:R-:W-:Y:S02]  /*8240*/  ISETP.LE.U32.AND P0, PT, R5, UR4, PT ;  /* 0x0000000405007c0c */ /* 0x000fe4000bf03070 */
[----:B------:R-:W-:Y:S01]  /*8250*/  LOP3.LUT R5, R4, 0xff, RZ, 0xc0, !PT ;  /* 0x000000ff04057812 */ /* 0x000fe200078ec0ff */
[----:B------:R-:W-:Y:S01]  /*8260*/  @!P1 HFMA2.BF16_V2 R38, -RZ.H0_H0, RZ.H0_H0, -R230.H0_H0 ;  /* 0x200000ffff269231 */ /* 0x000fe200003409e6 */
[----:B------:R-:W-:Y:S01]  /*8270*/  PRMT R4, R115, 0x7632, R4 ;  /* 0x0000763273047816 */ /* 0x000fe20000000004 */
[----:B------:R-:W-:Y:S01]  /*8280*/  MUFU.EX2 R135, R7 ;  /* 0x0000000700877308 */ /* 0x000fe20000000800 */
[----:B------:R-:W-:Y:S01]  /*8290*/  PRMT R234, R6, 0x7632, R234 ;  /* 0x0000763206ea7816 */ /* 0x000fe200000000ea */
[----:B------:R-:W-:Y:S01]  /*82a0*/  FFMA.FTZ R6, R101, UR30, -R2 ;  /* 0x0000001e65067c23 */ /* 0x000fe20008010802 */
[----:B------:R-:W-:Y:S01]  /*82b0*/  LOP3.LUT R4, R4, 0xff, RZ, 0xc0, !PT ;  /* 0x000000ff04047812 */ /* 0x000fe200078ec0ff */
[--C-:B------:R-:W-:Y:S01]  /*82c0*/  FFMA.FTZ R101, R160, UR30, -R0.reuse ;  /* 0x0000001ea0657c23 */ /* 0x100fe20008010800 */
[----:B------:R-:W-:Y:S01]  /*82d0*/  ISETP.LE.U32.AND P4, PT, R5, UR4, PT ;  /* 0x0000000405007c0c */ /* 0x000fe2000bf83070 */
[----:B------:R-:W-:Y:S01]  /*82e0*/  @!P3 HFMA2.BF16_V2 R40, -RZ.H0_H0, RZ.H0_H0, -R234.H0_H0 ;  /* 0x200000ffff28b231 */ /* 0x000fe200003409ea */
[----:B------:R-:W-:Y:S01]  /*82f0*/  ISETP.LE.U32.AND P2, PT, R4, UR4, PT ;  /* 0x0000000404007c0c */ /* 0x000fe2000bf43070 */
[----:B------:R1:W-:Y:S01]  /*8300*/  MUFU.EX2 R178, R6 ;  /* 0x0000000600b27308 */ /* 0x0003e20000000800 */
[----:B------:R-:W-:Y:S01]  /*8310*/  LOP3.LUT R4, R115, 0xffff, RZ, 0xc0, !PT ;  /* 0x0000ffff73047812 */ /* 0x000fe200078ec0ff */
[----:B------:R-:W-:Y:S01]  /*8320*/  FFMA.FTZ R160, R121, UR30, -R0 ;  /* 0x0000001e79a07c23 */ /* 0x000fe20008010800 */
[----:B------:R-:W-:-:S02]  /*8330*/  SHF.R.U32.HI R5, RZ, 0x18, R116 ;  /* 0x00000018ff057819 */ /* 0x000fc40000011674 */
[----:B------:R-:W-:Y:S02]  /*8340*/  PRMT R210, R230, 0x5410, R234 ;  /* 0x00005410e6d27816 */ /* 0x000fe400000000ea */
[----:B------:R-:W-:Y:S02]  /*8350*/  SHF.R.U32.HI R4, RZ, 0x8, R4 ;  /* 0x00000008ff047819 */ /* 0x000fe40000011604 */
[----:B------:R-:W-:Y:S02]  /*8360*/  @!P1 PRMT R230, R38, 0x5410, RZ ;  /* 0x0000541026e69816 */ /* 0x000fe400000000ff */
[----:B------:R-:W-:Y:S01]  /*8370*/  ISETP.LE.U32.AND P1, PT, R5, UR4, PT ;  /* 0x0000000405007c0c */ /* 0x000fe2000bf23070 */
[----:B------:R-:W-:Y:S01]  /*8380*/  FFMA.FTZ R5, R105, UR30, -R2 ;  /* 0x0000001e69057c23 */ /* 0x000fe20008010802 */
[----:B------:R-:W-:Y:S01]  /*8390*/  LOP3.LUT R4, R4, 0xffff, RZ, 0xc0, !PT ;  /* 0x0000ffff04047812 */ /* 0x000fe200078ec0ff */
[----:B------:R-:W-:Y:S01]  /*83a0*/  FFMA.FTZ R105, R150, UR30, -R0 ;  /* 0x0000001e96697c23 */ /* 0x000fe20008010800 */
[----:B------:R-:W-:Y:S01]  /*83b0*/  @!P3 PRMT R234, R40, 0x5410, RZ ;  /* 0x0000541028eab816 */ /* 0x000fe200000000ff */
[----:B------:R2:W3:Y:S01]  /*83c0*/  MUFU.EX2 R174, R5 ;  /* 0x0000000500ae7308 */ /* 0x0004e20000000800 */
[----:B------:R-:W-:Y:S01]  /*83d0*/  ISETP.LE.U32.AND P3, PT, R4, UR4, PT ;  /* 0x0000000404007c0c */ /* 0x000fe2000bf63070 */
[--C-:B------:R-:W-:Y:S01]  /*83e0*/  FFMA.FTZ R4, R167, UR30, -R2.reuse ;  /* 0x0000001ea7047c23 */ /* 0x100fe20008010802 */
[----:B-1----:R-:W-:Y:S01]  /*83f0*/  FFMA.FTZ R6, R162, UR30, -R2 ;  /* 0x0000001ea2067c23 */ /* 0x002fe20008010802 */
[--C-:B------:R-:W-:Y:S01]  /*8400*/  FFMA.FTZ R150, R124, UR30, -R0.reuse ;  /* 0x0000001e7c967c23 */ /* 0x100fe20008010800 */
[----:B------:R-:W-:Y:S01]  /*8410*/  FFMA.FTZ R162, R118, UR30, -R0 ;  /* 0x0000001e76a27c23 */ /* 0x000fe20008010800 */
[----:B------:R-:W-:-:S02]  /*8420*/  IMAD.MOV.U32 R40, RZ, RZ, R24 ;  /* 0x000000ffff287224 */ /* 0x000fc400078e0018 */
[--C-:B------:R-:W-:Y:S01]  /*8430*/  FFMA.FTZ R24, R85, UR30, -R3.reuse ;  /* 0x0000001e55187c23 */ /* 0x100fe20008010803 */
[----:B------:R3:W-:Y:S01]  /*8440*/  MUFU.EX2 R212, R4 ;  /* 0x0000000400d47308 */ /* 0x0007e20000000800 */
[----:B------:R-:W-:-:S07]  /*8450*/  FFMA.FTZ R85, R53, UR30, -R3 ;  /* 0x0000001e35557c23 */ /* 0x000fce0008010803 */
[----:B------:R1:W-:Y:S01]  /*8460*/  MUFU.EX2 R112, R6 ;  /* 0x0000000600707308 */ /* 0x0003e20000000800 */
[----:B--2---:R-:W-:Y:S01]  /*8470*/  FFMA.FTZ R5, R148, UR30, -R2 ;  /* 0x0000001e94057c23 */ /* 0x004fe20008010802 */
[----:B------:R-:W-:Y:S01]  /*8480*/  FFMA.FTZ R2, R106, UR30, -R3 ;  /* 0x0000001e6a027c23 */ /* 0x000fe20008010803 */
[----:B------:R-:W-:Y:S01]  /*8490*/  FFMA.FTZ R148, R130, UR30, -R0 ;  /* 0x0000001e82947c23 */ /* 0x000fe20008010800 */
[----:B------:R-:W-:-:S04]  /*84a0*/  PRMT R0, R86, 0x7771, RZ ;  /* 0x0000777156007816 */ /* 0x000fc800000000ff */
[----:B------:R2:W-:Y:S01]  /*84b0*/  MUFU.EX2 R131, R2 ;  /* 0x0000000200837308 */ /* 0x0005e20000000800 */
[----:B---3--:R-:W-:-:S04]  /*84c0*/  F2FP.BF16.F32.PACK_AB R4, R174, R178 ;  /* 0x000000b2ae04723e */ /* 0x008fc800000010ff */
[C---:B------:R-:W-:Y:S02]  /*84d0*/  PRMT R214, R4.reuse, 0x7610, R214 ;  /* 0x0000761004d67816 */ /* 0x040fe400000000d6 */
[----:B------:R-:W-:Y:S01]  /*84e0*/  PRMT R213, R4, 0x7632, R213 ;  /* 0x0000763204d57816 */ /* 0x000fe200000000d5 */
[----:B------:R3:W-:Y:S01]  /*84f0*/  MUFU.EX2 R31, R5 ;  /* 0x00000005001f7308 */ /* 0x0007e20000000800 */
[----:B------:R-:W-:Y:S01]  /*8500*/  FFMA.FTZ R4, R95, UR30, -R3 ;  /* 0x0000001e5f047c23 */ /* 0x000fe20008010803 */
[----:B------:R-:W-:Y:S01]  /*8510*/  @!P4 HFMA2.BF16_V2 R43, -RZ.H0_H0, RZ.H0_H0, -R214.H0_H0 ;  /* 0x200000ffff2bc231 */ /* 0x000fe200003409d6 */
[----:B------:R-:W-:Y:S01]  /*8520*/  PRMT R110, R214, 0x5410, R213 ;  /* 0x00005410d66e7816 */ /* 0x000fe200000000d5 */
[----:B------:R-:W-:Y:S02]  /*8530*/  @!P1 HFMA2.BF16_V2 R41, -RZ.H0_H0, RZ.H0_H0, -R213.H0_H0 ;  /* 0x200000ffff299231 */ /* 0x000fe400003409d5 */
[--C-:B-1----:R-:W-:Y:S01]  /*8540*/  FFMA.FTZ R6, R169, UR30, -R3.reuse ;  /* 0x0000001ea9067c23 */ /* 0x102fe20008010803 */
[----:B------:R-:W-:Y:S01]  /*8550*/  @!P4 PRMT R214, R43, 0x5410, RZ ;  /* 0x000054102bd6c816 */ /* 0x000fe200000000ff */
[----:B------:R1:W-:Y:S01]  /*8560*/  MUFU.EX2 R38, R9 ;  /* 0x0000000900267308 */ /* 0x0003e20000000800 */
[--C-:B--2---:R-:W-:Y:S01]  /*8570*/  FFMA.FTZ R2, R103, UR30, -R3.reuse ;  /* 0x0000001e67027c23 */ /* 0x104fe20008010803 */
[----:B------:R-:W-:Y:S01]  /*8580*/  ISETP.GT.U32.AND P4, PT, R0, UR4, PT ;  /* 0x0000000400007c0c */ /* 0x000fe2000bf84070 */
[----:B------:R-:W-:Y:S01]  /*8590*/  FFMA.FTZ R43, R56, UR30, -R3 ;  /* 0x0000001e382b7c23 */ /* 0x000fe20008010803 */
[----:B------:R-:W-:Y:S01]  /*85a0*/  PRMT R0, R86, 0x7772, RZ ;  /* 0x0000777256007816 */ /* 0x000fe200000000ff */
[----:B------:R-:W-:Y:S01]  /*85b0*/  STL [R1+0x358], R214 ;  /* 0x000358d601007387 */ /* 0x000fe20000100800 */
[----:B------:R-:W-:Y:S01]  /*85c0*/  @!P1 PRMT R213, R41, 0x5410, RZ ;  /* 0x0000541029d59816 */ /* 0x000fe200000000ff */
[----:B------:R-:W-:Y:S01]  /*85d0*/  IMAD.MOV.U32 R41, RZ, RZ, R25 ;  /* 0x000000ffff297224 */ /* 0x000fe200078e0019 */
[----:B------:R-:W2:Y:S01]  /*85e0*/  MUFU.EX2 R130, R2 ;  /* 0x0000000200827308 */ /* 0x000ea20000000800 */
[----:B------:R-:W-:Y:S01]  /*85f0*/  ISETP.GT.U32.AND P1, PT, R0, UR4, PT ;  /* 0x0000000400007c0c */ /* 0x000fe2000bf24070 */
[--C-:B------:R-:W-:Y:S01]  /*8600*/  FFMA.FTZ R0, R97, UR30, -R3.reuse ;  /* 0x0000001e61007c23 */ /* 0x100fe20008010803 */
[----:B---3--:R-:W-:-:S05]  /*8610*/  FFMA.FTZ R5, R91, UR30, -R3 ;  /* 0x0000001e5b057c23 */ /* 0x008fca0008010803 */
[----:B------:R3:W4:Y:S01]  /*8620*/  MUFU.EX2 R103, R10 ;  /* 0x0000000a00677308 */ /* 0x0007220000000800 */
[----:B-1----:R-:W-:-:S07]  /*8630*/  FFMA.FTZ R9, R168, UR30, -R3 ;  /* 0x0000001ea8097c23 */ /* 0x002fce0008010803 */
[----:B------:R4:W-:Y:S01]  /*8640*/  MUFU.EX2 R133, R0 ;  /* 0x0000000000857308 */ /* 0x0009e20000000800 */
[----:B--2---:R-:W-:-:S04]  /*8650*/  F2FP.BF16.F32.PACK_AB R2, R130, R131 ;  /* 0x000000838202723e */ /* 0x004fc800000010ff */
[C---:B------:R-:W-:Y:S02]  /*8660*/  PRMT R202, R2.reuse, 0x7610, R202 ;  /* 0x0000761002ca7816 */ /* 0x040fe400000000ca */
[----:B------:R-:W-:Y:S01]  /*8670*/  PRMT R201, R2, 0x7632, R201 ;  /* 0x0000763202c97816 */ /* 0x000fe200000000c9 */
[----:B------:R-:W-:Y:S01]  /*8680*/  FFMA.FTZ R2, R99, UR30, -R3 ;  /* 0x0000001e63027c23 */ /* 0x000fe20008010803 */
[----:B---3--:R-:W-:Y:S02]  /*8690*/  IMAD.MOV.U32 R10, RZ, RZ, R109 ;  /* 0x000000ffff0a7224 */ /* 0x008fe400078e006d */
[----:B------:R-:W-:Y:S01]  /*86a0*/  @!P5 HFMA2.BF16_V2 R42, -RZ.H0_H0, RZ.H0_H0, -R202.H0_H0 ;  /* 0x200000ffff2ad231 */ /* 0x000fe200003409ca */
[----:B------:R-:W-:Y:S01]  /*86b0*/  PRMT R25, R202, 0x5410, R201 ;  /* 0x00005410ca197816 */ /* 0x000fe200000000c9 */
[----:B------:R1:W2:Y:S01]  /*86c0*/  MUFU.EX2 R109, R2 ;  /* 0x00000002006d7308 */ /* 0x0002a20000000800 */
[----:B------:R-:W-:Y:S02]  /*86d0*/  @P4 HFMA2.BF16_V2 R45, -RZ.H0_H0, RZ.H0_H0, -R201.H0_H0 ;  /* 0x200000ffff2d4231 */ /* 0x000fe400003409c9 */
[----:B------:R-:W-:Y:S01]  /*86e0*/  IMAD.U32 R3, RZ, RZ, UR29 ;  /* 0x0000001dff037e24 */ /* 0x000fe2000f8e00ff */
[----:B------:R-:W-:Y:S01]  /*86f0*/  @!P5 PRMT R202, R42, 0x5410, RZ ;  /* 0x000054102acad816 */ /* 0x000fe200000000ff */
[----:B------:R-:W-:Y:S01]  /*8700*/  IMAD.MOV.U32 R13, RZ, RZ, R25 ;  /* 0x000000ffff0d7224 */ /* 0x000fe200078e0019 */
[----:B----4-:R-:W-:Y:S01]  /*8710*/  F2FP.BF16.F32.PACK_AB R0, R103, R107 ;  /* 0x0000006b6700723e */ /* 0x010fe200000010ff */
[----:B------:R-:W-:Y:S01]  /*8720*/  UIADD3 UR29, UPT, UPT, UR29, 0x3, URZ ;  /* 0x000000031d1d7890 */ /* 0x000fe2000fffe0ff */
[----:B------:R-:W-:Y:S01]  /*8730*/  @P4 PRMT R201, R45, 0x5410, RZ ;  /* 0x000054102dc94816 */ /* 0x000fe200000000ff */
[----:B------:R-:W3:Y:S01]  /*8740*/  MUFU.EX2 R42, R12 ;  /* 0x0000000c002a7308 */ /* 0x000ee20000000800 */
[C---:B------:R-:W-:Y:S01]  /*8750*/  PRMT R193, R0.reuse, 0x7610, R193 ;  /* 0x0000761000c17816 */ /* 0x040fe200000000c1 */
[----:B------:R-:W-:Y:S01]  /*8760*/  STL [R1+0x34c], R202 ;  /* 0x00034cca01007387 */ /* 0x000fe20000100800 */
[----:B------:R-:W-:-:S02]  /*8770*/  PRMT R192, R0, 0x7632, R192 ;  /* 0x0000763200c07816 */ /* 0x000fc400000000c0 */
[----:B------:R-:W-:Y:S01]  /*8780*/  LOP3.LUT R0, R115, 0xff, RZ, 0xc0, !PT ;  /* 0x000000ff73007812 */ /* 0x000fe200078ec0ff */
[----:B------:R-:W-:Y:S01]  /*8790*/  @P1 HFMA2.BF16_V2 R44, -RZ.H0_H0, RZ.H0_H0, -R193.H0_H0 ;  /* 0x200000ffff2c1231 */ /* 0x000fe200003409c1 */
[----:B------:R-:W-:Y:S01]  /*87a0*/  PRMT R247, R193, 0x5410, R192 ;  /* 0x00005410c1f77816 */ /* 0x000fe200000000c0 */
[----:B------:R-:W-:Y:S01]  /*87b0*/  MUFU.EX2 R139, R5 ;  /* 0x00000005008b7308 */ /* 0x000fe20000000800 */
[----:B-1----:R-:W-:Y:S01]  /*87c0*/  PRMT R2, R86, 0x7773, RZ ;  /* 0x0000777356027816 */ /* 0x002fe200000000ff */
[----:B------:R-:W-:Y:S01]  /*87d0*/  STL [R1+0x350], R201 ;  /* 0x000350c901007387 */ /* 0x000fe20000100800 */
[----:B------:R-:W-:Y:S02]  /*87e0*/  ISETP.LE.U32.AND P4, PT, R0, UR4, PT ;  /* 0x0000000400007c0c */ /* 0x000fe4000bf83070 */
[----:B------:R-:W-:Y:S02]  /*87f0*/  ISETP.GT.U32.AND P5, PT, R2, UR4, PT ;  /* 0x0000000402007c0c */ /* 0x000fe4000bfa4070 */
[----:B--2---:R-:W-:Y:S01]  /*8800*/  F2FP.BF16.F32.PACK_AB R2, R133, R109 ;  /* 0x0000006d8502723e */ /* 0x004fe200000010ff */
[----:B------:R-:W-:Y:S01]  /*8810*/  MUFU.EX2 R25, R15 ;  /* 0x0000000f00197308 */ /* 0x000fe20000000800 */
[----:B------:R-:W-:-:S02]  /*8820*/  SHF.R.U32.HI R0, RZ, 0x18, R115 ;  /* 0x00000018ff007819 */ /* 0x000fc40000011673 */
[----:B------:R-:W-:Y:S01]  /*8830*/  @P1 PRMT R193, R44, 0x5410, RZ ;  /* 0x000054102cc11816 */ /* 0x000fe200000000ff */
[----:B------:R-:W-:Y:S01]  /*8840*/  IMAD.MOV.U32 R44, RZ, RZ, R123 ;  /* 0x000000ffff2c7224 */ /* 0x000fe200078e007b */
[----:B------:R-:W-:Y:S02]  /*8850*/  ISETP.LE.U32.AND P1, PT, R0, UR4, PT ;  /* 0x0000000400007c0c */ /* 0x000fe4000bf23070 */
[----:B------:R-:W-:Y:S01]  /*8860*/  PRMT R198, R2, 0x7632, R198 ;  /* 0x0000763202c67816 */ /* 0x000fe200000000c6 */
[----:B------:R1:W-:Y:S01]  /*8870*/  MUFU.EX2 R211, R6 ;  /* 0x0000000600d37308 */ /* 0x0003e20000000800 */
[----:B---3--:R-:W-:Y:S01]  /*8880*/  F2FP.BF16.F32.PACK_AB R0, R132, R42 ;  /* 0x0000002a8400723e */ /* 0x008fe200000010ff */
[----:B------:R-:W-:Y:S01]  /*8890*/  @P5 HFMA2.BF16_V2 R48, -RZ.H0_H0, RZ.H0_H0, -R192.H0_H0 ;  /* 0x200000ffff305231 */ /* 0x000fe200003409c0 */
[----:B------:R-:W-:Y:S01]  /*88a0*/  PRMT R199, R2, 0x7610, R199 ;  /* 0x0000761002c77816 */ /* 0x000fe200000000c7 */
[----:B------:R-:W-:Y:S01]  /*88b0*/  @!P3 HFMA2.BF16_V2 R49, -RZ.H0_H0, RZ.H0_H0, -R198.H0_H0 ;  /* 0x200000ffff31b231 */ /* 0x000fe200003409c6 */
[----:B------:R-:W-:Y:S01]  /*88c0*/  PRMT R197, R0, 0x7610, R197 ;  /* 0x0000761000c57816 */ /* 0x000fe200000000c5 */
[----:B------:R-:W-:Y:S01]  /*88d0*/  STL [R1+0x354], R193 ;  /* 0x000354c101007387 */ /* 0x000fe20000100800 */
[----:B------:R-:W-:Y:S01]  /*88e0*/  @P5 PRMT R192, R48, 0x5410, RZ ;  /* 0x0000541030c05816 */ /* 0x000fe200000000ff */
[----:B------:R-:W-:Y:S01]  /*88f0*/  MUFU.EX2 R5, R8 ;  /* 0x0000000800057308 */ /* 0x000fe20000000800 */
[----:B------:R-:W-:Y:S01]  /*8900*/  PRMT R196, R0, 0x7632, R196 ;  /* 0x0000763200c47816 */ /* 0x000fe200000000c4 */
[----:B------:R-:W-:Y:S01]  /*8910*/  @!P2 HFMA2.BF16_V2 R47, -RZ.H0_H0, RZ.H0_H0, -R197.H0_H0 ;  /* 0x200000ffff2fa231 */ /* 0x000fe200003409c5 */
[----:B------:R-:W-:Y:S01]  /*8920*/  PRMT R0, R92, 0x7771, RZ ;  /* 0x000077715c007816 */ /* 0x000fe200000000ff */
[----:B------:R-:W-:Y:S01]  /*8930*/  @!P4 HFMA2.BF16_V2 R50, -RZ.H0_H0, RZ.H0_H0, -R199.H0_H0 ;  /* 0x200000ffff32c231 */ /* 0x000fe200003409c7 */
[----:B------:R-:W-:Y:S01]  /*8940*/  PRMT R237, R199, 0x5410, R198 ;  /* 0x00005410c7ed7816 */ /* 0x000fe200000000c6 */
[----:B------:R-:W-:Y:S01]  /*8950*/  @!P1 HFMA2.BF16_V2 R46, -RZ.H0_H0, RZ.H0_H0, -R196.H0_H0 ;  /* 0x200000ffff2e9231 */ /* 0x000fe200003409c4 */
[----:B------:R-:W-:Y:S01]  /*8960*/  @!P3 PRMT R198, R49, 0x5410, RZ ;  /* 0x0000541031c6b816 */ /* 0x000fe200000000ff */
[----:B------:R-:W2:Y:S01]  /*8970*/  MUFU.EX2 R48, R4 ;  /* 0x0000000400307308 */ /* 0x000ea20000000800 */
[----:B------:R-:W-:Y:S01]  /*8980*/  ISETP.GT.U32.AND P3, PT, R0, UR4, PT ;  /* 0x0000000400007c0c */ /* 0x000fe2000bf64070 */
[----:B-1----:R-:W-:Y:S01]  /*8990*/  IMAD.WIDE.U32 R6, R172, -0x326172a9, RZ ;  /* 0xcd9e8d57ac067825 */ /* 0x002fe200078e00ff */
[----:B------:R-:W-:-:S02]  /*89a0*/  PRMT R0, R92, 0x7772, RZ ;  /* 0x000077725c007816 */ /* 0x000fc400000000ff */
[----:B------:R-:W-:Y:S01]  /*89b0*/  PRMT R123, R197, 0x5410, R196 ;  /* 0x00005410c57b7816 */ /* 0x000fe200000000c4 */
[----:B------:R-:W-:Y:S01]  /*89c0*/  IMAD.MOV.U32 R49, RZ, RZ, R84 ;  /* 0x000000ffff317224 */ /* 0x000fe200078e0054 */
[----:B------:R-:W-:Y:S01]  /*89d0*/  @!P2 PRMT R197, R47, 0x5410, RZ ;  /* 0x000054102fc5a816 */ /* 0x000fe200000000ff */
[----:B------:R-:W1:Y:S01]  /*89e0*/  MUFU.EX2 R4, R9 ;  /* 0x0000000900047308 */ /* 0x000e620000000800 */
[----:B------:R-:W-:Y:S01]  /*89f0*/  ISETP.GT.U32.AND P2, PT, R0, UR4, PT ;  /* 0x0000000400007c0c */ /* 0x000fe2000bf44070 */
[----:B------:R-:W-:Y:S01]  /*8a00*/  IMAD.MOV.U32 R84, RZ, RZ, R117 ;  /* 0x000000ffff547224 */ /* 0x000fe200078e0075 */
[----:B------:R-:W-:Y:S02]  /*8a10*/  @!P1 PRMT R196, R46, 0x5410, RZ ;  /* 0x000054102ec49816 */ /* 0x000fe400000000ff */
[----:B------:R-:W-:Y:S02]  /*8a20*/  F2FP.BF16.F32.PACK_AB R2, R17, R16 ;  /* 0x000000101102723e */ /* 0x000fe400000010ff */
[----:B------:R-:W-:Y:S01]  /*8a30*/  @!P4 PRMT R199, R50, 0x5410, RZ ;  /* 0x0000541032c7c816 */ /* 0x000fe200000000ff */
[----:B------:R-:W-:Y:S01]  /*8a40*/  IMAD.MOV.U32 R50, RZ, RZ, R68 ;  /* 0x000000ffff327224 */ /* 0x000fe200078e0044 */
[----:B--2---:R-:W-:-:S02]  /*8a50*/  F2FP.BF16.F32.PACK_AB R0, R139, R48 ;  /* 0x000000308b00723e */ /* 0x004fc400000010ff */
[----:B------:R-:W-:Y:S01]  /*8a60*/  PRMT R191, R2, 0x7610, R191 ;  /* 0x0000761002bf7816 */ /* 0x000fe200000000bf */
[----:B------:R-:W-:Y:S01]  /*8a70*/  STL [R1+0x338], R199 ;  /* 0x000338c701007387 */ /* 0x000fe20000100800 */
[C---:B------:R-:W-:Y:S02]  /*8a80*/  PRMT R195, R0.reuse, 0x7610, R195 ;  /* 0x0000761000c37816 */ /* 0x040fe400000000c3 */
[----:B------:R-:W-:Y:S01]  /*8a90*/  PRMT R194, R0, 0x7632, R194 ;  /* 0x0000763200c27816 */ /* 0x000fe200000000c2 */
[----:B------:R-:W-:Y:S01]  /*8aa0*/  @P2 HFMA2.BF16_V2 R54, -RZ.H0_H0, RZ.H0_H0, -R191.H0_H0 ;  /* 0x200000ffff362231 */ /* 0x000fe200003409bf */
[----:B------:R-:W-:Y:S01]  /*8ab0*/  PRMT R0, R92, 0x7773, RZ ;  /* 0x000077735c007816 */ /* 0x000fe200000000ff */
[----:B------:R2:W-:Y:S01]  /*8ac0*/  STL [R1+0x33c], R198 ;  /* 0x00033cc601007387 */ /* 0x0005e20000100800 */
[----:B------:R-:W-:Y:S01]  /*8ad0*/  PRMT R200, R2, 0x7632, R200 ;  /* 0x0000763202c87816 */ /* 0x000fe200000000c8 */
[----:B------:R-:W-:Y:S01]  /*8ae0*/  @P3 HFMA2.BF16_V2 R51, -RZ.H0_H0, RZ.H0_H0, -R194.H0_H0 ;  /* 0x200000ffff333231 */ /* 0x000fe200003409c2 */
[----:B------:R-:W-:Y:S01]  /*8af0*/  ISETP.GT.U32.AND P1, PT, R0, UR4, PT ;  /* 0x0000000400007c0c */ /* 0x000fe2000bf24070 */
[----:B------:R-:W-:Y:S01]  /*8b00*/  FADD.FTZ R0, R212, R112 ;  /* 0x00000070d4007221 */ /* 0x000fe20000010000 */
[----:B-1----:R-:W-:Y:S01]  /*8b10*/  F2FP.BF16.F32.PACK_AB R8, R4, R5 ;  /* 0x000000050408723e */ /* 0x002fe200000010ff */
[----:B------:R1:W-:Y:S01]  /*8b20*/  STL [R1+0x340], R197 ;  /* 0x000340c501007387 */ /* 0x0003e20000100800 */
[----:B------:R-:W-:Y:S01]  /*8b30*/  PRMT R68, R191, 0x5410, R200 ;  /* 0x00005410bf447816 */ /* 0x000fe200000000c8 */
[----:B------:R-:W-:Y:S01]  /*8b40*/  FADD.FTZ R0, R31, R0 ;  /* 0x000000001f007221 */ /* 0x000fe20000010000 */
[----:B------:R-:W-:Y:S01]  /*8b50*/  @P2 PRMT R191, R54, 0x5410, RZ ;  /* 0x0000541036bf2816 */ /* 0x000fe200000000ff */
[----:B------:R-:W-:-:S02]  /*8b60*/  IMAD.MOV.U32 R54, RZ, RZ, R13 ;  /* 0x000000ffff367224 */ /* 0x000fc400078e000d */
[----:B------:R-:W-:Y:S02]  /*8b70*/  @!P0 HFMA2.BF16_V2 R52, -RZ.H0_H0, RZ.H0_H0, -R195.H0_H0 ;  /* 0x200000ffff348231 */ /* 0x000fe400003409c3 */
[----:B------:R-:W-:Y:S01]  /*8b80*/  FADD.FTZ R0, R30, R0 ;  /* 0x000000001e007221 */ /* 0x000fe20000010000 */
[----:B------:R-:W3:Y:S01]  /*8b90*/  MUFU.EX2 R13, R11 ;  /* 0x0000000b000d7308 */ /* 0x000ee20000000800 */
[----:B------:R-:W-:Y:S01]  /*8ba0*/  PRMT R242, R195, 0x5410, R194 ;  /* 0x00005410c3f27816 */ /* 0x000fe200000000c2 */
[----:B------:R-:W-:Y:S01]  /*8bb0*/  STL [R1+0x334], R196 ;  /* 0x000334c401007387 */ /* 0x000fe20000100800 */
[----:B------:R-:W-:Y:S01]  /*8bc0*/  FADD.FTZ R0, R39, R0 ;  /* 0x0000000027007221 */ /* 0x000fe20000010000 */
[----:B------:R-:W-:Y:S01]  /*8bd0*/  @P1 HFMA2.BF16_V2 R53, -RZ.H0_H0, RZ.H0_H0, -R200.H0_H0 ;  /* 0x200000ffff351231 */ /* 0x000fe200003409c8 */
[----:B------:R-:W-:Y:S01]  /*8be0*/  @P3 PRMT R194, R51, 0x5410, RZ ;  /* 0x0000541033c23816 */ /* 0x000fe200000000ff */
[----:B------:R-:W-:Y:S02]  /*8bf0*/  IMAD.MOV.U32 R51, RZ, RZ, R137 ;  /* 0x000000ffff337224 */ /* 0x000fe400078e0089 */
[----:B------:R-:W-:Y:S01]  /*8c00*/  FADD.FTZ R0, R38, R0 ;  /* 0x0000000026007221 */ /* 0x000fe20000010000 */
[----:B------:R4:W-:Y:S01]  /*8c10*/  MUFU.EX2 R11, R19 ;  /* 0x00000013000b7308 */ /* 0x0009e20000000800 */
[----:B------:R-:W-:-:S02]  /*8c20*/  @P1 PRMT R200, R53, 0x5410, RZ ;  /* 0x0000541035c81816 */ /* 0x000fc400000000ff */
[----:B------:R-:W-:Y:S01]  /*8c30*/  FADD.FTZ R0, R28, R0 ;  /* 0x000000001c007221 */ /* 0x000fe20000010000 */
[----:B--2---:R-:W-:Y:S01]  /*8c40*/  IMAD.MOV.U32 R198, RZ, RZ, R50 ;  /* 0x000000ffffc67224 */ /* 0x004fe200078e0032 */
[----:B------:R-:W-:Y:S01]  /*8c50*/  @!P0 PRMT R195, R52, 0x5410, RZ ;  /* 0x0000541034c38816 */ /* 0x000fe200000000ff */
[----:B------:R-:W-:Y:S02]  /*8c60*/  IMAD.MOV.U32 R50, RZ, RZ, R10 ;  /* 0x000000ffff327224 */ /* 0x000fe400078e000a */
[----:B------:R-:W-:Y:S01]  /*8c70*/  FADD.FTZ R0, R25, R0 ;  /* 0x0000000019007221 */ /* 0x000fe20000010000 */
[----:B------:R2:W3:Y:S01]  /*8c80*/  MUFU.EX2 R10, R18 ;  /* 0x00000012000a7308 */ /* 0x0004e20000000800 */
[----:B------:R-:W-:Y:S01]  /*8c90*/  PRMT R47, R8, 0x7610, R47 ;  /* 0x00007610082f7816 */ /* 0x000fe2000000002f */
[----:B-1----:R-:W-:Y:S02]  /*8ca0*/  IMAD.MOV.U32 R197, RZ, RZ, R44 ;  /* 0x000000ffffc57224 */ /* 0x002fe400078e002c */
[----:B------:R-:W-:Y:S01]  /*8cb0*/  FADD.FTZ R12, R72, R0 ;  /* 0x00000000480c7221 */ /* 0x000fe20000010000 */
[----:B------:R-:W-:Y:S01]  /*8cc0*/  FADD.FTZ R0, R135, R211 ;  /* 0x000000d387007221 */ /* 0x000fe20000010000 */
[----:B------:R-:W-:Y:S01]  /*8cd0*/  PRMT R46, R8, 0x7632, R46 ;  /* 0x00007632082e7816 */ /* 0x000fe2000000002e */
[----:B------:R-:W-:Y:S01]  /*8ce0*/  IMAD.MOV.U32 R52, RZ, RZ, R232 ;  /* 0x000000ffff347224 */ /* 0x000fe200078e00e8 */
[----:B------:R-:W-:Y:S01]  /*8cf0*/  STL [R1+0x32c], R195 ;  /* 0x00032cc301007387 */ /* 0x000fe20000100800 */
[----:B------:R-:W-:Y:S01]  /*8d00*/  FADD.FTZ R2, R5, R0 ;  /* 0x0000000005027221 */ /* 0x000fe20000010000 */
[--C-:B------:R-:W-:Y:S01]  /*8d10*/  LOP3.LUT R0, R3, UR27, R33.reuse, 0x96, !PT ;  /* 0x0000001b03007c12 */ /* 0x100fe2000f8e9621 */
[----:B----4-:R-:W-:Y:S01]  /*8d20*/  IMAD.MOV.U32 R19, RZ, RZ, R33 ;  /* 0x000000ffff137224 */ /* 0x010fe200078e0021 */
[----:B------:R-:W-:Y:S01]  /*8d30*/  PRMT R53, R47, 0x5410, R46 ;  /* 0x000054102f357816 */ /* 0x000fe2000000002e */
[----:B------:R-:W-:Y:S01]  /*8d40*/  FADD.FTZ R9, R4, R2 ;  /* 0x0000000204097221 */ /* 0x000fe20000010000 */
[----:B------:R-:W-:Y:S01]  /*8d50*/  STL [R1+0x330], R194 ;  /* 0x000330c201007387 */ /* 0x000fe20000100800 */
[----:B------:R-:W-:-:S03]  /*8d60*/  IMAD.WIDE.U32 R14, R0, -0x326172a9, RZ ;  /* 0xcd9e8d57000e7825 */ /* 0x000fc600078e00ff */
[----:B------:R1:W-:Y:S01]  /*8d70*/  STL [R1+0x344], R191 ;  /* 0x000344bf01007387 */ /* 0x0003e20000100800 */
[----:B--2---:R-:W-:Y:S01]  /*8d80*/  IMAD.MOV.U32 R18, RZ, RZ, R32 ;  /* 0x000000ffff127224 */ /* 0x004fe200078e0020 */
[----:B------:R-:W-:Y:S02]  /*8d90*/  LOP3.LUT R2, R6, UR7, R15, 0x96, !PT ;  /* 0x0000000706027c12 */ /* 0x000fe4000f8e960f */
[----:B------:R-:W-:Y:S01]  /*8da0*/  LOP3.LUT R4, R14, UR17, R21, 0x96, !PT ;  /* 0x000000110e047c12 */ /* 0x000fe2000f8e9615 */
[----:B------:R2:W-:Y:S02]  /*8db0*/  STL [R1+0x348], R200 ;  /* 0x000348c801007387 */ /* 0x0005e40000100800 */
[----:B------:R-:W-:-:S04]  /*8dc0*/  IMAD.WIDE.U32 R2, R2, -0x2daee0ad, RZ ;  /* 0xd2511f5302027825 */ /* 0x000fc800078e00ff */
[----:B------:R-:W-:Y:S01]  /*8dd0*/  IMAD.WIDE.U32 R4, R4, -0x2daee0ad, RZ ;  /* 0xd2511f5304047825 */ /* 0x000fe200078e00ff */
[----:B------:R-:W-:-:S04]  /*8de0*/  LOP3.LUT R6, R40, UR16, R3, 0x96, !PT ;  /* 0x0000001028067c12 */ /* 0x000fc8000f8e9603 */
[----:B------:R-:W-:Y:S01]  /*8df0*/  LOP3.LUT R5, R2, UR14, R5, 0x96, !PT ;  /* 0x0000000e02057c12 */ /* 0x000fe2000f8e9605 */
[----:B------:R-:W-:-:S05]  /*8e00*/  IMAD.WIDE.U32 R6, R6, -0x326172a9, RZ ;  /* 0xcd9e8d5706067825 */ /* 0x000fca00078e00ff */
[----:B------:R-:W-:Y:S01]  /*8e10*/  LOP3.LUT R3, R20, UR15, R7, 0x96, !PT ;  /* 0x0000000f14037c12 */ /* 0x000fe2000f8e9607 */
[----:B-1----:R-:W-:-:S04]  /*8e20*/  IMAD.MOV.U32 R191, RZ, RZ, R54 ;  /* 0x000000ffffbf7224 */ /* 0x002fc800078e0036 */
[----:B------:R-:W-:-:S04]  /*8e30*/  IMAD.WIDE.U32 R2, R3, -0x2daee0ad, RZ ;  /* 0xd2511f5303027825 */ /* 0x000fc800078e00ff */
[----:B------:R-:W-:Y:S01]  /*8e40*/  IMAD.MOV.U32 R54, RZ, RZ, R197 ;  /* 0x000000ffff367224 */ /* 0x000fe200078e00c5 */
[----:B------:R-:W-:Y:S01]  /*8e50*/  LOP3.LUT R3, R4, UR11, R3, 0x96, !PT ;  /* 0x0000000b04037c12 */ /* 0x000fe2000f8e9603 */
[----:B------:R-:W-:-:S04]  /*8e60*/  IMAD.WIDE.U32 R4, R5, -0x326172a9, RZ ;  /* 0xcd9e8d5705047825 */ /* 0x000fc800078e00ff */
[----:B------:R-:W-:Y:S01]  /*8e70*/  IMAD.MOV.U32 R197, RZ, RZ, R198 ;  /* 0x000000ffffc57224 */ /* 0x000fe200078e00c6 */
[----:B------:R-:W-:Y:S01]  /*8e80*/  LOP3.LUT R6, R6, UR13, R5, 0x96, !PT ;  /* 0x0000000d06067c12 */ /* 0x000fe2000f8e9605 */
[----:B------:R-:W-:-:S04]  /*8e90*/  IMAD.MOV.U32 R198, RZ, RZ, R205 ;  /* 0x000000ffffc67224 */ /* 0x000fc800078e00cd */
[----:B------:R-:W-:-:S05]  /*8ea0*/  IMAD.WIDE.U32 R6, R6, -0x2daee0ad, RZ ;  /* 0xd2511f5306067825 */ /* 0x000fca00078e00ff */
[----:B------:R-:W-:Y:S01]  /*8eb0*/  LOP3.LUT R0, R2, UR9, R7, 0x96, !PT ;  /* 0x0000000902007c12 */ /* 0x000fe2000f8e9607 */
[----:B------:R-:W-:Y:S01]  /*8ec0*/  IMAD.WIDE.U32 R2, R3, -0x326172a9, RZ ;  /* 0xcd9e8d5703027825 */ /* 0x000fe200078e00ff */
[----:B------:R1:W4:Y:S03]  /*8ed0*/  MUFU.EX2 R7, R22 ;  /* 0x0000001600077308 */ /* 0x0003260000000800 */
[----:B------:R-:W-:Y:S01]  /*8ee0*/  IMAD.WIDE.U32 R32, R0, -0x326172a9, RZ ;  /* 0xcd9e8d5700207825 */ /* 0x000fe200078e00ff */
[----:B------:R-:W-:Y:S02]  /*8ef0*/  LOP3.LUT R4, R4, UR10, R3, 0x96, !PT ;  /* 0x0000000a04047c12 */ /* 0x000fe4000f8e9603 */
[----:B------:R-:W-:Y:S02]  /*8f00*/  F2FP.BF16.F32.PACK_AB R3, R30, R31 ;  /* 0x0000001f1e03723e */ /* 0x000fe400000010ff */
[----:B------:R-:W-:Y:S01]  /*8f10*/  LOP3.LUT R44, R2, UR8, R33, 0x96, !PT ;  /* 0x00000008022c7c12 */ /* 0x000fe2000f8e9621 */
[----:B---3--:R-:W-:Y:S01]  /*8f20*/  FADD.FTZ R2, R13, R9 ;  /* 0x000000090d027221 */ /* 0x008fe20000010000 */
[----:B------:R-:W-:Y:S01]  /*8f30*/  PRMT R0, R32, 0x7770, RZ ;  /* 0x0000777020007816 */ /* 0x000fe200000000ff */
[----:B------:R-:W-:Y:S01]  /*8f40*/  IMAD.WIDE.U32 R30, R4, -0x2daee0ad, RZ ;  /* 0xd2511f53041e7825 */ /* 0x000fe200078e00ff */
[----:B------:R-:W-:-:S02]  /*8f50*/  PRMT R165, R3, 0x7632, R165 ;  /* 0x0000763203a57816 */ /* 0x000fc400000000a5 */
[----:B------:R-:W-:Y:S01]  /*8f60*/  ISETP.LE.U32.AND P1, PT, R0, UR4, PT ;  /* 0x0000000400007c0c */ /* 0x000fe2000bf23070 */
[----:B------:R-:W-:Y:S01]  /*8f70*/  FADD.FTZ R0, R10, R2 ;  /* 0x000000020a007221 */ /* 0x000fe20000010000 */
[----:B------:R-:W-:Y:S01]  /*8f80*/  LOP3.LUT R31, R6, UR5, R31, 0x96, !PT ;  /* 0x00000005061f7c12 */ /* 0x000fe2000f8e961f */
[----:B-1----:R-:W-:Y:S01]  /*8f90*/  IMAD.MOV.U32 R22, RZ, RZ, R197 ;  /* 0x000000ffff167224 */ /* 0x002fe200078e00c5 */
[----:B------:R-:W-:Y:S01]  /*8fa0*/  PRMT R2, R32, 0x7771, RZ ;  /* 0x0000777120027816 */ /* 0x000fe200000000ff */
[----:B------:R-:W-:Y:S01]  /*8fb0*/  FADD.FTZ R0, R11, R0 ;  /* 0x000000000b007221 */ /* 0x000fe20000010000 */
[----:B------:R-:W-:Y:S02]  /*8fc0*/  PRMT R45, R3, 0x7610, R45 ;  /* 0x00007610032d7816 */ /* 0x000fe4000000002d */
[----:B------:R-:W-:Y:S01]  /*8fd0*/  ISETP.GT.U32.AND P0, PT, R2, UR4, PT ;  /* 0x0000000402007c0c */ /* 0x000fe2000bf04070 */
[----:B----4-:R-:W-:Y:S01]  /*8fe0*/  FADD.FTZ R0, R7, R0 ;  /* 0x0000000007007221 */ /* 0x010fe20000010000 */
[----:B------:R-:W-:-:S02]  /*8ff0*/  PRMT R137, R45, 0x5410, R165 ;  /* 0x000054102d897816 */ /* 0x000fc400000000a5 */
[----:B------:R-:W-:Y:S01]  /*9000*/  LOP3.LUT R2, R31, 0xff, RZ, 0xc0, !PT ;  /* 0x000000ff1f027812 */ /* 0x000fe200078ec0ff */
[----:B------:R-:W-:Y:S01]  /*9010*/  FADD.FTZ R5, R73, R0 ;  /* 0x0000000049057221 */ /* 0x000fe20000010000 */
[----:B------:R-:W-:Y:S01]  /*9020*/  PRMT R0, R32, 0x7772, RZ ;  /* 0x0000777220007816 */ /* 0x000fe200000000ff */
[----:B------:R-:W-:Y:S01]  /*9030*/  @!P1 HFMA2.BF16_V2 R56, -RZ.H0_H0, RZ.H0_H0, -R47.H0_H0 ;  /* 0x200000ffff389231 */ /* 0x000fe2000034092f */
[----:B------:R-:W-:Y:S01]  /*9040*/  ISETP.LE.U32.AND P2, PT, R2, UR4, PT ;  /* 0x0000000402007c0c */ /* 0x000fe2000bf43070 */
[----:B------:R-:W-:Y:S01]  /*9050*/  IMAD.WIDE.U32 R72, R172, -0x326172a9, RZ ;  /* 0xcd9e8d57ac487825 */ /* 0x000fe200078e00ff */
[----:B------:R-:W-:Y:S02]  /*9060*/  ISETP.GT.U32.AND P4, PT, R0, UR4, PT ;  /* 0x0000000400007c0c */ /* 0x000fe4000bf84070 */
[----:B------:R-:W-:Y:S01]  /*9070*/  PRMT R0, R32, 0x7773, RZ ;  /* 0x0000777320007816 */ /* 0x000fe200000000ff */
[----:B------:R-:W-:Y:S01]  /*9080*/  @P0 HFMA2.BF16_V2 R55, -RZ.H0_H0, RZ.H0_H0, -R46.H0_H0 ;  /* 0x200000ffff370231 */ /* 0x000fe2000034092e */
[----:B------:R-:W-:-:S02]  /*9090*/  @!P1 PRMT R47, R56, 0x5410, RZ ;  /* 0x00005410382f9816 */ /* 0x000fc400000000ff */
[----:B------:R-:W-:Y:S02]  /*90a0*/  ISETP.GT.U32.AND P3, PT, R0, UR4, PT ;  /* 0x0000000400007c0c */ /* 0x000fe4000bf64070 */
[----:B------:R-:W-:Y:S02]  /*90b0*/  LOP3.LUT R0, R31, 0xffff, RZ, 0xc0, !PT ;  /* 0x0000ffff1f007812 */ /* 0x000fe400078ec0ff */
[----:B------:R-:W-:Y:S02]  /*90c0*/  @P0 PRMT R46, R55, 0x5410, RZ ;  /* 0x00005410372e0816 */ /* 0x000fe400000000ff */
[----:B------:R-:W-:Y:S01]  /*90d0*/  SHF.R.U32.HI R0, RZ, 0x8, R0 ;  /* 0x00000008ff007819 */ /* 0x000fe20000011600 */
[----:B------:R-:W-:Y:S01]  /*90e0*/  MUFU.EX2 R55, R26 ;  /* 0x0000001a00377308 */ /* 0x000fe20000000800 */
[----:B------:R-:W-:Y:S01]  /*90f0*/  F2FP.BF16.F32.PACK_AB R2, R7, R11 ;  /* 0x0000000b0702723e */ /* 0x000fe200000010ff */
[----:B------:R-:W-:Y:S01]  /*9100*/  @P4 HFMA2.BF16_V2 R60, -RZ.H0_H0, RZ.H0_H0, -R45.H0_H0 ;  /* 0x200000ffff3c4231 */ /* 0x000fe2000034092d */
[----:B------:R-:W-:-:S02]  /*9110*/  LOP3.LUT R0, R0, 0xffff, RZ, 0xc0, !PT ;  /* 0x0000ffff00007812 */ /* 0x000fc400078ec0ff */
[----:B------:R-:W-:Y:S01]  /*9120*/  PRMT R167, R2, 0x7610, R167 ;  /* 0x0000761002a77816 */ /* 0x000fe200000000a7 */
[----:B------:R-:W-:Y:S01]  /*9130*/  @P3 HFMA2.BF16_V2 R57, -RZ.H0_H0, RZ.H0_H0, -R165.H0_H0 ;  /* 0x200000ffff393231 */ /* 0x000fe200003409a5 */
[----:B------:R-:W-:Y:S02]  /*9140*/  ISETP.LE.U32.AND P1, PT, R0, UR4, PT ;  /* 0x0000000400007c0c */ /* 0x000fe4000bf23070 */
[----:B------:R-:W-:Y:S02]  /*9150*/  PRMT R0, R31, 0x7632, R0 ;  /* 0x000076321f007816 */ /* 0x000fe40000000000 */
[----:B------:R-:W-:Y:S02]  /*9160*/  @P3 PRMT R165, R57, 0x5410, RZ ;  /* 0x0000541039a53816 */ /* 0x000fe400000000ff */
[----:B------:R-:W-:Y:S01]  /*9170*/  LOP3.LUT R0, R0, 0xff, RZ, 0xc0, !PT ;  /* 0x000000ff00007812 */ /* 0x000fe200078ec0ff */
[----:B------:R-:W-:Y:S01]  /*9180*/  MUFU.EX2 R57, R43 ;  /* 0x0000002b00397308 */ /* 0x000fe20000000800 */
[----:B------:R-:W-:Y:S01]  /*9190*/  PRMT R166, R2, 0x7632, R166 ;  /* 0x0000763202a67816 */ /* 0x000fe200000000a6 */
[----:B------:R-:W-:Y:S01]  /*91a0*/  FADD.FTZ R2, R187, R5 ;  /* 0x00000005bb027221 */ /* 0x000fe20000010000 */
[----:B------:R-:W-:-:S02]  /*91b0*/  ISETP.LE.U32.AND P0, PT, R0, UR4, PT ;  /* 0x0000000400007c0c */ /* 0x000fc4000bf03070 */
[----:B------:R-:W-:Y:S01]  /*91c0*/  F2FP.BF16.F32.PACK_AB R0, R10, R13 ;  /* 0x0000000d0a00723e */ /* 0x000fe200000010ff */
[----:B------:R-:W-:Y:S01]  /*91d0*/  FADD.FTZ R2, R183, R2 ;  /* 0x00000002b7027221 */ /* 0x000fe20000010000 */
[----:B------:R-:W-:Y:S01]  /*91e0*/  PRMT R205, R167, 0x5410, R166 ;  /* 0x00005410a7cd7816 */ /* 0x000fe200000000a6 */
[----:B------:R-:W-:Y:S01]  /*91f0*/  MUFU.EX2 R13, R29 ;  /* 0x0000001d000d7308 */ /* 0x000fe20000000800 */
[C---:B------:R-:W-:Y:S01]  /*9200*/  PRMT R173, R0.reuse, 0x7610, R173 ;  /* 0x0000761000ad7816 */ /* 0x040fe200000000ad */
[----:B------:R-:W-:Y:S01]  /*9210*/  FADD.FTZ R9, R181, R2 ;  /* 0x00000002b5097221 */ /* 0x000fe20000010000 */
[----:B------:R-:W-:Y:S02]  /*9220*/  PRMT R171, R0, 0x7632, R171 ;  /* 0x0000763200ab7816 */ /* 0x000fe400000000ab */
[----:B------:R-:W-:Y:S01]  /*9230*/  SHF.R.U32.HI R0, RZ, 0x18, R31 ;  /* 0x00000018ff007819 */ /* 0x000fe2000001161f */
[----:B------:R-:W-:Y:S01]  /*9240*/  @!P2 HFMA2.BF16_V2 R63, -RZ.H0_H0, RZ.H0_H0, -R173.H0_H0 ;  /* 0x200000ffff3fa231 */ /* 0x000fe200003409ad */
[----:B------:R-:W-:Y:S01]  /*9250*/  PRMT R232, R173, 0x5410, R171 ;  /* 0x00005410ade87816 */ /* 0x000fe200000000ab */
[----:B------:R-:W-:Y:S01]  /*9260*/  @!P1 HFMA2.BF16_V2 R59, -RZ.H0_H0, RZ.H0_H0, -R171.H0_H0 ;  /* 0x200000ffff3b9231 */ /* 0x000fe200003409ab */
[----:B------:R-:W-:-:S02]  /*9270*/  ISETP.LE.U32.AND P3, PT, R0, UR4, PT ;  /* 0x0000000400007c0c */ /* 0x000fc4000bf63070 */
[----:B------:R-:W-:Y:S01]  /*9280*/  F2FP.BF16.F32.PACK_AB R0, R38, R39 ;  /* 0x000000272600723e */ /* 0x000fe200000010ff */
[----:B------:R-:W-:Y:S01]  /*9290*/  IMAD.MOV.U32 R39, RZ, RZ, R136 ;  /* 0x000000ffff277224 */ /* 0x000fe200078e0088 */
[----:B------:R-:W-:Y:S01]  /*92a0*/  @!P2 PRMT R173, R63, 0x5410, RZ ;  /* 0x000054103fada816 */ /* 0x000fe200000000ff */
[----:B------:R-:W-:Y:S01]  /*92b0*/  IMAD.MOV.U32 R63, RZ, RZ, R19 ;  /* 0x000000ffff3f7224 */ /* 0x000fe200078e0013 */
[C---:B------:R-:W-:Y:S01]  /*92c0*/  PRMT R169, R0.reuse, 0x7632, R169 ;  /* 0x0000763200a97816 */ /* 0x040fe200000000a9 */
[----:B------:R-:W-:Y:S01]  /*92d0*/  IMAD.MOV.U32 R19, RZ, RZ, R41 ;  /* 0x000000ffff137224 */ /* 0x000fe200078e0029 */
[----:B------:R-:W-:Y:S01]  /*92e0*/  PRMT R170, R0, 0x7610, R170 ;  /* 0x0000761000aa7816 */ /* 0x000fe200000000aa */
[----:B------:R-:W-:Y:S01]  /*92f0*/  IMAD.MOV.U32 R19, RZ, RZ, R54 ;  /* 0x000000ffff137224 */ /* 0x000fe200078e0036 */
[----:B------:R-:W-:Y:S01]  /*9300*/  PRMT R0, R30, 0x7770, RZ ;  /* 0x000077701e007816 */ /* 0x000fe200000000ff */
[----:B------:R-:W-:Y:S01]  /*9310*/  MUFU.EX2 R54, R37 ;  /* 0x0000002500367308 */ /* 0x000fe20000000800 */
[----:B------:R-:W-:Y:S01]  /*9320*/  PRMT R117, R170, 0x5410, R169 ;  /* 0x00005410aa757816 */ /* 0x000fe200000000a9 */
[----:B------:R-:W-:Y:S01]  /*9330*/  @!P3 HFMA2.BF16_V2 R58, -RZ.H0_H0, RZ.H0_H0, -R169.H0_H0 ;  /* 0x200000ffff3ab231 */ /* 0x000fe200003409a9 */
[----:B------:R-:W-:Y:S01]  /*9340*/  @!P1 PRMT R171, R59, 0x5410, RZ ;  /* 0x000054103bab9816 */ /* 0x000fe200000000ff */
[----:B------:R-:W-:Y:S01]  /*9350*/  @!P0 HFMA2.BF16_V2 R62, -RZ.H0_H0, RZ.H0_H0, -R170.H0_H0 ;  /* 0x200000ffff3e8231 */ /* 0x000fe200003409aa */
[----:B------:R-:W-:-:S02]  /*9360*/  @P4 PRMT R45, R60, 0x5410, RZ ;  /* 0x000054103c2d4816 */ /* 0x000fc400000000ff */
[----:B------:R-:W-:Y:S01]  /*9370*/  @!P3 PRMT R169, R58, 0x5410, RZ ;  /* 0x000054103aa9b816 */ /* 0x000fe200000000ff */
[----:B------:R-:W-:Y:S01]  /*9380*/  MUFU.EX2 R59, R36 ;  /* 0x00000024003b7308 */ /* 0x000fe20000000800 */
[----:B------:R-:W-:Y:S02]  /*9390*/  ISETP.LE.U32.AND P3, PT, R0, UR4, PT ;  /* 0x0000000400007c0c */ /* 0x000fe4000bf63070 */
[----:B------:R-:W-:Y:S02]  /*93a0*/  PRMT R0, R30, 0x7771, RZ ;  /* 0x000077711e007816 */ /* 0x000fe400000000ff */
[----:B------:R-:W-:Y:S01]  /*93b0*/  @!P0 PRMT R170, R62, 0x5410, RZ ;  /* 0x000054103eaa8816 */ /* 0x000fe200000000ff */
[----:B------:R-:W-:Y:S01]  /*93c0*/  IMAD.MOV.U32 R62, RZ, RZ, R18 ;  /* 0x000000ffff3e7224 */ /* 0x000fe200078e0012 */
[----:B------:R-:W-:Y:S01]  /*93d0*/  ISETP.GT.U32.AND P2, PT, R0, UR4, PT ;  /* 0x0000000400007c0c */ /* 0x000fe2000bf44070 */
[----:B------:R-:W-:Y:S01]  /*93e0*/  IMAD.MOV.U32 R18, RZ, RZ, R40 ;  /* 0x000000ffff127224 */ /* 0x000fe200078e0028 */
[----:B------:R-:W-:Y:S01]  /*93f0*/  PRMT R0, R30, 0x7772, RZ ;  /* 0x000077721e007816 */ /* 0x000fe200000000ff */
[----:B------:R-:W-:Y:S03]  /*9400*/  MUFU.EX2 R58, R24 ;  /* 0x00000018003a7308 */ /* 0x000fe60000000800 */
[----:B------:R-:W-:Y:S01]  /*9410*/  ISETP.GT.U32.AND P1, PT, R0, UR4, PT ;  /* 0x0000000400007c0c */ /* 0x000fe2000bf24070 */
[----:B------:R-:W-:Y:S01]  /*9420*/  @!P3 HFMA2.BF16_V2 R67, -RZ.H0_H0, RZ.H0_H0, -R167.H0_H0 ;  /* 0x200000ffff43b231 */ /* 0x000fe200003409a7 */
[----:B------:R-:W-:-:S04]  /*9430*/  PRMT R0, R30, 0x7773, RZ ;  /* 0x000077731e007816 */ /* 0x000fc800000000ff */
[----:B------:R-:W-:Y:S01]  /*9440*/  ISETP.GT.U32.AND P0, PT, R0, UR4, PT ;  /* 0x0000000400007c0c */ /* 0x000fe2000bf04070 */
[----:B------:R-:W-:Y:S01]  /*9450*/  @P2 HFMA2.BF16_V2 R65, -RZ.H0_H0, RZ.H0_H0, -R166.H0_H0 ;  /* 0x200000ffff412231 */ /* 0x000fe200003409a6 */
[----:B------:R-:W-:Y:S02]  /*9460*/  F2FP.BF16.F32.PACK_AB R0, R25, R28 ;  /* 0x0000001c1900723e */ /* 0x000fe400000010ff */
[----:B------:R-:W-:Y:S01]  /*9470*/  @!P3 PRMT R167, R67, 0x5410, RZ ;  /* 0x0000541043a7b816 */ /* 0x000fe200000000ff */
[----:B------:R-:W-:Y:S01]  /*9480*/  IMAD.MOV.U32 R67, RZ, RZ, R135 ;  /* 0x000000ffff437224 */ /* 0x000fe200078e0087 */
[C---:B------:R-:W-:Y:S02]  /*9490*/  PRMT R164, R0.reuse, 0x7610, R164 ;  /* 0x0000761000a47816 */ /* 0x040fe400000000a4 */
[----:B------:R-:W-:Y:S01]  /*94a0*/  PRMT R175, R0, 0x7632, R175 ;  /* 0x0000763200af7816 */ /* 0x000fe200000000af */
[----:B------:R-:W-:Y:S01]  /*94b0*/  FADD.FTZ R0, R184, R12 ;  /* 0x0000000cb8007221 */ /* 0x000fe20000010000 */
[----:B------:R-:W-:Y:S01]  /*94c0*/  @P2 PRMT R166, R65, 0x5410, RZ ;  /* 0x0000541041a62816 */ /* 0x000fe200000000ff */
[----:B------:R-:W-:Y:S01]  /*94d0*/  @P1 HFMA2.BF16_V2 R66, -RZ.H0_H0, RZ.H0_H0, -R164.H0_H0 ;  /* 0x200000ffff421231 */ /* 0x000fe200003409a4 */
[----:B------:R-:W-:Y:S01]  /*94e0*/  PRMT R56, R164, 0x5410, R175 ;  /* 0x00005410a4387816 */ /* 0x000fe200000000af */
[----:B------:R-:W-:Y:S01]  /*94f0*/  FADD.FTZ R3, R180, R0 ;  /* 0x00000000b4037221 */ /* 0x000fe20000010000 */
[----:B------:R-:W-:-:S02]  /*9500*/  IMAD.U32 R0, RZ, RZ, UR29 ;  /* 0x0000001dff007e24 */ /* 0x000fc4000f8e00ff */
[----:B------:R-:W-:Y:S01]  /*9510*/  @P0 HFMA2.BF16_V2 R64, -RZ.H0_H0, RZ.H0_H0, -R175.H0_H0 ;  /* 0x200000ffff400231 */ /* 0x000fe200003409af */
[----:B------:R-:W-:Y:S01]  /*9520*/  @P1 PRMT R164, R66, 0x5410, RZ ;  /* 0x0000541042a41816 */ /* 0x000fe200000000ff */
[----:B------:R-:W-:Y:S01]  /*9530*/  FADD.FTZ R8, R179, R3 ;  /* 0x00000003b3087221 */ /* 0x000fe20000010000 */
[----:B------:R-:W-:Y:S01]  /*9540*/  IMAD.MOV.U32 R65, RZ, RZ, R134 ;  /* 0x000000ffff417224 */ /* 0x000fe200078e0086 */
[----:B------:R-:W-:Y:S02]  /*9550*/  LOP3.LUT R0, R0, UR27, R63, 0x96, !PT ;  /* 0x0000001b00007c12 */ /* 0x000fe4000f8e963f */
[----:B------:R-:W-:Y:S02]  /*9560*/  @P0 PRMT R175, R64, 0x5410, RZ ;  /* 0x0000541040af0816 */ /* 0x000fe400000000ff */
[----:B------:R-:W1:Y:S01]  /*9570*/  MUFU.EX2 R64, R27 ;  /* 0x0000001b00407308 */ /* 0x000e620000000800 */
[----:B------:R-:W-:-:S05]  /*9580*/  IMAD.WIDE.U32 R40, R0, -0x326172a9, RZ ;  /* 0xcd9e8d5700287825 */ /* 0x000fca00078e00ff */
[----:B------:R-:W-:Y:S02]  /*9590*/  LOP3.LUT R2, R72, UR7, R41, 0x96, !PT ;  /* 0x0000000748027c12 */ /* 0x000fe4000f8e9629 */
[----:B------:R-:W-:Y:S01]  /*95a0*/  LOP3.LUT R4, R40, UR17, R21, 0x96, !PT ;  /* 0x0000001128047c12 */ /* 0x000fe2000f8e9615 */
[----:B------:R-:W-:Y:S02]  /*95b0*/  IMAD.MOV.U32 R21, RZ, RZ, R56 ;  /* 0x000000ffff157224 */ /* 0x000fe400078e0038 */
[----:B------:R-:W-:Y:S01]  /*95c0*/  IMAD.WIDE.U32 R2, R2, -0x2daee0ad, RZ ;  /* 0xd2511f5302027825 */ /* 0x000fe200078e00ff */
[----:B------:R3:W-:Y:S03]  /*95d0*/  MUFU.EX2 R56, R87 ;  /* 0x0000005700387308 */ /* 0x0007e60000000800 */
[----:B------:R-:W-:Y:S01]  /*95e0*/  IMAD.WIDE.U32 R4, R4, -0x2daee0ad, RZ ;  /* 0xd2511f5304047825 */ /* 0x000fe200078e00ff */
[----:B------:R-:W-:-:S03]  /*95f0*/  LOP3.LUT R6, R18, UR16, R3, 0x96, !PT ;  /* 0x0000001012067c12 */ /* 0x000fc6000f8e9603 */
[----:B------:R-:W-:Y:S01]  /*9600*/  IMAD.MOV.U32 R18, RZ, RZ, R84 ;  /* 0x000000ffff127224 */ /* 0x000fe200078e0054 */
[----:B------:R-:W-:Y:S01]  /*9610*/  LOP3.LUT R5, R2, UR14, R5, 0x96, !PT ;  /* 0x0000000e02057c12 */ /* 0x000fe2000f8e9605 */
[----:B------:R-:W-:-:S05]  /*9620*/  IMAD.WIDE.U32 R6, R6, -0x326172a9, RZ ;  /* 0xcd9e8d5706067825 */ /* 0x000fca00078e00ff */
[----:B------:R-:W-:Y:S02]  /*9630*/  LOP3.LUT R3, R20, UR15, R7, 0x96, !PT ;  /* 0x0000000f14037c12 */ /* 0x000fe4000f8e9607 */
[----:B------:R-:W4:Y:S01]  /*9640*/  MUFU.EX2 R20, R23 ;  /* 0x0000001700147308 */ /* 0x000f220000000800 */
[----:B---3--:R-:W-:Y:S02]  /*9650*/  IMAD.MOV.U32 R87, RZ, RZ, R67 ;  /* 0x000000ffff577224 */ /* 0x008fe400078e0043 */
[----:B------:R-:W-:-:S05]  /*9660*/  IMAD.WIDE.U32 R2, R3, -0x2daee0ad, RZ ;  /* 0xd2511f5303027825 */ /* 0x000fca00078e00ff */
[----:B------:R-:W-:Y:S01]  /*9670*/  LOP3.LUT R3, R4, UR11, R3, 0x96, !PT ;  /* 0x0000000b04037c12 */ /* 0x000fe2000f8e9603 */
[----:B------:R-:W-:-:S05]  /*9680*/  IMAD.WIDE.U32 R4, R5, -0x326172a9, RZ ;  /* 0xcd9e8d5705047825 */ /* 0x000fca00078e00ff */
[----:B------:R-:W-:-:S05]  /*9690*/  LOP3.LUT R6, R6, UR13, R5, 0x96, !PT ;  /* 0x0000000d06067c12 */ /* 0x000fca000f8e9605 */
[----:B------:R-:W-:-:S05]  /*96a0*/  IMAD.WIDE.U32 R6, R6, -0x2daee0ad, RZ ;  /* 0xd2511f5306067825 */ /* 0x000fca00078e00ff */
[----:B------:R-:W-:Y:S01]  /*96b0*/  LOP3.LUT R0, R2, UR9, R7, 0x96, !PT ;  /* 0x0000000902007c12 */ /* 0x000fe2000f8e9607 */
[----:B------:R-:W-:-:S04]  /*96c0*/  IMAD.WIDE.U32 R2, R3, -0x326172a9, RZ ;  /* 0xcd9e8d5703027825 */ /* 0x000fc800078e00ff */
[----:B------:R-:W-:Y:S01]  /*96d0*/  IMAD.WIDE.U32 R72, R0, -0x326172a9, RZ ;  /* 0xcd9e8d5700487825 */ /* 0x000fe200078e00ff */
[----:B------:R-:W-:-:S03]  /*96e0*/  LOP3.LUT R7, R4, UR10, R3, 0x96, !PT ;  /* 0x0000000a04077c12 */ /* 0x000fc6000f8e9603 */
[----:B------:R-:W-:Y:S01]  /*96f0*/  FADD.FTZ R3, R188, R9 ;  /* 0x00000009bc037221 */ /* 0x000fe20000010000 */
[----:B------:R-:W-:Y:S01]  /*9700*/  LOP3.LUT R84, R2, UR8, R73, 0x96, !PT ;  /* 0x0000000802547c12 */ /* 0x000fe2000f8e9649 */
[----:B------:R-:W-:-:S03]  /*9710*/  FADD.FTZ R2, R186, R8 ;  /* 0x00000008ba027221 */ /* 0x000fc60000010000 */
[----:B------:R-:W-:Y:S01]  /*9720*/  LOP3.LUT R0, R84, 0xff, RZ, 0xc0, !PT ;  /* 0x000000ff54007812 */ /* 0x000fe200078ec0ff */
[----:B------:R-:W-:Y:S01]  /*9730*/  FADD.FTZ R4, R185, R2 ;  /* 0x00000002b9047221 */ /* 0x000fe20000010000 */
[----:B------:R-:W-:Y:S01]  /*9740*/  FADD.FTZ R2, R18, R3 ;  /* 0x0000000312027221 */ /* 0x000fe20000010000 */
[----:B------:R-:W-:Y:S01]  /*9750*/  IMAD.MOV.U32 R18, RZ, RZ, R191 ;  /* 0x000000ffff127224 */ /* 0x000fe200078e00bf */
[----:B------:R-:W-:Y:S01]  /*9760*/  ISETP.LE.U32.AND P3, PT, R0, UR4, PT ;  /* 0x0000000400007c0c */ /* 0x000fe2000bf63070 */
[----:B------:R-:W-:Y:S01]  /*9770*/  FADD.FTZ R3, R182, R4 ;  /* 0x00000004b6037221 */ /* 0x000fe20000010000 */
[----:B------:R-:W-:Y:S01]  /*9780*/  LOP3.LUT R0, R84, 0xffff, RZ, 0xc0, !PT ;  /* 0x0000ffff54007812 */ /* 0x000fe200078ec0ff */
[----:B------:R-:W-:Y:S01]  /*9790*/  FADD.FTZ R5, R252, R2 ;  /* 0x00000002fc057221 */ /* 0x000fe20000010000 */
[----:B-1----:R-:W-:Y:S01]  /*97a0*/  F2FP.BF16.F32.PACK_AB R2, R64, R55 ;  /* 0x000000374002723e */ /* 0x002fe200000010ff */
[----:B------:R-:W-:Y:S01]  /*97b0*/  FADD.FTZ R4, R251, R3 ;  /* 0x00000003fb047221 */ /* 0x000fe20000010000 */
[----:B------:R-:W-:Y:S01]  /*97c0*/  SHF.R.U32.HI R0, RZ, 0x8, R0 ;  /* 0x00000008ff007819 */ /* 0x000fe20000011600 */
[----:B------:R-:W-:Y:S01]  /*97d0*/  FADD.FTZ R3, R198, R5 ;  /* 0x00000005c6037221 */ /* 0x000fe20000010000 */
[----:B------:R-:W-:-:S02]  /*97e0*/  PRMT R183, R2, 0x7632, R183 ;  /* 0x0000763202b77816 */ /* 0x000fc400000000b7 */
[----:B------:R-:W-:Y:S01]  /*97f0*/  LOP3.LUT R0, R0, 0xffff, RZ, 0xc0, !PT ;  /* 0x0000ffff00007812 */ /* 0x000fe200078ec0ff */
[----:B------:R-:W-:Y:S01]  /*9800*/  FADD.FTZ R3, R22, R3 ;  /* 0x0000000316037221 */ /* 0x000fe20000010000 */
[----:B------:R-:W-:Y:S01]  /*9810*/  PRMT R184, R2, 0x7610, R184 ;  /* 0x0000761002b87816 */ /* 0x000fe200000000b8 */
[----:B------:R-:W-:Y:S01]  /*9820*/  IMAD.MOV.U32 R22, RZ, RZ, R18 ;  /* 0x000000ffff167224 */ /* 0x000fe200078e0012 */
[----:B------:R-:W-:Y:S01]  /*9830*/  ISETP.LE.U32.AND P0, PT, R0, UR4, PT ;  /* 0x0000000400007c0c */ /* 0x000fe2000bf03070 */
[----:B------:R-:W-:Y:S01]  /*9840*/  FADD.FTZ R3, R19, R3 ;  /* 0x0000000313037221 */ /* 0x000fe20000010000 */
[----:B------:R-:W-:Y:S01]  /*9850*/  PRMT R0, R84, 0x7632, R0 ;  /* 0x0000763254007816 */ /* 0x000fe20000000000 */
[----:B------:R-:W-:Y:S01]  /*9860*/  IMAD.MOV.U32 R19, RZ, RZ, R211 ;  /* 0x000000ffff137224 */ /* 0x000fe200078e00d3 */
[----:B------:R-:W-:Y:S01]  /*9870*/  PRMT R197, R184, 0x5410, R183 ;  /* 0x00005410b8c57816 */ /* 0x000fe200000000b7 */
[----:B------:R-:W-:Y:S01]  /*9880*/  FADD.FTZ R3, R131, R3 ;  /* 0x0000000383037221 */ /* 0x000fe20000010000 */
[----:B------:R-:W-:Y:S01]  /*9890*/  LOP3.LUT R0, R0, 0xff, RZ, 0xc0, !PT ;  /* 0x000000ff00007812 */ /* 0x000fe200078ec0ff */
[----:B------:R-:W-:Y:S01]  /*98a0*/  IMAD.MOV.U32 R18, RZ, RZ, R210 ;  /* 0x000000ffff127224 */ /* 0x000fe200078e00d2 */
[----:B------:R-:W-:Y:S01]  /*98b0*/  F2FP.BF16.F32.PACK_AB R2, R59, R54 ;  /* 0x000000363b02723e */ /* 0x000fe200000010ff */
[----:B------:R-:W-:Y:S01]  /*98c0*/  FADD.FTZ R3, R130, R3 ;  /* 0x0000000382037221 */ /* 0x000fe20000010000 */
[----:B------:R-:W-:Y:S01]  /*98d0*/  ISETP.LE.U32.AND P2, PT, R0, UR4, PT ;  /* 0x0000000400007c0c */ /* 0x000fe2000bf43070 */
[----:B------:R-:W-:Y:S01]  /*98e0*/  IMAD.MOV.U32 R27, RZ, RZ, R22 ;  /* 0x000000ffff1b7224 */ /* 0x000fe200078e0016 */
[----:B----4-:R-:W-:Y:S01]  /*98f0*/  F2FP.BF16.F32.PACK_AB R0, R58, R20 ;  /* 0x000000143a00723e */ /* 0x010fe200000010ff */
[----:B------:R-:W-:Y:S01]  /*9900*/  FADD.FTZ R8, R109, R3 ;  /* 0x000000036d087221 */ /* 0x000fe20000010000 */
[----:B------:R-:W-:Y:S01]  /*9910*/  PRMT R182, R2, 0x7610, R182 ;  /* 0x0000761002b67816 */ /* 0x000fe200000000b6 */
[----:B------:R1:W-:Y:S01]  /*9920*/  MUFU.EX2 R109, R81 ;  /* 0x00000051006d7308 */ /* 0x0003e20000000800 */
[C---:B------:R-:W-:Y:S01]  /*9930*/  PRMT R189, R0.reuse, 0x7610, R189 ;  /* 0x0000761000bd7816 */ /* 0x040fe200000000bd */
[----:B------:R-:W-:Y:S01]  /*9940*/  IMAD.MOV.U32 R33, RZ, RZ, R19 ;  /* 0x000000ffff217224 */ /* 0x000fe200078e0013 */
[----:B------:R-:W-:Y:S01]  /*9950*/  PRMT R188, R0, 0x7632, R188 ;  /* 0x0000763200bc7816 */ /* 0x000fe200000000bc */
[----:B------:R-:W-:Y:S01]  /*9960*/  IMAD.MOV.U32 R60, RZ, RZ, R18 ;  /* 0x000000ffff3c7224 */ /* 0x000fe200078e0012 */
[----:B------:R-:W-:Y:S01]  /*9970*/  SHF.R.U32.HI R0, RZ, 0x18, R84 ;  /* 0x00000018ff007819 */ /* 0x000fe20000011654 */
[----:B------:R-:W-:Y:S01]  /*9980*/  @!P3 HFMA2.BF16_V2 R71, -RZ.H0_H0, RZ.H0_H0, -R189.H0_H0 ;  /* 0x200000ffff47b231 */ /* 0x000fe200003409bd */
[----:B--2---:R-:W-:Y:S01]  /*9990*/  PRMT R200, R189, 0x5410, R188 ;  /* 0x00005410bdc87816 */ /* 0x004fe200000000bc */
[----:B------:R-:W-:Y:S01]  /*99a0*/  @!P0 HFMA2.BF16_V2 R70, -RZ.H0_H0, RZ.H0_H0, -R188.H0_H0 ;  /* 0x200000ffff468231 */ /* 0x000fe200003409bc */
[----:B------:R-:W-:-:S02]  /*99b0*/  ISETP.LE.U32.AND P1, PT, R0, UR4, PT ;  /* 0x0000000400007c0c */ /* 0x000fc4000bf23070 */
[----:B------:R-:W-:Y:S02]  /*99c0*/  F2FP.BF16.F32.PACK_AB R0, R35, R13 ;  /* 0x0000000d2300723e */ /* 0x000fe400000010ff */
[----:B------:R-:W-:Y:S02]  /*99d0*/  @!P3 PRMT R189, R71, 0x5410, RZ ;  /* 0x0000541047bdb816 */ /* 0x000fe400000000ff */
[C---:B------:R-:W-:Y:S02]  /*99e0*/  PRMT R187, R0.reuse, 0x7610, R187 ;  /* 0x0000761000bb7816 */ /* 0x040fe400000000bb */
[----:B------:R-:W-:Y:S01]  /*99f0*/  PRMT R186, R0, 0x7632, R186 ;  /* 0x0000763200ba7816 */ /* 0x000fe200000000ba */
[----:B------:R-:W-:Y:S01]  /*9a00*/  IMAD.MOV.U32 R0, RZ, RZ, R72 ;  /* 0x000000ffff007224 */ /* 0x000fe200078e0048 */
[----:B------:R-:W-:Y:S01]  /*9a10*/  @!P0 PRMT R188, R70, 0x5410, RZ ;  /* 0x0000541046bc8816 */ /* 0x000fe200000000ff */
[----:B------:R-:W-:Y:S01]  /*9a20*/  IMAD.WIDE.U32 R70, R7, -0x2daee0ad, RZ ;  /* 0xd2511f5307467825 */ /* 0x000fe200078e00ff */
[----:B------:R-:W-:-:S03]  /*9a30*/  PRMT R191, R187, 0x5410, R186 ;  /* 0x00005410bbbf7816 */ /* 0x000fc600000000ba */
[----:B------:R-:W-:Y:S01]  /*9a40*/  @!P1 HFMA2.BF16_V2 R77, -RZ.H0_H0, RZ.H0_H0, -R186.H0_H0 ;  /* 0x200000ffff4d9231 */ /* 0x000fe200003409ba */
[----:B------:R-:W-:Y:S01]  /*9a50*/  LOP3.LUT R0, R0, 0xff, RZ, 0xc0, !PT ;  /* 0x000000ff00007812 */ /* 0x000fe200078ec0ff */
[----:B------:R-:W-:Y:S01]  /*9a60*/  @!P2 HFMA2.BF16_V2 R78, -RZ.H0_H0, RZ.H0_H0, -R187.H0_H0 ;  /* 0x200000ffff4ea231 */ /* 0x000fe200003409bb */
[----:B------:R-:W-:Y:S01]  /*9a70*/  LOP3.LUT R71, R6, UR5, R71, 0x96, !PT ;  /* 0x0000000506477c12 */ /* 0x000fe2000f8e9647 */
[----:B-1----:R-:W-:Y:S01]  /*9a80*/  IMAD.MOV.U32 R81, RZ, RZ, R65 ;  /* 0x000000ffff517224 */ /* 0x002fe200078e0041 */
[----:B------:R-:W-:Y:S02]  /*9a90*/  ISETP.LE.U32.AND P0, PT, R0, UR4, PT ;  /* 0x0000000400007c0c */ /* 0x000fe4000bf03070 */
[----:B------:R-:W-:Y:S02]  /*9aa0*/  PRMT R0, R72, 0x7771, RZ ;  /* 0x0000777148007816 */ /* 0x000fe400000000ff */
[----:B------:R-:W-:Y:S02]  /*9ab0*/  @!P1 PRMT R186, R77, 0x5410, RZ ;  /* 0x000054104dba9816 */ /* 0x000fe400000000ff */
[----:B------:R-:W-:-:S02]  /*9ac0*/  ISETP.GT.U32.AND P1, PT, R0, UR4, PT ;  /* 0x0000000400007c0c */ /* 0x000fc4000bf24070 */
[----:B------:R-:W-:Y:S01]  /*9ad0*/  LOP3.LUT R0, R71, 0xffff, RZ, 0xc0, !PT ;  /* 0x0000ffff47007812 */ /* 0x000fe200078ec0ff */
[----:B------:R-:W-:Y:S01]  /*9ae0*/  STL [R1+0x328], R186 ;  /* 0x000328ba01007387 */ /* 0x000fe20000100800 */
[----:B------:R-:W-:Y:S02]  /*9af0*/  @!P2 PRMT R187, R78, 0x5410, RZ ;  /* 0x000054104ebba816 */ /* 0x000fe400000000ff */
[----:B------:R-:W-:Y:S01]  /*9b00*/  SHF.R.U32.HI R0, RZ, 0x8, R0 ;  /* 0x00000008ff007819 */ /* 0x000fe20000011600 */
[----:B------:R-:W-:Y:S01]  /*9b10*/  @!P0 HFMA2.BF16_V2 R80, -RZ.H0_H0, RZ.H0_H0, -R184.H0_H0 ;  /* 0x200000ffff508231 */ /* 0x000fe200003409b8 */
[----:B------:R-:W-:Y:S02]  /*9b20*/  PRMT R185, R2, 0x7632, R185 ;  /* 0x0000763202b97816 */ /* 0x000fe400000000b9 */
[----:B------:R-:W-:Y:S02]  /*9b30*/  LOP3.LUT R0, R0, 0xffff, RZ, 0xc0, !PT ;  /* 0x0000ffff00007812 */ /* 0x000fe400078ec0ff */
[----:B------:R-:W-:Y:S01]  /*9b40*/  @!P0 PRMT R184, R80, 0x5410, RZ ;  /* 0x0000541050b88816 */ /* 0x000fe200000000ff */
[----:B------:R-:W-:Y:S01]  /*9b50*/  @P1 HFMA2.BF16_V2 R79, -RZ.H0_H0, RZ.H0_H0, -R183.H0_H0 ;  /* 0x200000ffff4f1231 */ /* 0x000fe200003409b7 */
[----:B------:R-:W-:Y:S01]  /*9b60*/  ISETP.LE.U32.AND P5, PT, R0, UR4, PT ;  /* 0x0000000400007c0c */ /* 0x000fe2000bfa3070 */
[----:B------:R-:W-:Y:S01]  /*9b70*/  IMAD.MOV.U32 R80, RZ, RZ, R49 ;  /* 0x000000ffff507224 */ /* 0x000fe200078e0031 */
[----:B------:R-:W-:Y:S01]  /*9b80*/  PRMT R0, R72, 0x7772, RZ ;  /* 0x0000777248007816 */ /* 0x000fe200000000ff */
[----:B------:R-:W-:Y:S01]  /*9b90*/  STL [R1+0x324], R184 ;  /* 0x000324b801007387 */ /* 0x000fe20000100800 */
[----:B------:R-:W-:-:S02]  /*9ba0*/  @P1 PRMT R183, R79, 0x5410, RZ ;  /* 0x000054104fb71816 */ /* 0x000fc400000000ff */
[----:B------:R-:W-:Y:S02]  /*9bb0*/  ISETP.GT.U32.AND P3, PT, R0, UR4, PT ;  /* 0x0000000400007c0c */ /* 0x000fe4000bf64070 */
[----:B------:R-:W-:Y:S02]  /*9bc0*/  PRMT R0, R72, 0x7773, RZ ;  /* 0x0000777348007816 */ /* 0x000fe400000000ff */
[----:B------:R-:W-:Y:S02]  /*9bd0*/  PRMT R198, R182, 0x5410, R185 ;  /* 0x00005410b6c67816 */ /* 0x000fe400000000b9 */
[----:B------:R-:W-:Y:S02]  /*9be0*/  ISETP.GT.U32.AND P2, PT, R0, UR4, PT ;  /* 0x0000000400007c0c */ /* 0x000fe4000bf44070 */
[----:B------:R-:W-:-:S04]  /*9bf0*/  PRMT R0, R71, 0x7632, R0 ;  /* 0x0000763247007816 */ /* 0x000fc80000000000 */
[----:B------:R-:W-:Y:S01]  /*9c00*/  LOP3.LUT R0, R0, 0xff, RZ, 0xc0, !PT ;  /* 0x000000ff00007812 */ /* 0x000fe200078ec0ff */
[----:B------:R-:W-:-:S03]  /*9c10*/  @P3 HFMA2.BF16_V2 R83, -RZ.H0_H0, RZ.H0_H0, -R182.H0_H0 ;  /* 0x200000ffff533231 */ /* 0x000fc600003409b6 */
[----:B------:R-:W-:Y:S01]  /*9c20*/  ISETP.LE.U32.AND P1, PT, R0, UR4, PT ;  /* 0x0000000400007c0c */ /* 0x000fe2000bf23070 */
[----:B------:R-:W-:Y:S01]  /*9c30*/  IMAD.MOV.U32 R0, RZ, RZ, R70 ;  /* 0x000000ffff007224 */ /* 0x000fe200078e0046 */
[----:B------:R-:W-:Y:S01]  /*9c40*/  @P3 PRMT R182, R83, 0x5410, RZ ;  /* 0x0000541053b63816 */ /* 0x000fe200000000ff */
[----:B------:R-:W-:Y:S01]  /*9c50*/  @P2 HFMA2.BF16_V2 R82, -RZ.H0_H0, RZ.H0_H0, -R185.H0_H0 ;  /* 0x200000ffff522231 */ /* 0x000fe200003409b9 */
[----:B------:R1:W-:Y:S02]  /*9c60*/  MUFU.EX2 R83, R85 ;  /* 0x0000005500537308 */ /* 0x0003e40000000800 */
[----:B------:R-:W-:Y:S02]  /*9c70*/  LOP3.LUT R0, R0, 0xff, RZ, 0xc0, !PT ;  /* 0x000000ff00007812 */ /* 0x000fe400078ec0ff */
[----:B------:R-:W-:Y:S01]  /*9c80*/  @P2 PRMT R185, R82, 0x5410, RZ ;  /* 0x0000541052b92816 */ /* 0x000fe200000000ff */
[----:B------:R-:W-:Y:S01]  /*9c90*/  IMAD.MOV.U32 R82, RZ, RZ, R60 ;  /* 0x000000ffff527224 */ /* 0x000fe200078e003c */
[----:B------:R-:W-:Y:S01]  /*9ca0*/  ISETP.LE.U32.AND P0, PT, R0, UR4, PT ;  /* 0x0000000400007c0c */ /* 0x000fe2000bf03070 */
[----:B------:R-:W-:-:S04]  /*9cb0*/  FADD.FTZ R0, R178, R4 ;  /* 0x00000004b2007221 */ /* 0x000fc80000010000 */
[----:B------:R-:W-:Y:S01]  /*9cc0*/  FADD.FTZ R2, R174, R0 ;  /* 0x00000000ae027221 */ /* 0x000fe20000010000 */
[----:B------:R-:W-:-:S03]  /*9cd0*/  FMNMX3.FTZ R0, R250, R248, R244, !PT ;  /* 0x000000f8fa007276 */ /* 0x000fc600078100f4 */
[----:B------:R-:W-:Y:S01]  /*9ce0*/  FADD.FTZ R2, R107, R2 ;  /* 0x000000026b027221 */ /* 0x000fe20000010000 */
[----:B------:R-:W-:Y:S01]  /*9cf0*/  FMNMX3.FTZ R0, R0, R245, R243, !PT ;  /* 0x000000f500007276 */ /* 0x000fe200078100f3 */
[----:B------:R-:W-:Y:S01]  /*9d00*/  MUFU.EX2 R107, R76 ;  /* 0x0000004c006b7308 */ /* 0x000fe20000000800 */
[----:B-1----:R-:W-:Y:S02]  /*9d10*/  IMAD.MOV.U32 R85, RZ, RZ, R50 ;  /* 0x000000ffff557224 */ /* 0x002fe400078e0032 */
[----:B------:R-:W-:Y:S01]  /*9d20*/  FADD.FTZ R2, R103, R2 ;  /* 0x0000000267027221 */ /* 0x000fe20000010000 */
[----:B------:R-:W-:-:S03]  /*9d30*/  FMNMX3.FTZ R0, R0, R229, R228, !PT ;  /* 0x000000e500007276 */ /* 0x000fc600078100e4 */
[----:B------:R-:W-:Y:S01]  /*9d40*/  FADD.FTZ R10, R42, R2 ;  /* 0x000000022a0a7221 */ /* 0x000fe20000010000 */
[----:B------:R-:W-:Y:S01]  /*9d50*/  FMNMX3.FTZ R0, R0, R225, R224, !PT ;  /* 0x000000e100007276 */ /* 0x000fe200078100e0 */
[----:B------:R-:W-:Y:S01]  /*9d60*/  VIADD R2, R172, 0x4 ;  /* 0x00000004ac027836 */ /* 0x000fe20000000000 */
[----:B------:R1:W2:Y:S02]  /*9d70*/  MUFU.EX2 R103, R88 ;  /* 0x0000005800677308 */ /* 0x0002a40000000800 */
[----:B------:R-:W-:Y:S01]  /*9d80*/  FMNMX3.FTZ R0, R0, R219, R218, !PT ;  /* 0x000000db00007276 */ /* 0x000fe200078100da */
[----:B------:R-:W-:-:S03]  /*9d90*/  IMAD.WIDE.U32 R130, R2, -0x326172a9, RZ ;  /* 0xcd9e8d5702827825 */ /* 0x000fc600078e00ff */
[----:B------:R-:W-:Y:S02]  /*9da0*/  FMNMX3.FTZ R0, R0, R216, R207, !PT ;  /* 0x000000d800007276 */ /* 0x000fe400078100cf */
[----:B------:R-:W-:Y:S02]  /*9db0*/  LOP3.LUT R2, R119, UR26, R131, 0x96, !PT ;  /* 0x0000001a77027c12 */ /* 0x000fe4000f8e9683 */
[----:B------:R-:W-:-:S03]  /*9dc0*/  FMNMX3.FTZ R0, R0, R190, R177, !PT ;  /* 0x000000be00007276 */ /* 0x000fc600078100b1 */
[----:B------:R-:W-:Y:S01]  /*9dd0*/  IMAD.WIDE.U32 R210, R2, -0x2daee0ad, RZ ;  /* 0xd2511f5302d27825 */ /* 0x000fe200078e00ff */
[----:B------:R-:W-:-:S03]  /*9de0*/  FMNMX3.FTZ R0, R0, R176, R159, !PT ;  /* 0x000000b000007276 */ /* 0x000fc6000781009f */
[----:B-1----:R-:W-:Y:S01]  /*9df0*/  IMAD.MOV.U32 R88, RZ, RZ, R52 ;  /* 0x000000ffff587224 */ /* 0x002fe200078e0034 */
[----:B------:R-:W-:Y:S01]  /*9e00*/  FMNMX3.FTZ R0, R0, R158, R157, !PT ;  /* 0x0000009e00007276 */ /* 0x000fe2000781009d */
[----:B------:R-:W-:Y:S03]  /*9e10*/  STL.64 [R1+0xd0], R210 ;  /* 0x0000d0d201007387 */ /* 0x000fe60000100a00 */
[----:B------:R-:W-:-:S04]  /*9e20*/  FMNMX3.FTZ R0, R0, R156, R155, !PT ;  /* 0x0000009c00007276 */ /* 0x000fc8000781009b */
[----:B------:R-:W-:-:S04]  /*9e30*/  FMNMX3.FTZ R0, R0, R154, R153, !PT ;  /* 0x0000009a00007276 */ /* 0x000fc80007810099 */
[----:B------:R-:W-:-:S04]  /*9e40*/  FMNMX3.FTZ R0, R0, R152, R147, !PT ;  /* 0x0000009800007276 */ /* 0x000fc80007810093 */
[----:B------:R-:W-:Y:S02]  /*9e50*/  FMNMX3.FTZ R2, R0, R145, R144, !PT ;  /* 0x0000009100027276 */ /* 0x000fe40007810090 */
[----:B------:R-:W-:Y:S02]  /*9e60*/  LOP3.LUT R0, R62, UR25, R211, 0x96, !PT ;  /* 0x000000193e007c12 */ /* 0x000fe4000f8e96d3 */
[----:B------:R-:W-:Y:S02]  /*9e70*/  FMNMX3.FTZ R3, R2, R143, R142, !PT ;  /* 0x0000008f02037276 */ /* 0x000fe4000781008e */
[----:B------:R-:W-:Y:S01]  /*9e80*/  LOP3.LUT R2, R130, UR7, R15, 0x96, !PT ;  /* 0x0000000782027c12 */ /* 0x000fe2000f8e960f */
[----:B------:R-:W-:Y:S01]  /*9e90*/  IMAD.WIDE.U32 R62, R0, -0x326172a9, RZ ;  /* 0xcd9e8d57003e7825 */ /* 0x000fe200078e00ff */
[----:B------:R-:W-:-:S03]  /*9ea0*/  FMNMX3.FTZ R0, R3, R141, R140, !PT ;  /* 0x0000008d03007276 */ /* 0x000fc6000781008c */
[----:B------:R-:W-:Y:S01]  /*9eb0*/  IMAD.WIDE.U32 R2, R2, -0x2daee0ad, RZ ;  /* 0xd2511f5302027825 */ /* 0x000fe200078e00ff */
[----:B------:R-:W-:Y:S02]  /*9ec0*/  FMNMX.FTZ R0, R138, R0, !PT ;  /* 0x000000008a007209 */ /* 0x000fe40007810000 */
[----:B------:R-:W-:Y:S02]  /*9ed0*/  LOP3.LUT R4, R14, UR17, R63, 0x96, !PT ;  /* 0x000000110e047c12 */ /* 0x000fe4000f8e963f */
[----:B------:R-:W-:Y:S01]  /*9ee0*/  LOP3.LUT R6, R210, UR16, R3, 0x96, !PT ;  /* 0x00000010d2067c12 */ /* 0x000fe2000f8e9603 */
[----:B------:R-:W1:Y:S02]  /*9ef0*/  SHFL.BFLY PT, R136, R0, 0x2, 0x1f ;  /* 0x0c401f0000887f89 */ /* 0x000e6400000e0000 */
[----:B------:R-:W-:-:S04]  /*9f00*/  IMAD.WIDE.U32 R4, R4, -0x2daee0ad, RZ ;  /* 0xd2511f5304047825 */ /* 0x000fc800078e00ff */
[----:B------:R-:W-:Y:S01]  /*9f10*/  IMAD.WIDE.U32 R6, R6, -0x326172a9, RZ ;  /* 0xcd9e8d5706067825 */ /* 0x000fe200078e00ff */
[----:B------:R-:W-:-:S04]  /*9f20*/  LOP3.LUT R5, R2, UR14, R5, 0x96, !PT ;  /* 0x0000000e02057c12 */ /* 0x000fc8000f8e9605 */
[----:B------:R-:W-:-:S05]  /*9f30*/  LOP3.LUT R3, R62, UR15, R7, 0x96, !PT ;  /* 0x0000000f3e037c12 */ /* 0x000fca000f8e9607 */
[----:B------:R-:W-:-:S05]  /*9f40*/  IMAD.WIDE.U32 R2, R3, -0x2daee0ad, RZ ;  /* 0xd2511f5303027825 */ /* 0x000fca00078e00ff */
[----:B------:R-:W-:Y:S01]  /*9f50*/  LOP3.LUT R3, R4, UR11, R3, 0x96, !PT ;  /* 0x0000000b04037c12 */ /* 0x000fe2000f8e9603 */
[----:B------:R-:W-:Y:S01]  /*9f60*/  IMAD.WIDE.U32 R4, R5, -0x326172a9, RZ ;  /* 0xcd9e8d5705047825 */ /* 0x000fe200078e00ff */
[----:B-1----:R-:W-:Y:S02]  /*9f70*/  FMNMX.FTZ R136, R0, R136, !PT ;  /* 0x0000008800887209 */ /* 0x002fe40007810000 */
[----:B------:R-:W-:Y:S02]  /*9f80*/  LOP3.LUT R0, R71, 0xff, RZ, 0xc0, !PT ;  /* 0x000000ff47007812 */ /* 0x000fe400078ec0ff */
[----:B------:R-:W-:Y:S02]  /*9f90*/  LOP3.LUT R6, R6, UR13, R5, 0x96, !PT ;  /* 0x0000000d06067c12 */ /* 0x000fe4000f8e9605 */
[----:B------:R-:W1:Y:S01]  /*9fa0*/  SHFL.BFLY PT, R5, R136, 0x1, 0x1f ;  /* 0x0c201f0088057f89 */ /* 0x000e6200000e0000 */
[----:B------:R-:W-:Y:S02]  /*9fb0*/  ISETP.LE.U32.AND P4, PT, R0, UR4, PT ;  /* 0x0000000400007c0c */ /* 0x000fe4000bf83070 */
[----:B------:R-:W-:-:S05]  /*9fc0*/  IMAD.WIDE.U32 R6, R6, -0x2daee0ad, RZ ;  /* 0xd2511f5306067825 */ /* 0x000fca00078e00ff */
[----:B------:R-:W-:Y:S01]  /*9fd0*/  LOP3.LUT R0, R2, UR9, R7, 0x96, !PT ;  /* 0x0000000902007c12 */ /* 0x000fe2000f8e9607 */
[----:B------:R-:W-:-:S04]  /*9fe0*/  IMAD.WIDE.U32 R2, R3, -0x326172a9, RZ ;  /* 0xcd9e8d5703027825 */ /* 0x000fc800078e00ff */
[----:B------:R-:W-:Y:S01]  /*9ff0*/  IMAD.WIDE.U32 R24, R0, -0x326172a9, RZ ;  /* 0xcd9e8d5700187825 */ /* 0x000fe200078e00ff */
[----:B------:R-:W-:-:S03]  /*a000*/  LOP3.LUT R9, R4, UR10, R3, 0x96, !PT ;  /* 0x0000000a04097c12 */ /* 0x000fc6000f8e9603 */
[----:B------:R-:W-:Y:S01]  /*a010*/  FADD.FTZ R4, R133, R8 ;  /* 0x0000000885047221 */ /* 0x000fe20000010000 */
[----:B------:R-:W-:-:S03]  /*a020*/  LOP3.LUT R29, R2, UR8, R25, 0x96, !PT ;  /* 0x00000008021d7c12 */ /* 0x000fc6000f8e9619 */
[----:B------:R-:W-:Y:S01]  /*a030*/  FADD.FTZ R8, R48, R4 ;  /* 0x0000000430087221 */ /* 0x000fe20000010000 */
[----:B--2---:R-:W-:Y:S01]  /*a040*/  F2FP.BF16.F32.PACK_AB R4, R103, R56 ;  /* 0x000000386704723e */ /* 0x004fe200000010ff */
[----:B------:R-:W-:Y:S01]  /*a050*/  IMAD.WIDE.U32 R22, R9, -0x2daee0ad, RZ ;  /* 0xd2511f5309167825 */ /* 0x000fe200078e00ff */
[----:B------:R-:W-:Y:S02]  /*a060*/  LOP3.LUT R0, R29, 0xffff, RZ, 0xc0, !PT ;  /* 0x0000ffff1d007812 */ /* 0x000fe400078ec0ff */
[----:B-1----:R-:W-:Y:S02]  /*a070*/  FMNMX.FTZ R136, R136, R5, !PT ;  /* 0x0000000588887209 */ /* 0x002fe40007810000 */
[----:B------:R-:W-:Y:S02]  /*a080*/  SHF.R.U32.HI R0, RZ, 0x8, R0 ;  /* 0x00000008ff007819 */ /* 0x000fe40000011600 */
[C---:B------:R-:W-:Y:S01]  /*a090*/  FSETP.NEU.FTZ.AND P2, PT, R136.reuse, -INF , PT ;  /* 0xff8000008800780b */ /* 0x040fe20003f5d000 */
[----:B------:R-:W-:Y:S01]  /*a0a0*/  FMUL.FTZ R3, R136, UR30 ;  /* 0x0000001e88037c20 */ /* 0x000fe20008410000 */
[----:B------:R-:W-:-:S02]  /*a0b0*/  LOP3.LUT R2, R0, 0xffff, RZ, 0xc0, !PT ;  /* 0x0000ffff00027812 */ /* 0x000fc400078ec0ff */
[----:B------:R-:W-:Y:S02]  /*a0c0*/  PRMT R179, R4, 0x7610, R179 ;  /* 0x0000761004b37816 */ /* 0x000fe400000000b3 */
[----:B------:R-:W-:Y:S01]  /*a0d0*/  FSEL R0, R3, RZ, P2 ;  /* 0x000000ff03007208 */ /* 0x000fe20001000000 */
[----:B------:R-:W-:Y:S01]  /*a0e0*/  FADD.FTZ R3, R132, R10 ;  /* 0x0000000a84037221 */ /* 0x000fe20000010000 */
[----:B------:R-:W-:Y:S01]  /*a0f0*/  ISETP.LE.U32.AND P2, PT, R2, UR4, PT ;  /* 0x0000000402007c0c */ /* 0x000fe2000bf43070 */
[----:B------:R-:W-:Y:S01]  /*a100*/  @!P1 HFMA2.BF16_V2 R94, -RZ.H0_H0, RZ.H0_H0, -R179.H0_H0 ;  /* 0x200000ffff5e9231 */ /* 0x000fe200003409b3 */
[----:B------:R-:W-:Y:S01]  /*a110*/  PRMT R2, R29, 0x7632, R2 ;  /* 0x000076321d027816 */ /* 0x000fe20000000002 */
[----:B------:R-:W-:Y:S01]  /*a120*/  FADD.FTZ R3, R16, R3 ;  /* 0x0000000310037221 */ /* 0x000fe20000010000 */
[----:B------:R-:W-:Y:S01]  /*a130*/  PRMT R178, R4, 0x7632, R178 ;  /* 0x0000763204b27816 */ /* 0x000fe200000000b2 */
[----:B------:R-:W-:Y:S01]  /*a140*/  FADD.FTZ R4, R139, R8 ;  /* 0x000000088b047221 */ /* 0x000fe20000010000 */
[----:B------:R-:W-:Y:S01]  /*a150*/  LOP3.LUT R2, R2, 0xff, RZ, 0xc0, !PT ;  /* 0x000000ff02027812 */ /* 0x000fe200078ec0ff */
[----:B------:R-:W-:Y:S01]  /*a160*/  FADD.FTZ R7, R17, R3 ;  /* 0x0000000311077221 */ /* 0x000fe20000010000 */
[----:B------:R-:W-:Y:S01]  /*a170*/  SHF.R.U32.HI R3, RZ, 0x18, R71 ;  /* 0x00000018ff037819 */ /* 0x000fe20000011647 */
[----:B------:R-:W-:Y:S01]  /*a180*/  IMAD.MOV.U32 R10, RZ, RZ, R39 ;  /* 0x000000ffff0a7224 */ /* 0x000fe200078e0027 */
[----:B------:R-:W-:Y:S01]  /*a190*/  ISETP.LE.U32.AND P3, PT, R2, UR4, PT ;  /* 0x0000000402007c0c */ /* 0x000fe2000bf63070 */
[--C-:B------:R-:W-:Y:S01]  /*a1a0*/  FFMA.FTZ R5, R250, UR30, -R0.reuse ;  /* 0x0000001efa057c23 */ /* 0x100fe20008010800 */
[----:B------:R-:W-:Y:S01]  /*a1b0*/  F2FP.BF16.F32.PACK_AB R2, R107, R57 ;  /* 0x000000396b02723e */ /* 0x000fe200000010ff */
[--C-:B------:R-:W-:Y:S01]  /*a1c0*/  FFMA.FTZ R9, R244, UR30, -R0.reuse ;  /* 0x0000001ef4097c23 */ /* 0x100fe20008010800 */
[----:B------:R-:W-:Y:S01]  /*a1d0*/  LOP3.LUT R28, R6, UR5, R23, 0x96, !PT ;  /* 0x00000005061c7c12 */ /* 0x000fe2000f8e9617 */
[----:B------:R-:W-:Y:S01]  /*a1e0*/  FFMA.FTZ R6, R248, UR30, -R0 ;  /* 0x0000001ef8067c23 */ /* 0x000fe20008010800 */
[C---:B------:R-:W-:Y:S01]  /*a1f0*/  PRMT R180, R2.reuse, 0x7632, R180 ;  /* 0x0000763202b47816 */ /* 0x040fe200000000b4 */
        /* <DEDUP_REMOVED lines=12> */
[----:B------:R-:W-:Y:S01]  /*a2c0*/  IMAD.MOV.U32 R3, RZ, RZ, R53 ;  /* 0x000000ffff037224 */ /* 0x000fe200078e0035 */
[----:B------:R-:W-:Y:S01]  /*a2d0*/  @!P4 PRMT R181, R91, 0x5410, RZ ;  /* 0x000054105bb5c816 */ /* 0x000fe200000000ff */
[----:B------:R-:W-:Y:S01]  /*a2e0*/  FFMA.FTZ R15, R228, UR30, -R0 ;  /* 0x0000001ee40f7c23 */ /* 0x000fe20008010800 */
[----:B------:R-:W-:Y:S01]  /*a2f0*/  ISETP.LE.U32.AND P4, PT, R2, UR4, PT ;  /* 0x0000000402007c0c */ /* 0x000fe2000bf83070 */
[----:B------:R-:W-:-:S02]  /*a300*/  IMAD.MOV.U32 R8, RZ, RZ, R3 ;  /* 0x000000ffff087224 */ /* 0x000fc400078e0003 */
[----:B------:R-:W-:Y:S01]  /*a310*/  FADD.FTZ R3, R13, R7 ;  /* 0x000000070d037221 */ /* 0x000fe20000010000 */
[----:B------:R-:W-:Y:S01]  /*a320*/  IMAD.MOV.U32 R13, RZ, RZ, R232 ;  /* 0x000000ffff0d7224 */ /* 0x000fe200078e00e8 */
[----:B------:R-:W-:Y:S01]  /*a330*/  LOP3.LUT R2, R28, 0xffff, RZ, 0xc0, !PT ;  /* 0x0000ffff1c027812 */ /* 0x000fe200078ec0ff */
[----:B------:R-:W2:Y:S01]  /*a340*/  LDL.LU R232, [R1+0x3b4] ;  /* 0x0003b40001e87983 */ /* 0x000ea20000300800 */
[----:B------:R1:W-:Y:S01]  /*a350*/  MUFU.EX2 R91, R90 ;  /* 0x0000005a005b7308 */ /* 0x0003e20000000800 */
[----:B------:R-:W-:Y:S01]  /*a360*/  FFMA.FTZ R16, R225, UR30, -R0 ;  /* 0x0000001ee1107c23 */ /* 0x000fe20008010800 */
[----:B------:R-:W-:Y:S01]  /*a370*/  SHF.R.U32.HI R2, RZ, 0x8, R2 ;  /* 0x00000008ff027819 */ /* 0x000fe20000011602 */
[--C-:B------:R-:W-:Y:S01]  /*a380*/  FFMA.FTZ R17, R224, UR30, -R0.reuse ;  /* 0x0000001ee0117c23 */ /* 0x100fe20008010800 */
[--C-:B------:R-:W-:Y:S01]  /*a390*/  FFMA.FTZ R18, R219, UR30, -R0.reuse ;  /* 0x0000001edb127c23 */ /* 0x100fe20008010800 */
[--C-:B------:R-:W-:Y:S01]  /*a3a0*/  FFMA.FTZ R19, R218, UR30, -R0.reuse ;  /* 0x0000001eda137c23 */ /* 0x100fe20008010800 */
[----:B------:R-:W-:Y:S01]  /*a3b0*/  LOP3.LUT R2, R2, 0xffff, RZ, 0xc0, !PT ;  /* 0x0000ffff02027812 */ /* 0x000fe200078ec0ff */
        /* <DEDUP_REMOVED lines=10> */
[----:B-1----:R-:W-:-:S02]  /*a460*/  IMAD.MOV.U32 R90, RZ, RZ, R33 ;  /* 0x000000ffff5a7224 */ /* 0x002fc400078e0021 */
        /* <DEDUP_REMOVED lines=11> */
[----:B------:R-:W-:Y:S01]  /*a520*/  PRMT R135, R179, 0x5410, R178 ;  /* 0x00005410b3877816 */ /* 0x000fe200000000b2 */
[----:B------:R-:W-:Y:S01]  /*a530*/  IMAD.MOV.U32 R0, RZ, RZ, R10 ;  /* 0x000000ffff007224 */ /* 0x000fe200078e000a */
[----:B------:R-:W-:Y:S01]  /*a540*/  @!P1 PRMT R179, R94, 0x5410, RZ ;  /* 0x000054105eb39816 */ /* 0x000fe200000000ff */
[----:B------:R-:W-:Y:S01]  /*a550*/  @!P5 HFMA2.BF16_V2 R95, -RZ.H0_H0, RZ.H0_H0, -R178.H0_H0 ;  /* 0x200000ffff5fd231 */ /* 0x000fe200003409b2 */
[----:B------:R-:W-:Y:S01]  /*a560*/  ISETP.LE.U32.AND P1, PT, R2, UR4, PT ;  /* 0x0000000402007c0c */ /* 0x000fe2000bf23070 */
[----:B------:R1:W-:Y:S01]  /*a570*/  MUFU.EX2 R7, R98 ;  /* 0x0000006200077308 */ /* 0x0003e20000000800 */
[----:B------:R-:W-:-:S02]  /*a580*/  F2FP.BF16.F32.PACK_AB R2, R83, R109 ;  /* 0x0000006d5302723e */ /* 0x000fc400000010ff */
[----:B------:R-:W-:Y:S02]  /*a590*/  @!P5 PRMT R178, R95, 0x5410, RZ ;  /* 0x000054105fb2d816 */ /* 0x000fe400000000ff */
[----:B------:R-:W-:-:S03]  /*a5a0*/  PRMT R177, R2, 0x7610, R177 ;  /* 0x0000761002b17816 */ /* 0x000fc600000000b1 */
[----:B------:R-:W3:Y:S01]  /*a5b0*/  MUFU.EX2 R94, R93 ;  /* 0x0000005d005e7308 */ /* 0x000ee20000000800 */
[----:B------:R-:W-:Y:S01]  /*a5c0*/  PRMT R176, R2, 0x7632, R176 ;  /* 0x0000763202b07816 */ /* 0x000fe200000000b0 */
[----:B------:R-:W-:-:S06]  /*a5d0*/  FADD.FTZ R20, R20, R4 ;  /* 0x0000000414147221 */ /* 0x000fcc0000010000 */
[----:B------:R-:W4:Y:S01]  /*a5e0*/  MUFU.EX2 R10, R96 ;  /* 0x00000060000a7308 */ /* 0x000f220000000800 */
[----:B-1----:R-:W-:Y:S01]  /*a5f0*/  IMAD.MOV.U32 R98, RZ, RZ, R0 ;  /* 0x000000ffff627224 */ /* 0x002fe200078e0000 */
[----:B------:R-:W-:Y:S01]  /*a600*/  PRMT R0, R70, 0x7771, RZ ;  /* 0x0000777146007816 */ /* 0x000fe200000000ff */
[----:B------:R-:W-:-:S03]  /*a610*/  @!P0 HFMA2.BF16_V2 R97, -RZ.H0_H0, RZ.H0_H0, -R177.H0_H0 ;  /* 0x200000ffff618231 */ /* 0x000fc600003409b1 */
[----:B------:R-:W-:Y:S01]  /*a620*/  ISETP.GT.U32.AND P5, PT, R0, UR4, PT ;  /* 0x0000000400007c0c */ /* 0x000fe2000bfa4070 */
[----:B------:R-:W-:Y:S01]  /*a630*/  IMAD.MOV.U32 R95, RZ, RZ, R8 ;  /* 0x000000ffff5f7224 */ /* 0x000fe200078e0008 */
[----:B------:R-:W-:Y:S01]  /*a640*/  PRMT R0, R70, 0x7772, RZ ;  /* 0x0000777246007816 */ /* 0x000fe200000000ff */
[----:B------:R-:W-:Y:S02]  /*a650*/  IMAD.MOV.U32 R4, RZ, RZ, R21 ;  /* 0x000000ffff047224 */ /* 0x000fe400078e0015 */
[----:B------:R-:W-:Y:S02]  /*a660*/  FADD.FTZ R21, R35, R3 ;  /* 0x0000000323157221 */ /* 0x000fe40000010000 */
[----:B------:R1:W-:Y:S01]  /*a670*/  MUFU.EX2 R3, R6 ;  /* 0x0000000600037308 */ /* 0x0003e20000000800 */
[----:B---3--:R-:W-:-:S05]  /*a680*/  F2FP.BF16.F32.PACK_AB R2, R94, R91 ;  /* 0x0000005b5e02723e */ /* 0x008fca00000010ff */
[----:B------:R-:W-:Y:S01]  /*a690*/  @P5 HFMA2.BF16_V2 R99, -RZ.H0_H0, RZ.H0_H0, -R176.H0_H0 ;  /* 0x200000ffff635231 */ /* 0x000fe200003409b0 */
[C---:B------:R-:W-:Y:S02]  /*a6a0*/  PRMT R174, R2.reuse, 0x7610, R174 ;  /* 0x0000761002ae7816 */ /* 0x040fe400000000ae */
[----:B------:R-:W-:Y:S02]  /*a6b0*/  PRMT R172, R2, 0x7632, R172 ;  /* 0x0000763202ac7816 */ /* 0x000fe400000000ac */
[----:B----4-:R-:W-:Y:S01]  /*a6c0*/  F2FP.BF16.F32.PACK_AB R2, R7, R10 ;  /* 0x0000000a0702723e */ /* 0x010fe200000010ff */
[----:B--2---:R-:W-:Y:S01]  /*a6d0*/  IMAD.MOV.U32 R8, RZ, RZ, R232 ;  /* 0x000000ffff087224 */ /* 0x004fe200078e00e8 */
[----:B------:R-:W-:Y:S02]  /*a6e0*/  PRMT R232, R177, 0x5410, R176 ;  /* 0x00005410b1e87816 */ /* 0x000fe400000000b0 */
[----:B------:R-:W-:Y:S02]  /*a6f0*/  @!P0 PRMT R177, R97, 0x5410, RZ ;  /* 0x0000541061b18816 */ /* 0x000fe400000000ff */
[----:B------:R-:W-:Y:S01]  /*a700*/  ISETP.GT.U32.AND P0, PT, R0, UR4, PT ;  /* 0x0000000400007c0c */ /* 0x000fe2000bf04070 */
[----:B------:R-:W-:Y:S01]  /*a710*/  IMAD.MOV.U32 R0, RZ, RZ, R237 ;  /* 0x000000ffff007224 */ /* 0x000fe200078e00ed */
[----:B------:R-:W-:Y:S01]  /*a720*/  @P5 PRMT R176, R99, 0x5410, RZ ;  /* 0x0000541063b05816 */ /* 0x000fe200000000ff */
[----:B------:R-:W2:Y:S02]  /*a730*/  LDL.LU R237, [R1+0x3b0] ;  /* 0x0003b00001ed7983 */ /* 0x000ea40000300800 */
[----:B-1----:R-:W-:Y:S01]  /*a740*/  IMAD.MOV.U32 R6, RZ, RZ, R0 ;  /* 0x000000ffff067224 */ /* 0x002fe200078e0000 */
[----:B------:R-:W-:-:S04]  /*a750*/  PRMT R0, R70, 0x7773, RZ ;  /* 0x0000777346007816 */ /* 0x000fc800000000ff */
[----:B------:R-:W-:-:S03]  /*a760*/  ISETP.GT.U32.AND P5, PT, R0, UR4, PT ;  /* 0x0000000400007c0c */ /* 0x000fc6000bfa4070 */
[----:B------:R-:W-:Y:S02]  /*a770*/  @P0 HFMA2.BF16_V2 R100, -RZ.H0_H0, RZ.H0_H0, -R174.H0_H0 ;  /* 0x200000ffff640231 */ /* 0x000fe400003409ae */
[----:B------:R-:W-:Y:S01]  /*a780*/  IMAD.MOV.U32 R99, RZ, RZ, R205 ;  /* 0x000000ffff637224 */ /* 0x000fe200078e00cd */
[----:B------:R-:W-:Y:S02]  /*a790*/  PRMT R205, R174, 0x5410, R172 ;  /* 0x00005410aecd7816 */ /* 0x000fe400000000ac */
[----:B------:R-:W-:Y:S02]  /*a7a0*/  LOP3.LUT R0, R29, 0xff, RZ, 0xc0, !PT ;  /* 0x000000ff1d007812 */ /* 0x000fe400078ec0ff */
[----:B------:R-:W-:Y:S01]  /*a7b0*/  @P0 PRMT R174, R100, 0x5410, RZ ;  /* 0x0000541064ae0816 */ /* 0x000fe200000000ff */
[----:B------:R-:W-:Y:S02]  /*a7c0*/  IMAD.MOV.U32 R100, RZ, RZ, R110 ;  /* 0x000000ffff647224 */ /* 0x000fe400078e006e */
[----:B------:R1:W3:Y:S01]  /*a7d0*/  LDL.LU R110, [R1+0x3ac] ;  /* 0x0003ac00016e7983 */ /* 0x0002e20000300800 */
[----:B------:R-:W-:Y:S01]  /*a7e0*/  @P5 HFMA2.BF16_V2 R104, -RZ.H0_H0, RZ.H0_H0, -R172.H0_H0 ;  /* 0x200000ffff685231 */ /* 0x000fe200003409ac */
[----:B------:R-:W-:Y:S01]  /*a7f0*/  ISETP.LE.U32.AND P0, PT, R0, UR4, PT ;  /* 0x0000000400007c0c */ /* 0x000fe2000bf03070 */
[----:B------:R-:W-:-:S02]  /*a800*/  IMAD.MOV.U32 R0, RZ, RZ, R4 ;  /* 0x000000ffff007224 */ /* 0x000fc400078e0004 */
[----:B------:R-:W-:Y:S01]  /*a810*/  FADD.FTZ R4, R10, R7 ;  /* 0x000000070a047221 */ /* 0x000fe20000010000 */
[----:B------:R-:W-:Y:S01]  /*a820*/  IMAD.MOV.U32 R10, RZ, RZ, R68 ;  /* 0x000000ffff0a7224 */ /* 0x000fe200078e0044 */
[----:B------:R-:W-:Y:S01]  /*a830*/  @P5 PRMT R172, R104, 0x5410, RZ ;  /* 0x0000541068ac5816 */ /* 0x000fe200000000ff */
[----:B------:R-:W4:Y:S01]  /*a840*/  LDL.LU R68, [R1+0x3a8] ;  /* 0x0003a80001447983 */ /* 0x000f220000300800 */
[----:B------:R-:W-:-:S03]  /*a850*/  IMAD.MOV.U32 R104, RZ, RZ, R69 ;  /* 0x000000ffff687224 */ /* 0x000fc600078e0045 */
[----:B------:R-:W2:Y:S01]  /*a860*/  LDL.LU R69, [R1+0x3a4] ;  /* 0x0003a40001457983 */ /* 0x000ea20000300800 */
[----:B------:R-:W1:Y:S01]  /*a870*/  MUFU.EX2 R5, R5 ;  /* 0x0000000500057308 */ /* 0x000e620000000800 */
[C---:B------:R-:W-:Y:S02]  /*a880*/  PRMT R38, R2.reuse, 0x7610, R38 ;  /* 0x0000761002267816 */ /* 0x040fe40000000026 */
[----:B------:R-:W-:-:S05]  /*a890*/  PRMT R37, R2, 0x7632, R37 ;  /* 0x0000763202257816 */ /* 0x000fca0000000025 */
[----:B------:R1:W-:Y:S02]  /*a8a0*/  MUFU.EX2 R2, R102 ;  /* 0x0000006600027308 */ /* 0x0003e40000000800 */
[----:B-1----:R-:W-:Y:S01]  /*a8b0*/  FADD.FTZ R7, R5, R3 ;  /* 0x0000000305077221 */ /* 0x002fe20000010000 */
[----:B------:R-:W-:-:S05]  /*a8c0*/  F2FP.BF16.F32.PACK_AB R3, R3, R5 ;  /* 0x000000050303723e */ /* 0x000fca00000010ff */
[----:B------:R1:W1:Y:S01]  /*a8d0*/  MUFU.EX2 R5, R101 ;  /* 0x0000006500057308 */ /* 0x0002620000000800 */
[----:B------:R-:W-:Y:S02]  /*a8e0*/  @!P0 HFMA2.BF16_V2 R106, -RZ.H0_H0, RZ.H0_H0, -R38.H0_H0 ;  /* 0x200000ffff6a8231 */ /* 0x000fe40000340926 */
[----:B------:R-:W-:Y:S02]  /*a8f0*/  IMAD.MOV.U32 R102, RZ, RZ, R89 ;  /* 0x000000ffff667224 */ /* 0x000fe400078e0059 */
[----:B-1----:R-:W-:Y:S01]  /*a900*/  IMAD.MOV.U32 R101, RZ, RZ, R0 ;  /* 0x000000ffff657224 */ /* 0x002fe200078e0000 */
[----:B------:R-:W-:-:S04]  /*a910*/  SHF.R.U32.HI R0, RZ, 0x18, R29 ;  /* 0x00000018ff007819 */ /* 0x000fc8000001161d */
[----:B------:R-:W-:Y:S02]  /*a920*/  ISETP.LE.U32.AND P5, PT, R0, UR4, PT ;  /* 0x0000000400007c0c */ /* 0x000fe4000bfa3070 */
[----:B------:R-:W-:Y:S02]  /*a930*/  PRMT R0, R28, 0x7632, R0 ;  /* 0x000076321c007816 */ /* 0x000fe40000000000 */
[----:B------:R-:W-:Y:S02]  /*a940*/  PRMT R89, R38, 0x5410, R37 ;  /* 0x0000541026597816 */ /* 0x000fe40000000025 */
[----:B------:R-:W-:Y:S02]  /*a950*/  LOP3.LUT R0, R0, 0xff, RZ, 0xc0, !PT ;  /* 0x000000ff00007812 */ /* 0x000fe400078ec0ff */
[----:B------:R-:W-:Y:S01]  /*a960*/  @!P0 PRMT R38, R106, 0x5410, RZ ;  /* 0x000054106a268816 */ /* 0x000fe200000000ff */
[----:B------:R-:W-:Y:S01]  /*a970*/  IMAD.MOV.U32 R106, RZ, RZ, R27 ;  /* 0x000000ffff6a7224 */ /* 0x000fe200078e001b */
[----:B------:R-:W-:Y:S01]  /*a980*/  ISETP.LE.U32.AND P0, PT, R0, UR4, PT ;  /* 0x0000000400007c0c */ /* 0x000fe2000bf03070 */
[----:B------:R-:W-:Y:S01]  /*a990*/  FADD.FTZ R0, R5, R4 ;  /* 0x0000000405007221 */ /* 0x000fe20000010000 */
[----:B------:R1:W-:Y:S01]  /*a9a0*/  MUFU.EX2 R27, R105 ;  /* 0x00000069001b7308 */ /* 0x0003e20000000800 */
[----:B------:R-:W-:Y:S01]  /*a9b0*/  @!P2 HFMA2.BF16_V2 R108, -RZ.H0_H0, RZ.H0_H0, -R37.H0_H0 ;  /* 0x200000ffff6ca231 */ /* 0x000fe20000340925 */
[----:B------:R-:W-:Y:S01]  /*a9c0*/  PRMT R36, R3, 0x7610, R36 ;  /* 0x0000761003247816 */ /* 0x000fe20000000024 */
[----:B------:R-:W-:-:S03]  /*a9d0*/  IMAD.MOV.U32 R4, RZ, RZ, R13 ;  /* 0x000000ffff047224 */ /* 0x000fc600078e000d */
[----:B------:R-:W-:Y:S01]  /*a9e0*/  @!P2 PRMT R37, R108, 0x5410, RZ ;  /* 0x000054106c25a816 */ /* 0x000fe200000000ff */
[----:B-1----:R-:W-:Y:S02]  /*a9f0*/  IMAD.MOV.U32 R105, RZ, RZ, R102 ;  /* 0x000000ffff697224 */ /* 0x002fe400078e0066 */
[----:B------:R-:W-:Y:S02]  /*aa00*/  IMAD.MOV.U32 R102, RZ, RZ, R6 ;  /* 0x000000ffff667224 */ /* 0x000fe400078e0006 */
[----:B------:R-:W-:Y:S01]  /*aa10*/  FADD.FTZ R6, R2, R0 ;  /* 0x0000000002067221 */ /* 0x000fe20000010000 */
[----:B------:R-:W-:-:S04]  /*aa20*/  PRMT R0, R24, 0x7771, RZ ;  /* 0x0000777118007816 */ /* 0x000fc800000000ff */
[----:B------:R-:W-:Y:S01]  /*aa30*/  ISETP.GT.U32.AND P2, PT, R0, UR4, PT ;  /* 0x0000000400007c0c */ /* 0x000fe2000bf44070 */
[----:B------:R-:W-:Y:S01]  /*aa40*/  IMAD.MOV.U32 R0, RZ, RZ, R22 ;  /* 0x000000ffff007224 */ /* 0x000fe200078e0016 */
[----:B------:R-:W-:Y:S01]  /*aa50*/  PRMT R35, R3, 0x7632, R35 ;  /* 0x0000763203237816 */ /* 0x000fe20000000023 */
[----:B------:R-:W-:Y:S02]  /*aa60*/  IMAD.MOV.U32 R3, RZ, RZ, R4 ;  /* 0x000000ffff037224 */ /* 0x000fe400078e0004 */
[----:B------:R1:W-:Y:S01]  /*aa70*/  MUFU.EX2 R4, R11 ;  /* 0x0000000b00047308 */ /* 0x0003e20000000800 */
[----:B------:R-:W-:Y:S01]  /*aa80*/  LOP3.LUT R0, R0, 0xff, RZ, 0xc0, !PT ;  /* 0x000000ff00007812 */ /* 0x000fe200078ec0ff */
[----:B-1----:R-:W-:Y:S01]  /*aa90*/  IMAD.MOV.U32 R11, RZ, RZ, R88 ;  /* 0x000000ffff0b7224 */ /* 0x002fe200078e0058 */
[----:B------:R-:W-:Y:S02]  /*aaa0*/  PRMT R88, R36, 0x5410, R35 ;  /* 0x0000541024587816 */ /* 0x000fe40000000023 */
[----:B------:R-:W-:-:S03]  /*aab0*/  F2FP.BF16.F32.PACK_AB R2, R2, R5 ;  /* 0x000000050202723e */ /* 0x000fc600000010ff */
[----:B------:R1:W1:Y:S01]  /*aac0*/  MUFU.EX2 R5, R9 ;  /* 0x0000000900057308 */ /* 0x0002620000000800 */
[C---:B------:R-:W-:Y:S02]  /*aad0*/  PRMT R142, R2.reuse, 0x7610, R142 ;  /* 0x00007610028e7816 */ /* 0x040fe4000000008e */
[----:B------:R-:W-:Y:S01]  /*aae0*/  PRMT R143, R2, 0x7632, R143 ;  /* 0x00007632028f7816 */ /* 0x000fe2000000008f */
[----:B-1----:R-:W-:Y:S01]  /*aaf0*/  IMAD.MOV.U32 R9, RZ, RZ, R10 ;  /* 0x000000ffff097224 */ /* 0x002fe200078e000a */
[----:B------:R-:W-:Y:S01]  /*ab00*/  F2FP.BF16.F32.PACK_AB R2, R4, R5 ;  /* 0x000000050402723e */ /* 0x000fe200000010ff */
[----:B---3--:R-:W-:-:S05]  /*ab10*/  @!P3 HFMA2.BF16_V2 R110, -RZ.H0_H0, RZ.H0_H0, -R36.H0_H0 ;  /* 0x200000ffff6eb231 */ /* 0x008fca0000340924 */
[----:B------:R-:W-:Y:S02]  /*ab20*/  @!P3 PRMT R36, R110, 0x5410, RZ ;  /* 0x000054106e24b816 */ /* 0x000fe400000000ff */
[----:B------:R-:W-:Y:S01]  /*ab30*/  ISETP.LE.U32.AND P3, PT, R0, UR4, PT ;  /* 0x0000000400007c0c */ /* 0x000fe2000bf63070 */
[----:B------:R-:W-:Y:S01]  /*ab40*/  IMAD.MOV.U32 R0, RZ, RZ, R8 ;  /* 0x000000ffff007224 */ /* 0x000fe200078e0008 */
[----:B--2---:R-:W-:Y:S01]  /*ab50*/  LOP3.LUT R8, R130, UR7, R69, 0x96, !PT ;  /* 0x0000000782087c12 */ /* 0x004fe2000f8e9645 */
[----:B------:R-:W-:Y:S02]  /*ab60*/  IMAD.MOV.U32 R69, RZ, RZ, R112 ;  /* 0x000000ffff457224 */ /* 0x000fe400078e0070 */
[----:B------:R1:W2:Y:S01]  /*ab70*/  LDL.LU R112, [R1+0x3a0] ;  /* 0x0003a00001707983 */ /* 0x0002a20000300800 */
[----:B----4-:R-:W-:Y:S01]  /*ab80*/  LOP3.LUT R10, R68, UR17, R63, 0x96, !PT ;  /* 0x00000011440a7c12 */ /* 0x010fe2000f8e963f */
[----:B------:R-:W-:Y:S02]  /*ab90*/  IMAD.MOV.U32 R68, RZ, RZ, R9 ;  /* 0x000000ffff447224 */ /* 0x000fe400078e0009 */
[----:B------:R3:W-:Y:S02]  /*aba0*/  MUFU.EX2 R9, R12 ;  /* 0x0000000c00097308 */ /* 0x0007e40000000800 */
[----:B---3--:R-:W-:-:S02]  /*abb0*/  IMAD.MOV.U32 R12, RZ, RZ, R0 ;  /* 0x000000ffff0c7224 */ /* 0x008fc400078e0000 */
[----:B------:R-:W-:-:S04]  /*abc0*/  FADD.FTZ R0, R5, R7 ;  /* 0x0000000705007221 */ /* 0x000fc80000010000 */
[----:B------:R3:W-:Y:S02]  /*abd0*/  MUFU.EX2 R7, R14 ;  /* 0x0000000e00077308 */ /* 0x0007e40000000800 */
[----:B---3--:R-:W-:Y:S02]  /*abe0*/  IMAD.MOV.U32 R14, RZ, RZ, R11 ;  /* 0x000000ffff0e7224 */ /* 0x008fe400078e000b */
[----:B------:R-:W-:Y:S02]  /*abf0*/  IMAD.MOV.U32 R11, RZ, RZ, R3 ;  /* 0x000000ffff0b7224 */ /* 0x000fe400078e0003 */
[----:B------:R-:W-:Y:S01]  /*ac00*/  FADD.FTZ R3, R4, R0 ;  /* 0x0000000004037221 */ /* 0x000fe20000010000 */
[----:B------:R-:W-:Y:S02]  /*ac10*/  IMAD.MOV.U32 R4, RZ, RZ, R69 ;  /* 0x000000ffff047224 */ /* 0x000fe400078e0045 */
[----:B------:R3:W-:Y:S02]  /*ac20*/  MUFU.EX2 R69, R15 ;  /* 0x0000000f00457308 */ /* 0x0007e40000000800 */
[----:B---3--:R-:W-:-:S06]  /*ac30*/  IMAD.MOV.U32 R15, RZ, RZ, R68 ;  /* 0x000000ffff0f7224 */ /* 0x008fcc00078e0044 */
[----:B------:R3:W-:Y:S02]  /*ac40*/  MUFU.EX2 R68, R16 ;  /* 0x0000001000447308 */ /* 0x0007e40000000800 */
[----:B---3--:R-:W-:Y:S02]  /*ac50*/  IMAD.MOV.U32 R16, RZ, RZ, R117 ;  /* 0x000000ffff107224 */ /* 0x008fe400078e0075 */
[----:B------:R1:W3:Y:S01]  /*ac60*/  LDL.LU R117, [R1+0x39c] ;  /* 0x00039c0001757983 */ /* 0x0002e20000300800 */
[----:B------:R-:W-:Y:S01]  /*ac70*/  @!P5 HFMA2.BF16_V2 R111, -RZ.H0_H0, RZ.H0_H0, -R35.H0_H0 ;  /* 0x200000ffff6fd231 */ /* 0x000fe20000340923 */
[----:B------:R-:W-:Y:S01]  /*ac80*/  PRMT R0, R24, 0x7772, RZ ;  /* 0x0000777218007816 */ /* 0x000fe200000000ff */
[----:B------:R-:W-:-:S03]  /*ac90*/  @!P4 HFMA2.BF16_V2 R113, -RZ.H0_H0, RZ.H0_H0, -R142.H0_H0 ;  /* 0x200000ffff71c231 */ /* 0x000fc6000034098e */
[----:B------:R-:W-:Y:S02]  /*aca0*/  @!P5 PRMT R35, R111, 0x5410, RZ ;  /* 0x000054106f23d816 */ /* 0x000fe400000000ff */
[----:B------:R-:W-:Y:S01]  /*acb0*/  ISETP.GT.U32.AND P5, PT, R0, UR4, PT ;  /* 0x0000000400007c0c */ /* 0x000fe2000bfa4070 */
[----:B------:R-:W-:Y:S01]  /*acc0*/  IMAD.MOV.U32 R5, RZ, RZ, R83 ;  /* 0x000000ffff057224 */ /* 0x000fe200078e0053 */
[----:B------:R-:W-:Y:S01]  /*acd0*/  PRMT R0, R24, 0x7773, RZ ;  /* 0x0000777318007816 */ /* 0x000fe200000000ff */
[----:B------:R-:W4:Y:S01]  /*ace0*/  MUFU.EX2 R13, R149 ;  /* 0x00000095000d7308 */ /* 0x000f220000000800 */
[----:B------:R-:W-:Y:S02]  /*acf0*/  PRMT R83, R142, 0x5410, R143 ;  /* 0x000054108e537816 */ /* 0x000fe4000000008f */
[----:B------:R-:W-:Y:S02]  /*ad00*/  @!P4 PRMT R142, R113, 0x5410, RZ ;  /* 0x00005410718ec816 */ /* 0x000fe400000000ff */
[----:B------:R-:W-:-:S02]  /*ad10*/  ISETP.GT.U32.AND P4, PT, R0, UR4, PT ;  /* 0x0000000400007c0c */ /* 0x000fc4000bf84070 */
[----:B------:R-:W-:Y:S02]  /*ad20*/  LOP3.LUT R0, R28, 0xff, RZ, 0xc0, !PT ;  /* 0x000000ff1c007812 */ /* 0x000fe400078ec0ff */
[C---:B------:R-:W-:Y:S02]  /*ad30*/  PRMT R140, R2.reuse, 0x7610, R140 ;  /* 0x00007610028c7816 */ /* 0x040fe4000000008c */
[----:B------:R-:W-:-:S07]  /*ad40*/  PRMT R138, R2, 0x7632, R138 ;  /* 0x00007632028a7816 */ /* 0x000fce000000008a */
[----:B------:R-:W-:Y:S02]  /*ad50*/  @P4 HFMA2.BF16_V2 R114, -RZ.H0_H0, RZ.H0_H0, -R138.H0_H0 ;  /* 0x200000ffff724231 */ /* 0x000fe4000034098a */
[----:B--2---:R-:W-:-:S05]  /*ad60*/  @P2 HFMA2.BF16_V2 R112, -RZ.H0_H0, RZ.H0_H0, -R143.H0_H0 ;  /* 0x200000ffff702231 */ /* 0x004fca000034098f */
[----:B------:R-:W-:Y:S02]  /*ad70*/  @P2 PRMT R143, R112, 0x5410, RZ ;  /* 0x00005410708f2816 */ /* 0x000fe400000000ff */
[----:B------:R-:W-:Y:S01]  /*ad80*/  ISETP.LE.U32.AND P2, PT, R0, UR4, PT ;  /* 0x0000000400007c0c */ /* 0x000fe2000bf43070 */
[----:B------:R-:W-:-:S04]  /*ad90*/  IMAD.MOV.U32 R0, RZ, RZ, R87 ;  /* 0x000000ffff007224 */ /* 0x000fc800078e0057 */
[----:B------:R-:W-:Y:S02]  /*ada0*/  IMAD.MOV.U32 R2, RZ, RZ, R0 ;  /* 0x000000ffff027224 */ /* 0x000fe400078e0000 */
[----:B------:R-:W-:Y:S01]  /*adb0*/  FADD.FTZ R0, R27, R6 ;  /* 0x000000061b007221 */ /* 0x000fe20000010000 */
[----:B------:R-:W-:Y:S02]  /*adc0*/  IMAD.MOV.U32 R6, RZ, RZ, R85 ;  /* 0x000000ffff067224 */ /* 0x000fe400078e0055 */
[----:B------:R2:W-:Y:S08]  /*add0*/  MUFU.EX2 R85, R18 ;  /* 0x0000001200557308 */ /* 0x0005f00000000800 */
[----:B------:R-:W1:Y:S01]  /*ade0*/  MUFU.EX2 R87, R17 ;  /* 0x0000001100577308 */ /* 0x000e620000000800 */
[----:B--2---:R-:W-:-:S02]  /*adf0*/  IMAD.MOV.U32 R18, RZ, RZ, R11 ;  /* 0x000000ffff127224 */ /* 0x004fc400078e000b */
[C---:B----4-:R-:W-:Y:S01]  /*ae00*/  FADD.FTZ R11, R13.reuse, R0 ;  /* 0x000000000d0b7221 */ /* 0x050fe20000010000 */
[----:B------:R-:W-:Y:S01]  /*ae10*/  F2FP.BF16.F32.PACK_AB R0, R13, R27 ;  /* 0x0000001b0d00723e */ /* 0x000fe200000010ff */
[----:B------:R-:W-:-:S03]  /*ae20*/  IMAD.MOV.U32 R27, RZ, RZ, R90 ;  /* 0x000000ffff1b7224 */ /* 0x000fc600078e005a */
[----:B------:R2:W4:Y:S01]  /*ae30*/  MUFU.EX2 R90, R19 ;  /* 0x00000013005a7308 */ /* 0x0005220000000800 */
[C---:B------:R-:W-:Y:S02]  /*ae40*/  PRMT R141, R0.reuse, 0x7610, R141 ;  /* 0x00007610008d7816 */ /* 0x040fe4000000008d */
[----:B------:R-:W-:Y:S01]  /*ae50*/  PRMT R139, R0, 0x7632, R139 ;  /* 0x00007632008b7816 */ /* 0x000fe2000000008b */
[----:B------:R-:W-:Y:S01]  /*ae60*/  IMAD.MOV.U32 R13, RZ, RZ, R82 ;  /* 0x000000ffff0d7224 */ /* 0x000fe200078e0052 */
[----:B------:R-:W-:Y:S01]  /*ae70*/  SHF.R.U32.HI R0, RZ, 0x18, R28 ;  /* 0x00000018ff007819 */ /* 0x000fe2000001161c */
[----:B------:R-:W-:Y:S01]  /*ae80*/  @!P2 HFMA2.BF16_V2 R120, -RZ.H0_H0, RZ.H0_H0, -R141.H0_H0 ;  /* 0x200000ffff78a231 */ /* 0x000fe2000034098d */
[----:B------:R-:W-:Y:S02]  /*ae90*/  PRMT R82, R140, 0x5410, R138 ;  /* 0x000054108c527816 */ /* 0x000fe4000000008a */
[----:B------:R-:W-:Y:S01]  /*aea0*/  @P4 PRMT R138, R114, 0x5410, RZ ;  /* 0x00005410728a4816 */ /* 0x000fe200000000ff */
[----:B--2---:R-:W-:-:S02]  /*aeb0*/  IMAD.MOV.U32 R19, RZ, RZ, R2 ;  /* 0x000000ffff137224 */ /* 0x004fc400078e0002 */
[----:B------:R-:W-:Y:S01]  /*aec0*/  FADD.FTZ R2, R9, R3 ;  /* 0x0000000309027221 */ /* 0x000fe20000010000 */
[----:B------:R-:W-:-:S03]  /*aed0*/  F2FP.BF16.F32.PACK_AB R3, R7, R9 ;  /* 0x000000090703723e */ /* 0x000fc600000010ff */
[----:B------:R-:W-:Y:S01]  /*aee0*/  FADD.FTZ R2, R7, R2 ;  /* 0x0000000207027221 */ /* 0x000fe20000010000 */
[----:B------:R-:W-:Y:S01]  /*aef0*/  ISETP.LE.U32.AND P4, PT, R0, UR4, PT ;  /* 0x0000000400007c0c */ /* 0x000fe2000bf83070 */
[----:B------:R-:W-:Y:S01]  /*af00*/  IMAD.MOV.U32 R7, RZ, RZ, R81 ;  /* 0x000000ffff077224 */ /* 0x000fe200078e0051 */
[----:B------:R-:W-:Y:S01]  /*af10*/  PRMT R81, R141, 0x5410, R139 ;  /* 0x000054108d517816 */ /* 0x000fe2000000008b */
[----:B------:R-:W-:Y:S01]  /*af20*/  FADD.FTZ R0, R69, R2 ;  /* 0x0000000245007221 */ /* 0x000fe20000010000 */
[----:B------:R-:W-:Y:S01]  /*af30*/  IMAD.MOV.U32 R9, RZ, RZ, R27 ;  /* 0x000000ffff097224 */ /* 0x000fe200078e001b */
[----:B------:R-:W-:Y:S01]  /*af40*/  @!P2 PRMT R141, R120, 0x5410, RZ ;  /* 0x00005410788da816 */ /* 0x000fe200000000ff */
[----:B------:R-:W2:Y:S01]  /*af50*/  MUFU.EX2 R27, R23 ;  /* 0x00000017001b7308 */ /* 0x000ea20000000800 */
[----:B------:R-:W-:Y:S02]  /*af60*/  IMAD.MOV.U32 R120, RZ, RZ, R13 ;  /* 0x000000ffff787224 */ /* 0x000fe400078e000d */
[----:B------:R-:W-:Y:S01]  /*af70*/  FADD.FTZ R0, R68, R0 ;  /* 0x0000000044007221 */ /* 0x000fe20000010000 */
[----:B------:R-:W-:-:S02]  /*af80*/  IMAD.MOV.U32 R13, RZ, RZ, R18 ;  /* 0x000000ffff0d7224 */ /* 0x000fc400078e0012 */
[----:B------:R-:W-:Y:S02]  /*af90*/  IMAD.MOV.U32 R18, RZ, RZ, R5 ;  /* 0x000000ffff127224 */ /* 0x000fe400078e0005 */
[----:B------:R-:W-:Y:S02]  /*afa0*/  IMAD.MOV.U32 R5, RZ, RZ, R4 ;  /* 0x000000ffff057224 */ /* 0x000fe400078e0004 */
[----:B-1----:R-:W-:Y:S01]  /*afb0*/  FADD.FTZ R0, R87, R0 ;  /* 0x0000000057007221 */ /* 0x002fe20000010000 */
[----:B------:R-:W1:Y:S01]  /*afc0*/  MUFU.EX2 R4, R25 ;  /* 0x0000001900047308 */ /* 0x000e620000000800 */
[C---:B------:R-:W-:Y:S02]  /*afd0*/  PRMT R133, R3.reuse, 0x7610, R133 ;  /* 0x0000761003857816 */ /* 0x040fe40000000085 */
[----:B------:R-:W-:Y:S01]  /*afe0*/  PRMT R132, R3, 0x7632, R132 ;  /* 0x0000763203847816 */ /* 0x000fe20000000084 */
[----:B------:R-:W-:-:S04]  /*aff0*/  FADD.FTZ R0, R85, R0 ;  /* 0x0000000055007221 */ /* 0x000fc80000010000 */
[----:B------:R3:W3:Y:S01]  /*b000*/  MUFU.EX2 R3, R26 ;  /* 0x0000001a00037308 */ /* 0x0006e20000000800 */
[----:B----4-:R-:W-:-:S04]  /*b010*/  FADD.FTZ R0, R90, R0 ;  /* 0x000000005a007221 */ /* 0x010fc80000010000 */
[----:B--2---:R-:W-:Y:S01]  /*b020*/  FADD.FTZ R0, R27, R0 ;  /* 0x000000001b007221 */ /* 0x004fe20000010000 */
[----:B------:R-:W-:-:S03]  /*b030*/  FADD.FTZ R2, R58, R20 ;  /* 0x000000143a027221 */ /* 0x000fc60000010000 */
[----:B-1----:R-:W-:Y:S01]  /*b040*/  FADD.FTZ R0, R4, R0 ;  /* 0x0000000004007221 */ /* 0x002fe20000010000 */
[----:B------:R-:W-:Y:S02]  /*b050*/  IMAD.MOV.U32 R25, RZ, RZ, R9 ;  /* 0x000000ffff197224 */ /* 0x000fe400078e0009 */
[----:B---3--:R-:W-:Y:S02]  /*b060*/  IMAD.MOV.U32 R26, RZ, RZ, R13 ;  /* 0x000000ffff1a7224 */ /* 0x008fe400078e000d */
[----:B------:R-:W-:Y:S01]  /*b070*/  FADD.FTZ R13, R55, R2 ;  /* 0x00000002370d7221 */ /* 0x000fe20000010000 */
[C---:B------:R-:W-:Y:S01]  /*b080*/  FADD.FTZ R9, R3.reuse, R0 ;  /* 0x0000000003097221 */ /* 0x040fe20000010000 */
[----:B------:R-:W-:Y:S01]  /*b090*/  F2FP.BF16.F32.PACK_AB R97, R3, R4 ;  /* 0x000000040361723e */ /* 0x000fe200000010ff */
[----:B------:R-:W-:-:S04]  /*b0a0*/  IMAD.WIDE.U32 R2, R8, -0x2daee0ad, RZ ;  /* 0xd2511f5308027825 */ /* 0x000fc800078e00ff */
[----:B------:R-:W-:Y:S02]  /*b0b0*/  @!P0 HFMA2.BF16_V2 R124, -RZ.H0_H0, RZ.H0_H0, -R133.H0_H0 ;  /* 0x200000ffff7c8231 */ /* 0x000fe40000340985 */
[----:B------:R-:W-:Y:S01]  /*b0c0*/  IMAD.MOV.U32 R58, RZ, RZ, R6 ;  /* 0x000000ffff3a7224 */ /* 0x000fe200078e0006 */
[----:B------:R-:W-:Y:S01]  /*b0d0*/  LOP3.LUT R6, R210, UR16, R3, 0x96, !PT ;  /* 0x00000010d2067c12 */ /* 0x000fe2000f8e9603 */
[----:B------:R-:W-:Y:S02]  /*b0e0*/  IMAD.MOV.U32 R23, RZ, RZ, R7 ;  /* 0x000000ffff177224 */ /* 0x000fe400078e0007 */
[----:B------:R-:W-:Y:S01]  /*b0f0*/  IMAD.MOV.U32 R20, RZ, RZ, R80 ;  /* 0x000000ffff147224 */ /* 0x000fe200078e0050 */
[----:B------:R-:W-:Y:S01]  /*b100*/  PRMT R80, R133, 0x5410, R132 ;  /* 0x0000541085507816 */ /* 0x000fe20000000084 */
[----:B------:R-:W-:Y:S01]  /*b110*/  IMAD.WIDE.U32 R6, R6, -0x326172a9, RZ ;  /* 0xcd9e8d5706067825 */ /* 0x000fe200078e00ff */
[----:B------:R-:W-:-:S03]  /*b120*/  @!P0 PRMT R133, R124, 0x5410, RZ ;  /* 0x000054107c858816 */ /* 0x000fc600000000ff */
[----:B------:R-:W-:Y:S01]  /*b130*/  IMAD.MOV.U32 R124, RZ, RZ, R5 ;  /* 0x000000ffff7c7224 */ /* 0x000fe200078e0005 */
[----:B------:R-:W-:Y:S01]  /*b140*/  LOP3.LUT R3, R62, UR15, R7, 0x96, !PT ;  /* 0x0000000f3e037c12 */ /* 0x000fe2000f8e9607 */
[----:B------:R-:W-:-:S05]  /*b150*/  IMAD.WIDE.U32 R4, R10, -0x2daee0ad, RZ ;  /* 0xd2511f530a047825 */ /* 0x000fca00078e00ff */
[----:B------:R-:W-:Y:S01]  /*b160*/  LOP3.LUT R5, R2, UR14, R5, 0x96, !PT ;  /* 0x0000000e02057c12 */ /* 0x000fe2000f8e9605 */
[----:B------:R-:W-:-:S05]  /*b170*/  IMAD.WIDE.U32 R2, R3, -0x2daee0ad, RZ ;  /* 0xd2511f5303027825 */ /* 0x000fca00078e00ff */
[----:B------:R-:W-:Y:S01]  /*b180*/  LOP3.LUT R3, R4, UR11, R3, 0x96, !PT ;  /* 0x0000000b04037c12 */ /* 0x000fe2000f8e9603 */
[----:B------:R-:W-:-:S05]  /*b190*/  IMAD.WIDE.U32 R4, R5, -0x326172a9, RZ ;  /* 0xcd9e8d5705047825 */ /* 0x000fca00078e00ff */
[----:B------:R-:W-:Y:S01]  /*b1a0*/  LOP3.LUT R6, R6, UR13, R5, 0x96, !PT ;  /* 0x0000000d06067c12 */ /* 0x000fe2000f8e9605 */
[----:B------:R-:W-:-:S04]  /*b1b0*/  @!P4 HFMA2.BF16_V2 R121, -RZ.H0_H0, RZ.H0_H0, -R132.H0_H0 ;  /* 0x200000ffff79c231 */ /* 0x000fc80000340984 */
[----:B------:R-:W-:Y:S01]  /*b1c0*/  IMAD.WIDE.U32 R6, R6, -0x2daee0ad, RZ ;  /* 0xd2511f5306067825 */ /* 0x000fe200078e00ff */
[----:B------:R-:W-:-:S04]  /*b1d0*/  @!P4 PRMT R132, R121, 0x5410, RZ ;  /* 0x000054107984c816 */ /* 0x000fc800000000ff */
[----:B------:R-:W-:Y:S01]  /*b1e0*/  LOP3.LUT R0, R2, UR9, R7, 0x96, !PT ;  /* 0x0000000902007c12 */ /* 0x000fe2000f8e9607 */
[----:B------:R-:W-:Y:S02]  /*b1f0*/  IMAD.MOV.U32 R121, RZ, RZ, R12 ;  /* 0x000000ffff797224 */ /* 0x000fe400078e000c */
[----:B------:R-:W-:Y:S01]  /*b200*/  FADD.FTZ R12, R54, R21 ;  /* 0x00000015360c7221 */ /* 0x000fe20000010000 */
[----:B------:R-:W-:Y:S02]  /*b210*/  IMAD.MOV.U32 R55, RZ, RZ, R20 ;  /* 0x000000ffff377224 */ /* 0x000fe400078e0014 */
[----:B------:R-:W-:-:S04]  /*b220*/  IMAD.WIDE.U32 R2, R3, -0x326172a9, RZ ;  /* 0xcd9e8d5703027825 */ /* 0x000fc800078e00ff */
[----:B------:R-:W-:-:S04]  /*b230*/  IMAD.WIDE.U32 R20, R0, -0x326172a9, RZ ;  /* 0xcd9e8d5700147825 */ /* 0x000fc800078e00ff */
[----:B------:R-:W-:Y:S02]  /*b240*/  IMAD.MOV.U32 R8, RZ, RZ, R58 ;  /* 0x000000ffff087224 */ /* 0x000fe400078e003a */
[----:B------:R-:W-:Y:S01]  /*b250*/  IMAD.MOV.U32 R58, RZ, RZ, R25 ;  /* 0x000000ffff3a7224 */ /* 0x000fe200078e0019 */
[----:B------:R-:W-:-:S04]  /*b260*/  LOP3.LUT R25, R2, UR8, R21, 0x96, !PT ;  /* 0x0000000802197c12 */ /* 0x000fc8000f8e9615 */
[----:B------:R-:W-:Y:S01]  /*b270*/  LOP3.LUT R0, R25, 0xffff, RZ, 0xc0, !PT ;  /* 0x0000ffff19007812 */ /* 0x000fe200078ec0ff */
[----:B------:R-:W-:-:S03]  /*b280*/  @P5 HFMA2.BF16_V2 R117, -RZ.H0_H0, RZ.H0_H0, -R140.H0_H0 ;  /* 0x200000ffff755231 */ /* 0x000fc6000034098c */
[----:B------:R-:W-:-:S04]  /*b290*/  SHF.R.U32.HI R0, RZ, 0x8, R0 ;  /* 0x00000008ff007819 */ /* 0x000fc80000011600 */
[----:B------:R-:W-:Y:S02]  /*b2a0*/  LOP3.LUT R0, R0, 0xffff, RZ, 0xc0, !PT ;  /* 0x0000ffff00007812 */ /* 0x000fe400078ec0ff */
[----:B------:R-:W-:Y:S02]  /*b2b0*/  @P5 PRMT R140, R117, 0x5410, RZ ;  /* 0x00005410758c5816 */ /* 0x000fe400000000ff */
[----:B------:R-:W-:Y:S01]  /*b2c0*/  ISETP.LE.U32.AND P5, PT, R0, UR4, PT ;  /* 0x0000000400007c0c */ /* 0x000fe2000bfa3070 */
[----:B------:R-:W-:Y:S01]  /*b2d0*/  IMAD.MOV.U32 R17, RZ, RZ, R240 ;  /* 0x000000ffff117224 */ /* 0x000fe200078e00f0 */
[----:B------:R-:W-:Y:S01]  /*b2e0*/  PRMT R0, R25, 0x7632, R0 ;  /* 0x0000763219007816 */ /* 0x000fe20000000000 */
[----:B------:R-:W-:Y:S01]  /*b2f0*/  IMAD.MOV.U32 R10, RZ, RZ, R121 ;  /* 0x000000ffff0a7224 */ /* 0x000fe200078e0079 */
[----:B------:R-:W-:Y:S01]  /*b300*/  LOP3.LUT R4, R4, UR10, R3, 0x96, !PT ;  /* 0x0000000a04047c12 */ /* 0x000fe2000f8e9603 */
[----:B------:R-:W-:Y:S01]  /*b310*/  IMAD.MOV.U32 R54, RZ, RZ, R17 ;  /* 0x000000ffff367224 */ /* 0x000fe200078e0011 */
[----:B------:R-:W-:Y:S01]  /*b320*/  LOP3.LUT R0, R0, 0xff, RZ, 0xc0, !PT ;  /* 0x000000ff00007812 */ /* 0x000fe200078ec0ff */
[----:B------:R-:W-:-:S02]  /*b330*/  IMAD.MOV.U32 R121, RZ, RZ, R15 ;  /* 0x000000ffff797224 */ /* 0x000fc400078e000f */
[----:B------:R-:W-:Y:S01]  /*b340*/  IMAD.MOV.U32 R5, RZ, RZ, R19 ;  /* 0x000000ffff057224 */ /* 0x000fe200078e0013 */
[----:B------:R-:W1:Y:S01]  /*b350*/  MUFU.EX2 R15, R128 ;  /* 0x00000080000f7308 */ /* 0x000e620000000800 */
[----:B------:R-:W-:Y:S01]  /*b360*/  IMAD.MOV.U32 R3, RZ, RZ, R16 ;  /* 0x000000ffff037224 */ /* 0x000fe200078e0010 */
[----:B------:R-:W-:Y:S01]  /*b370*/  ISETP.LE.U32.AND P4, PT, R0, UR4, PT ;  /* 0x0000000400007c0c */ /* 0x000fe2000bf83070 */
[----:B------:R-:W-:Y:S02]  /*b380*/  IMAD.MOV.U32 R0, RZ, RZ, R20 ;  /* 0x000000ffff007224 */ /* 0x000fe400078e0014 */
[----:B------:R-:W-:Y:S02]  /*b390*/  @!P1 HFMA2.BF16_V2 R118, -RZ.H0_H0, RZ.H0_H0, -R139.H0_H0 ;  /* 0x200000ffff769231 */ /* 0x000fe4000034098b */
[----:B------:R-:W-:Y:S01]  /*b3a0*/  IMAD.MOV.U32 R2, RZ, RZ, R14 ;  /* 0x000000ffff027224 */ /* 0x000fe200078e000e */
[----:B------:R-:W2:Y:S01]  /*b3b0*/  LDL.LU R240, [R1+0x398] ;  /* 0x0003980001f07983 */ /* 0x000ea20000300800 */
[----:B------:R3:W-:Y:S01]  /*b3c0*/  MUFU.EX2 R16, R127 ;  /* 0x0000007f00107308 */ /* 0x0007e20000000800 */
[----:B------:R-:W-:-:S07]  /*b3d0*/  LOP3.LUT R0, R0, 0xff, RZ, 0xc0, !PT ;  /* 0x000000ff00007812 */ /* 0x000fce00078ec0ff */
[----:B------:R4:W-:Y:S01]  /*b3e0*/  MUFU.EX2 R19, R126 ;  /* 0x0000007e00137308 */ /* 0x0009e20000000800 */
[----:B---3--:R-:W-:-:S07]  /*b3f0*/  IMAD.MOV.U32 R127, RZ, RZ, R55 ;  /* 0x000000ffff7f7224 */ /* 0x008fce00078e0037 */
[----:B------:R-:W3:Y:S01]  /*b400*/  MUFU.EX2 R14, R148 ;  /* 0x00000094000e7308 */ /* 0x000ee20000000800 */
[----:B----4-:R-:W-:Y:S02]  /*b410*/  IMAD.MOV.U32 R126, RZ, RZ, R54 ;  /* 0x000000ffff7e7224 */ /* 0x010fe400078e0036 */
[----:B------:R-:W-:-:S05]  /*b420*/  IMAD.WIDE.U32 R54, R4, -0x2daee0ad, RZ ;  /* 0xd2511f5304367825 */ /* 0x000fca00078e00ff */
[----:B------:R4:W4:Y:S01]  /*b430*/  MUFU.EX2 R17, R129 ;  /* 0x0000008100117308 */ /* 0x0009220000000800 */
[----:B------:R-:W-:Y:S02]  /*b440*/  ISETP.LE.U32.AND P2, PT, R0, UR4, PT ;  /* 0x0000000400007c0c */ /* 0x000fe4000bf43070 */
[----:B------:R-:W-:-:S04]  /*b450*/  LOP3.LUT R55, R6, UR5, R55, 0x96, !PT ;  /* 0x0000000506377c12 */ /* 0x000fc8000f8e9637 */
[----:B------:R-:W-:Y:S01]  /*b460*/  LOP3.LUT R0, R55, 0xffff, RZ, 0xc0, !PT ;  /* 0x0000ffff37007812 */ /* 0x000fe200078ec0ff */
[----:B------:R-:W-:Y:S02]  /*b470*/  IMAD.MOV.U32 R7, RZ, RZ, R2 ;  /* 0x000000ffff077224 */ /* 0x000fe400078e0002 */
[----:B-1----:R-:W-:Y:S01]  /*b480*/  FADD.FTZ R2, R15, R11 ;  /* 0x0000000b0f027221 */ /* 0x002fe20000010000 */
[----:B------:R-:W-:-:S03]  /*b490*/  SHF.R.U32.HI R0, RZ, 0x8, R0 ;  /* 0x00000008ff007819 */ /* 0x000fc60000011600 */
[----:B---3--:R-:W-:Y:S01]  /*b4a0*/  FADD.FTZ R2, R14, R2 ;  /* 0x000000020e027221 */ /* 0x008fe20000010000 */
[----:B----4-:R-:W-:Y:S01]  /*b4b0*/  IMAD.MOV.U32 R129, RZ, RZ, R8 ;  /* 0x000000ffff817224 */ /* 0x010fe200078e0008 */
[----:B------:R-:W-:Y:S01]  /*b4c0*/  LOP3.LUT R0, R0, 0xffff, RZ, 0xc0, !PT ;  /* 0x0000ffff00007812 */ /* 0x000fe200078ec0ff */
[----:B------:R-:W-:Y:S02]  /*b4d0*/  IMAD.MOV.U32 R8, RZ, RZ, R18 ;  /* 0x000000ffff087224 */ /* 0x000fe400078e0012 */
[----:B------:R-:W1:Y:S01]  /*b4e0*/  MUFU.EX2 R18, R125 ;  /* 0x0000007d00127308 */ /* 0x000e620000000800 */
[----:B------:R-:W-:Y:S01]  /*b4f0*/  @!P1 PRMT R139, R118, 0x5410, RZ ;  /* 0x00005410768b9816 */ /* 0x000fe200000000ff */
[----:B------:R-:W-:Y:S01]  /*b500*/  IMAD.MOV.U32 R6, RZ, RZ, R23 ;  /* 0x000000ffff067224 */ /* 0x000fe200078e0017 */
[----:B------:R-:W-:Y:S01]  /*b510*/  ISETP.LE.U32.AND P1, PT, R0, UR4, PT ;  /* 0x0000000400007c0c */ /* 0x000fe2000bf23070 */
[----:B------:R-:W-:-:S04]  /*b520*/  FADD.FTZ R0, R17, R2 ;  /* 0x0000000211007221 */ /* 0x000fc80000010000 */
[----:B------:R-:W3:Y:S01]  /*b530*/  MUFU.EX2 R23, R150 ;  /* 0x0000009600177308 */ /* 0x000ee20000000800 */
[--C-:B------:R-:W-:Y:S01]  /*b540*/  FADD.FTZ R2, R16, R0.reuse ;  /* 0x0000000010027221 */ /* 0x100fe20000010000 */
[----:B------:R-:W-:-:S06]  /*b550*/  PRMT R0, R55, 0x7632, R0 ;  /* 0x0000763237007816 */ /* 0x000fcc0000000000 */
[----:B------:R-:W4:Y:S01]  /*b560*/  MUFU.EX2 R21, R160 ;  /* 0x000000a000157308 */ /* 0x000f220000000800 */
[----:B------:R-:W-:Y:S01]  /*b570*/  FADD.FTZ R2, R19, R2 ;  /* 0x0000000213027221 */ /* 0x000fe20000010000 */
[----:B------:R-:W-:Y:S01]  /*b580*/  IMAD.MOV.U32 R11, RZ, RZ, R3 ;  /* 0x000000ffff0b7224 */ /* 0x000fe200078e0003 */
[----:B------:R-:W-:-:S05]  /*b590*/  LOP3.LUT R0, R0, 0xff, RZ, 0xc0, !PT ;  /* 0x000000ff00007812 */ /* 0x000fca00078ec0ff */
[----:B------:R-:W4:Y:S01]  /*b5a0*/  MUFU.EX2 R4, R151 ;  /* 0x0000009700047308 */ /* 0x000f220000000800 */
[----:B-1----:R-:W-:Y:S01]  /*b5b0*/  FADD.FTZ R2, R18, R2 ;  /* 0x0000000212027221 */ /* 0x002fe20000010000 */
[----:B------:R-:W-:-:S06]  /*b5c0*/  ISETP.LE.U32.AND P0, PT, R0, UR4, PT ;  /* 0x0000000400007c0c */ /* 0x000fcc000bf03070 */
[----:B------:R-:W1:Y:S01]  /*b5d0*/  MUFU.EX2 R3, R162 ;  /* 0x000000a200037308 */ /* 0x000e620000000800 */
[----:B---3--:R-:W-:-:S04]  /*b5e0*/  FADD.FTZ R0, R23, R2 ;  /* 0x0000000217007221 */ /* 0x008fc80000010000 */
[----:B----4-:R-:W-:Y:S01]  /*b5f0*/  FADD.FTZ R0, R21, R0 ;  /* 0x0000000015007221 */ /* 0x010fe20000010000 */
[----:B------:R-:W-:-:S03]  /*b600*/  IMAD.MOV.U32 R2, RZ, RZ, R8 ;  /* 0x000000ffff027224 */ /* 0x000fc600078e0008 */
[----:B------:R-:W-:-:S04]  /*b610*/  FADD.FTZ R0, R4, R0 ;  /* 0x0000000004007221 */ /* 0x000fc80000010000 */
[C---:B-1----:R-:W-:Y:S01]  /*b620*/  FADD.FTZ R8, R3.reuse, R0 ;  /* 0x0000000003087221 */ /* 0x042fe20000010000 */
[----:B------:R-:W-:Y:S01]  /*b630*/  F2FP.BF16.F32.PACK_AB R96, R3, R4 ;  /* 0x000000040360723e */ /* 0x000fe200000010ff */
[----:B------:R-:W-:Y:S01]  /*b640*/  IMAD.MOV.U32 R0, RZ, RZ, R242 ;  /* 0x000000ffff007224 */ /* 0x000fe200078e00f2 */
[----:B------:R1:W3:Y:S01]  /*b650*/  MUFU.EX2 R3, R33 ;  /* 0x0000002100037308 */ /* 0x0002e20000000800 */
[----:B------:R-:W4:Y:S01]  /*b660*/  LDL.LU R242, [R1+0x394] ;  /* 0x0003940001f27983 */ /* 0x000f220000300800 */
[----:B-1----:R-:W-:-:S06]  /*b670*/  IMAD.MOV.U32 R33, RZ, RZ, R2 ;  /* 0x000000ffff217224 */ /* 0x002fcc00078e0002 */
[----:B------:R1:W3:Y:S02]  /*b680*/  MUFU.EX2 R2, R39 ;  /* 0x0000002700027308 */ /* 0x0002e40000000800 */
[----:B-1----:R-:W2:Y:S01]  /*b690*/  LDL.LU R39, [R1+0xb8] ;  /* 0x0000b80001277983 */ /* 0x002ea20000300800 */
[----:B------:R-:W-:Y:S02]  /*b6a0*/  @!P0 HFMA2.BF16_V2 R144, -RZ.H0_H0, RZ.H0_H0, -R97.H0_H0 ;  /* 0x200000ffff908231 */ /* 0x000fe40000340961 */
[----:B------:R-:W-:Y:S01]  /*b6b0*/  IMAD.MOV.U32 R4, RZ, RZ, R0 ;  /* 0x000000ffff047224 */ /* 0x000fe200078e0000 */
[----:B------:R-:W-:Y:S02]  /*b6c0*/  SHF.R.U32.HI R0, RZ, 0x18, R55 ;  /* 0x00000018ff007819 */ /* 0x000fe40000011637 */
[----:B------:R-:W-:Y:S02]  /*b6d0*/  PRMT R125, R97, 0x7610, R125 ;  /* 0x00007610617d7816 */ /* 0x000fe4000000007d */
[----:B------:R-:W-:-:S02]  /*b6e0*/  @!P0 PRMT R125, R144, 0x5410, RZ ;  /* 0x00005410907d8816 */ /* 0x000fc400000000ff */
[----:B------:R-:W-:Y:S01]  /*b6f0*/  ISETP.LE.U32.AND P0, PT, R0, UR4, PT ;  /* 0x0000000400007c0c */ /* 0x000fe2000bf03070 */
[----:B------:R-:W-:Y:S01]  /*b700*/  IMAD.MOV.U32 R0, RZ, RZ, R54 ;  /* 0x000000ffff007224 */ /* 0x000fe200078e0036 */
[----:B------:R-:W-:-:S04]  /*b710*/  PRMT R162, R97, 0x7632, R162 ;  /* 0x0000763261a27816 */ /* 0x000fc800000000a2 */
[----:B------:R-:W-:-:S07]  /*b720*/  LOP3.LUT R0, R0, 0xff, RZ, 0xc0, !PT ;  /* 0x000000ff00007812 */ /* 0x000fce00078ec0ff */
[----:B------:R-:W-:-:S05]  /*b730*/  @!P0 HFMA2.BF16_V2 R145, -RZ.H0_H0, RZ.H0_H0, -R97.H1_H1 ;  /* 0x200000ffff918231 */ /* 0x000fca0000360961 */
[----:B------:R-:W-:Y:S02]  /*b740*/  @!P0 PRMT R162, R145, 0x5410, RZ ;  /* 0x0000541091a28816 */ /* 0x000fe400000000ff */
[----:B------:R-:W-:Y:S01]  /*b750*/  ISETP.LE.U32.AND P0, PT, R0, UR4, PT ;  /* 0x0000000400007c0c */ /* 0x000fe2000bf03070 */
[----:B---3--:R-:W-:Y:S01]  /*b760*/  FADD.FTZ R0, R3, R9 ;  /* 0x0000000903007221 */ /* 0x008fe20000010000 */
[----:B------:R-:W-:Y:S01]  /*b770*/  F2FP.BF16.F32.PACK_AB R73, R2, R3 ;  /* 0x000000030249723e */ /* 0x000fe200000010ff */
[----:B------:R-:W-:Y:S01]  /*b780*/  IMAD.MOV.U32 R3, RZ, RZ, R123 ;  /* 0x000000ffff037224 */ /* 0x000fe200078e007b */
[----:B------:R-:W-:-:S09]  /*b790*/  PRMT R214, R96, 0x7610, R214 ;  /* 0x0000761060d67816 */ /* 0x000fd200000000d6 */
[----:B------:R-:W-:Y:S02]  /*b7a0*/  @!P0 HFMA2.BF16_V2 R146, -RZ.H0_H0, RZ.H0_H0, -R96.H0_H0 ;  /* 0x200000ffff928231 */ /* 0x000fe40000340960 */
[----:B--2---:R-:W-:Y:S02]  /*b7b0*/  IMAD.MOV.U32 R9, RZ, RZ, R39 ;  /* 0x000000ffff097224 */ /* 0x004fe400078e0027 */
[----:B------:R-:W-:Y:S02]  /*b7c0*/  IMAD.MOV.U32 R39, RZ, RZ, R4 ;  /* 0x000000ffff277224 */ /* 0x000fe400078e0004 */
[----:B------:R-:W-:Y:S02]  /*b7d0*/  IMAD.MOV.U32 R4, RZ, RZ, R10 ;  /* 0x000000ffff047224 */ /* 0x000fe400078e000a */
[----:B------:R-:W-:Y:S01]  /*b7e0*/  FADD.FTZ R10, R2, R0 ;  /* 0x00000000020a7221 */ /* 0x000fe20000010000 */
[----:B------:R-:W-:Y:S02]  /*b7f0*/  IMAD.MOV.U32 R0, RZ, RZ, R122 ;  /* 0x000000ffff007224 */ /* 0x000fe400078e007a */
[----:B------:R-:W2:Y:S04]  /*b800*/  LDL.LU R122, [R1+0x390] ;  /* 0x00039000017a7983 */ /* 0x000ea80000300800 */
[----:B------:R-:W3:Y:S01]  /*b810*/  LDL.LU R123, [R1+0x38c] ;  /* 0x00038c00017b7983 */ /* 0x000ee20000300800 */
[----:B------:R-:W-:Y:S01]  /*b820*/  IMAD.MOV.U32 R2, RZ, RZ, R0 ;  /* 0x000000ffff027224 */ /* 0x000fe200078e0000 */
[----:B------:R-:W-:-:S02]  /*b830*/  PRMT R0, R54, 0x7771, RZ ;  /* 0x0000777136007816 */ /* 0x000fc400000000ff */
[----:B------:R-:W-:Y:S02]  /*b840*/  @!P0 PRMT R214, R146, 0x5410, RZ ;  /* 0x0000541092d68816 */ /* 0x000fe400000000ff */
[----:B------:R-:W-:Y:S02]  /*b850*/  ISETP.GT.U32.AND P0, PT, R0, UR4, PT ;  /* 0x0000000400007c0c */ /* 0x000fe4000bf04070 */
[----:B------:R-:W-:Y:S02]  /*b860*/  PRMT R0, R54, 0x7772, RZ ;  /* 0x0000777236007816 */ /* 0x000fe400000000ff */
[----:B------:R-:W-:-:S09]  /*b870*/  PRMT R193, R96, 0x7632, R193 ;  /* 0x0000763260c17816 */ /* 0x000fd200000000c1 */
[----:B------:R-:W-:-:S05]  /*b880*/  @P0 HFMA2.BF16_V2 R147, -RZ.H0_H0, RZ.H0_H0, -R96.H1_H1 ;  /* 0x200000ffff930231 */ /* 0x000fca0000360960 */
[----:B------:R-:W-:Y:S02]  /*b890*/  @P0 PRMT R193, R147, 0x5410, RZ ;  /* 0x0000541093c10816 */ /* 0x000fe400000000ff */
[----:B------:R-:W-:Y:S02]  /*b8a0*/  ISETP.GT.U32.AND P0, PT, R0, UR4, PT ;  /* 0x0000000400007c0c */ /* 0x000fe4000bf04070 */
[----:B------:R-:W-:Y:S02]  /*b8b0*/  PRMT R0, R54, 0x7773, RZ ;  /* 0x0000777336007816 */ /* 0x000fe400000000ff */
[----:B------:R-:W-:-:S09]  /*b8c0*/  PRMT R201, R73, 0x7610, R201 ;  /* 0x0000761049c97816 */ /* 0x000fd200000000c9 */
[----:B------:R-:W-:Y:S02]  /*b8d0*/  @P0 HFMA2.BF16_V2 R152, -RZ.H0_H0, RZ.H0_H0, -R73.H0_H0 ;  /* 0x200000ffff980231 */ /* 0x000fe40000340949 */
[----:B------:R-:W-:-:S03]  /*b8e0*/  IMAD.MOV.U32 R147, RZ, RZ, R3 ;  /* 0x000000ffff937224 */ /* 0x000fc600078e0003 */
[----:B------:R-:W-:Y:S02]  /*b8f0*/  @P0 PRMT R201, R152, 0x5410, RZ ;  /* 0x0000541098c90816 */ /* 0x000fe400000000ff */
[----:B------:R-:W-:Y:S01]  /*b900*/  ISETP.GT.U32.AND P0, PT, R0, UR4, PT ;  /* 0x0000000400007c0c */ /* 0x000fe2000bf04070 */
[----:B------:R-:W-:Y:S02]  /*b910*/  IMAD.MOV.U32 R0, RZ, RZ, R7 ;  /* 0x000000ffff007224 */ /* 0x000fe400078e0007 */
[----:B------:R-:W-:Y:S01]  /*b920*/  MUFU.EX2 R7, R206 ;  /* 0x000000ce00077308 */ /* 0x000fe20000000800 */
[----:B------:R-:W-:Y:S01]  /*b930*/  FADD.FTZ R3, R59, R12 ;  /* 0x0000000c3b037221 */ /* 0x000fe20000010000 */
[----:B------:R-:W-:Y:S02]  /*b940*/  IMAD.MOV.U32 R59, RZ, RZ, R6 ;  /* 0x000000ffff3b7224 */ /* 0x000fe400078e0006 */
[----:B------:R-:W-:-:S04]  /*b950*/  IMAD.MOV.U32 R12, RZ, RZ, R2 ;  /* 0x000000ffff0c7224 */ /* 0x000fc800078e0002 */
[----:B------:R1:W4:Y:S02]  /*b960*/  MUFU.EX2 R6, R204 ;  /* 0x000000cc00067308 */ /* 0x0003240000000800 */
[----:B-1----:R-:W-:Y:S01]  /*b970*/  IMAD.MOV.U32 R204, RZ, RZ, R5 ;  /* 0x000000ffffcc7224 */ /* 0x002fe200078e0005 */
[----:B----4-:R-:W-:Y:S01]  /*b980*/  F2FP.BF16.F32.PACK_AB R149, R6, R7 ;  /* 0x000000070695723e */ /* 0x010fe200000010ff */
[----:B------:R-:W-:Y:S01]  /*b990*/  @P0 HFMA2.BF16_V2 R153, -RZ.H0_H0, RZ.H0_H0, -R73.H1_H1 ;  /* 0x200000ffff990231 */ /* 0x000fe20000360949 */
[----:B------:R-:W-:-:S04]  /*b9a0*/  PRMT R202, R73, 0x7632, R202 ;  /* 0x0000763249ca7816 */ /* 0x000fc800000000ca */
[----:B------:R-:W-:Y:S02]  /*b9b0*/  @P0 PRMT R202, R153, 0x5410, RZ ;  /* 0x0000541099ca0816 */ /* 0x000fe400000000ff */
[C---:B------:R-:W-:Y:S02]  /*b9c0*/  PRMT R251, R149.reuse, 0x7610, R251 ;  /* 0x0000761095fb7816 */ /* 0x040fe400000000fb */
[----:B------:R-:W-:Y:S02]  /*b9d0*/  PRMT R245, R149, 0x7632, R245 ;  /* 0x0000763295f57816 */ /* 0x000fe400000000f5 */
[----:B--2---:R-:W-:Y:S02]  /*b9e0*/  LOP3.LUT R5, R122, UR17, R63, 0x96, !PT ;  /* 0x000000117a057c12 */ /* 0x004fe4000f8e963f */
[----:B---3--:R-:W-:Y:S01]  /*b9f0*/  LOP3.LUT R2, R130, UR7, R123, 0x96, !PT ;  /* 0x0000000782027c12 */ /* 0x008fe2000f8e967b */
[----:B------:R-:W-:Y:S02]  /*ba00*/  IMAD.MOV.U32 R123, RZ, RZ, R4 ;  /* 0x000000ffff7b7224 */ /* 0x000fe400078e0004 */
[----:B------:R-:W-:Y:S01]  /*ba10*/  FADD.FTZ R4, R64, R13 ;  /* 0x0000000d40047221 */ /* 0x000fe20000010000 */
[----:B------:R-:W-:-:S02]  /*ba20*/  IMAD.MOV.U32 R13, RZ, RZ, R12 ;  /* 0x000000ffff0d7224 */ /* 0x000fc400078e000c */
[----:B------:R-:W-:Y:S01]  /*ba30*/  FADD.FTZ R12, R56, R3 ;  /* 0x00000003380c7221 */ /* 0x000fe20000010000 */
[----:B------:R-:W-:Y:S02]  /*ba40*/  IMAD.MOV.U32 R122, RZ, RZ, R137 ;  /* 0x000000ffff7a7224 */ /* 0x000fe400078e0089 */
[----:B------:R-:W-:Y:S02]  /*ba50*/  IMAD.MOV.U32 R56, RZ, RZ, R13 ;  /* 0x000000ffff387224 */ /* 0x000fe400078e000d */
[----:B------:R-:W-:Y:S01]  /*ba60*/  FADD.FTZ R13, R57, R4 ;  /* 0x00000004390d7221 */ /* 0x000fe20000010000 */
[----:B------:R-:W-:Y:S02]  /*ba70*/  IMAD.MOV.U32 R64, RZ, RZ, R0 ;  /* 0x000000ffff407224 */ /* 0x000fe400078e0000 */
[----:B------:R-:W-:Y:S01]  /*ba80*/  FADD.FTZ R0, R7, R8 ;  /* 0x0000000807007221 */ /* 0x000fe20000010000 */
[----:B------:R-:W-:Y:S01]  /*ba90*/  IMAD.MOV.U32 R57, RZ, RZ, R122 ;  /* 0x000000ffff397224 */ /* 0x000fe200078e007a */
[----:B------:R-:W2:Y:S01]  /*baa0*/  LDL.LU R137, [R1+0x388] ;  /* 0x0003880001897983 */ /* 0x000ea20000300800 */
[----:B------:R-:W-:-:S04]  /*bab0*/  IMAD.WIDE.U32 R2, R2, -0x2daee0ad, RZ ;  /* 0xd2511f5302027825 */ /* 0x000fc800078e00ff */
[----:B------:R-:W-:Y:S02]  /*bac0*/  IMAD.MOV.U32 R122, RZ, RZ, R204 ;  /* 0x000000ffff7a7224 */ /* 0x000fe400078e00cc */
[----:B------:R-:W-:Y:S02]  /*bad0*/  IMAD.MOV.U32 R204, RZ, RZ, R39 ;  /* 0x000000ffffcc7224 */ /* 0x000fe400078e0027 */
[----:B------:R-:W-:Y:S02]  /*bae0*/  IMAD.MOV.U32 R39, RZ, RZ, R11 ;  /* 0x000000ffff277224 */ /* 0x000fe400078e000b */
[----:B------:R-:W-:Y:S01]  /*baf0*/  FADD.FTZ R11, R6, R0 ;  /* 0x00000000060b7221 */ /* 0x000fe20000010000 */
[----:B------:R-:W-:Y:S01]  /*bb00*/  LOP3.LUT R6, R210, UR16, R3, 0x96, !PT ;  /* 0x00000010d2067c12 */ /* 0x000fe2000f8e9603 */
[----:B------:R-:W-:-:S04]  /*bb10*/  IMAD.WIDE.U32 R4, R5, -0x2daee0ad, RZ ;  /* 0xd2511f5305047825 */ /* 0x000fc800078e00ff */
[----:B------:R-:W-:Y:S01]  /*bb20*/  IMAD.WIDE.U32 R6, R6, -0x326172a9, RZ ;  /* 0xcd9e8d5706067825 */ /* 0x000fe200078e00ff */
[----:B------:R-:W-:-:S04]  /*bb30*/  LOP3.LUT R5, R2, UR14, R5, 0x96, !PT ;  /* 0x0000000e02057c12 */ /* 0x000fc8000f8e9605 */
[----:B------:R-:W-:-:S05]  /*bb40*/  LOP3.LUT R3, R62, UR15, R7, 0x96, !PT ;  /* 0x0000000f3e037c12 */ /* 0x000fca000f8e9607 */
[----:B------:R-:W-:-:S05]  /*bb50*/  IMAD.WIDE.U32 R2, R3, -0x2daee0ad, RZ ;  /* 0xd2511f5303027825 */ /* 0x000fca00078e00ff */
[----:B------:R-:W-:Y:S01]  /*bb60*/  LOP3.LUT R3, R4, UR11, R3, 0x96, !PT ;  /* 0x0000000b04037c12 */ /* 0x000fe2000f8e9603 */
[----:B------:R-:W-:-:S05]  /*bb70*/  IMAD.WIDE.U32 R4, R5, -0x326172a9, RZ ;  /* 0xcd9e8d5705047825 */ /* 0x000fca00078e00ff */
[----:B------:R-:W-:Y:S01]  /*bb80*/  LOP3.LUT R6, R6, UR13, R5, 0x96, !PT ;  /* 0x0000000d06067c12 */ /* 0x000fe2000f8e9605 */
[----:B------:R-:W-:-:S04]  /*bb90*/  IMAD.MOV.U32 R0, RZ, RZ, R9 ;  /* 0x000000ffff007224 */ /* 0x000fc800078e0009 */
        /* <DEDUP_REMOVED lines=8> */
[----:B------:R-:W-:-:S05]  /*bc20*/  IMAD.WIDE.U32 R58, R0, -0x326172a9, RZ ;  /* 0xcd9e8d57003a7825 */ /* 0x000fca00078e00ff */
[----:B------:R-:W-:Y:S02]  /*bc30*/  LOP3.LUT R59, R2, UR8, R59, 0x96, !PT ;  /* 0x00000008023b7c12 */ /* 0x000fe4000f8e963b */
[----:B------:R1:W4:Y:S01]  /*bc40*/  MUFU.EX2 R2, R43 ;  /* 0x0000002b00027308 */ /* 0x0003220000000800 */
[----:B------:R-:W-:-:S04]  /*bc50*/  IMAD.MOV.U32 R0, RZ, RZ, R215 ;  /* 0x000000ffff007224 */ /* 0x000fc800078e00d7 */
        /* <DEDUP_REMOVED lines=10> */
[----:B------:R-:W-:-:S03]  /*bd00*/  LOP3.LUT R0, R0, 0xffff, RZ, 0xc0, !PT ;  /* 0x0000ffff00007812 */ /* 0x000fc600078ec0ff */
[----:B------:R-:W-:Y:S02]  /*bd10*/  @!P0 PRMT R251, R154, 0x5410, RZ ;  /* 0x000054109afb8816 */ /* 0x000fe400000000ff */
[----:B------:R-:W-:Y:S02]  /*bd20*/  ISETP.LE.U32.AND P0, PT, R0, UR4, PT ;  /* 0x0000000400007c0c */ /* 0x000fe4000bf03070 */
[----:B------:R-:W-:Y:S02]  /*bd30*/  F2FP.BF16.F32.PACK_AB R146, R2, R3 ;  /* 0x000000030292723e */ /* 0x000fe400000010ff */
[----:B------:R-:W-:Y:S01]  /*bd40*/  PRMT R0, R59, 0x7632, R0 ;  /* 0x000076323b007816 */ /* 0x000fe20000000000 */
[----:B------:R-:W1:Y:S03]  /*bd50*/  MUFU.EX2 R3, R208 ;  /* 0x000000d000037308 */ /* 0x000e660000000800 */
[----:B------:R-:W-:-:S05]  /*bd60*/  LOP3.LUT R0, R0, 0xff, RZ, 0xc0, !PT ;  /* 0x000000ff00007812 */ /* 0x000fca00078ec0ff */
[----:B------:R-:W-:Y:S01]  /*bd70*/  @!P0 HFMA2.BF16_V2 R155, -RZ.H0_H0, RZ.H0_H0, -R149.H1_H1 ;  /* 0x200000ffff9b8231 */ /* 0x000fe20000360995 */
[----:B------:R-:W3:Y:S04]  /*bd80*/  MUFU.EX2 R2, R209 ;  /* 0x000000d100027308 */ /* 0x000ee80000000800 */
[----:B------:R-:W-:Y:S02]  /*bd90*/  @!P0 PRMT R245, R155, 0x5410, RZ ;  /* 0x000054109bf58816 */ /* 0x000fe400000000ff */
[----:B------:R-:W-:Y:S01]  /*bda0*/  ISETP.LE.U32.AND P0, PT, R0, UR4, PT ;  /* 0x0000000400007c0c */ /* 0x000fe2000bf03070 */
[----:B------:R-:W-:Y:S02]  /*bdb0*/  IMAD.MOV.U32 R5, RZ, RZ, R212 ;  /* 0x000000ffff057224 */ /* 0x000fe400078e00d4 */
[----:B-1----:R-:W-:Y:S01]  /*bdc0*/  FADD.FTZ R0, R3, R11 ;  /* 0x0000000b03007221 */ /* 0x002fe20000010000 */
[C---:B------:R-:W-:Y:S01]  /*bdd0*/  PRMT R243, R146.reuse, 0x7610, R243 ;  /* 0x0000761092f37816 */ /* 0x040fe200000000f3 */
[----:B------:R1:W4:Y:S01]  /*bde0*/  LDL.LU R212, [R1+0x384] ;  /* 0x0003840001d47983 */ /* 0x0003220000300800 */
[----:B------:R-:W-:Y:S01]  /*bdf0*/  IMAD.MOV.U32 R11, RZ, RZ, R5 ;  /* 0x000000ffff0b7224 */ /* 0x000fe200078e0005 */
[----:B------:R-:W-:-:S02]  /*be00*/  PRMT R244, R146, 0x7632, R244 ;  /* 0x0000763292f47816 */ /* 0x000fc400000000f4 */
[----:B------:R1:W2:Y:S01]  /*be10*/  LDL.LU R215, [R1+0x380] ;  /* 0x0003800001d77983 */ /* 0x0002a20000300800 */
[----:B---3--:R-:W-:-:S03]  /*be20*/  FADD.FTZ R5, R2, R0 ;  /* 0x0000000002057221 */ /* 0x008fc60000010000 */
[----:B------:R-:W-:Y:S01]  /*be30*/  @!P0 HFMA2.BF16_V2 R156, -RZ.H0_H0, RZ.H0_H0, -R146.H0_H0 ;  /* 0x200000ffff9c8231 */ /* 0x000fe20000340992 */
[----:B------:R-:W-:Y:S01]  /*be40*/  SHF.R.U32.HI R0, RZ, 0x18, R59 ;  /* 0x00000018ff007819 */ /* 0x000fe2000001163b */
[----:B------:R-:W-:-:S03]  /*be50*/  IMAD.MOV.U32 R209, RZ, RZ, R4 ;  /* 0x000000ffffd17224 */ /* 0x000fc600078e0004 */
[----:B------:R-:W-:Y:S02]  /*be60*/  @!P0 PRMT R243, R156, 0x5410, RZ ;  /* 0x000054109cf38816 */ /* 0x000fe400000000ff */
[----:B------:R-:W-:Y:S01]  /*be70*/  ISETP.LE.U32.AND P0, PT, R0, UR4, PT ;  /* 0x0000000400007c0c */ /* 0x000fe2000bf03070 */
[----:B------:R3:W1:Y:S01]  /*be80*/  MUFU.EX2 R4, R48 ;  /* 0x0000003000047308 */ /* 0x0006620000000800 */
[----:B------:R-:W-:Y:S02]  /*be90*/  IMAD.MOV.U32 R0, RZ, RZ, R58 ;  /* 0x000000ffff007224 */ /* 0x000fe400078e003a */
[----:B------:R-:W-:-:S03]  /*bea0*/  IMAD.MOV.U32 R156, RZ, RZ, R42 ;  /* 0x000000ffff9c7224 */ /* 0x000fc600078e002a */
[----:B------:R-:W-:-:S06]  /*beb0*/  LOP3.LUT R0, R0, 0xff, RZ, 0xc0, !PT ;  /* 0x000000ff00007812 */ /* 0x000fcc00078ec0ff */
[----:B------:R-:W-:Y:S02]  /*bec0*/  @!P0 HFMA2.BF16_V2 R157, -RZ.H0_H0, RZ.H0_H0, -R146.H1_H1 ;  /* 0x200000ffff9d8231 */ /* 0x000fe40000360992 */
[----:B------:R-:W-:-:S03]  /*bed0*/  IMAD.MOV.U32 R42, RZ, RZ, R57 ;  /* 0x000000ffff2a7224 */ /* 0x000fc600078e0039 */
[----:B------:R-:W-:Y:S01]  /*bee0*/  @!P0 PRMT R244, R157, 0x5410, RZ ;  /* 0x000054109df48816 */ /* 0x000fe200000000ff */
[----:B---3--:R-:W-:Y:S01]  /*bef0*/  IMAD.MOV.U32 R48, RZ, RZ, R10 ;  /* 0x000000ffff307224 */ /* 0x008fe200078e000a */
[----:B------:R-:W-:Y:S01]  /*bf00*/  ISETP.LE.U32.AND P0, PT, R0, UR4, PT ;  /* 0x0000000400007c0c */ /* 0x000fe2000bf03070 */
[----:B------:R-:W-:Y:S02]  /*bf10*/  IMAD.MOV.U32 R10, RZ, RZ, R56 ;  /* 0x000000ffff0a7224 */ /* 0x000fe400078e0038 */
[----:B-1----:R-:W-:Y:S01]  /*bf20*/  FADD.FTZ R0, R4, R6 ;  /* 0x0000000604007221 */ /* 0x002fe20000010000 */
[----:B------:R-:W-:-:S04]  /*bf30*/  IMAD.WIDE.U32 R56, R7, -0x2daee0ad, RZ ;  /* 0xd2511f5307387825 */ /* 0x000fc800078e00ff */
[----:B------:R-:W-:Y:S02]  /*bf40*/  IMAD.MOV.U32 R6, RZ, RZ, R210 ;  /* 0x000000ffff067224 */ /* 0x000fe400078e00d2 */
[----:B------:R-:W-:Y:S02]  /*bf50*/  IMAD.MOV.U32 R7, RZ, RZ, R211 ;  /* 0x000000ffff077224 */ /* 0x000fe400078e00d3 */
[----:B------:R1:W3:Y:S01]  /*bf60*/  LDL.LU.64 R210, [R1+0x378] ;  /* 0x0003780001d27983 */ /* 0x0002e20000300a00 */
[----:B------:R-:W-:Y:S02]  /*bf70*/  F2FP.BF16.F32.PACK_AB R145, R2, R3 ;  /* 0x000000030291723e */ /* 0x000fe400000010ff */
[----:B------:R-:W1:Y:S03]  /*bf80*/  MUFU.EX2 R3, R49 ;  /* 0x0000003100037308 */ /* 0x000e660000000800 */
[----:B------:R-:W-:Y:S01]  /*bf90*/  @!P0 HFMA2.BF16_V2 R158, -RZ.H0_H0, RZ.H0_H0, -R145.H0_H0 ;  /* 0x200000ffff9e8231 */ /* 0x000fe20000340991 */
[----:B------:R-:W-:-:S04]  /*bfa0*/  PRMT R199, R145, 0x7610, R199 ;  /* 0x0000761091c77816 */ /* 0x000fc800000000c7 */
[----:B------:R-:W-:Y:S01]  /*bfb0*/  @!P0 PRMT R199, R158, 0x5410, RZ ;  /* 0x000054109ec78816 */ /* 0x000fe200000000ff */
[----:B-1----:R-:W-:Y:S01]  /*bfc0*/  FADD.FTZ R2, R3, R0 ;  /* 0x0000000003027221 */ /* 0x002fe20000010000 */
[----:B------:R-:W-:-:S04]  /*bfd0*/  PRMT R0, R58, 0x7771, RZ ;  /* 0x000077713a007816 */ /* 0x000fc800000000ff */
[----:B------:R-:W-:Y:S02]  /*bfe0*/  ISETP.GT.U32.AND P0, PT, R0, UR4, PT ;  /* 0x0000000400007c0c */ /* 0x000fe4000bf04070 */
[----:B------:R-:W-:Y:S02]  /*bff0*/  F2FP.BF16.F32.PACK_AB R144, R3, R4 ;  /* 0x000000040390723e */ /* 0x000fe400000010ff */
[----:B------:R-:W1:Y:S01]  /*c000*/  MUFU.EX2 R4, R220 ;  /* 0x000000dc00047308 */ /* 0x000e620000000800 */
[----:B------:R-:W-:Y:S02]  /*c010*/  PRMT R0, R58, 0x7772, RZ ;  /* 0x000077723a007816 */ /* 0x000fe400000000ff */
[----:B------:R-:W-:-:S06]  /*c020*/  PRMT R196, R145, 0x7632, R196 ;  /* 0x0000763291c47816 */ /* 0x000fcc00000000c4 */
[----:B------:R-:W-:Y:S01]  /*c030*/  @P0 HFMA2.BF16_V2 R159, -RZ.H0_H0, RZ.H0_H0, -R145.H1_H1 ;  /* 0x200000ffff9f0231 */ /* 0x000fe20000360991 */
[----:B------:R-:W1:Y:S04]  /*c040*/  MUFU.EX2 R3, R222 ;  /* 0x000000de00037308 */ /* 0x000e680000000800 */
[----:B------:R-:W-:Y:S02]  /*c050*/  @P0 PRMT R196, R159, 0x5410, RZ ;  /* 0x000054109fc40816 */ /* 0x000fe400000000ff */
[----:B------:R-:W-:Y:S01]  /*c060*/  ISETP.GT.U32.AND P0, PT, R0, UR4, PT ;  /* 0x0000000400007c0c */ /* 0x000fe2000bf04070 */
[----:B-1----:R-:W-:Y:S01]  /*c070*/  FADD.FTZ R0, R4, R5 ;  /* 0x0000000504007221 */ /* 0x002fe20000010000 */
[----:B------:R-:W-:-:S03]  /*c080*/  PRMT R194, R144, 0x7610, R194 ;  /* 0x0000761090c27816 */ /* 0x000fc600000000c2 */
[----:B------:R-:W-:-:S08]  /*c090*/  FADD.FTZ R5, R3, R0 ;  /* 0x0000000003057221 */ /* 0x000fd00000010000 */
[----:B------:R-:W-:Y:S01]  /*c0a0*/  @P0 HFMA2.BF16_V2 R161, -RZ.H0_H0, RZ.H0_H0, -R144.H0_H0 ;  /* 0x200000ffffa10231 */ /* 0x000fe20000340990 */
[----:B------:R-:W-:-:S04]  /*c0b0*/  PRMT R0, R58, 0x7773, RZ ;  /* 0x000077733a007816 */ /* 0x000fc800000000ff */
[----:B------:R-:W-:Y:S02]  /*c0c0*/  @P0 PRMT R194, R161, 0x5410, RZ ;  /* 0x00005410a1c20816 */ /* 0x000fe400000000ff */
[----:B------:R-:W-:Y:S02]  /*c0d0*/  ISETP.GT.U32.AND P0, PT, R0, UR4, PT ;  /* 0x0000000400007c0c */ /* 0x000fe4000bf04070 */
[----:B------:R-:W-:Y:S02]  /*c0e0*/  F2FP.BF16.F32.PACK_AB R155, R3, R4 ;  /* 0x00000004039b723e */ /* 0x000fe400000010ff */
[----:B------:R-:W1:Y:S01]  /*c0f0*/  MUFU.EX2 R4, R50 ;  /* 0x0000003200047308 */ /* 0x000e620000000800 */
[----:B------:R-:W-:-:S07]  /*c100*/  LOP3.LUT R57, R8, UR5, R57, 0x96, !PT ;  /* 0x0000000508397c12 */ /* 0x000fce000f8e9639 */
[----:B------:R-:W1:Y:S01]  /*c110*/  MUFU.EX2 R3, R51 ;  /* 0x0000003300037308 */ /* 0x000e620000000800 */
[----:B------:R-:W-:Y:S01]  /*c120*/  @P0 HFMA2.BF16_V2 R163, -RZ.H0_H0, RZ.H0_H0, -R144.H1_H1 ;  /* 0x200000ffffa30231 */ /* 0x000fe20000360990 */
[----:B------:R-:W-:Y:S02]  /*c130*/  LOP3.LUT R0, R57, 0xff, RZ, 0xc0, !PT ;  /* 0x000000ff39007812 */ /* 0x000fe400078ec0ff */
[----:B------:R-:W-:Y:S02]  /*c140*/  PRMT R195, R144, 0x7632, R195 ;  /* 0x0000763290c37816 */ /* 0x000fe400000000c3 */
[----:B------:R-:W-:Y:S02]  /*c150*/  @P0 PRMT R195, R163, 0x5410, RZ ;  /* 0x00005410a3c30816 */ /* 0x000fe400000000ff */
[----:B------:R-:W-:Y:S01]  /*c160*/  ISETP.LE.U32.AND P0, PT, R0, UR4, PT ;  /* 0x0000000400007c0c */ /* 0x000fe2000bf03070 */
[----:B-1----:R-:W-:Y:S01]  /*c170*/  FADD.FTZ R0, R4, R2 ;  /* 0x0000000204007221 */ /* 0x002fe20000010000 */
[----:B------:R-:W-:-:S03]  /*c180*/  IMAD.MOV.U32 R50, RZ, RZ, R6 ;  /* 0x000000ffff327224 */ /* 0x000fc600078e0006 */
[----:B------:R-:W-:Y:S01]  /*c190*/  FADD.FTZ R6, R3, R0 ;  /* 0x0000000003067221 */ /* 0x000fe20000010000 */
[----:B------:R-:W-:-:S04]  /*c1a0*/  LOP3.LUT R0, R57, 0xffff, RZ, 0xc0, !PT ;  /* 0x0000ffff39007812 */ /* 0x000fc800078ec0ff */
[----:B------:R-:W-:-:S03]  /*c1b0*/  SHF.R.U32.HI R0, RZ, 0x8, R0 ;  /* 0x00000008ff007819 */ /* 0x000fc60000011600 */
[----:B------:R-:W-:Y:S01]  /*c1c0*/  @!P0 HFMA2.BF16_V2 R168, -RZ.H0_H0, RZ.H0_H0, -R155.H0_H0 ;  /* 0x200000ffffa88231 */ /* 0x000fe2000034099b */
[----:B------:R-:W-:Y:S02]  /*c1d0*/  PRMT R252, R155, 0x7610, R252 ;  /* 0x000076109bfc7816 */ /* 0x000fe400000000fc */
[----:B------:R-:W-:Y:S02]  /*c1e0*/  LOP3.LUT R0, R0, 0xffff, RZ, 0xc0, !PT ;  /* 0x0000ffff00007812 */ /* 0x000fe400078ec0ff */
[----:B------:R-:W-:Y:S02]  /*c1f0*/  @!P0 PRMT R252, R168, 0x5410, RZ ;  /* 0x00005410a8fc8816 */ /* 0x000fe400000000ff */
[----:B------:R-:W-:Y:S02]  /*c200*/  ISETP.LE.U32.AND P0, PT, R0, UR4, PT ;  /* 0x0000000400007c0c */ /* 0x000fe4000bf03070 */
[----:B------:R-:W-:Y:S02]  /*c210*/  F2FP.BF16.F32.PACK_AB R152, R3, R4 ;  /* 0x000000040398723e */ /* 0x000fe400000010ff */
[----:B------:R-:W-:Y:S01]  /*c220*/  PRMT R0, R57, 0x7632, R0 ;  /* 0x0000763239007816 */ /* 0x000fe20000000000 */
[----:B------:R-:W1:Y:S01]  /*c230*/  MUFU.EX2 R3, R223 ;  /* 0x000000df00037308 */ /* 0x000e620000000800 */
[----:B------:R-:W-:-:S02]  /*c240*/  PRMT R250, R155, 0x7632, R250 ;  /* 0x000076329bfa7816 */ /* 0x000fc400000000fa */
[----:B------:R-:W-:-:S05]  /*c250*/  LOP3.LUT R0, R0, 0xff, RZ, 0xc0, !PT ;  /* 0x000000ff00007812 */ /* 0x000fca00078ec0ff */
[----:B------:R-:W-:Y:S01]  /*c260*/  @!P0 HFMA2.BF16_V2 R190, -RZ.H0_H0, RZ.H0_H0, -R155.H1_H1 ;  /* 0x200000ffffbe8231 */ /* 0x000fe2000036099b */
[----:B------:R-:W1:Y:S04]  /*c270*/  MUFU.EX2 R2, R249 ;  /* 0x000000f900027308 */ /* 0x000e680000000800 */
[----:B------:R-:W-:Y:S02]  /*c280*/  @!P0 PRMT R250, R190, 0x5410, RZ ;  /* 0x00005410befa8816 */ /* 0x000fe400000000ff */
[----:B------:R-:W-:Y:S01]  /*c290*/  ISETP.LE.U32.AND P0, PT, R0, UR4, PT ;  /* 0x0000000400007c0c */ /* 0x000fe2000bf03070 */
[----:B-1----:R-:W-:-:S04]  /*c2a0*/  FADD.FTZ R0, R3, R5 ;  /* 0x0000000503007221 */ /* 0x002fc80000010000 */
[----:B------:R-:W-:-:S08]  /*c2b0*/  FADD.FTZ R8, R2, R0 ;  /* 0x0000000002087221 */ /* 0x000fd00000010000 */
[----:B------:R-:W-:Y:S01]  /*c2c0*/  @!P0 HFMA2.BF16_V2 R207, -RZ.H0_H0, RZ.H0_H0, -R152.H0_H0 ;  /* 0x200000ffffcf8231 */ /* 0x000fe20000340998 */
[----:B------:R-:W-:Y:S02]  /*c2d0*/  SHF.R.U32.HI R0, RZ, 0x18, R57 ;  /* 0x00000018ff007819 */ /* 0x000fe40000011639 */
[----:B------:R-:W-:Y:S02]  /*c2e0*/  PRMT R249, R152, 0x7610, R249 ;  /* 0x0000761098f97816 */ /* 0x000fe400000000f9 */
[----:B------:R-:W-:Y:S02]  /*c2f0*/  @!P0 PRMT R249, R207, 0x5410, RZ ;  /* 0x00005410cff98816 */ /* 0x000fe400000000ff */
[----:B------:R-:W-:Y:S01]  /*c300*/  ISETP.LE.U32.AND P0, PT, R0, UR4, PT ;  /* 0x0000000400007c0c */ /* 0x000fe2000bf03070 */
[----:B------:R-:W-:Y:S01]  /*c310*/  IMAD.MOV.U32 R0, RZ, RZ, R56 ;  /* 0x000000ffff007224 */ /* 0x000fe200078e0038 */
[----:B------:R-:W-:-:S04]  /*c320*/  PRMT R248, R152, 0x7632, R248 ;  /* 0x0000763298f87816 */ /* 0x000fc800000000f8 */
[----:B------:R-:W-:Y:S02]  /*c330*/  LOP3.LUT R0, R0, 0xff, RZ, 0xc0, !PT ;  /* 0x000000ff00007812 */ /* 0x000fe400078ec0ff */
[----:B------:R-:W-:-:S04]  /*c340*/  F2FP.BF16.F32.PACK_AB R150, R2, R3 ;  /* 0x000000030296723e */ /* 0x000fc800000010ff */
[C---:B------:R-:W-:Y:S01]  /*c350*/  PRMT R186, R150.reuse, 0x7610, R186 ;  /* 0x0000761096ba7816 */ /* 0x040fe200000000ba */
[----:B------:R1:W4:Y:S01]  /*c360*/  MUFU.EX2 R4, R52 ;  /* 0x0000003400047308 */ /* 0x0003220000000800 */
[----:B------:R-:W-:Y:S02]  /*c370*/  IMAD.MOV.U32 R163, RZ, RZ, R10 ;  /* 0x000000ffffa37224 */ /* 0x000fe400078e000a */
[----:B------:R-:W-:Y:S02]  /*c380*/  IMAD.MOV.U32 R49, RZ, RZ, R11 ;  /* 0x000000ffff317224 */ /* 0x000fe400078e000b */
[----:B------:R-:W-:Y:S01]  /*c390*/  IMAD.MOV.U32 R51, RZ, RZ, R7 ;  /* 0x000000ffff337224 */ /* 0x000fe200078e0007 */
[----:B------:R-:W-:Y:S01]  /*c3a0*/  PRMT R184, R150, 0x7632, R184 ;  /* 0x0000763296b87816 */ /* 0x000fe200000000b8 */
[----:B------:R-:W-:Y:S02]  /*c3b0*/  IMAD.MOV.U32 R7, RZ, RZ, R163 ;  /* 0x000000ffff077224 */ /* 0x000fe400078e00a3 */
[----:B------:R-:W-:-:S02]  /*c3c0*/  IMAD.MOV.U32 R163, RZ, RZ, R49 ;  /* 0x000000ffffa37224 */ /* 0x000fc400078e0031 */
[----:B------:R-:W-:Y:S02]  /*c3d0*/  IMAD.MOV.U32 R49, RZ, RZ, R104 ;  /* 0x000000ffff317224 */ /* 0x000fe400078e0068 */
[----:B------:R-:W-:Y:S02]  /*c3e0*/  IMAD.MOV.U32 R104, RZ, RZ, R246 ;  /* 0x000000ffff687224 */ /* 0x000fe400078e00f6 */
[----:B------:R-:W2:Y:S01]  /*c3f0*/  LDL.LU R246, [R1+0x370] ;  /* 0x0003700001f67983 */ /* 0x000ea20000300800 */
[----:B-1----:R-:W-:Y:S02]  /*c400*/  IMAD.MOV.U32 R52, RZ, RZ, R50 ;  /* 0x000000ffff347224 */ /* 0x002fe400078e0032 */
[----:B------:R-:W-:Y:S02]  /*c410*/  IMAD.MOV.U32 R50, RZ, RZ, R34 ;  /* 0x000000ffff327224 */ /* 0x000fe400078e0022 */
[----:B------:R-:W2:Y:S01]  /*c420*/  LDL.LU R34, [R1+0x368] ;  /* 0x0003680001227983 */ /* 0x000ea20000300800 */
[----:B---3--:R-:W-:-:S05]  /*c430*/  @!P0 HFMA2.BF16_V2 R210, -RZ.H0_H0, RZ.H0_H0, -R152.H1_H1 ;  /* 0x200000ffffd28231 */ /* 0x008fca0000360998 */
[----:B------:R-:W-:Y:S02]  /*c440*/  @!P0 PRMT R248, R210, 0x5410, RZ ;  /* 0x00005410d2f88816 */ /* 0x000fe400000000ff */
[----:B------:R-:W-:Y:S02]  /*c450*/  ISETP.LE.U32.AND P0, PT, R0, UR4, PT ;  /* 0x0000000400007c0c */ /* 0x000fe4000bf03070 */
[----:B------:R-:W-:-:S11]  /*c460*/  PRMT R0, R56, 0x7771, RZ ;  /* 0x0000777138007816 */ /* 0x000fd600000000ff */
[----:B------:R-:W-:-:S05]  /*c470*/  @!P0 HFMA2.BF16_V2 R211, -RZ.H0_H0, RZ.H0_H0, -R150.H0_H0 ;  /* 0x200000ffffd38231 */ /* 0x000fca0000340996 */
[----:B------:R-:W-:Y:S02]  /*c480*/  @!P0 PRMT R186, R211, 0x5410, RZ ;  /* 0x00005410d3ba8816 */ /* 0x000fe400000000ff */
[----:B------:R-:W-:Y:S02]  /*c490*/  ISETP.GT.U32.AND P0, PT, R0, UR4, PT ;  /* 0x0000000400007c0c */ /* 0x000fe4000bf04070 */
[----:B------:R-:W-:-:S11]  /*c4a0*/  PRMT R0, R56, 0x7772, RZ ;  /* 0x0000777238007816 */ /* 0x000fd600000000ff */
[----:B----4-:R-:W-:-:S05]  /*c4b0*/  @P0 HFMA2.BF16_V2 R212, -RZ.H0_H0, RZ.H0_H0, -R150.H1_H1 ;  /* 0x200000ffffd40231 */ /* 0x010fca0000360996 */
[----:B------:R-:W-:Y:S02]  /*c4c0*/  @P0 PRMT R184, R212, 0x5410, RZ ;  /* 0x00005410d4b80816 */ /* 0x000fe400000000ff */
[----:B------:R-:W-:Y:S01]  /*c4d0*/  ISETP.GT.U32.AND P0, PT, R0, UR4, PT ;  /* 0x0000000400007c0c */ /* 0x000fe2000bf04070 */
[----:B------:R-:W-:Y:S01]  /*c4e0*/  FADD.FTZ R0, R4, R6 ;  /* 0x0000000604007221 */ /* 0x000fe20000010000 */
[----:B------:R-:W-:Y:S02]  /*c4f0*/  LOP3.LUT R6, R40, UR17, R63, 0x96, !PT ;  /* 0x0000001128067c12 */ /* 0x000fe4000f8e963f */
[----:B------:R1:W3:Y:S01]  /*c500*/  LDL.LU.S16 R40, [R1+0x28] ;  /* 0x0000280001287983 */ /* 0x0002e20000300600 */
[----:B------:R-:W4:Y:S01]  /*c510*/  MUFU.EX2 R3, R53 ;  /* 0x0000003500037308 */ /* 0x000f220000000800 */
[----:B------:R-:W-:Y:S01]  /*c520*/  F2FP.BF16.F32.PACK_AB R2, R14, R15 ;  /* 0x0000000f0e02723e */ /* 0x000fe200000010ff */
[----:B------:R-:W-:-:S03]  /*c530*/  IMAD.MOV.U32 R10, RZ, RZ, R64 ;  /* 0x000000ffff0a7224 */ /* 0x000fc600078e0040 */
[C---:B------:R-:W-:Y:S02]  /*c540*/  PRMT R128, R2.reuse, 0x7610, R128 ;  /* 0x0000761002807816 */ /* 0x040fe40000000080 */
[----:B------:R-:W-:Y:S02]  /*c550*/  PRMT R119, R2, 0x7632, R119 ;  /* 0x0000763202777816 */ /* 0x000fe40000000077 */
[----:B------:R-:W-:Y:S01]  /*c560*/  LOP3.LUT R2, R130, UR7, R41, 0x96, !PT ;  /* 0x0000000782027c12 */ /* 0x000fe2000f8e9629 */
[----:B------:R-:W1:Y:S01]  /*c570*/  MUFU.EX2 R10, R10 ;  /* 0x0000000a000a7308 */ /* 0x000e620000000800 */
[C---:B----4-:R-:W-:Y:S01]  /*c580*/  FADD.FTZ R11, R3.reuse, R0 ;  /* 0x00000000030b7221 */ /* 0x050fe20000010000 */
[----:B------:R-:W-:-:S06]  /*c590*/  F2FP.BF16.F32.PACK_AB R148, R3, R4 ;  /* 0x000000040394723e */ /* 0x000fcc00000010ff */
[----:B------:R4:W2:Y:S01]  /*c5a0*/  MUFU.EX2 R9, R7 ;  /* 0x0000000700097308 */ /* 0x0008a20000000800 */
[----:B------:R-:W-:-:S05]  /*c5b0*/  IMAD.WIDE.U32 R2, R2, -0x2daee0ad, RZ ;  /* 0xd2511f5302027825 */ /* 0x000fca00078e00ff */
[----:B------:R-:W-:Y:S01]  /*c5c0*/  LOP3.LUT R0, R52, UR16, R3, 0x96, !PT ;  /* 0x0000001034007c12 */ /* 0x000fe2000f8e9603 */
[----:B----4-:R-:W-:-:S05]  /*c5d0*/  IMAD.WIDE.U32 R6, R6, -0x2daee0ad, RZ ;  /* 0xd2511f5306067825 */ /* 0x010fca00078e00ff */
[----:B------:R-:W-:Y:S01]  /*c5e0*/  LOP3.LUT R4, R2, UR14, R7, 0x96, !PT ;  /* 0x0000000e02047c12 */ /* 0x000fe2000f8e9607 */
[----:B------:R-:W-:-:S04]  /*c5f0*/  IMAD.WIDE.U32 R2, R0, -0x326172a9, RZ ;  /* 0xcd9e8d5700027825 */ /* 0x000fc800078e00ff */
[----:B------:R-:W-:Y:S01]  /*c600*/  IMAD.WIDE.U32 R4, R4, -0x326172a9, RZ ;  /* 0xcd9e8d5704047825 */ /* 0x000fe200078e00ff */
[----:B------:R-:W-:-:S03]  /*c610*/  LOP3.LUT R3, R62, UR15, R3, 0x96, !PT ;  /* 0x0000000f3e037c12 */ /* 0x000fc6000f8e9603 */
[----:B-1----:R-:W-:Y:S01]  /*c620*/  FADD.FTZ R0, R10, R8 ;  /* 0x000000080a007221 */ /* 0x002fe20000010000 */
[----:B------:R-:W-:Y:S01]  /*c630*/  LOP3.LUT R5, R2, UR13, R5, 0x96, !PT ;  /* 0x0000000d02057c12 */ /* 0x000fe2000f8e9605 */
[----:B--2---:R-:W-:Y:S02]  /*c640*/  @P0 HFMA2.BF16_V2 R215, -RZ.H0_H0, RZ.H0_H0, -R148.H0_H0 ;  /* 0x200000ffffd70231 */ /* 0x004fe40000340994 */
[C---:B------:R-:W-:Y:S01]  /*c650*/  FADD.FTZ R7, R9.reuse, R0 ;  /* 0x0000000009077221 */ /* 0x040fe20000010000 */
[----:B------:R-:W-:Y:S01]  /*c660*/  F2FP.BF16.F32.PACK_AB R158, R9, R10 ;  /* 0x0000000a099e723e */ /* 0x000fe200000010ff */
[----:B------:R-:W-:Y:S01]  /*c670*/  IMAD.WIDE.U32 R2, R3, -0x2daee0ad, RZ ;  /* 0xd2511f5303027825 */ /* 0x000fe200078e00ff */
[----:B------:R-:W-:-:S03]  /*c680*/  PRMT R0, R56, 0x7773, RZ ;  /* 0x0000777338007816 */ /* 0x000fc600000000ff */
[----:B------:R-:W-:Y:S01]  /*c690*/  IMAD.WIDE.U32 R8, R5, -0x2daee0ad, RZ ;  /* 0xd2511f5305087825 */ /* 0x000fe200078e00ff */
[----:B------:R-:W-:Y:S02]  /*c6a0*/  PRMT R137, R148, 0x7610, R137 ;  /* 0x0000761094897816 */ /* 0x000fe40000000089 */
[----:B------:R-:W-:Y:S02]  /*c6b0*/  @P0 PRMT R137, R215, 0x5410, RZ ;  /* 0x00005410d7890816 */ /* 0x000fe400000000ff */
[----:B------:R-:W-:Y:S02]  /*c6c0*/  ISETP.GT.U32.AND P0, PT, R0, UR4, PT ;  /* 0x0000000400007c0c */ /* 0x000fe4000bf04070 */
[----:B------:R-:W-:Y:S02]  /*c6d0*/  LOP3.LUT R3, R6, UR11, R3, 0x96, !PT ;  /* 0x0000000b06037c12 */ /* 0x000fe4000f8e9603 */
[----:B------:R-:W-:Y:S01]  /*c6e0*/  LOP3.LUT R5, R2, UR9, R9, 0x96, !PT ;  /* 0x0000000902057c12 */ /* 0x000fe2000f8e9609 */
[----:B------:R-:W-:-:S02]  /*c6f0*/  IMAD.MOV.U32 R53, RZ, RZ, R51 ;  /* 0x000000ffff357224 */ /* 0x000fc400078e0033 */
[----:B------:R-:W-:-:S04]  /*c700*/  IMAD.WIDE.U32 R2, R3, -0x326172a9, RZ ;  /* 0xcd9e8d5703027825 */ /* 0x000fc800078e00ff */
[----:B------:R-:W-:Y:S02]  /*c710*/  @!P3 HFMA2.BF16_V2 R216, -RZ.H0_H0, RZ.H0_H0, -R128.H0_H0 ;  /* 0x200000ffffd8b231 */ /* 0x000fe40000340980 */
[----:B------:R-:W-:Y:S01]  /*c720*/  IMAD.WIDE.U32 R52, R5, -0x326172a9, RZ ;  /* 0xcd9e8d5705347825 */ /* 0x000fe200078e00ff */
[----:B------:R-:W-:-:S03]  /*c730*/  PRMT R0, R22, 0x7771, RZ ;  /* 0x0000777116007816 */ /* 0x000fc600000000ff */
[----:B------:R-:W-:Y:S01]  /*c740*/  @P0 HFMA2.BF16_V2 R218, -RZ.H0_H0, RZ.H0_H0, -R148.H1_H1 ;  /* 0x200000ffffda0231 */ /* 0x000fe20000360994 */
[----:B------:R-:W-:Y:S02]  /*c750*/  PRMT R64, R128, 0x5410, R119 ;  /* 0x0000541080407816 */ /* 0x000fe40000000077 */
[----:B------:R-:W-:Y:S02]  /*c760*/  LOP3.LUT R53, R2, UR8, R53, 0x96, !PT ;  /* 0x0000000802357c12 */ /* 0x000fe4000f8e9635 */
[----:B------:R-:W-:Y:S02]  /*c770*/  PRMT R223, R148, 0x7632, R223 ;  /* 0x0000763294df7816 */ /* 0x000fe400000000df */
[C---:B------:R-:W-:Y:S02]  /*c780*/  PRMT R228, R158.reuse, 0x7610, R228 ;  /* 0x000076109ee47816 */ /* 0x040fe400000000e4 */
[----:B------:R-:W-:Y:S01]  /*c790*/  PRMT R225, R158, 0x7632, R225 ;  /* 0x000076329ee17816 */ /* 0x000fe200000000e1 */
[----:B------:R-:W-:Y:S01]  /*c7a0*/  IMAD.MOV.U32 R51, RZ, RZ, R50 ;  /* 0x000000ffff337224 */ /* 0x000fe200078e0032 */
[----:B------:R-:W-:Y:S01]  /*c7b0*/  @!P3 PRMT R128, R216, 0x5410, RZ ;  /* 0x00005410d880b816 */ /* 0x000fe200000000ff */
[----:B------:R-:W-:Y:S01]  /*c7c0*/  FADD.FTZ R14, R103, R12 ;  /* 0x0000000c670e7221 */ /* 0x000fe20000010000 */
[----:B------:R-:W-:Y:S01]  /*c7d0*/  ISETP.GT.U32.AND P3, PT, R0, UR4, PT ;  /* 0x0000000400007c0c */ /* 0x000fe2000bf64070 */
[----:B------:R-:W-:Y:S01]  /*c7e0*/  FADD.FTZ R13, R107, R13 ;  /* 0x0000000d6b0d7221 */ /* 0x000fe20000010000 */
[----:B------:R-:W-:Y:S01]  /*c7f0*/  LOP3.LUT R0, R53, 0xff, RZ, 0xc0, !PT ;  /* 0x000000ff35007812 */ /* 0x000fe200078ec0ff */
[----:B------:R-:W1:Y:S01]  /*c800*/  LDCU UR8, c[0x0][0x448] ;  /* 0x00008900ff0877ac */ /* 0x000e620008000800 */
[----:B------:R-:W-:-:S02]  /*c810*/  @P0 PRMT R223, R218, 0x5410, RZ ;  /* 0x00005410dadf0816 */ /* 0x000fc400000000ff */
[----:B------:R-:W-:Y:S02]  /*c820*/  ISETP.LE.U32.AND P0, PT, R0, UR4, PT ;  /* 0x0000000400007c0c */ /* 0x000fe4000bf03070 */
[----:B------:R-:W-:-:S04]  /*c830*/  LOP3.LUT R0, R53, 0xffff, RZ, 0xc0, !PT ;  /* 0x0000ffff35007812 */ /* 0x000fc800078ec0ff */
[----:B------:R-:W-:-:S04]  /*c840*/  SHF.R.U32.HI R0, RZ, 0x8, R0 ;  /* 0x00000008ff007819 */ /* 0x000fc80000011600 */
[----:B------:R-:W-:-:S03]  /*c850*/  LOP3.LUT R0, R0, 0xffff, RZ, 0xc0, !PT ;  /* 0x0000ffff00007812 */ /* 0x000fc600078ec0ff */
[----:B------:R-:W-:-:S05]  /*c860*/  @!P0 HFMA2.BF16_V2 R219, -RZ.H0_H0, RZ.H0_H0, -R158.H0_H0 ;  /* 0x200000ffffdb8231 */ /* 0x000fca000034099e */
[----:B------:R-:W-:Y:S02]  /*c870*/  @!P0 PRMT R228, R219, 0x5410, RZ ;  /* 0x00005410dbe48816 */ /* 0x000fe400000000ff */
[----:B------:R-:W-:Y:S02]  /*c880*/  ISETP.LE.U32.AND P0, PT, R0, UR4, PT ;  /* 0x0000000400007c0c */ /* 0x000fe4000bf03070 */
[----:B------:R-:W-:Y:S02]  /*c890*/  LOP3.LUT R9, R4, UR10, R3, 0x96, !PT ;  /* 0x0000000a04097c12 */ /* 0x000fe4000f8e9603 */
[----:B------:R-:W2:Y:S01]  /*c8a0*/  MUFU.EX2 R4, R60 ;  /* 0x0000003c00047308 */ /* 0x000ea20000000800 */
[----:B------:R-:W-:-:S07]  /*c8b0*/  PRMT R0, R53, 0x7632, R0 ;  /* 0x0000763235007816 */ /* 0x000fce0000000000 */
[----:B------:R-:W4:Y:S01]  /*c8c0*/  MUFU.EX2 R3, R65 ;  /* 0x0000004100037308 */ /* 0x000f220000000800 */
[----:B------:R-:W-:Y:S01]  /*c8d0*/  @!P0 HFMA2.BF16_V2 R224, -RZ.H0_H0, RZ.H0_H0, -R158.H1_H1 ;  /* 0x200000ffffe08231 */ /* 0x000fe2000036099e */
[----:B------:R-:W-:-:S04]  /*c8e0*/  LOP3.LUT R0, R0, 0xff, RZ, 0xc0, !PT ;  /* 0x000000ff00007812 */ /* 0x000fc800078ec0ff */
[----:B------:R-:W-:Y:S02]  /*c8f0*/  @!P0 PRMT R225, R224, 0x5410, RZ ;  /* 0x00005410e0e18816 */ /* 0x000fe400000000ff */
[----:B------:R-:W-:Y:S01]  /*c900*/  ISETP.LE.U32.AND P0, PT, R0, UR4, PT ;  /* 0x0000000400007c0c */ /* 0x000fe2000bf03070 */
[----:B--2---:R-:W-:Y:S01]  /*c910*/  FADD.FTZ R0, R4, R11 ;  /* 0x0000000b04007221 */ /* 0x004fe20000010000 */
[----:B----4-:R-:W-:-:S03]  /*c920*/  F2FP.BF16.F32.PACK_AB R154, R3, R4 ;  /* 0x00000004039a723e */ /* 0x010fc600000010ff */
[----:B------:R-:W-:Y:S01]  /*c930*/  FADD.FTZ R2, R3, R0 ;  /* 0x0000000003027221 */ /* 0x000fe20000010000 */
[----:B------:R-:W-:Y:S02]  /*c940*/  IMAD.MOV.U32 R50, RZ, RZ, R48 ;  /* 0x000000ffff327224 */ /* 0x000fe400078e0030 */
[----:B------:R-:W-:Y:S02]  /*c950*/  IMAD.MOV.U32 R48, RZ, RZ, R156 ;  /* 0x000000ffff307224 */ /* 0x000fe400078e009c */
[----:B------:R-:W-:Y:S02]  /*c960*/  IMAD.MOV.U32 R156, RZ, RZ, R127 ;  /* 0x000000ffff9c7224 */ /* 0x000fe400078e007f */
[----:B------:R-:W-:Y:S01]  /*c970*/  IMAD.MOV.U32 R127, RZ, RZ, R129 ;  /* 0x000000ffff7f7224 */ /* 0x000fe200078e0081 */
[----:B------:R-:W-:Y:S01]  /*c980*/  PRMT R220, R154, 0x7610, R220 ;  /* 0x000076109adc7816 */ /* 0x000fe200000000dc */
[----:B------:R-:W-:Y:S02]  /*c990*/  IMAD.MOV.U32 R129, RZ, RZ, R105 ;  /* 0x000000ffff817224 */ /* 0x000fe400078e0069 */
[----:B------:R-:W-:-:S02]  /*c9a0*/  IMAD.MOV.U32 R105, RZ, RZ, R247 ;  /* 0x000000ffff697224 */ /* 0x000fc400078e00f7 */
[----:B------:R-:W2:Y:S01]  /*c9b0*/  LDL.LU R247, [R1+0x364] ;  /* 0x0003640001f77983 */ /* 0x000ea20000300800 */
[----:B---3--:R-:W-:-:S05]  /*c9c0*/  @!P0 HFMA2.BF16_V2 R40, -RZ.H0_H0, RZ.H0_H0, -R154.H0_H0 ;  /* 0x200000ffff288231 */ /* 0x008fca000034099a */
[----:B------:R-:W-:-:S04]  /*c9d0*/  PRMT R3, R40, 0x7610, R3 ;  /* 0x0000761028037816 */ /* 0x000fc80000000003 */
[----:B------:R-:W-:Y:S02]  /*c9e0*/  @!P0 PRMT R220, R3, 0x5410, RZ ;  /* 0x0000541003dc8816 */ /* 0x000fe400000000ff */
[----:B------:R3:W4:Y:S01]  /*c9f0*/  LDL.LU.S16 R3, [R1+0x2c] ;  /* 0x00002c0001037983 */ /* 0x0007220000300600 */
[----:B------:R-:W-:Y:S01]  /*ca00*/  @P3 HFMA2.BF16_V2 R229, -RZ.H0_H0, RZ.H0_H0, -R119.H0_H0 ;  /* 0x200000ffffe53231 */ /* 0x000fe20000340977 */
[----:B------:R-:W-:-:S04]  /*ca10*/  PRMT R0, R22, 0x7772, RZ ;  /* 0x0000777216007816 */ /* 0x000fc800000000ff */
[----:B------:R-:W-:Y:S02]  /*ca20*/  @P3 PRMT R119, R229, 0x5410, RZ ;  /* 0x00005410e5773816 */ /* 0x000fe400000000ff */
[----:B------:R-:W-:Y:S02]  /*ca30*/  ISETP.GT.U32.AND P3, PT, R0, UR4, PT ;  /* 0x0000000400007c0c */ /* 0x000fe4000bf64070 */
[----:B------:R-:W-:-:S04]  /*ca40*/  SHF.R.U32.HI R0, RZ, 0x18, R53 ;  /* 0x00000018ff007819 */ /* 0x000fc80000011635 */
[----:B------:R-:W-:Y:S01]  /*ca50*/  ISETP.LE.U32.AND P0, PT, R0, UR4, PT ;  /* 0x0000000400007c0c */ /* 0x000fe2000bf03070 */
[----:B------:R-:W1:Y:S01]  /*ca60*/  MUFU.EX2 R4, R51 ;  /* 0x0000003300047308 */ /* 0x000e620000000800 */
[----:B------:R-:W-:-:S11]  /*ca70*/  PRMT R218, R154, 0x7632, R218 ;  /* 0x000076329ada7816 */ /* 0x000fd600000000da */
[----:B----4-:R-:W-:-:S05]  /*ca80*/  @!P0 HFMA2.BF16_V2 R3, -RZ.H0_H0, RZ.H0_H0, -R154.H1_H1 ;  /* 0x200000ffff038231 */ /* 0x010fca000036099a */
[----:B------:R-:W-:Y:S02]  /*ca90*/  PRMT R0, R3, 0x7610, R0 ;  /* 0x0000761003007816 */ /* 0x000fe40000000000 */
[----:B------:R4:W3:Y:S02]  /*caa0*/  MUFU.EX2 R3, R61 ;  /* 0x0000003d00037308 */ /* 0x0008e40000000800 */
[----:B----4-:R-:W4:Y:S04]  /*cab0*/  LDL.LU R61, [R1+0x360] ;  /* 0x00036000013d7983 */ /* 0x010f280000300800 */
[----:B------:R2:W2:Y:S01]  /*cac0*/  LDL.LU.S16 R40, [R1+0x30] ;  /* 0x0000300001287983 */ /* 0x0004a20000300600 */
[----:B------:R-:W-:Y:S01]  /*cad0*/  @!P0 PRMT R218, R0, 0x5410, RZ ;  /* 0x0000541000da8816 */ /* 0x000fe200000000ff */
[----:B------:R-:W-:-:S05]  /*cae0*/  IMAD.MOV.U32 R0, RZ, RZ, R52 ;  /* 0x000000ffff007224 */ /* 0x000fca00078e0034 */
[----:B------:R-:W-:-:S04]  /*caf0*/  LOP3.LUT R0, R0, 0xff, RZ, 0xc0, !PT ;  /* 0x000000ff00007812 */ /* 0x000fc800078ec0ff */
[----:B------:R-:W-:Y:S01]  /*cb00*/  ISETP.LE.U32.AND P0, PT, R0, UR4, PT ;  /* 0x0000000400007c0c */ /* 0x000fe2000bf03070 */
[----:B-1----:R-:W-:Y:S01]  /*cb10*/  FADD.FTZ R0, R4, R7 ;  /* 0x0000000704007221 */ /* 0x002fe20000010000 */
[----:B---3--:R-:W-:-:S03]  /*cb20*/  F2FP.BF16.F32.PACK_AB R153, R3, R4 ;  /* 0x000000040399723e */ /* 0x008fc600000010ff */
[----:B------:R-:W-:Y:S02]  /*cb30*/  FADD.FTZ R5, R3, R0 ;  /* 0x0000000003057221 */ /* 0x000fe40000010000 */
[----:B------:R1:W3:Y:S01]  /*cb40*/  LDL.LU.S16 R3, [R1+0x34] ;  /* 0x0000340001037983 */ /* 0x0002e20000300600 */
[----:B------:R-:W-:-:S04]  /*cb50*/  F2FP.BF16.F32.PACK_AB R12, R68, R69 ;  /* 0x00000045440c723e */ /* 0x000fc800000010ff */
[----:B------:R-:W-:Y:S01]  /*cb60*/  PRMT R118, R12, 0x7610, R118 ;  /* 0x000076100c767816 */ /* 0x000fe20000000076 */
[----:B--2---:R-:W-:-:S05]  /*cb70*/  @!P0 HFMA2.BF16_V2 R40, -RZ.H0_H0, RZ.H0_H0, -R153.H0_H0 ;  /* 0x200000ffff288231 */ /* 0x004fca0000340999 */
[----:B------:R-:W-:Y:S02]  /*cb80*/  PRMT R6, R40, 0x7610, R6 ;  /* 0x0000761028067816 */ /* 0x000fe40000000006 */
[----:B------:R1:W2:Y:S01]  /*cb90*/  LDL.LU.S16 R40, [R1+0x38] ;  /* 0x0000380001287983 */ /* 0x0002a20000300600 */
[----:B------:R-:W-:Y:S01]  /*cba0*/  PRMT R117, R12, 0x7632, R117 ;  /* 0x000076320c757816 */ /* 0x000fe20000000075 */
[----:B---3--:R-:W-:-:S03]  /*cbb0*/  @P3 HFMA2.BF16_V2 R3, -RZ.H0_H0, RZ.H0_H0, -R118.H0_H0 ;  /* 0x200000ffff033231 */ /* 0x008fc60000340976 */
[----:B------:R-:W-:Y:S02]  /*cbc0*/  PRMT R62, R118, 0x5410, R117 ;  /* 0x00005410763e7816 */ /* 0x000fe40000000075 */
[----:B------:R-:W-:Y:S01]  /*cbd0*/  PRMT R0, R3, 0x7610, R0 ;  /* 0x0000761003007816 */ /* 0x000fe20000000000 */
[----:B------:R-:W3:Y:S03]  /*cbe0*/  MUFU.EX2 R4, R66 ;  /* 0x0000004200047308 */ /* 0x000ee60000000800 */
[----:B------:R-:W-:Y:S02]  /*cbf0*/  @P3 PRMT R118, R0, 0x5410, RZ ;  /* 0x0000541000763816 */ /* 0x000fe400000000ff */
[----:B------:R-:W-:Y:S02]  /*cc00*/  PRMT R0, R52, 0x7771, RZ ;  /* 0x0000777134007816 */ /* 0x000fe400000000ff */
[----:B------:R-:W-:Y:S01]  /*cc10*/  PRMT R229, R153, 0x7610, R229 ;  /* 0x0000761099e57816 */ /* 0x000fe200000000e5 */
[----:B------:R-:W4:Y:S01]  /*cc20*/  MUFU.EX2 R3, R67 ;  /* 0x0000004300037308 */ /* 0x000f220000000800 */
[----:B------:R-:W-:-:S02]  /*cc30*/  @!P0 PRMT R229, R6, 0x5410, RZ ;  /* 0x0000541006e58816 */ /* 0x000fc400000000ff */
[----:B------:R-:W-:Y:S01]  /*cc40*/  ISETP.GT.U32.AND P0, PT, R0, UR4, PT ;  /* 0x0000000400007c0c */ /* 0x000fe2000bf04070 */
[----:B---3--:R-:W-:Y:S01]  /*cc50*/  FADD.FTZ R0, R4, R2 ;  /* 0x0000000204007221 */ /* 0x008fe20000010000 */
[----:B------:R-:W-:-:S03]  /*cc60*/  PRMT R224, R153, 0x7632, R224 ;  /* 0x0000763299e07816 */ /* 0x000fc600000000e0 */
[C---:B----4-:R-:W-:Y:S01]  /*cc70*/  FADD.FTZ R6, R3.reuse, R0 ;  /* 0x0000000003067221 */ /* 0x050fe20000010000 */
[----:B------:R-:W-:-:S07]  /*cc80*/  F2FP.BF16.F32.PACK_AB R151, R3, R4 ;  /* 0x000000040397723e */ /* 0x000fce00000010ff */
[----:B--2---:R-:W-:-:S05]  /*cc90*/  @P0 HFMA2.BF16_V2 R40, -RZ.H0_H0, RZ.H0_H0, -R153.H1_H1 ;  /* 0x200000ffff280231 */ /* 0x004fca0000360999 */
[----:B------:R-:W-:-:S04]  /*cca0*/  PRMT R3, R40, 0x7610, R3 ;  /* 0x0000761028037816 */ /* 0x000fc80000000003 */
[----:B------:R-:W-:Y:S02]  /*ccb0*/  @P0 PRMT R224, R3, 0x5410, RZ ;  /* 0x0000541003e00816 */ /* 0x000fe400000000ff */
[----:B------:R1:W2:Y:S01]  /*ccc0*/  LDL.LU.S16 R3, [R1+0x3c] ;  /* 0x00003c0001037983 */ /* 0x0002a20000300600 */
[----:B------:R-:W-:-:S04]  /*ccd0*/  PRMT R0, R22, 0x7773, RZ ;  /* 0x0000777316007816 */ /* 0x000fc800000000ff */
[----:B------:R-:W-:Y:S02]  /*cce0*/  ISETP.GT.U32.AND P3, PT, R0, UR4, PT ;  /* 0x0000000400007c0c */ /* 0x000fe4000bf64070 */
[----:B------:R-:W-:-:S04]  /*ccf0*/  PRMT R0, R52, 0x7772, RZ ;  /* 0x0000777234007816 */ /* 0x000fc800000000ff */
[----:B------:R-:W-:Y:S02]  /*cd00*/  ISETP.GT.U32.AND P0, PT, R0, UR4, PT ;  /* 0x0000000400007c0c */ /* 0x000fe4000bf04070 */
[----:B------:R-:W-:-:S11]  /*cd10*/  PRMT R222, R151, 0x7610, R222 ;  /* 0x0000761097de7816 */ /* 0x000fd600000000de */
[----:B--2---:R-:W-:-:S05]  /*cd20*/  @P0 HFMA2.BF16_V2 R3, -RZ.H0_H0, RZ.H0_H0, -R151.H0_H0 ;  /* 0x200000ffff030231 */ /* 0x004fca0000340997 */
[----:B------:R-:W-:Y:S02]  /*cd30*/  PRMT R0, R3, 0x7610, R0 ;  /* 0x0000761003007816 */ /* 0x000fe40000000000 */
[----:B------:R1:W2:Y:S02]  /*cd40*/  LDL.LU.S16 R3, [R1+0x40] ;  /* 0x0000400001037983 */ /* 0x0002a40000300600 */
[----:B------:R-:W-:Y:S02]  /*cd50*/  @P0 PRMT R222, R0, 0x5410, RZ ;  /* 0x0000541000de0816 */ /* 0x000fe400000000ff */
[----:B------:R-:W-:-:S04]  /*cd60*/  PRMT R0, R52, 0x7773, RZ ;  /* 0x0000777334007816 */ /* 0x000fc800000000ff */
[----:B------:R-:W-:-:S13]  /*cd70*/  ISETP.GT.U32.AND P0, PT, R0, UR4, PT ;  /* 0x0000000400007c0c */ /* 0x000fda000bf04070 */
[----:B--2---:R-:W-:-:S05]  /*cd80*/  @P0 HFMA2.BF16_V2 R3, -RZ.H0_H0, RZ.H0_H0, -R151.H1_H1 ;  /* 0x200000ffff030231 */ /* 0x004fca0000360997 */
[----:B------:R-:W-:Y:S02]  /*cd90*/  PRMT R2, R3, 0x7610, R2 ;  /* 0x0000761003027816 */ /* 0x000fe40000000002 */
[----:B------:R1:W2:Y:S01]  /*cda0*/  LDL.LU.S16 R3, [R1+0x44] ;  /* 0x0000440001037983 */ /* 0x0002a20000300600 */
[----:B------:R-:W-:Y:S02]  /*cdb0*/  IMAD.MOV.U32 R168, RZ, RZ, R50 ;  /* 0x000000ffffa87224 */ /* 0x000fe400078e0032 */
[----:B------:R-:W-:Y:S02]  /*cdc0*/  IMAD.MOV.U32 R50, RZ, RZ, R49 ;  /* 0x000000ffff327224 */ /* 0x000fe400078e0031 */
[----:B------:R-:W-:Y:S01]  /*cdd0*/  IMAD.MOV.U32 R51, RZ, RZ, R48 ;  /* 0x000000ffff337224 */ /* 0x000fe200078e0030 */
[----:B------:R-:W-:Y:S01]  /*cde0*/  PRMT R219, R151, 0x7632, R219 ;  /* 0x0000763297db7816 */ /* 0x000fe200000000db */
[----:B------:R-:W-:Y:S01]  /*cdf0*/  IMAD.WIDE.U32 R48, R9, -0x2daee0ad, RZ ;  /* 0xd2511f5309307825 */ /* 0x000fe200078e00ff */
[----:B------:R-:W-:-:S02]  /*ce00*/  @P0 PRMT R219, R2, 0x5410, RZ ;  /* 0x0000541002db0816 */ /* 0x000fc400000000ff */
[----:B------:R-:W-:Y:S01]  /*ce10*/  MUFU.EX2 R2, R168 ;  /* 0x000000a800027308 */ /* 0x000fe20000000800 */
[----:B--2---:R-:W-:-:S05]  /*ce20*/  @P3 HFMA2.BF16_V2 R3, -RZ.H0_H0, RZ.H0_H0, -R117.H0_H0 ;  /* 0x200000ffff033231 */ /* 0x004fca0000340975 */
[----:B------:R-:W-:Y:S02]  /*ce30*/  PRMT R0, R3, 0x7610, R0 ;  /* 0x0000761003007816 */ /* 0x000fe40000000000 */
[----:B------:R2:W3:Y:S02]  /*ce40*/  MUFU.EX2 R3, R203 ;  /* 0x000000cb00037308 */ /* 0x0004e40000000800 */
[----:B--2---:R-:W2:Y:S04]  /*ce50*/  LDL.LU R203, [R1+0x35c] ;  /* 0x00035c0001cb7983 */ /* 0x004ea80000300800 */
[----:B------:R1:W4:Y:S01]  /*ce60*/  LDL.LU.S16 R4, [R1+0x48] ;  /* 0x0000480001047983 */ /* 0x0003220000300600 */
[----:B------:R-:W-:Y:S01]  /*ce70*/  IMAD.MOV.U32 R168, RZ, RZ, R51 ;  /* 0x000000ffffa87224 */ /* 0x000fe200078e0033 */
[----:B------:R-:W-:-:S02]  /*ce80*/  LOP3.LUT R51, R8, UR5, R49, 0x96, !PT ;  /* 0x0000000508337c12 */ /* 0x000fc4000f8e9631 */
[----:B------:R-:W-:Y:S02]  /*ce90*/  @P3 PRMT R117, R0, 0x5410, RZ ;  /* 0x0000541000753816 */ /* 0x000fe400000000ff */
[----:B------:R-:W-:-:S04]  /*cea0*/  LOP3.LUT R0, R51, 0xff, RZ, 0xc0, !PT ;  /* 0x000000ff33007812 */ /* 0x000fc800078ec0ff */
[----:B------:R-:W-:Y:S02]  /*ceb0*/  ISETP.LE.U32.AND P0, PT, R0, UR4, PT ;  /* 0x0000000400007c0c */ /* 0x000fe4000bf03070 */
[----:B---3--:R-:W-:Y:S01]  /*cec0*/  F2FP.BF16.F32.PACK_AB R161, R2, R3 ;  /* 0x0000000302a1723e */ /* 0x008fe200000010ff */
[----:B------:R-:W-:-:S03]  /*ced0*/  FADD.FTZ R0, R3, R5 ;  /* 0x0000000503007221 */ /* 0x000fc60000010000 */
[----:B------:R-:W-:Y:S01]  /*cee0*/  PRMT R216, R161, 0x7610, R216 ;  /* 0x00007610a1d87816 */ /* 0x000fe200000000d8 */
[----:B------:R-:W-:Y:S01]  /*cef0*/  FADD.FTZ R5, R2, R0 ;  /* 0x0000000002057221 */ /* 0x000fe20000010000 */
[----:B------:R-:W-:-:S05]  /*cf00*/  LOP3.LUT R0, R25, 0xff, RZ, 0xc0, !PT ;  /* 0x000000ff19007812 */ /* 0x000fca00078ec0ff */
[----:B----4-:R-:W-:-:S05]  /*cf10*/  @!P0 HFMA2.BF16_V2 R4, -RZ.H0_H0, RZ.H0_H0, -R161.H0_H0 ;  /* 0x200000ffff048231 */ /* 0x010fca00003409a1 */
[----:B------:R-:W-:-:S04]  /*cf20*/  PRMT R3, R4, 0x7610, R3 ;  /* 0x0000761004037816 */ /* 0x000fc80000000003 */
[----:B------:R-:W-:Y:S02]  /*cf30*/  @!P0 PRMT R216, R3, 0x5410, RZ ;  /* 0x0000541003d88816 */ /* 0x000fe400000000ff */
[----:B------:R1:W3:Y:S04]  /*cf40*/  LDL.LU.S16 R3, [R1+0x50] ;  /* 0x0000500001037983 */ /* 0x0002e80000300600 */
[----:B------:R1:W4:Y:S01]  /*cf50*/  LDL.LU.S16 R9, [R1+0x54] ;  /* 0x0000540001097983 */ /* 0x0003220000300600 */
[----:B------:R-:W-:Y:S02]  /*cf60*/  ISETP.LE.U32.AND P3, PT, R0, UR4, PT ;  /* 0x0000000400007c0c */ /* 0x000fe4000bf63070 */
[----:B------:R-:W-:-:S04]  /*cf70*/  LOP3.LUT R0, R51, 0xffff, RZ, 0xc0, !PT ;  /* 0x0000ffff33007812 */ /* 0x000fc800078ec0ff */
[----:B------:R-:W-:-:S04]  /*cf80*/  SHF.R.U32.HI R0, RZ, 0x8, R0 ;  /* 0x00000008ff007819 */ /* 0x000fc80000011600 */
[----:B------:R-:W-:-:S04]  /*cf90*/  LOP3.LUT R0, R0, 0xffff, RZ, 0xc0, !PT ;  /* 0x0000ffff00007812 */ /* 0x000fc800078ec0ff */
[----:B------:R-:W-:Y:S02]  /*cfa0*/  ISETP.LE.U32.AND P0, PT, R0, UR4, PT ;  /* 0x0000000400007c0c */ /* 0x000fe4000bf03070 */
[----:B------:R-:W-:Y:S01]  /*cfb0*/  PRMT R215, R161, 0x7632, R215 ;  /* 0x00007632a1d77816 */ /* 0x000fe200000000d7 */
[----:B------:R-:W2:Y:S01]  /*cfc0*/  MUFU.EX2 R4, R76 ;  /* 0x0000004c00047308 */ /* 0x000ea20000000800 */
[----:B------:R-:W-:-:S04]  /*cfd0*/  PRMT R0, R51, 0x7632, R0 ;  /* 0x0000763233007816 */ /* 0x000fc80000000000 */
[----:B------:R-:W-:-:S05]  /*cfe0*/  LOP3.LUT R0, R0, 0xff, RZ, 0xc0, !PT ;  /* 0x000000ff00007812 */ /* 0x000fca00078ec0ff */
[----:B---3--:R-:W-:-:S05]  /*cff0*/  @!P0 HFMA2.BF16_V2 R3, -RZ.H0_H0, RZ.H0_H0, -R161.H1_H1 ;  /* 0x200000ffff038231 */ /* 0x008fca00003609a1 */
[----:B------:R-:W-:-:S04]  /*d000*/  PRMT R2, R3, 0x7610, R2 ;  /* 0x0000761003027816 */ /* 0x000fc80000000002 */
[----:B------:R-:W-:Y:S02]  /*d010*/  @!P0 PRMT R215, R2, 0x5410, RZ ;  /* 0x0000541002d78816 */ /* 0x000fe400000000ff */
[----:B------:R-:W3:Y:S01]  /*d020*/  MUFU.EX2 R2, R77 ;  /* 0x0000004d00027308 */ /* 0x000ee20000000800 */
[----:B------:R-:W-:Y:S01]  /*d030*/  ISETP.LE.U32.AND P0, PT, R0, UR4, PT ;  /* 0x0000000400007c0c */ /* 0x000fe2000bf03070 */
[----:B--2---:R-:W-:Y:S01]  /*d040*/  FADD.FTZ R0, R4, R6 ;  /* 0x0000000604007221 */ /* 0x004fe20000010000 */
[----:B---3--:R-:W-:-:S11]  /*d050*/  F2FP.BF16.F32.PACK_AB R160, R2, R4 ;  /* 0x0000000402a0723e */ /* 0x008fd600000010ff */
[----:B----4-:R-:W-:-:S05]  /*d060*/  @!P0 HFMA2.BF16_V2 R9, -RZ.H0_H0, RZ.H0_H0, -R160.H0_H0 ;  /* 0x200000ffff098231 */ /* 0x010fca00003409a0 */
[----:B------:R-:W-:Y:S02]  /*d070*/  PRMT R4, R9, 0x7610, R4 ;  /* 0x0000761009047816 */ /* 0x000fe40000000004 */
[----:B------:R1:W2:Y:S01]  /*d080*/  LDL.LU.S16 R9, [R1+0x58] ;  /* 0x0000580001097983 */ /* 0x0002a20000300600 */
[----:B------:R-:W-:-:S04]  /*d090*/  F2FP.BF16.F32.PACK_AB R7, R16, R17 ;  /* 0x000000111007723e */ /* 0x000fc800000010ff */
[C---:B------:R-:W-:Y:S01]  /*d0a0*/  PRMT R108, R7.reuse, 0x7610, R108 ;  /* 0x00007610076c7816 */ /* 0x040fe2000000006c */
[----:B------:R-:W-:Y:S01]  /*d0b0*/  FADD.FTZ R6, R2, R0 ;  /* 0x0000000002067221 */ /* 0x000fe20000010000 */
[----:B------:R-:W-:Y:S01]  /*d0c0*/  IMAD.MOV.U32 R190, RZ, RZ, R168 ;  /* 0x000000ffffbe7224 */ /* 0x000fe200078e00a8 */
[----:B------:R-:W-:Y:S01]  /*d0d0*/  PRMT R93, R7, 0x7632, R93 ;  /* 0x00007632075d7816 */ /* 0x000fe2000000005d */
[----:B------:R-:W-:Y:S02]  /*d0e0*/  IMAD.MOV.U32 R168, RZ, RZ, R50 ;  /* 0x000000ffffa87224 */ /* 0x000fe400078e0032 */
[----:B------:R-:W-:Y:S02]  /*d0f0*/  IMAD.MOV.U32 R50, RZ, RZ, R163 ;  /* 0x000000ffff327224 */ /* 0x000fe400078e00a3 */
[----:B------:R-:W-:Y:S02]  /*d100*/  IMAD.MOV.U32 R163, RZ, RZ, R122 ;  /* 0x000000ffffa37224 */ /* 0x000fe400078e007a */
[----:B--2---:R-:W-:-:S05]  /*d110*/  @!P3 HFMA2.BF16_V2 R9, -RZ.H0_H0, RZ.H0_H0, -R108.H0_H0 ;  /* 0x200000ffff09b231 */ /* 0x004fca000034096c */
[----:B------:R-:W-:Y:S02]  /*d120*/  PRMT R0, R9, 0x7610, R0 ;  /* 0x0000761009007816 */ /* 0x000fe40000000000 */
[----:B------:R1:W2:Y:S01]  /*d130*/  LDL.LU.S16 R9, [R1+0x5c] ;  /* 0x00005c0001097983 */ /* 0x0002a20000300600 */
[----:B------:R-:W-:Y:S01]  /*d140*/  IMAD.MOV.U32 R122, RZ, RZ, R101 ;  /* 0x000000ffff7a7224 */ /* 0x000fe200078e0065 */
[----:B------:R-:W-:Y:S02]  /*d150*/  PRMT R101, R108, 0x5410, R93 ;  /* 0x000054106c657816 */ /* 0x000fe4000000005d */
[----:B------:R-:W-:Y:S01]  /*d160*/  @!P3 PRMT R108, R0, 0x5410, RZ ;  /* 0x00005410006cb816 */ /* 0x000fe200000000ff */
[----:B------:R1:W3:Y:S01]  /*d170*/  LDL.LU.S16 R40, [R1+0x60] ;  /* 0x0000600001287983 */ /* 0x0002e20000300600 */
[----:B------:R-:W-:Y:S02]  /*d180*/  SHF.R.U32.HI R0, RZ, 0x18, R51 ;  /* 0x00000018ff007819 */ /* 0x000fe40000011633 */
[----:B------:R-:W-:-:S02]  /*d190*/  PRMT R212, R160, 0x7610, R212 ;  /* 0x00007610a0d47816 */ /* 0x000fc400000000d4 */
[----:B------:R-:W-:Y:S02]  /*d1a0*/  @!P0 PRMT R212, R4, 0x5410, RZ ;  /* 0x0000541004d48816 */ /* 0x000fe400000000ff */
[----:B------:R-:W-:Y:S02]  /*d1b0*/  ISETP.LE.U32.AND P0, PT, R0, UR4, PT ;  /* 0x0000000400007c0c */ /* 0x000fe4000bf03070 */
[----:B------:R-:W-:-:S11]  /*d1c0*/  PRMT R210, R160, 0x7632, R210 ;  /* 0x00007632a0d27816 */ /* 0x000fd600000000d2 */
[----:B--2---:R-:W-:-:S05]  /*d1d0*/  @!P0 HFMA2.BF16_V2 R9, -RZ.H0_H0, RZ.H0_H0, -R160.H1_H1 ;  /* 0x200000ffff098231 */ /* 0x004fca00003609a0 */
[----:B------:R-:W-:-:S04]  /*d1e0*/  PRMT R17, R9, 0x7610, R17 ;  /* 0x0000761009117816 */ /* 0x000fc80000000011 */
[----:B------:R-:W-:Y:S02]  /*d1f0*/  @!P0 PRMT R210, R17, 0x5410, RZ ;  /* 0x0000541011d28816 */ /* 0x000fe400000000ff */
[----:B------:R1:W2:Y:S02]  /*d200*/  LDL.LU.S16 R17, [R1+0x64] ;  /* 0x0000640001117983 */ /* 0x0002a40000300600 */
[----:B--2---:R-:W-:-:S05]  /*d210*/  @!P5 HFMA2.BF16_V2 R17, -RZ.H0_H0, RZ.H0_H0, -R93.H0_H0 ;  /* 0x200000ffff11d231 */ /* 0x004fca000034095d */
[----:B------:R-:W-:-:S04]  /*d220*/  PRMT R16, R17, 0x7610, R16 ;  /* 0x0000761011107816 */ /* 0x000fc80000000010 */
[----:B------:R-:W-:Y:S02]  /*d230*/  @!P5 PRMT R93, R16, 0x5410, RZ ;  /* 0x00005410105dd816 */ /* 0x000fe400000000ff */
[----:B------:R1:W2:Y:S01]  /*d240*/  LDL.LU.S16 R16, [R1+0x6c] ;  /* 0x00006c0001107983 */ /* 0x0002a20000300600 */
[----:B------:R-:W-:-:S03]  /*d250*/  F2FP.BF16.F32.PACK_AB R2, R85, R87 ;  /* 0x000000575502723e */ /* 0x000fc600000010ff */
[----:B------:R1:W4:Y:S01]  /*d260*/  LDL.LU.S16 R17, [R1+0x68] ;  /* 0x0000680001117983 */ /* 0x0003220000300600 */
[----:B------:R-:W-:Y:S02]  /*d270*/  PRMT R85, R2, 0x7610, R85 ;  /* 0x0000761002557816 */ /* 0x000fe40000000055 */
[----:B------:R-:W-:-:S04]  /*d280*/  SHF.R.U32.HI R0, RZ, 0x18, R25 ;  /* 0x00000018ff007819 */ /* 0x000fc80000011619 */
[----:B------:R-:W-:Y:S01]  /*d290*/  ISETP.LE.U32.AND P3, PT, R0, UR4, PT ;  /* 0x0000000400007c0c */ /* 0x000fe2000bf63070 */
[----:B------:R-:W-:-:S05]  /*d2a0*/  IMAD.MOV.U32 R0, RZ, RZ, R48 ;  /* 0x000000ffff007224 */ /* 0x000fca00078e0030 */
[----:B------:R-:W-:Y:S01]  /*d2b0*/  LOP3.LUT R0, R0, 0xff, RZ, 0xc0, !PT ;  /* 0x000000ff00007812 */ /* 0x000fe200078ec0ff */
[----:B------:R-:W-:Y:S01]  /*d2c0*/  FADD.FTZ R3, R91, R14 ;  /* 0x0000000e5b037221 */ /* 0x000fe20000010000 */
[----:B------:R3:W-:Y:S02]  /*d2d0*/  MUFU.EX2 R9, R168 ;  /* 0x000000a800097308 */ /* 0x0007e40000000800 */
[----:B------:R-:W-:Y:S02]  /*d2e0*/  ISETP.LE.U32.AND P0, PT, R0, UR4, PT ;  /* 0x0000000400007c0c */ /* 0x000fe4000bf03070 */
[----:B------:R-:W-:Y:S01]  /*d2f0*/  F2FP.BF16.F32.PACK_AB R0, R18, R19 ;  /* 0x000000131200723e */ /* 0x000fe200000010ff */
[----:B--2---:R-:W-:-:S05]  /*d300*/  @!P4 HFMA2.BF16_V2 R16, -RZ.H0_H0, RZ.H0_H0, -R85.H0_H0 ;  /* 0x200000ffff10c231 */ /* 0x004fca0000340955 */
[----:B------:R-:W-:Y:S02]  /*d310*/  PRMT R15, R16, 0x7610, R15 ;  /* 0x00007610100f7816 */ /* 0x000fe4000000000f */
[----:B------:R1:W2:Y:S01]  /*d320*/  LDL.LU.S16 R16, [R1+0x70] ;  /* 0x0000700001107983 */ /* 0x0002a20000300600 */
[----:B---3--:R-:W-:Y:S01]  /*d330*/  IMAD.MOV.U32 R168, RZ, RZ, R50 ;  /* 0x000000ffffa87224 */ /* 0x008fe200078e0032 */
[C---:B------:R-:W-:Y:S01]  /*d340*/  PRMT R113, R0.reuse, 0x7610, R113 ;  /* 0x0000761000717816 */ /* 0x040fe20000000071 */
[----:B------:R-:W-:Y:S01]  /*d350*/  IMAD.MOV.U32 R50, RZ, RZ, R163 ;  /* 0x000000ffff327224 */ /* 0x000fe200078e00a3 */
[----:B------:R-:W-:Y:S01]  /*d360*/  PRMT R114, R0, 0x7632, R114 ;  /* 0x0000763200727816 */ /* 0x000fe20000000072 */
[----:B------:R-:W-:Y:S01]  /*d370*/  IMAD.MOV.U32 R163, RZ, RZ, R209 ;  /* 0x000000ffffa37224 */ /* 0x000fe200078e00d1 */
[----:B------:R-:W-:Y:S01]  /*d380*/  PRMT R87, R2, 0x7632, R87 ;  /* 0x0000763202577816 */ /* 0x000fe20000000057 */
[----:B------:R-:W-:Y:S02]  /*d390*/  IMAD.MOV.U32 R209, RZ, RZ, R124 ;  /* 0x000000ffffd17224 */ /* 0x000fe400078e007c */
[----:B------:R-:W-:Y:S01]  /*d3a0*/  FADD.FTZ R0, R94, R3 ;  /* 0x000000035e007221 */ /* 0x000fe20000010000 */
[----:B------:R-:W-:-:S02]  /*d3b0*/  IMAD.MOV.U32 R124, RZ, RZ, R120 ;  /* 0x000000ffff7c7224 */ /* 0x000fc400078e0078 */
[----:B------:R-:W-:Y:S02]  /*d3c0*/  IMAD.MOV.U32 R120, RZ, RZ, R100 ;  /* 0x000000ffff787224 */ /* 0x000fe400078e0064 */
[----:B------:R-:W-:Y:S01]  /*d3d0*/  IMAD.MOV.U32 R100, RZ, RZ, R99 ;  /* 0x000000ffff647224 */ /* 0x000fe200078e0063 */
[----:B------:R-:W-:Y:S01]  /*d3e0*/  PRMT R99, R85, 0x5410, R87 ;  /* 0x0000541055637816 */ /* 0x000fe20000000057 */
[----:B------:R3:W-:Y:S01]  /*d3f0*/  STL [R1+0x300], R0 ;  /* 0x0003000001007387 */ /* 0x0007e20000100800 */
[----:B------:R-:W-:-:S03]  /*d400*/  @!P4 PRMT R85, R15, 0x5410, RZ ;  /* 0x000054100f55c816 */ /* 0x000fc600000000ff */
[----:B------:R1:W3:Y:S01]  /*d410*/  LDL.LU.S16 R15, [R1+0x74] ;  /* 0x00007400010f7983 */ /* 0x0002e20000300600 */
[----:B------:R-:W1:Y:S01]  /*d420*/  MUFU.EX2 R4, R190 ;  /* 0x000000be00047308 */ /* 0x000e620000000800 */
[----:B----4-:R-:W-:-:S05]  /*d430*/  @!P3 HFMA2.BF16_V2 R17, -RZ.H0_H0, RZ.H0_H0, -R87.H0_H0 ;  /* 0x200000ffff11b231 */ /* 0x010fca0000340957 */
[----:B------:R-:W-:Y:S02]  /*d440*/  PRMT R7, R17, 0x7610, R7 ;  /* 0x0000761011077816 */ /* 0x000fe40000000007 */
[----:B------:R4:W4:Y:S01]  /*d450*/  LDL.LU.S16 R17, [R1+0x78] ;  /* 0x0000780001117983 */ /* 0x0009220000300600 */
[----:B-1----:R-:W-:Y:S01]  /*d460*/  FADD.FTZ R5, R4, R5 ;  /* 0x0000000504057221 */ /* 0x002fe20000010000 */
[----:B------:R-:W-:Y:S01]  /*d470*/  F2FP.BF16.F32.PACK_AB R159, R9, R4 ;  /* 0x00000004099f723e */ /* 0x000fe200000010ff */
[----:B--2---:R-:W-:-:S05]  /*d480*/  @!P2 HFMA2.BF16_V2 R16, -RZ.H0_H0, RZ.H0_H0, -R113.H0_H0 ;  /* 0x200000ffff10a231 */ /* 0x004fca0000340971 */
[----:B------:R-:W-:Y:S02]  /*d490*/  PRMT R4, R16, 0x7610, R4 ;  /* 0x0000761010047816 */ /* 0x000fe40000000004 */
[----:B------:R1:W2:Y:S01]  /*d4a0*/  LDL.LU.S16 R16, [R1+0x7c] ;  /* 0x00007c0001107983 */ /* 0x0002a20000300600 */
[----:B------:R-:W-:Y:S01]  /*d4b0*/  IMAD.MOV.U32 R190, RZ, RZ, R168 ;  /* 0x000000ffffbe7224 */ /* 0x000fe200078e00a8 */
[----:B---3--:R-:W-:Y:S01]  /*d4c0*/  PRMT R0, R48, 0x7771, RZ ;  /* 0x0000777130007816 */ /* 0x008fe200000000ff */
[----:B------:R-:W-:Y:S02]  /*d4d0*/  IMAD.MOV.U32 R168, RZ, RZ, R209 ;  /* 0x000000ffffa87224 */ /* 0x000fe400078e00d1 */
[----:B------:R-:W-:Y:S01]  /*d4e0*/  IMAD.MOV.U32 R209, RZ, RZ, R100 ;  /* 0x000000ffffd17224 */ /* 0x000fe200078e0064 */
[----:B------:R-:W-:Y:S02]  /*d4f0*/  PRMT R100, R113, 0x5410, R114 ;  /* 0x0000541071647816 */ /* 0x000fe40000000072 */
[----:B------:R-:W-:-:S02]  /*d500*/  @!P2 PRMT R113, R4, 0x5410, RZ ;  /* 0x000054100471a816 */ /* 0x000fc400000000ff */
[----:B------:R-:W-:Y:S02]  /*d510*/  ISETP.GT.U32.AND P2, PT, R0, UR4, PT ;  /* 0x0000000400007c0c */ /* 0x000fe4000bf44070 */
[----:B------:R-:W-:Y:S01]  /*d520*/  PRMT R0, R20, 0x7771, RZ ;  /* 0x0000777114007816 */ /* 0x000fe200000000ff */
[----:B------:R-:W-:Y:S01]  /*d530*/  @!P0 HFMA2.BF16_V2 R40, -RZ.H0_H0, RZ.H0_H0, -R159.H0_H0 ;  /* 0x200000ffff288231 */ /* 0x000fe2000034099f */
[----:B------:R-:W-:Y:S01]  /*d540*/  @!P3 PRMT R87, R7, 0x5410, RZ ;  /* 0x000054100757b816 */ /* 0x000fe200000000ff */
[----:B------:R-:W-:Y:S01]  /*d550*/  MUFU.EX2 R4, R78 ;  /* 0x0000004e00047308 */ /* 0x000fe20000000800 */
[----:B------:R-:W-:Y:S02]  /*d560*/  ISETP.GT.U32.AND P5, PT, R0, UR4, PT ;  /* 0x0000000400007c0c */ /* 0x000fe4000bfa4070 */
[----:B------:R-:W-:-:S05]  /*d570*/  PRMT R0, R20, 0x7772, RZ ;  /* 0x0000777214007816 */ /* 0x000fca00000000ff */
[----:B------:R-:W-:Y:S01]  /*d580*/  @P2 HFMA2.BF16_V2 R15, -RZ.H0_H0, RZ.H0_H0, -R159.H1_H1 ;  /* 0x200000ffff0f2231 */ /* 0x000fe2000036099f */
[----:B------:R-:W3:Y:S01]  /*d590*/  MUFU.EX2 R7, R79 ;  /* 0x0000004f00077308 */ /* 0x000ee20000000800 */
[----:B------:R-:W-:Y:S02]  /*d5a0*/  PRMT R8, R40, 0x7610, R8 ;  /* 0x0000761028087816 */ /* 0x000fe40000000008 */
[----:B------:R-:W-:Y:S02]  /*d5b0*/  ISETP.GT.U32.AND P4, PT, R0, UR4, PT ;  /* 0x0000000400007c0c */ /* 0x000fe4000bf84070 */
[----:B------:R-:W-:Y:S02]  /*d5c0*/  PRMT R3, R15, 0x7610, R3 ;  /* 0x000076100f037816 */ /* 0x000fe40000000003 */
[----:B------:R-:W-:Y:S01]  /*d5d0*/  PRMT R0, R48, 0x7772, RZ ;  /* 0x0000777230007816 */ /* 0x000fe200000000ff */
[----:B------:R1:W2:Y:S01]  /*d5e0*/  LDL.LU.S16 R15, [R1+0x80] ;  /* 0x00008000010f7983 */ /* 0x0002a20000300600 */
[----:B------:R-:W-:-:S02]  /*d5f0*/  PRMT R211, R159, 0x7610, R211 ;  /* 0x000076109fd37816 */ /* 0x000fc400000000d3 */
[----:B------:R-:W-:Y:S02]  /*d600*/  @!P0 PRMT R211, R8, 0x5410, RZ ;  /* 0x0000541008d38816 */ /* 0x000fe400000000ff */
[----:B------:R-:W-:Y:S02]  /*d610*/  ISETP.GT.U32.AND P0, PT, R0, UR4, PT ;  /* 0x0000000400007c0c */ /* 0x000fe4000bf04070 */
[----:B---3--:R-:W-:Y:S01]  /*d620*/  F2FP.BF16.F32.PACK_AB R157, R7, R4 ;  /* 0x00000004079d723e */ /* 0x008fe200000010ff */
[----:B------:R-:W-:-:S10]  /*d630*/  FADD.FTZ R8, R109, R13 ;  /* 0x0000000d6d087221 */ /* 0x000fd40000010000 */
[----:B----4-:R-:W-:Y:S01]  /*d640*/  @P0 HFMA2.BF16_V2 R17, -RZ.H0_H0, RZ.H0_H0, -R157.H0_H0 ;  /* 0x200000ffff110231 */ /* 0x010fe2000034099d */
[----:B------:R-:W-:-:S04]  /*d650*/  PRMT R207, R157, 0x7610, R207 ;  /* 0x000076109dcf7816 */ /* 0x000fc800000000cf */
[----:B------:R-:W-:-:S04]  /*d660*/  PRMT R14, R17, 0x7610, R14 ;  /* 0x00007610110e7816 */ /* 0x000fc8000000000e */
[----:B------:R-:W-:Y:S02]  /*d670*/  @P0 PRMT R207, R14, 0x5410, RZ ;  /* 0x000054100ecf0816 */ /* 0x000fe400000000ff */
[----:B------:R1:W3:Y:S01]  /*d680*/  LDL.LU.S16 R14, [R1+0x84] ;  /* 0x00008400010e7983 */ /* 0x0002e20000300600 */
[----:B--2---:R-:W-:-:S05]  /*d690*/  @P5 HFMA2.BF16_V2 R16, -RZ.H0_H0, RZ.H0_H0, -R114.H0_H0 ;  /* 0x200000ffff105231 */ /* 0x004fca0000340972 */
[----:B------:R-:W-:-:S04]  /*d6a0*/  PRMT R13, R16, 0x7610, R13 ;  /* 0x00007610100d7816 */ /* 0x000fc8000000000d */
[----:B------:R-:W-:Y:S02]  /*d6b0*/  @P5 PRMT R114, R13, 0x5410, RZ ;  /* 0x000054100d725816 */ /* 0x000fe400000000ff */
[----:B------:R1:W2:Y:S01]  /*d6c0*/  LDL.LU.S16 R13, [R1+0x88] ;  /* 0x00008800010d7983 */ /* 0x0002a20000300600 */
[----:B------:R-:W-:Y:S02]  /*d6d0*/  F2FP.BF16.F32.PACK_AB R2, R27, R90 ;  /* 0x0000005a1b02723e */ /* 0x000fe400000010ff */
[----:B------:R-:W-:Y:S02]  /*d6e0*/  PRMT R0, R20, 0x7773, RZ ;  /* 0x0000777314007816 */ /* 0x000fe400000000ff */
[----:B------:R-:W-:Y:S02]  /*d6f0*/  PRMT R111, R2, 0x7610, R111 ;  /* 0x00007610026f7816 */ /* 0x000fe4000000006f */
[----:B------:R-:W-:Y:S02]  /*d700*/  ISETP.GT.U32.AND P3, PT, R0, UR4, PT ;  /* 0x0000000400007c0c */ /* 0x000fe4000bf64070 */
[----:B------:R-:W-:-:S02]  /*d710*/  LOP3.LUT R0, R55, 0xff, RZ, 0xc0, !PT ;  /* 0x000000ff37007812 */ /* 0x000fc400078ec0ff */
[----:B------:R-:W-:Y:S02]  /*d720*/  PRMT R208, R159, 0x7632, R208 ;  /* 0x000076329fd07816 */ /* 0x000fe400000000d0 */
[----:B------:R-:W-:Y:S02]  /*d730*/  @P2 PRMT R208, R3, 0x5410, RZ ;  /* 0x0000541003d02816 */ /* 0x000fe400000000ff */
[----:B------:R-:W-:Y:S01]  /*d740*/  ISETP.LE.U32.AND P2, PT, R0, UR4, PT ;  /* 0x0000000400007c0c */ /* 0x000fe2000bf43070 */
[----:B------:R-:W-:Y:S01]  /*d750*/  @P4 HFMA2.BF16_V2 R15, -RZ.H0_H0, RZ.H0_H0, -R111.H0_H0 ;  /* 0x200000ffff0f4231 */ /* 0x000fe2000034096f */
[----:B------:R-:W-:-:S04]  /*d760*/  PRMT R109, R2, 0x7632, R109 ;  /* 0x00007632026d7816 */ /* 0x000fc8000000006d */
[----:B------:R-:W-:Y:S01]  /*d770*/  PRMT R0, R15, 0x7610, R0 ;  /* 0x000076100f007816 */ /* 0x000fe20000000000 */
[----:B------:R-:W-:Y:S02]  /*d780*/  IMAD.MOV.U32 R15, RZ, RZ, R168 ;  /* 0x000000ffff0f7224 */ /* 0x000fe400078e00a8 */
[----:B------:R-:W-:Y:S02]  /*d790*/  IMAD.MOV.U32 R168, RZ, RZ, R163 ;  /* 0x000000ffffa87224 */ /* 0x000fe400078e00a3 */
[----:B------:R-:W-:Y:S01]  /*d7a0*/  IMAD.MOV.U32 R163, RZ, RZ, R98 ;  /* 0x000000ffffa37224 */ /* 0x000fe200078e0062 */
[----:B------:R-:W-:Y:S02]  /*d7b0*/  PRMT R98, R111, 0x5410, R109 ;  /* 0x000054106f627816 */ /* 0x000fe4000000006d */
[----:B------:R-:W-:Y:S02]  /*d7c0*/  @P4 PRMT R111, R0, 0x5410, RZ ;  /* 0x00005410006f4816 */ /* 0x000fe400000000ff */
[----:B------:R-:W-:-:S04]  /*d7d0*/  PRMT R0, R48, 0x7773, RZ ;  /* 0x0000777330007816 */ /* 0x000fc800000000ff */
[----:B------:R-:W-:Y:S01]  /*d7e0*/  ISETP.GT.U32.AND P0, PT, R0, UR4, PT ;  /* 0x0000000400007c0c */ /* 0x000fe2000bf04070 */
[----:B------:R-:W-:Y:S01]  /*d7f0*/  FADD.FTZ R3, R4, R6 ;  /* 0x0000000604037221 */ /* 0x000fe20000010000 */
[----:B------:R-:W-:-:S11]  /*d800*/  PRMT R206, R157, 0x7632, R206 ;  /* 0x000076329dce7816 */ /* 0x000fd600000000ce */
[----:B---3--:R-:W-:-:S05]  /*d810*/  @P0 HFMA2.BF16_V2 R14, -RZ.H0_H0, RZ.H0_H0, -R157.H1_H1 ;  /* 0x200000ffff0e0231 */ /* 0x008fca000036099d */
[----:B------:R-:W-:-:S04]  /*d820*/  PRMT R12, R14, 0x7610, R12 ;  /* 0x000076100e0c7816 */ /* 0x000fc8000000000c */
[----:B------:R-:W-:Y:S01]  /*d830*/  @P0 PRMT R206, R12, 0x5410, RZ ;  /* 0x000054100cce0816 */ /* 0x000fe200000000ff */
[----:B------:R-:W-:-:S05]  /*d840*/  FADD.FTZ R12, R9, R5 ;  /* 0x00000005090c7221 */ /* 0x000fca0000010000 */
[----:B------:R3:W-:Y:S01]  /*d850*/  STL [R1+0x44], R12 ;  /* 0x0000440c01007387 */ /* 0x0007e20000100800 */
[----:B--2---:R-:W-:-:S05]  /*d860*/  @P3 HFMA2.BF16_V2 R13, -RZ.H0_H0, RZ.H0_H0, -R109.H0_H0 ;  /* 0x200000ffff0d3231 */ /* 0x004fca000034096d */
[----:B------:R-:W-:-:S04]  /*d870*/  PRMT R0, R13, 0x7610, R0 ;  /* 0x000076100d007816 */ /* 0x000fc80000000000 */
[----:B------:R-:W-:Y:S01]  /*d880*/  @P3 PRMT R109, R0, 0x5410, RZ ;  /* 0x00005410006d3816 */ /* 0x000fe200000000ff */
[----:B------:R-:W-:-:S05]  /*d890*/  FADD.FTZ R0, R7, R3 ;  /* 0x0000000307007221 */ /* 0x000fca0000010000 */
[----:B------:R2:W-:Y:S04]  /*d8a0*/  STL [R1+0x40], R0 ;  /* 0x0000400001007387 */ /* 0x0005e80000100800 */
[----:B------:R1:W4:Y:S01]  /*d8b0*/  LDL.LU.S16 R13, [R1+0x8c] ;  /* 0x00008c00010d7983 */ /* 0x0003220000300600 */
[----:B------:R-:W-:Y:S02]  /*d8c0*/  F2FP.BF16.F32.PACK_AB R2, R21, R23 ;  /* 0x000000171502723e */ /* 0x000fe400000010ff */
[----:B------:R-:W-:Y:S01]  /*d8d0*/  F2FP.BF16.F32.PACK_AB R6, R168, R50 ;  /* 0x00000032a806723e */ /* 0x000fe200000010ff */
[----:B---3--:R1:W3:Y:S01]  /*d8e0*/  LDL.LU.S16 R12, [R1+0x90] ;  /* 0x00009000010c7983 */ /* 0x0082e20000300600 */
[C---:B------:R-:W-:Y:S01]  /*d8f0*/  PRMT R112, R2.reuse, 0x7610, R112 ;  /* 0x0000761002707816 */ /* 0x040fe20000000070 */
[----:B------:R-:W-:Y:S01]  /*d900*/  IMAD.MOV.U32 R50, RZ, RZ, R209 ;  /* 0x000000ffff327224 */ /* 0x000fe200078e00d1 */
[----:B------:R-:W-:Y:S01]  /*d910*/  PRMT R110, R2, 0x7632, R110 ;  /* 0x00007632026e7816 */ /* 0x000fe2000000006e */
[----:B------:R-:W-:-:S02]  /*d920*/  IMAD.MOV.U32 R209, RZ, RZ, R42 ;  /* 0x000000ffffd17224 */ /* 0x000fc400078e002a */
[----:B------:R-:W-:Y:S02]  /*d930*/  IMAD.MOV.U32 R42, RZ, RZ, R123 ;  /* 0x000000ffff2a7224 */ /* 0x000fe400078e007b */
[----:B------:R-:W-:Y:S02]  /*d940*/  IMAD.MOV.U32 R123, RZ, RZ, R147 ;  /* 0x000000ffff7b7224 */ /* 0x000fe400078e0093 */
[----:B------:R-:W-:Y:S02]  /*d950*/  IMAD.MOV.U32 R147, RZ, RZ, R125 ;  /* 0x000000ffff937224 */ /* 0x000fe400078e007d */
[----:B------:R-:W-:Y:S01]  /*d960*/  IMAD.MOV.U32 R125, RZ, RZ, R102 ;  /* 0x000000ffff7d7224 */ /* 0x000fe200078e0066 */
[----:B------:R-:W-:Y:S01]  /*d970*/  PRMT R102, R112, 0x5410, R110 ;  /* 0x0000541070667816 */ /* 0x000fe2000000006e */
[----:B----4-:R-:W-:-:S05]  /*d980*/  @!P2 HFMA2.BF16_V2 R13, -RZ.H0_H0, RZ.H0_H0, -R112.H0_H0 ;  /* 0x200000ffff0da231 */ /* 0x010fca0000340970 */
[----:B------:R-:W-:-:S04]  /*d990*/  PRMT R11, R13, 0x7610, R11 ;  /* 0x000076100d0b7816 */ /* 0x000fc8000000000b */
[----:B------:R-:W-:Y:S02]  /*d9a0*/  @!P2 PRMT R112, R11, 0x5410, RZ ;  /* 0x000054100b70a816 */ /* 0x000fe400000000ff */
[----:B------:R1:W4:Y:S01]  /*d9b0*/  LDL.LU.S16 R11, [R1+0x94] ;  /* 0x00009400010b7983 */ /* 0x0003220000300600 */
[----:B------:R-:W-:Y:S02]  /*d9c0*/  F2FP.BF16.F32.PACK_AB R4, R15, R190 ;  /* 0x000000be0f04723e */ /* 0x000fe400000010ff */
[----:B------:R-:W-:-:S04]  /*d9d0*/  LOP3.LUT R15, R44, 0xff, RZ, 0xc0, !PT ;  /* 0x000000ff2c0f7812 */ /* 0x000fc800078ec0ff */
[----:B------:R-:W-:Y:S01]  /*d9e0*/  ISETP.LE.U32.AND P3, PT, R15, UR4, PT ;  /* 0x000000040f007c0c */ /* 0x000fe2000bf63070 */
[----:B---3--:R-:W-:Y:S01]  /*d9f0*/  @!P1 HFMA2.BF16_V2 R12, -RZ.H0_H0, RZ.H0_H0, -R110.H0_H0 ;  /* 0x200000ffff0c9231 */ /* 0x008fe2000034096e */
[----:B------:R-:W-:-:S04]  /*da00*/  PRMT R3, R6, 0x7632, R3 ;  /* 0x0000763206037816 */ /* 0x000fc80000000003 */
[----:B------:R-:W-:Y:S02]  /*da10*/  PRMT R10, R12, 0x7610, R10 ;  /* 0x000076100c0a7816 */ /* 0x000fe4000000000a */
[----:B------:R-:W-:Y:S02]  /*da20*/  PRMT R27, R6, 0x5410, R3 ;  /* 0x00005410061b7816 */ /* 0x000fe40000000003 */
[----:B------:R-:W-:Y:S02]  /*da30*/  @!P1 PRMT R110, R10, 0x5410, RZ ;  /* 0x000054100a6e9816 */ /* 0x000fe400000000ff */
[----:B------:R1:W3:Y:S01]  /*da40*/  LDL.LU.S16 R10, [R1+0x98] ;  /* 0x00009800010a7983 */ /* 0x0002e20000300600 */
[----:B--2---:R-:W-:Y:S01]  /*da50*/  LOP3.LUT R0, R44, 0xffff, RZ, 0xc0, !PT ;  /* 0x0000ffff2c007812 */ /* 0x004fe200078ec0ff */
[----:B----4-:R-:W-:-:S05]  /*da60*/  @!P3 HFMA2.BF16_V2 R11, -RZ.H0_H0, RZ.H0_H0, -R6.H0_H0 ;  /* 0x200000ffff0bb231 */ /* 0x010fca0000340906 */
[----:B------:R-:W-:-:S04]  /*da70*/  PRMT R5, R11, 0x7610, R5 ;  /* 0x000076100b057816 */ /* 0x000fc80000000005 */
[----:B------:R-:W-:Y:S02]  /*da80*/  @!P3 PRMT R6, R5, 0x5410, RZ ;  /* 0x000054100506b816 */ /* 0x000fe400000000ff */
[----:B------:R1:W2:Y:S01]  /*da90*/  LDL.LU.S16 R5, [R1+0x9c] ;  /* 0x00009c0001057983 */ /* 0x0002a20000300600 */
[----:B------:R-:W-:-:S04]  /*daa0*/  SHF.R.U32.HI R16, RZ, 0x8, R0 ;  /* 0x00000008ff107819 */ /* 0x000fc80000011600 */
[----:B------:R-:W-:-:S04]  /*dab0*/  LOP3.LUT R0, R16, 0xffff, RZ, 0xc0, !PT ;  /* 0x0000ffff10007812 */ /* 0x000fc800078ec0ff */
[----:B------:R-:W-:Y:S02]  /*dac0*/  ISETP.LE.U32.AND P0, PT, R0, UR4, PT ;  /* 0x0000000400007c0c */ /* 0x000fe4000bf03070 */
[----:B------:R-:W-:-:S04]  /*dad0*/  PRMT R0, R44, 0x7632, R0 ;  /* 0x000076322c007816 */ /* 0x000fc80000000000 */
[----:B------:R-:W-:-:S04]  /*dae0*/  LOP3.LUT R12, R0, 0xff, RZ, 0xc0, !PT ;  /* 0x000000ff000c7812 */ /* 0x000fc800078ec0ff */
[----:B------:R-:W-:Y:S02]  /*daf0*/  ISETP.LE.U32.AND P1, PT, R12, UR4, PT ;  /* 0x000000040c007c0c */ /* 0x000fe4000bf23070 */
[----:B------:R-:W-:-:S11]  /*db00*/  PRMT R2, R4, 0x7610, R2 ;  /* 0x0000761004027816 */ /* 0x000fd60000000002 */
[----:B--2---:R-:W-:-:S05]  /*db10*/  @!P1 HFMA2.BF16_V2 R5, -RZ.H0_H0, RZ.H0_H0, -R2.H0_H0 ;  /* 0x200000ffff059231 */ /* 0x004fca0000340902 */
[----:B------:R-:W-:Y:S02]  /*db20*/  PRMT R7, R5, 0x7610, R7 ;  /* 0x0000761005077816 */ /* 0x000fe40000000007 */
[----:B------:R1:W2:Y:S01]  /*db30*/  LDL.LU.S16 R5, [R1+0xa0] ;  /* 0x0000a00001057983 */ /* 0x0002a20000300600 */
[----:B------:R-:W4:Y:S01]  /*db40*/  S2R R168, SR_TID.X ;  /* 0x0000000000a87919 */ /* 0x000f220000002100 */
[----:B------:R-:W1:Y:S01]  /*db50*/  S2R R190, SR_TID.X ;  /* 0x0000000000be7919 */ /* 0x000e620000002100 */
[----:B------:R-:W-:-:S04]  /*db60*/  SHF.R.U32.HI R11, RZ, 0x18, R44 ;  /* 0x00000018ff0b7819 */ /* 0x000fc8000001162c */
[----:B------:R-:W-:Y:S01]  /*db70*/  ISETP.LE.U32.AND P2, PT, R11, UR4, PT ;  /* 0x000000040b007c0c */ /* 0x000fe2000bf43070 */
[----:B------:R-:W4:Y:S01]  /*db80*/  LDCU UR4, c[0x0][0x444] ;  /* 0x00008880ff0477ac */ /* 0x000f220008000800 */
[----:B------:R-:W-:Y:S01]  /*db90*/  PRMT R0, R4, 0x7632, R0 ;  /* 0x0000763204007816 */ /* 0x000fe20000000000 */
[----:B------:R-:W-:-:S03]  /*dba0*/  FADD.FTZ R8, R33, R8 ;  /* 0x0000000821087221 */ /* 0x000fc60000010000 */
[----:B------:R-:W-:Y:S01]  /*dbb0*/  PRMT R33, R2, 0x5410, R0 ;  /* 0x0000541002217816 */ /* 0x000fe20000000000 */
[----:B------:R-:W-:Y:S01]  /*dbc0*/  ULOP3.LUT UR9, UR22, 0xffffff80, URZ, 0xc0, !UPT ;  /* 0xffffff8016097892 */ /* 0x000fe2000f8ec0ff */
[----:B---3--:R-:W-:Y:S01]  /*dbd0*/  @!P0 HFMA2.BF16_V2 R10, -RZ.H0_H0, RZ.H0_H0, -R3.H0_H0 ;  /* 0x200000ffff0a8231 */ /* 0x008fe20000340903 */
[----:B----4-:R-:W-:Y:S01]  /*dbe0*/  UIMAD UR28, UR28, UR4, UR23 ;  /* 0x000000041c1c72a4 */ /* 0x010fe2000f8e0217 */
[----:B------:R-:W3:Y:S01]  /*dbf0*/  LDCU.64 UR4, c[0x0][0x418] ;  /* 0x00008300ff0477ac */ /* 0x000ee20008000a00 */
[----:B------:R-:W-:Y:S01]  /*dc00*/  IMAD.SHL.U32 R168, R168, 0x2, RZ ;  /* 0x00000002a8a87824 */ /* 0x000fe200078e00ff */
[----:B-1----:R-:W-:Y:S01]  /*dc10*/  LOP3.LUT R190, R190, 0x1f, RZ, 0xc0, !PT ;  /* 0x0000001fbebe7812 */ /* 0x002fe200078ec0ff */
[----:B------:R-:W-:-:S03]  /*dc20*/  UIMAD UR9, UR28, UR8, UR9 ;  /* 0x000000081c0972a4 */ /* 0x000fc6000f8e0209 */
[----:B------:R-:W-:Y:S02]  /*dc30*/  LOP3.LUT R168, R168, 0x6, RZ, 0xc0, !PT ;  /* 0x00000006a8a87812 */ /* 0x000fe400078ec0ff */
[----:B------:R-:W-:Y:S01]  /*dc40*/  PRMT R9, R10, 0x7610, R9 ;  /* 0x000076100a097816 */ /* 0x000fe20000000009 */
[----:B------:R-:W-:Y:S01]  /*dc50*/  UIADD3 UR9, UPT, UPT, UR9, -0x80, URZ ;  /* 0xffffff8009097890 */ /* 0x000fe2000fffe0ff */
[----:B------:R-:W-:Y:S02]  /*dc60*/  @!P1 PRMT R2, R7, 0x5410, RZ ;  /* 0x0000541007029816 */ /* 0x000fe400000000ff */
[----:B------:R-:W-:Y:S01]  /*dc70*/  @!P0 PRMT R3, R9, 0x5410, RZ ;  /* 0x0000541009038816 */ /* 0x000fe200000000ff */
[----:B------:R-:W-:Y:S02]  /*dc80*/  IMAD.MOV.U32 R107, RZ, RZ, R95 ;  /* 0x000000ffff6b7224 */ /* 0x000fe400078e005f */
[----:B------:R-:W-:Y:S01]  /*dc90*/  IMAD.MOV.U32 R40, RZ, RZ, R26 ;  /* 0x000000ffff287224 */ /* 0x000fe200078e001a */
[----:B------:R-:W-:Y:S01]  /*dca0*/  PRMT R9, R30, 0x7771, RZ ;  /* 0x000077711e097816 */ /* 0x000fe200000000ff */
[----:B------:R1:W-:Y:S01]  /*dcb0*/  STL [R1+0x304], R8 ;  /* 0x0003040801007387 */ /* 0x0003e20000100800 */
[----:B------:R-:W-:Y:S01]  /*dcc0*/  PRMT R10, R32, 0x7771, RZ ;  /* 0x00007771200a7816 */ /* 0x000fe200000000ff */
[----:B------:R-:W-:Y:S01]  /*dcd0*/  IMAD.MOV.U32 R13, RZ, RZ, R22 ;  /* 0x000000ffff0d7224 */ /* 0x000fe200078e0016 */
[----:B------:R-:W-:-:S02]  /*dce0*/  PRMT R18, R22, 0x7771, RZ ;  /* 0x0000777116127816 */ /* 0x000fc400000000ff */
[----:B------:R-:W-:Y:S01]  /*dcf0*/  PRMT R11, R12, 0x5410, R11 ;  /* 0x000054100c0b7816 */ /* 0x000fe2000000000b */
[----:B-1----:R-:W-:-:S05]  /*dd00*/  IMAD.MOV.U32 R8, RZ, RZ, R32 ;  /* 0x000000ffff087224 */ /* 0x002fca00078e0020 */
[----:B------:R-:W-:-:S04]  /*dd10*/  LOP3.LUT R8, R8, 0xff, RZ, 0xc0, !PT ;  /* 0x000000ff08087812 */ /* 0x000fc800078ec0ff */
[----:B------:R-:W-:Y:S02]  /*dd20*/  PRMT R19, R8, 0x5410, R10 ;  /* 0x0000541008137816 */ /* 0x000fe4000000000a */
[----:B------:R-:W-:Y:S02]  /*dd30*/  PRMT R8, R22, 0x7773, RZ ;  /* 0x0000777316087816 */ /* 0x000fe400000000ff */
[----:B------:R-:W-:Y:S02]  /*dd40*/  LOP3.LUT R10, R31, 0xff, RZ, 0xc0, !PT ;  /* 0x000000ff1f0a7812 */ /* 0x000fe400078ec0ff */
[----:B------:R-:W-:Y:S01]  /*dd50*/  PRMT R15, R15, 0x5410, R16 ;  /* 0x000054100f0f7816 */ /* 0x000fe20000000010 */
[----:B------:R-:W-:Y:S01]  /*dd60*/  IMAD.MOV.U32 R14, RZ, RZ, R24 ;  /* 0x000000ffff0e7224 */ /* 0x000fe200078e0018 */
[----:B------:R-:W-:Y:S01]  /*dd70*/  PRMT R17, R24, 0x7771, RZ ;  /* 0x0000777118117816 */ /* 0x000fe200000000ff */
[----:B------:R-:W-:Y:S02]  /*dd80*/  IMAD.MOV.U32 R103, RZ, RZ, R209 ;  /* 0x000000ffff677224 */ /* 0x000fe400078e00d1 */
[----:B------:R-:W1:Y:S01]  /*dd90*/  S2R R209, SR_TID.X ;  /* 0x0000000000d17919 */ /* 0x000e620000002100 */
[----:B------:R-:W-:-:S02]  /*dda0*/  IMAD.MOV.U32 R41, RZ, RZ, R39 ;  /* 0x000000ffff297224 */ /* 0x000fc400078e0027 */
[----:B------:R-:W-:Y:S02]  /*ddb0*/  IMAD.MOV.U32 R39, RZ, RZ, R34 ;  /* 0x000000ffff277224 */ /* 0x000fe400078e0022 */
[----:B--2---:R-:W-:-:S05]  /*ddc0*/  @!P2 HFMA2.BF16_V2 R5, -RZ.H0_H0, RZ.H0_H0, -R0.H0_H0 ;  /* 0x200000ffff05a231 */ /* 0x004fca0000340900 */
[----:B------:R-:W-:-:S04]  /*ddd0*/  PRMT R4, R5, 0x7610, R4 ;  /* 0x0000761005047816 */ /* 0x000fc80000000004 */
[----:B------:R-:W-:Y:S02]  /*dde0*/  @!P2 PRMT R0, R4, 0x5410, RZ ;  /* 0x000054100400a816 */ /* 0x000fe400000000ff */
[----:B------:R-:W-:-:S04]  /*ddf0*/  LOP3.LUT R4, R203, 0x30, RZ, 0xc0, !PT ;  /* 0x00000030cb047812 */ /* 0x000fc800078ec0ff */
[----:B------:R-:W-:-:S05]  /*de00*/  LEA.HI R4, R190, R4, RZ, 0x1e ;  /* 0x00000004be047211 */ /* 0x000fca00078ff0ff */
[----:B------:R-:W-:-:S05]  /*de10*/  IMAD R4, R4, UR8, R168 ;  /* 0x0000000804047c24 */ /* 0x000fca000f8e02a8 */
[----:B------:R-:W-:Y:S02]  /*de20*/  SHF.R.S32.HI R7, RZ, 0x1f, R4 ;  /* 0x0000001fff077819 */ /* 0x000fe40000011404 */
[----:B------:R-:W-:Y:S01]  /*de30*/  IADD3 R5, P0, PT, R4, UR9, RZ ;  /* 0x0000000904057c10 */ /* 0x000fe2000ff1e0ff */
[----:B------:R-:W-:-:S05]  /*de40*/  IMAD.U32 R4, RZ, RZ, UR9 ;  /* 0x00000009ff047e24 */ /* 0x000fca000f8e00ff */
[----:B------:R-:W-:Y:S02]  /*de50*/  LEA.HI.X.SX32 R7, R4, R7, 0x1, P0 ;  /* 0x0000000704077211 */ /* 0x000fe400000f0eff */
[----:B---3--:R-:W-:Y:S01]  /*de60*/  LEA R4, P0, R5, UR4, 0x1 ;  /* 0x0000000405047c11 */ /* 0x008fe2000f8008ff */
[----:B------:R-:W-:-:S03]  /*de70*/  USHF.L.U32 UR4, UR8, 0x3, URZ ;  /* 0x0000000308047899 */ /* 0x000fc600080006ff */
[----:B------:R-:W-:-:S05]  /*de80*/  LEA.HI.X R5, R5, UR5, R7, 0x1, P0 ;  /* 0x0000000505057c11 */ /* 0x000fca00080f0c07 */
[----:B------:R2:W-:Y:S01]  /*de90*/  STG.E.U16 desc[UR20][R4.64+0x2], R3 ;  /* 0x0000020304007986 */ /* 0x0005e2000c101514 */
[----:B------:R-:W-:-:S03]  /*dea0*/  IMAD.U32 R190, RZ, RZ, UR8 ;  /* 0x00000008ffbe7e24 */ /* 0x000fc6000f8e00ff */
[----:B------:R3:W-:Y:S01]  /*deb0*/  STG.E.U16 desc[UR20][R4.64], R6 ;  /* 0x0000000604007986 */ /* 0x0007e2000c101514 */
[----:B--2---:R-:W-:-:S04]  /*dec0*/  IMAD.U32 R3, RZ, RZ, UR4 ;  /* 0x00000004ff037e24 */ /* 0x004fc8000f8e00ff */
[----:B---3--:R-:W-:-:S05]  /*ded0*/  IMAD.WIDE R6, R3, 0x2, R4 ;  /* 0x0000000203067825 */ /* 0x008fca00078e0204 */
[----:B------:R-:W-:Y:S04]  /*dee0*/  STG.E.U16 desc[UR20][R6.64], R2 ;  /* 0x0000000206007986 */ /* 0x000fe8000c101514 */
[----:B------:R2:W-:Y:S02]  /*def0*/  STG.E.U16 desc[UR20][R6.64+0x2], R0 ;  /* 0x0000020006007986 */ /* 0x0005e4000c101514 */
[----:B--2---:R-:W-:Y:S01]  /*df00*/  IMAD.WIDE R6, R190, 0x70, R6 ;  /* 0x00000070be067825 */ /* 0x004fe200078e0206 */
[----:B------:R-:W-:-:S04]  /*df10*/  PRMT R0, R32, 0x7772, RZ ;  /* 0x0000777220007816 */ /* 0x000fc800000000ff */
[----:B------:R-:W-:Y:S01]  /*df20*/  STG.E.U16 desc[UR20][R6.64], R38 ;  /* 0x0000002606007986 */ /* 0x000fe2000c101514 */
[----:B------:R-:W-:-:S03]  /*df30*/  IMAD.WIDE R2, R3, 0x2, R6 ;  /* 0x0000000203027825 */ /* 0x000fc600078e0206 */
[----:B------:R2:W-:Y:S01]  /*df40*/  STG.E.U16 desc[UR20][R6.64+0x2], R37 ;  /* 0x0000022506007986 */ /* 0x0005e2000c101514 */
[----:B------:R-:W-:Y:S01]  /*df50*/  IMAD.WIDE R94, R190, -0x70, R6 ;  /* 0xffffff90be5e7825 */ /* 0x000fe200078e0206 */
[----:B--2---:R-:W-:-:S04]  /*df60*/  PRMT R6, R32, 0x7773, RZ ;  /* 0x0000777320067816 */ /* 0x004fc800000000ff */
[----:B------:R-:W-:Y:S02]  /*df70*/  PRMT R26, R0, 0x5410, R6 ;  /* 0x00005410001a7816 */ /* 0x000fe40000000006 */
[C---:B------:R-:W-:Y:S02]  /*df80*/  PRMT R6, R30.reuse, 0x7773, RZ ;  /* 0x000077731e067816 */ /* 0x040fe400000000ff */
[----:B------:R-:W-:Y:S01]  /*df90*/  PRMT R0, R30, 0x7772, RZ ;  /* 0x000077721e007816 */ /* 0x000fe200000000ff */
[----:B------:R-:W-:-:S03]  /*dfa0*/  IMAD.MOV.U32 R7, RZ, RZ, R30 ;  /* 0x000000ffff077224 */ /* 0x000fc600078e001e */
[----:B------:R-:W-:Y:S02]  /*dfb0*/  PRMT R30, R0, 0x5410, R6 ;  /* 0x00005410001e7816 */ /* 0x000fe40000000006 */
[C---:B------:R-:W-:Y:S02]  /*dfc0*/  PRMT R6, R34.reuse, 0x7773, RZ ;  /* 0x0000777322067816 */ /* 0x040fe400000000ff */
[----:B------:R-:W-:-:S04]  /*dfd0*/  PRMT R0, R34, 0x7772, RZ ;  /* 0x0000777222007816 */ /* 0x000fc800000000ff */
[----:B------:R-:W-:Y:S02]  /*dfe0*/  PRMT R60, R0, 0x5410, R6 ;  /* 0x00005410003c7816 */ /* 0x000fe40000000006 */
[C---:B------:R-:W-:Y:S02]  /*dff0*/  PRMT R6, R24.reuse, 0x7773, RZ ;  /* 0x0000777318067816 */ /* 0x040fe400000000ff */
[----:B------:R-:W-:Y:S02]  /*e000*/  PRMT R0, R24, 0x7772, RZ ;  /* 0x0000777218007816 */ /* 0x000fe400000000ff */
[----:B------:R-:W-:Y:S02]  /*e010*/  LOP3.LUT R7, R7, 0xff, RZ, 0xc0, !PT ;  /* 0x000000ff07077812 */ /* 0x000fe400078ec0ff */
[----:B------:R-:W-:Y:S02]  /*e020*/  PRMT R38, R0, 0x5410, R6 ;  /* 0x0000541000267816 */ /* 0x000fe40000000006 */
[----:B------:R-:W-:-:S02]  /*e030*/  LOP3.LUT R6, R31, 0xffff, RZ, 0xc0, !PT ;  /* 0x0000ffff1f067812 */ /* 0x000fc400078ec0ff */
[----:B------:R-:W-:Y:S02]  /*e040*/  PRMT R0, R31, 0x7632, R0 ;  /* 0x000076321f007816 */ /* 0x000fe40000000000 */
[----:B------:R-:W-:Y:S02]  /*e050*/  PRMT R23, R7, 0x5410, R9 ;  /* 0x0000541007177816 */ /* 0x000fe40000000009 */
[----:B------:R-:W-:Y:S02]  /*e060*/  PRMT R7, R22, 0x7772, RZ ;  /* 0x0000777216077816 */ /* 0x000fe400000000ff */
[----:B------:R-:W-:Y:S02]  /*e070*/  SHF.R.U32.HI R6, RZ, 0x8, R6 ;  /* 0x00000008ff067819 */ /* 0x000fe40000011606 */
[----:B------:R-:W-:Y:S02]  /*e080*/  SHF.R.U32.HI R9, RZ, 0x18, R31 ;  /* 0x00000018ff097819 */ /* 0x000fe4000001161f */
[----:B------:R-:W-:-:S02]  /*e090*/  LOP3.LUT R0, R0, 0xff, RZ, 0xc0, !PT ;  /* 0x000000ff00007812 */ /* 0x000fc400078ec0ff */
[----:B------:R-:W-:Y:S02]  /*e0a0*/  PRMT R22, R7, 0x5410, R8 ;  /* 0x0000541007167816 */ /* 0x000fe40000000008 */
[----:B------:R-:W-:Y:S01]  /*e0b0*/  PRMT R12, R10, 0x5410, R6 ;  /* 0x000054100a0c7816 */ /* 0x000fe20000000006 */
[----:B------:R-:W2:Y:S01]  /*e0c0*/  LDC R8, c[0x0][0x4f8] ;  /* 0x00013e00ff087b82 */ /* 0x000ea20000000800 */
[----:B------:R-:W-:Y:S02]  /*e0d0*/  PRMT R10, R0, 0x5410, R9 ;  /* 0x00005410000a7816 */ /* 0x000fe40000000009 */
[C---:B------:R-:W-:Y:S02]  /*e0e0*/  LOP3.LUT R0, R29.reuse, 0xffff, RZ, 0xc0, !PT ;  /* 0x0000ffff1d007812 */ /* 0x040fe400078ec0ff */
[----:B------:R-:W-:Y:S02]  /*e0f0*/  LOP3.LUT R6, R29, 0xff, RZ, 0xc0, !PT ;  /* 0x000000ff1d067812 */ /* 0x000fe400078ec0ff */
[----:B------:R-:W-:-:S04]  /*e100*/  SHF.R.U32.HI R0, RZ, 0x8, R0 ;  /* 0x00000008ff007819 */ /* 0x000fc80000011600 */
[--C-:B------:R-:W-:Y:S02]  /*e110*/  PRMT R16, R6, 0x5410, R0.reuse ;  /* 0x0000541006107816 */ /* 0x100fe40000000000 */
[----:B------:R-:W-:Y:S02]  /*e120*/  PRMT R0, R29, 0x7632, R0 ;  /* 0x000076321d007816 */ /* 0x000fe40000000000 */
[----:B------:R-:W-:Y:S02]  /*e130*/  SHF.R.U32.HI R7, RZ, 0x18, R29 ;  /* 0x00000018ff077819 */ /* 0x000fe4000001161d */
[----:B------:R-:W-:Y:S02]  /*e140*/  LOP3.LUT R0, R0, 0xff, RZ, 0xc0, !PT ;  /* 0x000000ff00007812 */ /* 0x000fe400078ec0ff */
[----:B------:R-:W-:Y:S02]  /*e150*/  LOP3.LUT R6, R14, 0xff, RZ, 0xc0, !PT ;  /* 0x000000ff0e067812 */ /* 0x000fe400078ec0ff */
[----:B------:R-:W-:-:S02]  /*e160*/  PRMT R14, R0, 0x5410, R7 ;  /* 0x00005410000e7816 */ /* 0x000fc40000000007 */
[----:B------:R-:W-:Y:S02]  /*e170*/  LOP3.LUT R0, R28, 0xffff, RZ, 0xc0, !PT ;  /* 0x0000ffff1c007812 */ /* 0x000fe400078ec0ff */
[----:B------:R-:W-:Y:S02]  /*e180*/  PRMT R21, R6, 0x5410, R17 ;  /* 0x0000541006157816 */ /* 0x000fe40000000011 */
[----:B------:R-:W-:Y:S02]  /*e190*/  SHF.R.U32.HI R0, RZ, 0x8, R0 ;  /* 0x00000008ff007819 */ /* 0x000fe40000011600 */
[----:B------:R-:W-:Y:S02]  /*e1a0*/  LOP3.LUT R6, R28, 0xff, RZ, 0xc0, !PT ;  /* 0x000000ff1c067812 */ /* 0x000fe400078ec0ff */
[----:B--2---:R-:W-:Y:S02]  /*e1b0*/  LOP3.LUT R7, R8, 0xff, RZ, 0xc0, !PT ;  /* 0x000000ff08077812 */ /* 0x004fe400078ec0ff */
[----:B------:R-:W-:-:S02]  /*e1c0*/  PRMT R17, R6, 0x5410, R0 ;  /* 0x0000541006117816 */ /* 0x000fc40000000000 */
[----:B------:R-:W-:Y:S01]  /*e1d0*/  PRMT R6, R28, 0x7632, R6 ;  /* 0x000076321c067816 */ /* 0x000fe20000000006 */
[----:B------:R-:W-:-:S03]  /*e1e0*/  IMAD R0, R7, 0x10000, R7 ;  /* 0x0001000007007824 */ /* 0x000fc600078e0207 */
[----:B------:R-:W-:Y:S02]  /*e1f0*/  LOP3.LUT R7, R6, 0xff, RZ, 0xc0, !PT ;  /* 0x000000ff06077812 */ /* 0x000fe400078ec0ff */
[----:B------:R-:W-:-:S05]  /*e200*/  HSET2.LE.AND R6, R15, R0, PT ;  /* 0x000000000f067233 */ /* 0x000fca0003803000 */
[----:B------:R-:W-:Y:S02]  /*e210*/  LOP3.LUT R32, R27, R6, RZ, 0xc0, !PT ;  /* 0x000000061b207212 */ /* 0x000fe400078ec0ff */
[----:B------:R-:W-:-:S05]  /*e220*/  HSET2.LE.AND R6, R11, R0, PT ;  /* 0x000000000b067233 */ /* 0x000fca0003803000 */
[----:B------:R-:W-:Y:S02]  /*e230*/  LOP3.LUT R33, R33, R6, RZ, 0xc0, !PT ;  /* 0x0000000621217212 */ /* 0x000fe400078ec0ff */
[----:B------:R-:W-:Y:S01]  /*e240*/  LOP3.LUT R6, R26, 0xff00ff, RZ, 0xc0, !PT ;  /* 0x00ff00ff1a067812 */ /* 0x000fe200078ec0ff */
[----:B------:R-:W-:-:S04]  /*e250*/  IMAD.MOV.U32 R168, RZ, RZ, R50 ;  /* 0x000000ffffa87224 */ /* 0x000fc800078e0032 */
[--C-:B------:R-:W-:Y:S01]  /*e260*/  HSET2.LE.AND R6, R6, R0.reuse, PT ;  /* 0x0000000006067233 */ /* 0x100fe20003803000 */
[----:B------:R2:W-:Y:S01]  /*e270*/  STG.E.U16 desc[UR20][R2.64+0x2], R35 ;  /* 0x0000022302007986 */ /* 0x0005e2000c101514 */
[----:B------:R-:W3:Y:S01]  /*e280*/  S2UR UR5, SR_CgaCtaId ;  /* 0x00000000000579c3 */ /* 0x000ee20000008800 */
[----:B------:R-:W-:Y:S01]  /*e290*/  SHF.R.U32.HI R9, RZ, 0x18, R28 ;  /* 0x00000018ff097819 */ /* 0x000fe2000001161c */
[----:B-1----:R-:W-:Y:S01]  /*e2a0*/  IMAD.SHL.U32 R11, R209, 0x20, RZ ;  /* 0x00000020d10b7824 */ /* 0x002fe200078e00ff */
[----:B------:R-:W-:Y:S02]  /*e2b0*/  LOP3.LUT R8, R13, 0xff, RZ, 0xc0, !PT ;  /* 0x000000ff0d087812 */ /* 0x000fe400078ec0ff */
[----:B------:R-:W-:Y:S02]  /*e2c0*/  PRMT R9, R7, 0x5410, R9 ;  /* 0x0000541007097816 */ /* 0x000fe40000000009 */
[----:B------:R-:W-:Y:S02]  /*e2d0*/  HSET2.LE.AND R7, R19, R0, PT ;  /* 0x0000000013077233 */ /* 0x000fe40003803000 */
[----:B------:R-:W-:-:S02]  /*e2e0*/  PRMT R18, R8, 0x5410, R18 ;  /* 0x0000541008127816 */ /* 0x000fc40000000012 */
[----:B--2---:R-:W-:Y:S01]  /*e2f0*/  LOP3.LUT R35, R103, R6, RZ, 0xc0, !PT ;  /* 0x0000000667237212 */ /* 0x004fe200078ec0ff */
[----:B------:R-:W-:Y:S02]  /*e300*/  IMAD.MOV.U32 R103, RZ, RZ, R168 ;  /* 0x000000ffff677224 */ /* 0x000fe400078e00a8 */
[----:B------:R-:W-:Y:S02]  /*e310*/  IMAD.MOV.U32 R168, RZ, RZ, R122 ;  /* 0x000000ffffa87224 */ /* 0x000fe400078e007a */
[----:B------:R-:W-:Y:S02]  /*e320*/  IMAD.MOV.U32 R122, RZ, RZ, R204 ;  /* 0x000000ffff7a7224 */ /* 0x000fe400078e00cc */
[----:B------:R-:W-:-:S05]  /*e330*/  IMAD.SHL.U32 R204, R209, 0x4, RZ ;  /* 0x00000004d1cc7824 */ /* 0x000fca00078e00ff */
[----:B------:R-:W-:-:S04]  /*e340*/  LOP3.LUT R6, R204, 0x18, RZ, 0xc0, !PT ;  /* 0x00000018cc067812 */ /* 0x000fc800078ec0ff */
[----:B------:R-:W-:Y:S02]  /*e350*/  LOP3.LUT R6, R6, 0xc0, R11, 0xf8, !PT ;  /* 0x000000c006067812 */ /* 0x000fe400078ef80b */
[----:B------:R-:W-:Y:S02]  /*e360*/  PRMT R50, R34, 0x7771, RZ ;  /* 0x0000777122327816 */ /* 0x000fe400000000ff */
[----:B------:R-:W-:Y:S02]  /*e370*/  LOP3.LUT R8, R6, 0x8, R203, 0x78, !PT ;  /* 0x0000000806087812 */ /* 0x000fe400078e78cb */
[----:B------:R-:W-:Y:S02]  /*e380*/  LOP3.LUT R34, R107, R7, RZ, 0xc0, !PT ;  /* 0x000000076b227212 */ /* 0x000fe400078ec0ff */
[--C-:B------:R-:W-:Y:S02]  /*e390*/  HSET2.LE.AND R6, R10, R0.reuse, PT ;  /* 0x000000000a067233 */ /* 0x100fe40003803000 */
[----:B------:R-:W-:Y:S01]  /*e3a0*/  HSET2.LE.AND R7, R12, R0, PT ;  /* 0x000000000c077233 */ /* 0x000fe20003803000 */
[----:B------:R-:W-:-:S02]  /*e3b0*/  UMOV UR4, 0x400 ;  /* 0x0000040000047882 */ /* 0x000fc40000000000 */
[----:B------:R-:W-:Y:S02]  /*e3c0*/  LOP3.LUT R29, R41, R6, RZ, 0xc0, !PT ;  /* 0x00000006291d7212 */ /* 0x000fe400078ec0ff */
[----:B------:R-:W-:Y:S02]  /*e3d0*/  LOP3.LUT R28, R40, R7, RZ, 0xc0, !PT ;  /* 0x00000007281c7212 */ /* 0x000fe400078ec0ff */
[----:B------:R-:W-:Y:S01]  /*e3e0*/  HSET2.LE.AND R6, R23, R0, PT ;  /* 0x0000000017067233 */ /* 0x000fe20003803000 */
[----:B---3--:R-:W-:Y:S01]  /*e3f0*/  ULEA UR5, UR5, UR4, 0x18 ;  /* 0x0000000405057291 */ /* 0x008fe2000f8ec0ff */
[----:B------:R-:W-:Y:S02]  /*e400*/  LOP3.LUT R7, R30, 0xff00ff, RZ, 0xc0, !PT ;  /* 0x00ff00ff1e077812 */ /* 0x000fe400078ec0ff */
[----:B------:R-:W-:Y:S02]  /*e410*/  LOP3.LUT R8, R8, 0x120, R11, 0xf8, !PT ;  /* 0x0000012008087812 */ /* 0x000fe400078ef80b */
[----:B------:R-:W-:-:S02]  /*e420*/  LOP3.LUT R30, R103, R6, RZ, 0xc0, !PT ;  /* 0x00000006671e7212 */ /* 0x000fc400078ec0ff */
[--C-:B------:R-:W-:Y:S02]  /*e430*/  HSET2.LE.AND R6, R7, R0.reuse, PT ;  /* 0x0000000007067233 */ /* 0x100fe40003803000 */
[----:B------:R-:W-:Y:S01]  /*e440*/  LEA R49, R8, UR5, 0x1 ;  /* 0x0000000508317c11 */ /* 0x000fe2000f8e08ff */
[----:B------:R-:W-:Y:S02]  /*e450*/  IMAD.MOV.U32 R103, RZ, RZ, R42 ;  /* 0x000000ffff677224 */ /* 0x000fe400078e002a */
[----:B------:R-:W-:Y:S01]  /*e460*/  LOP3.LUT R31, R168, R6, RZ, 0xc0, !PT ;  /* 0x00000006a81f7212 */ /* 0x000fe200078ec0ff */
[----:B------:R-:W-:Y:S02]  /*e470*/  IMAD.MOV.U32 R168, RZ, RZ, R43 ;  /* 0x000000ffffa87224 */ /* 0x000fe400078e002b */
[----:B------:R-:W1:Y:S01]  /*e480*/  LDSM.16.MT88.4 R40, [R49+0x4000] ;  /* 0x004000003128783b */ /* 0x000e620000004200 */
[----:B------:R-:W-:-:S03]  /*e490*/  HSET2.LE.AND R6, R16, R0, PT ;  /* 0x0000000010067233 */ /* 0x000fc60003803000 */
[----:B------:R2:W-:Y:S04]  /*e4a0*/  STG.E.U16 desc[UR20][R2.64], R36 ;  /* 0x0000002402007986 */ /* 0x0005e8000c101514 */
[----:B------:R-:W-:Y:S04]  /*e4b0*/  STG.E.U16 desc[UR20][R4.64+0x10], R47 ;  /* 0x0000102f04007986 */ /* 0x000fe8000c101514 */
[----:B------:R-:W-:Y:S01]  /*e4c0*/  STG.E.U16 desc[UR20][R4.64+0x12], R46 ;  /* 0x0000122e04007986 */ /* 0x000fe2000c101514 */
[----:B------:R-:W-:-:S03]  /*e4d0*/  LOP3.LUT R12, R89, R6, RZ, 0xc0, !PT ;  /* 0x00000006590c7212 */ /* 0x000fc600078ec0ff */
[----:B------:R-:W-:Y:S01]  /*e4e0*/  STG.E.U16 desc[UR20][R94.64+0x10], R45 ;  /* 0x0000102d5e007986 */ /* 0x000fe2000c101514 */
[----:B------:R-:W-:-:S03]  /*e4f0*/  HSET2.LE.AND R6, R14, R0, PT ;  /* 0x000000000e067233 */ /* 0x000fc60003803000 */
[----:B------:R-:W3:Y:S01]  /*e500*/  LDSM.16.MT88.4 R44, [R49+0x4400] ;  /* 0x00440000312c783b */ /* 0x000ee20000004200 */
[----:B------:R-:W-:Y:S02]  /*e510*/  LOP3.LUT R7, R38, 0xff00ff, RZ, 0xc0, !PT ;  /* 0x00ff00ff26077812 */ /* 0x000fe400078ec0ff */
[----:B------:R-:W-:Y:S02]  /*e520*/  LOP3.LUT R13, R88, R6, RZ, 0xc0, !PT ;  /* 0x00000006580d7212 */ /* 0x000fe400078ec0ff */
[--C-:B------:R-:W-:Y:S02]  /*e530*/  HSET2.LE.AND R6, R21, R0.reuse, PT ;  /* 0x0000000015067233 */ /* 0x100fe40003803000 */
[----:B------:R-:W-:-:S03]  /*e540*/  HSET2.LE.AND R7, R7, R0, PT ;  /* 0x0000000007077233 */ /* 0x000fc60003803000 */
[----:B------:R-:W-:Y:S02]  /*e550*/  LOP3.LUT R14, R83, R6, RZ, 0xc0, !PT ;  /* 0x00000006530e7212 */ /* 0x000fe400078ec0ff */
[----:B------:R-:W-:Y:S01]  /*e560*/  LOP3.LUT R15, R82, R7, RZ, 0xc0, !PT ;  /* 0x00000007520f7212 */ /* 0x000fe200078ec0ff */
[----:B------:R-:W-:Y:S01]  /*e570*/  IMAD.MOV.U32 R27, RZ, RZ, R20 ;  /* 0x000000ffff1b7224 */ /* 0x000fe200078e0014 */
[C---:B------:R-:W-:Y:S02]  /*e580*/  PRMT R37, R20.reuse, 0x7771, RZ ;  /* 0x0000777114257816 */ /* 0x040fe400000000ff */
[C---:B--2---:R-:W-:Y:S02]  /*e590*/  PRMT R36, R20.reuse, 0x7773, RZ ;  /* 0x0000777314247816 */ /* 0x044fe400000000ff */
[----:B------:R-:W-:Y:S02]  /*e5a0*/  PRMT R24, R20, 0x7772, RZ ;  /* 0x0000777214187816 */ /* 0x000fe400000000ff */
[----:B------:R-:W-:-:S02]  /*e5b0*/  LOP3.LUT R11, R22, 0xff00ff, RZ, 0xc0, !PT ;  /* 0x00ff00ff160b7812 */ /* 0x000fc400078ec0ff */
[--C-:B------:R-:W-:Y:S01]  /*e5c0*/  HSET2.LE.AND R8, R17, R0.reuse, PT ;  /* 0x0000000011087233 */ /* 0x100fe20003803000 */
[----:B-1----:R-:W-:Y:S01]  /*e5d0*/  HMMA.16816.F32.BF16 R20, R32, R40, RZ ;  /* 0x000000282014723c */ /* 0x002fe200000418ff */
[----:B------:R-:W-:-:S07]  /*e5e0*/  HSET2.LE.AND R7, R18, R0, PT ;  /* 0x0000000012077233 */ /* 0x000fce0003803000 */
[----:B------:R-:W-:Y:S01]  /*e5f0*/  HMMA.16816.F32.BF16 R16, R12, R40, RZ ;  /* 0x000000280c10723c */ /* 0x000fe200000418ff */
[--C-:B------:R-:W-:Y:S02]  /*e600*/  HSET2.LE.AND R6, R9, R0.reuse, PT ;  /* 0x0000000009067233 */ /* 0x100fe40003803000 */
[----:B------:R-:W-:-:S03]  /*e610*/  HSET2.LE.AND R11, R11, R0, PT ;  /* 0x000000000b0b7233 */ /* 0x000fc60003803000 */
[----:B------:R-:W-:Y:S02]  /*e620*/  LOP3.LUT R9, R80, R6, RZ, 0xc0, !PT ;  /* 0x0000000650097212 */ /* 0x000fe400078ec0ff */
[----:B------:R-:W-:Y:S02]  /*e630*/  LOP3.LUT R6, R27, 0xff, RZ, 0xc0, !PT ;  /* 0x000000ff1b067812 */ /* 0x000fe400078ec0ff */
[----:B------:R-:W-:Y:S02]  /*e640*/  LOP3.LUT R8, R81, R8, RZ, 0xc0, !PT ;  /* 0x0000000851087212 */ /* 0x000fe400078ec0ff */
[----:B------:R-:W-:Y:S02]  /*e650*/  LOP3.LUT R10, R64, R7, RZ, 0xc0, !PT ;  /* 0x00000007400a7212 */ /* 0x000fe400078ec0ff */
[----:B------:R-:W-:Y:S02]  /*e660*/  LOP3.LUT R11, R62, R11, RZ, 0xc0, !PT ;  /* 0x0000000b3e0b7212 */ /* 0x000fe400078ec0ff */
[----:B------:R-:W-:-:S02]  /*e670*/  LOP3.LUT R7, R39, 0xff, RZ, 0xc0, !PT ;  /* 0x000000ff27077812 */ /* 0x000fc400078ec0ff */
[----:B------:R-:W-:Y:S02]  /*e680*/  PRMT R68, R6, 0x5410, R37 ;  /* 0x0000541006447816 */ /* 0x000fe40000000025 */
[----:B------:R-:W-:Y:S01]  /*e690*/  PRMT R6, R61, 0x7632, R6 ;  /* 0x000076323d067816 */ /* 0x000fe20000000006 */
[----:B---3--:R-:W-:Y:S01]  /*e6a0*/  HMMA.16816.F32.BF16 R88, R28, R44, R20 ;  /* 0x0000002c1c58723c */ /* 0x008fe20000041814 */
[----:B------:R-:W-:Y:S02]  /*e6b0*/  PRMT R20, R7, 0x5410, R50 ;  /* 0x0000541007147816 */ /* 0x000fe40000000032 */
[----:B------:R-:W-:Y:S02]  /*e6c0*/  LOP3.LUT R7, R61, 0xffff, RZ, 0xc0, !PT ;  /* 0x0000ffff3d077812 */ /* 0x000fe400078ec0ff */
[----:B------:R-:W-:-:S03]  /*e6d0*/  LOP3.LUT R6, R6, 0xff, RZ, 0xc0, !PT ;  /* 0x000000ff06067812 */ /* 0x000fc600078ec0ff */
[----:B------:R-:W-:Y:S01]  /*e6e0*/  HMMA.16816.F32.BF16 R80, R8, R44, R16 ;  /* 0x0000002c0850723c */ /* 0x000fe20000041810 */
[----:B------:R-:W-:Y:S02]  /*e6f0*/  SHF.R.U32.HI R16, RZ, 0x18, R61 ;  /* 0x00000018ff107819 */ /* 0x000fe4000001163d */
[----:B------:R-:W-:Y:S02]  /*e700*/  LOP3.LUT R17, R61, 0xff, RZ, 0xc0, !PT ;  /* 0x000000ff3d117812 */ /* 0x000fe400078ec0ff */
[----:B------:R-:W-:Y:S02]  /*e710*/  SHF.R.U32.HI R7, RZ, 0x8, R7 ;  /* 0x00000008ff077819 */ /* 0x000fe40000011607 */
[----:B------:R-:W-:Y:S02]  /*e720*/  PRMT R18, R6, 0x5410, R16 ;  /* 0x0000541006127816 */ /* 0x000fe40000000010 */
[----:B------:R-:W-:Y:S02]  /*e730*/  LOP3.LUT R6, R25, 0xffff, RZ, 0xc0, !PT ;  /* 0x0000ffff19067812 */ /* 0x000fe400078ec0ff */
[----:B------:R-:W-:-:S02]  /*e740*/  PRMT R17, R17, 0x5410, R7 ;  /* 0x0000541011117816 */ /* 0x000fc40000000007 */
[----:B------:R-:W-:Y:S02]  /*e750*/  SHF.R.U32.HI R6, RZ, 0x8, R6 ;  /* 0x00000008ff067819 */ /* 0x000fe40000011606 */
[----:B------:R-:W-:-:S04]  /*e760*/  LOP3.LUT R7, R25, 0xff, RZ, 0xc0, !PT ;  /* 0x000000ff19077812 */ /* 0x000fc800078ec0ff */
[--C-:B------:R-:W-:Y:S02]  /*e770*/  PRMT R41, R7, 0x5410, R6.reuse ;  /* 0x0000541007297816 */ /* 0x100fe40000000006 */
[----:B------:R-:W-:Y:S02]  /*e780*/  PRMT R6, R25, 0x7632, R6 ;  /* 0x0000763219067816 */ /* 0x000fe40000000006 */
[----:B------:R-:W-:Y:S02]  /*e790*/  SHF.R.U32.HI R16, RZ, 0x18, R25 ;  /* 0x00000018ff107819 */ /* 0x000fe40000011619 */
[----:B------:R-:W-:Y:S02]  /*e7a0*/  LOP3.LUT R7, R6, 0xff, RZ, 0xc0, !PT ;  /* 0x000000ff06077812 */ /* 0x000fe400078ec0ff */
[----:B------:R-:W-:Y:S02]  /*e7b0*/  HSET2.LE.AND R6, R17, R0, PT ;  /* 0x0000000011067233 */ /* 0x000fe40003803000 */
[----:B------:R-:W-:-:S03]  /*e7c0*/  PRMT R40, R7, 0x5410, R16 ;  /* 0x0000541007287816 */ /* 0x000fc60000000010 */
[----:B------:R-:W-:Y:S01]  /*e7d0*/  LOP3.LUT R16, R103, R6, RZ, 0xc0, !PT ;  /* 0x0000000667107212 */ /* 0x000fe200078ec0ff */
[C---:B------:R-:W-:Y:S02]  /*e7e0*/  VIADD R6, R49.reuse, 0x4000 ;  /* 0x0000400031067836 */ /* 0x040fe40000000000 */
[----:B------:R-:W-:Y:S02]  /*e7f0*/  VIADD R50, R49, 0x4020 ;  /* 0x0000402031327836 */ /* 0x000fe40000000000 */
[----:B------:R-:W-:Y:S01]  /*e800*/  @P6 VIADD R50, R6, 0xffffffe0 ;  /* 0xffffffe006326836 */ /* 0x000fe20000000000 */
[----:B------:R-:W-:-:S04]  /*e810*/  HSET2.LE.AND R7, R20, R0, PT ;  /* 0x0000000014077233 */ /* 0x000fc80003803000 */
[----:B------:R-:W1:Y:S01]  /*e820*/  LDSM.16.MT88.4 R20, [R50] ;  /* 0x000000003214783b */ /* 0x000e620000004200 */
[----:B------:R-:W-:-:S03]  /*e830*/  PRMT R69, R24, 0x5410, R36 ;  /* 0x0000541018457816 */ /* 0x000fc60000000024 */
[----:B------:R-:W2:Y:S01]  /*e840*/  LDSM.16.MT88.4 R24, [R50+0x400] ;  /* 0x000400003218783b */ /* 0x000ea20000004200 */
        /* <DEDUP_REMOVED lines=8> */
[----:B------:R-:W-:-:S07]  /*e8d0*/  LOP3.LUT R19, R60, 0xff00ff, RZ, 0xc0, !PT ;  /* 0x00ff00ff3c137812 */ /* 0x000fce00078ec0ff */
[----:B------:R-:W-:Y:S08]  /*e8e0*/  HMMA.16816.F32.BF16 R20, R32, R22, RZ ;  /* 0x000000162014723c */ /* 0x000ff000000418ff */
[C---:B------:R-:W-:Y:S08]  /*e8f0*/  HMMA.16816.F32.BF16 R60, R8.reuse, R46, R36 ;  /* 0x0000002e083c723c */ /* 0x040ff00000041824 */
[----:B------:R-:W-:Y:S01]  /*e900*/  HMMA.16816.F32.BF16 R36, R8, R26, R12 ;  /* 0x0000001a0824723c */ /* 0x000fe2000004180c */
[----:B------:R-:W1:Y:S07]  /*e910*/  LDSM.16.MT88.4 R12, [R50+0x800] ;  /* 0x00080000320c783b */ /* 0x000e6e0000004200 */
[----:B------:R-:W-:Y:S01]  /*e920*/  HMMA.16816.F32.BF16 R8, R32, R42, RZ ;  /* 0x0000002a2008723c */ /* 0x000fe200000418ff */
[----:B------:R-:W-:-:S15]  /*e930*/  HSET2.LE.AND R6, R18, R0, PT ;  /* 0x0000000012067233 */ /* 0x000fde0003803000 */
[----:B------:R-:W-:-:S04]  /*e940*/  NOP ;  /* 0x0000000000007918 */ /* 0x000fc80000000000 */
[C---:B------:R-:W-:Y:S08]  /*e950*/  HMMA.16816.F32.BF16 R44, R28.reuse, R46, R8 ;  /* 0x0000002e1c2c723c */ /* 0x040ff00000041808 */
[----:B------:R-:W-:Y:S01]  /*e960*/  HMMA.16816.F32.BF16 R28, R28, R26, R20 ;  /* 0x0000001a1c1c723c */ /* 0x000fe20000041814 */
[----:B------:R-:W2:Y:S01]  /*e970*/  LDSM.16.MT88.4 R20, [R49+0x4800] ;  /* 0x004800003114783b */ /* 0x000ea20000004200 */
[----:B------:R-:W-:-:S02]  /*e980*/  LOP3.LUT R17, R168, R6, RZ, 0xc0, !PT ;  /* 0x00000006a8117212 */ /* 0x000fc400078ec0ff */
[--C-:B------:R-:W-:Y:S02]  /*e990*/  HSET2.LE.AND R6, R41, R0.reuse, PT ;  /* 0x0000000029067233 */ /* 0x100fe40003803000 */
[----:B------:R-:W-:Y:S02]  /*e9a0*/  LOP3.LUT R11, R69, 0xff00ff, RZ, 0xc0, !PT ;  /* 0x00ff00ff450b7812 */ /* 0x000fe400078ec0ff */
[----:B------:R-:W-:Y:S02]  /*e9b0*/  LOP3.LUT R18, R163, R7, RZ, 0xc0, !PT ;  /* 0x00000007a3127212 */ /* 0x000fe400078ec0ff */
[----:B------:R-:W-:Y:S02]  /*e9c0*/  LOP3.LUT R8, R101, R6, RZ, 0xc0, !PT ;  /* 0x0000000665087212 */ /* 0x000fe400078ec0ff */
[--C-:B------:R-:W-:Y:S02]  /*e9d0*/  HSET2.LE.AND R6, R40, R0.reuse, PT ;  /* 0x0000000028067233 */ /* 0x100fe40003803000 */
[--C-:B------:R-:W-:Y:S01]  /*e9e0*/  HSET2.LE.AND R7, R68, R0.reuse, PT ;  /* 0x0000000044077233 */ /* 0x100fe20003803000 */
[----:B------:R-:W-:Y:S01]  /*e9f0*/  LDSM.16.MT88.4 R40, [R50+0xc00] ;  /* 0x000c00003228783b */ /* 0x000fe20000004200 */
[----:B------:R-:W-:-:S02]  /*ea00*/  HSET2.LE.AND R11, R11, R0, PT ;  /* 0x000000000b0b7233 */ /* 0x000fc40003803000 */
[----:B------:R-:W-:Y:S02]  /*ea10*/  LOP3.LUT R9, R99, R6, RZ, 0xc0, !PT ;  /* 0x0000000663097212 */ /* 0x000fe400078ec0ff */
[----:B------:R-:W-:Y:S02]  /*ea20*/  LOP3.LUT R10, R100, R7, RZ, 0xc0, !PT ;  /* 0x00000007640a7212 */ /* 0x000fe400078ec0ff */
[----:B------:R-:W-:Y:S01]  /*ea30*/  LOP3.LUT R11, R98, R11, RZ, 0xc0, !PT ;  /* 0x0000000b620b7212 */ /* 0x000fe200078ec0ff */
[----:B------:R-:W-:Y:S01]  /*ea40*/  IMAD.MOV.U32 R6, RZ, RZ, R54 ;  /* 0x000000ffff067224 */ /* 0x000fe200078e0036 */
[----:B------:R-:W-:-:S04]  /*ea50*/  HSET2.LE.AND R19, R19, R0, PT ;  /* 0x0000000013137233 */ /* 0x000fc80003803000 */
[----:B------:R-:W-:Y:S01]  /*ea60*/  LOP3.LUT R6, R6, 0xff, RZ, 0xc0, !PT ;  /* 0x000000ff06067812 */ /* 0x000fe200078ec0ff */
[----:B-1----:R-:W-:Y:S01]  /*ea70*/  HMMA.16816.F32.BF16 R24, R8, R12, R64 ;  /* 0x0000000c0818723c */ /* 0x002fe20000041840 */
[----:B------:R-:W-:-:S07]  /*ea80*/  PRMT R7, R54, 0x7772, RZ ;  /* 0x0000777236077816 */ /* 0x000fce00000000ff */
[----:B------:R-:W-:Y:S01]  /*ea90*/  HMMA.16816.F32.BF16 R36, R8, R14, R36 ;  /* 0x0000000e0824723c */ /* 0x000fe20000041824 */
[----:B------:R-:W-:-:S07]  /*eaa0*/  LOP3.LUT R19, R156, R19, RZ, 0xc0, !PT ;  /* 0x000000139c137212 */ /* 0x000fce00078ec0ff */
[C---:B--2---:R-:W-:Y:S08]  /*eab0*/  HMMA.16816.F32.BF16 R32, R8.reuse, R20, R80 ;  /* 0x000000140820723c */ /* 0x044ff00000041850 */
[----:B------:R-:W-:Y:S01]  /*eac0*/  HMMA.16816.F32.BF16 R60, R8, R22, R60 ;  /* 0x00000016083c723c */ /* 0x000fe2000004183c */
[C---:B------:R-:W-:Y:S02]  /*ead0*/  PRMT R9, R54.reuse, 0x7771, RZ ;  /* 0x0000777136097816 */ /* 0x040fe400000000ff */
[----:B------:R-:W-:-:S02]  /*eae0*/  PRMT R8, R54, 0x7773, RZ ;  /* 0x0000777336087816 */ /* 0x000fc400000000ff */
        /* <DEDUP_REMOVED lines=9> */
[----:B------:R-:W-:Y:S02]  /*eb80*/  LOP3.LUT R9, R55, 0xff, RZ, 0xc0, !PT ;  /* 0x000000ff37097812 */ /* 0x000fe400078ec0ff */
[----:B------:R-:W-:-:S05]  /*eb90*/  SHF.R.U32.HI R7, RZ, 0x8, R6 ;  /* 0x00000008ff077819 */ /* 0x000fca0000011606 */
[----:B------:R-:W-:Y:S01]  /*eba0*/  HMMA.16816.F32.BF16 R20, R16, R12, R76 ;  /* 0x0000000c1014723c */ /* 0x000fe2000004184c */
[----:B------:R-:W-:-:S07]  /*ebb0*/  HSET2.LE.AND R6, R8, R0, PT ;  /* 0x0000000008067233 */ /* 0x000fce0003803000 */
[----:B------:R-:W-:Y:S01]  /*ebc0*/  HMMA.16816.F32.BF16 R76, R16, R14, R28 ;  /* 0x0000000e104c723c */ /* 0x000fe2000004181c */
[----:B------:R-:W1:Y:S01]  /*ebd0*/  LDSM.16.MT88.4 R16, [R49+0x4c00] ;  /* 0x004c00003110783b */ /* 0x000e620000004200 */
        /* <DEDUP_REMOVED lines=13> */
[----:B------:R-:W-:-:S04]  /*ecb0*/  PRMT R6, R74, 0x7772, RZ ;  /* 0x000077724a067816 */ /* 0x000fc800000000ff */
[----:B------:R-:W-:Y:S02]  /*ecc0*/  PRMT R12, R6, 0x5410, R7 ;  /* 0x00005410060c7816 */ /* 0x000fe40000000007 */
[C---:B------:R-:W-:Y:S01]  /*ecd0*/  LOP3.LUT R6, R75.reuse, 0xffff, RZ, 0xc0, !PT ;  /* 0x0000ffff4b067812 */ /* 0x040fe200078ec0ff */
[----:B------:R-:W-:Y:S01]  /*ece0*/  IMAD.MOV.U32 R81, RZ, RZ, R129 ;  /* 0x000000ffff517224 */ /* 0x000fe200078e0081 */
[----:B------:R-:W-:Y:S02]  /*ecf0*/  LOP3.LUT R7, R75, 0xff, RZ, 0xc0, !PT ;  /* 0x000000ff4b077812 */ /* 0x000fe400078ec0ff */
[----:B------:R-:W-:Y:S01]  /*ed00*/  SHF.R.U32.HI R6, RZ, 0x8, R6 ;  /* 0x00000008ff067819 */ /* 0x000fe20000011606 */
[----:B------:R-:W-:Y:S01]  /*ed10*/  IMAD.MOV.U32 R99, RZ, RZ, R122 ;  /* 0x000000ffff637224 */ /* 0x000fe200078e007a */
[----:B-1----:R-:W-:Y:S01]  /*ed20*/  HMMA.16816.F32.BF16 R100, R8, R16, R32 ;  /* 0x000000100864723c */ /* 0x002fe20000041820 */
[----:B------:R-:W-:Y:S02]  /*ed30*/  IMAD.MOV.U32 R68, RZ, RZ, R123 ;  /* 0x000000ffff447224 */ /* 0x000fe400078e007b */
[----:B------:R-:W-:-:S02]  /*ed40*/  IMAD.MOV.U32 R69, RZ, RZ, R125 ;  /* 0x000000ffff457224 */ /* 0x000fc400078e007d */
[----:B------:R-:W-:Y:S02]  /*ed50*/  IMAD.MOV.U32 R98, RZ, RZ, R126 ;  /* 0x000000ffff627224 */ /* 0x000fe400078e007e */
[----:B------:R-:W-:Y:S02]  /*ed60*/  IMAD.MOV.U32 R82, RZ, RZ, R127 ;  /* 0x000000ffff527224 */ /* 0x000fe400078e007f */
[----:B------:R-:W-:Y:S02]  /*ed70*/  IMAD.MOV.U32 R83, RZ, RZ, R121 ;  /* 0x000000ffff537224 */ /* 0x000fe400078e0079 */
[----:B------:R-:W-:Y:S02]  /*ed80*/  IMAD.MOV.U32 R129, RZ, RZ, R124 ;  /* 0x000000ffff817224 */ /* 0x000fe400078e007c */
[----:B------:R-:W-:Y:S01]  /*ed90*/  IMAD.MOV.U32 R156, RZ, RZ, R120 ;  /* 0x000000ffff9c7224 */ /* 0x000fe200078e0078 */
[----:B------:R-:W-:Y:S01]  /*eda0*/  HMMA.16816.F32.BF16 R124, R8, R42, R36 ;  /* 0x0000002a087c723c */ /* 0x000fe20000041824 */
[----:B------:R-:W-:-:S02]  /*edb0*/  IMAD.MOV.U32 R168, RZ, RZ, R105 ;  /* 0x000000ffffa87224 */ /* 0x000fc400078e0069 */
[----:B------:R-:W-:Y:S02]  /*edc0*/  IMAD.MOV.U32 R163, RZ, RZ, R106 ;  /* 0x000000ffffa37224 */ /* 0x000fe400078e006a */
[----:B------:R-:W-:-:S03]  /*edd0*/  IMAD.MOV.U32 R80, RZ, RZ, R104 ;  /* 0x000000ffff507224 */ /* 0x000fc600078e0068 */
[C---:B------:R-:W-:Y:S08]  /*ede0*/  HMMA.16816.F32.BF16 R104, R8.reuse, R18, R60 ;  /* 0x000000120868723c */ /* 0x040ff0000004183c */
[----:B------:R-:W-:Y:S01]  /*edf0*/  HMMA.16816.F32.BF16 R120, R8, R40, R24 ;  /* 0x000000280878723c */ /* 0x000fe20000041818 */
[----:B------:R-:W-:Y:S01]  /*ee00*/  IMAD.MOV.U32 R9, RZ, RZ, R74 ;  /* 0x000000ffff097224 */ /* 0x000fe200078e004a */
[----:B------:R-:W-:-:S02]  /*ee10*/  PRMT R8, R7, 0x5410, R6 ;  /* 0x0000541007087816 */ /* 0x000fc40000000006 */
[----:B------:R-:W-:Y:S02]  /*ee20*/  PRMT R6, R75, 0x7632, R6 ;  /* 0x000076324b067816 */ /* 0x000fe40000000006 */
[----:B------:R-:W-:Y:S02]  /*ee30*/  PRMT R11, R74, 0x7771, RZ ;  /* 0x000077714a0b7816 */ /* 0x000fe400000000ff */
[----:B------:R-:W-:Y:S02]  /*ee40*/  LOP3.LUT R9, R9, 0xff, RZ, 0xc0, !PT ;  /* 0x000000ff09097812 */ /* 0x000fe400078ec0ff */
[----:B------:R-:W-:Y:S02]  /*ee50*/  SHF.R.U32.HI R10, RZ, 0x18, R75 ;  /* 0x00000018ff0a7819 */ /* 0x000fe4000001164b */
[----:B------:R-:W-:Y:S02]  /*ee60*/  LOP3.LUT R7, R6, 0xff, RZ, 0xc0, !PT ;  /* 0x000000ff06077812 */ /* 0x000fe400078ec0ff */
[----:B------:R-:W-:-:S02]  /*ee70*/  HSET2.LE.AND R6, R8, R0, PT ;  /* 0x0000000008067233 */ /* 0x000fc40003803000 */
[----:B------:R-:W-:Y:S02]  /*ee80*/  PRMT R9, R9, 0x5410, R11 ;  /* 0x0000541009097816 */ /* 0x000fe4000000000b */
[----:B------:R-:W-:Y:S02]  /*ee90*/  PRMT R7, R7, 0x5410, R10 ;  /* 0x0000541007077816 */ /* 0x000fe4000000000a */
[----:B------:R-:W-:Y:S02]  /*eea0*/  LOP3.LUT R11, R12, 0xff00ff, RZ, 0xc0, !PT ;  /* 0x00ff00ff0c0b7812 */ /* 0x000fe400078ec0ff */
[----:B------:R-:W-:Y:S02]  /*eeb0*/  LOP3.LUT R8, R80, R6, RZ, 0xc0, !PT ;  /* 0x0000000650087212 */ /* 0x000fe400078ec0ff */
[--C-:B------:R-:W-:Y:S02]  /*eec0*/  HSET2.LE.AND R6, R7, R0.reuse, PT ;  /* 0x0000000007067233 */ /* 0x100fe40003803000 */
[----:B------:R-:W-:-:S02]  /*eed0*/  HSET2.LE.AND R7, R9, R0, PT ;  /* 0x0000000009077233 */ /* 0x000fc40003803000 */
[----:B------:R-:W-:Y:S02]  /*eee0*/  HSET2.LE.AND R11, R11, R0, PT ;  /* 0x000000000b0b7233 */ /* 0x000fe40003803000 */
[----:B------:R-:W-:Y:S02]  /*eef0*/  LOP3.LUT R9, R81, R6, RZ, 0xc0, !PT ;  /* 0x0000000651097212 */ /* 0x000fe400078ec0ff */
[----:B------:R-:W-:Y:S02]  /*ef00*/  LOP3.LUT R10, R82, R7, RZ, 0xc0, !PT ;  /* 0x00000007520a7212 */ /* 0x000fe400078ec0ff */
[----:B------:R-:W-:Y:S01]  /*ef10*/  LOP3.LUT R11, R98, R11, RZ, 0xc0, !PT ;  /* 0x0000000b620b7212 */ /* 0x000fe200078ec0ff */
[----:B------:R-:W-:Y:S01]  /*ef20*/  IMAD.MOV.U32 R24, RZ, RZ, R86 ;  /* 0x000000ffff187224 */ /* 0x000fe200078e0056 */
[C---:B------:R-:W-:Y:S01]  /*ef30*/  PRMT R7, R52.reuse, 0x7773, RZ ;  /* 0x0000777334077816 */ /* 0x040fe200000000ff */
[----:B------:R-:W-:Y:S01]  /*ef40*/  IMAD.MOV.U32 R63, RZ, RZ, R99 ;  /* 0x000000ffff3f7224 */ /* 0x000fe200078e0063 */
[----:B------:R-:W-:Y:S01]  /*ef50*/  PRMT R6, R52, 0x7772, RZ ;  /* 0x0000777234067816 */ /* 0x000fe200000000ff */
[----:B------:R-:W-:Y:S01]  /*ef60*/  IMAD.MOV.U32 R25, RZ, RZ, R92 ;  /* 0x000000ffff197224 */ /* 0x000fe200078e005c */
[C---:B------:R-:W-:Y:S01]  /*ef70*/  PRMT R29, R92.reuse, 0x7771, RZ ;  /* 0x000077715c1d7816 */ /* 0x040fe200000000ff */
[----:B------:R-:W-:Y:S01]  /*ef80*/  HMMA.16816.F32.BF16 R96, R8, R40, R20 ;  /* 0x000000280860723c */ /* 0x000fe20000041814 */
[----:B------:R-:W-:-:S02]  /*ef90*/  PRMT R21, R92, 0x7773, RZ ;  /* 0x000077735c157816 */ /* 0x000fc400000000ff */
[----:B------:R-:W-:Y:S02]  /*efa0*/  PRMT R20, R92, 0x7772, RZ ;  /* 0x000077725c147816 */ /* 0x000fe400000000ff */
[C---:B------:R-:W-:Y:S02]  /*efb0*/  PRMT R27, R48.reuse, 0x7773, RZ ;  /* 0x00007773301b7816 */ /* 0x040fe400000000ff */
[----:B------:R-:W-:Y:S02]  /*efc0*/  PRMT R26, R48, 0x7772, RZ ;  /* 0x00007772301a7816 */ /* 0x000fe400000000ff */
[----:B------:R-:W-:Y:S01]  /*efd0*/  PRMT R92, R6, 0x5410, R7 ;  /* 0x00005410065c7816 */ /* 0x000fe20000000007 */
[----:B------:R-:W-:Y:S01]  /*efe0*/  IMAD.MOV.U32 R82, RZ, RZ, R168 ;  /* 0x000000ffff527224 */ /* 0x000fe200078e00a8 */
[----:B------:R-:W-:Y:S01]  /*eff0*/  PRMT R30, R86, 0x7771, RZ ;  /* 0x00007771561e7816 */ /* 0x000fe200000000ff */
[----:B------:R-:W-:Y:S01]  /*f000*/  IMAD.MOV.U32 R33, RZ, RZ, R56 ;  /* 0x000000ffff217224 */ /* 0x000fe200078e0038 */
[----:B------:R-:W-:Y:S01]  /*f010*/  LOP3.LUT R7, R24, 0xff, RZ, 0xc0, !PT ;  /* 0x000000ff18077812 */ /* 0x000fe200078ec0ff */
[----:B------:R-:W-:Y:S01]  /*f020*/  IMAD.MOV.U32 R32, RZ, RZ, R58 ;  /* 0x000000ffff207224 */ /* 0x000fe200078e003a */
[----:B------:R-:W-:-:S02]  /*f030*/  PRMT R38, R56, 0x7771, RZ ;  /* 0x0000777138267816 */ /* 0x000fc400000000ff */
[C---:B------:R-:W-:Y:S02]  /*f040*/  PRMT R13, R56.reuse, 0x7773, RZ ;  /* 0x00007773380d7816 */ /* 0x040fe400000000ff */
[----:B------:R-:W-:Y:S01]  /*f050*/  PRMT R12, R56, 0x7772, RZ ;  /* 0x00007772380c7816 */ /* 0x000fe200000000ff */
[----:B------:R-:W-:Y:S01]  /*f060*/  IMAD.MOV.U32 R56, RZ, RZ, R162 ;  /* 0x000000ffff387224 */ /* 0x000fe200078e00a2 */
[----:B------:R-:W-:Y:S02]  /*f070*/  LOP3.LUT R6, R25, 0xff, RZ, 0xc0, !PT ;  /* 0x000000ff19067812 */ /* 0x000fe400078ec0ff */
[----:B------:R-:W-:Y:S02]  /*f080*/  PRMT R162, R26, 0x5410, R27 ;  /* 0x000054101aa27816 */ /* 0x000fe4000000001b */
[----:B------:R-:W-:Y:S01]  /*f090*/  PRMT R27, R7, 0x5410, R30 ;  /* 0x00005410071b7816 */ /* 0x000fe2000000001e */
[----:B------:R-:W-:Y:S01]  /*f0a0*/  IMAD.MOV.U32 R30, RZ, RZ, R82 ;  /* 0x000000ffff1e7224 */ /* 0x000fe200078e0052 */
[----:B------:R-:W-:Y:S01]  /*f0b0*/  PRMT R82, R6, 0x5410, R29 ;  /* 0x0000541006527816 */ /* 0x000fe2000000001d */
[----:B------:R-:W-:Y:S01]  /*f0c0*/  IMAD.MOV.U32 R31, RZ, RZ, R70 ;  /* 0x000000ffff1f7224 */ /* 0x000fe200078e0046 */
[----:B------:R-:W-:-:S02]  /*f0d0*/  PRMT R34, R58, 0x7771, RZ ;  /* 0x000077713a227816 */ /* 0x000fc400000000ff */
[----:B------:R-:W-:Y:S01]  /*f0e0*/  LOP3.LUT R6, R32, 0xff, RZ, 0xc0, !PT ;  /* 0x000000ff20067812 */ /* 0x000fe200078ec0ff */
[----:B------:R-:W-:Y:S01]  /*f0f0*/  IMAD.MOV.U32 R37, RZ, RZ, R52 ;  /* 0x000000ffff257224 */ /* 0x000fe200078e0034 */
[----:B------:R-:W-:Y:S01]  /*f100*/  PRMT R35, R70, 0x7771, RZ ;  /* 0x0000777146237816 */ /* 0x000fe200000000ff */
[----:B------:R-:W-:Y:S01]  /*f110*/  HMMA.16816.F32.BF16 R88, R8, R16, R64 ;  /* 0x000000100858723c */ /* 0x000fe20000041840 */
[----:B------:R-:W-:Y:S02]  /*f120*/  LOP3.LUT R7, R31, 0xff, RZ, 0xc0, !PT ;  /* 0x000000ff1f077812 */ /* 0x000fe400078ec0ff */
[----:B------:R-:W-:Y:S01]  /*f130*/  PRMT R25, R6, 0x5410, R34 ;  /* 0x0000541006197816 */ /* 0x000fe20000000022 */
[----:B------:R-:W-:Y:S01]  /*f140*/  IMAD.MOV.U32 R28, RZ, RZ, R72 ;  /* 0x000000ffff1c7224 */ /* 0x000fe200078e0048 */
[----:B------:R-:W-:-:S03]  /*f150*/  LOP3.LUT R6, R33, 0xff, RZ, 0xc0, !PT ;  /* 0x000000ff21067812 */ /* 0x000fc600078ec0ff */
[----:B------:R-:W-:Y:S01]  /*f160*/  HMMA.16816.F32.BF16 R64, R8, R18, R44 ;  /* 0x000000120840723c */ /* 0x000fe2000004182c */
[----:B------:R-:W-:Y:S01]  /*f170*/  IMAD.MOV.U32 R47, RZ, RZ, R163 ;  /* 0x000000ffff2f7224 */ /* 0x000fe200078e00a3 */
[----:B------:R-:W-:Y:S02]  /*f180*/  PRMT R163, R7, 0x5410, R35 ;  /* 0x0000541007a37816 */ /* 0x000fe40000000023 */
[----:B------:R-:W-:Y:S02]  /*f190*/  PRMT R40, R52, 0x7771, RZ ;  /* 0x0000777134287816 */ /* 0x000fe400000000ff */
[----:B------:R-:W-:Y:S02]  /*f1a0*/  LOP3.LUT R7, R37, 0xff, RZ, 0xc0, !PT ;  /* 0x000000ff25077812 */ /* 0x000fe400078ec0ff */
[----:B------:R-:W-:Y:S01]  /*f1b0*/  PRMT R61, R6, 0x5410, R38 ;  /* 0x00005410063d7816 */ /* 0x000fe20000000026 */
[----:B------:R-:W-:Y:S01]  /*f1c0*/  IMAD.MOV.U32 R39, RZ, RZ, R48 ;  /* 0x000000ffff277224 */ /* 0x000fe200078e0030 */
[----:B------:R-:W-:-:S02]  /*f1d0*/  PRMT R62, R12, 0x5410, R13 ;  /* 0x000054100c3e7816 */ /* 0x000fc4000000000d */
[----:B------:R-:W-:Y:S02]  /*f1e0*/  LOP3.LUT R6, R116, 0xffff, RZ, 0xc0, !PT ;  /* 0x0000ffff74067812 */ /* 0x000fe400078ec0ff */
[----:B------:R-:W-:Y:S02]  /*f1f0*/  PRMT R36, R72, 0x7771, RZ ;  /* 0x0000777148247816 */ /* 0x000fe400000000ff */
[----:B------:R-:W-:Y:S02]  /*f200*/  LOP3.LUT R12, R28, 0xff, RZ, 0xc0, !PT ;  /* 0x000000ff1c0c7812 */ /* 0x000fe400078ec0ff */
[C---:B------:R-:W-:Y:S02]  /*f210*/  PRMT R23, R86.reuse, 0x7773, RZ ;  /* 0x0000777356177816 */ /* 0x040fe400000000ff */
[----:B------:R-:W-:Y:S01]  /*f220*/  PRMT R22, R86, 0x7772, RZ ;  /* 0x0000777256167816 */ /* 0x000fe200000000ff */
[----:B------:R-:W-:Y:S01]  /*f230*/  IMAD.MOV.U32 R29, RZ, RZ, R129 ;  /* 0x000000ffff1d7224 */ /* 0x000fe200078e0081 */
[----:B------:R-:W-:-:S02]  /*f240*/  PRMT R86, R7, 0x5410, R40 ;  /* 0x0000541007567816 */ /* 0x000fc40000000028 */
[----:B------:R-:W-:Y:S02]  /*f250*/  SHF.R.U32.HI R6, RZ, 0x8, R6 ;  /* 0x00000008ff067819 */ /* 0x000fe40000011606 */
[----:B------:R-:W-:Y:S02]  /*f260*/  LOP3.LUT R7, R116, 0xff, RZ, 0xc0, !PT ;  /* 0x000000ff74077812 */ /* 0x000fe400078ec0ff */
[----:B------:R-:W-:Y:S02]  /*f270*/  PRMT R129, R12, 0x5410, R36 ;  /* 0x000054100c817816 */ /* 0x000fe40000000024 */
[----:B------:R-:W-:Y:S02]  /*f280*/  PRMT R41, R48, 0x7771, RZ ;  /* 0x0000777130297816 */ /* 0x000fe400000000ff */
[----:B------:R-:W-:Y:S01]  /*f290*/  LOP3.LUT R12, R39, 0xff, RZ, 0xc0, !PT ;  /* 0x000000ff270c7812 */ /* 0x000fe200078ec0ff */
[----:B------:R-:W-:Y:S01]  /*f2a0*/  IMAD.MOV.U32 R46, RZ, RZ, R156 ;  /* 0x000000ffff2e7224 */ /* 0x000fe200078e009c */
[----:B------:R-:W-:-:S02]  /*f2b0*/  PRMT R26, R7, 0x5410, R6 ;  /* 0x00005410071a7816 */ /* 0x000fc40000000006 */
[C---:B------:R-:W-:Y:S02]  /*f2c0*/  PRMT R15, R58.reuse, 0x7773, RZ ;  /* 0x000077733a0f7816 */ /* 0x040fe400000000ff */
[----:B------:R-:W-:Y:S02]  /*f2d0*/  PRMT R14, R58, 0x7772, RZ ;  /* 0x000077723a0e7816 */ /* 0x000fe400000000ff */
[----:B------:R-:W-:Y:S02]  /*f2e0*/  PRMT R7, R116, 0x7632, R7 ;  /* 0x0000763274077816 */ /* 0x000fe40000000007 */
[----:B------:R-:W-:Y:S02]  /*f2f0*/  PRMT R156, R12, 0x5410, R41 ;  /* 0x000054100c9c7816 */ /* 0x000fe40000000029 */
[C---:B------:R-:W-:Y:S02]  /*f300*/  LOP3.LUT R6, R115.reuse, 0xffff, RZ, 0xc0, !PT ;  /* 0x0000ffff73067812 */ /* 0x040fe400078ec0ff */
[----:B------:R-:W-:-:S02]  /*f310*/  PRMT R12, R115, 0x7632, R12 ;  /* 0x00007632730c7816 */ /* 0x000fc4000000000c */
[C---:B------:R-:W-:Y:S02]  /*f320*/  PRMT R17, R70.reuse, 0x7773, RZ ;  /* 0x0000777346117816 */ /* 0x040fe400000000ff */
[----:B------:R-:W-:Y:S02]  /*f330*/  PRMT R16, R70, 0x7772, RZ ;  /* 0x0000777246107816 */ /* 0x000fe400000000ff */
[----:B------:R-:W-:Y:S02]  /*f340*/  PRMT R44, R14, 0x5410, R15 ;  /* 0x000054100e2c7816 */ /* 0x000fe4000000000f */
[----:B------:R-:W-:Y:S02]  /*f350*/  LOP3.LUT R13, R7, 0xff, RZ, 0xc0, !PT ;  /* 0x000000ff070d7812 */ /* 0x000fe400078ec0ff */
[----:B------:R-:W-:Y:S02]  /*f360*/  LOP3.LUT R15, R115, 0xff, RZ, 0xc0, !PT ;  /* 0x000000ff730f7812 */ /* 0x000fe400078ec0ff */
[----:B------:R-:W-:-:S02]  /*f370*/  SHF.R.U32.HI R7, RZ, 0x8, R6 ;  /* 0x00000008ff077819 */ /* 0x000fc40000011606 */
[----:B------:R-:W-:Y:S02]  /*f380*/  SHF.R.U32.HI R14, RZ, 0x18, R115 ;  /* 0x00000018ff0e7819 */ /* 0x000fe40000011673 */
[----:B------:R-:W-:Y:S02]  /*f390*/  LOP3.LUT R6, R12, 0xff, RZ, 0xc0, !PT ;  /* 0x000000ff0c067812 */ /* 0x000fe400078ec0ff */
[C---:B------:R-:W-:Y:S02]  /*f3a0*/  PRMT R19, R72.reuse, 0x7773, RZ ;  /* 0x0000777348137816 */ /* 0x040fe400000000ff */
[----:B------:R-:W-:Y:S02]  /*f3b0*/  PRMT R18, R72, 0x7772, RZ ;  /* 0x0000777248127816 */ /* 0x000fe400000000ff */
[----:B------:R-:W-:Y:S01]  /*f3c0*/  PRMT R168, R16, 0x5410, R17 ;  /* 0x0000541010a87816 */ /* 0x000fe20000000011 */
[----:B------:R-:W-:Y:S01]  /*f3d0*/  HMMA.16816.F32.BF16 R72, R8, R42, R76 ;  /* 0x0000002a0848723c */ /* 0x000fe2000004184c */
[----:B------:R-:W-:-:S02]  /*f3e0*/  SHF.R.U32.HI R16, RZ, 0x18, R116 ;  /* 0x00000018ff107819 */ /* 0x000fc40000011674 */
[--C-:B------:R-:W-:Y:S02]  /*f3f0*/  PRMT R81, R15, 0x5410, R7.reuse ;  /* 0x000054100f517816 */ /* 0x100fe40000000007 */
[----:B------:R-:W-:Y:S02]  /*f400*/  LOP3.LUT R8, R84, 0xffff, RZ, 0xc0, !PT ;  /* 0x0000ffff54087812 */ /* 0x000fe400078ec0ff */
[----:B------:R-:W-:Y:S02]  /*f410*/  PRMT R80, R6, 0x5410, R14 ;  /* 0x0000541006507816 */ /* 0x000fe4000000000e */
[----:B------:R-:W-:Y:S02]  /*f420*/  PRMT R7, R84, 0x7632, R7 ;  /* 0x0000763254077816 */ /* 0x000fe40000000007 */
[C---:B------:R-:W-:Y:S02]  /*f430*/  LOP3.LUT R6, R71.reuse, 0xffff, RZ, 0xc0, !PT ;  /* 0x0000ffff47067812 */ /* 0x040fe400078ec0ff */
[----:B------:R-:W-:-:S02]  /*f440*/  PRMT R9, R71, 0x7632, R9 ;  /* 0x0000763247097816 */ /* 0x000fc40000000009 */
[----:B------:R-:W-:Y:S02]  /*f450*/  PRMT R24, R13, 0x5410, R16 ;  /* 0x000054100d187816 */ /* 0x000fe40000000010 */
[----:B------:R-:W-:Y:S02]  /*f460*/  SHF.R.U32.HI R10, RZ, 0x8, R8 ;  /* 0x00000008ff0a7819 */ /* 0x000fe40000011608 */
[----:B------:R-:W-:Y:S02]  /*f470*/  SHF.R.U32.HI R13, RZ, 0x18, R84 ;  /* 0x00000018ff0d7819 */ /* 0x000fe40000011654 */
[----:B------:R-:W-:Y:S02]  /*f480*/  LOP3.LUT R8, R7, 0xff, RZ, 0xc0, !PT ;  /* 0x000000ff07087812 */ /* 0x000fe400078ec0ff */
[----:B------:R-:W-:Y:S02]  /*f490*/  LOP3.LUT R12, R71, 0xff, RZ, 0xc0, !PT ;  /* 0x000000ff470c7812 */ /* 0x000fe400078ec0ff */
[----:B------:R-:W-:-:S02]  /*f4a0*/  SHF.R.U32.HI R7, RZ, 0x8, R6 ;  /* 0x00000008ff077819 */ /* 0x000fc40000011606 */
[----:B------:R-:W-:Y:S02]  /*f4b0*/  SHF.R.U32.HI R11, RZ, 0x18, R71 ;  /* 0x00000018ff0b7819 */ /* 0x000fe40000011647 */
[----:B------:R-:W-:Y:S02]  /*f4c0*/  LOP3.LUT R6, R9, 0xff, RZ, 0xc0, !PT ;  /* 0x000000ff09067812 */ /* 0x000fe400078ec0ff */
[----:B------:R-:W-:Y:S02]  /*f4d0*/  LOP3.LUT R14, R84, 0xff, RZ, 0xc0, !PT ;  /* 0x000000ff540e7812 */ /* 0x000fe400078ec0ff */
[----:B------:R-:W-:Y:S02]  /*f4e0*/  PRMT R84, R8, 0x5410, R13 ;  /* 0x0000541008547816 */ /* 0x000fe4000000000d */
[----:B------:R-:W-:Y:S02]  /*f4f0*/  PRMT R115, R12, 0x5410, R7 ;  /* 0x000054100c737816 */ /* 0x000fe40000000007 */
[----:B------:R-:W-:-:S02]  /*f500*/  LOP3.LUT R8, R59, 0xffff, RZ, 0xc0, !PT ;  /* 0x0000ffff3b087812 */ /* 0x000fc400078ec0ff */
[----:B------:R-:W-:Y:S02]  /*f510*/  PRMT R116, R6, 0x5410, R11 ;  /* 0x0000541006747816 */ /* 0x000fe4000000000b */
[----:B------:R-:W-:Y:S02]  /*f520*/  PRMT R7, R59, 0x7632, R7 ;  /* 0x000076323b077816 */ /* 0x000fe40000000007 */
[----:B------:R-:W-:Y:S02]  /*f530*/  LOP3.LUT R6, R57, 0xffff, RZ, 0xc0, !PT ;  /* 0x0000ffff39067812 */ /* 0x000fe400078ec0ff */
[----:B------:R-:W-:Y:S02]  /*f540*/  SHF.R.U32.HI R9, RZ, 0x8, R8 ;  /* 0x00000008ff097819 */ /* 0x000fe40000011608 */
[----:B------:R-:W-:Y:S02]  /*f550*/  LOP3.LUT R8, R7, 0xff, RZ, 0xc0, !PT ;  /* 0x000000ff07087812 */ /* 0x000fe400078ec0ff */
[----:B------:R-:W-:-:S02]  /*f560*/  SHF.R.U32.HI R6, RZ, 0x8, R6 ;  /* 0x00000008ff067819 */ /* 0x000fc40000011606 */
[----:B------:R-:W-:Y:S02]  /*f570*/  LOP3.LUT R7, R57, 0xff, RZ, 0xc0, !PT ;  /* 0x000000ff39077812 */ /* 0x000fe400078ec0ff */
[----:B------:R-:W-:Y:S02]  /*f580*/  PRMT R78, R14, 0x5410, R10 ;  /* 0x000054100e4e7816 */ /* 0x000fe4000000000a */
[----:B------:R-:W-:Y:S02]  /*f590*/  SHF.R.U32.HI R10, RZ, 0x18, R59 ;  /* 0x00000018ff0a7819 */ /* 0x000fe4000001163b */
[----:B------:R-:W-:Y:S02]  /*f5a0*/  LOP3.LUT R11, R59, 0xff, RZ, 0xc0, !PT ;  /* 0x000000ff3b0b7812 */ /* 0x000fe400078ec0ff */
[----:B------:R-:W-:Y:S02]  /*f5b0*/  PRMT R60, R7, 0x5410, R6 ;  /* 0x00005410073c7816 */ /* 0x000fe40000000006 */
[----:B------:R-:W-:-:S02]  /*f5c0*/  PRMT R7, R57, 0x7632, R7 ;  /* 0x0000763239077816 */ /* 0x000fc40000000007 */
[----:B------:R-:W-:Y:S02]  /*f5d0*/  PRMT R13, R8, 0x5410, R10 ;  /* 0x00005410080d7816 */ /* 0x000fe4000000000a */
[C---:B------:R-:W-:Y:S02]  /*f5e0*/  LOP3.LUT R6, R53.reuse, 0xffff, RZ, 0xc0, !PT ;  /* 0x0000ffff35067812 */ /* 0x040fe400078ec0ff */
[----:B------:R-:W-:Y:S02]  /*f5f0*/  PRMT R8, R53, 0x7632, R8 ;  /* 0x0000763235087816 */ /* 0x000fe40000000008 */
[----:B------:R-:W-:Y:S02]  /*f600*/  PRMT R14, R11, 0x5410, R9 ;  /* 0x000054100b0e7816 */ /* 0x000fe40000000009 */
[----:B------:R-:W-:Y:S02]  /*f610*/  LOP3.LUT R9, R7, 0xff, RZ, 0xc0, !PT ;  /* 0x000000ff07097812 */ /* 0x000fe400078ec0ff */
[----:B------:R-:W-:-:S02]  /*f620*/  SHF.R.U32.HI R7, RZ, 0x8, R6 ;  /* 0x00000008ff077819 */ /* 0x000fc40000011606 */
[----:B------:R-:W-:Y:S02]  /*f630*/  SHF.R.U32.HI R10, RZ, 0x18, R53 ;  /* 0x00000018ff0a7819 */ /* 0x000fe40000011635 */
[----:B------:R-:W-:Y:S01]  /*f640*/  LOP3.LUT R6, R8, 0xff, RZ, 0xc0, !PT ;  /* 0x000000ff08067812 */ /* 0x000fe200078ec0ff */
[----:B------:R-:W-:Y:S01]  /*f650*/  IMAD.MOV.U32 R8, RZ, RZ, R149 ;  /* 0x000000ffff087224 */ /* 0x000fe200078e0095 */
[----:B------:R-:W-:Y:S02]  /*f660*/  LOP3.LUT R11, R53, 0xff, RZ, 0xc0, !PT ;  /* 0x000000ff350b7812 */ /* 0x000fe400078ec0ff */
[----:B------:R-:W-:Y:S02]  /*f670*/  PRMT R76, R6, 0x5410, R10 ;  /* 0x00005410064c7816 */ /* 0x000fe4000000000a */
[----:B------:R-:W-:Y:S02]  /*f680*/  HSET2.LE.AND R6, R14, R0, PT ;  /* 0x000000000e067233 */ /* 0x000fe40003803000 */
[----:B------:R-:W-:-:S02]  /*f690*/  PRMT R77, R11, 0x5410, R7 ;  /* 0x000054100b4d7816 */ /* 0x000fc40000000007 */
[----:B------:R-:W-:Y:S02]  /*f6a0*/  SHF.R.U32.HI R12, RZ, 0x18, R57 ;  /* 0x00000018ff0c7819 */ /* 0x000fe40000011639 */
[----:B------:R-:W-:Y:S01]  /*f6b0*/  LOP3.LUT R8, R8, R6, RZ, 0xc0, !PT ;  /* 0x0000000608087212 */ /* 0x000fe200078ec0ff */
[----:B------:R-:W-:Y:S01]  /*f6c0*/  IMAD.MOV.U32 R6, RZ, RZ, R146 ;  /* 0x000000ffff067224 */ /* 0x000fe200078e0092 */
[--C-:B------:R-:W-:Y:S01]  /*f6d0*/  HSET2.LE.AND R7, R13, R0.reuse, PT ;  /* 0x000000000d077233 */ /* 0x100fe20003803000 */
[----:B------:R-:W-:Y:S01]  /*f6e0*/  IMAD.MOV.U32 R70, RZ, RZ, R83 ;  /* 0x000000ffff467224 */ /* 0x000fe200078e0053 */
[----:B------:R-:W-:Y:S01]  /*f6f0*/  PRMT R45, R22, 0x5410, R23 ;  /* 0x00005410162d7816 */ /* 0x000fe20000000017 */
[----:B------:R-:W-:Y:S01]  /*f700*/  IMAD.MOV.U32 R58, RZ, RZ, R147 ;  /* 0x000000ffff3a7224 */ /* 0x000fe200078e0093 */
[----:B------:R-:W-:Y:S02]  /*f710*/  PRMT R83, R20, 0x5410, R21 ;  /* 0x0000541014537816 */ /* 0x000fe40000000015 */
[----:B------:R-:W-:Y:S01]  /*f720*/  PRMT R147, R18, 0x5410, R19 ;  /* 0x0000541012937816 */ /* 0x000fe20000000013 */
[----:B------:R-:W-:Y:S01]  /*f730*/  LDSM.16.MT88.4 R20, [R50+0x1000] ;  /* 0x001000003214783b */ /* 0x000fe20000004200 */
[----:B------:R-:W-:Y:S01]  /*f740*/  PRMT R48, R9, 0x5410, R12 ;  /* 0x0000541009307816 */ /* 0x000fe2000000000c */
[----:B------:R-:W-:Y:S01]  /*f750*/  IMAD.MOV.U32 R10, RZ, RZ, R145 ;  /* 0x000000ffff0a7224 */ /* 0x000fe200078e0091 */
[----:B------:R-:W-:Y:S01]  /*f760*/  LOP3.LUT R9, R6, R7, RZ, 0xc0, !PT ;  /* 0x0000000706097212 */ /* 0x000fe200078ec0ff */
[----:B------:R-:W1:Y:S01]  /*f770*/  LDSM.16.MT88.4 R16, [R49+0x5000] ;  /* 0x005000003110783b */ /* 0x000e620000004200 */
[----:B------:R-:W-:-:S02]  /*f780*/  HSET2.LE.AND R6, R25, R0, PT ;  /* 0x0000000019067233 */ /* 0x000fc40003803000 */
[----:B------:R-:W-:-:S03]  /*f790*/  LOP3.LUT R7, R44, 0xff00ff, RZ, 0xc0, !PT ;  /* 0x00ff00ff2c077812 */ /* 0x000fc600078ec0ff */
[----:B------:R-:W-:Y:S01]  /*f7a0*/  LOP3.LUT R10, R10, R6, RZ, 0xc0, !PT ;  /* 0x000000060a0a7212 */ /* 0x000fe200078ec0ff */
[----:B------:R-:W-:Y:S01]  /*f7b0*/  IMAD.MOV.U32 R6, RZ, RZ, R144 ;  /* 0x000000ffff067224 */ /* 0x000fe200078e0090 */
[----:B------:R-:W-:-:S05]  /*f7c0*/  HSET2.LE.AND R7, R7, R0, PT ;  /* 0x0000000007077233 */ /* 0x000fca0003803000 */
[----:B------:R-:W-:Y:S02]  /*f7d0*/  LOP3.LUT R11, R6, R7, RZ, 0xc0, !PT ;  /* 0x00000007060b7212 */ /* 0x000fe400078ec0ff */
[C---:B------:R-:W-:Y:S02]  /*f7e0*/  PRMT R6, R51.reuse, 0x7632, R6 ;  /* 0x0000763233067816 */ /* 0x040fe40000000006 */
[----:B------:R-:W-:Y:S02]  /*f7f0*/  SHF.R.U32.HI R12, RZ, 0x18, R51 ;  /* 0x00000018ff0c7819 */ /* 0x000fe40000011633 */
[----:B------:R-:W-:Y:S02]  /*f800*/  LOP3.LUT R6, R6, 0xff, RZ, 0xc0, !PT ;  /* 0x000000ff06067812 */ /* 0x000fe400078ec0ff */
[C---:B------:R-:W-:Y:S02]  /*f810*/  LOP3.LUT R7, R51.reuse, 0xffff, RZ, 0xc0, !PT ;  /* 0x0000ffff33077812 */ /* 0x040fe400078ec0ff */
[----:B------:R-:W-:-:S02]  /*f820*/  LOP3.LUT R13, R51, 0xff, RZ, 0xc0, !PT ;  /* 0x000000ff330d7812 */ /* 0x000fc400078ec0ff */
[----:B------:R-:W-:Y:S02]  /*f830*/  PRMT R51, R6, 0x5410, R12 ;  /* 0x0000541006337816 */ /* 0x000fe4000000000c */
[----:B------:R-:W-:Y:S02]  /*f840*/  HSET2.LE.AND R6, R26, R0, PT ;  /* 0x000000001a067233 */ /* 0x000fe40003803000 */
[----:B------:R-:W-:-:S03]  /*f850*/  SHF.R.U32.HI R7, RZ, 0x8, R7 ;  /* 0x00000008ff077819 */ /* 0x000fc60000011607 */
[----:B------:R-:W-:Y:S02]  /*f860*/  LOP3.LUT R12, R29, R6, RZ, 0xc0, !PT ;  /* 0x000000061d0c7212 */ /* 0x000fe400078ec0ff */
[----:B------:R-:W-:Y:S02]  /*f870*/  PRMT R79, R13, 0x5410, R7 ;  /* 0x000054100d4f7816 */ /* 0x000fe40000000007 */
[--C-:B------:R-:W-:Y:S02]  /*f880*/  HSET2.LE.AND R7, R24, R0.reuse, PT ;  /* 0x0000000018077233 */ /* 0x100fe40003803000 */
[----:B------:R-:W-:Y:S02]  /*f890*/  LOP3.LUT R6, R45, 0xff00ff, RZ, 0xc0, !PT ;  /* 0x00ff00ff2d067812 */ /* 0x000fe400078ec0ff */
[--C-:B------:R-:W-:Y:S02]  /*f8a0*/  HSET2.LE.AND R14, R27, R0.reuse, PT ;  /* 0x000000001b0e7233 */ /* 0x100fe40003803000 */
[----:B------:R-:W-:Y:S01]  /*f8b0*/  LOP3.LUT R13, R46, R7, RZ, 0xc0, !PT ;  /* 0x000000072e0d7212 */ /* 0x000fe200078ec0ff */
[C---:B-1----:R-:W-:Y:S01]  /*f8c0*/  HMMA.16816.F32.BF16 R52, R8.reuse, R16, R100 ;  /* 0x000000100834723c */ /* 0x042fe20000041864 */
[----:B------:R-:W-:Y:S01]  /*f8d0*/  HSET2.LE.AND R15, R6, R0, PT ;  /* 0x00000000060f7233 */ /* 0x000fe20003803000 */
[----:B------:R-:W-:Y:S01]  /*f8e0*/  IMAD.WIDE R6, R190, 0x70, R94 ;  /* 0x00000070be067825 */ /* 0x000fe200078e025e */
[----:B------:R-:W-:Y:S01]  /*f8f0*/  LOP3.LUT R14, R47, R14, RZ, 0xc0, !PT ;  /* 0x0000000e2f0e7212 */ /* 0x000fe200078ec0ff */
[----:B------:R-:W-:Y:S04]  /*f900*/  STG.E.U16 desc[UR20][R94.64+0x12], R165 ;  /* 0x000012a55e007986 */ /* 0x000fe8000c101514 */
[----:B------:R-:W-:Y:S01]  /*f910*/  HMMA.16816.F32.BF16 R32, R8, R18, R104 ;  /* 0x000000120820723c */ /* 0x000fe20000041868 */
[----:B------:R-:W-:Y:S01]  /*f920*/  STG.E.U16 desc[UR20][R6.64+0x10], R142 ;  /* 0x0000108e06007986 */ /* 0x000fe2000c101514 */
[----:B------:R-:W-:-:S02]  /*f930*/  IMAD.MOV.U32 R149, RZ, RZ, R56 ;  /* 0x000000ffff957224 */ /* 0x000fc400078e0038 */
[----:B------:R-:W-:Y:S01]  /*f940*/  IMAD.MOV.U32 R146, RZ, RZ, R58 ;  /* 0x000000ffff927224 */ /* 0x000fe200078e003a */
[----:B------:R-:W1:Y:S03]  /*f950*/  LDSM.16.MT88.4 R24, [R49+0x5400] ;  /* 0x005400003118783b */ /* 0x000e660000004200 */
[C---:B------:R-:W-:Y:S01]  /*f960*/  HMMA.16816.F32.BF16 R40, R8.reuse, R20, R120 ;  /* 0x000000140828723c */ /* 0x040fe20000041878 */
[----:B------:R2:W-:Y:S07]  /*f970*/  STG.E.U16 desc[UR20][R6.64+0x12], R143 ;  /* 0x0000128f06007986 */ /* 0x0005ee000c101514 */
[----:B------:R-:W-:Y:S01]  /*f980*/  HMMA.16816.F32.BF16 R44, R8, R22, R124 ;  /* 0x00000016082c723c */ /* 0x000fe2000004187c */
[----:B------:R-:W-:Y:S01]  /*f990*/  IMAD.WIDE R8, R190, -0x70, R6 ;  /* 0xffffff90be087825 */ /* 0x000fe200078e0206 */
[----:B------:R-:W-:Y:S01]  /*f9a0*/  STG.E.U16 desc[UR20][R2.64+0x10], R140 ;  /* 0x0000108c02007986 */ /* 0x000fe2000c101514 */
[----:B------:R-:W-:-:S03]  /*f9b0*/  LOP3.LUT R15, R30, R15, RZ, 0xc0, !PT ;  /* 0x0000000f1e0f7212 */ /* 0x000fc600078ec0ff */
[----:B------:R-:W-:Y:S04]  /*f9c0*/  STG.E.U16 desc[UR20][R2.64+0x12], R138 ;  /* 0x0000128a02007986 */ /* 0x000fe8000c101514 */
[----:B------:R-:W-:Y:S04]  /*f9d0*/  STG.E.U16 desc[UR20][R4.64+0x20], R173 ;  /* 0x000020ad04007986 */ /* 0x000fe8000c101514 */
[----:B------:R-:W-:Y:S01]  /*f9e0*/  STG.E.U16 desc[UR20][R4.64+0x22], R171 ;  /* 0x000022ab04007986 */ /* 0x000fe2000c101514 */
[----:B--2---:R-:W-:-:S03]  /*f9f0*/  IMAD.WIDE R6, R190, 0x70, R8 ;  /* 0x00000070be067825 */ /* 0x004fc600078e0208 */
[----:B------:R-:W-:Y:S04]  /*fa00*/  STG.E.U16 desc[UR20][R8.64+0x20], R170 ;  /* 0x000020aa08007986 */ /* 0x000fe8000c101514 */
[----:B------:R2:W-:Y:S04]  /*fa10*/  STG.E.U16 desc[UR20][R8.64+0x22], R169 ;  /* 0x000022a908007986 */ /* 0x0005e8000c101514 */
[----:B------:R-:W-:Y:S04]  /*fa20*/  STG.E.U16 desc[UR20][R6.64+0x20], R141 ;  /* 0x0000208d06007986 */ /* 0x000fe8000c101514 */
[----:B------:R3:W-:Y:S01]  /*fa30*/  STG.E.U16 desc[UR20][R6.64+0x22], R139 ;  /* 0x0000228b06007986 */ /* 0x0007e2000c101514 */
[----:B------:R-:W-:Y:S01]  /*fa40*/  HMMA.16816.F32.BF16 R56, R12, R18, R64 ;  /* 0x000000120c38723c */ /* 0x000fe20000041840 */
[----:B------:R-:W-:-:S02]  /*fa50*/  HSET2.LE.AND R10, R60, R0, PT ;  /* 0x000000003c0a7233 */ /* 0x000fc40003803000 */
[----:B------:R-:W-:Y:S01]  /*fa60*/  HSET2.LE.AND R11, R48, R0, PT ;  /* 0x00000000300b7233 */ /* 0x000fe20003803000 */
[----:B------:R-:W-:Y:S01]  /*fa70*/  IMAD.MOV.U32 R102, RZ, RZ, R69 ;  /* 0x000000ffff667224 */ /* 0x000fe200078e0045 */
[----:B------:R-:W4:Y:S03]  /*fa80*/  LDSM.16.MT88.4 R28, [R50+0x1400] ;  /* 0x00140000321c783b */ /* 0x000f260000004200 */
[----:B------:R-:W-:Y:S01]  /*fa90*/  HMMA.16816.F32.BF16 R36, R12, R16, R88 ;  /* 0x000000100c24723c */ /* 0x000fe20000041858 */
[----:B------:R-:W-:Y:S02]  /*faa0*/  IMAD.MOV.U32 R16, RZ, RZ, R155 ;  /* 0x000000ffff107224 */ /* 0x000fe400078e009b */
[----:B------:R-:W-:Y:S02]  /*fab0*/  IMAD.MOV.U32 R17, RZ, RZ, R152 ;  /* 0x000000ffff117224 */ /* 0x000fe400078e0098 */
[----:B--2---:R-:W-:Y:S01]  /*fac0*/  IMAD.WIDE R8, R190, -0x70, R6 ;  /* 0xffffff90be087825 */ /* 0x004fe200078e0206 */
[----:B---3--:R-:W-:-:S05]  /*fad0*/  LOP3.LUT R6, R62, 0xff00ff, RZ, 0xc0, !PT ;  /* 0x00ff00ff3e067812 */ /* 0x008fca00078ec0ff */
[----:B------:R-:W-:Y:S01]  /*fae0*/  HSET2.LE.AND R19, R6, R0, PT ;  /* 0x0000000006137233 */ /* 0x000fe20003803000 */
[----:B------:R-:W-:Y:S01]  /*faf0*/  IMAD.WIDE R6, R190, 0x70, R8 ;  /* 0x00000070be067825 */ /* 0x000fe200078e0208 */
[----:B------:R-:W-:Y:S02]  /*fb00*/  LOP3.LUT R16, R16, R10, RZ, 0xc0, !PT ;  /* 0x0000000a10107212 */ /* 0x000fe400078ec0ff */
[----:B------:R-:W-:Y:S01]  /*fb10*/  LOP3.LUT R17, R17, R11, RZ, 0xc0, !PT ;  /* 0x0000000b11117212 */ /* 0x000fe200078ec0ff */
[----:B------:R-:W-:Y:S01]  /*fb20*/  STG.E.U16 desc[UR20][R2.64+0x20], R133 ;  /* 0x0000208502007986 */ /* 0x000fe2000c101514 */
[----:B------:R-:W-:-:S03]  /*fb30*/  IMAD.WIDE R10, R190, -0x70, R6 ;  /* 0xffffff90be0a7825 */ /* 0x000fc600078e0206 */
[----:B------:R-:W-:Y:S04]  /*fb40*/  STG.E.U16 desc[UR20][R2.64+0x22], R132 ;  /* 0x0000228402007986 */ /* 0x000fe8000c101514 */
        /* <DEDUP_REMOVED lines=12> */
[----:B------:R-:W-:Y:S01]  /*fc10*/  HMMA.16816.F32.BF16 R64, R12, R20, R96 ;  /* 0x000000140c40723c */ /* 0x000fe20000041860 */
[----:B------:R-:W-:Y:S02]  /*fc20*/  IMAD.MOV.U32 R145, RZ, RZ, R70 ;  /* 0x000000ffff917224 */ /* 0x000fe400078e0046 */
[----:B------:R-:W-:-:S05]  /*fc30*/  IMAD.MOV.U32 R103, RZ, RZ, R68 ;  /* 0x000000ffff677224 */ /* 0x000fca00078e0044 */
[----:B------:R-:W-:Y:S01]  /*fc40*/  HMMA.16816.F32.BF16 R72, R12, R22, R72 ;  /* 0x000000160c48723c */ /* 0x000fe20000041848 */
[----:B---3--:R-:W-:Y:S01]  /*fc50*/  IMAD.WIDE R6, R190, 0x70, R10 ;  /* 0x00000070be067825 */ /* 0x008fe200078e020a */
[----:B------:R2:W-:Y:S04]  /*fc60*/  STG.E.U16 desc[UR20][R10.64+0x42], R240 ;  /* 0x000042f00a007986 */ /* 0x0005e8000c101514 */
[----:B------:R-:W-:Y:S04]  /*fc70*/  STG.E.U16 desc[UR20][R6.64+0x40], R108 ;  /* 0x0000406c06007986 */ /* 0x000fe8000c101514 */
[----:B------:R3:W-:Y:S01]  /*fc80*/  STG.E.U16 desc[UR20][R6.64+0x42], R93 ;  /* 0x0000425d06007986 */ /* 0x0007e2000c101514 */
[----:B------:R-:W-:-:S02]  /*fc90*/  LOP3.LUT R12, R102, R8, RZ, 0xc0, !PT ;  /* 0x00000008660c7212 */ /* 0x000fc400078ec0ff */
[--C-:B------:R-:W-:Y:S01]  /*fca0*/  HSET2.LE.AND R9, R80, R0.reuse, PT ;  /* 0x0000000050097233 */ /* 0x100fe20003803000 */
[----:B------:R-:W-:Y:S04]  /*fcb0*/  STG.E.U16 desc[UR20][R2.64+0x40], R85 ;  /* 0x0000405502007986 */ /* 0x000fe8000c101514 */
[----:B------:R-:W-:Y:S01]  /*fcc0*/  LOP3.LUT R13, R103, R9, RZ, 0xc0, !PT ;  /* 0x00000009670d7212 */ /* 0x000fe200078ec0ff */
[----:B------:R-:W-:Y:S01]  /*fcd0*/  IMAD.MOV.U32 R144, RZ, RZ, R63 ;  /* 0x000000ffff907224 */ /* 0x000fe200078e003f */
[----:B------:R-:W-:Y:S01]  /*fce0*/  HSET2.LE.AND R18, R61, R0, PT ;  /* 0x000000003d127233 */ /* 0x000fe20003803000 */
[----:B------:R-:W-:Y:S01]  /*fcf0*/  LDSM.16.MT88.4 R164, [R49+0x5c00] ;  /* 0x005c000031a4783b */ /* 0x000fe20000004200 */
[----:B--2---:R-:W-:Y:S01]  /*fd00*/  LOP3.LUT R10, R83, 0xff00ff, RZ, 0xc0, !PT ;  /* 0x00ff00ff530a7812 */ /* 0x004fe200078ec0ff */
[----:B---3--:R-:W-:-:S04]  /*fd10*/  IMAD.WIDE R6, R190, -0x70, R6 ;  /* 0xffffff90be067825 */ /* 0x008fc800078e0206 */
[----:B------:R-:W-:Y:S01]  /*fd20*/  HSET2.LE.AND R8, R10, R0, PT ;  /* 0x000000000a087233 */ /* 0x000fe20003803000 */
[----:B------:R-:W-:-:S04]  /*fd30*/  IMAD.WIDE R10, R190, 0x70, R6 ;  /* 0x00000070be0a7825 */ /* 0x000fc800078e0206 */
[----:B------:R-:W-:Y:S01]  /*fd40*/  LOP3.LUT R15, R145, R8, RZ, 0xc0, !PT ;  /* 0x00000008910f7212 */ /* 0x000fe200078ec0ff */
[----:B------:R-:W-:Y:S01]  /*fd50*/  STG.E.U16 desc[UR20][R2.64+0x42], R87 ;  /* 0x0000425702007986 */ /* 0x000fe2000c101514 */
[----:B------:R-:W-:-:S03]  /*fd60*/  IMAD.WIDE R8, R190, -0x70, R10 ;  /* 0xffffff90be087825 */ /* 0x000fc600078e020a */
[----:B------:R-:W-:Y:S04]  /*fd70*/  STG.E.U16 desc[UR20][R4.64+0x50], R237 ;  /* 0x000050ed04007986 */ /* 0x000fe8000c101514 */
[----:B------:R-:W-:Y:S04]  /*fd80*/  STG.E.U16 desc[UR20][R4.64+0x52], R235 ;  /* 0x000052eb04007986 */ /* 0x000fe8000c101514 */
[----:B------:R-:W-:Y:S04]  /*fd90*/  STG.E.U16 desc[UR20][R6.64+0x50], R236 ;  /* 0x000050ec06007986 */ /* 0x000fe8000c101514 */
[----:B------:R2:W-:Y:S04]  /*fda0*/  STG.E.U16 desc[UR20][R6.64+0x52], R241 ;  /* 0x000052f106007986 */ /* 0x0005e8000c101514 */
[----:B------:R-:W-:Y:S04]  /*fdb0*/  STG.E.U16 desc[UR20][R10.64+0x50], R113 ;  /* 0x000050710a007986 */ /* 0x000fe8000c101514 */
[----:B------:R-:W-:Y:S04]  /*fdc0*/  STG.E.U16 desc[UR20][R10.64+0x52], R114 ;  /* 0x000052720a007986 */ /* 0x000fe8000c101514 */
[----:B------:R-:W-:Y:S04]  /*fdd0*/  STG.E.U16 desc[UR20][R2.64+0x50], R111 ;  /* 0x0000506f02007986 */ /* 0x000fe8000c101514 */
[----:B------:R-:W-:Y:S04]  /*fde0*/  STG.E.U16 desc[UR20][R2.64+0x52], R109 ;  /* 0x0000526d02007986 */ /* 0x000fe8000c101514 */
[----:B------:R-:W-:Y:S04]  /*fdf0*/  STG.E.U16 desc[UR20][R4.64+0x60], R239 ;  /* 0x000060ef04007986 */ /* 0x000fe8000c101514 */
[----:B------:R-:W-:Y:S01]  /*fe00*/  STG.E.U16 desc[UR20][R4.64+0x62], R238 ;  /* 0x000062ee04007986 */ /* 0x000fe2000c101514 */
[----:B--2---:R-:W-:-:S03]  /*fe10*/  IMAD.WIDE R6, R190, 0x70, R8 ;  /* 0x00000070be067825 */ /* 0x004fc600078e0208 */
        /* <DEDUP_REMOVED lines=13> */
[----:B------:R3:W-:Y:S04]  /*fef0*/  STG.E.U16 desc[UR20][R6.64+0x72], R193 ;  /* 0x000072c106007986 */ /* 0x0007e8000c101514 */
[----:B------:R1:W-:Y:S04]  /*ff00*/  STG.E.U16 desc[UR20][R2.64+0x70], R201 ;  /* 0x000070c902007986 */ /* 0x0003e8000c101514 */
[----:B------:R4:W-:Y:S04]  /*ff10*/  STG.E.U16 desc[UR20][R2.64+0x72], R202 ;  /* 0x000072ca02007986 */ /* 0x0009e8000c101514 */
[----:B--2---:R-:W2:Y:S04]  /*ff20*/  LDL.LU R214, [R1+0x358] ;  /* 0x0003580001d67983 */ /* 0x004ea80000300800 */
[----:B---3--:R-:W3:Y:S04]  /*ff30*/  LDL.LU R193, [R1+0x354] ;  /* 0x0003540001c17983 */ /* 0x008ee80000300800 */
[----:B-1----:R-:W3:Y:S04]  /*ff40*/  LDL.LU R201, [R1+0x350] ;  /* 0x0003500001c97983 */ /* 0x002ee80000300800 */
[----:B----4-:R-:W4:Y:S01]  /*ff50*/  LDL.LU R202, [R1+0x34c] ;  /* 0x00034c0001ca7983 */ /* 0x010f220000300800 */
[----:B------:R-:W-:-:S02]  /*ff60*/  IMAD.MOV.U32 R20, RZ, RZ, R150 ;  /* 0x000000ffff147224 */ /* 0x000fc400078e0096 */
[----:B------:R-:W-:-:S03]  /*ff70*/  IMAD.MOV.U32 R21, RZ, RZ, R148 ;  /* 0x000000ffff157224 */ /* 0x000fc600078e0094 */
[----:B------:R-:W-:Y:S02]  /*ff80*/  LOP3.LUT R18, R20, R18, RZ, 0xc0, !PT ;  /* 0x0000001214127212 */ /* 0x000fe400078ec0ff */
[----:B------:R-:W-:Y:S02]  /*ff90*/  LOP3.LUT R19, R21, R19, RZ, 0xc0, !PT ;  /* 0x0000001315137212 */ /* 0x000fe400078ec0ff */
[--C-:B------:R-:W-:Y:S02]  /*ffa0*/  HSET2.LE.AND R8, R77, R0.reuse, PT ;  /* 0x000000004d087233 */ /* 0x100fe40003803000 */
[--C-:B------:R-:W-:Y:S02]  /*ffb0*/  HSET2.LE.AND R9, R76, R0.reuse, PT ;  /* 0x000000004c097233 */ /* 0x100fe40003803000 */
[--C-:B------:R-:W-:Y:S01]  /*ffc0*/  HSET2.LE.AND R14, R82, R0.reuse, PT ;  /* 0x00000000520e7233 */ /* 0x100fe20003803000 */
[----:B------:R-:W-:Y:S01]  /*ffd0*/  HMMA.16816.F32.BF16 R68, R16, R24, R52 ;  /* 0x000000181044723c */ /* 0x000fe20000041834 */
[----:B------:R-:W-:Y:S01]  /*ffe0*/  LOP3.LUT R11, R92, 0xff00ff, RZ, 0xc0, !PT ;  /* 0x00ff00ff5c0b7812 */ /* 0x000fe200078ec0ff */
[----:B------:R-:W-:Y:S01]  /*fff0*/  STG.E.U16 desc[UR20][R4.64+0x80], R230 ;  /* 0x000080e604007986 */ /* 0x000fe2000c101514 */
[----:B------:R-:W-:-:S03]  /*10000*/  HSET2.LE.AND R10, R86, R0, PT ;  /* 0x00000000560a7233 */ /* 0x000fc60003803000 */
[----:B------:R-:W-:Y:S02]  /*10010*/  STG.E.U16 desc[UR20][R4.64+0x82], R234 ;  /* 0x000082ea04007986 */ /* 0x000fe4000c101514 */
[C---:B------:R-:W-:Y:S02]  /*10020*/  HMMA.16816.F32.BF16 R60, R16.reuse, R26, R32 ;  /* 0x0000001a103c723c */ /* 0x040fe40000041820 */
[----:B------:R-:W1:Y:S06]  /*10030*/  LDSM.16.MT88.4 R20, [R49+0x5800] ;  /* 0x005800003114783b */ /* 0x000e6c0000004200 */
[C---:B------:R-:W-:Y:S08]  /*10040*/  HMMA.16816.F32.BF16 R52, R16.reuse, R28, R40 ;  /* 0x0000001c1034723c */ /* 0x040ff00000041828 */
[----:B------:R-:W-:Y:S01]  /*10050*/  HMMA.16816.F32.BF16 R44, R16, R30, R44 ;  /* 0x0000001e102c723c */ /* 0x000fe2000004182c */
[----:B------:R-:W-:-:S02]  /*10060*/  IMAD.MOV.U32 R16, RZ, RZ, R158 ;  /* 0x000000ffff107224 */ /* 0x000fc400078e009e */
[----:B------:R-:W-:-:S03]  /*10070*/  IMAD.MOV.U32 R17, RZ, RZ, R154 ;  /* 0x000000ffff117224 */ /* 0x000fc600078e009a */
[----:B------:R-:W-:Y:S02]  /*10080*/  LOP3.LUT R16, R16, R8, RZ, 0xc0, !PT ;  /* 0x0000000810107212 */ /* 0x000fe400078ec0ff */
[----:B------:R-:W-:Y:S01]  /*10090*/  LOP3.LUT R17, R17, R9, RZ, 0xc0, !PT ;  /* 0x0000000911117212 */ /* 0x000fe200078ec0ff */
[----:B------:R-:W-:Y:S01]  /*100a0*/  IMAD.WIDE R8, R190, -0x70, R6 ;  /* 0xffffff90be087825 */ /* 0x000fe200078e0206 */
[----:B------:R-:W-:Y:S02]  /*100b0*/  LOP3.LUT R14, R144, R14, RZ, 0xc0, !PT ;  /* 0x0000000e900e7212 */ /* 0x000fe400078ec0ff */
[----:B------:R-:W-:Y:S01]  /*100c0*/  HSET2.LE.AND R11, R11, R0, PT ;  /* 0x000000000b0b7233 */ /* 0x000fe20003803000 */
[----:B------:R-:W-:Y:S02]  /*100d0*/  IMAD.MOV.U32 R19, RZ, RZ, R151 ;  /* 0x000000ffff137224 */ /* 0x000fe400078e0097 */
[----:B------:R-:W-:Y:S01]  /*100e0*/  IMAD.WIDE R6, R190, 0x70, R8 ;  /* 0x00000070be067825 */ /* 0x000fe200078e0208 */
[----:B------:R-:W-:Y:S02]  /*100f0*/  STG.E.U16 desc[UR20][R8.64+0x82], R213 ;  /* 0x000082d508007986 */ /* 0x000fe4000c101514 */
[----:B------:R-:W-:Y:S01]  /*10100*/  LOP3.LUT R19, R19, R11, RZ, 0xc0, !PT ;  /* 0x0000000b13137212 */ /* 0x000fe200078ec0ff */
[----:B------:R-:W-:Y:S01]  /*10110*/  IMAD.MOV.U32 R18, RZ, RZ, R153 ;  /* 0x000000ffff127224 */ /* 0x000fe200078e0099 */
[----:B------:R-:W-:Y:S01]  /*10120*/  LOP3.LUT R11, R147, 0xff00ff, RZ, 0xc0, !PT ;  /* 0x00ff00ff930b7812 */ /* 0x000fe200078ec0ff */
[----:B------:R-:W-:Y:S03]  /*10130*/  HMMA.16816.F32.BF16 R40, R12, R24, R36 ;  /* 0x000000180c28723c */ /* 0x000fe60000041824 */
[----:B------:R-:W-:-:S02]  /*10140*/  LOP3.LUT R18, R18, R10, RZ, 0xc0, !PT ;  /* 0x0000000a12127212 */ /* 0x000fc400078ec0ff */
[----:B------:R-:W-:-:S03]  /*10150*/  HSET2.LE.AND R10, R129, R0, PT ;  /* 0x00000000810a7233 */ /* 0x000fc60003803000 */
[C---:B------:R-:W-:Y:S08]  /*10160*/  HMMA.16816.F32.BF16 R36, R12.reuse, R28, R64 ;  /* 0x0000001c0c24723c */ /* 0x040ff00000041840 */
[C---:B------:R-:W-:Y:S01]  /*10170*/  HMMA.16816.F32.BF16 R32, R12.reuse, R26, R56 ;  /* 0x0000001a0c20723c */ /* 0x040fe20000041838 */
[----:B------:R-:W1:Y:S07]  /*10180*/  LDSM.16.MT88.4 R24, [R50+0x1800] ;  /* 0x001800003218783b */ /* 0x000e6e0000004200 */
[----:B------:R-:W-:Y:S01]  /*10190*/  HMMA.16816.F32.BF16 R28, R12, R30, R72 ;  /* 0x0000001e0c1c723c */ /* 0x000fe20000041848 */
[----:B------:R-:W-:Y:S01]  /*101a0*/  LOP3.LUT R14, R197, R10, RZ, 0xc0, !PT ;  /* 0x0000000ac50e7212 */ /* 0x000fe200078ec0ff */
[----:B--2---:R2:W-:Y:S04]  /*101b0*/  STG.E.U16 desc[UR20][R8.64+0x80], R214 ;  /* 0x000080d608007986 */ /* 0x0045e8000c101514 */
[----:B------:R-:W-:Y:S04]  /*101c0*/  STG.E.U16 desc[UR20][R6.64+0x80], R251 ;  /* 0x000080fb06007986 */ /* 0x000fe8000c101514 */
[----:B------:R1:W-:Y:S04]  /*101d0*/  STG.E.U16 desc[UR20][R6.64+0x82], R245 ;  /* 0x000082f506007986 */ /* 0x0003e8000c101514 */
[----:B------:R-:W-:Y:S04]  /*101e0*/  STG.E.U16 desc[UR20][R2.64+0x80], R243 ;  /* 0x000080f302007986 */ /* 0x000fe8000c101514 */
[----:B------:R-:W-:Y:S04]  /*101f0*/  STG.E.U16 desc[UR20][R2.64+0x82], R244 ;  /* 0x000082f402007986 */ /* 0x000fe8000c101514 */
[----:B----4-:R-:W-:Y:S01]  /*10200*/  STG.E.U16 desc[UR20][R4.64+0x90], R202 ;  /* 0x000090ca04007986 */ /* 0x010fe2000c101514 */
[----:B--2---:R-:W-:-:S03]  /*10210*/  HSET2.LE.AND R8, R78, R0, PT ;  /* 0x000000004e087233 */ /* 0x004fc60003803000 */
[----:B---3--:R-:W-:Y:S01]  /*10220*/  STG.E.U16 desc[UR20][R4.64+0x92], R201 ;  /* 0x000092c904007986 */ /* 0x008fe2000c101514 */
[--C-:B------:R-:W-:Y:S01]  /*10230*/  HSET2.LE.AND R9, R84, R0.reuse, PT ;  /* 0x0000000054097233 */ /* 0x100fe20003803000 */
[----:B-1----:R-:W-:Y:S01]  /*10240*/  IMAD.WIDE R6, R190, -0x70, R6 ;  /* 0xffffff90be067825 */ /* 0x002fe200078e0206 */
[----:B------:R-:W-:Y:S02]  /*10250*/  LOP3.LUT R12, R200, R8, RZ, 0xc0, !PT ;  /* 0x00000008c80c7212 */ /* 0x000fe400078ec0ff */
[----:B------:R-:W-:Y:S01]  /*10260*/  HSET2.LE.AND R8, R11, R0, PT ;  /* 0x000000000b087233 */ /* 0x000fe20003803000 */
[----:B------:R-:W2:Y:S01]  /*10270*/  LDL.LU R200, [R1+0x348] ;  /* 0x0003480001c87983 */ /* 0x000ea20000300800 */
[----:B------:R-:W-:-:S03]  /*10280*/  LOP3.LUT R13, R191, R9, RZ, 0xc0, !PT ;  /* 0x00000009bf0d7212 */ /* 0x000fc600078ec0ff */
[----:B------:R-:W-:Y:S04]  /*10290*/  STG.E.U16 desc[UR20][R6.64+0x90], R193 ;  /* 0x000090c106007986 */ /* 0x000fe8000c101514 */
[----:B------:R1:W-:Y:S01]  /*102a0*/  STG.E.U16 desc[UR20][R6.64+0x92], R192 ;  /* 0x000092c006007986 */ /* 0x0003e2000c101514 */
[----:B------:R-:W-:-:S03]  /*102b0*/  LOP3.LUT R15, R198, R8, RZ, 0xc0, !PT ;  /* 0x00000008c60f7212 */ /* 0x000fc600078ec0ff */
[----:B------:R-:W3:Y:S04]  /*102c0*/  LDL.LU R191, [R1+0x344] ;  /* 0x0003440001bf7983 */ /* 0x000ee80000300800 */
[----:B------:R-:W4:Y:S04]  /*102d0*/  LDL.LU R197, [R1+0x340] ;  /* 0x0003400001c57983 */ /* 0x000f280000300800 */
[----:B------:R-:W2:Y:S01]  /*102e0*/  LDL.LU R198, [R1+0x33c] ;  /* 0x00033c0001c67983 */ /* 0x000ea20000300800 */
[----:B-1----:R-:W-:-:S05]  /*102f0*/  IMAD.WIDE R6, R190, 0x70, R6 ;  /* 0x00000070be067825 */ /* 0x002fca00078e0206 */
[----:B------:R1:W-:Y:S04]  /*10300*/  STG.E.U16 desc[UR20][R6.64+0x90], R199 ;  /* 0x000090c706007986 */ /* 0x0003e8000c101514 */
[----:B------:R1:W-:Y:S04]  /*10310*/  STG.E.U16 desc[UR20][R6.64+0x92], R196 ;  /* 0x000092c406007986 */ /* 0x0003e8000c101514 */
[----:B------:R1:W-:Y:S04]  /*10320*/  STG.E.U16 desc[UR20][R2.64+0x90], R194 ;  /* 0x000090c202007986 */ /* 0x0003e8000c101514 */
[----:B------:R1:W-:Y:S04]  /*10330*/  STG.E.U16 desc[UR20][R2.64+0x92], R195 ;  /* 0x000092c302007986 */ /* 0x0003e8000c101514 */
[----:B-1----:R-:W3:Y:S04]  /*10340*/  LDL.LU R199, [R1+0x338] ;  /* 0x0003380001c77983 */ /* 0x002ee80000300800 */
[----:B------:R-:W4:Y:S04]  /*10350*/  LDL.LU R196, [R1+0x334] ;  /* 0x0003340001c47983 */ /* 0x000f280000300800 */
[----:B------:R-:W4:Y:S04]  /*10360*/  LDL.LU R194, [R1+0x330] ;  /* 0x0003300001c27983 */ /* 0x000f280000300800 */
[----:B------:R-:W4:Y:S01]  /*10370*/  LDL.LU R195, [R1+0x32c] ;  /* 0x00032c0001c37983 */ /* 0x000f220000300800 */
[----:B------:R-:W-:-:S04]  /*10380*/  IMAD.WIDE R8, R190, -0x70, R6 ;  /* 0xffffff90be087825 */ /* 0x000fc800078e0206 */
[C---:B------:R-:W-:Y:S01]  /*10390*/  IMAD.WIDE R6, R190.reuse, 0x70, R8 ;  /* 0x00000070be067825 */ /* 0x040fe200078e0208 */
[C---:B------:R-:W-:Y:S08]  /*103a0*/  HMMA.16816.F32.BF16 R68, R16.reuse, R20, R68 ;  /* 0x000000141044723c */ /* 0x040ff00000041844 */
[C---:B------:R-:W-:Y:S08]  /*103b0*/  HMMA.16816.F32.BF16 R60, R16.reuse, R22, R60 ;  /* 0x00000016103c723c */ /* 0x040ff0000004183c */
[C---:B------:R-:W-:Y:S08]  /*103c0*/  HMMA.16816.F32.BF16 R52, R16.reuse, R24, R52 ;  /* 0x000000181034723c */ /* 0x040ff00000041834 */
[----:B------:R-:W-:Y:S01]  /*103d0*/  HMMA.16816.F32.BF16 R44, R16, R26, R44 ;  /* 0x0000001a102c723c */ /* 0x000fe2000004182c */
[----:B--2---:R-:W-:Y:S04]  /*103e0*/  STG.E.U16 desc[UR20][R4.64+0xa2], R198 ;  /* 0x0000a2c604007986 */ /* 0x004fe8000c101514 */
[----:B---3--:R-:W-:Y:S04]  /*103f0*/  STG.E.U16 desc[UR20][R4.64+0xa0], R199 ;  /* 0x0000a0c704007986 */ /* 0x008fe8000c101514 */
[----:B----4-:R-:W-:Y:S04]  /*10400*/  STG.E.U16 desc[UR20][R8.64+0xa0], R197 ;  /* 0x0000a0c508007986 */ /* 0x010fe8000c101514 */
[----:B------:R1:W-:Y:S04]  /*10410*/  STG.E.U16 desc[UR20][R8.64+0xa2], R196 ;  /* 0x0000a2c408007986 */ /* 0x0003e8000c101514 */
[----:B------:R-:W-:Y:S04]  /*10420*/  STG.E.U16 desc[UR20][R6.64+0xa0], R252 ;  /* 0x0000a0fc06007986 */ /* 0x000fe8000c101514 */
[----:B------:R2:W-:Y:S04]  /*10430*/  STG.E.U16 desc[UR20][R6.64+0xa2], R250 ;  /* 0x0000a2fa06007986 */ /* 0x0005e8000c101514 */
[----:B------:R-:W-:Y:S04]  /*10440*/  STG.E.U16 desc[UR20][R2.64+0xa0], R249 ;  /* 0x0000a0f902007986 */ /* 0x000fe8000c101514 */
[----:B------:R-:W-:Y:S01]  /*10450*/  STG.E.U16 desc[UR20][R2.64+0xa2], R248 ;  /* 0x0000a2f802007986 */ /* 0x000fe2000c101514 */
[----:B-1----:R-:W-:Y:S01]  /*10460*/  IMAD.WIDE R8, R190, -0x70, R6 ;  /* 0xffffff90be087825 */ /* 0x002fe200078e0206 */
[----:B--2---:R-:W-:-:S02]  /*10470*/  LOP3.LUT R6, R162, 0xff00ff, RZ, 0xc0, !PT ;  /* 0x00ff00ffa2067812 */ /* 0x004fc400078ec0ff */
[----:B------:R-:W-:Y:S03]  /*10480*/  STG.E.U16 desc[UR20][R4.64+0xb0], R195 ;  /* 0x0000b0c304007986 */ /* 0x000fe6000c101514 */
[--C-:B------:R-:W-:Y:S01]  /*10490*/  HSET2.LE.AND R17, R6, R0.reuse, PT ;  /* 0x0000000006117233 */ /* 0x100fe20003803000 */
[----:B------:R-:W-:Y:S01]  /*104a0*/  IMAD.WIDE R6, R190, 0x70, R8 ;  /* 0x00000070be067825 */ /* 0x000fe200078e0208 */
[----:B------:R-:W-:Y:S04]  /*104b0*/  STG.E.U16 desc[UR20][R4.64+0xb2], R194 ;  /* 0x0000b2c204007986 */ /* 0x000fe8000c101514 */
[----:B------:R-:W-:Y:S04]  /*104c0*/  STG.E.U16 desc[UR20][R8.64+0xb0], R191 ;  /* 0x0000b0bf08007986 */ /* 0x000fe8000c101514 */
[----:B------:R-:W-:Y:S04]  /*104d0*/  STG.E.U16 desc[UR20][R8.64+0xb2], R200 ;  /* 0x0000b2c808007986 */ /* 0x000fe8000c101514 */
[----:B------:R1:W-:Y:S04]  /*104e0*/  STG.E.U16 desc[UR20][R6.64+0xb0], R186 ;  /* 0x0000b0ba06007986 */ /* 0x0003e8000c101514 */
[----:B-1----:R-:W2:Y:S04]  /*104f0*/  LDL.LU R186, [R1+0x328] ;  /* 0x0003280001ba7983 */ /* 0x002ea80000300800 */
[----:B------:R1:W-:Y:S01]  /*10500*/  STG.E.U16 desc[UR20][R6.64+0xb2], R184 ;  /* 0x0000b2b806007986 */ /* 0x0003e2000c101514 */
[----:B------:R-:W-:Y:S01]  /*10510*/  HMMA.16816.F32.BF16 R36, R12, R24, R36 ;  /* 0x000000180c24723c */ /* 0x000fe20000041824 */
[----:B------:R-:W-:Y:S01]  /*10520*/  IMAD.MOV.U32 R19, RZ, RZ, R160 ;  /* 0x000000ffff137224 */ /* 0x000fe200078e00a0 */
[--C-:B------:R-:W-:Y:S01]  /*10530*/  HSET2.LE.AND R11, R51, R0.reuse, PT ;  /* 0x00000000330b7233 */ /* 0x100fe20003803000 */
[----:B------:R-:W-:Y:S01]  /*10540*/  IMAD.MOV.U32 R24, RZ, RZ, R159 ;  /* 0x000000ffff187224 */ /* 0x000fe200078e009f */
[----:B------:R-:W-:Y:S01]  /*10550*/  HSET2.LE.AND R10, R156, R0, PT ;  /* 0x000000009c0a7233 */ /* 0x000fe20003803000 */
[----:B-1----:R-:W3:Y:S02]  /*10560*/  LDL.LU R184, [R1+0x324] ;  /* 0x0003240001b87983 */ /* 0x002ee40000300800 */
[----:B------:R-:W-:-:S02]  /*10570*/  LOP3.LUT R141, R19, R11, RZ, 0xc0, !PT ;  /* 0x0000000b138d7212 */ /* 0x000fc400078ec0ff */
[----:B------:R-:W-:Y:S01]  /*10580*/  LOP3.LUT R142, R24, R10, RZ, 0xc0, !PT ;  /* 0x0000000a188e7212 */ /* 0x000fe200078ec0ff */
[C---:B------:R-:W-:Y:S01]  /*10590*/  IMAD.WIDE R10, R190.reuse, -0x70, R6 ;  /* 0xffffff90be0a7825 */ /* 0x040fe200078e0206 */
[----:B------:R1:W-:Y:S03]  /*105a0*/  STG.E.U16 desc[UR20][R2.64+0xb0], R137 ;  /* 0x0000b08902007986 */ /* 0x0003e6000c101514 */
[C---:B------:R-:W-:Y:S01]  /*105b0*/  IMAD.WIDE R6, R190.reuse, 0x70, R10 ;  /* 0x00000070be067825 */ /* 0x040fe200078e020a */
[----:B------:R-:W-:Y:S04]  /*105c0*/  STG.E.U16 desc[UR20][R2.64+0xb2], R223 ;  /* 0x0000b2df02007986 */ /* 0x000fe8000c101514 */
[----:B------:R-:W-:Y:S01]  /*105d0*/  STG.E.U16 desc[UR20][R4.64+0xc0], R189 ;  /* 0x0000c0bd04007986 */ /* 0x000fe2000c101514 */
[----:B------:R-:W-:-:S03]  /*105e0*/  IMAD.WIDE R8, R190, -0x70, R6 ;  /* 0xffffff90be087825 */ /* 0x000fc600078e0206 */
[----:B------:R-:W-:Y:S04]  /*105f0*/  STG.E.U16 desc[UR20][R4.64+0xc2], R188 ;  /* 0x0000c2bc04007986 */ /* 0x000fe8000c101514 */
[----:B------:R-:W-:Y:S01]  /*10600*/  STG.E.U16 desc[UR20][R10.64+0xc0], R187 ;  /* 0x0000c0bb0a007986 */ /* 0x000fe2000c101514 */
[----:B------:R-:W-:-:S03]  /*10610*/  HSET2.LE.AND R16, R79, R0, PT ;  /* 0x000000004f107233 */ /* 0x000fc60003803000 */
[----:B-1----:R1:W5:Y:S04]  /*10620*/  LDL.LU R137, [R1+0x320] ;  /* 0x0003200001897983 */ /* 0x0023680000300800 */
[----:B--2---:R2:W-:Y:S04]  /*10630*/  STG.E.U16 desc[UR20][R10.64+0xc2], R186 ;  /* 0x0000c2ba0a007986 */ /* 0x0045e8000c101514 */
[----:B------:R-:W-:Y:S04]  /*10640*/  STG.E.U16 desc[UR20][R6.64+0xc0], R228 ;  /* 0x0000c0e406007986 */ /* 0x000fe8000c101514 */
[----:B------:R4:W-:Y:S01]  /*10650*/  STG.E.U16 desc[UR20][R6.64+0xc2], R225 ;  /* 0x0000c2e106007986 */ /* 0x0009e2000c101514 */
[----:B--2---:R-:W-:-:S02]  /*10660*/  HSET2.LE.AND R10, R116, R0, PT ;  /* 0x00000000740a7233 */ /* 0x004fc40003803000 */
        /* <DEDUP_REMOVED lines=18> */
[----:B---3--:R-:W-:Y:S04]  /*10790*/  STG.E.U16 desc[UR20][R4.64+0xd0], R184 ;  /* 0x0000d0b804007986 */ /* 0x008fe8000c101514 */
[----:B------:R-:W-:Y:S04]  /*107a0*/  STG.E.U16 desc[UR20][R4.64+0xd2], R183 ;  /* 0x0000d2b704007986 */ /* 0x000fe8000c101514 */
[----:B------:R-:W-:Y:S04]  /*107b0*/  STG.E.U16 desc[UR20][R8.64+0xd0], R182 ;  /* 0x0000d0b608007986 */ /* 0x000fe8000c101514 */
[----:B------:R3:W-:Y:S01]  /*107c0*/  STG.E.U16 desc[UR20][R8.64+0xd2], R185 ;  /* 0x0000d2b908007986 */ /* 0x0007e2000c101514 */
[----:B------:R-:W-:Y:S03]  /*107d0*/  HMMA.16816.F32.BF16 R12, R12, R26, R28 ;  /* 0x0000001a0c0c723c */ /* 0x000fe6000004181c */
[----:B------:R-:W-:Y:S04]  /*107e0*/  STG.E.U16 desc[UR20][R6.64+0xd0], R229 ;  /* 0x0000d0e506007986 */ /* 0x000fe8000c101514 */
[----:B------:R4:W-:Y:S01]  /*107f0*/  STG.E.U16 desc[UR20][R6.64+0xd2], R224 ;  /* 0x0000d2e006007986 */ /* 0x0009e2000c101514 */
[----:B------:R-:W-:-:S03]  /*10800*/  IMAD.MOV.U32 R18, RZ, RZ, R161 ;  /* 0x000000ffff127224 */ /* 0x000fc600078e00a1 */
[----:B------:R-:W-:Y:S01]  /*10810*/  STG.E.U16 desc[UR20][R2.64+0xd0], R222 ;  /* 0x0000d0de02007986 */ /* 0x000fe2000c101514 */
[----:B------:R-:W-:-:S03]  /*10820*/  IMAD.MOV.U32 R25, RZ, RZ, R157 ;  /* 0x000000ffff197224 */ /* 0x000fc600078e009d */
[----:B------:R-:W-:Y:S01]  /*10830*/  STG.E.U16 desc[UR20][R2.64+0xd2], R219 ;  /* 0x0000d2db02007986 */ /* 0x000fe2000c101514 */
[----:B---3--:R-:W-:-:S03]  /*10840*/  IMAD.WIDE R8, R190, -0x70, R6 ;  /* 0xffffff90be087825 */ /* 0x008fc600078e0206 */
[----:B------:R-:W-:Y:S01]  /*10850*/  STG.E.U16 desc[UR20][R4.64+0xe0], R181 ;  /* 0x0000e0b504007986 */ /* 0x000fe2000c101514 */
[----:B----4-:R-:W-:-:S03]  /*10860*/  IMAD.WIDE R6, R190, 0x70, R8 ;  /* 0x00000070be067825 */ /* 0x010fc600078e0208 */
[----:B------:R-:W-:Y:S04]  /*10870*/  STG.E.U16 desc[UR20][R4.64+0xe2], R180 ;  /* 0x0000e2b404007986 */ /* 0x000fe8000c101514 */
        /* <DEDUP_REMOVED lines=28> */
[----:B------:R-:W2:Y:S01]  /*10a40*/  LDL.LU R100, [R1+0x130] ;  /* 0x0001300001647983 */ /* 0x000ea20000300800 */
[----:B------:R-:W1:Y:S01]  /*10a50*/  LDC R211, c[0x0][0x4f8] ;  /* 0x00013e00ffd37b82 */ /* 0x000e620000000800 */
[C---:B------:R-:W-:Y:S01]  /*10a60*/  IMAD.SHL.U32 R0, R209.reuse, 0x20, RZ ;  /* 0x00000020d1007824 */ /* 0x040fe200078e00ff */
[----:B------:R-:W3:Y:S01]  /*10a70*/  LDCU UR9, c[0x0][0x440] ;  /* 0x00008800ff0977ac */ /* 0x000ee20008000800 */
[----:B------:R-:W2:Y:S01]  /*10a80*/  LDL.LU R101, [R1+0x134] ;  /* 0x0001340001657983 */ /* 0x000ea20000300800 */
[C---:B------:R-:W-:Y:S01]  /*10a90*/  IMAD.SHL.U32 R2, R209.reuse, 0x4, RZ ;  /* 0x00000004d1027824 */ /* 0x040fe200078e00ff */
[----:B------:R-:W-:Y:S01]  /*10aa0*/  SHF.R.U32.HI R3, RZ, 0x1, R209 ;  /* 0x00000001ff037819 */ /* 0x000fe200000116d1 */
[----:B------:R-:W-:Y:S01]  /*10ab0*/  IMAD.MOV.U32 R218, RZ, RZ, R4 ;  /* 0x000000ffffda7224 */ /* 0x000fe200078e0004 */
[----:B------:R-:W4:Y:S01]  /*10ac0*/  LDL.LU.64 R102, [R1+0x128] ;  /* 0x0001280001667983 */ /* 0x000f220000300a00 */
[----:B------:R-:W-:Y:S01]  /*10ad0*/  LOP3.LUT R194, R0, 0xc0, RZ, 0xc0, !PT ;  /* 0x000000c000c27812 */ /* 0x000fe200078ec0ff */
[----:B------:R-:W-:Y:S01]  /*10ae0*/  IMAD.MOV.U32 R217, RZ, RZ, R5 ;  /* 0x000000ffffd97224 */ /* 0x000fe200078e0005 */
[C---:B------:R-:W-:Y:S01]  /*10af0*/  LOP3.LUT P0, RZ, R209.reuse, 0x4, RZ, 0xc0, !PT ;  /* 0x00000004d1ff7812 */ /* 0x040fe2000780c0ff */
[C---:B------:R-:W-:Y:S01]  /*10b00*/  IMAD.SHL.U32 R4, R209.reuse, 0x8, RZ ;  /* 0x00000008d1047824 */ /* 0x040fe200078e00ff */
[----:B------:R-:W-:Y:S01]  /*10b10*/  LOP3.LUT R194, R194, 0x18, R2, 0xf8, !PT ;  /* 0x00000018c2c27812 */ /* 0x000fe200078ef802 */
[C---:B------:R-:W-:Y:S01]  /*10b20*/  IMAD.SHL.U32 R5, R209.reuse, 0x10, RZ ;  /* 0x00000010d1057824 */ /* 0x040fe200078e00ff */
[----:B------:R-:W-:Y:S01]  /*10b30*/  ULEA.HI UR22, UR22, 0xfffffffe, URZ, 0x19 ;  /* 0xfffffffe16167891 */ /* 0x000fe2000f8fc8ff */
[----:B------:R-:W-:Y:S01]  /*10b40*/  IMAD.MOV.U32 R207, RZ, RZ, 0x20 ;  /* 0x00000020ffcf7424 */ /* 0x000fe200078e00ff */
[----:B------:R-:W-:Y:S01]  /*10b50*/  LOP3.LUT R194, R194, 0x8, R3, 0x78, !PT ;  /* 0x00000008c2c27812 */ /* 0x000fe200078e7803 */
[----:B------:R-:W-:Y:S01]  /*10b60*/  IMAD.SHL.U32 R208, R209, 0x20, RZ ;  /* 0x00000020d1d07824 */ /* 0x000fe200078e00ff */
[----:B------:R-:W-:Y:S01]  /*10b70*/  LOP3.LUT R3, R130, UR7, RZ, 0x3c, !PT ;  /* 0x0000000782037c12 */ /* 0x000fe2000f8e3cff */
[----:B-----5:R-:W-:Y:S01]  /*10b80*/  IMAD.MOV.U32 R133, RZ, RZ, R134 ;  /* 0x000000ffff857224 */ /* 0x020fe200078e0086 */
[----:B------:R-:W-:Y:S01]  /*10b90*/  LOP3.LUT R194, R194, 0x120, R0, 0xf8, !PT ;  /* 0x00000120c2c27812 */ /* 0x000fe200078ef800 */
[----:B------:R-:W-:Y:S01]  /*10ba0*/  IMAD.MOV.U32 R132, RZ, RZ, R135 ;  /* 0x000000ffff847224 */ /* 0x000fe200078e0087 */
[----:B------:R-:W-:Y:S01]  /*10bb0*/  LOP3.LUT R4, R4, 0x18, RZ, 0xc0, !PT ;  /* 0x0000001804047812 */ /* 0x000fe200078ec0ff */
[----:B------:R-:W1:Y:S02]  /*10bc0*/  LDCU UR4, c[0x0][0x45c] ;  /* 0x00008b80ff0477ac */ /* 0x000e640008000800 */
[----:B-1----:R-:W-:-:S02]  /*10bd0*/  LOP3.LUT R211, R211, 0xff, RZ, 0xc0, !PT ;  /* 0x000000ffd3d37812 */ /* 0x002fc400078ec0ff */
[----:B------:R-:W-:Y:S01]  /*10be0*/  LEA R194, R194, UR5, 0x1 ;  /* 0x00000005c2c27c11 */ /* 0x000fe2000f8e08ff */
[----:B------:R-:W1:Y:S01]  /*10bf0*/  LDCU.U8 UR8, c[0x0][0x4f8] ;  /* 0x00009f00ff0877ac */ /* 0x000e620008000000 */
[----:B------:R-:W-:Y:S01]  /*10c00*/  LOP3.LUT R206, R5, 0x100, RZ, 0xc0, !PT ;  /* 0x0000010005ce7812 */ /* 0x000fe200078ec0ff */
[----:B------:R-:W-:Y:S01]  /*10c10*/  IMAD R211, R211, 0x10000, R211 ;  /* 0x00010000d3d37824 */ /* 0x000fe200078e02d3 */
[----:B------:R-:W-:Y:S02]  /*10c20*/  SEL R207, R207, 0xffffffe0, !P0 ;  /* 0xffffffe0cfcf7807 */ /* 0x000fe40004000000 */
[----:B---3--:R-:W-:Y:S02]  /*10c30*/  ISETP.GE.AND P2, PT, R4, UR9, PT ;  /* 0x0000000904007c0c */ /* 0x008fe4000bf46270 */
[----:B------:R-:W-:Y:S02]  /*10c40*/  LOP3.LUT R206, R206, 0x20, R208, 0xf8, !PT ;  /* 0x00000020cece7812 */ /* 0x000fe400078ef8d0 */
[----:B--2---:R-:W-:Y:S01]  /*10c50*/  IADD3 R2, PT, PT, R101, UR23, R100 ;  /* 0x0000001765027c10 */ /* 0x004fe2000fffe064 */
[----:B------:R-:W2:Y:S01]  /*10c60*/  LDCU UR23, c[0x0][0x448] ;  /* 0x00008900ff1777ac */ /* 0x000ea20008000800 */
[----:B----4-:R-:W3:Y:S01]  /*10c70*/  S2R R103, SR_TID.X ;  /* 0x0000000000677919 */ /* 0x010ee20000002100 */
[----:B------:R-:W-:-:S02]  /*10c80*/  LOP3.LUT R6, R102, UR7, RZ, 0x3c, !PT ;  /* 0x0000000766067c12 */ /* 0x000fc4000f8e3cff */
[----:B------:R-:W-:Y:S01]  /*10c90*/  VIADD R2, R2, UR19 ;  /* 0x0000001302027c36 */ /* 0x000fe20008000000 */
[----:B------:R-:W4:Y:S02]  /*10ca0*/  LDCU UR7, c[0x0][0x440] ;  /* 0x00008800ff0777ac */ /* 0x000f240008000800 */
[----:B------:R1:W-:Y:S04]  /*10cb0*/  STL [R1+0xd8], R6 ;  /* 0x0000d80601007387 */ /* 0x0003e80000100800 */
[----:B------:R4:W-:Y:S01]  /*10cc0*/  STL [R1+0xdc], R3 ;  /* 0x0000dc0301007387 */ /* 0x0009e20000100800 */
[----:B--2---:R-:W-:Y:S01]  /*10cd0*/  USHF.L.U32 UR23, UR23, 0x3, URZ ;  /* 0x0000000317177899 */ /* 0x004fe200080006ff */
[----:B-1----:R-:W1:Y:S01]  /*10ce0*/  LDC.64 R6, c[0x0][0x3c0] ;  /* 0x0000f000ff067b82 */ /* 0x002e620000000a00 */
[----:B---3--:R-:W-:-:S02]  /*10cf0*/  IMAD.SHL.U32 R103, R103, 0x2, RZ ;  /* 0x0000000267677824 */ /* 0x008fc400078e00ff */
[----:B----4-:R-:W-:-:S03]  /*10d00*/  IMAD.MOV.U32 R3, RZ, RZ, R136 ;  /* 0x000000ffff037224 */ /* 0x010fc600078e0088 */
[----:B------:R-:W-:-:S05]  /*10d10*/  LOP3.LUT R103, R103, 0x6, RZ, 0xc0, !PT ;  /* 0x0000000667677812 */ /* 0x000fca00078ec0ff */
[----:B------:R-:W-:-:S05]  /*10d20*/  VIADD R0, R103, UR24 ;  /* 0x0000001867007c36 */ /* 0x000fca0008000000 */
[----:B------:R2:W-:Y:S04]  /*10d30*/  STL [R1+0x30c], R0 ;  /* 0x00030c0001007387 */ /* 0x0005e80000100800 */
[----:B-1----:R-:W-:Y:S04]  /*10d40*/  STL.64 [R1+0xb0], R6 ;  /* 0x0000b00601007387 */ /* 0x002fe80000100a00 */
[----:B------:R1:W-:Y:S01]  /*10d50*/  STL [R1+0x308], R2 ;  /* 0x0003080201007387 */ /* 0x0003e20000100800 */
[----:B--2---:R-:W-:Y:S02]  /*10d60*/  IMAD.MOV.U32 R0, RZ, RZ, R137 ;  /* 0x000000ffff007224 */ /* 0x004fe400078e0089 */
[----:B-1----:R-:W-:Y:S01]  /*10d70*/  VIADD R2, R194, 0x4000 ;  /* 0x00004000c2027836 */ /* 0x002fe20000000000 */
[----:B------:R-:W-:Y:S06]  /*10d80*/  BRA `(.L_x_836) ;  /* 0x0000000000b87947 */ /* 0x000fec0003800000 */
.L_x_838:
        /* <DEDUP_REMOVED lines=46> */
.L_x_836:
[----:B--2---:R-:W2:Y:S01]  /*11070*/  LDL R18, [R1+0xb0] ;  /* 0x0000b00001127983 */ /* 0x004ea20000100800 */
[----:B------:R-:W-:Y:S01]  /*11080*/  IMAD.SHL.U32 R215, R209, 0x8, RZ ;  /* 0x00000008d1d77824 */ /* 0x000fe200078e00ff */
[----:B------:R-:W-:Y:S04]  /*11090*/  DEPBAR.LE SB0, 0x0 ;  /* 0x000080000000791a */ /* 0x000fe80000000000 */
[----:B------:R-:W3:Y:S01]  /*110a0*/  LDL R15, [R1+0xb4] ;  /* 0x0000b400010f7983 */ /* 0x000ee20000100800 */
[----:B------:R-:W-:Y:S01]  /*110b0*/  LOP3.LUT R215, R215, 0x18, RZ, 0xc0, !PT ;  /* 0x00000018d7d77812 */ /* 0x000fe200078ec0ff */
[----:B------:R-:W-:Y:S01]  /*110c0*/  IMAD.SHL.U32 R2, R209, 0x10, RZ ;  /* 0x00000010d1027824 */ /* 0x000fe200078e00ff */
[----:B-----5:R-:W-:Y:S01]  /*110d0*/  SHF.R.U32.HI R203, RZ, 0x1, R209 ;  /* 0x00000001ffcb7819 */ /* 0x020fe200000116d1 */
[----:B------:R-:W4:Y:S01]  /*110e0*/  LDL R17, [R1+0x2fc] ;  /* 0x0002fc0001117983 */ /* 0x000f220000100800 */
[----:B------:R-:W-:Y:S01]  /*110f0*/  ISETP.GE.AND P1, PT, R215, UR7, PT ;  /* 0x00000007d7007c0c */ /* 0x000fe2000bf26270 */
[----:B------:R-:W-:Y:S01]  /*11100*/  IMAD.SHL.U32 R204, R209, 0x4, RZ ;  /* 0x00000004d1cc7824 */ /* 0x000fe200078e00ff */
[----:B------:R-:W-:Y:S01]  /*11110*/  LOP3.LUT R205, R2, 0x3e00, RZ, 0xc0, !PT ;  /* 0x00003e0002cd7812 */ /* 0x000fe200078ec0ff */
[----:B------:R-:W5:Y:S01]  /*11120*/  LDL R16, [R1+0x2f8] ;  /* 0x0002f80001107983 */ /* 0x000f620000100800 */
[----:B------:R-:W-:Y:S01]  /*11130*/  IMAD.U32 R134, RZ, RZ, UR22 ;  /* 0x00000016ff867e24 */ /* 0x000fe2000f8e00ff */
[----:B------:R-:W-:Y:S01]  /*11140*/  UISETP.NE.AND UP0, UPT, UR22, URZ, UPT ;  /* 0x000000ff1600728c */ /* 0x000fe2000bf05270 */
[----:B------:R-:W-:Y:S01]  /*11150*/  LOP3.LUT R2, R204, 0x18, RZ, 0xc0, !PT ;  /* 0x00000018cc027812 */ /* 0x000fe200078ec0ff */
[----:B------:R-:W-:Y:S03]  /*11160*/  BAR.SYNC.DEFER_BLOCKING 0x0 ;  /* 0x0000000000007b1d */ /* 0x000fe60000010000 */
[--C-:B------:R-:W-:Y:S03]  /*11170*/  LOP3.LUT R2, R2, 0xc0, R208.reuse, 0xf8, !PT ;  /* 0x000000c002027812 */ /* 0x100fe600078ef8d0 */
[----:B------:R-:W5:Y:S04]  /*11180*/  LDL R188, [R1+0x30c] ;  /* 0x00030c0001bc7983 */ /* 0x000f680000100800 */
[----:B------:R-:W5:Y:S01]  /*11190*/  LDL R135, [R1+0x308] ;  /* 0x0003080001877983 */ /* 0x000f620000100800 */
[----:B--2---:R-:W-:Y:S04]  /*111a0*/  IMAD.WIDE.U32 R4, R18, UR22, RZ ;  /* 0x0000001612047c25 */ /* 0x004fe8000f8e00ff */
[----:B------:R-:W-:Y:S02]  /*111b0*/  IMAD.SHL.U32 R6, R4, 0x80, RZ ;  /* 0x0000008004067824 */ /* 0x000fe400078e00ff */
[----:B---3--:R-:W-:Y:S03]  /*111c0*/  IMAD R5, R15, UR22, R5 ;  /* 0x000000160f057c24 */ /* 0x008fe6000f8e0205 */
[-C--:B------:R-:W-:Y:S02]  /*111d0*/  @!P1 LEA R9, P4, R18, R6.reuse, 0x5 ;  /* 0x0000000612099211 */ /* 0x080fe400078828ff */
[----:B------:R-:W-:Y:S02]  /*111e0*/  SHF.L.U64.HI R7, R4, 0x7, R5 ;  /* 0x0000000704077819 */ /* 0x000fe40000010205 */
[----:B------:R-:W-:Y:S02]  /*111f0*/  LOP3.LUT R4, R203, 0x8, RZ, 0xc0, !PT ;  /* 0x00000008cb047812 */ /* 0x000fe400078ec0ff */
[----:B------:R-:W-:Y:S02]  /*11200*/  LOP3.LUT R5, R205, 0x120, R208, 0xf8, !PT ;  /* 0x00000120cd057812 */ /* 0x000fe400078ef8d0 */
[----:B------:R-:W-:Y:S02]  /*11210*/  @!P1 LEA R10, P3, R18, R6, 0x6 ;  /* 0x00000006120a9211 */ /* 0x000fe400078630ff */
[----:B----4-:R-:W-:Y:S02]  /*11220*/  @!P2 LEA R14, P5, R6, R17, 0x1 ;  /* 0x00000011060ea211 */ /* 0x010fe400078a08ff */
[----:B------:R-:W-:Y:S01]  /*11230*/  LOP3.LUT R4, R5, R2, R4, 0xf6, !PT ;  /* 0x0000000205047212 */ /* 0x000fe200078ef604 */
[----:B------:R-:W-:Y:S01]  /*11240*/  @!P1 IMAD R5, R15, 0x60, RZ ;  /* 0x000000600f059824 */ /* 0x000fe200078e02ff */
[CCC-:B------:R-:W-:Y:S02]  /*11250*/  @!P1 LEA.HI.X R11, R18.reuse, R7.reuse, R15.reuse, 0x5, P4 ;  /* 0x00000007120b9211 */ /* 0x1c0fe400020f2c0f */
[----:B------:R-:W-:Y:S01]  /*11260*/  @!P1 LEA.HI.X R13, R18, R7, R15, 0x6, P3 ;  /* 0x00000007120d9211 */ /* 0x000fe200018f340f */
[----:B-----5:R-:W-:Y:S01]  /*11270*/  IMAD R134, R134, 0x80, R188 ;  /* 0x0000008086867824 */ /* 0x020fe200078e02bc */
[-CC-:B------:R-:W-:Y:S01]  /*11280*/  @!P2 LEA.HI.X R15, R6, R16.reuse, R7.reuse, 0x1, P5 ;  /* 0x00000010060fa211 */ /* 0x180fe200028f0c07 */
[----:B------:R-:W-:Y:S01]  /*11290*/  @!P1 IMAD.WIDE.U32 R6, R18, 0x60, R6 ;  /* 0x0000006012069825 */ /* 0x000fe200078e0006 */
[CC--:B------:R-:W-:Y:S02]  /*112a0*/  @!P1 LEA R8, P4, R9.reuse, R17.reuse, 0x1 ;  /* 0x0000001109089211 */ /* 0x0c0fe400078808ff */
[CC--:B------:R-:W-:Y:S01]  /*112b0*/  @!P1 LEA R12, P3, R10.reuse, R17.reuse, 0x1 ;  /* 0x000000110a0c9211 */ /* 0x0c0fe200078608ff */
[----:B------:R-:W-:Y:S01]  /*112c0*/  @!PT LDS RZ, [RZ] ;  /* 0x00000000fffff984 */ /* 0x000fe20000000800 */
[----:B------:R-:W-:Y:S01]  /*112d0*/  @!PT LDS RZ, [RZ] ;  /* 0x00000000fffff984 */ /* 0x000fe20000000800 */
[----:B------:R-:W-:Y:S01]  /*112e0*/  @!PT LDS RZ, [RZ] ;  /* 0x00000000fffff984 */ /* 0x000fe20000000800 */
[----:B------:R-:W-:Y:S01]  /*112f0*/  @!P2 LDGSTS.E.BYPASS.LTC128B.128 [R232+0x4000], desc[UR20][R14.64] ;  /* 0x040000000ee8afae */ /* 0x000fe2000b981a14 */
[-C--:B------:R-:W-:Y:S01]  /*11300*/  @!P1 LEA.HI.X R9, R9, R16.reuse, R11, 0x1, P4 ;  /* 0x0000001009099211 */ /* 0x080fe200020f0c0b */
[----:B------:R-:W-:Y:S01]  /*11310*/  @!P1 IMAD.IADD R5, R5, 0x1, R7 ;  /* 0x0000000105059824 */ /* 0x000fe200078e0207 */
[-C--:B------:R-:W-:Y:S01]  /*11320*/  @!P1 LEA.HI.X R13, R10, R16.reuse, R13, 0x1, P3 ;  /* 0x000000100a0d9211 */ /* 0x080fe200018f0c0d */
[----:B------:R-:W-:Y:S01]  /*11330*/  IMAD.IADD R210, R135, 0x1, -R134 ;  /* 0x0000000187d27824 */ /* 0x000fe200078e0a86 */
[----:B------:R-:W-:Y:S02]  /*11340*/  @!P1 LEA R10, P3, R6, R17, 0x1 ;  /* 0x00000011060a9211 */ /* 0x000fe400078608ff */
[----:B------:R-:W-:Y:S01]  /*11350*/  LOP3.LUT R2, R2, 0x8, R209, 0x78, !PT ;  /* 0x0000000802027812 */ /* 0x000fe200078e78d1 */
[----:B------:R-:W-:Y:S01]  /*11360*/  @P2 STS.128 [R232+0x4000], RZ ;  /* 0x004000ffe8002388 */ /* 0x000fe20000000c00 */
[----:B------:R-:W-:Y:S01]  /*11370*/  @!P1 LEA.HI.X R11, R6, R16, R5, 0x1, P3 ;  /* 0x00000010060b9211 */ /* 0x000fe200018f0c05 */
[----:B------:R-:W-:Y:S01]  /*11380*/  VIADD R135, R210, 0x48 ;  /* 0x00000048d2877836 */ /* 0x000fe20000000000 */
[----:B------:R-:W-:Y:S01]  /*11390*/  LOP3.LUT R2, R206, R2, RZ, 0xfc, !PT ;  /* 0x00000002ce027212 */ /* 0x000fe200078efcff */
[C---:B------:R-:W-:Y:S01]  /*113a0*/  VIADD R190, R210.reuse, 0xffffffe8 ;  /* 0xffffffe8d2be7836 */ /* 0x040fe20000000000 */
[C---:B------:R-:W-:Y:S01]  /*113b0*/  IADD3 R134, PT, PT, R210.reuse, 0x7, RZ ;  /* 0x00000007d2867810 */ /* 0x040fe20007ffe0ff */
[----:B------:R-:W-:Y:S01]  /*113c0*/  VIADD R191, R210, 0xffffffe7 ;  /* 0xffffffe7d2bf7836 */ /* 0x000fe20000000000 */
[----:B------:R-:W-:Y:S01]  /*113d0*/  LEA R136, R2, UR5, 0x1 ;  /* 0x0000000502887c11 */ /* 0x000fe2000f8e08ff */
[----:B------:R-:W-:Y:S01]  /*113e0*/  @P1 STS.128 [R232+0x4800], RZ ;  /* 0x004800ffe8001388 */ /* 0x000fe20000000c00 */
[----:B------:R-:W-:Y:S01]  /*113f0*/  IABS R134, R134 ;  /* 0x0000008600867213 */ /* 0x000fe20000000000 */
[C---:B------:R-:W-:Y:S01]  /*11400*/  VIADD R192, R210.reuse, 0xffffffe0 ;  /* 0xffffffe0d2c07836 */ /* 0x040fe20000000000 */
[----:B------:R-:W-:Y:S01]  /*11410*/  IABS R135, R135 ;  /* 0x0000008700877213 */ /* 0x000fe20000000000 */
[C---:B------:R-:W-:Y:S01]  /*11420*/  IMAD.IADD R2, R207.reuse, 0x1, R136 ;  /* 0x00000001cf027824 */ /* 0x040fe200078e0288 */
[----:B------:R-:W-:Y:S01]  /*11430*/  I2FP.F32.S32 R201, R134 ;  /* 0x0000008600c97245 */ /* 0x000fe20000201400 */
[C---:B------:R-:W-:Y:S01]  /*11440*/  VIADD R193, R210.reuse, 0xffffffdf ;  /* 0xffffffdfd2c17836 */ /* 0x040fe20000000000 */
[----:B------:R-:W-:Y:S01]  /*11450*/  I2FP.F32.S32 R135, R135 ;  /* 0x0000008700877245 */ /* 0x000fe20000201400 */
[----:B------:R-:W-:Y:S01]  /*11460*/  @!PT LDS RZ, [RZ] ;  /* 0x00000000fffff984 */ /* 0x000fe20000000800 */
[----:B------:R-:W-:Y:S01]  /*11470*/  @!PT LDS RZ, [RZ] ;  /* 0x00000000fffff984 */ /* 0x000fe20000000800 */
[----:B------:R-:W-:Y:S01]  /*11480*/  @!PT LDS RZ, [RZ] ;  /* 0x00000000fffff984 */ /* 0x000fe20000000800 */
[----:B------:R1:W-:Y:S01]  /*11490*/  @!P1 LDGSTS.E.BYPASS.LTC128B.128 [R232+0x4800], desc[UR20][R8.64] ;  /* 0x0480000008e89fae */ /* 0x0003e2000b981a14 */
[----:B------:R-:W-:Y:S01]  /*114a0*/  IABS R190, R190 ;  /* 0x000000be00be7213 */ /* 0x000fe20000000000 */
[C---:B------:R-:W-:Y:S01]  /*114b0*/  VIADD R188, R210.reuse, 0xffffffd0 ;  /* 0xffffffd0d2bc7836 */ /* 0x040fe20000000000 */
[----:B------:R-:W-:Y:S01]  /*114c0*/  IABS R191, R191 ;  /* 0x000000bf00bf7213 */ /* 0x000fe20000000000 */
[C---:B------:R-:W-:Y:S01]  /*114d0*/  VIADD R189, R210.reuse, 0xffffffcf ;  /* 0xffffffcfd2bd7836 */ /* 0x040fe20000000000 */
[----:B------:R-:W-:Y:S01]  /*114e0*/  IABS R192, R192 ;  /* 0x000000c000c07213 */ /* 0x000fe20000000000 */
[----:B------:R-:W-:Y:S01]  /*114f0*/  VIADD R212, R210, 0xffffffbf ;  /* 0xffffffbfd2d47836 */ /* 0x000fe20000000000 */
[----:B------:R-:W-:Y:S01]  /*11500*/  IABS R193, R193 ;  /* 0x000000c100c17213 */ /* 0x000fe20000000000 */
[----:B------:R-:W-:Y:S01]  /*11510*/  @P1 STS.128 [R232+0x5000], RZ ;  /* 0x005000ffe8001388 */ /* 0x000fe20000000c00 */
[----:B------:R-:W-:Y:S02]  /*11520*/  I2FP.F32.S32 R190, R190 ;  /* 0x000000be00be7245 */ /* 0x000fe40000201400 */
[----:B------:R-:W-:Y:S02]  /*11530*/  I2FP.F32.S32 R191, R191 ;  /* 0x000000bf00bf7245 */ /* 0x000fe40000201400 */
[----:B------:R-:W-:Y:S02]  /*11540*/  I2FP.F32.S32 R192, R192 ;  /* 0x000000c000c07245 */ /* 0x000fe40000201400 */
[----:B------:R-:W-:Y:S01]  /*11550*/  I2FP.F32.S32 R193, R193 ;  /* 0x000000c100c17245 */ /* 0x000fe20000201400 */
[----:B------:R-:W-:Y:S01]  /*11560*/  @!PT LDS RZ, [RZ] ;  /* 0x00000000fffff984 */ /* 0x000fe20000000800 */
[----:B------:R-:W-:Y:S01]  /*11570*/  @!PT LDS RZ, [RZ] ;  /* 0x00000000fffff984 */ /* 0x000fe20000000800 */
[----:B------:R-:W-:Y:S01]  /*11580*/  @!PT LDS RZ, [RZ] ;  /* 0x00000000fffff984 */ /* 0x000fe20000000800 */
[----:B------:R-:W-:Y:S01]  /*11590*/  @!P1 LDGSTS.E.BYPASS.LTC128B.128 [R232+0x5000], desc[UR20][R12.64] ;  /* 0x050000000ce89fae */ /* 0x000fe2000b981a14 */
[----:B------:R-:W-:Y:S02]  /*115a0*/  IABS R188, R188 ;  /* 0x000000bc00bc7213 */ /* 0x000fe40000000000 */
[----:B------:R-:W-:Y:S02]  /*115b0*/  IABS R189, R189 ;  /* 0x000000bd00bd7213 */ /* 0x000fe40000000000 */
[----:B------:R-:W-:Y:S02]  /*115c0*/  I2FP.F32.S32 R188, R188 ;  /* 0x000000bc00bc7245 */ /* 0x000fe40000201400 */
[----:B------:R-:W-:Y:S01]  /*115d0*/  I2FP.F32.S32 R189, R189 ;  /* 0x000000bd00bd7245 */ /* 0x000fe20000201400 */
[----:B------:R-:W-:Y:S01]  /*115e0*/  @P1 STS.128 [R232+0x5800], RZ ;  /* 0x005800ffe8001388 */ /* 0x000fe20000000c00 */
[----:B------:R-:W-:Y:S02]  /*115f0*/  IABS R212, R212 ;  /* 0x000000d400d47213 */ /* 0x000fe40000000000 */
[----:B-1----:R-:W-:Y:S02]  /*11600*/  LEA R8, R4, UR5, 0x1 ;  /* 0x0000000504087c11 */ /* 0x002fe4000f8e08ff */
[----:B------:R-:W-:Y:S03]  /*11610*/  I2FP.F32.S32 R212, R212 ;  /* 0x000000d400d47245 */ /* 0x000fe60000201400 */
[----:B------:R-:W-:Y:S01]  /*11620*/  @!PT LDS RZ, [RZ] ;  /* 0x00000000fffff984 */ /* 0x000fe20000000800 */
[----:B------:R-:W-:Y:S01]  /*11630*/  @!PT LDS RZ, [RZ] ;  /* 0x00000000fffff984 */ /* 0x000fe20000000800 */
[----:B------:R-:W-:Y:S01]  /*11640*/  @!PT LDS RZ, [RZ] ;  /* 0x00000000fffff984 */ /* 0x000fe20000000800 */
[----:B------:R1:W-:Y:S01]  /*11650*/  @!P1 LDGSTS.E.BYPASS.LTC128B.128 [R232+0x5800], desc[UR20][R10.64] ;  /* 0x058000000ae89fae */ /* 0x0003e2000b981a14 */
[----:B------:R-:W-:Y:S07]  /*11660*/  IMAD.IADD R180, R207, 0x1, R8 ;  /* 0x00000001cfb47824 */ /* 0x000fee00078e0208 */
[----:B------:R-:W-:Y:S08]  /*11670*/  LDSM.16.M88.4 R128, [R8] ;  /* 0x000000000880783b */ /* 0x000ff00000000200 */
[----:B------:R-:W2:Y:S08]  /*11680*/  LDSM.16.M88.4 R16, [R136+0x2000] ;  /* 0x002000008810783b */ /* 0x000eb00000000200 */
[----:B------:R-:W1:Y:S08]  /*11690*/  LDSM.16.M88.4 R124, [R8+0x1000] ;  /* 0x00100000087c783b */ /* 0x000e700000000200 */
[----:B------:R-:W3:Y:S08]  /*116a0*/  LDSM.16.M88.4 R32, [R136+0x2400] ;  /* 0x002400008820783b */ /* 0x000ef00000000200 */
[----:B------:R-:W0:Y:S08]  /*116b0*/  LDGDEPBAR ;  /* 0x00000000000079af */ /* 0x000e300000000000 */
[----:B------:R-:W4:Y:S08]  /*116c0*/  LDSM.16.M88.4 R48, [R136+0x2800] ;  /* 0x002800008830783b */ /* 0x000f300000000200 */
[----:B------:R-:W5:Y:S01]  /*116d0*/  LDSM.16.M88.4 R64, [R136+0x2c00] ;  /* 0x002c00008840783b */ /* 0x000f620000000200 */
[-C--:B--2---:R-:W-:Y:S07]  /*116e0*/  HMMA.16816.F32.BF16 R4, R128, R16.reuse, RZ ;  /* 0x000000108004723c */ /* 0x084fee00000418ff */
[----:B------:R-:W2:Y:S01]  /*116f0*/  LDSM.16.M88.4 R80, [R136+0x3000] ;  /* 0x003000008850783b */ /* 0x000ea20000000200 */
[C---:B-1----:R-:W-:Y:S07]  /*11700*/  HMMA.16816.F32.BF16 R8, R124.reuse, R16, RZ ;  /* 0x000000107c08723c */ /* 0x042fee00000418ff */
[----:B------:R-:W1:Y:S01]  /*11710*/  LDSM.16.M88.4 R96, [R136+0x3400] ;  /* 0x003400008860783b */ /* 0x000e620000000200 */
[-C--:B------:R-:W-:Y:S07]  /*11720*/  HMMA.16816.F32.BF16 R12, R124, R18.reuse, RZ ;  /* 0x000000127c0c723c */ /* 0x080fee00000418ff */
[----:B------:R-:W1:Y:S01]  /*11730*/  LDSM.16.M88.4 R112, [R136+0x3800] ;  /* 0x003800008870783b */ /* 0x000e620000000200 */
[C---:B------:R-:W-:Y:S07]  /*11740*/  HMMA.16816.F32.BF16 R16, R128.reuse, R18, RZ ;  /* 0x000000128010723c */ /* 0x040fee00000418ff */
[----:B------:R-:W1:Y:S01]  /*11750*/  LDSM.16.M88.4 R136, [R136+0x3c00] ;  /* 0x003c00008888783b */ /* 0x000e620000000200 */
        /* <DEDUP_REMOVED lines=35> */
[C---:B------:R-:W-:Y:S02]  /*11990*/  VIADD R177, R210.reuse, 0xffffffff ;  /* 0xffffffffd2b17836 */ /* 0x040fe40000000000 */
[C---:B------:R-:W-:Y:S02]  /*119a0*/  VIADD R176, R210.reuse, 0x8 ;  /* 0x00000008d2b07836 */ /* 0x040fe40000000000 */
[-C--:B------:R-:W-:Y:S03]  /*119b0*/  HMMA.16816.F32.BF16 R12, R180, R178.reuse, R12 ;  /* 0x000000b2b40c723c */ /* 0x080fe6000004180c */
[----:B------:R-:W-:Y:S01]  /*119c0*/  IABS R177, R177 ;  /* 0x000000b100b17213 */ /* 0x000fe20000000000 */
[----:B------:R-:W-:Y:S01]  /*119d0*/  FFMA.FTZ R7, R201, -UR6, R7 ;  /* 0x80000006c9077c23 */ /* 0x000fe20008010007 */
[----:B------:R-:W-:Y:S02]  /*119e0*/  IABS R176, R176 ;  /* 0x000000b000b07213 */ /* 0x000fe40000000000 */
[----:B------:R-:W-:Y:S01]  /*119f0*/  I2FP.F32.S32 R199, R177 ;  /* 0x000000b100c77245 */ /* 0x000fe20000201400 */
[C---:B------:R-:W-:Y:S04]  /*11a00*/  HMMA.16816.F32.BF16 R16, R172.reuse, R178, R16 ;  /* 0x000000b2ac10723c */ /* 0x040fe80000041810 */
[----:B------:R-:W-:Y:S01]  /*11a10*/  IABS R179, R210 ;  /* 0x000000d200b37213 */ /* 0x000fe20000000000 */
[C---:B------:R-:W-:Y:S01]  /*11a20*/  VIADD R178, R210.reuse, 0x47 ;  /* 0x00000047d2b27836 */ /* 0x040fe20000000000 */
[----:B------:R-:W-:Y:S01]  /*11a30*/  I2FP.F32.S32 R202, R176 ;  /* 0x000000b000ca7245 */ /* 0x000fe20000201400 */
[----:B------:R-:W-:Y:S01]  /*11a40*/  FFMA.FTZ R10, R135, -UR6, R10 ;  /* 0x80000006870a7c23 */ /* 0x000fe2000801000a */
[----:B------:R-:W-:Y:S01]  /*11a50*/  I2FP.F32.S32 R200, R179 ;  /* 0x000000b300c87245 */ /* 0x000fe20000201400 */
[-C--:B------:R-:W-:Y:S03]  /*11a60*/  HMMA.16816.F32.BF16 R20, R172, R184.reuse, R20 ;  /* 0x000000b8ac14723c */ /* 0x080fe60000041814 */
[----:B------:R-:W-:Y:S01]  /*11a70*/  IABS R178, R178 ;  /* 0x000000b200b27213 */ /* 0x000fe20000000000 */
[----:B------:R-:W-:Y:S02]  /*11a80*/  VIADD R135, R210, 0x40 ;  /* 0x00000040d2877836 */ /* 0x000fe40000000000 */
[----:B------:R-:W-:Y:S01]  /*11a90*/  FFMA.FTZ R4, R200, -UR6, R4 ;  /* 0x80000006c8047c23 */ /* 0x000fe20008010004 */
[----:B------:R-:W-:Y:S01]  /*11aa0*/  FFMA.FTZ R5, R199, -UR6, R5 ;  /* 0x80000006c7057c23 */ /* 0x000fe20008010005 */
[----:B------:R-:W-:Y:S01]  /*11ab0*/  I2FP.F32.S32 R134, R178 ;  /* 0x000000b200867245 */ /* 0x000fe20000201400 */
[C---:B------:R-:W-:Y:S01]  /*11ac0*/  HMMA.16816.F32.BF16 R24, R180.reuse, R184, R24 ;  /* 0x000000b8b418723c */ /* 0x040fe20000041818 */
[----:B------:R-:W2:Y:S03]  /*11ad0*/  LDSM.16.M88.4 R176, [R2+0x2c00] ;  /* 0x002c000002b0783b */ /* 0x000ea60000000200 */
[----:B------:R-:W-:Y:S01]  /*11ae0*/  IABS R135, R135 ;  /* 0x0000008700877213 */ /* 0x000fe20000000000 */
[----:B------:R-:W-:Y:S02]  /*11af0*/  VIADD R184, R210, 0xfffffff0 ;  /* 0xfffffff0d2b87836 */ /* 0x000fe40000000000 */
[----:B------:R-:W-:Y:S01]  /*11b00*/  FFMA.FTZ R11, R134, -UR6, R11 ;  /* 0x80000006860b7c23 */ /* 0x000fe2000801000b */
[C---:B------:R-:W-:Y:S01]  /*11b10*/  VIADD R134, R210.reuse, 0x3f ;  /* 0x0000003fd2867836 */ /* 0x040fe20000000000 */
[----:B------:R-:W-:Y:S01]  /*11b20*/  I2FP.F32.S32 R135, R135 ;  /* 0x0000008700877245 */ /* 0x000fe20000201400 */
[-C--:B------:R-:W-:Y:S03]  /*11b30*/  HMMA.16816.F32.BF16 R28, R180, R186.reuse, R28 ;  /* 0x000000bab41c723c */ /* 0x080fe6000004181c */
[----:B------:R-:W-:Y:S01]  /*11b40*/  IABS R184, R184 ;  /* 0x000000b800b87213 */ /* 0x000fe20000000000 */
[C---:B------:R-:W-:Y:S01]  /*11b50*/  FFMA.FTZ R8, R135.reuse, -UR6, R8 ;  /* 0x8000000687087c23 */ /* 0x040fe20008010008 */
[----:B------:R-:W-:Y:S01]  /*11b60*/  IABS R134, R134 ;  /* 0x0000008600867213 */ /* 0x000fe20000000000 */
[----:B------:R-:W-:Y:S01]  /*11b70*/  FFMA.FTZ R14, R135, -UR6, R14 ;  /* 0x80000006870e7c23 */ /* 0x000fe2000801000e */
[----:B------:R-:W-:Y:S01]  /*11b80*/  I2FP.F32.S32 R198, R184 ;  /* 0x000000b800c67245 */ /* 0x000fe20000201400 */
[C---:B------:R-:W-:Y:S04]  /*11b90*/  HMMA.16816.F32.BF16 R32, R172.reuse, R186, R32 ;  /* 0x000000baac20723c */ /* 0x040fe80000041820 */
[----:B------:R-:W-:Y:S01]  /*11ba0*/  I2FP.F32.S32 R134, R134 ;  /* 0x0000008600867245 */ /* 0x000fe20000201400 */
[----:B------:R-:W-:Y:S02]  /*11bb0*/  VIADD R135, R210, 0xfffffff8 ;  /* 0xfffffff8d2877836 */ /* 0x000fe40000000000 */
[----:B------:R-:W-:Y:S01]  /*11bc0*/  FFMA.FTZ R18, R200, -UR6, R18 ;  /* 0x80000006c8127c23 */ /* 0x000fe20008010012 */
[C---:B------:R-:W-:Y:S01]  /*11bd0*/  VIADD R184, R210.reuse, 0x17 ;  /* 0x00000017d2b87836 */ /* 0x040fe20000000000 */
[-C--:B-1----:R-:W-:Y:S03]  /*11be0*/  HMMA.16816.F32.BF16 R36, R172, R136.reuse, R36 ;  /* 0x00000088ac24723c */ /* 0x082fe60000041824 */
[----:B------:R-:W-:Y:S01]  /*11bf0*/  IABS R135, R135 ;  /* 0x0000008700877213 */ /* 0x000fe20000000000 */
[----:B------:R-:W-:Y:S01]  /*11c00*/  VIADD R185, R210, 0x2f ;  /* 0x0000002fd2b97836 */ /* 0x000fe20000000000 */
[----:B------:R-:W-:Y:S01]  /*11c10*/  IABS R184, R184 ;  /* 0x000000b800b87213 */ /* 0x000fe20000000000 */
[----:B------:R-:W-:Y:S01]  /*11c20*/  FFMA.FTZ R9, R134, -UR6, R9 ;  /* 0x8000000686097c23 */ /* 0x000fe20008010009 */
[----:B------:R-:W-:Y:S01]  /*11c30*/  I2FP.F32.S32 R196, R135 ;  /* 0x0000008700c47245 */ /* 0x000fe20000201400 */
[C---:B------:R-:W-:Y:S04]  /*11c40*/  HMMA.16816.F32.BF16 R40, R180.reuse, R136, R40 ;  /* 0x00000088b428723c */ /* 0x040fe80000041828 */
[----:B------:R-:W-:Y:S01]  /*11c50*/  I2FP.F32.S32 R184, R184 ;  /* 0x000000b800b87245 */ /* 0x000fe20000201400 */
[C---:B------:R-:W-:Y:S01]  /*11c60*/  VIADD R137, R210.reuse, 0x38 ;  /* 0x00000038d2897836 */ /* 0x040fe20000000000 */
[----:B------:R-:W-:Y:S01]  /*11c70*/  IABS R185, R185 ;  /* 0x000000b900b97213 */ /* 0x000fe20000000000 */
[C---:B------:R-:W-:Y:S01]  /*11c80*/  VIADD R136, R210.reuse, 0x37 ;  /* 0x00000037d2887836 */ /* 0x040fe20000000000 */
[-C--:B------:R-:W-:Y:S03]  /*11c90*/  HMMA.16816.F32.BF16 R44, R180, R138.reuse, R44 ;  /* 0x0000008ab42c723c */ /* 0x080fe6000004182c */
[----:B------:R-:W-:Y:S01]  /*11ca0*/  IABS R137, R137 ;  /* 0x0000008900897213 */ /* 0x000fe20000000000 */
[----:B------:R-:W-:Y:S01]  /*11cb0*/  VIADD R186, R210, 0xffffffd8 ;  /* 0xffffffd8d2ba7836 */ /* 0x000fe20000000000 */
[----:B------:R-:W-:Y:S01]  /*11cc0*/  IABS R136, R136 ;  /* 0x0000008800887213 */ /* 0x000fe20000000000 */
[----:B------:R-:W-:Y:S01]  /*11cd0*/  FFMA.FTZ R15, R134, -UR6, R15 ;  /* 0x80000006860f7c23 */ /* 0x000fe2000801000f */
[----:B------:R-:W-:Y:S01]  /*11ce0*/  I2FP.F32.S32 R137, R137 ;  /* 0x0000008900897245 */ /* 0x000fe20000201400 */
[C---:B------:R-:W-:Y:S04]  /*11cf0*/  HMMA.16816.F32.BF16 R48, R172.reuse, R138, R48 ;  /* 0x0000008aac30723c */ /* 0x040fe80000041830 */
[C---:B------:R-:W-:Y:S01]  /*11d00*/  IADD3 R138, PT, PT, R210.reuse, 0x30, RZ ;  /* 0x00000030d28a7810 */ /* 0x040fe20007ffe0ff */
[----:B------:R-:W-:Y:S01]  /*11d10*/  VIADD R139, R210, 0xffffffef ;  /* 0xffffffefd28b7836 */ /* 0x000fe20000000000 */
[----:B------:R-:W-:Y:S01]  /*11d20*/  I2FP.F32.S32 R136, R136 ;  /* 0x0000008800887245 */ /* 0x000fe20000201400 */
[C---:B------:R-:W-:Y:S01]  /*11d30*/  FFMA.FTZ R12, R137.reuse, -UR6, R12 ;  /* 0x80000006890c7c23 */ /* 0x040fe2000801000c */
[----:B------:R-:W-:Y:S01]  /*11d40*/  IABS R138, R138 ;  /* 0x0000008a008a7213 */ /* 0x000fe20000000000 */
[----:B------:R-:W-:Y:S01]  /*11d50*/  FFMA.FTZ R26, R137, -UR6, R26 ;  /* 0x80000006891a7c23 */ /* 0x000fe2000801001a */
[----:B------:R-:W-:Y:S01]  /*11d60*/  IABS R139, R139 ;  /* 0x0000008b008b7213 */ /* 0x000fe20000000000 */
[C---:B------:R-:W-:Y:S01]  /*11d70*/  FFMA.FTZ R13, R136.reuse, -UR6, R13 ;  /* 0x80000006880d7c23 */ /* 0x040fe2000801000d */
[----:B------:R-:W-:Y:S01]  /*11d80*/  I2FP.F32.S32 R135, R138 ;  /* 0x0000008a00877245 */ /* 0x000fe20000201400 */
[----:B------:R-:W-:Y:S01]  /*11d90*/  FFMA.FTZ R27, R136, -UR6, R27 ;  /* 0x80000006881b7c23 */ /* 0x000fe2000801001b */
[----:B------:R-:W-:Y:S01]  /*11da0*/  I2FP.F32.S32 R197, R139 ;  /* 0x0000008b00c57245 */ /* 0x000fe20000201400 */
[-C--:B--2---:R-:W-:Y:S01]  /*11db0*/  HMMA.16816.F32.BF16 R52, R172, R176.reuse, R52 ;  /* 0x000000b0ac34723c */ /* 0x084fe20000041834 */
[----:B------:R-:W1:Y:S02]  /*11dc0*/  LDSM.16.M88.4 R136, [R2+0x3000] ;  /* 0x003000000288783b */ /* 0x000e640000000200 */
[----:B------:R-:W-:Y:S01]  /*11dd0*/  IABS R186, R186 ;  /* 0x000000ba00ba7213 */ /* 0x000fe20000000000 */
[----:B------:R-:W-:Y:S01]  /*11de0*/  FFMA.FTZ R45, R184, -UR6, R45 ;  /* 0x80000006b82d7c23 */ /* 0x000fe2000801002d */
[C---:B------:R-:W-:Y:S02]  /*11df0*/  VIADD R134, R210.reuse, 0xfffffff7 ;  /* 0xfffffff7d2867836 */ /* 0x040fe40000000000 */
[C---:B------:R-:W-:Y:S01]  /*11e00*/  FFMA.FTZ R24, R135.reuse, -UR6, R24 ;  /* 0x8000000687187c23 */ /* 0x040fe20008010018 */
[----:B------:R-:W-:Y:S01]  /*11e10*/  I2FP.F32.S32 R186, R186 ;  /* 0x000000ba00ba7245 */ /* 0x000fe20000201400 */
[C---:B------:R-:W-:Y:S04]  /*11e20*/  HMMA.16816.F32.BF16 R56, R180.reuse, R176, R56 ;  /* 0x000000b0b438723c */ /* 0x040fe80000041838 */
[----:B------:R-:W-:Y:S01]  /*11e30*/  IABS R134, R134 ;  /* 0x0000008600867213 */ /* 0x000fe20000000000 */
[----:B------:R-:W-:Y:S01]  /*11e40*/  FFMA.FTZ R30, R135, -UR6, R30 ;  /* 0x80000006871e7c23 */ /* 0x000fe2000801001e */
[----:B------:R-:W-:Y:S02]  /*11e50*/  VIADD R135, R210, 0x28 ;  /* 0x00000028d2877836 */ /* 0x000fe40000000000 */
[----:B------:R-:W-:Y:S01]  /*11e60*/  FFMA.FTZ R19, R199, -UR6, R19 ;  /* 0x80000006c7137c23 */ /* 0x000fe20008010013 */
[----:B------:R-:W-:Y:S01]  /*11e70*/  I2FP.F32.S32 R195, R134 ;  /* 0x0000008600c37245 */ /* 0x000fe20000201400 */
[-C--:B------:R-:W-:Y:S03]  /*11e80*/  HMMA.16816.F32.BF16 R60, R180, R178.reuse, R60 ;  /* 0x000000b2b43c723c */ /* 0x080fe6000004183c */
[----:B------:R-:W-:Y:S01]  /*11e90*/  IABS R135, R135 ;  /* 0x0000008700877213 */ /* 0x000fe20000000000 */
[----:B------:R-:W-:Y:S02]  /*11ea0*/  IMAD.MOV.U32 R134, RZ, RZ, R185 ;  /* 0x000000ffff867224 */ /* 0x000fe400078e00b9 */
[----:B------:R-:W-:Y:S01]  /*11eb0*/  FFMA.FTZ R6, R202, -UR6, R6 ;  /* 0x80000006ca067c23 */ /* 0x000fe20008010006 */
[----:B------:R-:W-:Y:S01]  /*11ec0*/  VIADD R185, R210, 0x18 ;  /* 0x00000018d2b97836 */ /* 0x000fe20000000000 */
[----:B------:R-:W-:Y:S01]  /*11ed0*/  I2FP.F32.S32 R135, R135 ;  /* 0x0000008700877245 */ /* 0x000fe20000201400 */
[C---:B------:R-:W-:Y:S01]  /*11ee0*/  HMMA.16816.F32.BF16 R64, R172.reuse, R178, R64 ;  /* 0x000000b2ac40723c */ /* 0x040fe20000041840 */
[----:B------:R-:W2:Y:S03]  /*11ef0*/  LDSM.16.M88.4 R176, [R2+0x3400] ;  /* 0x0034000002b0783b */ /* 0x000ea60000000200 */
[----:B------:R-:W-:Y:S01]  /*11f00*/  I2FP.F32.S32 R134, R134 ;  /* 0x0000008600867245 */ /* 0x000fe20000201400 */
[----:B------:R-:W-:Y:S01]  /*11f10*/  FFMA.FTZ R59, R184, -UR6, R59 ;  /* 0x80000006b83b7c23 */ /* 0x000fe2000801003b */
[----:B------:R-:W-:Y:S01]  /*11f20*/  IABS R185, R185 ;  /* 0x000000b900b97213 */ /* 0x000fe20000000000 */
[C---:B------:R-:W-:Y:S02]  /*11f30*/  VIADD R184, R210.reuse, 0xffffffc0 ;  /* 0xffffffc0d2b87836 */ /* 0x040fe40000000000 */
[C---:B------:R-:W-:Y:S01]  /*11f40*/  FFMA.FTZ R28, R135.reuse, -UR6, R28 ;  /* 0x80000006871c7c23 */ /* 0x040fe2000801001c */
[----:B------:R-:W-:Y:S01]  /*11f50*/  VIADD R187, R210, 0xffffffd7 ;  /* 0xffffffd7d2bb7836 */ /* 0x000fe20000000000 */
[----:B------:R-:W-:Y:S01]  /*11f60*/  I2FP.F32.S32 R185, R185 ;  /* 0x000000b900b97245 */ /* 0x000fe20000201400 */
[C---:B------:R-:W-:Y:S01]  /*11f70*/  FFMA.FTZ R25, R134.reuse, -UR6, R25 ;  /* 0x8000000686197c23 */ /* 0x040fe20008010019 */
[----:B------:R-:W-:Y:S01]  /*11f80*/  IABS R184, R184 ;  /* 0x000000b800b87213 */ /* 0x000fe20000000000 */
[----:B------:R-:W-:Y:S01]  /*11f90*/  FFMA.FTZ R31, R134, -UR6, R31 ;  /* 0x80000006861f7c23 */ /* 0x000fe2000801001f */
[----:B------:R-:W-:Y:S01]  /*11fa0*/  IABS R187, R187 ;  /* 0x000000bb00bb7213 */ /* 0x000fe20000000000 */
[C---:B------:R-:W-:Y:S01]  /*11fb0*/  VIADD R134, R210.reuse, 0x27 ;  /* 0x00000027d2867836 */ /* 0x040fe20000000000 */
[----:B------:R-:W-:Y:S01]  /*11fc0*/  I2FP.F32.S32 R184, R184 ;  /* 0x000000b800b87245 */ /* 0x000fe20000201400 */
[-C--:B-1----:R-:W-:Y:S03]  /*11fd0*/  HMMA.16816.F32.BF16 R68, R172, R136.reuse, R68 ;  /* 0x00000088ac44723c */ /* 0x082fe60000041844 */
[----:B------:R-:W-:Y:S01]  /*11fe0*/  IABS R134, R134 ;  /* 0x0000008600867213 */ /* 0x000fe20000000000 */
[----:B------:R-:W-:Y:S01]  /*11ff0*/  FFMA.FTZ R42, R135, -UR6, R42 ;  /* 0x80000006872a7c23 */ /* 0x000fe2000801002a */
[----:B------:R-:W-:Y:S01]  /*12000*/  I2FP.F32.S32 R187, R187 ;  /* 0x000000bb00bb7245 */ /* 0x000fe20000201400 */
[----:B------:R-:W-:Y:S01]  /*12010*/  VIADD R135, R210, 0x20 ;  /* 0x00000020d2877836 */ /* 0x000fe20000000000 */
[----:B------:R-:W-:Y:S01]  /*12020*/  I2FP.F32.S32 R134, R134 ;  /* 0x0000008600867245 */ /* 0x000fe20000201400 */
[C---:B------:R-:W-:Y:S04]  /*12030*/  HMMA.16816.F32.BF16 R72, R180.reuse, R136, R72 ;  /* 0x00000088b448723c */ /* 0x040fe80000041848 */
[----:B------:R-:W-:Y:S01]  /*12040*/  IABS R135, R135 ;  /* 0x0000008700877213 */ /* 0x000fe20000000000 */
[C---:B------:R-:W-:Y:S01]  /*12050*/  FFMA.FTZ R29, R134.reuse, -UR6, R29 ;  /* 0x80000006861d7c23 */ /* 0x040fe2000801001d */
[----:B------:R-:W-:Y:S01]  /*12060*/  FFMA.FTZ R43, R134, -UR6, R43 ;  /* 0x80000006862b7c23 */ /* 0x000fe2000801002b */
[----:B------:R-:W-:Y:S01]  /*12070*/  IADD3 R134, PT, PT, R210, 0x1f, RZ ;  /* 0x0000001fd2867810 */ /* 0x000fe20007ffe0ff */
[-C--:B------:R-:W-:Y:S03]  /*12080*/  HMMA.16816.F32.BF16 R76, R180, R138.reuse, R76 ;  /* 0x0000008ab44c723c */ /* 0x080fe6000004184c */
[----:B------:R-:W-:Y:S01]  /*12090*/  IABS R134, R134 ;  /* 0x0000008600867213 */ /* 0x000fe20000000000 */
[----:B------:R-:W-:Y:S01]  /*120a0*/  FFMA.FTZ R68, R184, -UR6, R68 ;  /* 0x80000006b8447c23 */ /* 0x000fe20008010044 */
[----:B------:R-:W-:Y:S01]  /*120b0*/  I2FP.F32.S32 R135, R135 ;  /* 0x0000008700877245 */ /* 0x000fe20000201400 */
[----:B------:R-:W-:Y:S01]  /*120c0*/  FFMA.FTZ R44, R185, -UR6, R44 ;  /* 0x80000006b92c7c23 */ /* 0x000fe2000801002c */
[----:B------:R-:W-:Y:S01]  /*120d0*/  I2FP.F32.S32 R134, R134 ;  /* 0x0000008600867245 */ /* 0x000fe20000201400 */
[C---:B------:R-:W-:Y:S01]  /*120e0*/  HMMA.16816.F32.BF16 R80, R172.reuse, R138, R80 ;  /* 0x0000008aac50723c */ /* 0x040fe20000041850 */
[----:B------:R-:W1:Y:S03]  /*120f0*/  LDSM.16.M88.4 R136, [R2+0x3800] ;  /* 0x003800000288783b */ /* 0x000e660000000200 */
[----:B------:R-:W-:Y:S01]  /*12100*/  FFMA.FTZ R72, R200, -UR6, R72 ;  /* 0x80000006c8487c23 */ /* 0x000fe20008010048 */
[C---:B------:R-:W-:Y:S01]  /*12110*/  FFMA.FTZ R41, R134.reuse, -UR6, R41 ;  /* 0x8000000686297c23 */ /* 0x040fe20008010029 */
[----:B------:R-:W-:Y:S01]  /*12120*/  FFMA.FTZ R47, R134, -UR6, R47 ;  /* 0x80000006862f7c23 */ /* 0x000fe2000801002f */
[----:B------:R-:W-:Y:S01]  /*12130*/  VIADD R134, R210, 0xf ;  /* 0x0000000fd2867836 */ /* 0x000fe20000000000 */
[-C--:B--2---:R-:W-:Y:S03]  /*12140*/  HMMA.16816.F32.BF16 R84, R172, R176.reuse, R84 ;  /* 0x000000b0ac54723c */ /* 0x084fe60000041854 */
[----:B------:R-:W-:Y:S01]  /*12150*/  FFMA.FTZ R78, R200, -UR6, R78 ;  /* 0x80000006c84e7c23 */ /* 0x000fe2000801004e */
[----:B------:R-:W-:Y:S01]  /*12160*/  IABS R134, R134 ;  /* 0x0000008600867213 */ /* 0x000fe20000000000 */
[C---:B------:R-:W-:Y:S02]  /*12170*/  VIADD R200, R210.reuse, 0xffffffaf ;  /* 0xffffffafd2c87836 */ /* 0x040fe40000000000 */
[C---:B------:R-:W-:Y:S01]  /*12180*/  FFMA.FTZ R40, R135.reuse, -UR6, R40 ;  /* 0x8000000687287c23 */ /* 0x040fe20008010028 */
[----:B------:R-:W-:Y:S01]  /*12190*/  FFMA.FTZ R46, R135, -UR6, R46 ;  /* 0x80000006872e7c23 */ /* 0x000fe2000801002e */
[----:B------:R-:W-:Y:S01]  /*121a0*/  I2FP.F32.S32 R134, R134 ;  /* 0x0000008600867245 */ /* 0x000fe20000201400 */
[C---:B------:R-:W-:Y:S04]  /*121b0*/  HMMA.16816.F32.BF16 R88, R180.reuse, R176, R88 ;  /* 0x000000b0b458723c */ /* 0x040fe80000041858 */
[----:B------:R-:W-:Y:S01]  /*121c0*/  IABS R200, R200 ;  /* 0x000000c800c87213 */ /* 0x000fe20000000000 */
[----:B------:R-:W-:Y:S02]  /*121d0*/  VIADD R176, R210, 0xffffffb7 ;  /* 0xffffffb7d2b07836 */ /* 0x000fe40000000000 */
[----:B------:R-:W-:Y:S01]  /*121e0*/  FFMA.FTZ R82, R184, -UR6, R82 ;  /* 0x80000006b8527c23 */ /* 0x000fe20008010052 */
[----:B------:R-:W-:Y:S01]  /*121f0*/  VIADD R135, R210, 0x10 ;  /* 0x00000010d2877836 */ /* 0x000fe20000000000 */
[-C--:B------:R-:W-:Y:S03]  /*12200*/  HMMA.16816.F32.BF16 R92, R180, R178.reuse, R92 ;  /* 0x000000b2b45c723c */ /* 0x080fe6000004185c */
[----:B------:R-:W-:Y:S01]  /*12210*/  IABS R184, R176 ;  /* 0x000000b000b87213 */ /* 0x000fe20000000000 */
[C---:B------:R-:W-:Y:S01]  /*12220*/  FFMA.FTZ R57, R134.reuse, -UR6, R57 ;  /* 0x8000000686397c23 */ /* 0x040fe20008010039 */
[----:B------:R-:W-:Y:S01]  /*12230*/  IABS R135, R135 ;  /* 0x0000008700877213 */ /* 0x000fe20000000000 */
[----:B------:R-:W-:Y:S01]  /*12240*/  FFMA.FTZ R63, R134, -UR6, R63 ;  /* 0x80000006863f7c23 */ /* 0x000fe2000801003f */
[----:B------:R-:W-:Y:S01]  /*12250*/  I2FP.F32.S32 R184, R184 ;  /* 0x000000b800b87245 */ /* 0x000fe20000201400 */
[C---:B------:R-:W-:Y:S01]  /*12260*/  HMMA.16816.F32.BF16 R96, R172.reuse, R178, R96 ;  /* 0x000000b2ac60723c */ /* 0x040fe20000041860 */
[----:B------:R2:W3:Y:S01]  /*12270*/  LDSM.16.M88.4 R176, [R2+0x3c00] ;  /* 0x003c000002b0783b */ /* 0x0004e20000000200 */
[----:B------:R-:W-:Y:S04]  /*12280*/  DEPBAR.LE SB0, 0x0 ;  /* 0x000080000000791a */ /* 0x000fe80000000000 */
[----:B------:R-:W-:Y:S01]  /*12290*/  I2FP.F32.S32 R135, R135 ;  /* 0x0000008700877245 */ /* 0x000fe20000201400 */
[C---:B------:R-:W-:Y:S01]  /*122a0*/  VIADD R134, R210.reuse, 0xffffffc8 ;  /* 0xffffffc8d2867836 */ /* 0x040fe20000000000 */
[-C--:B-1----:R-:W-:Y:S01]  /*122b0*/  HMMA.16816.F32.BF16 R100, R172, R136.reuse, R100 ;  /* 0x00000088ac64723c */ /* 0x082fe20000041864 */
[----:B------:R-:W-:Y:S04]  /*122c0*/  BAR.SYNC.DEFER_BLOCKING 0x0 ;  /* 0x0000000000007b1d */ /* 0x000fe80000010000 */
[----:B------:R-:W-:Y:S01]  /*122d0*/  IABS R134, R134 ;  /* 0x0000008600867213 */ /* 0x000fe20000000000 */
[----:B------:R-:W-:Y:S01]  /*122e0*/  FFMA.FTZ R58, R185, -UR6, R58 ;  /* 0x80000006b93a7c23 */ /* 0x000fe2000801003a */
[C---:B------:R-:W-:Y:S01]  /*122f0*/  FFMA.FTZ R56, R135.reuse, -UR6, R56 ;  /* 0x8000000687387c23 */ /* 0x040fe20008010038 */
[C---:B------:R-:W-:Y:S04]  /*12300*/  HMMA.16816.F32.BF16 R104, R180.reuse, R136, R104 ;  /* 0x00000088b468723c */ /* 0x040fe80000041868 */
[----:B------:R-:W-:Y:S01]  /*12310*/  I2FP.F32.S32 R134, R134 ;  /* 0x0000008600867245 */ /* 0x000fe20000201400 */
[C---:B------:R-:W-:Y:S02]  /*12320*/  VIADD R136, R210.reuse, 0xffffffa8 ;  /* 0xffffffa8d2887836 */ /* 0x040fe40000000000 */
[----:B------:R-:W-:Y:S01]  /*12330*/  FFMA.FTZ R62, R135, -UR6, R62 ;  /* 0x80000006873e7c23 */ /* 0x000fe2000801003e */
[----:B------:R-:W-:Y:S01]  /*12340*/  IADD3 R135, PT, PT, R210, -0x39, RZ ;  /* 0xffffffc7d2877810 */ /* 0x000fe20007ffe0ff */
[-C--:B------:R-:W-:Y:S03]  /*12350*/  HMMA.16816.F32.BF16 R108, R180, R138.reuse, R108 ;  /* 0x0000008ab46c723c */ /* 0x080fe6000004186c */
[----:B------:R-:W-:Y:S01]  /*12360*/  IABS R136, R136 ;  /* 0x0000008800887213 */ /* 0x000fe20000000000 */
[----:B--2---:R-:W-:Y:S01]  /*12370*/  IMAD.MOV.U32 R2, RZ, RZ, R200 ;  /* 0x000000ffff027224 */ /* 0x004fe200078e00c8 */
[----:B------:R-:W-:Y:S01]  /*12380*/  IABS R135, R135 ;  /* 0x0000008700877213 */ /* 0x000fe20000000000 */
[C---:B------:R-:W-:Y:S01]  /*12390*/  FFMA.FTZ R73, R199.reuse, -UR6, R73 ;  /* 0x80000006c7497c23 */ /* 0x040fe20008010049 */
[----:B------:R-:W-:Y:S01]  /*123a0*/  I2FP.F32.S32 R136, R136 ;  /* 0x0000008800887245 */ /* 0x000fe20000201400 */
[C---:B------:R-:W-:Y:S04]  /*123b0*/  HMMA.16816.F32.BF16 R112, R172.reuse, R138, R112 ;  /* 0x0000008aac70723c */ /* 0x040fe80000041870 */
[----:B------:R-:W-:Y:S01]  /*123c0*/  I2FP.F32.S32 R2, R2 ;  /* 0x0000000200027245 */ /* 0x000fe20000201400 */
[----:B------:R-:W-:Y:S01]  /*123d0*/  FFMA.FTZ R96, R136, -UR6, R96 ;  /* 0x8000000688607c23 */ /* 0x000fe20008010060 */
[----:B------:R-:W-:Y:S01]  /*123e0*/  IADD3 R138, PT, PT, R210, -0x60, RZ ;  /* 0xffffffa0d28a7810 */ /* 0x000fe20007ffe0ff */
[----:B------:R-:W-:Y:S01]  /*123f0*/  FFMA.FTZ R102, R136, -UR6, R102 ;  /* 0x8000000688667c23 */ /* 0x000fe20008010066 */
[----:B------:R-:W-:Y:S01]  /*12400*/  I2FP.F32.S32 R135, R135 ;  /* 0x0000008700877245 */ /* 0x000fe20000201400 */
[-C--:B---3--:R-:W-:Y:S03]  /*12410*/  HMMA.16816.F32.BF16 R116, R172, R176.reuse, R116 ;  /* 0x000000b0ac74723c */ /* 0x088fe60000041874 */
[----:B------:R-:W-:Y:S01]  /*12420*/  IABS R138, R138 ;  /* 0x0000008a008a7213 */ /* 0x000fe20000000000 */
[C---:B------:R-:W-:Y:S01]  /*12430*/  FFMA.FTZ R85, R2.reuse, -UR6, R85 ;  /* 0x8000000602557c23 */ /* 0x040fe20008010055 */
[----:B------:R-:W-:Y:S01]  /*12440*/  FFMA.FTZ R99, R2, -UR6, R99 ;  /* 0x8000000602637c23 */ /* 0x000fe20008010063 */
[C---:B------:R-:W-:Y:S01]  /*12450*/  VIADD R2, R210.reuse, 0xffffffa7 ;  /* 0xffffffa7d2027836 */ /* 0x040fe20000000000 */
[----:B------:R-:W-:Y:S01]  /*12460*/  I2FP.F32.S32 R138, R138 ;  /* 0x0000008a008a7245 */ /* 0x000fe20000201400 */
[C---:B------:R-:W-:Y:S04]  /*12470*/  HMMA.16816.F32.BF16 R120, R180.reuse, R176, R120 ;  /* 0x000000b0b478723c */ /* 0x040fe80000041878 */
[----:B------:R-:W-:Y:S01]  /*12480*/  IABS R2, R2 ;  /* 0x0000000200027213 */ /* 0x000fe20000000000 */
[C---:B------:R-:W-:Y:S02]  /*12490*/  VIADD R136, R210.reuse, 0xffffff97 ;  /* 0xffffff97d2887836 */ /* 0x040fe40000000000 */
[----:B------:R-:W-:Y:S01]  /*124a0*/  FFMA.FTZ R79, R199, -UR6, R79 ;  /* 0x80000006c74f7c23 */ /* 0x000fe2000801004f */
[----:B------:R-:W-:Y:S01]  /*124b0*/  VIADD R185, R210, 0xffffffb8 ;  /* 0xffffffb8d2b97836 */ /* 0x000fe20000000000 */
[----:B------:R-:W-:Y:S01]  /*124c0*/  I2FP.F32.S32 R2, R2 ;  /* 0x0000000200027245 */ /* 0x000fe20000201400 */
[-C--:B------:R-:W-:Y:S03]  /*124d0*/  HMMA.16816.F32.BF16 R124, R180, R178.reuse, R124 ;  /* 0x000000b2b47c723c */ /* 0x080fe6000004187c */
[----:B------:R-:W-:Y:S01]  /*124e0*/  IABS R136, R136 ;  /* 0x0000008800887213 */ /* 0x000fe20000000000 */
[C---:B------:R-:W-:Y:S01]  /*124f0*/  FFMA.FTZ R97, R2.reuse, -UR6, R97 ;  /* 0x8000000602617c23 */ /* 0x040fe20008010061 */
[----:B------:R-:W-:Y:S01]  /*12500*/  IABS R185, R185 ;  /* 0x000000b900b97213 */ /* 0x000fe20000000000 */
[----:B------:R-:W-:Y:S01]  /*12510*/  FFMA.FTZ R103, R2, -UR6, R103 ;  /* 0x8000000602677c23 */ /* 0x000fe20008010067 */
[C---:B------:R-:W-:Y:S01]  /*12520*/  VIADD R2, R210.reuse, 0xffffff98 ;  /* 0xffffff98d2027836 */ /* 0x040fe20000000000 */
[----:B------:R-:W-:Y:S04]  /*12530*/  HMMA.16816.F32.BF16 R128, R172, R178, R128 ;  /* 0x000000b2ac80723c */ /* 0x000fe80000041880 */
[----:B------:R-:W-:Y:S01]  /*12540*/  IABS R2, R2 ;  /* 0x0000000200027213 */ /* 0x000fe20000000000 */
[----:B------:R-:W-:Y:S01]  /*12550*/  IMAD.MOV.U32 R180, RZ, RZ, R136 ;  /* 0x000000ffffb47224 */ /* 0x000fe200078e0088 */
[----:B------:R-:W-:Y:S01]  /*12560*/  I2FP.F32.S32 R185, R185 ;  /* 0x000000b900b97245 */ /* 0x000fe20000201400 */
[C---:B------:R-:W-:Y:S01]  /*12570*/  VIADD R136, R210.reuse, 0xffffff88 ;  /* 0xffffff88d2887836 */ /* 0x040fe20000000000 */
[----:B------:R-:W-:Y:S01]  /*12580*/  I2FP.F32.S32 R2, R2 ;  /* 0x0000000200027245 */ /* 0x000fe20000201400 */
[C---:B------:R-:W-:Y:S01]  /*12590*/  VIADD R199, R210.reuse, 0xffffffb0 ;  /* 0xffffffb0d2c77836 */ /* 0x040fe20000000000 */
[----:B------:R-:W-:Y:S01]  /*125a0*/  I2FP.F32.S32 R180, R180 ;  /* 0x000000b400b47245 */ /* 0x000fe20000201400 */
[----:B------:R-:W-:Y:S02]  /*125b0*/  VIADD R137, R210, 0xffffff9f ;  /* 0xffffff9fd2897836 */ /* 0x000fe40000000000 */
[----:B------:R-:W-:Y:S01]  /*125c0*/  FFMA.FTZ R64, R134, -UR6, R64 ;  /* 0x8000000686407c23 */ /* 0x000fe20008010040 */
[C---:B------:R-:W-:Y:S01]  /*125d0*/  FFMA.FTZ R112, R2.reuse, -UR6, R112 ;  /* 0x8000000602707c23 */ /* 0x040fe20008010070 */
[----:B------:R-:W-:Y:S01]  /*125e0*/  IABS R199, R199 ;  /* 0x000000c700c77213 */ /* 0x000fe20000000000 */
[----:B------:R-:W-:Y:S01]  /*125f0*/  FFMA.FTZ R118, R2, -UR6, R118 ;  /* 0x8000000602767c23 */ /* 0x000fe20008010076 */
[----:B------:R-:W-:Y:S01]  /*12600*/  IABS R2, R136 ;  /* 0x0000008800027213 */ /* 0x000fe20000000000 */
[C---:B------:R-:W-:Y:S01]  /*12610*/  VIADD R175, R210.reuse, 0xffffff90 ;  /* 0xffffff90d2af7836 */ /* 0x040fe20000000000 */
[----:B------:R-:W-:Y:S01]  /*12620*/  I2FP.F32.S32 R199, R199 ;  /* 0x000000c700c77245 */ /* 0x000fe20000201400 */
[C---:B------:R-:W-:Y:S01]  /*12630*/  VIADD R174, R210.reuse, 0xffffff8f ;  /* 0xffffff8fd2ae7836 */ /* 0x040fe20000000000 */
[----:B------:R-:W-:Y:S01]  /*12640*/  I2FP.F32.S32 R2, R2 ;  /* 0x0000000200027245 */ /* 0x000fe20000201400 */
[----:B------:R-:W-:Y:S01]  /*12650*/  VIADD R210, R210, 0xffffff87 ;  /* 0xffffff87d2d27836 */ /* 0x000fe20000000000 */
[----:B------:R-:W-:Y:S01]  /*12660*/  IABS R137, R137 ;  /* 0x0000008900897213 */ /* 0x000fe20000000000 */
[----:B------:R-:W-:Y:S01]  /*12670*/  FFMA.FTZ R70, R134, -UR6, R70 ;  /* 0x8000000686467c23 */ /* 0x000fe20008010046 */
[----:B------:R-:W-:Y:S01]  /*12680*/  IABS R175, R175 ;  /* 0x000000af00af7213 */ /* 0x000fe20000000000 */
[----:B------:R-:W-:Y:S01]  /*12690*/  FFMA.FTZ R128, R2, -UR6, R128 ;  /* 0x8000000602807c23 */ /* 0x000fe20008010080 */
[----:B------:R-:W-:Y:S01]  /*126a0*/  IABS R2, R210 ;  /* 0x000000d200027213 */ /* 0x000fe20000000000 */
[----:B------:R-:W-:Y:S01]  /*126b0*/  FFMA.FTZ R124, R134, -UR6, R124 ;  /* 0x80000006867c7c23 */ /* 0x000fe2000801007c */
[----:B------:R-:W-:Y:S01]  /*126c0*/  FMNMX3.FTZ R134, R0, R8, R9, !PT ;  /* 0x0000000800867276 */ /* 0x000fe20007810009 */
[----:B------:R-:W-:Y:S01]  /*126d0*/  FFMA.FTZ R16, R196, -UR6, R16 ;  /* 0x80000006c4107c23 */ /* 0x000fe20008010010 */
[----:B------:R-:W-:Y:S01]  /*126e0*/  I2FP.F32.S32 R178, R2 ;  /* 0x0000000200b27245 */ /* 0x000fe20000201400 */
[----:B------:R-:W-:Y:S01]  /*126f0*/  FFMA.FTZ R17, R195, -UR6, R17 ;  /* 0x80000006c3117c23 */ /* 0x000fe20008010011 */
[----:B------:R-:W-:Y:S01]  /*12700*/  FMNMX3.FTZ R2, R3, R10, R11, !PT ;  /* 0x0000000a03027276 */ /* 0x000fe2000781000b */
[C---:B------:R-:W-:Y:S01]  /*12710*/  FFMA.FTZ R65, R135.reuse, -UR6, R65 ;  /* 0x8000000687417c23 */ /* 0x040fe20008010041 */
[----:B------:R-:W-:Y:S01]  /*12720*/  FMNMX3.FTZ R134, R134, R12, R13, !PT ;  /* 0x0000000c86867276 */ /* 0x000fe2000781000d */
[C---:B------:R-:W-:Y:S01]  /*12730*/  FFMA.FTZ R71, R135.reuse, -UR6, R71 ;  /* 0x8000000687477c23 */ /* 0x040fe20008010047 */
[----:B------:R-:W-:Y:S01]  /*12740*/  FMNMX3.FTZ R2, R2, R14, R15, !PT ;  /* 0x0000000e02027276 */ /* 0x000fe2000781000f */
[----:B------:R-:W-:Y:S01]  /*12750*/  FFMA.FTZ R125, R135, -UR6, R125 ;  /* 0x80000006877d7c23 */ /* 0x000fe2000801007d */
        /* <DEDUP_REMOVED lines=72> */
[----:B------:R-:W-:Y:S01]  /*12be0*/  I2FP.F32.S32 R137, R137 ;  /* 0x0000008900897245 */ /* 0x000fe20000201400 */
[----:B------:R-:W-:Y:S01]  /*12bf0*/  FFMA.FTZ R81, R184, -UR6, R81 ;  /* 0x80000006b8517c23 */ /* 0x000fe20008010051 */
[----:B------:R-:W-:Y:S01]  /*12c00*/  FMNMX3.FTZ R172, R172, R92, R93, !PT ;  /* 0x0000005cacac7276 */ /* 0x000fe2000781005d */
        /* <DEDUP_REMOVED lines=8> */
[----:B------:R-:W-:Y:S01]  /*12c90*/  FFMA.FTZ R83, R212, -UR6, R83 ;  /* 0x80000006d4537c23 */ /* 0x000fe20008010053 */
[----:B------:R-:W-:Y:S01]  /*12ca0*/  I2FP.F32.S32 R174, R174 ;  /* 0x000000ae00ae7245 */ /* 0x000fe20000201400 */
[----:B------:R-:W-:Y:S01]  /*12cb0*/  FFMA.FTZ R84, R199, -UR6, R84 ;  /* 0x80000006c7547c23 */ /* 0x000fe20008010054 */
[----:B------:R-:W-:Y:S01]  /*12cc0*/  FMNMX3.FTZ R172, R172, R104, R105, !PT ;  /* 0x00000068acac7276 */ /* 0x000fe20007810069 */
[----:B------:R-:W-:Y:S01]  /*12cd0*/  FFMA.FTZ R106, R190, -UR6, R106 ;  /* 0x80000006be6a7c23 */ /* 0x000fe2000801006a */
[----:B------:R-:W-:Y:S01]  /*12ce0*/  FMNMX3.FTZ R134, R134, R82, R83, !PT ;  /* 0x0000005286867276 */ /* 0x000fe20007810053 */
[----:B------:R-:W-:Y:S01]  /*12cf0*/  FFMA.FTZ R107, R191, -UR6, R107 ;  /* 0x80000006bf6b7c23 */ /* 0x000fe2000801006b */
[----:B------:R-:W-:Y:S01]  /*12d00*/  FMNMX3.FTZ R135, R135, R84, R85, !PT ;  /* 0x0000005487877276 */ /* 0x000fe20007810055 */
[----:B------:R-:W-:Y:S01]  /*12d10*/  FFMA.FTZ R108, R186, -UR6, R108 ;  /* 0x80000006ba6c7c23 */ /* 0x000fe2000801006c */
[----:B------:R-:W-:Y:S01]  /*12d20*/  FFMA.FTZ R109, R187, -UR6, R109 ;  /* 0x80000006bb6d7c23 */ /* 0x000fe2000801006d */
        /* <DEDUP_REMOVED lines=28> */
[----:B------:R-:W-:Y:S06]  /*12ef0*/  BRA.U.ANY UP0, `(.L_x_838) ;  /* 0xffffffdd00a47547 */ /* 0x000fec000b93ffff */
.L_x_837:
[----:B------:R-:W-:Y:S01]  /*12f00*/  FMNMX3.FTZ R135, R173, R126, R127, !PT ;  /* 0x0000007ead877276 */ /* 0x000fe2000781007f */
[----:B------:R-:W3:Y:S01]  /*12f10*/  LDL.64 R184, [R1+0xc0] ;  /* 0x0000c00001b87983 */ /* 0x000ee20000100a00 */
[----:B------:R-:W-:Y:S01]  /*12f20*/  FMNMX3.FTZ R134, R176, R112, R113, !PT ;  /* 0x00000070b0867276 */ /* 0x000fe20007810071 */
[----:B------:R-:W-:Y:S01]  /*12f30*/  FFMA.FTZ R129, R178, -UR6, R129 ;  /* 0x80000006b2817c23 */ /* 0x000fe20008010081 */
[----:B------:R-:W-:Y:S01]  /*12f40*/  FMNMX3.FTZ R2, R177, R102, R103, !PT ;  /* 0x00000066b1027276 */ /* 0x000fe20007810067 */
[----:B------:R-:W4:Y:S01]  /*12f50*/  LDL.64 R212, [R1+0xd0] ;  /* 0x0000d00001d47983 */ /* 0x000f220000100a00 */
[----:B------:R-:W-:Y:S01]  /*12f60*/  FMNMX3.FTZ R134, R134, R116, R117, !PT ;  /* 0x0000007486867276 */ /* 0x000fe20007810075 */
[----:B------:R-:W-:Y:S01]  /*12f70*/  FFMA.FTZ R119, R180, -UR6, R119 ;  /* 0x80000006b4777c23 */ /* 0x000fe20008010077 */
[----:B------:R-:W-:Y:S01]  /*12f80*/  FMNMX3.FTZ R2, R2, R114, R115, !PT ;  /* 0x0000007202027276 */ /* 0x000fe20007810073 */
[----:B------:R-:W4:Y:S01]  /*12f90*/  LDL.64 R198, [R1+0xe8] ;  /* 0x0000e80001c67983 */ /* 0x000f220000100a00 */
[----:B------:R-:W-:Y:S01]  /*12fa0*/  FMNMX3.FTZ R134, R134, R128, R129, !PT ;  /* 0x0000008086867276 */ /* 0x000fe20007810081 */
[----:B------:R-:W-:Y:S01]  /*12fb0*/  FFMA.FTZ R130, R175, -UR6, R130 ;  /* 0x80000006af827c23 */ /* 0x000fe20008010082 */
[----:B------:R-:W-:Y:S01]  /*12fc0*/  FMNMX3.FTZ R2, R2, R118, R119, !PT ;  /* 0x0000007602027276 */ /* 0x000fe20007810077 */
[----:B------:R-:W4:Y:S01]  /*12fd0*/  LDL R179, [R1+0xd8] ;  /* 0x0000d80001b37983 */ /* 0x000f220000100800 */
[----:B------:R-:W-:Y:S01]  /*12fe0*/  LOP3.LUT R216, R216, 0xffffefff, RZ, 0xc0, !PT ;  /* 0xffffefffd8d87812 */ /* 0x000fe200078ec0ff */
[----:B------:R-:W-:Y:S01]  /*12ff0*/  FFMA.FTZ R131, R174, -UR6, R131 ;  /* 0x80000006ae837c23 */ /* 0x000fe20008010083 */
[----:B------:R-:W-:Y:S01]  /*13000*/  UIADD3 UR9, UPT, UPT, UR26, 0x3c6ef372, URZ ;  /* 0x3c6ef3721a097890 */ /* 0x000fe2000fffe0ff */
[----:B------:R-:W4:Y:S01]  /*13010*/  LDL R181, [R1+0xdc] ;  /* 0x0000dc0001b57983 */ /* 0x000f220000100800 */
[----:B------:R-:W-:Y:S01]  /*13020*/  @P0 LOP3.LUT R216, R216, 0x1000, RZ, 0xfc, !PT ;  /* 0x00001000d8d80812 */ /* 0x000fe200078efcff */
[----:B------:R-:W-:Y:S01]  /*13030*/  UIADD3 UR19, UPT, UPT, UR27, 0x76cf5d0a, URZ ;  /* 0x76cf5d0a1b137890 */ /* 0x000fe2000fffe0ff */
[----:B------:R-:W-:Y:S01]  /*13040*/  FMNMX3.FTZ R2, R2, R130, R131, !PT ;  /* 0x0000008202027276 */ /* 0x000fe20007810083 */
[----:B--2---:R-:W1:Y:S01]  /*13050*/  SHFL.BFLY PT, R137, R172, 0x2, 0x1f ;  /* 0x0c401f00ac897f89 */ /* 0x004e6200000e0000 */
[----:B------:R-:W-:Y:S01]  /*13060*/  LOP3.LUT R216, R216, 0xfffff7ff, RZ, 0xc0, !PT ;  /* 0xfffff7ffd8d87812 */ /* 0x000fe200078ec0ff */
[----:B------:R-:W-:Y:S02]  /*13070*/  UIADD3 UR13, UPT, UPT, UR26, -0x255992d5, URZ ;  /* 0xdaa66d2b1a0d7890 */ /* 0x000fe4000fffe0ff */
[----:B------:R-:W2:Y:S01]  /*13080*/  SHFL.BFLY PT, R173, R135, 0x2, 0x1f ;  /* 0x0c401f0087ad7f89 */ /* 0x000ea200000e0000 */
[----:B------:R-:W-:Y:S01]  /*13090*/  @P2 LOP3.LUT R216, R216, 0x800, RZ, 0xfc, !PT ;  /* 0x00000800d8d82812 */ /* 0x000fe200078efcff */
[----:B------:R-:W-:Y:S02]  /*130a0*/  UIADD3 UR15, UPT, UPT, UR27, -0x56f99767, URZ ;  /* 0xa90668991b0f7890 */ /* 0x000fe4000fffe0ff */
[----:B------:R-:W-:Y:S01]  /*130b0*/  STL [R1+0x350], R194 ;  /* 0x000350c201007387 */ /* 0x000fe20000100800 */
[----:B------:R-:W-:Y:S02]  /*130c0*/  UIADD3 UR14, UPT, UPT, UR27, 0x646e171e, URZ ;  /* 0x646e171e1b0e7890 */ /* 0x000fe4000fffe0ff */
[----:B------:R-:W-:Y:S01]  /*130d0*/  UIADD3 UR10, UPT, UPT, UR27, -0x4498517b, URZ ;  /* 0xbb67ae851b0a7890 */ /* 0x000fe2000fffe0ff */
[----:B------:R-:W-:Y:S01]  /*130e0*/  STL [R1+0x34c], R211 ;  /* 0x00034cd301007387 */ /* 0x000fe20000100800 */
[----:B------:R-:W-:Y:S02]  /*130f0*/  UIADD3 UR17, UPT, UPT, UR27, 0x32370b8f, URZ ;  /* 0x32370b8f1b117890 */ /* 0x000fe4000fffe0ff */
[----:B------:R-:W-:Y:S01]  /*13100*/  UIADD3 UR16, UPT, UPT, UR27, -0x126145ec, URZ ;  /* 0xed9eba141b107890 */ /* 0x000fe2000fffe0ff */
[----:B------:R-:W-:Y:S01]  /*13110*/  STL [R1+0x324], R232 ;  /* 0x000324e801007387 */ /* 0x000fe20000100800 */
[----:B------:R-:W-:Y:S02]  /*13120*/  USHF.L.U32 UR24, UR22, 0x2, URZ ;  /* 0x0000000216187899 */ /* 0x000fe400080006ff */
[----:B------:R-:W-:Y:S01]  /*13130*/  UISETP.GT.AND UP0, UPT, UR22, URZ, UPT ;  /* 0x000000ff1600728c */ /* 0x000fe2000bf04270 */
[----:B------:R-:W-:Y:S01]  /*13140*/  STL [R1+0x320], R207 ;  /* 0x000320cf01007387 */ /* 0x000fe20000100800 */
[----:B------:R-:W-:Y:S02]  /*13150*/  UIADD3 UR11, UPT, UPT, UR24, 0x1, URZ ;  /* 0x00000001180b7890 */ /* 0x000fe4000fffe0ff */
[----:B------:R-:W-:Y:S01]  /*13160*/  UIADD3 UR25, UPT, UPT, UR24, 0x2, URZ ;  /* 0x0000000218197890 */ /* 0x000fe2000fffe0ff */
[----:B-1----:R-:W-:Y:S01]  /*13170*/  FMNMX.FTZ R137, R172, R137, !PT ;  /* 0x00000089ac897209 */ /* 0x002fe20007810000 */
        /* <DEDUP_REMOVED lines=19> */
[----:B------:R2:W2:Y:S02]  /*132b0*/  MUFU.EX2 R3, R2 ;  /* 0x0000000200037308 */ /* 0x0004a40000000800 */
[----:B------:R-:W2:Y:S04]  /*132c0*/  SHFL.BFLY PT, R172, R138, 0x1, 0x1f ;  /* 0x0c201f008aac7f89 */ /* 0x000ea800000e0000 */
[----:B------:R-:W-:Y:S04]  /*132d0*/  STL [R1+0x328], R137 ;  /* 0x0003288901007387 */ /* 0x000fe80000100800 */
[----:B------:R-:W-:Y:S01]  /*132e0*/  STL [R1+0x32c], R136 ;  /* 0x00032c8801007387 */ /* 0x000fe20000100800 */
[----:B-1----:R-:W-:Y:S01]  /*132f0*/  FMNMX.FTZ R135, R134, R139, !PT ;  /* 0x0000008b86877209 */ /* 0x002fe20007810000 */
[----:B--2---:R-:W-:Y:S04]  /*13300*/  FMUL.FTZ R2, R0, UR4 ;  /* 0x0000000400027c20 */ /* 0x004fe80008410000 */
[----:B------:R-:W-:Y:S02]  /*13310*/  FADD.FTZ R0, -R135, R132 ;  /* 0x0000008487007221 */ /* 0x000fe40000010100 */
[----:B------:R1:W2:Y:S01]  /*13320*/  MUFU.EX2 R132, R2 ;  /* 0x0000000200847308 */ /* 0x0002a20000000800 */
        /* <DEDUP_REMOVED lines=36> */
[--C-:B------:R-:W-:Y:S03]  /*13570*/  FFMA.FTZ R11, R11, UR4, -R8.reuse ;  /* 0x000000040b0b7c23 */ /* 0x100fe60008010808 */
[----:B------:R-:W1:Y:S01]  /*13580*/  MUFU.EX2 R187, R13 ;  /* 0x0000000d00bb7308 */ /* 0x000e620000000800 */
[----:B--2---:R-:W-:Y:S02]  /*13590*/  IMAD.U32 R9, RZ, RZ, UR27 ;  /* 0x0000001bff097e24 */ /* 0x004fe4000f8e00ff */
[--C-:B------:R-:W-:Y:S01]  /*135a0*/  FFMA.FTZ R122, R122, UR4, -R8.reuse ;  /* 0x000000047a7a7c23 */ /* 0x100fe20008010808 */
        /* <DEDUP_REMOVED lines=35> */
[----:B------:R-:W-:Y:S08]  /*137e0*/  UIADD3 UR11, UPT, UPT, UR26, -0x4ab325aa, URZ ;  /* 0xb54cda561a0b7890 */ /* 0x000ff0000fffe0ff */
[----:B------:R2:W-:Y:S10]  /*137f0*/  MUFU.EX2 R188, R28 ;  /* 0x0000001c00bc7308 */ /* 0x0005f40000000800 */
[----:B------:R1:W-:Y:S10]  /*13800*/  MUFU.EX2 R190, R29 ;  /* 0x0000001d00be7308 */ /* 0x0003f40000000800 */
[----:B------:R1:W-:Y:S01]  /*13810*/  MUFU.EX2 R186, R30 ;  /* 0x0000001e00ba7308 */ /* 0x0003e20000000800 */
[C---:B--2---:R-:W-:Y:S09]  /*13820*/  FMUL.FTZ R28, R3.reuse, R140 ;  /* 0x0000008c031c7220 */ /* 0x044ff20000410000 */
[----:B------:R2:W-:Y:S01]  /*13830*/  MUFU.EX2 R178, R15 ;  /* 0x0000000f00b27308 */ /* 0x0005e20000000800 */
[----:B-1----:R-:W-:Y:S09]  /*13840*/  FMUL.FTZ R29, R3, R141 ;  /* 0x0000008d031d7220 */ /* 0x002ff20000410000 */
[----:B------:R-:W-:Y:S01]  /*13850*/  MUFU.EX2 R183, R25 ;  /* 0x0000001900b77308 */ /* 0x000fe20000000800 */
[----:B------:R-:W-:Y:S09]  /*13860*/  FMUL.FTZ R30, R132, R142 ;  /* 0x0000008e841e7220 */ /* 0x000ff20000410000 */
[----:B------:R-:W-:Y:S10]  /*13870*/  MUFU.EX2 R57, R57 ;  /* 0x0000003900397308 */ /* 0x000ff40000000800 */
[----:B------:R-:W-:Y:S10]  /*13880*/  MUFU.EX2 R58, R58 ;  /* 0x0000003a003a7308 */ /* 0x000ff40000000800 */
[----:B------:R-:W-:Y:S10]  /*13890*/  MUFU.EX2 R59, R59 ;  /* 0x0000003b003b7308 */ /* 0x000ff40000000800 */
[----:B------:R-:W-:Y:S10]  /*138a0*/  MUFU.EX2 R60, R60 ;  /* 0x0000003c003c7308 */ /* 0x000ff40000000800 */
[----:B------:R-:W-:Y:S10]  /*138b0*/  MUFU.EX2 R62, R62 ;  /* 0x0000003e003e7308 */ /* 0x000ff40000000800 */
[----:B------:R-:W-:Y:S01]  /*138c0*/  MUFU.EX2 R90, R90 ;  /* 0x0000005a005a7308 */ /* 0x000fe20000000800 */
[----:B---3--:R-:W-:Y:S01]  /*138d0*/  LOP3.LUT R9, R185, UR24, R9, 0x96, !PT ;  /* 0x00000018b9097c12 */ /* 0x008fe2000f8e9609 */
[----:B------:R-:W-:Y:S01]  /*138e0*/  UIADD3 UR24, UPT, UPT, UR24, 0x3, URZ ;  /* 0x0000000318187890 */ /* 0x000fe2000fffe0ff */
[C---:B----4-:R-:W-:Y:S03]  /*138f0*/  LOP3.LUT R10, R184.reuse, UR10, R213, 0x96, !PT ;  /* 0x0000000ab80a7c12 */ /* 0x050fe6000f8e96d5 */
[----:B------:R-:W-:Y:S01]  /*13900*/  IMAD.WIDE.U32 R138, R9, -0x326172a9, RZ ;  /* 0xcd9e8d57098a7825 */ /* 0x000fe200078e00ff */
[----:B------:R-:W-:Y:S02]  /*13910*/  LOP3.LUT R9, R185, UR27, R12, 0x96, !PT ;  /* 0x0000001bb9097c12 */ /* 0x000fe4000f8e960c */
[----:B------:R-:W-:Y:S01]  /*13920*/  LOP3.LUT R11, R184, UR10, R199, 0x96, !PT ;  /* 0x0000000ab80b7c12 */ /* 0x000fe2000f8e96c7 */
[----:B------:R-:W-:Y:S01]  /*13930*/  IMAD.WIDE.U32 R200, R10, -0x326172a9, RZ ;  /* 0xcd9e8d570ac87825 */ /* 0x000fe200078e00ff */
[----:B------:R-:W-:Y:S01]  /*13940*/  UIADD3 UR10, UPT, UPT, UR26, 0x78dde6e4, URZ ;  /* 0x78dde6e41a0a7890 */ /* 0x000fe2000fffe0ff */
[----:B------:R1:W-:Y:S01]  /*13950*/  MUFU.EX2 R185, R24 ;  /* 0x0000001800b97308 */ /* 0x0003e20000000800 */
[----:B--2---:R-:W-:Y:S01]  /*13960*/  LOP3.LUT R15, R139, R179, RZ, 0x3c, !PT ;  /* 0x000000b38b0f7212 */ /* 0x004fe200078e3cff */
[----:B------:R-:W-:Y:S01]  /*13970*/  IMAD.WIDE.U32 R12, R9, -0x326172a9, RZ ;  /* 0xcd9e8d57090c7825 */ /* 0x000fe200078e00ff */
[----:B------:R-:W-:Y:S01]  /*13980*/  LOP3.LUT R220, R201, UR9, RZ, 0x3c, !PT ;  /* 0x00000009c9dc7c12 */ /* 0x000fe2000f8e3cff */
[----:B------:R-:W-:Y:S02]  /*13990*/  STL.64 [R1+0xe0], R200 ;  /* 0x0000e0c801007387 */ /* 0x000fe40000100a00 */
[----:B------:R-:W-:Y:S01]  /*139a0*/  FMUL.FTZ R9, R135, UR4 ;  /* 0x0000000487097c20 */ /* 0x000fe20008410000 */
[----:B------:R-:W-:Y:S01]  /*139b0*/  IMAD.WIDE.U32 R214, R11, -0x326172a9, RZ ;  /* 0xcd9e8d570bd67825 */ /* 0x000fe200078e00ff */
[C---:B------:R-:W-:Y:S02]  /*139c0*/  LOP3.LUT R176, R13.reuse, R181, RZ, 0x3c, !PT ;  /* 0x000000b50db07212 */ /* 0x040fe400078e3cff */
[----:B------:R-:W-:Y:S01]  /*139d0*/  MUFU.EX2 R184, R41 ;  /* 0x0000002900b87308 */ /* 0x000fe20000000800 */
[----:B------:R-:W-:Y:S02]  /*139e0*/  LOP3.LUT R179, R13, R179, RZ, 0x3c, !PT ;  /* 0x000000b30db37212 */ /* 0x000fe400078e3cff */
[----:B------:R-:W-:Y:S01]  /*139f0*/  FSEL R9, R9, RZ, P1 ;  /* 0x000000ff09097208 */ /* 0x000fe20000800000 */
[----:B------:R-:W-:Y:S01]  /*13a00*/  STL.64 [R1+0xc8], R214 ;  /* 0x0000c8d601007387 */ /* 0x000fe20000100a00 */
[----:B------:R-:W-:Y:S01]  /*13a10*/  LOP3.LUT R219, R215, UR9, RZ, 0x3c, !PT ;  /* 0x00000009d7db7c12 */ /* 0x000fe2000f8e3cff */
[----:B------:R-:W-:Y:S01]  /*13a20*/  UIADD3 UR9, UPT, UPT, UR26, 0x1715609d, URZ ;  /* 0x1715609d1a097890 */ /* 0x000fe2000fffe0ff */
[CC--:B------:R-:W-:Y:S01]  /*13a30*/  LOP3.LUT R173, R12.reuse, R220.reuse, RZ, 0x3c, !PT ;  /* 0x000000dc0cad7212 */ /* 0x0c0fe200078e3cff */
[--C-:B------:R-:W-:Y:S01]  /*13a40*/  FFMA.FTZ R5, R5, UR4, -R9.reuse ;  /* 0x0000000405057c23 */ /* 0x100fe20008010809 */
[----:B------:R-:W-:Y:S01]  /*13a50*/  LOP3.LUT R177, R12, R219, RZ, 0x3c, !PT ;  /* 0x000000db0cb17212 */ /* 0x000fe200078e3cff */
[--C-:B------:R-:W-:Y:S01]  /*13a60*/  FFMA.FTZ R13, R4, UR4, -R9.reuse ;  /* 0x00000004040d7c23 */ /* 0x100fe20008010809 */
[C---:B------:R-:W-:Y:S01]  /*13a70*/  FSETP.NEU.FTZ.AND P1, PT, R134.reuse, -INF , PT ;  /* 0xff8000008600780b */ /* 0x040fe20003f3d000 */
[----:B------:R2:W-:Y:S01]  /*13a80*/  MUFU.EX2 R204, R5 ;  /* 0x0000000500cc7308 */ /* 0x0005e20000000800 */
[----:B------:R-:W-:Y:S01]  /*13a90*/  LOP3.LUT R11, R139, R181, RZ, 0x3c, !PT ;  /* 0x000000b58b0b7212 */ /* 0x000fe200078e3cff */
[----:B------:R-:W-:Y:S01]  /*13aa0*/  FMUL.FTZ R12, R134, UR4 ;  /* 0x00000004860c7c20 */ /* 0x000fe20008410000 */
[C---:B------:R-:W-:Y:S01]  /*13ab0*/  LOP3.LUT R10, R138.reuse, R220, RZ, 0x3c, !PT ;  /* 0x000000dc8a0a7212 */ /* 0x040fe200078e3cff */
[----:B------:R-:W-:Y:S01]  /*13ac0*/  STL [R1+0x3b0], R220 ;  /* 0x0003b0dc01007387 */ /* 0x000fe20000100800 */
[----:B------:R-:W-:Y:S01]  /*13ad0*/  LOP3.LUT R14, R138, R219, RZ, 0x3c, !PT ;  /* 0x000000db8a0e7212 */ /* 0x000fe200078e3cff */
[----:B------:R-:W-:Y:S01]  /*13ae0*/  FFMA.FTZ R21, R21, UR4, -R9 ;  /* 0x0000000415157c23 */ /* 0x000fe20008010809 */
[----:B------:R-:W-:Y:S03]  /*13af0*/  FSEL R4, R12, RZ, P1 ;  /* 0x000000ff0c047208 */ /* 0x000fe60000800000 */
[----:B------:R3:W-:Y:S01]  /*13b00*/  MUFU.EX2 R208, R13 ;  /* 0x0000000d00d07308 */ /* 0x0007e20000000800 */
[----:B------:R-:W-:Y:S01]  /*13b10*/  IMAD.WIDE.U32 R180, R11, -0x2daee0ad, RZ ;  /* 0xd2511f530bb47825 */ /* 0x000fe200078e00ff */
[----:B------:R4:W-:Y:S03]  /*13b20*/  STL [R1+0x330], R135 ;  /* 0x0003308701007387 */ /* 0x0009e60000100800 */
[--C-:B------:R-:W-:Y:S01]  /*13b30*/  FFMA.FTZ R6, R6, UR4, -R4.reuse ;  /* 0x0000000406067c23 */ /* 0x100fe20008010804 */
[----:B-1----:R-:W-:Y:S01]  /*13b40*/  IMAD.WIDE.U32 R24, R15, -0x2daee0ad, RZ ;  /* 0xd2511f530f187825 */ /* 0x002fe200078e00ff */
[----:B------:R-:W-:Y:S01]  /*13b50*/  LOP3.LUT R138, R212, UR19, R181, 0x96, !PT ;  /* 0x00000013d48a7c12 */ /* 0x000fe2000f8e96b5 */
[----:B------:R-:W-:Y:S02]  /*13b60*/  STL [R1+0x334], R134 ;  /* 0x0003348601007387 */ /* 0x000fe40000100800 */
[----:B------:R1:W-:Y:S01]  /*13b70*/  MUFU.EX2 R203, R6 ;  /* 0x0000000600cb7308 */ /* 0x0003e20000000800 */
[--C-:B--2---:R-:W-:Y:S01]  /*13b80*/  FFMA.FTZ R5, R7, UR4, -R4.reuse ;  /* 0x0000000407057c23 */ /* 0x104fe20008010804 */
[----:B------:R-:W-:Y:S01]  /*13b90*/  LOP3.LUT R172, R198, UR19, R25, 0x96, !PT ;  /* 0x00000013c6ac7c12 */ /* 0x000fe2000f8e9619 */
[----:B------:R-:W-:Y:S04]  /*13ba0*/  IMAD.WIDE.U32 R10, R10, -0x2daee0ad, RZ ;  /* 0xd2511f530a0a7825 */ /* 0x000fe800078e00ff */
[--C-:B------:R-:W-:Y:S01]  /*13bb0*/  FFMA.FTZ R48, R48, UR4, -R9.reuse ;  /* 0x0000000430307c23 */ /* 0x100fe20008010809 */
[--C-:B------:R-:W-:Y:S01]  /*13bc0*/  FFMA.FTZ R231, R85, UR4, -R9.reuse ;  /* 0x0000000455e77c23 */ /* 0x100fe20008010809 */
[----:B------:R-:W-:Y:S01]  /*13bd0*/  FFMA.FTZ R211, R128, UR4, -R9 ;  /* 0x0000000480d37c23 */ /* 0x000fe20008010809 */
[----:B------:R-:W-:Y:S01]  /*13be0*/  LOP3.LUT R11, R180, UR17, R11, 0x96, !PT ;  /* 0x00000011b40b7c12 */ /* 0x000fe2000f8e960b */
[----:B---3--:R-:W-:Y:S01]  /*13bf0*/  IMAD.WIDE.U32 R12, R14, -0x2daee0ad, RZ ;  /* 0xd2511f530e0c7825 */ /* 0x008fe200078e00ff */
[----:B------:R2:W-:Y:S03]  /*13c00*/  MUFU.EX2 R207, R5 ;  /* 0x0000000500cf7308 */ /* 0x0005e60000000800 */
[--C-:B------:R-:W-:Y:S01]  /*13c10*/  FFMA.FTZ R51, R51, UR4, -R4.reuse ;  /* 0x0000000433337c23 */ /* 0x100fe20008010804 */
[----:B------:R-:W-:Y:S01]  /*13c20*/  FFMA.FTZ R16, R16, UR4, -R9 ;  /* 0x0000000410107c23 */ /* 0x000fe20008010809 */
[----:B------:R-:W-:Y:S01]  /*13c30*/  LOP3.LUT R139, R24, UR17, R13, 0x96, !PT ;  /* 0x00000011188b7c12 */ /* 0x000fe2000f8e960d */
[----:B------:R-:W-:Y:S04]  /*13c40*/  IMAD.WIDE.U32 R24, R173, -0x2daee0ad, RZ ;  /* 0xd2511f53ad187825 */ /* 0x000fe800078e00ff */
[----:B------:R-:W-:Y:S01]  /*13c50*/  FFMA.FTZ R17, R17, UR4, -R9 ;  /* 0x0000000411117c23 */ /* 0x000fe20008010809 */
[--C-:B------:R-:W-:Y:S01]  /*13c60*/  FFMA.FTZ R18, R18, UR4, -R4.reuse ;  /* 0x0000000412127c23 */ /* 0x100fe20008010804 */
[----:B------:R-:W-:Y:S04]  /*13c70*/  IMAD.WIDE.U32 R180, R176, -0x2daee0ad, RZ ;  /* 0xd2511f53b0b47825 */ /* 0x000fe800078e00ff */
[--C-:B----4-:R-:W-:Y:S01]  /*13c80*/  FFMA.FTZ R135, R131, UR4, -R4.reuse ;  /* 0x0000000483877c23 */ /* 0x110fe20008010804 */
[----:B------:R-:W-:Y:S01]  /*13c90*/  MUFU.EX2 R216, R48 ;  /* 0x0000003000d87308 */ /* 0x000fe20000000800 */
[--C-:B------:R-:W-:Y:S01]  /*13ca0*/  FFMA.FTZ R22, R22, UR4, -R4.reuse ;  /* 0x0000000416167c23 */ /* 0x100fe20008010804 */
[----:B------:R-:W-:Y:S01]  /*13cb0*/  IMAD.WIDE.U32 R196, R179, -0x2daee0ad, RZ ;  /* 0xd2511f53b3c47825 */ /* 0x000fe200078e00ff */
[----:B------:R-:W-:Y:S02]  /*13cc0*/  LOP3.LUT R176, R180, UR17, R25, 0x96, !PT ;  /* 0x00000011b4b07c12 */ /* 0x000fe4000f8e9619 */
[----:B------:R-:W-:Y:S01]  /*13cd0*/  LOP3.LUT R13, R212, UR19, R181, 0x96, !PT ;  /* 0x00000013d40d7c12 */ /* 0x000fe2000f8e96b5 */
[----:B-1----:R-:W-:Y:S01]  /*13ce0*/  IMAD.WIDE.U32 R6, R11, -0x326172a9, RZ ;  /* 0xcd9e8d570b067825 */ /* 0x002fe200078e00ff */
[----:B------:R-:W-:Y:S03]  /*13cf0*/  LOP3.LUT R25, R198, UR19, R197, 0x96, !PT ;  /* 0x00000013c6197c12 */ /* 0x000fe6000f8e96c5 */
[----:B------:R-:W-:Y:S01]  /*13d00*/  MUFU.EX2 R205, R17 ;  /* 0x0000001100cd7308 */ /* 0x000fe20000000800 */
[--C-:B------:R-:W-:Y:S01]  /*13d10*/  FFMA.FTZ R19, R19, UR4, -R4.reuse ;  /* 0x0000000413137c23 */ /* 0x100fe20008010804 */
[----:B------:R-:W-:Y:S04]  /*13d20*/  IMAD.WIDE.U32 R198, R138, -0x326172a9, RZ ;  /* 0xcd9e8d578ac67825 */ /* 0x000fe800078e00ff */
[--C-:B------:R-:W-:Y:S01]  /*13d30*/  FFMA.FTZ R20, R20, UR4, -R9.reuse ;  /* 0x0000000414147c23 */ /* 0x100fe20008010809 */
[----:B------:R-:W-:Y:S01]  /*13d40*/  FFMA.FTZ R32, R32, UR4, -R9 ;  /* 0x0000000420207c23 */ /* 0x000fe20008010809 */
[----:B------:R-:W-:Y:S01]  /*13d50*/  IMAD.WIDE.U32 R138, R139, -0x326172a9, RZ ;  /* 0xcd9e8d578b8a7825 */ /* 0x000fe200078e00ff */
[----:B--2---:R-:W-:Y:S01]  /*13d60*/  LOP3.LUT R5, R198, UR10, R7, 0x96, !PT ;  /* 0x0000000ac6057c12 */ /* 0x004fe2000f8e9607 */
[----:B------:R-:W-:Y:S01]  /*13d70*/  MUFU.EX2 R206, R18 ;  /* 0x0000001200ce7308 */ /* 0x000fe20000000800 */
[----:B------:R-:W-:Y:S01]  /*13d80*/  LOP3.LUT R180, R200, UR13, R199, 0x96, !PT ;  /* 0x0000000dc8b47c12 */ /* 0x000fe2000f8e96c7 */
[----:B------:R-:W-:Y:S04]  /*13d90*/  IMAD.WIDE.U32 R14, R177, -0x2daee0ad, RZ ;  /* 0xd2511f53b10e7825 */ /* 0x000fe800078e00ff */
[----:B------:R-:W-:Y:S01]  /*13da0*/  FFMA.FTZ R23, R23, UR4, -R4 ;  /* 0x0000000417177c23 */ /* 0x000fe20008010804 */
[--C-:B------:R-:W-:Y:S01]  /*13db0*/  FFMA.FTZ R221, R80, UR4, -R9.reuse ;  /* 0x0000000450dd7c23 */ /* 0x100fe20008010809 */
[----:B------:R-:W-:Y:S01]  /*13dc0*/  FFMA.FTZ R223, R81, UR4, -R9 ;  /* 0x0000000451df7c23 */ /* 0x000fe20008010809 */
[----:B------:R-:W-:Y:S01]  /*13dd0*/  LOP3.LUT R173, R196, UR17, R15, 0x96, !PT ;  /* 0x00000011c4ad7c12 */ /* 0x000fe2000f8e960f */
[----:B------:R-:W1:Y:S01]  /*13de0*/  MUFU.EX2 R7, R16 ;  /* 0x0000001000077308 */ /* 0x000e620000000800 */
[----:B------:R-:W-:Y:S04]  /*13df0*/  IMAD.WIDE.U32 R196, R172, -0x326172a9, RZ ;  /* 0xcd9e8d57acc47825 */ /* 0x000fe800078e00ff */
[--C-:B------:R-:W-:Y:S01]  /*13e00*/  FFMA.FTZ R33, R33, UR4, -R9.reuse ;  /* 0x0000000421217c23 */ /* 0x100fe20008010809 */
[----:B------:R-:W-:Y:S01]  /*13e10*/  FFMA.FTZ R36, R36, UR4, -R9 ;  /* 0x0000000424247c23 */ /* 0x000fe20008010809 */
[----:B------:R-:W-:Y:S01]  /*13e20*/  IMAD.WIDE.U32 R172, R173, -0x326172a9, RZ ;  /* 0xcd9e8d57adac7825 */ /* 0x000fe200078e00ff */
[----:B------:R-:W-:Y:S02]  /*13e30*/  LOP3.LUT R198, R214, UR13, R197, 0x96, !PT ;  /* 0x0000000dd6c67c12 */ /* 0x000fe4000f8e96c5 */
[----:B------:R-:W-:Y:S01]  /*13e40*/  LOP3.LUT R196, R196, UR10, R139, 0x96, !PT ;  /* 0x0000000ac4c47c12 */ /* 0x000fe2000f8e968b */
[----:B------:R-:W-:Y:S01]  /*13e50*/  IMAD.WIDE.U32 R180, R180, -0x2daee0ad, RZ ;  /* 0xd2511f53b4b47825 */ /* 0x000fe200078e00ff */
[----:B------:R-:W-:Y:S01]  /*13e60*/  F2FP.BF16.F32.PACK_AB R139, R187, R191 ;  /* 0x000000bfbb8b723e */ /* 0x000fe200000010ff */
[----:B------:R2:W-:Y:S02]  /*13e70*/  MUFU.EX2 R209, R19 ;  /* 0x0000001300d17308 */ /* 0x0005e40000000800 */
[----:B------:R-:W-:Y:S01]  /*13e80*/  FFMA.FTZ R37, R37, UR4, -R9 ;  /* 0x0000000425257c23 */ /* 0x000fe20008010809 */
[----:B------:R-:W-:Y:S01]  /*13e90*/  IMAD.WIDE.U32 R176, R176, -0x326172a9, RZ ;  /* 0xcd9e8d57b0b07825 */ /* 0x000fe200078e00ff */
[C---:B------:R-:W-:Y:S02]  /*13ea0*/  PRMT R235, R139.reuse, 0x7632, R235 ;  /* 0x000076328beb7816 */ /* 0x040fe400000000eb */
[----:B------:R-:W-:Y:S01]  /*13eb0*/  PRMT R236, R139, 0x7610, R236 ;  /* 0x000076108bec7816 */ /* 0x000fe200000000ec */
[----:B-1----:R1:W-:Y:S01]  /*13ec0*/  STL [R1+0xa8], R7 ;  /* 0x0000a80701007387 */ /* 0x0023e20000100800 */
[----:B------:R-:W-:Y:S01]  /*13ed0*/  IMAD.WIDE.U32 R212, R13, -0x326172a9, RZ ;  /* 0xcd9e8d570dd47825 */ /* 0x000fe200078e00ff */
[----:B------:R-:W-:Y:S01]  /*13ee0*/  LOP3.LUT R13, R10, UR16, R181, 0x96, !PT ;  /* 0x000000100a0d7c12 */ /* 0x000fe2000f8e96b5 */
[----:B------:R-:W-:Y:S02]  /*13ef0*/  MUFU.EX2 R220, R23 ;  /* 0x0000001700dc7308 */ /* 0x000fe40000000800 */
[----:B------:R-:W-:Y:S01]  /*13f00*/  FFMA.FTZ R49, R49, UR4, -R9 ;  /* 0x0000000431317c23 */ /* 0x000fe20008010809 */
[----:B------:R-:W-:Y:S01]  /*13f10*/  IMAD.WIDE.U32 R198, R198, -0x2daee0ad, RZ ;  /* 0xd2511f53c6c67825 */ /* 0x000fe200078e00ff */
[----:B------:R-:W-:Y:S02]  /*13f20*/  LOP3.LUT R10, R200, UR13, R213, 0x96, !PT ;  /* 0x0000000dc80a7c12 */ /* 0x000fe4000f8e96d5 */
[----:B------:R-:W-:Y:S01]  /*13f30*/  LOP3.LUT R212, R212, UR10, R177, 0x96, !PT ;  /* 0x0000000ad4d47c12 */ /* 0x000fe2000f8e96b1 */
[----:B------:R-:W-:Y:S01]  /*13f40*/  IMAD.WIDE.U32 R200, R25, -0x326172a9, RZ ;  /* 0xcd9e8d5719c87825 */ /* 0x000fe200078e00ff */
[----:B------:R-:W-:Y:S02]  /*13f50*/  LOP3.LUT R15, R12, UR16, R199, 0x96, !PT ;  /* 0x000000100c0f7c12 */ /* 0x000fe4000f8e96c7 */
[----:B------:R-:W-:Y:S01]  /*13f60*/  MUFU.EX2 R223, R223 ;  /* 0x000000df00df7308 */ /* 0x000fe20000000800 */
[----:B------:R-:W-:Y:S01]  /*13f70*/  FFMA.FTZ R53, R53, UR4, -R9 ;  /* 0x0000000435357c23 */ /* 0x000fe20008010809 */
[----:B------:R-:W-:Y:S01]  /*13f80*/  IMAD.WIDE.U32 R196, R196, -0x2daee0ad, RZ ;  /* 0xd2511f53c4c47825 */ /* 0x000fe200078e00ff */
[----:B------:R-:W-:Y:S02]  /*13f90*/  LOP3.LUT R199, R214, UR13, R201, 0x96, !PT ;  /* 0x0000000dd6c77c12 */ /* 0x000fe4000f8e96c9 */
[----:B------:R-:W-:Y:S01]  /*13fa0*/  LOP3.LUT R18, R200, UR10, R173, 0x96, !PT ;  /* 0x0000000ac8127c12 */ /* 0x000fe2000f8e96ad */
[----:B------:R-:W-:Y:S01]  /*13fb0*/  IMAD.WIDE.U32 R16, R5, -0x2daee0ad, RZ ;  /* 0xd2511f5305107825 */ /* 0x000fe200078e00ff */
[----:B------:R-:W-:Y:S03]  /*13fc0*/  LOP3.LUT R5, R198, UR15, R197, 0x96, !PT ;  /* 0x0000000fc6057c12 */ /* 0x000fe6000f8e96c5 */
[----:B------:R-:W-:Y:S01]  /*13fd0*/  MUFU.EX2 R248, R53 ;  /* 0x0000003500f87308 */ /* 0x000fe20000000800 */
[----:B------:R-:W-:Y:S01]  /*13fe0*/  F2FP.BF16.F32.PACK_AB R173, R192, R174 ;  /* 0x000000aec0ad723e */ /* 0x000fe200000010ff */
[----:B------:R-:W-:Y:S04]  /*13ff0*/  IMAD.WIDE.U32 R12, R13, -0x326172a9, RZ ;  /* 0xcd9e8d570d0c7825 */ /* 0x000fe800078e00ff */
[----:B------:R-:W-:Y:S01]  /*14000*/  FFMA.FTZ R228, R84, UR4, -R9 ;  /* 0x0000000454e47c23 */ /* 0x000fe20008010809 */
[C---:B------:R-:W-:Y:S01]  /*14010*/  PRMT R233, R173.reuse, 0x7632, R233 ;  /* 0x00007632ade97816 */ /* 0x040fe200000000e9 */
[----:B------:R-:W-:Y:S01]  /*14020*/  IMAD.WIDE.U32 R10, R10, -0x2daee0ad, RZ ;  /* 0xd2511f530a0a7825 */ /* 0x000fe200078e00ff */
[----:B-1----:R-:W-:Y:S01]  /*14030*/  LOP3.LUT R7, R180, UR15, R17, 0x96, !PT ;  /* 0x0000000fb4077c12 */ /* 0x002fe2000f8e9611 */
[----:B------:R-:W-:Y:S01]  /*14040*/  MUFU.EX2 R177, R26 ;  /* 0x0000001a00b17308 */ /* 0x000fe20000000800 */
[----:B------:R-:W-:Y:S01]  /*14050*/  LOP3.LUT R25, R6, UR9, R13, 0x96, !PT ;  /* 0x0000000906197c12 */ /* 0x000fe2000f8e960d */
[----:B------:R-:W-:Y:S01]  /*14060*/  IMAD.WIDE.U32 R212, R212, -0x2daee0ad, RZ ;  /* 0xd2511f53d4d47825 */ /* 0x000fe200078e00ff */
[----:B------:R-:W-:Y:S02]  /*14070*/  LOP3.LUT R13, R24, UR16, R11, 0x96, !PT ;  /* 0x00000010180d7c12 */ /* 0x000fe4000f8e960b */
[----:B------:R-:W-:Y:S01]  /*14080*/  PRMT R227, R173, 0x7610, R227 ;  /* 0x00007610ade37816 */ /* 0x000fe200000000e3 */
[----:B------:R-:W-:Y:S01]  /*14090*/  IMAD.WIDE.U32 R214, R5, -0x326172a9, RZ ;  /* 0xcd9e8d5705d67825 */ /* 0x000fe200078e00ff */
[----:B------:R-:W-:Y:S03]  /*140a0*/  LOP3.LUT R17, R10, UR15, R213, 0x96, !PT ;  /* 0x0000000f0a117c12 */ /* 0x000fe6000f8e96d5 */
[----:B------:R-:W-:Y:S01]  /*140b0*/  MUFU.EX2 R180, R27 ;  /* 0x0000001b00b47308 */ /* 0x000fe20000000800 */
[--C-:B------:R-:W-:Y:S01]  /*140c0*/  FFMA.FTZ R241, R96, UR4, -R9.reuse ;  /* 0x0000000460f17c23 */ /* 0x100fe20008010809 */
[----:B------:R-:W-:Y:S01]  /*140d0*/  IMAD.WIDE.U32 R198, R199, -0x2daee0ad, RZ ;  /* 0xd2511f53c7c67825 */ /* 0x000fe200078e00ff */
[----:B------:R-:W-:Y:S03]  /*140e0*/  PRMT R237, R214, 0x7770, RZ ;  /* 0x00007770d6ed7816 */ /* 0x000fe600000000ff */
[----:B------:R-:W-:Y:S01]  /*140f0*/  FFMA.FTZ R242, R97, UR4, -R9 ;  /* 0x0000000461f27c23 */ /* 0x000fe20008010809 */
[----:B------:R-:W-:Y:S01]  /*14100*/  IMAD.WIDE.U32 R10, R15, -0x326172a9, RZ ;  /* 0xcd9e8d570f0a7825 */ /* 0x000fe200078e00ff */
[----:B------:R-:W-:Y:S02]  /*14110*/  LOP3.LUT R14, R14, UR16, R199, 0x96, !PT ;  /* 0x000000100e0e7c12 */ /* 0x000fe4000f8e96c7 */
[----:B------:R1:W-:Y:S01]  /*14120*/  MUFU.EX2 R27, R21 ;  /* 0x00000015001b7308 */ /* 0x0003e20000000800 */
[----:B------:R-:W-:Y:S01]  /*14130*/  FFMA.FTZ R246, R100, UR4, -R9 ;  /* 0x0000000464f67c23 */ /* 0x000fe20008010809 */
[----:B--2---:R-:W-:Y:S01]  /*14140*/  IMAD.WIDE.U32 R18, R18, -0x2daee0ad, RZ ;  /* 0xd2511f5312127825 */ /* 0x004fe200078e00ff */
[----:B------:R-:W-:Y:S02]  /*14150*/  LOP3.LUT R195, R10, UR11, R215, 0x96, !PT ;  /* 0x0000000b0ac37c12 */ /* 0x000fe4000f8e96d7 */
[----:B------:R-:W-:Y:S01]  /*14160*/  LOP3.LUT R138, R138, UR9, R11, 0x96, !PT ;  /* 0x000000098a8a7c12 */ /* 0x000fe2000f8e960b */
[----:B------:R-:W-:Y:S01]  /*14170*/  IMAD.WIDE.U32 R6, R7, -0x326172a9, RZ ;  /* 0xcd9e8d5707067825 */ /* 0x000fe200078e00ff */
[----:B------:R-:W-:Y:S03]  /*14180*/  LOP3.LUT R198, R198, UR15, R19, 0x96, !PT ;  /* 0x0000000fc6c67c12 */ /* 0x000fe6000f8e9613 */
[----:B------:R-:W-:Y:S01]  /*14190*/  MUFU.EX2 R181, R31 ;  /* 0x0000001f00b57308 */ /* 0x000fe20000000800 */
[----:B------:R-:W-:Y:S01]  /*141a0*/  FFMA.FTZ R247, R101, UR4, -R9 ;  /* 0x0000000465f77c23 */ /* 0x000fe20008010809 */
[----:B------:R-:W-:Y:S01]  /*141b0*/  IMAD.MOV.U32 R197, RZ, RZ, R217 ;  /* 0x000000ffffc57224 */ /* 0x000fe200078e00d9 */
[----:B------:R-:W-:Y:S01]  /*141c0*/  LOP3.LUT R5, R12, UR11, R7, 0x96, !PT ;  /* 0x0000000b0c057c12 */ /* 0x000fe2000f8e9607 */
[----:B------:R-:W-:Y:S01]  /*141d0*/  IMAD.MOV.U32 R19, RZ, RZ, R6 ;  /* 0x000000ffff137224 */ /* 0x000fe200078e0006 */
[C---:B------:R-:W-:Y:S01]  /*141e0*/  PRMT R134, R6.reuse, 0x7771, RZ ;  /* 0x0000777106867816 */ /* 0x040fe200000000ff */
[----:B------:R-:W-:Y:S01]  /*141f0*/  IMAD.WIDE.U32 R12, R13, -0x326172a9, RZ ;  /* 0xcd9e8d570d0c7825 */ /* 0x000fe200078e00ff */
[C---:B------:R-:W-:Y:S03]  /*14200*/  PRMT R10, R6.reuse, 0x7772, RZ ;  /* 0x00007772060a7816 */ /* 0x040fe600000000ff */
[----:B------:R-:W-:Y:S01]  /*14210*/  MUFU.EX2 R221, R221 ;  /* 0x000000dd00dd7308 */ /* 0x000fe20000000800 */
[----:B------:R-:W-:Y:S01]  /*14220*/  PRMT R24, R6, 0x7773, RZ ;  /* 0x0000777306187816 */ /* 0x000fe200000000ff */
[----:B------:R-:W-:Y:S01]  /*14230*/  IMAD.WIDE.U32 R6, R25, -0x2daee0ad, RZ ;  /* 0xd2511f5319067825 */ /* 0x000fe200078e00ff */
[----:B------:R-:W-:Y:S01]  /*14240*/  LOP3.LUT R176, R176, UR9, R13, 0x96, !PT ;  /* 0x00000009b0b07c12 */ /* 0x000fe2000f8e960d */
[----:B-1----:R-:W1:Y:S01]  /*14250*/  LDC R21, c[0x0][0x448] ;  /* 0x00011200ff157b82 */ /* 0x002e620000000800 */
[----:B------:R2:W-:Y:S01]  /*14260*/  STL [R1+0x14], R10 ;  /* 0x0000140a01007387 */ /* 0x0005e20000100800 */
[----:B------:R-:W-:Y:S01]  /*14270*/  IMAD.MOV.U32 R224, RZ, RZ, R6 ;  /* 0x000000ffffe07224 */ /* 0x000fe200078e0006 */
[----:B------:R-:W-:Y:S03]  /*14280*/  LOP3.LUT R193, R16, UR14, R7, 0x96, !PT ;  /* 0x0000000e10c17c12 */ /* 0x000fe6000f8e9607 */
[----:B------:R-:W-:Y:S01]  /*14290*/  MUFU.EX2 R26, R20 ;  /* 0x00000014001a7308 */ /* 0x000fe20000000800 */
[----:B------:R-:W-:Y:S01]  /*142a0*/  STL [R1+0x34], R134 ;  /* 0x0000348601007387 */ /* 0x000fe20000100800 */
[----:B------:R-:W-:Y:S01]  /*142b0*/  IMAD.WIDE.U32 R14, R14, -0x326172a9, RZ ;  /* 0xcd9e8d570e0e7825 */ /* 0x000fe200078e00ff */
[----:B------:R-:W-:Y:S02]  /*142c0*/  LOP3.LUT R224, R224, 0xff, RZ, 0xc0, !PT ;  /* 0x000000ffe0e07812 */ /* 0x000fe400078ec0ff */
[----:B------:R-:W-:Y:S01]  /*142d0*/  STL [R1+0xc], R24 ;  /* 0x00000c1801007387 */ /* 0x000fe20000100800 */
[----:B------:R-:W-:Y:S02]  /*142e0*/  IMAD.U32 R200, RZ, RZ, UR23 ;  /* 0x00000017ffc87e24 */ /* 0x000fe4000f8e00ff */
[--C-:B------:R-:W-:Y:S02]  /*142f0*/  FFMA.FTZ R217, R68, UR4, -R9.reuse ;  /* 0x0000000444d97c23 */ /* 0x100fe40008010809 */
[----:B------:R-:W3:Y:S01]  /*14300*/  MUFU.EX2 R16, R22 ;  /* 0x0000001600107308 */ /* 0x000ee20000000800 */
[--C-:B------:R-:W-:Y:S01]  /*14310*/  FFMA.FTZ R252, R112, UR4, -R9.reuse ;  /* 0x0000000470fc7c23 */ /* 0x100fe20008010809 */
[--C-:B------:R-:W-:Y:S01]  /*14320*/  FFMA.FTZ R80, R113, UR4, -R9.reuse ;  /* 0x0000000471507c23 */ /* 0x100fe20008010809 */
[----:B------:R-:W-:Y:S01]  /*14330*/  FFMA.FTZ R81, R117, UR4, -R9 ;  /* 0x0000000475517c23 */ /* 0x000fe20008010809 */
[--C-:B------:R-:W-:Y:S01]  /*14340*/  FFMA.FTZ R50, R50, UR4, -R4.reuse ;  /* 0x0000000432327c23 */ /* 0x100fe20008010804 */
[--C-:B------:R-:W-:Y:S01]  /*14350*/  FFMA.FTZ R39, R39, UR4, -R4.reuse ;  /* 0x0000000427277c23 */ /* 0x100fe20008010804 */
[----:B------:R-:W-:Y:S01]  /*14360*/  FFMA.FTZ R68, R88, UR4, -R133 ;  /* 0x0000000458447c23 */ /* 0x000fe20008010885 */
[--C-:B------:R-:W-:Y:S03]  /*14370*/  FFMA.FTZ R96, R70, UR4, -R4.reuse ;  /* 0x0000000446607c23 */ /* 0x100fe60008010804 */
[----:B------:R4:W-:Y:S01]  /*14380*/  MUFU.EX2 R117, R49 ;  /* 0x0000003100757308 */ /* 0x0009e20000000800 */
[--C-:B------:R-:W-:Y:S01]  /*14390*/  FFMA.FTZ R38, R38, UR4, -R4.reuse ;  /* 0x0000000426267c23 */ /* 0x100fe20008010804 */
[--C-:B------:R-:W-:Y:S01]  /*143a0*/  FFMA.FTZ R34, R34, UR4, -R4.reuse ;  /* 0x0000000422227c23 */ /* 0x100fe20008010804 */
[--C-:B------:R-:W-:Y:S01]  /*143b0*/  FFMA.FTZ R35, R35, UR4, -R4.reuse ;  /* 0x0000000423237c23 */ /* 0x100fe20008010804 */
[--C-:B------:R-:W-:Y:S01]  /*143c0*/  FFMA.FTZ R245, R103, UR4, -R4.reuse ;  /* 0x0000000467f57c23 */ /* 0x100fe20008010804 */
[----:B------:R-:W-:Y:S01]  /*143d0*/  FFMA.FTZ R103, R119, UR4, -R4 ;  /* 0x0000000477677c23 */ /* 0x000fe20008010804 */
[----:B--2---:R-:W-:Y:S01]  /*143e0*/  IMAD.WIDE.U32 R10, R17, -0x326172a9, RZ ;  /* 0xcd9e8d57110a7825 */ /* 0x004fe200078e00ff */
[----:B------:R-:W-:Y:S03]  /*143f0*/  LOP3.LUT R17, R172, UR9, R15, 0x96, !PT ;  /* 0x00000009ac117c12 */ /* 0x000fe6000f8e960f */
[----:B------:R-:W-:Y:S01]  /*14400*/  MUFU.EX2 R70, R56 ;  /* 0x0000003800467308 */ /* 0x000fe20000000800 */
[----:B------:R-:W-:Y:S01]  /*14410*/  F2FP.BF16.F32.PACK_AB R172, R189, R175 ;  /* 0x000000afbdac723e */ /* 0x000fe200000010ff */
[----:B---3--:R2:W-:Y:S01]  /*14420*/  STL [R1+0xa4], R16 ;  /* 0x0000a41001007387 */ /* 0x0085e20000100800 */
[----:B------:R-:W-:Y:S01]  /*14430*/  LOP3.LUT R202, R12, UR11, R11, 0x96, !PT ;  /* 0x0000000b0cca7c12 */ /* 0x000fe2000f8e960b */
[----:B------:R-:W-:Y:S01]  /*14440*/  IMAD.MOV.U32 R243, RZ, RZ, R10 ;  /* 0x000000fffff37224 */ /* 0x000fe200078e000a */
[----:B------:R-:W-:Y:S01]  /*14450*/  PRMT R12, R6, 0x7772, RZ ;  /* 0x00007772060c7816 */ /* 0x000fe200000000ff */
[----:B------:R-:W-:Y:S01]  /*14460*/  IMAD.U32 R11, RZ, RZ, UR23 ;  /* 0x00000017ff0b7e24 */ /* 0x000fe2000f8e00ff */
[----:B------:R-:W-:Y:S03]  /*14470*/  PRMT R136, R10, 0x7771, RZ ;  /* 0x000077710a887816 */ /* 0x000fe600000000ff */
[----:B------:R3:W-:Y:S01]  /*14480*/  MUFU.EX2 R15, R32 ;  /* 0x00000020000f7308 */ /* 0x0007e20000000800 */
[----:B------:R-:W-:Y:S01]  /*14490*/  PRMT R230, R172, 0x7610, R230 ;  /* 0x00007610ace67816 */ /* 0x000fe200000000e6 */
[----:B----4-:R-:W-:Y:S01]  /*144a0*/  FFMA.FTZ R49, R76, UR4, -R133 ;  /* 0x000000044c317c23 */ /* 0x010fe20008010885 */
[----:B------:R-:W-:Y:S01]  /*144b0*/  PRMT R229, R172, 0x7632, R229 ;  /* 0x00007632ace57816 */ /* 0x000fe200000000e5 */
[--C-:B------:R-:W-:Y:S01]  /*144c0*/  FFMA.FTZ R54, R54, UR4, -R4.reuse ;  /* 0x0000000436367c23 */ /* 0x100fe20008010804 */
[--C-:B------:R-:W-:Y:S01]  /*144d0*/  FFMA.FTZ R55, R55, UR4, -R4.reuse ;  /* 0x0000000437377c23 */ /* 0x100fe20008010804 */
[----:B------:R-:W-:Y:S01]  /*144e0*/  FFMA.FTZ R87, R87, UR4, -R4 ;  /* 0x0000000457577c23 */ /* 0x000fe20008010804 */
[----:B------:R-:W-:Y:S03]  /*144f0*/  IMAD.MOV.U32 R41, RZ, RZ, R204 ;  /* 0x000000ffff297224 */ /* 0x000fe600078e00cc */
        /* <DEDUP_REMOVED lines=8> */
[----:B------:R-:W-:Y:S02]  /*14580*/  IMAD.MOV.U32 R102, RZ, RZ, R203 ;  /* 0x000000ffff667224 */ /* 0x000fe400078e00cb */
[----:B---3--:R-:W-:Y:S01]  /*14590*/  FMUL.FTZ R32, R2, R148 ;  /* 0x0000009402207220 */ /* 0x008fe20000410000 */
[----:B------:R3:W-:Y:S01]  /*145a0*/  MUFU.EX2 R131, R54 ;  /* 0x0000003600837308 */ /* 0x0007e20000000800 */
[----:B--2---:R-:W-:Y:S01]  /*145b0*/  PRMT R16, R6, 0x7771, RZ ;  /* 0x0000777106107816 */ /* 0x004fe200000000ff */
[--C-:B------:R-:W-:Y:S01]  /*145c0*/  FFMA.FTZ R250, R114, UR4, -R4.reuse ;  /* 0x0000000472fa7c23 */ /* 0x100fe20008010804 */
[----:B------:R-:W-:Y:S01]  /*145d0*/  PRMT R6, R6, 0x7773, RZ ;  /* 0x0000777306067816 */ /* 0x000fe200000000ff */
[----:B------:R-:W-:Y:S01]  /*145e0*/  FFMA.FTZ R251, R115, UR4, -R4 ;  /* 0x0000000473fb7c23 */ /* 0x000fe20008010804 */
[----:B------:R-:W-:Y:S01]  /*145f0*/  FMUL.FTZ R31, R132, R143 ;  /* 0x0000008f841f7220 */ /* 0x000fe20000410000 */
[----:B------:R-:W-:Y:S04]  /*14600*/  STL [R1+0x68], R16 ;  /* 0x0000681001007387 */ /* 0x000fe80000100800 */
[----:B------:R2:W-:Y:S01]  /*14610*/  MUFU.EX2 R179, R40 ;  /* 0x0000002800b37308 */ /* 0x0005e20000000800 */
[----:B------:R4:W-:Y:S04]  /*14620*/  STL [R1+0x24], R12 ;  /* 0x0000240c01007387 */ /* 0x0009e80000100800 */
[----:B------:R1:W-:Y:S05]  /*14630*/  STL [R1+0x398], R237 ;  /* 0x000398ed01007387 */ /* 0x0003ea0000100800 */
[----:B------:R-:W-:Y:S01]  /*14640*/  MUFU.EX2 R49, R49 ;  /* 0x0000003100317308 */ /* 0x000fe20000000800 */
[----:B---3--:R-:W-:Y:S01]  /*14650*/  F2FP.BF16.F32.PACK_AB R54, R180, R177 ;  /* 0x000000b1b436723e */ /* 0x008fe200000010ff */
[----:B------:R3:W-:Y:S04]  /*14660*/  STL [R1+0x20], R6 ;  /* 0x0000200601007387 */ /* 0x0007e80000100800 */
[----:B------:R3:W-:Y:S04]  /*14670*/  STL [R1+0x394], R214 ;  /* 0x000394d601007387 */ /* 0x0007e80000100800 */
[----:B------:R-:W-:Y:S01]  /*14680*/  MUFU.EX2 R71, R45 ;  /* 0x0000002d00477308 */ /* 0x000fe20000000800 */
[----:B--2---:R-:W-:Y:S01]  /*14690*/  FFMA.FTZ R40, R78, UR4, -R8 ;  /* 0x000000044e287c23 */ /* 0x004fe20008010808 */
[----:B------:R-:W-:Y:S04]  /*146a0*/  STL [R1+0x39c], R243 ;  /* 0x00039cf301007387 */ /* 0x000fe80000100800 */
[----:B------:R2:W-:Y:S04]  /*146b0*/  STL [R1+0x3a0], R136 ;  /* 0x0003a08801007387 */ /* 0x0005e80000100800 */
[----:B------:R-:W-:Y:S01]  /*146c0*/  MUFU.EX2 R40, R40 ;  /* 0x0000002800287308 */ /* 0x000fe20000000800 */
[C---:B----4-:R-:W-:Y:S02]  /*146d0*/  PRMT R12, R10.reuse, 0x7772, RZ ;  /* 0x000077720a0c7816 */ /* 0x050fe400000000ff */
[----:B------:R-:W-:Y:S03]  /*146e0*/  PRMT R10, R10, 0x7773, RZ ;  /* 0x000077730a0a7816 */ /* 0x000fe600000000ff */
[----:B------:R-:W-:Y:S04]  /*146f0*/  STL [R1+0x4c], R12 ;  /* 0x00004c0c01007387 */ /* 0x000fe80000100800 */
[----:B-1----:R-:W-:Y:S01]  /*14700*/  MUFU.EX2 R237, R38 ;  /* 0x0000002600ed7308 */ /* 0x002fe20000000800 */
[----:B---3--:R-:W-:Y:S01]  /*14710*/  IMAD.WIDE.U32 R6, R138, -0x2daee0ad, RZ ;  /* 0xd2511f538a067825 */ /* 0x008fe200078e00ff */
[----:B------:R-:W-:Y:S01]  /*14720*/  F2FP.BF16.F32.PACK_AB R138, R178, R182 ;  /* 0x000000b6b28a723e */ /* 0x000fe200000010ff */
[----:B------:R1:W-:Y:S02]  /*14730*/  STL [R1+0x48], R10 ;  /* 0x0000480a01007387 */ /* 0x0003e40000100800 */
[----:B------:R-:W-:Y:S01]  /*14740*/  IMAD.MOV.U32 R20, RZ, RZ, R6 ;  /* 0x000000ffff147224 */ /* 0x000fe200078e0006 */
[----:B------:R-:W-:Y:S01]  /*14750*/  LOP3.LUT R210, R196, UR14, R7, 0x96, !PT ;  /* 0x0000000ec4d27c12 */ /* 0x000fe2000f8e9607 */
[----:B------:R-:W-:Y:S01]  /*14760*/  IMAD.MOV.U32 R196, RZ, RZ, R218 ;  /* 0x000000ffffc47224 */ /* 0x000fe200078e00da */
[----:B------:R-:W-:Y:S02]  /*14770*/  PRMT R226, R6, 0x7772, RZ ;  /* 0x0000777206e27816 */ /* 0x000fe400000000ff */
[----:B------:R3:W-:Y:S01]  /*14780*/  MUFU.EX2 R214, R39 ;  /* 0x0000002700d67308 */ /* 0x0007e20000000800 */
[----:B------:R-:W-:Y:S01]  /*14790*/  PRMT R234, R138, 0x7610, R234 ;  /* 0x000076108aea7816 */ /* 0x000fe200000000ea */
[----:B------:R4:W-:Y:S01]  /*147a0*/  STL [R1+0x3a4], R210 ;  /* 0x0003a4d201007387 */ /* 0x0009e20000100800 */
[----:B------:R-:W-:Y:S01]  /*147b0*/  LEA R200, P1, R200, R196, 0x1 ;  /* 0x000000c4c8c87211 */ /* 0x000fe200078208ff */
[----:B------:R-:W-:Y:S01]  /*147c0*/  FFMA.FTZ R218, R69, UR4, -R9 ;  /* 0x0000000445da7c23 */ /* 0x000fe20008010809 */
[----:B------:R-:W-:Y:S01]  /*147d0*/  PRMT R225, R138, 0x7632, R225 ;  /* 0x000076328ae17816 */ /* 0x000fe200000000e1 */
[----:B------:R4:W-:Y:S01]  /*147e0*/  STL [R1+0x3a8], R226 ;  /* 0x0003a8e201007387 */ /* 0x0009e20000100800 */
[----:B------:R-:W-:Y:S03]  /*147f0*/  LEA.HI.X.SX32 R201, R11, R197, 0x1, P1 ;  /* 0x000000c50bc97211 */ /* 0x000fe600008f0eff */
[----:B--2---:R2:W-:Y:S01]  /*14800*/  MUFU.EX2 R136, R36 ;  /* 0x0000002400887308 */ /* 0x0045e20000000800 */
[----:B------:R-:W-:Y:S09]  /*14810*/  IMAD.WIDE R238, R21, 0x70, R200 ;  /* 0x0000007015ee7825 */ /* 0x000ff200078e02c8 */
[----:B------:R-:W4:Y:S01]  /*14820*/  MUFU.EX2 R243, R37 ;  /* 0x0000002500f37308 */ /* 0x000f220000000800 */
[----:B---3--:R-:W-:Y:S01]  /*14830*/  FFMA.FTZ R39, R66, UR4, -R4 ;  /* 0x0000000442277c23 */ /* 0x008fe20008010804 */
[C---:B-1----:R-:W-:Y:S02]  /*14840*/  PRMT R10, R6.reuse, 0x7771, RZ ;  /* 0x00007771060a7816 */ /* 0x042fe400000000ff */
[----:B------:R-:W-:Y:S03]  /*14850*/  PRMT R6, R6, 0x7773, RZ ;  /* 0x0000777306067816 */ /* 0x000fe600000000ff */
[----:B------:R1:W-:Y:S01]  /*14860*/  STL [R1+0x50], R10 ;  /* 0x0000500a01007387 */ /* 0x0003e20000100800 */
[----:B--2---:R-:W-:Y:S01]  /*14870*/  FFMA.FTZ R36, R61, UR4, -R133 ;  /* 0x000000043d247c23 */ /* 0x004fe20008010885 */
[----:B------:R-:W-:Y:S01]  /*14880*/  F2FP.BF16.F32.PACK_AB R61, R183, R185 ;  /* 0x000000b9b73d723e */ /* 0x000fe200000010ff */
[----:B----4-:R2:W-:Y:S01]  /*14890*/  MUFU.EX2 R210, R35 ;  /* 0x0000002300d27308 */ /* 0x0105e20000000800 */
[----:B------:R3:W4:Y:S02]  /*148a0*/  LDL.S16 R16, [R1+0x178] ;  /* 0x0001780001107983 */ /* 0x0007240000100600 */
[----:B------:R-:W-:Y:S02]  /*148b0*/  PRMT R222, R61, 0x7610, R222 ;  /* 0x000076103dde7816 */ /* 0x000fe400000000de */
[----:B------:R3:W3:Y:S05]  /*148c0*/  LDL.S16 R12, [R1+0x174] ;  /* 0x00017400010c7983 */ /* 0x0006ea0000100600 */
[----:B------:R1:W-:Y:S01]  /*148d0*/  MUFU.EX2 R226, R34 ;  /* 0x0000002200e27308 */ /* 0x0003e20000000800 */
[----:B------:R1:W-:Y:S09]  /*148e0*/  STL [R1+0x1c], R6 ;  /* 0x00001c0601007387 */ /* 0x0003f20000100800 */
[----:B------:R1:W-:Y:S01]  /*148f0*/  MUFU.EX2 R37, R42 ;  /* 0x0000002a00257308 */ /* 0x0003e20000000800 */
[----:B--2---:R-:W-:Y:S02]  /*14900*/  IMAD.MOV.U32 R35, RZ, RZ, R26 ;  /* 0x000000ffff237224 */ /* 0x004fe400078e001a */
[----:B------:R-:W-:Y:S01]  /*14910*/  FMUL.FTZ R26, R132, R146 ;  /* 0x00000092841a7220 */ /* 0x000fe20000410000 */
[----:B-1----:R-:W-:Y:S06]  /*14920*/  LOP3.LUT R10, R5, 0xffff, RZ, 0xc0, !PT ;  /* 0x0000ffff050a7812 */ /* 0x002fec00078ec0ff */
[----:B------:R1:W-:Y:S01]  /*14930*/  MUFU.EX2 R66, R44 ;  /* 0x0000002c00427308 */ /* 0x0003e20000000800 */
[----:B------:R-:W-:Y:S01]  /*14940*/  IMAD.MOV.U32 R34, RZ, RZ, R20 ;  /* 0x000000ffff227224 */ /* 0x000fe200078e0014 */
[----:B------:R-:W-:Y:S01]  /*14950*/  SHF.R.U32.HI R22, RZ, 0x8, R10 ;  /* 0x00000008ff167819 */ /* 0x000fe2000001160a */
[----:B------:R-:W-:Y:S04]  /*14960*/  FMUL.FTZ R20, R2, R160 ;  /* 0x000000a002147220 */ /* 0x000fe80000410000 */
[----:B------:R2:W-:Y:S03]  /*14970*/  STL [R1+0x18], R22 ;  /* 0x0000181601007387 */ /* 0x0005e60000100800 */
[----:B------:R-:W-:Y:S01]  /*14980*/  MUFU.EX2 R69, R47 ;  /* 0x0000002f00457308 */ /* 0x000fe20000000800 */
[----:B------:R-:W-:Y:S01]  /*14990*/  FFMA.FTZ R42, R75, UR4, -R8 ;  /* 0x000000044b2a7c23 */ /* 0x000fe20008010808 */
[----:B------:R-:W-:Y:S04]  /*149a0*/  IMAD.WIDE.U32 R6, R198, -0x326172a9, RZ ;  /* 0xcd9e8d57c6067825 */ /* 0x000fe800078e00ff */
[----:B------:R-:W-:Y:S01]  /*149b0*/  IMAD.MOV.U32 R23, RZ, RZ, R6 ;  /* 0x000000ffff177224 */ /* 0x000fe200078e0006 */
[----:B------:R-:W-:Y:S01]  /*149c0*/  LOP3.LUT R213, R14, UR11, R7, 0x96, !PT ;  /* 0x0000000b0ed57c12 */ /* 0x000fe2000f8e9607 */
[----:B------:R-:W-:Y:S01]  /*149d0*/  IMAD.U32 R198, RZ, RZ, UR23 ;  /* 0x00000017ffc67e24 */ /* 0x000fe2000f8e00ff */
[----:B------:R-:W-:Y:S01]  /*149e0*/  LOP3.LUT R14, R5, 0xff, RZ, 0xc0, !PT ;  /* 0x000000ff050e7812 */ /* 0x000fe200078ec0ff */
[----:B-1----:R-:W-:Y:S01]  /*149f0*/  FFMA.FTZ R44, R74, UR4, -R8 ;  /* 0x000000044a2c7c23 */ /* 0x002fe20008010808 */
[----:B------:R-:W-:Y:S01]  /*14a00*/  PRMT R137, R6, 0x7771, RZ ;  /* 0x0000777106897816 */ /* 0x000fe200000000ff */
[----:B------:R-:W-:Y:S01]  /*14a10*/  FMUL.FTZ R8, R3, R156 ;  /* 0x0000009c03087220 */ /* 0x000fe20000410000 */
[----:B------:R-:W-:Y:S01]  /*14a20*/  ISETP.LE.U32.AND P1, PT, R14, UR8, PT ;  /* 0x000000080e007c0c */ /* 0x000fe2000bf23070 */
[----:B------:R1:W-:Y:S01]  /*14a30*/  STL [R1+0x10], R14 ;  /* 0x0000100e01007387 */ /* 0x0003e20000100800 */
[----:B------:R-:W-:Y:S01]  /*14a40*/  LOP3.LUT R7, R22, 0xffff, RZ, 0xc0, !PT ;  /* 0x0000ffff16077812 */ /* 0x000fe200078ec0ff */
[----:B------:R-:W-:Y:S01]  /*14a50*/  MUFU.EX2 R44, R44 ;  /* 0x0000002c002c7308 */ /* 0x000fe20000000800 */
[----:B------:R-:W-:Y:S01]  /*14a60*/  LEA R198, P4, R198, R238, 0x1 ;  /* 0x000000eec6c67211 */ /* 0x000fe200078808ff */
[----:B------:R1:W-:Y:S01]  /*14a70*/  STL [R1+0x3ac], R137 ;  /* 0x0003ac8901007387 */ /* 0x0003e20000100800 */
[----:B------:R-:W-:Y:S01]  /*14a80*/  ISETP.LE.U32.AND P3, PT, R7, UR8, PT ;  /* 0x0000000807007c0c */ /* 0x000fe2000bf63070 */
[----:B------:R-:W-:Y:S02]  /*14a90*/  IMAD.MOV.U32 R83, RZ, RZ, R23 ;  /* 0x000000ffff537224 */ /* 0x000fe400078e0017 */
[----:B------:R-:W-:Y:S01]  /*14aa0*/  FMUL.FTZ R23, R0, R163 ;  /* 0x000000a300177220 */ /* 0x000fe20000410000 */
[----:B------:R-:W-:Y:S01]  /*14ab0*/  F2FP.BF16.F32.PACK_AB R163, R243, R136 ;  /* 0x00000088f3a3723e */ /* 0x000fe200000010ff */
[----:B------:R1:W-:Y:S01]  /*14ac0*/  STL [R1+0x98], R15 ;  /* 0x0000980f01007387 */ /* 0x0003e20000100800 */
[----:B--2---:R-:W-:Y:S01]  /*14ad0*/  LOP3.LUT R22, R19, 0xff, RZ, 0xc0, !PT ;  /* 0x000000ff13167812 */ /* 0x004fe200078ec0ff */
[----:B------:R-:W-:Y:S01]  /*14ae0*/  IMAD.MOV.U32 R19, RZ, RZ, R207 ;  /* 0x000000ffff137224 */ /* 0x000fe200078e00cf */
[----:B------:R-:W-:Y:S10]  /*14af0*/  MUFU.EX2 R42, R42 ;  /* 0x0000002a002a7308 */ /* 0x000ff40000000800 */
[----:B------:R-:W-:Y:S01]  /*14b00*/  MUFU.EX2 R228, R228 ;  /* 0x000000e400e47308 */ /* 0x000fe20000000800 */
[C---:B-1----:R-:W-:Y:S02]  /*14b10*/  PRMT R14, R6.reuse, 0x7772, RZ ;  /* 0x00007772060e7816 */ /* 0x042fe400000000ff */
[----:B------:R-:W-:Y:S07]  /*14b20*/  PRMT R6, R6, 0x7773, RZ ;  /* 0x0000777306067816 */ /* 0x000fee00000000ff */
[----:B------:R-:W-:Y:S01]  /*14b30*/  MUFU.EX2 R68, R68 ;  /* 0x0000004400447308 */ /* 0x000fe20000000800 */
[----:B------:R1:W-:Y:S04]  /*14b40*/  STL [R1+0x3c], R14 ;  /* 0x00003c0e01007387 */ /* 0x0003e80000100800 */
[----:B------:R2:W2:Y:S05]  /*14b50*/  LDL.S16 R21, [R1+0x18c] ;  /* 0x00018c0001157983 */ /* 0x0004aa0000100600 */
[----:B------:R1:W-:Y:S01]  /*14b60*/  MUFU.EX2 R137, R33 ;  /* 0x0000002100897308 */ /* 0x0003e20000000800 */
[----:B------:R2:W2:Y:S04]  /*14b70*/  LDL.S16 R15, [R1+0x194] ;  /* 0x00019400010f7983 */ /* 0x0004a80000100600 */
[----:B------:R1:W-:Y:S02]  /*14b80*/  STL [R1+0x38], R6 ;  /* 0x0000380601007387 */ /* 0x0003e40000100800 */
[----:B-1----:R-:W-:Y:S01]  /*14b90*/  FMUL.FTZ R33, R2, R149 ;  /* 0x0000009502217220 */ /* 0x002fe20000410000 */
[----:B------:R-:W-:Y:S01]  /*14ba0*/  PRMT R149, R54, 0x7632, R149 ;  /* 0x0000763236957816 */ /* 0x000fe20000000095 */
[----:B------:R1:W2:Y:S01]  /*14bb0*/  LDL.S16 R14, [R1+0x190] ;  /* 0x00019000010e7983 */ /* 0x0002a20000100600 */
[----:B------:R-:W-:Y:S05]  /*14bc0*/  IMAD.U32 R6, RZ, RZ, UR23 ;  /* 0x00000017ff067e24 */ /* 0x000fea000f8e00ff */
[----:B------:R-:W-:Y:S02]  /*14bd0*/  LEA.HI.X.SX32 R199, R6, R239, 0x1, P4 ;  /* 0x000000ef06c77211 */ /* 0x000fe400020f0eff */
[----:B------:R-:W-:Y:S04]  /*14be0*/  PRMT R6, R5, 0x7632, R6 ;  /* 0x0000763205067816 */ /* 0x000fe80000000006 */
[----:B------:R-:W-:Y:S04]  /*14bf0*/  LOP3.LUT R194, R6, 0xff, RZ, 0xc0, !PT ;  /* 0x000000ff06c27812 */ /* 0x000fe800078ec0ff */
[----:B------:R-:W-:Y:S01]  /*14c00*/  ISETP.LE.U32.AND P5, PT, R194, UR8, PT ;  /* 0x00000008c2007c0c */ /* 0x000fe2000bfa3070 */
[--C-:B----4-:R-:W-:Y:S02]  /*14c10*/  @!P1 HFMA2.BF16_V2 R16, -RZ.H0_H0, RZ.H0_H0, -R173.reuse.H0_H0 ;  /* 0x200000ffff109231 */ /* 0x110fe400003409ad */
[----:B---3--:R-:W-:Y:S03]  /*14c20*/  @!P3 HFMA2.BF16_V2 R12, -RZ.H0_H0, RZ.H0_H0, -R173.H1_H1 ;  /* 0x200000ffff0cb231 */ /* 0x008fe600003609ad */
[----:B------:R-:W-:Y:S01]  /*14c30*/  PRMT R25, R16, 0x7610, R25 ;  /* 0x0000761010197816 */ /* 0x000fe20000000019 */
[----:B------:R3:W-:Y:S01]  /*14c40*/  @!P1 STL.S16 [R1+0x178], R16 ;  /* 0x0001781001009387 */ /* 0x0007e20000100600 */
[----:B------:R-:W-:Y:S03]  /*14c50*/  PRMT R7, R12, 0x7610, R7 ;  /* 0x000076100c077816 */ /* 0x000fe60000000007 */
[----:B------:R4:W-:Y:S01]  /*14c60*/  @!P3 STL.S16 [R1+0x174], R12 ;  /* 0x0001740c0100b387 */ /* 0x0009e20000100600 */
[----:B------:R-:W-:Y:S01]  /*14c70*/  @!P1 PRMT R227, R25, 0x5410, RZ ;  /* 0x0000541019e39816 */ /* 0x000fe200000000ff */
[----:B------:R-:W-:Y:S01]  /*14c80*/  FMUL.FTZ R25, R3, R145 ;  /* 0x0000009103197220 */ /* 0x000fe20000410000 */
[----:B------:R-:W-:Y:S02]  /*14c90*/  @!P3 PRMT R233, R7, 0x5410, RZ ;  /* 0x0000541007e9b816 */ /* 0x000fe400000000ff */
[----:B------:R-:W-:Y:S02]  /*14ca0*/  ISETP.LE.U32.AND P1, PT, R22, UR8, PT ;  /* 0x0000000816007c0c */ /* 0x000fe4000bf23070 */
[----:B---3--:R-:W-:Y:S02]  /*14cb0*/  SHF.R.U32.HI R16, RZ, 0x18, R5 ;  /* 0x00000018ff107819 */ /* 0x008fe40000011605 */
[----:B------:R-:W-:Y:S02]  /*14cc0*/  LOP3.LUT R5, R195, 0xffff, RZ, 0xc0, !PT ;  /* 0x0000ffffc3057812 */ /* 0x000fe400078ec0ff */
[----:B------:R-:W-:Y:S01]  /*14cd0*/  ISETP.LE.U32.AND P4, PT, R16, UR8, PT ;  /* 0x0000000810007c0c */ /* 0x000fe2000bf83070 */
[----:B------:R3:W-:Y:S01]  /*14ce0*/  STL [R1+0x8], R16 ;  /* 0x0000081001007387 */ /* 0x0007e20000100800 */
[----:B----4-:R-:W-:Y:S03]  /*14cf0*/  SHF.R.U32.HI R12, RZ, 0x8, R5 ;  /* 0x00000008ff0c7819 */ /* 0x010fe60000011605 */
[----:B------:R4:W-:Y:S01]  /*14d00*/  STL [R1], R22 ;  /* 0x0000001601007387 */ /* 0x0009e20000100800 */
[----:B------:R-:W-:Y:S03]  /*14d10*/  LOP3.LUT R5, R12, 0xffff, RZ, 0xc0, !PT ;  /* 0x0000ffff0c057812 */ /* 0x000fe600078ec0ff */
[----:B------:R-:W-:Y:S01]  /*14d20*/  STL [R1+0x4], R12 ;  /* 0x0000040c01007387 */ /* 0x000fe20000100800 */
[----:B------:R-:W-:Y:S03]  /*14d30*/  ISETP.LE.U32.AND P3, PT, R5, UR8, PT ;  /* 0x0000000805007c0c */ /* 0x000fe6000bf63070 */
[----:B------:R1:W-:Y:S01]  /*14d40*/  STL [R1+0x360], R194 ;  /* 0x000360c201007387 */ /* 0x0003e20000100800 */
[----:B---3--:R-:W-:Y:S04]  /*14d50*/  IMAD.WIDE.U32 R16, R17, -0x2daee0ad, RZ ;  /* 0xd2511f5311107825 */ /* 0x008fe800078e00ff */
[----:B----4-:R-:W-:Y:S01]  /*14d60*/  IMAD.MOV.U32 R22, RZ, RZ, R27 ;  /* 0x000000ffff167224 */ /* 0x010fe200078e001b */
[----:B------:R-:W-:Y:S01]  /*14d70*/  LOP3.LUT R215, R18, UR14, R17, 0x96, !PT ;  /* 0x0000000e12d77c12 */ /* 0x000fe2000f8e9611 */
[----:B------:R-:W-:Y:S01]  /*14d80*/  FFMA.FTZ R18, R116, UR4, -R9 ;  /* 0x0000000474127c23 */ /* 0x000fe20008010809 */
[C---:B------:R-:W-:Y:S01]  /*14d90*/  PRMT R203, R16.reuse, 0x7771, RZ ;  /* 0x0000777110cb7816 */ /* 0x040fe200000000ff */
[----:B------:R3:W-:Y:S01]  /*14da0*/  MUFU.EX2 R116, R50 ;  /* 0x0000003200747308 */ /* 0x0007e20000000800 */
[----:B------:R-:W-:Y:S01]  /*14db0*/  PRMT R207, R16, 0x7773, RZ ;  /* 0x0000777310cf7816 */ /* 0x000fe200000000ff */
[----:B------:R-:W-:Y:S01]  /*14dc0*/  FMUL.FTZ R17, R2, R165 ;  /* 0x000000a502117220 */ /* 0x000fe20000410000 */
[----:B------:R-:W-:Y:S01]  /*14dd0*/  IMAD.MOV.U32 R82, RZ, RZ, R18 ;  /* 0x000000ffff527224 */ /* 0x000fe200078e0012 */
[----:B-1----:R-:W4:Y:S01]  /*14de0*/  LDL.LU R194, [R1+0x14] ;  /* 0x0000140001c27983 */ /* 0x002f220000300800 */
[----:B------:R-:W-:Y:S01]  /*14df0*/  FMUL.FTZ R18, R0, R166 ;  /* 0x000000a600127220 */ /* 0x000fe20000410000 */
[----:B------:R-:W-:Y:S02]  /*14e00*/  FMUL.FTZ R27, R132, R147 ;  /* 0x00000093841b7220 */ /* 0x000fe40000410000 */
[----:B------:R1:W-:Y:S01]  /*14e10*/  STL [R1+0x354], R173 ;  /* 0x000354ad01007387 */ /* 0x0003e20000100800 */
[--C-:B--2---:R-:W-:Y:S03]  /*14e20*/  @!P5 HFMA2.BF16_V2 R21, -RZ.H0_H0, RZ.H0_H0, -R172.reuse.H0_H0 ;  /* 0x200000ffff15d231 */ /* 0x104fe600003409ac */
[----:B------:R2:W2:Y:S01]  /*14e30*/  LDL.S16 R12, [R1+0x19c] ;  /* 0x00019c00010c7983 */ /* 0x0004a20000100600 */
[----:B------:R-:W-:Y:S01]  /*14e40*/  @!P4 HFMA2.BF16_V2 R15, -RZ.H0_H0, RZ.H0_H0, -R172.H1_H1 ;  /* 0x200000ffff0fc231 */ /* 0x000fe200003609ac */
[----:B------:R-:W-:Y:S02]  /*14e50*/  PRMT R5, R21, 0x7610, R5 ;  /* 0x0000761015057816 */ /* 0x000fe40000000005 */
[----:B------:R2:W2:Y:S01]  /*14e60*/  LDL.S16 R7, [R1+0x198] ;  /* 0x0001980001077983 */ /* 0x0004a20000100600 */
[----:B---3--:R-:W-:Y:S01]  /*14e70*/  FFMA.FTZ R50, R73, UR4, -R133 ;  /* 0x0000000449327c23 */ /* 0x008fe20008010885 */
[----:B------:R-:W-:Y:S02]  /*14e80*/  PRMT R6, R15, 0x7610, R6 ;  /* 0x000076100f067816 */ /* 0x000fe40000000006 */
[----:B------:R3:W-:Y:S01]  /*14e90*/  @!P5 STL.S16 [R1+0x18c], R21 ;  /* 0x00018c150100d387 */ /* 0x0007e20000100600 */
[----:B------:R-:W-:Y:S02]  /*14ea0*/  @!P5 PRMT R230, R5, 0x5410, RZ ;  /* 0x0000541005e6d816 */ /* 0x000fe400000000ff */
[----:B------:R-:W-:Y:S01]  /*14eb0*/  ISETP.GT.U32.AND P5, PT, R134, UR8, PT ;  /* 0x0000000886007c0c */ /* 0x000fe2000bfa4070 */
[----:B------:R3:W-:Y:S01]  /*14ec0*/  @!P4 STL.S16 [R1+0x194], R15 ;  /* 0x0001940f0100c387 */ /* 0x0007e20000100600 */
[----:B------:R-:W-:Y:S01]  /*14ed0*/  @!P4 PRMT R229, R6, 0x5410, RZ ;  /* 0x0000541006e5c816 */ /* 0x000fe200000000ff */
[----:B------:R-:W-:Y:S01]  /*14ee0*/  FFMA.FTZ R134, R130, UR4, -R4 ;  /* 0x0000000482867c23 */ /* 0x000fe20008010804 */
[----:B------:R-:W-:Y:S01]  /*14ef0*/  LOP3.LUT R5, R193, 0xffff, RZ, 0xc0, !PT ;  /* 0x0000ffffc1057812 */ /* 0x000fe200078ec0ff */
[----:B------:R3:W-:Y:S01]  /*14f00*/  MUFU.EX2 R130, R55 ;  /* 0x0000003700827308 */ /* 0x0007e20000000800 */
[----:B------:R-:W-:Y:S02]  /*14f10*/  LOP3.LUT R6, R202, 0xffff, RZ, 0xc0, !PT ;  /* 0x0000ffffca067812 */ /* 0x000fe400078ec0ff */
[----:B------:R-:W-:Y:S01]  /*14f20*/  SHF.R.U32.HI R5, RZ, 0x8, R5 ;  /* 0x00000008ff057819 */ /* 0x000fe20000011605 */
[--C-:B------:R-:W-:Y:S01]  /*14f30*/  @!P1 HFMA2.BF16_V2 R14, -RZ.H0_H0, RZ.H0_H0, -R139.reuse.H0_H0 ;  /* 0x200000ffff0e9231 */ /* 0x100fe2000034098b */
[----:B------:R-:W-:Y:S01]  /*14f40*/  SHF.R.U32.HI R232, RZ, 0x8, R6 ;  /* 0x00000008ffe87819 */ /* 0x000fe20000011606 */
[----:B-1----:R-:W-:Y:S04]  /*14f50*/  IMAD.MOV.U32 R173, RZ, RZ, R209 ;  /* 0x000000ffffad7224 */ /* 0x002fe800078e00d1 */
[----:B------:R-:W-:Y:S01]  /*14f60*/  MUFU.EX2 R50, R50 ;  /* 0x0000003200327308 */ /* 0x000fe20000000800 */
[----:B------:R-:W-:Y:S01]  /*14f70*/  PRMT R13, R14, 0x7610, R13 ;  /* 0x000076100e0d7816 */ /* 0x000fe2000000000d */
[----:B------:R1:W-:Y:S01]  /*14f80*/  @!P1 STL.S16 [R1+0x190], R14 ;  /* 0x0001900e01009387 */ /* 0x0003e20000100600 */
[----:B------:R-:W-:Y:S02]  /*14f90*/  IMAD.MOV.U32 R99, RZ, RZ, R173 ;  /* 0x000000ffff637224 */ /* 0x000fe400078e00ad */
[----:B------:R-:W-:Y:S01]  /*14fa0*/  @!P1 PRMT R236, R13, 0x5410, RZ ;  /* 0x000054100dec9816 */ /* 0x000fe200000000ff */
[----:B------:R1:W-:Y:S01]  /*14fb0*/  STL [R1+0x358], R172 ;  /* 0x000358ac01007387 */ /* 0x0003e20000100800 */
[----:B------:R-:W-:Y:S02]  /*14fc0*/  IMAD.MOV.U32 R173, RZ, RZ, R34 ;  /* 0x000000ffffad7224 */ /* 0x000fe400078e0022 */
[----:B------:R-:W-:Y:S01]  /*14fd0*/  FMUL.FTZ R34, R0, R150 ;  /* 0x0000009600227220 */ /* 0x000fe20000410000 */
[----:B------:R-:W-:Y:S01]  /*14fe0*/  PRMT R150, R54, 0x7610, R150 ;  /* 0x0000761036967816 */ /* 0x000fe20000000096 */
[----:B---3--:R-:W-:Y:S01]  /*14ff0*/  FMUL.FTZ R21, R2, R161 ;  /* 0x000000a102157220 */ /* 0x008fe20000410000 */
[----:B------:R-:W-:Y:S01]  /*15000*/  F2FP.BF16.F32.PACK_AB R55, R190, R188 ;  /* 0x000000bcbe37723e */ /* 0x000fe200000010ff */
[----:B------:R-:W-:Y:S01]  /*15010*/  FMUL.FTZ R13, R3, R153 ;  /* 0x00000099030d7220 */ /* 0x000fe20000410000 */
[C---:B------:R-:W-:Y:S02]  /*15020*/  FMUL.FTZ R15, R132.reuse, R155 ;  /* 0x0000009b840f7220 */ /* 0x040fe40000410000 */
[C---:B------:R-:W-:Y:S02]  /*15030*/  PRMT R147, R55.reuse, 0x7610, R147 ;  /* 0x0000761037937816 */ /* 0x040fe40000000093 */
[----:B------:R-:W-:Y:S01]  /*15040*/  PRMT R146, R55, 0x7632, R146 ;  /* 0x0000763237927816 */ /* 0x000fe20000000092 */
[----:B-1----:R-:W-:Y:S01]  /*15050*/  FMUL.FTZ R14, R132, R154 ;  /* 0x0000009a840e7220 */ /* 0x002fe20000410000 */
[----:B------:R-:W-:Y:S01]  /*15060*/  IMAD.MOV.U32 R172, RZ, RZ, R206 ;  /* 0x000000ffffac7224 */ /* 0x000fe200078e00ce */
[----:B------:R-:W-:Y:S03]  /*15070*/  PRMT R206, R16, 0x7772, RZ ;  /* 0x0000777210ce7816 */ /* 0x000fe600000000ff */
[----:B------:R-:W-:Y:S02]  /*15080*/  IMAD.MOV.U32 R85, RZ, RZ, R172 ;  /* 0x000000ffff557224 */ /* 0x000fe400078e00ac */
[----:B------:R-:W-:Y:S02]  /*15090*/  IMAD.MOV.U32 R172, RZ, RZ, R22 ;  /* 0x000000ffffac7224 */ /* 0x000fe400078e0016 */
[----:B------:R-:W-:Y:S01]  /*150a0*/  FMUL.FTZ R22, R0, R162 ;  /* 0x000000a200167220 */ /* 0x000fe20000410000 */
[----:B------:R-:W-:Y:S01]  /*150b0*/  F2FP.BF16.F32.PACK_AB R162, R117, R216 ;  /* 0x000000d875a2723e */ /* 0x000fe200000010ff */
[----:B------:R-:W-:Y:S01]  /*150c0*/  IMAD.MOV.U32 R114, RZ, RZ, R85 ;  /* 0x000000ffff727224 */ /* 0x000fe200078e0055 */
[----:B----4-:R-:W-:Y:S01]  /*150d0*/  ISETP.GT.U32.AND P4, PT, R194, UR8, PT ;  /* 0x00000008c2007c0c */ /* 0x010fe2000bf84070 */
[----:B------:R1:W-:Y:S04]  /*150e0*/  STL [R1+0x364], R194 ;  /* 0x000364c201007387 */ /* 0x0003e80000100800 */
[----:B------:R3:W-:Y:S01]  /*150f0*/  STL [R1+0x30], R5 ;  /* 0x0000300501007387 */ /* 0x0007e20000100800 */
[----:B--2---:R-:W-:Y:S05]  /*15100*/  @P5 HFMA2.BF16_V2 R12, -RZ.H0_H0, RZ.H0_H0, -R139.H1_H1 ;  /* 0x200000ffff0c5231 */ /* 0x004fea000036098b */
[----:B------:R-:W-:Y:S02]  /*15110*/  PRMT R11, R12, 0x7610, R11 ;  /* 0x000076100c0b7816 */ /* 0x000fe4000000000b */
[--C-:B------:R-:W-:Y:S01]  /*15120*/  @P4 HFMA2.BF16_V2 R7, -RZ.H0_H0, RZ.H0_H0, -R138.reuse.H0_H0 ;  /* 0x200000ffff074231 */ /* 0x100fe2000034098a */
[----:B------:R2:W-:Y:S01]  /*15130*/  @P5 STL.S16 [R1+0x19c], R12 ;  /* 0x00019c0c01005387 */ /* 0x0005e20000100600 */
[----:B------:R-:W-:Y:S01]  /*15140*/  @P5 PRMT R235, R11, 0x5410, RZ ;  /* 0x000054100beb5816 */ /* 0x000fe200000000ff */
[--C-:B------:R-:W-:Y:S02]  /*15150*/  FFMA.FTZ R11, R129, UR4, -R9.reuse ;  /* 0x00000004810b7c23 */ /* 0x100fe40008010809 */
[----:B------:R-:W-:Y:S01]  /*15160*/  PRMT R10, R7, 0x7610, R10 ;  /* 0x00007610070a7816 */ /* 0x000fe2000000000a */
[----:B------:R4:W-:Y:S01]  /*15170*/  @P4 STL.S16 [R1+0x198], R7 ;  /* 0x0001980701004387 */ /* 0x0009e20000100600 */
[--C-:B------:R-:W-:Y:S01]  /*15180*/  FFMA.FTZ R129, R98, UR4, -R4.reuse ;  /* 0x0000000462817c23 */ /* 0x100fe20008010804 */
[----:B------:R-:W-:Y:S01]  /*15190*/  FFMA.FTZ R98, R118, UR4, -R4 ;  /* 0x0000000476627c23 */ /* 0x000fe20008010804 */
[----:B------:R-:W-:Y:S01]  /*151a0*/  @P4 PRMT R234, R10, 0x5410, RZ ;  /* 0x000054100aea4816 */ /* 0x000fe200000000ff */
[----:B------:R4:W-:Y:S01]  /*151b0*/  STL [R1+0x338], R232 ;  /* 0x000338e801007387 */ /* 0x0009e20000100800 */
[----:B------:R-:W-:Y:S01]  /*151c0*/  ISETP.GT.U32.AND P4, PT, R24, UR8, PT ;  /* 0x0000000818007c0c */ /* 0x000fe2000bf84070 */
[----:B-1----:R-:W-:Y:S02]  /*151d0*/  IMAD.MOV.U32 R194, RZ, RZ, R16 ;  /* 0x000000ffffc27224 */ /* 0x002fe400078e0010 */
[----:B------:R-:W-:Y:S01]  /*151e0*/  FMUL.FTZ R16, R2, R164 ;  /* 0x000000a402107220 */ /* 0x000fe20000410000 */
[----:B------:R1:W-:Y:S01]  /*151f0*/  STL [R1+0x35c], R139 ;  /* 0x00035c8b01007387 */ /* 0x0003e20000100800 */
[----:B------:R-:W-:Y:S01]  /*15200*/  IMAD.MOV.U32 R24, RZ, RZ, R208 ;  /* 0x000000ffff187224 */ /* 0x000fe200078e00d0 */
[----:B---3--:R-:W-:Y:S02]  /*15210*/  LOP3.LUT R5, R5, 0xffff, RZ, 0xc0, !PT ;  /* 0x0000ffff05057812 */ /* 0x008fe400078ec0ff */
[----:B------:R3:W3:Y:S01]  /*15220*/  LDL.S16 R10, [R1+0x1a0] ;  /* 0x0001a000010a7983 */ /* 0x0006e20000100600 */
[----:B------:R-:W-:Y:S01]  /*15230*/  IMAD.MOV.U32 R38, RZ, RZ, R24 ;  /* 0x000000ffff267224 */ /* 0x000fe200078e0018 */
[----:B------:R-:W-:Y:S01]  /*15240*/  ISETP.LE.U32.AND P1, PT, R5, UR8, PT ;  /* 0x0000000805007c0c */ /* 0x000fe2000bf23070 */
[----:B------:R-:W-:Y:S01]  /*15250*/  FMUL.FTZ R24, R3, R144 ;  /* 0x0000009003187220 */ /* 0x000fe20000410000 */
[----:B------:R-:W-:Y:S04]  /*15260*/  LOP3.LUT R5, R232, 0xffff, RZ, 0xc0, !PT ;  /* 0x0000ffffe8057812 */ /* 0x000fe800078ec0ff */
[----:B------:R-:W-:Y:S01]  /*15270*/  ISETP.LE.U32.AND P5, PT, R5, UR8, PT ;  /* 0x0000000805007c0c */ /* 0x000fe2000bfa3070 */
[----:B------:R-:W-:Y:S01]  /*15280*/  FFMA.FTZ R5, R52, UR4, -R9 ;  /* 0x0000000434057c23 */ /* 0x000fe20008010809 */
[----:B------:R-:W-:Y:S01]  /*15290*/  FFMA.FTZ R52, R72, UR4, -R133 ;  /* 0x0000000448347c23 */ /* 0x000fe20008010885 */
[----:B--2---:R-:W-:Y:S01]  /*152a0*/  FMUL.FTZ R12, R3, R152 ;  /* 0x00000098030c7220 */ /* 0x004fe20000410000 */
[----:B----4-:R-:W-:Y:S01]  /*152b0*/  IMAD.WIDE.U32 R6, R176, -0x2daee0ad, RZ ;  /* 0xd2511f53b0067825 */ /* 0x010fe200078e00ff */
[----:B------:R-:W-:Y:S02]  /*152c0*/  MUFU.EX2 R249, R5 ;  /* 0x0000000500f97308 */ /* 0x000fe40000000800 */
[----:B------:R-:W-:Y:S01]  /*152d0*/  LOP3.LUT R232, R193, 0xff, RZ, 0xc0, !PT ;  /* 0x000000ffc1e87812 */ /* 0x000fe200078ec0ff */
[----:B------:R-:W-:Y:S01]  /*152e0*/  IMAD.MOV.U32 R86, RZ, RZ, R6 ;  /* 0x000000ffff567224 */ /* 0x000fe200078e0006 */
[----:B------:R-:W-:Y:S01]  /*152f0*/  LOP3.LUT R212, R212, UR14, R7, 0x96, !PT ;  /* 0x0000000ed4d47c12 */ /* 0x000fe2000f8e9607 */
[----:B------:R-:W-:Y:S01]  /*15300*/  FFMA.FTZ R7, R64, UR4, -R9 ;  /* 0x0000000440077c23 */ /* 0x000fe20008010809 */
[----:B------:R-:W-:Y:S04]  /*15310*/  PRMT R209, R6, 0x7771, RZ ;  /* 0x0000777106d17816 */ /* 0x000fe800000000ff */
[----:B------:R2:W4:Y:S01]  /*15320*/  MUFU.EX2 R176, R43 ;  /* 0x0000002b00b07308 */ /* 0x0005220000000800 */
[----:B------:R-:W-:Y:S01]  /*15330*/  LOP3.LUT R4, R212, 0xffff, RZ, 0xc0, !PT ;  /* 0x0000ffffd4047812 */ /* 0x000fe200078ec0ff */
[--C-:B------:R-:W-:Y:S01]  /*15340*/  FFMA.FTZ R64, R89, UR4, -R133.reuse ;  /* 0x0000000459407c23 */ /* 0x100fe20008010885 */
[C---:B------:R-:W-:Y:S01]  /*15350*/  PRMT R204, R6.reuse, 0x7772, RZ ;  /* 0x0000777206cc7816 */ /* 0x040fe200000000ff */
[----:B------:R-:W-:Y:S01]  /*15360*/  FFMA.FTZ R133, R125, UR4, -R133 ;  /* 0x000000047d857c23 */ /* 0x000fe20008010885 */
[----:B------:R-:W-:Y:S01]  /*15370*/  SHF.R.U32.HI R208, RZ, 0x8, R4 ;  /* 0x00000008ffd07819 */ /* 0x000fe20000011604 */
[----:B-1----:R-:W-:Y:S01]  /*15380*/  IMAD.MOV.U32 R139, RZ, RZ, R205 ;  /* 0x000000ffff8b7224 */ /* 0x002fe200078e00cd */
[----:B------:R-:W-:Y:S03]  /*15390*/  PRMT R205, R6, 0x7773, RZ ;  /* 0x0000777306cd7816 */ /* 0x000fe600000000ff */
[----:B------:R1:W-:Y:S01]  /*153a0*/  MUFU.EX2 R165, R7 ;  /* 0x0000000700a57308 */ /* 0x0003e20000000800 */
[----:B------:R-:W-:Y:S01]  /*153b0*/  LOP3.LUT R4, R208, 0xffff, RZ, 0xc0, !PT ;  /* 0x0000ffffd0047812 */ /* 0x000fe200078ec0ff */
[----:B------:R-:W-:Y:S02]  /*153c0*/  IMAD.MOV.U32 R84, RZ, RZ, R139 ;  /* 0x000000ffff547224 */ /* 0x000fe400078e008b */
[C---:B------:R-:W-:Y:S01]  /*153d0*/  FMUL.FTZ R6, R0.reuse, R170 ;  /* 0x000000aa00067220 */ /* 0x040fe20000410000 */
[----:B------:R-:W-:Y:S02]  /*153e0*/  IMAD.MOV.U32 R139, RZ, RZ, R35 ;  /* 0x000000ffff8b7224 */ /* 0x000fe400078e0023 */
[C---:B------:R-:W-:Y:S01]  /*153f0*/  FMUL.FTZ R35, R0.reuse, R151 ;  /* 0x0000009700237220 */ /* 0x040fe20000410000 */
[----:B------:R-:W-:Y:S02]  /*15400*/  IMAD.MOV.U32 R115, RZ, RZ, R84 ;  /* 0x000000ffff737224 */ /* 0x000fe400078e0054 */
[----:B------:R-:W-:Y:S01]  /*15410*/  MUFU.EX2 R89, R218 ;  /* 0x000000da00597308 */ /* 0x000fe20000000800 */
[--C-:B--2---:R-:W-:Y:S09]  /*15420*/  FFMA.FTZ R43, R65, UR4, -R9.reuse ;  /* 0x00000004412b7c23 */ /* 0x104ff20008010809 */
[----:B------:R-:W2:Y:S01]  /*15430*/  MUFU.EX2 R65, R46 ;  /* 0x0000002e00417308 */ /* 0x000ea20000000800 */
[----:B-1----:R-:W-:Y:S09]  /*15440*/  FMUL.FTZ R7, R0, R171 ;  /* 0x000000ab00077220 */ /* 0x002ff20000410000 */
[----:B------:R1:W-:Y:S10]  /*15450*/  MUFU.EX2 R125, R43 ;  /* 0x0000002b007d7308 */ /* 0x0003f40000000800 */
[----:B------:R-:W-:Y:S10]  /*15460*/  MUFU.EX2 R52, R52 ;  /* 0x0000003400347308 */ /* 0x000ff40000000800 */
[----:B------:R-:W-:Y:S01]  /*15470*/  MUFU.EX2 R64, R64 ;  /* 0x0000004000407308 */ /* 0x000fe20000000800 */
[----:B-1----:R-:W-:Y:S01]  /*15480*/  F2FP.BF16.F32.PACK_AB R43, R99, R114 ;  /* 0x00000072632b723e */ /* 0x002fe200000010ff */
[----:B---3--:R-:W-:Y:S05]  /*15490*/  @P4 HFMA2.BF16_V2 R10, -RZ.H0_H0, RZ.H0_H0, -R138.H1_H1 ;  /* 0x200000ffff0a4231 */ /* 0x008fea000036098a */
[----:B------:R-:W-:Y:S01]  /*154a0*/  PRMT R9, R10, 0x7610, R9 ;  /* 0x000076100a097816 */ /* 0x000fe20000000009 */
[----:B------:R1:W-:Y:S03]  /*154b0*/  @P4 STL.S16 [R1+0x1a0], R10 ;  /* 0x0001a00a01004387 */ /* 0x0003e60000100600 */
[----:B------:R-:W-:Y:S01]  /*154c0*/  @P4 PRMT R225, R9, 0x5410, RZ ;  /* 0x0000541009e14816 */ /* 0x000fe200000000ff */
[----:B------:R3:W-:Y:S01]  /*154d0*/  STL [R1+0xbc], R11 ;  /* 0x0000bc0b01007387 */ /* 0x0007e20000100800 */
[----:B------:R-:W-:Y:S03]  /*154e0*/  ISETP.LE.U32.AND P4, PT, R232, UR8, PT ;  /* 0x00000008e8007c0c */ /* 0x000fe6000bf83070 */
[----:B------:R-:W-:Y:S04]  /*154f0*/  STL [R1+0x33c], R134 ;  /* 0x00033c8601007387 */ /* 0x000fe80000100800 */
[----:B------:R-:W-:Y:S04]  /*15500*/  STL [R1+0x340], R135 ;  /* 0x0003408701007387 */ /* 0x000fe80000100800 */
[----:B------:R2:W4:Y:S04]  /*15510*/  LDL.S16 R9, [R1+0x1a8] ;  /* 0x0001a80001097983 */ /* 0x0005280000100600 */
[----:B-1----:R-:W2:Y:S04]  /*15520*/  LDL.LU R10, [R1+0x44] ;  /* 0x00004400010a7983 */ /* 0x002ea80000300800 */
[----:B------:R-:W-:Y:S01]  /*15530*/  STL.64 [R1+0x378], R120 ;  /* 0x0003787801007387 */ /* 0x000fe20000100a00 */
[----:B---3--:R-:W-:Y:S03]  /*15540*/  FMUL.FTZ R11, R132, R159 ;  /* 0x0000009f840b7220 */ /* 0x008fe60000410000 */
[----:B------:R-:W-:Y:S04]  /*15550*/  STL [R1+0x344], R124 ;  /* 0x0003447c01007387 */ /* 0x000fe80000100800 */
[----:B------:R-:W-:Y:S01]  /*15560*/  STL [R1+0x348], R133 ;  /* 0x0003488501007387 */ /* 0x000fe20000100800 */
[--C-:B----4-:R-:W-:Y:S05]  /*15570*/  @!P4 HFMA2.BF16_V2 R9, -RZ.H0_H0, RZ.H0_H0, -R61.reuse.H0_H0 ;  /* 0x200000ffff09c231 */ /* 0x110fea000034093d */
[----:B------:R-:W-:Y:S01]  /*15580*/  PRMT R5, R9, 0x7610, R5 ;  /* 0x0000761009057816 */ /* 0x000fe20000000005 */
[----:B------:R1:W-:Y:S03]  /*15590*/  @!P4 STL.S16 [R1+0x1a8], R9 ;  /* 0x0001a8090100c387 */ /* 0x0003e60000100600 */
[----:B------:R-:W-:Y:S01]  /*155a0*/  @!P4 PRMT R222, R5, 0x5410, RZ ;  /* 0x0000541005dec816 */ /* 0x000fe200000000ff */
[----:B------:R-:W-:Y:S01]  /*155b0*/  STL.64 [R1+0x370], R122 ;  /* 0x0003707a01007387 */ /* 0x000fe20000100a00 */
[----:B------:R-:W-:Y:S01]  /*155c0*/  ISETP.LE.U32.AND P4, PT, R4, UR8, PT ;  /* 0x0000000804007c0c */ /* 0x000fe2000bf83070 */
[----:B------:R-:W-:Y:S01]  /*155d0*/  FMUL.FTZ R4, R2, R168 ;  /* 0x000000a802047220 */ /* 0x000fe20000410000 */
[----:B--2---:R-:W-:Y:S01]  /*155e0*/  FFMA.FTZ R174, R3, R10, R174 ;  /* 0x0000000a03ae7223 */ /* 0x004fe200000100ae */
[----:B------:R-:W-:Y:S01]  /*155f0*/  STL.64 [R1+0x380], R126 ;  /* 0x0003807e01007387 */ /* 0x000fe20000100a00 */
[----:B------:R-:W-:Y:S01]  /*15600*/  FMUL.FTZ R10, R132, R158 ;  /* 0x0000009e840a7220 */ /* 0x000fe20000410000 */
[----:B------:R-:W-:Y:S01]  /*15610*/  PRMT R158, R61, 0x7632, R158 ;  /* 0x000076323d9e7816 */ /* 0x000fe2000000009e */
[----:B------:R-:W-:Y:S01]  /*15620*/  FADD.FTZ R174, R192, R174 ;  /* 0x000000aec0ae7221 */ /* 0x000fe20000010000 */
[----:B------:R-:W-:Y:S01]  /*15630*/  LOP3.LUT R192, R195, 0xff, RZ, 0xc0, !PT ;  /* 0x000000ffc3c07812 */ /* 0x000fe200078ec0ff */
[----:B------:R-:W2:Y:S01]  /*15640*/  LDL.LU R5, [R1+0x40] ;  /* 0x0000400001057983 */ /* 0x000ea20000300800 */
[----:B------:R-:W-:Y:S01]  /*15650*/  MUFU.EX2 R168, R39 ;  /* 0x0000002700a87308 */ /* 0x000fe20000000800 */
[----:B------:R-:W-:Y:S04]  /*15660*/  FADD.FTZ R191, R191, R174 ;  /* 0x000000aebfbf7221 */ /* 0x000fe80000010000 */
[----:B------:R-:W-:Y:S01]  /*15670*/  FADD.FTZ R187, R187, R191 ;  /* 0x000000bfbbbb7221 */ /* 0x000fe20000010000 */
[----:B------:R-:W-:Y:S03]  /*15680*/  LOP3.LUT R191, R202, 0xff, RZ, 0xc0, !PT ;  /* 0x000000ffcabf7812 */ /* 0x000fe600078ec0ff */
[----:B------:R-:W-:Y:S01]  /*15690*/  FADD.FTZ R185, R185, R187 ;  /* 0x000000bbb9b97221 */ /* 0x000fe20000010000 */
[----:B-1----:R-:W-:Y:S01]  /*156a0*/  FMUL.FTZ R9, R3, R157 ;  /* 0x0000009d03097220 */ /* 0x002fe20000410000 */
[----:B------:R-:W-:Y:S02]  /*156b0*/  F2FP.BF16.F32.PACK_AB R3, R41, R38 ;  /* 0x000000262903723e */ /* 0x000fe400000010ff */
[----:B------:R-:W-:Y:S02]  /*156c0*/  FADD.FTZ R185, R183, R185 ;  /* 0x000000b9b7b97221 */ /* 0x000fe40000010000 */
[----:B------:R1:W-:Y:S02]  /*156d0*/  STL.64 [R1+0x388], R8 ;  /* 0x0003880801007387 */ /* 0x0003e40000100a00 */
[----:B------:R-:W-:Y:S02]  /*156e0*/  FADD.FTZ R188, R188, R185 ;  /* 0x000000b9bcbc7221 */ /* 0x000fe40000010000 */
[----:B------:R-:W3:Y:S02]  /*156f0*/  LDL.LU R48, [R1+0x304] ;  /* 0x0003040001307983 */ /* 0x000ee40000300800 */
[----:B------:R-:W-:Y:S02]  /*15700*/  FADD.FTZ R190, R190, R188 ;  /* 0x000000bcbebe7221 */ /* 0x000fe40000010000 */
[----:B------:R-:W4:Y:S02]  /*15710*/  LDL.LU R56, [R1+0x300] ;  /* 0x0003000001387983 */ /* 0x000f240000300800 */
[----:B------:R-:W-:Y:S02]  /*15720*/  FADD.FTZ R190, R179, R190 ;  /* 0x000000beb3be7221 */ /* 0x000fe40000010000 */
[----:B------:R2:W4:Y:S02]  /*15730*/  LDL.S16 R51, [R1+0x1b0] ;  /* 0x0001b00001337983 */ /* 0x0005240000100600 */
[----:B------:R-:W-:Y:S02]  /*15740*/  FADD.FTZ R190, R184, R190 ;  /* 0x000000beb8be7221 */ /* 0x000fe40000010000 */
[----:B-1----:R-:W4:Y:S01]  /*15750*/  LDL.64 R8, [R1+0xc0] ;  /* 0x0000c00001087983 */ /* 0x002f220000100a00 */
[----:B--2---:R-:W-:Y:S01]  /*15760*/  FFMA.FTZ R175, R132, R5, R175 ;  /* 0x0000000584af7223 */ /* 0x004fe200000100af */
[----:B------:R-:W-:Y:S03]  /*15770*/  FMUL.FTZ R5, R2, R169 ;  /* 0x000000a902057220 */ /* 0x000fe60000410000 */
[----:B------:R-:W-:Y:S04]  /*15780*/  FADD.FTZ R175, R189, R175 ;  /* 0x000000afbdaf7221 */ /* 0x000fe80000010000 */
[----:B------:R-:W-:Y:S04]  /*15790*/  FADD.FTZ R182, R182, R175 ;  /* 0x000000afb6b67221 */ /* 0x000fe80000010000 */
[----:B------:R-:W-:Y:S04]  /*157a0*/  FADD.FTZ R178, R178, R182 ;  /* 0x000000b6b2b27221 */ /* 0x000fe80000010000 */
[----:B------:R-:W-:Y:S04]  /*157b0*/  FADD.FTZ R177, R177, R178 ;  /* 0x000000b2b1b17221 */ /* 0x000fe80000010000 */
[----:B------:R-:W-:Y:S01]  /*157c0*/  FADD.FTZ R177, R180, R177 ;  /* 0x000000b1b4b17221 */ /* 0x000fe20000010000 */
[----:B---3--:R-:W-:Y:S01]  /*157d0*/  FFMA.FTZ R2, R2, R48, R38 ;  /* 0x0000003002027223 */ /* 0x008fe20000010026 */
[----:B------:R-:W-:Y:S02]  /*157e0*/  IMAD.MOV.U32 R48, RZ, RZ, R19 ;  /* 0x000000ffff307224 */ /* 0x000fe400078e0013 */
[C---:B------:R-:W-:Y:S01]  /*157f0*/  FMUL.FTZ R19, R0.reuse, R167 ;  /* 0x000000a700137220 */ /* 0x040fe20000410000 */
[----:B------:R-:W-:Y:S02]  /*15800*/  IMAD.U32 R38, RZ, RZ, UR25 ;  /* 0x00000019ff267e24 */ /* 0x000fe4000f8e00ff */
[----:B----4-:R-:W-:Y:S01]  /*15810*/  FFMA.FTZ R0, R0, R56, R102 ;  /* 0x0000003800007223 */ /* 0x010fe20000010066 */
[----:B------:R-:W-:Y:S01]  /*15820*/  FADD.FTZ R41, R41, R2 ;  /* 0x0000000229297221 */ /* 0x000fe20000010000 */
[C---:B------:R-:W-:Y:S01]  /*15830*/  F2FP.BF16.F32.PACK_AB R2, R48.reuse, R102 ;  /* 0x000000663002723e */ /* 0x040fe200000010ff */
[----:B------:R1:W2:Y:S01]  /*15840*/  LDL.S16 R56, [R1+0x1ac] ;  /* 0x0001ac0001387983 */ /* 0x0002a20000100600 */
[----:B------:R-:W-:Y:S01]  /*15850*/  @!P1 HFMA2.BF16_V2 R51, -RZ.H0_H0, RZ.H0_H0, -R61.H1_H1 ;  /* 0x200000ffff339231 */ /* 0x000fe2000036093d */
[----:B------:R-:W-:Y:S01]  /*15860*/  MUFU.EX2 R167, R217 ;  /* 0x000000d900a77308 */ /* 0x000fe20000000800 */
[--C-:B------:R-:W-:Y:S01]  /*15870*/  FADD.FTZ R48, R48, R0.reuse ;  /* 0x0000000030307221 */ /* 0x100fe20000010000 */
[----:B------:R-:W-:Y:S02]  /*15880*/  PRMT R0, R3, 0x7632, R0 ;  /* 0x0000763203007816 */ /* 0x000fe40000000000 */
[----:B------:R-:W-:Y:S01]  /*15890*/  PRMT R46, R51, 0x7610, R46 ;  /* 0x00007610332e7816 */ /* 0x000fe2000000002e */
[----:B------:R3:W-:Y:S01]  /*158a0*/  @!P1 STL.S16 [R1+0x1b0], R51 ;  /* 0x0001b03301009387 */ /* 0x0007e20000100600 */
[----:B------:R-:W-:Y:S01]  /*158b0*/  PRMT R74, R3, 0x5410, R0 ;  /* 0x00005410034a7816 */ /* 0x000fe20000000000 */
[----:B------:R-:W-:Y:S01]  /*158c0*/  FADD.FTZ R48, R114, R48 ;  /* 0x0000003072307221 */ /* 0x000fe20000010000 */
[----:B------:R-:W-:Y:S01]  /*158d0*/  @!P1 PRMT R158, R46, 0x5410, RZ ;  /* 0x000054102e9e9816 */ /* 0x000fe200000000ff */
[----:B------:R-:W-:Y:S01]  /*158e0*/  IMAD.MOV.U32 R114, RZ, RZ, R82 ;  /* 0x000000ffff727224 */ /* 0x000fe200078e0052 */
[----:B------:R-:W-:Y:S01]  /*158f0*/  ISETP.LE.U32.AND P1, PT, R192, UR8, PT ;  /* 0x00000008c0007c0c */ /* 0x000fe2000bf23070 */
[----:B------:R1:W4:Y:S01]  /*15900*/  LDL.S16 R46, [R1+0x1b4] ;  /* 0x0001b400012e7983 */ /* 0x0003220000100600 */
[----:B------:R-:W-:Y:S01]  /*15910*/  IMAD.MOV.U32 R82, RZ, RZ, R80 ;  /* 0x000000ffff527224 */ /* 0x000fe200078e0050 */
[----:B------:R3:W-:Y:S01]  /*15920*/  MUFU.EX2 R102, R67 ;  /* 0x0000004300667308 */ /* 0x0007e20000000800 */
[----:B------:R-:W-:Y:S01]  /*15930*/  LOP3.LUT R38, R9, UR27, R38, 0x96, !PT ;  /* 0x0000001b09267c12 */ /* 0x000fe2000f8e9626 */
[----:B------:R-:W4:Y:S04]  /*15940*/  LDL.LU R119, [R1+0xa8] ;  /* 0x0000a80001777983 */ /* 0x000f280000300800 */
[----:B------:R1:W4:Y:S01]  /*15950*/  LDL.S16 R72, [R1+0x1c8] ;  /* 0x0001c80001487983 */ /* 0x0003220000100600 */
[----:B------:R-:W-:Y:S01]  /*15960*/  IMAD.WIDE.U32 R84, R38, -0x326172a9, RZ ;  /* 0xcd9e8d5726547825 */ /* 0x000fe200078e00ff */
[----:B------:R-:W-:Y:S02]  /*15970*/  PRMT R38, R193, 0x7632, R38 ;  /* 0x00007632c1267816 */ /* 0x000fe40000000026 */
[----:B------:R-:W-:Y:S01]  /*15980*/  SHF.R.U32.HI R193, RZ, 0x18, R193 ;  /* 0x00000018ffc17819 */ /* 0x000fe200000116c1 */
[----:B------:R-:W4:Y:S01]  /*15990*/  LDL.64 R126, [R1+0xe8] ;  /* 0x0000e800017e7983 */ /* 0x000f220000100a00 */
[----:B------:R-:W-:Y:S02]  /*159a0*/  LOP3.LUT R189, R38, 0xff, RZ, 0xc0, !PT ;  /* 0x000000ff26bd7812 */ /* 0x000fe400078ec0ff */
[----:B---3--:R-:W-:Y:S01]  /*159b0*/  F2FP.BF16.F32.PACK_AB R67, R176, R37 ;  /* 0x00000025b043723e */ /* 0x008fe200000010ff */
[----:B------:R1:W3:Y:S03]  /*159c0*/  LDL.S16 R51, [R1+0x1c4] ;  /* 0x0001c40001337983 */ /* 0x0002e60000100600 */
[----:B------:R-:W-:Y:S01]  /*159d0*/  PRMT R118, R67, 0x7610, R118 ;  /* 0x0000761043767816 */ /* 0x000fe20000000076 */
[----:B------:R-:W3:Y:S04]  /*159e0*/  LDL.LU.64 R120, [R1+0xc8] ;  /* 0x0000c80001787983 */ /* 0x000ee80000300a00 */
[----:B------:R-:W3:Y:S01]  /*159f0*/  LDL R175, [R1+0xd8] ;  /* 0x0000d80001af7983 */ /* 0x000ee20000100800 */
[----:B--2---:R-:W-:Y:S05]  /*15a00*/  @!P1 HFMA2.BF16_V2 R56, -RZ.H0_H0, RZ.H0_H0, -R3.H0_H0 ;  /* 0x200000ffff389231 */ /* 0x004fea0000340903 */
[----:B------:R-:W-:Y:S01]  /*15a10*/  PRMT R53, R56, 0x7610, R53 ;  /* 0x0000761038357816 */ /* 0x000fe20000000035 */
[----:B------:R2:W-:Y:S03]  /*15a20*/  @!P1 STL.S16 [R1+0x1ac], R56 ;  /* 0x0001ac3801009387 */ /* 0x0005e60000100600 */
[----:B------:R-:W-:Y:S01]  /*15a30*/  @!P1 PRMT R3, R53, 0x5410, RZ ;  /* 0x0000541035039816 */ /* 0x000fe200000000ff */
[----:B------:R-:W-:Y:S01]  /*15a40*/  FADD.FTZ R53, R99, R48 ;  /* 0x0000003063357221 */ /* 0x000fe20000010000 */
[----:B------:R-:W-:Y:S01]  /*15a50*/  ISETP.LE.U32.AND P1, PT, R193, UR8, PT ;  /* 0x00000008c1007c0c */ /* 0x000fe2000bf23070 */
[----:B------:R-:W-:Y:S02]  /*15a60*/  IMAD.MOV.U32 R99, RZ, RZ, R81 ;  /* 0x000000ffff637224 */ /* 0x000fe400078e0051 */
[----:B----4-:R-:W-:Y:S01]  /*15a70*/  @!P3 HFMA2.BF16_V2 R46, -RZ.H0_H0, RZ.H0_H0, -R0.H0_H0 ;  /* 0x200000ffff2eb231 */ /* 0x010fe20000340900 */
[----:B------:R4:W-:Y:S01]  /*15a80*/  STG.E.U16 desc[UR20][R196.64+-0x100], R3 ;  /* 0xffff0003c4007986 */ /* 0x0009e2000c101514 */
[----:B------:R-:W-:Y:S03]  /*15a90*/  F2FP.BF16.F32.PACK_AB R45, R115, R119 ;  /* 0x00000077732d723e */ /* 0x000fe600000010ff */
[----:B------:R-:W-:Y:S01]  /*15aa0*/  @!P3 STL.S16 [R1+0x1b4], R46 ;  /* 0x0001b42e0100b387 */ /* 0x000fe20000100600 */
[----:B------:R-:W-:Y:S01]  /*15ab0*/  PRMT R47, R46, 0x7610, R47 ;  /* 0x000076102e2f7816 */ /* 0x000fe2000000002f */
[----:B------:R-:W-:Y:S02]  /*15ac0*/  FADD.FTZ R38, R119, R41 ;  /* 0x0000002977267221 */ /* 0x000fe40000010000 */
[----:B------:R1:W4:Y:S01]  /*15ad0*/  LDL.S16 R88, [R1+0x1d0] ;  /* 0x0001d00001587983 */ /* 0x0003220000100600 */
[----:B------:R-:W-:Y:S01]  /*15ae0*/  @!P3 PRMT R0, R47, 0x5410, RZ ;  /* 0x000054102f00b816 */ /* 0x000fe200000000ff */
[----:B------:R-:W-:Y:S01]  /*15af0*/  FADD.FTZ R41, R115, R38 ;  /* 0x0000002673297221 */ /* 0x000fe20000010000 */
[----:B------:R-:W-:Y:S01]  /*15b00*/  ISETP.LE.U32.AND P3, PT, R189, UR8, PT ;  /* 0x00000008bd007c0c */ /* 0x000fe2000bf63070 */
[----:B------:R1:W4:Y:S01]  /*15b10*/  LDL.S16 R75, [R1+0x1cc] ;  /* 0x0001cc00014b7983 */ /* 0x0003220000100600 */
[----:B------:R-:W-:Y:S01]  /*15b20*/  IMAD.MOV.U32 R115, RZ, RZ, R99 ;  /* 0x000000ffff737224 */ /* 0x000fe200078e0063 */
[----:B------:R-:W-:Y:S01]  /*15b30*/  MUFU.EX2 R119, R96 ;  /* 0x0000006000777308 */ /* 0x000fe20000000800 */
[----:B------:R-:W-:Y:S01]  /*15b40*/  IMAD.MOV.U32 R99, RZ, RZ, R82 ;  /* 0x000000ffff637224 */ /* 0x000fe200078e0052 */
[----:B------:R-:W4:Y:S01]  /*15b50*/  LDL.LU R135, [R1+0x68] ;  /* 0x0000680001877983 */ /* 0x000f220000300800 */
[--C-:B---3--:R-:W-:Y:S03]  /*15b60*/  @!P1 HFMA2.BF16_V2 R51, -RZ.H0_H0, RZ.H0_H0, -R54.reuse.H1_H1 ;  /* 0x200000ffff339231 */ /* 0x108fe60000360936 */
[----:B------:R3:W-:Y:S01]  /*15b70*/  STG.E.U16 desc[UR20][R196.64+-0xfe], R0 ;  /* 0xffff0200c4007986 */ /* 0x0007e2000c101514 */
[----:B------:R-:W-:Y:S03]  /*15b80*/  IMAD.MOV.U32 R133, RZ, RZ, R99 ;  /* 0x000000ffff857224 */ /* 0x000fe600078e0063 */
[----:B--2---:R2:W1:Y:S01]  /*15b90*/  MUFU.EX2 R56, R36 ;  /* 0x0000002400387308 */ /* 0x0044620000000800 */
[----:B------:R-:W-:Y:S01]  /*15ba0*/  @!P3 HFMA2.BF16_V2 R72, -RZ.H0_H0, RZ.H0_H0, -R54.H0_H0 ;  /* 0x200000ffff48b231 */ /* 0x000fe20000340936 */
[----:B------:R-:W-:Y:S02]  /*15bb0*/  LOP3.LUT R39, R85, R175, RZ, 0x3c, !PT ;  /* 0x000000af55277212 */ /* 0x000fe400078e3cff */
[----:B----4-:R-:W-:Y:S02]  /*15bc0*/  PRMT R3, R195, 0x7632, R3 ;  /* 0x00007632c3037816 */ /* 0x010fe40000000003 */
[----:B------:R4:W-:Y:S01]  /*15bd0*/  @!P3 STL.S16 [R1+0x1c8], R72 ;  /* 0x0001c8480100b387 */ /* 0x0009e20000100600 */
[----:B------:R-:W-:Y:S01]  /*15be0*/  PRMT R48, R72, 0x7610, R48 ;  /* 0x0000761048307816 */ /* 0x000fe20000000030 */
[----:B------:R-:W-:Y:S01]  /*15bf0*/  IMAD.WIDE.U32 R38, R39, -0x2daee0ad, RZ ;  /* 0xd2511f5327267825 */ /* 0x000fe200078e00ff */
[----:B------:R-:W-:Y:S01]  /*15c00*/  LOP3.LUT R169, R3, 0xff, RZ, 0xc0, !PT ;  /* 0x000000ff03a97812 */ /* 0x000fe200078ec0ff */
[----:B------:R1:W-:Y:S01]  /*15c10*/  @!P1 STL.S16 [R1+0x1c4], R51 ;  /* 0x0001c43301009387 */ /* 0x0003e20000100600 */
[----:B------:R-:W-:Y:S02]  /*15c20*/  SHF.R.U32.HI R195, RZ, 0x18, R195 ;  /* 0x00000018ffc37819 */ /* 0x000fe400000116c3 */
[----:B------:R-:W-:Y:S01]  /*15c30*/  @!P3 PRMT R150, R48, 0x5410, RZ ;  /* 0x000054103096b816 */ /* 0x000fe200000000ff */
[----:B------:R-:W4:Y:S01]  /*15c40*/  LDL.LU R82, [R1+0xa4] ;  /* 0x0000a40001527983 */ /* 0x000f220000300800 */
[--C-:B--2---:R-:W-:Y:S02]  /*15c50*/  LOP3.LUT R36, R126, UR19, R39.reuse, 0x96, !PT ;  /* 0x000000137e247c12 */ /* 0x104fe4000f8e9627 */
[----:B------:R-:W-:Y:S01]  /*15c60*/  PRMT R39, R51, 0x7610, R39 ;  /* 0x0000761033277816 */ /* 0x000fe20000000027 */
[----:B------:R2:W2:Y:S01]  /*15c70*/  LDL.S16 R123, [R1+0x1d8] ;  /* 0x0001d800017b7983 */ /* 0x0004a20000100600 */
[----:B------:R-:W-:Y:S01]  /*15c80*/  ISETP.LE.U32.AND P3, PT, R169, UR8, PT ;  /* 0x00000008a9007c0c */ /* 0x000fe2000bf63070 */
[----:B------:R-:W-:Y:S01]  /*15c90*/  IMAD.WIDE.U32 R80, R36, -0x326172a9, RZ ;  /* 0xcd9e8d5724507825 */ /* 0x000fe200078e00ff */
[----:B------:R-:W-:Y:S01]  /*15ca0*/  @!P1 PRMT R149, R39, 0x5410, RZ ;  /* 0x0000541027959816 */ /* 0x000fe200000000ff */
[----:B------:R2:W2:Y:S01]  /*15cb0*/  LDL.S16 R122, [R1+0x1d4] ;  /* 0x0001d400017a7983 */ /* 0x0004a20000100600 */
[----:B------:R-:W-:Y:S01]  /*15cc0*/  ISETP.LE.U32.AND P1, PT, R195, UR8, PT ;  /* 0x00000008c3007c0c */ /* 0x000fe2000bf23070 */
[----:B---3--:R-:W-:Y:S01]  /*15cd0*/  FADD.FTZ R0, R139, R41 ;  /* 0x000000298b007221 */ /* 0x008fe20000010000 */
[----:B------:R-:W-:Y:S02]  /*15ce0*/  LOP3.LUT R46, R84, R219, RZ, 0x3c, !PT ;  /* 0x000000db542e7212 */ /* 0x000fe400078e3cff */
[C---:B------:R-:W-:Y:S01]  /*15cf0*/  F2FP.BF16.F32.PACK_AB R41, R172.reuse, R139 ;  /* 0x0000008bac29723e */ /* 0x040fe200000010ff */
[--C-:B------:R-:W-:Y:S01]  /*15d00*/  FADD.FTZ R48, R172, R0.reuse ;  /* 0x00000000ac307221 */ /* 0x100fe20000010000 */
[----:B------:R-:W-:Y:S01]  /*15d10*/  PRMT R0, R2, 0x7632, R0 ;  /* 0x0000763202007816 */ /* 0x000fe20000000000 */
[----:B------:R-:W3:Y:S01]  /*15d20*/  LDL.LU R139, [R1+0x20] ;  /* 0x00002000018b7983 */ /* 0x000ee20000300800 */
[----:B----4-:R-:W-:Y:S01]  /*15d30*/  LOP3.LUT R72, R120, UR13, R81, 0x96, !PT ;  /* 0x0000000d78487c12 */ /* 0x010fe2000f8e9651 */
[----:B------:R-:W-:Y:S02]  /*15d40*/  IMAD.WIDE.U32 R46, R46, -0x2daee0ad, RZ ;  /* 0xd2511f532e2e7825 */ /* 0x000fe400078e00ff */
[----:B------:R-:W4:Y:S01]  /*15d50*/  LDL.LU R172, [R1+0x24] ;  /* 0x0000240001ac7983 */ /* 0x000f220000300800 */
[----:B-1----:R1:W3:Y:S01]  /*15d60*/  MUFU.EX2 R51, R63 ;  /* 0x0000003f00337308 */ /* 0x0022e20000000800 */
[----:B------:R-:W-:Y:S01]  /*15d70*/  IMAD.WIDE.U32 R72, R72, -0x2daee0ad, RZ ;  /* 0xd2511f5348487825 */ /* 0x000fe200078e00ff */
[----:B------:R-:W-:Y:S04]  /*15d80*/  LOP3.LUT R38, R38, UR17, R47, 0x96, !PT ;  /* 0x0000001126267c12 */ /* 0x000fe8000f8e962f */
[----:B------:R-:W-:Y:S01]  /*15d90*/  LOP3.LUT R46, R46, UR16, R73, 0x96, !PT ;  /* 0x000000102e2e7c12 */ /* 0x000fe2000f8e9649 */
[----:B------:R-:W-:Y:S01]  /*15da0*/  IMAD.WIDE.U32 R38, R38, -0x326172a9, RZ ;  /* 0xcd9e8d5726267825 */ /* 0x000fe200078e00ff */
[----:B------:R-:W-:Y:S04]  /*15db0*/  PRMT R73, R2, 0x5410, R0 ;  /* 0x0000541002497816 */ /* 0x000fe80000000000 */
[----:B------:R-:W-:Y:S02]  /*15dc0*/  LOP3.LUT R36, R80, UR10, R39, 0x96, !PT ;  /* 0x0000000a50247c12 */ /* 0x000fe4000f8e9627 */
[----:B-1----:R-:W-:Y:S01]  /*15dd0*/  F2FP.BF16.F32.PACK_AB R63, R184, R179 ;  /* 0x000000b3b83f723e */ /* 0x002fe200000010ff */
[----:B------:R-:W-:Y:S02]  /*15de0*/  @!P3 HFMA2.BF16_V2 R88, -RZ.H0_H0, RZ.H0_H0, -R2.H0_H0 ;  /* 0x200000ffff58b231 */ /* 0x000fe40000340902 */
[----:B------:R-:W-:Y:S03]  /*15df0*/  @!P1 HFMA2.BF16_V2 R75, -RZ.H0_H0, RZ.H0_H0, -R0.H0_H0 ;  /* 0x200000ffff4b9231 */ /* 0x000fe60000340900 */
[----:B------:R-:W-:Y:S01]  /*15e00*/  PRMT R47, R88, 0x7610, R47 ;  /* 0x00007610582f7816 */ /* 0x000fe2000000002f */
[----:B------:R1:W-:Y:S01]  /*15e10*/  @!P3 STL.S16 [R1+0x1d0], R88 ;  /* 0x0001d0580100b387 */ /* 0x0003e20000100600 */
[----:B------:R-:W-:Y:S03]  /*15e20*/  PRMT R3, R75, 0x7610, R3 ;  /* 0x000076104b037816 */ /* 0x000fe60000000003 */
[----:B------:R-:W-:Y:S01]  /*15e30*/  @!P1 STL.S16 [R1+0x1cc], R75 ;  /* 0x0001cc4b01009387 */ /* 0x000fe20000100600 */
[----:B------:R-:W-:Y:S02]  /*15e40*/  @!P3 PRMT R2, R47, 0x5410, RZ ;  /* 0x000054102f02b816 */ /* 0x000fe400000000ff */
[----:B------:R-:W-:Y:S01]  /*15e50*/  @!P1 PRMT R0, R3, 0x5410, RZ ;  /* 0x0000541003009816 */ /* 0x000fe200000000ff */
[----:B------:R-:W3:Y:S01]  /*15e60*/  LDL R174, [R1+0xdc] ;  /* 0x0000dc0001ae7983 */ /* 0x000ee20000100800 */
[----:B------:R-:W-:Y:S02]  /*15e70*/  ISETP.LE.U32.AND P3, PT, R224, UR8, PT ;  /* 0x00000008e0007c0c */ /* 0x000fe4000bf63070 */
[----:B------:R-:W-:Y:S01]  /*15e80*/  ISETP.GT.U32.AND P1, PT, R135, UR8, PT ;  /* 0x0000000887007c0c */ /* 0x000fe2000bf24070 */
[----:B------:R-:W-:Y:S04]  /*15e90*/  STG.E.U16 desc[UR20][R200.64+-0xfe], R0 ;  /* 0xffff0200c8007986 */ /* 0x000fe8000c101514 */
[----:B------:R4:W-:Y:S04]  /*15ea0*/  STG.E.U16 desc[UR20][R200.64+-0x100], R2 ;  /* 0xffff0002c8007986 */ /* 0x0009e8000c101514 */
[----:B------:R-:W-:Y:S01]  /*15eb0*/  STG.E.U16 desc[UR20][R238.64+-0x100], R227 ;  /* 0xffff00e3ee007986 */ /* 0x000fe2000c101514 */
[----:B------:R-:W-:Y:S01]  /*15ec0*/  F2FP.BF16.F32.PACK_AB R39, R220, R82 ;  /* 0x00000052dc27723e */ /* 0x000fe200000010ff */
[----:B------:R-:W-:Y:S01]  /*15ed0*/  FADD.FTZ R3, R82, R53 ;  /* 0x0000003552037221 */ /* 0x000fe20000010000 */
[----:B------:R-:W-:Y:S01]  /*15ee0*/  F2FP.BF16.F32.PACK_AB R53, R181, R186 ;  /* 0x000000bab535723e */ /* 0x000fe200000010ff */
[----:B-1----:R-:W-:Y:S02]  /*15ef0*/  IMAD.MOV.U32 R88, RZ, RZ, R98 ;  /* 0x000000ffff587224 */ /* 0x002fe400078e0062 */
[--C-:B--2---:R-:W-:Y:S02]  /*15f00*/  @!P3 HFMA2.BF16_V2 R123, -RZ.H0_H0, RZ.H0_H0, -R55.reuse.H0_H0 ;  /* 0x200000ffff7bb231 */ /* 0x104fe40000340937 */
[----:B------:R-:W-:Y:S01]  /*15f10*/  FADD.FTZ R47, R220, R3 ;  /* 0x00000003dc2f7221 */ /* 0x000fe20000010000 */
[----:B------:R-:W-:Y:S01]  /*15f20*/  PRMT R128, R53, 0x7610, R128 ;  /* 0x0000761035807816 */ /* 0x000fe20000000080 */
[----:B------:R-:W2:Y:S01]  /*15f30*/  LDL.LU R220, [R1+0x3b0] ;  /* 0x0003b00001dc7983 */ /* 0x000ea20000300800 */
[----:B------:R-:W-:Y:S02]  /*15f40*/  @P1 HFMA2.BF16_V2 R122, -RZ.H0_H0, RZ.H0_H0, -R55.H1_H1 ;  /* 0x200000ffff7a1231 */ /* 0x000fe40000360937 */
[----:B------:R-:W-:Y:S01]  /*15f50*/  IMAD.WIDE.U32 R98, R36, -0x2daee0ad, RZ ;  /* 0xd2511f5324627825 */ /* 0x000fe200078e00ff */
[----:B------:R-:W-:Y:S01]  /*15f60*/  PRMT R36, R123, 0x7610, R36 ;  /* 0x000076107b247816 */ /* 0x000fe20000000024 */
[----:B------:R1:W2:Y:S02]  /*15f70*/  LDL.S16 R80, [R1+0x1e0] ;  /* 0x0001e00001507983 */ /* 0x0002a40000100600 */
[----:B------:R-:W-:Y:S01]  /*15f80*/  FADD.FTZ R186, R186, R177 ;  /* 0x000000b1baba7221 */ /* 0x000fe20000010000 */
[----:B------:R-:W-:Y:S01]  /*15f90*/  PRMT R78, R122, 0x7610, R78 ;  /* 0x000076107a4e7816 */ /* 0x000fe2000000004e */
[----:B------:R-:W-:Y:S01]  /*15fa0*/  IMAD.MOV.U32 R157, RZ, RZ, R88 ;  /* 0x000000ffff9d7224 */ /* 0x000fe200078e0058 */
[----:B------:R-:W-:Y:S01]  /*15fb0*/  @!P3 PRMT R147, R36, 0x5410, RZ ;  /* 0x000054102493b816 */ /* 0x000fe200000000ff */
[----:B------:R-:W2:Y:S01]  /*15fc0*/  LDL.LU R152, [R1+0x98] ;  /* 0x0000980001987983 */ /* 0x000ea20000300800 */
[----:B------:R-:W-:Y:S01]  /*15fd0*/  @P1 PRMT R146, R78, 0x5410, RZ ;  /* 0x000054104e921816 */ /* 0x000fe200000000ff */
[----:B------:R-:W-:Y:S01]  /*15fe0*/  IMAD.MOV.U32 R88, RZ, RZ, R83 ;  /* 0x000000ffff587224 */ /* 0x000fe200078e0053 */
[----:B------:R-:W-:Y:S01]  /*15ff0*/  LOP3.LUT R82, R72, UR15, R99, 0x96, !PT ;  /* 0x0000000f48527c12 */ /* 0x000fe2000f8e9663 */
[----:B------:R-:W-:Y:S01]  /*16000*/  @!P3 STL.S16 [R1+0x1d8], R123 ;  /* 0x0001d87b0100b387 */ /* 0x000fe20000100600 */
[----:B----4-:R-:W-:Y:S01]  /*16010*/  ISETP.GT.U32.AND P3, PT, R172, UR8, PT ;  /* 0x00000008ac007c0c */ /* 0x010fe2000bf64070 */
[----:B------:R-:W-:Y:S01]  /*16020*/  IMAD.WIDE.U32 R2, R46, -0x326172a9, RZ ;  /* 0xcd9e8d572e027825 */ /* 0x000fe200078e00ff */
[----:B------:R-:W-:Y:S01]  /*16030*/  F2FP.BF16.F32.PACK_AB R46, R210, R226 ;  /* 0x000000e2d22e723e */ /* 0x000fe200000010ff */
[----:B------:R4:W-:Y:S01]  /*16040*/  @P1 STL.S16 [R1+0x1d4], R122 ;  /* 0x0001d47a01001387 */ /* 0x0009e20000100600 */
[----:B---3--:R-:W-:Y:S01]  /*16050*/  ISETP.GT.U32.AND P1, PT, R139, UR8, PT ;  /* 0x000000088b007c0c */ /* 0x008fe2000bf24070 */
[----:B------:R-:W-:Y:S01]  /*16060*/  IMAD.WIDE.U32 R82, R82, -0x326172a9, RZ ;  /* 0xcd9e8d5752527825 */ /* 0x000fe200078e00ff */
[----:B------:R-:W-:Y:S01]  /*16070*/  LOP3.LUT R154, R38, UR9, R3, 0x96, !PT ;  /* 0x00000009269a7c12 */ /* 0x000fe2000f8e9603 */
[----:B------:R1:W3:Y:S01]  /*16080*/  LDL.S16 R36, [R1+0x1dc] ;  /* 0x0001dc0001247983 */ /* 0x0002e20000100600 */
[----:B------:R-:W-:Y:S01]  /*16090*/  PRMT R99, R53, 0x7632, R99 ;  /* 0x0000763235637816 */ /* 0x000fe20000000063 */
[----:B------:R-:W-:Y:S02]  /*160a0*/  IMAD.MOV.U32 R78, RZ, RZ, R133 ;  /* 0x000000ffff4e7224 */ /* 0x000fe400078e0085 */
[----:B------:R-:W-:Y:S01]  /*160b0*/  FADD.FTZ R186, R181, R186 ;  /* 0x000000bab5ba7221 */ /* 0x000fe20000010000 */
[----:B------:R-:W-:Y:S01]  /*160c0*/  IMAD.MOV.U32 R133, RZ, RZ, R103 ;  /* 0x000000ffff857224 */ /* 0x000fe200078e0067 */
[----:B------:R-:W-:Y:S01]  /*160d0*/  LOP3.LUT R103, R2, UR11, R83, 0x96, !PT ;  /* 0x0000000b02677c12 */ /* 0x000fe2000f8e9653 */
[----:B------:R1:W-:Y:S01]  /*160e0*/  STG.E.U16 desc[UR20][R238.64+-0xfe], R233 ;  /* 0xffff02e9ee007986 */ /* 0x0003e2000c101514 */
[----:B------:R-:W-:Y:S02]  /*160f0*/  IMAD.MOV.U32 R75, RZ, RZ, R115 ;  /* 0x000000ffff4b7224 */ /* 0x000fe400078e0073 */
[----:B------:R-:W-:Y:S01]  /*16100*/  IMAD.MOV.U32 R144, RZ, RZ, R133 ;  /* 0x000000ffff907224 */ /* 0x000fe200078e0085 */
[----:B------:R-:W-:Y:S01]  /*16110*/  STG.E.U16 desc[UR20][R198.64+-0x100], R230 ;  /* 0xffff00e6c6007986 */ /* 0x000fe2000c101514 */
[----:B------:R-:W-:Y:S01]  /*16120*/  IMAD.MOV.U32 R133, RZ, RZ, R114 ;  /* 0x000000ffff857224 */ /* 0x000fe200078e0072 */
[----:B------:R-:W-:Y:S02]  /*16130*/  MUFU.EX2 R115, R97 ;  /* 0x0000006100737308 */ /* 0x000fe40000000800 */
[----:B------:R-:W-:Y:S08]  /*16140*/  STG.E.U16 desc[UR20][R198.64+-0xfe], R229 ;  /* 0xffff02e5c6007986 */ /* 0x000ff0000c101514 */
[----:B------:R1:W-:Y:S01]  /*16150*/  MUFU.EX2 R114, R100 ;  /* 0x0000006400727308 */ /* 0x0003e20000000800 */
[----:B----4-:R-:W4:Y:S01]  /*16160*/  LDL.64 R122, [R1+0xd0] ;  /* 0x0000d000017a7983 */ /* 0x010f220000100a00 */
[----:B-1----:R-:W1:Y:S01]  /*16170*/  LDC R233, c[0x0][0x448] ;  /* 0x00011200ffe97b82 */ /* 0x002e620000000800 */
[----:B------:R-:W-:Y:S02]  /*16180*/  PRMT R100, R67, 0x7632, R100 ;  /* 0x0000763243647816 */ /* 0x000fe40000000064 */
[----:B------:R-:W-:Y:S02]  /*16190*/  LOP3.LUT R2, R85, R174, RZ, 0x3c, !PT ;  /* 0x000000ae55027212 */ /* 0x000fe400078e3cff */
[----:B--2---:R-:W-:Y:S01]  /*161a0*/  LOP3.LUT R3, R84, R220, RZ, 0x3c, !PT ;  /* 0x000000dc54037212 */ /* 0x004fe200078e3cff */
[--C-:B------:R-:W-:Y:S05]  /*161b0*/  @P3 HFMA2.BF16_V2 R80, -RZ.H0_H0, RZ.H0_H0, -R53.reuse.H0_H0 ;  /* 0x200000ffff503231 */ /* 0x100fea0000340935 */
[----:B------:R-:W-:Y:S01]  /*161c0*/  PRMT R76, R80, 0x7610, R76 ;  /* 0x00007610504c7816 */ /* 0x000fe2000000004c */
[----:B------:R2:W-:Y:S01]  /*161d0*/  @P3 STL.S16 [R1+0x1e0], R80 ;  /* 0x0001e05001003387 */ /* 0x0005e20000100600 */
[----:B------:R-:W-:Y:S01]  /*161e0*/  FADD.FTZ R0, R152, R48 ;  /* 0x0000003098007221 */ /* 0x000fe20000010000 */
[----:B------:R-:W-:Y:S01]  /*161f0*/  F2FP.BF16.F32.PACK_AB R48, R137, R152 ;  /* 0x000000988930723e */ /* 0x000fe200000010ff */
[----:B------:R-:W-:Y:S01]  /*16200*/  IMAD.MOV.U32 R152, RZ, RZ, R157 ;  /* 0x000000ffff987224 */ /* 0x000fe200078e009d */
[----:B------:R-:W-:Y:S01]  /*16210*/  @P3 PRMT R128, R76, 0x5410, RZ ;  /* 0x000054104c803816 */ /* 0x000fe200000000ff */
[----:B------:R-:W-:Y:S01]  /*16220*/  IMAD.MOV.U32 R157, RZ, RZ, R88 ;  /* 0x000000ffff9d7224 */ /* 0x000fe200078e0058 */
[----:B------:R-:W-:Y:S01]  /*16230*/  ISETP.LE.U32.AND P3, PT, R191, UR8, PT ;  /* 0x00000008bf007c0c */ /* 0x000fe2000bf63070 */
[----:B------:R-:W-:Y:S01]  /*16240*/  IMAD.MOV.U32 R166, RZ, RZ, R152 ;  /* 0x000000ffffa67224 */ /* 0x000fe200078e0098 */
[----:B------:R-:W-:Y:S01]  /*16250*/  MUFU.EX2 R88, R101 ;  /* 0x0000006500587308 */ /* 0x000fe20000000800 */
[----:B------:R-:W-:Y:S02]  /*16260*/  IMAD.MOV.U32 R152, RZ, RZ, R78 ;  /* 0x000000ffff987224 */ /* 0x000fe400078e004e */
[----:B---3--:R-:W-:Y:S05]  /*16270*/  @P1 HFMA2.BF16_V2 R36, -RZ.H0_H0, RZ.H0_H0, -R53.H1_H1 ;  /* 0x200000ffff241231 */ /* 0x008fea0000360935 */
[----:B------:R-:W-:Y:S01]  /*16280*/  PRMT R72, R36, 0x7610, R72 ;  /* 0x0000761024487816 */ /* 0x000fe20000000048 */
[----:B------:R3:W-:Y:S03]  /*16290*/  @P1 STL.S16 [R1+0x1dc], R36 ;  /* 0x0001dc2401001387 */ /* 0x0007e60000100600 */
[----:B------:R-:W-:Y:S01]  /*162a0*/  @P1 PRMT R99, R72, 0x5410, RZ ;  /* 0x0000541048631816 */ /* 0x000fe200000000ff */
[----:B--2---:R-:W-:Y:S04]  /*162b0*/  IMAD.WIDE.U32 R80, R2, -0x2daee0ad, RZ ;  /* 0xd2511f5302507825 */ /* 0x004fe800078e00ff */
[----:B------:R-:W-:Y:S05]  /*162c0*/  IMAD.WIDE.U32 R2, R3, -0x2daee0ad, RZ ;  /* 0xd2511f5303027825 */ /* 0x000fea00078e00ff */
[----:B------:R-:W-:Y:S01]  /*162d0*/  LOP3.LUT R76, R80, UR17, R3, 0x96, !PT ;  /* 0x00000011504c7c12 */ /* 0x000fe2000f8e9603 */
[----:B---3--:R-:W-:Y:S01]  /*162e0*/  FADD.FTZ R36, R137, R0 ;  /* 0x0000000089247221 */ /* 0x008fe20000010000 */
[----:B------:R-:W-:Y:S01]  /*162f0*/  FADD.FTZ R0, R226, R47 ;  /* 0x0000002fe2007221 */ /* 0x000fe20000010000 */
[----:B----4-:R-:W-:Y:S01]  /*16300*/  LOP3.LUT R47, R122, UR19, R81, 0x96, !PT ;  /* 0x000000137a2f7c12 */ /* 0x010fe2000f8e9651 */
[----:B------:R-:W2:Y:S02]  /*16310*/  LDL.LU R137, [R1+0x3ac] ;  /* 0x0003ac0001897983 */ /* 0x000ea40000300800 */
[--C-:B------:R-:W-:Y:S01]  /*16320*/  FADD.FTZ R38, R210, R0.reuse ;  /* 0x00000000d2267221 */ /* 0x100fe20000010000 */
[----:B------:R-:W-:Y:S01]  /*16330*/  PRMT R0, R202, 0x7632, R0 ;  /* 0x00007632ca007816 */ /* 0x000fe20000000000 */
[----:B------:R-:W3:Y:S01]  /*16340*/  LDL.LU R226, [R1+0x3a8] ;  /* 0x0003a80001e27983 */ /* 0x000ee20000300800 */
[----:B------:R-:W-:Y:S02]  /*16350*/  SHF.R.U32.HI R202, RZ, 0x18, R202 ;  /* 0x00000018ffca7819 */ /* 0x000fe400000116ca */
[----:B------:R-:W-:Y:S01]  /*16360*/  LOP3.LUT R188, R0, 0xff, RZ, 0xc0, !PT ;  /* 0x000000ff00bc7812 */ /* 0x000fe200078ec0ff */
[----:B------:R-:W4:Y:S01]  /*16370*/  LDL.LU R210, [R1+0x3a4] ;  /* 0x0003a40001d27983 */ /* 0x000f220000300800 */
[----:B------:R-:W-:Y:S01]  /*16380*/  FADD.FTZ R0, R136, R36 ;  /* 0x0000002488007221 */ /* 0x000fe20000010000 */
[----:B------:R-:W-:Y:S01]  /*16390*/  FADD.FTZ R36, R37, R186 ;  /* 0x000000ba25247221 */ /* 0x000fe20000010000 */
[----:B------:R-:W-:Y:S01]  /*163a0*/  ISETP.LE.U32.AND P1, PT, R188, UR8, PT ;  /* 0x00000008bc007c0c */ /* 0x000fe2000bf23070 */
[----:B------:R-:W2:Y:S01]  /*163b0*/  LDL.LU.64 R170, [R1+0xe0] ;  /* 0x0000e00001aa7983 */ /* 0x000ea20000300a00 */
[----:B------:R-:W-:Y:S01]  /*163c0*/  F2FP.BF16.F32.PACK_AB R37, R112, R116 ;  /* 0x000000747025723e */ /* 0x000fe200000010ff */
[----:B------:R-:W-:Y:S01]  /*163d0*/  FADD.FTZ R72, R243, R0 ;  /* 0x00000000f3487221 */ /* 0x000fe20000010000 */
[----:B------:R-:W-:Y:S01]  /*163e0*/  FADD.FTZ R0, R237, R38 ;  /* 0x00000026ed007221 */ /* 0x000fe20000010000 */
[----:B------:R-:W-:Y:S01]  /*163f0*/  F2FP.BF16.F32.PACK_AB R38, R214, R237 ;  /* 0x000000edd626723e */ /* 0x000fe200000010ff */
[----:B------:R1:W3:Y:S01]  /*16400*/  LDL.S16 R160, [R1+0x1f4] ;  /* 0x0001f40001a07983 */ /* 0x0002e20000100600 */
[----:B------:R-:W-:Y:S01]  /*16410*/  FADD.FTZ R176, R176, R36 ;  /* 0x00000024b0b07221 */ /* 0x000fe20000010000 */
[----:B------:R-:W-:Y:S01]  /*16420*/  FADD.FTZ R3, R214, R0 ;  /* 0x00000000d6037221 */ /* 0x000fe20000010000 */
[----:B------:R-:W-:Y:S01]  /*16430*/  FADD.FTZ R0, R216, R72 ;  /* 0x00000048d8007221 */ /* 0x000fe20000010000 */
[----:B------:R1:W4:Y:S01]  /*16440*/  LDL.S16 R85, [R1+0x1f0] ;  /* 0x0001f00001557983 */ /* 0x0003220000100600 */
[----:B------:R1:W1:Y:S01]  /*16450*/  MUFU.EX2 R36, R79 ;  /* 0x0000004f00247308 */ /* 0x0002620000000800 */
[----:B------:R-:W-:Y:S01]  /*16460*/  FADD.FTZ R3, R116, R3 ;  /* 0x0000000374037221 */ /* 0x000fe20000010000 */
[----:B------:R-:W-:Y:S01]  /*16470*/  PRMT R116, R63, 0x7610, R116 ;  /* 0x000076103f747816 */ /* 0x000fe20000000074 */
[----:B------:R1:W2:Y:S01]  /*16480*/  LDL.S16 R84, [R1+0x1ec] ;  /* 0x0001ec0001547983 */ /* 0x0002a20000100600 */
[----:B------:R-:W-:Y:S01]  /*16490*/  FADD.FTZ R78, R117, R0 ;  /* 0x00000000754e7221 */ /* 0x000fe20000010000 */
[----:B------:R-:W-:Y:S01]  /*164a0*/  PRMT R117, R63, 0x7632, R117 ;  /* 0x000076323f757816 */ /* 0x000fe20000000075 */
[----:B------:R-:W-:Y:S01]  /*164b0*/  FADD.FTZ R0, R66, R190 ;  /* 0x000000be42007221 */ /* 0x000fe20000010000 */
[C---:B------:R-:W-:Y:S01]  /*164c0*/  F2FP.BF16.F32.PACK_AB R66, R71.reuse, R66 ;  /* 0x000000424742723e */ /* 0x040fe200000010ff */
[----:B------:R-:W2:Y:S02]  /*164d0*/  LDL.LU R136, [R1+0x3a0] ;  /* 0x0003a00001887983 */ /* 0x000ea40000300800 */
[----:B------:R-:W-:Y:S01]  /*164e0*/  FADD.FTZ R71, R71, R0 ;  /* 0x0000000047477221 */ /* 0x000fe20000010000 */
[----:B------:R-:W-:Y:S01]  /*164f0*/  PRMT R132, R66, 0x7632, R132 ;  /* 0x0000763242847816 */ /* 0x000fe20000000084 */
[----:B------:R-:W2:Y:S01]  /*16500*/  LDL.LU R243, [R1+0x39c] ;  /* 0x00039c0001f37983 */ /* 0x000ea20000300800 */
[----:B------:R-:W-:Y:S01]  /*16510*/  FADD.FTZ R0, R65, R176 ;  /* 0x000000b041007221 */ /* 0x000fe20000010000 */
[C---:B------:R-:W-:Y:S03]  /*16520*/  F2FP.BF16.F32.PACK_AB R65, R69.reuse, R65 ;  /* 0x000000414541723e */ /* 0x040fe600000010ff */
[----:B------:R-:W-:Y:S04]  /*16530*/  FADD.FTZ R69, R69, R0 ;  /* 0x0000000045457221 */ /* 0x000fe80000010000 */
[----:B------:R-:W-:Y:S04]  /*16540*/  FADD.FTZ R69, R58, R69 ;  /* 0x000000453a457221 */ /* 0x000fe80000010000 */
[----:B------:R-:W-:Y:S01]  /*16550*/  FADD.FTZ R69, R59, R69 ;  /* 0x000000453b457221 */ /* 0x000fe20000010000 */
[--C-:B---3--:R-:W-:Y:S02]  /*16560*/  @!P3 HFMA2.BF16_V2 R160, -RZ.H0_H0, RZ.H0_H0, -R63.reuse.H0_H0 ;  /* 0x200000ffffa0b231 */ /* 0x108fe4000034093f */
[----:B----4-:R-:W-:Y:S03]  /*16570*/  @!P5 HFMA2.BF16_V2 R85, -RZ.H0_H0, RZ.H0_H0, -R63.H1_H1 ;  /* 0x200000ffff55d231 */ /* 0x010fe6000036093f */
[----:B------:R-:W-:Y:S01]  /*16580*/  PRMT R124, R160, 0x7610, R124 ;  /* 0x00007610a07c7816 */ /* 0x000fe2000000007c */
[----:B------:R3:W-:Y:S01]  /*16590*/  @!P3 STL.S16 [R1+0x1f4], R160 ;  /* 0x0001f4a00100b387 */ /* 0x0007e20000100600 */
[--C-:B--2---:R-:W-:Y:S02]  /*165a0*/  @!P1 HFMA2.BF16_V2 R84, -RZ.H0_H0, RZ.H0_H0, -R67.reuse.H0_H0 ;  /* 0x200000ffff549231 */ /* 0x104fe40000340943 */
[----:B------:R-:W-:Y:S01]  /*165b0*/  @!P3 PRMT R116, R124, 0x5410, RZ ;  /* 0x000054107c74b816 */ /* 0x000fe200000000ff */
[----:B------:R-:W-:Y:S01]  /*165c0*/  @!P5 STL.S16 [R1+0x1f0], R85 ;  /* 0x0001f0550100d387 */ /* 0x000fe20000100600 */
[----:B------:R-:W-:Y:S02]  /*165d0*/  PRMT R218, R85, 0x7610, R218 ;  /* 0x0000761055da7816 */ /* 0x000fe400000000da */
[----:B------:R-:W-:Y:S01]  /*165e0*/  ISETP.LE.U32.AND P3, PT, R202, UR8, PT ;  /* 0x00000008ca007c0c */ /* 0x000fe2000bf63070 */
[----:B------:R2:W-:Y:S01]  /*165f0*/  @!P1 STL.S16 [R1+0x1ec], R84 ;  /* 0x0001ec5401009387 */ /* 0x0005e20000100600 */
[----:B------:R-:W-:Y:S02]  /*16600*/  @!P5 PRMT R117, R218, 0x5410, RZ ;  /* 0x00005410da75d816 */ /* 0x000fe400000000ff */
[----:B------:R-:W-:Y:S01]  /*16610*/  LOP3.LUT R178, R243, 0xff, RZ, 0xc0, !PT ;  /* 0x000000fff3b27812 */ /* 0x000fe200078ec0ff */
[----:B------:R-:W4:Y:S01]  /*16620*/  LDL.LU R237, [R1+0x398] ;  /* 0x0003980001ed7983 */ /* 0x000f220000300800 */
[----:B------:R-:W-:Y:S02]  /*16630*/  PRMT R182, R84, 0x7610, R182 ;  /* 0x0000761054b67816 */ /* 0x000fe400000000b6 */
[----:B------:R-:W-:Y:S01]  /*16640*/  ISETP.LE.U32.AND P5, PT, R178, UR8, PT ;  /* 0x00000008b2007c0c */ /* 0x000fe2000bfa3070 */
[----:B------:R-:W4:Y:S01]  /*16650*/  LDL.LU R214, [R1+0x394] ;  /* 0x0003940001d67983 */ /* 0x000f220000300800 */
[----:B------:R-:W-:Y:S01]  /*16660*/  @!P1 PRMT R118, R182, 0x5410, RZ ;  /* 0x00005410b6769816 */ /* 0x000fe200000000ff */
[----:B------:R-:W-:Y:S01]  /*16670*/  IMAD.MOV.U32 R182, RZ, RZ, R152 ;  /* 0x000000ffffb67224 */ /* 0x000fe200078e0098 */
[----:B------:R-:W-:Y:S01]  /*16680*/  ISETP.GT.U32.AND P1, PT, R136, UR8, PT ;  /* 0x0000000888007c0c */ /* 0x000fe2000bf24070 */
[----:B------:R-:W4:Y:S01]  /*16690*/  LDL.LU R216, [R1+0x390] ;  /* 0x0003900001d87983 */ /* 0x000f220000300800 */
[----:B------:R-:W-:Y:S03]  /*166a0*/  IMAD.MOV.U32 R152, RZ, RZ, R133 ;  /* 0x000000ffff987224 */ /* 0x000fe600078e0085 */
[----:B------:R-:W4:Y:S01]  /*166b0*/  LDL.LU R124, [R1+0x4c] ;  /* 0x00004c00017c7983 */ /* 0x000f220000300800 */
[----:B---3--:R-:W-:Y:S02]  /*166c0*/  IMAD.MOV.U32 R160, RZ, RZ, R144 ;  /* 0x000000ffffa07224 */ /* 0x008fe400078e0090 */
[----:B------:R-:W-:Y:S01]  /*166d0*/  IMAD.MOV.U32 R144, RZ, RZ, R75 ;  /* 0x000000ffff907224 */ /* 0x000fe200078e004b */
[----:B------:R3:W3:Y:S01]  /*166e0*/  LDL.S16 R243, [R1+0x200] ;  /* 0x0002000001f37983 */ /* 0x0006e20000100600 */
[----:B------:R-:W-:Y:S01]  /*166f0*/  FADD.FTZ R75, R112, R3 ;  /* 0x00000003704b7221 */ /* 0x000fe20000010000 */
[----:B------:R-:W-:Y:S02]  /*16700*/  F2FP.BF16.F32.PACK_AB R3, R248, R249 ;  /* 0x000000f9f803723e */ /* 0x000fe400000010ff */
[----:B------:R3:W3:Y:S01]  /*16710*/  LDL.S16 R218, [R1+0x1fc] ;  /* 0x0001fc0001da7983 */ /* 0x0006e20000100600 */
[----:B--2---:R-:W-:Y:S04]  /*16720*/  IMAD.WIDE.U32 R84, R47, -0x326172a9, RZ ;  /* 0xcd9e8d572f547825 */ /* 0x004fe800078e00ff */
[----:B------:R-:W-:Y:S01]  /*16730*/  FADD.FTZ R0, R131, R75 ;  /* 0x0000004b83007221 */ /* 0x000fe20000010000 */
[----:B------:R2:W3:Y:S01]  /*16740*/  MUFU.EX2 R47, R77 ;  /* 0x0000004d002f7308 */ /* 0x0004e20000000800 */
[----:B------:R3:W3:Y:S01]  /*16750*/  LDL.S16 R112, [R1+0x1f8] ;  /* 0x0001f80001707983 */ /* 0x0006e20000100600 */
[----:B------:R-:W-:Y:S03]  /*16760*/  LOP3.LUT R80, R170, UR13, R85, 0x96, !PT ;  /* 0x0000000daa507c12 */ /* 0x000fe6000f8e9655 */
[----:B------:R-:W3:Y:S02]  /*16770*/  LDL.LU R133, [R1+0x48] ;  /* 0x0000480001857983 */ /* 0x000ee40000300800 */
[----:B------:R-:W-:Y:S05]  /*16780*/  IMAD.WIDE.U32 R80, R80, -0x2daee0ad, RZ ;  /* 0xd2511f5350507825 */ /* 0x000fea00078e00ff */
[----:B-1----:R-:W-:Y:S01]  /*16790*/  LOP3.LUT R79, R2, UR16, R81, 0x96, !PT ;  /* 0x00000010024f7c12 */ /* 0x002fe2000f8e9651 */
[----:B------:R-:W-:Y:S01]  /*167a0*/  FADD.FTZ R2, R249, R78 ;  /* 0x0000004ef9027221 */ /* 0x000fe20000010000 */
[----:B--2---:R-:W-:Y:S04]  /*167b0*/  IMAD.WIDE.U32 R76, R76, -0x326172a9, RZ ;  /* 0xcd9e8d574c4c7825 */ /* 0x004fe800078e00ff */
[----:B------:R-:W-:Y:S01]  /*167c0*/  FADD.FTZ R75, R248, R2 ;  /* 0x00000002f84b7221 */ /* 0x000fe20000010000 */
[----:B------:R-:W-:Y:S02]  /*167d0*/  F2FP.BF16.F32.PACK_AB R2, R130, R131 ;  /* 0x000000838202723e */ /* 0x000fe400000010ff */
[----:B------:R-:W-:Y:S02]  /*167e0*/  PRMT R131, R66, 0x7610, R131 ;  /* 0x0000761042837816 */ /* 0x000fe40000000083 */
[----:B------:R-:W-:Y:S01]  /*167f0*/  LOP3.LUT R72, R84, UR10, R77, 0x96, !PT ;  /* 0x0000000a54487c12 */ /* 0x000fe2000f8e964d */
[----:B------:R-:W-:Y:S01]  /*16800*/  FADD.FTZ R77, R130, R0 ;  /* 0x00000000824d7221 */ /* 0x000fe20000010000 */
[----:B------:R-:W-:Y:S01]  /*16810*/  FADD.FTZ R0, R70, R71 ;  /* 0x0000004746007221 */ /* 0x000fe20000010000 */
[C---:B------:R-:W-:Y:S01]  /*16820*/  F2FP.BF16.F32.PACK_AB R70, R57.reuse, R70 ;  /* 0x000000463946723e */ /* 0x040fe200000010ff */
[----:B------:R1:W-:Y:S01]  /*16830*/  MUFU.EX2 R84, R113 ;  /* 0x0000007100547308 */ /* 0x0003e20000000800 */
[----:B------:R-:W-:Y:S01]  /*16840*/  F2FP.BF16.F32.PACK_AB R71, R56, R60 ;  /* 0x0000003c3847723e */ /* 0x000fe200000010ff */
[----:B------:R-:W-:Y:S01]  /*16850*/  FADD.FTZ R57, R57, R0 ;  /* 0x0000000039397221 */ /* 0x000fe20000010000 */
[C---:B------:R-:W-:Y:S01]  /*16860*/  PRMT R142, R70.reuse, 0x7610, R142 ;  /* 0x00007610468e7816 */ /* 0x040fe2000000008e */
[----:B------:R-:W-:Y:S01]  /*16870*/  FADD.FTZ R0, R165, R75 ;  /* 0x0000004ba5007221 */ /* 0x000fe20000010000 */
[----:B------:R-:W-:Y:S01]  /*16880*/  PRMT R143, R70, 0x7632, R143 ;  /* 0x00007632468f7816 */ /* 0x000fe2000000008f */
[----:B------:R-:W-:Y:S01]  /*16890*/  FADD.FTZ R57, R60, R57 ;  /* 0x000000393c397221 */ /* 0x000fe20000010000 */
[C---:B------:R-:W-:Y:S02]  /*168a0*/  PRMT R141, R71.reuse, 0x7610, R141 ;  /* 0x00007610478d7816 */ /* 0x040fe4000000008d */
[----:B------:R-:W-:Y:S02]  /*168b0*/  PRMT R140, R71, 0x7632, R140 ;  /* 0x00007632478c7816 */ /* 0x000fe4000000008c */
[----:B------:R-:W-:Y:S02]  /*168c0*/  F2FP.BF16.F32.PACK_AB R165, R125, R165 ;  /* 0x000000a57da5723e */ /* 0x000fe400000010ff */
[----:B-1----:R-:W-:Y:S02]  /*168d0*/  PRMT R113, R65, 0x7610, R113 ;  /* 0x0000761041717816 */ /* 0x002fe40000000071 */
[----:B----4-:R-:W-:Y:S01]  /*168e0*/  LOP3.LUT R216, R216, 0xffffdfff, RZ, 0xc0, !PT ;  /* 0xffffdfffd8d87812 */ /* 0x010fe200078ec0ff */
[----:B---3--:R-:W-:Y:S02]  /*168f0*/  @!P3 HFMA2.BF16_V2 R243, -RZ.H0_H0, RZ.H0_H0, -R67.H1_H1 ;  /* 0x200000fffff3b231 */ /* 0x008fe40000360943 */
[--C-:B------:R-:W-:Y:S03]  /*16900*/  @!P5 HFMA2.BF16_V2 R218, -RZ.H0_H0, RZ.H0_H0, -R66.reuse.H0_H0 ;  /* 0x200000ffffdad231 */ /* 0x100fe60000340942 */
[----:B------:R-:W-:Y:S01]  /*16910*/  PRMT R97, R243, 0x7610, R97 ;  /* 0x00007610f3617816 */ /* 0x000fe20000000061 */
[----:B------:R1:W-:Y:S01]  /*16920*/  @!P3 STL.S16 [R1+0x200], R243 ;  /* 0x000200f30100b387 */ /* 0x0003e20000100600 */
[----:B------:R-:W-:Y:S01]  /*16930*/  @P1 HFMA2.BF16_V2 R112, -RZ.H0_H0, RZ.H0_H0, -R66.H1_H1 ;  /* 0x200000ffff701231 */ /* 0x000fe20000360942 */
[----:B------:R-:W-:Y:S02]  /*16940*/  PRMT R83, R218, 0x7610, R83 ;  /* 0x00007610da537816 */ /* 0x000fe40000000053 */
[----:B------:R2:W-:Y:S01]  /*16950*/  @!P5 STL.S16 [R1+0x1fc], R218 ;  /* 0x0001fcda0100d387 */ /* 0x0005e20000100600 */
[----:B------:R-:W-:Y:S02]  /*16960*/  @!P3 PRMT R100, R97, 0x5410, RZ ;  /* 0x000054106164b816 */ /* 0x000fe400000000ff */
[----:B------:R-:W-:Y:S01]  /*16970*/  PRMT R96, R112, 0x7610, R96 ;  /* 0x0000761070607816 */ /* 0x000fe20000000060 */
[----:B------:R3:W-:Y:S01]  /*16980*/  @P1 STL.S16 [R1+0x1f8], R112 ;  /* 0x0001f87001001387 */ /* 0x0007e20000100600 */
[----:B------:R-:W-:Y:S02]  /*16990*/  ISETP.GT.U32.AND P3, PT, R124, UR8, PT ;  /* 0x000000087c007c0c */ /* 0x000fe4000bf64070 */
[----:B------:R-:W-:Y:S01]  /*169a0*/  @!P5 PRMT R131, R83, 0x5410, RZ ;  /* 0x000054105383d816 */ /* 0x000fe200000000ff */
[----:B------:R4:W4:Y:S01]  /*169b0*/  LDL.S16 R248, [R1+0x210] ;  /* 0x0002100001f87983 */ /* 0x0009220000100600 */
[----:B------:R-:W-:Y:S01]  /*169c0*/  ISETP.GT.U32.AND P5, PT, R133, UR8, PT ;  /* 0x0000000885007c0c */ /* 0x000fe2000bfa4070 */
[----:B------:R-:W4:Y:S01]  /*169d0*/  MUFU.EX2 R83, R87 ;  /* 0x0000005700537308 */ /* 0x000f220000000800 */
[----:B------:R-:W-:Y:S01]  /*169e0*/  @P1 PRMT R132, R96, 0x5410, RZ ;  /* 0x0000541060841816 */ /* 0x000fe200000000ff */
[----:B------:R4:W4:Y:S01]  /*169f0*/  LDL.S16 R78, [R1+0x204] ;  /* 0x00020400014e7983 */ /* 0x0009220000100600 */
[----:B------:R-:W-:Y:S01]  /*16a00*/  IMAD.WIDE.U32 R96, R72, -0x2daee0ad, RZ ;  /* 0xd2511f5348607825 */ /* 0x000fe200078e00ff */
[----:B------:R-:W-:Y:S03]  /*16a10*/  F2FP.BF16.F32.PACK_AB R72, R59, R58 ;  /* 0x0000003a3b48723e */ /* 0x000fe600000010ff */
[----:B------:R-:W-:Y:S01]  /*16a20*/  FADD.FTZ R59, R56, R57 ;  /* 0x00000039383b7221 */ /* 0x000fe20000010000 */
[----:B------:R-:W-:Y:S01]  /*16a30*/  IMAD.WIDE.U32 R56, R79, -0x326172a9, RZ ;  /* 0xcd9e8d574f387825 */ /* 0x000fe200078e00ff */
[--C-:B------:R-:W-:Y:S01]  /*16a40*/  LOP3.LUT R80, R80, UR15, R97.reuse, 0x96, !PT ;  /* 0x0000000f50507c12 */ /* 0x100fe2000f8e9661 */
[----:B------:R-:W-:Y:S01]  /*16a50*/  MUFU.EX2 R58, R91 ;  /* 0x0000005b003a7308 */ /* 0x000fe20000000800 */
[----:B------:R-:W-:Y:S02]  /*16a60*/  PRMT R97, R65, 0x7632, R97 ;  /* 0x0000763241617816 */ /* 0x000fe40000000061 */
[----:B-1----:R-:W-:Y:S02]  /*16a70*/  LOP3.LUT R243, R212, 0xff, RZ, 0xc0, !PT ;  /* 0x000000ffd4f37812 */ /* 0x002fe400078ec0ff */
[----:B------:R-:W-:Y:S01]  /*16a80*/  F2FP.BF16.F32.PACK_AB R79, R50, R52 ;  /* 0x00000034324f723e */ /* 0x000fe200000010ff */
[----:B--2---:R1:W2:Y:S01]  /*16a90*/  LDL.S16 R218, [R1+0x208] ;  /* 0x0002080001da7983 */ /* 0x0042a20000100600 */
[----:B------:R-:W-:Y:S02]  /*16aa0*/  ISETP.LE.U32.AND P1, PT, R243, UR8, PT ;  /* 0x00000008f3007c0c */ /* 0x000fe4000bf23070 */
[----:B------:R-:W-:Y:S01]  /*16ab0*/  PRMT R145, R79, 0x7632, R145 ;  /* 0x000076324f917816 */ /* 0x000fe20000000091 */
[----:B---3--:R3:W1:Y:S02]  /*16ac0*/  MUFU.EX2 R112, R231 ;  /* 0x000000e700707308 */ /* 0x0086640000000800 */
[----:B---3--:R3:W3:Y:S01]  /*16ad0*/  LDL.S16 R231, [R1+0x20c] ;  /* 0x00020c0001e77983 */ /* 0x0086e20000100600 */
[--C-:B----4-:R-:W-:Y:S02]  /*16ae0*/  @P3 HFMA2.BF16_V2 R248, -RZ.H0_H0, RZ.H0_H0, -R65.reuse.H0_H0 ;  /* 0x200000fffff83231 */ /* 0x110fe40000340941 */
[--C-:B------:R-:W-:Y:S03]  /*16af0*/  @!P4 HFMA2.BF16_V2 R78, -RZ.H0_H0, RZ.H0_H0, -R70.reuse.H1_H1 ;  /* 0x200000ffff4ec231 */ /* 0x100fe60000360946 */
[----:B------:R-:W-:Y:S01]  /*16b00*/  PRMT R180, R248, 0x7610, R180 ;  /* 0x00007610f8b47816 */ /* 0x000fe200000000b4 */
[----:B------:R4:W-:Y:S01]  /*16b10*/  @P3 STL.S16 [R1+0x210], R248 ;  /* 0x000210f801003387 */ /* 0x0009e20000100600 */
[----:B------:R-:W-:Y:S02]  /*16b20*/  PRMT R81, R78, 0x7610, R81 ;  /* 0x000076104e517816 */ /* 0x000fe40000000051 */
[----:B------:R-:W-:Y:S01]  /*16b30*/  @P3 PRMT R113, R180, 0x5410, RZ ;  /* 0x00005410b4713816 */ /* 0x000fe200000000ff */
[----:B------:R-:W-:Y:S01]  /*16b40*/  IMAD.MOV.U32 R180, RZ, RZ, R182 ;  /* 0x000000ffffb47224 */ /* 0x000fe200078e00b6 */
[----:B------:R-:W-:Y:S01]  /*16b50*/  @!P4 PRMT R143, R81, 0x5410, RZ ;  /* 0x00005410518fc816 */ /* 0x000fe200000000ff */
[----:B------:R-:W-:Y:S04]  /*16b60*/  IMAD.WIDE.U32 R80, R80, -0x326172a9, RZ ;  /* 0xcd9e8d5750507825 */ /* 0x000fe800078e00ff */
[----:B--2---:R-:W-:Y:S02]  /*16b70*/  @!P1 HFMA2.BF16_V2 R218, -RZ.H0_H0, RZ.H0_H0, -R70.H0_H0 ;  /* 0x200000ffffda9231 */ /* 0x004fe40000340946 */
[----:B------:R-:W-:Y:S01]  /*16b80*/  IMAD.MOV.U32 R182, RZ, RZ, R152 ;  /* 0x000000ffffb67224 */ /* 0x000fe200078e0098 */
[----:B------:R-:W-:Y:S01]  /*16b90*/  LOP3.LUT R60, R56, UR11, R81, 0x96, !PT ;  /* 0x0000000b383c7c12 */ /* 0x000fe2000f8e9651 */
[----:B------:R-:W-:Y:S01]  /*16ba0*/  FADD.FTZ R56, R62, R69 ;  /* 0x000000453e387221 */ /* 0x000fe20000010000 */
[C---:B------:R-:W-:Y:S02]  /*16bb0*/  F2FP.BF16.F32.PACK_AB R69, R51.reuse, R62 ;  /* 0x0000003e3345723e */ /* 0x040fe400000010ff */
[----:B------:R-:W-:Y:S01]  /*16bc0*/  PRMT R85, R218, 0x7610, R85 ;  /* 0x00007610da557816 */ /* 0x000fe20000000055 */
[----:B------:R-:W-:Y:S01]  /*16bd0*/  FADD.FTZ R56, R51, R56 ;  /* 0x0000003833387221 */ /* 0x000fe20000010000 */
[----:B------:R-:W-:Y:S02]  /*16be0*/  LOP3.LUT R152, R76, UR9, R57, 0x96, !PT ;  /* 0x000000094c987c12 */ /* 0x000fe4000f8e9639 */
[----:B------:R-:W-:Y:S01]  /*16bf0*/  @!P1 PRMT R142, R85, 0x5410, RZ ;  /* 0x00005410558e9816 */ /* 0x000fe200000000ff */
[----:B------:R-:W-:Y:S01]  /*16c00*/  FADD.FTZ R56, R44, R56 ;  /* 0x000000382c387221 */ /* 0x000fe20000010000 */
[----:B------:R-:W-:Y:S02]  /*16c10*/  F2FP.BF16.F32.PACK_AB R76, R36, R40 ;  /* 0x00000028244c723e */ /* 0x000fe400000010ff */
[----:B------:R-:W-:Y:S01]  /*16c20*/  PRMT R130, R69, 0x7610, R130 ;  /* 0x0000761045827816 */ /* 0x000fe20000000082 */
[----:B------:R-:W-:Y:S01]  /*16c30*/  FADD.FTZ R62, R42, R56 ;  /* 0x000000382a3e7221 */ /* 0x000fe20000010000 */
[C---:B------:R-:W-:Y:S01]  /*16c40*/  PRMT R159, R76.reuse, 0x7610, R159 ;  /* 0x000076104c9f7816 */ /* 0x040fe2000000009f */
[----:B------:R-:W-:Y:S01]  /*16c50*/  MUFU.EX2 R56, R94 ;  /* 0x0000005e00387308 */ /* 0x000fe20000000800 */
[----:B------:R-:W-:Y:S01]  /*16c60*/  PRMT R161, R76, 0x7632, R161 ;  /* 0x000076324ca17816 */ /* 0x000fe200000000a1 */
[----:B---3--:R-:W-:Y:S05]  /*16c70*/  @P5 HFMA2.BF16_V2 R231, -RZ.H0_H0, RZ.H0_H0, -R65.H1_H1 ;  /* 0x200000ffffe75231 */ /* 0x008fea0000360941 */
[----:B------:R-:W-:Y:S01]  /*16c80*/  PRMT R101, R231, 0x7610, R101 ;  /* 0x00007610e7657816 */ /* 0x000fe20000000065 */
[----:B------:R2:W-:Y:S03]  /*16c90*/  @P5 STL.S16 [R1+0x20c], R231 ;  /* 0x00020ce701005387 */ /* 0x0005e60000100600 */
[----:B------:R-:W-:Y:S01]  /*16ca0*/  @P5 PRMT R97, R101, 0x5410, RZ ;  /* 0x0000541065615816 */ /* 0x000fe200000000ff */
[----:B------:R-:W-:Y:S01]  /*16cb0*/  @!P1 STL.S16 [R1+0x208], R218 ;  /* 0x000208da01009387 */ /* 0x000fe20000100600 */
[----:B------:R-:W-:Y:S03]  /*16cc0*/  MUFU.EX2 R101, R242 ;  /* 0x000000f200657308 */ /* 0x000fe60000000800 */
[----:B------:R3:W-:Y:S01]  /*16cd0*/  @!P4 STL.S16 [R1+0x204], R78 ;  /* 0x0002044e0100c387 */ /* 0x0007e20000100600 */
[----:B------:R-:W-:Y:S03]  /*16ce0*/  ISETP.GT.U32.AND P4, PT, R209, UR8, PT ;  /* 0x00000008d1007c0c */ /* 0x000fe6000bf84070 */
[----:B------:R1:W3:Y:S04]  /*16cf0*/  LDL.S16 R249, [R1+0x228] ;  /* 0x0002280001f97983 */ /* 0x0002e80000100600 */
[----:B----4-:R4:W4:Y:S04]  /*16d00*/  LDL.S16 R248, [R1+0x224] ;  /* 0x0002240001f87983 */ /* 0x0109280000100600 */
[----:B------:R1:W4:Y:S01]  /*16d10*/  LDL.S16 R85, [R1+0x220] ;  /* 0x0002200001557983 */ /* 0x0003220000100600 */
[----:B--2---:R-:W-:Y:S04]  /*16d20*/  SHF.R.U32.HI R231, RZ, 0x18, R212 ;  /* 0x00000018ffe77819 */ /* 0x004fe800000116d4 */
[----:B------:R-:W-:Y:S01]  /*16d30*/  ISETP.LE.U32.AND P3, PT, R231, UR8, PT ;  /* 0x00000008e7007c0c */ /* 0x000fe2000bf63070 */
[----:B---3--:R-:W-:Y:S01]  /*16d40*/  FADD.FTZ R78, R125, R0 ;  /* 0x000000007d4e7221 */ /* 0x008fe20000010000 */
[----:B------:R-:W-:Y:S01]  /*16d50*/  PRMT R125, R69, 0x7632, R125 ;  /* 0x00007632457d7816 */ /* 0x000fe2000000007d */
[----:B------:R-:W-:Y:S01]  /*16d60*/  FADD.FTZ R0, R168, R77 ;  /* 0x0000004da8007221 */ /* 0x000fe20000010000 */
[C---:B------:R-:W-:Y:S02]  /*16d70*/  F2FP.BF16.F32.PACK_AB R168, R102.reuse, R168 ;  /* 0x000000a866a8723e */ /* 0x040fe400000010ff */
[----:B------:R-:W-:Y:S01]  /*16d80*/  F2FP.BF16.F32.PACK_AB R77, R47, R49 ;  /* 0x000000312f4d723e */ /* 0x000fe200000010ff */
[--C-:B------:R-:W-:Y:S01]  /*16d90*/  FADD.FTZ R75, R102, R0.reuse ;  /* 0x00000000664b7221 */ /* 0x100fe20000010000 */
[----:B------:R-:W-:Y:S01]  /*16da0*/  PRMT R0, R212, 0x7632, R0 ;  /* 0x00007632d4007816 */ /* 0x000fe20000000000 */
[----:B------:R2:W-:Y:S01]  /*16db0*/  MUFU.EX2 R102, R241 ;  /* 0x000000f100667308 */ /* 0x0005e20000000800 */
[----:B------:R-:W-:Y:S01]  /*16dc0*/  LOP3.LUT R212, R86, 0xff, RZ, 0xc0, !PT ;  /* 0x000000ff56d47812 */ /* 0x000fe200078ec0ff */
[----:B------:R-:W-:Y:S01]  /*16dd0*/  FADD.FTZ R51, R119, R75 ;  /* 0x0000004b77337221 */ /* 0x000fe20000010000 */
[----:B------:R-:W-:Y:S02]  /*16de0*/  LOP3.LUT R218, R0, 0xff, RZ, 0xc0, !PT ;  /* 0x000000ff00da7812 */ /* 0x000fe400078ec0ff */
[----:B------:R-:W-:Y:S01]  /*16df0*/  ISETP.LE.U32.AND P1, PT, R212, UR8, PT ;  /* 0x00000008d4007c0c */ /* 0x000fe2000bf23070 */
[----:B------:R3:W3:Y:S01]  /*16e00*/  LDL.S16 R0, [R1+0x21c] ;  /* 0x00021c0001007983 */ /* 0x0006e20000100600 */
[----:B------:R-:W-:Y:S01]  /*16e10*/  ISETP.LE.U32.AND P5, PT, R218, UR8, PT ;  /* 0x00000008da007c0c */ /* 0x000fe2000bfa3070 */
[----:B------:R-:W-:Y:S01]  /*16e20*/  FADD.FTZ R75, R115, R51 ;  /* 0x00000033734b7221 */ /* 0x000fe20000010000 */
[C---:B------:R-:W-:Y:S01]  /*16e30*/  PRMT R153, R77.reuse, 0x7610, R153 ;  /* 0x000076104d997816 */ /* 0x040fe20000000099 */
[----:B------:R-:W-:Y:S01]  /*16e40*/  FADD.FTZ R51, R52, R59 ;  /* 0x0000003b34337221 */ /* 0x000fe20000010000 */
[----:B------:R-:W-:Y:S01]  /*16e50*/  PRMT R155, R77, 0x7632, R155 ;  /* 0x000076324d9b7816 */ /* 0x000fe2000000009b */
[----:B------:R-:W-:Y:S02]  /*16e60*/  MUFU.EX2 R59, R92 ;  /* 0x0000005c003b7308 */ /* 0x000fe40000000800 */
[----:B------:R-:W-:Y:S01]  /*16e70*/  FADD.FTZ R51, R50, R51 ;  /* 0x0000003332337221 */ /* 0x000fe20000010000 */
[----:B--2---:R-:W-:Y:S07]  /*16e80*/  F2FP.BF16.F32.PACK_AB R241, R223, R221 ;  /* 0x000000dddff1723e */ /* 0x004fee00000010ff */
[----:B------:R2:W-:Y:S10]  /*16e90*/  MUFU.EX2 R86, R129 ;  /* 0x0000008100567308 */ /* 0x0005f40000000800 */
[----:B------:R-:W-:Y:S01]  /*16ea0*/  MUFU.EX2 R50, R95 ;  /* 0x0000005f00327308 */ /* 0x000fe20000000800 */
[----:B--2---:R-:W-:Y:S01]  /*16eb0*/  PRMT R129, R79, 0x7610, R129 ;  /* 0x000076104f817816 */ /* 0x004fe20000000081 */
[--C-:B------:R-:W-:Y:S02]  /*16ec0*/  @!P5 HFMA2.BF16_V2 R249, -RZ.H0_H0, RZ.H0_H0, -R72.reuse.H0_H0 ;  /* 0x200000fffff9d231 */ /* 0x100fe40000340948 */
[----:B----4-:R-:W-:Y:S03]  /*16ed0*/  @!P3 HFMA2.BF16_V2 R248, -RZ.H0_H0, RZ.H0_H0, -R72.H1_H1 ;  /* 0x200000fffff8b231 */ /* 0x010fe60000360948 */
[----:B------:R-:W-:Y:S01]  /*16ee0*/  PRMT R87, R249, 0x7610, R87 ;  /* 0x00007610f9577816 */ /* 0x000fe20000000057 */
[----:B------:R2:W-:Y:S01]  /*16ef0*/  @!P5 STL.S16 [R1+0x228], R249 ;  /* 0x000228f90100d387 */ /* 0x0005e20000100600 */
[--C-:B------:R-:W-:Y:S01]  /*16f00*/  @!P1 HFMA2.BF16_V2 R85, -RZ.H0_H0, RZ.H0_H0, -R71.reuse.H0_H0 ;  /* 0x200000ffff559231 */ /* 0x100fe20000340947 */
[----:B------:R-:W-:Y:S02]  /*16f10*/  PRMT R81, R248, 0x7610, R81 ;  /* 0x00007610f8517816 */ /* 0x000fe40000000051 */
[----:B------:R-:W-:Y:S02]  /*16f20*/  @!P3 STL.S16 [R1+0x224], R248 ;  /* 0x000224f80100b387 */ /* 0x000fe40000100600 */
[----:B------:R-:W-:Y:S02]  /*16f30*/  PRMT R91, R85, 0x7610, R91 ;  /* 0x00007610555b7816 */ /* 0x000fe4000000005b */
[----:B------:R4:W-:Y:S01]  /*16f40*/  @!P1 STL.S16 [R1+0x220], R85 ;  /* 0x0002205501009387 */ /* 0x0009e20000100600 */
[----:B------:R-:W-:Y:S02]  /*16f50*/  PRMT R92, R81, 0x7610, R92 ;  /* 0x00007610515c7816 */ /* 0x000fe4000000005c */
[----:B--2---:R-:W-:Y:S01]  /*16f60*/  LOP3.LUT R249, R60, 0xff, RZ, 0xc0, !PT ;  /* 0x000000ff3cf97812 */ /* 0x004fe200078ec0ff */
[----:B---3--:R-:W-:Y:S01]  /*16f70*/  @P4 HFMA2.BF16_V2 R0, -RZ.H0_H0, RZ.H0_H0, -R71.H1_H1 ;  /* 0x200000ffff004231 */ /* 0x008fe20000360947 */
[----:B----4-:R2:W3:Y:S04]  /*16f80*/  MUFU.EX2 R85, R240 ;  /* 0x000000f000557308 */ /* 0x0104e80000000800 */
[----:B------:R-:W-:Y:S01]  /*16f90*/  PRMT R242, R0, 0x7610, R242 ;  /* 0x0000761000f27816 */ /* 0x000fe200000000f2 */
[----:B------:R4:W-:Y:S03]  /*16fa0*/  @P4 STL.S16 [R1+0x21c], R0 ;  /* 0x00021c0001004387 */ /* 0x0009e60000100600 */
[----:B------:R-:W-:Y:S01]  /*16fb0*/  @P4 PRMT R140, R242, 0x5410, RZ ;  /* 0x00005410f28c4816 */ /* 0x000fe200000000ff */
[----:B------:R1:W3:Y:S01]  /*16fc0*/  LDL.S16 R52, [R1+0x23c] ;  /* 0x00023c0001347983 */ /* 0x0002e20000100600 */
[----:B------:R-:W-:Y:S02]  /*16fd0*/  SHF.R.U32.HI R242, RZ, 0x18, R60 ;  /* 0x00000018fff27819 */ /* 0x000fe4000001163c */
[----:B--2---:R-:W-:Y:S01]  /*16fe0*/  F2FP.BF16.F32.PACK_AB R240, R88, R114 ;  /* 0x0000007258f0723e */ /* 0x004fe200000010ff */
[----:B----4-:R-:W-:Y:S01]  /*16ff0*/  FADD.FTZ R0, R167, R78 ;  /* 0x0000004ea7007221 */ /* 0x010fe20000010000 */
[C---:B------:R-:W-:Y:S02]  /*17000*/  F2FP.BF16.F32.PACK_AB R167, R89.reuse, R167 ;  /* 0x000000a759a7723e */ /* 0x040fe400000010ff */
[----:B------:R-:W-:Y:S01]  /*17010*/  F2FP.BF16.F32.PACK_AB R78, R42, R44 ;  /* 0x0000002c2a4e723e */ /* 0x000fe200000010ff */
[----:B------:R-:W-:Y:S01]  /*17020*/  FADD.FTZ R57, R89, R0 ;  /* 0x0000000059397221 */ /* 0x000fe20000010000 */
[----:B------:R-:W-:Y:S02]  /*17030*/  PRMT R89, R91, 0x7610, R89 ;  /* 0x000076105b597816 */ /* 0x000fe40000000059 */
[----:B------:R-:W-:Y:S01]  /*17040*/  F2FP.BF16.F32.PACK_AB R0, R115, R119 ;  /* 0x000000777300723e */ /* 0x000fe200000010ff */
[----:B------:R2:W4:Y:S01]  /*17050*/  LDL.S16 R91, [R1+0x244] ;  /* 0x00024400015b7983 */ /* 0x0005220000100600 */
[C---:B------:R-:W-:Y:S01]  /*17060*/  PRMT R115, R72.reuse, 0x7610, R115 ;  /* 0x0000761048737816 */ /* 0x040fe20000000073 */
[----:B------:R-:W-:Y:S01]  /*17070*/  FADD.FTZ R44, R221, R57 ;  /* 0x00000039dd2c7221 */ /* 0x000fe20000010000 */
[----:B------:R-:W-:Y:S01]  /*17080*/  @!P5 PRMT R115, R87, 0x5410, RZ ;  /* 0x000054105773d816 */ /* 0x000fe200000000ff */
[----:B------:R-:W-:Y:S01]  /*17090*/  MUFU.EX2 R57, R93 ;  /* 0x0000005d00397308 */ /* 0x000fe20000000800 */
[----:B------:R-:W-:Y:S01]  /*170a0*/  PRMT R119, R72, 0x7632, R119 ;  /* 0x0000763248777816 */ /* 0x000fe20000000077 */
[----:B------:R2:W2:Y:S01]  /*170b0*/  LDL.S16 R87, [R1+0x240] ;  /* 0x0002400001577983 */ /* 0x0004a20000100600 */
[----:B------:R-:W-:Y:S01]  /*170c0*/  @!P3 PRMT R119, R92, 0x5410, RZ ;  /* 0x000054105c77b816 */ /* 0x000fe200000000ff */
[----:B------:R-:W-:Y:S01]  /*170d0*/  FADD.FTZ R81, R223, R44 ;  /* 0x0000002cdf517221 */ /* 0x000fe20000010000 */
[----:B------:R-:W-:Y:S01]  /*170e0*/  LOP3.LUT R42, R60, 0xffff, RZ, 0xc0, !PT ;  /* 0x0000ffff3c2a7812 */ /* 0x000fe200078ec0ff */
[----:B------:R1:W2:Y:S01]  /*170f0*/  LDL.S16 R44, [R1+0x238] ;  /* 0x00023800012c7983 */ /* 0x0002a20000100600 */
[----:B------:R-:W-:Y:S02]  /*17100*/  ISETP.GT.U32.AND P3, PT, R204, UR8, PT ;  /* 0x00000008cc007c0c */ /* 0x000fe4000bf64070 */
[----:B------:R-:W-:Y:S02]  /*17110*/  @!P1 PRMT R141, R89, 0x5410, RZ ;  /* 0x00005410598d9816 */ /* 0x000fe400000000ff */
[----:B------:R-:W-:Y:S01]  /*17120*/  SHF.R.U32.HI R248, RZ, 0x8, R42 ;  /* 0x00000008fff87819 */ /* 0x000fe2000001162a */
[----:B------:R-:W-:Y:S01]  /*17130*/  MUFU.EX2 R89, R246 ;  /* 0x000000f600597308 */ /* 0x000fe20000000800 */
[----:B------:R-:W-:Y:S02]  /*17140*/  ISETP.GT.U32.AND P1, PT, R205, UR8, PT ;  /* 0x00000008cd007c0c */ /* 0x000fe4000bf24070 */
[----:B------:R-:W-:Y:S02]  /*17150*/  ISETP.LE.U32.AND P5, PT, R249, UR8, PT ;  /* 0x00000008f9007c0c */ /* 0x000fe4000bfa3070 */
[----:B------:R-:W-:Y:S02]  /*17160*/  LOP3.LUT R42, R248, 0xffff, RZ, 0xc0, !PT ;  /* 0x0000fffff82a7812 */ /* 0x000fe400078ec0ff */
[----:B------:R-:W-:Y:S02]  /*17170*/  PRMT R151, R78, 0x7610, R151 ;  /* 0x000076104e977816 */ /* 0x000fe40000000097 */
[----:B------:R-:W-:Y:S01]  /*17180*/  ISETP.LE.U32.AND P4, PT, R42, UR8, PT ;  /* 0x000000082a007c0c */ /* 0x000fe2000bf83070 */
[----:B------:R-:W-:Y:S01]  /*17190*/  FADD.FTZ R42, R114, R75 ;  /* 0x0000004b722a7221 */ /* 0x000fe20000010000 */
[----:B------:R-:W-:Y:S05]  /*171a0*/  PRMT R148, R78, 0x7632, R148 ;  /* 0x000076324e947816 */ /* 0x000fea0000000094 */
[----:B---3--:R-:W-:Y:S05]  /*171b0*/  @!P5 HFMA2.BF16_V2 R52, -RZ.H0_H0, RZ.H0_H0, -R79.H0_H0 ;  /* 0x200000ffff34d231 */ /* 0x008fea000034094f */
[----:B------:R-:W-:Y:S04]  /*171c0*/  PRMT R177, R52, 0x7610, R177 ;  /* 0x0000761034b17816 */ /* 0x000fe800000000b1 */
[----:B------:R-:W-:Y:S01]  /*171d0*/  @!P5 PRMT R129, R177, 0x5410, RZ ;  /* 0x00005410b181d816 */ /* 0x000fe200000000ff */
[--C-:B----4-:R-:W-:Y:S05]  /*171e0*/  @P3 HFMA2.BF16_V2 R91, -RZ.H0_H0, RZ.H0_H0, -R69.reuse.H0_H0 ;  /* 0x200000ffff5b3231 */ /* 0x110fea0000340945 */
[----:B------:R-:W-:Y:S01]  /*171f0*/  PRMT R221, R91, 0x7610, R221 ;  /* 0x000076105bdd7816 */ /* 0x000fe200000000dd */
[----:B--2---:R-:W-:Y:S01]  /*17200*/  @P1 HFMA2.BF16_V2 R87, -RZ.H0_H0, RZ.H0_H0, -R69.H1_H1 ;  /* 0x200000ffff571231 */ /* 0x004fe20000360945 */
[----:B------:R2:W-:Y:S02]  /*17210*/  @P3 STL.S16 [R1+0x244], R91 ;  /* 0x0002445b01003387 */ /* 0x0005e40000100600 */
[----:B------:R-:W-:Y:S01]  /*17220*/  @P3 PRMT R130, R221, 0x5410, RZ ;  /* 0x00005410dd823816 */ /* 0x000fe200000000ff */
[----:B------:R-:W-:Y:S01]  /*17230*/  @!P4 HFMA2.BF16_V2 R44, -RZ.H0_H0, RZ.H0_H0, -R79.H1_H1 ;  /* 0x200000ffff2cc231 */ /* 0x000fe2000036094f */
[----:B------:R-:W-:Y:S01]  /*17240*/  PRMT R185, R87, 0x7610, R185 ;  /* 0x0000761057b97816 */ /* 0x000fe200000000b9 */
[----:B------:R3:W-:Y:S03]  /*17250*/  @P1 STL.S16 [R1+0x240], R87 ;  /* 0x0002405701001387 */ /* 0x0007e60000100600 */
[----:B------:R-:W-:Y:S01]  /*17260*/  PRMT R176, R44, 0x7610, R176 ;  /* 0x000076102cb07816 */ /* 0x000fe200000000b0 */
[----:B------:R4:W-:Y:S01]  /*17270*/  @!P5 STL.S16 [R1+0x23c], R52 ;  /* 0x00023c340100d387 */ /* 0x0009e20000100600 */
[----:B------:R-:W-:Y:S02]  /*17280*/  @P1 PRMT R125, R185, 0x5410, RZ ;  /* 0x00005410b97d1816 */ /* 0x000fe400000000ff */
[----:B------:R-:W-:Y:S01]  /*17290*/  ISETP.LE.U32.AND P1, PT, R242, UR8, PT ;  /* 0x00000008f2007c0c */ /* 0x000fe2000bf23070 */
[----:B------:R1:W-:Y:S01]  /*172a0*/  @!P4 STL.S16 [R1+0x238], R44 ;  /* 0x0002382c0100c387 */ /* 0x0003e20000100600 */
[----:B------:R-:W-:Y:S02]  /*172b0*/  ISETP.LE.U32.AND P5, PT, R237, UR8, PT ;  /* 0x00000008ed007c0c */ /* 0x000fe4000bfa3070 */
[----:B------:R-:W-:Y:S01]  /*172c0*/  @!P4 PRMT R145, R176, 0x5410, RZ ;  /* 0x00005410b091c816 */ /* 0x000fe200000000ff */
[----:B------:R1:W4:Y:S04]  /*172d0*/  LDL.S16 R92, [R1+0x24c] ;  /* 0x00024c00015c7983 */ /* 0x0003280000100600 */
[----:B------:R1:W4:Y:S01]  /*172e0*/  LDL.S16 R75, [R1+0x248] ;  /* 0x00024800014b7983 */ /* 0x0003220000100600 */
[----:B--2---:R2:W-:Y:S10]  /*172f0*/  MUFU.EX2 R91, R244 ;  /* 0x000000f4005b7308 */ /* 0x0045f40000000800 */
[----:B---3--:R-:W3:Y:S01]  /*17300*/  MUFU.EX2 R87, R245 ;  /* 0x000000f500577308 */ /* 0x008ee20000000800 */
[--C-:B----4-:R-:W-:Y:S01]  /*17310*/  FADD.FTZ R52, R88, R42.reuse ;  /* 0x0000002a58347221 */ /* 0x110fe20000010000 */
[----:B------:R-:W-:Y:S02]  /*17320*/  PRMT R42, R60, 0x7632, R42 ;  /* 0x000076323c2a7816 */ /* 0x000fe4000000002a */
[----:B------:R-:W-:Y:S01]  /*17330*/  F2FP.BF16.F32.PACK_AB R60, R83, R84 ;  /* 0x00000054533c723e */ /* 0x000fe200000010ff */
[----:B-1----:R-:W-:Y:S05]  /*17340*/  FADD.FTZ R44, R49, R51 ;  /* 0x00000033312c7221 */ /* 0x002fea0000010000 */
[----:B------:R-:W-:Y:S01]  /*17350*/  MUFU.EX2 R49, R104 ;  /* 0x0000006800317308 */ /* 0x000fe20000000800 */
[----:B--2---:R-:W-:Y:S01]  /*17360*/  LOP3.LUT R244, R42, 0xff, RZ, 0xc0, !PT ;  /* 0x000000ff2af47812 */ /* 0x004fe200078ec0ff */
[----:B------:R-:W-:Y:S01]  /*17370*/  FADD.FTZ R42, R40, R62 ;  /* 0x0000003e282a7221 */ /* 0x000fe20000010000 */
[----:B------:R-:W-:Y:S01]  /*17380*/  F2FP.BF16.F32.PACK_AB R62, R112, R228 ;  /* 0x000000e4703e723e */ /* 0x000fe200000010ff */
[----:B------:R-:W-:Y:S01]  /*17390*/  FADD.FTZ R51, R47, R44 ;  /* 0x0000002c2f337221 */ /* 0x000fe20000010000 */
[----:B------:R-:W-:Y:S01]  /*173a0*/  ISETP.LE.U32.AND P3, PT, R244, UR8, PT ;  /* 0x00000008f4007c0c */ /* 0x000fe2000bf63070 */
[----:B------:R-:W-:Y:S01]  /*173b0*/  FADD.FTZ R40, R36, R42 ;  /* 0x0000002a24287221 */ /* 0x000fe20000010000 */
[----:B------:R-:W-:Y:S01]  /*173c0*/  PRMT R44, R45, 0x7632, R44 ;  /* 0x000076322d2c7816 */ /* 0x000fe2000000002c */
[----:B------:R-:W-:Y:S01]  /*173d0*/  FADD.FTZ R36, R228, R81 ;  /* 0x00000051e4247221 */ /* 0x000fe20000010000 */
[----:B------:R-:W-:Y:S01]  /*173e0*/  F2FP.BF16.F32.PACK_AB R228, R85, R86 ;  /* 0x0000005655e4723e */ /* 0x000fe200000010ff */
[----:B------:R3:W1:Y:S01]  /*173f0*/  MUFU.EX2 R88, R247 ;  /* 0x000000f700587308 */ /* 0x0006620000000800 */
[----:B------:R-:W-:Y:S01]  /*17400*/  PRMT R42, R43, 0x7632, R42 ;  /* 0x000076322b2a7816 */ /* 0x000fe2000000002a */
[----:B------:R-:W-:Y:S01]  /*17410*/  FADD.FTZ R81, R112, R36 ;  /* 0x0000002470517221 */ /* 0x000fe20000010000 */
[----:B------:R-:W-:Y:S01]  /*17420*/  LOP3.LUT R112, R210, 0xff, RZ, 0xc0, !PT ;  /* 0x000000ffd2707812 */ /* 0x000fe200078ec0ff */
[----:B------:R-:W-:Y:S01]  /*17430*/  FADD.FTZ R36, R84, R52 ;  /* 0x0000003454247221 */ /* 0x000fe20000010000 */
[----:B------:R-:W-:Y:S03]  /*17440*/  F2FP.BF16.F32.PACK_AB R84, R64, R68 ;  /* 0x000000444054723e */ /* 0x000fe600000010ff */
[----:B------:R-:W-:Y:S01]  /*17450*/  FADD.FTZ R83, R83, R36 ;  /* 0x0000002453537221 */ /* 0x000fe20000010000 */
[----:B------:R-:W-:Y:S01]  /*17460*/  PRMT R164, R84, 0x7610, R164 ;  /* 0x0000761054a47816 */ /* 0x000fe200000000a4 */
[----:B------:R-:W-:Y:S01]  /*17470*/  FADD.FTZ R36, R68, R51 ;  /* 0x0000003344247221 */ /* 0x000fe20000010000 */
[----:B------:R-:W-:Y:S01]  /*17480*/  MUFU.EX2 R52, R106 ;  /* 0x0000006a00347308 */ /* 0x000fe20000000800 */
[----:B---3--:R-:W-:Y:S02]  /*17490*/  F2FP.BF16.F32.PACK_AB R247, R87, R91 ;  /* 0x0000005b57f7723e */ /* 0x008fe400000010ff */
[----:B-1----:R-:W-:Y:S07]  /*174a0*/  F2FP.BF16.F32.PACK_AB R245, R88, R89 ;  /* 0x0000005958f5723e */ /* 0x002fee00000010ff */
[----:B------:R1:W2:Y:S10]  /*174b0*/  MUFU.EX2 R51, R107 ;  /* 0x0000006b00337308 */ /* 0x0002b40000000800 */
[----:B------:R-:W3:Y:S01]  /*174c0*/  MUFU.EX2 R47, R105 ;  /* 0x00000069002f7308 */ /* 0x000ee20000000800 */
[--C-:B------:R-:W-:Y:S02]  /*174d0*/  @!P3 HFMA2.BF16_V2 R92, -RZ.H0_H0, RZ.H0_H0, -R78.reuse.H0_H0 ;  /* 0x200000ffff5cb231 */ /* 0x100fe4000034094e */
[----:B------:R-:W-:Y:S03]  /*174e0*/  @!P1 HFMA2.BF16_V2 R75, -RZ.H0_H0, RZ.H0_H0, -R78.H1_H1 ;  /* 0x200000ffff4b9231 */ /* 0x000fe6000036094e */
[----:B------:R-:W-:Y:S01]  /*174f0*/  PRMT R134, R92, 0x7610, R134 ;  /* 0x000076105c867816 */ /* 0x000fe20000000086 */
[----:B------:R4:W-:Y:S01]  /*17500*/  @!P3 STL.S16 [R1+0x24c], R92 ;  /* 0x00024c5c0100b387 */ /* 0x0009e20000100600 */
[----:B------:R-:W-:Y:S03]  /*17510*/  PRMT R114, R75, 0x7610, R114 ;  /* 0x000076104b727816 */ /* 0x000fe60000000072 */
[----:B------:R2:W-:Y:S01]  /*17520*/  @!P1 STL.S16 [R1+0x248], R75 ;  /* 0x0002484b01009387 */ /* 0x0005e20000100600 */
[----:B------:R-:W-:Y:S02]  /*17530*/  @!P3 PRMT R151, R134, 0x5410, RZ ;  /* 0x000054108697b816 */ /* 0x000fe400000000ff */
[----:B------:R-:W-:Y:S01]  /*17540*/  @!P1 PRMT R148, R114, 0x5410, RZ ;  /* 0x0000541072949816 */ /* 0x000fe200000000ff */
[----:B-1----:R1:W3:Y:S01]  /*17550*/  LDL.S16 R107, [R1+0x27c] ;  /* 0x00027c00016b7983 */ /* 0x0022e20000100600 */
[----:B------:R-:W-:Y:S03]  /*17560*/  PRMT R114, R82, 0x7772, RZ ;  /* 0x0000777252727816 */ /* 0x000fe600000000ff */
[----:B------:R1:W3:Y:S04]  /*17570*/  LDL.S16 R106, [R1+0x278] ;  /* 0x00027800016a7983 */ /* 0x0002e80000100600 */
[----:B------:R1:W3:Y:S01]  /*17580*/  LDL.S16 R104, [R1+0x294] ;  /* 0x0002940001687983 */ /* 0x0002e20000100600 */
[----:B----4-:R-:W-:Y:S01]  /*17590*/  MUFU.EX2 R92, R252 ;  /* 0x000000fc005c7308 */ /* 0x010fe20000000800 */
[----:B--2---:R-:W-:Y:S01]  /*175a0*/  FADD.FTZ R75, R64, R36 ;  /* 0x00000024404b7221 */ /* 0x004fe20000010000 */
[----:B------:R-:W-:Y:S01]  /*175b0*/  F2FP.BF16.F32.PACK_AB R64, R101, R102 ;  /* 0x000000666540723e */ /* 0x000fe200000010ff */
[--C-:B------:R-:W-:Y:S01]  /*175c0*/  FADD.FTZ R36, R90, R40.reuse ;  /* 0x000000285a247221 */ /* 0x100fe20000010000 */
[C---:B------:R-:W-:Y:S01]  /*175d0*/  F2FP.BF16.F32.PACK_AB R90, R58.reuse, R90 ;  /* 0x0000005a3a5a723e */ /* 0x040fe200000010ff */
[----:B------:R-:W-:Y:S01]  /*175e0*/  FADD.FTZ R75, R59, R75 ;  /* 0x0000004b3b4b7221 */ /* 0x000fe20000010000 */
[----:B------:R-:W-:Y:S01]  /*175f0*/  PRMT R40, R41, 0x7632, R40 ;  /* 0x0000763229287816 */ /* 0x000fe20000000028 */
[--C-:B------:R-:W-:Y:S01]  /*17600*/  FADD.FTZ R68, R58, R36.reuse ;  /* 0x000000243a447221 */ /* 0x100fe20000010000 */
[----:B------:R-:W-:Y:S01]  /*17610*/  PRMT R36, R39, 0x7632, R36 ;  /* 0x0000763227247816 */ /* 0x000fe20000000024 */
[----:B------:R-:W-:Y:S01]  /*17620*/  FADD.FTZ R58, R102, R81 ;  /* 0x00000051663a7221 */ /* 0x000fe20000010000 */
[----:B------:R-:W-:Y:S01]  /*17630*/  PRMT R102, R214, 0x7771, RZ ;  /* 0x00007771d6667816 */ /* 0x000fe200000000ff */
[----:B------:R-:W-:Y:S01]  /*17640*/  FADD.FTZ R68, R56, R68 ;  /* 0x0000004438447221 */ /* 0x000fe20000010000 */
[----:B------:R-:W-:Y:S01]  /*17650*/  FADD.FTZ R75, R57, R75 ;  /* 0x0000004b394b7221 */ /* 0x000fe20000010000 */
[----:B------:R-:W-:Y:S01]  /*17660*/  FADD.FTZ R81, R101, R58 ;  /* 0x0000003a65517221 */ /* 0x000fe20000010000 */
[----:B------:R-:W-:Y:S01]  /*17670*/  ISETP.GT.U32.AND P2, PT, R102, UR8, PT ;  /* 0x0000000866007c0c */ /* 0x000fe2000bf44070 */
[----:B------:R-:W-:Y:S01]  /*17680*/  FADD.FTZ R58, R86, R83 ;  /* 0x00000053563a7221 */ /* 0x000fe20000010000 */
[----:B------:R-:W-:Y:S01]  /*17690*/  F2FP.BF16.F32.PACK_AB R83, R57, R59 ;  /* 0x0000003b3953723e */ /* 0x000fe200000010ff */
[----:B------:R-:W2:Y:S01]  /*176a0*/  MUFU.EX2 R86, R180 ;  /* 0x000000b400567308 */ /* 0x000ea20000000800 */
[----:B------:R-:W-:Y:S01]  /*176b0*/  PRMT R101, R214, 0x7773, RZ ;  /* 0x00007773d6657816 */ /* 0x000fe200000000ff */
[----:B------:R1:W4:Y:S01]  /*176c0*/  LDL.S16 R59, [R1+0x274] ;  /* 0x00027400013b7983 */ /* 0x0003220000100600 */
[----:B------:R-:W-:Y:S01]  /*176d0*/  FADD.FTZ R58, R85, R58 ;  /* 0x0000003a553a7221 */ /* 0x000fe20000010000 */
[C---:B------:R-:W-:Y:S01]  /*176e0*/  F2FP.BF16.F32.PACK_AB R85, R50.reuse, R56 ;  /* 0x000000383255723e */ /* 0x040fe200000010ff */
[----:B------:R-:W-:Y:S01]  /*176f0*/  FADD.FTZ R68, R50, R68 ;  /* 0x0000004432447221 */ /* 0x000fe20000010000 */
[----:B------:R-:W-:Y:S01]  /*17700*/  ISETP.GT.U32.AND P6, PT, R101, UR8, PT ;  /* 0x0000000865007c0c */ /* 0x000fe2000bfc4070 */
[----:B------:R-:W-:Y:S01]  /*17710*/  FADD.FTZ R50, R91, R58 ;  /* 0x0000003a5b327221 */ /* 0x000fe20000010000 */
[----:B------:R-:W-:Y:S01]  /*17720*/  PRMT R91, R214, 0x7772, RZ ;  /* 0x00007772d65b7816 */ /* 0x000fe200000000ff */
[----:B------:R-:W-:Y:S01]  /*17730*/  FADD.FTZ R56, R89, R81 ;  /* 0x0000005159387221 */ /* 0x000fe20000010000 */
[----:B------:R-:W-:Y:S01]  /*17740*/  F2FP.BF16.F32.PACK_AB R89, R51, R52 ;  /* 0x000000343359723e */ /* 0x000fe200000010ff */
[----:B------:R-:W-:Y:S01]  /*17750*/  FADD.FTZ R57, R87, R50 ;  /* 0x0000003257397221 */ /* 0x000fe20000010000 */
[----:B------:R-:W-:Y:S01]  /*17760*/  ISETP.GT.U32.AND P0, PT, R91, UR8, PT ;  /* 0x000000085b007c0c */ /* 0x000fe2000bf04070 */
[----:B------:R-:W-:Y:S01]  /*17770*/  FADD.FTZ R50, R49, R75 ;  /* 0x0000004b31327221 */ /* 0x000fe20000010000 */
[----:B------:R-:W-:Y:S01]  /*17780*/  FADD.FTZ R58, R88, R56 ;  /* 0x00000038583a7221 */ /* 0x000fe20000010000 */
[C---:B---3--:R-:W-:Y:S01]  /*17790*/  F2FP.BF16.F32.PACK_AB R88, R47.reuse, R49 ;  /* 0x000000312f58723e */ /* 0x048fe200000010ff */
[----:B------:R-:W-:Y:S01]  /*177a0*/  FADD.FTZ R49, R52, R68 ;  /* 0x0000004434317221 */ /* 0x000fe20000010000 */
[----:B--2---:R-:W-:Y:S01]  /*177b0*/  F2FP.BF16.F32.PACK_AB R246, R86, R92 ;  /* 0x0000005c56f6723e */ /* 0x004fe200000010ff */
[----:B------:R-:W-:Y:S02]  /*177c0*/  IMAD.MOV.U32 R180, RZ, RZ, R182 ;  /* 0x000000ffffb47224 */ /* 0x000fe400078e00b6 */
[----:B------:R-:W-:Y:S01]  /*177d0*/  FADD.FTZ R56, R47, R50 ;  /* 0x000000322f387221 */ /* 0x000fe20000010000 */
[----:B------:R-:W-:Y:S01]  /*177e0*/  PRMT R47, R48, 0x7632, R47 ;  /* 0x00007632302f7816 */ /* 0x000fe2000000002f */
[----:B------:R-:W-:Y:S01]  /*177f0*/  IMAD.MOV.U32 R182, RZ, RZ, R144 ;  /* 0x000000ffffb67224 */ /* 0x000fe200078e0090 */
[----:B------:R-:W2:Y:S01]  /*17800*/  MUFU.EX2 R50, R108 ;  /* 0x0000006c00327308 */ /* 0x000ea20000000800 */
[----:B------:R-:W-:Y:S02]  /*17810*/  IMAD.MOV.U32 R144, RZ, RZ, R173 ;  /* 0x000000ffff907224 */ /* 0x000fe400078e00ad */
[----:B------:R-:W3:Y:S02]  /*17820*/  LDL.LU R173, [R1+0x1c] ;  /* 0x00001c0001ad7983 */ /* 0x000ee40000300800 */
[----:B------:R-:W-:Y:S02]  /*17830*/  IMAD.MOV.U32 R185, RZ, RZ, R144 ;  /* 0x000000ffffb97224 */ /* 0x000fe400078e0090 */
[----:B------:R-:W3:Y:S03]  /*17840*/  LDL.LU R134, [R1+0x50] ;  /* 0x0000500001867983 */ /* 0x000ee60000300800 */
[----:B------:R-:W1:Y:S10]  /*17850*/  MUFU.EX2 R81, R250 ;  /* 0x000000fa00517308 */ /* 0x000e740000000800 */
[----:B------:R-:W1:Y:S01]  /*17860*/  MUFU.EX2 R87, R251 ;  /* 0x000000fb00577308 */ /* 0x000e620000000800 */
[----:B--2---:R-:W-:Y:S01]  /*17870*/  FADD.FTZ R56, R50, R56 ;  /* 0x0000003832387221 */ /* 0x004fe20000010000 */
[----:B-1----:R-:W-:Y:S01]  /*17880*/  FADD.FTZ R52, R81, R57 ;  /* 0x0000003951347221 */ /* 0x002fe20000010000 */
[C---:B------:R-:W-:Y:S03]  /*17890*/  F2FP.BF16.F32.PACK_AB R250, R87.reuse, R81 ;  /* 0x0000005157fa723e */ /* 0x040fe600000010ff */
[----:B------:R-:W-:Y:S04]  /*178a0*/  FADD.FTZ R57, R87, R52 ;  /* 0x0000003457397221 */ /* 0x000fe80000010000 */
[----:B------:R1:W-:Y:S10]  /*178b0*/  MUFU.EX2 R81, R180 ;  /* 0x000000b400517308 */ /* 0x0003f40000000800 */
[----:B------:R-:W-:Y:S01]  /*178c0*/  MUFU.EX2 R52, R160 ;  /* 0x000000a000347308 */ /* 0x000fe20000000800 */
[----:B-1----:R-:W-:Y:S01]  /*178d0*/  PRMT R180, R82, 0x7771, RZ ;  /* 0x0000777152b47816 */ /* 0x002fe200000000ff */
[----:B------:R-:W-:Y:S02]  /*178e0*/  @!P5 HFMA2.BF16_V2 R107, -RZ.H0_H0, RZ.H0_H0, -R45.H0_H0 ;  /* 0x200000ffff6bd231 */ /* 0x000fe4000034092d */
[----:B------:R-:W-:Y:S03]  /*178f0*/  @P2 HFMA2.BF16_V2 R106, -RZ.H0_H0, RZ.H0_H0, -R44.H0_H0 ;  /* 0x200000ffff6a2231 */ /* 0x000fe6000034092c */
[----:B------:R-:W-:Y:S01]  /*17900*/  PRMT R156, R107, 0x7610, R156 ;  /* 0x000076106b9c7816 */ /* 0x000fe2000000009c */
[----:B------:R-:W-:Y:S01]  /*17910*/  @!P5 STL.S16 [R1+0x27c], R107 ;  /* 0x00027c6b0100d387 */ /* 0x000fe20000100600 */
[----:B------:R-:W-:Y:S01]  /*17920*/  @P6 HFMA2.BF16_V2 R104, -RZ.H0_H0, RZ.H0_H0, -R42.H0_H0 ;  /* 0x200000ffff686231 */ /* 0x000fe2000034092a */
[----:B------:R-:W-:Y:S02]  /*17930*/  PRMT R217, R106, 0x7610, R217 ;  /* 0x000076106ad97816 */ /* 0x000fe400000000d9 */
[----:B------:R1:W2:Y:S02]  /*17940*/  LDL.S16 R75, [R1+0x290] ;  /* 0x00029000014b7983 */ /* 0x0002a40000100600 */
[----:B------:R-:W-:Y:S02]  /*17950*/  PRMT R179, R104, 0x7610, R179 ;  /* 0x0000761068b37816 */ /* 0x000fe400000000b3 */
[----:B------:R-:W-:Y:S01]  /*17960*/  @P2 STL.S16 [R1+0x278], R106 ;  /* 0x0002786a01002387 */ /* 0x000fe20000100600 */
[----:B----4-:R-:W-:Y:S05]  /*17970*/  @P0 HFMA2.BF16_V2 R59, -RZ.H0_H0, RZ.H0_H0, -R43.H0_H0 ;  /* 0x200000ffff3b0231 */ /* 0x010fea000034092b */
[----:B------:R-:W-:Y:S01]  /*17980*/  PRMT R190, R59, 0x7610, R190 ;  /* 0x000076103bbe7816 */ /* 0x000fe200000000be */
[----:B------:R4:W-:Y:S01]  /*17990*/  @P0 STL.S16 [R1+0x274], R59 ;  /* 0x0002743b01000387 */ /* 0x0009e20000100600 */
[----:B------:R-:W-:Y:S03]  /*179a0*/  ISETP.LE.U32.AND P0, PT, R112, UR8, PT ;  /* 0x0000000870007c0c */ /* 0x000fe6000bf03070 */
[----:B------:R1:W-:Y:S01]  /*179b0*/  @P6 STL.S16 [R1+0x294], R104 ;  /* 0x0002946801006387 */ /* 0x0003e20000100600 */
[----:B---3--:R-:W-:Y:S01]  /*179c0*/  ISETP.GT.U32.AND P6, PT, R173, UR8, PT ;  /* 0x00000008ad007c0c */ /* 0x008fe2000bfc4070 */
[----:B----4-:R-:W-:Y:S01]  /*179d0*/  FADD.FTZ R59, R51, R49 ;  /* 0x00000031333b7221 */ /* 0x010fe20000010000 */
[----:B------:R-:W-:Y:S01]  /*179e0*/  FADD.FTZ R51, R92, R58 ;  /* 0x0000003a5c337221 */ /* 0x000fe20000010000 */
[----:B------:R-:W3:Y:S03]  /*179f0*/  MUFU.EX2 R49, R109 ;  /* 0x0000006d00317308 */ /* 0x000ee60000000800 */
[----:B------:R-:W-:Y:S01]  /*17a00*/  FADD.FTZ R58, R86, R51 ;  /* 0x00000033563a7221 */ /* 0x000fe20000010000 */
[----:B------:R-:W-:Y:S04]  /*17a10*/  LOP3.LUT R51, R210, 0xffff, RZ, 0xc0, !PT ;  /* 0x0000ffffd2337812 */ /* 0x000fe800078ec0ff */
[----:B------:R-:W-:Y:S02]  /*17a20*/  SHF.R.U32.HI R144, RZ, 0x8, R51 ;  /* 0x00000008ff907819 */ /* 0x000fe40000011633 */
[----:B------:R-:W4:Y:S02]  /*17a30*/  MUFU.EX2 R92, R166 ;  /* 0x000000a6005c7308 */ /* 0x000f240000000800 */
[----:B------:R-:W-:Y:S02]  /*17a40*/  LOP3.LUT R68, R144, 0xffff, RZ, 0xc0, !PT ;  /* 0x0000ffff90447812 */ /* 0x000fe400078ec0ff */
[C---:B---3--:R-:W-:Y:S01]  /*17a50*/  F2FP.BF16.F32.PACK_AB R87, R49.reuse, R50 ;  /* 0x000000323157723e */ /* 0x048fe200000010ff */
[----:B-1----:R-:W-:Y:S01]  /*17a60*/  FADD.FTZ R104, R49, R56 ;  /* 0x0000003831687221 */ /* 0x002fe20000010000 */
[----:B------:R-:W-:Y:S04]  /*17a70*/  PRMT R50, R210, 0x7632, R50 ;  /* 0x00007632d2327816 */ /* 0x000fe80000000032 */
[----:B------:R-:W1:Y:S01]  /*17a80*/  MUFU.EX2 R51, R110 ;  /* 0x0000006e00337308 */ /* 0x000e620000000800 */
[----:B------:R-:W-:Y:S02]  /*17a90*/  SHF.R.U32.HI R210, RZ, 0x18, R210 ;  /* 0x00000018ffd27819 */ /* 0x000fe400000116d2 */
[----:B------:R-:W-:Y:S02]  /*17aa0*/  LOP3.LUT R109, R50, 0xff, RZ, 0xc0, !PT ;  /* 0x000000ff326d7812 */ /* 0x000fe400078ec0ff */
[----:B------:R-:W-:Y:S02]  /*17ab0*/  PRMT R49, R46, 0x7632, R49 ;  /* 0x000076322e317816 */ /* 0x000fe40000000031 */
[----:B----4-:R-:W-:Y:S03]  /*17ac0*/  F2FP.BF16.F32.PACK_AB R251, R52, R92 ;  /* 0x0000005c34fb723e */ /* 0x010fe600000010ff */
[----:B------:R-:W3:Y:S01]  /*17ad0*/  MUFU.EX2 R50, R111 ;  /* 0x0000006f00327308 */ /* 0x000ee20000000800 */
[----:B-1----:R-:W-:Y:S01]  /*17ae0*/  FADD.FTZ R56, R51, R59 ;  /* 0x0000003b33387221 */ /* 0x002fe20000010000 */
[----:B---3--:R-:W-:Y:S01]  /*17af0*/  F2FP.BF16.F32.PACK_AB R86, R50, R51 ;  /* 0x000000333256723e */ /* 0x008fe200000010ff */
[----:B------:R-:W-:Y:S01]  /*17b00*/  FADD.FTZ R51, R81, R58 ;  /* 0x0000003a51337221 */ /* 0x000fe20000010000 */
[----:B------:R-:W-:Y:S01]  /*17b10*/  PRMT R111, R82, 0x7773, RZ ;  /* 0x00007773526f7816 */ /* 0x000fe200000000ff */
[----:B------:R-:W-:Y:S01]  /*17b20*/  IMAD.WIDE.U32 R58, R154, -0x2daee0ad, RZ ;  /* 0xd2511f539a3a7825 */ /* 0x000fe200078e00ff */
[----:B------:R-:W-:Y:S04]  /*17b30*/  LOP3.LUT R154, R213, 0xff, RZ, 0xc0, !PT ;  /* 0x000000ffd59a7812 */ /* 0x000fe800078ec0ff */
[----:B------:R-:W-:Y:S01]  /*17b40*/  LOP3.LUT R59, R98, UR14, R59, 0x96, !PT ;  /* 0x0000000e623b7c12 */ /* 0x000fe2000f8e963b */
[----:B--2---:R-:W-:Y:S05]  /*17b50*/  @!P0 HFMA2.BF16_V2 R75, -RZ.H0_H0, RZ.H0_H0, -R41.H0_H0 ;  /* 0x200000ffff4b8231 */ /* 0x004fea0000340929 */
[----:B------:R-:W-:Y:S01]  /*17b60*/  PRMT R187, R75, 0x7610, R187 ;  /* 0x000076104bbb7816 */ /* 0x000fe200000000bb */
[----:B------:R1:W-:Y:S01]  /*17b70*/  @!P0 STL.S16 [R1+0x290], R75 ;  /* 0x0002904b01008387 */ /* 0x0003e20000100600 */
[----:B------:R-:W-:Y:S03]  /*17b80*/  ISETP.LE.U32.AND P0, PT, R68, UR8, PT ;  /* 0x0000000844007c0c */ /* 0x000fe6000bf03070 */
[----:B------:R2:W3:Y:S04]  /*17b90*/  LDL.S16 R221, [R1+0x2cc] ;  /* 0x0002cc0001dd7983 */ /* 0x0004e80000100600 */
[----:B------:R2:W4:Y:S04]  /*17ba0*/  LDL.S16 R108, [R1+0x2c8] ;  /* 0x0002c800016c7983 */ /* 0x0005280000100600 */
[----:B------:R2:W2:Y:S04]  /*17bb0*/  LDL.S16 R177, [R1+0x2c4] ;  /* 0x0002c40001b17983 */ /* 0x0004a80000100600 */
[----:B------:R2:W2:Y:S04]  /*17bc0*/  LDL.S16 R176, [R1+0x2c0] ;  /* 0x0002c00001b07983 */ /* 0x0004a80000100600 */
[----:B------:R2:W2:Y:S04]  /*17bd0*/  LDL.S16 R107, [R1+0x2bc] ;  /* 0x0002bc00016b7983 */ /* 0x0004a80000100600 */
[----:B------:R2:W2:Y:S04]  /*17be0*/  LDL.S16 R106, [R1+0x2b8] ;  /* 0x0002b800016a7983 */ /* 0x0004a80000100600 */
[----:B-1----:R1:W2:Y:S01]  /*17bf0*/  LDL.S16 R75, [R1+0x2b4] ;  /* 0x0002b400014b7983 */ /* 0x0022a20000100600 */
[----:B---3--:R-:W-:Y:S05]  /*17c00*/  @!P0 HFMA2.BF16_V2 R221, -RZ.H0_H0, RZ.H0_H0, -R40.H0_H0 ;  /* 0x200000ffffdd8231 */ /* 0x008fea0000340928 */
[----:B------:R-:W-:Y:S01]  /*17c10*/  PRMT R186, R221, 0x7610, R186 ;  /* 0x00007610ddba7816 */ /* 0x000fe200000000ba */
[----:B------:R-:W-:Y:S01]  /*17c20*/  @!P0 STL.S16 [R1+0x2cc], R221 ;  /* 0x0002ccdd01008387 */ /* 0x000fe20000100600 */
[----:B------:R-:W-:Y:S11]  /*17c30*/  ISETP.LE.U32.AND P0, PT, R109, UR8, PT ;  /* 0x000000086d007c0c */ /* 0x000ff6000bf03070 */
[----:B------:R-:W-:Y:S02]  /*17c40*/  @!UPT UIADD3 URZ, UPT, UPT, URZ, URZ, URZ ;  /* 0x000000fffffff290 */ /* 0x000fe4000fffe0ff */
[----:B----4-:R-:W-:Y:S02]  /*17c50*/  @!P0 HFMA2.BF16_V2 R108, -RZ.H0_H0, RZ.H0_H0, -R39.H0_H0 ;  /* 0x200000ffff6c8231 */ /* 0x010fe40000340927 */
[----:B--2---:R-:W-:Y:S03]  /*17c60*/  @P6 HFMA2.BF16_V2 R75, -RZ.H0_H0, RZ.H0_H0, -R49.H0_H0 ;  /* 0x200000ffff4b6231 */ /* 0x004fe60000340931 */
[----:B------:R-:W-:Y:S01]  /*17c70*/  PRMT R184, R108, 0x7610, R184 ;  /* 0x000076106cb87816 */ /* 0x000fe200000000b8 */
[----:B------:R2:W-:Y:S01]  /*17c80*/  @!P0 STL.S16 [R1+0x2c8], R108 ;  /* 0x0002c86c01008387 */ /* 0x0005e20000100600 */
[----:B------:R-:W-:Y:S02]  /*17c90*/  ISETP.LE.U32.AND P0, PT, R210, UR8, PT ;  /* 0x00000008d2007c0c */ /* 0x000fe4000bf03070 */
[----:B------:R-:W-:Y:S11]  /*17ca0*/  PRMT R94, R75, 0x7610, R94 ;  /* 0x000076104b5e7816 */ /* 0x000ff6000000005e */
[----:B------:R-:W-:Y:S01]  /*17cb0*/  @P0 LOP3.LUT R216, R216, 0x2000, RZ, 0xfc, !PT ;  /* 0x00002000d8d80812 */ /* 0x000fe200078efcff */
[----:B------:R-:W-:Y:S05]  /*17cc0*/  @!P0 HFMA2.BF16_V2 R177, -RZ.H0_H0, RZ.H0_H0, -R36.H0_H0 ;  /* 0x200000ffffb18231 */ /* 0x000fea0000340924 */
[----:B------:R-:W-:Y:S01]  /*17cd0*/  PRMT R183, R177, 0x7610, R183 ;  /* 0x00007610b1b77816 */ /* 0x000fe200000000b7 */
[----:B------:R-:W-:Y:S01]  /*17ce0*/  @!P0 STL.S16 [R1+0x2c4], R177 ;  /* 0x0002c4b101008387 */ /* 0x000fe20000100600 */
[----:B------:R-:W-:Y:S02]  /*17cf0*/  ISETP.GT.U32.AND P0, PT, R226, UR8, PT ;  /* 0x00000008e2007c0c */ /* 0x000fe4000bf04070 */
[----:B--2---:R-:W-:Y:S04]  /*17d00*/  LOP3.LUT R108, R185, 0xff, RZ, 0xc0, !PT ;  /* 0x000000ffb96c7812 */ /* 0x004fe800078ec0ff */
[----:B------:R-:W-:Y:S07]  /*17d10*/  ISETP.LE.U32.AND P2, PT, R108, UR8, PT ;  /* 0x000000086c007c0c */ /* 0x000fee000bf43070 */
[----:B------:R-:W-:Y:S05]  /*17d20*/  @P0 HFMA2.BF16_V2 R106, -RZ.H0_H0, RZ.H0_H0, -R46.H0_H0 ;  /* 0x200000ffff6a0231 */ /* 0x000fea000034092e */
[----:B------:R-:W-:Y:S01]  /*17d30*/  PRMT R93, R106, 0x7610, R93 ;  /* 0x000076106a5d7816 */ /* 0x000fe2000000005d */
[----:B------:R-:W-:Y:S05]  /*17d40*/  @!P2 HFMA2.BF16_V2 R176, -RZ.H0_H0, RZ.H0_H0, -R48.H0_H0 ;  /* 0x200000ffffb0a231 */ /* 0x000fea0000340930 */
[----:B------:R-:W-:Y:S01]  /*17d50*/  PRMT R181, R176, 0x7610, R181 ;  /* 0x00007610b0b57816 */ /* 0x000fe200000000b5 */
[----:B------:R2:W-:Y:S01]  /*17d60*/  @!P2 STL.S16 [R1+0x2c0], R176 ;  /* 0x0002c0b00100a387 */ /* 0x0005e20000100600 */
[----:B------:R-:W-:Y:S11]  /*17d70*/  ISETP.GT.U32.AND P2, PT, R134, UR8, PT ;  /* 0x0000000886007c0c */ /* 0x000ff6000bf44070 */
[----:B------:R-:W-:Y:S02]  /*17d80*/  @!UPT UIADD3 URZ, UPT, UPT, URZ, URZ, URZ ;  /* 0x000000fffffff290 */ /* 0x000fe4000fffe0ff */
[----:B------:R-:W-:Y:S05]  /*17d90*/  @P2 HFMA2.BF16_V2 R107, -RZ.H0_H0, RZ.H0_H0, -R47.H0_H0 ;  /* 0x200000ffff6b2231 */ /* 0x000fea000034092f */
[----:B------:R-:W-:Y:S01]  /*17da0*/  PRMT R105, R107, 0x7610, R105 ;  /* 0x000076106b697816 */ /* 0x000fe20000000069 */
[----:B------:R-:W-:Y:S04]  /*17db0*/  @P2 STL.S16 [R1+0x2bc], R107 ;  /* 0x0002bc6b01002387 */ /* 0x000fe80000100600 */
[----:B------:R3:W-:Y:S01]  /*17dc0*/  @P0 STL.S16 [R1+0x2b8], R106 ;  /* 0x0002b86a01000387 */ /* 0x0007e20000100600 */
[----:B------:R-:W-:Y:S03]  /*17dd0*/  ISETP.LE.U32.AND P0, PT, R237, UR8, PT ;  /* 0x00000008ed007c0c */ /* 0x000fe6000bf03070 */
[----:B------:R4:W-:Y:S04]  /*17de0*/  @P6 STL.S16 [R1+0x2b4], R75 ;  /* 0x0002b44b01006387 */ /* 0x0009e80000100600 */
[----:B--2---:R1:W2:Y:S04]  /*17df0*/  LDL.S16 R176, [R1+0x2ec] ;  /* 0x0002ec0001b07983 */ /* 0x0042a80000100600 */
[----:B------:R1:W2:Y:S01]  /*17e00*/  LDL.S16 R223, [R1+0x2e0] ;  /* 0x0002e00001df7983 */ /* 0x0002a20000100600 */
[----:B---3--:R-:W-:Y:S01]  /*17e10*/  FADD.FTZ R106, R50, R56 ;  /* 0x00000038326a7221 */ /* 0x008fe20000010000 */
[----:B------:R-:W-:Y:S02]  /*17e20*/  LOP3.LUT R50, R213, 0xffff, RZ, 0xc0, !PT ;  /* 0x0000ffffd5327812 */ /* 0x000fe400078ec0ff */
[----:B------:R-:W-:Y:S01]  /*17e30*/  LOP3.LUT R56, R103, 0xffff, RZ, 0xc0, !PT ;  /* 0x0000ffff67387812 */ /* 0x000fe200078ec0ff */
[----:B----4-:R-:W3:Y:S01]  /*17e40*/  MUFU.EX2 R75, R182 ;  /* 0x000000b6004b7308 */ /* 0x010ee20000000800 */
[----:B------:R-:W-:Y:S02]  /*17e50*/  SHF.R.U32.HI R160, RZ, 0x8, R50 ;  /* 0x00000008ffa07819 */ /* 0x000fe40000011632 */
[----:B------:R-:W-:Y:S02]  /*17e60*/  SHF.R.U32.HI R185, RZ, 0x8, R56 ;  /* 0x00000008ffb97819 */ /* 0x000fe40000011638 */
[----:B------:R-:W-:Y:S04]  /*17e70*/  LOP3.LUT R50, R160, 0xffff, RZ, 0xc0, !PT ;  /* 0x0000ffffa0327812 */ /* 0x000fe800078ec0ff */
[----:B------:R-:W-:Y:S02]  /*17e80*/  ISETP.LE.U32.AND P5, PT, R50, UR8, PT ;  /* 0x0000000832007c0c */ /* 0x000fe4000bfa3070 */
[----:B------:R-:W-:Y:S04]  /*17e90*/  LOP3.LUT R50, R185, 0xffff, RZ, 0xc0, !PT ;  /* 0x0000ffffb9327812 */ /* 0x000fe800078ec0ff */
[----:B------:R-:W-:Y:S02]  /*17ea0*/  ISETP.LE.U32.AND P3, PT, R50, UR8, PT ;  /* 0x0000000832007c0c */ /* 0x000fe4000bf63070 */
[----:B---3--:R-:W-:Y:S01]  /*17eb0*/  F2FP.BF16.F32.PACK_AB R252, R75, R81 ;  /* 0x000000514bfc723e */ /* 0x008fe200000010ff */
[----:B------:R-:W-:Y:S01]  /*17ec0*/  IMAD.MOV.U32 R182, RZ, RZ, R157 ;  /* 0x000000ffffb67224 */ /* 0x000fe200078e009d */
[----:B------:R-:W-:Y:S01]  /*17ed0*/  PRMT R81, R48, 0x5410, R47 ;  /* 0x0000541030517816 */ /* 0x000fe2000000002f */
[----:B------:R1:W3:Y:S01]  /*17ee0*/  LDL.S16 R157, [R1+0x2e8] ;  /* 0x0002e800019d7983 */ /* 0x0002e20000100600 */
[----:B------:R-:W-:Y:S01]  /*17ef0*/  @P2 PRMT R47, R105, 0x5410, RZ ;  /* 0x00005410692f2816 */ /* 0x000fe200000000ff */
[----:B------:R-:W-:Y:S01]  /*17f00*/  FADD.FTZ R107, R75, R51 ;  /* 0x000000334b6b7221 */ /* 0x000fe20000010000 */
[----:B------:R-:W-:Y:S01]  /*17f10*/  LOP3.LUT P2, RZ, R216, 0x800, RZ, 0xc0, !PT ;  /* 0x00000800d8ff7812 */ /* 0x000fe2000784c0ff */
[----:B------:R-:W-:Y:S04]  /*17f20*/  FADD.FTZ R51, R92, R57 ;  /* 0x000000395c337221 */ /* 0x000fe80000010000 */
[----:B------:R-:W-:Y:S01]  /*17f30*/  FADD.FTZ R221, R52, R51 ;  /* 0x0000003334dd7221 */ /* 0x000fe20000010000 */
[----:B------:R-:W-:Y:S01]  /*17f40*/  LOP3.LUT R51, R215, 0xffff, RZ, 0xc0, !PT ;  /* 0x0000ffffd7337812 */ /* 0x000fe200078ec0ff */
[----:B------:R-:W-:Y:S01]  /*17f50*/  IMAD.MOV.U32 R52, RZ, RZ, R82 ;  /* 0x000000ffff347224 */ /* 0x000fe200078e0052 */
[----:B------:R-:W-:Y:S02]  /*17f60*/  PRMT R82, R46, 0x5410, R49 ;  /* 0x000054102e527816 */ /* 0x000fe40000000031 */
[----:B------:R-:W-:Y:S02]  /*17f70*/  SHF.R.U32.HI R166, RZ, 0x8, R51 ;  /* 0x00000008ffa67819 */ /* 0x000fe40000011633 */
[----:B------:R-:W-:Y:S02]  /*17f80*/  @P6 PRMT R49, R94, 0x5410, RZ ;  /* 0x000054105e316816 */ /* 0x000fe400000000ff */
[----:B------:R-:W-:Y:S04]  /*17f90*/  LOP3.LUT R50, R166, 0xffff, RZ, 0xc0, !PT ;  /* 0x0000ffffa6327812 */ /* 0x000fe800078ec0ff */
[----:B------:R-:W-:Y:S01]  /*17fa0*/  ISETP.LE.U32.AND P4, PT, R50, UR8, PT ;  /* 0x0000000832007c0c */ /* 0x000fe2000bf83070 */
[----:B------:R-:W-:Y:S05]  /*17fb0*/  IMAD.MOV.U32 R50, RZ, RZ, R80 ;  /* 0x000000ffff327224 */ /* 0x000fea00078e0050 */
[----:B------:R-:W-:Y:S04]  /*17fc0*/  LOP3.LUT R177, R50, 0xff, RZ, 0xc0, !PT ;  /* 0x000000ff32b17812 */ /* 0x000fe800078ec0ff */
[----:B------:R-:W-:Y:S11]  /*17fd0*/  ISETP.LE.U32.AND P1, PT, R177, UR8, PT ;  /* 0x00000008b1007c0c */ /* 0x000ff6000bf23070 */
[----:B------:R-:W-:Y:S02]  /*17fe0*/  @!UPT UIADD3 URZ, UPT, UPT, URZ, URZ, URZ ;  /* 0x000000fffffff290 */ /* 0x000fe4000fffe0ff */
[--C-:B--2---:R-:W-:Y:S05]  /*17ff0*/  @!P1 HFMA2.BF16_V2 R176, -RZ.H0_H0, RZ.H0_H0, -R77.reuse.H0_H0 ;  /* 0x200000ffffb09231 */ /* 0x104fea000034094d */
[----:B------:R-:W-:Y:S01]  /*18000*/  PRMT R56, R176, 0x7610, R56 ;  /* 0x00007610b0387816 */ /* 0x000fe20000000038 */
[----:B------:R2:W-:Y:S03]  /*18010*/  @!P1 STL.S16 [R1+0x2ec], R176 ;  /* 0x0002ecb001009387 */ /* 0x0005e60000100600 */
[----:B------:R-:W-:Y:S02]  /*18020*/  @!P1 PRMT R153, R56, 0x5410, RZ ;  /* 0x0000541038999816 */ /* 0x000fe400000000ff */
[----:B------:R1:W4:Y:S01]  /*18030*/  LDL.S16 R56, [R1+0x2dc] ;  /* 0x0002dc0001387983 */ /* 0x0003220000100600 */
[----:B--2---:R-:W-:Y:S04]  /*18040*/  PRMT R176, R80, 0x7771, RZ ;  /* 0x0000777150b07816 */ /* 0x004fe800000000ff */
[----:B------:R-:W-:Y:S11]  /*18050*/  ISETP.GT.U32.AND P1, PT, R176, UR8, PT ;  /* 0x00000008b0007c0c */ /* 0x000ff6000bf24070 */
[----:B------:R-:W-:Y:S02]  /*18060*/  @!UPT UIADD3 URZ, UPT, UPT, URZ, URZ, URZ ;  /* 0x000000fffffff290 */ /* 0x000fe4000fffe0ff */
[----:B---3--:R-:W-:Y:S05]  /*18070*/  @P1 HFMA2.BF16_V2 R157, -RZ.H0_H0, RZ.H0_H0, -R77.H1_H1 ;  /* 0x200000ffff9d1231 */ /* 0x008fea000036094d */
[----:B------:R-:W-:Y:S01]  /*18080*/  PRMT R50, R157, 0x7610, R50 ;  /* 0x000076109d327816 */ /* 0x000fe20000000032 */
[----:B------:R2:W-:Y:S03]  /*18090*/  @P1 STL.S16 [R1+0x2e8], R157 ;  /* 0x0002e89d01001387 */ /* 0x0005e60000100600 */
[----:B------:R-:W-:Y:S01]  /*180a0*/  @P1 PRMT R155, R50, 0x5410, RZ ;  /* 0x00005410329b1816 */ /* 0x000fe200000000ff */
[----:B------:R1:W3:Y:S01]  /*180b0*/  LDL.S16 R75, [R1+0x2e4] ;  /* 0x0002e400014b7983 */ /* 0x0002e20000100600 */
[----:B------:R-:W-:Y:S02]  /*180c0*/  PRMT R50, R45, 0x5410, R44 ;  /* 0x000054102d327816 */ /* 0x000fe4000000002c */
[----:B------:R-:W-:Y:S02]  /*180d0*/  @!P0 PRMT R45, R156, 0x5410, RZ ;  /* 0x000054109c2d8816 */ /* 0x000fe400000000ff */
[C---:B------:R-:W-:Y:S02]  /*180e0*/  PRMT R156, R80.reuse, 0x7773, RZ ;  /* 0x00007773509c7816 */ /* 0x040fe400000000ff */
[----:B------:R-:W-:Y:S01]  /*180f0*/  ISETP.GT.U32.AND P0, PT, R91, UR8, PT ;  /* 0x000000085b007c0c */ /* 0x000fe2000bf04070 */
[----:B------:R-:W-:Y:S01]  /*18100*/  STG.E.U16 desc[UR20][R196.64+-0xf0], R45 ;  /* 0xffff102dc4007986 */ /* 0x000fe2000c101514 */
        /* <DEDUP_REMOVED lines=10> */
[----:B------:R-:W-:Y:S02]  /*181b0*/  @P1 PRMT R44, R217, 0x5410, RZ ;  /* 0x00005410d92c1816 */ /* 0x000fe400000000ff */
[----:B------:R-:W-:Y:S02]  /*181c0*/  ISETP.GT.U32.AND P1, PT, R156, UR8, PT ;  /* 0x000000089c007c0c */ /* 0x000fe4000bf24070 */
[----:B------:R-:W-:Y:S01]  /*181d0*/  PRMT R156, R157, 0x5410, R156 ;  /* 0x000054109d9c7816 */ /* 0x000fe2000000009c */
[----:B------:R2:W-:Y:S02]  /*181e0*/  STG.E.U16 desc[UR20][R196.64+-0xee], R44 ;  /* 0xffff122cc4007986 */ /* 0x0005e4000c101514 */
[----:B--2---:R-:W-:Y:S02]  /*181f0*/  PRMT R44, R43, 0x5410, R42 ;  /* 0x000054102b2c7816 */ /* 0x004fe4000000002a */
[----:B------:R-:W-:Y:S02]  /*18200*/  @P0 PRMT R43, R190, 0x5410, RZ ;  /* 0x00005410be2b0816 */ /* 0x000fe400000000ff */
[----:B------:R-:W-:Y:S02]  /*18210*/  ISETP.GT.U32.AND P0, PT, R101, UR8, PT ;  /* 0x0000000865007c0c */ /* 0x000fe4000bf04070 */
[----:B------:R-:W-:Y:S01]  /*18220*/  PRMT R190, R58, 0x7771, RZ ;  /* 0x000077713abe7816 */ /* 0x000fe200000000ff */
[----:B------:R-:W-:Y:S01]  /*18230*/  STG.E.U16 desc[UR20][R200.64+-0xf0], R43 ;  /* 0xffff102bc8007986 */ /* 0x000fe2000c101514 */
[----:B------:R-:W-:Y:S09]  /*18240*/  PRMT R101, R91, 0x5410, R101 ;  /* 0x000054105b657816 */ /* 0x000ff20000000065 */
[----:B------:R-:W-:Y:S02]  /*18250*/  @P0 PRMT R42, R179, 0x5410, RZ ;  /* 0x00005410b32a0816 */ /* 0x000fe400000000ff */
[----:B------:R-:W-:Y:S03]  /*18260*/  ISETP.LE.U32.AND P0, PT, R68, UR8, PT ;  /* 0x0000000844007c0c */ /* 0x000fe6000bf03070 */
[----:B------:R2:W-:Y:S04]  /*18270*/  STG.E.U16 desc[UR20][R200.64+-0xee], R42 ;  /* 0xffff122ac8007986 */ /* 0x0005e8000c101514 */
[----:B------:R-:W-:Y:S04]  /*18280*/  STG.E.U16 desc[UR20][R238.64+-0xf0], R236 ;  /* 0xffff10ecee007986 */ /* 0x000fe8000c101514 */
[----:B------:R-:W-:Y:S04]  /*18290*/  STG.E.U16 desc[UR20][R238.64+-0xee], R235 ;  /* 0xffff12ebee007986 */ /* 0x000fe8000c101514 */
[----:B------:R-:W-:Y:S04]  /*182a0*/  STG.E.U16 desc[UR20][R198.64+-0xf0], R234 ;  /* 0xffff10eac6007986 */ /* 0x000fe8000c101514 */
[----:B------:R-:W-:Y:S01]  /*182b0*/  STG.E.U16 desc[UR20][R198.64+-0xee], R225 ;  /* 0xffff12e1c6007986 */ /* 0x000fe2000c101514 */
[----:B--2---:R-:W-:Y:S01]  /*182c0*/  LOP3.LUT R42, R59, 0xffff, RZ, 0xc0, !PT ;  /* 0x0000ffff3b2a7812 */ /* 0x004fe200078ec0ff */
[----:B------:R-:W-:Y:S03]  /*182d0*/  IMAD.MOV.U32 R200, RZ, RZ, R58 ;  /* 0x000000ffffc87224 */ /* 0x000fe600078e003a */
[--C-:B------:R-:W-:Y:S02]  /*182e0*/  SHF.R.U32.HI R227, RZ, 0x8, R42.reuse ;  /* 0x00000008ffe37819 */ /* 0x100fe4000001162a */
[----:B------:R-:W-:Y:S02]  /*182f0*/  PRMT R42, R162, 0x7610, R42 ;  /* 0x00007610a22a7816 */ /* 0x000fe4000000002a */
[----:B------:R-:W-:Y:S04]  /*18300*/  LOP3.LUT R179, R227, 0xffff, RZ, 0xc0, !PT ;  /* 0x0000ffffe3b37812 */ /* 0x000fe800078ec0ff */
[----:B------:R-:W-:Y:S01]  /*18310*/  ISETP.LE.U32.AND P6, PT, R179, UR8, PT ;  /* 0x00000008b3007c0c */ /* 0x000fe2000bfc3070 */
[----:B----4-:R-:W-:Y:S05]  /*18320*/  @P1 HFMA2.BF16_V2 R56, -RZ.H0_H0, RZ.H0_H0, -R76.H1_H1 ;  /* 0x200000ffff381231 */ /* 0x010fea000036094c */
[----:B------:R2:W-:Y:S01]  /*18330*/  @P1 STL.S16 [R1+0x2dc], R56 ;  /* 0x0002dc3801001387 */ /* 0x0005e20000100600 */
[----:B------:R-:W-:Y:S04]  /*18340*/  PRMT R45, R56, 0x7610, R45 ;  /* 0x00007610382d7816 */ /* 0x000fe8000000002d */
[----:B------:R-:W-:Y:S01]  /*18350*/  @P1 PRMT R161, R45, 0x5410, RZ ;  /* 0x000054102da11816 */ /* 0x000fe200000000ff */
[----:B--2---:R-:W-:Y:S05]  /*18360*/  IMAD.WIDE.U32 R56, R152, -0x2daee0ad, RZ ;  /* 0xd2511f5398387825 */ /* 0x004fea00078e00ff */
[----:B------:R-:W-:Y:S02]  /*18370*/  LOP3.LUT R45, R96, UR14, R57, 0x96, !PT ;  /* 0x0000000e602d7c12 */ /* 0x000fe4000f8e9639 */
[----:B------:R-:W-:Y:S02]  /*18380*/  PRMT R201, R56, 0x7771, RZ ;  /* 0x0000777138c97816 */ /* 0x000fe400000000ff */
[----:B------:R-:W-:Y:S04]  /*18390*/  LOP3.LUT R223, R45, 0xff, RZ, 0xc0, !PT ;  /* 0x000000ff2ddf7812 */ /* 0x000fe800078ec0ff */
[----:B------:R-:W-:Y:S11]  /*183a0*/  ISETP.LE.U32.AND P1, PT, R223, UR8, PT ;  /* 0x00000008df007c0c */ /* 0x000ff6000bf23070 */
[----:B------:R-:W-:Y:S02]  /*183b0*/  @!UPT UIADD3 URZ, UPT, UPT, URZ, URZ, URZ ;  /* 0x000000fffffff290 */ /* 0x000fe4000fffe0ff */
[----:B---3--:R-:W-:Y:S05]  /*183c0*/  @!P1 HFMA2.BF16_V2 R75, -RZ.H0_H0, RZ.H0_H0, -R84.H0_H0 ;  /* 0x200000ffff4b9231 */ /* 0x008fea0000340954 */
[----:B------:R2:W-:Y:S01]  /*183d0*/  @!P1 STL.S16 [R1+0x2e4], R75 ;  /* 0x0002e44b01009387 */ /* 0x0005e20000100600 */
[----:B------:R-:W-:Y:S03]  /*183e0*/  PRMT R43, R75, 0x7610, R43 ;  /* 0x000076104b2b7816 */ /* 0x000fe6000000002b */
[----:B------:R1:W3:Y:S01]  /*183f0*/  LDL.S16 R96, [R1+0x2d8] ;  /* 0x0002d80001607983 */ /* 0x0002e20000100600 */
[----:B------:R-:W-:Y:S02]  /*18400*/  @!P1 PRMT R164, R43, 0x5410, RZ ;  /* 0x000054102ba49816 */ /* 0x000fe400000000ff */
[C---:B------:R-:W-:Y:S01]  /*18410*/  ISETP.LE.U32.AND P1, PT, R112.reuse, UR8, PT ;  /* 0x0000000870007c0c */ /* 0x040fe2000bf23070 */
[----:B------:R1:W4:Y:S01]  /*18420*/  LDL.S16 R105, [R1+0x2d4] ;  /* 0x0002d40001697983 */ /* 0x0003220000100600 */
[----:B------:R-:W-:Y:S03]  /*18430*/  PRMT R112, R112, 0x5410, R144 ;  /* 0x0000541070707816 */ /* 0x000fe60000000090 */
[----:B------:R1:W4:Y:S04]  /*18440*/  LDL.S16 R98, [R1+0x2d0] ;  /* 0x0002d00001627983 */ /* 0x0003280000100600 */
[----:B------:R1:W4:Y:S04]  /*18450*/  LDL.S16 R43, [R1+0x2b0] ;  /* 0x0002b000012b7983 */ /* 0x0003280000100600 */
[----:B------:R1:W4:Y:S01]  /*18460*/  LDL.S16 R94, [R1+0x2ac] ;  /* 0x0002ac00015e7983 */ /* 0x0003220000100600 */
[----:B--2---:R-:W-:Y:S02]  /*18470*/  PRMT R75, R41, 0x5410, R40 ;  /* 0x00005410294b7816 */ /* 0x004fe40000000028 */
[----:B------:R-:W-:Y:S02]  /*18480*/  @!P1 PRMT R41, R187, 0x5410, RZ ;  /* 0x00005410bb299816 */ /* 0x000fe400000000ff */
[C---:B------:R-:W-:Y:S02]  /*18490*/  ISETP.LE.U32.AND P1, PT, R109.reuse, UR8, PT ;  /* 0x000000086d007c0c */ /* 0x040fe4000bf23070 */
[----:B------:R-:W-:Y:S01]  /*184a0*/  @!P0 PRMT R40, R186, 0x5410, RZ ;  /* 0x00005410ba288816 */ /* 0x000fe200000000ff */
[----:B------:R-:W-:Y:S01]  /*184b0*/  STG.E.U16 desc[UR20][R196.64+-0xe0], R41 ;  /* 0xffff2029c4007986 */ /* 0x000fe2000c101514 */
[----:B------:R-:W-:Y:S02]  /*184c0*/  PRMT R109, R109, 0x5410, R210 ;  /* 0x000054106d6d7816 */ /* 0x000fe400000000d2 */
[----:B------:R-:W-:Y:S01]  /*184d0*/  LOP3.LUT P0, RZ, R216, 0x2000, RZ, 0xc0, !PT ;  /* 0x00002000d8ff7812 */ /* 0x000fe2000780c0ff */
[----:B------:R2:W-:Y:S01]  /*184e0*/  STG.E.U16 desc[UR20][R196.64+-0xde], R40 ;  /* 0xffff2228c4007986 */ /* 0x0005e2000c101514 */
[----:B------:R-:W-:Y:S05]  /*184f0*/  PRMT R187, R56, 0x7772, RZ ;  /* 0x0000777238bb7816 */ /* 0x000fea00000000ff */
[----:B------:R-:W-:Y:S02]  /*18500*/  @!P1 PRMT R39, R184, 0x5410, RZ ;  /* 0x00005410b8279816 */ /* 0x000fe400000000ff */
[----:B------:R-:W-:Y:S02]  /*18510*/  ISETP.LE.U32.AND P1, PT, R108, UR8, PT ;  /* 0x000000086c007c0c */ /* 0x000fe4000bf23070 */
[----:B------:R-:W-:Y:S02]  /*18520*/  PRMT R184, R56, 0x7773, RZ ;  /* 0x0000777338b87816 */ /* 0x000fe400000000ff */
[----:B------:R-:W-:Y:S02]  /*18530*/  @!P0 PRMT R36, R183, 0x5410, RZ ;  /* 0x00005410b7248816 */ /* 0x000fe400000000ff */
[----:B------:R-:W-:Y:S02]  /*18540*/  PRMT R183, R58, 0x7772, RZ ;  /* 0x000077723ab77816 */ /* 0x000fe400000000ff */
[----:B------:R-:W-:Y:S02]  /*18550*/  LOP3.LUT P0, RZ, R216, 0x1000, RZ, 0xc0, !PT ;  /* 0x00001000d8ff7812 */ /* 0x000fe4000780c0ff */
[----:B------:R-:W-:Y:S03]  /*18560*/  PRMT R108, R108, 0x5410, R134 ;  /* 0x000054106c6c7816 */ /* 0x000fe60000000086 */
[----:B------:R-:W-:Y:S02]  /*18570*/  @!P1 PRMT R48, R181, 0x5410, RZ ;  /* 0x00005410b5309816 */ /* 0x000fe400000000ff */
[----:B------:R-:W-:Y:S02]  /*18580*/  ISETP.GT.U32.AND P1, PT, R226, UR8, PT ;  /* 0x00000008e2007c0c */ /* 0x000fe4000bf24070 */
[----:B--2---:R-:W-:Y:S11]  /*18590*/  PRMT R40, R163, 0x7610, R40 ;  /* 0x00007610a3287816 */ /* 0x004ff60000000028 */
[----:B------:R-:W-:Y:S01]  /*185a0*/  @P1 PRMT R46, R93, 0x5410, RZ ;  /* 0x000054105d2e1816 */ /* 0x000fe200000000ff */
[----:B------:R-:W-:Y:S01]  /*185b0*/  IMAD.WIDE R92, R233, -0x70, R238 ;  /* 0xffffff90e95c7825 */ /* 0x000fe200078e02ee */
[----:B------:R-:W-:Y:S04]  /*185c0*/  ISETP.LE.U32.AND P1, PT, R154, UR8, PT ;  /* 0x000000089a007c0c */ /* 0x000fe8000bf23070 */
[----:B------:R2:W-:Y:S04]  /*185d0*/  STG.E.U16 desc[UR20][R92.64+-0xde], R36 ;  /* 0xffff22245c007986 */ /* 0x0005e8000c101514 */
[----:B------:R1:W-:Y:S01]  /*185e0*/  STG.E.U16 desc[UR20][R92.64+-0xe0], R39 ;  /* 0xffff20275c007986 */ /* 0x0003e2000c101514 */
[----:B--2---:R-:W-:Y:S02]  /*185f0*/  PRMT R36, R213, 0x7632, R36 ;  /* 0x00007632d5247816 */ /* 0x004fe40000000024 */
[----:B------:R-:W-:Y:S02]  /*18600*/  SHF.R.U32.HI R213, RZ, 0x18, R213 ;  /* 0x00000018ffd57819 */ /* 0x000fe400000116d5 */
[----:B-1----:R-:W-:Y:S01]  /*18610*/  PRMT R39, R163, 0x7632, R39 ;  /* 0x00007632a3277816 */ /* 0x002fe20000000027 */
[C---:B------:R-:W-:Y:S01]  /*18620*/  IMAD.WIDE R92, R233.reuse, 0x70, R92 ;  /* 0x00000070e95c7825 */ /* 0x040fe200078e025c */
[----:B------:R-:W-:Y:S02]  /*18630*/  LOP3.LUT R152, R36, 0xff, RZ, 0xc0, !PT ;  /* 0x000000ff24987812 */ /* 0x000fe400078ec0ff */
[----:B------:R-:W-:Y:S02]  /*18640*/  PRMT R36, R38, 0x7632, R36 ;  /* 0x0000763226247816 */ /* 0x000fe40000000024 */
[----:B------:R-:W-:Y:S04]  /*18650*/  STG.E.U16 desc[UR20][R92.64+-0xe0], R222 ;  /* 0xffff20de5c007986 */ /* 0x000fe8000c101514 */
[----:B------:R1:W-:Y:S04]  /*18660*/  STG.E.U16 desc[UR20][R92.64+-0xde], R158 ;  /* 0xffff229e5c007986 */ /* 0x0003e8000c101514 */
[----:B------:R2:W-:Y:S04]  /*18670*/  STG.E.U16 desc[UR20][R198.64+-0xde], R149 ;  /* 0xffff2295c6007986 */ /* 0x0005e8000c101514 */
[----:B------:R2:W-:Y:S04]  /*18680*/  STG.E.U16 desc[UR20][R198.64+-0xe0], R150 ;  /* 0xffff2096c6007986 */ /* 0x0005e8000c101514 */
[----:B------:R-:W-:Y:S04]  /*18690*/  STG.E.U16 desc[UR20][R196.64+-0xd0], R48 ;  /* 0xffff3030c4007986 */ /* 0x000fe8000c101514 */
[----:B------:R-:W-:Y:S01]  /*186a0*/  STG.E.U16 desc[UR20][R196.64+-0xce], R47 ;  /* 0xffff322fc4007986 */ /* 0x000fe2000c101514 */
[----:B-1----:R-:W-:Y:S01]  /*186b0*/  IMAD.WIDE R92, R233, -0x70, R92 ;  /* 0xffffff90e95c7825 */ /* 0x002fe200078e025c */
[----:B------:R-:W-:Y:S02]  /*186c0*/  PRMT R158, R90, 0x7610, R158 ;  /* 0x000076105a9e7816 */ /* 0x000fe4000000009e */
[----:B--2---:R-:W-:Y:S02]  /*186d0*/  LOP3.LUT R149, R182, 0xff, RZ, 0xc0, !PT ;  /* 0x000000ffb6957812 */ /* 0x004fe400078ec0ff */
[----:B------:R1:W-:Y:S01]  /*186e0*/  STG.E.U16 desc[UR20][R92.64+-0xce], R49 ;  /* 0xffff32315c007986 */ /* 0x0003e2000c101514 */
[----:B------:R-:W-:Y:S02]  /*186f0*/  PRMT R182, R58, 0x7773, RZ ;  /* 0x000077733ab67816 */ /* 0x000fe400000000ff */
[----:B------:R-:W-:Y:S01]  /*18700*/  LOP3.LUT R150, R215, 0xff, RZ, 0xc0, !PT ;  /* 0x000000ffd7967812 */ /* 0x000fe200078ec0ff */
[----:B------:R-:W-:Y:S01]  /*18710*/  STG.E.U16 desc[UR20][R92.64+-0xd0], R46 ;  /* 0xffff302e5c007986 */ /* 0x000fe2000c101514 */
[C---:B-1----:R-:W-:Y:S05]  /*18720*/  IMAD.WIDE R48, R233.reuse, 0x70, R92 ;  /* 0x00000070e9307825 */ /* 0x042fea00078e025c */
[----:B------:R-:W-:Y:S04]  /*18730*/  STG.E.U16 desc[UR20][R48.64+-0xd0], R147 ;  /* 0xffff309330007986 */ /* 0x000fe8000c101514 */
[----:B------:R1:W-:Y:S04]  /*18740*/  STG.E.U16 desc[UR20][R48.64+-0xce], R146 ;  /* 0xffff329230007986 */ /* 0x0003e8000c101514 */
[----:B------:R2:W-:Y:S04]  /*18750*/  STG.E.U16 desc[UR20][R198.64+-0xd0], R128 ;  /* 0xffff3080c6007986 */ /* 0x0005e8000c101514 */
[----:B------:R-:W-:Y:S01]  /*18760*/  STG.E.U16 desc[UR20][R198.64+-0xce], R99 ;  /* 0xffff3263c6007986 */ /* 0x000fe2000c101514 */
[----:B-1----:R-:W-:Y:S01]  /*18770*/  IMAD.WIDE R48, R233, -0x70, R48 ;  /* 0xffffff90e9307825 */ /* 0x002fe200078e0230 */
[----:B--2---:R-:W-:Y:S03]  /*18780*/  LOP3.LUT R128, R194, 0xff, RZ, 0xc0, !PT ;  /* 0x000000ffc2807812 */ /* 0x004fe600078ec0ff */
[----:B---3--:R-:W-:Y:S02]  /*18790*/  @!P1 HFMA2.BF16_V2 R96, -RZ.H0_H0, RZ.H0_H0, -R40.H0_H0 ;  /* 0x200000ffff609231 */ /* 0x008fe40000340928 */
[----:B----4-:R-:W-:Y:S03]  /*187a0*/  @!P5 HFMA2.BF16_V2 R105, -RZ.H0_H0, RZ.H0_H0, -R39.H0_H0 ;  /* 0x200000ffff69d231 */ /* 0x010fe60000340927 */
[----:B------:R-:W-:Y:S01]  /*187b0*/  PRMT R110, R96, 0x7610, R110 ;  /* 0x00007610606e7816 */ /* 0x000fe2000000006e */
[----:B------:R1:W-:Y:S01]  /*187c0*/  @!P1 STL.S16 [R1+0x2d8], R96 ;  /* 0x0002d86001009387 */ /* 0x0003e20000100600 */
[----:B------:R-:W-:Y:S03]  /*187d0*/  PRMT R95, R105, 0x7610, R95 ;  /* 0x00007610695f7816 */ /* 0x000fe6000000005f */
[----:B------:R-:W-:Y:S01]  /*187e0*/  @!P5 STL.S16 [R1+0x2d4], R105 ;  /* 0x0002d4690100d387 */ /* 0x000fe20000100600 */
[----:B-1----:R-:W-:Y:S02]  /*187f0*/  PRMT R96, R40, 0x5410, R39 ;  /* 0x0000541028607816 */ /* 0x002fe40000000027 */
[----:B------:R-:W-:Y:S02]  /*18800*/  @!P1 PRMT R40, R110, 0x5410, RZ ;  /* 0x000054106e289816 */ /* 0x000fe400000000ff */
[----:B------:R-:W-:Y:S02]  /*18810*/  ISETP.LE.U32.AND P1, PT, R152, UR8, PT ;  /* 0x0000000898007c0c */ /* 0x000fe4000bf23070 */
[----:B------:R-:W-:Y:S01]  /*18820*/  @!P5 PRMT R39, R95, 0x5410, RZ ;  /* 0x000054105f27d816 */ /* 0x000fe200000000ff */
[----:B------:R1:W-:Y:S01]  /*18830*/  STG.E.U16 desc[UR20][R196.64+-0xc0], R40 ;  /* 0xffff4028c4007986 */ /* 0x0003e2000c101514 */
[----:B------:R-:W-:Y:S02]  /*18840*/  ISETP.LE.U32.AND P5, PT, R213, UR8, PT ;  /* 0x00000008d5007c0c */ /* 0x000fe4000bfa3070 */
[----:B------:R-:W-:Y:S01]  /*18850*/  PRMT R95, R38, 0x5410, R36 ;  /* 0x00005410265f7816 */ /* 0x000fe20000000024 */
[----:B------:R-:W-:Y:S06]  /*18860*/  STG.E.U16 desc[UR20][R196.64+-0xbe], R39 ;  /* 0xffff4227c4007986 */ /* 0x000fec000c101514 */
[----:B------:R-:W-:Y:S04]  /*18870*/  @!P1 HFMA2.BF16_V2 R98, -RZ.H0_H0, RZ.H0_H0, -R38.H0_H0 ;  /* 0x200000ffff629231 */ /* 0x000fe80000340926 */
[----:B------:R-:W-:Y:S01]  /*18880*/  @!P5 HFMA2.BF16_V2 R43, -RZ.H0_H0, RZ.H0_H0, -R36.H0_H0 ;  /* 0x200000ffff2bd231 */ /* 0x000fe20000340924 */
[----:B------:R-:W-:Y:S01]  /*18890*/  PRMT R41, R98, 0x7610, R41 ;  /* 0x0000761062297816 */ /* 0x000fe20000000029 */
[----:B------:R2:W-:Y:S03]  /*188a0*/  @!P1 STL.S16 [R1+0x2d0], R98 ;  /* 0x0002d06201009387 */ /* 0x0005e60000100600 */
[----:B------:R-:W-:Y:S02]  /*188b0*/  @!P1 PRMT R38, R41, 0x5410, RZ ;  /* 0x0000541029269816 */ /* 0x000fe400000000ff */
[----:B------:R-:W-:Y:S02]  /*188c0*/  ISETP.LE.U32.AND P1, PT, R149, UR8, PT ;  /* 0x0000000895007c0c */ /* 0x000fe4000bf23070 */
[----:B------:R-:W-:Y:S01]  /*188d0*/  LOP3.LUT R41, R45, 0xffff, RZ, 0xc0, !PT ;  /* 0x0000ffff2d297812 */ /* 0x000fe200078ec0ff */
[----:B------:R-:W-:Y:S01]  /*188e0*/  STG.E.U16 desc[UR20][R48.64+-0xc0], R38 ;  /* 0xffff402630007986 */ /* 0x000fe2000c101514 */
[----:B------:R-:W-:Y:S02]  /*188f0*/  PRMT R51, R43, 0x7610, R51 ;  /* 0x000076102b337816 */ /* 0x000fe40000000033 */
[--C-:B------:R-:W-:Y:S01]  /*18900*/  SHF.R.U32.HI R217, RZ, 0x8, R41.reuse ;  /* 0x00000008ffd97819 */ /* 0x100fe20000011629 */
[----:B-1----:R-:W-:Y:S01]  /*18910*/  IMAD.U32 R40, RZ, RZ, UR24 ;  /* 0x00000018ff287e24 */ /* 0x002fe2000f8e00ff */
[----:B------:R-:W-:Y:S02]  /*18920*/  PRMT R41, R162, 0x7632, R41 ;  /* 0x00007632a2297816 */ /* 0x000fe40000000029 */
[----:B------:R-:W-:Y:S01]  /*18930*/  @!P5 PRMT R36, R51, 0x5410, RZ ;  /* 0x000054103324d816 */ /* 0x000fe200000000ff */
[----:B------:R-:W-:Y:S01]  /*18940*/  IMAD.MOV.U32 R51, RZ, RZ, R56 ;  /* 0x000000ffff337224 */ /* 0x000fe200078e0038 */
[----:B------:R-:W-:Y:S01]  /*18950*/  LOP3.LUT R40, R9, UR27, R40, 0x96, !PT ;  /* 0x0000001b09287c12 */ /* 0x000fe2000f8e9628 */
[----:B------:R-:W-:Y:S02]  /*18960*/  @!P1 HFMA2.BF16_V2 R94, -RZ.H0_H0, RZ.H0_H0, -R42.H0_H0 ;  /* 0x200000ffff5e9231 */ /* 0x000fe4000034092a */
[----:B------:R1:W-:Y:S01]  /*18970*/  STG.E.U16 desc[UR20][R48.64+-0xbe], R36 ;  /* 0xffff422430007986 */ /* 0x0003e2000c101514 */
[----:B------:R-:W-:Y:S02]  /*18980*/  LOP3.LUT R171, R51, 0xff, RZ, 0xc0, !PT ;  /* 0x000000ff33ab7812 */ /* 0x000fe400078ec0ff */
[----:B------:R-:W-:Y:S01]  /*18990*/  PRMT R47, R94, 0x7610, R47 ;  /* 0x000076105e2f7816 */ /* 0x000fe2000000002f */
[----:B--2---:R2:W3:Y:S04]  /*189a0*/  LDL.S16 R98, [R1+0x2a8] ;  /* 0x0002a80001627983 */ /* 0x0044e80000100600 */
[----:B------:R4:W-:Y:S04]  /*189b0*/  @!P5 STL.S16 [R1+0x2b0], R43 ;  /* 0x0002b02b0100d387 */ /* 0x0009e80000100600 */
[----:B------:R2:W-:Y:S04]  /*189c0*/  @!P1 STL.S16 [R1+0x2ac], R94 ;  /* 0x0002ac5e01009387 */ /* 0x0005e80000100600 */
[----:B------:R-:W3:Y:S04]  /*189d0*/  LDL.LU R237, [R1+0x3c] ;  /* 0x00003c0001ed7983 */ /* 0x000ee80000300800 */
[----:B------:R3:W3:Y:S04]  /*189e0*/  LDL.S16 R93, [R1+0x2a4] ;  /* 0x0002a400015d7983 */ /* 0x0006e80000100600 */
[----:B------:R-:W3:Y:S01]  /*189f0*/  LDL.LU R229, [R1+0x38] ;  /* 0x0000380001e57983 */ /* 0x000ee20000300800 */
[----:B-1----:R-:W-:Y:S01]  /*18a00*/  PRMT R36, R37, 0x7632, R36 ;  /* 0x0000763225247816 */ /* 0x002fe20000000024 */
[----:B------:R-:W-:Y:S05]  /*18a10*/  IMAD.WIDE R48, R233, 0x70, R48 ;  /* 0x00000070e9307825 */ /* 0x000fea00078e0230 */
[----:B------:R-:W-:Y:S01]  /*18a20*/  STG.E.U16 desc[UR20][R48.64+-0xbe], R117 ;  /* 0xffff427530007986 */ /* 0x000fe2000c101514 */
[----:B----4-:R-:W-:Y:S03]  /*18a30*/  LOP3.LUT R43, R217, 0xffff, RZ, 0xc0, !PT ;  /* 0x0000ffffd92b7812 */ /* 0x010fe600078ec0ff */
[----:B------:R-:W-:Y:S01]  /*18a40*/  STG.E.U16 desc[UR20][R48.64+-0xc0], R116 ;  /* 0xffff407430007986 */ /* 0x000fe2000c101514 */
[----:B--2---:R-:W-:Y:S02]  /*18a50*/  PRMT R94, R42, 0x5410, R41 ;  /* 0x000054102a5e7816 */ /* 0x004fe40000000029 */
[----:B------:R-:W-:Y:S01]  /*18a60*/  @!P1 PRMT R42, R47, 0x5410, RZ ;  /* 0x000054102f2a9816 */ /* 0x000fe200000000ff */
[----:B------:R-:W-:Y:S01]  /*18a70*/  STG.E.U16 desc[UR20][R198.64+-0xbe], R100 ;  /* 0xffff4264c6007986 */ /* 0x000fe2000c101514 */
[----:B------:R-:W-:Y:S02]  /*18a80*/  ISETP.GT.U32.AND P1, PT, R137, UR8, PT ;  /* 0x0000000889007c0c */ /* 0x000fe4000bf24070 */
[----:B------:R-:W-:Y:S01]  /*18a90*/  ISETP.LE.U32.AND P5, PT, R43, UR8, PT ;  /* 0x000000082b007c0c */ /* 0x000fe2000bfa3070 */
[----:B------:R-:W-:Y:S04]  /*18aa0*/  STG.E.U16 desc[UR20][R198.64+-0xc0], R118 ;  /* 0xffff4076c6007986 */ /* 0x000fe8000c101514 */
[----:B------:R-:W-:Y:S06]  /*18ab0*/  STG.E.U16 desc[UR20][R196.64+-0xb0], R42 ;  /* 0xffff502ac4007986 */ /* 0x000fec000c101514 */
[----:B---3--:R-:W-:Y:S05]  /*18ac0*/  @P1 HFMA2.BF16_V2 R98, -RZ.H0_H0, RZ.H0_H0, -R41.H0_H0 ;  /* 0x200000ffff621231 */ /* 0x008fea0000340929 */
[----:B------:R-:W-:Y:S01]  /*18ad0*/  PRMT R46, R98, 0x7610, R46 ;  /* 0x00007610622e7816 */ /* 0x000fe2000000002e */
[----:B------:R1:W-:Y:S03]  /*18ae0*/  @P1 STL.S16 [R1+0x2a8], R98 ;  /* 0x0002a86201001387 */ /* 0x0003e60000100600 */
[----:B------:R-:W-:Y:S01]  /*18af0*/  @P1 PRMT R41, R46, 0x5410, RZ ;  /* 0x000054102e291816 */ /* 0x000fe200000000ff */
[----:B------:R-:W2:Y:S01]  /*18b00*/  LDL.LU.64 R8, [R1+0x388] ;  /* 0x0003880001087983 */ /* 0x000ea20000300a00 */
[----:B------:R-:W-:Y:S03]  /*18b10*/  ISETP.GT.U32.AND P1, PT, R237, UR8, PT ;  /* 0x00000008ed007c0c */ /* 0x000fe6000bf24070 */
[----:B------:R3:W4:Y:S04]  /*18b20*/  LDL.S16 R110, [R1+0x2a0] ;  /* 0x0002a000016e7983 */ /* 0x0007280000100600 */
[----:B------:R-:W-:Y:S06]  /*18b30*/  STG.E.U16 desc[UR20][R196.64+-0xae], R41 ;  /* 0xffff5229c4007986 */ /* 0x000fec000c101514 */
[----:B------:R-:W-:Y:S02]  /*18b40*/  @P1 HFMA2.BF16_V2 R93, -RZ.H0_H0, RZ.H0_H0, -R37.H0_H0 ;  /* 0x200000ffff5d1231 */ /* 0x000fe40000340925 */
[----:B-1----:R-:W-:Y:S01]  /*18b50*/  IMAD.WIDE.U32 R98, R40, -0x326172a9, RZ ;  /* 0xcd9e8d5728627825 */ /* 0x002fe200078e00ff */
[----:B------:R-:W-:Y:S02]  /*18b60*/  PRMT R40, R215, 0x7632, R40 ;  /* 0x00007632d7287816 */ /* 0x000fe40000000028 */
[----:B------:R-:W-:Y:S02]  /*18b70*/  SHF.R.U32.HI R215, RZ, 0x18, R215 ;  /* 0x00000018ffd77819 */ /* 0x000fe400000116d7 */
[----:B------:R-:W-:Y:S02]  /*18b80*/  LOP3.LUT R38, R99, R175, RZ, 0x3c, !PT ;  /* 0x000000af63267212 */ /* 0x000fe400078e3cff */
[----:B------:R-:W-:Y:S03]  /*18b90*/  LOP3.LUT R46, R98, R219, RZ, 0x3c, !PT ;  /* 0x000000db622e7212 */ /* 0x000fe600078e3cff */
[----:B------:R-:W-:Y:S04]  /*18ba0*/  IMAD.WIDE.U32 R38, R38, -0x2daee0ad, RZ ;  /* 0xd2511f5326267825 */ /* 0x000fe800078e00ff */
[----:B------:R-:W-:Y:S01]  /*18bb0*/  IMAD.WIDE.U32 R46, R46, -0x2daee0ad, RZ ;  /* 0xd2511f532e2e7825 */ /* 0x000fe200078e00ff */
[----:B------:R-:W-:Y:S02]  /*18bc0*/  LOP3.LUT R56, R126, UR19, R39, 0x96, !PT ;  /* 0x000000137e387c12 */ /* 0x000fe4000f8e9627 */
[----:B------:R-:W3:Y:S02]  /*18bd0*/  LDL.LU.64 R126, [R1+0x380] ;  /* 0x00038000017e7983 */ /* 0x000ee40000300a00 */
[----:B------:R-:W-:Y:S01]  /*18be0*/  LOP3.LUT R47, R38, UR17, R47, 0x96, !PT ;  /* 0x00000011262f7c12 */ /* 0x000fe2000f8e962f */
[----:B------:R-:W-:Y:S05]  /*18bf0*/  IMAD.WIDE.U32 R56, R56, -0x326172a9, RZ ;  /* 0xcd9e8d5738387825 */ /* 0x000fea00078e00ff */
[--C-:B------:R-:W-:Y:S02]  /*18c00*/  LOP3.LUT R39, R120, UR13, R57.reuse, 0x96, !PT ;  /* 0x0000000d78277c12 */ /* 0x100fe4000f8e9639 */
[----:B------:R-:W-:Y:S01]  /*18c10*/  PRMT R57, R93, 0x7610, R57 ;  /* 0x000076105d397816 */ /* 0x000fe20000000039 */
[----:B------:R-:W2:Y:S02]  /*18c20*/  LDL.LU.64 R120, [R1+0x378] ;  /* 0x0003780001787983 */ /* 0x000ea40000300a00 */
[----:B------:R-:W-:Y:S02]  /*18c30*/  IMAD.WIDE.U32 R38, R39, -0x2daee0ad, RZ ;  /* 0xd2511f5327267825 */ /* 0x000fe400078e00ff */
[----:B------:R1:W3:Y:S04]  /*18c40*/  LDL.S16 R117, [R1+0x29c] ;  /* 0x00029c0001757983 */ /* 0x0002e80000100600 */
[----:B------:R1:W3:Y:S04]  /*18c50*/  LDL.S16 R105, [R1+0x298] ;  /* 0x0002980001697983 */ /* 0x0002e80000100600 */
        /* <DEDUP_REMOVED lines=11> */
[--C-:B------:R-:W-:Y:S02]  /*18d10*/  LOP3.LUT R47, R38, UR15, R147.reuse, 0x96, !PT ;  /* 0x0000000f262f7c12 */ /* 0x100fe4000f8e9693 */
[----:B------:R-:W-:Y:S02]  /*18d20*/  PRMT R147, R84, 0x7632, R147 ;  /* 0x0000763254937816 */ /* 0x000fe40000000093 */
[----:B------:R-:W-:Y:S01]  /*18d30*/  LOP3.LUT R219, R46, UR9, R57, 0x96, !PT ;  /* 0x000000092edb7c12 */ /* 0x000fe2000f8e9639 */
[----:B------:R-:W-:Y:S04]  /*18d40*/  IMAD.WIDE.U32 R46, R47, -0x326172a9, RZ ;  /* 0xcd9e8d572f2e7825 */ /* 0x000fe800078e00ff */
[----:B------:R-:W-:Y:S02]  /*18d50*/  IMAD.MOV.U32 R186, RZ, RZ, R46 ;  /* 0x000000ffffba7224 */ /* 0x000fe400078e002e */
[----:B----4-:R-:W-:Y:S05]  /*18d60*/  @P1 HFMA2.BF16_V2 R110, -RZ.H0_H0, RZ.H0_H0, -R36.H0_H0 ;  /* 0x200000ffff6e1231 */ /* 0x010fea0000340924 */
[----:B------:R-:W-:Y:S01]  /*18d70*/  PRMT R43, R110, 0x7610, R43 ;  /* 0x000076106e2b7816 */ /* 0x000fe2000000002b */
[----:B------:R1:W-:Y:S03]  /*18d80*/  @P1 STL.S16 [R1+0x2a0], R110 ;  /* 0x0002a06e01001387 */ /* 0x0003e60000100600 */
[----:B------:R-:W-:Y:S01]  /*18d90*/  @P1 PRMT R36, R43, 0x5410, RZ ;  /* 0x000054102b241816 */ /* 0x000fe200000000ff */
[----:B------:R4:W4:Y:S01]  /*18da0*/  LDL.S16 R116, [R1+0x28c] ;  /* 0x00028c0001747983 */ /* 0x0009220000100600 */
[----:B------:R-:W-:Y:S01]  /*18db0*/  ISETP.LE.U32.AND P1, PT, R181, UR8, PT ;  /* 0x00000008b5007c0c */ /* 0x000fe2000bf23070 */
[C---:B------:R-:W-:Y:S02]  /*18dc0*/  IMAD.WIDE R42, R233.reuse, -0x70, R48 ;  /* 0xffffff90e92a7825 */ /* 0x040fe400078e0230 */
[----:B------:R2:W4:Y:S04]  /*18dd0*/  LDL.S16 R100, [R1+0x288] ;  /* 0x0002880001647983 */ /* 0x0005280000100600 */
[----:B------:R-:W-:Y:S04]  /*18de0*/  STG.E.U16 desc[UR20][R42.64+-0xb0], R37 ;  /* 0xffff50252a007986 */ /* 0x000fe8000c101514 */
[----:B------:R3:W-:Y:S01]  /*18df0*/  STG.E.U16 desc[UR20][R42.64+-0xae], R36 ;  /* 0xffff52242a007986 */ /* 0x0007e2000c101514 */
[----:B-1----:R-:W-:Y:S01]  /*18e00*/  LOP3.LUT R110, R56, UR11, R47, 0x96, !PT ;  /* 0x0000000b386e7c12 */ /* 0x002fe2000f8e962f */
[----:B--2---:R-:W-:Y:S03]  /*18e10*/  MUFU.EX2 R38, R121 ;  /* 0x0000007900267308 */ /* 0x004fe60000000800 */
[----:B---3--:R-:W-:Y:S01]  /*18e20*/  LOP3.LUT R36, R110, 0xffff, RZ, 0xc0, !PT ;  /* 0x0000ffff6e247812 */ /* 0x008fe200078ec0ff */
[----:B------:R-:W-:Y:S02]  /*18e30*/  @!P5 HFMA2.BF16_V2 R117, -RZ.H0_H0, RZ.H0_H0, -R84.H1_H1 ;  /* 0x200000ffff75d231 */ /* 0x000fe40000360954 */
[----:B------:R-:W-:Y:S04]  /*18e40*/  IMAD.WIDE R42, R233, 0x70, R42 ;  /* 0x00000070e92a7825 */ /* 0x000fe800078e022a */
[----:B------:R-:W1:Y:S01]  /*18e50*/  MUFU.EX2 R39, R120 ;  /* 0x0000007800277308 */ /* 0x000e620000000800 */
[--C-:B------:R-:W-:Y:S01]  /*18e60*/  SHF.R.U32.HI R175, RZ, 0x8, R36.reuse ;  /* 0x00000008ffaf7819 */ /* 0x100fe20000011624 */
[----:B------:R-:W-:Y:S01]  /*18e70*/  @!P1 HFMA2.BF16_V2 R105, -RZ.H0_H0, RZ.H0_H0, -R90.H0_H0 ;  /* 0x200000ffff699231 */ /* 0x000fe2000034095a */
[----:B------:R-:W-:Y:S01]  /*18e80*/  PRMT R49, R117, 0x7610, R49 ;  /* 0x0000761075317816 */ /* 0x000fe20000000031 */
[----:B------:R-:W-:Y:S01]  /*18e90*/  @!P5 STL.S16 [R1+0x29c], R117 ;  /* 0x00029c750100d387 */ /* 0x000fe20000100600 */
[----:B------:R-:W-:Y:S02]  /*18ea0*/  PRMT R36, R3, 0x7632, R36 ;  /* 0x0000763203247816 */ /* 0x000fe40000000024 */
[----:B------:R-:W-:Y:S01]  /*18eb0*/  PRMT R48, R105, 0x7610, R48 ;  /* 0x0000761069307816 */ /* 0x000fe20000000030 */
[----:B------:R2:W-:Y:S01]  /*18ec0*/  @!P1 STL.S16 [R1+0x298], R105 ;  /* 0x0002986901009387 */ /* 0x0005e20000100600 */
[----:B------:R-:W-:Y:S02]  /*18ed0*/  @!P5 PRMT R147, R49, 0x5410, RZ ;  /* 0x000054103193d816 */ /* 0x000fe400000000ff */
[----:B------:R-:W-:Y:S01]  /*18ee0*/  ISETP.LE.U32.AND P5, PT, R150, UR8, PT ;  /* 0x0000000896007c0c */ /* 0x000fe2000bfa3070 */
[----:B------:R3:W3:Y:S01]  /*18ef0*/  LDL.S16 R57, [R1+0x280] ;  /* 0x0002800001397983 */ /* 0x0006e20000100600 */
[----:B------:R-:W-:Y:S03]  /*18f00*/  @!P1 PRMT R158, R48, 0x5410, RZ ;  /* 0x00005410309e9816 */ /* 0x000fe600000000ff */
[----:B------:R2:W-:Y:S01]  /*18f10*/  STG.E.U16 desc[UR20][R42.64+-0xb0], R131 ;  /* 0xffff50832a007986 */ /* 0x0005e2000c101514 */
[C---:B-1----:R-:W-:Y:S01]  /*18f20*/  F2FP.BF16.F32.PACK_AB R92, R38.reuse, R39 ;  /* 0x00000027265c723e */ /* 0x042fe200000010ff */
[----:B------:R-:W-:Y:S02]  /*18f30*/  FADD.FTZ R37, R39, R104 ;  /* 0x0000006827257221 */ /* 0x000fe40000010000 */
[----:B------:R1:W-:Y:S02]  /*18f40*/  STG.E.U16 desc[UR20][R42.64+-0xae], R132 ;  /* 0xffff52842a007986 */ /* 0x0003e4000c101514 */
[----:B------:R-:W-:Y:S01]  /*18f50*/  FADD.FTZ R222, R38, R37 ;  /* 0x0000002526de7221 */ /* 0x000fe20000010000 */
[----:B------:R-:W-:Y:S01]  /*18f60*/  LOP3.LUT R38, R98, R220, RZ, 0x3c, !PT ;  /* 0x000000dc62267212 */ /* 0x000fe200078e3cff */
[----:B------:R4:W-:Y:S01]  /*18f70*/  STG.E.U16 desc[UR20][R198.64+-0xae], R97 ;  /* 0xffff5261c6007986 */ /* 0x0009e2000c101514 */
[----:B------:R-:W-:Y:S03]  /*18f80*/  LOP3.LUT R37, R175, 0xffff, RZ, 0xc0, !PT ;  /* 0x0000ffffaf257812 */ /* 0x000fe600078ec0ff */
[----:B------:R-:W-:Y:S01]  /*18f90*/  STG.E.U16 desc[UR20][R198.64+-0xb0], R113 ;  /* 0xffff5071c6007986 */ /* 0x000fe2000c101514 */
[----:B------:R-:W-:Y:S01]  /*18fa0*/  ISETP.LE.U32.AND P1, PT, R37, UR8, PT ;  /* 0x0000000825007c0c */ /* 0x000fe2000bf23070 */
[----:B------:R-:W-:Y:S01]  /*18fb0*/  IMAD.WIDE.U32 R38, R38, -0x2daee0ad, RZ ;  /* 0xd2511f5326267825 */ /* 0x000fe200078e00ff */
[----:B------:R-:W-:Y:S02]  /*18fc0*/  LOP3.LUT R37, R99, R174, RZ, 0x3c, !PT ;  /* 0x000000ae63257212 */ /* 0x000fe400078e3cff */
[----:B------:R-:W-:Y:S01]  /*18fd0*/  SHF.R.U32.HI R174, RZ, 0x18, R45 ;  /* 0x00000018ffae7819 */ /* 0x000fe2000001162d */
[----:B--2---:R2:W2:Y:S01]  /*18fe0*/  LDL.S16 R105, [R1+0x284] ;  /* 0x0002840001697983 */ /* 0x0044a20000100600 */
[----:B------:R-:W-:Y:S01]  /*18ff0*/  PRMT R117, R46, 0x7772, RZ ;  /* 0x000077722e757816 */ /* 0x000fe200000000ff */
[----:B------:R-:W-:Y:S05]  /*19000*/  IMAD.WIDE.U32 R48, R37, -0x2daee0ad, RZ ;  /* 0xd2511f5325307825 */ /* 0x000fea00078e00ff */
[----:B------:R-:W-:Y:S02]  /*19010*/  LOP3.LUT R37, R122, UR19, R49, 0x96, !PT ;  /* 0x000000137a257c12 */ /* 0x000fe4000f8e9631 */
[----:B------:R-:W-:Y:S02]  /*19020*/  LOP3.LUT R131, R40, 0xff, RZ, 0xc0, !PT ;  /* 0x000000ff28837812 */ /* 0x000fe400078ec0ff */
[----:B------:R-:W-:Y:S01]  /*19030*/  LOP3.LUT R40, R48, UR17, R39, 0x96, !PT ;  /* 0x0000001130287c12 */ /* 0x000fe2000f8e9627 */
[----:B------:R-:W-:Y:S01]  /*19040*/  IMAD.WIDE.U32 R48, R37, -0x326172a9, RZ ;  /* 0xcd9e8d5725307825 */ /* 0x000fe200078e00ff */
[----:B------:R-:W-:Y:S03]  /*19050*/  PRMT R37, R165, 0x7610, R37 ;  /* 0x00007610a5257816 */ /* 0x000fe60000000025 */
[----:B-1----:R-:W-:Y:S04]  /*19060*/  IMAD.WIDE R42, R233, -0x70, R42 ;  /* 0xffffff90e92a7825 */ /* 0x002fe800078e022a */
[----:B----4-:R-:W-:Y:S02]  /*19070*/  @!P5 HFMA2.BF16_V2 R116, -RZ.H0_H0, RZ.H0_H0, -R3.H0_H0 ;  /* 0x200000ffff74d231 */ /* 0x010fe40000340903 */
[----:B------:R-:W-:Y:S03]  /*19080*/  @!P4 HFMA2.BF16_V2 R100, -RZ.H0_H0, RZ.H0_H0, -R36.H0_H0 ;  /* 0x200000ffff64c231 */ /* 0x000fe60000340924 */
[----:B------:R-:W-:Y:S01]  /*19090*/  PRMT R98, R116, 0x7610, R98 ;  /* 0x0000761074627816 */ /* 0x000fe20000000062 */
[----:B------:R1:W-:Y:S01]  /*190a0*/  @!P5 STL.S16 [R1+0x28c], R116 ;  /* 0x00028c740100d387 */ /* 0x0003e20000100600 */
[----:B------:R-:W-:Y:S03]  /*190b0*/  PRMT R56, R100, 0x7610, R56 ;  /* 0x0000761064387816 */ /* 0x000fe60000000038 */
[----:B------:R4:W-:Y:S04]  /*190c0*/  @!P4 STL.S16 [R1+0x288], R100 ;  /* 0x000288640100c387 */ /* 0x0009e80000100600 */
[----:B------:R2:W2:Y:S04]  /*190d0*/  LDL.S16 R104, [R1+0x270] ;  /* 0x0002700001687983 */ /* 0x0004a80000100600 */
[----:B------:R2:W2:Y:S04]  /*190e0*/  LDL.S16 R97, [R1+0x26c] ;  /* 0x00026c0001617983 */ /* 0x0004a80000100600 */
[----:B------:R-:W2:Y:S01]  /*190f0*/  LDL.LU.64 R122, [R1+0x370] ;  /* 0x00037000017a7983 */ /* 0x000ea20000300a00 */
[----:B-1----:R-:W-:Y:S02]  /*19100*/  PRMT R116, R46, 0x7773, RZ ;  /* 0x000077732e747816 */ /* 0x002fe400000000ff */
[----:B----4-:R-:W-:Y:S02]  /*19110*/  PRMT R100, R3, 0x5410, R36 ;  /* 0x0000541003647816 */ /* 0x010fe40000000024 */
[----:B------:R-:W-:Y:S02]  /*19120*/  @!P5 PRMT R3, R98, 0x5410, RZ ;  /* 0x000054106203d816 */ /* 0x000fe400000000ff */
[----:B------:R-:W-:Y:S02]  /*19130*/  ISETP.LE.U32.AND P5, PT, R131, UR8, PT ;  /* 0x0000000883007c0c */ /* 0x000fe4000bfa3070 */
[----:B------:R-:W-:Y:S01]  /*19140*/  @!P4 PRMT R36, R56, 0x5410, RZ ;  /* 0x000054103824c816 */ /* 0x000fe200000000ff */
[----:B------:R1:W-:Y:S01]  /*19150*/  STG.E.U16 desc[UR20][R196.64+-0xa0], R3 ;  /* 0xffff6003c4007986 */ /* 0x0003e2000c101514 */
[----:B------:R-:W-:Y:S02]  /*19160*/  ISETP.LE.U32.AND P4, PT, R215, UR8, PT ;  /* 0x00000008d7007c0c */ /* 0x000fe4000bf83070 */
[----:B------:R-:W-:Y:S01]  /*19170*/  LOP3.LUT R56, R170, UR13, R49, 0x96, !PT ;  /* 0x0000000daa387c12 */ /* 0x000fe2000f8e9631 */
[----:B------:R4:W-:Y:S01]  /*19180*/  STG.E.U16 desc[UR20][R196.64+-0x9e], R36 ;  /* 0xffff6224c4007986 */ /* 0x0009e2000c101514 */
[C---:B-1----:R-:W-:Y:S04]  /*19190*/  PRMT R3, R2.reuse, 0x7632, R3 ;  /* 0x0000763202037816 */ /* 0x042fe80000000003 */
[----:B------:R-:W-:Y:S05]  /*191a0*/  PRMT R99, R2, 0x5410, R3 ;  /* 0x0000541002637816 */ /* 0x000fea0000000003 */
[----:B---3--:R-:W-:Y:S01]  /*191b0*/  @!P4 HFMA2.BF16_V2 R57, -RZ.H0_H0, RZ.H0_H0, -R3.H0_H0 ;  /* 0x200000ffff39c231 */ /* 0x008fe20000340903 */
[----:B----4-:R-:W-:Y:S02]  /*191c0*/  PRMT R36, R165, 0x7632, R36 ;  /* 0x00007632a5247816 */ /* 0x010fe40000000024 */
[----:B------:R-:W-:Y:S01]  /*191d0*/  LOP3.LUT R165, R103, 0xff, RZ, 0xc0, !PT ;  /* 0x000000ff67a57812 */ /* 0x000fe200078ec0ff */
[----:B--2---:R-:W-:Y:S01]  /*191e0*/  @!P5 HFMA2.BF16_V2 R105, -RZ.H0_H0, RZ.H0_H0, -R2.H0_H0 ;  /* 0x200000ffff69d231 */ /* 0x004fe20000340902 */
[----:B------:R-:W-:Y:S04]  /*191f0*/  PRMT R41, R57, 0x7610, R41 ;  /* 0x0000761039297816 */ /* 0x000fe80000000029 */
[----:B------:R-:W-:Y:S01]  /*19200*/  PRMT R47, R105, 0x7610, R47 ;  /* 0x00007610692f7816 */ /* 0x000fe2000000002f */
[----:B------:R-:W-:Y:S01]  /*19210*/  @!P5 STL.S16 [R1+0x284], R105 ;  /* 0x000284690100d387 */ /* 0x000fe20000100600 */
[----:B------:R-:W-:Y:S01]  /*19220*/  @!P4 PRMT R3, R41, 0x5410, RZ ;  /* 0x000054102903c816 */ /* 0x000fe200000000ff */
[----:B------:R-:W-:Y:S01]  /*19230*/  IMAD.WIDE.U32 R40, R40, -0x326172a9, RZ ;  /* 0xcd9e8d5728287825 */ /* 0x000fe200078e00ff */
[----:B------:R-:W-:Y:S01]  /*19240*/  @!P5 PRMT R2, R47, 0x5410, RZ ;  /* 0x000054102f02d816 */ /* 0x000fe200000000ff */
[----:B------:R1:W-:Y:S01]  /*19250*/  @!P4 STL.S16 [R1+0x280], R57 ;  /* 0x000280390100c387 */ /* 0x0003e20000100600 */
[----:B------:R-:W-:Y:S02]  /*19260*/  ISETP.LE.U32.AND P5, PT, R128, UR8, PT ;  /* 0x0000000880007c0c */ /* 0x000fe4000bfa3070 */
[----:B------:R-:W-:Y:S01]  /*19270*/  ISETP.GT.U32.AND P4, PT, R203, UR8, PT ;  /* 0x00000008cb007c0c */ /* 0x000fe2000bf84070 */
[----:B------:R-:W2:Y:S04]  /*19280*/  LDL.LU R194, [R1+0x364] ;  /* 0x0003640001c27983 */ /* 0x000ea80000300800 */
[----:B------:R3:W4:Y:S04]  /*19290*/  LDL.S16 R98, [R1+0x268] ;  /* 0x0002680001627983 */ /* 0x0007280000100600 */
[----:B------:R3:W3:Y:S04]  /*192a0*/  LDL.S16 R47, [R1+0x264] ;  /* 0x00026400012f7983 */ /* 0x0006e80000100600 */
[----:B------:R-:W2:Y:S04]  /*192b0*/  LDL.LU R170, [R1+0xc] ;  /* 0x00000c0001aa7983 */ /* 0x000ea80000300800 */
[----:B------:R1:W-:Y:S04]  /*192c0*/  STG.E.U16 desc[UR20][R42.64+-0x9e], R3 ;  /* 0xffff62032a007986 */ /* 0x0003e8000c101514 */
[----:B------:R1:W-:Y:S02]  /*192d0*/  STG.E.U16 desc[UR20][R42.64+-0xa0], R2 ;  /* 0xffff60022a007986 */ /* 0x0003e4000c101514 */
[----:B-1----:R-:W-:Y:S05]  /*192e0*/  IMAD.WIDE.U32 R56, R56, -0x2daee0ad, RZ ;  /* 0xd2511f5338387825 */ /* 0x002fea00078e00ff */
[----:B------:R-:W-:Y:S02]  /*192f0*/  LOP3.LUT R38, R38, UR16, R57, 0x96, !PT ;  /* 0x0000001026267c12 */ /* 0x000fe4000f8e9639 */
[----:B------:R-:W-:Y:S02]  /*19300*/  PRMT R3, R168, 0x7610, R3 ;  /* 0x00007610a8037816 */ /* 0x000fe40000000003 */
[----:B------:R-:W-:Y:S01]  /*19310*/  LOP3.LUT R2, R48, UR10, R41, 0x96, !PT ;  /* 0x0000000a30027c12 */ /* 0x000fe2000f8e9629 */
[C---:B------:R-:W-:Y:S04]  /*19320*/  IMAD.WIDE R48, R233.reuse, 0x70, R42 ;  /* 0x00000070e9307825 */ /* 0x040fe800078e022a */
        /* <DEDUP_REMOVED lines=10> */
[----:B------:R-:W-:Y:S01]  /*193d0*/  SHF.R.U32.HI R143, RZ, 0x18, R103 ;  /* 0x00000018ff8f7819 */ /* 0x000fe20000011667 */
[----:B------:R-:W-:Y:S01]  /*193e0*/  IMAD.WIDE R48, R233, -0x70, R48 ;  /* 0xffffff90e9307825 */ /* 0x000fe200078e0230 */
[----:B------:R-:W-:Y:S02]  /*193f0*/  PRMT R115, R226, 0x5410, R173 ;  /* 0x00005410e2737816 */ /* 0x000fe400000000ad */
[----:B------:R-:W-:Y:S01]  /*19400*/  PRMT R119, R83, 0x7632, R119 ;  /* 0x0000763253777816 */ /* 0x000fe20000000077 */
[----:B------:R-:W-:Y:S02]  /*19410*/  @!P5 HFMA2.BF16_V2 R104, -RZ.H0_H0, RZ.H0_H0, -R37.H0_H0 ;  /* 0x200000ffff68d231 */ /* 0x000fe40000340925 */
[----:B------:R-:W-:Y:S03]  /*19420*/  @P4 HFMA2.BF16_V2 R97, -RZ.H0_H0, RZ.H0_H0, -R36.H0_H0 ;  /* 0x200000ffff614231 */ /* 0x000fe60000340924 */
[----:B------:R-:W-:Y:S01]  /*19430*/  PRMT R68, R104, 0x7610, R68 ;  /* 0x0000761068447816 */ /* 0x000fe20000000044 */
[----:B------:R1:W-:Y:S01]  /*19440*/  @!P5 STL.S16 [R1+0x270], R104 ;  /* 0x000270680100d387 */ /* 0x0003e20000100600 */
[----:B------:R-:W-:Y:S03]  /*19450*/  PRMT R39, R97, 0x7610, R39 ;  /* 0x0000761061277816 */ /* 0x000fe60000000027 */
[----:B------:R1:W-:Y:S04]  /*19460*/  @P4 STL.S16 [R1+0x26c], R97 ;  /* 0x00026c6101004387 */ /* 0x0003e80000100600 */
[----:B------:R2:W2:Y:S04]  /*19470*/  LDL.S16 R113, [R1+0x254] ;  /* 0x0002540001717983 */ /* 0x0004a80000100600 */
[----:B-1----:R1:W2:Y:S01]  /*19480*/  LDL.S16 R104, [R1+0x260] ;  /* 0x0002600001687983 */ /* 0x0022a20000100600 */
[----:B------:R-:W-:Y:S02]  /*19490*/  PRMT R97, R37, 0x5410, R36 ;  /* 0x0000541025617816 */ /* 0x000fe40000000024 */
        /* <DEDUP_REMOVED lines=9> */
[C---:B------:R-:W-:Y:S01]  /*19530*/  PRMT R39, R167.reuse, 0x7610, R39 ;  /* 0x00007610a7277816 */ /* 0x040fe20000000027 */
[----:B------:R-:W-:Y:S01]  /*19540*/  UIADD3 UR9, UPT, UPT, UR22, -0x1, URZ ;  /* 0xffffffff16097890 */ /* 0x000fe2000fffe0ff */
[----:B------:R-:W-:Y:S02]  /*19550*/  LOP3.LUT R105, R38, UR11, R43, 0x96, !PT ;  /* 0x0000000b26697c12 */ /* 0x000fe4000f8e962b */
[----:B------:R-:W-:Y:S02]  /*19560*/  PRMT R38, R167, 0x7632, R38 ;  /* 0x00007632a7267816 */ /* 0x000fe40000000026 */
[----:B------:R-:W-:Y:S02]  /*19570*/  PRMT R167, R42, 0x7771, RZ ;  /* 0x000077712aa77816 */ /* 0x000fe400000000ff */
[----:B------:R-:W-:Y:S01]  /*19580*/  UMOV UR22, UR9 ;  /* 0x0000000900167c82 */ /* 0x000fe20008000000 */
[----:B-1----:R-:W-:Y:S04]  /*19590*/  PRMT R37, R103, 0x7632, R37 ;  /* 0x0000763267257816 */ /* 0x002fe80000000025 */
[----:B------:R-:W-:Y:S02]  /*195a0*/  LOP3.LUT R163, R37, 0xff, RZ, 0xc0, !PT ;  /* 0x000000ff25a37812 */ /* 0x000fe400078ec0ff */
[----:B----4-:R-:W-:Y:S01]  /*195b0*/  LOP3.LUT R36, R105, 0xffff, RZ, 0xc0, !PT ;  /* 0x0000ffff69247812 */ /* 0x010fe200078ec0ff */
[----:B------:R-:W-:Y:S02]  /*195c0*/  @P5 HFMA2.BF16_V2 R98, -RZ.H0_H0, RZ.H0_H0, -R3.H0_H0 ;  /* 0x200000ffff625231 */ /* 0x000fe40000340903 */
[----:B---3--:R-:W-:Y:S03]  /*195d0*/  @P4 HFMA2.BF16_V2 R47, -RZ.H0_H0, RZ.H0_H0, -R2.H0_H0 ;  /* 0x200000ffff2f4231 */ /* 0x008fe60000340902 */
[----:B------:R-:W-:Y:S01]  /*195e0*/  PRMT R41, R98, 0x7610, R41 ;  /* 0x0000761062297816 */ /* 0x000fe20000000029 */
[----:B------:R1:W-:Y:S01]  /*195f0*/  @P5 STL.S16 [R1+0x268], R98 ;  /* 0x0002686201005387 */ /* 0x0003e20000100600 */
[----:B------:R-:W-:Y:S03]  /*19600*/  PRMT R40, R47, 0x7610, R40 ;  /* 0x000076102f287816 */ /* 0x000fe60000000028 */
[----:B------:R2:W-:Y:S01]  /*19610*/  @P4 STL.S16 [R1+0x264], R47 ;  /* 0x0002642f01004387 */ /* 0x0005e20000100600 */
[----:B-1----:R-:W-:Y:S02]  /*19620*/  PRMT R98, R3, 0x5410, R2 ;  /* 0x0000541003627816 */ /* 0x002fe40000000002 */
[----:B------:R-:W-:Y:S01]  /*19630*/  @P5 PRMT R3, R41, 0x5410, RZ ;  /* 0x0000541029035816 */ /* 0x000fe200000000ff */
[----:B------:R-:W-:Y:S01]  /*19640*/  IMAD.MOV.U32 R41, RZ, RZ, R214 ;  /* 0x000000ffff297224 */ /* 0x000fe200078e00d6 */
[----:B------:R-:W-:Y:S02]  /*19650*/  ISETP.LE.U32.AND P5, PT, R174, UR8, PT ;  /* 0x00000008ae007c0c */ /* 0x000fe4000bfa3070 */
[----:B------:R-:W-:Y:S01]  /*19660*/  @P4 PRMT R2, R40, 0x5410, RZ ;  /* 0x0000541028024816 */ /* 0x000fe200000000ff */
[----:B------:R1:W-:Y:S01]  /*19670*/  STG.E.U16 desc[UR20][R48.64+-0x90], R3 ;  /* 0xffff700330007986 */ /* 0x0003e2000c101514 */
[----:B------:R-:W-:Y:S01]  /*19680*/  ISETP.LE.U32.AND P4, PT, R165, UR8, PT ;  /* 0x00000008a5007c0c */ /* 0x000fe2000bf83070 */
[----:B------:R3:W4:Y:S01]  /*19690*/  MUFU.EX2 R40, R122 ;  /* 0x0000007a00287308 */ /* 0x0007220000000800 */
[----:B--2---:R-:W-:Y:S01]  /*196a0*/  PRMT R47, R194, 0x5410, R170 ;  /* 0x00005410c22f7816 */ /* 0x004fe200000000aa */
[----:B------:R2:W-:Y:S01]  /*196b0*/  STG.E.U16 desc[UR20][R48.64+-0x8e], R2 ;  /* 0xffff720230007986 */ /* 0x0005e2000c101514 */
[----:B------:R-:W-:Y:S02]  /*196c0*/  SHF.R.U32.HI R170, RZ, 0x8, R36 ;  /* 0x00000008ffaa7819 */ /* 0x000fe40000011624 */
[----:B------:R-:W-:Y:S01]  /*196d0*/  LOP3.LUT R47, R47, 0xff00ff, RZ, 0xc0, !PT ;  /* 0x00ff00ff2f2f7812 */ /* 0x000fe200078ec0ff */
[----:B------:R-:W2:Y:S04]  /*196e0*/  LDL.LU R194, [R1+0x360] ;  /* 0x0003600001c27983 */ /* 0x000ea80000300800 */
[----:B------:R2:W2:Y:S01]  /*196f0*/  LDL.S16 R56, [R1+0x250] ;  /* 0x0002500001387983 */ /* 0x0004a20000100600 */
[----:B---3--:R-:W-:Y:S01]  /*19700*/  PRMT R122, R90, 0x7632, R122 ;  /* 0x000076325a7a7816 */ /* 0x008fe2000000007a */
[----:B----4-:R-:W-:Y:S01]  /*19710*/  FADD.FTZ R36, R40, R106 ;  /* 0x0000006a28247221 */ /* 0x010fe20000010000 */
[----:B-1----:R1:W3:Y:S01]  /*19720*/  MUFU.EX2 R3, R123 ;  /* 0x0000007b00037308 */ /* 0x0022e20000000800 */
[----:B--2---:R-:W-:Y:S01]  /*19730*/  LOP3.LUT R2, R170, 0xffff, RZ, 0xc0, !PT ;  /* 0x0000ffffaa027812 */ /* 0x004fe200078ec0ff */
[----:B------:R-:W-:Y:S05]  /*19740*/  IMAD.WIDE R48, R233, 0x70, R48 ;  /* 0x00000070e9307825 */ /* 0x000fea00078e0230 */
[----:B------:R2:W-:Y:S04]  /*19750*/  STG.E.U16 desc[UR20][R48.64+-0x90], R141 ;  /* 0xffff708d30007986 */ /* 0x0005e8000c101514 */
[----:B------:R4:W-:Y:S01]  /*19760*/  STG.E.U16 desc[UR20][R48.64+-0x8e], R140 ;  /* 0xffff728c30007986 */ /* 0x0009e2000c101514 */
[----:B-1----:R-:W-:Y:S03]  /*19770*/  PRMT R123, R83, 0x7610, R123 ;  /* 0x00007610537b7816 */ /* 0x002fe6000000007b */
[----:B------:R1:W-:Y:S01]  /*19780*/  STG.E.U16 desc[UR20][R198.64+-0x90], R130 ;  /* 0xffff7082c6007986 */ /* 0x0003e2000c101514 */
[C---:B---3--:R-:W-:Y:S01]  /*19790*/  F2FP.BF16.F32.PACK_AB R91, R3.reuse, R40 ;  /* 0x00000028035b723e */ /* 0x048fe200000010ff */
[----:B------:R-:W-:Y:S01]  /*197a0*/  FADD.FTZ R214, R3, R36 ;  /* 0x0000002403d67221 */ /* 0x000fe20000010000 */
[----:B------:R-:W-:Y:S01]  /*197b0*/  LOP3.LUT R3, R41, 0xff, RZ, 0xc0, !PT ;  /* 0x000000ff29037812 */ /* 0x000fe200078ec0ff */
[----:B------:R-:W-:Y:S01]  /*197c0*/  STG.E.U16 desc[UR20][R198.64+-0x8e], R125 ;  /* 0xffff727dc6007986 */ /* 0x000fe2000c101514 */
[----:B--2---:R-:W-:Y:S02]  /*197d0*/  PRMT R141, R42, 0x7773, RZ ;  /* 0x000077732a8d7816 */ /* 0x004fe400000000ff */
[----:B----4-:R-:W-:Y:S01]  /*197e0*/  PRMT R140, R46, 0x7771, RZ ;  /* 0x000077712e8c7816 */ /* 0x010fe200000000ff */
[----:B------:R-:W-:Y:S01]  /*197f0*/  IMAD.WIDE R48, R233, -0x70, R48 ;  /* 0xffffff90e9307825 */ /* 0x000fe200078e0230 */
[----:B-1----:R-:W-:Y:S02]  /*19800*/  LOP3.LUT R130, R52, 0xff, RZ, 0xc0, !PT ;  /* 0x000000ff34827812 */ /* 0x002fe400078ec0ff */
[----:B------:R-:W-:Y:S01]  /*19810*/  PRMT R52, R241, 0x7632, R52 ;  /* 0x00007632f1347816 */ /* 0x000fe20000000034 */
[----:B------:R-:W-:Y:S05]  /*19820*/  @!P5 HFMA2.BF16_V2 R113, -RZ.H0_H0, RZ.H0_H0, -R90.H1_H1 ;  /* 0x200000ffff71d231 */ /* 0x000fea000036095a */
[----:B------:R-:W-:Y:S01]  /*19830*/  PRMT R58, R113, 0x7610, R58 ;  /* 0x00007610713a7816 */ /* 0x000fe2000000003a */
[----:B------:R1:W-:Y:S03]  /*19840*/  @!P5 STL.S16 [R1+0x254], R113 ;  /* 0x000254710100d387 */ /* 0x0003e60000100600 */
[----:B------:R-:W-:Y:S02]  /*19850*/  @!P5 PRMT R122, R58, 0x5410, RZ ;  /* 0x000054103a7ad816 */ /* 0x000fe400000000ff */
[----:B------:R-:W-:Y:S01]  /*19860*/  ISETP.LE.U32.AND P5, PT, R163, UR8, PT ;  /* 0x00000008a3007c0c */ /* 0x000fe2000bfa3070 */
[----:B------:R-:W-:Y:S05]  /*19870*/  @!P4 HFMA2.BF16_V2 R104, -RZ.H0_H0, RZ.H0_H0, -R39.H0_H0 ;  /* 0x200000ffff68c231 */ /* 0x000fea0000340927 */
[----:B------:R-:W-:Y:S01]  /*19880*/  PRMT R57, R104, 0x7610, R57 ;  /* 0x0000761068397816 */ /* 0x000fe20000000039 */
[----:B------:R2:W-:Y:S01]  /*19890*/  @!P4 STL.S16 [R1+0x260], R104 ;  /* 0x000260680100c387 */ /* 0x0005e20000100600 */
[----:B------:R-:W-:Y:S05]  /*198a0*/  @!P3 HFMA2.BF16_V2 R68, -RZ.H0_H0, RZ.H0_H0, -R38.H0_H0 ;  /* 0x200000ffff44b231 */ /* 0x000fea0000340926 */
[----:B------:R-:W-:Y:S01]  /*198b0*/  PRMT R45, R68, 0x7610, R45 ;  /* 0x00007610442d7816 */ /* 0x000fe2000000002d */
[----:B------:R3:W-:Y:S01]  /*198c0*/  @!P3 STL.S16 [R1+0x25c], R68 ;  /* 0x00025c440100b387 */ /* 0x0007e20000100600 */
[----:B-1----:R-:W-:Y:S03]  /*198d0*/  PRMT R113, R172, 0x5410, R139 ;  /* 0x00005410ac717816 */ /* 0x002fe6000000008b */
[----:B------:R1:W4:Y:S04]  /*198e0*/  LDL.S16 R51, [R1+0x258] ;  /* 0x0002580001337983 */ /* 0x0003280000100600 */
[----:B------:R-:W4:Y:S04]  /*198f0*/  LDL.LU R239, [R1+0x34] ;  /* 0x0000340001ef7983 */ /* 0x000f280000300800 */
[----:B------:R-:W4:Y:S01]  /*19900*/  LDL.LU R225, [R1] ;  /* 0x0000000001e17983 */ /* 0x000f220000300800 */
[----:B--2---:R-:W-:Y:S03]  /*19910*/  PRMT R104, R39, 0x5410, R38 ;  /* 0x0000541027687816 */ /* 0x004fe60000000026 */
[----:B------:R-:W2:Y:S01]  /*19920*/  LDL.LU R234, [R1+0x4] ;  /* 0x0000040001ea7983 */ /* 0x000ea20000300800 */
[----:B------:R-:W-:Y:S02]  /*19930*/  @!P3 PRMT R38, R45, 0x5410, RZ ;  /* 0x000054102d26b816 */ /* 0x000fe400000000ff */
[----:B------:R-:W-:Y:S01]  /*19940*/  @!P4 PRMT R39, R57, 0x5410, RZ ;  /* 0x000054103927c816 */ /* 0x000fe200000000ff */
[----:B------:R-:W2:Y:S01]  /*19950*/  LDL.LU R235, [R1+0x18] ;  /* 0x0000180001eb7983 */ /* 0x000ea20000300800 */
[----:B------:R-:W-:Y:S02]  /*19960*/  ISETP.LE.U32.AND P4, PT, R171, UR8, PT ;  /* 0x00000008ab007c0c */ /* 0x000fe4000bf83070 */
[----:B------:R-:W-:Y:S01]  /*19970*/  ISETP.LE.U32.AND P3, PT, R2, UR8, PT ;  /* 0x0000000802007c0c */ /* 0x000fe2000bf63070 */
[----:B---3--:R-:W3:Y:S01]  /*19980*/  LDL.LU R68, [R1+0x10] ;  /* 0x0000100001447983 */ /* 0x008ee20000300800 */
[C---:B------:R-:W-:Y:S03]  /*19990*/  PRMT R2, R0.reuse, 0x7632, R2 ;  /* 0x0000763200027816 */ /* 0x040fe60000000002 */
[----:B------:R-:W3:Y:S01]  /*199a0*/  LDL.LU R236, [R1+0x8] ;  /* 0x0000080001ec7983 */ /* 0x000ee20000300800 */
[----:B------:R-:W-:Y:S03]  /*199b0*/  PRMT R103, R0, 0x5410, R2 ;  /* 0x0000541000677816 */ /* 0x000fe60000000002 */
[----:B------:R1:W3:Y:S04]  /*199c0*/  LDL.S16 R58, [R1+0x230] ;  /* 0x00023000013a7983 */ /* 0x0002e80000100600 */
[----:B------:R1:W3:Y:S04]  /*199d0*/  LDL.S16 R45, [R1+0x234] ;  /* 0x00023400012d7983 */ /* 0x0002e80000100600 */
[----:B------:R-:W-:Y:S04]  /*199e0*/  STG.E.U16 desc[UR20][R196.64+-0x80], R39 ;  /* 0xffff8027c4007986 */ /* 0x000fe8000c101514 */
[----:B------:R-:W3:Y:S04]  /*199f0*/  LDL.LU R230, [R1+0xbc] ;  /* 0x0000bc0001e67983 */ /* 0x000ee80000300800 */
[----:B------:R1:W-:Y:S02]  /*19a00*/  STG.E.U16 desc[UR20][R196.64+-0x7e], R38 ;  /* 0xffff8226c4007986 */ /* 0x0003e4000c101514 */
[----:B-1----:R-:W-:Y:S02]  /*19a10*/  PRMT R38, R3, 0x5410, R102 ;  /* 0x0000541003267816 */ /* 0x002fe40000000066 */
[----:B------:R-:W-:Y:S01]  /*19a20*/  PRMT R3, R240, 0x7610, R3 ;  /* 0x00007610f0037816 */ /* 0x000fe20000000003 */
[--C-:B------:R-:W-:Y:S05]  /*19a30*/  @!P4 HFMA2.BF16_V2 R56, -RZ.H0_H0, RZ.H0_H0, -R83.reuse.H0_H0 ;  /* 0x200000ffff38c231 */ /* 0x100fea0000340953 */
[----:B------:R-:W-:Y:S01]  /*19a40*/  PRMT R37, R56, 0x7610, R37 ;  /* 0x0000761038257816 */ /* 0x000fe20000000025 */
[----:B------:R3:W-:Y:S03]  /*19a50*/  @!P4 STL.S16 [R1+0x250], R56 ;  /* 0x000250380100c387 */ /* 0x0007e60000100600 */
[----:B------:R-:W-:Y:S02]  /*19a60*/  @!P4 PRMT R123, R37, 0x5410, RZ ;  /* 0x00005410257bc816 */ /* 0x000fe400000000ff */
[----:B------:R-:W-:Y:S02]  /*19a70*/  ISETP.GT.U32.AND P4, PT, R201, UR8, PT ;  /* 0x00000008c9007c0c */ /* 0x000fe4000bf84070 */
[----:B------:R-:W-:Y:S01]  /*19a80*/  PRMT R37, R169, 0x5410, R195 ;  /* 0x00005410a9257816 */ /* 0x000fe200000000c3 */
[----:B----4-:R-:W-:Y:S05]  /*19a90*/  @!P5 HFMA2.BF16_V2 R51, -RZ.H0_H0, RZ.H0_H0, -R0.H0_H0 ;  /* 0x200000ffff33d231 */ /* 0x010fea0000340900 */
[----:B------:R-:W-:Y:S01]  /*19aa0*/  PRMT R36, R51, 0x7610, R36 ;  /* 0x0000761033247816 */ /* 0x000fe20000000024 */
[----:B------:R1:W-:Y:S01]  /*19ab0*/  @!P5 STL.S16 [R1+0x258], R51 ;  /* 0x000258330100d387 */ /* 0x0003e20000100600 */
[----:B------:R-:W-:Y:S02]  /*19ac0*/  PRMT R57, R225, 0x5410, R239 ;  /* 0x00005410e1397816 */ /* 0x000fe400000000ef */
[----:B------:R-:W-:Y:S01]  /*19ad0*/  @!P5 PRMT R0, R36, 0x5410, RZ ;  /* 0x000054102400d816 */ /* 0x000fe200000000ff */
[----:B------:R-:W4:Y:S01]  /*19ae0*/  LDL.LU R139, [R1+0x35c] ;  /* 0x00035c00018b7983 */ /* 0x000f220000300800 */
[----:B------:R-:W-:Y:S02]  /*19af0*/  ISETP.LE.U32.AND P5, PT, R143, UR8, PT ;  /* 0x000000088f007c0c */ /* 0x000fe4000bfa3070 */
[----:B--2---:R-:W-:Y:S01]  /*19b00*/  PRMT R36, R192, 0x5410, R234 ;  /* 0x00005410c0247816 */ /* 0x004fe200000000ea */
[----:B------:R-:W2:Y:S04]  /*19b10*/  LDL.LU R172, [R1+0x358] ;  /* 0x0003580001ac7983 */ /* 0x000ea80000300800 */
[----:B------:R-:W4:Y:S04]  /*19b20*/  LDL.LU R173, [R1+0x354] ;  /* 0x0003540001ad7983 */ /* 0x000f280000300800 */
[----:B------:R2:W2:Y:S01]  /*19b30*/  LDL.S16 R39, [R1+0x22c] ;  /* 0x00022c0001277983 */ /* 0x0004a20000100600 */
[----:B---3--:R-:W-:Y:S03]  /*19b40*/  PRMT R56, R194, 0x5410, R236 ;  /* 0x00005410c2387816 */ /* 0x008fe600000000ec */
[----:B------:R-:W3:Y:S01]  /*19b50*/  LDL.LU R194, [R1+0x350] ;  /* 0x0003500001c27983 */ /* 0x000ee20000300800 */
[----:B------:R-:W-:Y:S01]  /*19b60*/  @P4 HFMA2.BF16_V2 R58, -RZ.H0_H0, RZ.H0_H0, -R83.H1_H1 ;  /* 0x200000ffff3a4231 */ /* 0x000fe20000360953 */
[----:B-1----:R-:W-:Y:S02]  /*19b70*/  PRMT R51, R68, 0x5410, R235 ;  /* 0x0000541044337816 */ /* 0x002fe400000000eb */
[----:B------:R1:W-:Y:S01]  /*19b80*/  STG.E.U16 desc[UR20][R48.64+-0x80], R0 ;  /* 0xffff800030007986 */ /* 0x0003e2000c101514 */
[----:B------:R-:W-:Y:S01]  /*19b90*/  @!P5 HFMA2.BF16_V2 R45, -RZ.H0_H0, RZ.H0_H0, -R2.H0_H0 ;  /* 0x200000ffff2dd231 */ /* 0x000fe20000340902 */
[----:B------:R-:W-:Y:S02]  /*19ba0*/  PRMT R102, R58, 0x7610, R102 ;  /* 0x000076103a667816 */ /* 0x000fe40000000066 */
[----:B------:R1:W-:Y:S02]  /*19bb0*/  @P4 STL.S16 [R1+0x230], R58 ;  /* 0x0002303a01004387 */ /* 0x0003e40000100600 */
[----:B------:R-:W-:Y:S02]  /*19bc0*/  PRMT R40, R45, 0x7610, R40 ;  /* 0x000076102d287816 */ /* 0x000fe40000000028 */
[----:B------:R-:W-:Y:S01]  /*19bd0*/  @P4 PRMT R119, R102, 0x5410, RZ ;  /* 0x0000541066774816 */ /* 0x000fe200000000ff */
[----:B------:R1:W-:Y:S01]  /*19be0*/  @!P5 STL.S16 [R1+0x234], R45 ;  /* 0x0002342d0100d387 */ /* 0x0003e20000100600 */
[----:B------:R-:W-:Y:S02]  /*19bf0*/  @!P5 PRMT R2, R40, 0x5410, RZ ;  /* 0x000054102802d816 */ /* 0x000fe400000000ff */
[----:B------:R-:W-:Y:S02]  /*19c00*/  ISETP.LE.U32.AND P5, PT, R130, UR8, PT ;  /* 0x0000000882007c0c */ /* 0x000fe4000bfa3070 */
[----:B------:R-:W-:Y:S01]  /*19c10*/  ISETP.GT.U32.AND P4, PT, R180, UR8, PT ;  /* 0x00000008b4007c0c */ /* 0x000fe2000bf84070 */
[----:B------:R1:W-:Y:S02]  /*19c20*/  STG.E.U16 desc[UR20][R48.64+-0x7e], R2 ;  /* 0xffff820230007986 */ /* 0x0003e4000c101514 */
[----:B-1----:R-:W-:Y:S01]  /*19c30*/  PRMT R0, R241, 0x7610, R0 ;  /* 0x00007610f1007816 */ /* 0x002fe20000000000 */
[----:B------:R1:W1:Y:S03]  /*19c40*/  MUFU.EX2 R58, R211 ;  /* 0x000000d3003a7308 */ /* 0x0002660000000800 */
[----:B------:R-:W-:Y:S07]  /*19c50*/  PRMT R102, R0, 0x5410, R52 ;  /* 0x0000541000667816 */ /* 0x000fee0000000034 */
[----:B------:R-:W1:Y:S01]  /*19c60*/  MUFU.EX2 R45, R230 ;  /* 0x000000e6002d7308 */ /* 0x000e620000000800 */
[----:B------:R-:W-:Y:S01]  /*19c70*/  PRMT R2, R240, 0x7632, R2 ;  /* 0x00007632f0027816 */ /* 0x000fe20000000002 */
[----:B-1----:R-:W4:Y:S01]  /*19c80*/  LDL.LU R211, [R1+0x34c] ;  /* 0x00034c0001d37983 */ /* 0x002f220000300800 */
[----:B------:R-:W-:Y:S01]  /*19c90*/  FADD.FTZ R46, R58, R107 ;  /* 0x0000006b3a2e7221 */ /* 0x000fe20000010000 */
[----:B------:R-:W-:Y:S02]  /*19ca0*/  IMAD.WIDE R106, R233, 0x70, R48 ;  /* 0x00000070e96a7825 */ /* 0x000fe400078e0230 */
[----:B------:R1:W4:Y:S01]  /*19cb0*/  LDL.S16 R121, [R1+0x218] ;  /* 0x0002180001797983 */ /* 0x0003220000100600 */
[C---:B------:R-:W-:Y:S03]  /*19cc0*/  F2FP.BF16.F32.PACK_AB R169, R45.reuse, R58 ;  /* 0x0000003a2da9723e */ /* 0x040fe600000010ff */
[----:B------:R1:W4:Y:S01]  /*19cd0*/  LDL.S16 R118, [R1+0x214] ;  /* 0x0002140001767983 */ /* 0x0003220000100600 */
[----:B------:R-:W-:Y:S01]  /*19ce0*/  PRMT R58, R224, 0x5410, R135 ;  /* 0x00005410e03a7816 */ /* 0x000fe20000000087 */
[----:B------:R-:W-:Y:S02]  /*19cf0*/  FADD.FTZ R45, R45, R46 ;  /* 0x0000002e2d2d7221 */ /* 0x000fe40000010000 */
[----:B------:R-:W-:Y:S04]  /*19d00*/  STG.E.U16 desc[UR20][R106.64+-0x80], R129 ;  /* 0xffff80816a007986 */ /* 0x000fe8000c101514 */
[----:B------:R1:W-:Y:S04]  /*19d10*/  STG.E.U16 desc[UR20][R106.64+-0x7e], R145 ;  /* 0xffff82916a007986 */ /* 0x0003e8000c101514 */
[----:B------:R-:W-:Y:S04]  /*19d20*/  STG.E.U16 desc[UR20][R198.64+-0x80], R151 ;  /* 0xffff8097c6007986 */ /* 0x000fe8000c101514 */
[----:B------:R-:W-:Y:S01]  /*19d30*/  STG.E.U16 desc[UR20][R198.64+-0x7e], R148 ;  /* 0xffff8294c6007986 */ /* 0x000fe2000c101514 */
[----:B-1----:R-:W-:Y:S04]  /*19d40*/  IMAD.WIDE R106, R233, -0x70, R106 ;  /* 0xffffff90e96a7825 */ /* 0x002fe800078e026a */
[----:B--2---:R-:W-:Y:S02]  /*19d50*/  @!P5 HFMA2.BF16_V2 R39, -RZ.H0_H0, RZ.H0_H0, -R0.H0_H0 ;  /* 0x200000ffff27d231 */ /* 0x004fe40000340900 */
[C---:B---3--:R-:W-:Y:S03]  /*19d60*/  VIADD R120, R194.reuse, 0x4000 ;  /* 0x00004000c2787836 */ /* 0x048fe60000000000 */
[----:B------:R-:W-:Y:S01]  /*19d70*/  PRMT R125, R39, 0x7610, R125 ;  /* 0x00007610277d7816 */ /* 0x000fe2000000007d */
[----:B------:R1:W-:Y:S01]  /*19d80*/  @!P5 STL.S16 [R1+0x22c], R39 ;  /* 0x00022c270100d387 */ /* 0x0003e20000100600 */
[----:B------:R-:W-:Y:S02]  /*19d90*/  VIADD R68, R194, 0x4020 ;  /* 0x00004020c2447836 */ /* 0x000fe40000000000 */
[----:B------:R-:W-:Y:S01]  /*19da0*/  @!P5 PRMT R0, R125, 0x5410, RZ ;  /* 0x000054107d00d816 */ /* 0x000fe200000000ff */
[----:B------:R-:W-:Y:S01]  /*19db0*/  STL [R1+0x304], R45 ;  /* 0x0003042d01007387 */ /* 0x000fe20000100800 */
[----:B------:R-:W-:Y:S01]  /*19dc0*/  ISETP.GT.U32.AND P5, PT, R114, UR8, PT ;  /* 0x0000000872007c0c */ /* 0x000fe2000bfa4070 */
[----:B------:R-:W-:Y:S01]  /*19dd0*/  @P0 VIADD R68, R120, 0xffffffe0 ;  /* 0xffffffe078440836 */ /* 0x000fe20000000000 */
[----:B------:R-:W-:Y:S01]  /*19de0*/  PRMT R125, R237, 0x5410, R229 ;  /* 0x00005410ed7d7816 */ /* 0x000fe200000000e5 */
[----:B------:R-:W2:Y:S04]  /*19df0*/  LDL.LU R230, [R1+0x30] ;  /* 0x0000300001e67983 */ /* 0x000ea80000300800 */
[----:B------:R3:W3:Y:S04]  /*19e00*/  LDL.S16 R120, [R1+0x1e4] ;  /* 0x0001e40001787983 */ /* 0x0006e80000100600 */
[----:B------:R-:W4:Y:S04]  /*19e10*/  LDSM.16.MT88.4 R40, [R194+0x4000] ;  /* 0x00400000c228783b */ /* 0x000f280000004200 */
[----:B------:R4:W-:Y:S01]  /*19e20*/  STG.E.U16 desc[UR20][R196.64+-0x70], R0 ;  /* 0xffff9000c4007986 */ /* 0x0009e2000c101514 */
[----:B-1----:R-:W-:Y:S02]  /*19e30*/  LOP3.LUT R39, R101, 0xff00ff, RZ, 0xc0, !PT ;  /* 0x00ff00ff65277812 */ /* 0x002fe400078ec0ff */
[----:B----4-:R-:W-:Y:S02]  /*19e40*/  PRMT R0, R60, 0x7632, R0 ;  /* 0x000076323c007816 */ /* 0x010fe40000000000 */
[--C-:B------:R-:W-:Y:S02]  /*19e50*/  HSET2.LE.AND R37, R37, R211.reuse, PT ;  /* 0x000000d325257233 */ /* 0x100fe40003803000 */
[--C-:B------:R-:W-:Y:S02]  /*19e60*/  HSET2.LE.AND R45, R56, R211.reuse, PT ;  /* 0x000000d3382d7233 */ /* 0x100fe40003803000 */
[--C-:B------:R-:W-:Y:S01]  /*19e70*/  HSET2.LE.AND R36, R36, R211.reuse, PT ;  /* 0x000000d324247233 */ /* 0x100fe20003803000 */
[----:B------:R-:W-:Y:S01]  /*19e80*/  @P4 HFMA2.BF16_V2 R121, -RZ.H0_H0, RZ.H0_H0, -R52.H0_H0 ;  /* 0x200000ffff794231 */ /* 0x000fe20000340934 */
[----:B------:R-:W-:Y:S02]  /*19e90*/  LOP3.LUT R37, R73, R37, RZ, 0xc0, !PT ;  /* 0x0000002549257212 */ /* 0x000fe400078ec0ff */
[----:B------:R-:W-:Y:S01]  /*19ea0*/  HSET2.LE.AND R46, R57, R211, PT ;  /* 0x000000d3392e7233 */ /* 0x000fe20003803000 */
[----:B------:R1:W4:Y:S01]  /*19eb0*/  LDL.S16 R73, [R1+0x1e8] ;  /* 0x0001e80001497983 */ /* 0x0003220000100600 */
[----:B------:R-:W-:Y:S01]  /*19ec0*/  LOP3.LUT R36, R74, R36, RZ, 0xc0, !PT ;  /* 0x000000244a247212 */ /* 0x000fe200078ec0ff */
[----:B------:R-:W-:Y:S01]  /*19ed0*/  @P5 HFMA2.BF16_V2 R118, -RZ.H0_H0, RZ.H0_H0, -R3.H0_H0 ;  /* 0x200000ffff765231 */ /* 0x000fe20000340903 */
[----:B------:R-:W-:Y:S01]  /*19ee0*/  PRMT R74, R3, 0x5410, R2 ;  /* 0x00005410034a7816 */ /* 0x000fe20000000002 */
[----:B------:R-:W-:Y:S01]  /*19ef0*/  @P4 STL.S16 [R1+0x218], R121 ;  /* 0x0002187901004387 */ /* 0x000fe20000100600 */
[----:B------:R-:W-:Y:S02]  /*19f00*/  PRMT R57, R121, 0x7610, R57 ;  /* 0x0000761079397816 */ /* 0x000fe40000000039 */
[----:B------:R-:W-:Y:S01]  /*19f10*/  PRMT R56, R118, 0x7610, R56 ;  /* 0x0000761076387816 */ /* 0x000fe20000000038 */
[----:B------:R1:W-:Y:S01]  /*19f20*/  @P5 STL.S16 [R1+0x214], R118 ;  /* 0x0002147601005387 */ /* 0x0003e20000100600 */
[----:B------:R-:W-:Y:S02]  /*19f30*/  @P4 PRMT R52, R57, 0x5410, RZ ;  /* 0x0000541039344816 */ /* 0x000fe400000000ff */
[----:B------:R-:W-:Y:S02]  /*19f40*/  @P5 PRMT R3, R56, 0x5410, RZ ;  /* 0x0000541038035816 */ /* 0x000fe400000000ff */
[----:B------:R-:W-:Y:S01]  /*19f50*/  ISETP.GT.U32.AND P4, PT, R187, UR8, PT ;  /* 0x00000008bb007c0c */ /* 0x000fe2000bf84070 */
[----:B------:R-:W-:Y:S01]  /*19f60*/  STG.E.U16 desc[UR20][R196.64+-0x6e], R52 ;  /* 0xffff9234c4007986 */ /* 0x000fe2000c101514 */
[--C-:B------:R-:W-:Y:S02]  /*19f70*/  HSET2.LE.AND R38, R38, R211.reuse, PT ;  /* 0x000000d326267233 */ /* 0x100fe40003803000 */
[--C-:B------:R-:W-:Y:S01]  /*19f80*/  HSET2.LE.AND R39, R39, R211.reuse, PT ;  /* 0x000000d327277233 */ /* 0x100fe20003803000 */
[----:B------:R1:W-:Y:S01]  /*19f90*/  STG.E.U16 desc[UR20][R106.64+-0x70], R3 ;  /* 0xffff90036a007986 */ /* 0x0003e2000c101514 */
[--C-:B------:R-:W-:Y:S02]  /*19fa0*/  HSET2.LE.AND R47, R47, R211.reuse, PT ;  /* 0x000000d32f2f7233 */ /* 0x100fe40003803000 */
[----:B------:R-:W-:Y:S02]  /*19fb0*/  LOP3.LUT R38, R50, R38, RZ, 0xc0, !PT ;  /* 0x0000002632267212 */ /* 0x000fe400078ec0ff */
[----:B------:R-:W-:Y:S02]  /*19fc0*/  LOP3.LUT R39, R44, R39, RZ, 0xc0, !PT ;  /* 0x000000272c277212 */ /* 0x000fe400078ec0ff */
[--C-:B------:R-:W-:Y:S02]  /*19fd0*/  HSET2.LE.AND R44, R51, R211.reuse, PT ;  /* 0x000000d3332c7233 */ /* 0x100fe40003803000 */
[----:B------:R-:W-:Y:S01]  /*19fe0*/  ISETP.GT.U32.AND P5, PT, R111, UR8, PT ;  /* 0x000000086f007c0c */ /* 0x000fe2000bfa4070 */
[----:B------:R-:W1:Y:S01]  /*19ff0*/  LDSM.16.MT88.4 R48, [R68] ;  /* 0x000000004430783b */ /* 0x000e620000004200 */
[----:B------:R-:W-:Y:S01]  /*1a000*/  LOP3.LUT R45, R172, R45, RZ, 0xc0, !PT ;  /* 0x0000002dac2d7212 */ /* 0x000fe200078ec0ff */
[-C--:B------:R-:W-:Y:S05]  /*1a010*/  HMMA.16816.F32.BF16 R4, R36, R40.reuse, R4 ;  /* 0x000000282404723c */ /* 0x080fea0000041804 */
[----:B-1----:R-:W-:Y:S02]  /*1a020*/  PRMT R118, R124, 0x5410, R133 ;  /* 0x000054107c767816 */ /* 0x002fe40000000085 */
[----:B------:R-:W-:Y:S01]  /*1a030*/  LOP3.LUT R44, R173, R44, RZ, 0xc0, !PT ;  /* 0x0000002cad2c7212 */ /* 0x000fe200078ec0ff */
[----:B------:R-:W4:Y:S01]  /*1a040*/  LDL.LU R133, [R1+0x348] ;  /* 0x0003480001857983 */ /* 0x000f220000300800 */
[----:B------:R-:W-:Y:S02]  /*1a050*/  LOP3.LUT R46, R139, R46, RZ, 0xc0, !PT ;  /* 0x0000002e8b2e7212 */ /* 0x000fe400078ec0ff */
[----:B------:R-:W-:Y:S01]  /*1a060*/  LOP3.LUT R47, R138, R47, RZ, 0xc0, !PT ;  /* 0x0000002f8a2f7212 */ /* 0x000fe200078ec0ff */
[----:B------:R-:W4:Y:S01]  /*1a070*/  LDL.LU R124, [R1+0x344] ;  /* 0x00034400017c7983 */ /* 0x000f220000300800 */
[C---:B------:R-:W-:Y:S02]  /*1a080*/  LOP3.LUT R138, R59.reuse, 0xff, RZ, 0xc0, !PT ;  /* 0x000000ff3b8a7812 */ /* 0x040fe400078ec0ff */
[----:B------:R-:W-:Y:S01]  /*1a090*/  PRMT R3, R59, 0x7632, R3 ;  /* 0x000076323b037816 */ /* 0x000fe20000000003 */
[----:B------:R-:W4:Y:S01]  /*1a0a0*/  LDL.LU R135, [R1+0x340] ;  /* 0x0003400001877983 */ /* 0x000f220000300800 */
[----:B------:R-:W-:Y:S01]  /*1a0b0*/  PRMT R139, R114, 0x5410, R111 ;  /* 0x00005410728b7816 */ /* 0x000fe2000000006f */
[C---:B------:R-:W-:Y:S02]  /*1a0c0*/  HMMA.16816.F32.BF16 R8, R44.reuse, R40, R8 ;  /* 0x000000282c08723c */ /* 0x040fe40000041808 */
[----:B------:R-:W4:Y:S02]  /*1a0d0*/  LDL.LU R134, [R1+0x33c] ;  /* 0x00033c0001867983 */ /* 0x000f240000300800 */
[----:B------:R-:W-:Y:S01]  /*1a0e0*/  LOP3.LUT R132, R3, 0xff, RZ, 0xc0, !PT ;  /* 0x000000ff03847812 */ /* 0x000fe200078ec0ff */
[--C-:B------:R-:W-:Y:S01]  /*1a0f0*/  IMAD.MOV.U32 R40, RZ, RZ, R61.reuse ;  /* 0x000000ffff287224 */ /* 0x100fe200078e003d */
[----:B------:R-:W-:Y:S02]  /*1a100*/  PRMT R61, R62, 0x7632, R61 ;  /* 0x000076323e3d7816 */ /* 0x000fe4000000003d */
[----:B------:R-:W-:Y:S01]  /*1a110*/  PRMT R111, R85, 0x7610, R111 ;  /* 0x00007610556f7816 */ /* 0x000fe2000000006f */
[-C--:B------:R-:W-:Y:S03]  /*1a120*/  HMMA.16816.F32.BF16 R12, R44, R42.reuse, R12 ;  /* 0x0000002a2c0c723c */ /* 0x080fe6000004180c */
[--C-:B------:R-:W-:Y:S02]  /*1a130*/  HSET2.LE.AND R58, R58, R211.reuse, PT ;  /* 0x000000d33a3a7233 */ /* 0x100fe40003803000 */
[----:B------:R-:W-:Y:S02]  /*1a140*/  PRMT R57, R189, 0x5410, R193 ;  /* 0x00005410bd397816 */ /* 0x000fe400000000c1 */
[----:B------:R-:W-:Y:S01]  /*1a150*/  PRMT R114, R87, 0x7610, R114 ;  /* 0x0000761057727816 */ /* 0x000fe20000000072 */
[C---:B------:R-:W-:Y:S04]  /*1a160*/  HMMA.16816.F32.BF16 R16, R36.reuse, R42, R16 ;  /* 0x0000002a2410723c */ /* 0x040fe80000041810 */
[--C-:B------:R-:W-:Y:S01]  /*1a170*/  HSET2.LE.AND R57, R57, R211.reuse, PT ;  /* 0x000000d339397233 */ /* 0x100fe20003803000 */
[----:B------:R-:W-:Y:S03]  /*1a180*/  IMAD.MOV.U32 R42, RZ, RZ, R55 ;  /* 0x000000ffff2a7224 */ /* 0x000fe600078e0037 */
[-C--:B------:R-:W-:Y:S03]  /*1a190*/  HMMA.16816.F32.BF16 R20, R36, R48.reuse, R20 ;  /* 0x000000302414723c */ /* 0x080fe60000041814 */
[----:B------:R-:W-:Y:S02]  /*1a1a0*/  LOP3.LUT R58, R42, R58, RZ, 0xc0, !PT ;  /* 0x0000003a2a3a7212 */ /* 0x000fe400078ec0ff */
[----:B------:R-:W-:Y:S03]  /*1a1b0*/  HSET2.LE.AND R42, R108, R211, PT ;  /* 0x000000d36c2a7233 */ /* 0x000fe60003803000 */
[C---:B------:R-:W-:Y:S04]  /*1a1c0*/  HMMA.16816.F32.BF16 R24, R44.reuse, R48, R24 ;  /* 0x000000302c18723c */ /* 0x040fe80000041818 */
[----:B------:R-:W-:Y:S04]  /*1a1d0*/  LOP3.LUT R42, R81, R42, RZ, 0xc0, !PT ;  /* 0x0000002a512a7212 */ /* 0x000fe800078ec0ff */
[-C--:B------:R-:W-:Y:S03]  /*1a1e0*/  HMMA.16816.F32.BF16 R28, R44, R50.reuse, R28 ;  /* 0x000000322c1c723c */ /* 0x080fe6000004181c */
[----:B------:R-:W-:Y:S05]  /*1a1f0*/  IMAD.WIDE R44, R233, 0x70, R106 ;  /* 0x00000070e92c7825 */ /* 0x000fea00078e026a */
[----:B------:R-:W-:Y:S01]  /*1a200*/  HMMA.16816.F32.BF16 R32, R36, R50, R32 ;  /* 0x000000322420723c */ /* 0x000fe20000041820 */
[----:B------:R-:W-:Y:S03]  /*1a210*/  LDSM.16.MT88.4 R36, [R68+0x400] ;  /* 0x000400004424783b */ /* 0x000fe60000004200 */
[----:B--2---:R-:W-:Y:S02]  /*1a220*/  PRMT R56, R232, 0x5410, R230 ;  /* 0x00005410e8387816 */ /* 0x004fe400000000e6 */
[----:B------:R-:W2:Y:S01]  /*1a230*/  LDL.LU R232, [R1+0x338] ;  /* 0x0003380001e87983 */ /* 0x000ea20000300800 */
[----:B---3--:R-:W-:Y:S02]  /*1a240*/  @P4 HFMA2.BF16_V2 R120, -RZ.H0_H0, RZ.H0_H0, -R85.H0_H0 ;  /* 0x200000ffff784231 */ /* 0x008fe40000340955 */
[--C-:B------:R-:W-:Y:S01]  /*1a250*/  HSET2.LE.AND R56, R56, R211.reuse, PT ;  /* 0x000000d338387233 */ /* 0x100fe20003803000 */
[----:B------:R1:W3:Y:S02]  /*1a260*/  LDL.S16 R129, [R1+0x1c0] ;  /* 0x0001c00001817983 */ /* 0x0002e40000100600 */
[----:B------:R-:W-:Y:S02]  /*1a270*/  PRMT R101, R120, 0x7610, R101 ;  /* 0x0000761078657816 */ /* 0x000fe40000000065 */
[----:B------:R1:W-:Y:S01]  /*1a280*/  @P4 STL.S16 [R1+0x1e4], R120 ;  /* 0x0001e47801004387 */ /* 0x0003e20000100600 */
[----:B------:R-:W-:Y:S02]  /*1a290*/  LOP3.LUT R56, R40, R56, RZ, 0xc0, !PT ;  /* 0x0000003828387212 */ /* 0x000fe400078ec0ff */
[----:B------:R-:W-:Y:S02]  /*1a2a0*/  @P4 PRMT R111, R101, 0x5410, RZ ;  /* 0x00005410656f4816 */ /* 0x000fe400000000ff */
[----:B------:R-:W-:Y:S02]  /*1a2b0*/  ISETP.LE.U32.AND P4, PT, R132, UR8, PT ;  /* 0x0000000884007c0c */ /* 0x000fe4000bf83070 */
[----:B------:R-:W-:Y:S01]  /*1a2c0*/  PRMT R101, R62, 0x5410, R61 ;  /* 0x000054103e657816 */ /* 0x000fe2000000003d */
[----:B----4-:R-:W-:Y:S05]  /*1a2d0*/  @P5 HFMA2.BF16_V2 R73, -RZ.H0_H0, RZ.H0_H0, -R2.H0_H0 ;  /* 0x200000ffff495231 */ /* 0x010fea0000340902 */
[----:B------:R-:W-:Y:S01]  /*1a2e0*/  PRMT R41, R73, 0x7610, R41 ;  /* 0x0000761049297816 */ /* 0x000fe20000000029 */
[----:B------:R4:W-:Y:S03]  /*1a2f0*/  @P5 STL.S16 [R1+0x1e8], R73 ;  /* 0x0001e84901005387 */ /* 0x0009e60000100600 */
[----:B------:R-:W-:Y:S01]  /*1a300*/  @P5 PRMT R2, R41, 0x5410, RZ ;  /* 0x0000541029025816 */ /* 0x000fe200000000ff */
[----:B------:R2:W2:Y:S01]  /*1a310*/  LDL.S16 R121, [R1+0x1bc] ;  /* 0x0001bc0001797983 */ /* 0x0004a20000100600 */
[----:B------:R-:W-:Y:S01]  /*1a320*/  ISETP.LE.U32.AND P5, PT, R138, UR8, PT ;  /* 0x000000088a007c0c */ /* 0x000fe2000bfa3070 */
[----:B------:R-:W-:Y:S02]  /*1a330*/  IMAD.MOV.U32 R41, RZ, RZ, R53 ;  /* 0x000000ffff297224 */ /* 0x000fe400078e0035 */
[----:B------:R2:W2:Y:S04]  /*1a340*/  LDL.S16 R43, [R1+0x1b8] ;  /* 0x0001b800012b7983 */ /* 0x0004a80000100600 */
[----:B-1----:R1:W2:Y:S04]  /*1a350*/  LDL.S16 R120, [R1+0x1a4] ;  /* 0x0001a40001787983 */ /* 0x0022a80000100600 */
[----:B------:R1:W-:Y:S04]  /*1a360*/  STG.E.U16 desc[UR20][R106.64+-0x6e], R2 ;  /* 0xffff92026a007986 */ /* 0x0003e8000c101514 */
[----:B------:R-:W-:Y:S04]  /*1a370*/  STG.E.U16 desc[UR20][R44.64+-0x70], R153 ;  /* 0xffff90992c007986 */ /* 0x000fe8000c101514 */
[----:B------:R-:W-:Y:S01]  /*1a380*/  STG.E.U16 desc[UR20][R44.64+-0x6e], R155 ;  /* 0xffff929b2c007986 */ /* 0x000fe2000c101514 */
[----:B----4-:R-:W-:Y:S03]  /*1a390*/  IMAD.MOV.U32 R73, RZ, RZ, R54 ;  /* 0x000000ffff497224 */ /* 0x010fe600078e0036 */
[----:B------:R-:W4:Y:S02]  /*1a3a0*/  LDSM.16.MT88.4 R52, [R194+0x4400] ;  /* 0x00440000c234783b */ /* 0x000f240000004200 */
[----:B------:R-:W-:Y:S02]  /*1a3b0*/  LOP3.LUT R57, R73, R57, RZ, 0xc0, !PT ;  /* 0x0000003949397212 */ /* 0x000fe400078ec0ff */
[----:B------:R-:W-:Y:S01]  /*1a3c0*/  STG.E.U16 desc[UR20][R198.64+-0x70], R159 ;  /* 0xffff909fc6007986 */ /* 0x000fe2000c101514 */
[----:B------:R-:W-:Y:S03]  /*1a3d0*/  MUFU.EX2 R133, R133 ;  /* 0x0000008500857308 */ /* 0x000fe60000000800 */
[----:B------:R-:W-:Y:S01]  /*1a3e0*/  STG.E.U16 desc[UR20][R198.64+-0x6e], R161 ;  /* 0xffff92a1c6007986 */ /* 0x000fe2000c101514 */
[----:B-1----:R-:W-:Y:S06]  /*1a3f0*/  LOP3.LUT R2, R113, 0xff00ff, RZ, 0xc0, !PT ;  /* 0x00ff00ff71027812 */ /* 0x002fec00078ec0ff */
[----:B------:R-:W1:Y:S01]  /*1a400*/  MUFU.EX2 R3, R134 ;  /* 0x0000008600037308 */ /* 0x000e620000000800 */
[----:B------:R-:W-:Y:S02]  /*1a410*/  PRMT R107, R149, 0x5410, R137 ;  /* 0x00005410956b7816 */ /* 0x000fe40000000089 */
[----:B------:R-:W-:Y:S02]  /*1a420*/  PRMT R113, R88, 0x7632, R113 ;  /* 0x0000763258717816 */ /* 0x000fe40000000071 */
[----:B------:R-:W-:Y:S01]  /*1a430*/  PRMT R106, R152, 0x5410, R213 ;  /* 0x00005410986a7816 */ /* 0x000fe200000000d5 */
[----:B-1----:R-:W-:Y:S01]  /*1a440*/  FADD.FTZ R46, R3, R221 ;  /* 0x000000dd032e7221 */ /* 0x002fe20000010000 */
[----:B---3--:R-:W-:Y:S05]  /*1a450*/  @!P5 HFMA2.BF16_V2 R129, -RZ.H0_H0, RZ.H0_H0, -R62.H0_H0 ;  /* 0x200000ffff81d231 */ /* 0x008fea000034093e */
[----:B------:R-:W-:Y:S01]  /*1a460*/  PRMT R40, R129, 0x7610, R40 ;  /* 0x0000761081287816 */ /* 0x000fe20000000028 */
[----:B------:R1:W-:Y:S03]  /*1a470*/  @!P5 STL.S16 [R1+0x1c0], R129 ;  /* 0x0001c0810100d387 */ /* 0x0003e60000100600 */
[----:B------:R-:W-:Y:S01]  /*1a480*/  @!P5 PRMT R62, R40, 0x5410, RZ ;  /* 0x00005410283ed816 */ /* 0x000fe200000000ff */
[----:B------:R-:W3:Y:S01]  /*1a490*/  LDL.LU R134, [R1+0x334] ;  /* 0x0003340001867983 */ /* 0x000ee20000300800 */
[--C-:B------:R-:W-:Y:S02]  /*1a4a0*/  HSET2.LE.AND R40, R112, R211.reuse, PT ;  /* 0x000000d370287233 */ /* 0x100fe40003803000 */
[----:B------:R-:W-:Y:S01]  /*1a4b0*/  PRMT R112, R88, 0x7610, R112 ;  /* 0x0000761058707816 */ /* 0x000fe20000000070 */
[----:B------:R-:W-:Y:S02]  /*1a4c0*/  STG.E.U16 desc[UR20][R196.64+-0x60], R62 ;  /* 0xffffa03ec4007986 */ /* 0x000fe4000c101514 */
[----:B------:R-:W-:Y:S02]  /*1a4d0*/  LOP3.LUT R40, R75, R40, RZ, 0xc0, !PT ;  /* 0x000000284b287212 */ /* 0x000fe400078ec0ff */
[----:B------:R-:W-:Y:S02]  /*1a4e0*/  PRMT R75, R154, 0x5410, R160 ;  /* 0x000054109a4b7816 */ /* 0x000fe400000000a0 */
[----:B-1----:R-:W-:Y:S02]  /*1a4f0*/  SHF.R.U32.HI R129, RZ, 0x18, R59 ;  /* 0x00000018ff817819 */ /* 0x002fe4000001163b */
[--C-:B------:R-:W-:Y:S02]  /*1a500*/  HSET2.LE.AND R59, R2, R211.reuse, PT ;  /* 0x000000d3023b7233 */ /* 0x100fe40003803000 */
[----:B------:R-:W-:Y:S01]  /*1a510*/  ISETP.LE.U32.AND P5, PT, R129, UR8, PT ;  /* 0x0000000881007c0c */ /* 0x000fe2000bfa3070 */
[----:B------:R-:W1:Y:S02]  /*1a520*/  MUFU.EX2 R2, R135 ;  /* 0x0000008700027308 */ /* 0x000e640000000800 */
[----:B------:R-:W-:Y:S02]  /*1a530*/  LOP3.LUT R59, R41, R59, RZ, 0xc0, !PT ;  /* 0x0000003b293b7212 */ /* 0x000fe400078ec0ff */
[----:B------:R-:W-:Y:S05]  /*1a540*/  HSET2.LE.AND R41, R109, R211, PT ;  /* 0x000000d36d297233 */ /* 0x000fea0003803000 */
[----:B------:R-:W-:Y:S02]  /*1a550*/  LOP3.LUT R41, R80, R41, RZ, 0xc0, !PT ;  /* 0x0000002950297212 */ /* 0x000fe400078ec0ff */
[C---:B-1----:R-:W-:Y:S01]  /*1a560*/  F2FP.BF16.F32.PACK_AB R144, R2.reuse, R3 ;  /* 0x000000030290723e */ /* 0x042fe200000010ff */
[----:B--2---:R-:W-:Y:S01]  /*1a570*/  @!P6 HFMA2.BF16_V2 R121, -RZ.H0_H0, RZ.H0_H0, -R61.H0_H0 ;  /* 0x200000ffff79e231 */ /* 0x004fe2000034093d */
[----:B------:R-:W2:Y:S01]  /*1a580*/  LDL.LU R135, [R1+0x330] ;  /* 0x0003300001877983 */ /* 0x000ea20000300800 */
[----:B------:R-:W-:Y:S01]  /*1a590*/  FADD.FTZ R3, R2, R46 ;  /* 0x0000002e02037221 */ /* 0x000fe20000010000 */
[----:B------:R-:W-:Y:S01]  /*1a5a0*/  PRMT R2, R105, 0x7632, R2 ;  /* 0x0000763269027816 */ /* 0x000fe20000000002 */
[----:B------:R-:W-:Y:S01]  /*1a5b0*/  @!P4 HFMA2.BF16_V2 R43, -RZ.H0_H0, RZ.H0_H0, -R60.H0_H0 ;  /* 0x200000ffff2bc231 */ /* 0x000fe2000034093c */
[----:B------:R-:W-:Y:S01]  /*1a5c0*/  PRMT R73, R121, 0x7610, R73 ;  /* 0x0000761079497816 */ /* 0x000fe20000000049 */
[----:B------:R1:W-:Y:S01]  /*1a5d0*/  @!P6 STL.S16 [R1+0x1bc], R121 ;  /* 0x0001bc790100e387 */ /* 0x0003e20000100600 */
[----:B------:R-:W-:Y:S01]  /*1a5e0*/  PRMT R46, R191, 0x5410, R232 ;  /* 0x00005410bf2e7816 */ /* 0x000fe200000000e8 */
[----:B------:R-:W-:Y:S01]  /*1a5f0*/  @!P5 HFMA2.BF16_V2 R120, -RZ.H0_H0, RZ.H0_H0, -R0.H0_H0 ;  /* 0x200000ffff78d231 */ /* 0x000fe20000340900 */
[----:B------:R-:W-:Y:S01]  /*1a600*/  PRMT R145, R43, 0x7610, R145 ;  /* 0x000076102b917816 */ /* 0x000fe20000000091 */
[----:B------:R4:W-:Y:S01]  /*1a610*/  @!P4 STL.S16 [R1+0x1b8], R43 ;  /* 0x0001b82b0100c387 */ /* 0x0009e20000100600 */
[----:B------:R-:W-:Y:S02]  /*1a620*/  @!P6 PRMT R61, R73, 0x5410, RZ ;  /* 0x00005410493de816 */ /* 0x000fe400000000ff */
[----:B------:R-:W-:Y:S01]  /*1a630*/  PRMT R47, R120, 0x7610, R47 ;  /* 0x00007610782f7816 */ /* 0x000fe2000000002f */
[----:B------:R4:W-:Y:S01]  /*1a640*/  @!P5 STL.S16 [R1+0x1a4], R120 ;  /* 0x0001a4780100d387 */ /* 0x0009e20000100600 */
[----:B------:R-:W-:Y:S02]  /*1a650*/  PRMT R73, R60, 0x5410, R0 ;  /* 0x000054103c497816 */ /* 0x000fe40000000000 */
[----:B------:R-:W-:Y:S01]  /*1a660*/  @!P4 PRMT R60, R145, 0x5410, RZ ;  /* 0x00005410913cc816 */ /* 0x000fe200000000ff */
[----:B------:R2:W3:Y:S01]  /*1a670*/  LDL.S16 R151, [R1+0x188] ;  /* 0x0001880001977983 */ /* 0x0004e20000100600 */
[----:B------:R-:W-:Y:S02]  /*1a680*/  ISETP.GT.U32.AND P4, PT, R184, UR8, PT ;  /* 0x00000008b8007c0c */ /* 0x000fe4000bf84070 */
[----:B------:R-:W-:Y:S01]  /*1a690*/  @!P5 PRMT R0, R47, 0x5410, RZ ;  /* 0x000054102f00d816 */ /* 0x000fe200000000ff */
[----:B------:R2:W2:Y:S01]  /*1a6a0*/  LDL.S16 R81, [R1+0x184] ;  /* 0x0001840001517983 */ /* 0x0004a20000100600 */
[----:B------:R-:W-:Y:S03]  /*1a6b0*/  PRMT R47, R188, 0x5410, R202 ;  /* 0x00005410bc2f7816 */ /* 0x000fe600000000ca */
[----:B------:R4:W-:Y:S04]  /*1a6c0*/  STL [R1+0x300], R3 ;  /* 0x0003000301007387 */ /* 0x0009e80000100800 */
[----:B------:R2:W2:Y:S01]  /*1a6d0*/  LDL.S16 R80, [R1+0x180] ;  /* 0x0001800001507983 */ /* 0x0004a20000100600 */
[----:B-1----:R-:W-:Y:S03]  /*1a6e0*/  LOP3.LUT R121, R105, 0xff, RZ, 0xc0, !PT ;  /* 0x000000ff69797812 */ /* 0x002fe600078ec0ff */
[----:B------:R-:W-:Y:S01]  /*1a6f0*/  STG.E.U16 desc[UR20][R196.64+-0x5e], R61 ;  /* 0xffffa23dc4007986 */ /* 0x000fe2000c101514 */
[----:B------:R-:W-:Y:S02]  /*1a700*/  ISETP.LE.U32.AND P6, PT, R121, UR8, PT ;  /* 0x0000000879007c0c */ /* 0x000fe4000bfc3070 */
[----:B----4-:R-:W-:Y:S02]  /*1a710*/  LOP3.LUT R43, R115, 0xff00ff, RZ, 0xc0, !PT ;  /* 0x00ff00ff732b7812 */ /* 0x010fe400078ec0ff */
[----:B------:R-:W-:Y:S02]  /*1a720*/  LOP3.LUT R120, R2, 0xff, RZ, 0xc0, !PT ;  /* 0x000000ff02787812 */ /* 0x000fe400078ec0ff */
[----:B------:R-:W-:Y:S02]  /*1a730*/  PRMT R2, R178, 0x5410, R136 ;  /* 0x00005410b2027816 */ /* 0x000fe40000000088 */
[----:B------:R-:W-:Y:S02]  /*1a740*/  ISETP.LE.U32.AND P5, PT, R120, UR8, PT ;  /* 0x0000000878007c0c */ /* 0x000fe4000bfa3070 */
[--C-:B------:R-:W-:Y:S02]  /*1a750*/  HSET2.LE.AND R43, R43, R211.reuse, PT ;  /* 0x000000d32b2b7233 */ /* 0x100fe40003803000 */
[----:B------:R-:W-:Y:S03]  /*1a760*/  PRMT R115, R89, 0x7610, R115 ;  /* 0x0000761059737816 */ /* 0x000fe60000000073 */
[----:B------:R-:W-:Y:S01]  /*1a770*/  LOP3.LUT R43, R82, R43, RZ, 0xc0, !PT ;  /* 0x0000002b522b7212 */ /* 0x000fe200078ec0ff */
[----:B------:R1:W4:Y:S01]  /*1a780*/  LDL.S16 R3, [R1+0x17c] ;  /* 0x00017c0001037983 */ /* 0x0003220000100600 */
[----:B------:R-:W-:Y:S03]  /*1a790*/  PRMT R82, R85, 0x7632, R82 ;  /* 0x0000763255527816 */ /* 0x000fe60000000052 */
[----:B------:R-:W4:Y:S02]  /*1a7a0*/  LDL.LU R136, [R1+0x32c] ;  /* 0x00032c0001887983 */ /* 0x000f240000300800 */
[-C--:B------:R-:W-:Y:S02]  /*1a7b0*/  HMMA.16816.F32.BF16 R4, R40, R52.reuse, R4 ;  /* 0x000000342804723c */ /* 0x080fe40000041804 */
[----:B------:R-:W4:Y:S04]  /*1a7c0*/  LDL.LU R137, [R1+0x328] ;  /* 0x0003280001897983 */ /* 0x000f280000300800 */
[----:B------:R1:W5:Y:S02]  /*1a7d0*/  LDL.LU R232, [R1+0x324] ;  /* 0x0003240001e87983 */ /* 0x0003640000300800 */
[C---:B------:R-:W-:Y:S02]  /*1a7e0*/  HMMA.16816.F32.BF16 R8, R56.reuse, R52, R8 ;  /* 0x000000343808723c */ /* 0x040fe40000041808 */
[----:B------:R1:W4:Y:S02]  /*1a7f0*/  LDL.S16 R148, [R1+0x170] ;  /* 0x0001700001947983 */ /* 0x0003240000100600 */
[--C-:B------:R-:W-:Y:S02]  /*1a800*/  HSET2.LE.AND R53, R47, R211.reuse, PT ;  /* 0x000000d32f357233 */ /* 0x100fe40003803000 */
[----:B------:R-:W-:Y:S01]  /*1a810*/  LOP3.LUT R47, R125, 0xff00ff, RZ, 0xc0, !PT ;  /* 0x00ff00ff7d2f7812 */ /* 0x000fe200078ec0ff */
[----:B------:R1:W4:Y:S01]  /*1a820*/  LDL.S16 R145, [R1+0x16c] ;  /* 0x00016c0001917983 */ /* 0x0003220000100600 */
[--C-:B------:R-:W-:Y:S01]  /*1a830*/  HSET2.LE.AND R52, R46, R211.reuse, PT ;  /* 0x000000d32e347233 */ /* 0x100fe20003803000 */
[-C--:B------:R-:W-:Y:S02]  /*1a840*/  HMMA.16816.F32.BF16 R12, R56, R54.reuse, R12 ;  /* 0x00000036380c723c */ /* 0x080fe4000004180c */
[----:B------:R1:W4:Y:S01]  /*1a850*/  LDL.S16 R109, [R1+0x168] ;  /* 0x00016800016d7983 */ /* 0x0003220000100600 */
[----:B------:R-:W-:Y:S02]  /*1a860*/  LOP3.LUT R53, R67, R53, RZ, 0xc0, !PT ;  /* 0x0000003543357212 */ /* 0x000fe400078ec0ff */
[--C-:B------:R-:W-:Y:S01]  /*1a870*/  HSET2.LE.AND R46, R107, R211.reuse, PT ;  /* 0x000000d36b2e7233 */ /* 0x100fe20003803000 */
[----:B------:R1:W4:Y:S01]  /*1a880*/  LDL.S16 R108, [R1+0x164] ;  /* 0x00016400016c7983 */ /* 0x0003220000100600 */
[--C-:B------:R-:W-:Y:S01]  /*1a890*/  HSET2.LE.AND R47, R47, R211.reuse, PT ;  /* 0x000000d32f2f7233 */ /* 0x100fe20003803000 */
[C---:B------:R-:W-:Y:S04]  /*1a8a0*/  HMMA.16816.F32.BF16 R16, R40.reuse, R54, R16 ;  /* 0x000000362810723c */ /* 0x040fe80000041810 */
[----:B------:R-:W-:Y:S02]  /*1a8b0*/  LOP3.LUT R55, R118, 0xff00ff, RZ, 0xc0, !PT ;  /* 0x00ff00ff76377812 */ /* 0x000fe400078ec0ff */
[----:B------:R-:W-:Y:S02]  /*1a8c0*/  LOP3.LUT R118, R200, 0xff, RZ, 0xc0, !PT ;  /* 0x000000ffc8767812 */ /* 0x000fe400078ec0ff */
[--C-:B------:R-:W-:Y:S01]  /*1a8d0*/  HSET2.LE.AND R54, R2, R211.reuse, PT ;  /* 0x000000d302367233 */ /* 0x100fe20003803000 */
[-C--:B------:R-:W-:Y:S03]  /*1a8e0*/  HMMA.16816.F32.BF16 R20, R40, R36.reuse, R20 ;  /* 0x000000242814723c */ /* 0x080fe60000041814 */
[----:B------:R-:W-:Y:S02]  /*1a8f0*/  PRMT R2, R228, 0x7610, R2 ;  /* 0x00007610e4027816 */ /* 0x000fe40000000002 */
[--C-:B------:R-:W-:Y:S02]  /*1a900*/  HSET2.LE.AND R55, R55, R211.reuse, PT ;  /* 0x000000d337377233 */ /* 0x100fe40003803000 */
[----:B------:R-:W-:Y:S01]  /*1a910*/  LOP3.LUT R54, R66, R54, RZ, 0xc0, !PT ;  /* 0x0000003642367212 */ /* 0x000fe200078ec0ff */
[C---:B------:R-:W-:Y:S04]  /*1a920*/  HMMA.16816.F32.BF16 R24, R56.reuse, R36, R24 ;  /* 0x000000243818723c */ /* 0x040fe80000041818 */
[----:B------:R-:W-:Y:S02]  /*1a930*/  LOP3.LUT R55, R65, R55, RZ, 0xc0, !PT ;  /* 0x0000003741377212 */ /* 0x000fe400078ec0ff */
[----:B------:R-:W-:Y:S02]  /*1a940*/  LOP3.LUT R46, R94, R46, RZ, 0xc0, !PT ;  /* 0x0000002e5e2e7212 */ /* 0x000fe400078ec0ff */
[----:B------:R-:W-:Y:S01]  /*1a950*/  LOP3.LUT R47, R93, R47, RZ, 0xc0, !PT ;  /* 0x0000002f5d2f7212 */ /* 0x000fe200078ec0ff */
[-C--:B------:R-:W-:Y:S03]  /*1a960*/  HMMA.16816.F32.BF16 R28, R56, R38.reuse, R28 ;  /* 0x00000026381c723c */ /* 0x080fe6000004181c */
[----:B------:R-:W-:Y:S02]  /*1a970*/  PRMT R93, R89, 0x7632, R93 ;  /* 0x00007632595d7816 */ /* 0x000fe4000000005d */
[----:B------:R-:W-:Y:S02]  /*1a980*/  PRMT R56, R245, 0x7632, R56 ;  /* 0x00007632f5387816 */ /* 0x000fe40000000038 */
[----:B------:R-:W-:Y:S01]  /*1a990*/  PRMT R57, R246, 0x7632, R57 ;  /* 0x00007632f6397816 */ /* 0x000fe20000000039 */
[----:B------:R-:W-:Y:S04]  /*1a9a0*/  HMMA.16816.F32.BF16 R32, R40, R38, R32 ;  /* 0x000000262820723c */ /* 0x000fe80000041820 */
[----:B------:R-:W-:Y:S02]  /*1a9b0*/  PRMT R43, R206, 0x5410, R207 ;  /* 0x00005410ce2b7816 */ /* 0x000fe400000000cf */
[----:B------:R-:W-:Y:S02]  /*1a9c0*/  PRMT R42, R110, 0x7632, R42 ;  /* 0x000076326e2a7816 */ /* 0x000fe4000000002a */
[----:B------:R-:W-:Y:S02]  /*1a9d0*/  PRMT R107, R212, 0x5410, R209 ;  /* 0x00005410d46b7816 */ /* 0x000fe400000000d1 */
[----:B------:R-:W-:Y:S01]  /*1a9e0*/  LOP3.LUT R94, R42, 0xff, RZ, 0xc0, !PT ;  /* 0x000000ff2a5e7812 */ /* 0x000fe200078ec0ff */
[----:B------:R-:W1:Y:S01]  /*1a9f0*/  S2R R209, SR_TID.X ;  /* 0x0000000000d17919 */ /* 0x000e620000002100 */
[----:B------:R-:W-:Y:S05]  /*1aa00*/  LOP3.LUT R43, R43, 0xff00ff, RZ, 0xc0, !PT ;  /* 0x00ff00ff2b2b7812 */ /* 0x000fea00078ec0ff */
[----:B------:R-:W-:Y:S05]  /*1aa10*/  HSET2.LE.AND R43, R43, R211, PT ;  /* 0x000000d32b2b7233 */ /* 0x000fea0003803000 */
[----:B------:R-:W-:Y:S01]  /*1aa20*/  LOP3.LUT R43, R98, R43, RZ, 0xc0, !PT ;  /* 0x0000002b622b7212 */ /* 0x000fe200078ec0ff */
[----:B---3--:R-:W-:Y:S02]  /*1aa30*/  @P4 HFMA2.BF16_V2 R151, -RZ.H0_H0, RZ.H0_H0, -R85.H1_H1 ;  /* 0x200000ffff974231 */ /* 0x008fe40000360955 */
        /* <DEDUP_REMOVED lines=8> */
[----:B------:R-:W-:Y:S02]  /*1aac0*/  @!P6 PRMT R112, R50, 0x5410, RZ ;  /* 0x000054103270e816 */ /* 0x000fe400000000ff */
[----:B------:R-:W-:Y:S01]  /*1aad0*/  PRMT R49, R80, 0x7610, R49 ;  /* 0x0000761050317816 */ /* 0x000fe20000000031 */
[----:B------:R2:W-:Y:S01]  /*1aae0*/  @!P3 STL.S16 [R1+0x180], R80 ;  /* 0x000180500100b387 */ /* 0x0005e20000100600 */
[----:B------:R-:W-:Y:S02]  /*1aaf0*/  ISETP.GT.U32.AND P6, PT, R183, UR8, PT ;  /* 0x00000008b7007c0c */ /* 0x000fe4000bfc4070 */
[----:B------:R-:W-:Y:S02]  /*1ab00*/  @!P3 PRMT R113, R49, 0x5410, RZ ;  /* 0x000054103171b816 */ /* 0x000fe400000000ff */
[----:B------:R-:W-:Y:S01]  /*1ab10*/  ISETP.GT.U32.AND P3, PT, R182, UR8, PT ;  /* 0x00000008b6007c0c */ /* 0x000fe2000bf64070 */
[----:B----4-:R-:W-:Y:S05]  /*1ab20*/  @!P5 HFMA2.BF16_V2 R3, -RZ.H0_H0, RZ.H0_H0, -R89.H0_H0 ;  /* 0x200000ffff03d231 */ /* 0x010fea0000340959 */
[----:B------:R-:W-:Y:S01]  /*1ab30*/  PRMT R48, R3, 0x7610, R48 ;  /* 0x0000761003307816 */ /* 0x000fe20000000030 */
[----:B------:R3:W-:Y:S03]  /*1ab40*/  @!P5 STL.S16 [R1+0x17c], R3 ;  /* 0x00017c030100d387 */ /* 0x0007e60000100600 */
[----:B------:R-:W-:Y:S01]  /*1ab50*/  @!P5 PRMT R115, R48, 0x5410, RZ ;  /* 0x000054103073d816 */ /* 0x000fe200000000ff */
[C---:B--2---:R-:W-:Y:S01]  /*1ab60*/  IMAD.WIDE R80, R233.reuse, -0x70, R44 ;  /* 0xffffff90e9507825 */ /* 0x044fe200078e022c */
[----:B------:R-:W-:Y:S01]  /*1ab70*/  ISETP.LE.U32.AND P5, PT, R118, UR8, PT ;  /* 0x0000000876007c0c */ /* 0x000fe2000bfa3070 */
[----:B------:R2:W4:Y:S01]  /*1ab80*/  LDL.S16 R61, [R1+0x160] ;  /* 0x00016000013d7983 */ /* 0x0005220000100600 */
[--C-:B------:R-:W-:Y:S02]  /*1ab90*/  HSET2.LE.AND R45, R106, R211.reuse, PT ;  /* 0x000000d36a2d7233 */ /* 0x100fe40003803000 */
[----:B------:R-:W-:Y:S01]  /*1aba0*/  PRMT R106, R204, 0x5410, R205 ;  /* 0x00005410cc6a7816 */ /* 0x000fe200000000cd */
[----:B------:R1:W-:Y:S01]  /*1abb0*/  STG.E.U16 desc[UR20][R80.64+-0x60], R60 ;  /* 0xffffa03c50007986 */ /* 0x0003e2000c101514 */
[--C-:B------:R-:W-:Y:S01]  /*1abc0*/  HSET2.LE.AND R44, R75, R211.reuse, PT ;  /* 0x000000d34b2c7233 */ /* 0x100fe20003803000 */
[----:B------:R-:W-:Y:S01]  /*1abd0*/  IMAD.WIDE R58, R233, 0x70, R80 ;  /* 0x00000070e93a7825 */ /* 0x000fe200078e0250 */
[----:B------:R-:W-:Y:S01]  /*1abe0*/  PRMT R75, R128, 0x5410, R203 ;  /* 0x00005410804b7816 */ /* 0x000fe200000000cb */
[----:B------:R2:W-:Y:S01]  /*1abf0*/  STG.E.U16 desc[UR20][R80.64+-0x5e], R0 ;  /* 0xffffa20050007986 */ /* 0x0005e2000c101514 */
[----:B------:R-:W-:Y:S02]  /*1ac00*/  LOP3.LUT R45, R95, R45, RZ, 0xc0, !PT ;  /* 0x0000002d5f2d7212 */ /* 0x000fe400078ec0ff */
[----:B------:R-:W-:Y:S01]  /*1ac10*/  LOP3.LUT R44, R96, R44, RZ, 0xc0, !PT ;  /* 0x0000002c602c7212 */ /* 0x000fe200078ec0ff */
[----:B------:R-:W-:Y:S01]  /*1ac20*/  @!P5 HFMA2.BF16_V2 R148, -RZ.H0_H0, RZ.H0_H0, -R64.H0_H0 ;  /* 0x200000ffff94d231 */ /* 0x000fe20000340940 */
[----:B------:R-:W-:Y:S01]  /*1ac30*/  LOP3.LUT R95, R110, 0xff, RZ, 0xc0, !PT ;  /* 0x000000ff6e5f7812 */ /* 0x000fe200078ec0ff */
[----:B------:R-:W2:Y:S01]  /*1ac40*/  LDSM.16.MT88.4 R48, [R194+0x4800] ;  /* 0x00480000c230783b */ /* 0x000ea20000004200 */
[----:B------:R-:W-:Y:S01]  /*1ac50*/  HSET2.LE.AND R42, R75, R211, PT ;  /* 0x000000d34b2a7233 */ /* 0x000fe20003803000 */
[----:B------:R-:W-:Y:S01]  /*1ac60*/  @P6 HFMA2.BF16_V2 R109, -RZ.H0_H0, RZ.H0_H0, -R2.H0_H0 ;  /* 0x200000ffff6d6231 */ /* 0x000fe20000340902 */
[----:B------:R-:W-:Y:S01]  /*1ac70*/  PRMT R36, R148, 0x7610, R36 ;  /* 0x0000761094247816 */ /* 0x000fe20000000024 */
[----:B------:R-:W-:Y:S01]  /*1ac80*/  STG.E.U16 desc[UR20][R58.64+-0x60], R164 ;  /* 0xffffa0a43a007986 */ /* 0x000fe2000c101514 */
[----:B------:R-:W-:Y:S01]  /*1ac90*/  SHF.R.U32.HI R75, RZ, 0x18, R110 ;  /* 0x00000018ff4b7819 */ /* 0x000fe2000001166e */
[--C-:B---3--:R-:W-:Y:S01]  /*1aca0*/  IMAD.MOV.U32 R3, RZ, RZ, R63.reuse ;  /* 0x000000ffff037224 */ /* 0x108fe200078e003f */
[C---:B------:R-:W-:Y:S01]  /*1acb0*/  PRMT R63, R64.reuse, 0x7632, R63 ;  /* 0x00007632403f7816 */ /* 0x040fe2000000003f */
[----:B------:R3:W-:Y:S01]  /*1acc0*/  STG.E.U16 desc[UR20][R58.64+-0x5e], R147 ;  /* 0xffffa2933a007986 */ /* 0x0007e2000c101514 */
[----:B------:R-:W-:Y:S01]  /*1acd0*/  PRMT R67, R109, 0x7610, R67 ;  /* 0x000076106d437816 */ /* 0x000fe20000000043 */
[----:B------:R-:W-:Y:S01]  /*1ace0*/  IMAD.WIDE R40, R233, -0x70, R58 ;  /* 0xffffff90e9287825 */ /* 0x000fe200078e023a */
[----:B------:R-:W-:Y:S01]  /*1acf0*/  PRMT R65, R64, 0x5410, R63 ;  /* 0x0000541040417816 */ /* 0x000fe2000000003f */
[----:B------:R-:W-:Y:S01]  /*1ad00*/  STG.E.U16 desc[UR20][R198.64+-0x5e], R122 ;  /* 0xffffa27ac6007986 */ /* 0x000fe2000c101514 */
[----:B------:R-:W-:Y:S01]  /*1ad10*/  @!P5 PRMT R64, R36, 0x5410, RZ ;  /* 0x000054102440d816 */ /* 0x000fe200000000ff */
[----:B------:R-:W-:Y:S01]  /*1ad20*/  @P4 HFMA2.BF16_V2 R145, -RZ.H0_H0, RZ.H0_H0, -R63.H0_H0 ;  /* 0x200000ffff914231 */ /* 0x000fe2000034093f */
[----:B------:R-:W-:Y:S01]  /*1ad30*/  LOP3.LUT R52, R3, R52, RZ, 0xc0, !PT ;  /* 0x0000003403347212 */ /* 0x000fe200078ec0ff */
[----:B------:R-:W3:Y:S01]  /*1ad40*/  LDSM.16.MT88.4 R36, [R68+0x800] ;  /* 0x000800004424783b */ /* 0x000ee20000004200 */
[----:B------:R-:W-:Y:S02]  /*1ad50*/  PRMT R3, R245, 0x7610, R3 ;  /* 0x00007610f5037816 */ /* 0x000fe40000000003 */
[----:B------:R-:W-:Y:S01]  /*1ad60*/  PRMT R66, R145, 0x7610, R66 ;  /* 0x0000761091427816 */ /* 0x000fe20000000042 */
[----:B-1----:R1:W4:Y:S01]  /*1ad70*/  LDL.S16 R60, [R1+0x15c] ;  /* 0x00015c00013c7983 */ /* 0x0023220000100600 */
[----:B--2---:R-:W-:Y:S01]  /*1ad80*/  PRMT R0, R228, 0x7632, R0 ;  /* 0x00007632e4007816 */ /* 0x004fe20000000000 */
[----:B------:R-:W-:Y:S01]  /*1ad90*/  IMAD.WIDE.U32 R80, R219, -0x2daee0ad, RZ ;  /* 0xd2511f53db507825 */ /* 0x000fe200078e00ff */
[----:B------:R-:W-:Y:S01]  /*1ada0*/  @P4 PRMT R63, R66, 0x5410, RZ ;  /* 0x00005410423f4816 */ /* 0x000fe200000000ff */
[----:B------:R-:W-:Y:S01]  /*1adb0*/  @!P5 STL.S16 [R1+0x170], R148 ;  /* 0x000170940100d387 */ /* 0x000fe20000100600 */
[----:B------:R-:W-:Y:S01]  /*1adc0*/  PRMT R66, R2, 0x5410, R0 ;  /* 0x0000541002427816 */ /* 0x000fe20000000000 */
[----:B------:R-:W-:Y:S01]  /*1add0*/  @P3 HFMA2.BF16_V2 R108, -RZ.H0_H0, RZ.H0_H0, -R0.H0_H0 ;  /* 0x200000ffff6c3231 */ /* 0x000fe20000340900 */
[----:B------:R-:W-:Y:S01]  /*1ade0*/  @P6 PRMT R2, R67, 0x5410, RZ ;  /* 0x0000541043026816 */ /* 0x000fe200000000ff */
[----:B------:R-:W-:Y:S01]  /*1adf0*/  @P4 STL.S16 [R1+0x16c], R145 ;  /* 0x00016c9101004387 */ /* 0x000fe20000100600 */
[----:B------:R-:W-:Y:S02]  /*1ae00*/  PRMT R67, R131, 0x5410, R215 ;  /* 0x0000541083437816 */ /* 0x000fe400000000d7 */
[----:B------:R-:W-:Y:S01]  /*1ae10*/  PRMT R62, R108, 0x7610, R62 ;  /* 0x000076106c3e7816 */ /* 0x000fe2000000003e */
[----:B------:R2:W-:Y:S01]  /*1ae20*/  @P6 STL.S16 [R1+0x168], R109 ;  /* 0x0001686d01006387 */ /* 0x0005e20000100600 */
[----:B------:R-:W-:Y:S02]  /*1ae30*/  ISETP.GT.U32.AND P4, PT, R116, UR8, PT ;  /* 0x0000000874007c0c */ /* 0x000fe4000bf84070 */
[----:B------:R-:W-:Y:S01]  /*1ae40*/  @P3 PRMT R0, R62, 0x5410, RZ ;  /* 0x000054103e003816 */ /* 0x000fe200000000ff */
[----:B------:R1:W-:Y:S01]  /*1ae50*/  @P3 STL.S16 [R1+0x164], R108 ;  /* 0x0001646c01003387 */ /* 0x0003e20000100600 */
[C---:B------:R-:W-:Y:S02]  /*1ae60*/  ISETP.GT.U32.AND P5, PT, R117.reuse, UR8, PT ;  /* 0x0000000875007c0c */ /* 0x040fe4000bfa4070 */
[----:B------:R-:W-:Y:S01]  /*1ae70*/  PRMT R116, R117, 0x5410, R116 ;  /* 0x0000541075747816 */ /* 0x000fe20000000074 */
[----:B------:R4:W5:Y:S01]  /*1ae80*/  LDL.LU R207, [R1+0x320] ;  /* 0x0003200001cf7983 */ /* 0x0009620000300800 */
[----:B---3--:R-:W-:Y:S01]  /*1ae90*/  PRMT R58, R246, 0x7610, R58 ;  /* 0x00007610f63a7816 */ /* 0x008fe2000000003a */
[-C--:B------:R-:W-:Y:S02]  /*1aea0*/  HMMA.16816.F32.BF16 R4, R44, R48.reuse, R4 ;  /* 0x000000302c04723c */ /* 0x080fe40000041804 */
[----:B------:R3:W5:Y:S03]  /*1aeb0*/  LDL.LU R206, [R1+0x31c] ;  /* 0x00031c0001ce7983 */ /* 0x0007660000300800 */
[----:B------:R-:W-:Y:S01]  /*1aec0*/  PRMT R62, R150, 0x5410, R166 ;  /* 0x00005410963e7816 */ /* 0x000fe200000000a6 */
[----:B------:R3:W5:Y:S01]  /*1aed0*/  LDL.LU R205, [R1+0x318] ;  /* 0x0003180001cd7983 */ /* 0x0007620000300800 */
[----:B------:R-:W-:Y:S01]  /*1aee0*/  PRMT R96, R243, 0x5410, R208 ;  /* 0x00005410f3607816 */ /* 0x000fe200000000d0 */
[C---:B------:R-:W-:Y:S02]  /*1aef0*/  HMMA.16816.F32.BF16 R8, R52.reuse, R48, R8 ;  /* 0x000000303408723c */ /* 0x040fe40000041808 */
[----:B------:R3:W5:Y:S02]  /*1af00*/  LDL.LU R204, [R1+0x314] ;  /* 0x0003140001cc7983 */ /* 0x0007640000300800 */
[----:B------:R-:W-:Y:S01]  /*1af10*/  LOP3.LUT R42, R97, R42, RZ, 0xc0, !PT ;  /* 0x0000002a612a7212 */ /* 0x000fe200078ec0ff */
[----:B------:R-:W-:Y:S01]  /*1af20*/  IMAD.SHL.U32 R208, R209, 0x20, RZ ;  /* 0x00000020d1d07824 */ /* 0x000fe200078e00ff */
[----:B------:R-:W-:Y:S01]  /*1af30*/  LOP3.LUT R81, R146, UR14, R81, 0x96, !PT ;  /* 0x0000000e92517c12 */ /* 0x000fe2000f8e9651 */
[----:B------:R3:W5:Y:S01]  /*1af40*/  LDL.LU R203, [R1+0x310] ;  /* 0x0003100001cb7983 */ /* 0x0007620000300800 */
[----:B--2---:R-:W-:Y:S01]  /*1af50*/  SHF.R.U32.HI R109, RZ, 0x18, R105 ;  /* 0x00000018ff6d7819 */ /* 0x004fe20000011669 */
[-C--:B------:R-:W-:Y:S02]  /*1af60*/  HMMA.16816.F32.BF16 R12, R52, R50.reuse, R12 ;  /* 0x00000032340c723c */ /* 0x080fe4000004180c */
[----:B------:R3:W2:Y:S01]  /*1af70*/  LDL.S16 R145, [R1+0x158] ;  /* 0x0001580001917983 */ /* 0x0006a20000100600 */
[----:B-1----:R-:W-:Y:S02]  /*1af80*/  LOP3.LUT R108, R168, 0xff, RZ, 0xc0, !PT ;  /* 0x000000ffa86c7812 */ /* 0x002fe400078ec0ff */
[----:B------:R-:W-:Y:S01]  /*1af90*/  ISETP.LE.U32.AND P6, PT, R109, UR8, PT ;  /* 0x000000086d007c0c */ /* 0x000fe2000bfc3070 */
[----:B------:R3:W3:Y:S01]  /*1afa0*/  LDL.S16 R131, [R1+0x154] ;  /* 0x0001540001837983 */ /* 0x0006e20000100600 */
[----:B------:R-:W-:Y:S01]  /*1afb0*/  ISETP.LE.U32.AND P3, PT, R108, UR8, PT ;  /* 0x000000086c007c0c */ /* 0x000fe2000bf63070 */
[C---:B------:R-:W-:Y:S02]  /*1afc0*/  HMMA.16816.F32.BF16 R16, R44.reuse, R50, R16 ;  /* 0x000000322c10723c */ /* 0x040fe40000041810 */
[----:B------:R1:W3:Y:S02]  /*1afd0*/  LDL.S16 R128, [R1+0x150] ;  /* 0x0001500001807983 */ /* 0x0002e40000100600 */
[----:B------:R-:W-:Y:S02]  /*1afe0*/  PRMT R105, R218, 0x5410, R231 ;  /* 0x00005410da697816 */ /* 0x000fe400000000e7 */
[C---:B------:R-:W-:Y:S01]  /*1aff0*/  LOP3.LUT R148, R81.reuse, 0xff, RZ, 0xc0, !PT ;  /* 0x000000ff51947812 */ /* 0x040fe200078ec0ff */
[----:B------:R-:W-:Y:S01]  /*1b000*/  STG.E.U16 desc[UR20][R198.64+-0x60], R158 ;  /* 0xffffa09ec6007986 */ /* 0x000fe2000c101514 */
[----:B------:R-:W-:Y:S01]  /*1b010*/  PRMT R151, R80, 0x7772, RZ ;  /* 0x0000777250977816 */ /* 0x000fe200000000ff */
[-C--:B------:R-:W-:Y:S02]  /*1b020*/  HMMA.16816.F32.BF16 R20, R44, R36.reuse, R20 ;  /* 0x000000242c14723c */ /* 0x080fe40000041814 */
[----:B------:R-:W-:Y:S01]  /*1b030*/  STG.E.U16 desc[UR20][R196.64+-0x50], R64 ;  /* 0xffffb040c4007986 */ /* 0x000fe2000c101514 */
[----:B------:R-:W-:Y:S02]  /*1b040*/  PRMT R108, R108, 0x5410, R167 ;  /* 0x000054106c6c7816 */ /* 0x000fe400000000a7 */
[----:B------:R-:W-:Y:S01]  /*1b050*/  PRMT R109, R120, 0x5410, R109 ;  /* 0x00005410786d7816 */ /* 0x000fe2000000006d */
[----:B------:R1:W-:Y:S02]  /*1b060*/  STG.E.U16 desc[UR20][R196.64+-0x4e], R63 ;  /* 0xffffb23fc4007986 */ /* 0x0003e4000c101514 */
[C---:B------:R-:W-:Y:S02]  /*1b070*/  HMMA.16816.F32.BF16 R24, R52.reuse, R36, R24 ;  /* 0x000000243418723c */ /* 0x040fe40000041818 */
[----:B------:R1:W-:Y:S04]  /*1b080*/  STG.E.U16 desc[UR20][R40.64+-0x4e], R0 ;  /* 0xffffb20028007986 */ /* 0x0003e8000c101514 */
[----:B------:R1:W-:Y:S02]  /*1b090*/  STG.E.U16 desc[UR20][R40.64+-0x50], R2 ;  /* 0xffffb00228007986 */ /* 0x0003e4000c101514 */
[-C--:B------:R-:W-:Y:S03]  /*1b0a0*/  HMMA.16816.F32.BF16 R28, R52, R38.reuse, R28 ;  /* 0x00000026341c723c */ /* 0x080fe6000004181c */
[----:B------:R-:W-:Y:S02]  /*1b0b0*/  LOP3.LUT R52, R186, 0xff, RZ, 0xc0, !PT ;  /* 0x000000ffba347812 */ /* 0x000fe400078ec0ff */
[----:B------:R-:W-:Y:S03]  /*1b0c0*/  LOP3.LUT R53, R81, 0xffff, RZ, 0xc0, !PT ;  /* 0x0000ffff51357812 */ /* 0x000fe600078ec0ff */
[----:B------:R-:W-:Y:S01]  /*1b0d0*/  HMMA.16816.F32.BF16 R32, R44, R38, R32 ;  /* 0x000000262c20723c */ /* 0x000fe20000041820 */
[----:B------:R-:W-:Y:S03]  /*1b0e0*/  LDSM.16.MT88.4 R44, [R68+0xc00] ;  /* 0x000c0000442c783b */ /* 0x000fe60000004200 */
[--C-:B------:R-:W-:Y:S02]  /*1b0f0*/  HSET2.LE.AND R38, R107, R211.reuse, PT ;  /* 0x000000d36b267233 */ /* 0x100fe40003803000 */
[----:B------:R-:W-:Y:S02]  /*1b100*/  LOP3.LUT R39, R106, 0xff00ff, RZ, 0xc0, !PT ;  /* 0x00ff00ff6a277812 */ /* 0x000fe400078ec0ff */
[----:B-1----:R-:W-:Y:S03]  /*1b110*/  PRMT R63, R3, 0x5410, R56 ;  /* 0x00005410033f7816 */ /* 0x002fe60000000038 */
[----:B------:R-:W-:Y:S02]  /*1b120*/  HSET2.LE.AND R39, R39, R211, PT ;  /* 0x000000d327277233 */ /* 0x000fe40003803000 */
[----:B------:R-:W-:Y:S02]  /*1b130*/  PRMT R0, R247, 0x7610, R0 ;  /* 0x00007610f7007816 */ /* 0x000fe40000000000 */
[----:B------:R-:W-:Y:S02]  /*1b140*/  LOP3.LUT R38, R71, R38, RZ, 0xc0, !PT ;  /* 0x0000002647267212 */ /* 0x000fe400078ec0ff */
[----:B------:R-:W-:Y:S02]  /*1b150*/  PRMT R2, R247, 0x7632, R2 ;  /* 0x00007632f7027816 */ /* 0x000fe40000000002 */
[----:B------:R-:W-:Y:S02]  /*1b160*/  LOP3.LUT R39, R69, R39, RZ, 0xc0, !PT ;  /* 0x0000002745277212 */ /* 0x000fe400078ec0ff */
[----:B------:R-:W-:Y:S01]  /*1b170*/  PRMT R69, R130, 0x5410, R180 ;  /* 0x0000541082457816 */ /* 0x000fe200000000b4 */
[----:B----4-:R-:W-:Y:S05]  /*1b180*/  @!P6 HFMA2.BF16_V2 R61, -RZ.H0_H0, RZ.H0_H0, -R89.H1_H1 ;  /* 0x200000ffff3de231 */ /* 0x010fea0000360959 */
[----:B------:R-:W-:Y:S01]  /*1b190*/  PRMT R49, R61, 0x7610, R49 ;  /* 0x000076103d317816 */ /* 0x000fe20000000031 */
[----:B------:R-:W-:Y:S03]  /*1b1a0*/  @!P6 STL.S16 [R1+0x160], R61 ;  /* 0x0001603d0100e387 */ /* 0x000fe60000100600 */
[----:B------:R-:W-:Y:S02]  /*1b1b0*/  @!P6 PRMT R93, R49, 0x5410, RZ ;  /* 0x00005410315de816 */ /* 0x000fe400000000ff */
[C---:B------:R-:W-:Y:S02]  /*1b1c0*/  ISETP.LE.U32.AND P6, PT, R95.reuse, UR8, PT ;  /* 0x000000085f007c0c */ /* 0x040fe4000bfc3070 */
[----:B------:R-:W-:Y:S01]  /*1b1d0*/  PRMT R95, R95, 0x5410, R175 ;  /* 0x000054105f5f7816 */ /* 0x000fe200000000af */
[----:B------:R-:W-:Y:S05]  /*1b1e0*/  @!P3 HFMA2.BF16_V2 R60, -RZ.H0_H0, RZ.H0_H0, -R87.H0_H0 ;  /* 0x200000ffff3cb231 */ /* 0x000fea0000340957 */
[----:B------:R-:W-:Y:S01]  /*1b1f0*/  PRMT R48, R60, 0x7610, R48 ;  /* 0x000076103c307816 */ /* 0x000fe20000000030 */
[----:B------:R1:W-:Y:S03]  /*1b200*/  @!P3 STL.S16 [R1+0x15c], R60 ;  /* 0x00015c3c0100b387 */ /* 0x0003e60000100600 */
[----:B------:R-:W-:Y:S01]  /*1b210*/  @!P3 PRMT R114, R48, 0x5410, RZ ;  /* 0x000054103072b816 */ /* 0x000fe200000000ff */
[----:B------:R4:W4:Y:S01]  /*1b220*/  LDL.S16 R125, [R1+0x14c] ;  /* 0x00014c00017d7983 */ /* 0x0009220000100600 */
        /* <DEDUP_REMOVED lines=10> */
[----:B------:R-:W-:Y:S02]  /*1b2d0*/  LOP3.LUT R40, R100, R40, RZ, 0xc0, !PT ;  /* 0x0000002864287212 */ /* 0x000fe400078ec0ff */
[----:B------:R-:W-:Y:S01]  /*1b2e0*/  LOP3.LUT R41, R99, R41, RZ, 0xc0, !PT ;  /* 0x0000002963297212 */ /* 0x000fe200078ec0ff */
[----:B--2---:R-:W-:Y:S01]  /*1b2f0*/  @!P6 HFMA2.BF16_V2 R145, -RZ.H0_H0, RZ.H0_H0, -R3.H0_H0 ;  /* 0x200000ffff91e231 */ /* 0x004fe20000340903 */
[----:B------:R-:W-:Y:S01]  /*1b300*/  PRMT R67, R163, 0x5410, R143 ;  /* 0x00005410a3437816 */ /* 0x000fe2000000008f */
[----:B------:R1:W-:Y:S01]  /*1b310*/  STG.E.U16 desc[UR20][R60.64+-0x4e], R119 ;  /* 0xffffb2773c007986 */ /* 0x0003e2000c101514 */
[----:B------:R-:W-:Y:S01]  /*1b320*/  PRMT R99, R52, 0x5410, R140 ;  /* 0x0000541034637816 */ /* 0x000fe2000000008c */
[----:B---3--:R-:W-:Y:S01]  /*1b330*/  @!P1 HFMA2.BF16_V2 R131, -RZ.H0_H0, RZ.H0_H0, -R56.H0_H0 ;  /* 0x200000ffff839231 */ /* 0x008fe20000340938 */
[----:B------:R-:W-:Y:S01]  /*1b340*/  PRMT R64, R145, 0x7610, R64 ;  /* 0x0000761091407816 */ /* 0x000fe20000000040 */
[----:B------:R-:W-:Y:S01]  /*1b350*/  @!P6 STL.S16 [R1+0x158], R145 ;  /* 0x000158910100e387 */ /* 0x000fe20000100600 */
[----:B------:R-:W-:Y:S02]  /*1b360*/  @!P3 HFMA2.BF16_V2 R128, -RZ.H0_H0, RZ.H0_H0, -R0.H0_H0 ;  /* 0x200000ffff80b231 */ /* 0x000fe40000340900 */
[----:B------:R-:W-:Y:S01]  /*1b370*/  PRMT R37, R131, 0x7610, R37 ;  /* 0x0000761083257816 */ /* 0x000fe20000000025 */
[----:B------:R-:W-:Y:S01]  /*1b380*/  @!P1 STL.S16 [R1+0x154], R131 ;  /* 0x0001548301009387 */ /* 0x000fe20000100600 */
[----:B------:R-:W-:Y:S02]  /*1b390*/  @!P6 PRMT R3, R64, 0x5410, RZ ;  /* 0x000054104003e816 */ /* 0x000fe400000000ff */
[----:B------:R-:W-:Y:S01]  /*1b3a0*/  PRMT R36, R128, 0x7610, R36 ;  /* 0x0000761080247816 */ /* 0x000fe20000000024 */
[----:B------:R-:W-:Y:S01]  /*1b3b0*/  @!P3 STL.S16 [R1+0x150], R128 ;  /* 0x000150800100b387 */ /* 0x000fe20000100600 */
[----:B------:R-:W-:Y:S02]  /*1b3c0*/  @!P1 PRMT R56, R37, 0x5410, RZ ;  /* 0x0000541025389816 */ /* 0x000fe400000000ff */
[----:B------:R-:W-:Y:S01]  /*1b3d0*/  ISETP.LE.U32.AND P1, PT, R75, UR8, PT ;  /* 0x000000084b007c0c */ /* 0x000fe2000bf23070 */
[----:B------:R-:W-:Y:S01]  /*1b3e0*/  STG.E.U16 desc[UR20][R198.64+-0x50], R111 ;  /* 0xffffb06fc6007986 */ /* 0x000fe2000c101514 */
[----:B------:R-:W-:Y:S02]  /*1b3f0*/  PRMT R64, R0, 0x5410, R2 ;  /* 0x0000541000407816 */ /* 0x000fe40000000002 */
[----:B------:R-:W-:Y:S01]  /*1b400*/  @!P3 PRMT R0, R36, 0x5410, RZ ;  /* 0x000054102400b816 */ /* 0x000fe200000000ff */
[----:B------:R-:W-:Y:S01]  /*1b410*/  STG.E.U16 desc[UR20][R198.64+-0x4e], R82 ;  /* 0xffffb252c6007986 */ /* 0x000fe2000c101514 */
[----:B------:R-:W-:Y:S01]  /*1b420*/  ISETP.LE.U32.AND P3, PT, R52, UR8, PT ;  /* 0x0000000834007c0c */ /* 0x000fe2000bf63070 */
[-C--:B------:R-:W-:Y:S02]  /*1b430*/  HMMA.16816.F32.BF16 R4, R40, R48.reuse, R4 ;  /* 0x000000302804723c */ /* 0x080fe40000041804 */
[----:B------:R2:W-:Y:S03]  /*1b440*/  STG.E.U16 desc[UR20][R196.64+-0x3e], R56 ;  /* 0xffffc238c4007986 */ /* 0x0005e6000c101514 */
[----:B------:R-:W-:Y:S01]  /*1b450*/  ISETP.GT.U32.AND P6, PT, R140, UR8, PT ;  /* 0x000000088c007c0c */ /* 0x000fe2000bfc4070 */
[----:B------:R3:W-:Y:S01]  /*1b460*/  STG.E.U16 desc[UR20][R196.64+-0x40], R3 ;  /* 0xffffc003c4007986 */ /* 0x0007e2000c101514 */
[--C-:B------:R-:W-:Y:S02]  /*1b470*/  HSET2.LE.AND R36, R96, R211.reuse, PT ;  /* 0x000000d360247233 */ /* 0x100fe40003803000 */
[--C-:B------:R-:W-:Y:S02]  /*1b480*/  HSET2.LE.AND R37, R105, R211.reuse, PT ;  /* 0x000000d369257233 */ /* 0x100fe40003803000 */
[----:B------:R-:W-:Y:S02]  /*1b490*/  SHF.R.U32.HI R96, RZ, 0x8, R53 ;  /* 0x00000008ff607819 */ /* 0x000fe40000011635 */
[----:B------:R-:W-:Y:S01]  /*1b4a0*/  LOP3.LUT R36, R70, R36, RZ, 0xc0, !PT ;  /* 0x0000002446247212 */ /* 0x000fe200078ec0ff */
[----:B------:R-:W-:Y:S01]  /*1b4b0*/  IMAD.WIDE R70, R233, -0x70, R60 ;  /* 0xffffff90e9467825 */ /* 0x000fe200078e023c */
[----:B------:R-:W-:Y:S02]  /*1b4c0*/  LOP3.LUT R37, R72, R37, RZ, 0xc0, !PT ;  /* 0x0000002548257212 */ /* 0x000fe400078ec0ff */
[----:B-1----:R-:W-:Y:S01]  /*1b4d0*/  PRMT R61, R165, 0x5410, R185 ;  /* 0x00005410a53d7816 */ /* 0x002fe200000000b9 */
[----:B------:R-:W-:Y:S01]  /*1b4e0*/  IMAD.MOV.U32 R60, RZ, RZ, R76 ;  /* 0x000000ffff3c7224 */ /* 0x000fe200078e004c */
[----:B------:R-:W-:Y:S01]  /*1b4f0*/  LOP3.LUT R53, R96, 0xffff, RZ, 0xc0, !PT ;  /* 0x0000ffff60357812 */ /* 0x000fe200078ec0ff */
[----:B------:R1:W-:Y:S01]  /*1b500*/  STG.E.U16 desc[UR20][R70.64+-0x40], R0 ;  /* 0xffffc00046007986 */ /* 0x0003e2000c101514 */
[----:B------:R-:W-:Y:S01]  /*1b510*/  PRMT R52, R249, 0x5410, R248 ;  /* 0x00005410f9347816 */ /* 0x000fe200000000f8 */
[C---:B------:R-:W-:Y:S04]  /*1b520*/  HMMA.16816.F32.BF16 R8, R36.reuse, R48, R8 ;  /* 0x000000302408723c */ /* 0x040fe80000041808 */
[--C-:B------:R-:W-:Y:S01]  /*1b530*/  HSET2.LE.AND R52, R52, R211.reuse, PT ;  /* 0x000000d334347233 */ /* 0x100fe20003803000 */
[----:B------:R-:W-:Y:S01]  /*1b540*/  IMAD.WIDE.U32 R48, R220, -0x2daee0ad, RZ ;  /* 0xd2511f53dc307825 */ /* 0x000fe200078e00ff */
[----:B------:R-:W-:Y:S02]  /*1b550*/  PRMT R76, R187, 0x5410, R184 ;  /* 0x00005410bb4c7816 */ /* 0x000fe400000000b8 */
[C---:B--2---:R-:W-:Y:S01]  /*1b560*/  PRMT R56, R250.reuse, 0x7610, R56 ;  /* 0x00007610fa387816 */ /* 0x044fe20000000038 */
[-C--:B------:R-:W-:Y:S03]  /*1b570*/  HMMA.16816.F32.BF16 R12, R36, R50.reuse, R12 ;  /* 0x00000032240c723c */ /* 0x080fe6000004180c */
[----:B---3--:R-:W-:Y:S01]  /*1b580*/  PRMT R3, R250, 0x7632, R3 ;  /* 0x00007632fa037816 */ /* 0x008fe20000000003 */
[----:B------:R-:W-:Y:S01]  /*1b590*/  IMAD.MOV.U32 R100, RZ, RZ, R48 ;  /* 0x000000ffff647224 */ /* 0x000fe200078e0030 */
[----:B------:R-:W-:Y:S02]  /*1b5a0*/  LOP3.LUT R72, R162, UR14, R49, 0x96, !PT ;  /* 0x0000000ea2487c12 */ /* 0x000fe4000f8e9631 */
[C---:B------:R-:W-:Y:S01]  /*1b5b0*/  PRMT R97, R48.reuse, 0x7772, RZ ;  /* 0x0000777230617816 */ /* 0x040fe200000000ff */
[C---:B------:R-:W-:Y:S04]  /*1b5c0*/  HMMA.16816.F32.BF16 R16, R40.reuse, R50, R16 ;  /* 0x000000322810723c */ /* 0x040fe80000041810 */
[C---:B------:R-:W-:Y:S02]  /*1b5d0*/  PRMT R98, R48.reuse, 0x7773, RZ ;  /* 0x0000777330627816 */ /* 0x040fe400000000ff */
[----:B------:R-:W-:Y:S02]  /*1b5e0*/  PRMT R82, R48, 0x7771, RZ ;  /* 0x0000777130527816 */ /* 0x000fe400000000ff */
[----:B------:R-:W-:Y:S01]  /*1b5f0*/  PRMT R75, R171, 0x5410, R201 ;  /* 0x00005410ab4b7816 */ /* 0x000fe200000000c9 */
[-C--:B------:R-:W-:Y:S01]  /*1b600*/  HMMA.16816.F32.BF16 R20, R40, R44.reuse, R20 ;  /* 0x0000002c2814723c */ /* 0x080fe20000041814 */
[----:B------:R-:W2:Y:S02]  /*1b610*/  LDSM.16.MT88.4 R48, [R194+0x5000] ;  /* 0x00500000c230783b */ /* 0x000ea40000004200 */
[----:B------:R-:W-:Y:S01]  /*1b620*/  PRMT R143, R97, 0x5410, R98 ;  /* 0x00005410618f7816 */ /* 0x000fe20000000062 */
[----:B-1----:R-:W-:Y:S01]  /*1b630*/  IMAD.MOV.U32 R0, RZ, RZ, R79 ;  /* 0x000000ffff007224 */ /* 0x002fe200078e004f */
[----:B------:R-:W-:Y:S02]  /*1b640*/  PRMT R79, R80, 0x7773, RZ ;  /* 0x00007773504f7816 */ /* 0x000fe400000000ff */
[----:B------:R-:W-:Y:S01]  /*1b650*/  LOP3.LUT R143, R143, 0xff00ff, RZ, 0xc0, !PT ;  /* 0x00ff00ff8f8f7812 */ /* 0x000fe200078ec0ff */
[C---:B------:R-:W-:Y:S04]  /*1b660*/  HMMA.16816.F32.BF16 R24, R36.reuse, R44, R24 ;  /* 0x0000002c2418723c */ /* 0x040fe80000041818 */
[----:B------:R-:W-:Y:S02]  /*1b670*/  LOP3.LUT R52, R0, R52, RZ, 0xc0, !PT ;  /* 0x0000003400347212 */ /* 0x000fe400078ec0ff */
[----:B------:R-:W-:Y:S02]  /*1b680*/  LOP3.LUT R0, R72, 0xffff, RZ, 0xc0, !PT ;  /* 0x0000ffff48007812 */ /* 0x000fe400078ec0ff */
[--C-:B------:R-:W-:Y:S01]  /*1b690*/  HSET2.LE.AND R143, R143, R211.reuse, PT ;  /* 0x000000d38f8f7233 */ /* 0x100fe20003803000 */
[-C--:B------:R-:W-:Y:S03]  /*1b6a0*/  HMMA.16816.F32.BF16 R28, R36, R46.reuse, R28 ;  /* 0x0000002e241c723c */ /* 0x080fe6000004181c */
[--C-:B------:R-:W-:Y:S02]  /*1b6b0*/  HSET2.LE.AND R36, R61, R211.reuse, PT ;  /* 0x000000d33d247233 */ /* 0x100fe40003803000 */
[----:B------:R-:W-:Y:S02]  /*1b6c0*/  PRMT R61, R56, 0x5410, R3 ;  /* 0x00005410383d7816 */ /* 0x000fe40000000003 */
[--C-:B------:R-:W-:Y:S01]  /*1b6d0*/  HSET2.LE.AND R37, R67, R211.reuse, PT ;  /* 0x000000d343257233 */ /* 0x100fe20003803000 */
[----:B------:R-:W-:Y:S01]  /*1b6e0*/  HMMA.16816.F32.BF16 R32, R40, R46, R32 ;  /* 0x0000002e2820723c */ /* 0x000fe20000041820 */
[----:B------:R-:W1:Y:S03]  /*1b6f0*/  LDSM.16.MT88.4 R40, [R68+0x1000] ;  /* 0x001000004428783b */ /* 0x000e660000004200 */
        /* <DEDUP_REMOVED lines=12> */
[-C--:B--2---:R-:W-:Y:S05]  /*1b7c0*/  HMMA.16816.F32.BF16 R4, R36, R48.reuse, R4 ;  /* 0x000000302404723c */ /* 0x084fea0000041804 */
[----:B----4-:R-:W-:Y:S02]  /*1b7d0*/  @!P1 HFMA2.BF16_V2 R125, -RZ.H0_H0, RZ.H0_H0, -R2.H0_H0 ;  /* 0x200000ffff7d9231 */ /* 0x010fe40000340902 */
[----:B------:R-:W-:Y:S03]  /*1b7e0*/  @!P3 HFMA2.BF16_V2 R122, -RZ.H0_H0, RZ.H0_H0, -R58.H0_H0 ;  /* 0x200000ffff7ab231 */ /* 0x000fe6000034093a */
        /* <DEDUP_REMOVED lines=12> */
[----:B------:R2:W3:Y:S01]  /*1b8b0*/  LDL.S16 R110, [R1+0x140] ;  /* 0x00014000016e7983 */ /* 0x0004e20000100600 */
        /* <DEDUP_REMOVED lines=19> */
[----:B-1----:R-:W-:Y:S04]  /*1b9f0*/  IMAD.WIDE R70, R233, 0x70, R70 ;  /* 0x00000070e9467825 */ /* 0x002fe800078e0246 */
        /* <DEDUP_REMOVED lines=9> */
[----:B------:R-:W1:Y:S04]  /*1ba90*/  LDSM.16.MT88.4 R48, [R194+0x5400] ;  /* 0x00540000c230783b */ /* 0x000e680000004200 */
[----:B------:R2:W-:Y:S01]  /*1baa0*/  STG.E.U16 desc[UR20][R196.64+-0x2e], R57 ;  /* 0xffffd239c4007986 */ /* 0x0005e2000c101514 */
[-C--:B------:R-:W-:Y:S08]  /*1bab0*/  HMMA.16816.F32.BF16 R20, R36, R40.reuse, R20 ;  /* 0x000000282414723c */ /* 0x080ff00000041814 */
[C---:B------:R-:W-:Y:S08]  /*1bac0*/  HMMA.16816.F32.BF16 R24, R52.reuse, R40, R24 ;  /* 0x000000283418723c */ /* 0x040ff00000041818 */
[-C--:B------:R-:W-:Y:S01]  /*1bad0*/  HMMA.16816.F32.BF16 R28, R52, R42.reuse, R28 ;  /* 0x0000002a341c723c */ /* 0x080fe2000004181c */
[----:B------:R-:W1:Y:S02]  /*1bae0*/  MUFU.EX2 R53, R124 ;  /* 0x0000007c00357308 */ /* 0x000e640000000800 */
[----:B------:R-:W-:Y:S01]  /*1baf0*/  PRMT R52, R251, 0x7632, R52 ;  /* 0x00007632fb347816 */ /* 0x000fe20000000034 */
[----:B------:R-:W-:Y:S04]  /*1bb00*/  IMAD.WIDE R54, R233, -0x70, R70 ;  /* 0xffffff90e9367825 */ /* 0x000fe800078e0246 */
[----:B------:R-:W-:Y:S01]  /*1bb10*/  HMMA.16816.F32.BF16 R32, R36, R42, R32 ;  /* 0x0000002a2420723c */ /* 0x000fe20000041820 */
[----:B------:R-:W1:Y:S03]  /*1bb20*/  LDSM.16.MT88.4 R36, [R68+0x1400] ;  /* 0x001400004424783b */ /* 0x000e660000004200 */
[----:B--2---:R-:W-:Y:S01]  /*1bb30*/  PRMT R57, R86, 0x7610, R57 ;  /* 0x0000761056397816 */ /* 0x004fe20000000039 */
[----:B---3--:R-:W-:Y:S02]  /*1bb40*/  @P5 HFMA2.BF16_V2 R110, -RZ.H0_H0, RZ.H0_H0, -R56.H0_H0 ;  /* 0x200000ffff6e5231 */ /* 0x008fe40000340938 */
[----:B----4-:R-:W-:Y:S03]  /*1bb50*/  @P4 HFMA2.BF16_V2 R107, -RZ.H0_H0, RZ.H0_H0, -R3.H0_H0 ;  /* 0x200000ffff6b4231 */ /* 0x010fe60000340903 */
[----:B------:R-:W-:Y:S01]  /*1bb60*/  PRMT R44, R110, 0x7610, R44 ;  /* 0x000076106e2c7816 */ /* 0x000fe2000000002c */
[----:B------:R-:W-:Y:S03]  /*1bb70*/  @P5 STL.S16 [R1+0x140], R110 ;  /* 0x0001406e01005387 */ /* 0x000fe60000100600 */
[----:B------:R-:W-:Y:S01]  /*1bb80*/  @P5 PRMT R56, R44, 0x5410, RZ ;  /* 0x000054102c385816 */ /* 0x000fe200000000ff */
[----:B------:R-:W-:Y:S01]  /*1bb90*/  @P4 STL.S16 [R1+0x13c], R107 ;  /* 0x00013c6b01004387 */ /* 0x000fe20000100600 */
[----:B------:R-:W-:Y:S02]  /*1bba0*/  ISETP.GT.U32.AND P5, PT, R167, UR8, PT ;  /* 0x00000008a7007c0c */ /* 0x000fe4000bfa4070 */
[----:B------:R-:W-:Y:S01]  /*1bbb0*/  PRMT R2, R107, 0x7610, R2 ;  /* 0x000076106b027816 */ /* 0x000fe20000000002 */
[----:B------:R2:W3:Y:S01]  /*1bbc0*/  LDL.S16 R59, [R1+0x138] ;  /* 0x00013800013b7983 */ /* 0x0004e20000100600 */
[----:B------:R-:W-:Y:S02]  /*1bbd0*/  PRMT R44, R138, 0x5410, R227 ;  /* 0x000054108a2c7816 */ /* 0x000fe400000000e3 */
[----:B------:R-:W-:Y:S01]  /*1bbe0*/  @P4 PRMT R3, R2, 0x5410, RZ ;  /* 0x0000541002034816 */ /* 0x000fe200000000ff */
[----:B------:R2:W4:Y:S01]  /*1bbf0*/  LDL.S16 R46, [R1+0x134] ;  /* 0x00013400012e7983 */ /* 0x0005220000100600 */
[----:B------:R-:W-:Y:S02]  /*1bc00*/  ISETP.LE.U32.AND P4, PT, R0, UR8, PT ;  /* 0x0000000800007c0c */ /* 0x000fe4000bf83070 */
[----:B------:R-:W-:Y:S01]  /*1bc10*/  PRMT R0, R223, 0x5410, R217 ;  /* 0x00005410df007816 */ /* 0x000fe200000000d9 */
[----:B------:R2:W2:Y:S01]  /*1bc20*/  LDL.S16 R45, [R1+0x130] ;  /* 0x00013000012d7983 */ /* 0x0004a20000100600 */
[----:B------:R-:W-:Y:S02]  /*1bc30*/  PRMT R2, R181, 0x5410, R174 ;  /* 0x00005410b5027816 */ /* 0x000fe400000000ae */
[--C-:B------:R-:W-:Y:S01]  /*1bc40*/  HSET2.LE.AND R44, R44, R211.reuse, PT ;  /* 0x000000d32c2c7233 */ /* 0x100fe20003803000 */
[----:B------:R1:W-:Y:S01]  /*1bc50*/  STG.E.U16 desc[UR20][R54.64+-0x30], R56 ;  /* 0xffffd03836007986 */ /* 0x0003e2000c101514 */
[--C-:B------:R-:W-:Y:S02]  /*1bc60*/  HSET2.LE.AND R0, R0, R211.reuse, PT ;  /* 0x000000d300007233 */ /* 0x100fe40003803000 */
[----:B------:R-:W-:Y:S01]  /*1bc70*/  HSET2.LE.AND R2, R2, R211, PT ;  /* 0x000000d302027233 */ /* 0x000fe20003803000 */
[----:B------:R1:W-:Y:S01]  /*1bc80*/  STG.E.U16 desc[UR20][R54.64+-0x2e], R3 ;  /* 0xffffd20336007986 */ /* 0x0003e2000c101514 */
[----:B------:R-:W-:Y:S03]  /*1bc90*/  LOP3.LUT R44, R101, R44, RZ, 0xc0, !PT ;  /* 0x0000002c652c7212 */ /* 0x000fe600078ec0ff */
[----:B------:R-:W-:Y:S01]  /*1bca0*/  LDSM.16.MT88.4 R164, [R194+0x5c00] ;  /* 0x005c0000c2a4783b */ /* 0x000fe20000004200 */
[----:B-1----:R-:W-:Y:S02]  /*1bcb0*/  PRMT R56, R87, 0x7632, R56 ;  /* 0x0000763257387816 */ /* 0x002fe40000000038 */
[----:B------:R-:W-:Y:S01]  /*1bcc0*/  PRMT R3, R252, 0x7632, R3 ;  /* 0x00007632fc037816 */ /* 0x000fe20000000003 */
[----:B---3--:R-:W-:Y:S02]  /*1bcd0*/  @P5 HFMA2.BF16_V2 R59, -RZ.H0_H0, RZ.H0_H0, -R87.H1_H1 ;  /* 0x200000ffff3b5231 */ /* 0x008fe40000360957 */
[--C-:B----4-:R-:W-:Y:S03]  /*1bce0*/  @P3 HFMA2.BF16_V2 R46, -RZ.H0_H0, RZ.H0_H0, -R86.reuse.H0_H0 ;  /* 0x200000ffff2e3231 */ /* 0x110fe60000340956 */
[----:B------:R-:W-:Y:S01]  /*1bcf0*/  PRMT R106, R59, 0x7610, R106 ;  /* 0x000076103b6a7816 */ /* 0x000fe2000000006a */
[----:B------:R1:W-:Y:S01]  /*1bd00*/  @P5 STL.S16 [R1+0x138], R59 ;  /* 0x0001383b01005387 */ /* 0x0003e20000100600 */
[----:B--2---:R-:W-:Y:S01]  /*1bd10*/  @P6 HFMA2.BF16_V2 R45, -RZ.H0_H0, RZ.H0_H0, -R86.H1_H1 ;  /* 0x200000ffff2d6231 */ /* 0x004fe20000360956 */
        /* <DEDUP_REMOVED lines=24> */
[--C-:B------:R-:W-:Y:S01]  /*1bea0*/  HSET2.LE.AND R0, R75, R211.reuse, PT ;  /* 0x000000d34b007233 */ /* 0x100fe20003803000 */
[----:B------:R1:W2:Y:S01]  /*1beb0*/  LDL.S16 R65, [R1+0x11c] ;  /* 0x00011c0001417983 */ /* 0x0002a20000100600 */
[----:B------:R-:W-:Y:S01]  /*1bec0*/  LOP3.LUT R47, R66, R47, RZ, 0xc0, !PT ;  /* 0x0000002f422f7212 */ /* 0x000fe200078ec0ff */
[----:B------:R-:W-:Y:S01]  /*1bed0*/  IMAD.WIDE R66, R233, 0x70, R54 ;  /* 0x00000070e9427825 */ /* 0x000fe200078e0236 */
[--C-:B------:R-:W-:Y:S01]  /*1bee0*/  HSET2.LE.AND R2, R2, R211.reuse, PT ;  /* 0x000000d302027233 */ /* 0x100fe20003803000 */
[----:B------:R1:W3:Y:S01]  /*1bef0*/  LDL.S16 R54, [R1+0x120] ;  /* 0x0001200001367983 */ /* 0x0002e20000100600 */
[----:B------:R-:W-:Y:S02]  /*1bf00*/  LOP3.LUT R42, R60, R0, RZ, 0xc0, !PT ;  /* 0x000000003c2a7212 */ /* 0x000fe400078ec0ff */
[----:B------:R-:W-:Y:S01]  /*1bf10*/  PRMT R60, R72, 0x7632, R60 ;  /* 0x00007632483c7816 */ /* 0x000fe2000000003c */
[----:B------:R-:W-:Y:S01]  /*1bf20*/  STG.E.U16 desc[UR20][R66.64+-0x30], R114 ;  /* 0xffffd07242007986 */ /* 0x000fe2000c101514 */
[----:B------:R-:W-:Y:S01]  /*1bf30*/  PRMT R0, R81, 0x7632, R0 ;  /* 0x0000763251007816 */ /* 0x000fe20000000000 */
[-C--:B------:R-:W-:Y:S02]  /*1bf40*/  HMMA.16816.F32.BF16 R4, R44, R48.reuse, R4 ;  /* 0x000000302c04723c */ /* 0x080fe40000041804 */
[----:B------:R1:W-:Y:S03]  /*1bf50*/  STG.E.U16 desc[UR20][R66.64+-0x2e], R56 ;  /* 0xffffd23842007986 */ /* 0x0003e6000c101514 */
[----:B------:R-:W-:Y:S01]  /*1bf60*/  LOP3.LUT R60, R60, 0xff, RZ, 0xc0, !PT ;  /* 0x000000ff3c3c7812 */ /* 0x000fe200078ec0ff */
[----:B------:R1:W-:Y:S01]  /*1bf70*/  STG.E.U16 desc[UR20][R198.64+-0x30], R57 ;  /* 0xffffd039c6007986 */ /* 0x0003e2000c101514 */
[----:B------:R-:W-:Y:S02]  /*1bf80*/  LOP3.LUT R43, R59, R2, RZ, 0xc0, !PT ;  /* 0x000000023b2b7212 */ /* 0x000fe400078ec0ff */
        /* <DEDUP_REMOVED lines=14> */
[----:B-1----:R-:W-:Y:S01]  /*1c070*/  PRMT R56, R2, 0x5410, R52 ;  /* 0x0000541002387816 */ /* 0x002fe20000000034 */
[C---:B------:R-:W-:Y:S04]  /*1c080*/  HMMA.16816.F32.BF16 R16, R44.reuse, R50, R16 ;  /* 0x000000322c10723c */ /* 0x040fe80000041810 */
[----:B------:R-:W-:Y:S01]  /*1c090*/  LOP3.LUT R148, R55, R148, RZ, 0xc0, !PT ;  /* 0x0000009437947212 */ /* 0x000fe200078ec0ff */
[----:B------:R-:W-:Y:S02]  /*1c0a0*/  IMAD.MOV.U32 R57, RZ, RZ, R87 ;  /* 0x000000ffff397224 */ /* 0x000fe400078e0057 */
[----:B------:R-:W-:Y:S01]  /*1c0b0*/  IMAD.MOV.U32 R133, RZ, RZ, R134 ;  /* 0x000000ffff857224 */ /* 0x000fe200078e0086 */
[-C--:B------:R-:W-:Y:S08]  /*1c0c0*/  HMMA.16816.F32.BF16 R20, R44, R36.reuse, R20 ;  /* 0x000000242c14723c */ /* 0x080ff00000041814 */
        /* <DEDUP_REMOVED lines=16> */
[----:B------:R-:W-:Y:S02]  /*1c1d0*/  PRMT R61, R92, 0x7610, R61 ;  /* 0x000076105c3d7816 */ /* 0x000fe4000000003d */
[----:B------:R-:W-:Y:S02]  /*1c1e0*/  LOP3.LUT R42, R62, R42, RZ, 0xc0, !PT ;  /* 0x0000002a3e2a7212 */ /* 0x000fe400078ec0ff */
[--C-:B------:R-:W-:Y:S02]  /*1c1f0*/  HSET2.LE.AND R38, R108, R211.reuse, PT ;  /* 0x000000d36c267233 */ /* 0x100fe40003803000 */
[--C-:B------:R-:W-:Y:S02]  /*1c200*/  HSET2.LE.AND R36, R80, R211.reuse, PT ;  /* 0x000000d350247233 */ /* 0x100fe40003803000 */
        /* <DEDUP_REMOVED lines=29> */
[--C-:B------:R-:W-:Y:S05]  /*1c3e0*/  HSET2.LE.AND R149, R149, R211.reuse, PT ;  /* 0x000000d395957233 */ /* 0x100fea0003803000 */
[----:B------:R-:W-:Y:S01]  /*1c3f0*/  LOP3.LUT R149, R56, R149, RZ, 0xc0, !PT ;  /* 0x0000009538957212 */ /* 0x000fe200078ec0ff */
[----:B--2---:R-:W-:Y:S02]  /*1c400*/  @!P1 HFMA2.BF16_V2 R65, -RZ.H0_H0, RZ.H0_H0, -R52.H0_H0 ;  /* 0x200000ffff419231 */ /* 0x004fe40000340934 */
[--C-:B---3--:R-:W-:Y:S05]  /*1c410*/  @!P6 HFMA2.BF16_V2 R54, -RZ.H0_H0, RZ.H0_H0, -R92.reuse.H0_H0 ;  /* 0x200000ffff36e231 */ /* 0x108fea000034095c */
[----:B------:R2:W-:Y:S01]  /*1c420*/  @!P6 STL.S16 [R1+0x120], R54 ;  /* 0x000120360100e387 */ /* 0x0005e20000100600 */
[----:B------:R-:W-:Y:S03]  /*1c430*/  PRMT R76, R54, 0x7610, R76 ;  /* 0x00007610364c7816 */ /* 0x000fe6000000004c */
[----:B------:R3:W-:Y:S01]  /*1c440*/  @!P1 STL.S16 [R1+0x11c], R65 ;  /* 0x00011c4101009387 */ /* 0x0007e20000100600 */
[----:B------:R-:W-:Y:S02]  /*1c450*/  @!P6 PRMT R61, R76, 0x5410, RZ ;  /* 0x000054104c3de816 */ /* 0x000fe400000000ff */
[----:B------:R-:W-:Y:S02]  /*1c460*/  ISETP.LE.U32.AND P6, PT, R60, UR8, PT ;  /* 0x000000083c007c0c */ /* 0x000fe4000bfc3070 */
[----:B-1----:R-:W-:Y:S02]  /*1c470*/  SHF.R.U32.HI R3, RZ, 0x18, R72 ;  /* 0x00000018ff037819 */ /* 0x002fe40000011648 */
[----:B------:R-:W-:Y:S02]  /*1c480*/  LOP3.LUT R0, R78, 0xff, RZ, 0xc0, !PT ;  /* 0x000000ff4e007812 */ /* 0x000fe400078ec0ff */
[----:B------:R-:W-:Y:S02]  /*1c490*/  PRMT R141, R60, 0x5410, R3 ;  /* 0x000054103c8d7816 */ /* 0x000fe40000000003 */
[C-C-:B------:R-:W-:Y:S02]  /*1c4a0*/  PRMT R150, R0.reuse, 0x5410, R74.reuse ;  /* 0x0000541000967816 */ /* 0x140fe4000000004a */
[----:B------:R-:W-:Y:S02]  /*1c4b0*/  PRMT R74, R65, 0x7610, R74 ;  /* 0x00007610414a7816 */ /* 0x000fe4000000004a */
[----:B------:R-:W-:Y:S02]  /*1c4c0*/  ISETP.LE.U32.AND P3, PT, R0, UR8, PT ;  /* 0x0000000800007c0c */ /* 0x000fe4000bf63070 */
[----:B------:R-:W-:Y:S02]  /*1c4d0*/  @!P1 PRMT R52, R74, 0x5410, RZ ;  /* 0x000054104a349816 */ /* 0x000fe400000000ff */
[----:B------:R-:W-:Y:S02]  /*1c4e0*/  ISETP.LE.U32.AND P1, PT, R3, UR8, PT ;  /* 0x0000000803007c0c */ /* 0x000fe4000bf23070 */
[--C-:B------:R-:W-:Y:S01]  /*1c4f0*/  HSET2.LE.AND R0, R95, R211.reuse, PT ;  /* 0x000000d35f007233 */ /* 0x100fe20003803000 */
[----:B--2---:R-:W-:Y:S01]  /*1c500*/  IMAD.MOV.U32 R54, RZ, RZ, R89 ;  /* 0x000000ffff367224 */ /* 0x004fe200078e0059 */
[--C-:B------:R-:W-:Y:S01]  /*1c510*/  HSET2.LE.AND R141, R141, R211.reuse, PT ;  /* 0x000000d38d8d7233 */ /* 0x100fe20003803000 */
[----:B---3--:R-:W-:Y:S03]  /*1c520*/  IMAD.WIDE R64, R233, -0x70, R66 ;  /* 0xffffff90e9407825 */ /* 0x008fe600078e0242 */
[----:B------:R-:W-:Y:S02]  /*1c530*/  LOP3.LUT R40, R63, R0, RZ, 0xc0, !PT ;  /* 0x000000003f287212 */ /* 0x000fe400078ec0ff */
[----:B------:R-:W-:Y:S01]  /*1c540*/  LOP3.LUT R37, R54, R37, RZ, 0xc0, !PT ;  /* 0x0000002536257212 */ /* 0x000fe200078ec0ff */
[----:B------:R-:W-:Y:S01]  /*1c550*/  IMAD.MOV.U32 R54, RZ, RZ, R92 ;  /* 0x000000ffff367224 */ /* 0x000fe200078e005c */
[----:B------:R1:W-:Y:S01]  /*1c560*/  STG.E.U16 desc[UR20][R64.64+-0x20], R2 ;  /* 0xffffe00240007986 */ /* 0x0003e2000c101514 */
[----:B------:R-:W2:Y:S01]  /*1c570*/  MUFU.EX2 R0, R126 ;  /* 0x0000007e00007308 */ /* 0x000ea20000000800 */
[--C-:B------:R-:W-:Y:S01]  /*1c580*/  HSET2.LE.AND R150, R150, R211.reuse, PT ;  /* 0x000000d396967233 */ /* 0x100fe20003803000 */
[-C--:B------:R-:W-:Y:S01]  /*1c590*/  HMMA.16816.F32.BF16 R4, R40, R48.reuse, R4 ;  /* 0x000000302804723c */ /* 0x080fe20000041804 */
[----:B------:R3:W-:Y:S04]  /*1c5a0*/  STG.E.U16 desc[UR20][R64.64+-0x1e], R52 ;  /* 0xffffe23440007986 */ /* 0x0007e8000c101514 */
[----:B------:R-:W-:Y:S03]  /*1c5b0*/  LOP3.LUT R140, R54, R140, RZ, 0xc0, !PT ;  /* 0x0000008c368c7212 */ /* 0x000fe600078ec0ff */
[C---:B------:R-:W-:Y:S04]  /*1c5c0*/  HMMA.16816.F32.BF16 R8, R36.reuse, R48, R8 ;  /* 0x000000302408723c */ /* 0x040fe80000041808 */
[----:B------:R-:W-:Y:S01]  /*1c5d0*/  PRMT R48, R144, 0x7632, R48 ;  /* 0x0000763290307816 */ /* 0x000fe20000000030 */
[----:B--2---:R-:W-:Y:S03]  /*1c5e0*/  FADD.FTZ R3, R0, R214 ;  /* 0x000000d600037221 */ /* 0x004fe60000010000 */
[-C--:B------:R-:W-:Y:S01]  /*1c5f0*/  HMMA.16816.F32.BF16 R12, R36, R50.reuse, R12 ;  /* 0x00000032240c723c */ /* 0x080fe2000004180c */
[----:B-1----:R-:W1:Y:S07]  /*1c600*/  MUFU.EX2 R2, R127 ;  /* 0x0000007f00027308 */ /* 0x002e6e0000000800 */
[C---:B------:R-:W-:Y:S04]  /*1c610*/  HMMA.16816.F32.BF16 R16, R40.reuse, R50, R16 ;  /* 0x000000322810723c */ /* 0x040fe80000041810 */
[----:B---3--:R-:W-:Y:S04]  /*1c620*/  IMAD.WIDE R64, R233, 0x70, R64 ;  /* 0x00000070e9407825 */ /* 0x008fe800078e0240 */
[-C--:B------:R-:W-:Y:S01]  /*1c630*/  HMMA.16816.F32.BF16 R20, R40, R44.reuse, R20 ;  /* 0x0000002c2814723c */ /* 0x080fe20000041814 */
[----:B------:R-:W-:Y:S02]  /*1c640*/  STG.E.U16 desc[UR20][R64.64+-0x20], R61 ;  /* 0xffffe03d40007986 */ /* 0x000fe4000c101514 */
[C-C-:B-1----:R-:W-:Y:S01]  /*1c650*/  FADD.FTZ R52, R2.reuse, R3.reuse ;  /* 0x0000000302347221 */ /* 0x142fe20000010000 */
[----:B------:R-:W-:Y:S04]  /*1c660*/  F2FP.BF16.F32.PACK_AB R49, R2, R0 ;  /* 0x000000000231723e */ /* 0x000fe800000010ff */
[C---:B------:R-:W-:Y:S04]  /*1c670*/  HMMA.16816.F32.BF16 R24, R36.reuse, R44, R24 ;  /* 0x0000002c2418723c */ /* 0x040fe80000041818 */
[C---:B------:R-:W-:Y:S02]  /*1c680*/  PRMT R2, R169.reuse, 0x7610, R2 ;  /* 0x00007610a9027816 */ /* 0x040fe40000000002 */
[----:B------:R-:W-:Y:S02]  /*1c690*/  PRMT R0, R169, 0x7632, R0 ;  /* 0x00007632a9007816 */ /* 0x000fe40000000000 */
[-C--:B------:R-:W-:Y:S01]  /*1c6a0*/  HMMA.16816.F32.BF16 R28, R36, R46.reuse, R28 ;  /* 0x0000002e241c723c */ /* 0x080fe2000004181c */
[----:B------:R-:W1:Y:S02]  /*1c6b0*/  LDSM.16.MT88.4 R36, [R68+0x1c00] ;  /* 0x001c00004424783b */ /* 0x000e640000004200 */
[----:B------:R-:W-:Y:S02]  /*1c6c0*/  PRMT R44, R2, 0x5410, R0 ;  /* 0x00005410022c7816 */ /* 0x000fe40000000000 */
[----:B------:R-:W-:Y:S02]  /*1c6d0*/  PRMT R3, R144, 0x7610, R3 ;  /* 0x0000761090037816 */ /* 0x000fe40000000003 */
[----:B------:R-:W-:Y:S01]  /*1c6e0*/  LOP3.LUT R45, R100, 0xff, RZ, 0xc0, !PT ;  /* 0x000000ff642d7812 */ /* 0x000fe200078ec0ff */
[----:B------:R-:W-:Y:S04]  /*1c6f0*/  HMMA.16816.F32.BF16 R32, R40, R46, R32 ;  /* 0x0000002e2820723c */ /* 0x000fe80000041820 */
[----:B------:R-:W-:Y:S02]  /*1c700*/  LOP3.LUT R143, R49, R143, RZ, 0xc0, !PT ;  /* 0x0000008f318f7212 */ /* 0x000fe400078ec0ff */
[----:B------:R-:W-:Y:S02]  /*1c710*/  LOP3.LUT R150, R44, R150, RZ, 0xc0, !PT ;  /* 0x000000962c967212 */ /* 0x000fe400078ec0ff */
[----:B------:R-:W-:Y:S02]  /*1c720*/  PRMT R44, R3, 0x5410, R48 ;  /* 0x00005410032c7816 */ /* 0x000fe40000000030 */
        /* <DEDUP_REMOVED lines=12> */
[----:B------:R2:W3:Y:S01]  /*1c7f0*/  LDL.S16 R66, [R1+0x10c] ;  /* 0x00010c0001427983 */ /* 0x0004e20000100600 */
        /* <DEDUP_REMOVED lines=26> */
[----:B---3--:R-:W-:Y:S05]  /*1c9a0*/  @!P3 HFMA2.BF16_V2 R66, -RZ.H0_H0, RZ.H0_H0, -R2.H0_H0 ;  /* 0x200000ffff42b231 */ /* 0x008fea0000340902 */
[----:B------:R-:W-:Y:S01]  /*1c9b0*/  @!P3 STL.S16 [R1+0x10c], R66 ;  /* 0x00010c420100b387 */ /* 0x000fe20000100600 */
[----:B------:R-:W-:Y:S01]  /*1c9c0*/  PRMT R59, R66, 0x7610, R59 ;  /* 0x00007610423b7816 */ /* 0x000fe2000000003b */
[----:B----4-:R-:W-:Y:S03]  /*1c9d0*/  @P5 HFMA2.BF16_V2 R63, -RZ.H0_H0, RZ.H0_H0, -R0.H0_H0 ;  /* 0x200000ffff3f5231 */ /* 0x010fe60000340900 */
[----:B------:R-:W-:Y:S02]  /*1c9e0*/  @!P3 PRMT R2, R59, 0x5410, RZ ;  /* 0x000054103b02b816 */ /* 0x000fe400000000ff */
[----:B------:R-:W-:Y:S01]  /*1c9f0*/  ISETP.GT.U32.AND P3, PT, R82, UR8, PT ;  /* 0x0000000852007c0c */ /* 0x000fe2000bf64070 */
[----:B------:R-:W-:Y:S01]  /*1ca00*/  @P5 STL.S16 [R1+0x108], R63 ;  /* 0x0001083f01005387 */ /* 0x000fe20000100600 */
[----:B------:R-:W-:Y:S03]  /*1ca10*/  PRMT R58, R63, 0x7610, R58 ;  /* 0x000076103f3a7816 */ /* 0x000fe6000000003a */
[----:B------:R2:W3:Y:S01]  /*1ca20*/  LDL.S16 R54, [R1+0x104] ;  /* 0x0001040001367983 */ /* 0x0004e20000100600 */
[----:B------:R-:W-:Y:S02]  /*1ca30*/  @P5 PRMT R0, R58, 0x5410, RZ ;  /* 0x000054103a005816 */ /* 0x000fe400000000ff */
[----:B------:R-:W-:Y:S01]  /*1ca40*/  ISETP.LE.U32.AND P5, PT, R45, UR8, PT ;  /* 0x000000082d007c0c */ /* 0x000fe2000bfa3070 */
[----:B------:R2:W4:Y:S04]  /*1ca50*/  LDL.S16 R50, [R1+0xf8] ;  /* 0x0000f80001327983 */ /* 0x0005280000100600 */
[----:B------:R2:W2:Y:S04]  /*1ca60*/  LDL.S16 R52, [R1+0x100] ;  /* 0x0001000001347983 */ /* 0x0004a80000100600 */
[----:B------:R1:W2:Y:S04]  /*1ca70*/  LDL.S16 R51, [R1+0xfc] ;  /* 0x0000fc0001337983 */ /* 0x0002a80000100600 */
[----:B------:R1:W2:Y:S04]  /*1ca80*/  LDL.S16 R40, [R1+0xf0] ;  /* 0x0000f00001287983 */ /* 0x0002a80000100600 */
[----:B------:R1:W2:Y:S04]  /*1ca90*/  LDL.S16 R41, [R1+0xf4] ;  /* 0x0000f40001297983 */ /* 0x0002a80000100600 */
[----:B------:R1:W-:Y:S04]  /*1caa0*/  STG.E.U16 desc[UR20][R196.64+-0x10], R2 ;  /* 0xfffff002c4007986 */ /* 0x0003e8000c101514 */
[----:B------:R1:W-:Y:S02]  /*1cab0*/  STG.E.U16 desc[UR20][R196.64+-0xe], R0 ;  /* 0xfffff200c4007986 */ /* 0x0003e4000c101514 */
[----:B-1----:R-:W-:Y:S02]  /*1cac0*/  PRMT R2, R53, 0x7632, R2 ;  /* 0x0000763235027816 */ /* 0x002fe40000000002 */
[----:B------:R-:W-:Y:S01]  /*1cad0*/  PRMT R0, R49, 0x7632, R0 ;  /* 0x0000763231007816 */ /* 0x000fe20000000000 */
[----:B---3--:R-:W-:Y:S02]  /*1cae0*/  @P4 HFMA2.BF16_V2 R54, -RZ.H0_H0, RZ.H0_H0, -R3.H0_H0 ;  /* 0x200000ffff364231 */ /* 0x008fe40000340903 */
[----:B----4-:R-:W-:Y:S03]  /*1caf0*/  @P6 HFMA2.BF16_V2 R50, -RZ.H0_H0, RZ.H0_H0, -R48.H0_H0 ;  /* 0x200000ffff326231 */ /* 0x010fe60000340930 */
[----:B------:R-:W-:Y:S01]  /*1cb00*/  @P4 STL.S16 [R1+0x104], R54 ;  /* 0x0001043601004387 */ /* 0x000fe20000100600 */
[----:B------:R-:W-:Y:S01]  /*1cb10*/  PRMT R4, R54, 0x7610, R4 ;  /* 0x0000761036047816 */ /* 0x000fe20000000004 */
[--C-:B--2---:R-:W-:Y:S01]  /*1cb20*/  @!P5 HFMA2.BF16_V2 R52, -RZ.H0_H0, RZ.H0_H0, -R53.reuse.H0_H0 ;  /* 0x200000ffff34d231 */ /* 0x104fe20000340935 */
        /* <DEDUP_REMOVED lines=33> */
.L_x_835:
[----:B------:R-:W3:Y:S01]  /*1cd40*/  LDL.LU R4, [R1+0x44] ;  /* 0x0000440001047983 */ /* 0x000ee20000300800 */
[----:B------:R-:W1:Y:S03]  /*1cd50*/  LDCU UR4, c[0x0][0x4fc] ;  /* 0x00009f80ff0477ac */ /* 0x000e660008000800 */
[----:B------:R-:W4:Y:S01]  /*1cd60*/  LDL.LU R2, [R1+0x40] ;  /* 0x0000400001027983 */ /* 0x000f220000300800 */
[----:B------:R-:W2:Y:S01]  /*1cd70*/  S2R R25, SR_TID.X ;  /* 0x0000000000197919 */ /* 0x000ea20000002100 */
[----:B------:R-:W-:Y:S01]  /*1cd80*/  UISETP.NE.AND UP3, UPT, UR18, -0x1, UPT ;  /* 0xffffffff1200788c */ /* 0x000fe2000bf65270 */
[----:B------:R-:W1:Y:S08]  /*1cd90*/  S2UR UR8, SR_CgaCtaId ;  /* 0x00000000000879c3 */ /* 0x000e700000008800 */
[----:B------:R-:W4:Y:S01]  /*1cda0*/  S2UR UR9, SR_CTAID.Y ;  /* 0x00000000000979c3 */ /* 0x000f220000002600 */
[----:B------:R-:W4:Y:S01]  /*1cdb0*/  LDL.LU R8, [R1+0x304] ;  /* 0x0003040001087983 */ /* 0x000f220000300800 */
[----:B------:R-:W-:Y:S01]  /*1cdc0*/  UMOV UR6, 0x400 ;  /* 0x0000040000067882 */ /* 0x000fe20000000000 */
[----:B------:R-:W2:Y:S02]  /*1cdd0*/  LDCU.U8 UR11, c[0x0][0x549] ;  /* 0x0000a920ff0b77ac */ /* 0x000ea40008000000 */
[----:B------:R-:W4:Y:S01]  /*1cde0*/  LDL.LU R5, [R1+0x300] ;  /* 0x0003000001057983 */ /* 0x000f220000300800 */
[----:B------:R-:W2:Y:S02]  /*1cdf0*/  LDCU.U8 UR7, c[0x0][0x548] ;  /* 0x0000a900ff0777ac */ /* 0x000ea40008000000 */
[----:B------:R-:W3:Y:S01]  /*1ce00*/  S2UR UR14, SR_CTAID.Z ;  /* 0x00000000000e79c3 */ /* 0x000ee20000002700 */
[----:B------:R-:W3:Y:S01]  /*1ce10*/  S2R R26, SR_CTAID.X ;  /* 0x00000000001a7919 */ /* 0x000ee20000002500 */
[----:B------:R-:W-:-:S02]  /*1ce20*/  UISETP.NE.AND UP2, UPT, UR18, -0x1, UPT ;  /* 0xffffffff1200788c */ /* 0x000fc4000bf45270 */
[----:B-1----:R-:W-:Y:S01]  /*1ce30*/  ULEA UR8, UR8, UR6, 0x18 ;  /* 0x0000000608087291 */ /* 0x002fe2000f8ec0ff */
[----:B------:R-:W1:Y:S01]  /*1ce40*/  LDCU UR6, c[0x0][0x434] ;  /* 0x00008680ff0677ac */ /* 0x000e620008000800 */
[----:B--2---:R-:W-:Y:S01]  /*1ce50*/  SHF.L.U32 R24, R25, 0x3, RZ ;  /* 0x0000000319187819 */ /* 0x004fe200000006ff */
[----:B------:R-:W-:Y:S01]  /*1ce60*/  UISETP.NE.AND UP1, UPT, UR11, URZ, UPT ;  /* 0x000000ff0b00728c */ /* 0x000fe2000bf25270 */
[----:B------:R-:W1:Y:S03]  /*1ce70*/  LDCU UR11, c[0x0][0x434] ;  /* 0x00008680ff0b77ac */ /* 0x000e660008000800 */
[----:B------:R-:W-:-:S07]  /*1ce80*/  UISETP.NE.AND UP0, UPT, UR7, URZ, !UP1 ;  /* 0x000000ff0700728c */ /* 0x000fce000cf05270 */
[----:B------:R-:W1:Y:S01]  /*1ce90*/  @UP1 LDCU UR13, c[0x0][0x430] ;  /* 0x00008600ff0d17ac */ /* 0x000e620008000800 */
[----:B------:R-:W2:Y:S01]  /*1cea0*/  @UP1 LDCU UR15, c[0x0][0x430] ;  /* 0x00008600ff0f17ac */ /* 0x000ea20008000800 */
[----:B-1----:R-:W-:Y:S01]  /*1ceb0*/  @UP1 UIMAD UR11, UR13, UR6, URZ ;  /* 0x000000060d0b12a4 */ /* 0x002fe2000f8e02ff */
[----:B---3--:R-:W-:Y:S02]  /*1cec0*/  MOV R7, R4 ;  /* 0x0000000400077202 */ /* 0x008fe40000000f00 */
[----:B----4-:R-:W-:-:S03]  /*1ced0*/  MOV R6, R2 ;  /* 0x0000000200067202 */ /* 0x010fc60000000f00 */
[----:B------:R-:W1:Y:S04]  /*1cee0*/  SHFL.BFLY PT, R2, R7, 0x2, 0x1f ;  /* 0x0c401f0007027f89 */ /* 0x000e6800000e0000 */
[----:B------:R-:W3:Y:S04]  /*1cef0*/  SHFL.BFLY PT, R0, R6, 0x2, 0x1f ;  /* 0x0c401f0006007f89 */ /* 0x000ee800000e0000 */
[----:B------:R-:W4:Y:S04]  /*1cf00*/  SHFL.BFLY PT, R4, R8, 0x2, 0x1f ;  /* 0x0c401f0008047f89 */ /* 0x000f2800000e0000 */
[----:B------:R-:W2:Y:S01]  /*1cf10*/  SHFL.BFLY PT, R3, R5, 0x2, 0x1f ;  /* 0x0c401f0005037f89 */ /* 0x000ea200000e0000 */
[----:B-1----:R-:W-:Y:S01]  /*1cf20*/  FADD.FTZ R2, R2, R7 ;  /* 0x0000000702027221 */ /* 0x002fe20000010000 */
[----:B---3--:R-:W-:-:S04]  /*1cf30*/  FADD.FTZ R0, R0, R6 ;  /* 0x0000000600007221 */ /* 0x008fc80000010000 */
[----:B------:R-:W1:Y:S04]  /*1cf40*/  SHFL.BFLY PT, R22, R2, 0x1, 0x1f ;  /* 0x0c201f0002167f89 */ /* 0x000e6800000e0000 */
[----:B------:R-:W3:Y:S01]  /*1cf50*/  SHFL.BFLY PT, R23, R0, 0x1, 0x1f ;  /* 0x0c201f0000177f89 */ /* 0x000ee200000e0000 */
[----:B----4-:R-:W-:Y:S01]  /*1cf60*/  FADD.FTZ R4, R4, R8 ;  /* 0x0000000804047221 */ /* 0x010fe20000010000 */
[C---:B-----5:R-:W-:Y:S02]  /*1cf70*/  LOP3.LUT R8, R204.reuse, 0x20, RZ, 0xc0, !PT ;  /* 0x00000020cc087812 */ /* 0x060fe400078ec0ff */
[----:B------:R-:W-:Y:S01]  /*1cf80*/  LOP3.LUT R204, R204, 0x40, RZ, 0xc0, !PT ;  /* 0x00000040cccc7812 */ /* 0x000fe200078ec0ff */
[----:B--2---:R-:W-:Y:S02]  /*1cf90*/  FADD.FTZ R3, R3, R5 ;  /* 0x0000000503037221 */ /* 0x004fe40000010000 */
[----:B------:R-:W2:Y:S04]  /*1cfa0*/  SHFL.BFLY PT, R5, R4, 0x1, 0x1f ;  /* 0x0c201f0004057f89 */ /* 0x000ea800000e0000 */
[----:B------:R-:W4:Y:S01]  /*1cfb0*/  SHFL.BFLY PT, R20, R3, 0x1, 0x1f ;  /* 0x0c201f0003147f89 */ /* 0x000f2200000e0000 */
[----:B-1----:R-:W-:Y:S01]  /*1cfc0*/  FADD.FTZ R22, R2, R22 ;  /* 0x0000001602167221 */ /* 0x002fe20000010000 */
[----:B---3--:R-:W-:-:S04]  /*1cfd0*/  FADD.FTZ R23, R0, R23 ;  /* 0x0000001700177221 */ /* 0x008fc80000010000 */
[----:B------:R-:W-:Y:S02]  /*1cfe0*/  FSETP.NE.FTZ.AND P1, PT, R22, RZ, PT ;  /* 0x000000ff1600720b */ /* 0x000fe40003f35000 */
[----:B------:R-:W-:Y:S01]  /*1cff0*/  FSETP.NE.FTZ.AND P0, PT, R23, RZ, PT ;  /* 0x000000ff1700720b */ /* 0x000fe20003f15000 */
[----:B--2---:R-:W-:Y:S02]  /*1d000*/  FADD.FTZ R21, R4, R5 ;  /* 0x0000000504157221 */ /* 0x004fe40000010000 */
        /* <DEDUP_REMOVED lines=123> */
.L_x_839:
        /* <DEDUP_REMOVED lines=62> */
.L_x_841:
[----:B------:R-:W-:Y:S05]  /*1dba0*/  BSYNC.RECONVERGENT B0 ;  /* 0x0000000000007941 */ /* 0x000fea0003800200 */
.L_x_840:
        /* <DEDUP_REMOVED lines=34> */
.L_x_843:
[----:B------:R-:W-:Y:S05]  /*1ddd0*/  BSYNC.RECONVERGENT B0 ;  /* 0x0000000000007941 */ /* 0x000fea0003800200 */
.L_x_842:
        /* <DEDUP_REMOVED lines=16> */
.L_x_845:
[----:B------:R-:W-:Y:S05]  /*1dee0*/  BSYNC.RECONVERGENT B0 ;  /* 0x0000000000007941 */ /* 0x000fea0003800200 */
.L_x_844:
        /* <DEDUP_REMOVED lines=16> */
.L_x_847:
[----:B------:R-:W-:Y:S05]  /*1dff0*/  BSYNC.RECONVERGENT B0 ;  /* 0x0000000000007941 */ /* 0x000fea0003800200 */
.L_x_846:
        /* <DEDUP_REMOVED lines=15> */
.L_x_848:
        /* <DEDUP_REMOVED lines=9> */
.L_x_1364:


//--------------------- .text._ZN5flash16flash_fwd_kernelI23Flash_fwd_kernel_traitsILi32ELi128ELi128ELi4ELb0ELb0EN7cutlass10bfloat16_tE19Flash_kernel_traitsILi32ELi128ELi128ELi4ES3_EELb0ELb0ELb0ELb1ELb0ELb0ELb1ELb0EEEvNS_16Flash_fwd_paramsE --------------------------
	.section	.text._ZN5flash16flash_fwd_kernelI23Flash_fwd_kernel_traitsILi32ELi128ELi128ELi4ELb0ELb0EN7cutlass10bfloat16_tE19Flash_kernel_traitsILi32ELi128ELi128ELi4ES3_EELb0ELb0ELb0ELb1ELb0ELb0ELb1ELb0EEEvNS_16Flash_fwd_paramsE,"ax",@progbits
	.align	128
        .global         _ZN5flash16flash_fwd_kernelI23Flash_fwd_kernel_traitsILi32ELi128ELi128ELi4ELb0ELb0EN7cutlass10bfloat16_tE19Flash_kernel_traitsILi32ELi128ELi128ELi4ES3_EELb0ELb0ELb0ELb1ELb0ELb0ELb1ELb0EEEvNS_16Flash_fwd_paramsE
        .type           _ZN5flash16flash_fwd_kernelI23Flash_fwd_kernel_traitsILi32ELi128ELi128ELi4ELb0ELb0EN7cutlass10bfloat16_tE19Flash_kernel_traitsILi32ELi128ELi128ELi4ES3_EELb0ELb0ELb0ELb1ELb0ELb0ELb1ELb0EEEvNS_16Flash_fwd_paramsE,@function
        .size           _ZN5flash16flash_fwd_kernelI23Flash_fwd_kernel_traitsILi32ELi128ELi128ELi4ELb0ELb0EN7cutlass10bfloat16_tE19Flash_kernel_traitsILi32ELi128ELi128ELi4ES3_EELb0ELb0ELb0ELb1ELb0ELb0ELb1ELb0EEEvNS_16Flash_fwd_paramsE,(.L_x_1365 - _ZN5flash16flash_fwd_kernelI23Flash_fwd_kernel_traitsILi32ELi128ELi128ELi4ELb0ELb0EN7cutlass10bfloat16_tE19Flash_kernel_traitsILi32ELi128ELi128ELi4ES3_EELb0ELb0ELb0ELb1ELb0ELb0ELb1ELb0EEEvNS_16Flash_fwd_paramsE)
        .other          _ZN5flash16flash_fwd_kernelI23Flash_fwd_kernel_traitsILi32ELi128ELi128ELi4ELb0ELb0EN7cutlass10bfloat16_tE19Flash_kernel_traitsILi32ELi128ELi128ELi4ES3_EELb0ELb0ELb0ELb1ELb0ELb0ELb1ELb0EEEvNS_16Flash_fwd_paramsE,@"STO_CUDA_ENTRY STV_DEFAULT"
_ZN5flash16flash_fwd_kernelI23Flash_fwd_kernel_traitsILi32ELi128ELi128ELi4ELb0ELb0EN7cutlass10bfloat16_tE19Flash_kernel_traitsILi32ELi128ELi128ELi4ES3_EELb0ELb0ELb0ELb1ELb0ELb0ELb1ELb0EEEvNS_16Flash_fwd_paramsE:
.text._ZN5flash16flash_fwd_kernelI23Flash_fwd_kernel_traitsILi32ELi128ELi128ELi4ELb0ELb0EN7cutlass10bfloat16_tE19Flash_kernel_traitsILi32ELi128ELi128ELi4ES3_EELb0ELb0ELb0ELb1ELb0ELb0ELb1ELb0EEEvNS_16Flash_fwd_paramsE:
[----:B------:R-:W-:Y:S01]  /*0000*/  LDC R1, c[0x0][0x37c] ;  /* 0x0000df00ff017b82 */ /* 0x000fe20000000800 */
[----:B------:R-:W1:Y:S01]  /*0010*/  S2R R230, SR_CTAID.Y ;  /* 0x0000000000e67919 */ /* 0x000e620000002600 */
[----:B------:R-:W2:Y:S06]  /*0020*/  LDCU.64 UR8, c[0x0][0x460] ;  /* 0x00008c00ff0877ac */ /* 0x000eac0008000a00 */
[----:B------:R-:W1:Y:S01]  /*0030*/  LDC.64 R6, c[0x0][0x460] ;  /* 0x00011800ff067b82 */ /* 0x000e620000000a00 */
[----:B------:R-:W-:Y:S01]  /*0040*/  IMAD.MOV.U32 R228, RZ, RZ, -0x1 ;  /* 0xffffffffffe47424 */ /* 0x000fe200078e00ff */
[----:B------:R-:W3:Y:S01]  /*0050*/  LDCU.64 UR14, c[0x0][0x358] ;  /* 0x00006b00ff0e77ac */ /* 0x000ee20008000a00 */
[----:B------:R-:W4:Y:S05]  /*0060*/  LDCU.64 UR4, c[0x0][0x478] ;  /* 0x00008f00ff0477ac */ /* 0x000f2a0008000a00 */
[----:B------:R-:W3:Y:S01]  /*0070*/  LDC.64 R8, c[0x0][0x468] ;  /* 0x00011a00ff087b82 */ /* 0x000ee20000000a00 */
[----:B------:R-:W4:Y:S01]  /*0080*/  LDCU.64 UR6, c[0x0][0x470] ;  /* 0x00008e00ff0677ac */ /* 0x000f220008000a00 */
[----:B--2---:R-:W-:-:S02]  /*0090*/  ISETP.NE.U32.AND P1, PT, RZ, UR8, PT ;  /* 0x00000008ff007c0c */ /* 0x004fc4000bf25070 */
[----:B------:R-:W-:Y:S02]  /*00a0*/  ISETP.NE.U32.AND P0, PT, RZ, UR8, PT ;  /* 0x00000008ff007c0c */ /* 0x000fe4000bf05070 */
[----:B------:R-:W-:Y:S02]  /*00b0*/  ISETP.NE.AND.EX P1, PT, RZ, UR9, PT, P1 ;  /* 0x00000009ff007c0c */ /* 0x000fe4000bf25310 */
[----:B------:R-:W-:Y:S02]  /*00c0*/  ISETP.NE.AND.EX P0, PT, RZ, UR9, PT, P0 ;  /* 0x00000009ff007c0c */ /* 0x000fe4000bf05300 */
[----:B----4-:R-:W-:Y:S02]  /*00d0*/  ISETP.NE.U32.AND P2, PT, RZ, UR4, PT ;  /* 0x00000004ff007c0c */ /* 0x010fe4000bf45070 */
[----:B------:R-:W-:Y:S01]  /*00e0*/  ISETP.NE.U32.AND P4, PT, RZ, UR6, PT ;  /* 0x00000006ff007c0c */ /* 0x000fe2000bf85070 */
[----:B-1----:R-:W-:Y:S01]  /*00f0*/  IMAD.WIDE.U32 R6, R230, 0x4, R6 ;  /* 0x00000004e6067825 */ /* 0x002fe200078e0006 */
[----:B------:R-:W-:-:S02]  /*0100*/  ISETP.NE.AND.EX P2, PT, RZ, UR5, PT, P2 ;  /* 0x00000005ff007c0c */ /* 0x000fc4000bf45320 */
[----:B------:R-:W-:Y:S01]  /*0110*/  ISETP.NE.AND.EX P4, PT, RZ, UR7, PT, P4 ;  /* 0x00000007ff007c0c */ /* 0x000fe2000bf85340 */
[----:B------:R-:W-:Y:S02]  /*0120*/  IMAD.SHL.U32 R15, R230, 0x4, RZ ;  /* 0x00000004e60f7824 */ /* 0x000fe400078e00ff */
[----:B---3--:R1:W2:Y:S01]  /*0130*/  @P1 LDG.E R228, desc[UR14][R6.64] ;  /* 0x0000000e06e41981 */ /* 0x0082a2000c1e1900 */
[----:B------:R-:W-:-:S03]  /*0140*/  SHF.R.U32.HI R0, RZ, 0x1e, R230 ;  /* 0x0000001eff007819 */ /* 0x000fc600000116e6 */
[----:B------:R-:W2:Y:S01]  /*0150*/  @P0 LDG.E R17, desc[UR14][R6.64+0x4] ;  /* 0x0000040e06110981 */ /* 0x000ea2000c1e1900 */
[----:B------:R-:W-:-:S03]  /*0160*/  IMAD.MOV.U32 R4, RZ, RZ, RZ ;  /* 0x000000ffff047224 */ /* 0x000fc600078e00ff */
[C---:B------:R-:W-:Y:S02]  /*0170*/  @P2 IADD3 R12, P1, PT, R15.reuse, UR4, RZ ;  /* 0x000000040f0c2c10 */ /* 0x040fe4000ff3e0ff */
[----:B------:R-:W-:Y:S02]  /*0180*/  @P4 IADD3 R2, P3, PT, R15, UR6, RZ ;  /* 0x000000060f024c10 */ /* 0x000fe4000ff7e0ff */
[C---:B------:R-:W-:Y:S02]  /*0190*/  @P2 IADD3.X R13, PT, PT, R0.reuse, UR5, RZ, P1, !PT ;  /* 0x00000005000d2c10 */ /* 0x040fe40008ffe4ff */
[----:B------:R-:W-:-:S04]  /*01a0*/  @P4 IADD3.X R3, PT, PT, R0, UR7, RZ, P3, !PT ;  /* 0x0000000700034c10 */ /* 0x000fc80009ffe4ff */
[----:B------:R-:W3:Y:S04]  /*01b0*/  @P2 LDG.E R13, desc[UR14][R12.64] ;  /* 0x0000000e0c0d2981 */ /* 0x000ee8000c1e1900 */
[----:B------:R4:W3:Y:S01]  /*01c0*/  @P4 LDG.E R4, desc[UR14][R2.64] ;  /* 0x0000000e02044981 */ /* 0x0008e2000c1e1900 */
[----:B------:R-:W4:Y:S01]  /*01d0*/  LDCU.U8 UR4, c[0x0][0x532] ;  /* 0x0000a640ff0477ac */ /* 0x000f220008000000 */
[----:B------:R-:W-:Y:S01]  /*01e0*/  ISETP.EQ.U32.AND P3, PT, R8, RZ, PT ;  /* 0x000000ff0800720c */ /* 0x000fe20003f62070 */
[----:B-1----:R-:W1:Y:S01]  /*01f0*/  @!P0 LDC R7, c[0x0][0x434] ;  /* 0x00010d00ff078b82 */ /* 0x002e620000000800 */
[----:B------:R-:W-:Y:S01]  /*0200*/  IADD3 R14, P1, PT, R15, R8, RZ ;  /* 0x000000080f0e7210 */ /* 0x000fe20007f3e0ff */
[----:B------:R-:W-:Y:S01]  /*0210*/  IMAD.MOV.U32 R11, RZ, RZ, -0x1 ;  /* 0xffffffffff0b7424 */ /* 0x000fe200078e00ff */
[----:B----4-:R-:W-:-:S04]  /*0220*/  ISETP.NE.AND P4, PT, RZ, UR4, PT ;  /* 0x00000004ff007c0c */ /* 0x010fc8000bf85270 */
[----:B------:R-:W-:Y:S01]  /*0230*/  ISETP.EQ.OR.EX P3, PT, R9, RZ, !P4, P3 ;  /* 0x000000ff0900720c */ /* 0x000fe20006762730 */
[----:B------:R-:W4:Y:S01]  /*0240*/  @!P2 LDC.64 R2, c[0x0][0x488] ;  /* 0x00012200ff02ab82 */ /* 0x000f220000000a00 */
[----:B------:R-:W-:-:S07]  /*0250*/  IMAD.X R15, R0, 0x1, R9, P1 ;  /* 0x00000001000f7824 */ /* 0x000fce00008e0609 */
[----:B------:R-:W1:Y:S01]  /*0260*/  @!P2 LDC R0, c[0x0][0x43c] ;  /* 0x00010f00ff00ab82 */ /* 0x000e620000000800 */
[----:B------:R-:W4:Y:S03]  /*0270*/  S2R R5, SR_CTAID.X ;  /* 0x0000000000057919 */ /* 0x000f260000002500 */
[----:B------:R1:W5:Y:S01]  /*0280*/  @!P3 LDG.E R11, desc[UR14][R14.64] ;  /* 0x0000000e0e0bb981 */ /* 0x000362000c1e1900 */
[----:B------:R-:W-:-:S04]  /*0290*/  ISETP.NE.U32.AND P3, PT, R8, RZ, PT ;  /* 0x000000ff0800720c */ /* 0x000fc80003f65070 */
[----:B------:R-:W-:Y:S01]  /*02a0*/  ISETP.NE.AND.EX P3, PT, R9, RZ, PT, P3 ;  /* 0x000000ff0900720c */ /* 0x000fe20003f65330 */
[----:B------:R-:W1:Y:S01]  /*02b0*/  S2R R229, SR_TID.X ;  /* 0x0000000000e57919 */ /* 0x000e620000002100 */
[----:B------:R-:W1:Y:S01]  /*02c0*/  S2R R234, SR_CTAID.Z ;  /* 0x0000000000ea7919 */ /* 0x000e620000002700 */
[----:B----4-:R-:W-:Y:S02]  /*02d0*/  IMAD.SHL.U32 R232, R5, 0x80, RZ ;  /* 0x0000008005e87824 */ /* 0x010fe400078e00ff */
[----:B--2---:R-:W-:Y:S01]  /*02e0*/  @P0 IMAD.IADD R7, R17, 0x1, -R228 ;  /* 0x0000000111070824 */ /* 0x004fe200078e0ae4 */
[----:B------:R-:W-:-:S04]  /*02f0*/  @!P2 ISETP.NE.U32.AND P0, PT, R2, RZ, PT ;  /* 0x000000ff0200a20c */ /* 0x000fc80003f05070 */
[----:B------:R-:W-:-:S04]  /*0300*/  @!P2 ISETP.NE.AND.EX P0, PT, R3, RZ, PT, P0 ;  /* 0x000000ff0300a20c */ /* 0x000fc80003f05300 */
[----:B-1----:R-:W-:Y:S02]  /*0310*/  @!P2 SEL R3, R0, RZ, P0 ;  /* 0x000000ff0003a207 */ /* 0x002fe40000000000 */
[----:B------:R-:W1:Y:S01]  /*0320*/  @!P3 LDC R0, c[0x0][0x438] ;  /* 0x00010e00ff00bb82 */ /* 0x000e620000000800 */
[----:B------:R-:W-:Y:S01]  /*0330*/  ISETP.GT.AND P1, PT, R7, R232, PT ;  /* 0x000000e80700720c */ /* 0x000fe20003f24270 */
[----:B---3--:R-:W-:Y:S01]  /*0340*/  @P2 IMAD.IADD R6, R13, 0x1, -R4 ;  /* 0x000000010d062824 */ /* 0x008fe200078e0a04 */
[----:B------:R-:W-:Y:S11]  /*0350*/  @!P3 BRA `(.L_x_849) ;  /* 0x00000000000cb947 */ /* 0x000ff60003800000 */
[----:B-1----:R-:W2:Y:S02]  /*0360*/  @P4 LDG.E R0, desc[UR14][R14.64+0x4] ;  /* 0x0000040e0e004981 */ /* 0x002ea4000c1e1900 */
[----:B--2--5:R-:W-:-:S06]  /*0370*/  @P4 IADD3 R0, PT, PT, R0, -R11, RZ ;  /* 0x8000000b00004210 */ /* 0x024fcc0007ffe0ff */
[----:B------:R2:W5:Y:S02]  /*0380*/  @!P4 LDG.E R0, desc[UR14][R14.64] ;  /* 0x0000000e0e00c981 */ /* 0x000564000c1e1900 */
.L_x_849:
[----:B-1---5:R-:W-:Y:S01]  /*0390*/  @!P2 IADD3 R6, PT, PT, R3, R0, -R4 ;  /* 0x000000000306a210 */ /* 0x022fe20007ffe804 */
[----:B------:R-:W-:Y:S06]  /*03a0*/  @!P1 EXIT ;  /* 0x000000000000994d */ /* 0x000fec0003800000 */
[----:B------:R-:W-:-:S13]  /*03b0*/  ISETP.GT.AND P0, PT, R6, RZ, PT ;  /* 0x000000ff0600720c */ /* 0x000fda0003f04270 */
[----:B------:R-:W-:Y:S05]  /*03c0*/  @P0 BRA `(.L_x_850) ;  /* 0x0000000800a80947 */ /* 0x000fea0003800000 */
[----:B------:R-:W1:Y:S01]  /*03d0*/  LDC.U8 R0, c[0x0][0x549] ;  /* 0x00015240ff007b82 */ /* 0x000e620000000000 */
[----:B------:R-:W-:-:S07]  /*03e0*/  ISETP.NE.AND P1, PT, R228, -0x1, PT ;  /* 0xffffffffe400780c */ /* 0x000fce0003f25270 */
[----:B------:R-:W3:Y:S08]  /*03f0*/  LDC R13, c[0x0][0x434] ;  /* 0x00010d00ff0d7b82 */ /* 0x000ef00000000800 */
[----:B------:R-:W4:Y:S01]  /*0400*/  @!P1 LDC.64 R10, c[0x0][0x400] ;  /* 0x00010000ff0a9b82 */ /* 0x000f220000000a00 */
[----:B-1----:R-:W-:-:S07]  /*0410*/  ISETP.NE.AND P0, PT, R0, RZ, PT ;  /* 0x000000ff0000720c */ /* 0x002fce0003f05270 */
[----:B------:R-:W1:Y:S08]  /*0420*/  @P1 LDC.64 R8, c[0x0][0x408] ;  /* 0x00010200ff081b82 */ /* 0x000e700000000a00 */
[----:B------:R-:W5:Y:S08]  /*0430*/  LDC.U8 R0, c[0x0][0x548] ;  /* 0x00015200ff007b82 */ /* 0x000f700000000000 */
[----:B------:R-:W2:Y:S08]  /*0440*/  @P0 LDC.64 R2, c[0x0][0x430] ;  /* 0x00010c00ff020b82 */ /* 0x000eb00000000a00 */
[----:B------:R-:W1:Y:S01]  /*0450*/  @P0 LDC R17, c[0x0][0x430] ;  /* 0x00010c00ff110b82 */ /* 0x000e620000000800 */
[----:B-----5:R-:W-:Y:S01]  /*0460*/  ISETP.NE.AND P2, PT, R0, RZ, !P0 ;  /* 0x000000ff0000720c */ /* 0x020fe20004745270 */
[----:B--2---:R-:W-:-:S02]  /*0470*/  @P0 IMAD R15, R2, R3, RZ ;  /* 0x00000003020f0224 */ /* 0x004fc400078e02ff */
[----:B------:R-:W-:Y:S01]  /*0480*/  @P0 IMAD.MOV.U32 R3, RZ, RZ, 0x1 ;  /* 0x00000001ff030424 */ /* 0x000fe200078e00ff */
[----:B---34-:R-:W-:Y:S09]  /*0490*/  @P0 BRA `(.L_x_851) ;  /* 0x0000000000280947 */ /* 0x018ff20003800000 */
        /* <DEDUP_REMOVED lines=10> */
.L_x_851:
[----:B------:R-:W2:Y:S01]  /*0540*/  LDCU UR4, c[0x0][0x440] ;  /* 0x00008800ff0477ac */ /* 0x000ea20008000800 */
[----:B------:R-:W-:Y:S01]  /*0550*/  @!P1 IMAD.WIDE.U32 R20, R230, R10, RZ ;  /* 0x0000000ae6149225 */ /* 0x000fe200078e00ff */
[----:B------:R-:W-:Y:S01]  /*0560*/  ISETP.NE.AND P4, PT, R228, -0x1, PT ;  /* 0xffffffffe400780c */ /* 0x000fe20003f85270 */
[----:B------:R-:W-:Y:S01]  /*0570*/  BSSY.RECONVERGENT B0, `(.L_x_852) ;  /* 0x000002e000007945 */ /* 0x000fe20003800200 */
[----:B------:R-:W-:Y:S01]  /*0580*/  IADD3 R7, PT, PT, -R232, R7, RZ ;  /* 0x00000007e8077210 */ /* 0x000fe20007ffe1ff */
[----:B-1----:R-:W-:Y:S01]  /*0590*/  @P1 IMAD.WIDE.U32 R18, R228, R8, RZ ;  /* 0x00000008e4121225 */ /* 0x002fe200078e00ff */
[----:B------:R-:W-:-:S03]  /*05a0*/  SHF.R.U32.HI R8, RZ, 0x2, R229 ;  /* 0x00000002ff087819 */ /* 0x000fc600000116e5 */
[----:B------:R-:W-:Y:S01]  /*05b0*/  IMAD.SHL.U32 R0, R229, 0x8, RZ ;  /* 0x00000008e5007824 */ /* 0x000fe200078e00ff */
[----:B------:R-:W-:Y:S01]  /*05c0*/  IADD3 R2, PT, PT, R8, 0x60, RZ ;  /* 0x0000006008027810 */ /* 0x000fe20007ffe0ff */
[----:B------:R-:W-:Y:S02]  /*05d0*/  @!P1 IMAD R11, R230, R11, R21 ;  /* 0x0000000be60b9224 */ /* 0x000fe400078e0215 */
[----:B------:R-:W-:Y:S01]  /*05e0*/  @P1 IMAD R11, R228, R9, R19 ;  /* 0x00000009e40b1224 */ /* 0x000fe200078e0213 */
[----:B------:R-:W-:Y:S01]  /*05f0*/  LOP3.LUT R9, R0, 0x18, RZ, 0xc0, !PT ;  /* 0x0000001800097812 */ /* 0x000fe200078ec0ff */
[----:B------:R-:W-:Y:S02]  /*0600*/  IMAD R13, R230, R13, RZ ;  /* 0x0000000de60d7224 */ /* 0x000fe400078e02ff */
[----:B----4-:R-:W-:Y:S01]  /*0610*/  IMAD R15, R234, R15, RZ ;  /* 0x0000000fea0f7224 */ /* 0x010fe200078e02ff */
[----:B--2---:R-:W-:Y:S01]  /*0620*/  ISETP.GE.AND P0, PT, R9, UR4, PT ;  /* 0x0000000409007c0c */ /* 0x004fe2000bf06270 */
[----:B------:R-:W1:Y:S01]  /*0630*/  LDCU.64 UR4, c[0x0][0x410] ;  /* 0x00008200ff0477ac */ /* 0x000e620008000a00 */
[----:B------:R-:W-:Y:S01]  /*0640*/  SEL R0, R13, R228, !P4 ;  /* 0x000000e40d007207 */ /* 0x000fe20006000000 */
[----:B------:R-:W-:Y:S01]  /*0650*/  @!P1 IMAD.MOV.U32 R10, RZ, RZ, R20 ;  /* 0x000000ffff0a9224 */ /* 0x000fe200078e0014 */
[----:B------:R-:W-:Y:S01]  /*0660*/  ISETP.NE.AND P3, PT, R9, RZ, PT ;  /* 0x000000ff0900720c */ /* 0x000fe20003f65270 */
[----:B------:R-:W-:-:S02]  /*0670*/  @P1 IMAD.MOV.U32 R10, RZ, RZ, R18 ;  /* 0x000000ffff0a1224 */ /* 0x000fc400078e0012 */
[----:B------:R-:W-:Y:S01]  /*0680*/  @!P2 IMAD R15, R230, R3, R15 ;  /* 0x00000003e60fa224 */ /* 0x000fe200078e020f */
[----:B------:R-:W-:Y:S01]  /*0690*/  SHF.R.S32.HI R3, RZ, 0x1f, R0 ;  /* 0x0000001fff037819 */ /* 0x000fe20000011400 */
[C---:B------:R-:W-:Y:S01]  /*06a0*/  VIADD R6, R8.reuse, 0x20 ;  /* 0x0000002008067836 */ /* 0x040fe20000000000 */
[----:B------:R-:W-:Y:S01]  /*06b0*/  IADD3 R10, P1, PT, R9, R10, RZ ;  /* 0x0000000a090a7210 */ /* 0x000fe20007f3e0ff */
[----:B------:R-:W-:Y:S01]  /*06c0*/  VIADD R4, R8, 0x40 ;  /* 0x0000004008047836 */ /* 0x000fe20000000000 */
[----:B------:R-:W-:Y:S02]  /*06d0*/  SEL R0, R0, RZ, P2 ;  /* 0x000000ff00007207 */ /* 0x000fe40001000000 */
[----:B------:R-:W-:Y:S01]  /*06e0*/  SEL R3, R3, RZ, P2 ;  /* 0x000000ff03037207 */ /* 0x000fe20001000000 */
[----:B------:R-:W-:Y:S01]  /*06f0*/  IMAD.X R11, RZ, RZ, R11, P1 ;  /* 0x000000ffff0b7224 */ /* 0x000fe200008e060b */
[-C--:B------:R-:W-:Y:S02]  /*0700*/  ISETP.GE.OR P2, PT, R8, R7.reuse, P0 ;  /* 0x000000070800720c */ /* 0x080fe40000746670 */
[----:B------:R-:W-:Y:S01]  /*0710*/  MOV R9, RZ ;  /* 0x000000ff00097202 */ /* 0x000fe20000000f00 */
        /* <DEDUP_REMOVED lines=19> */
.L_x_853:
[----:B------:R-:W-:Y:S05]  /*0850*/  BSYNC.RECONVERGENT B0 ;  /* 0x0000000000007941 */ /* 0x000fea0003800200 */
.L_x_852:
[----:B------:R-:W-:Y:S01]  /*0860*/  BSSY.RECONVERGENT B0, `(.L_x_854) ;  /* 0x0000012000007945 */ /* 0x000fe20003800200 */
[----:B------:R-:W-:Y:S01]  /*0870*/  ISETP.GE.OR P2, PT, R4, R7, P0 ;  /* 0x000000070400720c */ /* 0x000fe20000746670 */
[----:B------:R-:W-:Y:S01]  /*0880*/  IMAD R232, R232, R17, RZ ;  /* 0x00000011e8e87224 */ /* 0x000fe200078e02ff */
[----:B------:R-:W-:Y:S01]  /*0890*/  ISETP.GE.OR P0, PT, R2, R7, P0 ;  /* 0x000000070200720c */ /* 0x000fe20000706670 */
        /* <DEDUP_REMOVED lines=14> */
.L_x_855:
[----:B------:R-:W-:Y:S05]  /*0980*/  BSYNC.RECONVERGENT B0 ;  /* 0x0000000000007941 */ /* 0x000fea0003800200 */
.L_x_854:
        /* <DEDUP_REMOVED lines=15> */
.L_x_857:
[----:B------:R-:W-:Y:S05]  /*0a80*/  BSYNC.RECONVERGENT B0 ;  /* 0x0000000000007941 */ /* 0x000fea0003800200 */
.L_x_856:
        /* <DEDUP_REMOVED lines=17> */
.L_x_859:
[----:B------:R-:W-:Y:S05]  /*0ba0*/  BSYNC.RECONVERGENT B0 ;  /* 0x0000000000007941 */ /* 0x000fea0003800200 */
.L_x_858:
[----:B------:R-:W-:Y:S01]  /*0bb0*/  BSSY.RECONVERGENT B0, `(.L_x_860) ;  /* 0x000000b000007945 */ /* 0x000fe20003800200 */
[----:B------:R-:W-:-:S03]  /*0bc0*/  IADD3.X R3, PT, PT, R232, R3, R15, P2, P1 ;  /* 0x00000003e8037210 */ /* 0x000fc600017e240f */
[----:B------:R-:W-:Y:S05]  /*0bd0*/  @P6 BRA `(.L_x_861) ;  /* 0x0000000000206947 */ /* 0x000fea0003800000 */
[----:B------:R-:W5:Y:S01]  /*0be0*/  LDCU.64 UR4, c[0x0][0x420] ;  /* 0x00008400ff0477ac */ /* 0x000f620008000a00 */
[----:B------:R-:W-:-:S05]  /*0bf0*/  IMAD R5, R8, R17, RZ ;  /* 0x0000001108057224 */ /* 0x000fca00078e02ff */
[----:B------:R-:W-:-:S04]  /*0c00*/  IADD3 R8, P0, PT, R5, R0, RZ ;  /* 0x0000000005087210 */ /* 0x000fc80007f1e0ff */
[----:B------:R-:W-:Y:S02]  /*0c10*/  LEA.HI.X.SX32 R5, R5, R3, 0x1, P0 ;  /* 0x0000000305057211 */ /* 0x000fe400000f0eff */
[----:B-----5:R-:W-:-:S04]  /*0c20*/  LEA R10, P0, R8, UR4, 0x2 ;  /* 0x00000004080a7c11 */ /* 0x020fc8000f8010ff */
[----:B------:R-:W-:Y:S01]  /*0c30*/  LEA.HI.X R11, R8, UR5, R5, 0x2, P0 ;  /* 0x00000005080b7c11 */ /* 0x000fe200080f1405 */
[----:B------:R-:W-:-:S05]  /*0c40*/  IMAD.MOV.U32 R5, RZ, RZ, 0x7f800000 ;  /* 0x7f800000ff057424 */ /* 0x000fca00078e00ff */
[----:B------:R1:W-:Y:S03]  /*0c50*/  STG.E desc[UR14][R10.64], R5 ;  /* 0x000000050a007986 */ /* 0x0003e6000c10190e */
.L_x_861:
[----:B------:R-:W-:Y:S05]  /*0c60*/  BSYNC.RECONVERGENT B0 ;  /* 0x0000000000007941 */ /* 0x000fea0003800200 */
.L_x_860:
[----:B------:R-:W-:Y:S04]  /*0c70*/  BSSY.RECONVERGENT B0, `(.L_x_862) ;  /* 0x000000a000007945 */ /* 0x000fe80003800200 */
[----:B------:R-:W-:Y:S05]  /*0c80*/  @P5 BRA `(.L_x_863) ;  /* 0x0000000000205947 */ /* 0x000fea0003800000 */
[----:B------:R-:W5:Y:S01]  /*0c90*/  LDCU.64 UR4, c[0x0][0x420] ;  /* 0x00008400ff0477ac */ /* 0x000f620008000a00 */
[----:B-1----:R-:W-:-:S05]  /*0ca0*/  IMAD R5, R6, R17, RZ ;  /* 0x0000001106057224 */ /* 0x002fca00078e02ff */
[----:B------:R-:W-:-:S04]  /*0cb0*/  IADD3 R6, P0, PT, R5, R0, RZ ;  /* 0x0000000005067210 */ /* 0x000fc80007f1e0ff */
[----:B------:R-:W-:Y:S02]  /*0cc0*/  LEA.HI.X.SX32 R5, R5, R3, 0x1, P0 ;  /* 0x0000000305057211 */ /* 0x000fe400000f0eff */
[----:B-----5:R-:W-:-:S04]  /*0cd0*/  LEA R8, P0, R6, UR4, 0x2 ;  /* 0x0000000406087c11 */ /* 0x020fc8000f8010ff */
[----:B------:R-:W-:Y:S01]  /*0ce0*/  LEA.HI.X R9, R6, UR5, R5, 0x2, P0 ;  /* 0x0000000506097c11 */ /* 0x000fe200080f1405 */
[----:B------:R-:W-:-:S05]  /*0cf0*/  IMAD.MOV.U32 R5, RZ, RZ, 0x7f800000 ;  /* 0x7f800000ff057424 */ /* 0x000fca00078e00ff */
[----:B------:R1:W-:Y:S03]  /*0d00*/  STG.E desc[UR14][R8.64], R5 ;  /* 0x0000000508007986 */ /* 0x0003e6000c10190e */
.L_x_863:
[----:B------:R-:W-:Y:S05]  /*0d10*/  BSYNC.RECONVERGENT B0 ;  /* 0x0000000000007941 */ /* 0x000fea0003800200 */
.L_x_862:
[----:B------:R-:W-:Y:S04]  /*0d20*/  BSSY.RECONVERGENT B0, `(.L_x_864) ;  /* 0x000000a000007945 */ /* 0x000fe80003800200 */
[----:B------:R-:W-:Y:S05]  /*0d30*/  @P4 BRA `(.L_x_865) ;  /* 0x0000000000204947 */ /* 0x000fea0003800000 */
[----:B------:R-:W5:Y:S01]  /*0d40*/  LDCU.64 UR4, c[0x0][0x420] ;  /* 0x00008400ff0477ac */ /* 0x000f620008000a00 */
[----:B------:R-:W-:-:S05]  /*0d50*/  IMAD R4, R4, R17, RZ ;  /* 0x0000001104047224 */ /* 0x000fca00078e02ff */
[----:B-1----:R-:W-:-:S04]  /*0d60*/  IADD3 R5, P0, PT, R4, R0, RZ ;  /* 0x0000000004057210 */ /* 0x002fc80007f1e0ff */
[----:B------:R-:W-:Y:S02]  /*0d70*/  LEA.HI.X.SX32 R4, R4, R3, 0x1, P0 ;  /* 0x0000000304047211 */ /* 0x000fe400000f0eff */
[----:B-----5:R-:W-:-:S04]  /*0d80*/  LEA R6, P0, R5, UR4, 0x2 ;  /* 0x0000000405067c11 */ /* 0x020fc8000f8010ff */
[----:B------:R-:W-:Y:S01]  /*0d90*/  LEA.HI.X R7, R5, UR5, R4, 0x2, P0 ;  /* 0x0000000505077c11 */ /* 0x000fe200080f1404 */
[----:B------:R-:W-:-:S05]  /*0da0*/  IMAD.MOV.U32 R5, RZ, RZ, 0x7f800000 ;  /* 0x7f800000ff057424 */ /* 0x000fca00078e00ff */
[----:B------:R1:W-:Y:S03]  /*0db0*/  STG.E desc[UR14][R6.64], R5 ;  /* 0x0000000506007986 */ /* 0x0003e6000c10190e */
.L_x_865:
[----:B------:R-:W-:Y:S05]  /*0dc0*/  BSYNC.RECONVERGENT B0 ;  /* 0x0000000000007941 */ /* 0x000fea0003800200 */
.L_x_864:
[----:B------:R-:W-:Y:S05]  /*0dd0*/  @P3 EXIT ;  /* 0x000000000000394d */ /* 0x000fea0003800000 */
[----:B------:R-:W5:Y:S01]  /*0de0*/  LDCU.64 UR4, c[0x0][0x420] ;  /* 0x00008400ff0477ac */ /* 0x000f620008000a00 */
[----:B------:R-:W-:Y:S02]  /*0df0*/  IMAD R2, R2, R17, RZ ;  /* 0x0000001102027224 */ /* 0x000fe400078e02ff */
[----:B-1----:R-:W-:-:S03]  /*0e00*/  IMAD.MOV.U32 R5, RZ, RZ, 0x7f800000 ;  /* 0x7f800000ff057424 */ /* 0x002fc600078e00ff */
[----:B------:R-:W-:-:S04]  /*0e10*/  IADD3 R0, P0, PT, R2, R0, RZ ;  /* 0x0000000002007210 */ /* 0x000fc80007f1e0ff */
[----:B------:R-:W-:Y:S02]  /*0e20*/  LEA.HI.X.SX32 R3, R2, R3, 0x1, P0 ;  /* 0x0000000302037211 */ /* 0x000fe400000f0eff */
[----:B-----5:R-:W-:-:S04]  /*0e30*/  LEA R2, P0, R0, UR4, 0x2 ;  /* 0x0000000400027c11 */ /* 0x020fc8000f8010ff */
[----:B------:R-:W-:-:S05]  /*0e40*/  LEA.HI.X R3, R0, UR5, R3, 0x2, P0 ;  /* 0x0000000500037c11 */ /* 0x000fca00080f1403 */
[----:B------:R-:W-:Y:S01]  /*0e50*/  STG.E desc[UR14][R2.64], R5 ;  /* 0x0000000502007986 */ /* 0x000fe2000c10190e */
[----:B------:R-:W-:Y:S05]  /*0e60*/  EXIT ;  /* 0x000000000000794d */ /* 0x000fea0003800000 */
.L_x_850:
[----:B------:R-:W-:Y:S02]  /*0e70*/  ISETP.NE.AND P0, PT, R228, -0x1, PT ;  /* 0xffffffffe400780c */ /* 0x000fe40003f05270 */
[----:B------:R-:W-:-:S11]  /*0e80*/  ISETP.NE.AND P2, PT, R11, -0x1, PT ;  /* 0xffffffff0b00780c */ /* 0x000fd60003f45270 */
[----:B------:R-:W1:Y:S08]  /*0e90*/  @!P0 LDC.64 R8, c[0x0][0x398] ;  /* 0x0000e600ff088b82 */ /* 0x000e700000000a00 */
[----:B------:R-:W3:Y:S01]  /*0ea0*/  @P0 LDC.64 R2, c[0x0][0x3b0] ;  /* 0x0000ec00ff020b82 */ /* 0x000ee20000000a00 */
[----:B-1----:R-:W-:-:S04]  /*0eb0*/  @!P0 IMAD.WIDE.U32 R18, R230, R8, RZ ;  /* 0x00000008e6128225 */ /* 0x002fc800078e00ff */
[----:B------:R-:W-:Y:S02]  /*0ec0*/  @!P0 IMAD R0, R230, R9, R19 ;  /* 0x00000009e6008224 */ /* 0x000fe400078e0213 */
[----:B---3--:R-:W-:-:S04]  /*0ed0*/  @P0 IMAD.WIDE.U32 R12, R228, R2, RZ ;  /* 0x00000002e40c0225 */ /* 0x008fc800078e00ff */
[----:B------:R-:W-:Y:S01]  /*0ee0*/  @P0 IMAD R0, R228, R3, R13 ;  /* 0x00000003e4000224 */ /* 0x000fe200078e020d */
[----:B------:R-:W-:Y:S01]  /*0ef0*/  @P0 MOV R18, R12 ;  /* 0x0000000c00120202 */ /* 0x000fe20000000f00 */
[----:B------:R-:W-:Y:S06]  /*0f00*/  @P2 BRA `(.L_x_866) ;  /* 0x0000000000302947 */ /* 0x000fec0003800000 */
[----:B------:R-:W1:Y:S01]  /*0f10*/  LDCU.64 UR4, c[0x0][0x3b8] ;  /* 0x00007700ff0477ac */ /* 0x000e620008000a00 */
[----:B------:R-:W-:Y:S01]  /*0f20*/  SHF.R.S32.HI R9, RZ, 0x1f, R4 ;  /* 0x0000001fff097819 */ /* 0x000fe20000011404 */
[----:B------:R-:W3:Y:S01]  /*0f30*/  LDCU.64 UR6, c[0x0][0x3a0] ;  /* 0x00007400ff0677ac */ /* 0x000ee20008000a00 */
[----:B-1----:R-:W-:Y:S02]  /*0f40*/  MOV R2, UR4 ;  /* 0x0000000400027c02 */ /* 0x002fe40008000f00 */
[----:B------:R-:W-:-:S03]  /*0f50*/  MOV R3, UR5 ;  /* 0x0000000500037c02 */ /* 0x000fc60008000f00 */
[-C--:B------:R-:W-:Y:S02]  /*0f60*/  IMAD R8, R9, R2.reuse, RZ ;  /* 0x0000000209087224 */ /* 0x080fe400078e02ff */
[----:B------:R-:W-:-:S04]  /*0f70*/  IMAD.WIDE.U32 R12, R4, R2, RZ ;  /* 0x00000002040c7225 */ /* 0x000fc800078e00ff */
[----:B------:R-:W-:-:S05]  /*0f80*/  IMAD R8, R4, R3, R8 ;  /* 0x0000000304087224 */ /* 0x000fca00078e0208 */
[----:B------:R-:W-:-:S03]  /*0f90*/  IADD3 R13, PT, PT, R13, R8, RZ ;  /* 0x000000080d0d7210 */ /* 0x000fc60007ffe0ff */
[----:B---3--:R-:W-:-:S04]  /*0fa0*/  IMAD.WIDE.U32 R20, R230, UR6, R12 ;  /* 0x00000006e6147c25 */ /* 0x008fc8000f8e000c */
[----:B--2---:R-:W-:Y:S01]  /*0fb0*/  IMAD R15, R230, UR7, R21 ;  /* 0x00000007e60f7c24 */ /* 0x004fe2000f8e0215 */
[----:B------:R-:W-:Y:S06]  /*0fc0*/  BRA `(.L_x_867) ;  /* 0x0000000000147947 */ /* 0x000fec0003800000 */
.L_x_866:
[----:B------:R-:W2:Y:S01]  /*0fd0*/  LDC.64 R2, c[0x0][0x3b8] ;  /* 0x0000ee00ff027b82 */ /* 0x000ea20000000a00 */
[----:B------:R-:W-:-:S05]  /*0fe0*/  IADD3 R20, PT, PT, R4, R11, RZ ;  /* 0x0000000b04147210 */ /* 0x000fca0007ffe0ff */
[C---:B--2---:R-:W-:Y:S02]  /*0ff0*/  IMAD R15, R20.reuse, R3, RZ ;  /* 0x00000003140f7224 */ /* 0x044fe400078e02ff */
[----:B------:R-:W-:-:S05]  /*1000*/  IMAD.WIDE.U32 R20, R20, R2, RZ ;  /* 0x0000000214147225 */ /* 0x000fca00078e00ff */
[----:B------:R-:W-:Y:S02]  /*1010*/  IADD3 R15, PT, PT, R21, R15, RZ ;  /* 0x0000000f150f7210 */ /* 0x000fe40007ffe0ff */
.L_x_867:
        /* <DEDUP_REMOVED lines=37> */
.L_x_868:
[----:B------:R-:W1:Y:S01]  /*1270*/  LDC.64 R8, c[0x0][0x3c0] ;  /* 0x0000f000ff087b82 */ /* 0x000e620000000a00 */
[----:B------:R-:W-:-:S05]  /*1280*/  IADD3 R4, PT, PT, R4, R11, RZ ;  /* 0x0000000b04047210 */ /* 0x000fca0007ffe0ff */
[C---:B-1----:R-:W-:Y:S02]  /*1290*/  IMAD R11, R4.reuse, R9, RZ ;  /* 0x00000009040b7224 */ /* 0x042fe400078e02ff */
[----:B------:R-:W-:-:S05]  /*12a0*/  IMAD.WIDE.U32 R16, R4, R8, RZ ;  /* 0x0000000804107225 */ /* 0x000fca00078e00ff */
[----:B------:R-:W-:-:S07]  /*12b0*/  IADD3 R4, PT, PT, R17, R11, RZ ;  /* 0x0000000b11047210 */ /* 0x000fce0007ffe0ff */
.L_x_869:
[C---:B------:R-:W-:Y:S01]  /*12c0*/  IMAD.SHL.U32 R231, R229.reuse, 0x8, RZ ;  /* 0x00000008e5e77824 */ /* 0x040fe200078e00ff */
[----:B------:R-:W1:Y:S01]  /*12d0*/  LDCU.128 UR4, c[0x0][0x3d0] ;  /* 0x00007a00ff0477ac */ /* 0x000e620008000c00 */
[----:B------:R-:W-:Y:S01]  /*12e0*/  IMAD.SHL.U32 R13, R229, 0x20, RZ ;  /* 0x00000020e50d7824 */ /* 0x000fe200078e00ff */
[--C-:B------:R-:W-:Y:S01]  /*12f0*/  SHF.R.U32.HI R222, RZ, 0x2, R229.reuse ;  /* 0x00000002ffde7819 */ /* 0x100fe200000116e5 */
[----:B------:R-:W2:Y:S01]  /*1300*/  S2UR UR16, SR_CgaCtaId ;  /* 0x00000000001079c3 */ /* 0x000ea20000008800 */
[C---:B------:R-:W-:Y:S01]  /*1310*/  LOP3.LUT R220, R231.reuse, 0x18, RZ, 0xc0, !PT ;  /* 0x00000018e7dc7812 */ /* 0x040fe200078ec0ff */
[----:B------:R-:W3:Y:S01]  /*1320*/  LDCU.64 UR12, c[0x0][0x388] ;  /* 0x00007100ff0c77ac */ /* 0x000ee20008000a00 */
[----:B------:R-:W-:Y:S01]  /*1330*/  LOP3.LUT R14, R231, 0xd8, RZ, 0xc0, !PT ;  /* 0x000000d8e70e7812 */ /* 0x000fe200078ec0ff */
[----:B------:R-:W-:Y:S01]  /*1340*/  IMAD.SHL.U32 R12, R229, 0x4, RZ ;  /* 0x00000004e50c7824 */ /* 0x000fe200078e00ff */
[----:B------:R-:W-:Y:S01]  /*1350*/  IADD3 R20, P0, PT, R220, R20, RZ ;  /* 0x00000014dc147210 */ /* 0x000fe20007f1e0ff */
[----:B------:R-:W4:Y:S01]  /*1360*/  LDCU.64 UR10, c[0x0][0x390] ;  /* 0x00007200ff0a77ac */ /* 0x000f220008000a00 */
[----:B------:R-:W-:Y:S01]  /*1370*/  LOP3.LUT R14, R14, 0x18, R229, 0x78, !PT ;  /* 0x000000180e0e7812 */ /* 0x000fe200078e78e5 */
[----:B------:R-:W-:Y:S01]  /*1380*/  IMAD.IADD R219, R7, 0x1, -R232 ;  /* 0x0000000107db7824 */ /* 0x000fe200078e0ae8 */
[----:B------:R-:W-:Y:S01]  /*1390*/  LOP3.LUT R11, R13, 0xc0, RZ, 0xc0, !PT ;  /* 0x000000c00d0b7812 */ /* 0x000fe200078ec0ff */
[----:B------:R-:W-:Y:S01]  /*13a0*/  IMAD.X R21, RZ, RZ, R15, P0 ;  /* 0x000000ffff157224 */ /* 0x000fe200000e060f */
[----:B------:R-:W-:Y:S01]  /*13b0*/  IADD3 R16, P0, PT, R220, R16, RZ ;  /* 0x00000010dc107210 */ /* 0x000fe20007f1e0ff */
[----:B------:R-:W5:Y:S01]  /*13c0*/  LDCU.64 UR8, c[0x0][0x3c8] ;  /* 0x00007900ff0877ac */ /* 0x000f620008000a00 */
[----:B------:R-:W-:Y:S01]  /*13d0*/  LOP3.LUT R231, R14, 0x1f20, R231, 0xf8, !PT ;  /* 0x00001f200ee77812 */ /* 0x000fe200078ef8e7 */
[----:B------:R-:W-:Y:S01]  /*13e0*/  IMAD.WIDE.U32 R14, R222, R2, R20 ;  /* 0x00000002de0e7225 */ /* 0x000fe200078e0014 */
[----:B------:R-:W-:Y:S01]  /*13f0*/  SHF.R.S32.HI R221, RZ, 0x1f, R10 ;  /* 0x0000001fffdd7819 */ /* 0x000fe2000001140a */
[----:B------:R-:W-:Y:S01]  /*1400*/  BSSY.RECONVERGENT B0, `(.L_x_870) ;  /* 0x0000031000007945 */ /* 0x000fe20003800200 */
[----:B------:R-:W-:Y:S01]  /*1410*/  LOP3.LUT R12, R11, 0x18, R12, 0xf8, !PT ;  /* 0x000000180b0c7812 */ /* 0x000fe200078ef80c */
[----:B------:R-:W-:Y:S01]  /*1420*/  IMAD.X R17, RZ, RZ, R4, P0 ;  /* 0x000000ffff117224 */ /* 0x000fe200000e0604 */
[----:B------:R-:W-:Y:S01]  /*1430*/  IADD3 R18, P0, PT, R220, R18, RZ ;  /* 0x00000012dc127210 */ /* 0x000fe20007f1e0ff */
[C---:B------:R-:W-:Y:S01]  /*1440*/  IMAD R15, R222.reuse, R3, R15 ;  /* 0x00000003de0f7224 */ /* 0x040fe200078e020f */
[C---:B------:R-:W-:Y:S01]  /*1450*/  ISETP.GE.AND P2, PT, R222.reuse, R219, PT ;  /* 0x000000dbde00720c */ /* 0x040fe20003f46270 */
[----:B-1----:R-:W-:Y:S01]  /*1460*/  IMAD R11, R221, UR4, RZ ;  /* 0x00000004dd0b7c24 */ /* 0x002fe2000f8e02ff */
[----:B------:R-:W-:Y:S01]  /*1470*/  SHF.R.U32.HI R182, RZ, 0x1, R229 ;  /* 0x00000001ffb67819 */ /* 0x000fe200000116e5 */
[----:B------:R-:W-:-:S03]  /*1480*/  IMAD.WIDE.U32 R16, R222, R8, R16 ;  /* 0x00000008de107225 */ /* 0x000fc600078e0010 */
[----:B------:R-:W-:Y:S01]  /*1490*/  LOP3.LUT R181, R12, 0x8, R182, 0x78, !PT ;  /* 0x000000080cb57812 */ /* 0x000fe200078e78b6 */
[----:B------:R-:W-:Y:S02]  /*14a0*/  IMAD R221, R221, UR6, RZ ;  /* 0x00000006dddd7c24 */ /* 0x000fe4000f8e02ff */
[C---:B------:R-:W-:Y:S02]  /*14b0*/  IMAD R224, R10.reuse, UR5, R11 ;  /* 0x000000050ae07c24 */ /* 0x040fe4000f8e020b */
[----:B------:R-:W-:Y:S01]  /*14c0*/  IMAD.WIDE.U32 R14, R10, UR4, R14 ;  /* 0x000000040a0e7c25 */ /* 0x000fe2000f8e000e */
[----:B------:R-:W-:Y:S02]  /*14d0*/  UMOV UR4, 0x400 ;  /* 0x0000040000047882 */ /* 0x000fe40000000000 */
[----:B--2---:R-:W-:Y:S01]  /*14e0*/  ULEA UR4, UR16, UR4, 0x18 ;  /* 0x0000000410047291 */ /* 0x004fe2000f8ec0ff */
[----:B------:R-:W-:Y:S01]  /*14f0*/  IMAD R17, R222, R9, R17 ;  /* 0x00000009de117224 */ /* 0x000fe200078e0211 */
[----:B---3--:R-:W-:Y:S01]  /*1500*/  LEA R225, P1, R14, UR12, 0x1 ;  /* 0x0000000c0ee17c11 */ /* 0x008fe2000f8208ff */
[----:B------:R-:W-:-:S02]  /*1510*/  IMAD R221, R10, UR7, R221 ;  /* 0x000000070add7c24 */ /* 0x000fc4000f8e02dd */
[----:B------:R-:W-:Y:S01]  /*1520*/  IMAD.IADD R224, R15, 0x1, R224 ;  /* 0x000000010fe07824 */ /* 0x000fe200078e02e0 */
[----:B------:R-:W-:Y:S01]  /*1530*/  LEA R231, R231, UR4, 0x1 ;  /* 0x00000004e7e77c11 */ /* 0x000fe2000f8e08ff */
[----:B------:R-:W-:-:S03]  /*1540*/  IMAD.WIDE.U32 R10, R10, UR6, R16 ;  /* 0x000000060a0a7c25 */ /* 0x000fc6000f8e0010 */
[----:B------:R-:W-:Y:S01]  /*1550*/  LEA.HI.X R224, R14, UR13, R224, 0x1, P1 ;  /* 0x0000000d0ee07c11 */ /* 0x000fe200088f0ce0 */
[----:B------:R-:W-:Y:S01]  /*1560*/  IMAD.X R19, RZ, RZ, R0, P0 ;  /* 0x000000ffff137224 */ /* 0x000fe200000e0600 */
[----:B----4-:R-:W-:Y:S01]  /*1570*/  LEA R223, P1, R10, UR10, 0x1 ;  /* 0x0000000a0adf7c11 */ /* 0x010fe2000f8208ff */
[----:B------:R-:W-:Y:S01]  /*1580*/  IMAD.IADD R221, R11, 0x1, R221 ;  /* 0x000000010bdd7824 */ /* 0x000fe200078e02dd */
[----:B------:R-:W-:Y:S01]  /*1590*/  LEA R227, P0, R5, R222, 0x7 ;  /* 0x000000de05e37211 */ /* 0x000fe200078038ff */
[----:B-----5:R-:W-:-:S03]  /*15a0*/  IMAD.WIDE.U32 R18, R234, UR8, R18 ;  /* 0x00000008ea127c25 */ /* 0x020fc6000f8e0012 */
        /* <DEDUP_REMOVED lines=21> */
.L_x_872:
[----:B------:R1:W-:Y:S02]  /*1700*/  STS.128 [R231], RZ ;  /* 0x000000ffe7007388 */ /* 0x0003e40000000c00 */
.L_x_871:
[----:B------:R-:W-:Y:S05]  /*1710*/  BSYNC.RECONVERGENT B0 ;  /* 0x0000000000007941 */ /* 0x000fea0003800200 */
.L_x_870:
[----:B------:R-:W-:Y:S01]  /*1720*/  VIADD R5, R6, 0x7f ;  /* 0x0000007f06057836 */ /* 0x000fe20000000000 */
[----:B------:R-:W-:Y:S01]  /*1730*/  SHF.L.U64.HI R14, R2, 0x7, R3 ;  /* 0x00000007020e7819 */ /* 0x000fe20000010203 */
[C---:B------:R-:W-:Y:S01]  /*1740*/  VIADD R218, R222.reuse, 0x20 ;  /* 0x00000020deda7836 */ /* 0x040fe20000000000 */
[----:B------:R-:W-:Y:S01]  /*1750*/  BSSY.RECONVERGENT B0, `(.L_x_873) ;  /* 0x0000025000007945 */ /* 0x000fe20003800200 */
[C---:B------:R-:W-:Y:S01]  /*1760*/  VIADD R217, R222.reuse, 0x40 ;  /* 0x00000040ded97836 */ /* 0x040fe20000000000 */
[----:B------:R-:W-:Y:S01]  /*1770*/  SHF.R.S32.HI R4, RZ, 0x1f, R5 ;  /* 0x0000001fff047819 */ /* 0x000fe20000011405 */
[----:B------:R-:W-:Y:S01]  /*1780*/  VIADD R216, R222, 0x60 ;  /* 0x00000060ded87836 */ /* 0x000fe20000000000 */
[----:B------:R-:W-:Y:S01]  /*1790*/  ISETP.GE.AND P0, PT, R218, R219, PT ;  /* 0x000000dbda00720c */ /* 0x000fe20003f06270 */
[----:B--2---:R-:W-:Y:S01]  /*17a0*/  IMAD.SHL.U32 R10, R2, 0x80, RZ ;  /* 0x00000080020a7824 */ /* 0x004fe200078e00ff */
[----:B------:R-:W-:Y:S02]  /*17b0*/  LEA.HI R4, R4, R5, RZ, 0x7 ;  /* 0x0000000504047211 */ /* 0x000fe400078f38ff */
[----:B------:R-:W-:-:S02]  /*17c0*/  ISETP.GE.AND P2, PT, R217, R219, PT ;  /* 0x000000dbd900720c */ /* 0x000fc40003f46270 */
[----:B------:R-:W-:Y:S02]  /*17d0*/  LEA.HI.SX32 R183, R4, 0xffffffff, 0x19 ;  /* 0xffffffff04b77811 */ /* 0x000fe400078fcaff */
[----:B------:R-:W-:Y:S02]  /*17e0*/  ISETP.GE.AND P1, PT, R216, R219, PT ;  /* 0x000000dbd800720c */ /* 0x000fe40003f26270 */
[----:B------:R-:W-:Y:S01]  /*17f0*/  SHF.R.S32.HI R0, RZ, 0x1f, R183 ;  /* 0x0000001fff007819 */ /* 0x000fe200000114b7 */
[----:B------:R-:W-:Y:S02]  /*1800*/  IMAD R5, R183, -0x80, R6 ;  /* 0xffffff80b7057824 */ /* 0x000fe400078e0206 */
[----:B------:R-:W-:-:S03]  /*1810*/  IMAD R15, R14, R183, RZ ;  /* 0x000000b70e0f7224 */ /* 0x000fc600078e02ff */
[----:B------:R-:W-:Y:S01]  /*1820*/  ISETP.GE.AND P3, PT, R222, R5, PT ;  /* 0x00000005de00720c */ /* 0x000fe20003f66270 */
[----:B------:R-:W-:Y:S02]  /*1830*/  IMAD R15, R0, R10, R15 ;  /* 0x0000000a000f7224 */ /* 0x000fe400078e020f */
[----:B------:R-:W-:Y:S01]  /*1840*/  IMAD.WIDE.U32 R10, R10, R183, RZ ;  /* 0x000000b70a0a7225 */ /* 0x000fe200078e00ff */
        /* <DEDUP_REMOVED lines=21> */
.L_x_874:
[----:B------:R-:W-:Y:S05]  /*19a0*/  BSYNC.RECONVERGENT B0 ;  /* 0x0000000000007941 */ /* 0x000fea0003800200 */
.L_x_873:
        /* <DEDUP_REMOVED lines=22> */
.L_x_876:
[----:B------:R-:W-:Y:S05]  /*1b10*/  BSYNC.RECONVERGENT B0 ;  /* 0x0000000000007941 */ /* 0x000fea0003800200 */
.L_x_875:
[----:B------:R-:W-:Y:S04]  /*1b20*/  BSSY.RECONVERGENT B0, `(.L_x_877) ;  /* 0x0000015000007945 */ /* 0x000fe80003800200 */
[----:B------:R-:W-:Y:S05]  /*1b30*/  @P1 BRA `(.L_x_878) ;  /* 0x00000000004c1947 */ /* 0x000fea0003800000 */
[----:B------:R-:W5:Y:S02]  /*1b40*/  LDCU UR5, c[0x0][0x440] ;  /* 0x00008800ff0577ac */ /* 0x000f640008000800 */
[----:B-----5:R-:W-:-:S13]  /*1b50*/  ISETP.GE.AND P0, PT, R220, UR5, PT ;  /* 0x00000005dc007c0c */ /* 0x020fda000bf06270 */
[----:B------:R1:W-:Y:S01]  /*1b60*/  @P0 STS.128 [R231+0x1800], RZ ;  /* 0x001800ffe7000388 */ /* 0x0003e20000000c00 */
[----:B------:R-:W-:Y:S05]  /*1b70*/  @P0 BRA `(.L_x_878) ;  /* 0x00000000003c0947 */ /* 0x000fea0003800000 */
[----:B------:R-:W5:Y:S01]  /*1b80*/  LDCU.64 UR8, c[0x0][0x3b0] ;  /* 0x00007600ff0877ac */ /* 0x000f620008000a00 */
[----:B---3--:R-:W-:Y:S02]  /*1b90*/  IADD3 R17, P0, PT, R227, 0x60, RZ ;  /* 0x00000060e3117810 */ /* 0x008fe40007f1e0ff */
[----:B------:R-:W-:Y:S01]  /*1ba0*/  MOV R19, R21 ;  /* 0x0000001500137202 */ /* 0x000fe20000000f00 */
[----:B------:R-:W3:Y:S01]  /*1bb0*/  LDCU.64 UR6, c[0x0][0x380] ;  /* 0x00007000ff0677ac */ /* 0x000ee20008000a00 */
[----:B------:R-:W-:-:S05]  /*1bc0*/  IADD3.X R14, PT, PT, RZ, R226, RZ, P0, !PT ;  /* 0x000000e2ff0e7210 */ /* 0x000fca00007fe4ff */
        /* <DEDUP_REMOVED lines=10> */
.L_x_878:
[----:B------:R-:W-:Y:S05]  /*1c70*/  BSYNC.RECONVERGENT B0 ;  /* 0x0000000000007941 */ /* 0x000fea0003800200 */
.L_x_877:
        /* <DEDUP_REMOVED lines=13> */
.L_x_881:
[----:B------:R3:W-:Y:S02]  /*1d50*/  STS.128 [R231+0x2000], RZ ;  /* 0x002000ffe7007388 */ /* 0x0007e40000000c00 */
.L_x_880:
[----:B------:R-:W-:Y:S05]  /*1d60*/  BSYNC.RECONVERGENT B0 ;  /* 0x0000000000007941 */ /* 0x000fea0003800200 */
.L_x_879:
        /* <DEDUP_REMOVED lines=11> */
[----:B---3--:R-:W-:-:S05]  /*1e20*/  IADD3 R14, P0, PT, R186, R10, RZ ;  /* 0x0000000aba0e7210 */ /* 0x008fca0007f1e0ff */
[----:B------:R-:W-:Y:S01]  /*1e30*/  IMAD.X R15, R184, 0x1, R17, P0 ;  /* 0x00000001b80f7824 */ /* 0x000fe200000e0611 */
[----:B------:R-:W-:-:S04]  /*1e40*/  LEA R18, P0, R14, R225, 0x1 ;  /* 0x000000e10e127211 */ /* 0x000fc800078008ff */
[----:B------:R-:W-:-:S05]  /*1e50*/  LEA.HI.X R19, R14, R224, R15, 0x1, P0 ;  /* 0x000000e00e137211 */ /* 0x000fca00000f0c0f */
[----:B------:R-:W-:Y:S01]  /*1e60*/  @!PT LDS RZ, [RZ] ;  /* 0x00000000fffff984 */ /* 0x000fe20000000800 */
[----:B------:R-:W-:Y:S01]  /*1e70*/  @!PT LDS RZ, [RZ] ;  /* 0x00000000fffff984 */ /* 0x000fe20000000800 */
[----:B------:R-:W-:Y:S01]  /*1e80*/  @!PT LDS RZ, [RZ] ;  /* 0x00000000fffff984 */ /* 0x000fe20000000800 */
[----:B------:R3:W-:Y:S04]  /*1e90*/  LDGSTS.E.BYPASS.LTC128B.128 [R231+0x2800], desc[UR14][R18.64] ;  /* 0x0280000012e77fae */ /* 0x0007e8000b981a0e */
.L_x_883:
[----:B------:R-:W-:Y:S05]  /*1ea0*/  BSYNC.RECONVERGENT B0 ;  /* 0x0000000000007941 */ /* 0x000fea0003800200 */
.L_x_882:
[----:B------:R-:W-:Y:S04]  /*1eb0*/  BSSY.RECONVERGENT B0, `(.L_x_884) ;  /* 0x000000e000007945 */ /* 0x000fe80003800200 */
[----:B------:R-:W-:Y:S05]  /*1ec0*/  @P2 BRA `(.L_x_885) ;  /* 0x0000000000302947 */ /* 0x000fea0003800000 */
[----:B------:R-:W5:Y:S02]  /*1ed0*/  LDCU UR5, c[0x0][0x440] ;  /* 0x00008800ff0577ac */ /* 0x000f640008000800 */
[----:B-----5:R-:W-:-:S13]  /*1ee0*/  ISETP.GE.AND P0, PT, R220, UR5, PT ;  /* 0x00000005dc007c0c */ /* 0x020fda000bf06270 */
[----:B------:R1:W-:Y:S01]  /*1ef0*/  @P0 STS.128 [R231+0x3000], RZ ;  /* 0x003000ffe7000388 */ /* 0x0003e20000000c00 */
[----:B------:R-:W-:Y:S05]  /*1f00*/  @P0 BRA `(.L_x_885) ;  /* 0x0000000000200947 */ /* 0x000fea0003800000 */
[----:B---3--:R-:W-:-:S04]  /*1f10*/  LEA R14, P0, R2, R10, 0x6 ;  /* 0x0000000a020e7211 */ /* 0x008fc800078030ff */
[----:B------:R-:W-:Y:S02]  /*1f20*/  LEA.HI.X R15, R2, R17, R3, 0x6, P0 ;  /* 0x00000011020f7211 */ /* 0x000fe400000f3403 */
[----:B------:R-:W-:-:S04]  /*1f30*/  LEA R18, P0, R14, R225, 0x1 ;  /* 0x000000e10e127211 */ /* 0x000fc800078008ff */
[----:B------:R-:W-:-:S05]  /*1f40*/  LEA.HI.X R19, R14, R224, R15, 0x1, P0 ;  /* 0x000000e00e137211 */ /* 0x000fca00000f0c0f */
[----:B------:R-:W-:Y:S01]  /*1f50*/  @!PT LDS RZ, [RZ] ;  /* 0x00000000fffff984 */ /* 0x000fe20000000800 */
[----:B------:R-:W-:Y:S01]  /*1f60*/  @!PT LDS RZ, [RZ] ;  /* 0x00000000fffff984 */ /* 0x000fe20000000800 */
[----:B------:R-:W-:Y:S01]  /*1f70*/  @!PT LDS RZ, [RZ] ;  /* 0x00000000fffff984 */ /* 0x000fe20000000800 */
[----:B------:R3:W-:Y:S04]  /*1f80*/  LDGSTS.E.BYPASS.LTC128B.128 [R231+0x3000], desc[UR14][R18.64] ;  /* 0x0300000012e77fae */ /* 0x0007e8000b981a0e */
.L_x_885:
[----:B------:R-:W-:Y:S05]  /*1f90*/  BSYNC.RECONVERGENT B0 ;  /* 0x0000000000007941 */ /* 0x000fea0003800200 */
.L_x_884:
        /* <DEDUP_REMOVED lines=16> */
.L_x_887:
[----:B------:R-:W-:Y:S05]  /*20a0*/  BSYNC.RECONVERGENT B0 ;  /* 0x0000000000007941 */ /* 0x000fea0003800200 */
.L_x_886:
[----:B------:R-:W5:Y:S01]  /*20b0*/  LDCU.64 UR6, c[0x0][0x538] ;  /* 0x0000a700ff0677ac */ /* 0x000f620008000a00 */
[----:B------:R-:W0:Y:S01]  /*20c0*/  LDGDEPBAR ;  /* 0x00000000000079af */ /* 0x000e220000000000 */
[----:B-----5:R-:W-:-:S04]  /*20d0*/  ISETP.NE.U32.AND P1, PT, RZ, UR6, PT ;  /* 0x00000006ff007c0c */ /* 0x020fc8000bf25070 */
[----:B------:R-:W-:Y:S02]  /*20e0*/  ISETP.NE.AND.EX P1, PT, RZ, UR7, PT, P1 ;  /* 0x00000007ff007c0c */ /* 0x000fe4000bf25310 */
[----:B------:R-:W-:Y:S01]  /*20f0*/  SHF.L.U64.HI R16, R8, 0x7, R9 ;  /* 0x0000000708107819 */ /* 0x000fe20000010209 */
[----:B------:R-:W-:-:S10]  /*2100*/  DEPBAR.LE SB0, 0x0 ;  /* 0x000080000000791a */ /* 0x000fd40000000000 */
[----:B-1----:R-:W1:Y:S01]  /*2110*/  @P1 LDC.64 R10, c[0x0][0x540] ;  /* 0x00015000ff0a1b82 */ /* 0x002e620000000a00 */
[----:B------:R-:W-:-:S07]  /*2120*/  @P1 MOV R235, RZ ;  /* 0x000000ff00eb1202 */ /* 0x000fce0000000f00 */
[----:B---3--:R-:W3:Y:S01]  /*2130*/  @P1 LDC R18, c[0x0][0x458] ;  /* 0x00011600ff121b82 */ /* 0x008ee20000000800 */
[----:B-1----:R-:W-:-:S04]  /*2140*/  @P1 IMAD.WIDE.U32 R14, R230, R10, R234 ;  /* 0x0000000ae60e1225 */ /* 0x002fc800078e00ea */
[----:B------:R-:W-:Y:S01]  /*2150*/  @P1 IMAD R11, R230, R11, R15 ;  /* 0x0000000be60b1224 */ /* 0x000fe200078e020f */
[----:B------:R-:W-:-:S04]  /*2160*/  @P1 LEA R20, P0, R14, UR6, 0x2 ;  /* 0x000000060e141c11 */ /* 0x000fc8000f8010ff */
[----:B------:R-:W-:-:S05]  /*2170*/  @P1 LEA.HI.X R21, R14, UR7, R11, 0x2, P0 ;  /* 0x000000070e151c11 */ /* 0x000fca00080f140b */
[----:B------:R-:W5:Y:S01]  /*2180*/  @P1 LDG.E R17, desc[UR14][R20.64] ;  /* 0x0000000e14111981 */ /* 0x000f62000c1e1900 */
[----:B---3--:R-:W5:Y:S01]  /*2190*/  @P1 MUFU.RCP R14, R18 ;  /* 0x00000012000e1308 */ /* 0x008f620000001000 */
[----:B------:R-:W-:Y:S01]  /*21a0*/  SHF.L.U32 R10, R8, 0x7, RZ ;  /* 0x00000007080a7819 */ /* 0x000fe200000006ff */
[-C--:B------:R-:W-:Y:S01]  /*21b0*/  IMAD R15, R16, R183.reuse, RZ ;  /* 0x000000b7100f7224 */ /* 0x080fe200078e02ff */
[----:B------:R-:W-:Y:S03]  /*21c0*/  BSSY.RECONVERGENT B0, `(.L_x_888) ;  /* 0x0000015000007945 */ /* 0x000fe60003800200 */
[----:B------:R-:W-:Y:S01]  /*21d0*/  IMAD R15, R0, R10, R15 ;  /* 0x0000000a000f7224 */ /* 0x000fe200078e020f */
[----:B------:R-:W-:Y:S01]  /*21e0*/  MOV R0, RZ ;  /* 0x000000ff00007202 */ /* 0x000fe20000000f00 */
[----:B------:R-:W-:-:S05]  /*21f0*/  IMAD.WIDE.U32 R10, R10, R183, RZ ;  /* 0x000000b70a0a7225 */ /* 0x000fca00078e00ff */
[----:B------:R-:W-:Y:S01]  /*2200*/  IADD3 R15, PT, PT, R11, R15, RZ ;  /* 0x0000000f0b0f7210 */ /* 0x000fe20007ffe0ff */
[----:B------:R-:W-:Y:S01]  /*2210*/  BAR.SYNC.DEFER_BLOCKING 0x0 ;  /* 0x0000000000007b1d */ /* 0x000fe20000010000 */
[----:B-----5:R-:W-:-:S05]  /*2220*/  @P1 FMUL.FTZ R0, R17, R14 ;  /* 0x0000000e11001220 */ /* 0x020fca0000410000 */
[----:B------:R-:W-:Y:S05]  /*2230*/  @P3 BRA `(.L_x_889) ;  /* 0x0000000000303947 */ /* 0x000fea0003800000 */
        /* <DEDUP_REMOVED lines=10> */
.L_x_890:
[----:B------:R3:W-:Y:S01]  /*22e0*/  STS.128 [R231+0x4000], RZ ;  /* 0x004000ffe7007388 */ /* 0x0007e20000000c00 */
[----:B------:R-:W-:Y:S05]  /*22f0*/  BRA `(.L_x_891) ;  /* 0x0000000000047947 */ /* 0x000fea0003800000 */
.L_x_889:
[----:B------:R1:W-:Y:S02]  /*2300*/  STS.128 [R231+0x4000], RZ ;  /* 0x004000ffe7007388 */ /* 0x0003e40000000c00 */
.L_x_891:
[----:B------:R-:W-:Y:S05]  /*2310*/  BSYNC.RECONVERGENT B0 ;  /* 0x0000000000007941 */ /* 0x000fea0003800200 */
.L_x_888:
[-C--:B------:R-:W-:Y:S01]  /*2320*/  ISETP.GE.AND P0, PT, R218, R5.reuse, PT ;  /* 0x00000005da00720c */ /* 0x080fe20003f06270 */
[----:B-1----:R-:W-:Y:S01]  /*2330*/  IMAD.SHL.U32 R17, R229, 0x10, RZ ;  /* 0x00000010e5117824 */ /* 0x002fe200078e00ff */
[----:B------:R-:W-:Y:S01]  /*2340*/  LOP3.LUT R180, R13, 0x120, RZ, 0xc0, !PT ;  /* 0x000001200db47812 */ /* 0x000fe200078ec0ff */
[----:B------:R-:W-:Y:S01]  /*2350*/  BSSY.RECONVERGENT B0, `(.L_x_892) ;  /* 0x0000019000007945 */ /* 0x000fe20003800200 */
[-C--:B------:R-:W-:Y:S02]  /*2360*/  ISETP.GE.AND P2, PT, R217, R5.reuse, PT ;  /* 0x00000005d900720c */ /* 0x080fe40003f46270 */
[----:B------:R-:W-:Y:S02]  /*2370*/  LOP3.LUT R16, R17, 0x100, RZ, 0xc0, !PT ;  /* 0x0000010011107812 */ /* 0x000fe400078ec0ff */
[----:B------:R-:W-:Y:S02]  /*2380*/  ISETP.GE.AND P1, PT, R216, R5, PT ;  /* 0x00000005d800720c */ /* 0x000fe40003f26270 */
[----:B------:R-:W-:-:S02]  /*2390*/  LOP3.LUT R5, R12, 0x8, R229, 0x78, !PT ;  /* 0x000000080c057812 */ /* 0x000fc400078e78e5 */
[----:B------:R-:W-:Y:S01]  /*23a0*/  LOP3.LUT R16, R16, 0x20, R13, 0xf8, !PT ;  /* 0x0000002010107812 */ /* 0x000fe200078ef80d */
[----:B------:R1:W-:Y:S01]  /*23b0*/  @P0 STS.128 [R231+0x4800], RZ ;  /* 0x004800ffe7000388 */ /* 0x0003e20000000c00 */
[----:B------:R-:W-:-:S03]  /*23c0*/  LOP3.LUT R12, R180, 0x3e00, R17, 0xf8, !PT ;  /* 0x00003e00b40c7812 */ /* 0x000fc600078ef811 */
        /* <DEDUP_REMOVED lines=17> */
.L_x_893:
[----:B------:R-:W-:Y:S05]  /*24e0*/  BSYNC.RECONVERGENT B0 ;  /* 0x0000000000007941 */ /* 0x000fea0003800200 */
.L_x_892:
        /* <DEDUP_REMOVED lines=9> */
[----:B-1----:R-:W-:-:S04]  /*2580*/  LEA R16, P0, R8, R10, 0x6 ;  /* 0x0000000a08107211 */ /* 0x002fc800078030ff */
[----:B------:R-:W-:Y:S02]  /*2590*/  LEA.HI.X R12, R8, R15, R9, 0x6, P0 ;  /* 0x0000000f080c7211 */ /* 0x000fe400000f3409 */
[----:B------:R-:W-:-:S04]  /*25a0*/  LEA R18, P0, R16, R223, 0x1 ;  /* 0x000000df10127211 */ /* 0x000fc800078008ff */
[----:B------:R-:W-:-:S05]  /*25b0*/  LEA.HI.X R19, R16, R221, R12, 0x1, P0 ;  /* 0x000000dd10137211 */ /* 0x000fca00000f0c0c */
[----:B------:R-:W-:Y:S01]  /*25c0*/  @!PT LDS RZ, [RZ] ;  /* 0x00000000fffff984 */ /* 0x000fe20000000800 */
[----:B------:R-:W-:Y:S01]  /*25d0*/  @!PT LDS RZ, [RZ] ;  /* 0x00000000fffff984 */ /* 0x000fe20000000800 */
[----:B------:R-:W-:Y:S01]  /*25e0*/  @!PT LDS RZ, [RZ] ;  /* 0x00000000fffff984 */ /* 0x000fe20000000800 */
[----:B------:R1:W-:Y:S04]  /*25f0*/  LDGSTS.E.BYPASS.LTC128B.128 [R231+0x5000], desc[UR14][R18.64] ;  /* 0x0500000012e77fae */ /* 0x0003e8000b981a0e */
.L_x_895:
[----:B------:R-:W-:Y:S05]  /*2600*/  BSYNC.RECONVERGENT B0 ;  /* 0x0000000000007941 */ /* 0x000fea0003800200 */
.L_x_894:
        /* <DEDUP_REMOVED lines=17> */
.L_x_897:
[----:B------:R-:W-:Y:S05]  /*2720*/  BSYNC.RECONVERGENT B0 ;  /* 0x0000000000007941 */ /* 0x000fea0003800200 */
.L_x_896:
[----:B------:R-:W-:Y:S01]  /*2730*/  LDSM.16.M88.4 R172, [R213] ;  /* 0x00000000d5ac783b */ /* 0x000fe20000000200 */
[----:B------:R-:W-:Y:S01]  /*2740*/  IMAD.MOV.U32 R5, RZ, RZ, 0x20 ;  /* 0x00000020ff057424 */ /* 0x000fe200078e00ff */
[----:B------:R-:W-:Y:S01]  /*2750*/  LOP3.LUT P0, RZ, R229, 0x4, RZ, 0xc0, !PT ;  /* 0x00000004e5ff7812 */ /* 0x000fe2000780c0ff */
[----:B------:R-:W5:Y:S01]  /*2760*/  LDCU UR5, c[0x0][0x50c] ;  /* 0x0000a180ff0577ac */ /* 0x000f620008000800 */
[----:B------:R-:W2:Y:S01]  /*2770*/  LDSM.16.M88.4 R116, [R212+0x2000] ;  /* 0x00200000d474783b */ /* 0x000ea20000000200 */
[----:B------:R-:W-:Y:S02]  /*2780*/  LOP3.LUT R182, R182, 0x1f0, RZ, 0xc0, !PT ;  /* 0x000001f0b6b67812 */ /* 0x000fe400078ec0ff */
[----:B------:R-:W-:Y:S01]  /*2790*/  SEL R5, R5, 0xffffffe0, !P0 ;  /* 0xffffffe005057807 */ /* 0x000fe20004000000 */
[----:B-1----:R-:W-:Y:S04]  /*27a0*/  LDSM.16.M88.4 R8, [R213+0x1000] ;  /* 0x00100000d508783b */ /* 0x002fe80000000200 */
[----:B------:R-:W1:Y:S01]  /*27b0*/  LDSM.16.M88.4 R84, [R212+0x2800] ;  /* 0x00280000d454783b */ /* 0x000e620000000200 */
[----:B------:R-:W-:-:S02]  /*27c0*/  IMAD.IADD R209, R212, 0x1, R5 ;  /* 0x00000001d4d17824 */ /* 0x000fc400078e0205 */
[----:B------:R-:W-:Y:S01]  /*27d0*/  IMAD.IADD R211, R213, 0x1, R5 ;  /* 0x00000001d5d37824 */ /* 0x000fe200078e0205 */
[----:B------:R-:W3:Y:S04]  /*27e0*/  LDSM.16.M88.4 R52, [R212+0x3000] ;  /* 0x00300000d434783b */ /* 0x000ee80000000200 */
[----:B------:R-:W4:Y:S04]  /*27f0*/  LDSM.16.M88.4 R20, [R212+0x3800] ;  /* 0x00380000d414783b */ /* 0x000f280000000200 */
[----:B------:R-:W5:Y:S04]  /*2800*/  LDSM.16.M88.4 R68, [R212+0x2c00] ;  /* 0x002c0000d444783b */ /* 0x000f680000000200 */
[----:B------:R-:W5:Y:S04]  /*2810*/  LDSM.16.M88.4 R176, [R212+0x3c00] ;  /* 0x003c0000d4b0783b */ /* 0x000f680000000200 */
[----:B------:R-:W5:Y:S04]  /*2820*/  LDSM.16.M88.4 R36, [R212+0x3400] ;  /* 0x00340000d424783b */ /* 0x000f680000000200 */
[----:B------:R-:W5:Y:S04]  /*2830*/  LDSM.16.M88.4 R100, [R212+0x2400] ;  /* 0x00240000d464783b */ /* 0x000f680000000200 */
[----:B------:R-:W-:Y:S04]  /*2840*/  LDSM.16.M88.4 R160, [R209+0x2000] ;  /* 0x00200000d1a0783b */ /* 0x000fe80000000200 */
[----:B------:R-:W5:Y:S01]  /*2850*/  LDSM.16.M88.4 R168, [R211] ;  /* 0x00000000d3a8783b */ /* 0x000f620000000200 */
[----:B--2---:R-:W-:Y:S03]  /*2860*/  HMMA.16816.F32.BF16 R128, R172, R116, RZ ;  /* 0x00000074ac80723c */ /* 0x004fe600000418ff */
[----:B------:R-:W-:Y:S04]  /*2870*/  LDSM.16.M88.4 R164, [R211+0x1000] ;  /* 0x00100000d3a4783b */ /* 0x000fe80000000200 */
[----:B------:R-:W2:Y:S01]  /*2880*/  LDSM.16.M88.4 R152, [R209+0x2800] ;  /* 0x00280000d198783b */ /* 0x000ea20000000200 */
[C---:B-1----:R-:W-:Y:S03]  /*2890*/  HMMA.16816.F32.BF16 R92, R8.reuse, R84, RZ ;  /* 0x00000054085c723c */ /* 0x042fe600000418ff */
[----:B------:R-:W1:Y:S04]  /*28a0*/  LDSM.16.M88.4 R144, [R209+0x3000] ;  /* 0x00300000d190783b */ /* 0x000e680000000200 */
[----:B------:R-:W1:Y:S01]  /*28b0*/  LDSM.16.M88.4 R136, [R209+0x3800] ;  /* 0x00380000d188783b */ /* 0x000e620000000200 */
[C---:B---3--:R-:W-:Y:S03]  /*28c0*/  HMMA.16816.F32.BF16 R60, R8.reuse, R52, RZ ;  /* 0x00000034083c723c */ /* 0x048fe600000418ff */
[----:B------:R-:W3:Y:S04]  /*28d0*/  LDSM.16.M88.4 R148, [R209+0x2c00] ;  /* 0x002c0000d194783b */ /* 0x000ee80000000200 */
[----:B------:R-:W3:Y:S01]  /*28e0*/  LDSM.16.M88.4 R132, [R209+0x3c00] ;  /* 0x003c0000d184783b */ /* 0x000ee20000000200 */
[----:B----4-:R-:W-:Y:S03]  /*28f0*/  HMMA.16816.F32.BF16 R28, R8, R20, RZ ;  /* 0x00000014081c723c */ /* 0x010fe600000418ff */
[----:B------:R-:W4:Y:S04]  /*2900*/  LDSM.16.M88.4 R140, [R209+0x3400] ;  /* 0x00340000d18c783b */ /* 0x000f280000000200 */
[----:B------:R-:W4:Y:S01]  /*2910*/  LDSM.16.M88.4 R156, [R209+0x2400] ;  /* 0x00240000d19c783b */ /* 0x000f220000000200 */
[C---:B-----5:R-:W-:Y:S03]  /*2920*/  HMMA.16816.F32.BF16 R80, R172.reuse, R68, RZ ;  /* 0x00000044ac50723c */ /* 0x060fe600000418ff */
[----:B------:R-:W0:Y:S05]  /*2930*/  LDGDEPBAR ;  /* 0x00000000000079af */ /* 0x000e2a0000000000 */
[----:B------:R-:W-:Y:S08]  /*2940*/  HMMA.16816.F32.BF16 R64, R172, R52, RZ ;  /* 0x00000034ac40723c */ /* 0x000ff000000418ff */
[----:B------:R-:W-:Y:S08]  /*2950*/  HMMA.16816.F32.BF16 R124, R8, R116, RZ ;  /* 0x00000074087c723c */ /* 0x000ff000000418ff */
[----:B------:R-:W-:Y:S01]  /*2960*/  HMMA.16816.F32.BF16 R16, R172, R176, RZ ;  /* 0x000000b0ac10723c */ /* 0x000fe200000418ff */
[----:B------:R-:W-:-:S07]  /*2970*/  DEPBAR.LE SB0, 0x0 ;  /* 0x000080000000791a */ /* 0x000fce0000000000 */
        /* <DEDUP_REMOVED lines=21> */
[----:B------:R-:W-:Y:S08]  /*2ad0*/  HMMA.16816.F32.BF16 R20, R172, R22, RZ ;  /* 0x00000016ac14723c */ /* 0x000ff000000418ff */
[-C--:B------:R-:W-:Y:S08]  /*2ae0*/  HMMA.16816.F32.BF16 R8, R8, R178.reuse, RZ ;  /* 0x000000b20808723c */ /* 0x080ff000000418ff */
[----:B------:R-:W-:Y:S08]  /*2af0*/  HMMA.16816.F32.BF16 R172, R172, R178, RZ ;  /* 0x000000b2acac723c */ /* 0x000ff000000418ff */
[----:B------:R-:W-:Y:S08]  /*2b00*/  HMMA.16816.F32.BF16 R128, R168, R160, R128 ;  /* 0x000000a0a880723c */ /* 0x000ff00000041880 */
[C---:B--2---:R-:W-:Y:S08]  /*2b10*/  HMMA.16816.F32.BF16 R92, R164.reuse, R152, R92 ;  /* 0x00000098a45c723c */ /* 0x044ff0000004185c */
[----:B-1----:R-:W-:Y:S03]  /*2b20*/  HMMA.16816.F32.BF16 R60, R164, R144, R60 ;  /* 0x00000090a43c723c */ /* 0x002fe6000004183c */
[----:B------:R-:W-:Y:S01]  /*2b30*/  FMUL.FTZ R128, R128, UR5 ;  /* 0x0000000580807c20 */ /* 0x000fe20008410000 */
[----:B------:R-:W-:-:S04]  /*2b40*/  FMUL.FTZ R129, R129, UR5 ;  /* 0x0000000581817c20 */ /* 0x000fc80008410000 */
[----:B------:R-:W-:Y:S08]  /*2b50*/  HMMA.16816.F32.BF16 R28, R164, R136, R28 ;  /* 0x00000088a41c723c */ /* 0x000ff0000004181c */
[C---:B---3--:R-:W-:Y:S08]  /*2b60*/  HMMA.16816.F32.BF16 R80, R168.reuse, R148, R80 ;  /* 0x00000094a850723c */ /* 0x048ff00000041850 */
[----:B------:R-:W-:Y:S03]  /*2b70*/  HMMA.16816.F32.BF16 R64, R168, R144, R64 ;  /* 0x00000090a840723c */ /* 0x000fe60000041840 */
[----:B------:R-:W-:-:S05]  /*2b80*/  FMUL.FTZ R31, R31, UR5 ;  /* 0x000000051f1f7c20 */ /* 0x000fca0008410000 */
[----:B------:R-:W-:Y:S03]  /*2b90*/  HMMA.16816.F32.BF16 R124, R164, R160, R124 ;  /* 0x000000a0a47c723c */ /* 0x000fe6000004187c */
[----:B------:R-:W-:-:S05]  /*2ba0*/  FMUL.FTZ R82, R82, UR5 ;  /* 0x0000000552527c20 */ /* 0x000fca0008410000 */
[----:B------:R-:W-:Y:S08]  /*2bb0*/  HMMA.16816.F32.BF16 R16, R168, R132, R16 ;  /* 0x00000084a810723c */ /* 0x000ff00000041810 */
[C---:B------:R-:W-:Y:S08]  /*2bc0*/  HMMA.16816.F32.BF16 R88, R164.reuse, R154, R88 ;  /* 0x0000009aa458723c */ /* 0x040ff00000041858 */
[----:B----4-:R-:W-:Y:S08]  /*2bd0*/  HMMA.16816.F32.BF16 R40, R164, R142, R40 ;  /* 0x0000008ea428723c */ /* 0x010ff00000041828 */
[C---:B------:R-:W-:Y:S08]  /*2be0*/  HMMA.16816.F32.BF16 R48, R168.reuse, R140, R48 ;  /* 0x0000008ca830723c */ /* 0x040ff00000041830 */
[----:B------:R-:W-:Y:S08]  /*2bf0*/  HMMA.16816.F32.BF16 R84, R168, R154, R84 ;  /* 0x0000009aa854723c */ /* 0x000ff00000041854 */
[----:B------:R-:W-:Y:S03]  /*2c00*/  HMMA.16816.F32.BF16 R120, R164, R162, R120 ;  /* 0x000000a2a478723c */ /* 0x000fe60000041878 */
[----:B------:R-:W-:-:S05]  /*2c10*/  FMUL.FTZ R51, R51, UR5 ;  /* 0x0000000533337c20 */ /* 0x000fca0008410000 */
[C---:B------:R-:W-:Y:S08]  /*2c20*/  HMMA.16816.F32.BF16 R104, R164.reuse, R158, R104 ;  /* 0x0000009ea468723c */ /* 0x040ff00000041868 */
[----:B------:R-:W-:Y:S03]  /*2c30*/  HMMA.16816.F32.BF16 R56, R164, R146, R56 ;  /* 0x00000092a438723c */ /* 0x000fe60000041838 */
[----:B------:R-:W-:Y:S01]  /*2c40*/  FMUL.FTZ R144, R121, UR5 ;  /* 0x0000000579907c20 */ /* 0x000fe20008410000 */
[----:B------:R-:W-:Y:S01]  /*2c50*/  FMUL.FTZ R121, R88, UR5 ;  /* 0x0000000558797c20 */ /* 0x000fe20008410000 */
[----:B------:R-:W-:-:S03]  /*2c60*/  FMUL.FTZ R145, R122, UR5 ;  /* 0x000000057a917c20 */ /* 0x000fc60008410000 */
[----:B------:R-:W-:Y:S01]  /*2c70*/  HMMA.16816.F32.BF16 R36, R168, R142, R36 ;  /* 0x0000008ea824723c */ /* 0x000fe20000041824 */
[----:B------:R-:W-:Y:S01]  /*2c80*/  FMUL.FTZ R142, R125, UR5 ;  /* 0x000000057d8e7c20 */ /* 0x000fe20008410000 */
[----:B------:R-:W-:Y:S06]  /*2c90*/  MUFU.TANH R121, R121 ;  /* 0x0000007900797308 */ /* 0x000fec0000002400 */
[----:B------:R-:W-:Y:S01]  /*2ca0*/  HMMA.16816.F32.BF16 R76, R164, R148, R76 ;  /* 0x00000094a44c723c */ /* 0x000fe2000004184c */
[----:B------:R-:W-:Y:S01]  /*2cb0*/  FMUL.FTZ R149, R106, UR5 ;  /* 0x000000056a957c20 */ /* 0x000fe20008410000 */
[----:B------:R1:W2:Y:S01]  /*2cc0*/  MUFU.TANH R125, R128 ;  /* 0x00000080007d7308 */ /* 0x0002a20000002400 */
[----:B------:R-:W-:Y:S01]  /*2cd0*/  FMUL.FTZ R88, R58, UR5 ;  /* 0x000000053a587c20 */ /* 0x000fe20008410000 */
[----:B------:R-:W-:Y:S01]  /*2ce0*/  FMUL.FTZ R58, R86, UR5 ;  /* 0x00000005563a7c20 */ /* 0x000fe20008410000 */
[----:B------:R-:W-:Y:S01]  /*2cf0*/  FMUL.FTZ R148, R105, UR5 ;  /* 0x0000000569947c20 */ /* 0x000fe20008410000 */
[----:B------:R-:W-:-:S02]  /*2d00*/  FMUL.FTZ R105, R59, UR5 ;  /* 0x000000053b697c20 */ /* 0x000fc40008410000 */
[----:B------:R-:W-:Y:S02]  /*2d10*/  HMMA.16816.F32.BF16 R112, R168, R156, R112 ;  /* 0x0000009ca870723c */ /* 0x000fe40000041870 */
[----:B------:R3:W-:Y:S01]  /*2d20*/  MUFU.TANH R197, R88 ;  /* 0x0000005800c57308 */ /* 0x0007e20000002400 */
[----:B------:R-:W-:Y:S01]  /*2d30*/  FMUL.FTZ R37, R37, UR5 ;  /* 0x0000000525257c20 */ /* 0x000fe20008410000 */
[----:B------:R-:W-:-:S04]  /*2d40*/  FMUL.FTZ R38, R38, UR5 ;  /* 0x0000000526267c20 */ /* 0x000fc80008410000 */
[----:B------:R-:W-:Y:S02]  /*2d50*/  HMMA.16816.F32.BF16 R116, R168, R162, R116 ;  /* 0x000000a2a874723c */ /* 0x000fe40000041874 */
[----:B------:R-:W-:Y:S01]  /*2d60*/  MUFU.TANH R37, R37 ;  /* 0x0000002500257308 */ /* 0x000fe20000002400 */
[----:B-1----:R-:W-:Y:S01]  /*2d70*/  FMUL.FTZ R128, R83, UR5 ;  /* 0x0000000553807c20 */ /* 0x002fe20008410000 */
[----:B------:R-:W-:Y:S01]  /*2d80*/  FMUL.FTZ R76, R76, UR5 ;  /* 0x000000054c4c7c20 */ /* 0x000fe20008410000 */
[----:B------:R-:W-:-:S03]  /*2d90*/  FMUL.FTZ R77, R77, UR5 ;  /* 0x000000054d4d7c20 */ /* 0x000fc60008410000 */
[-C--:B------:R-:W-:Y:S02]  /*2da0*/  HMMA.16816.F32.BF16 R8, R164, R134.reuse, R8 ;  /* 0x00000086a408723c */ /* 0x080fe40000041808 */
[----:B------:R-:W-:Y:S01]  /*2db0*/  MUFU.TANH R145, R145 ;  /* 0x0000009100917308 */ /* 0x000fe20000002400 */
[----:B------:R-:W-:Y:S01]  /*2dc0*/  FMUL.FTZ R115, R115, UR5 ;  /* 0x0000000573737c20 */ /* 0x000fe20008410000 */
[----:B------:R-:W-:Y:S01]  /*2dd0*/  FMUL.FTZ R112, R112, UR5 ;  /* 0x0000000570707c20 */ /* 0x000fe20008410000 */
[----:B------:R-:W-:Y:S01]  /*2de0*/  FMUL.FTZ R114, R114, UR5 ;  /* 0x0000000572727c20 */ /* 0x000fe20008410000 */
[----:B------:R-:W-:Y:S02]  /*2df0*/  FMUL.FTZ R113, R113, UR5 ;  /* 0x0000000571717c20 */ /* 0x000fe40008410000 */
[----:B------:R-:W-:Y:S01]  /*2e00*/  HMMA.16816.F32.BF16 R172, R168, R134, R172 ;  /* 0x00000086a8ac723c */ /* 0x000fe200000418ac */
[----:B------:R-:W-:Y:S01]  /*2e10*/  FMUL.FTZ R135, R130, UR5 ;  /* 0x0000000582877c20 */ /* 0x000fe20008410000 */
[----:B------:R-:W-:Y:S01]  /*2e20*/  FMUL.FTZ R130, R92, UR5 ;  /* 0x000000055c827c20 */ /* 0x000fe20008410000 */
[----:B------:R-:W-:Y:S01]  /*2e30*/  FMUL.FTZ R92, R61, UR5 ;  /* 0x000000053d5c7c20 */ /* 0x000fe20008410000 */
[----:B------:R-:W-:Y:S01]  /*2e40*/  FMUL.FTZ R61, R28, UR5 ;  /* 0x000000051c3d7c20 */ /* 0x000fe20008410000 */
[----:B------:R-:W-:-:S02]  /*2e50*/  IMAD.SHL.U32 R28, R229, 0x2, RZ ;  /* 0x00000002e51c7824 */ /* 0x000fc400078e00ff */
[----:B------:R-:W-:Y:S01]  /*2e60*/  FMUL.FTZ R134, R81, UR5 ;  /* 0x0000000551867c20 */ /* 0x000fe20008410000 */
[----:B------:R-:W-:Y:S01]  /*2e70*/  FMUL.FTZ R81, R66, UR5 ;  /* 0x0000000542517c20 */ /* 0x000fe20008410000 */
[C---:B------:R-:W-:Y:S01]  /*2e80*/  HMMA.16816.F32.BF16 R100, R168.reuse, R158, R100 ;  /* 0x0000009ea864723c */ /* 0x040fe20000041864 */
[----:B------:R-:W-:Y:S01]  /*2e90*/  FMUL.FTZ R66, R60, UR5 ;  /* 0x000000053c427c20 */ /* 0x000fe20008410000 */
[----:B------:R-:W-:Y:S01]  /*2ea0*/  FMUL.FTZ R60, R16, UR5 ;  /* 0x00000005103c7c20 */ /* 0x000fe20008410000 */
[----:B------:R-:W-:Y:S01]  /*2eb0*/  LOP3.LUT R28, R28, 0x6, RZ, 0xc0, !PT ;  /* 0x000000061c1c7812 */ /* 0x000fe200078ec0ff */
[----:B------:R-:W-:Y:S01]  /*2ec0*/  FMUL.FTZ R16, R89, UR5 ;  /* 0x0000000559107c20 */ /* 0x000fe20008410000 */
[----:B------:R-:W-:Y:S01]  /*2ed0*/  FMUL.FTZ R89, R42, UR5 ;  /* 0x000000052a597c20 */ /* 0x000fe20008410000 */
[----:B------:R-:W-:Y:S01]  /*2ee0*/  FMUL.FTZ R42, R85, UR5 ;  /* 0x00000005552a7c20 */ /* 0x000fe20008410000 */
[----:B------:R-:W-:Y:S01]  /*2ef0*/  FMUL.FTZ R122, R116, UR5 ;  /* 0x00000005747a7c20 */ /* 0x000fe20008410000 */
[----:B------:R-:W-:Y:S01]  /*2f00*/  HMMA.16816.F32.BF16 R52, R168, R146, R52 ;  /* 0x00000092a834723c */ /* 0x000fe20000041834 */
[----:B------:R-:W-:Y:S01]  /*2f10*/  FMUL.FTZ R147, R104, UR5 ;  /* 0x0000000568937c20 */ /* 0x000fe20008410000 */
[----:B------:R-:W-:-:S02]  /*2f20*/  IMAD R104, R183, 0x80, R28 ;  /* 0x00000080b7687824 */ /* 0x000fc400078e021c */
[----:B------:R-:W-:Y:S01]  /*2f30*/  FMUL.FTZ R118, R118, UR5 ;  /* 0x0000000576767c20 */ /* 0x000fe20008410000 */
[----:B------:R-:W-:Y:S01]  /*2f40*/  FMUL.FTZ R117, R117, UR5 ;  /* 0x0000000575757c20 */ /* 0x000fe20008410000 */
[----:B------:R-:W-:Y:S01]  /*2f50*/  MUFU.TANH R113, R113 ;  /* 0x0000007100717308 */ /* 0x000fe20000002400 */
[----:B---3--:R-:W-:Y:S02]  /*2f60*/  VIADD R88, R104, 0x8 ;  /* 0x0000000868587836 */ /* 0x008fe40000000000 */
[----:B------:R-:W-:Y:S01]  /*2f70*/  FMUL.FTZ R146, R123, UR5 ;  /* 0x000000057b927c20 */ /* 0x000fe20008410000 */
[----:B------:R-:W-:Y:S01]  /*2f80*/  HMMA.16816.F32.BF16 R32, R168, R136, R32 ;  /* 0x00000088a820723c */ /* 0x000fe20000041820 */
[----:B------:R-:W-:Y:S01]  /*2f90*/  FMUL.FTZ R137, R124, UR5 ;  /* 0x000000057c897c20 */ /* 0x000fe20008410000 */
[----:B------:R-:W-:Y:S01]  /*2fa0*/  FMUL.FTZ R124, R127, UR5 ;  /* 0x000000057f7c7c20 */ /* 0x000fe20008410000 */
[----:B------:R-:W-:Y:S01]  /*2fb0*/  FMUL.FTZ R116, R100, UR5 ;  /* 0x0000000564747c20 */ /* 0x000fe20008410000 */
[----:B------:R-:W-:Y:S01]  /*2fc0*/  FMUL.FTZ R136, R65, UR5 ;  /* 0x0000000541887c20 */ /* 0x000fe20008410000 */
[----:B------:R1:W-:Y:S01]  /*2fd0*/  MUFU.TANH R127, R129 ;  /* 0x00000081007f7308 */ /* 0x0003e20000002400 */
[----:B------:R-:W-:-:S02]  /*2fe0*/  VIADD R86, R104, 0x9 ;  /* 0x0000000968567836 */ /* 0x000fc40000000000 */
[----:B------:R-:W-:Y:S01]  /*2ff0*/  FMUL.FTZ R101, R101, UR5 ;  /* 0x0000000565657c20 */ /* 0x000fe20008410000 */
[C---:B------:R-:W-:Y:S01]  /*3000*/  HMMA.16816.F32.BF16 R12, R164.reuse, R132, R12 ;  /* 0x00000084a40c723c */ /* 0x040fe2000004180c */
[----:B------:R-:W-:Y:S01]  /*3010*/  FMUL.FTZ R133, R94, UR5 ;  /* 0x000000055e857c20 */ /* 0x000fe20008410000 */
[----:B------:R-:W-:Y:S01]  /*3020*/  FMUL.FTZ R94, R78, UR5 ;  /* 0x000000054e5e7c20 */ /* 0x000fe20008410000 */
[----:B------:R-:W-:Y:S01]  /*3030*/  FMUL.FTZ R78, R50, UR5 ;  /* 0x00000005324e7c20 */ /* 0x000fe20008410000 */
[----:B------:R-:W-:Y:S01]  /*3040*/  FMUL.FTZ R50, R17, UR5 ;  /* 0x0000000511327c20 */ /* 0x000fe20008410000 */
[----:B------:R-:W-:Y:S01]  /*3050*/  FMUL.FTZ R17, R91, UR5 ;  /* 0x000000055b117c20 */ /* 0x000fe20008410000 */
[----:B------:R-:W-:Y:S01]  /*3060*/  FMUL.FTZ R100, R53, UR5 ;  /* 0x0000000535647c20 */ /* 0x000fe20008410000 */
[----:B------:R-:W-:Y:S01]  /*3070*/  FMUL.FTZ R91, R57, UR5 ;  /* 0x00000005395b7c20 */ /* 0x000fe20008410000 */
[----:B------:R-:W-:Y:S01]  /*3080*/  HMMA.16816.F32.BF16 R108, R164, R156, R108 ;  /* 0x0000009ca46c723c */ /* 0x000fe2000004186c */
[----:B------:R-:W3:Y:S01]  /*3090*/  MUFU.TANH R53, R122 ;  /* 0x0000007a00357308 */ /* 0x000ee20000002400 */
[----:B------:R-:W-:Y:S01]  /*30a0*/  FMUL.FTZ R132, R93, UR5 ;  /* 0x000000055d847c20 */ /* 0x000fe20008410000 */
[----:B------:R-:W-:Y:S01]  /*30b0*/  FMUL.FTZ R93, R62, UR5 ;  /* 0x000000053e5d7c20 */ /* 0x000fe20008410000 */
[----:B------:R-:W-:Y:S01]  /*30c0*/  FMUL.FTZ R62, R30, UR5 ;  /* 0x000000051e3e7c20 */ /* 0x000fe20008410000 */
[----:B------:R-:W-:-:S02]  /*30d0*/  VIADD R176, R104, 0x18 ;  /* 0x0000001868b07836 */ /* 0x000fc40000000000 */
[----:B-1----:R-:W-:Y:S01]  /*30e0*/  FMUL.FTZ R129, R95, UR5 ;  /* 0x000000055f817c20 */ /* 0x002fe20008410000 */
[----:B------:R-:W-:Y:S01]  /*30f0*/  FMUL.FTZ R95, R80, UR5 ;  /* 0x00000005505f7c20 */ /* 0x000fe20008410000 */
[C---:B------:R-:W-:Y:S01]  /*3100*/  HMMA.16816.F32.BF16 R44, R164.reuse, R140, R44 ;  /* 0x0000008ca42c723c */ /* 0x040fe2000004182c */
[----:B------:R-:W-:Y:S01]  /*3110*/  FMUL.FTZ R140, R32, UR5 ;  /* 0x00000005208c7c20 */ /* 0x000fe20008410000 */
[----:B------:R-:W-:Y:S01]  /*3120*/  MUFU.TANH R57, R115 ;  /* 0x0000007300397308 */ /* 0x000fe20000002400 */
[----:B------:R-:W-:Y:S01]  /*3130*/  FMUL.FTZ R32, R14, UR5 ;  /* 0x000000050e207c20 */ /* 0x000fe20008410000 */
[----:B------:R-:W-:Y:S01]  /*3140*/  FMUL.FTZ R30, R15, UR5 ;  /* 0x000000050f1e7c20 */ /* 0x000fe20008410000 */
[----:B------:R-:W-:Y:S01]  /*3150*/  FMUL.FTZ R80, R67, UR5 ;  /* 0x0000000543507c20 */ /* 0x000fe20008410000 */
[----:B------:R-:W-:Y:S01]  /*3160*/  FMUL.FTZ R141, R126, UR5 ;  /* 0x000000057e8d7c20 */ /* 0x000fe20008410000 */
[C---:B------:R-:W-:Y:S01]  /*3170*/  VIADD R162, R104.reuse, 0x21 ;  /* 0x0000002168a27836 */ /* 0x040fe20000000000 */
[----:B------:R-:W-:Y:S01]  /*3180*/  HMMA.16816.F32.BF16 R72, R164, R150, R72 ;  /* 0x00000096a448723c */ /* 0x000fe20000041848 */
[C---:B------:R-:W-:Y:S01]  /*3190*/  VIADD R156, R104.reuse, 0x31 ;  /* 0x00000031689c7836 */ /* 0x040fe20000000000 */
[----:B------:R1:W-:Y:S01]  /*31a0*/  MUFU.TANH R115, R66 ;  /* 0x0000004200737308 */ /* 0x0003e20000002400 */
[----:B------:R-:W-:-:S02]  /*31b0*/  VIADD R160, R104, 0x28 ;  /* 0x0000002868a07836 */ /* 0x000fc40000000000 */
[----:B------:R-:W-:Y:S01]  /*31c0*/  FMUL.FTZ R59, R119, UR5 ;  /* 0x00000005773b7c20 */ /* 0x000fe20008410000 */
[----:B------:R-:W-:Y:S02]  /*31d0*/  VIADD R158, R104, 0x30 ;  /* 0x00000030689e7836 */ /* 0x000fe40000000000 */
[----:B------:R-:W-:Y:S01]  /*31e0*/  FMUL.FTZ R108, R108, UR5 ;  /* 0x000000056c6c7c20 */ /* 0x000fe20008410000 */
[----:B------:R-:W-:Y:S01]  /*31f0*/  VIADD R178, R104, 0x11 ;  /* 0x0000001168b27836 */ /* 0x000fe20000000000 */
[----:B------:R-:W-:Y:S01]  /*3200*/  HMMA.16816.F32.BF16 R24, R164, R138, R24 ;  /* 0x0000008aa418723c */ /* 0x000fe20000041818 */
[----:B------:R-:W-:Y:S01]  /*3210*/  LOP3.LUT R165, R222, 0x7, RZ, 0xc0, !PT ;  /* 0x00000007dea57812 */ /* 0x000fe200078ec0ff */
[----:B------:R4:W-:Y:S01]  /*3220*/  MUFU.TANH R67, R142 ;  /* 0x0000008e00437308 */ /* 0x0009e20000002400 */
[----:B------:R-:W-:Y:S01]  /*3230*/  FMUL.FTZ R65, R45, UR5 ;  /* 0x000000052d417c20 */ /* 0x000fe20008410000 */
[----:B------:R-:W-:Y:S01]  /*3240*/  FMUL.FTZ R45, R33, UR5 ;  /* 0x00000005212d7c20 */ /* 0x000fe20008410000 */
[----:B------:R-:W-:Y:S01]  /*3250*/  IADD3 R165, PT, PT, R165, R182, R232 ;  /* 0x000000b6a5a57210 */ /* 0x000fe20007ffe0e8 */
[----:B------:R-:W-:Y:S01]  /*3260*/  FMUL.FTZ R33, R34, UR5 ;  /* 0x0000000522217c20 */ /* 0x000fe20008410000 */
[----:B------:R-:W-:Y:S01]  /*3270*/  FMUL.FTZ R34, R13, UR5 ;  /* 0x000000050d227c20 */ /* 0x000fe20008410000 */
[----:B------:R-:W-:Y:S01]  /*3280*/  HMMA.16816.F32.BF16 R68, R168, R150, R68 ;  /* 0x00000096a844723c */ /* 0x000fe20000041844 */
[----:B------:R-:W-:Y:S01]  /*3290*/  IADD3 R85, PT, PT, R6, R165, -R7 ;  /* 0x000000a506557210 */ /* 0x000fe20007ffe807 */
[----:B------:R-:W-:Y:S01]  /*32a0*/  MUFU.TANH R151, R114 ;  /* 0x0000007200977308 */ /* 0x000fe20000002400 */
[----:B------:R-:W-:Y:S01]  /*32b0*/  FMUL.FTZ R14, R72, UR5 ;  /* 0x00000005480e7c20 */ /* 0x000fe20008410000 */
[----:B------:R-:W-:Y:S01]  /*32c0*/  FMUL.FTZ R72, R43, UR5 ;  /* 0x000000052b487c20 */ /* 0x000fe20008410000 */
[----:B------:R-:W-:Y:S01]  /*32d0*/  FMUL.FTZ R13, R75, UR5 ;  /* 0x000000054b0d7c20 */ /* 0x000fe20008410000 */
[----:B-1----:R-:W-:-:S02]  /*32e0*/  IMAD.IADD R66, R85, 0x1, -R88 ;  /* 0x0000000155427824 */ /* 0x002fc400078e0a58 */
[----:B------:R-:W-:Y:S01]  /*32f0*/  FMUL.FTZ R15, R73, UR5 ;  /* 0x00000005490f7c20 */ /* 0x000fe20008410000 */
[C---:B------:R-:W-:Y:S01]  /*3300*/  HMMA.16816.F32.BF16 R20, R168.reuse, R138, R20 ;  /* 0x0000008aa814723c */ /* 0x040fe20000041814 */
[----:B------:R-:W-:Y:S01]  /*3310*/  FMUL.FTZ R138, R131, UR5 ;  /* 0x00000005838a7c20 */ /* 0x000fe20008410000 */
[----:B------:R-:W-:Y:S01]  /*3320*/  FMUL.FTZ R75, R103, UR5 ;  /* 0x00000005674b7c20 */ /* 0x000fe20008410000 */
[----:B------:R-:W-:Y:S01]  /*3330*/  FMUL.FTZ R73, R102, UR5 ;  /* 0x0000000566497c20 */ /* 0x000fe20008410000 */
[----:B------:R-:W-:Y:S01]  /*3340*/  FMUL.FTZ R103, R52, UR5 ;  /* 0x0000000534677c20 */ /* 0x000fe20008410000 */
[----:B------:R1:W-:Y:S01]  /*3350*/  MUFU.TANH R83, R138 ;  /* 0x0000008a00537308 */ /* 0x0003e20000002400 */
[----:B------:R-:W-:Y:S01]  /*3360*/  IABS R66, R66 ;  /* 0x0000004200427213 */ /* 0x000fe20000000000 */
[----:B----4-:R-:W-:Y:S01]  /*3370*/  FMUL.FTZ R142, R120, UR5 ;  /* 0x00000005788e7c20 */ /* 0x010fe20008410000 */
[----:B------:R-:W-:Y:S01]  /*3380*/  HMMA.16816.F32.BF16 R96, R168, R152, R96 ;  /* 0x00000098a860723c */ /* 0x000fe20000041860 */
[----:B------:R-:W-:-:S02]  /*3390*/  VIADD R168, R104, 0x1 ;  /* 0x0000000168a87836 */ /* 0x000fc40000000000 */
[----:B------:R-:W-:Y:S01]  /*33a0*/  FMUL.FTZ R120, R54, UR5 ;  /* 0x0000000536787c20 */ /* 0x000fe20008410000 */
[----:B------:R-:W-:Y:S01]  /*33b0*/  FMUL.FTZ R43, R70, UR5 ;  /* 0x00000005462b7c20 */ /* 0x000fe20008410000 */
[----:B------:R-:W-:Y:S01]  /*33c0*/  FMUL.FTZ R102, R69, UR5 ;  /* 0x0000000545667c20 */ /* 0x000fe20008410000 */
[----:B------:R4:W-:Y:S01]  /*33d0*/  MUFU.TANH R153, R112 ;  /* 0x0000007000997308 */ /* 0x0009e20000002400 */
[C---:B------:R-:W-:Y:S01]  /*33e0*/  IMAD.IADD R70, R85.reuse, 0x1, -R168 ;  /* 0x0000000155467824 */ /* 0x040fe200078e0aa8 */
[----:B------:R-:W-:Y:S01]  /*33f0*/  I2FP.F32.S32 R66, R66 ;  /* 0x0000004200427245 */ /* 0x000fe20000201400 */
[----:B------:R-:W-:Y:S02]  /*3400*/  IMAD.IADD R54, R85, 0x1, -R86 ;  /* 0x0000000155367824 */ /* 0x000fe400078e0a56 */
[----:B------:R-:W-:Y:S01]  /*3410*/  FMUL.FTZ R106, R74, UR5 ;  /* 0x000000054a6a7c20 */ /* 0x000fe20008410000 */
[----:B------:R-:W-:Y:S01]  /*3420*/  VIADD R170, R104, 0x19 ;  /* 0x0000001968aa7836 */ /* 0x000fe20000000000 */
[----:B------:R-:W-:Y:S01]  /*3430*/  IABS R70, R70 ;  /* 0x0000004600467213 */ /* 0x000fe20000000000 */
[----:B------:R-:W-:Y:S01]  /*3440*/  FMUL.FTZ R74, R41, UR5 ;  /* 0x00000005294a7c20 */ /* 0x000fe20008410000 */
[----:B------:R5:W-:Y:S01]  /*3450*/  MUFU.TANH R131, R135 ;  /* 0x0000008700837308 */ /* 0x000be20000002400 */
[----:B-1----:R-:W-:Y:S01]  /*3460*/  FMUL.FTZ R138, R48, UR5 ;  /* 0x00000005308a7c20 */ /* 0x002fe20008410000 */
[----:B------:R-:W-:Y:S01]  /*3470*/  FMUL.FTZ R48, R29, UR5 ;  /* 0x000000051d307c20 */ /* 0x000fe20008410000 */
[----:B------:R-:W-:Y:S01]  /*3480*/  FMUL.FTZ R29, R18, UR5 ;  /* 0x00000005121d7c20 */ /* 0x000fe20008410000 */
[----:B------:R-:W-:Y:S01]  /*3490*/  FMUL.FTZ R18, R90, UR5 ;  /* 0x000000055a127c20 */ /* 0x000fe20008410000 */
[----:B------:R-:W-:Y:S01]  /*34a0*/  FMUL.FTZ R90, R36, UR5 ;  /* 0x00000005245a7c20 */ /* 0x000fe20008410000 */
[----:B------:R-:W-:Y:S01]  /*34b0*/  FMUL.FTZ R36, R39, UR5 ;  /* 0x0000000527247c20 */ /* 0x000fe20008410000 */
[----:B------:R-:W-:Y:S01]  /*34c0*/  IMAD.IADD R39, R85, 0x1, -R104 ;  /* 0x0000000155277824 */ /* 0x000fe200078e0a68 */
[----:B------:R-:W-:Y:S01]  /*34d0*/  MUFU.TANH R69, R117 ;  /* 0x0000007500457308 */ /* 0x000fe20000002400 */
[----:B----4-:R-:W-:Y:S01]  /*34e0*/  FMUL.FTZ R112, R68, UR5 ;  /* 0x0000000544707c20 */ /* 0x010fe20008410000 */
[----:B------:R-:W-:-:S02]  /*34f0*/  VIADD R68, R104, 0x10 ;  /* 0x0000001068447836 */ /* 0x000fc40000000000 */
[----:B------:R-:W-:Y:S01]  /*3500*/  FMUL.FTZ R126, R96, UR5 ;  /* 0x00000005607e7c20 */ /* 0x000fe20008410000 */
[----:B------:R-:W-:Y:S01]  /*3510*/  IABS R122, R39 ;  /* 0x00000027007a7213 */ /* 0x000fe20000000000 */
[----:B------:R-:W-:Y:S01]  /*3520*/  FMUL.FTZ R96, R79, UR5 ;  /* 0x000000054f607c20 */ /* 0x000fe20008410000 */
[----:B------:R-:W-:Y:S01]  /*3530*/  IMAD.IADD R52, R85, 0x1, -R68 ;  /* 0x0000000155347824 */ /* 0x000fe200078e0a44 */
[----:B------:R-:W-:Y:S01]  /*3540*/  I2FP.F32.S32 R70, R70 ;  /* 0x0000004600467245 */ /* 0x000fe20000201400 */
[----:B------:R-:W1:Y:S01]  /*3550*/  MUFU.TANH R39, R118 ;  /* 0x0000007600277308 */ /* 0x000e620000002400 */
[----:B-----5:R-:W-:Y:S01]  /*3560*/  FMUL.FTZ R135, R64, UR5 ;  /* 0x0000000540877c20 */ /* 0x020fe20008410000 */
[----:B------:R-:W-:Y:S01]  /*3570*/  I2FP.F32.S32 R122, R122 ;  /* 0x0000007a007a7245 */ /* 0x000fe20000201400 */
[----:B------:R-:W-:Y:S01]  /*3580*/  FMUL.FTZ R64, R44, UR5 ;  /* 0x000000052c407c20 */ /* 0x000fe20008410000 */
[----:B------:R-:W-:Y:S01]  /*3590*/  FMUL.FTZ R44, R12, UR5 ;  /* 0x000000050c2c7c20 */ /* 0x000fe20008410000 */
[----:B------:R-:W-:Y:S01]  /*35a0*/  FMUL.FTZ R12, R56, UR5 ;  /* 0x00000005380c7c20 */ /* 0x000fe20008410000 */
[----:B------:R-:W-:Y:S01]  /*35b0*/  IABS R52, R52 ;  /* 0x0000003400347213 */ /* 0x000fe20000000000 */
[----:B------:R-:W-:Y:S01]  /*35c0*/  FMUL.FTZ R56, R87, UR5 ;  /* 0x0000000557387c20 */ /* 0x000fe20008410000 */
[----:B------:R-:W-:Y:S01]  /*35d0*/  FMUL.FTZ R79, R63, UR5 ;  /* 0x000000053f4f7c20 */ /* 0x000fe20008410000 */
[-C--:B--2---:R-:W-:Y:S01]  /*35e0*/  FFMA.FTZ R87, R122, -R0.reuse, R125 ;  /* 0x800000007a577223 */ /* 0x084fe2000001007d */
[----:B------:R-:W-:Y:S01]  /*35f0*/  FMUL.FTZ R97, R97, UR5 ;  /* 0x0000000561617c20 */ /* 0x000fe20008410000 */
[----:B------:R-:W-:Y:S01]  /*3600*/  FMUL.FTZ R63, R47, UR5 ;  /* 0x000000052f3f7c20 */ /* 0x000fe20008410000 */
[----:B---3--:R-:W-:Y:S01]  /*3610*/  FFMA.FTZ R66, R66, -R0, R53 ;  /* 0x8000000042427223 */ /* 0x008fe20000010035 */
[----:B------:R-:W2:Y:S01]  /*3620*/  MUFU.TANH R125, R101 ;  /* 0x00000065007d7308 */ /* 0x000ea20000002400 */
[----:B------:R-:W-:Y:S01]  /*3630*/  FMUL.FTZ R47, R35, UR5 ;  /* 0x00000005232f7c20 */ /* 0x000fe20008410000 */
[----:B------:R-:W-:Y:S01]  /*3640*/  FMUL.FTZ R41, R71, UR5 ;  /* 0x0000000547297c20 */ /* 0x000fe20008410000 */
[----:B------:R-:W-:Y:S01]  /*3650*/  IABS R54, R54 ;  /* 0x0000003600367213 */ /* 0x000fe20000000000 */
[----:B------:R-:W-:Y:S01]  /*3660*/  FMUL.FTZ R35, R40, UR5 ;  /* 0x0000000528237c20 */ /* 0x000fe20008410000 */
[----:B------:R-:W-:Y:S01]  /*3670*/  I2FP.F32.S32 R52, R52 ;  /* 0x0000003400347245 */ /* 0x000fe20000201400 */
[----:B------:R-:W-:Y:S01]  /*3680*/  FMUL.FTZ R114, R84, UR5 ;  /* 0x0000000554727c20 */ /* 0x000fe20008410000 */
[-C--:B------:R-:W-:Y:S01]  /*3690*/  FFMA.FTZ R71, R70, -R0.reuse, R127 ;  /* 0x8000000046477223 */ /* 0x080fe2000001007f */
[----:B------:R3:W4:Y:S01]  /*36a0*/  MUFU.TANH R53, R116 ;  /* 0x0000007400357308 */ /* 0x0007220000002400 */
[----:B------:R-:W-:Y:S01]  /*36b0*/  FMUL.FTZ R40, R55, UR5 ;  /* 0x0000000537287c20 */ /* 0x000fe20008410000 */
[----:B-1----:R-:W-:Y:S01]  /*36c0*/  FFMA.FTZ R84, R122, -R0, R39 ;  /* 0x800000007a547223 */ /* 0x002fe20000010027 */
[----:B------:R-:W-:-:S02]  /*36d0*/  IMAD.IADD R70, R85, 0x1, -R170 ;  /* 0x0000000155467824 */ /* 0x000fc400078e0aaa */
[----:B------:R-:W-:Y:S01]  /*36e0*/  FMUL.FTZ R139, R49, UR5 ;  /* 0x00000005318b7c20 */ /* 0x000fe20008410000 */
[----:B------:R-:W-:Y:S02]  /*36f0*/  IMAD.IADD R39, R85, 0x1, -R176 ;  /* 0x0000000155277824 */ /* 0x000fe400078e0ab0 */
[----:B------:R-:W-:Y:S01]  /*3700*/  FMUL.FTZ R49, R46, UR5 ;  /* 0x000000052e317c20 */ /* 0x000fe20008410000 */
[----:B------:R-:W-:Y:S01]  /*3710*/  I2FP.F32.S32 R54, R54 ;  /* 0x0000003600367245 */ /* 0x000fe20000201400 */
[----:B------:R1:W5:Y:S01]  /*3720*/  MUFU.TANH R55, R97 ;  /* 0x0000006100377308 */ /* 0x0003620000002400 */
[----:B------:R-:W-:Y:S01]  /*3730*/  FMUL.FTZ R46, R19, UR5 ;  /* 0x00000005132e7c20 */ /* 0x000fe20008410000 */
[----:B------:R-:W-:Y:S01]  /*3740*/  FFMA.FTZ R155, R52, -R0, R153 ;  /* 0x80000000349b7223 */ /* 0x000fe20000010099 */
[----:B------:R-:W-:Y:S01]  /*3750*/  FMUL.FTZ R19, R107, UR5 ;  /* 0x000000056b137c20 */ /* 0x000fe20008410000 */
[----:B------:R-:W-:Y:S01]  /*3760*/  VIADD R164, R104, 0x20 ;  /* 0x0000002068a47836 */ /* 0x000fe20000000000 */
[----:B------:R-:W-:Y:S01]  /*3770*/  IABS R70, R70 ;  /* 0x0000004600467213 */ /* 0x000fe20000000000 */
[----:B------:R-:W-:-:S02]  /*3780*/  IMAD.IADD R52, R85, 0x1, -R162 ;  /* 0x0000000155347824 */ /* 0x000fc400078e0aa2 */
[----:B------:R-:W-:Y:S01]  /*3790*/  FFMA.FTZ R69, R54, -R0, R69 ;  /* 0x8000000036457223 */ /* 0x000fe20000010045 */
[----:B------:R-:W5:Y:S01]  /*37a0*/  MUFU.TANH R107, R126 ;  /* 0x0000007e006b7308 */ /* 0x000f620000002400 */
[----:B---3--:R-:W-:Y:S01]  /*37b0*/  IABS R116, R39 ;  /* 0x0000002700747213 */ /* 0x008fe20000000000 */
[C---:B------:R-:W-:Y:S01]  /*37c0*/  IMAD.IADD R54, R85.reuse, 0x1, -R164 ;  /* 0x0000000155367824 */ /* 0x040fe200078e0aa4 */
[----:B------:R-:W-:Y:S01]  /*37d0*/  IABS R52, R52 ;  /* 0x0000003400347213 */ /* 0x000fe20000000000 */
[----:B------:R-:W-:Y:S01]  /*37e0*/  FFMA.FTZ R166, R122, -R0, R115 ;  /* 0x800000007aa67223 */ /* 0x000fe20000010073 */
[----:B------:R-:W-:Y:S01]  /*37f0*/  I2FP.F32.S32 R70, R70 ;  /* 0x0000004600467245 */ /* 0x000fe20000201400 */
[C---:B------:R-:W-:Y:S01]  /*3800*/  IMAD.IADD R118, R85.reuse, 0x1, -R178 ;  /* 0x0000000155767824 */ /* 0x040fe200078e0ab2 */
[----:B------:R-:W-:Y:S01]  /*3810*/  I2FP.F32.S32 R116, R116 ;  /* 0x0000007400747245 */ /* 0x000fe20000201400 */
[----:B------:R-:W-:Y:S01]  /*3820*/  MUFU.TANH R39, R134 ;  /* 0x0000008600277308 */ /* 0x000fe20000002400 */
[----:B------:R-:W-:Y:S01]  /*3830*/  IABS R54, R54 ;  /* 0x0000003600367213 */ /* 0x000fe20000000000 */
[----:B--2---:R-:W-:Y:S01]  /*3840*/  FFMA.FTZ R125, R70, -R0, R125 ;  /* 0x80000000467d7223 */ /* 0x004fe2000001007d */
[----:B------:R-:W-:Y:S01]  /*3850*/  I2FP.F32.S32 R52, R52 ;  /* 0x0000003400347245 */ /* 0x000fe20000201400 */
[----:B----4-:R-:W-:Y:S01]  /*3860*/  FFMA.FTZ R101, R116, -R0, R53 ;  /* 0x8000000074657223 */ /* 0x010fe20000010035 */
[----:B------:R-:W-:Y:S01]  /*3870*/  VIADD R70, R104, 0x29 ;  /* 0x0000002968467836 */ /* 0x000fe20000000000 */
[----:B------:R-:W-:Y:S01]  /*3880*/  I2FP.F32.S32 R54, R54 ;  /* 0x0000003600367245 */ /* 0x000fe20000201400 */
[C---:B-1----:R-:W-:Y:S01]  /*3890*/  IMAD.IADD R97, R85.reuse, 0x1, -R156 ;  /* 0x0000000155617824 */ /* 0x042fe200078e0a9c */
[----:B------:R1:W2:Y:S01]  /*38a0*/  MUFU.TANH R53, R42 ;  /* 0x0000002a00357308 */ /* 0x0002a20000002400 */
[----:B-----5:R-:W-:Y:S01]  /*38b0*/  FFMA.FTZ R55, R52, -R0, R55 ;  /* 0x8000000034377223 */ /* 0x020fe20000010037 */
[----:B------:R-:W-:-:S02]  /*38c0*/  IMAD.IADD R52, R85, 0x1, -R70 ;  /* 0x0000000155347824 */ /* 0x000fc400078e0a46 */
[----:B------:R-:W-:Y:S01]  /*38d0*/  FFMA.FTZ R54, R54, -R0, R107 ;  /* 0x8000000036367223 */ /* 0x000fe2000001006b */
[C---:B------:R-:W-:Y:S01]  /*38e0*/  IMAD.IADD R107, R85.reuse, 0x1, -R160 ;  /* 0x00000001556b7824 */ /* 0x040fe200078e0aa0 */
[----:B------:R-:W-:Y:S01]  /*38f0*/  IABS R118, R118 ;  /* 0x0000007600767213 */ /* 0x000fe20000000000 */
[C---:B------:R-:W-:Y:S01]  /*3900*/  IMAD.IADD R116, R85.reuse, 0x1, -R158 ;  /* 0x0000000155747824 */ /* 0x040fe200078e0a9e */
[----:B------:R-:W-:Y:S01]  /*3910*/  IABS R52, R52 ;  /* 0x0000003400347213 */ /* 0x000fe20000000000 */
[----:B------:R3:W-:Y:S01]  /*3920*/  MUFU.TANH R115, R114 ;  /* 0x0000007200737308 */ /* 0x0007e20000002400 */
[----:B------:R-:W-:Y:S01]  /*3930*/  I2FP.F32.S32 R118, R118 ;  /* 0x0000007600767245 */ /* 0x000fe20000201400 */
[C---:B------:R-:W-:Y:S01]  /*3940*/  VIADD R152, R104.reuse, 0x39 ;  /* 0x0000003968987836 */ /* 0x040fe20000000000 */
[----:B------:R-:W-:Y:S01]  /*3950*/  I2FP.F32.S32 R52, R52 ;  /* 0x0000003400347245 */ /* 0x000fe20000201400 */
[----:B------:R-:W-:Y:S01]  /*3960*/  VIADD R154, R104, 0x38 ;  /* 0x00000038689a7836 */ /* 0x000fe20000000000 */
[----:B------:R-:W-:Y:S01]  /*3970*/  IABS R116, R116 ;  /* 0x0000007400747213 */ /* 0x000fe20000000000 */
[-C--:B------:R-:W-:Y:S01]  /*3980*/  FFMA.FTZ R153, R118, -R0.reuse, R113 ;  /* 0x8000000076997223 */ /* 0x080fe20000010071 */
[C---:B------:R-:W-:Y:S01]  /*3990*/  IMAD.IADD R118, R85.reuse, 0x1, -R152 ;  /* 0x0000000155767824 */ /* 0x040fe200078e0a98 */
[----:B------:R-:W4:Y:S01]  /*39a0*/  MUFU.TANH R95, R95 ;  /* 0x0000005f005f7308 */ /* 0x000f220000002400 */
[----:B-1----:R-:W-:Y:S01]  /*39b0*/  IABS R42, R97 ;  /* 0x00000061002a7213 */ /* 0x002fe20000000000 */
[----:B--2---:R-:W-:Y:S01]  /*39c0*/  FFMA.FTZ R53, R52, -R0, R53 ;  /* 0x8000000034357223 */ /* 0x004fe20000010035 */
[----:B------:R-:W-:Y:S01]  /*39d0*/  I2FP.F32.S32 R116, R116 ;  /* 0x0000007400747245 */ /* 0x000fe20000201400 */
[----:B------:R-:W-:Y:S01]  /*39e0*/  VIADD R52, R104, 0x40 ;  /* 0x0000004068347836 */ /* 0x000fe20000000000 */
[----:B------:R-:W-:Y:S01]  /*39f0*/  I2FP.F32.S32 R42, R42 ;  /* 0x0000002a002a7245 */ /* 0x000fe20000201400 */
[-C--:B------:R-:W-:Y:S01]  /*3a00*/  FFMA.FTZ R197, R122, -R0.reuse, R197 ;  /* 0x800000007ac57223 */ /* 0x080fe200000100c5 */
[C---:B------:R-:W-:Y:S01]  /*3a10*/  IMAD.IADD R122, R85.reuse, 0x1, -R154 ;  /* 0x00000001557a7824 */ /* 0x040fe200078e0a9a */
[----:B------:R-:W1:Y:S01]  /*3a20*/  MUFU.TANH R135, R135 ;  /* 0x0000008700877308 */ /* 0x000e620000002400 */
[----:B---3--:R-:W-:Y:S01]  /*3a30*/  IABS R114, R107 ;  /* 0x0000006b00727213 */ /* 0x008fe20000000000 */
[----:B------:R-:W-:Y:S01]  /*3a40*/  FFMA.FTZ R39, R42, -R0, R39 ;  /* 0x800000002a277223 */ /* 0x000fe20000010027 */
[C---:B------:R-:W-:Y:S01]  /*3a50*/  VIADD R42, R104.reuse, 0x48 ;  /* 0x00000048682a7836 */ /* 0x040fe20000000000 */
[----:B------:R-:W-:Y:S01]  /*3a60*/  IABS R118, R118 ;  /* 0x0000007600767213 */ /* 0x000fe20000000000 */
[C---:B------:R-:W-:Y:S01]  /*3a70*/  VIADD R134, R104.reuse, 0x50 ;  /* 0x0000005068867836 */ /* 0x040fe20000000000 */
[----:B------:R-:W-:Y:S01]  /*3a80*/  I2FP.F32.S32 R114, R114 ;  /* 0x0000007200727245 */ /* 0x000fe20000201400 */
[----:B------:R-:W-:Y:S01]  /*3a90*/  VIADD R150, R104, 0x41 ;  /* 0x0000004168967836 */ /* 0x000fe20000000000 */
[----:B------:R-:W-:Y:S01]  /*3aa0*/  MUFU.TANH R103, R103 ;  /* 0x0000006700677308 */ /* 0x000fe20000002400 */
[----:B----4-:R-:W-:Y:S01]  /*3ab0*/  FFMA.FTZ R116, R116, -R0, R95 ;  /* 0x8000000074747223 */ /* 0x010fe2000001005f */
[C---:B------:R-:W-:Y:S01]  /*3ac0*/  IADD3 R95, PT, PT, R85.reuse, -R42, RZ ;  /* 0x8000002a555f7210 */ /* 0x040fe20007ffe0ff */
[----:B------:R-:W-:Y:S01]  /*3ad0*/  FFMA.FTZ R115, R114, -R0, R115 ;  /* 0x8000000072737223 */ /* 0x000fe20000010073 */
[----:B------:R-:W-:Y:S01]  /*3ae0*/  IMAD.IADD R114, R85, 0x1, -R52 ;  /* 0x0000000155727824 */ /* 0x000fe200078e0a34 */
[----:B------:R-:W-:Y:S01]  /*3af0*/  IABS R122, R122 ;  /* 0x0000007a007a7213 */ /* 0x000fe20000000000 */
[----:B------:R-:W-:Y:S01]  /*3b00*/  VIADD R126, R104, 0x51 ;  /* 0x00000051687e7836 */ /* 0x000fe20000000000 */
[----:B------:R-:W-:Y:S01]  /*3b10*/  I2FP.F32.S32 R118, R118 ;  /* 0x0000007600767245 */ /* 0x000fe20000201400 */
[----:B------:R2:W3:Y:S01]  /*3b20*/  MUFU.TANH R123, R102 ;  /* 0x00000066007b7308 */ /* 0x0004e20000002400 */
[----:B------:R-:W-:Y:S01]  /*3b30*/  IABS R114, R114 ;  /* 0x0000007200727213 */ /* 0x000fe20000000000 */
[----:B------:R-:W-:Y:S01]  /*3b40*/  FMUL.FTZ R110, R110, UR5 ;  /* 0x000000056e6e7c20 */ /* 0x000fe20008410000 */
[----:B------:R-:W-:Y:S01]  /*3b50*/  I2FP.F32.S32 R122, R122 ;  /* 0x0000007a007a7245 */ /* 0x000fe20000201400 */
[----:B------:R-:W-:Y:S01]  /*3b60*/  FMUL.FTZ R109, R109, UR5 ;  /* 0x000000056d6d7c20 */ /* 0x000fe20008410000 */
[----:B------:R-:W-:Y:S01]  /*3b70*/  I2FP.F32.S32 R114, R114 ;  /* 0x0000007200727245 */ /* 0x000fe20000201400 */
[----:B------:R-:W-:Y:S01]  /*3b80*/  FMUL.FTZ R99, R99, UR5 ;  /* 0x0000000563637c20 */ /* 0x000fe20008410000 */
[-C--:B------:R-:W-:Y:S01]  /*3b90*/  ISETP.GE.AND P2, PT, R88, R6.reuse, PT ;  /* 0x000000065800720c */ /* 0x080fe20003f46270 */
[----:B------:R4:W5:Y:S01]  /*3ba0*/  MUFU.TANH R127, R112 ;  /* 0x00000070007f7308 */ /* 0x0009620000002400 */
[----:B------:R-:W-:Y:S01]  /*3bb0*/  ISETP.GE.AND P1, PT, R86, R6, PT ;  /* 0x000000065600720c */ /* 0x000fe20003f26270 */
[----:B-1----:R-:W-:Y:S01]  /*3bc0*/  FFMA.FTZ R107, R114, -R0, R135 ;  /* 0x80000000726b7223 */ /* 0x002fe20000010087 */
[-C--:B------:R-:W-:Y:S01]  /*3bd0*/  ISETP.GE.AND P0, PT, R68, R6.reuse, PT ;  /* 0x000000064400720c */ /* 0x080fe20003f06270 */
[----:B------:R-:W-:Y:S01]  /*3be0*/  FMUL.FTZ R98, R98, UR5 ;  /* 0x0000000562627c20 */ /* 0x000fe20008410000 */
[----:B------:R-:W-:Y:S01]  /*3bf0*/  FMUL.FTZ R111, R111, UR5 ;  /* 0x000000056f6f7c20 */ /* 0x000fe20008410000 */
[----:B------:R-:W-:Y:S01]  /*3c00*/  ISETP.GE.AND P4, PT, R104, R6, PT ;  /* 0x000000066800720c */ /* 0x000fe20003f86270 */
[----:B------:R-:W-:Y:S01]  /*3c10*/  FMUL.FTZ R21, R21, UR5 ;  /* 0x0000000515157c20 */ /* 0x000fe20008410000 */
[----:B------:R1:W1:Y:S01]  /*3c20*/  MUFU.TANH R119, R136 ;  /* 0x0000008800777308 */ /* 0x0002620000002400 */
[----:B--2---:R-:W-:Y:S01]  /*3c30*/  IABS R102, R95 ;  /* 0x0000005f00667213 */ /* 0x004fe20000000000 */
[----:B---3--:R-:W-:Y:S01]  /*3c40*/  FFMA.FTZ R123, R118, -R0, R123 ;  /* 0x80000000767b7223 */ /* 0x008fe2000001007b */
[----:B------:R-:W-:Y:S01]  /*3c50*/  IMAD.IADD R118, R85, 0x1, -R134 ;  /* 0x0000000155767824 */ /* 0x000fe200078e0a86 */
[----:B------:R-:W-:Y:S01]  /*3c60*/  ISETP.GE.AND P3, PT, R168, R6, PT ;  /* 0x00000006a800720c */ /* 0x000fe20003f66270 */
[----:B------:R-:W-:Y:S01]  /*3c70*/  FMUL.FTZ R172, R172, UR5 ;  /* 0x00000005acac7c20 */ /* 0x000fe20008410000 */
[----:B------:R-:W-:Y:S01]  /*3c80*/  I2FP.F32.S32 R102, R102 ;  /* 0x0000006600667245 */ /* 0x000fe20000201400 */
[----:B------:R-:W-:Y:S01]  /*3c90*/  FMUL.FTZ R23, R23, UR5 ;  /* 0x0000000517177c20 */ /* 0x000fe20008410000 */
[----:B------:R2:W3:Y:S01]  /*3ca0*/  MUFU.TANH R95, R100 ;  /* 0x00000064005f7308 */ /* 0x0004e20000002400 */
[----:B----4-:R-:W-:-:S02]  /*3cb0*/  IMAD.IADD R112, R85, 0x1, -R150 ;  /* 0x0000000155707824 */ /* 0x010fc400078e0a96 */
[-C--:B-----5:R-:W-:Y:S01]  /*3cc0*/  FFMA.FTZ R127, R122, -R0.reuse, R127 ;  /* 0x800000007a7f7223 */ /* 0x0a0fe2000001007f */
[----:B------:R-:W-:Y:S01]  /*3cd0*/  FFMA.FTZ R117, R102, -R0, R103 ;  /* 0x8000000066757223 */ /* 0x000fe20000010067 */
[----:B------:R-:W-:Y:S01]  /*3ce0*/  VIADD R122, R104, 0x59 ;  /* 0x00000059687a7836 */ /* 0x000fe20000000000 */
[----:B------:R-:W-:Y:S01]  /*3cf0*/  FSEL R71, R71, -INF , !P3 ;  /* 0xff80000047477808 */ /* 0x000fe20005800000 */
[----:B------:R-:W-:Y:S01]  /*3d00*/  FMUL.FTZ R24, R24, UR5 ;  /* 0x0000000518187c20 */ /* 0x000fe20008410000 */
[----:B------:R-:W-:Y:S01]  /*3d10*/  IABS R112, R112 ;  /* 0x0000007000707213 */ /* 0x000fe20000000000 */
[----:B------:R4:W-:Y:S01]  /*3d20*/  MUFU.TANH R143, R124 ;  /* 0x0000007c008f7308 */ /* 0x0009e20000002400 */
[----:B-1----:R-:W-:Y:S01]  /*3d30*/  VIADD R136, R104, 0x49 ;  /* 0x0000004968887836 */ /* 0x002fe20000000000 */
[----:B------:R-:W-:Y:S01]  /*3d40*/  FSEL R69, R69, -INF , !P1 ;  /* 0xff80000045457808 */ /* 0x000fe20004800000 */
[C---:B------:R-:W-:Y:S01]  /*3d50*/  IMAD.IADD R102, R85.reuse, 0x1, -R122 ;  /* 0x0000000155667824 */ /* 0x040fe200078e0a7a */
[----:B------:R-:W-:Y:S01]  /*3d60*/  I2FP.F32.S32 R112, R112 ;  /* 0x0000007000707245 */ /* 0x000fe20000201400 */
[C---:B------:R-:W-:Y:S01]  /*3d70*/  IMAD.IADD R114, R85.reuse, 0x1, -R136 ;  /* 0x0000000155727824 */ /* 0x040fe200078e0a88 */
[----:B------:R-:W-:Y:S01]  /*3d80*/  FSEL R66, R66, -INF , !P2 ;  /* 0xff80000042427808 */ /* 0x000fe20005000000 */
[----:B------:R-:W-:Y:S01]  /*3d90*/  FMUL.FTZ R22, R22, UR5 ;  /* 0x0000000516167c20 */ /* 0x000fe20008410000 */
[----:B------:R1:W-:Y:S01]  /*3da0*/  MUFU.TANH R103, R90 ;  /* 0x0000005a00677308 */ /* 0x0003e20000002400 */
[----:B--2---:R-:W-:Y:S01]  /*3db0*/  IABS R100, R118 ;  /* 0x0000007600647213 */ /* 0x004fe20000000000 */
[----:B------:R-:W-:Y:S01]  /*3dc0*/  VIADD R118, R104, 0x60 ;  /* 0x0000006068767836 */ /* 0x000fe20000000000 */
[----:B------:R-:W-:Y:S01]  /*3dd0*/  IABS R114, R114 ;  /* 0x0000007200727213 */ /* 0x000fe20000000000 */
[----:B------:R-:W-:Y:S01]  /*3de0*/  FFMA.FTZ R119, R112, -R0, R119 ;  /* 0x8000000070777223 */ /* 0x000fe20000010077 */
[----:B------:R-:W-:Y:S01]  /*3df0*/  IABS R102, R102 ;  /* 0x0000006600667213 */ /* 0x000fe20000000000 */
[----:B------:R-:W-:Y:S01]  /*3e00*/  IMAD.IADD R112, R85, 0x1, -R126 ;  /* 0x0000000155707824 */ /* 0x000fe200078e0a7e */
[----:B------:R-:W-:Y:S01]  /*3e10*/  I2FP.F32.S32 R114, R114 ;  /* 0x0000007200727245 */ /* 0x000fe20000201400 */
[----:B------:R2:W5:Y:S01]  /*3e20*/  MUFU.TANH R113, R138 ;  /* 0x0000008a00717308 */ /* 0x0005620000002400 */
[----:B----4-:R-:W-:Y:S01]  /*3e30*/  VIADD R124, R104, 0x58 ;  /* 0x00000058687c7836 */ /* 0x010fe20000000000 */
[----:B------:R-:W-:Y:S01]  /*3e40*/  I2FP.F32.S32 R100, R100 ;  /* 0x0000006400647245 */ /* 0x000fe20000201400 */
[----:B------:R-:W-:Y:S01]  /*3e50*/  FMUL.FTZ R27, R27, UR5 ;  /* 0x000000051b1b7c20 */ /* 0x000fe20008410000 */
[----:B---3--:R-:W-:Y:S01]  /*3e60*/  FFMA.FTZ R114, R114, -R0, R95 ;  /* 0x8000000072727223 */ /* 0x008fe2000001005f */
[----:B------:R-:W-:Y:S01]  /*3e70*/  IMAD.IADD R97, R85, 0x1, -R124 ;  /* 0x0000000155617824 */ /* 0x000fe200078e0a7c */
[----:B------:R-:W-:Y:S01]  /*3e80*/  I2FP.F32.S32 R102, R102 ;  /* 0x0000006600667245 */ /* 0x000fe20000201400 */
[----:B------:R-:W-:Y:S01]  /*3e90*/  FMUL.FTZ R25, R25, UR5 ;  /* 0x0000000519197c20 */ /* 0x000fe20008410000 */
[----:B------:R-:W-:Y:S01]  /*3ea0*/  MUFU.TANH R95, R140 ;  /* 0x0000008c005f7308 */ /* 0x000fe20000002400 */
[----:B------:R-:W-:Y:S01]  /*3eb0*/  IABS R112, R112 ;  /* 0x0000007000707213 */ /* 0x000fe20000000000 */
[----:B------:R-:W-:Y:S01]  /*3ec0*/  FMUL.FTZ R8, R8, UR5 ;  /* 0x0000000508087c20 */ /* 0x000fe20008410000 */
[----:B-1----:R-:W-:Y:S01]  /*3ed0*/  IABS R90, R97 ;  /* 0x00000061005a7213 */ /* 0x002fe20000000000 */
[----:B------:R-:W-:-:S02]  /*3ee0*/  VIADD R97, R85, 0x40 ;  /* 0x0000004055617836 */ /* 0x000fc40000000000 */
[----:B------:R-:W-:Y:S01]  /*3ef0*/  FFMA.FTZ R102, R102, -R0, R37 ;  /* 0x8000000066667223 */ /* 0x000fe20000010025 */
[----:B------:R-:W-:Y:S01]  /*3f00*/  VIADD R37, R85, 0x48 ;  /* 0x0000004855257836 */ /* 0x000fe20000000000 */
[----:B------:R-:W-:Y:S01]  /*3f10*/  I2FP.F32.S32 R90, R90 ;  /* 0x0000005a005a7245 */ /* 0x000fe20000201400 */
[----:B------:R-:W1:Y:S01]  /*3f20*/  MUFU.TANH R137, R137 ;  /* 0x0000008900897308 */ /* 0x000e620000002400 */
[----:B--2---:R-:W-:Y:S02]  /*3f30*/  IMAD.IADD R138, R97, 0x1, -R104 ;  /* 0x00000001618a7824 */ /* 0x004fe400078e0a68 */
[-C--:B-----5:R-:W-:Y:S01]  /*3f40*/  FFMA.FTZ R113, R100, -R0.reuse, R113 ;  /* 0x8000000064717223 */ /* 0x0a0fe20000010071 */
[C---:B------:R-:W-:Y:S02]  /*3f50*/  VIADD R100, R85.reuse, 0x8 ;  /* 0x0000000855647836 */ /* 0x040fe40000000000 */
[----:B------:R-:W-:Y:S01]  /*3f60*/  FFMA.FTZ R103, R90, -R0, R103 ;  /* 0x800000005a677223 */ /* 0x000fe20000010067 */
[----:B------:R-:W-:Y:S01]  /*3f70*/  IMAD.IADD R90, R85, 0x1, -R118 ;  /* 0x00000001555a7824 */ /* 0x000fe200078e0a76 */
[----:B------:R-:W-:Y:S01]  /*3f80*/  IABS R138, R138 ;  /* 0x0000008a008a7213 */ /* 0x000fe20000000000 */
[----:B------:R-:W-:Y:S01]  /*3f90*/  IMAD.IADD R135, R100, 0x1, -R104 ;  /* 0x0000000164877824 */ /* 0x000fe200078e0a68 */
[----:B------:R-:W2:Y:S01]  /*3fa0*/  MUFU.TANH R139, R139 ;  /* 0x0000008b008b7308 */ /* 0x000ea20000002400 */
[----:B------:R-:W-:Y:S01]  /*3fb0*/  I2FP.F32.S32 R112, R112 ;  /* 0x0000007000707245 */ /* 0x000fe20000201400 */
[C---:B------:R-:W-:Y:S01]  /*3fc0*/  IMAD.IADD R196, R97.reuse, 0x1, -R150 ;  /* 0x0000000161c47824 */ /* 0x040fe200078e0a96 */
[----:B------:R-:W-:Y:S01]  /*3fd0*/  IABS R90, R90 ;  /* 0x0000005a005a7213 */ /* 0x000fe20000000000 */
[C---:B------:R-:W-:Y:S01]  /*3fe0*/  IMAD.IADD R190, R97.reuse, 0x1, -R126 ;  /* 0x0000000161be7824 */ /* 0x040fe200078e0a7e */
[----:B------:R-:W-:Y:S01]  /*3ff0*/  I2FP.F32.S32 R138, R138 ;  /* 0x0000008a008a7245 */ /* 0x000fe20000201400 */
[----:B------:R-:W-:Y:S01]  /*4000*/  IMAD.IADD R188, R97, 0x1, -R124 ;  /* 0x0000000161bc7824 */ /* 0x000fe200078e0a7c */
[----:B------:R-:W-:Y:S01]  /*4010*/  I2FP.F32.S32 R90, R90 ;  /* 0x0000005a005a7245 */ /* 0x000fe20000201400 */
[----:B------:R-:W3:Y:S01]  /*4020*/  MUFU.TANH R141, R141 ;  /* 0x0000008d008d7308 */ /* 0x000ee20000002400 */
[----:B------:R-:W-:Y:S01]  /*4030*/  IABS R135, R135 ;  /* 0x0000008700877213 */ /* 0x000fe20000000000 */
[----:B-1----:R-:W-:Y:S01]  /*4040*/  FFMA.FTZ R137, R138, -R0, R137 ;  /* 0x800000008a897223 */ /* 0x002fe20000010089 */
[----:B------:R-:W-:-:S02]  /*4050*/  IMAD.IADD R138, R100, 0x1, -R168 ;  /* 0x00000001648a7824 */ /* 0x000fc400078e0aa8 */
[-C--:B------:R-:W-:Y:S01]  /*4060*/  FFMA.FTZ R90, R90, -R0.reuse, R95 ;  /* 0x800000005a5a7223 */ /* 0x080fe2000001005f */
[C---:B------:R-:W-:Y:S01]  /*4070*/  IMAD.IADD R95, R97.reuse, 0x1, -R168 ;  /* 0x00000001615f7824 */ /* 0x040fe200078e0aa8 */
[----:B------:R-:W-:Y:S01]  /*4080*/  I2FP.F32.S32 R140, R135 ;  /* 0x00000087008c7245 */ /* 0x000fe20000201400 */
[----:B------:R-:W-:Y:S01]  /*4090*/  IMAD.IADD R192, R97, 0x1, -R134 ;  /* 0x0000000161c07824 */ /* 0x000fe200078e0a86 */
[----:B------:R1:W-:Y:S01]  /*40a0*/  MUFU.TANH R159, R108 ;  /* 0x0000006c009f7308 */ /* 0x0003e20000002400 */
[-C--:B--2---:R-:W-:Y:S01]  /*40b0*/  FFMA.FTZ R112, R112, -R0.reuse, R139 ;  /* 0x8000000070707223 */ /* 0x084fe2000001008b */
[----:B------:R-:W-:Y:S01]  /*40c0*/  IABS R95, R95 ;  /* 0x0000005f005f7213 */ /* 0x000fe20000000000 */
[----:B------:R-:W-:Y:S01]  /*40d0*/  FFMA.FTZ R131, R140, -R0, R131 ;  /* 0x800000008c837223 */ /* 0x000fe20000010083 */
[----:B------:R-:W-:Y:S01]  /*40e0*/  IABS R138, R138 ;  /* 0x0000008a008a7213 */ /* 0x000fe20000000000 */
[----:B------:R-:W-:Y:S01]  /*40f0*/  IMAD.IADD R140, R37, 0x1, -R88 ;  /* 0x00000001258c7824 */ /* 0x000fe200078e0a58 */
[----:B------:R-:W-:Y:S01]  /*4100*/  ISETP.GE.AND P5, PT, R176, R6, PT ;  /* 0x00000006b000720c */ /* 0x000fe20003fa6270 */
[----:B------:R-:W-:Y:S01]  /*4110*/  FMUL.FTZ R11, R11, UR5 ;  /* 0x000000050b0b7c20 */ /* 0x000fe20008410000 */
[----:B------:R2:W-:Y:S01]  /*4120*/  MUFU.TANH R167, R110 ;  /* 0x0000006e00a77308 */ /* 0x0005e20000002400 */
[----:B------:R-:W-:Y:S01]  /*4130*/  I2FP.F32.S32 R138, R138 ;  /* 0x0000008a008a7245 */ /* 0x000fe20000201400 */
[----:B------:R-:W-:Y:S01]  /*4140*/  FMUL.FTZ R173, R173, UR5 ;  /* 0x00000005adad7c20 */ /* 0x000fe20008410000 */
[----:B------:R-:W-:Y:S01]  /*4150*/  IABS R140, R140 ;  /* 0x0000008c008c7213 */ /* 0x000fe20000000000 */
[----:B------:R-:W-:Y:S01]  /*4160*/  FMUL.FTZ R174, R174, UR5 ;  /* 0x00000005aeae7c20 */ /* 0x000fe20008410000 */
[----:B------:R-:W-:Y:S01]  /*4170*/  ISETP.GE.AND P6, PT, R178, R6, PT ;  /* 0x00000006b200720c */ /* 0x000fe20003fc6270 */
[----:B------:R-:W-:Y:S01]  /*4180*/  FMUL.FTZ R26, R26, UR5 ;  /* 0x000000051a1a7c20 */ /* 0x000fe20008410000 */
[----:B------:R-:W-:Y:S01]  /*4190*/  I2FP.F32.S32 R140, R140 ;  /* 0x0000008c008c7245 */ /* 0x000fe20000201400 */
[----:B------:R4:W-:Y:S01]  /*41a0*/  MUFU.TANH R139, R142 ;  /* 0x0000008e008b7308 */ /* 0x0009e20000002400 */
[----:B-1----:R-:W-:Y:S01]  /*41b0*/  IMAD.IADD R108, R37, 0x1, -R104 ;  /* 0x00000001256c7824 */ /* 0x002fe200078e0a68 */
[----:B------:R-:W-:Y:S01]  /*41c0*/  IABS R196, R196 ;  /* 0x000000c400c47213 */ /* 0x000fe20000000000 */
[----:B------:R-:W-:Y:S01]  /*41d0*/  FMUL.FTZ R20, R20, UR5 ;  /* 0x0000000514147c20 */ /* 0x000fe20008410000 */
[----:B------:R-:W-:Y:S01]  /*41e0*/  FFMA.FTZ R145, R140, -R0, R145 ;  /* 0x800000008c917223 */ /* 0x000fe20000010091 */
[----:B------:R-:W-:Y:S01]  /*41f0*/  IABS R190, R190 ;  /* 0x000000be00be7213 */ /* 0x000fe20000000000 */
[----:B------:R-:W-:Y:S01]  /*4200*/  FMUL.FTZ R9, R9, UR5 ;  /* 0x0000000509097c20 */ /* 0x000fe20008410000 */
[----:B------:R-:W-:Y:S01]  /*4210*/  IABS R108, R108 ;  /* 0x0000006c006c7213 */ /* 0x000fe20000000000 */
[----:B------:R-:W1:Y:S01]  /*4220*/  MUFU.TANH R59, R59 ;  /* 0x0000003b003b7308 */ /* 0x000e620000002400 */
[----:B--2---:R-:W-:Y:S01]  /*4230*/  IMAD.IADD R110, R37, 0x1, -R168 ;  /* 0x00000001256e7824 */ /* 0x004fe200078e0aa8 */
[----:B------:R-:W-:Y:S01]  /*4240*/  I2FP.F32.S32 R196, R196 ;  /* 0x000000c400c47245 */ /* 0x000fe20000201400 */
[----:B------:R-:W-:Y:S01]  /*4250*/  FMUL.FTZ R10, R10, UR5 ;  /* 0x000000050a0a7c20 */ /* 0x000fe20008410000 */
[----:B------:R-:W-:Y:S01]  /*4260*/  I2FP.F32.S32 R108, R108 ;  /* 0x0000006c006c7245 */ /* 0x000fe20000201400 */
[----:B------:R-:W-:Y:S01]  /*4270*/  FMUL.FTZ R175, R175, UR5 ;  /* 0x00000005afaf7c20 */ /* 0x000fe20008410000 */
[----:B------:R-:W-:-:S02]  /*4280*/  IABS R110, R110 ;  /* 0x0000006e006e7213 */ /* 0x000fc40000000000 */
[----:B------:R2:W-:Y:S01]  /*4290*/  MUFU.TANH R135, R144 ;  /* 0x0000009000877308 */ /* 0x0005e20000002400 */
[----:B----4-:R-:W-:Y:S01]  /*42a0*/  I2FP.F32.S32 R142, R95 ;  /* 0x0000005f008e7245 */ /* 0x010fe20000201400 */
[----:B---3--:R-:W-:Y:S01]  /*42b0*/  FFMA.FTZ R141, R108, -R0, R141 ;  /* 0x800000006c8d7223 */ /* 0x008fe2000001008d */
[----:B------:R-:W-:Y:S01]  /*42c0*/  I2FP.F32.S32 R110, R110 ;  /* 0x0000006e006e7245 */ /* 0x000fe20000201400 */
[-C--:B------:R-:W-:Y:S01]  /*42d0*/  FFMA.FTZ R95, R138, -R0.reuse, R83 ;  /* 0x800000008a5f7223 */ /* 0x080fe20000010053 */
[----:B------:R-:W-:Y:S02]  /*42e0*/  IMAD.IADD R108, R97, 0x1, -R88 ;  /* 0x00000001616c7824 */ /* 0x000fe400078e0a58 */
[----:B------:R-:W-:Y:S01]  /*42f0*/  FFMA.FTZ R142, R142, -R0, R67 ;  /* 0x800000008e8e7223 */ /* 0x000fe20000010043 */
[--C-:B------:R-:W-:Y:S01]  /*4300*/  IMAD.IADD R138, R100, 0x1, -R86.reuse ;  /* 0x00000001648a7824 */ /* 0x100fe200078e0a56 */
[----:B------:R-:W3:Y:S01]  /*4310*/  MUFU.TANH R67, R146 ;  /* 0x0000009200437308 */ /* 0x000ee20000002400 */
[----:B------:R-:W-:-:S02]  /*4320*/  IMAD.IADD R88, R37, 0x1, -R86 ;  /* 0x0000000125587824 */ /* 0x000fc400078e0a56 */
[----:B------:R-:W-:Y:S01]  /*4330*/  FFMA.FTZ R83, R110, -R0, R143 ;  /* 0x800000006e537223 */ /* 0x000fe2000001008f */
[----:B------:R-:W-:Y:S01]  /*4340*/  IMAD.IADD R110, R97, 0x1, -R86 ;  /* 0x00000001616e7824 */ /* 0x000fe200078e0a56 */
[----:B------:R-:W-:Y:S01]  /*4350*/  IABS R138, R138 ;  /* 0x0000008a008a7213 */ /* 0x000fe20000000000 */
[C---:B------:R-:W-:Y:S01]  /*4360*/  IMAD.IADD R86, R100.reuse, 0x1, -R68 ;  /* 0x0000000164567824 */ /* 0x040fe200078e0a44 */
[----:B------:R-:W-:Y:S02]  /*4370*/  IABS R88, R88 ;  /* 0x0000005800587213 */ /* 0x000fe40000000000 */
[----:B------:R-:W-:Y:S01]  /*4380*/  IABS R108, R108 ;  /* 0x0000006c006c7213 */ /* 0x000fe20000000000 */
[----:B------:R-:W-:Y:S01]  /*4390*/  MUFU.TANH R109, R109 ;  /* 0x0000006d006d7308 */ /* 0x000fe20000002400 */
[----:B------:R-:W-:Y:S01]  /*43a0*/  IABS R86, R86 ;  /* 0x0000005600567213 */ /* 0x000fe20000000000 */
[----:B--2---:R-:W-:Y:S01]  /*43b0*/  IMAD.IADD R144, R100, 0x1, -R176 ;  /* 0x0000000164907824 */ /* 0x004fe200078e0ab0 */
[----:B------:R-:W-:-:S02]  /*43c0*/  I2FP.F32.S32 R138, R138 ;  /* 0x0000008a008a7245 */ /* 0x000fc40000201400 */
[----:B------:R-:W-:Y:S02]  /*43d0*/  I2FP.F32.S32 R88, R88 ;  /* 0x0000005800587245 */ /* 0x000fe40000201400 */
[----:B------:R-:W-:Y:S01]  /*43e0*/  I2FP.F32.S32 R108, R108 ;  /* 0x0000006c006c7245 */ /* 0x000fe20000201400 */
[----:B-1----:R-:W-:Y:S01]  /*43f0*/  FFMA.FTZ R138, R138, -R0, R59 ;  /* 0x800000008a8a7223 */ /* 0x002fe2000001003b */
[----:B------:R-:W-:Y:S01]  /*4400*/  I2FP.F32.S32 R86, R86 ;  /* 0x0000005600567245 */ /* 0x000fe20000201400 */
[-C--:B---3--:R-:W-:Y:S01]  /*4410*/  FFMA.FTZ R59, R88, -R0.reuse, R67 ;  /* 0x80000000583b7223 */ /* 0x088fe20000010043 */
[--C-:B------:R-:W-:Y:S02]  /*4420*/  IMAD.IADD R67, R97, 0x1, -R68.reuse ;  /* 0x0000000161437824 */ /* 0x100fe400078e0a44 */
[-C--:B------:R-:W-:Y:S01]  /*4430*/  FFMA.FTZ R108, R108, -R0.reuse, R139 ;  /* 0x800000006c6c7223 */ /* 0x080fe2000001008b */
[----:B------:R-:W-:Y:S02]  /*4440*/  IMAD.IADD R68, R37, 0x1, -R68 ;  /* 0x0000000125447824 */ /* 0x000fe400078e0a44 */
[----:B------:R-:W-:Y:S01]  /*4450*/  FFMA.FTZ R139, R86, -R0, R151 ;  /* 0x80000000568b7223 */ /* 0x000fe20000010097 */
[--C-:B------:R-:W-:Y:S01]  /*4460*/  IMAD.IADD R88, R100, 0x1, -R178.reuse ;  /* 0x0000000164587824 */ /* 0x100fe200078e0ab2 */
[----:B------:R-:W-:Y:S01]  /*4470*/  IABS R110, R110 ;  /* 0x0000006e006e7213 */ /* 0x000fe20000000000 */
[----:B------:R-:W-:Y:S01]  /*4480*/  IMAD.IADD R86, R97, 0x1, -R178 ;  /* 0x0000000161567824 */ /* 0x000fe200078e0ab2 */
[----:B------:R-:W-:Y:S01]  /*4490*/  IABS R68, R68 ;  /* 0x0000004400447213 */ /* 0x000fe20000000000 */
[----:B------:R1:W-:Y:S01]  /*44a0*/  MUFU.TANH R161, R98 ;  /* 0x0000006200a17308 */ /* 0x0003e20000002400 */
[----:B------:R-:W-:-:S02]  /*44b0*/  IABS R88, R88 ;  /* 0x0000005800587213 */ /* 0x000fc40000000000 */
[----:B------:R-:W-:Y:S02]  /*44c0*/  IABS R86, R86 ;  /* 0x0000005600567213 */ /* 0x000fe40000000000 */
[----:B------:R-:W-:Y:S02]  /*44d0*/  I2FP.F32.S32 R68, R68 ;  /* 0x0000004400447245 */ /* 0x000fe40000201400 */
[----:B------:R-:W-:Y:S01]  /*44e0*/  I2FP.F32.S32 R88, R88 ;  /* 0x0000005800587245 */ /* 0x000fe20000201400 */
[----:B------:R-:W-:Y:S01]  /*44f0*/  MUFU.TANH R163, R99 ;  /* 0x0000006300a37308 */ /* 0x000fe20000002400 */
[----:B------:R-:W-:Y:S01]  /*4500*/  I2FP.F32.S32 R110, R110 ;  /* 0x0000006e006e7245 */ /* 0x000fe20000201400 */
[----:B------:R-:W-:Y:S01]  /*4510*/  FFMA.FTZ R140, R68, -R0, R167 ;  /* 0x80000000448c7223 */ /* 0x000fe200000100a7 */
[----:B------:R-:W-:Y:S01]  /*4520*/  I2FP.F32.S32 R86, R86 ;  /* 0x0000005600567245 */ /* 0x000fe20000201400 */
[--C-:B------:R-:W-:Y:S01]  /*4530*/  IMAD.IADD R68, R37, 0x1, -R176.reuse ;  /* 0x0000000125447824 */ /* 0x100fe200078e0ab0 */
[----:B------:R-:W-:Y:S01]  /*4540*/  IABS R144, R144 ;  /* 0x0000009000907213 */ /* 0x000fe20000000000 */
[----:B------:R-:W-:Y:S01]  /*4550*/  FFMA.FTZ R135, R110, -R0, R135 ;  /* 0x800000006e877223 */ /* 0x000fe20000010087 */
[----:B------:R-:W-:Y:S01]  /*4560*/  IMAD.IADD R110, R97, 0x1, -R176 ;  /* 0x00000001616e7824 */ /* 0x000fe200078e0ab0 */
[----:B------:R-:W-:Y:S01]  /*4570*/  MUFU.TANH R149, R149 ;  /* 0x0000009500957308 */ /* 0x000fe20000002400 */
[----:B-1----:R-:W-:-:S02]  /*4580*/  IABS R98, R67 ;  /* 0x0000004300627213 */ /* 0x002fc40000000000 */
[----:B------:R-:W-:Y:S02]  /*4590*/  IABS R68, R68 ;  /* 0x0000004400447213 */ /* 0x000fe40000000000 */
[----:B------:R-:W-:Y:S02]  /*45a0*/  I2FP.F32.S32 R98, R98 ;  /* 0x0000006200627245 */ /* 0x000fe40000201400 */
[----:B------:R-:W-:Y:S01]  /*45b0*/  IABS R110, R110 ;  /* 0x0000006e006e7213 */ /* 0x000fe20000000000 */
[----:B------:R-:W1:Y:S01]  /*45c0*/  MUFU.TANH R73, R73 ;  /* 0x0000004900497308 */ /* 0x000e620000002400 */
[----:B------:R-:W-:Y:S01]  /*45d0*/  I2FP.F32.S32 R144, R144 ;  /* 0x0000009000907245 */ /* 0x000fe20000201400 */
[----:B------:R-:W-:Y:S01]  /*45e0*/  FFMA.FTZ R146, R98, -R0, R159 ;  /* 0x8000000062927223 */ /* 0x000fe2000001009f */
[----:B------:R-:W-:Y:S02]  /*45f0*/  I2FP.F32.S32 R68, R68 ;  /* 0x0000004400447245 */ /* 0x000fe40000201400 */
[----:B------:R-:W-:-:S02]  /*4600*/  I2FP.F32.S32 R110, R110 ;  /* 0x0000006e006e7245 */ /* 0x000fc40000201400 */
[----:B------:R-:W-:Y:S01]  /*4610*/  FSEL R143, R131, -INF , !P4 ;  /* 0xff800000838f7808 */ /* 0x000fe20006000000 */
[----:B------:R2:W-:Y:S01]  /*4620*/  MUFU.TANH R99, R148 ;  /* 0x0000009400637308 */ /* 0x0005e20000002400 */
[----:B------:R-:W-:Y:S02]  /*4630*/  FSEL R95, R95, -INF , !P3 ;  /* 0xff8000005f5f7808 */ /* 0x000fe40005800000 */
[----:B------:R-:W-:Y:S02]  /*4640*/  FSEL R83, R83, -INF , !P3 ;  /* 0xff80000053537808 */ /* 0x000fe40005800000 */
[----:B------:R-:W-:Y:S02]  /*4650*/  IADD3 R178, PT, PT, -R178, R37, RZ ;  /* 0x00000025b2b27210 */ /* 0x000fe40007ffe1ff */
[----:B------:R-:W-:Y:S01]  /*4660*/  FSEL R139, R139, -INF , !P0 ;  /* 0xff8000008b8b7808 */ /* 0x000fe20004000000 */
[----:B------:R3:W-:Y:S01]  /*4670*/  MUFU.TANH R151, R130 ;  /* 0x0000008200977308 */ /* 0x0007e20000002400 */
[----:B-1----:R-:W-:Y:S01]  /*4680*/  FFMA.FTZ R144, R144, -R0, R73 ;  /* 0x8000000090907223 */ /* 0x002fe20000010049 */
[----:B------:R-:W-:-:S02]  /*4690*/  IABS R178, R178 ;  /* 0x000000b200b27213 */ /* 0x000fc40000000000 */
[----:B------:R-:W-:Y:S02]  /*46a0*/  I2FP.F32.S32 R190, R190 ;  /* 0x000000be00be7245 */ /* 0x000fe40000201400 */
[----:B------:R-:W-:Y:S02]  /*46b0*/  I2FP.F32.S32 R178, R178 ;  /* 0x000000b200b27245 */ /* 0x000fe40000201400 */
[----:B------:R-:W1:Y:S01]  /*46c0*/  MUFU.TANH R67, R147 ;  /* 0x0000009300437308 */ /* 0x000e620000002400 */
[----:B--2---:R-:W-:Y:S01]  /*46d0*/  IMAD.IADD R148, R97, 0x1, -R164 ;  /* 0x0000000161947824 */ /* 0x004fe200078e0aa4 */
[----:B------:R-:W-:Y:S02]  /*46e0*/  IABS R188, R188 ;  /* 0x000000bc00bc7213 */ /* 0x000fe40000000000 */
[----:B------:R-:W-:Y:S02]  /*46f0*/  IABS R192, R192 ;  /* 0x000000c000c07213 */ /* 0x000fe40000000000 */
[----:B------:R-:W-:-:S02]  /*4700*/  IABS R148, R148 ;  /* 0x0000009400947213 */ /* 0x000fc40000000000 */
[----:B------:R-:W-:Y:S01]  /*4710*/  MUFU.TANH R75, R75 ;  /* 0x0000004b004b7308 */ /* 0x000fe20000002400 */
[----:B---3--:R-:W-:Y:S01]  /*4720*/  FFMA.FTZ R130, R88, -R0, R57 ;  /* 0x8000000058827223 */ /* 0x008fe20000010039 */
[----:B------:R-:W-:Y:S01]  /*4730*/  IMAD.IADD R57, R97, 0x1, -R170 ;  /* 0x0000000161397824 */ /* 0x000fe200078e0aaa */
[----:B------:R-:W-:Y:S02]  /*4740*/  FSEL R88, R137, -INF , !P4 ;  /* 0xff80000089587808 */ /* 0x000fe40006000000 */
[----:B------:R-:W-:Y:S02]  /*4750*/  I2FP.F32.S32 R148, R148 ;  /* 0x0000009400947245 */ /* 0x000fe40000201400 */
[----:B------:R-:W-:Y:S01]  /*4760*/  IABS R57, R57 ;  /* 0x0000003900397213 */ /* 0x000fe20000000000 */
[----:B------:R2:W3:Y:S01]  /*4770*/  MUFU.TANH R157, R111 ;  /* 0x0000006f009d7308 */ /* 0x0004e20000002400 */
[-C--:B-1----:R-:W-:Y:S01]  /*4780*/  FFMA.FTZ R110, R110, -R0.reuse, R67 ;  /* 0x800000006e6e7223 */ /* 0x082fe20000010043 */
[-C--:B------:R-:W-:Y:S01]  /*4790*/  FFMA.FTZ R151, R148, -R0.reuse, R151 ;  /* 0x8000000094977223 */ /* 0x080fe20000010097 */
[----:B------:R-:W-:Y:S01]  /*47a0*/  I2FP.F32.S32 R98, R57 ;  /* 0x0000003900627245 */ /* 0x000fe20000201400 */
[----:B------:R-:W-:Y:S01]  /*47b0*/  FFMA.FTZ R57, R68, -R0, R149 ;  /* 0x8000000044397223 */ /* 0x000fe20000010095 */
[----:B------:R-:W-:-:S02]  /*47c0*/  FSEL R68, R87, -INF , !P4 ;  /* 0xff80000057447808 */ /* 0x000fc40006000000 */
[----:B------:R-:W-:Y:S01]  /*47d0*/  FSEL R87, R138, -INF , !P1 ;  /* 0xff8000008a577808 */ /* 0x000fe20004800000 */
[----:B------:R-:W-:Y:S01]  /*47e0*/  FFMA.FTZ R98, R98, -R0, R99 ;  /* 0x8000000062627223 */ /* 0x000fe20000010063 */
[----:B------:R-:W1:Y:S01]  /*47f0*/  MUFU.TANH R19, R19 ;  /* 0x0000001300137308 */ /* 0x000e620000002400 */
[----:B------:R-:W-:Y:S01]  /*4800*/  FSEL R99, R141, -INF , !P4 ;  /* 0xff8000008d637808 */ /* 0x000fe20006000000 */
[----:B------:R-:W-:Y:S01]  /*4810*/  IMAD.IADD R138, R100, 0x1, -R158 ;  /* 0x00000001648a7824 */ /* 0x000fe200078e0a9e */
[----:B------:R-:W-:Y:S02]  /*4820*/  ISETP.GE.AND P4, PT, R170, R6, PT ;  /* 0x00000006aa00720c */ /* 0x000fe40003f86270 */
[----:B------:R-:W-:Y:S02]  /*4830*/  FSEL R141, R84, -INF , !P2 ;  /* 0xff800000548d7808 */ /* 0x000fe40005000000 */
[----:B------:R-:W-:Y:S01]  /*4840*/  FSEL R84, R108, -INF , !P2 ;  /* 0xff8000006c547808 */ /* 0x000fe20005000000 */
[----:B--2---:R-:W-:Y:S01]  /*4850*/  FFMA.FTZ R111, R86, -R0, R109 ;  /* 0x80000000566f7223 */ /* 0x004fe2000001006d */
[--C-:B------:R-:W-:Y:S01]  /*4860*/  IMAD.IADD R86, R100, 0x1, -R170.reuse ;  /* 0x0000000164567824 */ /* 0x100fe200078e0aaa */
[----:B------:R-:W2:Y:S01]  /*4870*/  MUFU.TANH R73, R133 ;  /* 0x0000008500497308 */ /* 0x000ea20000002400 */
[----:B------:R-:W-:-:S02]  /*4880*/  IMAD.IADD R170, R37, 0x1, -R170 ;  /* 0x0000000125aa7824 */ /* 0x000fc400078e0aaa */
[----:B---3--:R-:W-:Y:S01]  /*4890*/  FFMA.FTZ R109, R178, -R0, R157 ;  /* 0x80000000b26d7223 */ /* 0x008fe2000001009d */
[C---:B------:R-:W-:Y:S01]  /*48a0*/  IMAD.IADD R108, R97.reuse, 0x1, -R162 ;  /* 0x00000001616c7824 */ /* 0x040fe200078e0aa2 */
[----:B------:R-:W-:Y:S01]  /*48b0*/  IABS R86, R86 ;  /* 0x0000005600567213 */ /* 0x000fe20000000000 */
[C---:B------:R-:W-:Y:S01]  /*48c0*/  IMAD.IADD R178, R97.reuse, 0x1, -R136 ;  /* 0x0000000161b27824 */ /* 0x040fe200078e0a88 */
[----:B------:R-:W-:Y:S01]  /*48d0*/  IABS R168, R170 ;  /* 0x000000aa00a87213 */ /* 0x000fe20000000000 */
[----:B------:R-:W-:Y:S01]  /*48e0*/  IMAD.IADD R170, R97, 0x1, -R118 ;  /* 0x0000000161aa7824 */ /* 0x000fe200078e0a76 */
[----:B------:R-:W-:Y:S01]  /*48f0*/  I2FP.F32.S32 R86, R86 ;  /* 0x0000005600567245 */ /* 0x000fe20000201400 */
[----:B------:R3:W-:Y:S01]  /*4900*/  MUFU.TANH R147, R132 ;  /* 0x0000008400937308 */ /* 0x0007e20000002400 */
[----:B------:R-:W-:Y:S02]  /*4910*/  I2FP.F32.S32 R168, R168 ;  /* 0x000000a800a87245 */ /* 0x000fe40000201400 */
[----:B------:R-:W-:Y:S01]  /*4920*/  IABS R138, R138 ;  /* 0x0000008a008a7213 */ /* 0x000fe20000000000 */
[----:B------:R-:W-:Y:S01]  /*4930*/  FFMA.FTZ R67, R86, -R0, R75 ;  /* 0x8000000056437223 */ /* 0x000fe2000001004b */
[----:B------:R-:W-:Y:S01]  /*4940*/  FSEL R86, R142, -INF , !P3 ;  /* 0xff8000008e567808 */ /* 0x000fe20005800000 */
[----:B------:R-:W-:-:S02]  /*4950*/  IMAD.IADD R142, R37, 0x1, -R164 ;  /* 0x00000001258e7824 */ /* 0x000fc400078e0aa4 */
[----:B-1----:R-:W-:Y:S01]  /*4960*/  FFMA.FTZ R131, R168, -R0, R19 ;  /* 0x80000000a8837223 */ /* 0x002fe20000010013 */
[----:B------:R-:W-:Y:S01]  /*4970*/  IMAD.IADD R75, R100, 0x1, -R164 ;  /* 0x00000001644b7824 */ /* 0x000fe200078e0aa4 */
[----:B------:R1:W4:Y:S01]  /*4980*/  MUFU.TANH R137, R82 ;  /* 0x0000005200897308 */ /* 0x0003220000002400 */
[----:B------:R-:W-:Y:S02]  /*4990*/  ISETP.GE.AND P3, PT, R164, R6, PT ;  /* 0x00000006a400720c */ /* 0x000fe40003f66270 */
[----:B------:R-:W-:Y:S02]  /*49a0*/  IABS R142, R142 ;  /* 0x0000008e008e7213 */ /* 0x000fe40000000000 */
[----:B------:R-:W-:Y:S02]  /*49b0*/  IABS R164, R75 ;  /* 0x0000004b00a47213 */ /* 0x000fe40000000000 */
[----:B------:R-:W-:Y:S01]  /*49c0*/  I2FP.F32.S32 R142, R142 ;  /* 0x0000008e008e7245 */ /* 0x000fe20000201400 */
[----:B---3--:R-:W-:Y:S01]  /*49d0*/  IMAD.IADD R132, R100, 0x1, -R162 ;  /* 0x0000000164847824 */ /* 0x008fe200078e0aa2 */
[----:B------:R2:W3:Y:S01]  /*49e0*/  MUFU.TANH R149, R129 ;  /* 0x0000008100957308 */ /* 0x0004e20000002400 */
[----:B------:R-:W-:-:S02]  /*49f0*/  FSEL R75, R145, -INF , !P2 ;  /* 0xff800000914b7808 */ /* 0x000fc40005000000 */
[----:B------:R-:W-:Y:S01]  /*4a00*/  ISETP.GE.AND P2, PT, R162, R6, PT ;  /* 0x00000006a200720c */ /* 0x000fe20003f46270 */
[----:B------:R-:W-:Y:S01]  /*4a10*/  IMAD.IADD R162, R37, 0x1, -R162 ;  /* 0x0000000125a27824 */ /* 0x000fe200078e0aa2 */
[----:B------:R-:W-:Y:S02]  /*4a20*/  IABS R132, R132 ;  /* 0x0000008400847213 */ /* 0x000fe40000000000 */
[----:B------:R-:W-:Y:S01]  /*4a30*/  I2FP.F32.S32 R164, R164 ;  /* 0x000000a400a47245 */ /* 0x000fe20000201400 */
[----:B------:R5:W-:Y:S01]  /*4a40*/  MUFU.TANH R19, R18 ;  /* 0x0000001200137308 */ /* 0x000be20000002400 */
[----:B------:R-:W-:Y:S02]  /*4a50*/  I2FP.F32.S32 R132, R132 ;  /* 0x0000008400847245 */ /* 0x000fe40000201400 */
[----:B-1----:R-:W-:Y:S01]  /*4a60*/  FSEL R82, R135, -INF , !P1 ;  /* 0xff80000087527808 */ /* 0x002fe20004800000 */
[----:B------:R-:W-:Y:S01]  /*4a70*/  FFMA.FTZ R161, R164, -R0, R161 ;  /* 0x80000000a4a17223 */ /* 0x000fe200000100a1 */
[----:B------:R-:W-:Y:S01]  /*4a80*/  I2FP.F32.S32 R138, R138 ;  /* 0x0000008a008a7245 */ /* 0x000fe20000201400 */
[----:B------:R-:W-:Y:S01]  /*4a90*/  FFMA.FTZ R163, R132, -R0, R163 ;  /* 0x8000000084a37223 */ /* 0x000fe200000100a3 */
[----:B------:R-:W-:Y:S01]  /*4aa0*/  IABS R132, R108 ;  /* 0x0000006c00847213 */ /* 0x000fe20000000000 */
[----:B------:R1:W3:Y:S01]  /*4ab0*/  MUFU.TANH R135, R58 ;  /* 0x0000003a00877308 */ /* 0x0002e20000002400 */
[----:B--2---:R-:W-:Y:S01]  /*4ac0*/  FFMA.FTZ R129, R142, -R0, R73 ;  /* 0x800000008e817223 */ /* 0x004fe20000010049 */
[----:B------:R-:W-:Y:S01]  /*4ad0*/  FSEL R73, R59, -INF , !P1 ;  /* 0xff8000003b497808 */ /* 0x000fe20004800000 */
[----:B------:R-:W-:Y:S01]  /*4ae0*/  IMAD.IADD R59, R97, 0x1, -R160 ;  /* 0x00000001613b7824 */ /* 0x000fe200078e0aa0 */
[----:B------:R-:W-:Y:S01]  /*4af0*/  ISETP.GE.AND P1, PT, R160, R6, PT ;  /* 0x00000006a000720c */ /* 0x000fe20003f26270 */
[----:B----4-:R-:W-:Y:S01]  /*4b00*/  FFMA.FTZ R138, R138, -R0, R137 ;  /* 0x800000008a8a7223 */ /* 0x010fe20000010089 */
[----:B------:R-:W-:-:S02]  /*4b10*/  IABS R142, R162 ;  /* 0x000000a2008e7213 */ /* 0x000fc40000000000 */
[----:B------:R2:W-:Y:S01]  /*4b20*/  MUFU.TANH R133, R128 ;  /* 0x0000008000857308 */ /* 0x0005e20000002400 */
[----:B-----5:R-:W-:Y:S02]  /*4b30*/  IABS R18, R59 ;  /* 0x0000003b00127213 */ /* 0x020fe40000000000 */
[----:B------:R-:W-:Y:S02]  /*4b40*/  I2FP.F32.S32 R142, R142 ;  /* 0x0000008e008e7245 */ /* 0x000fe40000201400 */
[----:B------:R-:W-:Y:S02]  /*4b50*/  FSEL R54, R54, -INF , !P3 ;  /* 0xff80000036367808 */ /* 0x000fe40005800000 */
[----:B------:R-:W-:Y:S01]  /*4b60*/  FSEL R137, R144, -INF , !P5 ;  /* 0xff80000090897808 */ /* 0x000fe20006800000 */
[----:B------:R4:W5:Y:S01]  /*4b70*/  MUFU.TANH R145, R16 ;  /* 0x0000001000917308 */ /* 0x0009620000002400 */
[----:B-1----:R-:W-:Y:S01]  /*4b80*/  I2FP.F32.S32 R58, R132 ;  /* 0x00000084003a7245 */ /* 0x002fe20000201400 */
[----:B---3--:R-:W-:Y:S01]  /*4b90*/  FFMA.FTZ R142, R142, -R0, R149 ;  /* 0x800000008e8e7223 */ /* 0x008fe20000010095 */
[----:B------:R-:W-:Y:S01]  /*4ba0*/  IMAD.IADD R132, R97, 0x1, -R158 ;  /* 0x0000000161847824 */ /* 0x000fe200078e0a9e */
[----:B------:R-:W-:-:S02]  /*4bb0*/  I2FP.F32.S32 R18, R18 ;  /* 0x0000001200127245 */ /* 0x000fc40000201400 */
[----:B------:R-:W-:Y:S01]  /*4bc0*/  FFMA.FTZ R147, R58, -R0, R147 ;  /* 0x800000003a937223 */ /* 0x000fe20000010093 */
[----:B------:R-:W-:Y:S01]  /*4bd0*/  FSEL R58, R155, -INF , !P0 ;  /* 0xff8000009b3a7808 */ /* 0x000fe20004000000 */
[----:B------:R-:W-:Y:S01]  /*4be0*/  MUFU.TANH R17, R17 ;  /* 0x0000001100117308 */ /* 0x000fe20000002400 */
[--C-:B--2---:R-:W-:Y:S01]  /*4bf0*/  IMAD.IADD R128, R100, 0x1, -R160.reuse ;  /* 0x0000000164807824 */ /* 0x104fe200078e0aa0 */
[----:B------:R-:W-:Y:S01]  /*4c00*/  IABS R132, R132 ;  /* 0x0000008400847213 */ /* 0x000fe20000000000 */
[----:B------:R-:W-:Y:S02]  /*4c10*/  IMAD.IADD R160, R37, 0x1, -R160 ;  /* 0x0000000125a07824 */ /* 0x000fe400078e0aa0 */
[----:B------:R-:W-:Y:S01]  /*4c20*/  FFMA.FTZ R121, R18, -R0, R121 ;  /* 0x8000000012797223 */ /* 0x000fe20000010079 */
[----:B------:R-:W-:Y:S02]  /*4c30*/  FSEL R55, R55, -INF , !P2 ;  /* 0xff80000037377808 */ /* 0x000fe40005000000 */
[----:B------:R-:W-:Y:S01]  /*4c40*/  IABS R128, R128 ;  /* 0x0000008000807213 */ /* 0x000fe20000000000 */
[----:B------:R1:W-:Y:S01]  /*4c50*/  MUFU.TANH R155, R56 ;  /* 0x00000038009b7308 */ /* 0x0003e20000002400 */
[----:B----4-:R-:W-:Y:S01]  /*4c60*/  IMAD.IADD R16, R97, 0x1, -R70 ;  /* 0x0000000161107824 */ /* 0x010fe200078e0a46 */
[----:B------:R-:W-:-:S02]  /*4c70*/  IABS R108, R160 ;  /* 0x000000a0006c7213 */ /* 0x000fc40000000000 */
[----:B------:R-:W-:Y:S02]  /*4c80*/  I2FP.F32.S32 R128, R128 ;  /* 0x0000008000807245 */ /* 0x000fe40000201400 */
[----:B------:R-:W-:Y:S02]  /*4c90*/  IABS R16, R16 ;  /* 0x0000001000107213 */ /* 0x000fe40000000000 */
[----:B------:R-:W-:Y:S01]  /*4ca0*/  I2FP.F32.S32 R108, R108 ;  /* 0x0000006c006c7245 */ /* 0x000fe20000201400 */
[----:B------:R-:W2:Y:S01]  /*4cb0*/  MUFU.TANH R59, R76 ;  /* 0x0000004c003b7308 */ /* 0x000ea20000002400 */
[----:B------:R-:W-:Y:S01]  /*4cc0*/  I2FP.F32.S32 R16, R16 ;  /* 0x0000001000107245 */ /* 0x000fe20000201400 */
[----:B------:R-:W-:Y:S01]  /*4cd0*/  FFMA.FTZ R128, R128, -R0, R135 ;  /* 0x8000000080807223 */ /* 0x000fe20000010087 */
[----:B------:R-:W-:Y:S01]  /*4ce0*/  I2FP.F32.S32 R132, R132 ;  /* 0x0000008400847245 */ /* 0x000fe20000201400 */
[----:B------:R-:W-:Y:S01]  /*4cf0*/  FFMA.FTZ R108, R108, -R0, R19 ;  /* 0x800000006c6c7223 */ /* 0x000fe20000010013 */
[----:B------:R-:W-:Y:S01]  /*4d00*/  FSEL R19, R140, -INF , !P0 ;  /* 0xff8000008c137808 */ /* 0x000fe20004000000 */
[----:B------:R-:W-:-:S02]  /*4d10*/  IMAD.IADD R140, R37, 0x1, -R70 ;  /* 0x00000001258c7824 */ /* 0x000fc400078e0a46 */
[----:B-----5:R-:W-:Y:S01]  /*4d20*/  FFMA.FTZ R145, R16, -R0, R145 ;  /* 0x8000000010917223 */ /* 0x020fe20000010091 */
[----:B-1----:R-:W-:Y:S01]  /*4d30*/  FSEL R56, R101, -INF , !P5 ;  /* 0xff80000065387808 */ /* 0x002fe20006800000 */
[----:B------:R1:W-:Y:S01]  /*4d40*/  MUFU.TANH R135, R77 ;  /* 0x0000004d00877308 */ /* 0x0003e20000002400 */
[----:B------:R-:W-:Y:S01]  /*4d50*/  FSEL R101, R57, -INF , !P5 ;  /* 0xff80000039657808 */ /* 0x000fe20006800000 */
[----:B------:R-:W-:Y:S01]  /*4d60*/  IMAD.IADD R16, R37, 0x1, -R156 ;  /* 0x0000000125107824 */ /* 0x000fe200078e0a9c */
[----:B------:R-:W-:Y:S02]  /*4d70*/  IABS R140, R140 ;  /* 0x0000008c008c7213 */ /* 0x000fe40000000000 */
[----:B------:R-:W-:Y:S02]  /*4d80*/  FSEL R18, R110, -INF , !P5 ;  /* 0xff8000006e127808 */ /* 0x000fe40006800000 */
[----:B------:R-:W-:Y:S01]  /*4d90*/  IABS R16, R16 ;  /* 0x0000001000107213 */ /* 0x000fe20000000000 */
[----:B------:R3:W4:Y:S01]  /*4da0*/  MUFU.TANH R205, R96 ;  /* 0x0000006000cd7308 */ /* 0x0007220000002400 */
[----:B------:R-:W-:Y:S01]  /*4db0*/  I2FP.F32.S32 R140, R140 ;  /* 0x0000008c008c7245 */ /* 0x000fe20000201400 */
[----:B--2---:R-:W-:Y:S01]  /*4dc0*/  FFMA.FTZ R132, R132, -R0, R59 ;  /* 0x8000000084847223 */ /* 0x004fe2000001003b */
[----:B------:R-:W-:-:S02]  /*4dd0*/  I2FP.F32.S32 R16, R16 ;  /* 0x0000001000107245 */ /* 0x000fc40000201400 */
[----:B------:R-:W-:Y:S01]  /*4de0*/  FSEL R59, R153, -INF , !P6 ;  /* 0xff800000993b7808 */ /* 0x000fe20007000000 */
[----:B------:R-:W-:Y:S01]  /*4df0*/  FFMA.FTZ R140, R140, -R0, R17 ;  /* 0x800000008c8c7223 */ /* 0x000fe20000010011 */
[----:B------:R-:W-:Y:S01]  /*4e00*/  FSEL R17, R109, -INF , !P6 ;  /* 0xff8000006d117808 */ /* 0x000fe20007000000 */
[----:B------:R-:W2:Y:S01]  /*4e10*/  MUFU.TANH R57, R43 ;  /* 0x0000002b00397308 */ /* 0x000ea20000002400 */
[----:B-1----:R-:W-:Y:S01]  /*4e20*/  FSEL R77, R130, -INF , !P6 ;  /* 0xff800000824d7808 */ /* 0x002fe20007000000 */
[----:B------:R-:W-:Y:S01]  /*4e30*/  IMAD.IADD R130, R97, 0x1, -R156 ;  /* 0x0000000161827824 */ /* 0x000fe200078e0a9c */
[----:B------:R-:W-:Y:S01]  /*4e40*/  FSEL R76, R146, -INF , !P0 ;  /* 0xff800000924c7808 */ /* 0x000fe20004000000 */
[----:B------:R-:W-:Y:S01]  /*4e50*/  IMAD.IADD R146, R100, 0x1, -R70 ;  /* 0x0000000164927824 */ /* 0x000fe200078e0a46 */
[----:B------:R-:W-:Y:S02]  /*4e60*/  ISETP.GE.AND P0, PT, R70, R6, PT ;  /* 0x000000064600720c */ /* 0x000fe40003f06270 */
[----:B------:R-:W-:Y:S01]  /*4e70*/  IABS R130, R130 ;  /* 0x0000008200827213 */ /* 0x000fe20000000000 */
[----:B------:R1:W5:Y:S01]  /*4e80*/  MUFU.TANH R149, R94 ;  /* 0x0000005e00957308 */ /* 0x0003620000002400 */
[----:B---3--:R-:W-:-:S02]  /*4e90*/  IMAD.IADD R96, R100, 0x1, -R154 ;  /* 0x0000000164607824 */ /* 0x008fc400078e0a9a */
[----:B----4-:R-:W-:Y:S01]  /*4ea0*/  FFMA.FTZ R205, R16, -R0, R205 ;  /* 0x8000000010cd7223 */ /* 0x010fe200000100cd */
[----:B------:R-:W-:Y:S02]  /*4eb0*/  I2FP.F32.S32 R130, R130 ;  /* 0x0000008200827245 */ /* 0x000fe40000201400 */
[----:B------:R-:W-:Y:S01]  /*4ec0*/  FSEL R16, R98, -INF , !P4 ;  /* 0xff80000062107808 */ /* 0x000fe20006000000 */
[----:B------:R-:W-:Y:S01]  /*4ed0*/  IMAD.IADD R98, R100, 0x1, -R152 ;  /* 0x0000000164627824 */ /* 0x000fe200078e0a98 */
[----:B------:R-:W-:Y:S01]  /*4ee0*/  IABS R96, R96 ;  /* 0x0000006000607213 */ /* 0x000fe20000000000 */
[----:B------:R3:W-:Y:S01]  /*4ef0*/  MUFU.TANH R43, R15 ;  /* 0x0000000f002b7308 */ /* 0x0007e20000002400 */
[----:B------:R-:W-:Y:S01]  /*4f00*/  FFMA.FTZ R130, R130, -R0, R135 ;  /* 0x8000000082827223 */ /* 0x000fe20000010087 */
[----:B------:R-:W-:Y:S02]  /*4f10*/  FSEL R135, R161, -INF , !P3 ;  /* 0xff800000a1877808 */ /* 0x000fe40005800000 */
[----:B------:R-:W-:-:S02]  /*4f20*/  I2FP.F32.S32 R96, R96 ;  /* 0x0000006000607245 */ /* 0x000fc40000201400 */
[----:B------:R-:W-:Y:S02]  /*4f30*/  IABS R98, R98 ;  /* 0x0000006200627213 */ /* 0x000fe40000000000 */
[----:B------:R-:W-:Y:S01]  /*4f40*/  MUFU.TANH R13, R13 ;  /* 0x0000000d000d7308 */ /* 0x000fe20000002400 */
[----:B-1----:R-:W-:Y:S02]  /*4f50*/  IMAD.IADD R94, R100, 0x1, -R156 ;  /* 0x00000001645e7824 */ /* 0x002fe400078e0a9c */
[----:B--2---:R-:W-:Y:S01]  /*4f60*/  FFMA.FTZ R96, R96, -R0, R57 ;  /* 0x8000000060607223 */ /* 0x004fe20000010039 */
[----:B------:R-:W-:Y:S02]  /*4f70*/  FSEL R57, R125, -INF , !P4 ;  /* 0xff8000007d397808 */ /* 0x000fe40006000000 */
[----:B------:R-:W-:Y:S02]  /*4f80*/  I2FP.F32.S32 R98, R98 ;  /* 0x0000006200627245 */ /* 0x000fe40000201400 */
[----:B------:R-:W-:Y:S01]  /*4f90*/  IABS R94, R94 ;  /* 0x0000005e005e7213 */ /* 0x000fe20000000000 */
[----:B------:R1:W-:Y:S01]  /*4fa0*/  MUFU.TANH R153, R14 ;  /* 0x0000000e00997308 */ /* 0x0003e20000002400 */
[----:B---3--:R-:W-:-:S02]  /*4fb0*/  FSEL R15, R129, -INF , !P3 ;  /* 0xff800000810f7808 */ /* 0x008fc40005800000 */
[----:B------:R-:W-:Y:S02]  /*4fc0*/  I2FP.F32.S32 R94, R94 ;  /* 0x0000005e005e7245 */ /* 0x000fe40000201400 */
[----:B------:R-:W-:Y:S02]  /*4fd0*/  FSEL R70, R111, -INF , !P6 ;  /* 0xff8000006f467808 */ /* 0x000fe40007000000 */
[----:B------:R-:W-:Y:S01]  /*4fe0*/  ISETP.GE.AND P6, PT, R158, R6, PT ;  /* 0x000000069e00720c */ /* 0x000fe20003fc6270 */
[----:B------:R-:W-:Y:S01]  /*4ff0*/  FFMA.FTZ R109, R94, -R0, R133 ;  /* 0x800000005e6d7223 */ /* 0x000fe20000010085 */
[----:B------:R2:W-:Y:S01]  /*5000*/  MUFU.TANH R203, R106 ;  /* 0x0000006a00cb7308 */ /* 0x0005e20000002400 */
[----:B------:R-:W-:Y:S01]  /*5010*/  FSEL R94, R151, -INF , !P3 ;  /* 0xff800000975e7808 */ /* 0x000fe20005800000 */
[----:B------:R-:W-:Y:S01]  /*5020*/  IMAD.IADD R158, R37, 0x1, -R158 ;  /* 0x00000001259e7824 */ /* 0x000fe200078e0a9e */
[----:B------:R-:W-:Y:S02]  /*5030*/  ISETP.GE.AND P3, PT, R152, R6, PT ;  /* 0x000000069800720c */ /* 0x000fe40003f66270 */
[----:B------:R-:W-:-:S02]  /*5040*/  FSEL R133, R128, -INF , !P1 ;  /* 0xff80000080857808 */ /* 0x000fc40004800000 */
[----:B------:R-:W-:Y:S01]  /*5050*/  IABS R146, R146 ;  /* 0x0000009200927213 */ /* 0x000fe20000000000 */
[C---:B-1----:R-:W-:Y:S01]  /*5060*/  IMAD.IADD R14, R97.reuse, 0x1, -R154 ;  /* 0x00000001610e7824 */ /* 0x042fe200078e0a9a */
[----:B------:R-:W1:Y:S01]  /*5070*/  MUFU.TANH R125, R41 ;  /* 0x00000029007d7308 */ /* 0x000e620000002400 */
[----:B------:R-:W-:Y:S02]  /*5080*/  IABS R110, R158 ;  /* 0x0000009e006e7213 */ /* 0x000fe40000000000 */
[----:B------:R-:W-:Y:S02]  /*5090*/  I2FP.F32.S32 R146, R146 ;  /* 0x0000009200927245 */ /* 0x000fe40000201400 */
[----:B------:R-:W-:Y:S02]  /*50a0*/  IABS R144, R14 ;  /* 0x0000000e00907213 */ /* 0x000fe40000000000 */
[----:B------:R-:W-:Y:S01]  /*50b0*/  I2FP.F32.S32 R110, R110 ;  /* 0x0000006e006e7245 */ /* 0x000fe20000201400 */
[--C-:B--2---:R-:W-:Y:S01]  /*50c0*/  IMAD.IADD R106, R97, 0x1, -R152.reuse ;  /* 0x00000001616a7824 */ /* 0x104fe200078e0a98 */
[----:B------:R2:W-:Y:S01]  /*50d0*/  MUFU.TANH R129, R80 ;  /* 0x0000005000817308 */ /* 0x0005e20000002400 */
[----:B------:R-:W-:-:S02]  /*50e0*/  IMAD.IADD R152, R37, 0x1, -R152 ;  /* 0x0000000125987824 */ /* 0x000fc400078e0a98 */
[-C--:B------:R-:W-:Y:S01]  /*50f0*/  FFMA.FTZ R146, R146, -R0.reuse, R155 ;  /* 0x8000000092927223 */ /* 0x080fe2000001009b */
[----:B-----5:R-:W-:Y:S01]  /*5100*/  FFMA.FTZ R110, R110, -R0, R149 ;  /* 0x800000006e6e7223 */ /* 0x020fe20000010095 */
[----:B------:R-:W-:Y:S02]  /*5110*/  IABS R106, R106 ;  /* 0x0000006a006a7213 */ /* 0x000fe40000000000 */
[----:B------:R-:W-:Y:S02]  /*5120*/  IABS R14, R152 ;  /* 0x00000098000e7213 */ /* 0x000fe40000000000 */
[----:B------:R-:W-:Y:S01]  /*5130*/  I2FP.F32.S32 R106, R106 ;  /* 0x0000006a006a7245 */ /* 0x000fe20000201400 */
[----:B------:R3:W-:Y:S01]  /*5140*/  MUFU.TANH R111, R81 ;  /* 0x00000051006f7308 */ /* 0x0007e20000002400 */
[----:B------:R-:W-:Y:S01]  /*5150*/  I2FP.F32.S32 R14, R14 ;  /* 0x0000000e000e7245 */ /* 0x000fe20000201400 */
[----:B-1----:R-:W-:Y:S01]  /*5160*/  FFMA.FTZ R98, R98, -R0, R125 ;  /* 0x8000000062627223 */ /* 0x002fe2000001007d */
[----:B------:R-:W-:-:S02]  /*5170*/  FSEL R125, R108, -INF , !P1 ;  /* 0xff8000006c7d7808 */ /* 0x000fc40004800000 */
[----:B------:R-:W-:Y:S01]  /*5180*/  FSEL R53, R53, -INF , !P0 ;  /* 0xff80000035357808 */ /* 0x000fe20004000000 */
[-C--:B------:R-:W-:Y:S01]  /*5190*/  FFMA.FTZ R171, R14, -R0.reuse, R13 ;  /* 0x800000000eab7223 */ /* 0x080fe2000001000d */
[----:B------:R-:W-:Y:S01]  /*51a0*/  FSEL R13, R142, -INF , !P2 ;  /* 0xff8000008e0d7808 */ /* 0x000fe20005000000 */
[----:B--2---:R-:W-:Y:S01]  /*51b0*/  FFMA.FTZ R80, R106, -R0, R43 ;  /* 0x800000006a507223 */ /* 0x004fe2000001002b */
[----:B------:R1:W2:Y:S01]  /*51c0*/  MUFU.TANH R41, R92 ;  /* 0x0000005c00297308 */ /* 0x0002a20000002400 */
[----:B------:R-:W-:Y:S02]  /*51d0*/  FSEL R43, R163, -INF , !P2 ;  /* 0xff800000a32b7808 */ /* 0x000fe40005000000 */
[----:B------:R-:W-:Y:S02]  /*51e0*/  FSEL R106, R147, -INF , !P2 ;  /* 0xff800000936a7808 */ /* 0x000fe40005000000 */
[----:B------:R-:W-:Y:S02]  /*51f0*/  ISETP.GE.AND P2, PT, R52, R6, PT ;  /* 0x000000063400720c */ /* 0x000fe40003f46270 */
[----:B------:R-:W-:Y:S01]  /*5200*/  FSEL R14, R121, -INF , !P1 ;  /* 0xff800000790e7808 */ /* 0x000fe20004800000 */
[----:B------:R-:W4:Y:S01]  /*5210*/  MUFU.TANH R93, R93 ;  /* 0x0000005d005d7308 */ /* 0x000f220000002400 */
[----:B---3--:R-:W-:-:S02]  /*5220*/  FSEL R81, R131, -INF , !P4 ;  /* 0xff80000083517808 */ /* 0x008fc40006000000 */
[----:B------:R-:W-:Y:S02]  /*5230*/  IADD3 R131, PT, PT, -R52, R37, RZ ;  /* 0x0000002534837210 */ /* 0x000fe40007ffe1ff */
[----:B------:R-:W-:Y:S02]  /*5240*/  FSEL R67, R67, -INF , !P4 ;  /* 0xff80000043437808 */ /* 0x000fe40006000000 */
[----:B------:R-:W-:Y:S01]  /*5250*/  IABS R108, R131 ;  /* 0x00000083006c7213 */ /* 0x000fe20000000000 */
[----:B------:R-:W3:Y:S01]  /*5260*/  MUFU.TANH R201, R79 ;  /* 0x0000004f00c97308 */ /* 0x000ee20000002400 */
[C---:B-1----:R-:W-:Y:S01]  /*5270*/  IMAD.IADD R92, R100.reuse, 0x1, -R52 ;  /* 0x00000001645c7824 */ /* 0x042fe200078e0a34 */
[----:B------:R-:W-:Y:S01]  /*5280*/  FSEL R52, R115, -INF , !P1 ;  /* 0xff80000073347808 */ /* 0x000fe20004800000 */
[--C-:B------:R-:W-:Y:S01]  /*5290*/  IMAD.IADD R115, R100, 0x1, -R150.reuse ;  /* 0x0000000164737824 */ /* 0x100fe200078e0a96 */
[----:B------:R-:W-:Y:S01]  /*52a0*/  ISETP.GE.AND P1, PT, R150, R6, PT ;  /* 0x000000069600720c */ /* 0x000fe20003f26270 */
[----:B------:R-:W-:Y:S01]  /*52b0*/  IMAD.IADD R150, R37, 0x1, -R150 ;  /* 0x0000000125967824 */ /* 0x000fe200078e0a96 */
[----:B------:R-:W-:Y:S01]  /*52c0*/  IABS R128, R92 ;  /* 0x0000005c00807213 */ /* 0x000fe20000000000 */
[----:B--2---:R-:W-:Y:S01]  /*52d0*/  FFMA.FTZ R196, R196, -R0, R41 ;  /* 0x80000000c4c47223 */ /* 0x004fe20000010029 */
[----:B------:R-:W-:Y:S01]  /*52e0*/  IABS R115, R115 ;  /* 0x0000007300737213 */ /* 0x000fe20000000000 */
[----:B------:R1:W-:Y:S01]  /*52f0*/  MUFU.TANH R121, R78 ;  /* 0x0000004e00797308 */ /* 0x0003e20000002400 */
[----:B------:R-:W-:-:S02]  /*5300*/  IABS R92, R150 ;  /* 0x00000096005c7213 */ /* 0x000fc40000000000 */
[----:B------:R-:W-:Y:S02]  /*5310*/  I2FP.F32.S32 R108, R108 ;  /* 0x0000006c006c7245 */ /* 0x000fe40000201400 */
[----:B------:R-:W-:Y:S02]  /*5320*/  I2FP.F32.S32 R92, R92 ;  /* 0x0000005c005c7245 */ /* 0x000fe40000201400 */
[----:B------:R-:W-:Y:S01]  /*5330*/  I2FP.F32.S32 R128, R128 ;  /* 0x0000008000807245 */ /* 0x000fe20000201400 */
[----:B------:R2:W5:Y:S01]  /*5340*/  MUFU.TANH R79, R12 ;  /* 0x0000000c004f7308 */ /* 0x0005620000002400 */
[-C--:B----4-:R-:W-:Y:S01]  /*5350*/  FFMA.FTZ R187, R108, -R0.reuse, R93 ;  /* 0x800000006cbb7223 */ /* 0x090fe2000001005d */
[-C--:B---3--:R-:W-:Y:S01]  /*5360*/  FFMA.FTZ R201, R92, -R0.reuse, R201 ;  /* 0x800000005cc97223 */ /* 0x088fe200000100c9 */
[----:B------:R-:W-:Y:S01]  /*5370*/  FSEL R41, R146, -INF , !P0 ;  /* 0xff80000092297808 */ /* 0x000fe20004000000 */
[--C-:B------:R-:W-:Y:S02]  /*5380*/  IMAD.IADD R92, R100, 0x1, -R42.reuse ;  /* 0x00000001645c7824 */ /* 0x100fe400078e0a2a */
[----:B------:R-:W-:Y:S01]  /*5390*/  FFMA.FTZ R111, R128, -R0, R111 ;  /* 0x80000000806f7223 */ /* 0x000fe2000001006f */
[----:B------:R-:W-:Y:S01]  /*53a0*/  IMAD.IADD R108, R97, 0x1, -R42 ;  /* 0x00000001616c7824 */ /* 0x000fe200078e0a2a */
[----:B------:R-:W-:Y:S01]  /*53b0*/  FSEL R131, R110, -INF , !P6 ;  /* 0xff8000006e837808 */ /* 0x000fe20007000000 */
[----:B------:R-:W3:Y:S01]  /*53c0*/  MUFU.TANH R105, R105 ;  /* 0x0000006900697308 */ /* 0x000ee20000002400 */
[----:B-1----:R-:W-:Y:S01]  /*53d0*/  I2FP.F32.S32 R78, R115 ;  /* 0x00000073004e7245 */ /* 0x002fe20000201400 */
[----:B------:R-:W-:Y:S01]  /*53e0*/  IMAD.IADD R128, R100, 0x1, -R136 ;  /* 0x0000000164807824 */ /* 0x000fe200078e0a88 */
[----:B------:R-:W-:-:S02]  /*53f0*/  FSEL R115, R140, -INF , !P0 ;  /* 0xff8000008c737808 */ /* 0x000fc40004000000 */
[----:B------:R-:W-:Y:S01]  /*5400*/  IABS R110, R92 ;  /* 0x0000005c006e7213 */ /* 0x000fe20000000000 */
[----:B------:R-:W-:Y:S01]  /*5410*/  FFMA.FTZ R78, R78, -R0, R129 ;  /* 0x800000004e4e7223 */ /* 0x000fe20000010081 */
[----:B------:R-:W-:Y:S01]  /*5420*/  FSEL R129, R138, -INF , !P6 ;  /* 0xff8000008a817808 */ /* 0x000fe20007000000 */
[----:B------:R1:W4:Y:S01]  /*5430*/  MUFU.TANH R149, R40 ;  /* 0x0000002800957308 */ /* 0x0003220000002400 */
[----:B--2---:R-:W-:Y:S02]  /*5440*/  FSEL R12, R145, -INF , !P0 ;  /* 0xff800000910c7808 */ /* 0x004fe40004000000 */
[-C--:B------:R-:W-:Y:S02]  /*5450*/  ISETP.GE.AND P0, PT, R42, R6.reuse, PT ;  /* 0x000000062a00720c */ /* 0x080fe40003f06270 */
[----:B------:R-:W-:Y:S02]  /*5460*/  FSEL R42, R116, -INF , !P6 ;  /* 0xff800000742a7808 */ /* 0x000fe40007000000 */
[----:B------:R-:W-:Y:S01]  /*5470*/  FSEL R116, R132, -INF , !P6 ;  /* 0xff80000084747808 */ /* 0x000fe20007000000 */
[----:B------:R-:W2:Y:S01]  /*5480*/  MUFU.TANH R91, R91 ;  /* 0x0000005b005b7308 */ /* 0x000ea20000002400 */
[----:B------:R-:W-:Y:S01]  /*5490*/  ISETP.GE.AND P6, PT, R136, R6, PT ;  /* 0x000000068800720c */ /* 0x000fe20003fc6270 */
[----:B------:R-:W-:Y:S01]  /*54a0*/  IMAD.IADD R136, R37, 0x1, -R136 ;  /* 0x0000000125887824 */ /* 0x000fe200078e0a88 */
[----:B------:R-:W-:Y:S01]  /*54b0*/  IABS R194, R108 ;  /* 0x0000006c00c27213 */ /* 0x000fe20000000000 */
[----:B------:R-:W-:Y:S01]  /*54c0*/  IMAD.MOV.U32 R108, RZ, RZ, R110 ;  /* 0x000000ffff6c7224 */ /* 0x000fe200078e006e */
[----:B------:R-:W-:Y:S01]  /*54d0*/  IABS R92, R128 ;  /* 0x00000080005c7213 */ /* 0x000fe20000000000 */
[----:B------:R-:W-:Y:S01]  /*54e0*/  VIADD R128, R104, 0x68 ;  /* 0x0000006868807836 */ /* 0x000fe20000000000 */
[----:B------:R-:W-:Y:S01]  /*54f0*/  I2FP.F32.S32 R194, R194 ;  /* 0x000000c200c27245 */ /* 0x000fe20000201400 */
[----:B------:R-:W-:Y:S01]  /*5500*/  MUFU.TANH R145, R51 ;  /* 0x0000003300917308 */ /* 0x000fe20000002400 */
[----:B-1----:R-:W-:-:S02]  /*5510*/  IABS R40, R136 ;  /* 0x0000008800287213 */ /* 0x002fc40000000000 */
[----:B------:R-:W-:Y:S01]  /*5520*/  ISETP.GE.AND P4, PT, R154, R6, PT ;  /* 0x000000069a00720c */ /* 0x000fe20003f86270 */
[C---:B------:R-:W-:Y:S01]  /*5530*/  IMAD.IADD R154, R37.reuse, 0x1, -R154 ;  /* 0x00000001259a7824 */ /* 0x040fe200078e0a9a */
[----:B------:R-:W-:Y:S01]  /*5540*/  I2FP.F32.S32 R40, R40 ;  /* 0x0000002800287245 */ /* 0x000fe20000201400 */
[----:B-----5:R-:W-:Y:S01]  /*5550*/  FFMA.FTZ R194, R194, -R0, R79 ;  /* 0x80000000c2c27223 */ /* 0x020fe2000001004f */
[----:B------:R-:W-:Y:S01]  /*5560*/  IABS R178, R178 ;  /* 0x000000b200b27213 */ /* 0x000fe20000000000 */
[----:B------:R-:W1:Y:S01]  /*5570*/  MUFU.TANH R49, R49 ;  /* 0x0000003100317308 */ /* 0x000e620000002400 */
[----:B------:R-:W-:Y:S01]  /*5580*/  I2FP.F32.S32 R92, R92 ;  /* 0x0000005c005c7245 */ /* 0x000fe20000201400 */
[----:B---3--:R-:W-:Y:S01]  /*5590*/  FFMA.FTZ R193, R40, -R0, R105 ;  /* 0x8000000028c17223 */ /* 0x008fe20000010069 */
[----:B------:R-:W-:Y:S01]  /*55a0*/  I2FP.F32.S32 R178, R178 ;  /* 0x000000b200b27245 */ /* 0x000fe20000201400 */
[----:B------:R-:W-:Y:S01]  /*55b0*/  IMAD.IADD R40, R100, 0x1, -R126 ;  /* 0x0000000164287824 */ /* 0x000fe200078e0a7e */
[----:B------:R-:W-:Y:S01]  /*55c0*/  IABS R148, R154 ;  /* 0x0000009a00947213 */ /* 0x000fe20000000000 */
[----:B----4-:R-:W-:Y:S01]  /*55d0*/  FFMA.FTZ R79, R92, -R0, R149 ;  /* 0x800000005c4f7223 */ /* 0x010fe20000010095 */
[----:B------:R-:W-:-:S02]  /*55e0*/  IMAD.IADD R92, R37, 0x1, -R134 ;  /* 0x00000001255c7824 */ /* 0x000fc400078e0a86 */
[----:B--2---:R-:W-:Y:S01]  /*55f0*/  FFMA.FTZ R178, R178, -R0, R91 ;  /* 0x80000000b2b27223 */ /* 0x004fe2000001005b */
[----:B------:R-:W-:Y:S01]  /*5600*/  IABS R40, R40 ;  /* 0x0000002800287213 */ /* 0x000fe20000000000 */
[----:B------:R-:W2:Y:S01]  /*5610*/  MUFU.TANH R91, R65 ;  /* 0x00000041005b7308 */ /* 0x000ea20000002400 */
[----:B------:R-:W-:Y:S02]  /*5620*/  I2FP.F32.S32 R144, R144 ;  /* 0x0000009000907245 */ /* 0x000fe40000201400 */
[----:B------:R-:W-:Y:S02]  /*5630*/  I2FP.F32.S32 R148, R148 ;  /* 0x0000009400947245 */ /* 0x000fe40000201400 */
[----:B------:R-:W-:Y:S01]  /*5640*/  IABS R92, R92 ;  /* 0x0000005c005c7213 */ /* 0x000fe20000000000 */
[----:B------:R-:W-:Y:S01]  /*5650*/  FFMA.FTZ R144, R144, -R0, R153 ;  /* 0x8000000090907223 */ /* 0x000fe20000010099 */
[----:B------:R-:W-:Y:S01]  /*5660*/  I2FP.F32.S32 R40, R40 ;  /* 0x0000002800287245 */ /* 0x000fe20000201400 */
[----:B------:R-:W-:Y:S01]  /*5670*/  FFMA.FTZ R203, R148, -R0, R203 ;  /* 0x8000000094cb7223 */ /* 0x000fe200000100cb */
[----:B------:R-:W-:Y:S01]  /*5680*/  I2FP.F32.S32 R92, R92 ;  /* 0x0000005c005c7245 */ /* 0x000fe20000201400 */
[----:B------:R3:W-:Y:S01]  /*5690*/  MUFU.TANH R191, R63 ;  /* 0x0000003f00bf7308 */ /* 0x0007e20000002400 */
[----:B------:R-:W-:-:S02]  /*56a0*/  ISETP.GE.AND P5, PT, R156, R6, PT ;  /* 0x000000069c00720c */ /* 0x000fc40003fa6270 */
[----:B------:R-:W-:Y:S01]  /*56b0*/  FSEL R203, R203, -INF , !P4 ;  /* 0xff800000cbcb7808 */ /* 0x000fe20006000000 */
[-C--:B-1----:R-:W-:Y:S01]  /*56c0*/  FFMA.FTZ R195, R92, -R0.reuse, R49 ;  /* 0x800000005cc37223 */ /* 0x082fe20000010031 */
[----:B------:R-:W-:Y:S01]  /*56d0*/  IMAD.IADD R92, R37, 0x1, -R126 ;  /* 0x00000001255c7824 */ /* 0x000fe200078e0a7e */
[----:B------:R-:W-:Y:S01]  /*56e0*/  FSEL R49, R123, -INF , !P3 ;  /* 0xff8000007b317808 */ /* 0x000fe20005800000 */
[----:B--2---:R-:W-:Y:S01]  /*56f0*/  FFMA.FTZ R190, R190, -R0, R91 ;  /* 0x80000000bebe7223 */ /* 0x004fe2000001005b */
[----:B------:R1:W-:Y:S01]  /*5700*/  MUFU.TANH R93, R120 ;  /* 0x00000078005d7308 */ /* 0x0003e20000002400 */
[----:B------:R-:W-:Y:S02]  /*5710*/  FSEL R171, R171, -INF , !P3 ;  /* 0xff800000abab7808 */ /* 0x000fe40005800000 */
[----:B------:R-:W-:Y:S02]  /*5720*/  FSEL R51, R39, -INF , !P5 ;  /* 0xff80000027337808 */ /* 0x000fe40006800000 */
[----:B------:R-:W-:-:S02]  /*5730*/  FSEL R39, R109, -INF , !P5 ;  /* 0xff8000006d277808 */ /* 0x000fc40006800000 */
[----:B------:R-:W-:Y:S01]  /*5740*/  I2FP.F32.S32 R188, R188 ;  /* 0x000000bc00bc7245 */ /* 0x000fe20000201400 */
[----:B------:R2:W4:Y:S01]  /*5750*/  MUFU.TANH R65, R35 ;  /* 0x0000002300417308 */ /* 0x0005220000002400 */
[----:B---3--:R-:W-:Y:S01]  /*5760*/  FFMA.FTZ R63, R40, -R0, R145 ;  /* 0x80000000283f7223 */ /* 0x008fe20000010091 */
[----:B------:R-:W-:Y:S02]  /*5770*/  FSEL R40, R127, -INF , !P4 ;  /* 0xff8000007f287808 */ /* 0x000fe40006000000 */
[----:B------:R-:W-:Y:S01]  /*5780*/  FSEL R127, R96, -INF , !P4 ;  /* 0xff800000607f7808 */ /* 0x000fe20006000000 */
[----:B------:R-:W-:Y:S01]  /*5790*/  IMAD.IADD R96, R100, 0x1, -R122 ;  /* 0x0000000164607824 */ /* 0x000fe200078e0a7a */
[----:B------:R-:W-:Y:S02]  /*57a0*/  FSEL R166, R166, -INF , !P2 ;  /* 0xff800000a6a67808 */ /* 0x000fe40005000000 */
[----:B------:R-:W3:Y:S01]  /*57b0*/  MUFU.TANH R89, R89 ;  /* 0x0000005900597308 */ /* 0x000ee20000002400 */
[----:B-1----:R-:W-:-:S02]  /*57c0*/  FSEL R120, R144, -INF , !P4 ;  /* 0xff80000090787808 */ /* 0x002fc40006000000 */
[----:B------:R-:W-:Y:S02]  /*57d0*/  ISETP.GE.AND P4, PT, R126, R6, PT ;  /* 0x000000067e00720c */ /* 0x000fe40003f86270 */
[----:B------:R-:W-:Y:S01]  /*57e0*/  FSEL R126, R80, -INF , !P3 ;  /* 0xff800000507e7808 */ /* 0x000fe20005800000 */
[--C-:B------:R-:W-:Y:S01]  /*57f0*/  IMAD.IADD R80, R100, 0x1, -R124.reuse ;  /* 0x0000000164507824 */ /* 0x100fe200078e0a7c */
[----:B------:R-:W-:Y:S01]  /*5800*/  FSEL R187, R187, -INF , !P2 ;  /* 0xff800000bbbb7808 */ /* 0x000fe20005000000 */
[----:B------:R1:W-:Y:S01]  /*5810*/  MUFU.TANH R91, R38 ;  /* 0x00000026005b7308 */ /* 0x0003e20000002400 */
[----:B--2---:R-:W-:Y:S01]  /*5820*/  FSEL R35, R98, -INF , !P3 ;  /* 0xff80000062237808 */ /* 0x004fe20005800000 */
[----:B----4-:R-:W-:Y:S01]  /*5830*/  FFMA.FTZ R188, R188, -R0, R65 ;  /* 0x80000000bcbc7223 */ /* 0x010fe20000010041 */
[----:B------:R-:W-:Y:S01]  /*5840*/  ISETP.GE.AND P3, PT, R124, R6, PT ;  /* 0x000000067c00720c */ /* 0x000fe20003f66270 */
[----:B------:R-:W-:Y:S01]  /*5850*/  IMAD.IADD R124, R37, 0x1, -R124 ;  /* 0x00000001257c7824 */ /* 0x000fe200078e0a7c */
[----:B------:R-:W-:Y:S01]  /*5860*/  IABS R170, R170 ;  /* 0x000000aa00aa7213 */ /* 0x000fe20000000000 */
[----:B------:R-:W-:Y:S01]  /*5870*/  VIADD R98, R104, 0x61 ;  /* 0x0000006168627836 */ /* 0x000fe20000000000 */
[----:B------:R-:W-:Y:S01]  /*5880*/  IABS R92, R92 ;  /* 0x0000005c005c7213 */ /* 0x000fe20000000000 */
[----:B------:R2:W4:Y:S01]  /*5890*/  MUFU.TANH R109, R36 ;  /* 0x00000024006d7308 */ /* 0x0005220000002400 */
[----:B------:R-:W-:Y:S01]  /*58a0*/  I2FP.F32.S32 R170, R170 ;  /* 0x000000aa00aa7245 */ /* 0x000fe20000201400 */
[----:B------:R-:W-:Y:S01]  /*58b0*/  IMAD.IADD R110, R100, 0x1, -R98 ;  /* 0x00000001646e7824 */ /* 0x000fe200078e0a62 */
[----:B------:R-:W-:-:S02]  /*58c0*/  IABS R80, R80 ;  /* 0x0000005000507213 */ /* 0x000fc40000000000 */
[----:B------:R-:W-:Y:S02]  /*58d0*/  FSEL R196, R196, -INF , !P1 ;  /* 0xff800000c4c47808 */ /* 0x000fe40004800000 */
[----:B------:R-:W-:Y:S01]  /*58e0*/  FSEL R201, R201, -INF , !P1 ;  /* 0xff800000c9c97808 */ /* 0x000fe20004800000 */
[----:B------:R5:W4:Y:S01]  /*58f0*/  MUFU.TANH R105, R61 ;  /* 0x0000003d00697308 */ /* 0x000b220000002400 */
[----:B-1----:R-:W-:Y:S01]  /*5900*/  IABS R38, R124 ;  /* 0x0000007c00267213 */ /* 0x002fe20000000000 */
[----:B------:R-:W-:Y:S01]  /*5910*/  VIADD R124, R104, 0x69 ;  /* 0x00000069687c7836 */ /* 0x000fe20000000000 */
[----:B------:R-:W-:Y:S02]  /*5920*/  I2FP.F32.S32 R92, R92 ;  /* 0x0000005c005c7245 */ /* 0x000fe40000201400 */
[----:B------:R-:W-:Y:S02]  /*5930*/  I2FP.F32.S32 R38, R38 ;  /* 0x0000002600267245 */ /* 0x000fe40000201400 */
[----:B------:R-:W-:Y:S01]  /*5940*/  I2FP.F32.S32 R80, R80 ;  /* 0x0000005000507245 */ /* 0x000fe20000201400 */
[----:B------:R-:W-:Y:S01]  /*5950*/  MUFU.TANH R183, R72 ;  /* 0x0000004800b77308 */ /* 0x000fe20000002400 */
[----:B--2---:R-:W-:Y:S01]  /*5960*/  IABS R36, R96 ;  /* 0x0000006000247213 */ /* 0x004fe20000000000 */
[----:B---3--:R-:W-:Y:S01]  /*5970*/  FFMA.FTZ R185, R38, -R0, R89 ;  /* 0x8000000026b97223 */ /* 0x008fe20000010059 */
[----:B------:R-:W-:Y:S01]  /*5980*/  FSEL R38, R107, -INF , !P2 ;  /* 0xff8000006b267808 */ /* 0x000fe20005000000 */
[----:B------:R-:W-:Y:S01]  /*5990*/  VIADD R96, R104, 0x78 ;  /* 0x0000007868607836 */ /* 0x000fe20000000000 */
[----:B------:R-:W-:Y:S01]  /*59a0*/  I2FP.F32.S32 R36, R36 ;  /* 0x0000002400247245 */ /* 0x000fe20000201400 */
[----:B------:R-:W-:Y:S01]  /*59b0*/  FFMA.FTZ R191, R92, -R0, R191 ;  /* 0x800000005cbf7223 */ /* 0x000fe200000100bf */
[----:B------:R-:W-:Y:S01]  /*59c0*/  FSEL R107, R111, -INF , !P2 ;  /* 0xff8000006f6b7808 */ /* 0x000fe20005000000 */
[----:B------:R-:W-:Y:S01]  /*59d0*/  MUFU.TANH R21, R21 ;  /* 0x0000001500157308 */ /* 0x000fe20000002400 */
[----:B------:R-:W-:Y:S01]  /*59e0*/  ISETP.GE.AND P2, PT, R122, R6, PT ;  /* 0x000000067a00720c */ /* 0x000fe20003f46270 */
[----:B-----5:R-:W-:-:S02]  /*59f0*/  IMAD.IADD R61, R97, 0x1, -R122 ;  /* 0x00000001613d7824 */ /* 0x020fc400078e0a7a */
[-C--:B----4-:R-:W-:Y:S01]  /*5a00*/  FFMA.FTZ R65, R36, -R0.reuse, R109 ;  /* 0x8000000024417223 */ /* 0x090fe2000001006d */
[----:B------:R-:W-:Y:S02]  /*5a10*/  IMAD.IADD R122, R37, 0x1, -R122 ;  /* 0x00000001257a7824 */ /* 0x000fe400078e0a7a */
[-C--:B------:R-:W-:Y:S01]  /*5a20*/  FFMA.FTZ R170, R170, -R0.reuse, R105 ;  /* 0x80000000aaaa7223 */ /* 0x080fe20000010069 */
[----:B------:R-:W-:Y:S01]  /*5a30*/  FSEL R36, R119, -INF , !P1 ;  /* 0xff80000077247808 */ /* 0x000fe20004800000 */
[----:B------:R-:W-:Y:S01]  /*5a40*/  FFMA.FTZ R91, R80, -R0, R91 ;  /* 0x80000000505b7223 */ /* 0x000fe2000001005b */
[----:B------:R1:W2:Y:S01]  /*5a50*/  MUFU.TANH R109, R74 ;  /* 0x0000004a006d7308 */ /* 0x0002a20000002400 */
[----:B------:R-:W-:Y:S01]  /*5a60*/  IABS R182, R61 ;  /* 0x0000003d00b67213 */ /* 0x000fe20000000000 */
[----:B------:R-:W-:Y:S01]  /*5a70*/  IMAD.IADD R132, R100, 0x1, -R96 ;  /* 0x0000000164847824 */ /* 0x000fe200078e0a60 */
[----:B------:R-:W-:Y:S02]  /*5a80*/  I2FP.F32.S32 R192, R192 ;  /* 0x000000c000c07245 */ /* 0x000fe40000201400 */
[----:B------:R-:W-:-:S02]  /*5a90*/  I2FP.F32.S32 R182, R182 ;  /* 0x000000b600b67245 */ /* 0x000fc40000201400 */
[----:B------:R-:W-:Y:S01]  /*5aa0*/  FSEL R130, R130, -INF , !P5 ;  /* 0xff80000082827808 */ /* 0x000fe20006800000 */
[----:B------:R-:W-:Y:S01]  /*5ab0*/  MUFU.TANH R159, R172 ;  /* 0x000000ac009f7308 */ /* 0x000fe20000002400 */
[----:B------:R-:W-:Y:S02]  /*5ac0*/  FSEL R205, R205, -INF , !P5 ;  /* 0xff800000cdcd7808 */ /* 0x000fe40006800000 */
[----:B------:R-:W-:Y:S02]  /*5ad0*/  ISETP.GE.AND P5, PT, R134, R6, PT ;  /* 0x000000068600720c */ /* 0x000fe40003fa6270 */
[----:B------:R-:W-:Y:S02]  /*5ae0*/  I2FP.F32.S32 R108, R108 ;  /* 0x0000006c006c7245 */ /* 0x000fe40000201400 */
[----:B------:R-:W-:Y:S01]  /*5af0*/  IADD3 R80, PT, PT, R85, -R98, RZ ;  /* 0x8000006255507210 */ /* 0x000fe20007ffe0ff */
[----:B------:R3:W4:Y:S01]  /*5b00*/  MUFU.TANH R147, R64 ;  /* 0x0000004000937308 */ /* 0x0007220000002400 */
[----:B-1----:R-:W-:Y:S01]  /*5b10*/  IABS R74, R122 ;  /* 0x0000007a004a7213 */ /* 0x002fe20000000000 */
[----:B------:R-:W-:-:S02]  /*5b20*/  VIADD R122, R104, 0x70 ;  /* 0x00000070687a7836 */ /* 0x000fc40000000000 */
[-C--:B--2---:R-:W-:Y:S01]  /*5b30*/  FFMA.FTZ R182, R182, -R0.reuse, R109 ;  /* 0x80000000b6b67223 */ /* 0x084fe2000001006d */
[----:B------:R-:W-:Y:S01]  /*5b40*/  FFMA.FTZ R93, R108, -R0, R93 ;  /* 0x800000006c5d7223 */ /* 0x000fe2000001005d */
[----:B------:R-:W-:Y:S01]  /*5b50*/  I2FP.F32.S32 R74, R74 ;  /* 0x0000004a004a7245 */ /* 0x000fe20000201400 */
[----:B------:R-:W-:Y:S01]  /*5b60*/  IMAD.IADD R108, R97, 0x1, -R98 ;  /* 0x00000001616c7824 */ /* 0x000fe200078e0a62 */
[----:B------:R-:W-:Y:S01]  /*5b70*/  FSEL R114, R114, -INF , !P6 ;  /* 0xff80000072727808 */ /* 0x000fe20007000000 */
[----:B------:R1:W2:Y:S01]  /*5b80*/  MUFU.TANH R179, R33 ;  /* 0x0000002100b37308 */ /* 0x0002a20000002400 */
[----:B------:R-:W-:Y:S01]  /*5b90*/  FSEL R178, R178, -INF , !P6 ;  /* 0xff800000b2b27808 */ /* 0x000fe20007000000 */
[----:B------:R-:W-:Y:S01]  /*5ba0*/  FFMA.FTZ R183, R74, -R0, R183 ;  /* 0x800000004ab77223 */ /* 0x000fe200000100b7 */
[----:B------:R-:W-:Y:S01]  /*5bb0*/  IMAD.IADD R74, R85, 0x1, -R124 ;  /* 0x00000001554a7824 */ /* 0x000fe200078e0a7c */
[----:B------:R-:W-:Y:S02]  /*5bc0*/  FSEL R193, R193, -INF , !P6 ;  /* 0xff800000c1c17808 */ /* 0x000fe40007000000 */
[----:B------:R-:W-:-:S02]  /*5bd0*/  FSEL R195, R195, -INF , !P5 ;  /* 0xff800000c3c37808 */ /* 0x000fc40006800000 */
[----:B------:R5:W2:Y:S01]  /*5be0*/  MUFU.TANH R177, R62 ;  /* 0x0000003e00b17308 */ /* 0x000aa20000002400 */
[----:B---3--:R-:W-:Y:S01]  /*5bf0*/  IMAD.IADD R64, R100, 0x1, -R134 ;  /* 0x0000000164407824 */ /* 0x008fe200078e0a86 */
[----:B------:R-:W-:Y:S01]  /*5c00*/  IABS R74, R74 ;  /* 0x0000004a004a7213 */ /* 0x000fe20000000000 */
[----:B----4-:R-:W-:Y:S01]  /*5c10*/  FFMA.FTZ R192, R192, -R0, R147 ;  /* 0x80000000c0c07223 */ /* 0x010fe20000010093 */
[----:B------:R-:W-:Y:S01]  /*5c20*/  FSEL R93, R93, -INF , !P0 ;  /* 0xff8000005d5d7808 */ /* 0x000fe20004000000 */
[----:B------:R-:W-:Y:S01]  /*5c30*/  IMAD.IADD R134, R97, 0x1, -R96 ;  /* 0x0000000161867824 */ /* 0x000fe200078e0a60 */
[----:B------:R-:W-:Y:S02]  /*5c40*/  IABS R64, R64 ;  /* 0x0000004000407213 */ /* 0x000fe40000000000 */
[----:B------:R3:W-:Y:S01]  /*5c50*/  MUFU.TANH R105, R48 ;  /* 0x0000003000697308 */ /* 0x0007e20000002400 */
[----:B-1----:R-:W-:Y:S01]  /*5c60*/  FSEL R33, R78, -INF , !P1 ;  /* 0xff8000004e217808 */ /* 0x002fe20004800000 */
[----:B------:R-:W-:Y:S01]  /*5c70*/  IMAD.IADD R78, R100, 0x1, -R118 ;  /* 0x00000001644e7824 */ /* 0x000fe200078e0a76 */
[----:B------:R-:W-:-:S02]  /*5c80*/  I2FP.F32.S32 R64, R64 ;  /* 0x0000004000407245 */ /* 0x000fc40000201400 */
[----:B------:R-:W-:Y:S02]  /*5c90*/  ISETP.GE.AND P1, PT, R118, R6, PT ;  /* 0x000000067600720c */ /* 0x000fe40003f26270 */
[----:B------:R-:W-:Y:S01]  /*5ca0*/  IABS R78, R78 ;  /* 0x0000004e004e7213 */ /* 0x000fe20000000000 */
[----:B------:R1:W-:Y:S01]  /*5cb0*/  MUFU.TANH R153, R30 ;  /* 0x0000001e00997308 */ /* 0x0003e20000002400 */
[----:B-----5:R-:W-:Y:S02]  /*5cc0*/  IMAD.IADD R62, R37, 0x1, -R118 ;  /* 0x00000001253e7824 */ /* 0x020fe400078e0a76 */
[----:B------:R-:W-:Y:S01]  /*5cd0*/  FFMA.FTZ R64, R64, -R0, R121 ;  /* 0x8000000040407223 */ /* 0x000fe20000010079 */
[----:B------:R-:W-:Y:S01]  /*5ce0*/  I2FP.F32.S32 R72, R78 ;  /* 0x0000004e00487245 */ /* 0x000fe20000201400 */
[----:B------:R-:W-:Y:S01]  /*5cf0*/  VIADD R118, R104, 0x71 ;  /* 0x0000007168767836 */ /* 0x000fe20000000000 */
[----:B------:R-:W-:Y:S01]  /*5d00*/  FSEL R192, R192, -INF , !P5 ;  /* 0xff800000c0c07808 */ /* 0x000fe20006800000 */
[----:B------:R-:W-:Y:S01]  /*5d10*/  VIADD R104, R104, 0x79 ;  /* 0x0000007968687836 */ /* 0x000fe20000000000 */
[----:B------:R-:W-:Y:S01]  /*5d20*/  IABS R62, R62 ;  /* 0x0000003e003e7213 */ /* 0x000fe20000000000 */
[----:B------:R-:W-:Y:S01]  /*5d30*/  MUFU.TANH R157, R24 ;  /* 0x00000018009d7308 */ /* 0x000fe20000002400 */
[----:B---3--:R-:W-:-:S02]  /*5d40*/  IMAD.IADD R48, R85, 0x1, -R96 ;  /* 0x0000000155307824 */ /* 0x008fc400078e0a60 */
[----:B--2---:R-:W-:Y:S01]  /*5d50*/  FFMA.FTZ R179, R72, -R0, R179 ;  /* 0x8000000048b37223 */ /* 0x004fe200000100b3 */
[----:B------:R-:W-:Y:S01]  /*5d60*/  I2FP.F32.S32 R62, R62 ;  /* 0x0000003e003e7245 */ /* 0x000fe20000201400 */
[C---:B------:R-:W-:Y:S01]  /*5d70*/  IMAD.IADD R78, R85.reuse, 0x1, -R128 ;  /* 0x00000001554e7824 */ /* 0x040fe200078e0a80 */
[----:B------:R-:W-:Y:S01]  /*5d80*/  FSEL R194, R194, -INF , !P0 ;  /* 0xff800000c2c27808 */ /* 0x000fe20004000000 */
[C---:B------:R-:W-:Y:S01]  /*5d90*/  IMAD.IADD R72, R85.reuse, 0x1, -R122 ;  /* 0x0000000155487824 */ /* 0x040fe200078e0a7a */
[----:B------:R-:W-:Y:S01]  /*5da0*/  IABS R48, R48 ;  /* 0x0000003000307213 */ /* 0x000fe20000000000 */
[----:B------:R-:W-:Y:S01]  /*5db0*/  FFMA.FTZ R177, R62, -R0, R177 ;  /* 0x800000003eb17223 */ /* 0x000fe200000100b1 */
[----:B-1----:R-:W-:Y:S01]  /*5dc0*/  I2FP.F32.S32 R30, R74 ;  /* 0x0000004a001e7245 */ /* 0x002fe20000201400 */
[----:B------:R1:W-:Y:S01]  /*5dd0*/  MUFU.TANH R109, R31 ;  /* 0x0000001f006d7308 */ /* 0x0003e20000002400 */
[----:B------:R-:W-:Y:S01]  /*5de0*/  I2FP.F32.S32 R48, R48 ;  /* 0x0000003000307245 */ /* 0x000fe20000201400 */
[----:B------:R-:W-:Y:S01]  /*5df0*/  IMAD.IADD R62, R85, 0x1, -R118 ;  /* 0x00000001553e7824 */ /* 0x000fe200078e0a76 */
[----:B------:R-:W-:Y:S01]  /*5e00*/  FSEL R197, R197, -INF , !P0 ;  /* 0xff800000c5c57808 */ /* 0x000fe20004000000 */
[----:B------:R-:W-:Y:S01]  /*5e10*/  FFMA.FTZ R30, R30, -R0, R21 ;  /* 0x800000001e1e7223 */ /* 0x000fe20000010015 */
[----:B------:R-:W-:-:S02]  /*5e20*/  IMAD.IADD R92, R85, 0x1, -R104 ;  /* 0x00000001555c7824 */ /* 0x000fc400078e0a68 */
[----:B------:R-:W-:Y:S01]  /*5e30*/  FFMA.FTZ R21, R48, -R0, R159 ;  /* 0x8000000030157223 */ /* 0x000fe2000001009f */
[----:B------:R-:W-:Y:S01]  /*5e40*/  IMAD.IADD R121, R100, 0x1, -R128 ;  /* 0x0000000164797824 */ /* 0x000fe200078e0a80 */
[----:B------:R-:W2:Y:S01]  /*5e50*/  MUFU.TANH R159, R22 ;  /* 0x00000016009f7308 */ /* 0x000ea20000002400 */
[----:B------:R-:W-:Y:S01]  /*5e60*/  FSEL R85, R64, -INF , !P5 ;  /* 0xff80000040557808 */ /* 0x000fe20006800000 */
[C---:B------:R-:W-:Y:S01]  /*5e70*/  IMAD.IADD R64, R100.reuse, 0x1, -R124 ;  /* 0x0000000164407824 */ /* 0x040fe200078e0a7c */
[----:B------:R-:W-:Y:S01]  /*5e80*/  FSEL R145, R103, -INF , !P3 ;  /* 0xff80000067917808 */ /* 0x000fe20005800000 */
[----:B------:R-:W-:Y:S01]  /*5e90*/  IMAD.IADD R103, R100, 0x1, -R118 ;  /* 0x0000000164677824 */ /* 0x000fe200078e0a76 */
[----:B------:R-:W-:Y:S02]  /*5ea0*/  IABS R121, R121 ;  /* 0x0000007900797213 */ /* 0x000fe40000000000 */
[----:B------:R-:W-:Y:S01]  /*5eb0*/  IABS R64, R64 ;  /* 0x0000004000407213 */ /* 0x000fe20000000000 */
[----:B------:R-:W3:Y:S01]  /*5ec0*/  MUFU.TANH R23, R23 ;  /* 0x0000001700177308 */ /* 0x000ee20000002400 */
[----:B-1----:R-:W-:Y:S01]  /*5ed0*/  FSEL R31, R79, -INF , !P6 ;  /* 0xff8000004f1f7808 */ /* 0x002fe20007000000 */
[----:B------:R-:W-:Y:S01]  /*5ee0*/  IMAD.IADD R79, R97, 0x1, -R128 ;  /* 0x00000001614f7824 */ /* 0x000fe200078e0a80 */
[----:B------:R-:W-:-:S02]  /*5ef0*/  ISETP.GE.AND P6, PT, R128, R6, PT ;  /* 0x000000068000720c */ /* 0x000fc40003fc6270 */
[----:B------:R-:W-:Y:S02]  /*5f00*/  I2FP.F32.S32 R24, R121 ;  /* 0x0000007900187245 */ /* 0x000fe40000201400 */
[----:B------:R-:W-:Y:S01]  /*5f10*/  IABS R79, R79 ;  /* 0x0000004f004f7213 */ /* 0x000fe20000000000 */
[----:B------:R1:W4:Y:S01]  /*5f20*/  MUFU.TANH R61, R45 ;  /* 0x0000002d003d7308 */ /* 0x0003220000002400 */
[----:B------:R-:W-:Y:S01]  /*5f30*/  I2FP.F32.S32 R64, R64 ;  /* 0x0000004000407245 */ /* 0x000fe20000201400 */
[----:B--2---:R-:W-:Y:S01]  /*5f40*/  FFMA.FTZ R159, R24, -R0, R159 ;  /* 0x80000000189f7223 */ /* 0x004fe2000001009f */
[----:B------:R-:W-:Y:S02]  /*5f50*/  I2FP.F32.S32 R22, R79 ;  /* 0x0000004f00167245 */ /* 0x000fe40000201400 */
[----:B------:R-:W-:Y:S02]  /*5f60*/  IABS R80, R80 ;  /* 0x0000005000507213 */ /* 0x000fe40000000000 */
[----:B------:R-:W-:Y:S01]  /*5f70*/  IABS R110, R110 ;  /* 0x0000006e006e7213 */ /* 0x000fe20000000000 */
[----:B------:R2:W5:Y:S01]  /*5f80*/  MUFU.TANH R89, R47 ;  /* 0x0000002f00597308 */ /* 0x0005620000002400 */
[----:B------:R-:W-:Y:S01]  /*5f90*/  IABS R108, R108 ;  /* 0x0000006c006c7213 */ /* 0x000fe20000000000 */
[-C--:B------:R-:W-:Y:S01]  /*5fa0*/  FFMA.FTZ R157, R22, -R0.reuse, R157 ;  /* 0x80000000169d7223 */ /* 0x080fe2000001009d */
[----:B------:R-:W-:Y:S01]  /*5fb0*/  FSEL R119, R65, -INF , !P2 ;  /* 0xff80000041777808 */ /* 0x000fe20005000000 */
[----:B---3--:R-:W-:Y:S01]  /*5fc0*/  FFMA.FTZ R167, R64, -R0, R23 ;  /* 0x8000000040a77223 */ /* 0x008fe20000010017 */
[----:B------:R-:W-:-:S02]  /*5fd0*/  IABS R103, R103 ;  /* 0x0000006700677213 */ /* 0x000fc40000000000 */
[----:B------:R-:W-:Y:S01]  /*5fe0*/  FSEL R112, R112, -INF , !P4 ;  /* 0xff80000070707808 */ /* 0x000fe20006000000 */
[----:B------:R-:W-:Y:S01]  /*5ff0*/  MUFU.TANH R27, R27 ;  /* 0x0000001b001b7308 */ /* 0x000fe20000002400 */
[----:B-1----:R-:W-:Y:S02]  /*6000*/  FSEL R45, R117, -INF , !P0 ;  /* 0xff800000752d7808 */ /* 0x002fe40004000000 */
[----:B------:R-:W-:Y:S01]  /*6010*/  ISETP.GE.AND P0, PT, R98, R6, PT ;  /* 0x000000066200720c */ /* 0x000fe20003f06270 */
[----:B------:R-:W-:Y:S01]  /*6020*/  IMAD.IADD R98, R37, 0x1, -R98 ;  /* 0x0000000125627824 */ /* 0x000fe200078e0a62 */
[----:B------:R-:W-:Y:S02]  /*6030*/  FSEL R190, R190, -INF , !P4 ;  /* 0xff800000bebe7808 */ /* 0x000fe40006000000 */
[----:B------:R-:W-:Y:S01]  /*6040*/  FSEL R191, R191, -INF , !P4 ;  /* 0xff800000bfbf7808 */ /* 0x000fe20006000000 */
[----:B------:R1:W-:Y:S01]  /*6050*/  MUFU.TANH R111, R60 ;  /* 0x0000003c006f7308 */ /* 0x0003e20000002400 */
[----:B--2---:R-:W-:-:S02]  /*6060*/  FSEL R47, R113, -INF , !P5 ;  /* 0xff800000712f7808 */ /* 0x004fc40006800000 */
[----:B------:R-:W-:Y:S02]  /*6070*/  ISETP.GE.AND P5, PT, R124, R6, PT ;  /* 0x000000067c00720c */ /* 0x000fe40003fa6270 */
[----:B------:R-:W-:Y:S02]  /*6080*/  IABS R98, R98 ;  /* 0x0000006200627213 */ /* 0x000fe40000000000 */
[----:B------:R-:W-:Y:S01]  /*6090*/  FSEL R91, R91, -INF , !P3 ;  /* 0xff8000005b5b7808 */ /* 0x000fe20005800000 */
[----:B------:R2:W-:Y:S01]  /*60a0*/  MUFU.TANH R117, R50 ;  /* 0x0000003200757308 */ /* 0x0005e20000002400 */
[----:B------:R-:W-:Y:S02]  /*60b0*/  FSEL R188, R188, -INF , !P3 ;  /* 0xff800000bcbc7808 */ /* 0x000fe40005800000 */
[----:B------:R-:W-:Y:S02]  /*60c0*/  FSEL R185, R185, -INF , !P3 ;  /* 0xff800000b9b97808 */ /* 0x000fe40005800000 */
[----:B------:R-:W-:-:S02]  /*60d0*/  ISETP.GE.AND P3, PT, R118, R6, PT ;  /* 0x000000067600720c */ /* 0x000fc40003f66270 */
[----:B------:R-:W-:Y:S01]  /*60e0*/  I2FP.F32.S32 R80, R80 ;  /* 0x0000005000507245 */ /* 0x000fe20000201400 */
[----:B------:R-:W3:Y:S01]  /*60f0*/  MUFU.TANH R25, R25 ;  /* 0x0000001900197308 */ /* 0x000ee20000002400 */
[----:B-1----:R-:W-:Y:S01]  /*6100*/  IMAD.IADD R60, R37, 0x1, -R128 ;  /* 0x00000001253c7824 */ /* 0x002fe200078e0a80 */
[----:B------:R-:W-:Y:S01]  /*6110*/  I2FP.F32.S32 R110, R110 ;  /* 0x0000006e006e7245 */ /* 0x000fe20000201400 */
[----:B------:R-:W-:Y:S01]  /*6120*/  IMAD.IADD R128, R100, 0x1, -R122 ;  /* 0x0000000164807824 */ /* 0x000fe200078e0a7a */
[----:B------:R-:W-:Y:S01]  /*6130*/  I2FP.F32.S32 R108, R108 ;  /* 0x0000006c006c7245 */ /* 0x000fe20000201400 */
[----:B----4-:R-:W-:Y:S01]  /*6140*/  FFMA.FTZ R61, R80, -R0, R61 ;  /* 0x80000000503d7223 */ /* 0x010fe2000001003d */
[----:B------:R-:W-:Y:S01]  /*6150*/  I2FP.F32.S32 R98, R98 ;  /* 0x0000006200627245 */ /* 0x000fe20000201400 */
[----:B-----5:R-:W-:Y:S01]  /*6160*/  FFMA.FTZ R89, R110, -R0, R89 ;  /* 0x800000006e597223 */ /* 0x020fe20000010059 */
[----:B------:R1:W-:Y:S01]  /*6170*/  MUFU.TANH R123, R29 ;  /* 0x0000001d007b7308 */ /* 0x0003e20000002400 */
[--C-:B--2---:R-:W-:Y:S01]  /*6180*/  IMAD.IADD R50, R97, 0x1, -R124.reuse ;  /* 0x0000000161327824 */ /* 0x104fe200078e0a7c */
[----:B------:R-:W-:Y:S01]  /*6190*/  IABS R128, R128 ;  /* 0x0000008000807213 */ /* 0x000fe20000000000 */
[----:B------:R-:W-:Y:S01]  /*61a0*/  IMAD.IADD R124, R37, 0x1, -R124 ;  /* 0x00000001257c7824 */ /* 0x000fe200078e0a7c */
[----:B------:R-:W-:Y:S01]  /*61b0*/  FSEL R182, R182, -INF , !P2 ;  /* 0xff800000b6b67808 */ /* 0x000fe20005000000 */
[----:B------:R-:W-:Y:S01]  /*61c0*/  FFMA.FTZ R105, R108, -R0, R105 ;  /* 0x800000006c697223 */ /* 0x000fe20000010069 */
[----:B------:R-:W-:Y:S01]  /*61d0*/  IABS R50, R50 ;  /* 0x0000003200327213 */ /* 0x000fe20000000000 */
[----:B------:R-:W-:Y:S01]  /*61e0*/  IMAD.MOV.U32 R23, RZ, RZ, R128 ;  /* 0x000000ffff177224 */ /* 0x000fe200078e0080 */
[----:B------:R-:W-:Y:S01]  /*61f0*/  IABS R124, R124 ;  /* 0x0000007c007c7213 */ /* 0x000fe20000000000 */
[----:B------:R-:W2:Y:S01]  /*6200*/  MUFU.TANH R65, R32 ;  /* 0x0000002000417308 */ /* 0x000ea20000002400 */
[----:B------:R-:W-:Y:S01]  /*6210*/  I2FP.F32.S32 R50, R50 ;  /* 0x0000003200327245 */ /* 0x000fe20000201400 */
[----:B------:R-:W-:Y:S01]  /*6220*/  FFMA.FTZ R109, R98, -R0, R109 ;  /* 0x80000000626d7223 */ /* 0x000fe2000001006d */
[----:B------:R-:W-:Y:S01]  /*6230*/  I2FP.F32.S32 R24, R124 ;  /* 0x0000007c00187245 */ /* 0x000fe20000201400 */
[----:B------:R-:W-:Y:S01]  /*6240*/  IMAD.IADD R100, R100, 0x1, -R104 ;  /* 0x0000000164647824 */ /* 0x000fe200078e0a68 */
[----:B------:R-:W-:Y:S01]  /*6250*/  FSEL R183, R183, -INF , !P2 ;  /* 0xff800000b7b77808 */ /* 0x000fe20005000000 */
[----:B---3--:R-:W-:Y:S01]  /*6260*/  FFMA.FTZ R168, R50, -R0, R25 ;  /* 0x8000000032a87223 */ /* 0x008fe20000010019 */
[----:B------:R-:W-:Y:S01]  /*6270*/  IABS R72, R72 ;  /* 0x0000004800487213 */ /* 0x000fe20000000000 */
[----:B------:R3:W-:Y:S01]  /*6280*/  MUFU.TANH R113, R46 ;  /* 0x0000002e00717308 */ /* 0x0007e20000002400 */
[----:B-1----:R-:W-:Y:S01]  /*6290*/  FSEL R29, R63, -INF , !P4 ;  /* 0xff8000003f1d7808 */ /* 0x002fe20006000000 */
[--C-:B------:R-:W-:Y:S01]  /*62a0*/  IMAD.IADD R63, R97, 0x1, -R122.reuse ;  /* 0x00000001613f7824 */ /* 0x100fe200078e0a7a */
[----:B------:R-:W-:Y:S01]  /*62b0*/  ISETP.GE.AND P4, PT, R122, R6, PT ;  /* 0x000000067a00720c */ /* 0x000fe20003f86270 */
[----:B------:R-:W-:-:S02]  /*62c0*/  IMAD.IADD R122, R37, 0x1, -R122 ;  /* 0x00000001257a7824 */ /* 0x000fc400078e0a7a */
[----:B------:R-:W-:Y:S01]  /*62d0*/  FFMA.FTZ R169, R24, -R0, R27 ;  /* 0x8000000018a97223 */ /* 0x000fe2000001001b */
[----:B------:R-:W-:Y:S02]  /*62e0*/  FSEL R24, R61, -INF , !P0 ;  /* 0xff8000003d187808 */ /* 0x000fe40004000000 */
[----:B------:R-:W-:Y:S01]  /*62f0*/  IABS R22, R63 ;  /* 0x0000003f00167213 */ /* 0x000fe20000000000 */
[----:B------:R1:W-:Y:S01]  /*6300*/  MUFU.TANH R149, R44 ;  /* 0x0000002c00957308 */ /* 0x0003e20000002400 */
[----:B------:R-:W-:Y:S02]  /*6310*/  IABS R122, R122 ;  /* 0x0000007a007a7213 */ /* 0x000fe40000000000 */
[----:B------:R-:W-:Y:S01]  /*6320*/  FSEL R199, R89, -INF , !P0 ;  /* 0xff80000059c77808 */ /* 0x000fe20004000000 */
[----:B------:R-:W-:Y:S01]  /*6330*/  IMAD.MOV.U32 R128, RZ, RZ, R22 ;  /* 0x000000ffff807224 */ /* 0x000fe200078e0016 */
[----:B------:R-:W-:Y:S02]  /*6340*/  I2FP.F32.S32 R22, R23 ;  /* 0x0000001700167245 */ /* 0x000fe40000201400 */
[----:B------:R-:W-:Y:S01]  /*6350*/  I2FP.F32.S32 R122, R122 ;  /* 0x0000007a007a7245 */ /* 0x000fe20000201400 */
[--C-:B---3--:R-:W-:Y:S01]  /*6360*/  IMAD.IADD R46, R97, 0x1, -R118.reuse ;  /* 0x00000001612e7824 */ /* 0x108fe200078e0a76 */
[----:B------:R3:W-:Y:S01]  /*6370*/  MUFU.TANH R63, R8 ;  /* 0x00000008003f7308 */ /* 0x0007e20000002400 */
[----:B------:R-:W-:Y:S01]  /*6380*/  IMAD.IADD R118, R37, 0x1, -R118 ;  /* 0x0000000125767824 */ /* 0x000fe200078e0a76 */
[----:B------:R-:W-:Y:S01]  /*6390*/  FSEL R176, R105, -INF , !P0 ;  /* 0xff80000069b07808 */ /* 0x000fe20004000000 */
[----:B------:R-:W-:Y:S01]  /*63a0*/  IMAD.IADD R97, R97, 0x1, -R104 ;  /* 0x0000000161617824 */ /* 0x000fe200078e0a68 */
[----:B------:R-:W-:Y:S01]  /*63b0*/  IABS R62, R62 ;  /* 0x0000003e003e7213 */ /* 0x000fe20000000000 */
[----:B--2---:R-:W-:Y:S01]  /*63c0*/  FFMA.FTZ R65, R122, -R0, R65 ;  /* 0x800000007a417223 */ /* 0x004fe20000010041 */
[----:B------:R-:W-:Y:S01]  /*63d0*/  IABS R118, R118 ;  /* 0x0000007600767213 */ /* 0x000fe20000000000 */
[----:B------:R-:W-:Y:S01]  /*63e0*/  FFMA.FTZ R123, R22, -R0, R123 ;  /* 0x80000000167b7223 */ /* 0x000fe2000001007b */
[----:B------:R-:W-:Y:S01]  /*63f0*/  MUFU.TANH R27, R174 ;  /* 0x000000ae001b7308 */ /* 0x000fe20000002400 */
[----:B-1----:R-:W-:-:S02]  /*6400*/  FSEL R44, R102, -INF , !P2 ;  /* 0xff800000662c7808 */ /* 0x002fc40005000000 */
[----:B------:R-:W-:Y:S01]  /*6410*/  ISETP.GE.AND P2, PT, R96, R6, PT ;  /* 0x000000066000720c */ /* 0x000fe20003f46270 */
[C---:B------:R-:W-:Y:S01]  /*6420*/  IMAD.IADD R96, R37.reuse, 0x1, -R96 ;  /* 0x0000000125607824 */ /* 0x040fe200078e0a60 */
[----:B------:R-:W-:Y:S01]  /*6430*/  I2FP.F32.S32 R118, R118 ;  /* 0x0000007600767245 */ /* 0x000fe20000201400 */
[----:B------:R-:W-:Y:S01]  /*6440*/  IMAD.IADD R37, R37, 0x1, -R104 ;  /* 0x0000000125257824 */ /* 0x000fe200078e0a68 */
[----:B------:R-:W-:Y:S01]  /*6450*/  IABS R132, R132 ;  /* 0x0000008400847213 */ /* 0x000fe20000000000 */
[----:B------:R-:W-:Y:S01]  /*6460*/  MUFU.TANH R151, R34 ;  /* 0x0000002200977308 */ /* 0x000fe20000002400 */
[----:B---3--:R-:W-:Y:S01]  /*6470*/  I2FP.F32.S32 R8, R103 ;  /* 0x0000006700087245 */ /* 0x008fe20000201400 */
[----:B------:R-:W-:Y:S01]  /*6480*/  FFMA.FTZ R121, R118, -R0, R153 ;  /* 0x8000000076797223 */ /* 0x000fe20000010099 */
[----:B------:R-:W-:Y:S02]  /*6490*/  IABS R78, R78 ;  /* 0x0000004e004e7213 */ /* 0x000fe40000000000 */
[----:B------:R-:W-:-:S02]  /*64a0*/  IABS R92, R92 ;  /* 0x0000005c005c7213 */ /* 0x000fc40000000000 */
[----:B------:R-:W-:Y:S01]  /*64b0*/  IABS R60, R60 ;  /* 0x0000003c003c7213 */ /* 0x000fe20000000000 */
[----:B------:R1:W2:Y:S01]  /*64c0*/  MUFU.TANH R155, R20 ;  /* 0x00000014009b7308 */ /* 0x0002a20000002400 */
[----:B------:R-:W-:Y:S02]  /*64d0*/  IABS R46, R46 ;  /* 0x0000002e002e7213 */ /* 0x000fe40000000000 */
[----:B------:R-:W-:Y:S02]  /*64e0*/  IABS R100, R100 ;  /* 0x0000006400647213 */ /* 0x000fe40000000000 */
[----:B------:R-:W-:Y:S02]  /*64f0*/  IABS R134, R134 ;  /* 0x0000008600867213 */ /* 0x000fe40000000000 */
[----:B------:R-:W-:Y:S01]  /*6500*/  IABS R97, R97 ;  /* 0x0000006100617213 */ /* 0x000fe20000000000 */
[----:B------:R-:W3:Y:S01]  /*6510*/  MUFU.TANH R173, R173 ;  /* 0x000000ad00ad7308 */ /* 0x000ee20000002400 */
[----:B------:R-:W-:-:S02]  /*6520*/  IABS R96, R96 ;  /* 0x0000006000607213 */ /* 0x000fc40000000000 */
[----:B------:R-:W-:Y:S02]  /*6530*/  IABS R37, R37 ;  /* 0x0000002500257213 */ /* 0x000fe40000000000 */
[----:B------:R-:W-:Y:S02]  /*6540*/  I2FP.F32.S32 R62, R62 ;  /* 0x0000003e003e7245 */ /* 0x000fe40000201400 */
[----:B------:R-:W-:Y:S01]  /*6550*/  I2FP.F32.S32 R132, R132 ;  /* 0x0000008400847245 */ /* 0x000fe20000201400 */
[----:B------:R-:W4:Y:S01]  /*6560*/  MUFU.TANH R161, R26 ;  /* 0x0000001a00a17308 */ /* 0x000f220000002400 */
[----:B-1----:R-:W-:Y:S01]  /*6570*/  I2FP.F32.S32 R20, R72 ;  /* 0x0000004800147245 */ /* 0x002fe20000201400 */
[----:B------:R-:W-:Y:S01]  /*6580*/  FFMA.FTZ R117, R62, -R0, R117 ;  /* 0x800000003e757223 */ /* 0x000fe20000010075 */
[----:B------:R-:W-:Y:S02]  /*6590*/  I2FP.F32.S32 R32, R78 ;  /* 0x0000004e00207245 */ /* 0x000fe40000201400 */
[----:B------:R-:W-:Y:S01]  /*65a0*/  I2FP.F32.S32 R60, R60 ;  /* 0x0000003c003c7245 */ /* 0x000fe20000201400 */
[----:B------:R-:W-:Y:S01]  /*65b0*/  FFMA.FTZ R111, R20, -R0, R111 ;  /* 0x80000000146f7223 */ /* 0x000fe2000001006f */
[----:B------:R-:W-:Y:S01]  /*65c0*/  I2FP.F32.S32 R20, R92 ;  /* 0x0000005c00147245 */ /* 0x000fe20000201400 */
[----:B------:R1:W5:Y:S01]  /*65d0*/  MUFU.TANH R23, R9 ;  /* 0x0000000900177308 */ /* 0x0003620000002400 */
[----:B------:R-:W-:Y:S01]  /*65e0*/  I2FP.F32.S32 R128, R128 ;  /* 0x0000008000807245 */ /* 0x000fe20000201400 */
[----:B--2---:R-:W-:Y:S01]  /*65f0*/  FFMA.FTZ R155, R32, -R0, R155 ;  /* 0x80000000209b7223 */ /* 0x004fe2000001009b */
[----:B------:R-:W-:Y:S01]  /*6600*/  I2FP.F32.S32 R46, R46 ;  /* 0x0000002e002e7245 */ /* 0x000fe20000201400 */
[----:B---3--:R-:W-:Y:S01]  /*6610*/  FFMA.FTZ R20, R20, -R0, R173 ;  /* 0x8000000014147223 */ /* 0x008fe200000100ad */
[----:B------:R-:W-:Y:S01]  /*6620*/  I2FP.F32.S32 R100, R100 ;  /* 0x0000006400647245 */ /* 0x000fe20000201400 */
[----:B------:R-:W-:Y:S01]  /*6630*/  FFMA.FTZ R128, R128, -R0, R149 ;  /* 0x8000000080807223 */ /* 0x000fe20000010095 */
[----:B------:R-:W-:Y:S01]  /*6640*/  I2FP.F32.S32 R122, R134 ;  /* 0x00000086007a7245 */ /* 0x000fe20000201400 */
[----:B------:R2:W3:Y:S01]  /*6650*/  MUFU.TANH R25, R10 ;  /* 0x0000000a00197308 */ /* 0x0004e20000002400 */
[----:B------:R-:W-:Y:S01]  /*6660*/  I2FP.F32.S32 R118, R97 ;  /* 0x0000006100767245 */ /* 0x000fe20000201400 */
[----:B----4-:R-:W-:Y:S01]  /*6670*/  FFMA.FTZ R161, R60, -R0, R161 ;  /* 0x800000003ca17223 */ /* 0x010fe200000100a1 */
[----:B------:R-:W-:Y:S01]  /*6680*/  I2FP.F32.S32 R96, R96 ;  /* 0x0000006000607245 */ /* 0x000fe20000201400 */
[-C--:B------:R-:W-:Y:S01]  /*6690*/  FFMA.FTZ R124, R46, -R0.reuse, R151 ;  /* 0x800000002e7c7223 */ /* 0x080fe20000010097 */
[----:B------:R-:W-:Y:S01]  /*66a0*/  FSEL R147, R90, -INF , !P1 ;  /* 0xff8000005a937808 */ /* 0x000fe20004800000 */
[-C--:B------:R-:W-:Y:S01]  /*66b0*/  FFMA.FTZ R122, R122, -R0.reuse, R63 ;  /* 0x800000007a7a7223 */ /* 0x080fe2000001003f */
[----:B------:R-:W-:Y:S01]  /*66c0*/  FSEL R179, R179, -INF , !P1 ;  /* 0xff800000b3b37808 */ /* 0x000fe20004800000 */
[----:B------:R4:W4:Y:S01]  /*66d0*/  MUFU.TANH R103, R175 ;  /* 0x000000af00677308 */ /* 0x0009220000002400 */
[-C--:B-1----:R-:W-:Y:S01]  /*66e0*/  FFMA.FTZ R9, R8, -R0.reuse, R113 ;  /* 0x8000000008097223 */ /* 0x082fe20000010071 */
[-C--:B------:R-:W-:Y:S01]  /*66f0*/  FFMA.FTZ R8, R132, -R0.reuse, R27 ;  /* 0x8000000084087223 */ /* 0x080fe2000001001b */
[----:B------:R-:W-:Y:S01]  /*6700*/  FSEL R170, R170, -INF , !P1 ;  /* 0xff800000aaaa7808 */ /* 0x000fe20004800000 */
[----:B-----5:R-:W-:Y:S01]  /*6710*/  FFMA.FTZ R118, R118, -R0, R23 ;  /* 0x8000000076767223 */ /* 0x020fe20000010017 */
[----:B------:R-:W-:-:S02]  /*6720*/  FSEL R177, R177, -INF , !P1 ;  /* 0xff800000b1b17808 */ /* 0x000fc40004800000 */
[----:B------:R-:W-:Y:S01]  /*6730*/  ISETP.GE.AND P1, PT, R104, R6, PT ;  /* 0x000000066800720c */ /* 0x000fe20003f26270 */
[----:B------:R-:W1:Y:S01]  /*6740*/  MUFU.TANH R11, R11 ;  /* 0x0000000b000b7308 */ /* 0x000e620000002400 */
[----:B--2---:R-:W-:Y:S01]  /*6750*/  I2FP.F32.S32 R10, R37 ;  /* 0x00000025000a7245 */ /* 0x004fe20000201400 */
[-C--:B---3--:R-:W-:Y:S01]  /*6760*/  FFMA.FTZ R25, R96, -R0.reuse, R25 ;  /* 0x8000000060197223 */ /* 0x088fe20000010019 */
[----:B------:R-:W-:Y:S02]  /*6770*/  FSEL R105, R8, -INF , !P2 ;  /* 0xff80000008697808 */ /* 0x000fe40005000000 */
[----:B------:R-:W-:Y:S02]  /*6780*/  FSEL R23, R155, -INF , !P6 ;  /* 0xff8000009b177808 */ /* 0x000fe40007000000 */
[----:B------:R-:W-:Y:S02]  /*6790*/  FSEL R189, R159, -INF , !P6 ;  /* 0xff8000009fbd7808 */ /* 0x000fe40007000000 */
[----:B----4-:R-:W-:Y:S01]  /*67a0*/  FSEL R175, R109, -INF , !P0 ;  /* 0xff8000006daf7808 */ /* 0x010fe20004000000 */
[----:B------:R-:W-:Y:S01]  /*67b0*/  FFMA.FTZ R103, R100, -R0, R103 ;  /* 0x8000000064677223 */ /* 0x000fe20000010067 */
[----:B------:R-:W-:-:S02]  /*67c0*/  ISETP.GE.U32.AND P0, PT, R6, 0x81, PT ;  /* 0x000000810600780c */ /* 0x000fc40003f06070 */
[----:B------:R-:W-:Y:S02]  /*67d0*/  FSEL R109, R9, -INF , !P3 ;  /* 0xff800000096d7808 */ /* 0x000fe40005800000 */
[----:B------:R-:W-:Y:S01]  /*67e0*/  FSEL R174, R157, -INF , !P6 ;  /* 0xff8000009dae7808 */ /* 0x000fe20007000000 */
[----:B-1----:R-:W-:Y:S01]  /*67f0*/  FFMA.FTZ R113, R10, -R0, R11 ;  /* 0x800000000a717223 */ /* 0x002fe2000001000b */
        /* <DEDUP_REMOVED lines=66> */
.L_x_900:
[----:B------:R-:W-:Y:S05]  /*6c20*/  BSYNC.RECONVERGENT B0 ;  /* 0x0000000000007941 */ /* 0x000fea0003800200 */
.L_x_899:
[----:B------:R-:W0:Y:S02]  /*6c30*/  LDGDEPBAR ;  /* 0x00000000000079af */ /* 0x000e240000000000 */
.L_x_898:
        /* <DEDUP_REMOVED lines=35> */
[----:B------:R-:W-:-:S04]  /*6e70*/  LEA R210, R210, UR4, 0x1 ;  /* 0x00000004d2d27c11 */ /* 0x000fc8000f8e08ff */
[----:B------:R-:W-:Y:S01]  /*6e80*/  IADD3 R208, PT, PT, R5, R210, RZ ;  /* 0x000000d205d07210 */ /* 0x000fe20007ffe0ff */
[----:B------:R-:W-:Y:S01]  /*6e90*/  LDSM.16.MT88.4 R148, [R210+0x4000] ;  /* 0x00400000d294783b */ /* 0x000fe20000004200 */
[----:B--2---:R-:W-:-:S03]  /*6ea0*/  FMNMX.FTZ R2, R21, R2, !PT ;  /* 0x0000000215027209 */ /* 0x004fc60007810000 */
[----:B------:R-:W-:Y:S04]  /*6eb0*/  SHFL.BFLY PT, R21, R20, 0x2, 0x1f ;  /* 0x0c401f0014157f89 */ /* 0x000fe800000e0000 */
[----:B------:R-:W2:Y:S02]  /*6ec0*/  SHFL.BFLY PT, R37, R2, 0x1, 0x1f ;  /* 0x0c201f0002257f89 */ /* 0x000ea400000e0000 */
[----:B--2---:R-:W-:Y:S02]  /*6ed0*/  FMNMX.FTZ R37, R2, R37, !PT ;  /* 0x0000002502257209 */ /* 0x004fe40007810000 */
[----:B------:R-:W-:Y:S02]  /*6ee0*/  FMNMX.FTZ R2, R20, R21, !PT ;  /* 0x0000001514027209 */ /* 0x000fe40007810000 */
[C---:B------:R-:W-:Y:S01]  /*6ef0*/  FSETP.NEU.FTZ.AND P1, PT, R37.reuse, -INF , PT ;  /* 0xff8000002500780b */ /* 0x040fe20003f3d000 */
[----:B---3--:R-:W-:-:S02]  /*6f00*/  FMUL.FTZ R3, R37, UR5 ;  /* 0x0000000525037c20 */ /* 0x008fc40008410000 */
[----:B------:R-:W2:Y:S03]  /*6f10*/  SHFL.BFLY PT, R21, R2, 0x1, 0x1f ;  /* 0x0c201f0002157f89 */ /* 0x000ea600000e0000 */
[----:B------:R-:W-:-:S05]  /*6f20*/  FSEL R3, R3, RZ, P1 ;  /* 0x000000ff03037208 */ /* 0x000fca0000800000 */
[--C-:B------:R-:W-:Y:S01]  /*6f30*/  FFMA.FTZ R97, R71, UR5, -R3.reuse ;  /* 0x0000000547617c23 */ /* 0x100fe20008010803 */
[--C-:B------:R-:W-:Y:S01]  /*6f40*/  FFMA.FTZ R100, R66, UR5, -R3.reuse ;  /* 0x0000000542647c23 */ /* 0x100fe20008010803 */
[--C-:B------:R-:W-:Y:S01]  /*6f50*/  FFMA.FTZ R89, R69, UR5, -R3.reuse ;  /* 0x0000000545597c23 */ /* 0x100fe20008010803 */
[--C-:B------:R-:W-:Y:S01]  /*6f60*/  FFMA.FTZ R71, R57, UR5, -R3.reuse ;  /* 0x0000000539477c23 */ /* 0x100fe20008010803 */
[--C-:B------:R-:W-:Y:S01]  /*6f70*/  FFMA.FTZ R66, R55, UR5, -R3.reuse ;  /* 0x0000000537427c23 */ /* 0x100fe20008010803 */
        /* <DEDUP_REMOVED lines=29> */
[----:B--2---:R-:W-:Y:S01]  /*7150*/  FMNMX.FTZ R36, R2, R21, !PT ;  /* 0x0000001502247209 */ /* 0x004fe20007810000 */
[----:B------:R-:W-:Y:S01]  /*7160*/  MUFU.EX2 R102, R102 ;  /* 0x0000006600667308 */ /* 0x000fe20000000800 */
[----:B------:R-:W-:Y:S01]  /*7170*/  FMNMX3.FTZ R3, R3, R82, R76, !PT ;  /* 0x0000005203037276 */ /* 0x000fe2000781004c */
[----:B------:R-:W-:Y:S01]  /*7180*/  LDSM.16.MT88.4 R20, [R210+0x4800] ;  /* 0x00480000d214783b */ /* 0x000fe20000004200 */
[----:B------:R-:W-:Y:S01]  /*7190*/  FMNMX3.FTZ R2, R99, R83, R75, !PT ;  /* 0x0000005363027276 */ /* 0x000fe2000781004b */
[----:B------:R-:W-:Y:S01]  /*71a0*/  FMUL.FTZ R108, R36, UR5 ;  /* 0x00000005246c7c20 */ /* 0x000fe20008410000 */
[----:B------:R-:W-:-:S02]  /*71b0*/  FMNMX3.FTZ R3, R3, R70, R18, !PT ;  /* 0x0000004603037276 */ /* 0x000fc40007810012 */
[----:B------:R-:W-:Y:S01]  /*71c0*/  FMNMX3.FTZ R2, R2, R73, R19, !PT ;  /* 0x0000004902027276 */ /* 0x000fe20007810013 */
[----:B------:R-:W1:Y:S01]  /*71d0*/  MUFU.EX2 R97, R97 ;  /* 0x0000006100617308 */ /* 0x000e620000000800 */
[----:B------:R-:W-:Y:S02]  /*71e0*/  FMNMX3.FTZ R3, R3, R16, R94, !PT ;  /* 0x0000001003037276 */ /* 0x000fe4000781005e */
[----:B------:R-:W-:Y:S02]  /*71f0*/  FMNMX3.FTZ R2, R2, R17, R101, !PT ;  /* 0x0000001102027276 */ /* 0x000fe40007810065 */
[----:B------:R-:W-:Y:S02]  /*7200*/  FMNMX3.FTZ R3, R3, R106, R14, !PT ;  /* 0x0000006a03037276 */ /* 0x000fe4000781000e */
[----:B------:R-:W-:Y:S01]  /*7210*/  FMNMX3.FTZ R2, R2, R81, R15, !PT ;  /* 0x0000005102027276 */ /* 0x000fe2000781000f */
[----:B------:R-:W-:Y:S01]  /*7220*/  MUFU.EX2 R100, R100 ;  /* 0x0000006400647308 */ /* 0x000fe20000000800 */
[----:B------:R-:W-:-:S02]  /*7230*/  FMNMX3.FTZ R3, R3, R12, R116, !PT ;  /* 0x0000000c03037276 */ /* 0x000fc40007810074 */
[----:B------:R-:W-:Y:S02]  /*7240*/  FMNMX3.FTZ R2, R2, R13, R125, !PT ;  /* 0x0000000d02027276 */ /* 0x000fe4000781007d */
[----:B------:R-:W-:Y:S02]  /*7250*/  FMNMX3.FTZ R3, R3, R130, R120, !PT ;  /* 0x0000008203037276 */ /* 0x000fe40007810078 */
[----:B------:R-:W-:Y:S01]  /*7260*/  FMNMX3.FTZ R2, R2, R115, R131, !PT ;  /* 0x0000007302027276 */ /* 0x000fe20007810083 */
[----:B------:R-:W2:Y:S01]  /*7270*/  MUFU.EX2 R89, R89 ;  /* 0x0000005900597308 */ /* 0x000ea20000000800 */
[----:B------:R-:W-:Y:S02]  /*7280*/  FMNMX3.FTZ R3, R3, R126, R166, !PT ;  /* 0x0000007e03037276 */ /* 0x000fe400078100a6 */
[----:B------:R-:W-:Y:S02]  /*7290*/  FMNMX3.FTZ R2, R2, R205, R203, !PT ;  /* 0x000000cd02027276 */ /* 0x000fe400078100cb */
[----:B------:R-:W-:-:S02]  /*72a0*/  FMNMX3.FTZ R3, R3, R196, R194, !PT ;  /* 0x000000c403037276 */ /* 0x000fc400078100c2 */
[----:B------:R-:W-:Y:S01]  /*72b0*/  FMNMX3.FTZ R2, R2, R171, R187, !PT ;  /* 0x000000ab02027276 */ /* 0x000fe200078100bb */
[----:B------:R-:W-:Y:S01]  /*72c0*/  MUFU.EX2 R80, R80 ;  /* 0x0000005000507308 */ /* 0x000fe20000000800 */
        /* <DEDUP_REMOVED lines=15> */
[----:B------:R-:W-:Y:S02]  /*73c0*/  FMNMX.FTZ R8, R118, R3, !PT ;  /* 0x0000000376087209 */ /* 0x000fe40007810000 */
[----:B------:R-:W-:Y:S02]  /*73d0*/  FMNMX3.FTZ R2, R2, R121, R117, !PT ;  /* 0x0000007902027276 */ /* 0x000fe40007810075 */
[----:B------:R-:W-:Y:S01]  /*73e0*/  FSETP.NEU.FTZ.AND P1, PT, R36, -INF , PT ;  /* 0xff8000002400780b */ /* 0x000fe20003f3d000 */
[----:B------:R-:W3:Y:S01]  /*73f0*/  SHFL.BFLY PT, R3, R8, 0x2, 0x1f ;  /* 0x0c401f0008037f89 */ /* 0x000ee200000e0000 */
[----:B------:R-:W-:Y:S01]  /*7400*/  FMNMX.FTZ R2, R113, R2, !PT ;  /* 0x0000000271027209 */ /* 0x000fe20007810000 */
[----:B------:R-:W-:Y:S01]  /*7410*/  MUFU.EX2 R69, R69 ;  /* 0x0000004500457308 */ /* 0x000fe20000000800 */
[----:B------:R-:W-:-:S02]  /*7420*/  FSEL R108, R108, RZ, P1 ;  /* 0x000000ff6c6c7208 */ /* 0x000fc40000800000 */
[----:B-1----:R-:W-:Y:S01]  /*7430*/  F2FP.BF16.F32.PACK_AB R132, R97, R102 ;  /* 0x000000666184723e */ /* 0x002fe200000010ff */
[----:B------:R-:W1:Y:S01]  /*7440*/  SHFL.BFLY PT, R9, R2, 0x2, 0x1f ;  /* 0x0c401f0002097f89 */ /* 0x000e6200000e0000 */
[----:B--2---:R-:W-:Y:S01]  /*7450*/  F2FP.BF16.F32.PACK_AB R134, R89, R100 ;  /* 0x000000645986723e */ /* 0x004fe200000010ff */
        /* <DEDUP_REMOVED lines=16> */
[----:B---3--:R-:W-:Y:S01]  /*7560*/  FMNMX.FTZ R3, R8, R3, !PT ;  /* 0x0000000308037209 */ /* 0x008fe20007810000 */
[----:B------:R-:W2:Y:S01]  /*7570*/  MUFU.EX2 R95, R95 ;  /* 0x0000005f005f7308 */ /* 0x000ea20000000800 */
[--C-:B------:R-:W-:Y:S01]  /*7580*/  FFMA.FTZ R41, R41, UR5, -R108.reuse ;  /* 0x0000000529297c23 */ /* 0x100fe2000801086c */
[--C-:B------:R-:W-:Y:S01]  /*7590*/  FFMA.FTZ R40, R129, UR5, -R108.reuse ;  /* 0x0000000581287c23 */ /* 0x100fe2000801086c */
[--C-:B------:R-:W-:Y:S01]  /*75a0*/  FFMA.FTZ R39, R39, UR5, -R108.reuse ;  /* 0x0000000527277c23 */ /* 0x100fe2000801086c */
[----:B------:R-:W3:Y:S01]  /*75b0*/  SHFL.BFLY PT, R8, R3, 0x1, 0x1f ;  /* 0x0c201f0003087f89 */ /* 0x000ee200000e0000 */
[----:B-1----:R-:W-:Y:S01]  /*75c0*/  FMNMX.FTZ R2, R2, R9, !PT ;  /* 0x0000000902027209 */ /* 0x002fe20007810000 */
[--C-:B------:R-:W-:Y:S01]  /*75d0*/  FFMA.FTZ R35, R35, UR5, -R108.reuse ;  /* 0x0000000523237c23 */ /* 0x100fe2000801086c */
[--C-:B------:R-:W-:Y:S01]  /*75e0*/  FFMA.FTZ R164, R179, UR5, -R108.reuse ;  /* 0x00000005b3a47c23 */ /* 0x100fe2000801086c */
[----:B------:R-:W-:Y:S01]  /*75f0*/  MUFU.EX2 R90, R90 ;  /* 0x0000005a005a7308 */ /* 0x000fe20000000800 */
[--C-:B------:R-:W-:Y:S01]  /*7600*/  FFMA.FTZ R33, R33, UR5, -R108.reuse ;  /* 0x0000000521217c23 */ /* 0x100fe2000801086c */
[----:B------:R-:W1:Y:S01]  /*7610*/  SHFL.BFLY PT, R9, R2, 0x1, 0x1f ;  /* 0x0c201f0002097f89 */ /* 0x000e6200000e0000 */
[--C-:B------:R-:W-:Y:S01]  /*7620*/  FFMA.FTZ R31, R31, UR5, -R108.reuse ;  /* 0x000000051f1f7c23 */ /* 0x100fe2000801086c */
[--C-:B------:R-:W-:Y:S01]  /*7630*/  FFMA.FTZ R29, R29, UR5, -R108.reuse ;  /* 0x000000051d1d7c23 */ /* 0x100fe2000801086c */
[----:B------:R-:W-:Y:S01]  /*7640*/  FFMA.FTZ R119, R119, UR5, -R108 ;  /* 0x0000000577777c23 */ /* 0x000fe2000801086c */
[----:B------:R-:W-:-:S02]  /*7650*/  FADD.FTZ R97, R102, R97 ;  /* 0x0000006166617221 */ /* 0x000fc40000010000 */
[----:B------:R-:W4:Y:S01]  /*7660*/  MUFU.EX2 R87, R87 ;  /* 0x0000005700577308 */ /* 0x000f220000000800 */
[----:B--2---:R-:W-:Y:S01]  /*7670*/  F2FP.BF16.F32.PACK_AB R133, R95, R98 ;  /* 0x000000625f85723e */ /* 0x004fe200000010ff */
[----:B------:R-:W-:Y:S01]  /*7680*/  FADD.FTZ R95, R98, R95 ;  /* 0x0000005f625f7221 */ /* 0x000fe20000010000 */
[----:B------:R-:W-:-:S04]  /*7690*/  FADD.FTZ R100, R100, R97 ;  /* 0x0000006164647221 */ /* 0x000fc80000010000 */
[----:B------:R-:W-:Y:S01]  /*76a0*/  FADD.FTZ R89, R89, R100 ;  /* 0x0000006459597221 */ /* 0x000fe20000010000 */
[----:B------:R-:W-:Y:S01]  /*76b0*/  MUFU.EX2 R78, R78 ;  /* 0x0000004e004e7308 */ /* 0x000fe20000000800 */
[----:B---3--:R-:W-:-:S04]  /*76c0*/  FMNMX.FTZ R3, R3, R8, !PT ;  /* 0x0000000803037209 */ /* 0x008fc80007810000 */
[C---:B------:R-:W-:Y:S01]  /*76d0*/  FSETP.NEU.FTZ.AND P1, PT, R3.reuse, -INF , PT ;  /* 0xff8000000300780b */ /* 0x040fe20003f3d000 */
[----:B------:R-:W-:Y:S01]  /*76e0*/  FMUL.FTZ R127, R3, UR5 ;  /* 0x00000005037f7c20 */ /* 0x000fe20008410000 */
[----:B-1----:R-:W-:Y:S01]  /*76f0*/  FMNMX.FTZ R2, R2, R9, !PT ;  /* 0x0000000902027209 */ /* 0x002fe20007810000 */
[----:B------:R-:W-:Y:S01]  /*7700*/  MUFU.EX2 R77, R77 ;  /* 0x0000004d004d7308 */ /* 0x000fe20000000800 */
[----:B------:R-:W1:Y:S01]  /*7710*/  LDSM.16.MT88.4 R8, [R208+0x4000] ;  /* 0x00400000d008783b */ /* 0x000e620000004200 */
[----:B----4-:R-:W-:Y:S01]  /*7720*/  F2FP.BF16.F32.PACK_AB R135, R87, R90 ;  /* 0x0000005a5787723e */ /* 0x010fe200000010ff */
[----:B------:R-:W-:Y:S01]  /*7730*/  FADD.FTZ R90, R90, R95 ;  /* 0x0000005f5a5a7221 */ /* 0x000fe20000010000 */
[----:B------:R-:W-:Y:S01]  /*7740*/  FSEL R127, R127, RZ, P1 ;  /* 0x000000ff7f7f7208 */ /* 0x000fe20000800000 */
[C---:B------:R-:W-:Y:S01]  /*7750*/  FMUL.FTZ R114, R2.reuse, UR5 ;  /* 0x0000000502727c20 */ /* 0x040fe20008410000 */
[----:B------:R-:W-:Y:S01]  /*7760*/  FSETP.NEU.FTZ.AND P1, PT, R2, -INF , PT ;  /* 0xff8000000200780b */ /* 0x000fe20003f3d000 */
[----:B------:R-:W-:Y:S01]  /*7770*/  FADD.FTZ R87, R87, R90 ;  /* 0x0000005a57577221 */ /* 0x000fe20000010000 */
[----:B------:R-:W-:Y:S01]  /*7780*/  MUFU.EX2 R72, R72 ;  /* 0x0000004800487308 */ /* 0x000fe20000000800 */
[--C-:B------:R-:W-:Y:S01]  /*7790*/  FFMA.FTZ R96, R88, UR5, -R127.reuse ;  /* 0x0000000558607c23 */ /* 0x100fe2000801087f */
[----:B------:R-:W-:Y:S01]  /*77a0*/  FSEL R114, R114, RZ, P1 ;  /* 0x000000ff72727208 */ /* 0x000fe20000800000 */
        /* <DEDUP_REMOVED lines=14> */
[----:B------:R-:W2:Y:S01]  /*7890*/  LDSM.16.MT88.4 R16, [R208+0x4400] ;  /* 0x00440000d010783b */ /* 0x000ea20000004200 */
[--C-:B------:R-:W-:Y:S01]  /*78a0*/  FFMA.FTZ R86, R101, UR5, -R114.reuse ;  /* 0x0000000565567c23 */ /* 0x100fe20008010872 */
[----:B------:R-:W3:Y:S01]  /*78b0*/  MUFU.EX2 R93, R93 ;  /* 0x0000005d005d7308 */ /* 0x000ee20000000800 */
[----:B------:R-:W-:Y:S01]  /*78c0*/  FFMA.FTZ R81, R81, UR5, -R114 ;  /* 0x0000000551517c23 */ /* 0x000fe20008010872 */
[C---:B------:R-:W-:Y:S01]  /*78d0*/  HMMA.16816.F32.BF16 R156, R132.reuse, R148, RZ ;  /* 0x00000094849c723c */ /* 0x040fe200000418ff */
[----:B------:R-:W-:Y:S01]  /*78e0*/  FFMA.FTZ R70, R91, UR5, -R108 ;  /* 0x000000055b467c23 */ /* 0x000fe2000801086c */
[--C-:B------:R-:W-:Y:S01]  /*78f0*/  FFMA.FTZ R91, R106, UR5, -R127.reuse ;  /* 0x000000056a5b7c23 */ /* 0x100fe2000801087f */
[--C-:B------:R-:W-:Y:S01]  /*7900*/  FFMA.FTZ R101, R14, UR5, -R127.reuse ;  /* 0x000000050e657c23 */ /* 0x100fe2000801087f */
[--C-:B------:R-:W-:Y:S01]  /*7910*/  FFMA.FTZ R106, R12, UR5, -R127.reuse ;  /* 0x000000050c6a7c23 */ /* 0x100fe2000801087f */
[--C-:B------:R-:W-:Y:S01]  /*7920*/  FFMA.FTZ R110, R15, UR5, -R114.reuse ;  /* 0x000000050f6e7c23 */ /* 0x100fe20008010872 */
[----:B------:R-:W-:Y:S01]  /*7930*/  MUFU.EX2 R88, R88 ;  /* 0x0000005800587308 */ /* 0x000fe20000000800 */
[--C-:B------:R-:W-:Y:S01]  /*7940*/  FFMA.FTZ R107, R13, UR5, -R114.reuse ;  /* 0x000000050d6b7c23 */ /* 0x100fe20008010872 */
[--C-:B------:R-:W-:Y:S01]  /*7950*/  FFMA.FTZ R94, R94, UR5, -R127.reuse ;  /* 0x000000055e5e7c23 */ /* 0x100fe2000801087f */
[----:B------:R-:W4:Y:S01]  /*7960*/  LDSM.16.MT88.4 R12, [R208+0x4800] ;  /* 0x00480000d00c783b */ /* 0x000f220000004200 */
[--C-:B------:R-:W-:Y:S01]  /*7970*/  FFMA.FTZ R112, R125, UR5, -R114.reuse ;  /* 0x000000057d707c23 */ /* 0x100fe20008010872 */
[--C-:B------:R-:W-:Y:S01]  /*7980*/  FFMA.FTZ R115, R115, UR5, -R114.reuse ;  /* 0x0000000573737c23 */ /* 0x100fe20008010872 */
[----:B-1----:R-:W-:Y:S01]  /*7990*/  HMMA.16816.F32.BF16 R144, R132, R8, RZ ;  /* 0x000000088490723c */ /* 0x002fe200000418ff */
[--C-:B------:R-:W-:Y:S01]  /*79a0*/  FFMA.FTZ R125, R130, UR5, -R127.reuse ;  /* 0x00000005827d7c23 */ /* 0x100fe2000801087f */
[----:B------:R-:W1:Y:S01]  /*79b0*/  MUFU.EX2 R85, R85 ;  /* 0x0000005500557308 */ /* 0x000e620000000800 */
[----:B---3--:R-:W-:Y:S01]  /*79c0*/  F2FP.BF16.F32.PACK_AB R136, R93, R96 ;  /* 0x000000605d88723e */ /* 0x008fe200000010ff */
        /* <DEDUP_REMOVED lines=14> */
[----:B------:R-:W3:Y:S01]  /*7ab0*/  MUFU.EX2 R104, R104 ;  /* 0x0000006800687308 */ /* 0x000ee20000000800 */
[----:B-1----:R-:W-:Y:S01]  /*7ac0*/  F2FP.BF16.F32.PACK_AB R138, R85, R88 ;  /* 0x00000058558a723e */ /* 0x002fe200000010ff */
[--C-:B------:R-:W-:Y:S01]  /*7ad0*/  FFMA.FTZ R180, R197, UR5, -R114.reuse ;  /* 0x00000005c5b47c23 */ /* 0x100fe20008010872 */
[----:B------:R-:W-:Y:S01]  /*7ae0*/  FFMA.FTZ R193, R193, UR5, -R114 ;  /* 0x00000005c1c17c23 */ /* 0x000fe20008010872 */
        /* <DEDUP_REMOVED lines=10> */
[----:B------:R-:W-:Y:S01]  /*7b90*/  FADD.FTZ R93, R96, R93 ;  /* 0x0000005d605d7221 */ /* 0x000fe20000010000 */
[----:B------:R-:W-:Y:S01]  /*7ba0*/  FFMA.FTZ R183, R189, UR5, -R108 ;  /* 0x00000005bdb77c23 */ /* 0x000fe2000801086c */
[----:B------:R-:W1:Y:S01]  /*7bb0*/  MUFU.EX2 R83, R83 ;  /* 0x0000005300537308 */ /* 0x000e620000000800 */
[----:B---3--:R-:W-:Y:S01]  /*7bc0*/  F2FP.BF16.F32.PACK_AB R137, R104, R99 ;  /* 0x000000636889723e */ /* 0x008fe200000010ff */
[----:B------:R-:W-:Y:S01]  /*7bd0*/  FADD.FTZ R99, R99, R104 ;  /* 0x0000006863637221 */ /* 0x000fe20000010000 */
[----:B------:R-:W-:Y:S01]  /*7be0*/  FADD.FTZ R88, R88, R93 ;  /* 0x0000005d58587221 */ /* 0x000fe20000010000 */
[--C-:B------:R-:W-:Y:S01]  /*7bf0*/  FFMA.FTZ R195, R168, UR5, -R127.reuse ;  /* 0x00000005a8c37c23 */ /* 0x100fe2000801087f */
[--C-:B------:R-:W-:Y:S01]  /*7c00*/  FFMA.FTZ R170, R170, UR5, -R127.reuse ;  /* 0x00000005aaaa7c23 */ /* 0x100fe2000801087f */
[--C-:B------:R-:W-:Y:S01]  /*7c10*/  FFMA.FTZ R189, R176, UR5, -R127.reuse ;  /* 0x00000005b0bd7c23 */ /* 0x100fe2000801087f */
[----:B------:R-:W-:Y:S01]  /*7c20*/  FADD.FTZ R85, R85, R88 ;  /* 0x0000005855557221 */ /* 0x000fe20000010000 */
[----:B------:R-:W-:Y:S01]  /*7c30*/  MUFU.EX2 R84, R84 ;  /* 0x0000005400547308 */ /* 0x000fe20000000800 */
[--C-:B------:R-:W-:Y:S01]  /*7c40*/  FFMA.FTZ R174, R174, UR5, -R127.reuse ;  /* 0x00000005aeae7c23 */ /* 0x100fe2000801087f */
[--C-:B------:R-:W-:Y:S01]  /*7c50*/  FFMA.FTZ R168, R177, UR5, -R114.reuse ;  /* 0x00000005b1a87c23 */ /* 0x100fe20008010872 */
[--C-:B------:R-:W-:Y:S01]  /*7c60*/  FFMA.FTZ R175, R175, UR5, -R114.reuse ;  /* 0x00000005afaf7c23 */ /* 0x100fe20008010872 */
[--C-:B------:R-:W-:Y:S01]  /*7c70*/  FFMA.FTZ R124, R124, UR5, -R127.reuse ;  /* 0x000000057c7c7c23 */ /* 0x100fe2000801087f */
[----:B------:R-:W-:Y:S01]  /*7c80*/  FFMA.FTZ R122, R122, UR5, -R127 ;  /* 0x000000057a7a7c23 */ /* 0x000fe2000801087f */
[--C-:B------:R-:W-:Y:S01]  /*7c90*/  FFMA.FTZ R121, R121, UR5, -R114.reuse ;  /* 0x0000000579797c23 */ /* 0x100fe20008010872 */
[----:B------:R-:W-:Y:S01]  /*7ca0*/  FFMA.FTZ R117, R117, UR5, -R114 ;  /* 0x0000000575757c23 */ /* 0x000fe20008010872 */
[----:B------:R-:W3:Y:S01]  /*7cb0*/  MUFU.EX2 R75, R75 ;  /* 0x0000004b004b7308 */ /* 0x000ee20000000800 */
[----:B-1----:R-:W-:Y:S01]  /*7cc0*/  F2FP.BF16.F32.PACK_AB R139, R83, R92 ;  /* 0x0000005c538b723e */ /* 0x002fe200000010ff */
[----:B------:R-:W-:-:S04]  /*7cd0*/  FADD.FTZ R92, R92, R99 ;  /* 0x000000635c5c7221 */ /* 0x000fc80000010000 */
[----:B------:R-:W-:Y:S02]  /*7ce0*/  FADD.FTZ R83, R83, R92 ;  /* 0x0000005c53537221 */ /* 0x000fe40000010000 */
[----:B------:R-:W-:Y:S01]  /*7cf0*/  MUFU.EX2 R76, R76 ;  /* 0x0000004c004c7308 */ /* 0x000fe20000000800 */
[C---:B------:R-:W-:Y:S07]  /*7d00*/  HMMA.16816.F32.BF16 R160, R136.reuse, R148, RZ ;  /* 0x0000009488a0723c */ /* 0x040fee00000418ff */
[----:B------:R-:W-:Y:S01]  /*7d10*/  MUFU.EX2 R5, R5 ;  /* 0x0000000500057308 */ /* 0x000fe20000000800 */
[----:B------:R-:W-:Y:S01]  /*7d20*/  HMMA.16816.F32.BF16 R140, R136, R8, RZ ;  /* 0x00000008888c723c */ /* 0x000fe200000418ff */
[----:B---3--:R-:W-:Y:S01]  /*7d30*/  F2FP.BF16.F32.PACK_AB R8, R75, R84 ;  /* 0x000000544b08723e */ /* 0x008fe200000010ff */
[----:B------:R-:W-:-:S04]  /*7d40*/  FADD.FTZ R84, R84, R85 ;  /* 0x0000005554547221 */ /* 0x000fc80000010000 */
[----:B------:R-:W-:Y:S01]  /*7d50*/  FADD.FTZ R75, R75, R84 ;  /* 0x000000544b4b7221 */ /* 0x000fe20000010000 */
[----:B------:R-:W-:Y:S01]  /*7d60*/  MUFU.EX2 R82, R82 ;  /* 0x0000005200527308 */ /* 0x000fe20000000800 */
[C---:B------:R-:W-:Y:S07]  /*7d70*/  HMMA.16816.F32.BF16 R152, R136.reuse, R150, RZ ;  /* 0x000000968898723c */ /* 0x040fee00000418ff */
[----:B------:R-:W1:Y:S01]  /*7d80*/  MUFU.EX2 R73, R73 ;  /* 0x0000004900497308 */ /* 0x000e620000000800 */
[----:B------:R-:W-:Y:S07]  /*7d90*/  HMMA.16816.F32.BF16 R136, R136, R10, RZ ;  /* 0x0000000a8888723c */ /* 0x000fee00000418ff */
[----:B------:R-:W-:Y:S01]  /*7da0*/  MUFU.EX2 R86, R86 ;  /* 0x0000005600567308 */ /* 0x000fe20000000800 */
[C---:B------:R-:W-:Y:S07]  /*7db0*/  HMMA.16816.F32.BF16 R148, R132.reuse, R150, RZ ;  /* 0x000000968494723c */ /* 0x040fee00000418ff */
[----:B------:R-:W3:Y:S01]  /*7dc0*/  MUFU.EX2 R81, R81 ;  /* 0x0000005100517308 */ /* 0x000ee20000000800 */
[----:B------:R-:W-:Y:S01]  /*7dd0*/  HMMA.16816.F32.BF16 R132, R132, R10, RZ ;  /* 0x0000000a8484723c */ /* 0x000fe200000418ff */
[----:B-1----:R-:W-:Y:S01]  /*7de0*/  F2FP.BF16.F32.PACK_AB R9, R73, R82 ;  /* 0x000000524909723e */ /* 0x002fe200000010ff */
[----:B------:R-:W-:Y:S01]  /*7df0*/  FADD.FTZ R82, R82, R83 ;  /* 0x0000005352527221 */ /* 0x000fe20000010000 */
[----:B------:R-:W-:Y:S01]  /*7e00*/  F2FP.BF16.F32.PACK_AB R10, R5, R76 ;  /* 0x0000004c050a723e */ /* 0x000fe200000010ff */
[----:B------:R-:W-:-:S02]  /*7e10*/  FADD.FTZ R76, R76, R75 ;  /* 0x0000004b4c4c7221 */ /* 0x000fc40000010000 */
[----:B------:R-:W-:Y:S01]  /*7e20*/  FADD.FTZ R73, R73, R82 ;  /* 0x0000005249497221 */ /* 0x000fe20000010000 */
[----:B------:R-:W1:Y:S01]  /*7e30*/  MUFU.EX2 R67, R67 ;  /* 0x0000004300437308 */ /* 0x000e620000000800 */
[----:B------:R-:W-:-:S07]  /*7e40*/  FADD.FTZ R5, R5, R76 ;  /* 0x0000004c05057221 */ /* 0x000fce0000010000 */
[----:B------:R-:W-:Y:S01]  /*7e50*/  MUFU.EX2 R94, R94 ;  /* 0x0000005e005e7308 */ /* 0x000fe20000000800 */
[----:B---3--:R-:W-:Y:S01]  /*7e60*/  F2FP.BF16.F32.PACK_AB R11, R81, R86 ;  /* 0x00000056510b723e */ /* 0x008fe200000010ff */
[----:B------:R-:W-:-:S04]  /*7e70*/  FADD.FTZ R86, R86, R73 ;  /* 0x0000004956567221 */ /* 0x000fc80000010000 */
[----:B------:R-:W-:Y:S02]  /*7e80*/  FADD.FTZ R81, R81, R86 ;  /* 0x0000005651517221 */ /* 0x000fe40000010000 */
[C---:B------:R-:W-:Y:S01]  /*7e90*/  HMMA.16816.F32.BF16 R160, R8.reuse, R24, R160 ;  /* 0x0000001808a0723c */ /* 0x040fe200000418a0 */
[----:B------:R-:W3:Y:S07]  /*7ea0*/  MUFU.EX2 R91, R91 ;  /* 0x0000005b005b7308 */ /* 0x000eee0000000800 */
[C---:B--2---:R-:W-:Y:S01]  /*7eb0*/  HMMA.16816.F32.BF16 R140, R8.reuse, R16, R140 ;  /* 0x00000010088c723c */ /* 0x044fe2000004188c */
[----:B------:R-:W-:Y:S07]  /*7ec0*/  MUFU.EX2 R101, R101 ;  /* 0x0000006500657308 */ /* 0x000fee0000000800 */
        /* <DEDUP_REMOVED lines=9> */
[----:B-1----:R-:W-:Y:S01]  /*7f60*/  F2FP.BF16.F32.PACK_AB R11, R67, R72 ;  /* 0x00000048430b723e */ /* 0x002fe200000010ff */
[----:B------:R-:W-:-:S02]  /*7f70*/  FADD.FTZ R79, R79, R80 ;  /* 0x000000504f4f7221 */ /* 0x000fc40000010000 */
[----:B------:R-:W1:Y:S01]  /*7f80*/  MUFU.EX2 R107, R107 ;  /* 0x0000006b006b7308 */ /* 0x000e620000000800 */
[----:B------:R-:W-:Y:S01]  /*7f90*/  FADD.FTZ R77, R77, R78 ;  /* 0x0000004e4d4d7221 */ /* 0x000fe20000010000 */
[----:B------:R-:W-:Y:S02]  /*7fa0*/  FADD.FTZ R74, R74, R79 ;  /* 0x0000004f4a4a7221 */ /* 0x000fe40000010000 */
[----:B------:R-:W-:Y:S01]  /*7fb0*/  HMMA.16816.F32.BF16 R156, R8, R24, R156 ;  /* 0x00000018089c723c */ /* 0x000fe2000004189c */
[----:B------:R-:W-:Y:S01]  /*7fc0*/  FADD.FTZ R72, R72, R77 ;  /* 0x0000004d48487221 */ /* 0x000fe20000010000 */
[----:B------:R-:W-:Y:S02]  /*7fd0*/  FADD.FTZ R74, R71, R74 ;  /* 0x0000004a474a7221 */ /* 0x000fe40000010000 */
[----:B------:R-:W-:Y:S01]  /*7fe0*/  MUFU.EX2 R112, R112 ;  /* 0x0000007000707308 */ /* 0x000fe20000000800 */
[----:B------:R-:W-:-:S03]  /*7ff0*/  FADD.FTZ R67, R67, R72 ;  /* 0x0000004843437221 */ /* 0x000fc60000010000 */
[C---:B------:R-:W-:Y:S04]  /*8000*/  HMMA.16816.F32.BF16 R144, R8.reuse, R16, R144 ;  /* 0x000000100890723c */ /* 0x040fe80000041890 */
[----:B------:R-:W2:Y:S04]  /*8010*/  MUFU.EX2 R115, R115 ;  /* 0x0000007300737308 */ /* 0x000ea80000000800 */
[C---:B------:R-:W-:Y:S01]  /*8020*/  HMMA.16816.F32.BF16 R148, R8.reuse, R26, R148 ;  /* 0x0000001a0894723c */ /* 0x040fe20000041894 */
[----:B------:R-:W5:Y:S03]  /*8030*/  LDSM.16.MT88.4 R24, [R210+0x4c00] ;  /* 0x004c0000d218783b */ /* 0x000f660000004200 */
[----:B------:R-:W4:Y:S04]  /*8040*/  MUFU.EX2 R66, R66 ;  /* 0x0000004200427308 */ /* 0x000f280000000800 */
[----:B------:R-:W-:Y:S01]  /*8050*/  HMMA.16816.F32.BF16 R132, R8, R18, R132 ;  /* 0x000000120884723c */ /* 0x000fe20000041884 */
[----:B------:R-:W5:Y:S01]  /*8060*/  LDSM.16.MT88.4 R16, [R208+0x4c00] ;  /* 0x004c0000d010783b */ /* 0x000f620000004200 */
[----:B---3--:R-:W-:Y:S01]  /*8070*/  F2FP.BF16.F32.PACK_AB R8, R91, R94 ;  /* 0x0000005e5b08723e */ /* 0x008fe200000010ff */
[----:B------:R-:W-:Y:S01]  /*8080*/  FADD.FTZ R94, R94, R5 ;  /* 0x000000055e5e7221 */ /* 0x000fe20000010000 */
[----:B------:R-:W-:Y:S01]  /*8090*/  MUFU.EX2 R65, R65 ;  /* 0x0000004100417308 */ /* 0x000fe20000000800 */
[----:B-1----:R-:W-:Y:S01]  /*80a0*/  F2FP.BF16.F32.PACK_AB R9, R107, R110 ;  /* 0x0000006e6b09723e */ /* 0x002fe200000010ff */
[----:B------:R-:W-:Y:S01]  /*80b0*/  FADD.FTZ R110, R110, R81 ;  /* 0x000000516e6e7221 */ /* 0x000fe20000010000 */
[----:B------:R-:W-:Y:S01]  /*80c0*/  F2FP.BF16.F32.PACK_AB R10, R106, R101 ;  /* 0x000000656a0a723e */ /* 0x000fe200000010ff */
[----:B------:R-:W-:Y:S01]  /*80d0*/  FADD.FTZ R94, R91, R94 ;  /* 0x0000005e5b5e7221 */ /* 0x000fe20000010000 */
[----:B--2---:R-:W-:Y:S01]  /*80e0*/  F2FP.BF16.F32.PACK_AB R11, R115, R112 ;  /* 0x00000070730b723e */ /* 0x004fe200000010ff */
[----:B------:R-:W-:-:S02]  /*80f0*/  FADD.FTZ R107, R107, R110 ;  /* 0x0000006e6b6b7221 */ /* 0x000fc40000010000 */
[----:B------:R-:W1:Y:S01]  /*8100*/  MUFU.EX2 R64, R64 ;  /* 0x0000004000407308 */ /* 0x000e620000000800 */
[----:B------:R-:W-:Y:S01]  /*8110*/  FADD.FTZ R101, R101, R94 ;  /* 0x0000005e65657221 */ /* 0x000fe20000010000 */
[----:B------:R-:W-:Y:S02]  /*8120*/  FADD.FTZ R112, R112, R107 ;  /* 0x0000006b70707221 */ /* 0x000fe40000010000 */
[C---:B------:R-:W-:Y:S01]  /*8130*/  HMMA.16816.F32.BF16 R160, R8.reuse, R20, R160 ;  /* 0x0000001408a0723c */ /* 0x040fe200000418a0 */
[----:B------:R-:W-:Y:S01]  /*8140*/  FADD.FTZ R101, R106, R101 ;  /* 0x000000656a657221 */ /* 0x000fe20000010000 */
[----:B------:R-:W-:Y:S02]  /*8150*/  FADD.FTZ R112, R115, R112 ;  /* 0x0000007073707221 */ /* 0x000fe40000010000 */
[----:B------:R-:W-:Y:S04]  /*8160*/  MUFU.EX2 R68, R68 ;  /* 0x0000004400447308 */ /* 0x000fe80000000800 */
[C---:B----4-:R-:W-:Y:S04]  /*8170*/  HMMA.16816.F32.BF16 R140, R8.reuse, R12, R140 ;  /* 0x0000000c088c723c */ /* 0x050fe8000004188c */
[----:B------:R-:W2:Y:S04]  /*8180*/  MUFU.EX2 R43, R43 ;  /* 0x0000002b002b7308 */ /* 0x000ea80000000800 */
[C---:B------:R-:W-:Y:S04]  /*8190*/  HMMA.16816.F32.BF16 R152, R8.reuse, R22, R152 ;  /* 0x000000160898723c */ /* 0x040fe80000041898 */
[----:B------:R-:W-:Y:S04]  /*81a0*/  MUFU.EX2 R42, R42 ;  /* 0x0000002a002a7308 */ /* 0x000fe80000000800 */
[----:B------:R-:W-:Y:S01]  /*81b0*/  HMMA.16816.F32.BF16 R136, R8, R14, R136 ;  /* 0x0000000e0888723c */ /* 0x000fe20000041888 */
[----:B------:R-:W-:Y:S01]  /*81c0*/  F2FP.BF16.F32.PACK_AB R8, R66, R69 ;  /* 0x000000454208723e */ /* 0x000fe200000010ff */
[----:B------:R-:W-:Y:S01]  /*81d0*/  FADD.FTZ R69, R69, R74 ;  /* 0x0000004a45457221 */ /* 0x000fe20000010000 */
[----:B-1----:R-:W-:Y:S01]  /*81e0*/  F2FP.BF16.F32.PACK_AB R10, R64, R65 ;  /* 0x00000041400a723e */ /* 0x002fe200000010ff */
[----:B------:R-:W1:Y:S01]  /*81f0*/  MUFU.EX2 R41, R41 ;  /* 0x0000002900297308 */ /* 0x000e620000000800 */
[----:B--2---:R-:W-:Y:S01]  /*8200*/  F2FP.BF16.F32.PACK_AB R9, R43, R68 ;  /* 0x000000442b09723e */ /* 0x004fe200000010ff */
[----:B------:R-:W-:Y:S01]  /*8210*/  FADD.FTZ R68, R68, R67 ;  /* 0x0000004344447221 */ /* 0x000fe20000010000 */
[----:B------:R-:W-:-:S03]  /*8220*/  FADD.FTZ R66, R66, R69 ;  /* 0x0000004542427221 */ /* 0x000fc60000010000 */
[----:B------:R-:W-:Y:S01]  /*8230*/  FADD.FTZ R43, R43, R68 ;  /* 0x000000442b2b7221 */ /* 0x000fe20000010000 */
[----:B------:R-:W-:Y:S01]  /*8240*/  FADD.FTZ R65, R65, R66 ;  /* 0x0000004241417221 */ /* 0x000fe20000010000 */
[----:B------:R-:W-:Y:S03]  /*8250*/  MUFU.EX2 R116, R116 ;  /* 0x0000007400747308 */ /* 0x000fe60000000800 */
[----:B------:R-:W-:-:S05]  /*8260*/  FADD.FTZ R64, R64, R65 ;  /* 0x0000004140407221 */ /* 0x000fca0000010000 */
        /* <DEDUP_REMOVED lines=11> */
[----:B------:R-:W4:Y:S01]  /*8320*/  MUFU.EX2 R126, R126 ;  /* 0x0000007e007e7308 */ /* 0x000f220000000800 */
        /* <DEDUP_REMOVED lines=19> */
[C---:B-----5:R-:W-:Y:S07]  /*8460*/  HMMA.16816.F32.BF16 R160, R8.reuse, R24, R160 ;  /* 0x0000001808a0723c */ /* 0x060fee00000418a0 */
        /* <DEDUP_REMOVED lines=26> */
[----:B------:R-:W4:Y:S06]  /*8610*/  LDSM.16.MT88.4 R24, [R210+0x5400] ;  /* 0x00540000d218783b */ /* 0x000f2c0000004200 */
[----:B------:R-:W-:Y:S01]  /*8620*/  MUFU.EX2 R187, R187 ;  /* 0x000000bb00bb7308 */ /* 0x000fe20000000800 */
[C---:B------:R-:W-:Y:S07]  /*8630*/  HMMA.16816.F32.BF16 R144, R8.reuse, R16, R144 ;  /* 0x000000100890723c */ /* 0x040fee0000041890 */
[----:B------:R-:W5:Y:S01]  /*8640*/  MUFU.EX2 R178, R178 ;  /* 0x000000b200b27308 */ /* 0x000f620000000800 */
[----:B------:R-:W-:Y:S01]  /*8650*/  HMMA.16816.F32.BF16 R132, R8, R18, R132 ;  /* 0x000000120884723c */ /* 0x000fe20000041884 */
[----:B------:R-:W4:Y:S01]  /*8660*/  LDSM.16.MT88.4 R16, [R208+0x5400] ;  /* 0x00540000d010783b */ /* 0x000f220000004200 */
        /* <DEDUP_REMOVED lines=47> */
[----:B------:R-:W3:Y:S01]  /*8960*/  MUFU.EX2 R191, R191 ;  /* 0x000000bf00bf7308 */ /* 0x000ee20000000800 */
        /* <DEDUP_REMOVED lines=9> */
[----:B---3--:R-:W-:Y:S01]  /*8a00*/  F2FP.BF16.F32.PACK_AB R9, R191, R182 ;  /* 0x000000b6bf09723e */ /* 0x008fe200000010ff */
[----:B------:R-:W-:Y:S01]  /*8a10*/  FADD.FTZ R182, R182, R193 ;  /* 0x000000c1b6b67221 */ /* 0x000fe20000010000 */
[----:B------:R-:W-:-:S03]  /*8a20*/  FADD.FTZ R201, R201, R186 ;  /* 0x000000bac9c97221 */ /* 0x000fc60000010000 */
[----:B------:R-:W-:Y:S02]  /*8a30*/  FADD.FTZ R182, R191, R182 ;  /* 0x000000b6bfb67221 */ /* 0x000fe40000010000 */
[----:B------:R-:W-:Y:S08]  /*8a40*/  MUFU.EX2 R55, R55 ;  /* 0x0000003700377308 */ /* 0x000ff00000000800 */
[----:B------:R-:W3:Y:S01]  /*8a50*/  MUFU.EX2 R54, R54 ;  /* 0x0000003600367308 */ /* 0x000ee20000000800 */
        /* <DEDUP_REMOVED lines=33> */
[--C-:B------:R-:W-:Y:S01]  /*8c70*/  FFMA.FTZ R27, R128, UR5, -R127.reuse ;  /* 0x00000005801b7c23 */ /* 0x100fe2000801087f */
[----:B------:R-:W1:Y:S01]  /*8c80*/  MUFU.EX2 R195, R195 ;  /* 0x000000c300c37308 */ /* 0x000e620000000800 */
[----:B------:R-:W-:Y:S01]  /*8c90*/  FFMA.FTZ R127, R118, UR5, -R127 ;  /* 0x00000005767f7c23 */ /* 0x000fe2000801087f */
[--C-:B------:R-:W-:Y:S01]  /*8ca0*/  FFMA.FTZ R118, R123, UR5, -R114.reuse ;  /* 0x000000057b767c23 */ /* 0x100fe20008010872 */
[----:B------:R-:W-:-:S02]  /*8cb0*/  FFMA.FTZ R114, R113, UR5, -R114 ;  /* 0x0000000571727c23 */ /* 0x000fc40008010872 */
        /* <DEDUP_REMOVED lines=84> */
[----:B--2---:R-:W-:Y:S01]  /*9200*/  F2FP.BF16.F32.PACK_AB R9, R21, R20 ;  /* 0x000000141509723e */ /* 0x004fe200000010ff */
[----:B------:R-:W-:-:S02]  /*9210*/  FADD.FTZ R20, R20, R183 ;  /* 0x000000b714147221 */ /* 0x000fc40000010000 */
[----:B------:R-:W-:Y:S01]  /*9220*/  FADD.FTZ R46, R46, R47 ;  /* 0x0000002f2e2e7221 */ /* 0x000fe20000010000 */
[----:B------:R-:W-:Y:S01]  /*9230*/  MUFU.EX2 R22, R22 ;  /* 0x0000001600167308 */ /* 0x000fe20000000800 */
[----:B------:R-:W-:-:S07]  /*9240*/  FADD.FTZ R21, R21, R20 ;  /* 0x0000001415157221 */ /* 0x000fce0000010000 */
[----:B------:R-:W2:Y:S01]  /*9250*/  MUFU.EX2 R23, R23 ;  /* 0x0000001700177308 */ /* 0x000ea20000000800 */
[----:B-1----:R-:W-:Y:S01]  /*9260*/  F2FP.BF16.F32.PACK_AB R10, R44, R45 ;  /* 0x0000002d2c0a723e */ /* 0x002fe200000010ff */
[----:B------:R-:W-:-:S04]  /*9270*/  FADD.FTZ R45, R45, R46 ;  /* 0x0000002e2d2d7221 */ /* 0x000fc80000010000 */
[----:B------:R-:W-:Y:S01]  /*9280*/  FADD.FTZ R241, R44, R45 ;  /* 0x0000002d2cf17221 */ /* 0x000fe20000010000 */
[----:B--2---:R-:W-:Y:S01]  /*9290*/  F2FP.BF16.F32.PACK_AB R11, R23, R22 ;  /* 0x00000016170b723e */ /* 0x004fe200000010ff */
[----:B------:R-:W-:-:S04]  /*92a0*/  FADD.FTZ R22, R22, R21 ;  /* 0x0000001516167221 */ /* 0x000fc80000010000 */
[----:B------:R-:W-:Y:S02]  /*92b0*/  FADD.FTZ R238, R23, R22 ;  /* 0x0000001617ee7221 */ /* 0x000fe40000010000 */
[C---:B------:R-:W-:Y:S08]  /*92c0*/  HMMA.16816.F32.BF16 R156, R8.reuse, R16, R156 ;  /* 0x00000010089c723c */ /* 0x040ff0000004189c */
[C---:B------:R-:W-:Y:S08]  /*92d0*/  HMMA.16816.F32.BF16 R148, R8.reuse, R18, R148 ;  /* 0x000000120894723c */ /* 0x040ff00000041894 */
[C---:B------:R-:W-:Y:S08]  /*92e0*/  HMMA.16816.F32.BF16 R144, R8.reuse, R12, R144 ;  /* 0x0000000c0890723c */ /* 0x040ff00000041890 */
[----:B------:R-:W-:Y:S01]  /*92f0*/  HMMA.16816.F32.BF16 R132, R8, R14, R132 ;  /* 0x0000000e0884723c */ /* 0x000fe20000041884 */
[----:B------:R-:W-:-:S04]  /*9300*/  NOP ;  /* 0x0000000000007918 */ /* 0x000fc80000000000 */
[----:B------:R-:W-:-:S15]  /*9310*/  @!P0 BRA `(.L_x_901) ;  /* 0x00000058001c8947 */ /* 0x000fde0003800000 */
[----:B------:R-:W1:Y:S01]  /*9320*/  LDC.64 R214, c[0x0][0x3c0] ;  /* 0x0000f000ffd67b82 */ /* 0x000e620000000a00 */
[----:B------:R-:W2:Y:S01]  /*9330*/  LDCU UR7, c[0x0][0x440] ;  /* 0x00008800ff0777ac */ /* 0x000ea20008000800 */
[----:B------:R-:W-:Y:S01]  /*9340*/  IMAD.IADD R233, R165, 0x1, R6 ;  /* 0x00000001a5e97824 */ /* 0x000fe200078e0206 */
[----:B------:R-:W-:Y:S01]  /*9350*/  LEA.HI.SX32 R237, R4, 0xfffffffe, 0x19 ;  /* 0xfffffffe04ed7811 */ /* 0x000fe200078fcaff */
[----:B------:R-:W-:Y:S01]  /*9360*/  IMAD.IADD R236, R28, 0x1, R7 ;  /* 0x000000011cec7824 */ /* 0x000fe200078e0207 */
[----:B------:R-:W-:Y:S01]  /*9370*/  MOV R167, R2 ;  /* 0x0000000200a77202 */ /* 0x000fe20000000f00 */
[----:B------:R-:W-:Y:S01]  /*9380*/  IMAD.MOV.U32 R166, RZ, RZ, R3 ;  /* 0x000000ffffa67224 */ /* 0x000fe200078e0003 */
[----:B------:R-:W-:Y:S01]  /*9390*/  MOV R165, R36 ;  /* 0x0000002400a57202 */ /* 0x000fe20000000f00 */
[----:B------:R-:W-:Y:S01]  /*93a0*/  IMAD.MOV.U32 R164, RZ, RZ, R37 ;  /* 0x000000ffffa47224 */ /* 0x000fe200078e0025 */
[----:B------:R-:W3:Y:S01]  /*93b0*/  LDCU UR6, c[0x0][0x440] ;  /* 0x00008800ff0677ac */ /* 0x000ee20008000800 */
[----:B------:R-:W4:Y:S01]  /*93c0*/  LDCU UR5, c[0x0][0x50c] ;  /* 0x0000a180ff0577ac */ /* 0x000f220008000800 */
[----:B------:R-:W1:Y:S01]  /*93d0*/  LDCU UR4, c[0x0][0x45c] ;  /* 0x00008b80ff0477ac */ /* 0x000e620008000800 */
[----:B--2---:R-:W-:Y:S01]  /*93e0*/  ISETP.GE.AND P1, PT, R220, UR7, PT ;  /* 0x00000007dc007c0c */ /* 0x004fe2000bf26270 */
[----:B------:R-:W-:-:S12]  /*93f0*/  BRA `(.L_x_902) ;  /* 0x0000000000ec7947 */ /* 0x000fd80003800000 */
.L_x_904:
[C---:B------:R-:W-:Y:S01]  /*9400*/  @!P0 VIADD R91, R237.reuse, 0xffffffff ;  /* 0xffffffffed5b8836 */ /* 0x040fe20000000000 */
[----:B------:R-:W-:Y:S01]  /*9410*/  ISETP.GE.AND P1, PT, R220, UR6, PT ;  /* 0x00000006dc007c0c */ /* 0x000fe2000bf26270 */
[C---:B------:R-:W-:Y:S01]  /*9420*/  @!P0 VIADD R93, R237.reuse, 0xffffffff ;  /* 0xffffffffed5d8836 */ /* 0x040fe20000000000 */
[----:B------:R-:W4:Y:S08]  /*9430*/  @!P0 LDC.64 R14, c[0x0][0x3b8] ;  /* 0x0000ee00ff0e8b82 */ /* 0x000f300000000a00 */
[----:B------:R-:W5:Y:S03]  /*9440*/  @!P0 LDC.64 R8, c[0x0][0x3b8] ;  /* 0x0000ee00ff088b82 */ /* 0x000f660000000a00 */
[----:B------:R-:W-:Y:S05]  /*9450*/  @!P1 VIADD R96, R237, 0xffffffff ;  /* 0xffffffffed609836 */ /* 0x000fea0000000000 */
[----:B------:R-:W1:Y:S08]  /*9460*/  @!P1 LDC.64 R16, c[0x0][0x3b8] ;  /* 0x0000ee00ff109b82 */ /* 0x000e700000000a00 */
[----:B------:R-:W3:Y:S01]  /*9470*/  @!P0 LDC.64 R4, c[0x0][0x3b8] ;  /* 0x0000ee00ff048b82 */ /* 0x000ee20000000a00 */
[C---:B----4-:R-:W-:Y:S04]  /*9480*/  @!P0 IMAD.WIDE.U32 R98, R91.reuse, R14, RZ ;  /* 0x0000000e5b628225 */ /* 0x050fe800078e00ff */
[----:B------:R-:W-:Y:S01]  /*9490*/  @!P0 IMAD R94, R91, R15, R99 ;  /* 0x0000000f5b5e8224 */ /* 0x000fe200078e0263 */
[----:B------:R-:W-:Y:S01]  /*94a0*/  @!P0 SHF.L.U32 R95, R98, 0x7, RZ ;  /* 0x00000007625f8819 */ /* 0x000fe200000006ff */
[C---:B-----5:R-:W-:Y:S03]  /*94b0*/  @!P0 IMAD.WIDE.U32 R100, R93.reuse, R8, RZ ;  /* 0x000000085d648225 */ /* 0x060fe600078e00ff */
[----:B------:R-:W-:Y:S01]  /*94c0*/  @!P0 LEA R95, P2, R14, R95, 0x5 ;  /* 0x0000005f0e5f8211 */ /* 0x000fe200078428ff */
[----:B------:R-:W-:Y:S01]  /*94d0*/  @!P0 IMAD R101, R93, R9, R101 ;  /* 0x000000095d658224 */ /* 0x000fe200078e0265 */
[----:B------:R-:W-:Y:S01]  /*94e0*/  @!P0 SHF.L.U64.HI R94, R98, 0x7, R94 ;  /* 0x00000007625e8819 */ /* 0x000fe2000001025e */
[----:B-1----:R-:W-:Y:S03]  /*94f0*/  @!P1 IMAD.WIDE.U32 R102, R96, R16, RZ ;  /* 0x0000001060669225 */ /* 0x002fe600078e00ff */
[----:B------:R-:W-:Y:S02]  /*9500*/  @!P0 LEA.HI.X R94, R14, R94, R15, 0x5, P2 ;  /* 0x0000005e0e5e8211 */ /* 0x000fe400010f2c0f */
[C---:B------:R-:W-:Y:S01]  /*9510*/  @!P0 SHF.L.U64.HI R101, R100.reuse, 0x7, R101 ;  /* 0x0000000764658819 */ /* 0x040fe20000010265 */
[----:B------:R-:W-:Y:S01]  /*9520*/  @!P0 IMAD.SHL.U32 R15, R100, 0x80, RZ ;  /* 0x00000080640f8824 */ /* 0x000fe200078e00ff */
[----:B------:R-:W-:Y:S01]  /*9530*/  @!P1 LEA R14, P4, R102, R225, 0x8 ;  /* 0x000000e1660e9211 */ /* 0x000fe200078840ff */
[----:B------:R-:W-:Y:S02]  /*9540*/  @!P1 IMAD R103, R96, R17, R103 ;  /* 0x0000001160679224 */ /* 0x000fe400078e0267 */
[C---:B---3--:R-:W-:Y:S04]  /*9550*/  @!P0 IMAD.WIDE.U32 R98, R91.reuse, R4, RZ ;  /* 0x000000045b628225 */ /* 0x048fe800078e00ff */
[----:B------:R-:W-:Y:S01]  /*9560*/  @!P0 IMAD R99, R91, R5, R99 ;  /* 0x000000055b638224 */ /* 0x000fe200078e0263 */
[----:B------:R-:W-:Y:S01]  /*9570*/  @!P0 LEA R91, P2, R8, R15, 0x6 ;  /* 0x0000000f085b8211 */ /* 0x000fe200078430ff */
[----:B------:R-:W-:Y:S01]  /*9580*/  @!P0 IMAD.SHL.U32 R16, R98, 0x80, RZ ;  /* 0x0000008062108824 */ /* 0x000fe200078e00ff */
[-C--:B------:R-:W-:Y:S01]  /*9590*/  @!P1 LEA.HI.X R15, R102, R224.reuse, R103, 0x8, P4 ;  /* 0x000000e0660f9211 */ /* 0x080fe200020f4467 */
[----:B------:R-:W-:Y:S01]  /*95a0*/  @!P0 IMAD R5, R5, 0x60, RZ ;  /* 0x0000006005058824 */ /* 0x000fe200078e02ff */
[----:B------:R-:W-:Y:S02]  /*95b0*/  @!P0 SHF.L.U64.HI R17, R98, 0x7, R99 ;  /* 0x0000000762118819 */ /* 0x000fe40000010263 */
[C---:B------:R-:W-:Y:S01]  /*95c0*/  @!P0 LEA R98, P3, R95.reuse, R225, 0x1 ;  /* 0x000000e15f628211 */ /* 0x040fe200078608ff */
[----:B------:R-:W-:Y:S01]  /*95d0*/  @!PT LDS RZ, [RZ] ;  /* 0x00000000fffff984 */ /* 0x000fe20000000800 */
[----:B------:R-:W-:Y:S01]  /*95e0*/  @!PT LDS RZ, [RZ] ;  /* 0x00000000fffff984 */ /* 0x000fe20000000800 */
[----:B------:R-:W-:Y:S01]  /*95f0*/  @!PT LDS RZ, [RZ] ;  /* 0x00000000fffff984 */ /* 0x000fe20000000800 */
[----:B------:R4:W-:Y:S01]  /*9600*/  @!P1 LDGSTS.E.BYPASS.LTC128B.128 [R231+0x2000], desc[UR14][R14.64] ;  /* 0x020000000ee79fae */ /* 0x0009e2000b981a0e */
[----:B------:R-:W-:Y:S01]  /*9610*/  @!P0 LEA.HI.X R101, R8, R101, R9, 0x6, P2 ;  /* 0x0000006508658211 */ /* 0x000fe200010f3409 */
[----:B------:R-:W-:Y:S01]  /*9620*/  @!P0 IMAD.WIDE.U32 R16, R4, 0x60, R16 ;  /* 0x0000006004108825 */ /* 0x000fe200078e0010 */
[-C--:B------:R-:W-:Y:S02]  /*9630*/  @!P0 LEA.HI.X R99, R95, R224.reuse, R94, 0x1, P3 ;  /* 0x000000e05f638211 */ /* 0x080fe400018f0c5e */
[----:B------:R4:W-:Y:S01]  /*9640*/  @P1 STS.128 [R231+0x2000], RZ ;  /* 0x002000ffe7001388 */ /* 0x0009e20000000c00 */
[CC--:B------:R-:W-:Y:S02]  /*9650*/  @!P0 LEA R8, P2, R91.reuse, R225.reuse, 0x1 ;  /* 0x000000e15b088211 */ /* 0x0c0fe400078408ff */
[C---:B------:R-:W-:Y:S02]  /*9660*/  @!P0 LEA R4, P3, R16.reuse, R225, 0x1 ;  /* 0x000000e110048211 */ /* 0x040fe400078608ff */
[----:B------:R4:W-:Y:S01]  /*9670*/  @P0 STS.128 [R231+0x2800], RZ ;  /* 0x002800ffe7000388 */ /* 0x0009e20000000c00 */
[-C--:B------:R-:W-:Y:S02]  /*9680*/  @!P0 LEA.HI.X R9, R91, R224.reuse, R101, 0x1, P2 ;  /* 0x000000e05b098211 */ /* 0x080fe400010f0c65 */
[----:B------:R-:W-:Y:S02]  /*9690*/  @!P0 IADD3 R5, PT, PT, R5, R17, RZ ;  /* 0x0000001105058210 */ /* 0x000fe40007ffe0ff */
[----:B------:R-:W-:Y:S01]  /*96a0*/  @!PT LDS RZ, [RZ] ;  /* 0x00000000fffff984 */ /* 0x000fe20000000800 */
[----:B------:R-:W-:Y:S01]  /*96b0*/  @!PT LDS RZ, [RZ] ;  /* 0x00000000fffff984 */ /* 0x000fe20000000800 */
[----:B------:R-:W-:Y:S01]  /*96c0*/  @!PT LDS RZ, [RZ] ;  /* 0x00000000fffff984 */ /* 0x000fe20000000800 */
[----:B------:R4:W-:Y:S02]  /*96d0*/  @!P0 LDGSTS.E.BYPASS.LTC128B.128 [R231+0x2800], desc[UR14][R98.64] ;  /* 0x0280000062e78fae */ /* 0x0009e4000b981a0e */
        /* <DEDUP_REMOVED lines=13> */
.L_x_902:
[----:B------:R-:W-:Y:S04]  /*97b0*/  DEPBAR.LE SB0, 0x0 ;  /* 0x000080000000791a */ /* 0x000fe80000000000 */
[----:B------:R-:W-:Y:S01]  /*97c0*/  BAR.SYNC.DEFER_BLOCKING 0x0 ;  /* 0x0000000000007b1d */ /* 0x000fe20000010000 */
[----:B---3--:R-:W-:Y:S01]  /*97d0*/  ISETP.GE.AND P0, PT, R220, UR6, PT ;  /* 0x00000006dc007c0c */ /* 0x008fe2000bf06270 */
[C---:B-1----:R-:W-:Y:S04]  /*97e0*/  IMAD.WIDE.U32 R24, R237.reuse, R214, RZ ;  /* 0x000000d6ed187225 */ /* 0x042fe800078e00ff */
[----:B------:R-:W-:Y:S01]  /*97f0*/  IMAD R2, R237, R215, R25 ;  /* 0x000000d7ed027224 */ /* 0x000fe200078e0219 */
[C---:B------:R-:W-:Y:S04]  /*9800*/  SHF.L.U32 R32, R24.reuse, 0x7, RZ ;  /* 0x0000000718207819 */ /* 0x040fe800000006ff */
[----:B------:R-:W-:Y:S02]  /*9810*/  SHF.L.U64.HI R33, R24, 0x7, R2 ;  /* 0x0000000718217819 */ /* 0x000fe40000010202 */
[----:B------:R-:W-:Y:S01]  /*9820*/  @!P1 LEA R2, P4, R32, R223, 0x1 ;  /* 0x000000df20029211 */ /* 0x000fe200078808ff */
[----:B------:R-:W-:Y:S01]  /*9830*/  @!P0 IMAD R25, R215, 0x60, RZ ;  /* 0x00000060d7198824 */ /* 0x000fe200078e02ff */
[-C--:B------:R-:W-:Y:S02]  /*9840*/  @!P0 LEA R26, P3, R214, R32.reuse, 0x5 ;  /* 0x00000020d61a8211 */ /* 0x080fe400078628ff */
        /* <DEDUP_REMOVED lines=8> */
[----:B------:R-:W-:Y:S02]  /*98d0*/  @!P0 LEA.HI.X R37, R26, R221, R24, 0x1, P3 ;  /* 0x000000dd1a258211 */ /* 0x000fe400018f0c18 */
[C---:B------:R-:W-:Y:S01]  /*98e0*/  @!P0 LEA.HI.X R28, R214.reuse, R33, R215, 0x6, P2 ;  /* 0x00000021d61c8211 */ /* 0x040fe200010f34d7 */
[----:B------:R-:W-:Y:S01]  /*98f0*/  @!P0 IMAD.WIDE.U32 R32, R214, 0x60, R32 ;  /* 0x00000060d6208825 */ /* 0x000fe200078e0020 */
[C---:B------:R-:W-:Y:S03]  /*9900*/  @!P0 LEA R34, P2, R30.reuse, R223, 0x1 ;  /* 0x000000df1e228211 */ /* 0x040fe600078408ff */
[----:B------:R-:W-:Y:S01]  /*9910*/  @P1 STS.128 [R231+0x4000], RZ ;  /* 0x004000ffe7001388 */ /* 0x000fe20000000c00 */
[----:B------:R-:W-:Y:S02]  /*9920*/  @!P0 LEA.HI.X R35, R30, R221, R28, 0x1, P2 ;  /* 0x000000dd1e238211 */ /* 0x000fe400010f0c1c */
[C---:B------:R-:W-:Y:S02]  /*9930*/  @!P0 LEA R24, P2, R32.reuse, R223, 0x1 ;  /* 0x000000df20188211 */ /* 0x040fe400078408ff */
        /* <DEDUP_REMOVED lines=20> */
[----:B------:R-:W2:Y:S08]  /*9a80*/  LDSM.16.M88.4 R172, [R212+0x2000] ;  /* 0x00200000d4ac783b */ /* 0x000eb00000000200 */
[----:B------:R-:W3:Y:S08]  /*9a90*/  LDSM.16.M88.4 R176, [R213+0x1000] ;  /* 0x00100000d5b0783b */ /* 0x000ef00000000200 */
[----:B------:R-:W5:Y:S08]  /*9aa0*/  LDSM.16.M88.4 R180, [R212+0x2400] ;  /* 0x00240000d4b4783b */ /* 0x000f700000000200 */
[----:B------:R-:W4:Y:S08]  /*9ab0*/  LDSM.16.M88.4 R184, [R212+0x2800] ;  /* 0x00280000d4b8783b */ /* 0x000f300000000200 */
[----:B------:R-:W4:Y:S08]  /*9ac0*/  LDSM.16.M88.4 R188, [R212+0x2c00] ;  /* 0x002c0000d4bc783b */ /* 0x000f300000000200 */
[----:B------:R-:W4:Y:S08]  /*9ad0*/  LDSM.16.M88.4 R192, [R212+0x3000] ;  /* 0x00300000d4c0783b */ /* 0x000f300000000200 */
[----:B------:R-:W4:Y:S08]  /*9ae0*/  LDSM.16.M88.4 R196, [R212+0x3400] ;  /* 0x00340000d4c4783b */ /* 0x000f300000000200 */
[----:B------:R-:W-:Y:S08]  /*9af0*/  LDSM.16.M88.4 R128, [R212+0x3c00] ;  /* 0x003c0000d480783b */ /* 0x000ff00000000200 */
[----:B------:R-:W-:Y:S08]  /*9b00*/  LDSM.16.M88.4 R200, [R211] ;  /* 0x00000000d3c8783b */ /* 0x000ff00000000200 */
[----:B------:R-:W-:Y:S01]  /*9b10*/  LDSM.16.M88.4 R204, [R209+0x2000] ;  /* 0x00200000d1cc783b */ /* 0x000fe20000000200 */
[-C--:B--2---:R-:W-:Y:S08]  /*9b20*/  HMMA.16816.F32.BF16 R4, R168, R172.reuse, RZ ;  /* 0x000000aca804723c */ /* 0x084ff000000418ff */
[C---:B---3--:R-:W-:Y:S08]  /*9b30*/  HMMA.16816.F32.BF16 R8, R176.reuse, R172, RZ ;  /* 0x000000acb008723c */ /* 0x048ff000000418ff */
[-C--:B------:R-:W-:Y:S08]  /*9b40*/  HMMA.16816.F32.BF16 R12, R176, R174.reuse, RZ ;  /* 0x000000aeb00c723c */ /* 0x080ff000000418ff */
[C---:B------:R-:W-:Y:S01]  /*9b50*/  HMMA.16816.F32.BF16 R16, R168.reuse, R174, RZ ;  /* 0x000000aea810723c */ /* 0x040fe200000418ff */
[----:B------:R-:W2:Y:S07]  /*9b60*/  LDSM.16.M88.4 R172, [R212+0x3800] ;  /* 0x00380000d4ac783b */ /* 0x000eae0000000200 */
[-C--:B-----5:R-:W-:Y:S08]  /*9b70*/  HMMA.16816.F32.BF16 R20, R168, R180.reuse, RZ ;  /* 0x000000b4a814723c */ /* 0x0a0ff000000418ff */
[C---:B-1----:R-:W-:Y:S08]  /*9b80*/  HMMA.16816.F32.BF16 R24, R176.reuse, R180, RZ ;  /* 0x000000b4b018723c */ /* 0x042ff000000418ff */
[-C--:B------:R-:W-:Y:S08]  /*9b90*/  HMMA.16816.F32.BF16 R28, R176, R182.reuse, RZ ;  /* 0x000000b6b01c723c */ /* 0x080ff000000418ff */
[C---:B------:R-:W-:Y:S01]  /*9ba0*/  HMMA.16816.F32.BF16 R32, R168.reuse, R182, RZ ;  /* 0x000000b6a820723c */ /* 0x040fe200000418ff */
[----:B------:R-:W1:Y:S07]  /*9bb0*/  LDSM.16.M88.4 R180, [R211+0x1000] ;  /* 0x00100000d3b4783b */ /* 0x000e6e0000000200 */
        /* <DEDUP_REMOVED lines=16> */
[-C--:B--2---:R-:W-:Y:S08]  /*9cc0*/  HMMA.16816.F32.BF16 R100, R168, R172.reuse, RZ ;  /* 0x000000aca864723c */ /* 0x084ff000000418ff */
[C---:B------:R-:W-:Y:S08]  /*9cd0*/  HMMA.16816.F32.BF16 R104, R176.reuse, R172, RZ ;  /* 0x000000acb068723c */ /* 0x040ff000000418ff */
[-C--:B------:R-:W-:Y:S08]  /*9ce0*/  HMMA.16816.F32.BF16 R108, R176, R174.reuse, RZ ;  /* 0x000000aeb06c723c */ /* 0x080ff000000418ff */
[C---:B------:R-:W-:Y:S01]  /*9cf0*/  HMMA.16816.F32.BF16 R112, R168.reuse, R174, RZ ;  /* 0x000000aea870723c */ /* 0x040fe200000418ff */
[----:B------:R-:W-:Y:S07]  /*9d00*/  LDSM.16.M88.4 R172, [R209+0x2800] ;  /* 0x00280000d1ac783b */ /* 0x000fee0000000200 */
[-C--:B------:R-:W-:Y:S08]  /*9d10*/  HMMA.16816.F32.BF16 R116, R168, R128.reuse, RZ ;  /* 0x00000080a874723c */ /* 0x080ff000000418ff */
[C---:B------:R-:W-:Y:S08]  /*9d20*/  HMMA.16816.F32.BF16 R120, R176.reuse, R128, RZ ;  /* 0x00000080b078723c */ /* 0x040ff000000418ff */
[-C--:B------:R-:W-:Y:S08]  /*9d30*/  HMMA.16816.F32.BF16 R124, R176, R130.reuse, RZ ;  /* 0x00000082b07c723c */ /* 0x080ff000000418ff */
[----:B------:R-:W-:Y:S01]  /*9d40*/  HMMA.16816.F32.BF16 R128, R168, R130, RZ ;  /* 0x00000082a880723c */ /* 0x000fe200000418ff */
[----:B------:R-:W2:Y:S07]  /*9d50*/  LDSM.16.M88.4 R168, [R209+0x2400] ;  /* 0x00240000d1a8783b */ /* 0x000eae0000000200 */
[-C--:B------:R-:W-:Y:S08]  /*9d60*/  HMMA.16816.F32.BF16 R4, R200, R204.reuse, R4 ;  /* 0x000000ccc804723c */ /* 0x080ff00000041804 */
[C---:B-1----:R-:W-:Y:S08]  /*9d70*/  HMMA.16816.F32.BF16 R8, R180.reuse, R204, R8 ;  /* 0x000000ccb408723c */ /* 0x042ff00000041808 */
[-C--:B------:R-:W-:Y:S03]  /*9d80*/  HMMA.16816.F32.BF16 R12, R180, R206.reuse, R12 ;  /* 0x000000ceb40c723c */ /* 0x080fe6000004180c */
[----:B------:R-:W-:Y:S01]  /*9d90*/  FMUL.FTZ R2, R4, UR5 ;  /* 0x0000000504027c20 */ /* 0x000fe20008410000 */
[----:B------:R-:W-:Y:S01]  /*9da0*/  FMUL.FTZ R244, R5, UR5 ;  /* 0x0000000505f47c20 */ /* 0x000fe20008410000 */
[----:B------:R-:W-:Y:S01]  /*9db0*/  FMUL.FTZ R3, R6, UR5 ;  /* 0x0000000506037c20 */ /* 0x000fe20008410000 */
[----:B------:R-:W-:Y:S02]  /*9dc0*/  FMUL.FTZ R246, R7, UR5 ;  /* 0x0000000507f67c20 */ /* 0x000fe40008410000 */
[C---:B------:R-:W-:Y:S01]  /*9dd0*/  HMMA.16816.F32.BF16 R16, R200.reuse, R206, R16 ;  /* 0x000000cec810723c */ /* 0x040fe20000041810 */
[----:B------:R-:W-:Y:S03]  /*9de0*/  MUFU.TANH R2, R2 ;  /* 0x0000000200027308 */ /* 0x000fe60000002400 */
[----:B------:R-:W-:Y:S01]  /*9df0*/  FMUL.FTZ R247, R8, UR5 ;  /* 0x0000000508f77c20 */ /* 0x000fe20008410000 */
[----:B------:R-:W-:Y:S01]  /*9e00*/  FMUL.FTZ R242, R11, UR5 ;  /* 0x000000050bf27c20 */ /* 0x000fe20008410000 */
[----:B------:R-:W-:Y:S01]  /*9e10*/  FMUL.FTZ R204, R9, UR5 ;  /* 0x0000000509cc7c20 */ /* 0x000fe20008410000 */
[----:B------:R-:W-:Y:S04]  /*9e20*/  FMUL.FTZ R205, R10, UR5 ;  /* 0x000000050acd7c20 */ /* 0x000fe80008410000 */
[----:B------:R1:W-:Y:S01]  /*9e30*/  MUFU.TANH R177, R247 ;  /* 0x000000f700b17308 */ /* 0x0003e20000002400 */
[-C--:B--2---:R-:W-:Y:S03]  /*9e40*/  HMMA.16816.F32.BF16 R20, R200, R168.reuse, R20 ;  /* 0x000000a8c814723c */ /* 0x084fe60000041814 */
[----:B------:R-:W-:Y:S01]  /*9e50*/  FMUL.FTZ R245, R14, UR5 ;  /* 0x000000050ef57c20 */ /* 0x000fe20008410000 */
[----:B------:R-:W-:Y:S01]  /*9e60*/  FMUL.FTZ R243, R12, UR5 ;  /* 0x000000050cf37c20 */ /* 0x000fe20008410000 */
[----:B------:R-:W-:Y:S04]  /*9e70*/  FMUL.FTZ R206, R15, UR5 ;  /* 0x000000050fce7c20 */ /* 0x000fe80008410000 */
[----:B------:R2:W-:Y:S01]  /*9e80*/  MUFU.TANH R178, R245 ;  /* 0x000000f500b27308 */ /* 0x0005e20000002400 */
[C---:B------:R-:W-:Y:S04]  /*9e90*/  HMMA.16816.F32.BF16 R24, R180.reuse, R168, R24 ;  /* 0x000000a8b418723c */ /* 0x040fe80000041818 */
[----:B------:R-:W-:Y:S01]  /*9ea0*/  FMUL.FTZ R207, R19, UR5 ;  /* 0x0000000513cf7c20 */ /* 0x000fe20008410000 */
[----:B------:R-:W-:Y:S04]  /*9eb0*/  FMUL.FTZ R249, R16, UR5 ;  /* 0x0000000510f97c20 */ /* 0x000fe80008410000 */
[----:B------:R-:W-:Y:S01]  /*9ec0*/  MUFU.TANH R204, R204 ;  /* 0x000000cc00cc7308 */ /* 0x000fe20000002400 */
[-C--:B------:R-:W-:Y:S03]  /*9ed0*/  HMMA.16816.F32.BF16 R28, R180, R170.reuse, R28 ;  /* 0x000000aab41c723c */ /* 0x080fe6000004181c */
[----:B------:R-:W-:Y:S01]  /*9ee0*/  FMUL.FTZ R248, R22, UR5 ;  /* 0x0000000516f87c20 */ /* 0x000fe20008410000 */
[----:B-1----:R-:W-:Y:S01]  /*9ef0*/  FMUL.FTZ R247, R18, UR5 ;  /* 0x0000000512f77c20 */ /* 0x002fe20008410000 */
[----:B------:R-:W-:Y:S01]  /*9f00*/  FMUL.FTZ R250, R23, UR5 ;  /* 0x0000000517fa7c20 */ /* 0x000fe20008410000 */
[----:B------:R-:W-:Y:S03]  /*9f10*/  FMUL.FTZ R251, R21, UR5 ;  /* 0x0000000515fb7c20 */ /* 0x000fe60008410000 */
[----:B------:R-:W-:Y:S01]  /*9f20*/  MUFU.TANH R179, R206 ;  /* 0x000000ce00b37308 */ /* 0x000fe20000002400 */
[C---:B------:R-:W-:Y:S04]  /*9f30*/  HMMA.16816.F32.BF16 R32, R200.reuse, R170, R32 ;  /* 0x000000aac820723c */ /* 0x040fe80000041820 */
[----:B------:R-:W-:Y:S01]  /*9f40*/  FMUL.FTZ R27, R27, UR5 ;  /* 0x000000051b1b7c20 */ /* 0x000fe20008410000 */
[----:B--2---:R-:W-:Y:S01]  /*9f50*/  FMUL.FTZ R245, R17, UR5 ;  /* 0x0000000511f57c20 */ /* 0x004fe20008410000 */
[----:B------:R-:W-:Y:S03]  /*9f60*/  FMUL.FTZ R252, R20, UR5 ;  /* 0x0000000514fc7c20 */ /* 0x000fe60008410000 */
[----:B------:R1:W-:Y:S01]  /*9f70*/  MUFU.TANH R15, R247 ;  /* 0x000000f7000f7308 */ /* 0x0003e20000002400 */
[-C--:B------:R-:W-:Y:S03]  /*9f80*/  HMMA.16816.F32.BF16 R36, R200, R172.reuse, R36 ;  /* 0x000000acc824723c */ /* 0x080fe60000041824 */
[----:B------:R-:W-:Y:S01]  /*9f90*/  FMUL.FTZ R31, R31, UR5 ;  /* 0x000000051f1f7c20 */ /* 0x000fe20008410000 */
[----:B------:R-:W-:Y:S01]  /*9fa0*/  FMUL.FTZ R29, R29, UR5 ;  /* 0x000000051d1d7c20 */ /* 0x000fe20008410000 */
[----:B------:R-:W-:Y:S04]  /*9fb0*/  FMUL.FTZ R28, R28, UR5 ;  /* 0x000000051c1c7c20 */ /* 0x000fe80008410000 */
[----:B------:R2:W-:Y:S01]  /*9fc0*/  MUFU.TANH R5, R245 ;  /* 0x000000f500057308 */ /* 0x0005e20000002400 */
[C---:B------:R-:W-:Y:S04]  /*9fd0*/  HMMA.16816.F32.BF16 R40, R180.reuse, R172, R40 ;  /* 0x000000acb428723c */ /* 0x040fe80000041828 */
[----:B------:R-:W-:Y:S05]  /*9fe0*/  FMUL.FTZ R35, R35, UR5 ;  /* 0x0000000523237c20 */ /* 0x000fea0008410000 */
[----:B------:R3:W-:Y:S01]  /*9ff0*/  MUFU.TANH R22, R28 ;  /* 0x0000001c00167308 */ /* 0x0007e20000002400 */
[----:B-1----:R-:W-:Y:S01]  /*a000*/  FMUL.FTZ R247, R24, UR5 ;  /* 0x0000000518f77c20 */ /* 0x002fe20008410000 */
[----:B------:R-:W-:Y:S01]  /*a010*/  FMUL.FTZ R24, R30, UR5 ;  /* 0x000000051e187c20 */ /* 0x000fe20008410000 */
[-C--:B------:R-:W-:Y:S03]  /*a020*/  HMMA.16816.F32.BF16 R44, R180, R174.reuse, R44 ;  /* 0x000000aeb42c723c */ /* 0x080fe6000004182c */
[----:B------:R-:W-:Y:S01]  /*a030*/  FMUL.FTZ R36, R36, UR5 ;  /* 0x0000000524247c20 */ /* 0x000fe20008410000 */
[----:B------:R-:W-:Y:S03]  /*a040*/  FMUL.FTZ R37, R37, UR5 ;  /* 0x0000000525257c20 */ /* 0x000fe60008410000 */
[----:B------:R-:W-:Y:S01]  /*a050*/  MUFU.TANH R4, R27 ;  /* 0x0000001b00047308 */ /* 0x000fe20000002400 */
[----:B--2---:R-:W-:Y:S01]  /*a060*/  FMUL.FTZ R245, R26, UR5 ;  /* 0x000000051af57c20 */ /* 0x004fe20008410000 */
[----:B------:R-:W-:Y:S01]  /*a070*/  FMUL.FTZ R26, R25, UR5 ;  /* 0x00000005191a7c20 */ /* 0x000fe20008410000 */
[----:B------:R-:W-:Y:S01]  /*a080*/  FMUL.FTZ R25, R34, UR5 ;  /* 0x0000000522197c20 */ /* 0x000fe20008410000 */
[C---:B------:R-:W-:Y:S06]  /*a090*/  HMMA.16816.F32.BF16 R48, R200.reuse, R174, R48 ;  /* 0x000000aec830723c */ /* 0x040fec0000041830 */
[----:B------:R-:W-:Y:S01]  /*a0a0*/  MUFU.TANH R169, R26 ;  /* 0x0000001a00a97308 */ /* 0x000fe20000002400 */
[----:B---3--:R-:W-:Y:S01]  /*a0b0*/  FMUL.FTZ R28, R38, UR5 ;  /* 0x00000005261c7c20 */ /* 0x008fe20008410000 */
[----:B------:R-:W-:Y:S01]  /*a0c0*/  FMUL.FTZ R38, R42, UR5 ;  /* 0x000000052a267c20 */ /* 0x000fe20008410000 */
[----:B------:R-:W-:Y:S01]  /*a0d0*/  FMUL.FTZ R34, R32, UR5 ;  /* 0x0000000520227c20 */ /* 0x000fe20008410000 */
[----:B------:R-:W-:Y:S01]  /*a0e0*/  FMUL.FTZ R32, R33, UR5 ;  /* 0x0000000521207c20 */ /* 0x000fe20008410000 */
[----:B------:R-:W-:Y:S01]  /*a0f0*/  FMUL.FTZ R33, R41, UR5 ;  /* 0x0000000529217c20 */ /* 0x000fe20008410000 */
[----:B------:R-:W-:Y:S01]  /*a100*/  FMUL.FTZ R41, R45, UR5 ;  /* 0x000000052d297c20 */ /* 0x000fe20008410000 */
[----:B------:R-:W-:Y:S03]  /*a110*/  FMUL.FTZ R47, R47, UR5 ;  /* 0x000000052f2f7c20 */ /* 0x000fe60008410000 */
[----:B------:R1:W-:Y:S03]  /*a120*/  MUFU.TANH R195, R28 ;  /* 0x0000001c00c37308 */ /* 0x0003e60000002400 */
[----:B------:R-:W-:Y:S07]  /*a130*/  FMUL.FTZ R48, R48, UR5 ;  /* 0x0000000530307c20 */ /* 0x000fee0008410000 */
[----:B------:R-:W-:Y:S01]  /*a140*/  MUFU.TANH R12, R24 ;  /* 0x00000018000c7308 */ /* 0x000fe20000002400 */
[----:B------:R-:W-:Y:S01]  /*a150*/  FMUL.FTZ R49, R49, UR5 ;  /* 0x0000000531317c20 */ /* 0x000fe20008410000 */
[----:B------:R-:W-:Y:S08]  /*a160*/  FMUL.FTZ R51, R51, UR5 ;  /* 0x0000000533337c20 */ /* 0x000ff00008410000 */
[----:B------:R2:W-:Y:S01]  /*a170*/  MUFU.TANH R14, R25 ;  /* 0x00000019000e7308 */ /* 0x0005e20000002400 */
[----:B-1----:R-:W-:Y:S01]  /*a180*/  FMUL.FTZ R28, R40, UR5 ;  /* 0x00000005281c7c20 */ /* 0x002fe20008410000 */
[----:B------:R-:W-:Y:S08]  /*a190*/  FMUL.FTZ R40, R46, UR5 ;  /* 0x000000052e287c20 */ /* 0x000ff00008410000 */
[----:B------:R1:W-:Y:S10]  /*a1a0*/  MUFU.TANH R171, R29 ;  /* 0x0000001d00ab7308 */ /* 0x0003f40000002400 */
[----:B------:R3:W-:Y:S01]  /*a1b0*/  MUFU.TANH R6, R28 ;  /* 0x0000001c00067308 */ /* 0x0007e20000002400 */
[----:B--2---:R-:W2:Y:S09]  /*a1c0*/  LDSM.16.M88.4 R24, [R209+0x2c00] ;  /* 0x002c0000d118783b */ /* 0x004eb20000000200 */
[----:B------:R-:W-:Y:S01]  /*a1d0*/  MUFU.TANH R8, R31 ;  /* 0x0000001f00087308 */ /* 0x000fe20000002400 */
[----:B-1----:R-:W-:Y:S09]  /*a1e0*/  FMUL.FTZ R29, R39, UR5 ;  /* 0x00000005271d7c20 */ /* 0x002ff20008410000 */
[----:B------:R-:W-:Y:S01]  /*a1f0*/  MUFU.TANH R193, R29 ;  /* 0x0000001d00c17308 */ /* 0x000fe20000002400 */
[----:B---3--:R-:W-:Y:S09]  /*a200*/  FMUL.FTZ R28, R50, UR5 ;  /* 0x00000005321c7c20 */ /* 0x008ff20008410000 */
[----:B------:R1:W-:Y:S10]  /*a210*/  MUFU.TANH R191, R28 ;  /* 0x0000001c00bf7308 */ /* 0x0003f40000002400 */
[----:B------:R3:W-:Y:S10]  /*a220*/  MUFU.TANH R39, R36 ;  /* 0x0000002400277308 */ /* 0x0007f40000002400 */
[----:B------:R-:W-:Y:S01]  /*a230*/  MUFU.TANH R11, R250 ;  /* 0x000000fa000b7308 */ /* 0x000fe20000002400 */
[----:B-1----:R-:W1:Y:S01]  /*a240*/  LDSM.16.M88.4 R28, [R209+0x3000] ;  /* 0x00300000d11c783b */ /* 0x002e620000000200 */
[-C--:B--2---:R-:W-:Y:S08]  /*a250*/  HMMA.16816.F32.BF16 R52, R200, R24.reuse, R52 ;  /* 0x00000018c834723c */ /* 0x084ff00000041834 */
[----:B------:R-:W-:Y:S01]  /*a260*/  MUFU.TANH R9, R251 ;  /* 0x000000fb00097308 */ /* 0x000fe20000002400 */
[C---:B------:R-:W-:Y:S09]  /*a270*/  HMMA.16816.F32.BF16 R56, R180.reuse, R24, R56 ;  /* 0x00000018b438723c */ /* 0x040ff20000041838 */
[----:B------:R-:W-:Y:S01]  /*a280*/  MUFU.TANH R18, R245 ;  /* 0x000000f500127308 */ /* 0x000fe20000002400 */
[-C--:B------:R-:W-:Y:S03]  /*a290*/  HMMA.16816.F32.BF16 R60, R180, R26.reuse, R60 ;  /* 0x0000001ab43c723c */ /* 0x080fe6000004183c */
[----:B------:R-:W-:Y:S01]  /*a2a0*/  FMUL.FTZ R24, R53, UR5 ;  /* 0x0000000535187c20 */ /* 0x000fe20008410000 */
[----:B---3--:R-:W-:Y:S01]  /*a2b0*/  FMUL.FTZ R36, R54, UR5 ;  /* 0x0000000536247c20 */ /* 0x008fe20008410000 */
[----:B------:R-:W-:Y:S04]  /*a2c0*/  FMUL.FTZ R55, R55, UR5 ;  /* 0x0000000537377c20 */ /* 0x000fe80008410000 */
[----:B------:R-:W-:Y:S01]  /*a2d0*/  MUFU.TANH R194, R48 ;  /* 0x0000003000c27308 */ /* 0x000fe20000002400 */
[----:B------:R-:W-:Y:S01]  /*a2e0*/  FMUL.FTZ R52, R52, UR5 ;  /* 0x0000000534347c20 */ /* 0x000fe20008410000 */
[C---:B------:R-:W-:Y:S04]  /*a2f0*/  HMMA.16816.F32.BF16 R64, R200.reuse, R26, R64 ;  /* 0x0000001ac840723c */ /* 0x040fe80000041840 */
[----:B------:R-:W-:Y:S01]  /*a300*/  FMUL.FTZ R42, R58, UR5 ;  /* 0x000000053a2a7c20 */ /* 0x000fe20008410000 */
[----:B------:R-:W-:Y:S03]  /*a310*/  FMUL.FTZ R45, R57, UR5 ;  /* 0x00000005392d7c20 */ /* 0x000fe60008410000 */
[----:B------:R2:W-:Y:S01]  /*a320*/  MUFU.TANH R197, R24 ;  /* 0x0000001800c57308 */ /* 0x0005e20000002400 */
[----:B------:R-:W-:Y:S01]  /*a330*/  FMUL.FTZ R53, R56, UR5 ;  /* 0x0000000538357c20 */ /* 0x000fe20008410000 */
[----:B------:R-:W-:Y:S08]  /*a340*/  FMUL.FTZ R57, R63, UR5 ;  /* 0x000000053f397c20 */ /* 0x000ff00008410000 */
[----:B------:R3:W-:Y:S01]  /*a350*/  MUFU.TANH R189, R36 ;  /* 0x0000002400bd7308 */ /* 0x0007e20000002400 */
[-C--:B-1----:R-:W-:Y:S03]  /*a360*/  HMMA.16816.F32.BF16 R68, R200, R28.reuse, R68 ;  /* 0x0000001cc844723c */ /* 0x082fe60000041844 */
[----:B------:R-:W-:Y:S01]  /*a370*/  FMUL.FTZ R67, R67, UR5 ;  /* 0x0000000543437c20 */ /* 0x000fe20008410000 */
[----:B------:R-:W-:Y:S01]  /*a380*/  FMUL.FTZ R65, R65, UR5 ;  /* 0x0000000541417c20 */ /* 0x000fe20008410000 */
[----:B------:R-:W-:Y:S04]  /*a390*/  FMUL.FTZ R66, R66, UR5 ;  /* 0x0000000542427c20 */ /* 0x000fe80008410000 */
[----:B------:R1:W4:Y:S01]  /*a3a0*/  MUFU.TANH R198, R205 ;  /* 0x000000cd00c67308 */ /* 0x0003220000002400 */
[----:B--2---:R-:W-:Y:S01]  /*a3b0*/  FMUL.FTZ R24, R64, UR5 ;  /* 0x0000000540187c20 */ /* 0x004fe20008410000 */
[C---:B------:R-:W-:Y:S08]  /*a3c0*/  HMMA.16816.F32.BF16 R72, R180.reuse, R28, R72 ;  /* 0x0000001cb448723c */ /* 0x040ff00000041848 */
[----:B------:R-:W-:Y:S01]  /*a3d0*/  MUFU.TANH R250, R65 ;  /* 0x0000004100fa7308 */ /* 0x000fe20000002400 */
[----:B---3--:R-:W-:Y:S01]  /*a3e0*/  LEA R36, R237, R236, 0x7 ;  /* 0x000000eced247211 */ /* 0x008fe200078e38ff */
[-C--:B------:R-:W-:Y:S03]  /*a3f0*/  HMMA.16816.F32.BF16 R76, R180, R30.reuse, R76 ;  /* 0x0000001eb44c723c */ /* 0x080fe6000004184c */
[----:B------:R-:W-:Y:S01]  /*a400*/  FMUL.FTZ R69, R69, UR5 ;  /* 0x0000000545457c20 */ /* 0x000fe20008410000 */
[----:B------:R-:W-:Y:S01]  /*a410*/  IADD3 R36, PT, PT, R233, -R36, RZ ;  /* 0x80000024e9247210 */ /* 0x000fe20007ffe0ff */
[----:B------:R-:W-:Y:S03]  /*a420*/  FMUL.FTZ R70, R70, UR5 ;  /* 0x0000000546467c20 */ /* 0x000fe60008410000 */
[----:B------:R2:W-:Y:S01]  /*a430*/  MUFU.TANH R185, R24 ;  /* 0x0000001800b97308 */ /* 0x0005e20000002400 */
[----:B-1----:R-:W-:Y:S01]  /*a440*/  FMUL.FTZ R205, R13, UR5 ;  /* 0x000000050dcd7c20 */ /* 0x002fe20008410000 */
[C---:B------:R-:W-:Y:S01]  /*a450*/  IADD3 R27, PT, PT, R36.reuse, 0x3f, RZ ;  /* 0x0000003f241b7810 */ /* 0x040fe20007ffe0ff */
[C---:B------:R-:W-:Y:S04]  /*a460*/  HMMA.16816.F32.BF16 R80, R200.reuse, R30, R80 ;  /* 0x0000001ec850723c */ /* 0x040fe80000041850 */
[----:B------:R-:W-:Y:S03]  /*a470*/  IABS R27, R27 ;  /* 0x0000001b001b7213 */ /* 0x000fe60000000000 */
[----:B------:R1:W-:Y:S01]  /*a480*/  MUFU.TANH R251, R67 ;  /* 0x0000004300fb7308 */ /* 0x0003e20000002400 */
[C---:B------:R-:W-:Y:S01]  /*a490*/  IADD3 R26, PT, PT, R36.reuse, 0x48, RZ ;  /* 0x00000048241a7810 */ /* 0x040fe20007ffe0ff */
[----:B------:R-:W-:Y:S01]  /*a4a0*/  FMUL.FTZ R29, R75, UR5 ;  /* 0x000000054b1d7c20 */ /* 0x000fe20008410000 */
[----:B------:R-:W-:Y:S01]  /*a4b0*/  IADD3 R30, PT, PT, R36, 0x28, RZ ;  /* 0x00000028241e7810 */ /* 0x000fe20007ffe0ff */
[----:B------:R-:W-:Y:S01]  /*a4c0*/  FMUL.FTZ R63, R74, UR5 ;  /* 0x000000054a3f7c20 */ /* 0x000fe20008410000 */
[----:B------:R-:W-:Y:S01]  /*a4d0*/  IABS R26, R26 ;  /* 0x0000001a001a7213 */ /* 0x000fe20000000000 */
[----:B------:R-:W-:Y:S01]  /*a4e0*/  FMUL.FTZ R77, R77, UR5 ;  /* 0x000000054d4d7c20 */ /* 0x000fe20008410000 */
[----:B------:R-:W-:Y:S03]  /*a4f0*/  IABS R30, R30 ;  /* 0x0000001e001e7213 */ /* 0x000fe60000000000 */
[----:B------:R3:W-:Y:S01]  /*a500*/  MUFU.TANH R245, R69 ;  /* 0x0000004500f57308 */ /* 0x0007e20000002400 */
[C---:B--2---:R-:W-:Y:S01]  /*a510*/  IADD3 R24, PT, PT, R36.reuse, 0x40, RZ ;  /* 0x0000004024187810 */ /* 0x044fe20007ffe0ff */
[----:B------:R-:W-:Y:S01]  /*a520*/  FMUL.FTZ R79, R79, UR5 ;  /* 0x000000054f4f7c20 */ /* 0x000fe20008410000 */
[----:B------:R-:W-:Y:S01]  /*a530*/  IADD3 R25, PT, PT, R36, 0x47, RZ ;  /* 0x0000004724197810 */ /* 0x000fe20007ffe0ff */
[----:B------:R-:W-:Y:S01]  /*a540*/  FMUL.FTZ R72, R72, UR5 ;  /* 0x0000000548487c20 */ /* 0x000fe20008410000 */
[----:B------:R-:W-:Y:S01]  /*a550*/  IABS R50, R24 ;  /* 0x0000001800327213 */ /* 0x000fe20000000000 */
[----:B------:R-:W-:Y:S01]  /*a560*/  FMUL.FTZ R80, R80, UR5 ;  /* 0x0000000550507c20 */ /* 0x000fe20008410000 */
[----:B------:R-:W-:Y:S03]  /*a570*/  IABS R25, R25 ;  /* 0x0000001900197213 */ /* 0x000fe60000000000 */
[----:B------:R2:W5:Y:S01]  /*a580*/  MUFU.TANH R10, R247 ;  /* 0x000000f7000a7308 */ /* 0x0005620000002400 */
[----:B-1----:R-:W-:Y:S01]  /*a590*/  I2FP.F32.S32 R67, R26 ;  /* 0x0000001a00437245 */ /* 0x002fe20000201400 */
[----:B------:R-:W-:Y:S01]  /*a5a0*/  FMUL.FTZ R64, R82, UR5 ;  /* 0x0000000552407c20 */ /* 0x000fe20008410000 */
[----:B------:R-:W-:Y:S01]  /*a5b0*/  I2FP.F32.S32 R65, R25 ;  /* 0x0000001900417245 */ /* 0x000fe20000201400 */
[----:B------:R-:W-:Y:S01]  /*a5c0*/  FMUL.FTZ R76, R76, UR5 ;  /* 0x000000054c4c7c20 */ /* 0x000fe20008410000 */
[----:B------:R-:W-:Y:S01]  /*a5d0*/  I2FP.F32.S32 R25, R27 ;  /* 0x0000001b00197245 */ /* 0x000fe20000201400 */
[----:B----4-:R-:W-:Y:S01]  /*a5e0*/  FFMA.FTZ R58, R67, -R0, R198 ;  /* 0x80000000433a7223 */ /* 0x010fe200000100c6 */
[----:B------:R-:W-:Y:S03]  /*a5f0*/  I2FP.F32.S32 R67, R30 ;  /* 0x0000001e00437245 */ /* 0x000fe60000201400 */
[----:B------:R1:W-:Y:S01]  /*a600*/  MUFU.TANH R17, R35 ;  /* 0x0000002300117308 */ /* 0x0003e20000002400 */
[----:B------:R-:W-:Y:S01]  /*a610*/  I2FP.F32.S32 R50, R50 ;  /* 0x0000003200327245 */ /* 0x000fe20000201400 */
[CC--:B---3--:R-:W-:Y:S01]  /*a620*/  FFMA.FTZ R69, R25.reuse, -R0.reuse, R204 ;  /* 0x8000000019457223 */ /* 0x0c8fe200000100cc */
[-C--:B------:R-:W-:Y:S01]  /*a630*/  FFMA.FTZ R48, R25, -R0.reuse, R179 ;  /* 0x8000000019307223 */ /* 0x080fe200000100b3 */
[C---:B------:R-:W-:Y:S01]  /*a640*/  IADD3 R28, PT, PT, R36.reuse, 0x27, RZ ;  /* 0x00000027241c7810 */ /* 0x040fe20007ffe0ff */
[----:B------:R-:W3:Y:S01]  /*a650*/  LDSM.16.M88.4 R24, [R209+0x3400] ;  /* 0x00340000d118783b */ /* 0x000ee20000000200 */
[C---:B------:R-:W-:Y:S01]  /*a660*/  IADD3 R46, PT, PT, R36.reuse, 0x20, RZ ;  /* 0x00000020242e7810 */ /* 0x040fe20007ffe0ff */
[----:B------:R-:W-:Y:S03]  /*a670*/  FFMA.FTZ R22, R67, -R0, R22 ;  /* 0x8000000043167223 */ /* 0x000fe60000010016 */
[----:B------:R-:W-:Y:S01]  /*a680*/  MUFU.TANH R206, R249 ;  /* 0x000000f900ce7308 */ /* 0x000fe20000002400 */
[----:B------:R-:W-:Y:S01]  /*a690*/  IADD3 R74, PT, PT, R36, 0x38, RZ ;  /* 0x00000038244a7810 */ /* 0x000fe20007ffe0ff */
[----:B--2---:R-:W-:Y:S01]  /*a6a0*/  FMUL.FTZ R247, R68, UR5 ;  /* 0x0000000544f77c20 */ /* 0x004fe20008410000 */
[----:B------:R-:W-:Y:S02]  /*a6b0*/  IABS R46, R46 ;  /* 0x0000002e002e7213 */ /* 0x000fe40000000000 */
[----:B------:R-:W-:Y:S02]  /*a6c0*/  IABS R74, R74 ;  /* 0x0000004a004a7213 */ /* 0x000fe40000000000 */
[----:B------:R-:W-:Y:S03]  /*a6d0*/  IADD3 R31, PT, PT, R36, 0x30, RZ ;  /* 0x00000030241f7810 */ /* 0x000fe60007ffe0ff */
[----:B------:R-:W-:Y:S01]  /*a6e0*/  MUFU.TANH R13, R252 ;  /* 0x000000fc000d7308 */ /* 0x000fe20000002400 */
[----:B-1----:R-:W-:Y:S01]  /*a6f0*/  FMUL.FTZ R35, R43, UR5 ;  /* 0x000000052b237c20 */ /* 0x002fe20008410000 */
[----:B------:R-:W-:Y:S01]  /*a700*/  I2FP.F32.S32 R74, R74 ;  /* 0x0000004a004a7245 */ /* 0x000fe20000201400 */
[----:B------:R-:W-:Y:S01]  /*a710*/  FMUL.FTZ R43, R44, UR5 ;  /* 0x000000052c2b7c20 */ /* 0x000fe20008410000 */
[----:B------:R-:W-:Y:S01]  /*a720*/  IABS R31, R31 ;  /* 0x0000001f001f7213 */ /* 0x000fe20000000000 */
[----:B------:R-:W-:Y:S01]  /*a730*/  FMUL.FTZ R44, R78, UR5 ;  /* 0x000000054e2c7c20 */ /* 0x000fe20008410000 */
[C---:B------:R-:W-:Y:S04]  /*a740*/  IADD3 R68, PT, PT, R36.reuse, 0x37, RZ ;  /* 0x0000003724447810 */ /* 0x040fe80007ffe0ff */
[----:B------:R1:W-:Y:S01]  /*a750*/  MUFU.TANH R187, R51 ;  /* 0x0000003300bb7308 */ /* 0x0003e20000002400 */
[----:B------:R-:W-:Y:S02]  /*a760*/  I2FP.F32.S32 R31, R31 ;  /* 0x0000001f001f7245 */ /* 0x000fe40000201400 */
[----:B------:R-:W-:Y:S02]  /*a770*/  IABS R68, R68 ;  /* 0x0000004400447213 */ /* 0x000fe40000000000 */
[C---:B------:R-:W-:Y:S01]  /*a780*/  IADD3 R78, PT, PT, R36.reuse, 0x17, RZ ;  /* 0x00000017244e7810 */ /* 0x040fe20007ffe0ff */
[----:B-----5:R-:W-:Y:S01]  /*a790*/  FFMA.FTZ R10, R31, -R0, R10 ;  /* 0x800000001f0a7223 */ /* 0x020fe2000001000a */
[----:B------:R-:W-:Y:S03]  /*a7a0*/  I2FP.F32.S32 R68, R68 ;  /* 0x0000004400447245 */ /* 0x000fe60000201400 */
[----:B------:R2:W-:Y:S01]  /*a7b0*/  MUFU.TANH R186, R49 ;  /* 0x0000003100ba7308 */ /* 0x0005e20000002400 */
[----:B------:R-:W-:Y:S02]  /*a7c0*/  IABS R78, R78 ;  /* 0x0000004e004e7213 */ /* 0x000fe40000000000 */
[----:B------:R-:W-:Y:S02]  /*a7d0*/  IADD3 R56, PT, PT, R36, 0x2f, RZ ;  /* 0x0000002f24387810 */ /* 0x000fe40007ffe0ff */
[----:B------:R-:W-:Y:S02]  /*a7e0*/  I2FP.F32.S32 R78, R78 ;  /* 0x0000004e004e7245 */ /* 0x000fe40000201400 */
[----:B------:R-:W-:Y:S03]  /*a7f0*/  IABS R56, R56 ;  /* 0x0000003800387213 */ /* 0x000fe60000000000 */
[----:B------:R4:W-:Y:S01]  /*a800*/  MUFU.TANH R252, R55 ;  /* 0x0000003700fc7308 */ /* 0x0009e20000002400 */
[----:B-1----:R-:W-:Y:S01]  /*a810*/  FMUL.FTZ R51, R59, UR5 ;  /* 0x000000053b337c20 */ /* 0x002fe20008410000 */
[----:B------:R-:W-:Y:S01]  /*a820*/  FMUL.FTZ R59, R62, UR5 ;  /* 0x000000053e3b7c20 */ /* 0x000fe20008410000 */
[----:B------:R-:W-:Y:S01]  /*a830*/  FFMA.FTZ R62, R31, -R0, R12 ;  /* 0x800000001f3e7223 */ /* 0x000fe2000001000c */
[----:B------:R-:W-:Y:S01]  /*a840*/  IADD3 R31, PT, PT, R36, 0x1f, RZ ;  /* 0x0000001f241f7810 */ /* 0x000fe20007ffe0ff */
[-C--:B---3--:R-:W-:Y:S05]  /*a850*/  HMMA.16816.F32.BF16 R84, R200, R24.reuse, R84 ;  /* 0x00000018c854723c */ /* 0x088fea0000041854 */
[----:B------:R-:W-:Y:S01]  /*a860*/  MUFU.TANH R249, R70 ;  /* 0x0000004600f97308 */ /* 0x000fe20000002400 */
[----:B--2---:R-:W-:Y:S01]  /*a870*/  FMUL.FTZ R49, R61, UR5 ;  /* 0x000000053d317c20 */ /* 0x004fe20008410000 */
[----:B------:R-:W-:Y:S01]  /*a880*/  FMUL.FTZ R61, R73, UR5 ;  /* 0x00000005493d7c20 */ /* 0x000fe20008410000 */
[----:B------:R-:W-:Y:S01]  /*a890*/  IABS R54, R31 ;  /* 0x0000001f00367213 */ /* 0x000fe20000000000 */
[C---:B------:R-:W-:Y:S06]  /*a8a0*/  HMMA.16816.F32.BF16 R88, R180.reuse, R24, R88 ;  /* 0x00000018b458723c */ /* 0x040fec0000041858 */
[----:B------:R-:W1:Y:S01]  /*a8b0*/  MUFU.TANH R243, R243 ;  /* 0x000000f300f37308 */ /* 0x000e620000002400 */
[----:B----4-:R-:W-:Y:S01]  /*a8c0*/  FMUL.FTZ R55, R60, UR5 ;  /* 0x000000053c377c20 */ /* 0x010fe20008410000 */
[----:B------:R-:W-:Y:S02]  /*a8d0*/  MOV R31, R46 ;  /* 0x0000002e001f7202 */ /* 0x000fe40000000f00 */
[----:B------:R-:W-:Y:S01]  /*a8e0*/  IADD3 R24, PT, PT, R36, 0x7, RZ ;  /* 0x0000000724187810 */ /* 0x000fe20007ffe0ff */
[-C--:B------:R-:W-:Y:S05]  /*a8f0*/  HMMA.16816.F32.BF16 R92, R180, R26.reuse, R92 ;  /* 0x0000001ab45c723c */ /* 0x080fea000004185c */
[----:B------:R2:W-:Y:S01]  /*a900*/  MUFU.TANH R190, R37 ;  /* 0x0000002500be7308 */ /* 0x0005e20000002400 */
[----:B------:R-:W-:Y:S01]  /*a910*/  FMUL.FTZ R86, R86, UR5 ;  /* 0x0000000556567c20 */ /* 0x000fe20008410000 */
[----:B------:R-:W-:Y:S01]  /*a920*/  I2FP.F32.S32 R31, R31 ;  /* 0x0000001f001f7245 */ /* 0x000fe20000201400 */
[----:B------:R-:W-:Y:S01]  /*a930*/  FMUL.FTZ R87, R87, UR5 ;  /* 0x0000000557577c20 */ /* 0x000fe20008410000 */
[----:B------:R-:W-:Y:S01]  /*a940*/  IABS R24, R24 ;  /* 0x0000001800187213 */ /* 0x000fe20000000000 */
[C---:B------:R-:W-:Y:S05]  /*a950*/  HMMA.16816.F32.BF16 R96, R200.reuse, R26, R96 ;  /* 0x0000001ac860723c */ /* 0x040fea0000041860 */
[----:B------:R-:W3:Y:S01]  /*a960*/  MUFU.TANH R205, R205 ;  /* 0x000000cd00cd7308 */ /* 0x000ee20000002400 */
[----:B------:R-:W-:Y:S01]  /*a970*/  FMUL.FTZ R90, R90, UR5 ;  /* 0x000000055a5a7c20 */ /* 0x000fe20008410000 */
[-C--:B------:R-:W-:Y:S01]  /*a980*/  FFMA.FTZ R6, R31, -R0.reuse, R6 ;  /* 0x800000001f067223 */ /* 0x080fe20000010006 */
[----:B-1----:R-:W-:Y:S01]  /*a990*/  FFMA.FTZ R19, R74, -R0, R243 ;  /* 0x800000004a137223 */ /* 0x002fe200000100f3 */
[----:B------:R-:W-:Y:S01]  /*a9a0*/  I2FP.F32.S32 R54, R54 ;  /* 0x0000003600367245 */ /* 0x000fe20000201400 */
[----:B------:R-:W-:Y:S01]  /*a9b0*/  FMUL.FTZ R88, R88, UR5 ;  /* 0x0000000558587c20 */ /* 0x000fe20008410000 */
[----:B------:R-:W-:Y:S01]  /*a9c0*/  FMUL.FTZ R25, R91, UR5 ;  /* 0x000000055b197c20 */ /* 0x000fe20008410000 */
[----:B------:R-:W-:Y:S03]  /*a9d0*/  IABS R70, R28 ;  /* 0x0000001c00467213 */ /* 0x000fe60000000000 */
[----:B------:R-:W1:Y:S01]  /*a9e0*/  MUFU.TANH R40, R40 ;  /* 0x0000002800287308 */ /* 0x000e620000002400 */
[----:B------:R-:W-:Y:S01]  /*a9f0*/  FMUL.FTZ R93, R93, UR5 ;  /* 0x000000055d5d7c20 */ /* 0x000fe20008410000 */
[----:B------:R-:W-:Y:S01]  /*aa00*/  FMUL.FTZ R94, R94, UR5 ;  /* 0x000000055e5e7c20 */ /* 0x000fe20008410000 */
[----:B------:R-:W-:Y:S01]  /*aa10*/  I2FP.F32.S32 R70, R70 ;  /* 0x0000004600467245 */ /* 0x000fe20000201400 */
[----:B------:R-:W-:Y:S01]  /*aa20*/  FMUL.FTZ R95, R95, UR5 ;  /* 0x000000055f5f7c20 */ /* 0x000fe20008410000 */
[----:B------:R-:W-:Y:S01]  /*aa30*/  IADD3 R28, PT, PT, R36, 0x18, RZ ;  /* 0x00000018241c7810 */ /* 0x000fe20007ffe0ff */
[-C--:B------:R-:W-:Y:S01]  /*aa40*/  FFMA.FTZ R74, R74, -R0.reuse, R18 ;  /* 0x800000004a4a7223 */ /* 0x080fe20000010012 */
[----:B--2---:R-:W-:Y:S03]  /*aa50*/  FMUL.FTZ R37, R71, UR5 ;  /* 0x0000000547257c20 */ /* 0x004fe60008410000 */
[----:B------:R2:W-:Y:S01]  /*aa60*/  MUFU.TANH R21, R79 ;  /* 0x0000004f00157308 */ /* 0x0005e20000002400 */
[-C--:B---3--:R-:W-:Y:S01]  /*aa70*/  FFMA.FTZ R18, R68, -R0.reuse, R205 ;  /* 0x8000000044127223 */ /* 0x088fe200000100cd */
[CC--:B------:R-:W-:Y:S01]  /*aa80*/  FFMA.FTZ R71, R50.reuse, -R0.reuse, R177 ;  /* 0x8000000032477223 */ /* 0x0c0fe200000100b1 */
[----:B------:R-:W-:Y:S01]  /*aa90*/  FFMA.FTZ R50, R50, -R0, R178 ;  /* 0x8000000032327223 */ /* 0x000fe200000100b2 */
[----:B------:R-:W-:Y:S01]  /*aaa0*/  IABS R82, R28 ;  /* 0x0000001c00527213 */ /* 0x000fe20000000000 */
[----:B------:R-:W-:Y:S01]  /*aab0*/  FMUL.FTZ R85, R85, UR5 ;  /* 0x0000000555557c20 */ /* 0x000fe20008410000 */
[----:B------:R-:W-:Y:S01]  /*aac0*/  IADD3 R28, PT, PT, R36, 0x8, RZ ;  /* 0x00000008241c7810 */ /* 0x000fe20007ffe0ff */
[----:B------:R-:W-:Y:S03]  /*aad0*/  FMUL.FTZ R97, R97, UR5 ;  /* 0x0000000561617c20 */ /* 0x000fe60008410000 */
[----:B------:R-:W3:Y:S01]  /*aae0*/  MUFU.TANH R35, R35 ;  /* 0x0000002300237308 */ /* 0x000ee20000002400 */
[----:B-1----:R-:W-:Y:S01]  /*aaf0*/  FFMA.FTZ R60, R31, -R0, R40 ;  /* 0x800000001f3c7223 */ /* 0x002fe20000010028 */
[----:B------:R-:W-:Y:S01]  /*ab00*/  I2FP.F32.S32 R31, R24 ;  /* 0x00000018001f7245 */ /* 0x000fe20000201400 */
[----:B------:R-:W-:Y:S01]  /*ab10*/  FMUL.FTZ R40, R89, UR5 ;  /* 0x0000000559287c20 */ /* 0x000fe20008410000 */
[----:B------:R-:W-:Y:S01]  /*ab20*/  IABS R28, R28 ;  /* 0x0000001c001c7213 */ /* 0x000fe20000000000 */
[----:B------:R-:W-:Y:S01]  /*ab30*/  FMUL.FTZ R96, R96, UR5 ;  /* 0x0000000560607c20 */ /* 0x000fe20008410000 */
[----:B------:R-:W-:Y:S01]  /*ab40*/  IADD3 R26, PT, PT, R36, -0x41, RZ ;  /* 0xffffffbf241a7810 */ /* 0x000fe20007ffe0ff */
[----:B------:R-:W-:Y:S03]  /*ab50*/  FFMA.FTZ R68, R68, -R0, R4 ;  /* 0x8000000044447223 */ /* 0x000fe60000010004 */
[----:B------:R-:W1:Y:S01]  /*ab60*/  MUFU.TANH R3, R3 ;  /* 0x0000000300037308 */ /* 0x000e620000002400 */
[----:B------:R-:W-:Y:S01]  /*ab70*/  I2FP.F32.S32 R28, R28 ;  /* 0x0000001c001c7245 */ /* 0x000fe20000201400 */
[----:B--2---:R-:W-:Y:S01]  /*ab80*/  FFMA.FTZ R79, R70, -R0, R171 ;  /* 0x80000000464f7223 */ /* 0x004fe200000100ab */
[----:B------:R-:W-:Y:S02]  /*ab90*/  IABS R26, R26 ;  /* 0x0000001a001a7213 */ /* 0x000fe40000000000 */
[----:B------:R-:W-:Y:S02]  /*aba0*/  IADD3 R24, PT, PT, R36, -0x40, RZ ;  /* 0xffffffc024187810 */ /* 0x000fe40007ffe0ff */
[----:B------:R-:W-:Y:S03]  /*abb0*/  I2FP.F32.S32 R26, R26 ;  /* 0x0000001a001a7245 */ /* 0x000fe60000201400 */
[----:B------:R-:W2:Y:S01]  /*abc0*/  MUFU.TANH R33, R33 ;  /* 0x0000002100217308 */ /* 0x000ea20000002400 */
[----:B---3--:R-:W-:Y:S01]  /*abd0*/  FFMA.FTZ R70, R70, -R0, R35 ;  /* 0x8000000046467223 */ /* 0x008fe20000010023 */
[----:B------:R-:W-:Y:S01]  /*abe0*/  IABS R24, R24 ;  /* 0x0000001800187213 */ /* 0x000fe20000000000 */
[----:B------:R-:W-:Y:S01]  /*abf0*/  FFMA.FTZ R245, R26, -R0, R245 ;  /* 0x800000001af57223 */ /* 0x000fe200000100f5 */
[----:B------:R-:W-:Y:S02]  /*ac00*/  I2FP.F32.S32 R82, R82 ;  /* 0x0000005200527245 */ /* 0x000fe40000201400 */
[----:B------:R-:W-:Y:S04]  /*ac10*/  I2FP.F32.S32 R24, R24 ;  /* 0x0000001800187245 */ /* 0x000fe80000201400 */
[----:B------:R-:W3:Y:S01]  /*ac20*/  MUFU.TANH R246, R246 ;  /* 0x000000f600f67308 */ /* 0x000ee20000002400 */
[----:B-1----:R-:W-:Y:S01]  /*ac30*/  FFMA.FTZ R35, R28, -R0, R3 ;  /* 0x800000001c237223 */ /* 0x002fe20000010003 */
[----:B------:R-:W-:Y:S02]  /*ac40*/  IABS R3, R36 ;  /* 0x0000002400037213 */ /* 0x000fe40000000000 */
[----:B------:R-:W-:Y:S02]  /*ac50*/  I2FP.F32.S32 R56, R56 ;  /* 0x0000003800387245 */ /* 0x000fe40000201400 */
[----:B------:R-:W-:Y:S04]  /*ac60*/  I2FP.F32.S32 R3, R3 ;  /* 0x0000000300037245 */ /* 0x000fe80000201400 */
[----:B------:R-:W-:Y:S01]  /*ac70*/  MUFU.TANH R55, R55 ;  /* 0x0000003700377308 */ /* 0x000fe20000002400 */
[-C--:B--2---:R-:W-:Y:S01]  /*ac80*/  FFMA.FTZ R73, R54, -R0.reuse, R33 ;  /* 0x8000000036497223 */ /* 0x084fe20000010021 */
[CC--:B------:R-:W-:Y:S01]  /*ac90*/  FFMA.FTZ R75, R56.reuse, -R0.reuse, R169 ;  /* 0x80000000384b7223 */ /* 0x0c0fe200000100a9 */
[-C--:B------:R-:W-:Y:S07]  /*aca0*/  FFMA.FTZ R56, R56, -R0.reuse, R8 ;  /* 0x8000000038387223 */ /* 0x080fee0000010008 */
[----:B------:R-:W1:Y:S01]  /*acb0*/  MUFU.TANH R49, R49 ;  /* 0x0000003100317308 */ /* 0x000e620000002400 */
[CC--:B---3--:R-:W-:Y:S09]  /*acc0*/  FFMA.FTZ R33, R31.reuse, -R0.reuse, R246 ;  /* 0x800000001f217223 */ /* 0x0c8ff200000100f6 */
[----:B------:R-:W2:Y:S10]  /*acd0*/  MUFU.TANH R63, R63 ;  /* 0x0000003f003f7308 */ /* 0x000eb40000002400 */
[----:B------:R-:W3:Y:S01]  /*ace0*/  MUFU.TANH R29, R29 ;  /* 0x0000001d001d7308 */ /* 0x000ee20000002400 */
[-C--:B-1----:R-:W-:Y:S01]  /*acf0*/  FFMA.FTZ R89, R31, -R0.reuse, R49 ;  /* 0x800000001f597223 */ /* 0x082fe20000010031 */
[-C--:B------:R-:W-:Y:S08]  /*ad00*/  FFMA.FTZ R49, R3, -R0.reuse, R15 ;  /* 0x8000000003317223 */ /* 0x080ff0000001000f */
[----:B------:R2:W-:Y:S10]  /*ad10*/  MUFU.TANH R243, R80 ;  /* 0x0000005000f37308 */ /* 0x0005f40000002400 */
[----:B------:R3:W-:Y:S10]  /*ad20*/  MUFU.TANH R205, R86 ;  /* 0x0000005600cd7308 */ /* 0x0007f40000002400 */
[----:B------:R1:W-:Y:S01]  /*ad30*/  MUFU.TANH R178, R90 ;  /* 0x0000005a00b27308 */ /* 0x0003e20000002400 */
[CC--:B--2---:R-:W-:Y:S09]  /*ad40*/  FFMA.FTZ R80, R28.reuse, -R0.reuse, R63 ;  /* 0x800000001c507223 */ /* 0x0c4ff2000001003f */
[----:B------:R-:W2:Y:S01]  /*ad50*/  MUFU.TANH R242, R242 ;  /* 0x000000f200f27308 */ /* 0x000ea20000002400 */
[-C--:B---3--:R-:W-:Y:S09]  /*ad60*/  FFMA.FTZ R86, R31, -R0.reuse, R29 ;  /* 0x800000001f567223 */ /* 0x088ff2000001001d */
[----:B------:R2:W-:Y:S01]  /*ad70*/  MUFU.TANH R199, R52 ;  /* 0x0000003400c77308 */ /* 0x0005e20000002400 */
[-C--:B-1----:R-:W-:Y:S01]  /*ad80*/  FFMA.FTZ R90, R28, -R0.reuse, R55 ;  /* 0x800000001c5a7223 */ /* 0x082fe20000010037 */
[-C--:B------:R-:W-:Y:S01]  /*ad90*/  FFMA.FTZ R55, R3, -R0.reuse, R2 ;  /* 0x8000000003377223 */ /* 0x080fe20000010002 */
[----:B------:R-:W1:Y:S01]  /*ada0*/  LDSM.16.M88.4 R28, [R209+0x3800] ;  /* 0x00380000d11c783b */ /* 0x000e620000000200 */
[----:B------:R-:W-:Y:S06]  /*adb0*/  FMUL.FTZ R2, R92, UR5 ;  /* 0x000000055c027c20 */ /* 0x000fec0008410000 */
[----:B------:R-:W3:Y:S10]  /*adc0*/  MUFU.TANH R38, R38 ;  /* 0x0000002600267308 */ /* 0x000ef40000002400 */
[----:B------:R3:W4:Y:S01]  /*add0*/  MUFU.TANH R23, R72 ;  /* 0x0000004800177308 */ /* 0x0007220000002400 */
[-C--:B--2---:R-:W-:Y:S01]  /*ade0*/  FFMA.FTZ R52, R65, -R0.reuse, R242 ;  /* 0x8000000041347223 */ /* 0x084fe200000100f2 */
[----:B------:R-:W-:Y:S08]  /*adf0*/  FMUL.FTZ R65, R83, UR5 ;  /* 0x0000000553417c20 */ /* 0x000ff00008410000 */
[----:B------:R2:W-:Y:S10]  /*ae00*/  MUFU.TANH R177, R76 ;  /* 0x0000004c00b17308 */ /* 0x0005f40000002400 */
[----:B------:R-:W-:Y:S01]  /*ae10*/  MUFU.TANH R7, R248 ;  /* 0x000000f800077308 */ /* 0x000fe20000002400 */
[-C--:B---3--:R-:W-:Y:S01]  /*ae20*/  FFMA.FTZ R72, R67, -R0.reuse, R38 ;  /* 0x8000000043487223 */ /* 0x088fe20000010026 */
[----:B------:R-:W-:Y:S01]  /*ae30*/  IADD3 R38, PT, PT, R36, -0x1, RZ ;  /* 0xffffffff24267810 */ /* 0x000fe20007ffe0ff */
[----:B------:R-:W-:Y:S01]  /*ae40*/  FMUL.FTZ R67, R84, UR5 ;  /* 0x0000000554437c20 */ /* 0x000fe20008410000 */
[C---:B------:R-:W-:Y:S01]  /*ae50*/  IADD3 R84, PT, PT, R36.reuse, 0xf, RZ ;  /* 0x0000000f24547810 */ /* 0x040fe20007ffe0ff */
[----:B----4-:R-:W-:Y:S01]  /*ae60*/  FFMA.FTZ R23, R3, -R0, R23 ;  /* 0x8000000003177223 */ /* 0x010fe20000010017 */
[----:B------:R-:W-:Y:S04]  /*ae70*/  IABS R38, R38 ;  /* 0x0000002600267213 */ /* 0x000fe80000000000 */
[----:B------:R3:W-:Y:S01]  /*ae80*/  MUFU.TANH R248, R66 ;  /* 0x0000004200f87308 */ /* 0x0007e20000002400 */
[----:B------:R-:W-:Y:S01]  /*ae90*/  IABS R84, R84 ;  /* 0x0000005400547213 */ /* 0x000fe20000000000 */
[-C--:B-1----:R-:W-:Y:S03]  /*aea0*/  HMMA.16816.F32.BF16 R100, R200, R28.reuse, R100 ;  /* 0x0000001cc864723c */ /* 0x082fe60000041864 */
[----:B------:R-:W-:Y:S05]  /*aeb0*/  I2FP.F32.S32 R27, R38 ;  /* 0x00000026001b7245 */ /* 0x000fea0000201400 */
[----:B------:R-:W1:Y:S01]  /*aec0*/  MUFU.TANH R247, R247 ;  /* 0x000000f700f77308 */ /* 0x000e620000002400 */
[----:B------:R-:W-:Y:S01]  /*aed0*/  I2FP.F32.S32 R84, R84 ;  /* 0x0000005400547245 */ /* 0x000fe20000201400 */
[C---:B------:R-:W-:Y:S04]  /*aee0*/  HMMA.16816.F32.BF16 R104, R180.reuse, R28, R104 ;  /* 0x0000001cb468723c */ /* 0x040fe80000041868 */
[----:B--2---:R-:W-:Y:S04]  /*aef0*/  IADD3 R76, PT, PT, R36, 0x10, RZ ;  /* 0x00000010244c7810 */ /* 0x004fe80007ffe0ff */
[----:B------:R-:W2:Y:S01]  /*af00*/  MUFU.TANH R64, R64 ;  /* 0x0000004000407308 */ /* 0x000ea20000002400 */
[----:B---3--:R-:W-:Y:S01]  /*af10*/  FMUL.FTZ R66, R81, UR5 ;  /* 0x0000000551427c20 */ /* 0x008fe20008410000 */
[----:B------:R-:W-:Y:S01]  /*af20*/  FFMA.FTZ R21, R27, -R0, R21 ;  /* 0x800000001b157223 */ /* 0x000fe20000010015 */
[----:B------:R-:W-:Y:S01]  /*af30*/  IABS R76, R76 ;  /* 0x0000004c004c7213 */ /* 0x000fe20000000000 */
[-C--:B------:R-:W-:Y:S03]  /*af40*/  HMMA.16816.F32.BF16 R108, R180, R30.reuse, R108 ;  /* 0x0000001eb46c723c */ /* 0x080fe6000004186c */
[----:B------:R-:W-:Y:S03]  /*af50*/  I2FP.F32.S32 R76, R76 ;  /* 0x0000004c004c7245 */ /* 0x000fe60000201400 */
[----:B------:R-:W3:Y:S01]  /*af60*/  MUFU.TANH R41, R41 ;  /* 0x0000002900297308 */ /* 0x000ee20000002400 */
[-C--:B-1----:R-:W-:Y:S01]  /*af70*/  FFMA.FTZ R247, R24, -R0.reuse, R247 ;  /* 0x8000000018f77223 */ /* 0x082fe200000100f7 */
[----:B------:R-:W-:Y:S01]  /*af80*/  IADD3 R38, PT, PT, R36, -0x59, RZ ;  /* 0xffffffa724267810 */ /* 0x000fe20007ffe0ff */
[----:B------:R-:W-:Y:S01]  /*af90*/  FMUL.FTZ R46, R102, UR5 ;  /* 0x00000005662e7c20 */ /* 0x000fe20008410000 */
[C---:B------:R-:W-:Y:S06]  /*afa0*/  HMMA.16816.F32.BF16 R112, R200.reuse, R30, R112 ;  /* 0x0000001ec870723c */ /* 0x040fec0000041870 */
[----:B------:R-:W1:Y:S01]  /*afb0*/  MUFU.TANH R51, R51 ;  /* 0x0000003300337308 */ /* 0x000e620000002400 */
[----:B--2---:R-:W-:Y:S01]  /*afc0*/  FFMA.FTZ R64, R24, -R0, R64 ;  /* 0x8000000018407223 */ /* 0x004fe20000010040 */
[----:B------:R-:W-:Y:S01]  /*afd0*/  IADD3 R24, PT, PT, R36, -0x48, RZ ;  /* 0xffffffb824187810 */ /* 0x000fe20007ffe0ff */
[----:B------:R-:W-:Y:S01]  /*afe0*/  FMUL.FTZ R91, R106, UR5 ;  /* 0x000000056a5b7c20 */ /* 0x000fe20008410000 */
[----:B------:R-:W-:Y:S01]  /*aff0*/  IABS R38, R38 ;  /* 0x0000002600267213 */ /* 0x000fe20000000000 */
[----:B------:R-:W-:Y:S01]  /*b000*/  FMUL.FTZ R63, R107, UR5 ;  /* 0x000000056b3f7c20 */ /* 0x000fe20008410000 */
[----:B------:R-:W-:Y:S01]  /*b010*/  IABS R24, R24 ;  /* 0x0000001800187213 */ /* 0x000fe20000000000 */
[----:B------:R-:W-:Y:S03]  /*b020*/  FMUL.FTZ R109, R109, UR5 ;  /* 0x000000056d6d7c20 */ /* 0x000fe60008410000 */
[----:B------:R-:W2:Y:S01]  /*b030*/  MUFU.TANH R53, R53 ;  /* 0x0000003500357308 */ /* 0x000ea20000002400 */
[----:B---3--:R-:W-:Y:S01]  /*b040*/  FFMA.FTZ R81, R78, -R0, R41 ;  /* 0x800000004e517223 */ /* 0x008fe20000010029 */
[----:B------:R-:W-:Y:S01]  /*b050*/  I2FP.F32.S32 R24, R24 ;  /* 0x0000001800187245 */ /* 0x000fe20000201400 */
[----:B------:R-:W-:Y:S01]  /*b060*/  FMUL.FTZ R41, R101, UR5 ;  /* 0x0000000565297c20 */ /* 0x000fe20008410000 */
[----:B------:R-:W-:Y:S01]  /*b070*/  IADD3 R30, PT, PT, R36, -0x18, RZ ;  /* 0xffffffe8241e7810 */ /* 0x000fe20007ffe0ff */
[----:B------:R-:W-:Y:S01]  /*b080*/  FMUL.FTZ R105, R105, UR5 ;  /* 0x0000000569697c20 */ /* 0x000fe20008410000 */
[----:B------:R-:W-:Y:S01]  /*b090*/  I2FP.F32.S32 R31, R38 ;  /* 0x00000026001f7245 */ /* 0x000fe20000201400 */
[CC--:B------:R-:W-:Y:S03]  /*b0a0*/  FFMA.FTZ R243, R24.reuse, -R0.reuse, R243 ;  /* 0x8000000018f37223 */ /* 0x0c0fe600000100f3 */
[----:B------:R2:W-:Y:S01]  /*b0b0*/  MUFU.TANH R184, R77 ;  /* 0x0000004d00b87308 */ /* 0x0005e20000002400 */
[-C--:B------:R-:W-:Y:S01]  /*b0c0*/  FFMA.FTZ R205, R24, -R0.reuse, R205 ;  /* 0x8000000018cd7223 */ /* 0x080fe200000100cd */
[----:B------:R-:W-:Y:S01]  /*b0d0*/  IADD3 R24, PT, PT, R36, -0x11, RZ ;  /* 0xffffffef24187810 */ /* 0x000fe20007ffe0ff */
[----:B-1----:R-:W-:Y:S01]  /*b0e0*/  FFMA.FTZ R78, R78, -R0, R51 ;  /* 0x800000004e4e7223 */ /* 0x002fe20000010033 */
[----:B------:R-:W-:Y:S01]  /*b0f0*/  IABS R101, R30 ;  /* 0x0000001e00657213 */ /* 0x000fe20000000000 */
[----:B------:R-:W-:Y:S01]  /*b100*/  FMUL.FTZ R115, R115, UR5 ;  /* 0x0000000573737c20 */ /* 0x000fe20008410000 */
[----:B------:R-:W-:Y:S01]  /*b110*/  IABS R24, R24 ;  /* 0x0000001800187213 */ /* 0x000fe20000000000 */
[----:B------:R-:W-:Y:S03]  /*b120*/  FMUL.FTZ R112, R112, UR5 ;  /* 0x0000000570707c20 */ /* 0x000fe60008410000 */
[----:B------:R-:W1:Y:S01]  /*b130*/  MUFU.TANH R244, R244 ;  /* 0x000000f400f47308 */ /* 0x000e620000002400 */
[----:B------:R-:W-:Y:S02]  /*b140*/  I2FP.F32.S32 R101, R101 ;  /* 0x0000006500657245 */ /* 0x000fe40000201400 */
[----:B------:R-:W-:Y:S03]  /*b150*/  IADD3 R38, PT, PT, R36, -0x60, RZ ;  /* 0xffffffa024267810 */ /* 0x000fe60007ffe0ff */
[----:B------:R-:W-:Y:S01]  /*b160*/  FFMA.FTZ R195, R101, -R0, R195 ;  /* 0x8000000065c37223 */ /* 0x000fe200000100c3 */
[----:B------:R-:W-:Y:S03]  /*b170*/  IABS R38, R38 ;  /* 0x0000002600267213 */ /* 0x000fe60000000000 */
[----:B------:R-:W3:Y:S01]  /*b180*/  MUFU.TANH R207, R207 ;  /* 0x000000cf00cf7308 */ /* 0x000ee20000002400 */
[----:B--2---:R-:W-:Y:S01]  /*b190*/  FFMA.FTZ R77, R76, -R0, R53 ;  /* 0x800000004c4d7223 */ /* 0x004fe20000010035 */
[----:B------:R-:W-:Y:S08]  /*b1a0*/  I2FP.F32.S32 R38, R38 ;  /* 0x0000002600267245 */ /* 0x000ff00000201400 */
[----:B------:R-:W2:Y:S01]  /*b1b0*/  MUFU.TANH R61, R61 ;  /* 0x0000003d003d7308 */ /* 0x000ea20000002400 */
[-C--:B-1----:R-:W-:Y:S01]  /*b1c0*/  FFMA.FTZ R53, R27, -R0.reuse, R244 ;  /* 0x800000001b357223 */ /* 0x082fe200000100f4 */
[----:B------:R-:W-:Y:S08]  /*b1d0*/  FMUL.FTZ R244, R113, UR5 ;  /* 0x0000000571f47c20 */ /* 0x000ff00008410000 */
[----:B------:R-:W1:Y:S01]  /*b1e0*/  MUFU.TANH R65, R65 ;  /* 0x0000004100417308 */ /* 0x000e620000002400 */
[CC--:B---3--:R-:W-:Y:S09]  /*b1f0*/  FFMA.FTZ R51, R27.reuse, -R0.reuse, R207 ;  /* 0x800000001b337223 */ /* 0x0c8ff200000100cf */
[----:B------:R3:W4:Y:S01]  /*b200*/  MUFU.TANH R188, R2 ;  /* 0x0000000200bc7308 */ /* 0x0007220000002400 */
[-C--:B--2---:R-:W-:Y:S01]  /*b210*/  FFMA.FTZ R92, R27, -R0.reuse, R61 ;  /* 0x800000001b5c7223 */ /* 0x084fe2000001003d */
[----:B------:R-:W-:Y:S08]  /*b220*/  IADD3 R27, PT, PT, R36, -0x49, RZ ;  /* 0xffffffb7241b7810 */ /* 0x000ff00007ffe0ff */
[----:B------:R-:W2:Y:S01]  /*b230*/  MUFU.TANH R44, R44 ;  /* 0x0000002c002c7308 */ /* 0x000ea20000002400 */
[----:B-1----:R-:W-:Y:S01]  /*b240*/  FFMA.FTZ R65, R26, -R0, R65 ;  /* 0x800000001a417223 */ /* 0x002fe20000010041 */
[C---:B------:R-:W-:Y:S04]  /*b250*/  IADD3 R26, PT, PT, R36.reuse, -0x9, RZ ;  /* 0xfffffff7241a7810 */ /* 0x040fe80007ffe0ff */
[----:B------:R-:W-:Y:S04]  /*b260*/  IABS R26, R26 ;  /* 0x0000001a001a7213 */ /* 0x000fe80000000000 */
[----:B------:R2:W-:Y:S01]  /*b270*/  MUFU.TANH R20, R88 ;  /* 0x0000005800147308 */ /* 0x0005e20000002400 */
[----:B---3--:R-:W-:Y:S01]  /*b280*/  IABS R2, R27 ;  /* 0x0000001b00027213 */ /* 0x008fe20000000000 */
[----:B----4-:R-:W-:Y:S01]  /*b290*/  FFMA.FTZ R188, R101, -R0, R188 ;  /* 0x8000000065bc7223 */ /* 0x010fe200000100bc */
[----:B------:R-:W-:Y:S02]  /*b2a0*/  I2FP.F32.S32 R26, R26 ;  /* 0x0000001a001a7245 */ /* 0x000fe40000201400 */
[----:B------:R-:W-:Y:S02]  /*b2b0*/  I2FP.F32.S32 R27, R2 ;  /* 0x00000002001b7245 */ /* 0x000fe40000201400 */
[----:B------:R-:W-:Y:S03]  /*b2c0*/  IADD3 R2, PT, PT, R36, -0x50, RZ ;  /* 0xffffffb024027810 */ /* 0x000fe60007ffe0ff */
[----:B------:R-:W1:Y:S01]  /*b2d0*/  MUFU.TANH R66, R66 ;  /* 0x0000004200427308 */ /* 0x000e620000002400 */
[----:B------:R-:W-:Y:S01]  /*b2e0*/  FFMA.FTZ R184, R26, -R0, R184 ;  /* 0x800000001ab87223 */ /* 0x000fe200000100b8 */
[----:B------:R-:W-:Y:S04]  /*b2f0*/  IABS R2, R2 ;  /* 0x0000000200027213 */ /* 0x000fe80000000000 */
[----:B------:R-:W-:Y:S04]  /*b300*/  I2FP.F32.S32 R2, R2 ;  /* 0x0000000200027245 */ /* 0x000fe80000201400 */
[----:B------:R-:W3:Y:S01]  /*b310*/  MUFU.TANH R204, R87 ;  /* 0x0000005700cc7308 */ /* 0x000ee20000002400 */
[-C--:B--2---:R-:W-:Y:S01]  /*b320*/  FFMA.FTZ R88, R3, -R0.reuse, R44 ;  /* 0x8000000003587223 */ /* 0x084fe2000001002c */
[C---:B------:R-:W-:Y:S04]  /*b330*/  IADD3 R3, PT, PT, R36.reuse, -0x8, RZ ;  /* 0xfffffff824037810 */ /* 0x040fe80007ffe0ff */
[----:B------:R-:W-:Y:S04]  /*b340*/  IABS R3, R3 ;  /* 0x0000000300037213 */ /* 0x000fe80000000000 */
[----:B------:R-:W2:Y:S01]  /*b350*/  MUFU.TANH R45, R45 ;  /* 0x0000002d002d7308 */ /* 0x000ea20000002400 */
[-C--:B-1----:R-:W-:Y:S01]  /*b360*/  FFMA.FTZ R66, R27, -R0.reuse, R66 ;  /* 0x800000001b427223 */ /* 0x082fe20000010042 */
[----:B------:R-:W-:Y:S05]  /*b370*/  I2FP.F32.S32 R3, R3 ;  /* 0x0000000300037245 */ /* 0x000fea0000201400 */
[-C--:B------:R-:W-:Y:S03]  /*b380*/  FFMA.FTZ R177, R3, -R0.reuse, R177 ;  /* 0x8000000003b17223 */ /* 0x080fe600000100b1 */
[----:B------:R-:W1:Y:S01]  /*b390*/  MUFU.TANH R57, R57 ;  /* 0x0000003900397308 */ /* 0x000e620000002400 */
[-C--:B---3--:R-:W-:Y:S01]  /*b3a0*/  FFMA.FTZ R204, R27, -R0.reuse, R204 ;  /* 0x800000001bcc7223 */ /* 0x088fe200000100cc */
[----:B------:R-:W-:Y:S01]  /*b3b0*/  IADD3 R27, PT, PT, R36, -0x10, RZ ;  /* 0xfffffff0241b7810 */ /* 0x000fe20007ffe0ff */
[-C--:B------:R-:W-:Y:S03]  /*b3c0*/  FFMA.FTZ R178, R3, -R0.reuse, R178 ;  /* 0x8000000003b27223 */ /* 0x080fe600000100b2 */
[----:B------:R-:W-:Y:S04]  /*b3d0*/  IABS R27, R27 ;  /* 0x0000001b001b7213 */ /* 0x000fe80000000000 */
[----:B------:R-:W3:Y:S01]  /*b3e0*/  MUFU.TANH R25, R25 ;  /* 0x0000001900197308 */ /* 0x000ee20000002400 */
[-C--:B--2---:R-:W-:Y:S01]  /*b3f0*/  FFMA.FTZ R83, R84, -R0.reuse, R45 ;  /* 0x8000000054537223 */ /* 0x084fe2000001002d */
[----:B------:R-:W-:Y:S01]  /*b400*/  I2FP.F32.S32 R27, R27 ;  /* 0x0000001b001b7245 */ /* 0x000fe20000201400 */
[----:B------:R-:W-:Y:S04]  /*b410*/  FMUL.FTZ R45, R104, UR5 ;  /* 0x00000005682d7c20 */ /* 0x000fe80008410000 */
[CC--:B------:R-:W-:Y:S03]  /*b420*/  FFMA.FTZ R13, R27.reuse, -R0.reuse, R13 ;  /* 0x800000001b0d7223 */ /* 0x0c0fe6000001000d */
[----:B------:R-:W2:Y:S01]  /*b430*/  MUFU.TANH R59, R59 ;  /* 0x0000003b003b7308 */ /* 0x000ea20000002400 */
[CC--:B------:R-:W-:Y:S01]  /*b440*/  FFMA.FTZ R29, R27.reuse, -R0.reuse, R14 ;  /* 0x800000001b1d7223 */ /* 0x0c0fe2000001000e */
[-C--:B------:R-:W-:Y:S01]  /*b450*/  FFMA.FTZ R20, R27, -R0.reuse, R20 ;  /* 0x800000001b147223 */ /* 0x080fe20000010014 */
[-C--:B-1----:R-:W-:Y:S01]  /*b460*/  FFMA.FTZ R84, R84, -R0.reuse, R57 ;  /* 0x8000000054547223 */ /* 0x082fe20000010039 */
[CC--:B------:R-:W-:Y:S06]  /*b470*/  FFMA.FTZ R57, R26.reuse, -R0.reuse, R11 ;  /* 0x800000001a397223 */ /* 0x0c0fec000001000b */
[----:B------:R-:W1:Y:S01]  /*b480*/  MUFU.TANH R174, R40 ;  /* 0x0000002800ae7308 */ /* 0x000e620000002400 */
[----:B---3--:R-:W-:Y:S01]  /*b490*/  FFMA.FTZ R11, R26, -R0, R25 ;  /* 0x800000001a0b7223 */ /* 0x008fe20000010019 */
[----:B------:R-:W-:Y:S02]  /*b4a0*/  I2FP.F32.S32 R25, R24 ;  /* 0x0000001800197245 */ /* 0x000fe40000201400 */
[----:B------:R-:W-:Y:S03]  /*b4b0*/  IADD3 R24, PT, PT, R36, -0x51, RZ ;  /* 0xffffffaf24187810 */ /* 0x000fe60007ffe0ff */
[C---:B------:R-:W-:Y:S03]  /*b4c0*/  FFMA.FTZ R28, R25.reuse, -R0, R9 ;  /* 0x80000000191c7223 */ /* 0x040fe60000010009 */
[----:B------:R-:W3:Y:S01]  /*b4d0*/  MUFU.TANH R179, R94 ;  /* 0x0000005e00b37308 */ /* 0x000ee20000002400 */
[----:B------:R-:W-:Y:S01]  /*b4e0*/  IABS R24, R24 ;  /* 0x0000001800187213 */ /* 0x000fe20000000000 */
[-C--:B------:R-:W-:Y:S01]  /*b4f0*/  FFMA.FTZ R61, R25, -R0.reuse, R17 ;  /* 0x80000000193d7223 */ /* 0x080fe20000010011 */
[-C--:B--2---:R-:W-:Y:S01]  /*b500*/  FFMA.FTZ R76, R76, -R0.reuse, R59 ;  /* 0x800000004c4c7223 */ /* 0x084fe2000001003b */
[-C--:B------:R-:W-:Y:S01]  /*b510*/  FFMA.FTZ R59, R3, -R0.reuse, R7 ;  /* 0x80000000033b7223 */ /* 0x080fe20000010007 */
[-C--:B------:R-:W-:Y:S05]  /*b520*/  FFMA.FTZ R7, R26, -R0.reuse, R5 ;  /* 0x800000001a077223 */ /* 0x080fea0000010005 */
[----:B------:R-:W2:Y:S01]  /*b530*/  MUFU.TANH R12, R95 ;  /* 0x0000005f000c7308 */ /* 0x000ea20000002400 */
[----:B-1----:R-:W-:Y:S01]  /*b540*/  FFMA.FTZ R174, R25, -R0, R174 ;  /* 0x8000000019ae7223 */ /* 0x002fe200000100ae */
[----:B------:R-:W-:Y:S04]  /*b550*/  IADD3 R40, PT, PT, R36, -0x68, RZ ;  /* 0xffffff9824287810 */ /* 0x000fe80007ffe0ff */
[----:B------:R-:W-:Y:S04]  /*b560*/  IABS R40, R40 ;  /* 0x0000002800287213 */ /* 0x000fe80000000000 */
[----:B------:R1:W-:Y:S01]  /*b570*/  MUFU.TANH R192, R93 ;  /* 0x0000005d00c07308 */ /* 0x0003e20000002400 */
[-C--:B---3--:R-:W-:Y:S01]  /*b580*/  FFMA.FTZ R179, R27, -R0.reuse, R179 ;  /* 0x800000001bb37223 */ /* 0x088fe200000100b3 */
[----:B------:R-:W-:Y:S04]  /*b590*/  FMNMX3.FTZ R94, R166, R71, R69, !PT ;  /* 0x00000047a65e7276 */ /* 0x000fe80007810045 */
[----:B------:R-:W-:Y:S04]  /*b5a0*/  FMNMX3.FTZ R94, R94, R19, R18, !PT ;  /* 0x000000135e5e7276 */ /* 0x000fe80007810012 */
[----:B------:R3:W-:Y:S01]  /*b5b0*/  MUFU.TANH R242, R85 ;  /* 0x0000005500f27308 */ /* 0x0007e20000002400 */
[----:B--2---:R-:W-:Y:S01]  /*b5c0*/  FFMA.FTZ R12, R25, -R0, R12 ;  /* 0x80000000190c7223 */ /* 0x004fe2000001000c */
[----:B------:R-:W-:Y:S01]  /*b5d0*/  FMUL.FTZ R95, R110, UR5 ;  /* 0x000000056e5f7c20 */ /* 0x000fe20008410000 */
[----:B------:R-:W-:Y:S04]  /*b5e0*/  FMNMX3.FTZ R94, R94, R10, R75, !PT ;  /* 0x0000000a5e5e7276 */ /* 0x000fe8000781004b */
[----:B------:R-:W-:Y:S03]  /*b5f0*/  FMNMX3.FTZ R94, R94, R22, R79, !PT ;  /* 0x000000165e5e7276 */ /* 0x000fe6000781004f */
[----:B------:R-:W2:Y:S01]  /*b600*/  MUFU.TANH R47, R47 ;  /* 0x0000002f002f7308 */ /* 0x000ea20000002400 */
[----:B-1----:R-:W-:Y:S02]  /*b610*/  I2FP.F32.S32 R93, R24 ;  /* 0x00000018005d7245 */ /* 0x002fe40000201400 */
[----:B------:R-:W1:Y:S01]  /*b620*/  LDSM.16.M88.4 R24, [R209+0x3c00] ;  /* 0x003c0000d118783b */ /* 0x000e620000000200 */
[----:B------:R-:W-:Y:S06]  /*b630*/  DEPBAR.LE SB0, 0x0 ;  /* 0x000080000000791a */ /* 0x000fec0000000000 */
[----:B------:R-:W4:Y:S01]  /*b640*/  MUFU.TANH R67, R67 ;  /* 0x0000004300437308 */ /* 0x000f220000002400 */
[----:B------:R-:W-:Y:S01]  /*b650*/  FMNMX3.FTZ R94, R94, R6, R73, !PT ;  /* 0x000000065e5e7276 */ /* 0x000fe20007810049 */
[-C--:B---3--:R-:W-:Y:S08]  /*b660*/  FFMA.FTZ R85, R3, -R0.reuse, R206 ;  /* 0x8000000003557223 */ /* 0x088ff000000100ce */
[----:B------:R-:W3:Y:S01]  /*b670*/  MUFU.TANH R43, R43 ;  /* 0x0000002b002b7308 */ /* 0x000ee20000002400 */
[----:B------:R-:W-:Y:S01]  /*b680*/  BAR.SYNC.DEFER_BLOCKING 0x0 ;  /* 0x0000000000007b1d */ /* 0x000fe20000010000 */
[-C--:B--2---:R-:W-:Y:S01]  /*b690*/  FFMA.FTZ R54, R54, -R0.reuse, R47 ;  /* 0x8000000036367223 */ /* 0x084fe2000001002f */
[----:B------:R-:W-:Y:S01]  /*b6a0*/  FMUL.FTZ R47, R98, UR5 ;  /* 0x00000005622f7c20 */ /* 0x000fe20008410000 */
[----:B------:R-:W-:Y:S01]  /*b6b0*/  FMUL.FTZ R3, R100, UR5 ;  /* 0x0000000564037c20 */ /* 0x000fe20008410000 */
[-C--:B------:R-:W-:Y:S05]  /*b6c0*/  FFMA.FTZ R242, R93, -R0.reuse, R242 ;  /* 0x800000005df27223 */ /* 0x080fea00000100f2 */
[----:B------:R2:W5:Y:S01]  /*b6d0*/  MUFU.TANH R206, R97 ;  /* 0x0000006100ce7308 */ /* 0x0005620000002400 */
[-C--:B----4-:R-:W-:Y:S09]  /*b6e0*/  FFMA.FTZ R67, R2, -R0.reuse, R67 ;  /* 0x8000000002437223 */ /* 0x090ff20000010043 */
[----:B------:R-:W4:Y:S01]  /*b6f0*/  MUFU.TANH R47, R47 ;  /* 0x0000002f002f7308 */ /* 0x000f220000002400 */
[-C--:B---3--:R-:W-:Y:S01]  /*b700*/  FFMA.FTZ R87, R82, -R0.reuse, R43 ;  /* 0x8000000052577223 */ /* 0x088fe2000001002b */
[----:B------:R-:W-:Y:S01]  /*b710*/  FMUL.FTZ R43, R99, UR5 ;  /* 0x00000005632b7c20 */ /* 0x000fe20008410000 */
[----:B------:R-:W-:Y:S03]  /*b720*/  IADD3 R99, PT, PT, R36, -0x19, RZ ;  /* 0xffffffe724637810 */ /* 0x000fe60007ffe0ff */
[----:B------:R-:W-:Y:S04]  /*b730*/  FMNMX3.FTZ R94, R94, R87, R81, !PT ;  /* 0x000000575e5e7276 */ /* 0x000fe80007810051 */
[----:B------:R-:W3:Y:S01]  /*b740*/  MUFU.TANH R34, R34 ;  /* 0x0000002200227308 */ /* 0x000ee20000002400 */
[----:B--2---:R-:W-:Y:S01]  /*b750*/  FMUL.FTZ R97, R103, UR5 ;  /* 0x0000000567617c20 */ /* 0x004fe20008410000 */
[-C--:B-----5:R-:W-:Y:S01]  /*b760*/  FFMA.FTZ R206, R31, -R0.reuse, R206 ;  /* 0x800000001fce7223 */ /* 0x0a0fe200000100ce */
[-C--:B-1----:R-:W-:Y:S07]  /*b770*/  HMMA.16816.F32.BF16 R116, R200, R24.reuse, R116 ;  /* 0x00000018c874723c */ /* 0x082fee0000041874 */
[----:B------:R-:W1:Y:S01]  /*b780*/  MUFU.TANH R97, R97 ;  /* 0x0000006100617308 */ /* 0x000e620000002400 */
[----:B----4-:R-:W-:Y:S01]  /*b790*/  FFMA.FTZ R47, R2, -R0, R47 ;  /* 0x80000000022f7223 */ /* 0x010fe2000001002f */
[C---:B------:R-:W-:Y:S01]  /*b7a0*/  IADD3 R2, PT, PT, R36.reuse, -0x58, RZ ;  /* 0xffffffa824027810 */ /* 0x040fe20007ffe0ff */
[C---:B------:R-:W-:Y:S04]  /*b7b0*/  HMMA.16816.F32.BF16 R120, R180.reuse, R24, R120 ;  /* 0x00000018b478723c */ /* 0x040fe80000041878 */
[----:B------:R-:W-:Y:S03]  /*b7c0*/  IABS R2, R2 ;  /* 0x0000000200027213 */ /* 0x000fe60000000000 */
[----:B------:R-:W2:Y:S01]  /*b7d0*/  MUFU.TANH R207, R96 ;  /* 0x0000006000cf7308 */ /* 0x000ea20000002400 */
[----:B------:R-:W-:Y:S01]  /*b7e0*/  IABS R99, R99 ;  /* 0x0000006300637213 */ /* 0x000fe20000000000 */
[----:B---3--:R-:W-:Y:S01]  /*b7f0*/  FFMA.FTZ R107, R101, -R0, R34 ;  /* 0x80000000656b7223 */ /* 0x008fe20000010022 */
[----:B------:R-:W-:Y:S01]  /*b800*/  I2FP.F32.S32 R2, R2 ;  /* 0x0000000200027245 */ /* 0x000fe20000201400 */
[-C--:B------:R-:W-:Y:S03]  /*b810*/  HMMA.16816.F32.BF16 R124, R180, R26.reuse, R124 ;  /* 0x0000001ab47c723c */ /* 0x080fe6000004187c */
[----:B------:R-:W-:Y:S03]  /*b820*/  I2FP.F32.S32 R99, R99 ;  /* 0x0000006300637245 */ /* 0x000fe60000201400 */
[----:B------:R-:W3:Y:S01]  /*b830*/  MUFU.TANH R46, R46 ;  /* 0x0000002e002e7308 */ /* 0x000ee20000002400 */
[-C--:B-1----:R-:W-:Y:S01]  /*b840*/  FFMA.FTZ R97, R31, -R0.reuse, R97 ;  /* 0x800000001f617223 */ /* 0x082fe20000010061 */
[----:B------:R-:W-:Y:S01]  /*b850*/  IADD3 R31, PT, PT, R36, -0x20, RZ ;  /* 0xffffffe0241f7810 */ /* 0x000fe20007ffe0ff */
[----:B------:R-:W-:Y:S01]  /*b860*/  FMUL.FTZ R116, R116, UR5 ;  /* 0x0000000574747c20 */ /* 0x000fe20008410000 */
[CC--:B------:R-:W-:Y:S01]  /*b870*/  FFMA.FTZ R193, R99.reuse, -R0.reuse, R193 ;  /* 0x8000000063c17223 */ /* 0x0c0fe200000100c1 */
[-C--:B------:R-:W-:Y:S01]  /*b880*/  FFMA.FTZ R192, R99, -R0.reuse, R192 ;  /* 0x8000000063c07223 */ /* 0x080fe200000100c0 */
[----:B------:R-:W-:Y:S01]  /*b890*/  IABS R31, R31 ;  /* 0x0000001f001f7213 */ /* 0x000fe20000000000 */
[----:B------:R-:W-:Y:S03]  /*b8a0*/  FMUL.FTZ R44, R123, UR5 ;  /* 0x000000057b2c7c20 */ /* 0x000fe60008410000 */
[----:B------:R-:W1:Y:S01]  /*b8b0*/  MUFU.TANH R91, R91 ;  /* 0x0000005b005b7308 */ /* 0x000e620000002400 */
[C---:B--2---:R-:W-:Y:S01]  /*b8c0*/  FFMA.FTZ R207, R2.reuse, -R0, R207 ;  /* 0x8000000002cf7223 */ /* 0x044fe200000100cf */
[----:B------:R-:W-:Y:S01]  /*b8d0*/  MOV R34, R31 ;  /* 0x0000001f00227202 */ /* 0x000fe20000000f00 */
[----:B------:R-:W-:Y:S04]  /*b8e0*/  HMMA.16816.F32.BF16 R128, R200, R26, R128 ;  /* 0x0000001ac880723c */ /* 0x000fe80000041880 */
[----:B------:R-:W-:Y:S03]  /*b8f0*/  I2FP.F32.S32 R34, R34 ;  /* 0x0000002200227245 */ /* 0x000fe60000201400 */
[----:B------:R-:W2:Y:S01]  /*b900*/  MUFU.TANH R32, R32 ;  /* 0x0000002000207308 */ /* 0x000ea20000002400 */
[----:B---3--:R-:W-:Y:S01]  /*b910*/  FFMA.FTZ R46, R2, -R0, R46 ;  /* 0x80000000022e7223 */ /* 0x008fe2000001002e */
[----:B------:R-:W-:Y:S01]  /*b920*/  IADD3 R2, PT, PT, R36, -0x21, RZ ;  /* 0xffffffdf24027810 */ /* 0x000fe20007ffe0ff */
[----:B------:R-:W-:Y:S01]  /*b930*/  FMUL.FTZ R124, R124, UR5 ;  /* 0x000000057c7c7c20 */ /* 0x000fe20008410000 */
[----:B------:R-:W-:Y:S01]  /*b940*/  FMUL.FTZ R121, R121, UR5 ;  /* 0x0000000579797c20 */ /* 0x000fe20008410000 */
[----:B------:R-:W-:Y:S01]  /*b950*/  FMUL.FTZ R125, R125, UR5 ;  /* 0x000000057d7d7c20 */ /* 0x000fe20008410000 */
[----:B------:R-:W-:Y:S01]  /*b960*/  IABS R2, R2 ;  /* 0x0000000200027213 */ /* 0x000fe20000000000 */
[-C--:B------:R-:W-:Y:S03]  /*b970*/  FFMA.FTZ R191, R34, -R0.reuse, R191 ;  /* 0x8000000022bf7223 */ /* 0x080fe600000100bf */
[----:B------:R-:W3:Y:S01]  /*b980*/  MUFU.TANH R63, R63 ;  /* 0x0000003f003f7308 */ /* 0x000ee20000002400 */
[-C--:B-1----:R-:W-:Y:S01]  /*b990*/  FFMA.FTZ R30, R101, -R0.reuse, R91 ;  /* 0x80000000651e7223 */ /* 0x082fe2000001005b */
[----:B------:R-:W-:Y:S01]  /*b9a0*/  FMUL.FTZ R91, R114, UR5 ;  /* 0x00000005725b7c20 */ /* 0x000fe20008410000 */
[----:B------:R-:W-:Y:S01]  /*b9b0*/  FMUL.FTZ R114, R118, UR5 ;  /* 0x0000000576727c20 */ /* 0x000fe20008410000 */
[----:B------:R-:W-:Y:S01]  /*b9c0*/  FMUL.FTZ R120, R120, UR5 ;  /* 0x0000000578787c20 */ /* 0x000fe20008410000 */
[----:B------:R-:W-:Y:S01]  /*b9d0*/  FMUL.FTZ R117, R117, UR5 ;  /* 0x0000000575757c20 */ /* 0x000fe20008410000 */
[----:B------:R-:W-:Y:S01]  /*b9e0*/  FMUL.FTZ R128, R128, UR5 ;  /* 0x0000000580807c20 */ /* 0x000fe20008410000 */
[----:B------:R-:W-:Y:S03]  /*b9f0*/  FMUL.FTZ R119, R119, UR5 ;  /* 0x0000000577777c20 */ /* 0x000fe60008410000 */
[----:B------:R-:W1:Y:S01]  /*ba00*/  MUFU.TANH R43, R43 ;  /* 0x0000002b002b7308 */ /* 0x000e620000002400 */
[-C--:B--2---:R-:W-:Y:S01]  /*ba10*/  FFMA.FTZ R31, R99, -R0.reuse, R32 ;  /* 0x80000000631f7223 */ /* 0x084fe20000010020 */
[----:B------:R-:W-:Y:S01]  /*ba20*/  FMUL.FTZ R126, R126, UR5 ;  /* 0x000000057e7e7c20 */ /* 0x000fe20008410000 */
[----:B------:R-:W-:Y:S07]  /*ba30*/  FMUL.FTZ R129, R129, UR5 ;  /* 0x0000000581817c20 */ /* 0x000fee0008410000 */
[----:B------:R-:W2:Y:S01]  /*ba40*/  MUFU.TANH R45, R45 ;  /* 0x0000002d002d7308 */ /* 0x000ea20000002400 */
[-C--:B---3--:R-:W-:Y:S01]  /*ba50*/  FFMA.FTZ R32, R99, -R0.reuse, R63 ;  /* 0x8000000063207223 */ /* 0x088fe2000001003f */
[----:B------:R-:W-:Y:S01]  /*ba60*/  FFMA.FTZ R63, R34, -R0, R39 ;  /* 0x80000000223f7223 */ /* 0x000fe20000010027 */
[----:B------:R-:W-:Y:S02]  /*ba70*/  I2FP.F32.S32 R99, R2 ;  /* 0x0000000200637245 */ /* 0x000fe40000201400 */
[----:B------:R-:W-:Y:S05]  /*ba80*/  IADD3 R2, PT, PT, R36, -0x61, RZ ;  /* 0xffffff9f24027810 */ /* 0x000fea0007ffe0ff */
[----:B------:R-:W3:Y:S01]  /*ba90*/  MUFU.TANH R3, R3 ;  /* 0x0000000300037308 */ /* 0x000ee20000002400 */
[----:B-1----:R-:W-:Y:S01]  /*baa0*/  FFMA.FTZ R104, R93, -R0, R43 ;  /* 0x800000005d687223 */ /* 0x002fe2000001002b */
[----:B------:R-:W-:Y:S01]  /*bab0*/  FMUL.FTZ R43, R108, UR5 ;  /* 0x000000056c2b7c20 */ /* 0x000fe20008410000 */
[----:B------:R-:W-:Y:S01]  /*bac0*/  IABS R2, R2 ;  /* 0x0000000200027213 */ /* 0x000fe20000000000 */
[----:B------:R-:W-:Y:S01]  /*bad0*/  FMUL.FTZ R93, R111, UR5 ;  /* 0x000000056f5d7c20 */ /* 0x000fe20008410000 */
[CC--:B------:R-:W-:Y:S01]  /*bae0*/  FFMA.FTZ R190, R99.reuse, -R0.reuse, R190 ;  /* 0x8000000063be7223 */ /* 0x0c0fe200000100be */
[----:B------:R-:W-:Y:S01]  /*baf0*/  FFMA.FTZ R187, R99, -R0, R187 ;  /* 0x8000000063bb7223 */ /* 0x000fe200000100bb */
[----:B------:R-:W-:Y:S03]  /*bb00*/  I2FP.F32.S32 R2, R2 ;  /* 0x0000000200027245 */ /* 0x000fe60000201400 */
[----:B------:R-:W1:Y:S01]  /*bb10*/  MUFU.TANH R41, R41 ;  /* 0x0000002900297308 */ /* 0x000e620000002400 */
[-C--:B--2---:R-:W-:Y:S01]  /*bb20*/  FFMA.FTZ R25, R34, -R0.reuse, R45 ;  /* 0x8000000022197223 */ /* 0x084fe2000001002d */
[----:B------:R-:W-:Y:S08]  /*bb30*/  FMUL.FTZ R45, R122, UR5 ;  /* 0x000000057a2d7c20 */ /* 0x000ff00008410000 */
[----:B------:R1:W2:Y:S01]  /*bb40*/  MUFU.TANH R113, R115 ;  /* 0x0000007300717308 */ /* 0x0002a20000002400 */
[-C--:B---3--:R-:W-:Y:S01]  /*bb50*/  FFMA.FTZ R122, R38, -R0.reuse, R3 ;  /* 0x80000000267a7223 */ /* 0x088fe20000010003 */
[----:B------:R-:W-:Y:S04]  /*bb60*/  IADD3 R3, PT, PT, R36, -0x28, RZ ;  /* 0xffffffd824037810 */ /* 0x000fe80007ffe0ff */
[----:B------:R-:W-:Y:S04]  /*bb70*/  IABS R3, R3 ;  /* 0x0000000300037213 */ /* 0x000fe80000000000 */
[----:B------:R-:W3:Y:S10]  /*bb80*/  MUFU.TANH R91, R91 ;  /* 0x0000005b005b7308 */ /* 0x000ef40000002400 */
[----:B------:R3:W4:Y:S01]  /*bb90*/  MUFU.TANH R39, R112 ;  /* 0x0000007000277308 */ /* 0x0007220000002400 */
[CC--:B-1----:R-:W-:Y:S01]  /*bba0*/  FFMA.FTZ R115, R2.reuse, -R0.reuse, R41 ;  /* 0x8000000002737223 */ /* 0x0c2fe20000010029 */
[----:B--2---:R-:W-:Y:S01]  /*bbb0*/  FFMA.FTZ R113, R2, -R0, R113 ;  /* 0x8000000002717223 */ /* 0x004fe20000010071 */
[----:B------:R-:W-:Y:S07]  /*bbc0*/  I2FP.F32.S32 R2, R40 ;  /* 0x0000002800027245 */ /* 0x000fee0000201400 */
[----:B------:R-:W1:Y:S10]  /*bbd0*/  MUFU.TANH R114, R114 ;  /* 0x0000007200727308 */ /* 0x000e740000002400 */
[----:B------:R-:W2:Y:S01]  /*bbe0*/  MUFU.TANH R43, R43 ;  /* 0x0000002b002b7308 */ /* 0x000ea20000002400 */
[-C--:B---3--:R-:W-:Y:S01]  /*bbf0*/  FFMA.FTZ R112, R38, -R0.reuse, R91 ;  /* 0x8000000026707223 */ /* 0x088fe2000001005b */
[----:B------:R-:W-:Y:S01]  /*bc00*/  IADD3 R38, PT, PT, R36, -0x29, RZ ;  /* 0xffffffd724267810 */ /* 0x000fe20007ffe0ff */
[C---:B----4-:R-:W-:Y:S01]  /*bc10*/  FFMA.FTZ R123, R2.reuse, -R0, R39 ;  /* 0x80000000027b7223 */ /* 0x050fe20000010027 */
[----:B------:R-:W-:Y:S02]  /*bc20*/  I2FP.F32.S32 R39, R3 ;  /* 0x0000000300277245 */ /* 0x000fe40000201400 */
[----:B------:R-:W-:Y:S04]  /*bc30*/  IABS R27, R38 ;  /* 0x00000026001b7213 */ /* 0x000fe80000000000 */
[----:B------:R-:W3:Y:S01]  /*bc40*/  MUFU.TANH R45, R45 ;  /* 0x0000002d002d7308 */ /* 0x000ee20000002400 */
[-C--:B-1----:R-:W-:Y:S01]  /*bc50*/  FFMA.FTZ R114, R2, -R0.reuse, R114 ;  /* 0x8000000002727223 */ /* 0x082fe20000010072 */
[C---:B------:R-:W-:Y:S01]  /*bc60*/  IADD3 R2, PT, PT, R36.reuse, -0x38, RZ ;  /* 0xffffffc824027810 */ /* 0x040fe20007ffe0ff */
[CC--:B------:R-:W-:Y:S01]  /*bc70*/  FFMA.FTZ R194, R39.reuse, -R0.reuse, R194 ;  /* 0x8000000027c27223 */ /* 0x0c0fe200000100c2 */
[----:B------:R-:W-:Y:S01]  /*bc80*/  IADD3 R38, PT, PT, R36, -0x39, RZ ;  /* 0xffffffc724267810 */ /* 0x000fe20007ffe0ff */
[CC--:B------:R-:W-:Y:S01]  /*bc90*/  FFMA.FTZ R189, R39.reuse, -R0.reuse, R189 ;  /* 0x8000000027bd7223 */ /* 0x0c0fe200000100bd */
[----:B------:R-:W-:Y:S04]  /*bca0*/  I2FP.F32.S32 R3, R27 ;  /* 0x0000001b00037245 */ /* 0x000fe80000201400 */
[----:B------:R-:W1:Y:S01]  /*bcb0*/  MUFU.TANH R42, R42 ;  /* 0x0000002a002a7308 */ /* 0x000e620000002400 */
[----:B--2---:R-:W-:Y:S01]  /*bcc0*/  FFMA.FTZ R27, R39, -R0, R43 ;  /* 0x80000000271b7223 */ /* 0x004fe2000001002b */
[----:B------:R-:W-:Y:S01]  /*bcd0*/  IABS R2, R2 ;  /* 0x0000000200027213 */ /* 0x000fe20000000000 */
[C---:B------:R-:W-:Y:S01]  /*bce0*/  FFMA.FTZ R186, R3.reuse, -R0, R186 ;  /* 0x8000000003ba7223 */ /* 0x040fe200000100ba */
[----:B------:R-:W-:Y:S01]  /*bcf0*/  IABS R38, R38 ;  /* 0x0000002600267213 */ /* 0x000fe20000000000 */
[-C--:B------:R-:W-:Y:S01]  /*bd00*/  FFMA.FTZ R252, R3, -R0.reuse, R252 ;  /* 0x8000000003fc7223 */ /* 0x080fe200000100fc */
[----:B------:R-:W-:Y:S04]  /*bd10*/  FMNMX3.FTZ R91, R94, R77, R83, !PT ;  /* 0x0000004d5e5b7276 */ /* 0x000fe80007810053 */
[----:B------:R-:W2:Y:S01]  /*bd20*/  MUFU.TANH R175, R109 ;  /* 0x0000006d00af7308 */ /* 0x000ea20000002400 */
[----:B---3--:R-:W-:Y:S01]  /*bd30*/  FFMA.FTZ R45, R39, -R0, R45 ;  /* 0x80000000272d7223 */ /* 0x008fe2000001002d */
[----:B------:R-:W-:Y:S02]  /*bd40*/  IADD3 R39, PT, PT, R36, -0x30, RZ ;  /* 0xffffffd024277810 */ /* 0x000fe40007ffe0ff */
[----:B------:R-:W-:Y:S02]  /*bd50*/  FMNMX3.FTZ R91, R91, R90, R89, !PT ;  /* 0x0000005a5b5b7276 */ /* 0x000fe40007810059 */
[----:B------:R-:W-:Y:S04]  /*bd60*/  IABS R40, R39 ;  /* 0x0000002700287213 */ /* 0x000fe80000000000 */
[----:B------:R-:W3:Y:S01]  /*bd70*/  MUFU.TANH R44, R44 ;  /* 0x0000002c002c7308 */ /* 0x000ee20000002400 */
[----:B-1----:R-:W-:Y:S01]  /*bd80*/  FFMA.FTZ R82, R82, -R0, R42 ;  /* 0x8000000052527223 */ /* 0x002fe2000001002a */
[----:B------:R-:W-:Y:S01]  /*bd90*/  FMUL.FTZ R42, R127, UR5 ;  /* 0x000000057f2a7c20 */ /* 0x000fe20008410000 */
[----:B------:R-:W-:Y:S02]  /*bda0*/  MOV R39, R38 ;  /* 0x0000002600277202 */ /* 0x000fe40000000f00 */
[----:B------:R-:W-:Y:S02]  /*bdb0*/  IADD3 R38, PT, PT, R36, -0x78, RZ ;  /* 0xffffff8824267810 */ /* 0x000fe40007ffe0ff */
[----:B------:R-:W-:Y:S03]  /*bdc0*/  I2FP.F32.S32 R39, R39 ;  /* 0x0000002700277245 */ /* 0x000fe60000201400 */
[----:B------:R-:W1:Y:S01]  /*bdd0*/  MUFU.TANH R182, R124 ;  /* 0x0000007c00b67308 */ /* 0x000e620000002400 */
[----:B--2---:R-:W-:Y:S01]  /*bde0*/  FFMA.FTZ R175, R3, -R0, R175 ;  /* 0x8000000003af7223 */ /* 0x004fe200000100af */
[----:B------:R-:W-:Y:S01]  /*bdf0*/  IABS R38, R38 ;  /* 0x0000002600267213 */ /* 0x000fe20000000000 */
[----:B------:R-:W-:Y:S01]  /*be00*/  FFMA.FTZ R250, R39, -R0, R250 ;  /* 0x8000000027fa7223 */ /* 0x000fe200000100fa */
[----:B------:R-:W-:Y:S02]  /*be10*/  I2FP.F32.S32 R5, R40 ;  /* 0x0000002800057245 */ /* 0x000fe40000201400 */
[----:B------:R-:W-:Y:S04]  /*be20*/  FMNMX3.FTZ R40, R165, R35, R33, !PT ;  /* 0x00000023a5287276 */ /* 0x000fe80007810021 */
[----:B------:R-:W2:Y:S01]  /*be30*/  MUFU.TANH R37, R37 ;  /* 0x0000002500257308 */ /* 0x000ea20000002400 */
[----:B------:R-:W-:Y:S01]  /*be40*/  FMNMX3.FTZ R91, R91, R23, R92, !PT ;  /* 0x000000175b5b7276 */ /* 0x000fe2000781005c */
[----:B---3--:R-:W-:Y:S01]  /*be50*/  FFMA.FTZ R44, R3, -R0, R44 ;  /* 0x80000000032c7223 */ /* 0x008fe2000001002c */
[----:B------:R-:W-:Y:S01]  /*be60*/  I2FP.F32.S32 R3, R2 ;  /* 0x0000000200037245 */ /* 0x000fe20000201400 */
[-C--:B------:R-:W-:Y:S01]  /*be70*/  FFMA.FTZ R199, R5, -R0.reuse, R199 ;  /* 0x8000000005c77223 */ /* 0x080fe200000100c7 */
[----:B------:R-:W-:Y:S01]  /*be80*/  FMNMX3.FTZ R40, R40, R49, R51, !PT ;  /* 0x0000003128287276 */ /* 0x000fe20007810033 */
[----:B------:R-:W-:Y:S01]  /*be90*/  FMUL.FTZ R2, R130, UR5 ;  /* 0x0000000582027c20 */ /* 0x000fe20008410000 */
[----:B------:R-:W-:Y:S03]  /*bea0*/  FMUL.FTZ R130, R131, UR5 ;  /* 0x0000000583827c20 */ /* 0x000fe60008410000 */
[----:B------:R-:W3:Y:S01]  /*beb0*/  MUFU.TANH R95, R95 ;  /* 0x0000005f005f7308 */ /* 0x000ee20000002400 */
[----:B------:R-:W-:Y:S01]  /*bec0*/  FMNMX3.FTZ R40, R40, R59, R57, !PT ;  /* 0x0000003b28287276 */ /* 0x000fe20007810039 */
[-C--:B------:R-:W-:Y:S01]  /*bed0*/  FFMA.FTZ R185, R3, -R0.reuse, R185 ;  /* 0x8000000003b97223 */ /* 0x080fe200000100b9 */
[----:B------:R-:W-:Y:S01]  /*bee0*/  FMNMX3.FTZ R91, R91, R177, R184, !PT ;  /* 0x000000b15b5b7276 */ /* 0x000fe200078100b8 */
[CC--:B------:R-:W-:Y:S01]  /*bef0*/  FFMA.FTZ R249, R3.reuse, -R0.reuse, R249 ;  /* 0x8000000003f97223 */ /* 0x0c0fe200000100f9 */
[-C--:B-1----:R-:W-:Y:S01]  /*bf00*/  FFMA.FTZ R182, R3, -R0.reuse, R182 ;  /* 0x8000000003b67223 */ /* 0x082fe200000100b6 */
[----:B------:R-:W-:Y:S01]  /*bf10*/  IADD3 R3, PT, PT, R36, -0x31, RZ ;  /* 0xffffffcf24037810 */ /* 0x000fe20007ffe0ff */
[-C--:B------:R-:W-:Y:S03]  /*bf20*/  FFMA.FTZ R248, R5, -R0.reuse, R248 ;  /* 0x8000000005f87223 */ /* 0x080fe600000100f8 */
[----:B------:R-:W1:Y:S01]  /*bf30*/  MUFU.TANH R93, R93 ;  /* 0x0000005d005d7308 */ /* 0x000e620000002400 */
[----:B------:R-:W-:Y:S01]  /*bf40*/  FMNMX3.FTZ R40, R40, R29, R61, !PT ;  /* 0x0000001d28287276 */ /* 0x000fe2000781003d */
[----:B--2---:R-:W-:Y:S01]  /*bf50*/  FFMA.FTZ R203, R39, -R0, R37 ;  /* 0x8000000027cb7223 */ /* 0x004fe20000010025 */
[----:B------:R-:W-:Y:S02]  /*bf60*/  IABS R3, R3 ;  /* 0x0000000300037213 */ /* 0x000fe40000000000 */
[----:B------:R-:W-:Y:S02]  /*bf70*/  MOV R37, R38 ;  /* 0x0000002600257202 */ /* 0x000fe40000000f00 */
[----:B------:R-:W-:Y:S03]  /*bf80*/  I2FP.F32.S32 R3, R3 ;  /* 0x0000000300037245 */ /* 0x000fe60000201400 */
[----:B------:R-:W2:Y:S01]  /*bf90*/  MUFU.TANH R198, R121 ;  /* 0x0000007900c67308 */ /* 0x000ea20000002400 */
[----:B------:R-:W-:Y:S01]  /*bfa0*/  I2FP.F32.S32 R37, R37 ;  /* 0x0000002500257245 */ /* 0x000fe20000201400 */
[-C--:B---3--:R-:W-:Y:S01]  /*bfb0*/  FFMA.FTZ R24, R34, -R0.reuse, R95 ;  /* 0x8000000022187223 */ /* 0x088fe2000001005f */
[----:B------:R-:W-:Y:S01]  /*bfc0*/  IADD3 R38, PT, PT, R36, -0x79, RZ ;  /* 0xffffff8724267810 */ /* 0x000fe20007ffe0ff */
[CC--:B------:R-:W-:Y:S01]  /*bfd0*/  FFMA.FTZ R197, R3.reuse, -R0.reuse, R197 ;  /* 0x8000000003c57223 */ /* 0x0c0fe200000100c5 */
[----:B------:R-:W-:Y:S01]  /*bfe0*/  FMNMX3.FTZ R40, R40, R195, R193, !PT ;  /* 0x000000c328287276 */ /* 0x000fe200078100c1 */
[----:B------:R-:W-:Y:S01]  /*bff0*/  FFMA.FTZ R251, R3, -R0, R251 ;  /* 0x8000000003fb7223 */ /* 0x000fe200000100fb */
[----:B------:R-:W-:Y:S03]  /*c000*/  FMNMX3.FTZ R91, R91, R20, R174, !PT ;  /* 0x000000145b5b7276 */ /* 0x000fe600078100ae */
[----:B------:R-:W3:Y:S01]  /*c010*/  MUFU.TANH R246, R125 ;  /* 0x0000007d00f67308 */ /* 0x000ee20000002400 */
[----:B------:R-:W-:Y:S01]  /*c020*/  FMNMX3.FTZ R40, R40, R191, R187, !PT ;  /* 0x000000bf28287276 */ /* 0x000fe200078100bb */
[----:B-1----:R-:W-:Y:S01]  /*c030*/  FFMA.FTZ R34, R99, -R0, R93 ;  /* 0x8000000063227223 */ /* 0x002fe2000001005d */
[----:B------:R-:W-:Y:S02]  /*c040*/  FMNMX3.FTZ R93, R167, R58, R52, !PT ;  /* 0x0000003aa75d7276 */ /* 0x000fe40007810034 */
[----:B------:R-:W-:Y:S02]  /*c050*/  FMNMX3.FTZ R40, R40, R189, R252, !PT ;  /* 0x000000bd28287276 */ /* 0x000fe400078100fc */
[----:B------:R-:W-:Y:S03]  /*c060*/  FMNMX3.FTZ R93, R93, R50, R48, !PT ;  /* 0x000000325d5d7276 */ /* 0x000fe60007810030 */
[----:B------:R-:W1:Y:S01]  /*c070*/  MUFU.TANH R42, R42 ;  /* 0x0000002a002a7308 */ /* 0x000e620000002400 */
[----:B------:R-:W-:Y:S01]  /*c080*/  FMNMX3.FTZ R40, R40, R248, R251, !PT ;  /* 0x000000f828287276 */ /* 0x000fe200078100fb */
[----:B--2---:R-:W-:Y:S01]  /*c090*/  FFMA.FTZ R198, R3, -R0, R198 ;  /* 0x8000000003c67223 */ /* 0x004fe200000100c6 */
[----:B------:R-:W-:Y:S02]  /*c0a0*/  FMNMX3.FTZ R93, R93, R74, R68, !PT ;  /* 0x0000004a5d5d7276 */ /* 0x000fe40007810044 */
[----:B------:R-:W-:Y:S02]  /*c0b0*/  FMNMX3.FTZ R40, R40, R249, R203, !PT ;  /* 0x000000f928287276 */ /* 0x000fe400078100cb */
[----:B------:R-:W-:Y:S03]  /*c0c0*/  FMNMX3.FTZ R93, R93, R62, R56, !PT ;  /* 0x0000003e5d5d7276 */ /* 0x000fe60007810038 */
[----:B------:R-:W2:Y:S01]  /*c0d0*/  MUFU.TANH R200, R128 ;  /* 0x0000008000c87308 */ /* 0x000ea20000002400 */
[----:B------:R-:W-:Y:S01]  /*c0e0*/  FMNMX3.FTZ R40, R40, R64, R65, !PT ;  /* 0x0000004028287276 */ /* 0x000fe20007810041 */
[----:B---3--:R-:W-:Y:S01]  /*c0f0*/  FFMA.FTZ R246, R39, -R0, R246 ;  /* 0x8000000027f67223 */ /* 0x008fe200000100f6 */
[C---:B------:R-:W-:Y:S02]  /*c100*/  IADD3 R39, PT, PT, R36.reuse, -0x69, RZ ;  /* 0xffffff9724277810 */ /* 0x040fe40007ffe0ff */
[----:B------:R-:W-:Y:S02]  /*c110*/  FMNMX3.FTZ R93, R93, R72, R70, !PT ;  /* 0x000000485d5d7276 */ /* 0x000fe40007810046 */
[----:B------:R-:W-:Y:S03]  /*c120*/  IABS R39, R39 ;  /* 0x0000002700277213 */ /* 0x000fe60000000000 */
[----:B------:R-:W3:Y:S01]  /*c130*/  MUFU.TANH R196, R105 ;  /* 0x0000006900c47308 */ /* 0x000ee20000002400 */
[----:B------:R-:W-:Y:S01]  /*c140*/  FMNMX3.FTZ R93, R93, R60, R54, !PT ;  /* 0x0000003c5d5d7276 */ /* 0x000fe20007810036 */
[----:B-1----:R-:W-:Y:S01]  /*c150*/  FFMA.FTZ R42, R3, -R0, R42 ;  /* 0x80000000032a7223 */ /* 0x002fe2000001002a */
[C---:B------:R-:W-:Y:S02]  /*c160*/  IADD3 R3, PT, PT, R36.reuse, -0x71, RZ ;  /* 0xffffff8f24037810 */ /* 0x040fe40007ffe0ff */
[----:B------:R-:W-:Y:S02]  /*c170*/  FMNMX3.FTZ R93, R93, R82, R78, !PT ;  /* 0x000000525d5d7276 */ /* 0x000fe4000781004e */
[----:B------:R-:W-:Y:S03]  /*c180*/  IABS R3, R3 ;  /* 0x0000000300037213 */ /* 0x000fe60000000000 */
[----:B------:R-:W1:Y:S01]  /*c190*/  MUFU.TANH R26, R120 ;  /* 0x00000078001a7308 */ /* 0x000e620000002400 */
[----:B------:R-:W-:Y:S01]  /*c1a0*/  FMNMX3.FTZ R93, R93, R76, R84, !PT ;  /* 0x0000004c5d5d7276 */ /* 0x000fe20007810054 */
[----:B--2---:R-:W-:Y:S01]  /*c1b0*/  FFMA.FTZ R200, R37, -R0, R200 ;  /* 0x8000000025c87223 */ /* 0x004fe200000100c8 */
[----:B------:R-:W-:Y:S02]  /*c1c0*/  IADD3 R37, PT, PT, R36, -0x70, RZ ;  /* 0xffffff9024257810 */ /* 0x000fe40007ffe0ff */
[----:B------:R-:W-:Y:S02]  /*c1d0*/  FMNMX3.FTZ R36, R164, R55, R53, !PT ;  /* 0x00000037a4247276 */ /* 0x000fe40007810035 */
[----:B------:R-:W-:Y:S03]  /*c1e0*/  FMNMX3.FTZ R93, R93, R80, R86, !PT ;  /* 0x000000505d5d7276 */ /* 0x000fe60007810056 */
[----:B------:R-:W-:Y:S01]  /*c1f0*/  MUFU.TANH R131, R2 ;  /* 0x0000000200837308 */ /* 0x000fe20000002400 */
[----:B------:R-:W-:Y:S01]  /*c200*/  FMNMX3.FTZ R36, R36, R85, R7, !PT ;  /* 0x0000005524247276 */ /* 0x000fe20007810007 */
[----:B---3--:R-:W-:Y:S01]  /*c210*/  FFMA.FTZ R196, R99, -R0, R196 ;  /* 0x8000000063c47223 */ /* 0x008fe200000100c4 */
[----:B------:R-:W-:Y:S02]  /*c220*/  FMNMX3.FTZ R93, R93, R88, R21, !PT ;  /* 0x000000585d5d7276 */ /* 0x000fe40007810015 */
[----:B------:R-:W-:Y:S02]  /*c230*/  FMNMX3.FTZ R36, R36, R13, R28, !PT ;  /* 0x0000000d24247276 */ /* 0x000fe4000781001c */
[----:B------:R-:W-:Y:S03]  /*c240*/  FMNMX3.FTZ R93, R93, R178, R11, !PT ;  /* 0x000000b25d5d7276 */ /* 0x000fe6000781000b */
[----:B------:R-:W2:Y:S01]  /*c250*/  MUFU.TANH R43, R126 ;  /* 0x0000007e002b7308 */ /* 0x000ea20000002400 */
[----:B------:R-:W-:Y:S01]  /*c260*/  FMNMX3.FTZ R41, R36, R107, R31, !PT ;  /* 0x0000006b24297276 */ /* 0x000fe2000781001f */
[----:B-1----:R-:W-:Y:S01]  /*c270*/  FFMA.FTZ R26, R5, -R0, R26 ;  /* 0x80000000051a7223 */ /* 0x002fe2000001001a */
[----:B------:R-:W-:Y:S02]  /*c280*/  FMNMX3.FTZ R93, R93, R179, R12, !PT ;  /* 0x000000b35d5d7276 */ /* 0x000fe4000781000c */
[----:B------:R-:W-:Y:S02]  /*c290*/  FMNMX3.FTZ R41, R41, R63, R190, !PT ;  /* 0x0000003f29297276 */ /* 0x000fe400078100be */
[----:B------:R-:W-:Y:S03]  /*c2a0*/  IABS R37, R37 ;  /* 0x0000002500257213 */ /* 0x000fe60000000000 */
[----:B------:R-:W1:Y:S01]  /*c2b0*/  MUFU.TANH R244, R244 ;  /* 0x000000f400f47308 */ /* 0x000e620000002400 */
[----:B------:R-:W-:Y:S02]  /*c2c0*/  FMNMX3.FTZ R36, R41, R194, R186, !PT ;  /* 0x000000c229247276 */ /* 0x000fe400078100ba */
[----:B------:R-:W-:Y:S02]  /*c2d0*/  FMNMX3.FTZ R93, R93, R30, R32, !PT ;  /* 0x0000001e5d5d7276 */ /* 0x000fe40007810020 */
[----:B------:R-:W-:Y:S02]  /*c2e0*/  FMNMX3.FTZ R36, R36, R199, R197, !PT ;  /* 0x000000c724247276 */ /* 0x000fe400078100c5 */
[----:B------:R-:W-:Y:S03]  /*c2f0*/  I2FP.F32.S32 R39, R39 ;  /* 0x0000002700277245 */ /* 0x000fe60000201400 */
[----:B------:R-:W3:Y:S01]  /*c300*/  MUFU.TANH R202, R116 ;  /* 0x0000007400ca7308 */ /* 0x000ee20000002400 */
[----:B------:R-:W-:Y:S01]  /*c310*/  FMNMX3.FTZ R36, R36, R185, R250, !PT ;  /* 0x000000b924247276 */ /* 0x000fe200078100fa */
[----:B--2---:R-:W-:Y:S01]  /*c320*/  FFMA.FTZ R43, R5, -R0, R43 ;  /* 0x80000000052b7223 */ /* 0x004fe2000001002b */
[----:B------:R-:W-:Y:S02]  /*c330*/  I2FP.F32.S32 R37, R37 ;  /* 0x0000002500257245 */ /* 0x000fe40000201400 */
[----:B------:R-:W-:Y:S02]  /*c340*/  FMNMX3.FTZ R41, R36, R247, R245, !PT ;  /* 0x000000f724297276 */ /* 0x000fe400078100f5 */
[----:B------:R-:W-:Y:S03]  /*c350*/  FMNMX3.FTZ R36, R91, R188, R192, !PT ;  /* 0x000000bc5b247276 */ /* 0x000fe600078100c0 */
[----:B------:R-:W2:Y:S01]  /*c360*/  MUFU.TANH R201, R117 ;  /* 0x0000007500c97308 */ /* 0x000ea20000002400 */
[----:B------:R-:W-:Y:S01]  /*c370*/  FMNMX3.FTZ R41, R41, R243, R66, !PT ;  /* 0x000000f329297276 */ /* 0x000fe20007810042 */
[-C--:B-1----:R-:W-:Y:S01]  /*c380*/  FFMA.FTZ R244, R39, -R0.reuse, R244 ;  /* 0x8000000027f47223 */ /* 0x082fe200000100f4 */
[----:B------:R-:W-:Y:S02]  /*c390*/  FMNMX3.FTZ R36, R36, R25, R196, !PT ;  /* 0x0000001924247276 */ /* 0x000fe400078100c4 */
[----:B------:R-:W-:Y:S02]  /*c3a0*/  FMNMX3.FTZ R41, R41, R67, R242, !PT ;  /* 0x0000004329297276 */ /* 0x000fe400078100f2 */
[----:B------:R-:W-:Y:S03]  /*c3b0*/  FMNMX3.FTZ R91, R36, R27, R175, !PT ;  /* 0x0000001b245b7276 */ /* 0x000fe600078100af */
[----:B------:R1:W4:Y:S01]  /*c3c0*/  MUFU.TANH R169, R119 ;  /* 0x0000007700a97308 */ /* 0x0003220000002400 */
[----:B------:R-:W-:Y:S01]  /*c3d0*/  I2FP.F32.S32 R3, R3 ;  /* 0x0000000300037245 */ /* 0x000fe20000201400 */
[----:B---3--:R-:W-:Y:S01]  /*c3e0*/  FFMA.FTZ R202, R37, -R0, R202 ;  /* 0x8000000025ca7223 */ /* 0x008fe200000100ca */
[----:B------:R-:W-:Y:S02]  /*c3f0*/  IABS R38, R38 ;  /* 0x0000002600267213 */ /* 0x000fe40000000000 */
[----:B------:R-:W-:Y:S02]  /*c400*/  FMNMX3.FTZ R40, R40, R205, R204, !PT ;  /* 0x000000cd28287276 */ /* 0x000fe400078100cc */
[----:B------:R-:W-:Y:S03]  /*c410*/  FMNMX3.FTZ R41, R41, R207, R206, !PT ;  /* 0x000000cf29297276 */ /* 0x000fe600078100ce */
[----:B------:R1:W3:Y:S01]  /*c420*/  MUFU.TANH R171, R129 ;  /* 0x0000008100ab7308 */ /* 0x0002e20000002400 */
[----:B------:R-:W-:Y:S01]  /*c430*/  FMNMX3.FTZ R2, R93, R24, R34, !PT ;  /* 0x000000185d027276 */ /* 0x000fe20007810022 */
[----:B--2---:R-:W-:Y:S01]  /*c440*/  FFMA.FTZ R201, R3, -R0, R201 ;  /* 0x8000000003c97223 */ /* 0x004fe200000100c9 */
[----:B------:R-:W-:Y:S02]  /*c450*/  FMNMX3.FTZ R91, R91, R26, R198, !PT ;  /* 0x0000001a5b5b7276 */ /* 0x000fe400078100c6 */
[----:B------:R-:W-:Y:S02]  /*c460*/  I2FP.F32.S32 R38, R38 ;  /* 0x0000002600267245 */ /* 0x000fe40000201400 */
[----:B------:R-:W-:Y:S03]  /*c470*/  FMNMX3.FTZ R40, R40, R47, R104, !PT ;  /* 0x0000002f28287276 */ /* 0x000fe60007810068 */
[----:B------:R-:W2:Y:S01]  /*c480*/  MUFU.TANH R130, R130 ;  /* 0x0000008200827308 */ /* 0x000ea20000002400 */
[----:B------:R-:W-:Y:S02]  /*c490*/  FMNMX3.FTZ R41, R41, R122, R115, !PT ;  /* 0x0000007a29297276 */ /* 0x000fe40007810073 */
[----:B------:R-:W-:Y:S02]  /*c4a0*/  FMNMX3.FTZ R2, R2, R45, R44, !PT ;  /* 0x0000002d02027276 */ /* 0x000fe4000781002c */
[----:B------:R-:W-:Y:S01]  /*c4b0*/  FMNMX3.FTZ R36, R91, R182, R246, !PT ;  /* 0x000000b65b247276 */ /* 0x000fe200078100f6 */
[----:B----4-:R-:W-:Y:S06]  /*c4c0*/  @P2 BRA `(.L_x_904) ;  /* 0xffffffcc00cc2947 */ /* 0x010fec000383ffff */
.L_x_903:
[----:B------:R-:W-:Y:S01]  /*c4d0*/  FMNMX3.FTZ R2, R2, R43, R42, !PT ;  /* 0x0000002b02027276 */ /* 0x000fe2000781002a */
[----:B----4-:R-:W-:Y:S01]  /*c4e0*/  SHFL.BFLY PT, R9, R36, 0x2, 0x1f ;  /* 0x0c401f0024097f89 */ /* 0x010fe200000e0000 */
[----:B------:R-:W-:Y:S01]  /*c4f0*/  FMNMX3.FTZ R8, R40, R46, R97, !PT ;  /* 0x0000002e28087276 */ /* 0x000fe20007810061 */
[----:B------:R-:W-:Y:S01]  /*c500*/  FFMA.FTZ R169, R39, -R0, R169 ;  /* 0x8000000027a97223 */ /* 0x000fe200000100a9 */
[----:B------:R-:W-:Y:S05]  /*c510*/  FMNMX3.FTZ R41, R41, R123, R244, !PT ;  /* 0x0000007b29297276 */ /* 0x000fea00078100f4 */
[----:B------:R-:W-:Y:S01]  /*c520*/  SHFL.BFLY PT, R5, R2, 0x2, 0x1f ;  /* 0x0c401f0002057f89 */ /* 0x000fe200000e0000 */
[----:B------:R-:W-:Y:S01]  /*c530*/  FMNMX3.FTZ R8, R8, R112, R113, !PT ;  /* 0x0000007008087276 */ /* 0x000fe20007810071 */
[-C--:B------:R-:W-:Y:S01]  /*c540*/  FFMA.FTZ R131, R37, -R0.reuse, R131 ;  /* 0x8000000025837223 */ /* 0x080fe20000010083 */
[-C--:B--2---:R-:W-:Y:S01]  /*c550*/  FFMA.FTZ R130, R3, -R0.reuse, R130 ;  /* 0x8000000003827223 */ /* 0x084fe20000010082 */
[----:B---3--:R-:W-:Y:S01]  /*c560*/  FFMA.FTZ R171, R38, -R0, R171 ;  /* 0x8000000026ab7223 */ /* 0x008fe200000100ab */
[----:B------:R-:W-:Y:S02]  /*c570*/  FMNMX3.FTZ R3, R8, R114, R169, !PT ;  /* 0x0000007208037276 */ /* 0x000fe400078100a9 */
[----:B------:R-:W-:Y:S02]  /*c580*/  FMNMX3.FTZ R41, R41, R202, R201, !PT ;  /* 0x000000ca29297276 */ /* 0x000fe400078100c9 */
[----:B------:R-:W-:Y:S02]  /*c590*/  FMNMX3.FTZ R16, R3, R131, R130, !PT ;  /* 0x0000008303107276 */ /* 0x000fe40007810082 */
[----:B------:R-:W-:Y:S03]  /*c5a0*/  FMNMX3.FTZ R4, R41, R200, R171, !PT ;  /* 0x000000c829047276 */ /* 0x000fe600078100ab */
[----:B------:R-:W-:Y:S08]  /*c5b0*/  SHFL.BFLY PT, R15, R16, 0x2, 0x1f ;  /* 0x0c401f00100f7f89 */ /* 0x000ff000000e0000 */
[----:B------:R-:W2:Y:S02]  /*c5c0*/  SHFL.BFLY PT, R17, R4, 0x2, 0x1f ;  /* 0x0c401f0004117f89 */ /* 0x000ea400000e0000 */
[----:B--2---:R-:W-:Y:S02]  /*c5d0*/  FMNMX.FTZ R8, R4, R17, !PT ;  /* 0x0000001104087209 */ /* 0x004fe40007810000 */
[----:B------:R-:W-:Y:S02]  /*c5e0*/  FMNMX.FTZ R5, R2, R5, !PT ;  /* 0x0000000502057209 */ /* 0x000fe40007810000 */
[----:B------:R-:W-:Y:S02]  /*c5f0*/  FMNMX.FTZ R14, R36, R9, !PT ;  /* 0x00000009240e7209 */ /* 0x000fe40007810000 */
[----:B------:R-:W2:Y:S01]  /*c600*/  SHFL.BFLY PT, R37, R8, 0x1, 0x1f ;  /* 0x0c201f0008257f89 */ /* 0x000ea200000e0000 */
[----:B------:R-:W-:Y:S07]  /*c610*/  FMNMX.FTZ R9, R16, R15, !PT ;  /* 0x0000000f10097209 */ /* 0x000fee0007810000 */
[----:B------:R-:W3:Y:S08]  /*c620*/  SHFL.BFLY PT, R2, R5, 0x1, 0x1f ;  /* 0x0c201f0005027f89 */ /* 0x000ef000000e0000 */
[----:B------:R-:W4:Y:S08]  /*c630*/  SHFL.BFLY PT, R3, R14, 0x1, 0x1f ;  /* 0x0c201f000e037f89 */ /* 0x000f3000000e0000 */
[----:B------:R-:W5:Y:S01]  /*c640*/  SHFL.BFLY PT, R36, R9, 0x1, 0x1f ;  /* 0x0c201f0009247f89 */ /* 0x000f6200000e0000 */
[----:B--2---:R-:W-:Y:S02]  /*c650*/  FMNMX.FTZ R37, R8, R37, !PT ;  /* 0x0000002508257209 */ /* 0x004fe40007810000 */
[----:B---3--:R-:W-:Y:S03]  /*c660*/  FMNMX.FTZ R2, R5, R2, !PT ;  /* 0x0000000205027209 */ /* 0x008fe60007810000 */
[----:B------:R-:W-:Y:S01]  /*c670*/  FMUL.FTZ R180, R37, UR4 ;  /* 0x0000000425b47c20 */ /* 0x000fe20008410000 */
[----:B----4-:R-:W-:Y:S01]  /*c680*/  FMNMX.FTZ R3, R14, R3, !PT ;  /* 0x000000030e037209 */ /* 0x010fe20007810000 */
[----:B------:R-:W-:Y:S03]  /*c690*/  FMUL.FTZ R181, R2, UR4 ;  /* 0x0000000402b57c20 */ /* 0x000fe60008410000 */
[C---:B------:R-:W-:Y:S01]  /*c6a0*/  FSETP.NEU.FTZ.AND P0, PT, R3.reuse, -INF , PT ;  /* 0xff8000000300780b */ /* 0x040fe20003f1d000 */
[----:B------:R-:W-:Y:S01]  /*c6b0*/  FMUL.FTZ R183, R3, UR4 ;  /* 0x0000000403b77c20 */ /* 0x000fe20008410000 */
[----:B-----5:R-:W-:Y:S01]  /*c6c0*/  FMNMX.FTZ R36, R9, R36, !PT ;  /* 0x0000002409247209 */ /* 0x020fe20007810000 */
[----:B------:R-:W-:Y:S03]  /*c6d0*/  FADD.FTZ R4, -R3, R166 ;  /* 0x000000a603047221 */ /* 0x000fe60000010100 */
[----:B------:R-:W-:Y:S01]  /*c6e0*/  FSEL R183, R183, RZ, P0 ;  /* 0x000000ffb7b77208 */ /* 0x000fe20000000000 */
[----:B------:R-:W-:Y:S01]  /*c6f0*/  FMUL.FTZ R41, R4, UR4 ;  /* 0x0000000404297c20 */ /* 0x000fe20008410000 */
[C---:B------:R-:W-:Y:S01]  /*c700*/  FSETP.NEU.FTZ.AND P0, PT, R2.reuse, -INF , PT ;  /* 0xff8000000200780b */ /* 0x040fe20003f1d000 */
[----:B------:R-:W-:Y:S02]  /*c710*/  FADD.FTZ R4, -R2, R167 ;  /* 0x000000a702047221 */ /* 0x000fe40000010100 */
[--C-:B-1----:R-:W-:Y:S01]  /*c720*/  FFMA.FTZ R119, R22, UR4, -R183.reuse ;  /* 0x0000000416777c23 */ /* 0x102fe200080108b7 */
[--C-:B------:R-:W-:Y:S01]  /*c730*/  FFMA.FTZ R93, R23, UR4, -R183.reuse ;  /* 0x00000004175d7c23 */ /* 0x100fe200080108b7 */
[----:B------:R-:W1:Y:S01]  /*c740*/  MUFU.EX2 R41, R41 ;  /* 0x0000002900297308 */ /* 0x000e620000000800 */
[----:B------:R-:W-:Y:S01]  /*c750*/  FSEL R181, R181, RZ, P0 ;  /* 0x000000ffb5b57208 */ /* 0x000fe20000000000 */
[--C-:B------:R-:W-:Y:S01]  /*c760*/  FFMA.FTZ R121, R75, UR4, -R183.reuse ;  /* 0x000000044b797c23 */ /* 0x100fe200080108b7 */
[--C-:B------:R-:W-:Y:S01]  /*c770*/  FFMA.FTZ R99, R83, UR4, -R183.reuse ;  /* 0x0000000453637c23 */ /* 0x100fe200080108b7 */
[--C-:B------:R-:W-:Y:S01]  /*c780*/  FFMA.FTZ R83, R20, UR4, -R183.reuse ;  /* 0x0000000414537c23 */ /* 0x100fe200080108b7 */
[----:B------:R-:W-:Y:S01]  /*c790*/  FFMA.FTZ R127, R18, UR4, -R183 ;  /* 0x00000004127f7c23 */ /* 0x000fe200080108b7 */
        /* <DEDUP_REMOVED lines=9> */
[----:B------:R-:W-:Y:S03]  /*c830*/  FFMA.FTZ R43, R43, UR4, -R181 ;  /* 0x000000042b2b7c23 */ /* 0x000fe600080108b5 */
[----:B------:R-:W-:Y:S01]  /*c840*/  MUFU.EX2 R127, R127 ;  /* 0x0000007f007f7308 */ /* 0x000fe20000000800 */
[----:B-1----:R-:W-:Y:S01]  /*c850*/  FMUL.FTZ R8, R41, R160 ;  /* 0x000000a029087220 */ /* 0x002fe20000410000 */
[----:B------:R-:W-:Y:S01]  /*c860*/  FSETP.NEU.FTZ.AND P0, PT, R37, -INF , PT ;  /* 0xff8000002500780b */ /* 0x000fe20003f1d000 */
[--C-:B------:R-:W-:Y:S01]  /*c870*/  FFMA.FTZ R108, R87, UR4, -R183.reuse ;  /* 0x00000004576c7c23 */ /* 0x100fe200080108b7 */
[----:B------:R-:W-:Y:S01]  /*c880*/  FFMA.FTZ R87, R177, UR4, -R183 ;  /* 0x00000004b1577c23 */ /* 0x000fe200080108b7 */
[----:B------:R-:W-:Y:S01]  /*c890*/  FFMA.FTZ R96, R76, UR4, -R181 ;  /* 0x000000044c607c23 */ /* 0x000fe200080108b5 */
[----:B------:R-:W-:Y:S01]  /*c8a0*/  FSEL R180, R180, RZ, P0 ;  /* 0x000000ffb4b47208 */ /* 0x000fe20000000000 */
[----:B------:R-:W-:Y:S03]  /*c8b0*/  FFMA.FTZ R76, R175, UR4, -R183 ;  /* 0x00000004af4c7c23 */ /* 0x000fe600080108b7 */
[----:B------:R-:W-:Y:S01]  /*c8c0*/  MUFU.EX2 R173, R173 ;  /* 0x000000ad00ad7308 */ /* 0x000fe20000000800 */
[----:B------:R-:W-:Y:S01]  /*c8d0*/  FSETP.NEU.FTZ.AND P0, PT, R36, -INF , PT ;  /* 0xff8000002400780b */ /* 0x000fe20003f1d000 */
[----:B------:R-:W-:Y:S01]  /*c8e0*/  FFMA.FTZ R124, R48, UR4, -R181 ;  /* 0x00000004307c7c23 */ /* 0x000fe200080108b5 */
[--C-:B------:R-:W-:Y:S01]  /*c8f0*/  FFMA.FTZ R177, R55, UR4, -R180.reuse ;  /* 0x0000000437b17c23 */ /* 0x100fe200080108b4 */
[--C-:B------:R-:W-:Y:S01]  /*c900*/  FFMA.FTZ R175, R53, UR4, -R180.reuse ;  /* 0x0000000435af7c23 */ /* 0x100fe200080108b4 */
[--C-:B------:R-:W-:Y:S01]  /*c910*/  FFMA.FTZ R160, R66, UR4, -R180.reuse ;  /* 0x0000000442a07c23 */ /* 0x100fe200080108b4 */
[----:B------:R-:W1:Y:S01]  /*c920*/  LDSM.16.MT88.4 R52, [R208+0x4000] ;  /* 0x00400000d034783b */ /* 0x000e620000004200 */
[--C-:B------:R-:W-:Y:S03]  /*c930*/  FFMA.FTZ R28, R28, UR4, -R180.reuse ;  /* 0x000000041c1c7c23 */ /* 0x100fe600080108b4 */
[----:B------:R-:W3:Y:S01]  /*c940*/  MUFU.EX2 R170, R170 ;  /* 0x000000aa00aa7308 */ /* 0x000ee20000000800 */
[----:B------:R-:W-:Y:S01]  /*c950*/  FFMA.FTZ R126, R10, UR4, -R183 ;  /* 0x000000040a7e7c23 */ /* 0x000fe200080108b7 */
[----:B------:R-:W-:Y:S01]  /*c960*/  FMUL.FTZ R9, R41, R161 ;  /* 0x000000a129097220 */ /* 0x000fe20000410000 */
        /* <DEDUP_REMOVED lines=8> */
[----:B------:R-:W-:Y:S01]  /*c9f0*/  FMUL.FTZ R178, R36, UR4 ;  /* 0x0000000424b27c20 */ /* 0x000fe20008410000 */
[----:B------:R-:W-:Y:S01]  /*ca00*/  FMUL.FTZ R38, R4, UR4 ;  /* 0x0000000404267c20 */ /* 0x000fe20008410000 */
[----:B------:R-:W-:Y:S01]  /*ca10*/  FADD.FTZ R4, -R37, R164 ;  /* 0x000000a425047221 */ /* 0x000fe20000010100 */
[----:B------:R-:W-:Y:S01]  /*ca20*/  FFMA.FTZ R101, R82, UR4, -R181 ;  /* 0x0000000452657c23 */ /* 0x000fe200080108b5 */
[----:B------:R-:W-:Y:S03]  /*ca30*/  FFMA.FTZ R82, R174, UR4, -R183 ;  /* 0x00000004ae527c23 */ /* 0x000fe600080108b7 */
[----:B------:R-:W4:Y:S01]  /*ca40*/  MUFU.EX2 R175, R175 ;  /* 0x000000af00af7308 */ /* 0x000f220000000800 */
[----:B------:R-:W-:Y:S01]  /*ca50*/  FSEL R178, R178, RZ, P0 ;  /* 0x000000ffb2b27208 */ /* 0x000fe20000000000 */
[----:B------:R-:W-:Y:S01]  /*ca60*/  FMUL.FTZ R40, R4, UR4 ;  /* 0x0000000404287c20 */ /* 0x000fe20008410000 */
[----:B------:R-:W-:Y:S01]  /*ca70*/  FADD.FTZ R4, -R36, R165 ;  /* 0x000000a524047221 */ /* 0x000fe20000010100 */
[----:B------:R-:W-:Y:S01]  /*ca80*/  FFMA.FTZ R129, R7, UR4, -R180 ;  /* 0x0000000407817c23 */ /* 0x000fe200080108b4 */
[----:B------:R-:W-:Y:S01]  /*ca90*/  FFMA.FTZ R176, R71, UR4, -R183 ;  /* 0x0000000447b07c23 */ /* 0x000fe200080108b7 */
[--C-:B------:R-:W-:Y:S01]  /*caa0*/  FFMA.FTZ R59, R59, UR4, -R178.reuse ;  /* 0x000000043b3b7c23 */ /* 0x100fe200080108b2 */
[--C-:B------:R-:W-:Y:S03]  /*cab0*/  FFMA.FTZ R30, R57, UR4, -R178.reuse ;  /* 0x00000004391e7c23 */ /* 0x100fe600080108b2 */
[----:B------:R-:W5:Y:S01]  /*cac0*/  MUFU.EX2 R40, R40 ;  /* 0x0000002800287308 */ /* 0x000f620000000800 */
[----:B------:R-:W-:Y:S01]  /*cad0*/  FMUL.FTZ R39, R4, UR4 ;  /* 0x0000000404277c20 */ /* 0x000fe20008410000 */
[----:B------:R-:W-:Y:S01]  /*cae0*/  FFMA.FTZ R71, R12, UR4, -R181 ;  /* 0x000000040c477c23 */ /* 0x000fe200080108b5 */
[----:B------:R-:W-:Y:S01]  /*caf0*/  FMUL.FTZ R12, R41, R152 ;  /* 0x00000098290c7220 */ /* 0x000fe20000410000 */
[--C-:B------:R-:W-:Y:S01]  /*cb00*/  FFMA.FTZ R113, R113, UR4, -R178.reuse ;  /* 0x0000000471717c23 */ /* 0x100fe200080108b2 */
[--C-:B------:R-:W-:Y:S01]  /*cb10*/  FFMA.FTZ R174, R35, UR4, -R178.reuse ;  /* 0x0000000423ae7c23 */ /* 0x100fe200080108b2 */
[--C-:B------:R-:W-:Y:S01]  /*cb20*/  FFMA.FTZ R168, R33, UR4, -R178.reuse ;  /* 0x0000000421a87c23 */ /* 0x100fe200080108b2 */
[----:B---3--:R-:W-:Y:S03]  /*cb30*/  F2FP.BF16.F32.PACK_AB R33, R170, R173 ;  /* 0x000000adaa21723e */ /* 0x008fe600000010ff */
[----:B------:R-:W3:Y:S01]  /*cb40*/  MUFU.EX2 R39, R39 ;  /* 0x0000002700277308 */ /* 0x000ee20000000800 */
[----:B----4-:R-:W-:Y:S01]  /*cb50*/  F2FP.BF16.F32.PACK_AB R48, R175, R177 ;  /* 0x000000b1af30723e */ /* 0x010fe200000010ff */
[--C-:B------:R-:W-:Y:S01]  /*cb60*/  FFMA.FTZ R165, R49, UR4, -R178.reuse ;  /* 0x0000000431a57c23 */ /* 0x100fe200080108b2 */
[----:B------:R-:W-:Y:S01]  /*cb70*/  FFMA.FTZ R128, R51, UR4, -R178 ;  /* 0x0000000433807c23 */ /* 0x000fe200080108b2 */
[--C-:B------:R-:W-:Y:S01]  /*cb80*/  FFMA.FTZ R172, R69, UR4, -R183.reuse ;  /* 0x0000000445ac7c23 */ /* 0x100fe200080108b7 */
[----:B------:R-:W-:Y:S01]  /*cb90*/  FFMA.FTZ R166, R19, UR4, -R183 ;  /* 0x0000000413a67c23 */ /* 0x000fe200080108b7 */
[----:B------:R-:W-:Y:S01]  /*cba0*/  FFMA.FTZ R167, R50, UR4, -R181 ;  /* 0x0000000432a77c23 */ /* 0x000fe200080108b5 */
[----:B------:R-:W-:Y:S03]  /*cbb0*/  FFMA.FTZ R111, R6, UR4, -R183 ;  /* 0x00000004066f7c23 */ /* 0x000fe600080108b7 */
[----:B------:R-:W-:Y:S01]  /*cbc0*/  MUFU.EX2 R174, R174 ;  /* 0x000000ae00ae7308 */ /* 0x000fe20000000800 */
[C---:B-----5:R-:W-:Y:S01]  /*cbd0*/  FMUL.FTZ R4, R40.reuse, R156 ;  /* 0x0000009c28047220 */ /* 0x060fe20000410000 */
[C---:B------:R-:W-:Y:S01]  /*cbe0*/  FMUL.FTZ R5, R40.reuse, R157 ;  /* 0x0000009d28057220 */ /* 0x040fe20000410000 */
[C---:B------:R-:W-:Y:S01]  /*cbf0*/  FMUL.FTZ R16, R40.reuse, R148 ;  /* 0x0000009428107220 */ /* 0x040fe20000410000 */
[C---:B------:R-:W-:Y:S01]  /*cc00*/  FMUL.FTZ R17, R40.reuse, R149 ;  /* 0x0000009528117220 */ /* 0x040fe20000410000 */
[----:B------:R-:W-:Y:S01]  /*cc10*/  FFMA.FTZ R177, R40, R241, R177 ;  /* 0x000000f128b17223 */ /* 0x000fe200000100b1 */
[----:B------:R-:W-:Y:S01]  /*cc20*/  FFMA.FTZ R110, R73, UR4, -R183 ;  /* 0x00000004496e7c23 */ /* 0x000fe200080108b7 */
[--C-:B------:R-:W-:Y:S03]  /*cc30*/  FFMA.FTZ R73, R11, UR4, -R181.reuse ;  /* 0x000000040b497c23 */ /* 0x100fe600080108b5 */
[----:B------:R-:W4:Y:S01]  /*cc40*/  MUFU.EX2 R168, R168 ;  /* 0x000000a800a87308 */ /* 0x000f220000000800 */
[C---:B---3--:R-:W-:Y:S01]  /*cc50*/  FMUL.FTZ R18, R39.reuse, R150 ;  /* 0x0000009627127220 */ /* 0x048fe20000410000 */
[C---:B------:R-:W-:Y:S01]  /*cc60*/  FMUL.FTZ R6, R39.reuse, R158 ;  /* 0x0000009e27067220 */ /* 0x040fe20000410000 */
[C---:B------:R-:W-:Y:S01]  /*cc70*/  FMUL.FTZ R7, R39.reuse, R159 ;  /* 0x0000009f27077220 */ /* 0x040fe20000410000 */
[----:B------:R-:W-:Y:S01]  /*cc80*/  FMUL.FTZ R19, R39, R151 ;  /* 0x0000009727137220 */ /* 0x000fe20000410000 */
[--C-:B------:R-:W-:Y:S01]  /*cc90*/  FFMA.FTZ R151, R199, UR4, -R180.reuse ;  /* 0x00000004c7977c23 */ /* 0x100fe200080108b4 */
[--C-:B------:R-:W-:Y:S01]  /*cca0*/  FFMA.FTZ R69, R32, UR4, -R181.reuse ;  /* 0x0000000420457c23 */ /* 0x100fe200080108b5 */
[--C-:B------:R-:W-:Y:S03]  /*ccb0*/  FFMA.FTZ R120, R68, UR4, -R181.reuse ;  /* 0x0000000444787c23 */ /* 0x100fe600080108b5 */
[----:B------:R-:W-:Y:S01]  /*ccc0*/  MUFU.EX2 R129, R129 ;  /* 0x0000008100817308 */ /* 0x000fe20000000800 */
[----:B------:R-:W-:Y:S01]  /*ccd0*/  FFMA.FTZ R68, R24, UR4, -R181 ;  /* 0x0000000418447c23 */ /* 0x000fe200080108b5 */
[----:B------:R-:W-:Y:S01]  /*cce0*/  FFMA.FTZ R24, R13, UR4, -R180 ;  /* 0x000000040d187c23 */ /* 0x000fe200080108b4 */
[----:B------:R-:W-:Y:S01]  /*ccf0*/  FMUL.FTZ R13, R41, R153 ;  /* 0x00000099290d7220 */ /* 0x000fe20000410000 */
[--C-:B------:R-:W-:Y:S01]  /*cd00*/  FFMA.FTZ R118, R79, UR4, -R183.reuse ;  /* 0x000000044f767c23 */ /* 0x100fe200080108b7 */
[--C-:B------:R-:W-:Y:S01]  /*cd10*/  FFMA.FTZ R79, R25, UR4, -R183.reuse ;  /* 0x00000004194f7c23 */ /* 0x100fe200080108b7 */
[----:B------:R-:W-:Y:S01]  /*cd20*/  FMUL.FTZ R25, R41, R141 ;  /* 0x0000008d29197220 */ /* 0x000fe20000410000 */
[----:B------:R-:W-:Y:S03]  /*cd30*/  FFMA.FTZ R94, R89, UR4, -R183 ;  /* 0x00000004595e7c23 */ /* 0x000fe600080108b7 */
[----:B------:R-:W-:Y:S01]  /*cd40*/  MUFU.EX2 R165, R165 ;  /* 0x000000a500a57308 */ /* 0x000fe20000000800 */
[----:B----4-:R-:W-:Y:S01]  /*cd50*/  F2FP.BF16.F32.PACK_AB R49, R168, R174 ;  /* 0x000000aea831723e */ /* 0x010fe200000010ff */
[--C-:B------:R-:W-:Y:S01]  /*cd60*/  FFMA.FTZ R89, R86, UR4, -R181.reuse ;  /* 0x0000000456597c23 */ /* 0x100fe200080108b5 */
[----:B------:R-:W-:Y:S01]  /*cd70*/  FFMA.FTZ R86, R88, UR4, -R181 ;  /* 0x0000000458567c23 */ /* 0x000fe200080108b5 */
[----:B------:R-:W-:Y:S01]  /*cd80*/  FFMA.FTZ R174, R39, R238, R174 ;  /* 0x000000ee27ae7223 */ /* 0x000fe200000100ae */
[--C-:B------:R-:W-:Y:S01]  /*cd90*/  FFMA.FTZ R102, R77, UR4, -R183.reuse ;  /* 0x000000044d667c23 */ /* 0x100fe200080108b7 */
[--C-:B------:R-:W-:Y:S01]  /*cda0*/  FFMA.FTZ R77, R27, UR4, -R183.reuse ;  /* 0x000000041b4d7c23 */ /* 0x100fe200080108b7 */
[--C-:B------:R-:W-:Y:S03]  /*cdb0*/  FFMA.FTZ R88, R26, UR4, -R183.reuse ;  /* 0x000000041a587c23 */ /* 0x100fe600080108b7 */
[----:B------:R-:W3:Y:S01]  /*cdc0*/  MUFU.EX2 R128, R128 ;  /* 0x0000008000807308 */ /* 0x000ee20000000800 */
[--C-:B------:R-:W-:Y:S01]  /*cdd0*/  FFMA.FTZ R103, R81, UR4, -R183.reuse ;  /* 0x0000000451677c23 */ /* 0x100fe200080108b7 */
[----:B------:R-:W-:Y:S01]  /*cde0*/  FFMA.FTZ R81, R188, UR4, -R183 ;  /* 0x00000004bc517c23 */ /* 0x000fe200080108b7 */
[--C-:B------:R-:W-:Y:S01]  /*cdf0*/  FFMA.FTZ R109, R72, UR4, -R181.reuse ;  /* 0x00000004486d7c23 */ /* 0x100fe200080108b5 */
[----:B------:R-:W-:Y:S01]  /*ce00*/  FFMA.FTZ R72, R179, UR4, -R181 ;  /* 0x00000004b3487c23 */ /* 0x000fe200080108b5 */
[----:B------:R-:W-:Y:S01]  /*ce10*/  FFMA.FTZ R152, R252, UR4, -R178 ;  /* 0x00000004fc987c23 */ /* 0x000fe200080108b2 */
[----:B------:R-:W-:Y:S01]  /*ce20*/  FFMA.FTZ R153, R185, UR4, -R180 ;  /* 0x00000004b9997c23 */ /* 0x000fe200080108b4 */
[----:B------:R-:W-:Y:S03]  /*ce30*/  FFMA.FTZ R156, R251, UR4, -R178 ;  /* 0x00000004fb9c7c23 */ /* 0x000fe600080108b2 */
[----:B------:R-:W4:Y:S01]  /*ce40*/  MUFU.EX2 R38, R38 ;  /* 0x0000002600267308 */ /* 0x000f220000000800 */
[--C-:B------:R-:W-:Y:S01]  /*ce50*/  FFMA.FTZ R95, R90, UR4, -R183.reuse ;  /* 0x000000045a5f7c23 */ /* 0x100fe200080108b7 */
[----:B------:R-:W-:Y:S01]  /*ce60*/  FFMA.FTZ R90, R92, UR4, -R183 ;  /* 0x000000045c5a7c23 */ /* 0x000fe200080108b7 */
[----:B------:R-:W-:Y:S01]  /*ce70*/  FFMA.FTZ R92, R80, UR4, -R181 ;  /* 0x00000004505c7c23 */ /* 0x000fe200080108b5 */
[----:B------:R-:W-:Y:S01]  /*ce80*/  FFMA.FTZ R80, R192, UR4, -R183 ;  /* 0x00000004c0507c23 */ /* 0x000fe200080108b7 */
[--C-:B------:R-:W-:Y:S01]  /*ce90*/  FFMA.FTZ R98, R78, UR4, -R181.reuse ;  /* 0x000000044e627c23 */ /* 0x100fe200080108b5 */
[----:B------:R-:W-:Y:S01]  /*cea0*/  FFMA.FTZ R91, R84, UR4, -R181 ;  /* 0x00000004545b7c23 */ /* 0x000fe200080108b5 */
[----:B------:R-:W-:Y:S03]  /*ceb0*/  FFMA.FTZ R84, R184, UR4, -R183 ;  /* 0x00000004b8547c23 */ /* 0x000fe600080108b7 */
[----:B------:R-:W-:Y:S01]  /*cec0*/  MUFU.EX2 R176, R176 ;  /* 0x000000b000b07308 */ /* 0x000fe20000000800 */
[----:B---3--:R-:W-:Y:S01]  /*ced0*/  F2FP.BF16.F32.PACK_AB R51, R128, R165 ;  /* 0x000000a58033723e */ /* 0x008fe200000010ff */
[--C-:B------:R-:W-:Y:S01]  /*cee0*/  FFMA.FTZ R157, R247, UR4, -R180.reuse ;  /* 0x00000004f79d7c23 */ /* 0x100fe200080108b4 */
[----:B------:R-:W-:Y:S01]  /*cef0*/  FFMA.FTZ R158, R245, UR4, -R180 ;  /* 0x00000004f59e7c23 */ /* 0x000fe200080108b4 */
[--C-:B------:R-:W-:Y:S01]  /*cf00*/  FFMA.FTZ R159, R249, UR4, -R178.reuse ;  /* 0x00000004f99f7c23 */ /* 0x100fe200080108b2 */
[----:B------:R-:W-:Y:S01]  /*cf10*/  FFMA.FTZ R184, R203, UR4, -R178 ;  /* 0x00000004cbb87c23 */ /* 0x000fe200080108b2 */
[--C-:B------:R-:W-:Y:S01]  /*cf20*/  FFMA.FTZ R161, R243, UR4, -R180.reuse ;  /* 0x00000004f3a17c23 */ /* 0x100fe200080108b4 */
[----:B------:R-:W-:Y:S03]  /*cf30*/  FFMA.FTZ R185, R207, UR4, -R180 ;  /* 0x00000004cfb97c23 */ /* 0x000fe600080108b4 */
[----:B------:R-:W3:Y:S01]  /*cf40*/  MUFU.EX2 R172, R172 ;  /* 0x000000ac00ac7308 */ /* 0x000ee20000000800 */
[----:B----4-:R-:W-:Y:S01]  /*cf50*/  FMUL.FTZ R10, R38, R162 ;  /* 0x000000a2260a7220 */ /* 0x010fe20000410000 */
[----:B------:R-:W-:Y:S01]  /*cf60*/  FFMA.FTZ R162, R64, UR4, -R178 ;  /* 0x0000000440a27c23 */ /* 0x000fe200080108b2 */
[C---:B------:R-:W-:Y:S01]  /*cf70*/  FMUL.FTZ R11, R38.reuse, R163 ;  /* 0x000000a3260b7220 */ /* 0x040fe20000410000 */
[C---:B------:R-:W-:Y:S01]  /*cf80*/  FMUL.FTZ R14, R38.reuse, R154 ;  /* 0x0000009a260e7220 */ /* 0x040fe20000410000 */
[C---:B------:R-:W-:Y:S01]  /*cf90*/  FMUL.FTZ R15, R38.reuse, R155 ;  /* 0x0000009b260f7220 */ /* 0x040fe20000410000 */
[C---:B------:R-:W-:Y:S01]  /*cfa0*/  FMUL.FTZ R26, R38.reuse, R142 ;  /* 0x0000008e261a7220 */ /* 0x040fe20000410000 */
[C---:B------:R-:W-:Y:S03]  /*cfb0*/  FMUL.FTZ R27, R38.reuse, R143 ;  /* 0x0000008f261b7220 */ /* 0x040fe60000410000 */
[----:B------:R-:W4:Y:S01]  /*cfc0*/  MUFU.EX2 R166, R166 ;  /* 0x000000a600a67308 */ /* 0x000f220000000800 */
[----:B------:R-:W-:Y:S01]  /*cfd0*/  FFMA.FTZ R143, R107, UR4, -R180 ;  /* 0x000000046b8f7c23 */ /* 0x000fe200080108b4 */
[----:B------:R-:W-:Y:S01]  /*cfe0*/  FFMA.FTZ R173, R38, R239, R173 ;  /* 0x000000ef26ad7223 */ /* 0x000fe200000100ad */
[----:B------:R-:W-:Y:S01]  /*cff0*/  FFMA.FTZ R142, R191, UR4, -R178 ;  /* 0x00000004bf8e7c23 */ /* 0x000fe200080108b2 */
[----:B------:R-:W-:Y:S01]  /*d000*/  FFMA.FTZ R154, R250, UR4, -R180 ;  /* 0x00000004fa9a7c23 */ /* 0x000fe200080108b4 */
[----:B------:R-:W-:Y:S01]  /*d010*/  FFMA.FTZ R155, R248, UR4, -R178 ;  /* 0x00000004f89b7c23 */ /* 0x000fe200080108b2 */
[--C-:B------:R-:W-:Y:S01]  /*d020*/  FFMA.FTZ R188, R206, UR4, -R180.reuse ;  /* 0x00000004cebc7c23 */ /* 0x100fe200080108b4 */
[----:B------:R-:W-:Y:S03]  /*d030*/  FFMA.FTZ R164, R85, UR4, -R180 ;  /* 0x0000000455a47c23 */ /* 0x000fe600080108b4 */
[----:B------:R-:W-:Y:S01]  /*d040*/  MUFU.EX2 R167, R167 ;  /* 0x000000a700a77308 */ /* 0x000fe20000000800 */
[----:B---3--:R-:W-:Y:S01]  /*d050*/  F2FP.BF16.F32.PACK_AB R32, R172, R176 ;  /* 0x000000b0ac20723e */ /* 0x008fe200000010ff */
[----:B------:R-:W-:Y:S01]  /*d060*/  FFMA.FTZ R176, R41, R240, R176 ;  /* 0x000000f029b07223 */ /* 0x000fe200000100b0 */
[----:B------:R-:W-:Y:S01]  /*d070*/  FFMA.FTZ R85, R34, UR4, -R181 ;  /* 0x0000000422557c23 */ /* 0x000fe200080108b5 */
[----:B------:R-:W-:Y:S01]  /*d080*/  FFMA.FTZ R78, R196, UR4, -R183 ;  /* 0x00000004c44e7c23 */ /* 0x000fe200080108b7 */
[----:B------:R-:W-:Y:S01]  /*d090*/  FADD.FTZ R177, R175, R177 ;  /* 0x000000b1afb17221 */ /* 0x000fe20000010000 */
[--C-:B------:R-:W-:Y:S01]  /*d0a0*/  FFMA.FTZ R107, R198, UR4, -R183.reuse ;  /* 0x00000004c66b7c23 */ /* 0x100fe200080108b7 */
[--C-:B------:R-:W-:Y:S03]  /*d0b0*/  FFMA.FTZ R179, R182, UR4, -R183.reuse ;  /* 0x00000004b6b37c23 */ /* 0x100fe600080108b7 */
[----:B------:R-:W3:Y:S01]  /*d0c0*/  MUFU.EX2 R164, R164 ;  /* 0x000000a400a47308 */ /* 0x000ee20000000800 */
[----:B----4-:R-:W-:Y:S01]  /*d0d0*/  F2FP.BF16.F32.PACK_AB R34, R127, R166 ;  /* 0x000000a67f22723e */ /* 0x010fe200000010ff */
[----:B------:R-:W-:Y:S01]  /*d0e0*/  FFMA.FTZ R183, R246, UR4, -R183 ;  /* 0x00000004f6b77c23 */ /* 0x000fe200080108b7 */
[----:B------:R-:W-:Y:S01]  /*d0f0*/  FADD.FTZ R174, R168, R174 ;  /* 0x000000aea8ae7221 */ /* 0x000fe20000010000 */
[----:B------:R-:W-:Y:S01]  /*d100*/  ISETP.GT.AND P0, PT, R237, RZ, PT ;  /* 0x000000ffed00720c */ /* 0x000fe20003f04270 */
[----:B------:R-:W-:Y:S01]  /*d110*/  FADD.FTZ R170, R170, R173 ;  /* 0x000000adaaaa7221 */ /* 0x000fe20000010000 */
[----:B------:R-:W-:Y:S01]  /*d120*/  FFMA.FTZ R114, R114, UR4, -R178 ;  /* 0x0000000472727c23 */ /* 0x000fe200080108b2 */
[----:B------:R-:W-:Y:S03]  /*d130*/  FADD.FTZ R165, R165, R174 ;  /* 0x000000aea5a57221 */ /* 0x000fe60000010000 */
[----:B------:R-:W4:Y:S01]  /*d140*/  MUFU.EX2 R124, R124 ;  /* 0x0000007c007c7308 */ /* 0x000f220000000800 */
[--C-:B------:R-:W-:Y:S01]  /*d150*/  FFMA.FTZ R169, R169, UR4, -R178.reuse ;  /* 0x00000004a9a97c23 */ /* 0x100fe200080108b2 */
[----:B------:R-:W-:Y:S01]  /*d160*/  FFMA.FTZ R131, R131, UR4, -R178 ;  /* 0x0000000483837c23 */ /* 0x000fe200080108b2 */
[----:B------:R-:W-:Y:S01]  /*d170*/  FADD.FTZ R165, R128, R165 ;  /* 0x000000a580a57221 */ /* 0x000fe20000010000 */
[--C-:B------:R-:W-:Y:S01]  /*d180*/  FFMA.FTZ R202, R202, UR4, -R180.reuse ;  /* 0x00000004caca7c23 */ /* 0x100fe200080108b4 */
[--C-:B------:R-:W-:Y:S01]  /*d190*/  FFMA.FTZ R201, R201, UR4, -R180.reuse ;  /* 0x00000004c9c97c23 */ /* 0x100fe200080108b4 */
[----:B------:R-:W-:Y:S01]  /*d1a0*/  FFMA.FTZ R200, R200, UR4, -R180 ;  /* 0x00000004c8c87c23 */ /* 0x000fe200080108b4 */
[----:B------:R-:W-:Y:S03]  /*d1b0*/  IADD3 R237, PT, PT, R237, -0x1, RZ ;  /* 0xffffffffeded7810 */ /* 0x000fe60007ffe0ff */
[----:B------:R5:W-:Y:S01]  /*d1c0*/  MUFU.EX2 R148, R24 ;  /* 0x0000001800947308 */ /* 0x000be20000000800 */
[C---:B---3--:R-:W-:Y:S01]  /*d1d0*/  F2FP.BF16.F32.PACK_AB R50, R129.reuse, R164 ;  /* 0x000000a48132723e */ /* 0x048fe200000010ff */
[----:B------:R-:W-:Y:S04]  /*d1e0*/  FADD.FTZ R164, R164, R177 ;  /* 0x000000b1a4a47221 */ /* 0x000fe80000010000 */
[----:B------:R-:W-:Y:S01]  /*d1f0*/  FADD.FTZ R129, R129, R164 ;  /* 0x000000a481817221 */ /* 0x000fe20000010000 */
[----:B------:R-:W-:Y:S03]  /*d200*/  MOV R164, R37 ;  /* 0x0000002500a47202 */ /* 0x000fe60000000f00 */
[----:B------:R3:W1:Y:S01]  /*d210*/  MUFU.EX2 R149, R28 ;  /* 0x0000001c00957308 */ /* 0x0006620000000800 */
[-C--:B--2---:R-:W-:Y:S05]  /*d220*/  HMMA.16816.F32.BF16 R4, R48, R20.reuse, R4 ;  /* 0x000000143004723c */ /* 0x084fea0000041804 */
[----:B----4-:R-:W-:Y:S01]  /*d230*/  F2FP.BF16.F32.PACK_AB R35, R124, R167 ;  /* 0x000000a77c23723e */ /* 0x010fe200000010ff */
[----:B------:R-:W-:Y:S03]  /*d240*/  FADD.FTZ R167, R167, R170 ;  /* 0x000000aaa7a77221 */ /* 0x000fe60000010000 */
[----:B------:R2:W-:Y:S01]  /*d250*/  MUFU.EX2 R141, R30 ;  /* 0x0000001e008d7308 */ /* 0x0005e20000000800 */
[----:B-----5:R-:W-:Y:S01]  /*d260*/  FMUL.FTZ R24, R41, R140 ;  /* 0x0000008c29187220 */ /* 0x020fe20000410000 */
[--C-:B------:R-:W-:Y:S01]  /*d270*/  FFMA.FTZ R140, R31, UR4, -R180.reuse ;  /* 0x000000041f8c7c23 */ /* 0x100fe200080108b4 */
[----:B------:R-:W-:Y:S01]  /*d280*/  FMUL.FTZ R31, R38, R139 ;  /* 0x0000008b261f7220 */ /* 0x000fe20000410000 */
[----:B------:R-:W-:Y:S01]  /*d290*/  FFMA.FTZ R139, R186, UR4, -R180 ;  /* 0x00000004ba8b7c23 */ /* 0x000fe200080108b4 */
[C---:B------:R-:W-:Y:S05]  /*d2a0*/  HMMA.16816.F32.BF16 R8, R32.reuse, R20, R8 ;  /* 0x000000142008723c */ /* 0x040fea0000041808 */
[----:B------:R-:W-:Y:S01]  /*d2b0*/  MUFU.EX2 R143, R143 ;  /* 0x0000008f008f7308 */ /* 0x000fe20000000800 */
[C---:B------:R-:W-:Y:S01]  /*d2c0*/  FMUL.FTZ R20, R40.reuse, R144 ;  /* 0x0000009028147220 */ /* 0x040fe20000410000 */
[----:B------:R-:W-:Y:S01]  /*d2d0*/  FMUL.FTZ R21, R40, R145 ;  /* 0x0000009128157220 */ /* 0x000fe20000410000 */
[----:B---3--:R-:W-:Y:S01]  /*d2e0*/  FMUL.FTZ R28, R41, R136 ;  /* 0x00000088291c7220 */ /* 0x008fe20000410000 */
[----:B------:R-:W-:Y:S01]  /*d2f0*/  FFMA.FTZ R136, R61, UR4, -R178 ;  /* 0x000000043d887c23 */ /* 0x000fe200080108b2 */
[-C--:B------:R-:W-:Y:S05]  /*d300*/  HMMA.16816.F32.BF16 R12, R32, R22.reuse, R12 ;  /* 0x00000016200c723c */ /* 0x080fea000004180c */
[----:B------:R3:W4:Y:S01]  /*d310*/  MUFU.EX2 R144, R59 ;  /* 0x0000003b00907308 */ /* 0x0007220000000800 */
[----:B--2---:R-:W-:Y:S01]  /*d320*/  FMUL.FTZ R30, R38, R138 ;  /* 0x0000008a261e7220 */ /* 0x004fe20000410000 */
[----:B------:R-:W-:Y:S01]  /*d330*/  FFMA.FTZ R138, R194, UR4, -R180 ;  /* 0x00000004c28a7c23 */ /* 0x000fe200080108b4 */
[--C-:B------:R-:W-:Y:S01]  /*d340*/  FFMA.FTZ R145, R187, UR4, -R178.reuse ;  /* 0x00000004bb917c23 */ /* 0x100fe200080108b2 */
[----:B------:R-:W-:Y:S01]  /*d350*/  FFMA.FTZ R187, R47, UR4, -R178 ;  /* 0x000000042fbb7c23 */ /* 0x000fe200080108b2 */
[C---:B------:R-:W-:Y:S05]  /*d360*/  HMMA.16816.F32.BF16 R16, R48.reuse, R22, R16 ;  /* 0x000000163010723c */ /* 0x040fea0000041810 */
[----:B------:R-:W2:Y:S01]  /*d370*/  MUFU.EX2 R140, R140 ;  /* 0x0000008c008c7308 */ /* 0x000ea20000000800 */
[C---:B------:R-:W-:Y:S01]  /*d380*/  FMUL.FTZ R22, R39.reuse, R146 ;  /* 0x0000009227167220 */ /* 0x040fe20000410000 */
[----:B------:R-:W-:Y:S01]  /*d390*/  FMUL.FTZ R23, R39, R147 ;  /* 0x0000009327177220 */ /* 0x000fe20000410000 */
[----:B------:R-:W-:Y:S01]  /*d3a0*/  FFMA.FTZ R146, R197, UR4, -R180 ;  /* 0x00000004c5927c23 */ /* 0x000fe200080108b4 */
[--C-:B------:R-:W-:Y:S01]  /*d3b0*/  FFMA.FTZ R147, R189, UR4, -R178.reuse ;  /* 0x00000004bd937c23 */ /* 0x100fe200080108b2 */
[--C-:B------:R-:W-:Y:S01]  /*d3c0*/  FFMA.FTZ R186, R204, UR4, -R178.reuse ;  /* 0x00000004ccba7c23 */ /* 0x100fe200080108b2 */
[----:B------:R-:W-:Y:S01]  /*d3d0*/  FADD.FTZ R124, R124, R167 ;  /* 0x000000a77c7c7221 */ /* 0x000fe20000010000 */
[----:B------:R-:W-:Y:S03]  /*d3e0*/  MOV R167, R2 ;  /* 0x0000000200a77202 */ /* 0x000fe60000000f00 */
[----:B------:R-:W-:Y:S01]  /*d3f0*/  MUFU.EX2 R136, R136 ;  /* 0x0000008800887308 */ /* 0x000fe20000000800 */
[----:B---3--:R-:W3:Y:S01]  /*d400*/  LDSM.16.MT88.4 R56, [R210+0x4400] ;  /* 0x00440000d238783b */ /* 0x008ee20000004200 */
[-C--:B-1----:R-:W-:Y:S08]  /*d410*/  HMMA.16816.F32.BF16 R20, R48, R52.reuse, R20 ;  /* 0x000000343014723c */ /* 0x082ff00000041814 */
[----:B------:R-:W-:Y:S01]  /*d420*/  MUFU.EX2 R126, R126 ;  /* 0x0000007e007e7308 */ /* 0x000fe20000000800 */
[C---:B------:R-:W-:Y:S04]  /*d430*/  HMMA.16816.F32.BF16 R24, R32.reuse, R52, R24 ;  /* 0x000000342018723c */ /* 0x040fe80000041818 */
[----:B------:R-:W-:Y:S01]  /*d440*/  FFMA.FTZ R52, R29, UR4, -R178 ;  /* 0x000000041d347c23 */ /* 0x000fe200080108b2 */
[----:B------:R-:W-:Y:S04]  /*d450*/  FMUL.FTZ R29, R41, R137 ;  /* 0x00000089291d7220 */ /* 0x000fe80000410000 */
[----:B------:R-:W-:Y:S01]  /*d460*/  MUFU.EX2 R119, R119 ;  /* 0x0000007700777308 */ /* 0x000fe20000000800 */
[----:B------:R-:W-:Y:S04]  /*d470*/  FADD.FTZ R41, R172, R176 ;  /* 0x000000b0ac297221 */ /* 0x000fe80000010000 */
[----:B------:R-:W-:Y:S01]  /*d480*/  FADD.FTZ R166, R166, R41 ;  /* 0x00000029a6a67221 */ /* 0x000fe20000010000 */
[-C--:B------:R-:W-:Y:S04]  /*d490*/  HMMA.16816.F32.BF16 R28, R32, R54.reuse, R28 ;  /* 0x00000036201c723c */ /* 0x080fe8000004181c */
[----:B------:R-:W1:Y:S01]  /*d4a0*/  MUFU.EX2 R137, R52 ;  /* 0x0000003400897308 */ /* 0x000e620000000800 */
[C---:B------:R-:W-:Y:S01]  /*d4b0*/  FMUL.FTZ R32, R40.reuse, R132 ;  /* 0x0000008428207220 */ /* 0x040fe20000410000 */
[----:B------:R-:W-:Y:S01]  /*d4c0*/  FMUL.FTZ R33, R40, R133 ;  /* 0x0000008528217220 */ /* 0x000fe20000410000 */
[--C-:B------:R-:W-:Y:S01]  /*d4d0*/  FFMA.FTZ R133, R63, UR4, -R180.reuse ;  /* 0x000000043f857c23 */ /* 0x100fe200080108b4 */
[C---:B------:R-:W-:Y:S01]  /*d4e0*/  FMUL.FTZ R34, R39.reuse, R134 ;  /* 0x0000008627227220 */ /* 0x040fe20000410000 */
[----:B------:R-:W5:Y:S01]  /*d4f0*/  LDSM.16.MT88.4 R60, [R208+0x4400] ;  /* 0x00440000d03c783b */ /* 0x000f620000004200 */
[----:B------:R-:W-:Y:S01]  /*d500*/  FMUL.FTZ R35, R39, R135 ;  /* 0x0000008727237220 */ /* 0x000fe20000410000 */
[----:B------:R-:W-:Y:S03]  /*d510*/  FFMA.FTZ R132, R190, UR4, -R180 ;  /* 0x00000004be847c23 */ /* 0x000fe600080108b4 */
[----:B------:R-:W3:Y:S01]  /*d520*/  MUFU.EX2 R118, R118 ;  /* 0x0000007600767308 */ /* 0x000ee20000000800 */
[--C-:B------:R-:W-:Y:S01]  /*d530*/  FFMA.FTZ R134, R195, UR4, -R178.reuse ;  /* 0x00000004c3867c23 */ /* 0x100fe200080108b2 */
[----:B------:R-:W-:Y:S01]  /*d540*/  FFMA.FTZ R135, R193, UR4, -R178 ;  /* 0x00000004c1877c23 */ /* 0x000fe200080108b2 */
[----:B------:R-:W-:Y:S01]  /*d550*/  FADD.FTZ R127, R127, R166 ;  /* 0x000000a67f7f7221 */ /* 0x000fe20000010000 */
[----:B------:R-:W-:Y:S01]  /*d560*/  MOV R166, R3 ;  /* 0x0000000300a67202 */ /* 0x000fe20000000f00 */
[----:B------:R-:W-:Y:S05]  /*d570*/  HMMA.16816.F32.BF16 R32, R48, R54, R32 ;  /* 0x000000363020723c */ /* 0x000fea0000041820 */
[----:B------:R-:W-:Y:S01]  /*d580*/  MUFU.EX2 R125, R125 ;  /* 0x0000007d007d7308 */ /* 0x000fe20000000800 */
[----:B------:R-:W-:Y:S01]  /*d590*/  F2FP.BF16.F32.PACK_AB R48, R149, R148 ;  /* 0x000000949530723e */ /* 0x000fe200000010ff */
[----:B------:R-:W-:Y:S01]  /*d5a0*/  FADD.FTZ R148, R148, R129 ;  /* 0x0000008194947221 */ /* 0x000fe20000010000 */
[----:B----4-:R-:W-:Y:S01]  /*d5b0*/  F2FP.BF16.F32.PACK_AB R49, R141, R144 ;  /* 0x000000908d31723e */ /* 0x010fe200000010ff */
[----:B------:R-:W-:Y:S01]  /*d5c0*/  FADD.FTZ R144, R144, R165 ;  /* 0x000000a590907221 */ /* 0x000fe20000010000 */
[----:B--2---:R-:W-:Y:S01]  /*d5d0*/  F2FP.BF16.F32.PACK_AB R50, R140, R143 ;  /* 0x0000008f8c32723e */ /* 0x004fe200000010ff */
[----:B------:R-:W-:Y:S01]  /*d5e0*/  FADD.FTZ R148, R149, R148 ;  /* 0x0000009495947221 */ /* 0x000fe20000010000 */
[----:B-1----:R-:W-:Y:S03]  /*d5f0*/  F2FP.BF16.F32.PACK_AB R51, R136, R137 ;  /* 0x000000898833723e */ /* 0x002fe600000010ff */
[----:B------:R-:W1:Y:S01]  /*d600*/  MUFU.EX2 R120, R120 ;  /* 0x0000007800787308 */ /* 0x000e620000000800 */
[----:B------:R-:W-:Y:S01]  /*d610*/  F2FP.BF16.F32.PACK_AB R52, R121, R126 ;  /* 0x0000007e7934723e */ /* 0x000fe200000010ff */
[----:B------:R-:W-:Y:S01]  /*d620*/  FADD.FTZ R143, R143, R148 ;  /* 0x000000948f8f7221 */ /* 0x000fe20000010000 */
[----:B---3--:R-:W-:Y:S01]  /*d630*/  F2FP.BF16.F32.PACK_AB R54, R118, R119 ;  /* 0x000000777636723e */ /* 0x008fe200000010ff */
[----:B------:R-:W-:Y:S01]  /*d640*/  FADD.FTZ R144, R141, R144 ;  /* 0x000000908d907221 */ /* 0x000fe20000010000 */
[----:B------:R-:W-:Y:S01]  /*d650*/  MOV R165, R36 ;  /* 0x0000002400a57202 */ /* 0x000fe20000000f00 */
[-C--:B------:R-:W-:Y:S04]  /*d660*/  HMMA.16816.F32.BF16 R4, R48, R56.reuse, R4 ;  /* 0x000000383004723c */ /* 0x080fe80000041804 */
[----:B------:R-:W-:Y:S01]  /*d670*/  MUFU.EX2 R117, R117 ;  /* 0x0000007500757308 */ /* 0x000fe20000000800 */
[----:B------:R-:W-:Y:S01]  /*d680*/  FADD.FTZ R140, R140, R143 ;  /* 0x0000008f8c8c7221 */ /* 0x000fe20000010000 */
[----:B------:R-:W-:Y:S01]  /*d690*/  FADD.FTZ R137, R137, R144 ;  /* 0x0000009089897221 */ /* 0x000fe20000010000 */
[----:B------:R-:W-:Y:S03]  /*d6a0*/  FADD.FTZ R126, R126, R127 ;  /* 0x0000007f7e7e7221 */ /* 0x000fe60000010000 */
[----:B------:R-:W-:Y:S01]  /*d6b0*/  FADD.FTZ R137, R136, R137 ;  /* 0x0000008988897221 */ /* 0x000fe20000010000 */
[----:B------:R-:W-:Y:S03]  /*d6c0*/  FADD.FTZ R126, R121, R126 ;  /* 0x0000007e797e7221 */ /* 0x000fe60000010000 */
[----:B------:R-:W2:Y:S01]  /*d6d0*/  MUFU.EX2 R116, R116 ;  /* 0x0000007400747308 */ /* 0x000ea20000000800 */
[C---:B-1----:R-:W-:Y:S01]  /*d6e0*/  F2FP.BF16.F32.PACK_AB R53, R120.reuse, R125 ;  /* 0x0000007d7835723e */ /* 0x042fe200000010ff */
[----:B------:R-:W-:Y:S01]  /*d6f0*/  FADD.FTZ R125, R125, R124 ;  /* 0x0000007c7d7d7221 */ /* 0x000fe20000010000 */
[----:B------:R-:W-:Y:S03]  /*d700*/  FADD.FTZ R119, R119, R126 ;  /* 0x0000007e77777221 */ /* 0x000fe60000010000 */
[----:B------:R-:W-:Y:S01]  /*d710*/  FADD.FTZ R120, R120, R125 ;  /* 0x0000007d78787221 */ /* 0x000fe20000010000 */
[----:B------:R-:W-:Y:S03]  /*d720*/  FADD.FTZ R118, R118, R119 ;  /* 0x0000007776767221 */ /* 0x000fe60000010000 */
[----:B------:R-:W-:Y:S10]  /*d730*/  MUFU.EX2 R133, R133 ;  /* 0x0000008500857308 */ /* 0x000ff40000000800 */
        /* <DEDUP_REMOVED lines=15> */
[----:B------:R-:W5:Y:S01]  /*d830*/  MUFU.EX2 R145, R145 ;  /* 0x0000009100917308 */ /* 0x000f620000000800 */
[-C--:B------:R-:W-:Y:S09]  /*d840*/  HMMA.16816.F32.BF16 R28, R52, R62.reuse, R28 ;  /* 0x0000003e341c723c */ /* 0x080ff2000004181c */
[----:B------:R-:W-:Y:S01]  /*d850*/  MUFU.EX2 R111, R111 ;  /* 0x0000006f006f7308 */ /* 0x000fe20000000800 */
[----:B------:R-:W-:Y:S01]  /*d860*/  HMMA.16816.F32.BF16 R32, R48, R62, R32 ;  /* 0x0000003e3020723c */ /* 0x000fe20000041820 */
[----:B------:R-:W3:Y:S03]  /*d870*/  LDSM.16.MT88.4 R60, [R208+0x4800] ;  /* 0x00480000d03c783b */ /* 0x000ee60000004200 */
[C---:B-1----:R-:W-:Y:S01]  /*d880*/  F2FP.BF16.F32.PACK_AB R48, R132.reuse, R133 ;  /* 0x000000858430723e */ /* 0x042fe200000010ff */
        /* <DEDUP_REMOVED lines=11> */
[----:B------:R-:W-:Y:S05]  /*d940*/  FADD.FTZ R138, R139, R138 ;  /* 0x0000008a8b8a7221 */ /* 0x000fea0000010000 */
[----:B------:R-:W2:Y:S01]  /*d950*/  MUFU.EX2 R103, R103 ;  /* 0x0000006700677308 */ /* 0x000ea20000000800 */
[C---:B-1----:R-:W-:Y:S01]  /*d960*/  F2FP.BF16.F32.PACK_AB R52, R110.reuse, R111 ;  /* 0x0000006f6e34723e */ /* 0x042fe200000010ff */
[----:B------:R-:W-:Y:S04]  /*d970*/  FADD.FTZ R111, R111, R118 ;  /* 0x000000766f6f7221 */ /* 0x000fe80000010000 */
        /* <DEDUP_REMOVED lines=32> */
[----:B-1----:R-:W-:Y:S02]  /*db80*/  F2FP.BF16.F32.PACK_AB R48, R146, R151 ;  /* 0x000000979230723e */ /* 0x002fe400000010ff */
[----:B--2---:R-:W-:Y:S03]  /*db90*/  F2FP.BF16.F32.PACK_AB R49, R152, R147 ;  /* 0x000000939831723e */ /* 0x004fe600000010ff */
[----:B------:R-:W1:Y:S01]  /*dba0*/  MUFU.EX2 R99, R99 ;  /* 0x0000006300637308 */ /* 0x000e620000000800 */
[----:B----4-:R-:W-:Y:S02]  /*dbb0*/  F2FP.BF16.F32.PACK_AB R50, R154, R153 ;  /* 0x000000999a32723e */ /* 0x010fe400000010ff */
[----:B-----5:R-:W-:Y:S07]  /*dbc0*/  F2FP.BF16.F32.PACK_AB R51, R156, R155 ;  /* 0x0000009b9c33723e */ /* 0x020fee00000010ff */
[----:B------:R-:W-:Y:S01]  /*dbd0*/  MUFU.EX2 R95, R95 ;  /* 0x0000005f005f7308 */ /* 0x000fe20000000800 */
[-C--:B---3--:R-:W-:Y:S09]  /*dbe0*/  HMMA.16816.F32.BF16 R4, R48, R56.reuse, R4 ;  /* 0x000000383004723c */ /* 0x088ff20000041804 */
        /* <DEDUP_REMOVED lines=30> */
[----:B------:R-:W-:Y:S01]  /*ddd0*/  FFMA.FTZ R61, R65, UR4, -R178 ;  /* 0x00000004413d7c23 */ /* 0x000fe200080108b2 */
[----:B------:R-:W-:Y:S01]  /*dde0*/  FFMA.FTZ R60, R45, UR4, -R181 ;  /* 0x000000042d3c7c23 */ /* 0x000fe200080108b5 */
[--C-:B------:R-:W-:Y:S03]  /*ddf0*/  FFMA.FTZ R45, R67, UR4, -R180.reuse ;  /* 0x00000004432d7c23 */ /* 0x100fe600080108b4 */
[----:B------:R-:W-:Y:S01]  /*de00*/  MUFU.EX2 R93, R93 ;  /* 0x0000005d005d7308 */ /* 0x000fe20000000800 */
[----:B------:R-:W5:Y:S01]  /*de10*/  LDSM.16.MT88.4 R64, [R208+0x5000] ;  /* 0x00500000d040783b */ /* 0x000f620000004200 */
[-C--:B------:R-:W-:Y:S08]  /*de20*/  HMMA.16816.F32.BF16 R28, R52, R62.reuse, R28 ;  /* 0x0000003e341c723c */ /* 0x080ff0000004181c */
[----:B------:R-:W3:Y:S01]  /*de30*/  MUFU.EX2 R61, R61 ;  /* 0x0000003d003d7308 */ /* 0x000ee20000000800 */
[----:B------:R-:W-:Y:S04]  /*de40*/  HMMA.16816.F32.BF16 R32, R48, R62, R32 ;  /* 0x0000003e3020723c */ /* 0x000fe80000041820 */
[----:B-1----:R-:W-:Y:S01]  /*de50*/  F2FP.BF16.F32.PACK_AB R48, R158, R157 ;  /* 0x0000009d9e30723e */ /* 0x002fe200000010ff */
[----:B------:R-:W-:Y:S04]  /*de60*/  FFMA.FTZ R63, R242, UR4, -R180 ;  /* 0x00000004f23f7c23 */ /* 0x000fe800080108b4 */
[----:B------:R-:W1:Y:S01]  /*de70*/  MUFU.EX2 R90, R90 ;  /* 0x0000005a005a7308 */ /* 0x000e620000000800 */
[----:B--2---:R-:W-:Y:S02]  /*de80*/  F2FP.BF16.F32.PACK_AB R49, R184, R159 ;  /* 0x0000009fb831723e */ /* 0x004fe400000010ff */
[----:B----4-:R-:W-:Y:S07]  /*de90*/  F2FP.BF16.F32.PACK_AB R50, R160, R161 ;  /* 0x000000a1a032723e */ /* 0x010fee00000010ff */
[----:B------:R-:W-:Y:S01]  /*dea0*/  MUFU.EX2 R87, R87 ;  /* 0x0000005700577308 */ /* 0x000fe20000000800 */
[----:B---3--:R-:W-:Y:S09]  /*deb0*/  F2FP.BF16.F32.PACK_AB R51, R61, R162 ;  /* 0x000000a23d33723e */ /* 0x008ff200000010ff */
[----:B------:R-:W2:Y:S01]  /*dec0*/  MUFU.EX2 R84, R84 ;  /* 0x0000005400547308 */ /* 0x000ea20000000800 */
[-C--:B------:R-:W-:Y:S03]  /*ded0*/  HMMA.16816.F32.BF16 R4, R48, R56.reuse, R4 ;  /* 0x000000383004723c */ /* 0x080fe60000041804 */
[C---:B-1----:R-:W-:Y:S01]  /*dee0*/  F2FP.BF16.F32.PACK_AB R52, R90.reuse, R93 ;  /* 0x0000005d5a34723e */ /* 0x042fe200000010ff */
[----:B------:R-:W-:Y:S05]  /*def0*/  FADD.FTZ R93, R93, R94 ;  /* 0x0000005e5d5d7221 */ /* 0x000fea0000010000 */
[----:B------:R-:W-:Y:S01]  /*df00*/  MUFU.EX2 R92, R92 ;  /* 0x0000005c005c7308 */ /* 0x000fe20000000800 */
[----:B------:R-:W-:Y:S09]  /*df10*/  FADD.FTZ R90, R90, R93 ;  /* 0x0000005d5a5a7221 */ /* 0x000ff20000010000 */
        /* <DEDUP_REMOVED lines=9> */
[----:B------:R1:W-:Y:S10]  /*dfb0*/  MUFU.EX2 R182, R183 ;  /* 0x000000b700b67308 */ /* 0x0003f40000000800 */
[----:B------:R-:W-:Y:S01]  /*dfc0*/  MUFU.EX2 R62, R45 ;  /* 0x0000002d003e7308 */ /* 0x000fe20000000800 */
[C---:B--2---:R-:W-:Y:S01]  /*dfd0*/  F2FP.BF16.F32.PACK_AB R55, R75.reuse, R86 ;  /* 0x000000564b37723e */ /* 0x044fe200000010ff */
[----:B------:R-:W-:Y:S04]  /*dfe0*/  FADD.FTZ R86, R86, R89 ;  /* 0x0000005956567221 */ /* 0x000fe80000010000 */
[----:B------:R-:W-:Y:S04]  /*dff0*/  FADD.FTZ R75, R75, R86 ;  /* 0x000000564b4b7221 */ /* 0x000fe80000010000 */
[----:B------:R-:W-:Y:S01]  /*e000*/  MUFU.EX2 R63, R63 ;  /* 0x0000003f003f7308 */ /* 0x000fe20000000800 */
[C---:B------:R-:W-:Y:S04]  /*e010*/  HMMA.16816.F32.BF16 R8, R52.reuse, R56, R8 ;  /* 0x000000383408723c */ /* 0x040fe80000041808 */
[--C-:B-1----:R-:W-:Y:S05]  /*e020*/  FFMA.FTZ R183, R205, UR4, -R178.reuse ;  /* 0x00000004cdb77c23 */ /* 0x102fea00080108b2 */
[----:B------:R-:W-:Y:S01]  /*e030*/  MUFU.EX2 R186, R186 ;  /* 0x000000ba00ba7308 */ /* 0x000fe20000000800 */
[-C--:B------:R-:W-:Y:S09]  /*e040*/  HMMA.16816.F32.BF16 R12, R52, R58.reuse, R12 ;  /* 0x0000003a340c723c */ /* 0x080ff2000004180c */
[----:B------:R-:W1:Y:S01]  /*e050*/  MUFU.EX2 R183, R183 ;  /* 0x000000b700b77308 */ /* 0x000e620000000800 */
[C---:B------:R-:W-:Y:S01]  /*e060*/  HMMA.16816.F32.BF16 R16, R48.reuse, R58, R16 ;  /* 0x0000003a3010723c */ /* 0x040fe20000041810 */
[----:B------:R-:W2:Y:S08]  /*e070*/  LDSM.16.MT88.4 R56, [R210+0x5400] ;  /* 0x00540000d238783b */ /* 0x000eb00000004200 */
[----:B------:R-:W-:Y:S01]  /*e080*/  MUFU.EX2 R185, R185 ;  /* 0x000000b900b97308 */ /* 0x000fe20000000800 */
[-C--:B-----5:R-:W-:Y:S09]  /*e090*/  HMMA.16816.F32.BF16 R20, R48, R64.reuse, R20 ;  /* 0x000000403014723c */ /* 0x0a0ff20000041814 */
[----:B------:R-:W3:Y:S01]  /*e0a0*/  MUFU.EX2 R188, R188 ;  /* 0x000000bc00bc7308 */ /* 0x000ee20000000800 */
[C---:B------:R-:W-:Y:S04]  /*e0b0*/  HMMA.16816.F32.BF16 R24, R52.reuse, R64, R24 ;  /* 0x000000403418723c */ /* 0x040fe80000041818 */
[----:B-1----:R-:W-:Y:S01]  /*e0c0*/  F2FP.BF16.F32.PACK_AB R45, R186, R183 ;  /* 0x000000b7ba2d723e */ /* 0x002fe200000010ff */
[--C-:B------:R-:W-:Y:S01]  /*e0d0*/  FFMA.FTZ R65, R44, UR4, -R181.reuse ;  /* 0x000000042c417c23 */ /* 0x100fe200080108b5 */
[----:B------:R-:W-:Y:S03]  /*e0e0*/  F2FP.BF16.F32.PACK_AB R44, R63, R62 ;  /* 0x0000003e3f2c723e */ /* 0x000fe600000010ff */
[----:B------:R-:W-:Y:S01]  /*e0f0*/  MUFU.EX2 R187, R187 ;  /* 0x000000bb00bb7308 */ /* 0x000fe20000000800 */
[-C--:B------:R-:W-:Y:S01]  /*e100*/  HMMA.16816.F32.BF16 R28, R52, R66.reuse, R28 ;  /* 0x00000042341c723c */ /* 0x080fe2000004181c */
[----:B------:R-:W1:Y:S02]  /*e110*/  LDSM.16.MT88.4 R52, [R208+0x5400] ;  /* 0x00540000d034783b */ /* 0x000e640000004200 */
[----:B------:R-:W-:Y:S01]  /*e120*/  FFMA.FTZ R181, R42, UR4, -R181 ;  /* 0x000000042ab57c23 */ /* 0x000fe200080108b5 */
[--C-:B------:R-:W-:Y:S01]  /*e130*/  FFMA.FTZ R42, R112, UR4, -R178.reuse ;  /* 0x00000004702a7c23 */ /* 0x100fe200080108b2 */
[--C-:B------:R-:W-:Y:S01]  /*e140*/  FFMA.FTZ R64, R104, UR4, -R178.reuse ;  /* 0x0000000468407c23 */ /* 0x100fe200080108b2 */
[----:B------:R-:W-:Y:S03]  /*e150*/  FFMA.FTZ R104, R97, UR4, -R178 ;  /* 0x0000000461687c23 */ /* 0x000fe600080108b2 */
[----:B------:R-:W-:Y:S01]  /*e160*/  MUFU.EX2 R83, R83 ;  /* 0x0000005300537308 */ /* 0x000fe20000000800 */
[----:B------:R-:W-:Y:S04]  /*e170*/  HMMA.16816.F32.BF16 R32, R48, R66, R32 ;  /* 0x000000423020723c */ /* 0x000fe80000041820 */
[----:B------:R-:W-:Y:S01]  /*e180*/  FFMA.FTZ R66, R115, UR4, -R180 ;  /* 0x0000000473427c23 */ /* 0x000fe200080108b4 */
[--C-:B------:R-:W-:Y:S01]  /*e190*/  FFMA.FTZ R115, R46, UR4, -R178.reuse ;  /* 0x000000042e737c23 */ /* 0x100fe200080108b2 */
[----:B---3--:R-:W-:Y:S03]  /*e1a0*/  F2FP.BF16.F32.PACK_AB R46, R188, R185 ;  /* 0x000000b9bc2e723e */ /* 0x008fe600000010ff */
[----:B------:R-:W3:Y:S01]  /*e1b0*/  MUFU.EX2 R64, R64 ;  /* 0x0000004000407308 */ /* 0x000ee20000000800 */
[----:B------:R-:W-:Y:S01]  /*e1c0*/  FFMA.FTZ R178, R130, UR4, -R178 ;  /* 0x0000000482b27c23 */ /* 0x000fe200080108b2 */
[----:B------:R-:W-:Y:S08]  /*e1d0*/  FFMA.FTZ R180, R171, UR4, -R180 ;  /* 0x00000004abb47c23 */ /* 0x000ff000080108b4 */
[----:B------:R-:W4:Y:S10]  /*e1e0*/  MUFU.EX2 R82, R82 ;  /* 0x0000005200527308 */ /* 0x000f340000000800 */
[----:B------:R-:W-:Y:S01]  /*e1f0*/  MUFU.EX2 R81, R81 ;  /* 0x0000005100517308 */ /* 0x000fe20000000800 */
[----:B---3--:R-:W-:Y:S09]  /*e200*/  F2FP.BF16.F32.PACK_AB R47, R64, R187 ;  /* 0x000000bb402f723e */ /* 0x008ff200000010ff */
[----:B------:R-:W3:Y:S01]  /*e210*/  MUFU.EX2 R80, R80 ;  /* 0x0000005000507308 */ /* 0x000ee20000000800 */
[-C--:B--2---:R-:W-:Y:S05]  /*e220*/  HMMA.16816.F32.BF16 R4, R44, R56.reuse, R4 ;  /* 0x000000382c04723c */ /* 0x084fea0000041804 */
[C---:B----4-:R-:W-:Y:S01]  /*e230*/  F2FP.BF16.F32.PACK_AB R48, R82.reuse, R83 ;  /* 0x000000535230723e */ /* 0x050fe200000010ff */
[----:B------:R-:W-:Y:S03]  /*e240*/  FADD.FTZ R83, R83, R84 ;  /* 0x0000005453537221 */ /* 0x000fe60000010000 */
[----:B------:R-:W-:Y:S01]  /*e250*/  MUFU.EX2 R74, R74 ;  /* 0x0000004a004a7308 */ /* 0x000fe20000000800 */
[----:B------:R-:W-:Y:S09]  /*e260*/  FADD.FTZ R82, R82, R83 ;  /* 0x0000005352527221 */ /* 0x000ff20000010000 */
[----:B------:R-:W2:Y:S01]  /*e270*/  MUFU.EX2 R73, R73 ;  /* 0x0000004900497308 */ /* 0x000ea20000000800 */
[C---:B---3--:R-:W-:Y:S01]  /*e280*/  F2FP.BF16.F32.PACK_AB R50, R80.reuse, R81 ;  /* 0x000000515032723e */ /* 0x048fe200000010ff */
[----:B------:R-:W-:Y:S04]  /*e290*/  FADD.FTZ R81, R81, R82 ;  /* 0x0000005251517221 */ /* 0x000fe80000010000 */
[----:B------:R-:W-:Y:S04]  /*e2a0*/  FADD.FTZ R80, R80, R81 ;  /* 0x0000005150507221 */ /* 0x000fe80000010000 */
[----:B------:R-:W-:Y:S10]  /*e2b0*/  MUFU.EX2 R72, R72 ;  /* 0x0000004800487308 */ /* 0x000ff40000000800 */
[----:B------:R-:W3:Y:S01]  /*e2c0*/  MUFU.EX2 R71, R71 ;  /* 0x0000004700477308 */ /* 0x000ee20000000800 */
[C---:B--2---:R-:W-:Y:S01]  /*e2d0*/  F2FP.BF16.F32.PACK_AB R49, R73.reuse, R74 ;  /* 0x0000004a4931723e */ /* 0x044fe200000010ff */
[----:B------:R-:W-:Y:S04]  /*e2e0*/  FADD.FTZ R74, R74, R75 ;  /* 0x0000004b4a4a7221 */ /* 0x000fe80000010000 */
[----:B------:R-:W-:Y:S04]  /*e2f0*/  FADD.FTZ R73, R73, R74 ;  /* 0x0000004a49497221 */ /* 0x000fe80000010000 */
[----:B------:R-:W-:Y:S10]  /*e300*/  MUFU.EX2 R67, R122 ;  /* 0x0000007a00437308 */ /* 0x000ff40000000800 */
[----:B------:R-:W2:Y:S01]  /*e310*/  MUFU.EX2 R66, R66 ;  /* 0x0000004200427308 */ /* 0x000ea20000000800 */
[C---:B---3--:R-:W-:Y:S01]  /*e320*/  F2FP.BF16.F32.PACK_AB R51, R71.reuse, R72 ;  /* 0x000000484733723e */ /* 0x048fe200000010ff */
[----:B------:R-:W-:Y:S04]  /*e330*/  FADD.FTZ R72, R72, R73 ;  /* 0x0000004948487221 */ /* 0x000fe80000010000 */
[----:B------:R-:W-:Y:S04]  /*e340*/  FADD.FTZ R71, R71, R72 ;  /* 0x0000004847477221 */ /* 0x000fe80000010000 */
[----:B------:R-:W-:Y:S01]  /*e350*/  MUFU.EX2 R97, R115 ;  /* 0x0000007300617308 */ /* 0x000fe20000000800 */
[C---:B------:R-:W-:Y:S09]  /*e360*/  HMMA.16816.F32.BF16 R8, R48.reuse, R56, R8 ;  /* 0x000000383008723c */ /* 0x040ff20000041808 */
[----:B------:R-:W3:Y:S01]  /*e370*/  MUFU.EX2 R104, R104 ;  /* 0x0000006800687308 */ /* 0x000ee20000000800 */
[-C--:B------:R-:W-:Y:S03]  /*e380*/  HMMA.16816.F32.BF16 R12, R48, R58.reuse, R12 ;  /* 0x0000003a300c723c */ /* 0x080fe6000004180c */
[----:B--2---:R-:W-:Y:S06]  /*e390*/  F2FP.BF16.F32.PACK_AB R40, R66, R67 ;  /* 0x000000434228723e */ /* 0x004fec00000010ff */
[----:B------:R-:W-:Y:S01]  /*e3a0*/  MUFU.EX2 R112, R123 ;  /* 0x0000007b00707308 */ /* 0x000fe20000000800 */
[C---:B------:R-:W-:Y:S01]  /*e3b0*/  HMMA.16816.F32.BF16 R16, R44.reuse, R58, R16 ;  /* 0x0000003a2c10723c */ /* 0x040fe20000041810 */
[----:B------:R-:W2:Y:S08]  /*e3c0*/  LDSM.16.MT88.4 R56, [R210+0x5800] ;  /* 0x00580000d238783b */ /* 0x000eb00000004200 */
[----:B------:R-:W4:Y:S01]  /*e3d0*/  MUFU.EX2 R39, R244 ;  /* 0x000000f400277308 */ /* 0x000f220000000800 */
[----:B---3--:R-:W-:Y:S01]  /*e3e0*/  F2FP.BF16.F32.PACK_AB R41, R104, R97 ;  /* 0x000000616829723e */ /* 0x008fe200000010ff */
[-C--:B-1----:R-:W-:Y:S08]  /*e3f0*/  HMMA.16816.F32.BF16 R20, R44, R52.reuse, R20 ;  /* 0x000000342c14723c */ /* 0x082ff00000041814 */
[----:B------:R4:W-:Y:S01]  /*e400*/  MUFU.EX2 R38, R42 ;  /* 0x0000002a00267308 */ /* 0x0009e20000000800 */
[C---:B------:R-:W-:Y:S09]  /*e410*/  HMMA.16816.F32.BF16 R24, R48.reuse, R52, R24 ;  /* 0x000000343018723c */ /* 0x040ff20000041818 */
[----:B------:R-:W1:Y:S01]  /*e420*/  MUFU.EX2 R53, R113 ;  /* 0x0000007100357308 */ /* 0x000e620000000800 */
[-C--:B------:R-:W-:Y:S01]  /*e430*/  HMMA.16816.F32.BF16 R28, R48, R54.reuse, R28 ;  /* 0x00000036301c723c */ /* 0x080fe2000004181c */
[----:B------:R-:W3:Y:S08]  /*e440*/  LDSM.16.MT88.4 R48, [R208+0x5800] ;  /* 0x00580000d030783b */ /* 0x000ef00000004200 */
[----:B------:R1:W-:Y:S01]  /*e450*/  MUFU.EX2 R52, R43 ;  /* 0x0000002b00347308 */ /* 0x0003e20000000800 */
[----:B----4-:R-:W-:Y:S01]  /*e460*/  F2FP.BF16.F32.PACK_AB R42, R39, R112 ;  /* 0x00000070272a723e */ /* 0x010fe200000010ff */
[----:B------:R-:W-:Y:S04]  /*e470*/  HMMA.16816.F32.BF16 R32, R44, R54, R32 ;  /* 0x000000362c20723c */ /* 0x000fe80000041820 */
[----:B------:R-:W-:Y:S01]  /*e480*/  FADD.FTZ R55, R151, R138 ;  /* 0x0000008a97377221 */ /* 0x000fe20000010000 */
[----:B------:R-:W-:Y:S03]  /*e490*/  FADD.FTZ R54, R142, R135 ;  /* 0x000000878e367221 */ /* 0x000fe60000010000 */
[----:B------:R-:W-:Y:S01]  /*e4a0*/  MUFU.EX2 R79, R79 ;  /* 0x0000004f004f7308 */ /* 0x000fe20000000800 */
[----:B------:R-:W4:Y:S01]  /*e4b0*/  LDSM.16.MT88.4 R148, [R210+0x5c00] ;  /* 0x005c0000d294783b */ /* 0x000f220000004200 */
[----:B------:R-:W-:Y:S01]  /*e4c0*/  FADD.FTZ R146, R146, R55 ;  /* 0x0000003792927221 */ /* 0x000fe20000010000 */
[----:B------:R-:W-:Y:S03]  /*e4d0*/  FADD.FTZ R54, R145, R54 ;  /* 0x0000003691367221 */ /* 0x000fe60000010000 */
[----:B------:R-:W-:Y:S01]  /*e4e0*/  FADD.FTZ R153, R153, R146 ;  /* 0x0000009299997221 */ /* 0x000fe20000010000 */
[----:B------:R-:W-:Y:S03]  /*e4f0*/  FADD.FTZ R147, R147, R54 ;  /* 0x0000003693937221 */ /* 0x000fe60000010000 */
[----:B------:R-:W5:Y:S01]  /*e500*/  MUFU.EX2 R78, R78 ;  /* 0x0000004e004e7308 */ /* 0x000f620000000800 */
[----:B-1----:R-:W-:Y:S01]  /*e510*/  F2FP.BF16.F32.PACK_AB R43, R53, R38 ;  /* 0x00000026352b723e */ /* 0x002fe200000010ff */
[----:B------:R-:W-:Y:S01]  /*e520*/  FADD.FTZ R154, R154, R153 ;  /* 0x000000999a9a7221 */ /* 0x000fe20000010000 */
[----:B------:R-:W-:Y:S03]  /*e530*/  FADD.FTZ R152, R152, R147 ;  /* 0x0000009398987221 */ /* 0x000fe60000010000 */
[----:B------:R-:W-:Y:S01]  /*e540*/  FADD.FTZ R157, R157, R154 ;  /* 0x0000009a9d9d7221 */ /* 0x000fe20000010000 */
[----:B------:R-:W-:Y:S03]  /*e550*/  FADD.FTZ R155, R155, R152 ;  /* 0x000000989b9b7221 */ /* 0x000fe60000010000 */
[----:B------:R-:W-:Y:S01]  /*e560*/  MUFU.EX2 R77, R77 ;  /* 0x0000004d004d7308 */ /* 0x000fe20000000800 */
[-C--:B--2---:R-:W-:Y:S05]  /*e570*/  HMMA.16816.F32.BF16 R4, R40, R56.reuse, R4 ;  /* 0x000000382804723c */ /* 0x084fea0000041804 */
[----:B------:R-:W-:Y:S01]  /*e580*/  FADD.FTZ R156, R156, R155 ;  /* 0x0000009b9c9c7221 */ /* 0x000fe20000010000 */
[----:B------:R-:W-:Y:S03]  /*e590*/  FADD.FTZ R158, R158, R157 ;  /* 0x0000009d9e9e7221 */ /* 0x000fe60000010000 */
[----:B------:R-:W1:Y:S01]  /*e5a0*/  MUFU.EX2 R76, R76 ;  /* 0x0000004c004c7308 */ /* 0x000e620000000800 */
[C---:B-----5:R-:W-:Y:S01]  /*e5b0*/  F2FP.BF16.F32.PACK_AB R44, R78.reuse, R79 ;  /* 0x0000004f4e2c723e */ /* 0x060fe200000010ff */
[----:B------:R-:W-:Y:S01]  /*e5c0*/  FADD.FTZ R79, R79, R80 ;  /* 0x000000504f4f7221 */ /* 0x000fe20000010000 */
[----:B------:R-:W-:Y:S03]  /*e5d0*/  FADD.FTZ R161, R161, R158 ;  /* 0x0000009ea1a17221 */ /* 0x000fe60000010000 */
        /* <DEDUP_REMOVED lines=15> */
[----:B------:R-:W-:Y:S02]  /*e6d0*/  FADD.FTZ R85, R85, R68 ;  /* 0x0000004455557221 */ /* 0x000fe40000010000 */
[C---:B------:R-:W-:Y:S02]  /*e6e0*/  HMMA.16816.F32.BF16 R8, R44.reuse, R56, R8 ;  /* 0x000000382c08723c */ /* 0x040fe40000041808 */
[----:B------:R-:W-:Y:S06]  /*e6f0*/  MUFU.EX2 R114, R114 ;  /* 0x0000007200727308 */ /* 0x000fec0000000800 */
[-C--:B------:R-:W-:Y:S04]  /*e700*/  HMMA.16816.F32.BF16 R12, R44, R58.reuse, R12 ;  /* 0x0000003a2c0c723c */ /* 0x080fe8000004180c */
[----:B------:R-:W1:Y:S01]  /*e710*/  MUFU.EX2 R169, R169 ;  /* 0x000000a900a97308 */ /* 0x000e620000000800 */
[----:B--2---:R-:W-:Y:S03]  /*e720*/  F2FP.BF16.F32.PACK_AB R132, R201, R202 ;  /* 0x000000cac984723e */ /* 0x004fe600000010ff */
[C---:B------:R-:W-:Y:S06]  /*e730*/  HMMA.16816.F32.BF16 R16, R40.reuse, R58, R16 ;  /* 0x0000003a2810723c */ /* 0x040fec0000041810 */
[----:B------:R-:W-:Y:S02]  /*e740*/  MUFU.EX2 R200, R200 ;  /* 0x000000c800c87308 */ /* 0x000fe40000000800 */
[-C--:B---3--:R-:W-:Y:S08]  /*e750*/  HMMA.16816.F32.BF16 R20, R40, R48.reuse, R20 ;  /* 0x000000302814723c */ /* 0x088ff00000041814 */
[----:B------:R-:W2:Y:S01]  /*e760*/  MUFU.EX2 R241, R180 ;  /* 0x000000b400f17308 */ /* 0x000ea20000000800 */
[----:B-1----:R-:W-:Y:S01]  /*e770*/  F2FP.BF16.F32.PACK_AB R133, R169, R114 ;  /* 0x00000072a985723e */ /* 0x002fe200000010ff */
[C---:B------:R-:W-:Y:S08]  /*e780*/  HMMA.16816.F32.BF16 R24, R44.reuse, R48, R24 ;  /* 0x000000302c18723c */ /* 0x040ff00000041818 */
[----:B------:R-:W-:Y:S01]  /*e790*/  MUFU.EX2 R131, R131 ;  /* 0x0000008300837308 */ /* 0x000fe20000000800 */
[-C--:B------:R-:W-:Y:S09]  /*e7a0*/  HMMA.16816.F32.BF16 R28, R44, R50.reuse, R28 ;  /* 0x000000322c1c723c */ /* 0x080ff2000004181c */
[----:B------:R-:W1:Y:S01]  /*e7b0*/  MUFU.EX2 R178, R178 ;  /* 0x000000b200b27308 */ /* 0x000e620000000800 */
[----:B--2---:R-:W-:Y:S01]  /*e7c0*/  F2FP.BF16.F32.PACK_AB R134, R241, R200 ;  /* 0x000000c8f186723e */ /* 0x004fe200000010ff */
[----:B------:R-:W-:Y:S01]  /*e7d0*/  FADD.FTZ R45, R159, R156 ;  /* 0x0000009c9f2d7221 */ /* 0x000fe20000010000 */
[----:B------:R-:W-:Y:S07]  /*e7e0*/  HMMA.16816.F32.BF16 R32, R40, R50, R32 ;  /* 0x000000322820723c */ /* 0x000fee0000041820 */
[----:B------:R-:W-:Y:S01]  /*e7f0*/  MUFU.EX2 R88, R88 ;  /* 0x0000005800587308 */ /* 0x000fe20000000800 */
[----:B------:R-:W2:Y:S01]  /*e800*/  LDSM.16.MT88.4 R40, [R208+0x5c00] ;  /* 0x005c0000d028783b */ /* 0x000ea20000004200 */
[----:B------:R-:W-:Y:S04]  /*e810*/  FADD.FTZ R45, R184, R45 ;  /* 0x0000002db82d7221 */ /* 0x000fe80000010000 */
[----:B------:R-:W-:Y:S04]  /*e820*/  FADD.FTZ R162, R162, R45 ;  /* 0x0000002da2a27221 */ /* 0x000fe80000010000 */
[----:B------:R-:W3:Y:S01]  /*e830*/  MUFU.EX2 R107, R107 ;  /* 0x0000006b006b7308 */ /* 0x000ee20000000800 */
[----:B-1----:R-:W-:Y:S07]  /*e840*/  F2FP.BF16.F32.PACK_AB R135, R178, R131 ;  /* 0x00000083b287723e */ /* 0x002fee00000010ff */
[-C--:B----4-:R-:W-:Y:S02]  /*e850*/  HMMA.16816.F32.BF16 R156, R132, R148.reuse, R4 ;  /* 0x00000094849c723c */ /* 0x090fe40000041804 */
[----:B------:R-:W1:Y:S03]  /*e860*/  MUFU.EX2 R179, R179 ;  /* 0x000000b300b37308 */ /* 0x000e660000000800 */
[----:B------:R-:W-:Y:S01]  /*e870*/  FADD.FTZ R5, R160, R161 ;  /* 0x000000a1a0057221 */ /* 0x000fe20000010000 */
[----:B------:R-:W-:Y:S06]  /*e880*/  FADD.FTZ R4, R61, R162 ;  /* 0x000000a23d047221 */ /* 0x000fec0000010000 */
[----:B------:R-:W-:Y:S01]  /*e890*/  MUFU.EX2 R60, R60 ;  /* 0x0000003c003c7308 */ /* 0x000fe20000000800 */
[----:B---3--:R-:W-:Y:S01]  /*e8a0*/  F2FP.BF16.F32.PACK_AB R136, R107, R88 ;  /* 0x000000586b88723e */ /* 0x008fe200000010ff */
[----:B------:R-:W-:Y:S01]  /*e8b0*/  FADD.FTZ R62, R62, R5 ;  /* 0x000000053e3e7221 */ /* 0x000fe20000010000 */
[----:B------:R-:W-:Y:S01]  /*e8c0*/  FADD.FTZ R183, R183, R4 ;  /* 0x00000004b7b77221 */ /* 0x000fe20000010000 */
[----:B------:R-:W-:Y:S02]  /*e8d0*/  FADD.FTZ R88, R88, R77 ;  /* 0x0000004d58587221 */ /* 0x000fe40000010000 */
[----:B------:R-:W-:Y:S01]  /*e8e0*/  FADD.FTZ R62, R63, R62 ;  /* 0x0000003e3f3e7221 */ /* 0x000fe20000010000 */
[----:B------:R-:W-:Y:S03]  /*e8f0*/  FADD.FTZ R186, R186, R183 ;  /* 0x000000b7baba7221 */ /* 0x000fe60000010000 */
[----:B------:R-:W3:Y:S01]  /*e900*/  MUFU.EX2 R65, R65 ;  /* 0x0000004100417308 */ /* 0x000ee20000000800 */
[----:B-1----:R-:W-:Y:S01]  /*e910*/  F2FP.BF16.F32.PACK_AB R138, R182, R179 ;  /* 0x000000b3b68a723e */ /* 0x002fe200000010ff */
[----:B------:R-:W-:Y:S01]  /*e920*/  FADD.FTZ R185, R185, R62 ;  /* 0x0000003eb9b97221 */ /* 0x000fe20000010000 */
[----:B------:R-:W-:Y:S01]  /*e930*/  FADD.FTZ R187, R187, R186 ;  /* 0x000000babbbb7221 */ /* 0x000fe20000010000 */
[----:B------:R-:W-:Y:S02]  /*e940*/  FADD.FTZ R88, R107, R88 ;  /* 0x000000586b587221 */ /* 0x000fe40000010000 */
[----:B------:R-:W-:Y:S01]  /*e950*/  FADD.FTZ R188, R188, R185 ;  /* 0x000000b9bcbc7221 */ /* 0x000fe20000010000 */
[----:B------:R-:W-:Y:S03]  /*e960*/  FADD.FTZ R64, R64, R187 ;  /* 0x000000bb40407221 */ /* 0x000fe60000010000 */
[----:B------:R-:W1:Y:S01]  /*e970*/  MUFU.EX2 R181, R181 ;  /* 0x000000b500b57308 */ /* 0x000e620000000800 */
[----:B------:R-:W-:Y:S01]  /*e980*/  FADD.FTZ R179, R179, R88 ;  /* 0x00000058b3b37221 */ /* 0x000fe20000010000 */
[----:B------:R-:W-:Y:S01]  /*e990*/  FADD.FTZ R67, R67, R188 ;  /* 0x000000bc43437221 */ /* 0x000fe20000010000 */
[----:B------:R-:W-:Y:S02]  /*e9a0*/  FADD.FTZ R97, R97, R64 ;  /* 0x0000004061617221 */ /* 0x000fe40000010000 */
[----:B------:R-:W-:Y:S01]  /*e9b0*/  FADD.FTZ R240, R182, R179 ;  /* 0x000000b3b6f07221 */ /* 0x000fe20000010000 */
[----:B------:R-:W-:Y:S01]  /*e9c0*/  FADD.FTZ R67, R66, R67 ;  /* 0x0000004342437221 */ /* 0x000fe20000010000 */
[----:B------:R-:W-:Y:S01]  /*e9d0*/  FADD.FTZ R97, R104, R97 ;  /* 0x0000006168617221 */ /* 0x000fe20000010000 */
[----:B---3--:R-:W-:Y:S02]  /*e9e0*/  F2FP.BF16.F32.PACK_AB R137, R65, R60 ;  /* 0x0000003c4189723e */ /* 0x008fe400000010ff */
[----:B------:R-:W-:Y:S01]  /*e9f0*/  FADD.FTZ R112, R112, R67 ;  /* 0x0000004370707221 */ /* 0x000fe20000010000 */
[----:B------:R-:W-:Y:S01]  /*ea00*/  FADD.FTZ R38, R38, R97 ;  /* 0x0000006126267221 */ /* 0x000fe20000010000 */
[----:B------:R-:W-:Y:S02]  /*ea10*/  FADD.FTZ R60, R60, R85 ;  /* 0x000000553c3c7221 */ /* 0x000fe40000010000 */
[----:B------:R-:W-:Y:S01]  /*ea20*/  FADD.FTZ R39, R39, R112 ;  /* 0x0000007027277221 */ /* 0x000fe20000010000 */
[----:B------:R-:W-:Y:S01]  /*ea30*/  FADD.FTZ R53, R53, R38 ;  /* 0x0000002635357221 */ /* 0x000fe20000010000 */
[----:B------:R-:W-:Y:S01]  /*ea40*/  FADD.FTZ R65, R65, R60 ;  /* 0x0000003c41417221 */ /* 0x000fe20000010000 */
[----:B-1----:R-:W-:Y:S01]  /*ea50*/  F2FP.BF16.F32.PACK_AB R139, R181, R52 ;  /* 0x00000034b58b723e */ /* 0x002fe200000010ff */
[----:B------:R-:W-:Y:S01]  /*ea60*/  FADD.FTZ R202, R202, R39 ;  /* 0x00000027caca7221 */ /* 0x000fe20000010000 */
[----:B------:R-:W-:Y:S01]  /*ea70*/  FADD.FTZ R114, R114, R53 ;  /* 0x0000003572727221 */ /* 0x000fe20000010000 */
[----:B------:R-:W-:Y:S02]  /*ea80*/  FADD.FTZ R52, R52, R65 ;  /* 0x0000004134347221 */ /* 0x000fe40000010000 */
        /* <DEDUP_REMOVED lines=8> */
[----:B------:R-:W-:Y:S04]  /*eb10*/  FADD.FTZ R238, R178, R131 ;  /* 0x00000083b2ee7221 */ /* 0x000fe80000010000 */
[C---:B------:R-:W-:Y:S08]  /*eb20*/  HMMA.16816.F32.BF16 R148, R132.reuse, R150, R16 ;  /* 0x000000968494723c */ /* 0x040ff00000041810 */
[-C--:B--2---:R-:W-:Y:S08]  /*eb30*/  HMMA.16816.F32.BF16 R144, R132, R40.reuse, R20 ;  /* 0x000000288490723c */ /* 0x084ff00000041814 */
[C---:B------:R-:W-:Y:S08]  /*eb40*/  HMMA.16816.F32.BF16 R140, R136.reuse, R40, R24 ;  /* 0x00000028888c723c */ /* 0x040ff00000041818 */
[-C--:B------:R-:W-:Y:S08]  /*eb50*/  HMMA.16816.F32.BF16 R136, R136, R42.reuse, R28 ;  /* 0x0000002a8888723c */ /* 0x080ff0000004181c */
[----:B------:R-:W-:Y:S01]  /*eb60*/  HMMA.16816.F32.BF16 R132, R132, R42, R32 ;  /* 0x0000002a8484723c */ /* 0x000fe20000041820 */
[----:B------:R-:W-:Y:S08]  /*eb70*/  @!UPT UIADD3 URZ, UPT, UPT, URZ, URZ, URZ ;  /* 0x000000fffffff290 */ /* 0x000ff0000fffe0ff */
[----:B------:R-:W-:Y:S11]  /*eb80*/  @P0 BRA `(.L_x_902) ;  /* 0xffffffac00080947 */ /* 0x000ff6000383ffff */
.L_x_901:
[----:B------:R-:W1:Y:S01]  /*eb90*/  SHFL.BFLY PT, R0, R241, 0x2, 0x1f ;  /* 0x0c401f00f1007f89 */ /* 0x000e6200000e0000 */
[----:B------:R-:W2:Y:S01]  /*eba0*/  S2UR UR4, SR_CgaCtaId ;  /* 0x00000000000479c3 */ /* 0x000ea20000008800 */
[----:B------:R-:W-:Y:S01]  /*ebb0*/  UMOV UR5, 0x400 ;  /* 0x0000040000057882 */ /* 0x000fe20000000000 */
[----:B------:R-:W-:Y:S01]  /*ebc0*/  ISETP.NE.AND P2, PT, R228, -0x1, PT ;  /* 0xffffffffe400780c */ /* 0x000fe20003f45270 */
[----:B------:R-:W3:Y:S04]  /*ebd0*/  SHFL.BFLY PT, R7, R238, 0x2, 0x1f ;  /* 0x0c401f00ee077f89 */ /* 0x000ee800000e0000 */
[----:B------:R-:W4:Y:S01]  /*ebe0*/  SHFL.BFLY PT, R9, R240, 0x2, 0x1f ;  /* 0x0c401f00f0097f89 */ /* 0x000f2200000e0000 */
[----:B------:R-:W5:Y:S03]  /*ebf0*/  LDC R21, c[0x0][0x434] ;  /* 0x00010d00ff157b82 */ /* 0x000f660000000800 */
[----:B------:R-:W4:Y:S05]  /*ec00*/  SHFL.BFLY PT, R8, R239, 0x2, 0x1f ;  /* 0x0c401f00ef087f89 */ /* 0x000f2a00000e0000 */
[----:B------:R-:W5:Y:S01]  /*ec10*/  LDC R23, c[0x0][0x434] ;  /* 0x00010d00ff177b82 */ /* 0x000f620000000800 */
        /* <DEDUP_REMOVED lines=12> */
[----:B------:R-:W-:Y:S01]  /*ece0*/  LOP3.LUT R5, R0, 0x6, RZ, 0xc0, !PT ;  /* 0x0000000600057812 */ /* 0x000fe200078ec0ff */
[----:B------:R-:W-:Y:S01]  /*ecf0*/  MUFU.RCP R12, R10 ;  /* 0x0000000a000c7308 */ /* 0x000fe20000001000 */
[----:B------:R-:W-:Y:S01]  /*ed00*/  SHF.L.U32 R4, R229, 0x4, RZ ;  /* 0x00000004e5047819 */ /* 0x000fe200000006ff */
[----:B---3--:R-:W-:Y:S01]  /*ed10*/  FADD.FTZ R11, R6, R11 ;  /* 0x0000000b060b7221 */ /* 0x008fe20000010000 */
[----:B------:R-:W-:Y:S02]  /*ed20*/  FSETP.NE.FTZ.AND P5, PT, R13, RZ, PT ;  /* 0x000000ff0d00720b */ /* 0x000fe40003fb5000 */
[----:B------:R-:W-:Y:S01]  /*ed30*/  LOP3.LUT R5, R5, 0x3e00, R4, 0xf8, !PT ;  /* 0x00003e0005057812 */ /* 0x000fe200078ef804 */
[----:B----4-:R-:W-:Y:S01]  /*ed40*/  FADD.FTZ R6, R9, R8 ;  /* 0x0000000809067221 */ /* 0x010fe20000010000 */
[----:B------:R-:W-:Y:S01]  /*ed50*/  SHF.L.U32 R4, R229, 0x3, RZ ;  /* 0x00000003e5047819 */ /* 0x000fe200000006ff */
[----:B------:R-:W1:Y:S01]  /*ed60*/  MUFU.RCP R0, R13 ;  /* 0x0000000d00007308 */ /* 0x000e620000001000 */
[----:B------:R-:W-:-:S02]  /*ed70*/  SHF.L.U32 R8, R222, 0x5, RZ ;  /* 0x00000005de087819 */ /* 0x000fc400000006ff */
[----:B------:R-:W-:Y:S02]  /*ed80*/  LOP3.LUT R4, R4, 0xc0, RZ, 0xc0, !PT ;  /* 0x000000c004047812 */ /* 0x000fe400078ec0ff */
[----:B------:R-:W-:Y:S02]  /*ed90*/  LOP3.LUT R5, R5, 0x20, R8, 0xf8, !PT ;  /* 0x0000002005057812 */ /* 0x000fe400078ef808 */
[----:B------:R-:W-:Y:S01]  /*eda0*/  LOP3.LUT R4, R4, 0x18, R229, 0xf8, !PT ;  /* 0x0000001804047812 */ /* 0x000fe200078ef8e5 */
[----:B------:R-:W2:Y:S01]  /*edb0*/  MUFU.RCP R7, R11 ;  /* 0x0000000b00077308 */ /* 0x000ea20000001000 */
[----:B------:R-:W-:Y:S01]  /*edc0*/  FSETP.NE.FTZ.AND P6, PT, R10, RZ, PT ;  /* 0x000000ff0a00720b */ /* 0x000fe20003fd5000 */
[----:B------:R-:W3:Y:S01]  /*edd0*/  @P5 LDC R27, c[0x0][0x458] ;  /* 0x00011600ff1b5b82 */ /* 0x000ee20000000800 */
[----:B------:R-:W-:Y:S02]  /*ede0*/  LOP3.LUT R4, R5, R4, RZ, 0xfc, !PT ;  /* 0x0000000405047212 */ /* 0x000fe400078efcff */
[----:B------:R-:W-:-:S02]  /*edf0*/  FSETP.NE.FTZ.AND P4, PT, R11, RZ, PT ;  /* 0x000000ff0b00720b */ /* 0x000fc40003f95000 */
[----:B------:R-:W-:Y:S01]  /*ee00*/  FSETP.NE.FTZ.AND P3, PT, R6, RZ, PT ;  /* 0x000000ff0600720b */ /* 0x000fe20003f75000 */
[----:B------:R-:W4:Y:S01]  /*ee10*/  MUFU.RCP R5, R6 ;  /* 0x0000000600057308 */ /* 0x000f220000001000 */
[----:B-1----:R-:W-:Y:S02]  /*ee20*/  FSEL R0, R0, 1, P5 ;  /* 0x3f80000000007808 */ /* 0x002fe40002800000 */
[----:B------:R-:W-:Y:S02]  /*ee30*/  FSEL R12, R12, 1, P6 ;  /* 0x3f8000000c0c7808 */ /* 0x000fe40003000000 */
[----:B------:R-:W-:Y:S01]  /*ee40*/  SHF.L.U32 R8, R229, 0x2, RZ ;  /* 0x00000002e5087819 */ /* 0x000fe200000006ff */
        /* <DEDUP_REMOVED lines=8> */
[----:B--2---:R-:W-:Y:S01]  /*eed0*/  FSEL R7, R7, 1, P4 ;  /* 0x3f80000007077808 */ /* 0x004fe20002000000 */
[----:B------:R-:W1:Y:S01]  /*eee0*/  LDC.U8 R0, c[0x0][0x549] ;  /* 0x00015240ff007b82 */ /* 0x000e620000000000 */
[C---:B------:R-:W-:Y:S01]  /*eef0*/  FMUL.FTZ R156, R12.reuse, R156 ;  /* 0x0000009c0c9c7220 */ /* 0x040fe20000410000 */
[----:B----4-:R-:W-:Y:S01]  /*ef00*/  FSEL R5, R5, 1, P3 ;  /* 0x3f80000005057808 */ /* 0x010fe20001800000 */
[C---:B------:R-:W-:Y:S01]  /*ef10*/  FMUL.FTZ R157, R12.reuse, R157 ;  /* 0x0000009d0c9d7220 */ /* 0x040fe20000410000 */
[C---:B------:R-:W-:Y:S01]  /*ef20*/  FMUL.FTZ R148, R12.reuse, R148 ;  /* 0x000000940c947220 */ /* 0x040fe20000410000 */
[----:B------:R-:W-:Y:S01]  /*ef30*/  FMUL.FTZ R149, R12, R149 ;  /* 0x000000950c957220 */ /* 0x000fe20000410000 */
[----:B------:R-:W-:Y:S01]  /*ef40*/  LOP3.LUT R9, R8, 0x20, RZ, 0xc0, !PT ;  /* 0x0000002008097812 */ /* 0x000fe200078ec0ff */
[C---:B------:R-:W-:Y:S01]  /*ef50*/  FMUL.FTZ R160, R7.reuse, R160 ;  /* 0x000000a007a07220 */ /* 0x040fe20000410000 */
[----:B------:R-:W-:Y:S01]  /*ef60*/  FMUL.FTZ R161, R7, R161 ;  /* 0x000000a107a17220 */ /* 0x000fe20000410000 */
[C---:B------:R-:W-:Y:S01]  /*ef70*/  FMUL.FTZ R162, R5.reuse, R162 ;  /* 0x000000a205a27220 */ /* 0x040fe20000410000 */
[----:B------:R-:W-:Y:S01]  /*ef80*/  FMUL.FTZ R163, R5, R163 ;  /* 0x000000a305a37220 */ /* 0x000fe20000410000 */
[----:B------:R-:W-:Y:S01]  /*ef90*/  LEA R15, R4, UR4, 0x1 ;  /* 0x00000004040f7c11 */ /* 0x000fe2000f8e08ff */
[C---:B------:R-:W-:Y:S01]  /*efa0*/  FMUL.FTZ R152, R7.reuse, R152 ;  /* 0x0000009807987220 */ /* 0x040fe20000410000 */
[----:B------:R-:W-:Y:S01]  /*efb0*/  LOP3.LUT R8, R8, 0x40, RZ, 0xc0, !PT ;  /* 0x0000004008087812 */ /* 0x000fe200078ec0ff */
[----:B------:R-:W-:Y:S01]  /*efc0*/  FMUL.FTZ R153, R7, R153 ;  /* 0x0000009907997220 */ /* 0x000fe20000410000 */
[C---:B------:R-:W-:Y:S01]  /*efd0*/  FMUL.FTZ R154, R5.reuse, R154 ;  /* 0x0000009a059a7220 */ /* 0x040fe20000410000 */
[----:B------:R-:W-:Y:S01]  /*efe0*/  FMUL.FTZ R155, R5, R155 ;  /* 0x0000009b059b7220 */ /* 0x000fe20000410000 */
[C---:B------:R-:W-:Y:S01]  /*eff0*/  FMUL.FTZ R144, R12.reuse, R144 ;  /* 0x000000900c907220 */ /* 0x040fe20000410000 */
[C---:B------:R-:W-:Y:S01]  /*f000*/  FMUL.FTZ R145, R12.reuse, R145 ;  /* 0x000000910c917220 */ /* 0x040fe20000410000 */
[C---:B------:R-:W-:Y:S01]  /*f010*/  FMUL.FTZ R132, R12.reuse, R132 ;  /* 0x000000840c847220 */ /* 0x040fe20000410000 */
[----:B------:R-:W-:Y:S01]  /*f020*/  FMUL.FTZ R133, R12, R133 ;  /* 0x000000850c857220 */ /* 0x000fe20000410000 */
[----:B------:R-:W-:Y:S01]  /*f030*/  F2FP.BF16.F32.PACK_AB R156, R157, R156 ;  /* 0x0000009c9d9c723e */ /* 0x000fe200000010ff */
[----:B------:R-:W-:Y:S01]  /*f040*/  FMUL.FTZ R140, R7, R140 ;  /* 0x0000008c078c7220 */ /* 0x000fe20000410000 */
[----:B------:R-:W-:Y:S01]  /*f050*/  F2FP.BF16.F32.PACK_AB R158, R159, R158 ;  /* 0x0000009e9f9e723e */ /* 0x000fe200000010ff */
[----:B------:R-:W-:Y:S01]  /*f060*/  FMUL.FTZ R141, R7, R141 ;  /* 0x0000008d078d7220 */ /* 0x000fe20000410000 */
[----:B-1----:R-:W-:Y:S01]  /*f070*/  ISETP.NE.AND P1, PT, R0, RZ, PT ;  /* 0x000000ff0000720c */ /* 0x002fe20003f25270 */
[C---:B------:R-:W-:Y:S01]  /*f080*/  FMUL.FTZ R142, R5.reuse, R142 ;  /* 0x0000008e058e7220 */ /* 0x040fe20000410000 */
[C---:B------:R-:W-:Y:S01]  /*f090*/  FMUL.FTZ R143, R5.reuse, R143 ;  /* 0x0000008f058f7220 */ /* 0x040fe20000410000 */
[----:B------:R-:W-:Y:S01]  /*f0a0*/  FMUL.FTZ R138, R5, R138 ;  /* 0x0000008a058a7220 */ /* 0x000fe20000410000 */
[----:B------:R-:W-:Y:S01]  /*f0b0*/  F2FP.BF16.F32.PACK_AB R148, R149, R148 ;  /* 0x000000949594723e */ /* 0x000fe200000010ff */
[----:B------:R-:W-:Y:S01]  /*f0c0*/  FMUL.FTZ R5, R5, R139 ;  /* 0x0000008b05057220 */ /* 0x000fe20000410000 */
[----:B------:R-:W-:Y:S01]  /*f0d0*/  F2FP.BF16.F32.PACK_AB R150, R151, R150 ;  /* 0x000000969796723e */ /* 0x000fe200000010ff */
[----:B------:R-:W-:Y:S01]  /*f0e0*/  STS [R15], R156 ;  /* 0x0000009c0f007388 */ /* 0x000fe20000000800 */
[C---:B------:R-:W-:Y:S01]  /*f0f0*/  IADD3 R17, PT, PT, R15.reuse, -R9, RZ ;  /* 0x800000090f117210 */ /* 0x040fe20007ffe0ff */
[----:B------:R-:W1:Y:S01]  /*f100*/  @P6 LDC R16, c[0x0][0x458] ;  /* 0x00011600ff106b82 */ /* 0x000e620000000800 */
[----:B------:R-:W-:Y:S01]  /*f110*/  IADD3 R19, PT, PT, R15, -R8, RZ ;  /* 0x800000080f137210 */ /* 0x000fe20007ffe0ff */
[----:B------:R-:W-:Y:S01]  /*f120*/  STS [R15+0x200], R158 ;  /* 0x0002009e0f007388 */ /* 0x000fe20000000800 */
[----:B------:R-:W-:Y:S01]  /*f130*/  F2FP.BF16.F32.PACK_AB R160, R161, R160 ;  /* 0x000000a0a1a0723e */ /* 0x000fe200000010ff */
[----:B------:R-:W-:Y:S01]  /*f140*/  FMUL.FTZ R136, R7, R136 ;  /* 0x0000008807887220 */ /* 0x000fe20000410000 */
[----:B------:R-:W-:Y:S01]  /*f150*/  F2FP.BF16.F32.PACK_AB R162, R163, R162 ;  /* 0x000000a2a3a2723e */ /* 0x000fe200000010ff */
[----:B------:R-:W-:Y:S01]  /*f160*/  STS [R17+0x10], R148 ;  /* 0x0000109411007388 */ /* 0x000fe20000000800 */
[----:B------:R-:W-:Y:S01]  /*f170*/  F2FP.BF16.F32.PACK_AB R152, R153, R152 ;  /* 0x000000989998723e */ /* 0x000fe200000010ff */
[----:B------:R-:W5:Y:S01]  /*f180*/  @P1 LDC R12, c[0x0][0x430] ;  /* 0x00010c00ff0c1b82 */ /* 0x000f620000000800 */
[----:B------:R-:W-:Y:S01]  /*f190*/  F2FP.BF16.F32.PACK_AB R154, R155, R154 ;  /* 0x0000009a9b9a723e */ /* 0x000fe200000010ff */
[----:B------:R-:W-:Y:S01]  /*f1a0*/  STS [R17+0x210], R150 ;  /* 0x0002109611007388 */ /* 0x000fe20000000800 */
[----:B------:R-:W-:Y:S01]  /*f1b0*/  F2FP.BF16.F32.PACK_AB R144, R145, R144 ;  /* 0x000000909190723e */ /* 0x000fe200000010ff */
[----:B------:R-:W2:Y:S01]  /*f1c0*/  @P6 MUFU.LG2 R10, R10 ;  /* 0x0000000a000a6308 */ /* 0x000ea20000000c00 */
[----:B------:R-:W-:Y:S01]  /*f1d0*/  F2FP.BF16.F32.PACK_AB R146, R147, R146 ;  /* 0x000000929392723e */ /* 0x000fe200000010ff */
[----:B------:R-:W-:Y:S01]  /*f1e0*/  STS [R15+0x1000], R160 ;  /* 0x001000a00f007388 */ /* 0x000fe20000000800 */
[----:B------:R-:W-:Y:S01]  /*f1f0*/  F2FP.BF16.F32.PACK_AB R132, R133, R132 ;  /* 0x000000848584723e */ /* 0x000fe200000010ff */
[----:B------:R-:W4:Y:S01]  /*f200*/  LDC.U8 R0, c[0x0][0x548] ;  /* 0x00015200ff007b82 */ /* 0x000f220000000000 */
[----:B------:R-:W-:Y:S01]  /*f210*/  F2FP.BF16.F32.PACK_AB R134, R135, R134 ;  /* 0x000000868786723e */ /* 0x000fe200000010ff */
[----:B------:R-:W-:Y:S01]  /*f220*/  STS [R15+0x1200], R162 ;  /* 0x001200a20f007388 */ /* 0x000fe20000000800 */
[----:B------:R-:W-:Y:S01]  /*f230*/  IADD3 R29, PT, PT, -R9, R19, RZ ;  /* 0x00000013091d7210 */ /* 0x000fe20007ffe1ff */
[----:B------:R1:W1:Y:S01]  /*f240*/  @P5 MUFU.LG2 R18, R13 ;  /* 0x0000000d00125308 */ /* 0x0002620000000c00 */
[----:B------:R-:W-:Y:S01]  /*f250*/  F2FP.BF16.F32.PACK_AB R140, R141, R140 ;  /* 0x0000008c8d8c723e */ /* 0x000fe200000010ff */
[----:B------:R-:W-:Y:S01]  /*f260*/  STS [R17+0x1010], R152 ;  /* 0x0010109811007388 */ /* 0x000fe20000000800 */
[----:B------:R-:W-:Y:S01]  /*f270*/  F2FP.BF16.F32.PACK_AB R142, R143, R142 ;  /* 0x0000008e8f8e723e */ /* 0x000fe200000010ff */
[----:B------:R-:W3:Y:S01]  /*f280*/  @!P2 LDC.64 R8, c[0x0][0x400] ;  /* 0x00010000ff08ab82 */ /* 0x000ee20000000a00 */
[----:B------:R-:W-:Y:S01]  /*f290*/  F2FP.BF16.F32.PACK_AB R138, R5, R138 ;  /* 0x0000008a058a723e */ /* 0x000fe200000010ff */
[----:B------:R2:W-:Y:S01]  /*f2a0*/  STS [R17+0x1210], R154 ;  /* 0x0012109a11007388 */ /* 0x0005e20000000800 */
[----:B------:R-:W-:Y:S01]  /*f2b0*/  FMUL.FTZ R7, R7, R137 ;  /* 0x0000008907077220 */ /* 0x000fe20000410000 */
[----:B------:R1:W1:Y:S02]  /*f2c0*/  @P4 MUFU.LG2 R20, R11 ;  /* 0x0000000b00144308 */ /* 0x0002640000000c00 */
[----:B------:R-:W-:Y:S02]  /*f2d0*/  STS [R19+0x20], R144 ;  /* 0x0000209013007388 */ /* 0x000fe40000000800 */
[----:B------:R-:W1:Y:S01]  /*f2e0*/  @P2 LDC.64 R4, c[0x0][0x408] ;  /* 0x00010200ff042b82 */ /* 0x000e620000000a00 */
[----:B------:R-:W-:Y:S01]  /*f2f0*/  F2FP.BF16.F32.PACK_AB R7, R7, R136 ;  /* 0x000000880707723e */ /* 0x000fe200000010ff */
[----:B------:R-:W-:Y:S01]  /*f300*/  STS [R19+0x220], R146 ;  /* 0x0002209213007388 */ /* 0x000fe20000000800 */
[----:B-----5:R-:W-:-:S03]  /*f310*/  @P1 IMAD R23, R12, R21, RZ ;  /* 0x000000150c171224 */ /* 0x020fc600078e02ff */
[----:B------:R-:W-:Y:S04]  /*f320*/  STS [R29+0x30], R132 ;  /* 0x000030841d007388 */ /* 0x000fe80000000800 */
[----:B------:R-:W-:Y:S04]  /*f330*/  STS [R29+0x230], R134 ;  /* 0x000230861d007388 */ /* 0x000fe80000000800 */
[----:B------:R-:W-:Y:S01]  /*f340*/  STS [R19+0x1020], R140 ;  /* 0x0010208c13007388 */ /* 0x000fe20000000800 */
[----:B---3--:R-:W-:-:S03]  /*f350*/  @!P2 IMAD.WIDE.U32 R24, R230, R8, RZ ;  /* 0x00000008e618a225 */ /* 0x008fc600078e00ff */
[----:B------:R-:W-:Y:S01]  /*f360*/  STS [R19+0x1220], R142 ;  /* 0x0012208e13007388 */ /* 0x000fe20000000800 */
[----:B--2---:R-:W2:Y:S03]  /*f370*/  @P1 LDC R17, c[0x0][0x430] ;  /* 0x00010c00ff111b82 */ /* 0x004ea60000000800 */
[----:B------:R-:W-:Y:S04]  /*f380*/  STS [R29+0x1230], R138 ;  /* 0x0012308a1d007388 */ /* 0x000fe80000000800 */
[----:B------:R3:W-:Y:S02]  /*f390*/  STS [R29+0x1030], R7 ;  /* 0x001030071d007388 */ /* 0x0007e40000000800 */
[----:B---3--:R-:W-:Y:S01]  /*f3a0*/  @P1 MOV R7, 0x1 ;  /* 0x0000000100071802 */ /* 0x008fe20000000f00 */
[----:B-1--4-:R-:W-:Y:S06]  /*f3b0*/  @P1 BRA `(.L_x_905) ;  /* 0x0000000000201947 */ /* 0x012fec0003800000 */
[----:B------:R-:W-:Y:S01]  /*f3c0*/  ISETP.NE.AND P0, PT, R0, RZ, PT ;  /* 0x000000ff0000720c */ /* 0x000fe20003f05270 */
[----:B------:R-:W1:-:S12]  /*f3d0*/  LDC R8, c[0x0][0x3e0] ;  /* 0x0000f800ff087b82 */ /* 0x000e580000000800 */
[----:B------:R-:W1:Y:S01]  /*f3e0*/  @P0 LDC R7, c[0x0][0x454] ;  /* 0x00011500ff070b82 */ /* 0x000e620000000800 */
[----:B--2---:R-:W-:Y:S02]  /*f3f0*/  @P0 MOV R17, 0x1 ;  /* 0x0000000100110802 */ /* 0x004fe40000000f00 */
[----:B------:R-:W-:-:S05]  /*f400*/  @!P0 MOV R17, 0x1 ;  /* 0x0000000100118802 */ /* 0x000fca0000000f00 */
[----:B------:R-:W3:Y:S01]  /*f410*/  @P0 LDC R23, c[0x0][0x454] ;  /* 0x00011500ff170b82 */ /* 0x000ee20000000800 */
[-C--:B-1----:R-:W-:Y:S02]  /*f420*/  @P0 IMAD R7, R7, R8.reuse, RZ ;  /* 0x0000000807070224 */ /* 0x082fe400078e02ff */
[----:B------:R-:W-:-:S07]  /*f430*/  @!P0 IMAD R7, R21, R8, RZ ;  /* 0x0000000815078224 */ /* 0x000fce00078e02ff */
.L_x_905:
[----:B------:R-:W-:Y:S01]  /*f440*/  BAR.SYNC.DEFER_BLOCKING 0x0 ;  /* 0x0000000000007b1d */ /* 0x000fe20000010000 */
[----:B------:R-:W-:Y:S01]  /*f450*/  ISETP.NE.AND P0, PT, R228, -0x1, PT ;  /* 0xffffffffe400780c */ /* 0x000fe20003f05270 */
[----:B------:R-:W-:Y:S01]  /*f460*/  @P5 FMUL.FTZ R29, R18, 0.69314718246459960938 ;  /* 0x3f317218121d5820 */ /* 0x000fe20000410000 */
[----:B------:R-:W-:Y:S01]  /*f470*/  ISETP.NE.AND P1, PT, R0, RZ, !P1 ;  /* 0x000000ff0000720c */ /* 0x000fe20004f25270 */
[----:B------:R-:W-:Y:S02]  /*f480*/  @!P2 IMAD R0, R230, R9, R25 ;  /* 0x00000009e600a224 */ /* 0x000fe400078e0219 */
[----:B------:R-:W-:Y:S02]  /*f490*/  @P6 FMUL.FTZ R22, R10, 0.69314718246459960938 ;  /* 0x3f3172180a166820 */ /* 0x000fe40000410000 */
[----:B------:R-:W1:Y:S01]  /*f4a0*/  @P4 LDC R8, c[0x0][0x458] ;  /* 0x00011600ff084b82 */ /* 0x000e620000000800 */
[----:B------:R-:W4:Y:S01]  /*f4b0*/  @P3 MUFU.LG2 R6, R6 ;  /* 0x0000000600063308 */ /* 0x000f220000000c00 */
[----:B------:R-:W-:Y:S01]  /*f4c0*/  @P2 IMAD.WIDE.U32 R18, R228, R4, RZ ;  /* 0x00000004e4122225 */ /* 0x000fe200078e00ff */
[----:B------:R-:W-:-:S03]  /*f4d0*/  MOV R11, 0x7f800000 ;  /* 0x7f800000000b7802 */ /* 0x000fc60000000f00 */
[----:B------:R-:W-:Y:S01]  /*f4e0*/  @P6 FFMA.FTZ R11, R37, R16, R22 ;  /* 0x00000010250b6223 */ /* 0x000fe20000010016 */
[----:B------:R-:W-:Y:S01]  /*f4f0*/  MOV R10, 0x7f800000 ;  /* 0x7f800000000a7802 */ /* 0x000fe20000000f00 */
[----:B------:R-:W-:Y:S02]  /*f500*/  @P2 IMAD R0, R228, R5, R19 ;  /* 0x00000005e4002224 */ /* 0x000fe400078e0213 */
[----:B------:R-:W-:Y:S01]  /*f510*/  @P5 FFMA.FTZ R10, R36, R27, R29 ;  /* 0x0000001b240a5223 */ /* 0x000fe2000001001d */
[----:B------:R-:W5:Y:S01]  /*f520*/  @P3 LDC R9, c[0x0][0x458] ;  /* 0x00011600ff093b82 */ /* 0x000f620000000800 */
[----:B------:R-:W-:Y:S01]  /*f530*/  @!P0 IMAD R228, R230, R21, RZ ;  /* 0x00000015e6e48224 */ /* 0x000fe200078e02ff */
[----:B------:R-:W-:Y:S01]  /*f540*/  LOP3.LUT P0, RZ, R229, 0x3, RZ, 0xc0, !PT ;  /* 0x00000003e5ff7812 */ /* 0x000fe2000780c0ff */
[----:B---3--:R-:W-:Y:S02]  /*f550*/  IMAD R23, R234, R23, RZ ;  /* 0x00000017ea177224 */ /* 0x008fe400078e02ff */
[----:B------:R-:W-:Y:S01]  /*f560*/  @P4 FMUL.FTZ R22, R20, 0.69314718246459960938 ;  /* 0x3f31721814164820 */ /* 0x000fe20000410000 */
[----:B--2---:R-:W-:Y:S01]  /*f570*/  IMAD R232, R232, R17, RZ ;  /* 0x00000011e8e87224 */ /* 0x004fe200078e02ff */
[----:B------:R-:W-:Y:S01]  /*f580*/  SHF.R.S32.HI R4, RZ, 0x1f, R228 ;  /* 0x0000001fff047819 */ /* 0x000fe200000114e4 */
[----:B------:R-:W-:Y:S01]  /*f590*/  @!P1 IMAD R23, R230, R7, R23 ;  /* 0x00000007e6179224 */ /* 0x000fe200078e0217 */
[----:B------:R-:W-:Y:S01]  /*f5a0*/  SEL R228, R228, RZ, P1 ;  /* 0x000000ffe4e47207 */ /* 0x000fe20000800000 */
[----:B------:R-:W-:Y:S01]  /*f5b0*/  BSSY.RECONVERGENT B0, `(.L_x_906) ;  /* 0x0000033000007945 */ /* 0x000fe20003800200 */
[----:B------:R2:W3:Y:S01]  /*f5c0*/  LDS.128 R12, [R231+0x1800] ;  /* 0x00180000e70c7984 */ /* 0x0004e20000000c00 */
[----:B------:R-:W-:Y:S01]  /*f5d0*/  SEL R4, R4, RZ, P1 ;  /* 0x000000ff04047207 */ /* 0x000fe20000800000 */
[----:B----4-:R-:W-:Y:S01]  /*f5e0*/  @P3 FMUL.FTZ R5, R6, 0.69314718246459960938 ;  /* 0x3f31721806053820 */ /* 0x010fe20000410000 */
[----:B------:R-:W-:-:S02]  /*f5f0*/  IADD3 R20, P5, P1, R232, R228, R23 ;  /* 0x000000e4e8147210 */ /* 0x000fc400079be017 */
[----:B------:R-:W-:Y:S02]  /*f600*/  SHF.R.S32.HI R7, RZ, 0x1f, R232 ;  /* 0x0000001fff077819 */ /* 0x000fe400000114e8 */
[----:B------:R-:W-:Y:S02]  /*f610*/  SHF.R.S32.HI R23, RZ, 0x1f, R23 ;  /* 0x0000001fff177819 */ /* 0x000fe40000011417 */
[----:B------:R-:W-:Y:S01]  /*f620*/  MOV R21, 0x7f800000 ;  /* 0x7f80000000157802 */ /* 0x000fe20000000f00 */
[----:B-1----:R-:W-:Y:S01]  /*f630*/  @P4 FFMA.FTZ R21, R3, R8, R22 ;  /* 0x0000000803154223 */ /* 0x002fe20000010016 */
[----:B------:R-:W-:Y:S02]  /*f640*/  MOV R16, 0x7f800000 ;  /* 0x7f80000000107802 */ /* 0x000fe40000000f00 */
[----:B------:R-:W-:Y:S01]  /*f650*/  IADD3.X R22, PT, PT, R7, R4, R23, P5, P1 ;  /* 0x0000000407167210 */ /* 0x000fe20002fe2417 */
[----:B-----5:R-:W-:Y:S01]  /*f660*/  @P3 FFMA.FTZ R16, R2, R9, R5 ;  /* 0x0000000902103223 */ /* 0x020fe20000010005 */
[----:B--2---:R-:W-:Y:S06]  /*f670*/  @P0 BRA `(.L_x_907) ;  /* 0x0000000000980947 */ /* 0x004fec0003800000 */
        /* <DEDUP_REMOVED lines=14> */
[----:B------:R-:W2:Y:S02]  /*f760*/  @!P5 LDC.64 R6, c[0x0][0x420] ;  /* 0x00010800ff06db82 */ /* 0x000ea40000000a00 */
[----:B------:R-:W-:Y:S01]  /*f770*/  @!P6 LEA.HI.X.SX32 R26, R29, R22, 0x1, P0 ;  /* 0x000000161d1ae211 */ /* 0x000fe200000f0eff */
[-C--:B------:R-:W-:Y:S02]  /*f780*/  @!P4 IMAD R29, R30, R17.reuse, RZ ;  /* 0x000000111e1dc224 */ /* 0x080fe400078e02ff */
[----:B------:R-:W-:-:S03]  /*f790*/  @!P3 IMAD R17, R28, R17, RZ ;  /* 0x000000111c11b224 */ /* 0x000fc600078e02ff */
        /* <DEDUP_REMOVED lines=8> */
[-C--:B------:R-:W-:Y:S02]  /*f820*/  @!P4 IADD3 R6, P1, PT, R29, R20.reuse, RZ ;  /* 0x000000141d06c210 */ /* 0x080fe40007f3e0ff */
[----:B------:R-:W-:Y:S02]  /*f830*/  @!P5 LEA.HI.X R27, R8, R7, R27, 0x2, P0 ;  /* 0x00000007081bd211 */ /* 0x000fe400000f141b */
[----:B------:R-:W-:-:S02]  /*f840*/  @!P3 IADD3 R20, P0, PT, R17, R20, RZ ;  /* 0x000000141114b210 */ /* 0x000fc40007f1e0ff */
[----:B------:R-:W-:Y:S01]  /*f850*/  @!P4 LEA.HI.X.SX32 R29, R29, R22, 0x1, P1 ;  /* 0x000000161d1dc211 */ /* 0x000fe200008f0eff */
[----:B------:R1:W-:Y:S01]  /*f860*/  @!P5 STG.E desc[UR14][R26.64], R10 ;  /* 0x0000000a1a00d986 */ /* 0x0003e2000c10190e */
[C---:B----4-:R-:W-:Y:S02]  /*f870*/  @!P4 LEA R4, P1, R6.reuse, R4, 0x2 ;  /* 0x000000040604c211 */ /* 0x050fe400078210ff */
[----:B------:R-:W-:Y:S02]  /*f880*/  @!P3 LEA.HI.X.SX32 R17, R17, R22, 0x1, P0 ;  /* 0x000000161111b211 */ /* 0x000fe400000f0eff */
[----:B------:R-:W-:Y:S02]  /*f890*/  @!P4 LEA.HI.X R5, R6, R5, R29, 0x2, P1 ;  /* 0x000000050605c211 */ /* 0x000fe400008f141d */
[----:B-----5:R-:W-:-:S03]  /*f8a0*/  @!P3 LEA R2, P0, R20, R2, 0x2 ;  /* 0x000000021402b211 */ /* 0x020fc600078010ff */
[----:B------:R1:W-:Y:S01]  /*f8b0*/  @!P4 STG.E desc[UR14][R4.64], R21 ;  /* 0x000000150400c986 */ /* 0x0003e2000c10190e */
[----:B------:R-:W-:-:S05]  /*f8c0*/  @!P3 LEA.HI.X R3, R20, R3, R17, 0x2, P0 ;  /* 0x000000031403b211 */ /* 0x000fca00000f1411 */
[----:B------:R1:W-:Y:S04]  /*f8d0*/  @!P3 STG.E desc[UR14][R2.64], R16 ;  /* 0x000000100200b986 */ /* 0x0003e8000c10190e */
.L_x_907:
[----:B------:R-:W-:Y:S05]  /*f8e0*/  BSYNC.RECONVERGENT B0 ;  /* 0x0000000000007941 */ /* 0x000fea0003800200 */
.L_x_906:
[----:B------:R-:W2:Y:S01]  /*f8f0*/  LDCU UR6, c[0x0][0x440] ;  /* 0x00008800ff0677ac */ /* 0x000ea20008000800 */
[----:B-1----:R1:W4:Y:S01]  /*f900*/  LDS.128 R4, [R231] ;  /* 0x00000000e7047984 */ /* 0x0023220000000c00 */
[----:B------:R-:W-:Y:S01]  /*f910*/  @P2 IMAD.MOV.U32 R24, RZ, RZ, R18 ;  /* 0x000000ffff182224 */ /* 0x000fe200078e0012 */
[----:B------:R-:W-:Y:S01]  /*f920*/  BSSY.RECONVERGENT B0, `(.L_x_908) ;  /* 0x0000016000007945 */ /* 0x000fe20003800200 */
[----:B------:R-:W5:Y:S03]  /*f930*/  LDCU.64 UR4, c[0x0][0x410] ;  /* 0x00008200ff0477ac */ /* 0x000f660008000a00 */
[----:B------:R-:W-:-:S05]  /*f940*/  IADD3 R8, P1, PT, R220, R24, RZ ;  /* 0x00000018dc087210 */ /* 0x000fca0007f3e0ff */
[----:B------:R-:W-:Y:S01]  /*f950*/  IMAD.X R9, RZ, RZ, R0, P1 ;  /* 0x000000ffff097224 */ /* 0x000fe200008e0600 */
[----:B--2---:R-:W-:-:S04]  /*f960*/  ISETP.GE.AND P0, PT, R220, UR6, PT ;  /* 0x00000006dc007c0c */ /* 0x004fc8000bf06270 */
[-C--:B------:R-:W-:Y:S01]  /*f970*/  ISETP.GE.OR P3, PT, R222, R219.reuse, P0 ;  /* 0x000000dbde00720c */ /* 0x080fe20000766670 */
[----:B-----5:R-:W-:Y:S01]  /*f980*/  IMAD.WIDE.U32 R8, R234, UR4, R8 ;  /* 0x00000004ea087c25 */ /* 0x020fe2000f8e0008 */
[-C--:B------:R-:W-:Y:S02]  /*f990*/  ISETP.GE.OR P2, PT, R218, R219.reuse, P0 ;  /* 0x000000dbda00720c */ /* 0x080fe40000746670 */
[-C--:B------:R-:W-:Y:S01]  /*f9a0*/  ISETP.GE.OR P1, PT, R217, R219.reuse, P0 ;  /* 0x000000dbd900720c */ /* 0x080fe20000726670 */
[----:B------:R-:W-:Y:S01]  /*f9b0*/  IMAD R11, R234, UR5, R9 ;  /* 0x00000005ea0b7c24 */ /* 0x000fe2000f8e0209 */
[----:B------:R-:W-:-:S07]  /*f9c0*/  ISETP.GE.OR P0, PT, R216, R219, P0 ;  /* 0x000000dbd800720c */ /* 0x000fce0000706670 */
        /* <DEDUP_REMOVED lines=11> */
.L_x_909:
[----:B------:R-:W-:Y:S05]  /*fa80*/  BSYNC.RECONVERGENT B0 ;  /* 0x0000000000007941 */ /* 0x000fea0003800200 */
.L_x_908:
[----:B-1--4-:R1:W2:Y:S01]  /*fa90*/  LDS.128 R4, [R231+0x800] ;  /* 0x00080000e7047984 */ /* 0x0122a20000000c00 */
        /* <DEDUP_REMOVED lines=15> */
.L_x_911:
[----:B------:R-:W-:Y:S05]  /*fb90*/  BSYNC.RECONVERGENT B0 ;  /* 0x0000000000007941 */ /* 0x000fea0003800200 */
.L_x_910:
        /* <DEDUP_REMOVED lines=16> */
.L_x_913:
[----:B------:R-:W-:Y:S05]  /*fca0*/  BSYNC.RECONVERGENT B0 ;  /* 0x0000000000007941 */ /* 0x000fea0003800200 */
.L_x_912:
[----:B------:R-:W-:Y:S05]  /*fcb0*/  @P0 EXIT ;  /* 0x000000000000094d */ /* 0x000fea0003800000 */
[----:B------:R-:W5:Y:S01]  /*fcc0*/  LDCU.64 UR6, c[0x0][0x408] ;  /* 0x00008100ff0677ac */ /* 0x000f620008000a00 */
[----:B------:R-:W-:Y:S01]  /*fcd0*/  IADD3 R227, P0, PT, R227, 0x60, RZ ;  /* 0x00000060e3e37810 */ /* 0x000fe20007f1e0ff */
[----:B---3--:R-:W-:Y:S01]  /*fce0*/  IMAD.MOV.U32 R2, RZ, RZ, R8 ;  /* 0x000000ffff027224 */ /* 0x008fe200078e0008 */
        /* <DEDUP_REMOVED lines=9> */
[----:B------:R-:W-:Y:S01]  /*fd80*/  STG.E.128 desc[UR14][R4.64], R12 ;  /* 0x0000000c04007986 */ /* 0x000fe2000c101d0e */
[----:B------:R-:W-:Y:S05]  /*fd90*/  EXIT ;  /* 0x000000000000794d */ /* 0x000fea0003800000 */
.L_x_914:
        /* <DEDUP_REMOVED lines=14> */
.L_x_1365:


//--------------------- .text._ZN5flash16flash_fwd_kernelI23Flash_fwd_kernel_traitsILi32ELi128ELi128ELi4ELb0ELb0EN7cutlass10bfloat16_tE19Flash_kernel_traitsILi32ELi128ELi128ELi4ES3_EELb1ELb0ELb1ELb0ELb0ELb1ELb0ELb0EEEvNS_16Flash_fwd_paramsE --------------------------
	.section	.text._ZN5flash16flash_fwd_kernelI23Flash_fwd_kernel_traitsILi32ELi128ELi128ELi4ELb0ELb0EN7cutlass10bfloat16_tE19Flash_kernel_traitsILi32ELi128ELi128ELi4ES3_EELb1ELb0ELb1ELb0ELb0ELb1ELb0ELb0EEEvNS_16Flash_fwd_paramsE,"ax",@progbits
	.align	128
        .global         _ZN5flash16flash_fwd_kernelI23Flash_fwd_kernel_traitsILi32ELi128ELi128ELi4ELb0ELb0EN7cutlass10bfloat16_tE19Flash_kernel_traitsILi32ELi128ELi128ELi4ES3_EELb1ELb0ELb1ELb0ELb0ELb1ELb0ELb0EEEvNS_16Flash_fwd_paramsE
        .type           _ZN5flash16flash_fwd_kernelI23Flash_fwd_kernel_traitsILi32ELi128ELi128ELi4ELb0ELb0EN7cutlass10bfloat16_tE19Flash_kernel_traitsILi32ELi128ELi128ELi4ES3_EELb1ELb0ELb1ELb0ELb0ELb1ELb0ELb0EEEvNS_16Flash_fwd_paramsE,@function
        .size           _ZN5flash16flash_fwd_kernelI23Flash_fwd_kernel_traitsILi32ELi128ELi128ELi4ELb0ELb0EN7cutlass10bfloat16_tE19Flash_kernel_traitsILi32ELi128ELi128ELi4ES3_EELb1ELb0ELb1ELb0ELb0ELb1ELb0ELb0EEEvNS_16Flash_fwd_paramsE,(.L_x_1366 - _ZN5flash16flash_fwd_kernelI23Flash_fwd_kernel_traitsILi32ELi128ELi128ELi4ELb0ELb0EN7cutlass10bfloat16_tE19Flash_kernel_traitsILi32ELi128ELi128ELi4ES3_EELb1ELb0ELb1ELb0ELb0ELb1ELb0ELb0EEEvNS_16Flash_fwd_paramsE)
        .other          _ZN5flash16flash_fwd_kernelI23Flash_fwd_kernel_traitsILi32ELi128ELi128ELi4ELb0ELb0EN7cutlass10bfloat16_tE19Flash_kernel_traitsILi32ELi128ELi128ELi4ES3_EELb1ELb0ELb1ELb0ELb0ELb1ELb0ELb0EEEvNS_16Flash_fwd_paramsE,@"STO_CUDA_ENTRY STV_DEFAULT"
_ZN5flash16flash_fwd_kernelI23Flash_fwd_kernel_traitsILi32ELi128ELi128ELi4ELb0ELb0EN7cutlass10bfloat16_tE19Flash_kernel_traitsILi32ELi128ELi128ELi4ES3_EELb1ELb0ELb1ELb0ELb0ELb1ELb0ELb0EEEvNS_16Flash_fwd_paramsE:
.text._ZN5flash16flash_fwd_kernelI23Flash_fwd_kernel_traitsILi32ELi128ELi128ELi4ELb0ELb0EN7cutlass10bfloat16_tE19Flash_kernel_traitsILi32ELi128ELi128ELi4ES3_EELb1ELb0ELb1ELb0ELb0ELb1ELb0ELb0EEEvNS_16Flash_fwd_paramsE:
        /* <DEDUP_REMOVED lines=9> */
[----:B------:R-:W3:Y:S01]  /*0090*/  S2R R194, SR_CTAID.Z ;  /* 0x0000000000c27919 */ /* 0x000ee20000002700 */
[----:B------:R-:W3:Y:S01]  /*00a0*/  S2R R251, SR_TID.X ;  /* 0x0000000000fb7919 */ /* 0x000ee20000002100 */
[----:B--2---:R-:W-:-:S03]  /*00b0*/  ISETP.NE.AND P2, PT, RZ, UR4, PT ;  /* 0x00000004ff007c0c */ /* 0x004fc6000bf45270 */
[----:B------:R-:W2:Y:S01]  /*00c0*/  S2UR UR13, SR_CTAID.X ;  /* 0x00000000000d79c3 */ /* 0x000ea20000002500 */
[----:B------:R-:W2:Y:S01]  /*00d0*/  LDCU.64 UR4, c[0x0][0x460] ;  /* 0x00008c00ff0477ac */ /* 0x000ea20008000a00 */
[----:B-1----:R-:W-:Y:S02]  /*00e0*/  IMAD.U32 R2, RZ, RZ, UR18 ;  /* 0x00000012ff027e24 */ /* 0x002fe4000f8e00ff */
[----:B------:R-:W-:-:S04]  /*00f0*/  IMAD.U32 R3, RZ, RZ, UR19 ;  /* 0x00000013ff037e24 */ /* 0x000fc8000f8e00ff */
[----:B------:R-:W1:Y:S02]  /*0100*/  LDC.64 R6, c[0x0][0x460] ;  /* 0x00011800ff067b82 */ /* 0x000e640000000a00 */
[----:B----4-:R3:W4:Y:S02]  /*0110*/  @P2 LDG.E.64 R4, desc[UR20][R2.64] ;  /* 0x0000001402042981 */ /* 0x010724000c1e1b00 */
[----:B---3--:R-:W-:Y:S02]  /*0120*/  @P2 IMAD.MOV.U32 R2, RZ, RZ, R77 ;  /* 0x000000ffff022224 */ /* 0x008fe400078e004d */
[----:B------:R-:W-:-:S06]  /*0130*/  @P2 IMAD.MOV.U32 R3, RZ, RZ, R78 ;  /* 0x000000ffff032224 */ /* 0x000fcc00078e004e */
[----:B------:R-:W3:Y:S01]  /*0140*/  @P2 LDG.E.64 R2, desc[UR20][R2.64] ;  /* 0x0000001402022981 */ /* 0x000ee2000c1e1b00 */
[----:B--2---:R-:W-:Y:S01]  /*0150*/  LOP3.LUT R0, R194, UR13, R190, 0xfe, !PT ;  /* 0x0000000dc2007c12 */ /* 0x004fe2000f8efebe */
[----:B------:R-:W-:Y:S01]  /*0160*/  UISETP.NE.U32.AND UP0, UPT, UR4, URZ, UPT ;  /* 0x000000ff0400728c */ /* 0x000fe2000bf05070 */
[----:B-1----:R-:W-:Y:S01]  /*0170*/  IMAD.WIDE.U32 R6, R190, 0x4, R6 ;  /* 0x00000004be067825 */ /* 0x002fe200078e0006 */
[----:B------:R-:W-:Y:S02]  /*0180*/  ISETP.NE.U32.AND P5, PT, RZ, UR4, PT ;  /* 0x00000004ff007c0c */ /* 0x000fe4000bfa5070 */
[----:B------:R-:W-:Y:S01]  /*0190*/  LOP3.LUT P3, RZ, R0, R251, RZ, 0xfc, !PT ;  /* 0x000000fb00ff7212 */ /* 0x000fe2000786fcff */
[----:B------:R-:W-:Y:S01]  /*01a0*/  UISETP.NE.AND.EX UP0, UPT, UR5, URZ, UPT, UP0 ;  /* 0x000000ff0500728c */ /* 0x000fe2000bf05300 */
[----:B------:R-:W3:Y:S01]  /*01b0*/  @P2 LDC R0, c[0x0][0x520] ;  /* 0x00014800ff002b82 */ /* 0x000ee20000000800 */
[----:B------:R-:W-:Y:S01]  /*01c0*/  ISETP.NE.AND.EX P5, PT, RZ, UR5, PT, P5 ;  /* 0x00000005ff007c0c */ /* 0x000fe2000bfa5350 */
[----:B------:R-:W1:Y:S03]  /*01d0*/  LDCU.64 UR4, c[0x0][0x478] ;  /* 0x00008f00ff0477ac */ /* 0x000e660008000a00 */
[----:B------:R-:W-:-:S06]  /*01e0*/  PLOP3.LUT P0, PT, PT, PT, UP0, 0x80, 0x8 ;  /* 0x000000000008781c */ /* 0x000fcc0003f0f008 */
[----:B------:R-:W2:Y:S01]  /*01f0*/  @!P3 LDC.64 R8, c[0x0][0x528] ;  /* 0x00014a00ff08bb82 */ /* 0x000ea20000000a00 */
[----:B----4-:R-:W-:Y:S02]  /*0200*/  @P2 R2UR UR18, R4 ;  /* 0x00000000041222ca */ /* 0x010fe400000e0000 */
[----:B------:R-:W-:-:S11]  /*0210*/  @P2 R2UR UR19, R5 ;  /* 0x00000000051322ca */ /* 0x000fd600000e0000 */
[----:B------:R-:W-:Y:S02]  /*0220*/  IMAD.U32 R4, RZ, RZ, UR18 ;  /* 0x00000012ff047e24 */ /* 0x000fe4000f8e00ff */
[----:B------:R-:W-:-:S05]  /*0230*/  IMAD.U32 R5, RZ, RZ, UR19 ;  /* 0x00000013ff057e24 */ /* 0x000fca000f8e00ff */
[----:B--2---:R-:W-:Y:S01]  /*0240*/  @!P3 STG.E.64 desc[UR20][R8.64], R4 ;  /* 0x000000040800b986 */ /* 0x004fe2000c101b14 */
[----:B---3--:R-:W-:-:S05]  /*0250*/  @P2 IADD3 R77, P1, PT, R2, R0, RZ ;  /* 0x00000000024d2210 */ /* 0x008fca0007f3e0ff */
[----:B------:R-:W-:Y:S02]  /*0260*/  @P2 IMAD.X R78, RZ, RZ, R3, P1 ;  /* 0x000000ffff4e2224 */ /* 0x000fe400008e0603 */
[----:B------:R-:W-:Y:S02]  /*0270*/  @!P3 IMAD.MOV.U32 R2, RZ, RZ, R77 ;  /* 0x000000ffff02b224 */ /* 0x000fe400078e004d */
[----:B------:R-:W-:-:S05]  /*0280*/  @!P3 IMAD.MOV.U32 R3, RZ, RZ, R78 ;  /* 0x000000ffff03b224 */ /* 0x000fca00078e004e */
[----:B------:R2:W-:Y:S04]  /*0290*/  @!P3 STG.E.64 desc[UR20][R8.64+0x8], R2 ;  /* 0x000008020800b986 */ /* 0x0005e8000c101b14 */
[----:B------:R-:W3:Y:S04]  /*02a0*/  @P0 LDG.E R0, desc[UR20][R6.64+0x4] ;  /* 0x0000041406000981 */ /* 0x000ee8000c1e1900 */
[----:B--2---:R2:W4:Y:S01]  /*02b0*/  @P5 LDG.E R9, desc[UR20][R6.64] ;  /* 0x0000001406095981 */ /* 0x004522000c1e1900 */
[----:B------:R-:W-:-:S04]  /*02c0*/  ISETP.NE.U32.AND P4, PT, RZ, UR6, PT ;  /* 0x00000006ff007c0c */ /* 0x000fc8000bf85070 */
[----:B------:R-:W-:Y:S01]  /*02d0*/  ISETP.NE.AND.EX P4, PT, RZ, UR7, PT, P4 ;  /* 0x00000007ff007c0c */ /* 0x000fe2000bf85340 */
[----:B------:R-:W-:Y:S01]  /*02e0*/  IMAD.MOV.U32 R11, RZ, RZ, RZ ;  /* 0x000000ffff0b7224 */ /* 0x000fe200078e00ff */
[----:B-1----:R-:W-:-:S04]  /*02f0*/  ISETP.NE.U32.AND P3, PT, RZ, UR4, PT ;  /* 0x00000004ff007c0c */ /* 0x002fc8000bf65070 */
[----:B------:R-:W-:Y:S01]  /*0300*/  ISETP.NE.AND.EX P3, PT, RZ, UR5, PT, P3 ;  /* 0x00000005ff007c0c */ /* 0x000fe2000bf65330 */
[----:B--2---:R-:W-:Y:S01]  /*0310*/  IMAD.SHL.U32 R6, R190, 0x4, RZ ;  /* 0x00000004be067824 */ /* 0x004fe200078e00ff */
[----:B------:R-:W-:-:S05]  /*0320*/  SHF.R.U32.HI R7, RZ, 0x1e, R190 ;  /* 0x0000001eff077819 */ /* 0x000fca00000116be */
[----:B------:R-:W-:-:S04]  /*0330*/  @P4 IADD3 R4, P2, PT, R6, UR6, RZ ;  /* 0x0000000606044c10 */ /* 0x000fc8000ff5e0ff */
[----:B------:R-:W-:-:S05]  /*0340*/  @P4 IADD3.X R5, PT, PT, R7, UR7, RZ, P2, !PT ;  /* 0x0000000707054c10 */ /* 0x000fca00097fe4ff */
[----:B------:R1:W5:Y:S01]  /*0350*/  @P4 LDG.E R11, desc[UR20][R4.64] ;  /* 0x00000014040b4981 */ /* 0x000362000c1e1900 */
[----:B------:R-:W-:Y:S01]  /*0360*/  @P3 IADD3 R2, P1, PT, R6, UR4, RZ ;  /* 0x0000000406023c10 */ /* 0x000fe2000ff3e0ff */
[----:B------:R-:W2:Y:S03]  /*0370*/  LDCU.U8 UR4, c[0x0][0x532] ;  /* 0x0000a640ff0477ac */ /* 0x000ea60008000000 */
[----:B------:R-:W-:-:S05]  /*0380*/  @P3 IADD3.X R3, PT, PT, R7, UR5, RZ, P1, !PT ;  /* 0x0000000507033c10 */ /* 0x000fca0008ffe4ff */
[----:B------:R2:W5:Y:S01]  /*0390*/  @P3 LDG.E R8, desc[UR20][R2.64] ;  /* 0x0000001402083981 */ /* 0x000562000c1e1900 */
[----:B-1----:R-:W1:Y:S01]  /*03a0*/  LDC.64 R4, c[0x0][0x468] ;  /* 0x00011a00ff047b82 */ /* 0x002e620000000a00 */
[----:B--2---:R-:W-:Y:S01]  /*03b0*/  ISETP.NE.AND P2, PT, RZ, UR4, PT ;  /* 0x00000004ff007c0c */ /* 0x004fe2000bf45270 */
[----:B------:R-:W-:Y:S01]  /*03c0*/  IMAD.MOV.U32 R12, RZ, RZ, -0x1 ;  /* 0xffffffffff0c7424 */ /* 0x000fe200078e00ff */
[----:B-1----:R-:W-:Y:S02]  /*03d0*/  IADD3 R2, P1, PT, R6, R4, RZ ;  /* 0x0000000406027210 */ /* 0x002fe40007f3e0ff */
[----:B------:R-:W-:-:S03]  /*03e0*/  ISETP.EQ.U32.AND P4, PT, R4, RZ, PT ;  /* 0x000000ff0400720c */ /* 0x000fc60003f82070 */
[----:B------:R-:W-:Y:S02]  /*03f0*/  IMAD.X R3, R7, 0x1, R5, P1 ;  /* 0x0000000107037824 */ /* 0x000fe400008e0605 */
[----:B------:R-:W1:Y:S01]  /*0400*/  @!P3 LDC.64 R6, c[0x0][0x488] ;  /* 0x00012200ff06bb82 */ /* 0x000e620000000a00 */
[----:B------:R-:W-:Y:S01]  /*0410*/  ISETP.EQ.OR.EX P4, PT, R5, RZ, !P2, P4 ;  /* 0x000000ff0500720c */ /* 0x000fe20005782740 */
[----:B------:R-:W2:-:S12]  /*0420*/  @!UP0 LDCU UR16, c[0x0][0x434] ;  /* 0x00008680ff1087ac */ /* 0x000e980008000800 */
[----:B------:R1:W5:Y:S01]  /*0430*/  @!P4 LDG.E R12, desc[UR20][R2.64] ;  /* 0x00000014020cc981 */ /* 0x000362000c1e1900 */
[----:B------:R-:W-:-:S04]  /*0440*/  ISETP.NE.U32.AND P4, PT, R4, RZ, PT ;  /* 0x000000ff0400720c */ /* 0x000fc80003f85070 */
[----:B------:R-:W-:Y:S01]  /*0450*/  ISETP.NE.AND.EX P4, PT, R5, RZ, PT, P4 ;  /* 0x000000ff0500720c */ /* 0x000fe20003f85340 */
[----:B------:R-:W-:Y:S01]  /*0460*/  UMOV UR12, 0xffffffff ;  /* 0xffffffff000c7882 */ /* 0x000fe20000000000 */
[----:B-1----:R-:W-:-:S04]  /*0470*/  @!P3 ISETP.NE.U32.AND P1, PT, R6, RZ, PT ;  /* 0x000000ff0600b20c */ /* 0x002fc80003f25070 */
[----:B------:R-:W-:Y:S01]  /*0480*/  @!P3 ISETP.NE.AND.EX P1, PT, R7, RZ, PT, P1 ;  /* 0x000000ff0700b20c */ /* 0x000fe20003f25310 */
[----:B------:R-:W-:Y:S01]  /*0490*/  USHF.L.U32 UR13, UR13, 0x7, URZ ;  /* 0x000000070d0d7899 */ /* 0x000fe200080006ff */
[----:B---3--:R-:W-:Y:S02]  /*04a0*/  @P0 R2UR UR4, R0 ;  /* 0x00000000000402ca */ /* 0x008fe400000e0000 */
[----:B------:R-:W1:Y:S01]  /*04b0*/  @!P3 LDC R0, c[0x0][0x43c] ;  /* 0x00010f00ff00bb82 */ /* 0x000e620000000800 */
[----:B----4-:R-:W-:Y:S02]  /*04c0*/  @P5 R2UR UR12, R9 ;  /* 0x00000000090c52ca */ /* 0x010fe400000e0000 */
[----:B-1----:R-:W-:-:S05]  /*04d0*/  @!P3 SEL R4, R0, RZ, P1 ;  /* 0x000000ff0004b207 */ /* 0x002fca0000800000 */
[----:B------:R-:W1:Y:S06]  /*04e0*/  @!P4 LDC R0, c[0x0][0x438] ;  /* 0x00010e00ff00cb82 */ /* 0x000e6c0000000800 */
[----:B--2---:R-:W-:-:S04]  /*04f0*/  @UP0 UIADD3 UR16, UPT, UPT, UR4, -UR12, URZ ;  /* 0x8000000c04100290 */ /* 0x004fc8000fffe0ff */
[----:B------:R-:W-:-:S06]  /*0500*/  UISETP.GT.AND UP0, UPT, UR16, UR13, UPT ;  /* 0x0000000d1000728c */ /* 0x000fcc000bf04270 */
[----:B------:R-:W-:Y:S01]  /*0510*/  PLOP3.LUT P0, PT, PT, PT, UP0, 0x80, 0x8 ;  /* 0x000000000008781c */ /* 0x000fe20003f0f008 */
[----:B------:R-:W-:-:S12]  /*0520*/  @!P4 BRA `(.L_x_915) ;  /* 0x00000000000cc947 */ /* 0x000fd80003800000 */
[----:B-1----:R-:W2:Y:S02]  /*0530*/  @P2 LDG.E R0, desc[UR20][R2.64+0x4] ;  /* 0x0000041402002981 */ /* 0x002ea4000c1e1900 */
[----:B--2--5:R-:W-:-:S06]  /*0540*/  @P2 IADD3 R0, PT, PT, R0, -R12, RZ ;  /* 0x8000000c00002210 */ /* 0x024fcc0007ffe0ff */
[----:B------:R2:W5:Y:S02]  /*0550*/  @!P2 LDG.E R0, desc[UR20][R2.64] ;  /* 0x000000140200a981 */ /* 0x000564000c1e1900 */
.L_x_915:
[----:B--2--5:R-:W-:Y:S02]  /*0560*/  @P3 IADD3 R2, PT, PT, R8, -R11, RZ ;  /* 0x8000000b08023210 */ /* 0x024fe40007ffe0ff */
[----:B-1----:R-:W-:Y:S01]  /*0570*/  @!P3 IADD3 R0, PT, PT, R4, R0, -R11 ;  /* 0x000000000400b210 */ /* 0x002fe20007ffe80b */
[----:B------:R-:W-:Y:S06]  /*0580*/  @!P0 EXIT ;  /* 0x000000000000894d */ /* 0x000fec0003800000 */
[----:B------:R-:W1:Y:S01]  /*0590*/  LDC R79, c[0x0][0x504] ;  /* 0x00014100ff4f7b82 */ /* 0x000e620000000800 */
[----:B------:R-:W-:Y:S01]  /*05a0*/  @P3 R2UR UR15, R2 ;  /* 0x00000000020f32ca */ /* 0x000fe200000e0000 */
[----:B------:R-:W2:Y:S01]  /*05b0*/  LDCU UR14, c[0x0][0x508] ;  /* 0x0000a100ff0e77ac */ /* 0x000ea20008000800 */
[----:B------:R-:W-:-:S13]  /*05c0*/  @!P3 R2UR UR15, R0 ;  /* 0x00000000000fb2ca */ /* 0x000fda00000e0000 */
[----:B------:R-:W-:Y:S01]  /*05d0*/  UIADD3 UR7, UPT, UPT, UR15, 0x7f, URZ ;  /* 0x0000007f0f077890 */ /* 0x000fe2000fffe0ff */
[----:B------:R-:W-:-:S03]  /*05e0*/  IMAD.U32 R0, RZ, RZ, UR15 ;  /* 0x0000000fff007e24 */ /* 0x000fc6000f8e00ff */
[----:B------:R-:W-:Y:S02]  /*05f0*/  UIADD3 UR5, UPT, UPT, UR7, UR13, -UR16 ;  /* 0x0000000d07057290 */ /* 0x000fe4000fffe810 */
[----:B------:R-:W-:Y:S02]  /*0600*/  USHF.R.S32.HI UR6, URZ, 0x1f, UR7 ;  /* 0x0000001fff067899 */ /* 0x000fe40008011407 */
[----:B--2---:R-:W-:Y:S01]  /*0610*/  UIADD3 UR5, UPT, UPT, UR5, 0x80, UR14 ;  /* 0x0000008005057890 */ /* 0x004fe2000fffe00e */
[----:B-1----:R-:W-:-:S03]  /*0620*/  VIADD R79, R79, UR16 ;  /* 0x000000104f4f7c36 */ /* 0x002fc60008000000 */
[----:B------:R-:W-:Y:S01]  /*0630*/  USHF.R.S32.HI UR4, URZ, 0x1f, UR5 ;  /* 0x0000001fff047899 */ /* 0x000fe20008011405 */
[----:B------:R-:W-:Y:S01]  /*0640*/  IMAD.U32 R3, RZ, RZ, UR6 ;  /* 0x00000006ff037e24 */ /* 0x000fe2000f8e00ff */
[----:B------:R-:W-:-:S04]  /*0650*/  IADD3 R0, PT, PT, -R79, UR13, R0 ;  /* 0x0000000d4f007c10 */ /* 0x000fc8000fffe100 */
[----:B------:R-:W-:Y:S01]  /*0660*/  SHF.R.S32.HI R2, RZ, 0x1f, R0 ;  /* 0x0000001fff027819 */ /* 0x000fe20000011400 */
[----:B------:R-:W-:Y:S01]  /*0670*/  IMAD.U32 R4, RZ, RZ, UR4 ;  /* 0x00000004ff047e24 */ /* 0x000fe2000f8e00ff */
[----:B------:R-:W-:Y:S02]  /*0680*/  LEA.HI R3, R3, UR7, RZ, 0x7 ;  /* 0x0000000703037c11 */ /* 0x000fe4000f8f38ff */
[----:B------:R-:W-:Y:S02]  /*0690*/  LEA.HI R2, R2, R0, RZ, 0x7 ;  /* 0x0000000002027211 */ /* 0x000fe400078f38ff */
[----:B------:R-:W-:Y:S02]  /*06a0*/  LEA.HI R0, R4, UR5, RZ, 0x7 ;  /* 0x0000000504007c11 */ /* 0x000fe4000f8f38ff */
[----:B------:R-:W-:Y:S02]  /*06b0*/  SHF.R.S32.HI R2, RZ, 0x7, R2 ;  /* 0x00000007ff027819 */ /* 0x000fe40000011402 */
[----:B------:R-:W-:-:S02]  /*06c0*/  SHF.R.S32.HI R3, RZ, 0x7, R3 ;  /* 0x00000007ff037819 */ /* 0x000fc40000011403 */
[----:B------:R-:W-:Y:S02]  /*06d0*/  SHF.R.S32.HI R0, RZ, 0x7, R0 ;  /* 0x00000007ff007819 */ /* 0x000fe40000011400 */
[----:B------:R-:W-:Y:S02]  /*06e0*/  VIMNMX R249, PT, PT, RZ, R2, !PT ;  /* 0x00000002fff97248 */ /* 0x000fe40007fe0100 */
[----:B------:R-:W-:-:S03]  /*06f0*/  VIMNMX R40, PT, PT, R3, R0, PT ;  /* 0x0000000003287248 */ /* 0x000fc60003fe0100 */
[----:B------:R1:W-:Y:S01]  /*0700*/  STL [R1+0x78], R249 ;  /* 0x000078f901007387 */ /* 0x0003e20000100800 */
[----:B------:R-:W-:-:S03]  /*0710*/  ISETP.GT.AND P0, PT, R40, R249, PT ;  /* 0x000000f92800720c */ /* 0x000fc60003f04270 */
[----:B------:R1:W-:Y:S10]  /*0720*/  STL [R1+0x38], R40 ;  /* 0x0000382801007387 */ /* 0x0003f40000100800 */
[----:B------:R-:W-:Y:S05]  /*0730*/  @P0 BRA `(.L_x_916) ;  /* 0x0000000800a80947 */ /* 0x000fea0003800000 */
[----:B------:R-:W2:Y:S01]  /*0740*/  LDC.U8 R0, c[0x0][0x549] ;  /* 0x00015240ff007b82 */ /* 0x000ea20000000000 */
[----:B------:R-:W-:-:S06]  /*0750*/  UISETP.NE.AND UP0, UPT, UR12, -0x1, UPT ;  /* 0xffffffff0c00788c */ /* 0x000fcc000bf05270 */
[----:B------:R-:W-:Y:S01]  /*0760*/  PLOP3.LUT P2, PT, PT, PT, UP0, 0x80, 0x8 ;  /* 0x000000000008781c */ /* 0x000fe20003f4f008 */
[----:B------:R-:W3:Y:S08]  /*0770*/  LDC.U8 R15, c[0x0][0x548] ;  /* 0x00015200ff0f7b82 */ /* 0x000ef00000000000 */
[----:B------:R-:W4:Y:S01]  /*0780*/  LDC R13, c[0x0][0x434] ;  /* 0x00010d00ff0d7b82 */ /* 0x000f220000000800 */
[----:B--2---:R-:W-:-:S07]  /*0790*/  ISETP.NE.AND P1, PT, R0, RZ, PT ;  /* 0x000000ff0000720c */ /* 0x004fce0003f25270 */
[----:B------:R-:W2:Y:S01]  /*07a0*/  @!P2 LDC.64 R2, c[0x0][0x400] ;  /* 0x00010000ff02ab82 */ /* 0x000ea20000000a00 */
[----:B---3--:R-:W-:-:S07]  /*07b0*/  ISETP.NE.AND P0, PT, R15, RZ, !P1 ;  /* 0x000000ff0f00720c */ /* 0x008fce0004f05270 */
[----:B------:R-:W3:Y:S08]  /*07c0*/  @P2 LDC.64 R8, c[0x0][0x408] ;  /* 0x00010200ff082b82 */ /* 0x000ef00000000a00 */
[----:B------:R-:W5:Y:S08]  /*07d0*/  @P1 LDC.64 R10, c[0x0][0x430] ;  /* 0x00010c00ff0a1b82 */ /* 0x000f700000000a00 */
[----:B------:R-:W1:Y:S01]  /*07e0*/  @P1 LDC R14, c[0x0][0x430] ;  /* 0x00010c00ff0e1b82 */ /* 0x000e620000000800 */
[----:B--2---:R-:W-:Y:S01]  /*07f0*/  @!P2 IMAD.WIDE.U32 R4, R190, R2, RZ ;  /* 0x00000002be04a225 */ /* 0x004fe200078e00ff */
[----:B------:R-:W-:-:S03]  /*0800*/  @P1 MOV R2, 0x1 ;  /* 0x0000000100021802 */ /* 0x000fc60000000f00 */
[----:B------:R-:W-:Y:S02]  /*0810*/  @!P2 IMAD R12, R190, R3, R5 ;  /* 0x00000003be0ca224 */ /* 0x000fe400078e0205 */
[----:B---3--:R-:W-:-:S04]  /*0820*/  @P2 IMAD.WIDE.U32 R6, R8, UR12, RZ ;  /* 0x0000000c08062c25 */ /* 0x008fc8000f8e00ff */
[----:B------:R-:W-:Y:S02]  /*0830*/  @P2 IMAD R12, R9, UR12, R7 ;  /* 0x0000000c090c2c24 */ /* 0x000fe4000f8e0207 */
[----:B-----5:R-:W-:Y:S01]  /*0840*/  @P1 IMAD R0, R10, R11, RZ ;  /* 0x0000000b0a001224 */ /* 0x020fe200078e02ff */
[----:B----4-:R-:W-:Y:S06]  /*0850*/  @P1 BRA `(.L_x_917) ;  /* 0x0000000000281947 */ /* 0x010fec0003800000 */
        /* <DEDUP_REMOVED lines=10> */
.L_x_917:
[----:B------:R-:W-:Y:S01]  /*0900*/  UISETP.NE.AND UP0, UPT, UR12, -0x1, UPT ;  /* 0xffffffff0c00788c */ /* 0x000fe2000bf05270 */
[----:B------:R-:W2:Y:S01]  /*0910*/  S2R R7, SR_CTAID.X ;  /* 0x0000000000077919 */ /* 0x000ea20000002500 */
[----:B------:R-:W-:Y:S01]  /*0920*/  IMAD R3, R190, R13, RZ ;  /* 0x0000000dbe037224 */ /* 0x000fe200078e02ff */
[----:B------:R-:W3:Y:S01]  /*0930*/  LDCU.64 UR4, c[0x0][0x410] ;  /* 0x00008200ff0477ac */ /* 0x000ee20008000a00 */
[----:B------:R-:W-:Y:S01]  /*0940*/  IMAD.SHL.U32 R8, R251, 0x8, RZ ;  /* 0x00000008fb087824 */ /* 0x000fe200078e00ff */
[----:B------:R-:W-:Y:S01]  /*0950*/  BSSY.RECONVERGENT B0, `(.L_x_918) ;  /* 0x000002c000007945 */ /* 0x000fe20003800200 */
[----:B------:R-:W-:Y:S01]  /*0960*/  PLOP3.LUT P1, PT, PT, PT, UP0, 0x80, 0x8 ;  /* 0x000000000008781c */ /* 0x000fe20003f2f008 */
[----:B----4-:R-:W-:Y:S02]  /*0970*/  IMAD R0, R194, R0, RZ ;  /* 0x00000000c2007224 */ /* 0x010fe400078e02ff */
[----:B------:R-:W-:Y:S01]  /*0980*/  @P2 IMAD.MOV.U32 R4, RZ, RZ, R6 ;  /* 0x000000ffff042224 */ /* 0x000fe200078e0006 */
[----:B------:R-:W-:Y:S01]  /*0990*/  SEL R3, R3, UR12, !P1 ;  /* 0x0000000c03037c07 */ /* 0x000fe2000c800000 */
[----:B------:R-:W-:Y:S01]  /*09a0*/  @!P0 IMAD R0, R190, R2, R0 ;  /* 0x00000002be008224 */ /* 0x000fe200078e0200 */
[----:B------:R-:W-:Y:S01]  /*09b0*/  LOP3.LUT R8, R8, 0x18, RZ, 0xc0, !PT ;  /* 0x0000001808087812 */ /* 0x000fe200078ec0ff */
[----:B-1----:R-:W-:Y:S01]  /*09c0*/  IMAD R2, R14, UR13, RZ ;  /* 0x0000000d0e027c24 */ /* 0x002fe2000f8e02ff */
[----:B------:R-:W-:Y:S01]  /*09d0*/  SEL R5, R3, RZ, P0 ;  /* 0x000000ff03057207 */ /* 0x000fe20000000000 */
[----:B------:R-:W-:Y:S01]  /*09e0*/  UIADD3 UR13, UPT, UPT, -UR13, UR16, URZ ;  /* 0x000000100d0d7290 */ /* 0x000fe2000fffe1ff */
[----:B------:R-:W-:-:S02]  /*09f0*/  SHF.R.S32.HI R3, RZ, 0x1f, R3 ;  /* 0x0000001fff037819 */ /* 0x000fc40000011403 */
[----:B------:R-:W-:Y:S01]  /*0a00*/  IADD3 R16, P2, P1, R2, R5, R0 ;  /* 0x0000000502107210 */ /* 0x000fe2000795e000 */
[----:B------:R-:W-:Y:S01]  /*0a10*/  IMAD.MOV.U32 R5, RZ, RZ, RZ ;  /* 0x000000ffff057224 */ /* 0x000fe200078e00ff */
[----:B------:R-:W-:Y:S02]  /*0a20*/  SEL R3, R3, RZ, P0 ;  /* 0x000000ff03037207 */ /* 0x000fe40000000000 */
[----:B------:R-:W-:Y:S02]  /*0a30*/  IADD3 R8, P0, PT, R8, R4, RZ ;  /* 0x0000000408087210 */ /* 0x000fe40007f1e0ff */
[----:B------:R-:W-:Y:S02]  /*0a40*/  SHF.R.U32.HI R4, RZ, 0x2, R251 ;  /* 0x00000002ff047819 */ /* 0x000fe400000116fb */
[----:B------:R-:W-:Y:S01]  /*0a50*/  SHF.R.S32.HI R2, RZ, 0x1f, R2 ;  /* 0x0000001fff027819 */ /* 0x000fe20000011402 */
[----:B------:R-:W-:Y:S01]  /*0a60*/  IMAD.X R9, RZ, RZ, R12, P0 ;  /* 0x000000ffff097224 */ /* 0x000fe200000e060c */
[C---:B------:R-:W-:Y:S01]  /*0a70*/  ISETP.GE.AND P3, PT, R4.reuse, UR13, PT ;  /* 0x0000000d04007c0c */ /* 0x040fe2000bf66270 */
[C---:B------:R-:W-:Y:S01]  /*0a80*/  VIADD R17, R4.reuse, 0x20 ;  /* 0x0000002004117836 */ /* 0x040fe20000000000 */
[----:B------:R-:W-:Y:S01]  /*0a90*/  SHF.R.S32.HI R0, RZ, 0x1f, R0 ;  /* 0x0000001fff007819 */ /* 0x000fe20000011400 */
[----:B------:R-:W-:-:S02]  /*0aa0*/  VIADD R18, R4, 0x40 ;  /* 0x0000004004127836 */ /* 0x000fc40000000000 */
[----:B---3--:R-:W-:Y:S01]  /*0ab0*/  IMAD.WIDE.U32 R8, R194, UR4, R8 ;  /* 0x00000004c2087c25 */ /* 0x008fe2000f8e0008 */
[----:B------:R-:W-:Y:S02]  /*0ac0*/  IADD3.X R15, PT, PT, R2, R3, R0, P2, P1 ;  /* 0x00000003020f7210 */ /* 0x000fe400017e2400 */
[----:B------:R-:W-:Y:S01]  /*0ad0*/  LOP3.LUT P6, R0, R251, 0x3, RZ, 0xc0, !PT ;  /* 0x00000003fb007812 */ /* 0x000fe200078cc0ff */
[----:B------:R-:W-:Y:S01]  /*0ae0*/  VIADD R19, R4, 0x60 ;  /* 0x0000006004137836 */ /* 0x000fe20000000000 */
[----:B------:R-:W-:Y:S01]  /*0af0*/  ISETP.GE.AND P0, PT, R17, UR13, PT ;  /* 0x0000000d11007c0c */ /* 0x000fe2000bf06270 */
[----:B--2---:R-:W-:Y:S01]  /*0b00*/  IMAD.WIDE.U32 R2, R7, 0x80, R4 ;  /* 0x0000008007027825 */ /* 0x004fe200078e0004 */
[----:B------:R-:W-:Y:S02]  /*0b10*/  ISETP.GE.AND P2, PT, R18, UR13, PT ;  /* 0x0000000d12007c0c */ /* 0x000fe4000bf46270 */
[----:B------:R-:W-:Y:S01]  /*0b20*/  ISETP.GE.AND P1, PT, R19, UR13, PT ;  /* 0x0000000d13007c0c */ /* 0x000fe2000bf26270 */
[----:B------:R-:W-:Y:S01]  /*0b30*/  IMAD R7, R194, UR5, R9 ;  /* 0x00000005c2077c24 */ /* 0x000fe2000f8e0209 */
[----:B------:R-:W-:-:S02]  /*0b40*/  ISETP.NE.OR P5, PT, R0, RZ, P0 ;  /* 0x000000ff0000720c */ /* 0x000fc400007a5670 */
        /* <DEDUP_REMOVED lines=12> */
.L_x_919:
[----:B------:R-:W-:Y:S05]  /*0c10*/  BSYNC.RECONVERGENT B0 ;  /* 0x0000000000007941 */ /* 0x000fea0003800200 */
.L_x_918:
[----:B------:R-:W-:Y:S01]  /*0c20*/  BSSY.RECONVERGENT B0, `(.L_x_920) ;  /* 0x0000011000007945 */ /* 0x000fe20003800200 */
[----:B------:R-:W-:Y:S02]  /*0c30*/  ISETP.NE.OR P3, PT, R0, RZ, P1 ;  /* 0x000000ff0000720c */ /* 0x000fe40000f65670 */
        /* <DEDUP_REMOVED lines=15> */
.L_x_921:
[----:B------:R-:W-:Y:S05]  /*0d30*/  BSYNC.RECONVERGENT B0 ;  /* 0x0000000000007941 */ /* 0x000fea0003800200 */
.L_x_920:
        /* <DEDUP_REMOVED lines=15> */
.L_x_923:
[----:B------:R-:W-:Y:S05]  /*0e30*/  BSYNC.RECONVERGENT B0 ;  /* 0x0000000000007941 */ /* 0x000fea0003800200 */
.L_x_922:
        /* <DEDUP_REMOVED lines=14> */
.L_x_925:
[----:B------:R-:W-:Y:S05]  /*0f20*/  BSYNC.RECONVERGENT B0 ;  /* 0x0000000000007941 */ /* 0x000fea0003800200 */
.L_x_924:
[----:B------:R-:W-:Y:S04]  /*0f30*/  BSSY.RECONVERGENT B0, `(.L_x_926) ;  /* 0x000000a000007945 */ /* 0x000fe80003800200 */
        /* <DEDUP_REMOVED lines=9> */
.L_x_927:
[----:B------:R-:W-:Y:S05]  /*0fd0*/  BSYNC.RECONVERGENT B0 ;  /* 0x0000000000007941 */ /* 0x000fea0003800200 */
.L_x_926:
        /* <DEDUP_REMOVED lines=10> */
.L_x_929:
[----:B------:R-:W-:Y:S05]  /*1080*/  BSYNC.RECONVERGENT B0 ;  /* 0x0000000000007941 */ /* 0x000fea0003800200 */
.L_x_928:
        /* <DEDUP_REMOVED lines=10> */
.L_x_931:
[----:B------:R-:W-:Y:S05]  /*1130*/  BSYNC.RECONVERGENT B0 ;  /* 0x0000000000007941 */ /* 0x000fea0003800200 */
.L_x_930:
        /* <DEDUP_REMOVED lines=10> */
.L_x_916:
[----:B------:R-:W-:Y:S01]  /*11e0*/  UISETP.NE.AND UP0, UPT, UR12, -0x1, UPT ;  /* 0xffffffff0c00788c */ /* 0x000fe2000bf05270 */
[----:B------:R-:W-:-:S05]  /*11f0*/  ISETP.NE.AND P2, PT, R12, -0x1, PT ;  /* 0xffffffff0c00780c */ /* 0x000fca0003f45270 */
[----:B------:R-:W-:-:S13]  /*1200*/  PLOP3.LUT P0, PT, PT, PT, UP0, 0x80, 0x8 ;  /* 0x000000000008781c */ /* 0x000fda0003f0f008 */
[----:B------:R-:W2:Y:S08]  /*1210*/  @!P0 LDC.64 R6, c[0x0][0x398] ;  /* 0x0000e600ff068b82 */ /* 0x000eb00000000a00 */
[----:B------:R-:W3:Y:S01]  /*1220*/  @P0 LDC.64 R8, c[0x0][0x3b0] ;  /* 0x0000ec00ff080b82 */ /* 0x000ee20000000a00 */
[----:B--2---:R-:W-:-:S04]  /*1230*/  @!P0 IMAD.WIDE.U32 R4, R190, R6, RZ ;  /* 0x00000006be048225 */ /* 0x004fc800078e00ff */
[----:B---3--:R-:W-:-:S04]  /*1240*/  @P0 IMAD.WIDE.U32 R2, R8, UR12, RZ ;  /* 0x0000000c08020c25 */ /* 0x008fc8000f8e00ff */
[----:B------:R-:W-:Y:S01]  /*1250*/  @!P0 IMAD R8, R190, R7, R5 ;  /* 0x00000007be088224 */ /* 0x000fe200078e0205 */
[----:B------:R-:W-:Y:S01]  /*1260*/  @!P0 MOV R7, R4 ;  /* 0x0000000400078202 */ /* 0x000fe20000000f00 */
[----:B------:R-:W-:Y:S01]  /*1270*/  @P0 IMAD R8, R9, UR12, R3 ;  /* 0x0000000c09080c24 */ /* 0x000fe2000f8e0203 */
        /* <DEDUP_REMOVED lines=15> */
.L_x_932:
[----:B------:R-:W2:Y:S01]  /*1370*/  LDC.64 R200, c[0x0][0x3b8] ;  /* 0x0000ee00ffc87b82 */ /* 0x000ea20000000a00 */
[----:B------:R-:W-:-:S05]  /*1380*/  IADD3 R2, PT, PT, R11, R12, RZ ;  /* 0x0000000c0b027210 */ /* 0x000fca0007ffe0ff */
[C---:B--2---:R-:W-:Y:S02]  /*1390*/  IMAD R0, R2.reuse, R201, RZ ;  /* 0x000000c902007224 */ /* 0x044fe400078e02ff */
[----:B------:R-:W-:-:S05]  /*13a0*/  IMAD.WIDE.U32 R2, R2, R200, RZ ;  /* 0x000000c802027225 */ /* 0x000fca00078e00ff */
[----:B------:R-:W-:Y:S02]  /*13b0*/  IADD3 R5, PT, PT, R3, R0, RZ ;  /* 0x0000000003057210 */ /* 0x000fe40007ffe0ff */
[----:B------:R-:W-:-:S07]  /*13c0*/  MOV R6, R2 ;  /* 0x0000000200067202 */ /* 0x000fce0000000f00 */
.L_x_933:
        /* <DEDUP_REMOVED lines=39> */
.L_x_934:
[----:B------:R-:W2:Y:S01]  /*1640*/  LDC.64 R202, c[0x0][0x3c0] ;  /* 0x0000f000ffca7b82 */ /* 0x000ea20000000a00 */
[----:B------:R-:W-:-:S05]  /*1650*/  IADD3 R0, PT, PT, R11, R12, RZ ;  /* 0x0000000c0b007210 */ /* 0x000fca0007ffe0ff */
[C---:B--2---:R-:W-:Y:S02]  /*1660*/  IMAD R4, R0.reuse, R203, RZ ;  /* 0x000000cb00047224 */ /* 0x044fe400078e02ff */
[----:B------:R-:W-:-:S05]  /*1670*/  IMAD.WIDE.U32 R2, R0, R202, RZ ;  /* 0x000000ca00027225 */ /* 0x000fca00078e00ff */
[----:B------:R-:W-:-:S07]  /*1680*/  IADD3 R0, PT, PT, R3, R4, RZ ;  /* 0x0000000403007210 */ /* 0x000fce0007ffe0ff */
.L_x_935:
[----:B------:R-:W-:Y:S01]  /*1690*/  UIADD3 UR17, UPT, UPT, -UR13, UR16, URZ ;  /* 0x000000100d117290 */ /* 0x000fe2000fffe1ff */
[----:B------:R-:W-:Y:S01]  /*16a0*/  SHF.R.U32.HI R180, RZ, 0x2, R251 ;  /* 0x00000002ffb47819 */ /* 0x000fe200000116fb */
[----:B------:R-:W2:Y:S01]  /*16b0*/  S2R R12, SR_CTAID.X ;  /* 0x00000000000c7919 */ /* 0x000ea20000002500 */
[----:B------:R-:W-:Y:S01]  /*16c0*/  IMAD.SHL.U32 R250, R251, 0x8, RZ ;  /* 0x00000008fbfa7824 */ /* 0x000fe200078e00ff */
[----:B------:R-:W3:Y:S01]  /*16d0*/  LDCU.64 UR8, c[0x0][0x3c8] ;  /* 0x00007900ff0877ac */ /* 0x000ee20008000a00 */
[----:B------:R-:W-:Y:S01]  /*16e0*/  SHF.R.S32.HI R11, RZ, 0x1f, R10 ;  /* 0x0000001fff0b7819 */ /* 0x000fe2000001140a */
[C---:B------:R-:W-:Y:S01]  /*16f0*/  VIADD R34, R180.reuse, 0x20 ;  /* 0x00000020b4227836 */ /* 0x040fe20000000000 */
[----:B------:R-:W-:Y:S01]  /*1700*/  ISETP.GE.AND P6, PT, R180, UR17, PT ;  /* 0x00000011b4007c0c */ /* 0x000fe2000bfc6270 */
[----:B------:R-:W4:Y:S01]  /*1710*/  LDCU.128 UR4, c[0x0][0x3d0] ;  /* 0x00007a00ff0477ac */ /* 0x000f220008000c00 */
[----:B------:R-:W-:Y:S01]  /*1720*/  LOP3.LUT R3, R250, 0x18, RZ, 0xc0, !PT ;  /* 0x00000018fa037812 */ /* 0x000fe200078ec0ff */
[----:B------:R-:W-:Y:S01]  /*1730*/  VIADD R29, R180, 0x40 ;  /* 0x00000040b41d7836 */ /* 0x000fe20000000000 */
[----:B------:R-:W-:Y:S01]  /*1740*/  ISETP.GE.AND P2, PT, R34, UR17, PT ;  /* 0x0000001122007c0c */ /* 0x000fe2000bf46270 */
[----:B------:R-:W5:Y:S01]  /*1750*/  LDCU.64 UR10, c[0x0][0x388] ;  /* 0x00007100ff0a77ac */ /* 0x000f620008000a00 */
[C---:B------:R-:W-:Y:S01]  /*1760*/  IADD3 R6, P3, PT, R3.reuse, R6, RZ ;  /* 0x0000000603067210 */ /* 0x040fe20007f7e0ff */
[----:B------:R-:W-:Y:S01]  /*1770*/  VIADD R35, R180, 0x60 ;  /* 0x00000060b4237836 */ /* 0x000fe20000000000 */
[C---:B------:R-:W-:Y:S01]  /*1780*/  IADD3 R4, P1, PT, R3.reuse, R2, RZ ;  /* 0x0000000203047210 */ /* 0x040fe20007f3e0ff */
[----:B------:R-:W-:Y:S01]  /*1790*/  IMAD.MOV.U32 R181, RZ, RZ, RZ ;  /* 0x000000ffffb57224 */ /* 0x000fe200078e00ff */
[----:B------:R-:W-:Y:S01]  /*17a0*/  IADD3 R2, P0, PT, R3, R7, RZ ;  /* 0x0000000703027210 */ /* 0x000fe20007f1e0ff */
[----:B------:R-:W-:Y:S01]  /*17b0*/  IMAD.X R7, RZ, RZ, R5, P3 ;  /* 0x000000ffff077224 */ /* 0x000fe200018e0605 */
[----:B------:R-:W-:Y:S01]  /*17c0*/  ISETP.GE.AND P5, PT, R29, UR17, PT ;  /* 0x000000111d007c0c */ /* 0x000fe2000bfa6270 */
[----:B------:R-:W1:Y:S01]  /*17d0*/  @!P6 LDC.64 R22, c[0x0][0x3b0] ;  /* 0x0000ec00ff16eb82 */ /* 0x000e620000000a00 */
[----:B------:R-:W-:Y:S01]  /*17e0*/  IMAD.X R5, RZ, RZ, R0, P1 ;  /* 0x000000ffff057224 */ /* 0x000fe200008e0600 */
[----:B------:R-:W-:Y:S01]  /*17f0*/  ISETP.GE.AND P4, PT, R35, UR17, PT ;  /* 0x0000001123007c0c */ /* 0x000fe2000bf86270 */
[----:B------:R-:W-:Y:S01]  /*1800*/  IMAD.X R3, RZ, RZ, R8, P0 ;  /* 0x000000ffff037224 */ /* 0x000fe200000e0608 */
[----:B------:R-:W-:Y:S01]  /*1810*/  LOP3.LUT R14, R250, 0xd8, RZ, 0xc0, !PT ;  /* 0x000000d8fa0e7812 */ /* 0x000fe200078ec0ff */
[C---:B------:R-:W-:Y:S01]  /*1820*/  IMAD.WIDE.U32 R8, R180.reuse, R200, R6 ;  /* 0x000000c8b4087225 */ /* 0x040fe200078e0006 */
[----:B------:R-:W-:Y:S01]  /*1830*/  SHF.R.U32.HI R248, RZ, 0x1, R251 ;  /* 0x00000001fff87819 */ /* 0x000fe200000116fb */
[----:B------:R-:W-:Y:S01]  /*1840*/  STL.64 [R1+0x80], R180 ;  /* 0x000080b401007387 */ /* 0x000fe20000100a00 */
[----:B------:R-:W1:Y:S01]  /*1850*/  @!P2 LDC.64 R18, c[0x0][0x3b0] ;  /* 0x0000ec00ff12ab82 */ /* 0x000e620000000a00 */
[----:B------:R-:W-:Y:S01]  /*1860*/  IMAD.WIDE.U32 R6, R180, R202, R4 ;  /* 0x000000cab4067225 */ /* 0x000fe200078e0004 */
[----:B------:R-:W-:Y:S01]  /*1870*/  LOP3.LUT R14, R14, 0x18, R251, 0x78, !PT ;  /* 0x000000180e0e7812 */ /* 0x000fe200078e78fb */
[----:B------:R-:W-:-:S02]  /*1880*/  UIADD3 UR14, UPT, UPT, UR15, UR14, -UR16 ;  /* 0x0000000e0f0e7290 */ /* 0x000fc4000fffe810 */
[----:B---3--:R-:W-:Y:S01]  /*1890*/  IMAD.WIDE.U32 R2, R194, UR8, R2 ;  /* 0x00000008c2027c25 */ /* 0x008fe2000f8e0002 */
[----:B------:R-:W-:Y:S02]  /*18a0*/  LOP3.LUT R250, R14, 0x1f20, R250, 0xf8, !PT ;  /* 0x00001f200efa7812 */ /* 0x000fe400078ef8fa */
[----:B------:R-:W3:Y:S01]  /*18b0*/  S2UR UR22, SR_CgaCtaId ;  /* 0x00000000001679c3 */ /* 0x000ee20000008800 */
[----:B------:R-:W-:Y:S02]  /*18c0*/  IMAD R5, R180, R201, R9 ;  /* 0x000000c9b4057224 */ /* 0x000fe400078e0209 */
[----:B------:R-:W-:Y:S02]  /*18d0*/  IMAD.MOV.U32 R4, RZ, RZ, R8 ;  /* 0x000000ffff047224 */ /* 0x000fe400078e0008 */
[----:B----4-:R-:W-:Y:S02]  /*18e0*/  IMAD R0, R11, UR4, RZ ;  /* 0x000000040b007c24 */ /* 0x010fe4000f8e02ff */
[----:B------:R-:W-:Y:S01]  /*18f0*/  IMAD R3, R194, UR9, R3 ;  /* 0x00000009c2037c24 */ /* 0x000fe2000f8e0203 */
[----:B------:R-:W4:Y:S01]  /*1900*/  LDCU.64 UR8, c[0x0][0x390] ;  /* 0x00007200ff0877ac */ /* 0x000f220008000a00 */
[C---:B------:R-:W-:Y:S01]  /*1910*/  IMAD R8, R10.reuse, UR5, R0 ;  /* 0x000000050a087c24 */ /* 0x040fe2000f8e0200 */
[----:B------:R-:W4:Y:S01]  /*1920*/  @!P6 LDC.64 R26, c[0x0][0x380] ;  /* 0x0000e000ff1aeb82 */ /* 0x000f220000000a00 */
[----:B------:R-:W-:Y:S01]  /*1930*/  IMAD.WIDE.U32 R4, R10, UR4, R4 ;  /* 0x000000040a047c25 */ /* 0x000fe2000f8e0004 */
[----:B------:R-:W-:Y:S01]  /*1940*/  UMOV UR4, 0x400 ;  /* 0x0000040000047882 */ /* 0x000fe20000000000 */
[----:B------:R-:W4:Y:S02]  /*1950*/  LDCU UR5, c[0x0][0x3e0] ;  /* 0x00007c00ff0577ac */ /* 0x000f240008000800 */
[----:B--2---:R-:W-:Y:S01]  /*1960*/  IMAD.WIDE.U32 R12, R12, 0x80, R180 ;  /* 0x000000800c0c7825 */ /* 0x004fe200078e00b4 */
[----:B-----5:R-:W-:-:S02]  /*1970*/  LEA R39, P0, R4, UR10, 0x1 ;  /* 0x0000000a04277c11 */ /* 0x020fc4000f8008ff */
[----:B------:R-:W2:Y:S01]  /*1980*/  @!P5 LDC.64 R16, c[0x0][0x3b0] ;  /* 0x0000ec00ff10db82 */ /* 0x000ea20000000a00 */
[----:B------:R-:W-:Y:S01]  /*1990*/  IMAD R0, R11, UR6, RZ ;  /* 0x000000060b007c24 */ /* 0x000fe2000f8e02ff */
[----:B------:R-:W-:Y:S01]  /*19a0*/  @!P5 IADD3 R14, P1, PT, R12, 0x40, RZ ;  /* 0x000000400c0ed810 */ /* 0x000fe20007f3e0ff */
[----:B------:R-:W-:Y:S01]  /*19b0*/  IMAD.IADD R8, R5, 0x1, R8 ;  /* 0x0000000105087824 */ /* 0x000fe200078e0208 */
[----:B------:R-:W-:Y:S01]  /*19c0*/  STL [R1+0x48], R39 ;  /* 0x0000482701007387 */ /* 0x000fe20000100800 */
[----:B------:R-:W-:Y:S01]  /*19d0*/  IMAD R11, R10, UR7, R0 ;  /* 0x000000070a0b7c24 */ /* 0x000fe2000f8e0200 */
[----:B------:R-:W-:Y:S01]  /*19e0*/  @!P2 IADD3 R0, P3, PT, R12, 0x20, RZ ;  /* 0x000000200c00a810 */ /* 0x000fe20007f7e0ff */
[----:B------:R-:W-:Y:S01]  /*19f0*/  IMAD R7, R180, R203, R7 ;  /* 0x000000cbb4077224 */ /* 0x000fe200078e0207 */
[----:B------:R-:W-:Y:S01]  /*1a00*/  LEA.HI.X R38, R4, UR11, R8, 0x1, P0 ;  /* 0x0000000b04267c11 */ /* 0x000fe200080f0c08 */
[----:B-1----:R-:W-:Y:S01]  /*1a10*/  @!P6 IMAD R9, R13, R22, RZ ;  /* 0x000000160d09e224 */ /* 0x002fe200078e02ff */
[----:B------:R-:W-:Y:S01]  /*1a20*/  @!P4 IADD3 R15, P0, PT, R12, 0x60, RZ ;  /* 0x000000600c0fc810 */ /* 0x000fe20007f1e0ff */
[----:B------:R-:W-:Y:S01]  /*1a30*/  IMAD.WIDE.U32 R6, R10, UR6, R6 ;  /* 0x000000060a067c25 */ /* 0x000fe2000f8e0006 */
[----:B------:R-:W1:Y:S01]  /*1a40*/  @!P2 LDC.64 R24, c[0x0][0x380] ;  /* 0x0000e000ff18ab82 */ /* 0x000e620000000a00 */
[----:B---3--:R-:W-:Y:S01]  /*1a50*/  ULEA UR4, UR22, UR4, 0x18 ;  /* 0x0000000416047291 */ /* 0x008fe2000f8ec0ff */
[----:B------:R-:W-:Y:S01]  /*1a60*/  STL [R1+0x44], R38 ;  /* 0x0000442601007387 */ /* 0x000fe20000100800 */
[----:B------:R-:W-:-:S02]  /*1a70*/  @!P6 IMAD R9, R12, R23, R9 ;  /* 0x000000170c09e224 */ /* 0x000fc400078e0209 */
[--C-:B------:R-:W-:Y:S02]  /*1a80*/  @!P2 IMAD.X R8, RZ, RZ, R13.reuse, P3 ;  /* 0x000000ffff08a224 */ /* 0x100fe400018e060d */
[--C-:B------:R-:W-:Y:S01]  /*1a90*/  @!P5 IMAD.X R23, RZ, RZ, R13.reuse, P1 ;  /* 0x000000ffff17d224 */ /* 0x100fe200008e060d */
[----:B----4-:R-:W-:Y:S01]  /*1aa0*/  LEA R37, P1, R6, UR8, 0x1 ;  /* 0x0000000806257c11 */ /* 0x010fe2000f8208ff */
[----:B------:R-:W-:Y:S01]  /*1ab0*/  @!P4 IMAD.X R28, RZ, RZ, R13, P0 ;  /* 0x000000ffff1cc224 */ /* 0x000fe200000e060d */
[----:B------:R-:W-:Y:S01]  /*1ac0*/  LEA R250, R250, UR4, 0x1 ;  /* 0x00000004fafa7c11 */ /* 0x000fe2000f8e08ff */
[----:B------:R-:W-:Y:S01]  /*1ad0*/  @!P6 IMAD.WIDE.U32 R4, R12, R22, R2 ;  /* 0x000000160c04e225 */ /* 0x000fe200078e0002 */
[----:B------:R-:W-:Y:S01]  /*1ae0*/  SHF.L.U64.HI R22, R200, 0x5, R201 ;  /* 0x00000005c8167819 */ /* 0x000fe200000102c9 */
[----:B------:R-:W3:Y:S01]  /*1af0*/  @!P4 LDC.64 R12, c[0x0][0x3b0] ;  /* 0x0000ec00ff0ccb82 */ /* 0x000ee20000000a00 */
[----:B------:R-:W-:Y:S01]  /*1b00*/  STL [R1+0x58], R37 ;  /* 0x0000582501007387 */ /* 0x000fe20000100800 */
[----:B------:R-:W-:-:S02]  /*1b10*/  @!P2 IMAD.MOV.U32 R21, RZ, RZ, R3 ;  /* 0x000000ffff15a224 */ /* 0x000fc400078e0003 */
[--C-:B------:R-:W-:Y:S02]  /*1b20*/  @!P5 IMAD.MOV.U32 R31, RZ, RZ, R3.reuse ;  /* 0x000000ffff1fd224 */ /* 0x100fe400078e0003 */
[----:B------:R-:W-:Y:S02]  /*1b30*/  @!P4 IMAD.MOV.U32 R33, RZ, RZ, R3 ;  /* 0x000000ffff21c224 */ /* 0x000fe400078e0003 */
[--C-:B------:R-:W-:Y:S02]  /*1b40*/  @!P2 IMAD.MOV.U32 R20, RZ, RZ, R2.reuse ;  /* 0x000000ffff14a224 */ /* 0x100fe400078e0002 */
[--C-:B------:R-:W-:Y:S02]  /*1b50*/  @!P5 IMAD.MOV.U32 R30, RZ, RZ, R2.reuse ;  /* 0x000000ffff1ed224 */ /* 0x100fe400078e0002 */
[----:B------:R-:W-:Y:S02]  /*1b60*/  @!P4 IMAD.MOV.U32 R32, RZ, RZ, R2 ;  /* 0x000000ffff20c224 */ /* 0x000fe400078e0002 */
[----:B------:R-:W-:-:S02]  /*1b70*/  IMAD.IADD R3, R7, 0x1, R11 ;  /* 0x0000000107037824 */ /* 0x000fc400078e020b */
[----:B------:R-:W-:Y:S01]  /*1b80*/  @!P2 IMAD R2, R8, R18, RZ ;  /* 0x000000120802a224 */ /* 0x000fe200078e02ff */
[----:B------:R-:W-:Y:S01]  /*1b90*/  @!P6 LEA R8, P0, R4, R26, 0x1 ;  /* 0x0000001a0408e211 */ /* 0x000fe200078008ff */
[----:B------:R-:W-:Y:S01]  /*1ba0*/  @!P6 IMAD.IADD R9, R5, 0x1, R9 ;  /* 0x000000010509e824 */ /* 0x000fe200078e0209 */
[----:B------:R-:W-:Y:S01]  /*1bb0*/  LEA.HI.X R36, R6, UR9, R3, 0x1, P1 ;  /* 0x0000000906247c11 */ /* 0x000fe200088f0c03 */
[C---:B------:R-:W-:Y:S02]  /*1bc0*/  @!P2 IMAD R5, R0.reuse, R19, R2 ;  /* 0x000000130005a224 */ /* 0x040fe400078e0202 */
[----:B------:R-:W-:Y:S01]  /*1bd0*/  @!P2 IMAD.WIDE.U32 R2, R0, R18, R20 ;  /* 0x000000120002a225 */ /* 0x000fe200078e0014 */
[----:B------:R-:W-:Y:S01]  /*1be0*/  @!P6 LEA.HI.X R9, R4, R27, R9, 0x1, P0 ;  /* 0x0000001b0409e211 */ /* 0x000fe200000f0c09 */
[----:B------:R-:W4:Y:S01]  /*1bf0*/  @!P5 LDC.64 R18, c[0x0][0x380] ;  /* 0x0000e000ff12db82 */ /* 0x000f220000000a00 */
[----:B------:R-:W-:Y:S01]  /*1c00*/  STL [R1+0x54], R36 ;  /* 0x0000542401007387 */ /* 0x000fe20000100800 */
[----:B------:R-:W-:Y:S01]  /*1c10*/  @!P2 IMAD.IADD R5, R3, 0x1, R5 ;  /* 0x000000010305a824 */ /* 0x000fe200078e0205 */
[----:B-1----:R-:W-:Y:S01]  /*1c20*/  @!P2 LEA R10, P0, R2, R24, 0x1 ;  /* 0x00000018020aa211 */ /* 0x002fe200078008ff */
[----:B------:R-:W-:Y:S01]  /*1c30*/  VIADD R188, R40, 0xffffffff ;  /* 0xffffffff28bc7836 */ /* 0x000fe20000000000 */
[----:B------:R-:W-:Y:S01]  /*1c40*/  @!PT LDS RZ, [RZ] ;  /* 0x00000000fffff984 */ /* 0x000fe20000000800 */
[----:B------:R-:W-:Y:S01]  /*1c50*/  @!PT LDS RZ, [RZ] ;  /* 0x00000000fffff984 */ /* 0x000fe20000000800 */
[----:B------:R-:W-:Y:S01]  /*1c60*/  @!PT LDS RZ, [RZ] ;  /* 0x00000000fffff984 */ /* 0x000fe20000000800 */
[----:B------:R1:W-:Y:S01]  /*1c70*/  @!P6 LDGSTS.E.BYPASS.LTC128B.128 [R250], desc[UR20][R8.64] ;  /* 0x0000000008faefae */ /* 0x0003e2000b981a14 */
[----:B------:R-:W-:Y:S01]  /*1c80*/  IMAD.MOV.U32 R3, RZ, RZ, -0x80 ;  /* 0xffffff80ff037424 */ /* 0x000fe200078e00ff */
[----:B------:R-:W-:Y:S01]  /*1c90*/  @!P2 LEA.HI.X R11, R2, R25, R5, 0x1, P0 ;  /* 0x00000019020ba211 */ /* 0x000fe200000f0c05 */
[----:B------:R-:W5:Y:S01]  /*1ca0*/  @!P4 LDC.64 R20, c[0x0][0x380] ;  /* 0x0000e000ff14cb82 */ /* 0x000f620000000a00 */
[-C--:B--2---:R-:W-:Y:S01]  /*1cb0*/  @!P5 IMAD R0, R23, R16.reuse, RZ ;  /* 0x000000101700d224 */ /* 0x084fe200078e02ff */
[----:B------:R-:W-:Y:S01]  /*1cc0*/  SHF.L.U64.HI R2, R200, 0x7, R201 ;  /* 0x00000007c8027819 */ /* 0x000fe200000102c9 */
[----:B------:R-:W-:Y:S01]  /*1cd0*/  @!P5 IMAD.WIDE.U32 R6, R14, R16, R30 ;  /* 0x000000100e06d225 */ /* 0x000fe200078e001e */
[----:B------:R2:W-:Y:S03]  /*1ce0*/  @!P2 LDGSTS.E.BYPASS.LTC128B.128 [R250+0x800], desc[UR20][R10.64] ;  /* 0x008000000afaafae */ /* 0x0005e6000b981a14 */
[----:B------:R-:W-:-:S02]  /*1cf0*/  IMAD R16, R188, R3, UR15 ;  /* 0x0000000fbc107e24 */ /* 0x000fc4000f8e0203 */
[----:B------:R-:W-:Y:S02]  /*1d00*/  IMAD.SHL.U32 R3, R200, 0x80, RZ ;  /* 0x00000080c8037824 */ /* 0x000fe400078e00ff */
[----:B---3--:R-:W-:Y:S01]  /*1d10*/  @!P4 IMAD.WIDE.U32 R4, R15, R12, R32 ;  /* 0x0000000c0f04c225 */ /* 0x008fe200078e0020 */
[-C--:B------:R-:W-:Y:S02]  /*1d20*/  ISETP.GE.AND P6, PT, R180, R16.reuse, PT ;  /* 0x00000010b400720c */ /* 0x080fe40003fc6270 */
[-C--:B------:R-:W-:Y:S01]  /*1d30*/  ISETP.GE.AND P3, PT, R34, R16.reuse, PT ;  /* 0x000000102200720c */ /* 0x080fe20003f66270 */
[----:B------:R-:W-:Y:S01]  /*1d40*/  IMAD.SHL.U32 R23, R200, 0x20, RZ ;  /* 0x00000020c8177824 */ /* 0x000fe200078e00ff */
[----:B------:R-:W-:-:S04]  /*1d50*/  ISETP.GE.AND P2, PT, R29, R16, PT ;  /* 0x000000101d00720c */ /* 0x000fc80003f46270 */
[----:B------:R-:W-:Y:S01]  /*1d60*/  STL [R1+0x40], R23 ;  /* 0x0000401701007387 */ /* 0x000fe20000100800 */
[----:B-1----:R-:W-:Y:S01]  /*1d70*/  @!P5 IMAD R8, R14, R17, R0 ;  /* 0x000000110e08d224 */ /* 0x002fe200078e0200 */
[----:B----4-:R-:W-:Y:S01]  /*1d80*/  @!P5 LEA R14, P1, R6, R18, 0x1 ;  /* 0x00000012060ed211 */ /* 0x010fe200078208ff */
[----:B------:R-:W-:Y:S01]  /*1d90*/  @!P4 IMAD R0, R28, R12, RZ ;  /* 0x0000000c1c00c224 */ /* 0x000fe200078e02ff */
[----:B------:R-:W-:Y:S01]  /*1da0*/  STL [R1+0x3c], R22 ;  /* 0x00003c1601007387 */ /* 0x000fe20000100800 */
[----:B------:R-:W-:Y:S02]  /*1db0*/  IMAD R12, R2, R188, RZ ;  /* 0x000000bc020c7224 */ /* 0x000fe400078e02ff */
[----:B------:R-:W-:Y:S02]  /*1dc0*/  @!P4 IMAD R0, R15, R13, R0 ;  /* 0x0000000d0f00c224 */ /* 0x000fe400078e0200 */
[----:B------:R-:W-:Y:S01]  /*1dd0*/  @!P5 IMAD.IADD R7, R7, 0x1, R8 ;  /* 0x000000010707d824 */ /* 0x000fe200078e0208 */
[----:B-----5:R-:W-:Y:S01]  /*1de0*/  @!P4 LEA R8, P0, R4, R20, 0x1 ;  /* 0x000000140408c211 */ /* 0x020fe200078008ff */
[----:B------:R-:W-:-:S03]  /*1df0*/  IMAD.WIDE.U32 R2, R3, R188, RZ ;  /* 0x000000bc03027225 */ /* 0x000fc600078e00ff */
[----:B------:R-:W-:Y:S01]  /*1e00*/  @!P5 LEA.HI.X R15, R6, R19, R7, 0x1, P1 ;  /* 0x00000013060fd211 */ /* 0x000fe200008f0c07 */
[----:B------:R-:W-:Y:S02]  /*1e10*/  @!P4 IMAD.IADD R0, R5, 0x1, R0 ;  /* 0x000000010500c824 */ /* 0x000fe400078e0200 */
[----:B------:R-:W-:Y:S01]  /*1e20*/  IMAD.IADD R3, R3, 0x1, R12 ;  /* 0x0000000103037824 */ /* 0x000fe200078e020c */
[----:B------:R-:W-:Y:S01]  /*1e30*/  @!P6 LEA R12, P1, R2, R39, 0x1 ;  /* 0x00000027020ce211 */ /* 0x000fe200078208ff */
[----:B------:R-:W-:Y:S01]  /*1e40*/  @!P5 LDGSTS.E.BYPASS.LTC128B.128 [R250+0x1000], desc[UR20][R14.64] ;  /* 0x010000000efadfae */ /* 0x000fe2000b981a14 */
[----:B------:R-:W-:Y:S01]  /*1e50*/  @!P4 LEA.HI.X R9, R4, R21, R0, 0x1, P0 ;  /* 0x000000150409c211 */ /* 0x000fe200000f0c00 */
[----:B------:R-:W-:Y:S01]  /*1e60*/  IMAD.WIDE.U32 R4, R200, 0x40, RZ ;  /* 0x00000040c8047825 */ /* 0x000fe200078e00ff */
[----:B------:R-:W-:Y:S02]  /*1e70*/  @!P3 IADD3 R0, P0, PT, R23, R2, RZ ;  /* 0x000000021700b210 */ /* 0x000fe40007f1e0ff */
[--C-:B------:R-:W-:Y:S01]  /*1e80*/  @!P6 LEA.HI.X R13, R2, R38, R3.reuse, 0x1, P1 ;  /* 0x00000026020de211 */ /* 0x100fe200008f0c03 */
[----:B------:R1:W-:Y:S01]  /*1e90*/  @!P4 LDGSTS.E.BYPASS.LTC128B.128 [R250+0x1800], desc[UR20][R8.64] ;  /* 0x0180000008facfae */ /* 0x0003e2000b981a14 */
[-C--:B------:R-:W-:Y:S01]  /*1ea0*/  ISETP.GE.AND P1, PT, R35, R16.reuse, PT ;  /* 0x000000102300720c */ /* 0x080fe20003f26270 */
[--C-:B------:R-:W-:Y:S01]  /*1eb0*/  @!P3 IMAD.X R6, R22, 0x1, R3.reuse, P0 ;  /* 0x000000011606b824 */ /* 0x100fe200000e0603 */
[----:B--2---:R-:W-:Y:S01]  /*1ec0*/  @!P3 LEA R10, P0, R0, R39, 0x1 ;  /* 0x00000027000ab211 */ /* 0x004fe200078008ff */
[----:B------:R2:W-:Y:S01]  /*1ed0*/  @!P6 LDGSTS.E.BYPASS.LTC128B.128 [R250+0x2000], desc[UR20][R12.64] ;  /* 0x020000000cfaefae */ /* 0x0005e2000b981a14 */
[----:B------:R-:W-:Y:S01]  /*1ee0*/  ISETP.GE.AND P5, PT, R34, R16, PT ;  /* 0x000000102200720c */ /* 0x000fe20003fa6270 */
[----:B------:R-:W-:Y:S01]  /*1ef0*/  IMAD.SHL.U32 R17, R251, 0x20, RZ ;  /* 0x00000020fb117824 */ /* 0x000fe200078e00ff */
[----:B------:R-:W-:Y:S01]  /*1f00*/  @!P3 LEA.HI.X R11, R0, R38, R6, 0x1, P0 ;  /* 0x00000026000bb211 */ /* 0x000fe200000f0c06 */
[----:B------:R-:W-:Y:S01]  /*1f10*/  IMAD.SHL.U32 R0, R201, 0x40, RZ ;  /* 0x00000040c9007824 */ /* 0x000fe200078e00ff */
[----:B------:R-:W-:Y:S01]  /*1f20*/  @!P2 IADD3 R4, P0, PT, R2, R4, RZ ;  /* 0x000000040204a210 */ /* 0x000fe20007f1e0ff */
[----:B------:R-:W-:Y:S01]  /*1f30*/  IMAD.SHL.U32 R18, R251, 0x10, RZ ;  /* 0x00000010fb127824 */ /* 0x000fe200078e00ff */
[----:B------:R-:W-:Y:S01]  /*1f40*/  LOP3.LUT R195, R17, 0x120, RZ, 0xc0, !PT ;  /* 0x0000012011c37812 */ /* 0x000fe200078ec0ff */
[----:B------:R3:W-:Y:S01]  /*1f50*/  @!P3 LDGSTS.E.BYPASS.LTC128B.128 [R250+0x2800], desc[UR20][R10.64] ;  /* 0x028000000afabfae */ /* 0x0007e2000b981a14 */
[----:B------:R-:W-:Y:S01]  /*1f60*/  @!P2 IADD3.X R5, PT, PT, R3, R5, R0, P0, !PT ;  /* 0x000000050305a210 */ /* 0x000fe200007fe400 */
[----:B------:R-:W-:Y:S01]  /*1f70*/  @!P1 IMAD R0, R201, 0x60, RZ ;  /* 0x00000060c9009824 */ /* 0x000fe200078e02ff */
[----:B------:R-:W-:Y:S01]  /*1f80*/  ISETP.GE.AND P3, PT, R35, R16, PT ;  /* 0x000000102300720c */ /* 0x000fe20003f66270 */
[----:B------:R-:W-:-:S04]  /*1f90*/  @!P1 IMAD.WIDE.U32 R2, R200, 0x60, R2 ;  /* 0x00000060c8029825 */ /* 0x000fc800078e0002 */
[----:B------:R-:W-:Y:S01]  /*1fa0*/  @!P1 IMAD.IADD R0, R3, 0x1, R0 ;  /* 0x0000000103009824 */ /* 0x000fe200078e0200 */
[----:B------:R-:W-:-:S04]  /*1fb0*/  @!P1 LEA R6, P0, R2, R39, 0x1 ;  /* 0x0000002702069211 */ /* 0x000fc800078008ff */
[----:B------:R-:W-:Y:S01]  /*1fc0*/  @!P1 LEA.HI.X R7, R2, R38, R0, 0x1, P0 ;  /* 0x0000002602079211 */ /* 0x000fe200000f0c00 */
[----:B------:R-:W-:Y:S01]  /*1fd0*/  IMAD.SHL.U32 R2, R202, 0x80, RZ ;  /* 0x00000080ca027824 */ /* 0x000fe200078e00ff */
[----:B-1----:R-:W-:Y:S02]  /*1fe0*/  @!P2 LEA R8, P4, R4, R39, 0x1 ;  /* 0x000000270408a211 */ /* 0x002fe400078808ff */
[----:B------:R-:W-:Y:S01]  /*1ff0*/  SHF.L.U64.HI R0, R202, 0x7, R203 ;  /* 0x00000007ca007819 */ /* 0x000fe200000102cb */
[----:B------:R-:W-:Y:S01]  /*2000*/  IMAD.WIDE.U32 R2, R2, R188, RZ ;  /* 0x000000bc02027225 */ /* 0x000fe200078e00ff */
[----:B------:R-:W-:Y:S02]  /*2010*/  @!P2 LEA.HI.X R9, R4, R38, R5, 0x1, P4 ;  /* 0x000000260409a211 */ /* 0x000fe400020f0c05 */
[----:B------:R-:W-:Y:S01]  /*2020*/  ISETP.GE.AND P4, PT, R29, R16, PT ;  /* 0x000000101d00720c */ /* 0x000fe20003f86270 */
[----:B------:R-:W-:Y:S01]  /*2030*/  IMAD R0, R0, R188, RZ ;  /* 0x000000bc00007224 */ /* 0x000fe200078e02ff */
[----:B--2---:R-:W-:Y:S01]  /*2040*/  LOP3.LUT R13, R17, 0xc0, RZ, 0xc0, !PT ;  /* 0x000000c0110d7812 */ /* 0x004fe200078ec0ff */
[----:B------:R1:W-:Y:S01]  /*2050*/  @!P2 LDGSTS.E.BYPASS.LTC128B.128 [R250+0x3000], desc[UR20][R8.64] ;  /* 0x0300000008faafae */ /* 0x0003e2000b981a14 */
[----:B------:R-:W-:-:S03]  /*2060*/  IMAD.WIDE.U32 R4, R202, 0x40, RZ ;  /* 0x00000040ca047825 */ /* 0x000fc600078e00ff */
[----:B------:R2:W-:Y:S01]  /*2070*/  @!P1 LDGSTS.E.BYPASS.LTC128B.128 [R250+0x3800], desc[UR20][R6.64] ;  /* 0x0380000006fa9fae */ /* 0x0005e2000b981a14 */
[----:B---3--:R-:W-:Y:S02]  /*2080*/  IMAD.SHL.U32 R10, R203, 0x40, RZ ;  /* 0x00000040cb0a7824 */ /* 0x008fe400078e00ff */
[----:B------:R-:W-:Y:S01]  /*2090*/  IMAD.SHL.U32 R11, R251, 0x4, RZ ;  /* 0x00000004fb0b7824 */ /* 0x000fe200078e00ff */
[----:B------:R-:W0:Y:S01]  /*20a0*/  LDGDEPBAR ;  /* 0x00000000000079af */ /* 0x000e220000000000 */
[----:B------:R-:W-:Y:S01]  /*20b0*/  IMAD.IADD R3, R3, 0x1, R0 ;  /* 0x0000000103037824 */ /* 0x000fe200078e0200 */
[----:B------:R-:W-:Y:S01]  /*20c0*/  @!P4 IADD3 R14, P0, PT, R2, R4, RZ ;  /* 0x00000004020ec210 */ /* 0x000fe20007f1e0ff */
[----:B------:R-:W-:Y:S01]  /*20d0*/  @!P3 IMAD R0, R203, 0x60, RZ ;  /* 0x00000060cb00b824 */ /* 0x000fe200078e02ff */
[----:B------:R-:W-:Y:S02]  /*20e0*/  LOP3.LUT R13, R13, 0x18, R11, 0xf8, !PT ;  /* 0x000000180d0d7812 */ /* 0x000fe400078ef80b */
[----:B------:R-:W-:Y:S01]  /*20f0*/  @!P4 IADD3.X R15, PT, PT, R3, R5, R10, P0, !PT ;  /* 0x00000005030fc210 */ /* 0x000fe200007fe40a */
[----:B------:R-:W-:Y:S01]  /*2100*/  @!P3 IMAD.WIDE.U32 R4, R202, 0x60, R2 ;  /* 0x00000060ca04b825 */ /* 0x000fe200078e0002 */
[----:B------:R-:W-:-:S02]  /*2110*/  LOP3.LUT R11, R18, 0x100, RZ, 0xc0, !PT ;  /* 0x00000100120b7812 */ /* 0x000fc400078ec0ff */
[----:B------:R-:W-:Y:S02]  /*2120*/  LOP3.LUT R16, R13, 0x8, R251, 0x78, !PT ;  /* 0x000000080d107812 */ /* 0x000fe400078e78fb */
[----:B------:R-:W-:Y:S02]  /*2130*/  LOP3.LUT R11, R11, 0x20, R17, 0xf8, !PT ;  /* 0x000000200b0b7812 */ /* 0x000fe400078ef811 */
[----:B------:R-:W-:Y:S02]  /*2140*/  LOP3.LUT R76, R13, 0x8, R248, 0x78, !PT ;  /* 0x000000080d4c7812 */ /* 0x000fe400078e78f8 */
[----:B-1----:R-:W-:Y:S02]  /*2150*/  @!P6 LEA R8, P1, R2, R37, 0x1 ;  /* 0x000000250208e211 */ /* 0x002fe400078208ff */
[----:B--2---:R-:W-:Y:S01]  /*2160*/  @!P5 LEA R7, P0, R202, R2, 0x5 ;  /* 0x00000002ca07d211 */ /* 0x004fe200078028ff */
[----:B------:R-:W-:-:S04]  /*2170*/  DEPBAR.LE SB0, 0x0 ;  /* 0x000080000000791a */ /* 0x000fc80000000000 */
[-C--:B------:R-:W-:Y:S01]  /*2180*/  @!P6 LEA.HI.X R9, R2, R36.reuse, R3, 0x1, P1 ;  /* 0x000000240209e211 */ /* 0x080fe200008f0c03 */
[----:B------:R-:W-:Y:S01]  /*2190*/  BAR.SYNC.DEFER_BLOCKING 0x0 ;  /* 0x0000000000007b1d */ /* 0x000fe20000010000 */
[----:B------:R-:W-:Y:S01]  /*21a0*/  @!P5 LEA.HI.X R12, R202, R3, R203, 0x5, P0 ;  /* 0x00000003ca0cd211 */ /* 0x000fe200000f2ccb */
[----:B------:R-:W-:Y:S01]  /*21b0*/  @!P3 IMAD.IADD R3, R5, 0x1, R0 ;  /* 0x000000010503b824 */ /* 0x000fe200078e0200 */
[-C--:B------:R-:W-:Y:S01]  /*21c0*/  @!P3 LEA R10, P0, R4, R37.reuse, 0x1 ;  /* 0x00000025040ab211 */ /* 0x080fe200078008ff */
[----:B------:R-:W-:Y:S01]  /*21d0*/  IMAD.IADD R0, R16, 0x1, R11 ;  /* 0x0000000110007824 */ /* 0x000fe200078e020b */
[C---:B------:R-:W-:Y:S02]  /*21e0*/  @!P5 LEA R2, P2, R7.reuse, R37, 0x1 ;  /* 0x000000250702d211 */ /* 0x040fe400078408ff */
[-C--:B------:R-:W-:Y:S02]  /*21f0*/  @!P3 LEA.HI.X R11, R4, R36.reuse, R3, 0x1, P0 ;  /* 0x00000024040bb211 */ /* 0x080fe400000f0c03 */
[----:B------:R-:W-:-:S02]  /*2200*/  @!P5 LEA.HI.X R3, R7, R36, R12, 0x1, P2 ;  /* 0x000000240703d211 */ /* 0x000fc400010f0c0c */
[----:B------:R-:W-:Y:S02]  /*2210*/  LOP3.LUT R4, R195, 0x3e00, R18, 0xf8, !PT ;  /* 0x00003e00c3047812 */ /* 0x000fe400078ef812 */
[----:B------:R-:W-:Y:S02]  /*2220*/  @!P4 LEA R6, P1, R14, R37, 0x1 ;  /* 0x000000250e06c211 */ /* 0x000fe400078208ff */
[----:B------:R-:W-:Y:S01]  /*2230*/  LEA R189, R0, UR4, 0x1 ;  /* 0x0000000400bd7c11 */ /* 0x000fe2000f8e08ff */
[----:B------:R-:W-:Y:S01]  /*2240*/  IMAD.MOV.U32 R0, RZ, RZ, 0x20 ;  /* 0x00000020ff007424 */ /* 0x000fe200078e00ff */
[----:B------:R-:W-:Y:S02]  /*2250*/  @!P4 LEA.HI.X R7, R14, R36, R15, 0x1, P1 ;  /* 0x000000240e07c211 */ /* 0x000fe400008f0c0f */
[----:B------:R-:W-:-:S04]  /*2260*/  LOP3.LUT P0, RZ, R251, 0x4, RZ, 0xc0, !PT ;  /* 0x00000004fbff7812 */ /* 0x000fc8000780c0ff */
[----:B------:R-:W-:Y:S01]  /*2270*/  SEL R0, R0, 0xffffffe0, !P0 ;  /* 0xffffffe000007807 */ /* 0x000fe20004000000 */
[----:B------:R-:W-:Y:S01]  /*2280*/  @!PT LDS RZ, [RZ] ;  /* 0x00000000fffff984 */ /* 0x000fe20000000800 */
[----:B------:R-:W-:Y:S01]  /*2290*/  @!PT LDS RZ, [RZ] ;  /* 0x00000000fffff984 */ /* 0x000fe20000000800 */
[----:B------:R-:W-:Y:S01]  /*22a0*/  @!PT LDS RZ, [RZ] ;  /* 0x00000000fffff984 */ /* 0x000fe20000000800 */
[----:B------:R-:W-:Y:S04]  /*22b0*/  @!P6 LDGSTS.E.BYPASS.LTC128B.128 [R250+0x4000], desc[UR20][R8.64] ;  /* 0x0400000008faefae */ /* 0x000fe8000b981a14 */
[----:B------:R-:W-:Y:S01]  /*22c0*/  @P6 STS.128 [R250+0x4000], RZ ;  /* 0x004000fffa006388 */ /* 0x000fe20000000c00 */
        /* <DEDUP_REMOVED lines=18> */
[----:B-1----:R-:W-:-:S03]  /*23f0*/  IMAD.IADD R2, R76, 0x1, R4 ;  /* 0x000000014c027824 */ /* 0x002fc600078e0204 */
[----:B------:R-:W-:Y:S02]  /*2400*/  LDSM.16.M88.4 R32, [R189+0x2800] ;  /* 0x00280000bd20783b */ /* 0x000fe40000000200 */
[----:B------:R-:W-:Y:S02]  /*2410*/  LEA R192, R2, UR4, 0x1 ;  /* 0x0000000402c07c11 */ /* 0x000fe4000f8e08ff */
[----:B------:R-:W-:Y:S01]  /*2420*/  LDSM.16.M88.4 R28, [R189+0x2c00] ;  /* 0x002c0000bd1c783b */ /* 0x000fe20000000200 */
[----:B------:R-:W-:-:S03]  /*2430*/  IMAD R2, R190, UR5, R194 ;  /* 0x00000005be027c24 */ /* 0x000fc6000f8e02c2 */
[----:B------:R-:W1:Y:S01]  /*2440*/  LDSM.16.M88.4 R12, [R192] ;  /* 0x00000000c00c783b */ /* 0x000e620000000200 */
[----:B------:R-:W-:Y:S02]  /*2450*/  IMAD.IADD R193, R192, 0x1, R0 ;  /* 0x00000001c0c17824 */ /* 0x000fe400078e0200 */
[----:B------:R-:W-:Y:S01]  /*2460*/  IMAD.SHL.U32 R2, R2, 0x20, RZ ;  /* 0x0000002002027824 */ /* 0x000fe200078e00ff */
[----:B--2---:R-:W2:Y:S04]  /*2470*/  LDSM.16.M88.4 R4, [R189+0x2000] ;  /* 0x00200000bd04783b */ /* 0x004ea80000000200 */
[----:B---3--:R-:W3:Y:S04]  /*2480*/  LDSM.16.M88.4 R8, [R192+0x1000] ;  /* 0x00100000c008783b */ /* 0x008ee80000000200 */
[----:B------:R-:W4:Y:S04]  /*2490*/  LDSM.16.M88.4 R24, [R189+0x3000] ;  /* 0x00300000bd18783b */ /* 0x000f280000000200 */
        /* <DEDUP_REMOVED lines=36> */
[----:B------:R1:W-:Y:S05]  /*26e0*/  STL.64 [R1+0x8], R186 ;  /* 0x000008ba01007387 */ /* 0x0003ea0000100a00 */
        /* <DEDUP_REMOVED lines=11> */
[----:B------:R-:W-:-:S02]  /*27a0*/  IMAD.MOV.U32 R14, RZ, RZ, R180 ;  /* 0x000000ffff0e7224 */ /* 0x000fc400078e00b4 */
[----:B------:R-:W-:-:S03]  /*27b0*/  IMAD.MOV.U32 R15, RZ, RZ, R181 ;  /* 0x000000ffff0f7224 */ /* 0x000fc600078e00b5 */
[----:B------:R-:W-:Y:S02]  /*27c0*/  LOP3.LUT R3, R14, 0x7, RZ, 0xc0, !PT ;  /* 0x000000070e037812 */ /* 0x000fe400078ec0ff */
[----:B------:R-:W-:Y:S01]  /*27d0*/  HMMA.16816.F32.BF16 R216, R4, R52, R140 ;  /* 0x0000003404d8723c */ /* 0x000fe2000004188c */
[----:B------:R-:W-:-:S07]  /*27e0*/  IMAD.MOV.U32 R142, RZ, RZ, R184 ;  /* 0x000000ffff8e7224 */ /* 0x000fce00078e00b8 */
[----:B------:R-:W-:Y:S01]  /*27f0*/  HMMA.16816.F32.BF16 R224, R4, R48, R132 ;  /* 0x0000003004e0723c */ /* 0x000fe20000041884 */
[----:B------:R-:W-:-:S07]  /*2800*/  IMAD.MOV.U32 R133, RZ, RZ, R185 ;  /* 0x000000ffff857224 */ /* 0x000fce00078e00b9 */
[C---:B------:R-:W-:Y:S08]  /*2810*/  HMMA.16816.F32.BF16 R196, R4.reuse, R56, R148 ;  /* 0x0000003804c4723c */ /* 0x040ff00000041894 */
[C---:B------:R-:W-:Y:S08]  /*2820*/  HMMA.16816.F32.BF16 R228, R4.reuse, R44, R124 ;  /* 0x0000002c04e4723c */ /* 0x040ff0000004187c */
[C---:B------:R-:W-:Y:S08]  /*2830*/  HMMA.16816.F32.BF16 R232, R4.reuse, R60, R116 ;  /* 0x0000003c04e8723c */ /* 0x040ff00000041874 */
[C---:B------:R-:W-:Y:S08]  /*2840*/  HMMA.16816.F32.BF16 R236, R4.reuse, R64, R108 ;  /* 0x0000004004ec723c */ /* 0x040ff0000004186c */
[C---:B------:R-:W-:Y:S08]  /*2850*/  HMMA.16816.F32.BF16 R244, R4.reuse, R80, R92 ;  /* 0x0000005004f4723c */ /* 0x040ff0000004185c */
[----:B------:R-:W-:Y:S01]  /*2860*/  HMMA.16816.F32.BF16 R148, R4, R58, R144 ;  /* 0x0000003a0494723c */ /* 0x000fe20000041890 */
[----:B------:R-:W-:-:S04]  /*2870*/  LOP3.LUT R146, R251, 0x1f, RZ, 0xc0, !PT ;  /* 0x0000001ffb927812 */ /* 0x000fc800078ec0ff */
[----:B------:R-:W-:Y:S02]  /*2880*/  IADD3 R146, P1, P0, R2, R77, R146 ;  /* 0x0000004d02927210 */ /* 0x000fe4000783e092 */
[----:B------:R-:W-:Y:S01]  /*2890*/  SHF.R.S32.HI R2, RZ, 0x1f, R2 ;  /* 0x0000001fff027819 */ /* 0x000fe20000011402 */
[----:B------:R-:W-:Y:S03]  /*28a0*/  HMMA.16816.F32.BF16 R180, R4, R54, R136 ;  /* 0x0000003604b4723c */ /* 0x000fe60000041888 */
[----:B------:R-:W-:Y:S01]  /*28b0*/  IADD3.X R78, PT, PT, R2, R78, RZ, P1, P0 ;  /* 0x0000004e024e7210 */ /* 0x000fe20000fe04ff */
[----:B------:R-:W-:-:S04]  /*28c0*/  IMAD.IADD R2, R195, 0x1, R76 ;  /* 0x00000001c3027824 */ /* 0x000fc800078e024c */
[C---:B-1----:R-:W-:Y:S08]  /*28d0*/  HMMA.16816.F32.BF16 R184, R4.reuse, R50, R128 ;  /* 0x0000003204b8723c */ /* 0x042ff00000041880 */
[C---:B------:R-:W-:Y:S08]  /*28e0*/  HMMA.16816.F32.BF16 R204, R4.reuse, R46, R120 ;  /* 0x0000002e04cc723c */ /* 0x040ff00000041878 */
[C---:B------:R-:W-:Y:S08]  /*28f0*/  HMMA.16816.F32.BF16 R208, R4.reuse, R62, R112 ;  /* 0x0000003e04d0723c */ /* 0x040ff00000041870 */
[C---:B------:R-:W-:Y:S08]  /*2900*/  HMMA.16816.F32.BF16 R212, R4.reuse, R66, R104 ;  /* 0x0000004204d4723c */ /* 0x040ff00000041868 */
[C---:B------:R-:W-:Y:S08]  /*2910*/  HMMA.16816.F32.BF16 R240, R4.reuse, R74, R96 ;  /* 0x0000004a04f0723c */ /* 0x040ff00000041860 */
[----:B------:R-:W-:Y:S01]  /*2920*/  HMMA.16816.F32.BF16 R68, R4, R82, R88 ;  /* 0x000000520444723c */ /* 0x000fe20000041858 */
[----:B------:R-:W1:Y:S01]  /*2930*/  S2R R6, SR_CTAID.X ;  /* 0x0000000000067919 */ /* 0x000e620000002500 */
[----:B------:R-:W-:Y:S01]  /*2940*/  LOP3.LUT R4, R248, 0x1f0, RZ, 0xc0, !PT ;  /* 0x000001f0f8047812 */ /* 0x000fe200078ec0ff */
[----:B------:R-:W-:-:S03]  /*2950*/  IMAD.SHL.U32 R5, R251, 0x2, RZ ;  /* 0x00000002fb057824 */ /* 0x000fc600078e00ff */
[----:B------:R-:W-:Y:S01]  /*2960*/  IADD3 R3, PT, PT, R3, UR13, R4 ;  /* 0x0000000d03037c10 */ /* 0x000fe2000fffe004 */
[----:B------:R-:W-:Y:S01]  /*2970*/  IMAD.U32 R4, RZ, RZ, UR14 ;  /* 0x0000000eff047e24 */ /* 0x000fe2000f8e00ff */
[----:B------:R-:W-:Y:S01]  /*2980*/  HMMA.16816.F32.BF16 R120, R16, R48, R36 ;  /* 0x000000301078723c */ /* 0x000fe20000041824 */
[----:B------:R-:W-:Y:S02]  /*2990*/  SHF.R.U32.HI R49, RZ, 0x5, R251 ;  /* 0x00000005ff317819 */ /* 0x000fe400000116fb */
[C---:B------:R-:W-:Y:S02]  /*29a0*/  IADD3 R194, PT, PT, R3.reuse, UR15, -R79 ;  /* 0x0000000f03c27c10 */ /* 0x040fe4000fffe84f */
[----:B------:R-:W-:-:S03]  /*29b0*/  IADD3 R15, PT, PT, R3, 0x1, R4 ;  /* 0x00000001030f7810 */ /* 0x000fc60007ffe004 */
[C---:B------:R-:W-:Y:S01]  /*29c0*/  HMMA.16816.F32.BF16 R108, R16.reuse, R56, R152 ;  /* 0x00000038106c723c */ /* 0x040fe20000041898 */
[C---:B------:R-:W-:Y:S01]  /*29d0*/  VIADD R14, R194.reuse, 0x8 ;  /* 0x00000008c20e7836 */ /* 0x040fe20000000000 */
[----:B------:R-:W-:Y:S01]  /*29e0*/  VIMNMX R195, PT, PT, R15, UR15, PT ;  /* 0x0000000f0fc37c48 */ /* 0x000fe2000bfe0100 */
[C---:B------:R-:W-:Y:S01]  /*29f0*/  VIADD R13, R194.reuse, 0x40 ;  /* 0x00000040c20d7836 */ /* 0x040fe20000000000 */
[----:B------:R-:W-:Y:S01]  /*2a00*/  STL.64 [R1+0x30], R70 ;  /* 0x0000304601007387 */ /* 0x000fe20000100a00 */
[----:B------:R-:W-:Y:S02]  /*2a10*/  IMAD.MOV.U32 R132, RZ, RZ, R68 ;  /* 0x000000ffff847224 */ /* 0x000fe400078e0044 */
[----:B------:R-:W-:Y:S01]  /*2a20*/  IMAD.MOV.U32 R134, RZ, RZ, R69 ;  /* 0x000000ffff867224 */ /* 0x000fe200078e0045 */
[----:B------:R-:W-:Y:S01]  /*2a30*/  HMMA.16816.F32.BF16 R124, R16, R52, R84 ;  /* 0x00000034107c723c */ /* 0x000fe20000041854 */
[----:B------:R-:W-:-:S07]  /*2a40*/  VIADD R3, R194, 0x48 ;  /* 0x00000048c2037836 */ /* 0x000fce0000000000 */
[----:B------:R-:W-:Y:S01]  /*2a50*/  HMMA.16816.F32.BF16 R116, R16, R44, R32 ;  /* 0x0000002c1074723c */ /* 0x000fe20000041820 */
[----:B-1----:R-:W-:Y:S01]  /*2a60*/  IMAD R49, R6, 0x8, R49 ;  /* 0x0000000806317824 */ /* 0x002fe200078e0231 */
[----:B------:R-:W-:-:S05]  /*2a70*/  LOP3.LUT R6, R5, 0x6, RZ, 0xc0, !PT ;  /* 0x0000000605067812 */ /* 0x000fca00078ec0ff */
[----:B------:R-:W-:Y:S01]  /*2a80*/  IMAD R4, R188, 0x80, R6 ;  /* 0x00000080bc047824 */ /* 0x000fe200078e0206 */
[C---:B------:R-:W-:Y:S01]  /*2a90*/  HMMA.16816.F32.BF16 R104, R16.reuse, R64, R24 ;  /* 0x000000401068723c */ /* 0x040fe20000041818 */
[----:B------:R1:W-:Y:S02]  /*2aa0*/  STL [R1+0x6c], R6 ;  /* 0x00006c0601007387 */ /* 0x0003e40000100800 */
[----:B------:R-:W-:Y:S01]  /*2ab0*/  VIADD R37, R4, 0x10 ;  /* 0x0000001004257836 */ /* 0x000fe20000000000 */
[-C--:B------:R-:W-:Y:S01]  /*2ac0*/  ISETP.GT.AND P0, PT, R14, R4.reuse, PT ;  /* 0x000000040e00720c */ /* 0x080fe20003f04270 */
[----:B------:R-:W-:Y:S01]  /*2ad0*/  VIADD R33, R4, 0x20 ;  /* 0x0000002004217836 */ /* 0x000fe20000000000 */
[----:B------:R-:W-:Y:S01]  /*2ae0*/  ISETP.GT.AND P3, PT, R194, R4, PT ;  /* 0x00000004c200720c */ /* 0x000fe20003f64270 */
[----:B------:R-:W-:Y:S01]  /*2af0*/  VIADD R32, R4, 0x21 ;  /* 0x0000002104207836 */ /* 0x000fe20000000000 */
[----:B------:R-:W-:Y:S01]  /*2b00*/  HMMA.16816.F32.BF16 R96, R16, R72, R20 ;  /* 0x000000481060723c */ /* 0x000fe20000041814 */
[----:B------:R-:W-:Y:S01]  /*2b10*/  ISETP.GT.AND P1, PT, R14, R37, PT ;  /* 0x000000250e00720c */ /* 0x000fe20003f24270 */
[----:B------:R-:W-:Y:S01]  /*2b20*/  VIADD R21, R4, 0x50 ;  /* 0x0000005004157836 */ /* 0x000fe20000000000 */
[----:B------:R-:W-:Y:S01]  /*2b30*/  ISETP.GT.AND P4, PT, R14, R33, PT ;  /* 0x000000210e00720c */ /* 0x000fe20003f84270 */
[----:B------:R-:W-:Y:S01]  /*2b40*/  VIADD R20, R4, 0x51 ;  /* 0x0000005104147836 */ /* 0x000fe20000000000 */
[----:B------:R-:W-:Y:S01]  /*2b50*/  FSEL R77, R126, -INF , !P1 ;  /* 0xff8000007e4d7808 */ /* 0x000fe20004800000 */
[----:B------:R-:W-:-:S02]  /*2b60*/  VIADD R5, R4, 0x71 ;  /* 0x0000007104057836 */ /* 0x000fc40000000000 */
[C---:B------:R-:W-:Y:S01]  /*2b70*/  HMMA.16816.F32.BF16 R72, R16.reuse, R74, R40 ;  /* 0x0000004a1048723c */ /* 0x040fe20000041828 */
[----:B------:R-:W-:Y:S01]  /*2b80*/  VIADD R40, R4, 0x1 ;  /* 0x0000000104287836 */ /* 0x000fe20000000000 */
[----:B------:R-:W-:Y:S01]  /*2b90*/  FSEL R43, R108, -INF , !P3 ;  /* 0xff8000006c2b7808 */ /* 0x000fe20005800000 */
[C---:B------:R-:W-:Y:S02]  /*2ba0*/  VIADD R24, R4.reuse, 0x41 ;  /* 0x0000004104187836 */ /* 0x040fe40000000000 */
[----:B------:R-:W-:Y:S01]  /*2bb0*/  VIADD R36, R4, 0x11 ;  /* 0x0000001104247836 */ /* 0x000fe20000000000 */
[----:B------:R-:W-:Y:S01]  /*2bc0*/  ISETP.GT.AND P2, PT, R14, R40, PT ;  /* 0x000000280e00720c */ /* 0x000fe20003f44270 */
[C---:B------:R-:W-:Y:S01]  /*2bd0*/  VIADD R35, R4.reuse, 0x18 ;  /* 0x0000001804237836 */ /* 0x040fe20000000000 */
[C---:B------:R-:W-:Y:S01]  /*2be0*/  HMMA.16816.F32.BF16 R112, R16.reuse, R60, R28 ;  /* 0x0000003c1070723c */ /* 0x040fe2000004181c */
[----:B------:R-:W-:Y:S01]  /*2bf0*/  VIADD R28, R4, 0x31 ;  /* 0x00000031041c7836 */ /* 0x000fe20000000000 */
[----:B------:R-:W-:Y:S01]  /*2c00*/  ISETP.GT.AND P6, PT, R14, R36, PT ;  /* 0x000000240e00720c */ /* 0x000fe20003fc4270 */
[----:B------:R-:W-:Y:S01]  /*2c10*/  VIADD R29, R4, 0x30 ;  /* 0x00000030041d7836 */ /* 0x000fe20000000000 */
[----:B------:R-:W-:Y:S01]  /*2c20*/  ISETP.GT.AND P5, PT, R194, R40, PT ;  /* 0x00000028c200720c */ /* 0x000fe20003fa4270 */
[----:B-1----:R-:W-:Y:S01]  /*2c30*/  VIADD R6, R4, 0x70 ;  /* 0x0000007004067836 */ /* 0x002fe20000000000 */
[----:B------:R-:W-:Y:S01]  /*2c40*/  ISETP.GT.AND P1, PT, R14, R28, PT ;  /* 0x0000001c0e00720c */ /* 0x000fe20003f24270 */
[C---:B------:R-:W-:Y:S01]  /*2c50*/  VIADD R30, R4.reuse, 0x29 ;  /* 0x00000029041e7836 */ /* 0x040fe20000000000 */
[----:B------:R-:W-:Y:S01]  /*2c60*/  HMMA.16816.F32.BF16 R92, R16, R80, R8 ;  /* 0x00000050105c723c */ /* 0x000fe20000041808 */
[C---:B------:R-:W-:Y:S01]  /*2c70*/  VIADD R8, R4.reuse, 0x60 ;  /* 0x0000006004087836 */ /* 0x040fe20000000000 */
[----:B------:R-:W-:Y:S01]  /*2c80*/  FSEL R100, R127, -INF , !P6 ;  /* 0xff8000007f647808 */ /* 0x000fe20007000000 */
[----:B------:R-:W-:-:S02]  /*2c90*/  VIADD R25, R4, 0x40 ;  /* 0x0000004004197836 */ /* 0x000fc40000000000 */
[C---:B------:R-:W-:Y:S02]  /*2ca0*/  VIADD R31, R4.reuse, 0x28 ;  /* 0x00000028041f7836 */ /* 0x040fe40000000000 */
[----:B------:R-:W-:Y:S01]  /*2cb0*/  VIADD R27, R4, 0x38 ;  /* 0x00000038041b7836 */ /* 0x000fe20000000000 */
[C---:B------:R-:W-:Y:S01]  /*2cc0*/  HMMA.16816.F32.BF16 R88, R16.reuse, R46, R156 ;  /* 0x0000002e1058723c */ /* 0x040fe2000004189c */
[----:B------:R-:W-:Y:S01]  /*2cd0*/  FSEL R47, R110, -INF , !P0 ;  /* 0xff8000006e2f7808 */ /* 0x000fe20004000000 */
[----:B------:R-:W-:Y:S01]  /*2ce0*/  VIADD R7, R4, 0x61 ;  /* 0x0000006104077836 */ /* 0x000fe20000000000 */
[----:B------:R-:W-:Y:S01]  /*2cf0*/  ISETP.GT.AND P0, PT, R14, R32, PT ;  /* 0x000000200e00720c */ /* 0x000fe20003f04270 */
[----:B------:R-:W-:Y:S01]  /*2d00*/  VIADD R38, R4, 0x9 ;  /* 0x0000000904267836 */ /* 0x000fe20000000000 */
[----:B------:R-:W-:Y:S01]  /*2d10*/  FSEL R110, R122, -INF , !P4 ;  /* 0xff8000007a6e7808 */ /* 0x000fe20006000000 */
[C---:B------:R-:W-:Y:S01]  /*2d20*/  VIADD R39, R4.reuse, 0x8 ;  /* 0x0000000804277836 */ /* 0x040fe20000000000 */
[----:B------:R-:W-:Y:S01]  /*2d30*/  FSEL R122, R119, -INF , !P1 ;  /* 0xff800000777a7808 */ /* 0x000fe20004800000 */
[C---:B------:R-:W-:Y:S01]  /*2d40*/  HMMA.16816.F32.BF16 R84, R16.reuse, R50, R160 ;  /* 0x000000321054723c */ /* 0x040fe200000418a0 */
[----:B------:R-:W-:Y:S01]  /*2d50*/  FSEL R50, R111, -INF , !P2 ;  /* 0xff8000006f327808 */ /* 0x000fe20005000000 */
[C---:B------:R-:W-:Y:S01]  /*2d60*/  VIADD R26, R4.reuse, 0x39 ;  /* 0x00000039041a7836 */ /* 0x040fe20000000000 */
[----:B------:R-:W-:Y:S01]  /*2d70*/  FSEL R111, R123, -INF , !P0 ;  /* 0xff8000007b6f7808 */ /* 0x000fe20004000000 */
[----:B------:R-:W-:Y:S01]  /*2d80*/  VIADD R22, R4, 0x49 ;  /* 0x0000004904167836 */ /* 0x000fe20000000000 */
[----:B------:R-:W-:Y:S01]  /*2d90*/  ISETP.GT.AND P2, PT, R14, R29, PT ;  /* 0x0000001d0e00720c */ /* 0x000fe20003f44270 */
[----:B------:R-:W-:Y:S01]  /*2da0*/  VIADD R34, R4, 0x19 ;  /* 0x0000001904227836 */ /* 0x000fe20000000000 */
[C---:B------:R-:W-:Y:S01]  /*2db0*/  ISETP.GT.AND P0, PT, R14.reuse, R21, PT ;  /* 0x000000150e00720c */ /* 0x040fe20003f04270 */
[C---:B------:R-:W-:Y:S01]  /*2dc0*/  HMMA.16816.F32.BF16 R68, R16.reuse, R54, R164 ;  /* 0x000000361044723c */ /* 0x040fe200000418a4 */
[----:B------:R-:W-:Y:S01]  /*2dd0*/  ISETP.GT.AND P1, PT, R14, R8, PT ;  /* 0x000000080e00720c */ /* 0x000fe20003f24270 */
[----:B------:R-:W-:Y:S01]  /*2de0*/  VIADD R9, R4, 0x78 ;  /* 0x0000007804097836 */ /* 0x000fe20000000000 */
[----:B------:R-:W-:Y:S01]  /*2df0*/  FSEL R118, R118, -INF , !P2 ;  /* 0xff80000076767808 */ /* 0x000fe20005000000 */
[----:B------:R-:W-:Y:S01]  /*2e00*/  VIADD R23, R4, 0x48 ;  /* 0x0000004804177836 */ /* 0x000fe20000000000 */
[----:B------:R-:W-:Y:S01]  /*2e10*/  FSEL R135, R106, -INF , !P0 ;  /* 0xff8000006a877808 */ /* 0x000fe20004000000 */
[----:B------:R-:W-:Y:S01]  /*2e20*/  VIADD R11, R4, 0x68 ;  /* 0x00000068040b7836 */ /* 0x000fe20000000000 */
[----:B------:R-:W-:Y:S01]  /*2e30*/  FSEL R141, R98, -INF , !P1 ;  /* 0xff800000628d7808 */ /* 0x000fe20004800000 */
[C---:B------:R-:W-:Y:S01]  /*2e40*/  HMMA.16816.F32.BF16 R56, R16.reuse, R58, R172 ;  /* 0x0000003a1038723c */ /* 0x040fe200000418ac */
[----:B------:R-:W-:Y:S01]  /*2e50*/  ISETP.GT.AND P2, PT, R14, R20, PT ;  /* 0x000000140e00720c */ /* 0x000fe20003f44270 */
[----:B------:R-:W-:Y:S01]  /*2e60*/  VIADD R10, R4, 0x69 ;  /* 0x00000069040a7836 */ /* 0x000fe20000000000 */
[----:B------:R-:W-:Y:S01]  /*2e70*/  ISETP.GT.AND P0, PT, R14, R5, PT ;  /* 0x000000050e00720c */ /* 0x000fe20003f04270 */
[C---:B------:R-:W-:Y:S01]  /*2e80*/  VIADD R12, R4.reuse, 0x79 ;  /* 0x00000079040c7836 */ /* 0x040fe20000000000 */
[----:B------:R-:W-:Y:S01]  /*2e90*/  ISETP.GT.AND P1, PT, R13, R40, PT ;  /* 0x000000280d00720c */ /* 0x000fe20003f24270 */
[----:B------:R-:W-:Y:S01]  /*2ea0*/  VIADD R42, R4, 0x59 ;  /* 0x00000059042a7836 */ /* 0x000fe20000000000 */
[----:B------:R-:W-:Y:S01]  /*2eb0*/  ISETP.GT.AND P4, PT, R14, R24, PT ;  /* 0x000000180e00720c */ /* 0x000fe20003f84270 */
[----:B------:R-:W-:Y:S01]  /*2ec0*/  HMMA.16816.F32.BF16 R64, R16, R66, R176 ;  /* 0x000000421040723c */ /* 0x000fe200000418b0 */
[----:B------:R-:W-:Y:S01]  /*2ed0*/  FSEL R137, R107, -INF , !P2 ;  /* 0xff8000006b897808 */ /* 0x000fe20005000000 */
[----:B------:R-:W-:Y:S01]  /*2ee0*/  VIADD R41, R4, 0x58 ;  /* 0x0000005804297836 */ /* 0x000fe20000000000 */
[----:B------:R-:W-:-:S02]  /*2ef0*/  FSEL R144, R95, -INF , !P0 ;  /* 0xff8000005f907808 */ /* 0x000fc40004000000 */
[----:B------:R-:W-:Y:S01]  /*2f00*/  FSEL R51, R197, -INF , !P1 ;  /* 0xff800000c5337808 */ /* 0x000fe20004800000 */
[----:B------:R-:W-:Y:S01]  /*2f10*/  IMAD.MOV.U32 R197, RZ, RZ, 0x40 ;  /* 0x00000040ffc57424 */ /* 0x000fe200078e00ff */
[C---:B------:R-:W-:Y:S01]  /*2f20*/  ISETP.GT.AND P2, PT, R13.reuse, R4, PT ;  /* 0x000000040d00720c */ /* 0x040fe20003f44270 */
[C---:B------:R-:W-:Y:S01]  /*2f30*/  HMMA.16816.F32.BF16 R80, R16.reuse, R82, R220 ;  /* 0x000000521050723c */ /* 0x040fe200000418dc */
[C---:B------:R-:W-:Y:S02]  /*2f40*/  ISETP.GT.AND P0, PT, R13.reuse, R37, PT ;  /* 0x000000250d00720c */ /* 0x040fe40003f04270 */
[----:B------:R-:W-:Y:S02]  /*2f50*/  ISETP.GT.AND P1, PT, R13, R35, PT ;  /* 0x000000230d00720c */ /* 0x000fe40003f24270 */
[----:B------:R-:W-:Y:S02]  /*2f60*/  FSEL R129, R115, -INF , !P4 ;  /* 0xff80000073817808 */ /* 0x000fe40006000000 */
[----:B------:R-:W-:Y:S01]  /*2f70*/  ISETP.GT.AND P4, PT, R14, R6, PT ;  /* 0x000000060e00720c */ /* 0x000fe20003f84270 */
[----:B------:R-:W-:Y:S01]  /*2f80*/  HMMA.16816.F32.BF16 R60, R16, R62, R168 ;  /* 0x0000003e103c723c */ /* 0x000fe200000418a8 */
[----:B------:R-:W-:Y:S01]  /*2f90*/  FSEL R55, R196, -INF , !P2 ;  /* 0xff800000c4377808 */ /* 0x000fe20005000000 */
[----:B------:R-:W-:Y:S01]  /*2fa0*/  IMAD.MOV.U32 R196, RZ, RZ, 0x8 ;  /* 0x00000008ffc47424 */ /* 0x000fe200078e00ff */
[----:B------:R-:W-:-:S02]  /*2fb0*/  FSEL R79, R216, -INF , !P0 ;  /* 0xff800000d84f7808 */ /* 0x000fc40004000000 */
[----:B------:R-:W-:Y:S02]  /*2fc0*/  FSEL R95, R180, -INF , !P1 ;  /* 0xff800000b45f7808 */ /* 0x000fe40004800000 */
[----:B------:R-:W-:Y:S02]  /*2fd0*/  ISETP.GT.AND P6, PT, R14, R25, PT ;  /* 0x000000190e00720c */ /* 0x000fe40003fc4270 */
        /* <DEDUP_REMOVED lines=8> */
[----:B------:R-:W-:Y:S02]  /*3060*/  ISETP.GT.AND P6, PT, R14, R7, PT ;  /* 0x000000070e00720c */ /* 0x000fe40003fc4270 */
[----:B------:R-:W-:-:S02]  /*3070*/  ISETP.GT.AND P2, PT, R13, R31, PT ;  /* 0x0000001f0d00720c */ /* 0x000fc40003f44270 */
[C---:B------:R-:W-:Y:S02]  /*3080*/  ISETP.GT.AND P0, PT, R13.reuse, R27, PT ;  /* 0x0000001b0d00720c */ /* 0x040fe40003f04270 */
[C---:B------:R-:W-:Y:S02]  /*3090*/  ISETP.GT.AND P1, PT, R13.reuse, R25, PT ;  /* 0x000000190d00720c */ /* 0x040fe40003f24270 */
        /* <DEDUP_REMOVED lines=19> */
[----:B------:R-:W-:Y:S02]  /*31d0*/  FSEL R99, R224, -INF , !P4 ;  /* 0xff800000e0637808 */ /* 0x000fe40006000000 */
[----:B------:R-:W-:Y:S02]  /*31e0*/  ISETP.GT.AND P4, PT, R13, R28, PT ;  /* 0x0000001c0d00720c */ /* 0x000fe40003f84270 */
[----:B------:R-:W-:-:S02]  /*31f0*/  FSEL R98, R181, -INF , !P6 ;  /* 0xff800000b5627808 */ /* 0x000fc40007000000 */
[----:B------:R-:W-:Y:S02]  /*3200*/  FSEL R130, R236, -INF , !P2 ;  /* 0xff800000ec827808 */ /* 0x000fe40005000000 */
[----:B------:R-:W-:Y:S02]  /*3210*/  FSEL R138, R142, -INF , !P0 ;  /* 0xff8000008e8a7808 */ /* 0x000fe40004000000 */
[----:B------:R-:W-:Y:S02]  /*3220*/  FSEL R143, R244, -INF , !P1 ;  /* 0xff800000f48f7808 */ /* 0x000fe40004800000 */
[C---:B------:R-:W-:Y:S02]  /*3230*/  ISETP.GT.AND P6, PT, R13.reuse, R29, PT ;  /* 0x0000001d0d00720c */ /* 0x040fe40003fc4270 */
[C---:B------:R-:W-:Y:S02]  /*3240*/  ISETP.GT.AND P2, PT, R13.reuse, R7, PT ;  /* 0x000000070d00720c */ /* 0x040fe40003f44270 */
[----:B------:R-:W-:-:S02]  /*3250*/  ISETP.GT.AND P0, PT, R13, R5, PT ;  /* 0x000000050d00720c */ /* 0x000fc40003f04270 */
[----:B------:R-:W-:Y:S02]  /*3260*/  ISETP.GT.AND P1, PT, R3, R4, PT ;  /* 0x000000040300720c */ /* 0x000fe40003f24270 */
[----:B------:R-:W-:Y:S02]  /*3270*/  FSEL R107, R229, -INF , !P4 ;  /* 0xff800000e56b7808 */ /* 0x000fe40006000000 */
[C---:B------:R-:W-:Y:S02]  /*3280*/  ISETP.GT.AND P3, PT, R13.reuse, R9, PT ;  /* 0x000000090d00720c */ /* 0x040fe40003f64270 */
[----:B------:R-:W-:Y:S02]  /*3290*/  ISETP.GT.AND P4, PT, R13, R23, PT ;  /* 0x000000170d00720c */ /* 0x000fe40003f84270 */
[----:B------:R-:W-:Y:S02]  /*32a0*/  FSEL R106, R228, -INF , !P6 ;  /* 0xff800000e46a7808 */ /* 0x000fe40007000000 */
[----:B------:R-:W-:-:S02]  /*32b0*/  FSEL R139, R133, -INF , !P2 ;  /* 0xff800000858b7808 */ /* 0x000fc40005000000 */
[----:B------:R-:W-:Y:S02]  /*32c0*/  FSEL R142, R245, -INF , !P0 ;  /* 0xff800000f58e7808 */ /* 0x000fe40004000000 */
[----:B------:R-:W-:Y:S01]  /*32d0*/  FSEL R44, R198, -INF , !P1 ;  /* 0xff800000c62c7808 */ /* 0x000fe20004800000 */
[----:B------:R-:W-:Y:S01]  /*32e0*/  IMAD.MOV.U32 R198, RZ, RZ, 0x48 ;  /* 0x00000048ffc67424 */ /* 0x000fe200078e00ff */
[C---:B------:R-:W-:Y:S02]  /*32f0*/  ISETP.GT.AND P6, PT, R13.reuse, R24, PT ;  /* 0x000000180d00720c */ /* 0x040fe40003fc4270 */
[C---:B------:R-:W-:Y:S02]  /*3300*/  ISETP.GT.AND P2, PT, R13.reuse, R11, PT ;  /* 0x0000000b0d00720c */ /* 0x040fe40003f44270 */
[C---:B------:R-:W-:Y:S02]  /*3310*/  ISETP.GT.AND P0, PT, R13.reuse, R10, PT ;  /* 0x0000000a0d00720c */ /* 0x040fe40003f04270 */
[----:B------:R-:W-:-:S02]  /*3320*/  ISETP.GT.AND P1, PT, R13, R12, PT ;  /* 0x0000000c0d00720c */ /* 0x000fc40003f24270 */
[----:B------:R-:W-:Y:S02]  /*3330*/  FSEL R132, R132, -INF , !P3 ;  /* 0xff80000084847808 */ /* 0x000fe40005800000 */
[----:B------:R-:W-:Y:S02]  /*3340*/  FSEL R126, R208, -INF , !P4 ;  /* 0xff800000d07e7808 */ /* 0x000fe40006000000 */
[----:B------:R-:W-:Y:S02]  /*3350*/  ISETP.GT.AND P3, PT, R14, R35, PT ;  /* 0x000000230e00720c */ /* 0x000fe40003f64270 */
[----:B------:R-:W-:Y:S02]  /*3360*/  ISETP.GT.AND P4, PT, R13, R42, PT ;  /* 0x0000002a0d00720c */ /* 0x000fe40003f84270 */
[----:B------:R-:W-:Y:S02]  /*3370*/  FSEL R123, R233, -INF , !P6 ;  /* 0xff800000e97b7808 */ /* 0x000fe40007000000 */
[----:B------:R-:W-:-:S02]  /*3380*/  FSEL R131, R240, -INF , !P2 ;  /* 0xff800000f0837808 */ /* 0x000fc40005000000 */
[----:B------:R-:W-:Y:S02]  /*3390*/  FSEL R133, R241, -INF , !P0 ;  /* 0xff800000f1857808 */ /* 0x000fe40004000000 */
[----:B------:R-:W-:Y:S02]  /*33a0*/  FSEL R134, R134, -INF , !P1 ;  /* 0xff80000086867808 */ /* 0x000fe40004800000 */
[----:B------:R-:W-:Y:S02]  /*33b0*/  ISETP.GT.AND P6, PT, R13, R41, PT ;  /* 0x000000290d00720c */ /* 0x000fe40003fc4270 */
[----:B------:R-:W-:Y:S02]  /*33c0*/  FSEL R16, R109, -INF , !P5 ;  /* 0xff8000006d107808 */ /* 0x000fe40006800000 */
[C---:B------:R-:W-:Y:S02]  /*33d0*/  ISETP.GT.AND P2, PT, R14.reuse, R39, PT ;  /* 0x000000270e00720c */ /* 0x040fe40003f44270 */
[----:B------:R-:W-:-:S02]  /*33e0*/  ISETP.GT.AND P0, PT, R14, R38, PT ;  /* 0x000000260e00720c */ /* 0x000fc40003f04270 */
[----:B------:R-:W-:Y:S02]  /*33f0*/  ISETP.GT.AND P1, PT, R14, R34, PT ;  /* 0x000000220e00720c */ /* 0x000fe40003f24270 */
[----:B------:R-:W-:Y:S02]  /*3400*/  FSEL R48, R70, -INF , !P3 ;  /* 0xff80000046307808 */ /* 0x000fe40005800000 */
[----:B------:R-:W-:Y:S02]  /*3410*/  FSEL R109, R213, -INF , !P4 ;  /* 0xff800000d56d7808 */ /* 0x000fe40006000000 */
[----:B------:R-:W-:Y:S02]  /*3420*/  ISETP.GT.AND P3, PT, R14, R27, PT ;  /* 0x0000001b0e00720c */ /* 0x000fe40003f64270 */
[----:B------:R-:W-:Y:S02]  /*3430*/  ISETP.GT.AND P4, PT, R3, R39, PT ;  /* 0x000000270300720c */ /* 0x000fe40003f84270 */
[----:B------:R-:W-:-:S02]  /*3440*/  FSEL R108, R212, -INF , !P6 ;  /* 0xff800000d46c7808 */ /* 0x000fc40007000000 */
[----:B------:R-:W-:Y:S02]  /*3450*/  FSEL R45, R58, -INF , !P2 ;  /* 0xff8000003a2d7808 */ /* 0x000fe40005000000 */
[----:B------:R-:W-:Y:S02]  /*3460*/  FSEL R46, R59, -INF , !P0 ;  /* 0xff8000003b2e7808 */ /* 0x000fe40004000000 */
[----:B------:R-:W-:Y:S02]  /*3470*/  FSEL R52, R71, -INF , !P1 ;  /* 0xff80000047347808 */ /* 0x000fe40004800000 */
[----:B------:R-:W-:Y:S02]  /*3480*/  ISETP.GT.AND P6, PT, R194, R39, PT ;  /* 0x00000027c200720c */ /* 0x000fe40003fc4270 */
[C---:B------:R-:W-:Y:S02]  /*3490*/  ISETP.GT.AND P2, PT, R14.reuse, R31, PT ;  /* 0x0000001f0e00720c */ /* 0x040fe40003f44270 */
[----:B------:R-:W-:-:S02]  /*34a0*/  ISETP.GT.AND P0, PT, R14, R30, PT ;  /* 0x0000001e0e00720c */ /* 0x000fc40003f04270 */
[----:B------:R-:W-:Y:S02]  /*34b0*/  ISETP.GT.AND P1, PT, R14, R26, PT ;  /* 0x0000001a0e00720c */ /* 0x000fe40003f24270 */
[----:B------:R-:W-:Y:S02]  /*34c0*/  FSEL R59, R90, -INF , !P3 ;  /* 0xff8000005a3b7808 */ /* 0x000fe40005800000 */
[----:B------:R-:W-:Y:S02]  /*34d0*/  ISETP.GT.AND P3, PT, R14, R41, PT ;  /* 0x000000290e00720c */ /* 0x000fe40003f64270 */
[----:B------:R-:W-:Y:S02]  /*34e0*/  FSEL R19, R150, -INF , !P4 ;  /* 0xff80000096137808 */ /* 0x000fe40006000000 */
[----:B------:R-:W-:Y:S02]  /*34f0*/  ISETP.GT.AND P4, PT, R14, R12, PT ;  /* 0x0000000c0e00720c */ /* 0x000fe40003f84270 */
[----:B------:R-:W-:-:S02]  /*3500*/  VIADDMNMX R196, R15, R196, UR15, PT ;  /* 0x0000000f0fc47e46 */ /* 0x000fc4000b8001c4 */
[C---:B------:R-:W-:Y:S02]  /*3510*/  VIADDMNMX R197, R15.reuse, R197, UR15, PT ;  /* 0x0000000f0fc57e46 */ /* 0x040fe4000b8001c5 */
[----:B------:R-:W-:Y:S02]  /*3520*/  VIADDMNMX R198, R15, R198, UR15, PT ;  /* 0x0000000f0fc67e46 */ /* 0x000fe4000b8001c6 */
[----:B------:R-:W-:Y:S02]  /*3530*/  FSEL R54, R86, -INF , !P2 ;  /* 0xff80000056367808 */ /* 0x000fe40005000000 */
[----:B------:R-:W-:Y:S02]  /*3540*/  FSEL R58, R87, -INF , !P0 ;  /* 0xff800000573a7808 */ /* 0x000fe40004000000 */
[----:B------:R-:W-:Y:S02]  /*3550*/  FSEL R70, R91, -INF , !P1 ;  /* 0xff8000005b467808 */ /* 0x000fe40004800000 */
[----:B------:R-:W-:Y:S01]  /*3560*/  FSEL R15, R56, -INF , !P6 ;  /* 0xff800000380f7808 */ /* 0x000fe20007000000 */
[----:B------:R-:W-:Y:S01]  /*3570*/  BAR.SYNC.DEFER_BLOCKING 0x0 ;  /* 0x0000000000007b1d */ /* 0x000fe20000010000 */
[----:B------:R-:W-:-:S02]  /*3580*/  ISETP.GT.AND P2, PT, R14, R23, PT ;  /* 0x000000170e00720c */ /* 0x000fc40003f44270 */
[C---:B------:R-:W-:Y:S02]  /*3590*/  ISETP.GT.AND P0, PT, R14.reuse, R22, PT ;  /* 0x000000160e00720c */ /* 0x040fe40003f04270 */
[----:B------:R-:W-:Y:S02]  /*35a0*/  ISETP.GT.AND P1, PT, R14, R42, PT ;  /* 0x0000002a0e00720c */ /* 0x000fe40003f24270 */
[----:B------:R-:W-:Y:S02]  /*35b0*/  FSEL R56, R66, -INF , !P3 ;  /* 0xff80000042387808 */ /* 0x000fe40005800000 */
[----:B------:R-:W-:Y:S02]  /*35c0*/  ISETP.GE.AND P3, PT, R4, R195, PT ;  /* 0x000000c30400720c */ /* 0x000fe40003f66270 */
        /* <DEDUP_REMOVED lines=8> */
[----:B------:R-:W-:Y:S02]  /*3650*/  ISETP.GT.AND P6, PT, R14, R9, PT ;  /* 0x000000090e00720c */ /* 0x000fe40003fc4270 */
[----:B------:R-:W-:Y:S02]  /*3660*/  ISETP.GE.AND P1, PT, R4, R196, PT ;  /* 0x000000c40400720c */ /* 0x000fe40003f26270 */
[----:B------:R-:W-:Y:S02]  /*3670*/  FSEL R149, R43, -INF , !P3 ;  /* 0xff8000002b957808 */ /* 0x000fe40005800000 */
[----:B------:R-:W-:Y:S02]  /*3680*/  FSEL R43, R218, -INF , !P4 ;  /* 0xff800000da2b7808 */ /* 0x000fe40006000000 */
[----:B------:R-:W-:Y:S02]  /*3690*/  FSEL R17, R199, -INF , !P5 ;  /* 0xff800000c7117808 */ /* 0x000fe40006800000 */
[----:B------:R-:W-:-:S02]  /*36a0*/  ISETP.GE.AND P4, PT, R40, R198, PT ;  /* 0x000000c62800720c */ /* 0x000fc40003f86270 */
[----:B------:R-:W-:Y:S02]  /*36b0*/  ISETP.GT.AND P5, PT, R194, R38, PT ;  /* 0x00000026c200720c */ /* 0x000fe40003fa4270 */
[----:B------:R-:W-:Y:S02]  /*36c0*/  FSEL R74, R74, -INF , !P2 ;  /* 0xff8000004a4a7808 */ /* 0x000fe40005000000 */
[----:B------:R-:W-:Y:S02]  /*36d0*/  FSEL R75, R75, -INF , !P0 ;  /* 0xff8000004b4b7808 */ /* 0x000fe40004000000 */
[----:B------:R-:W-:Y:S02]  /*36e0*/  FSEL R82, R82, -INF , !P6 ;  /* 0xff80000052527808 */ /* 0x000fe40007000000 */
[----:B------:R-:W-:Y:S02]  /*36f0*/  FSEL R174, R47, -INF , !P1 ;  /* 0xff8000002fae7808 */ /* 0x000fe40004800000 */
[----:B------:R-:W-:-:S02]  /*3700*/  ISETP.GE.AND P2, PT, R4, R197, PT ;  /* 0x000000c50400720c */ /* 0x000fc40003f46270 */
[----:B------:R-:W-:Y:S02]  /*3710*/  ISETP.GE.AND P0, PT, R4, R198, PT ;  /* 0x000000c60400720c */ /* 0x000fe40003f06270 */
[----:B------:R-:W-:Y:S02]  /*3720*/  ISETP.GT.AND P6, PT, R194, R37, PT ;  /* 0x00000025c200720c */ /* 0x000fe40003fc4270 */
[C---:B------:R-:W-:Y:S02]  /*3730*/  ISETP.GE.AND P3, PT, R40.reuse, R195, PT ;  /* 0x000000c32800720c */ /* 0x040fe40003f66270 */
[----:B------:R-:W-:Y:S02]  /*3740*/  ISETP.GE.AND P1, PT, R40, R196, PT ;  /* 0x000000c42800720c */ /* 0x000fe40003f26270 */
[----:B------:R-:W-:Y:S02]  /*3750*/  FSEL R229, R17, -INF , !P4 ;  /* 0xff80000011e57808 */ /* 0x000fe40006000000 */
[----:B------:R-:W-:-:S02]  /*3760*/  FSEL R14, R57, -INF , !P5 ;  /* 0xff800000390e7808 */ /* 0x000fc40006800000 */
[C---:B------:R-:W-:Y:S02]  /*3770*/  ISETP.GT.AND P4, PT, R3.reuse, R35, PT ;  /* 0x000000230300720c */ /* 0x040fe40003f84270 */
[----:B------:R-:W-:Y:S02]  /*3780*/  ISETP.GT.AND P5, PT, R3, R38, PT ;  /* 0x000000260300720c */ /* 0x000fe40003fa4270 */
[----:B------:R-:W-:Y:S02]  /*3790*/  FSEL R13, R124, -INF , !P6 ;  /* 0xff8000007c0d7808 */ /* 0x000fe40007000000 */
[----:B------:R-:W-:Y:S02]  /*37a0*/  FSEL R212, R55, -INF , !P2 ;  /* 0xff80000037d47808 */ /* 0x000fe40005000000 */
[----:B------:R-:W-:Y:S02]  /*37b0*/  FSEL R232, R44, -INF , !P0 ;  /* 0xff8000002ce87808 */ /* 0x000fe40004000000 */
[----:B------:R-:W-:-:S02]  /*37c0*/  FSEL R147, R16, -INF , !P3 ;  /* 0xff80000010937808 */ /* 0x000fc40005800000 */
[----:B------:R-:W-:Y:S02]  /*37d0*/  FSEL R161, R50, -INF , !P1 ;  /* 0xff80000032a17808 */ /* 0x000fe40004800000 */
[----:B------:R-:W-:Y:S02]  /*37e0*/  ISETP.GE.AND P6, PT, R40, R197, PT ;  /* 0x000000c52800720c */ /* 0x000fe40003fc6270 */
[C---:B------:R-:W-:Y:S02]  /*37f0*/  ISETP.GE.AND P2, PT, R39.reuse, R195, PT ;  /* 0x000000c32700720c */ /* 0x040fe40003f46270 */
[C---:B------:R-:W-:Y:S02]  /*3800*/  ISETP.GE.AND P0, PT, R39.reuse, R196, PT ;  /* 0x000000c42700720c */ /* 0x040fe40003f06270 */
[C---:B------:R-:W-:Y:S02]  /*3810*/  ISETP.GE.AND P3, PT, R39.reuse, R197, PT ;  /* 0x000000c52700720c */ /* 0x040fe40003f66270 */
[----:B------:R-:W-:-:S02]  /*3820*/  ISETP.GE.AND P1, PT, R39, R198, PT ;  /* 0x000000c62700720c */ /* 0x000fc40003f26270 */
[----:B------:R-:W-:Y:S02]  /*3830*/  FSEL R39, R182, -INF , !P4 ;  /* 0xff800000b6277808 */ /* 0x000fe40006000000 */
[----:B------:R-:W-:Y:S02]  /*3840*/  FSEL R4, R151, -INF , !P5 ;  /* 0xff80000097047808 */ /* 0x000fe40006800000 */
[----:B------:R-:W-:Y:S02]  /*3850*/  ISETP.GE.AND P4, PT, R38, R198, PT ;  /* 0x000000c62600720c */ /* 0x000fe40003f86270 */
[----:B------:R-:W-:Y:S02]  /*3860*/  ISETP.GT.AND P5, PT, R194, R36, PT ;  /* 0x00000024c200720c */ /* 0x000fe40003fa4270 */
[----:B------:R-:W-:Y:S02]  /*3870*/  FSEL R213, R51, -INF , !P6 ;  /* 0xff80000033d57808 */ /* 0x000fe40007000000 */
[----:B------:R-:W-:-:S02]  /*3880*/  FSEL R124, R15, -INF , !P2 ;  /* 0xff8000000f7c7808 */ /* 0x000fc40005000000 */
[----:B------:R-:W-:Y:S02]  /*3890*/  FSEL R175, R45, -INF , !P0 ;  /* 0xff8000002daf7808 */ /* 0x000fe40004000000 */
        /* <DEDUP_REMOVED lines=42> */
[----:B------:R-:W-:Y:S01]  /*3b40*/  FSEL R16, R183, -INF , !P5 ;  /* 0xff800000b7107808 */ /* 0x000fe20006800000 */
[----:B------:R-:W-:Y:S01]  /*3b50*/  IMAD.MOV.U32 R183, RZ, RZ, R188 ;  /* 0x000000ffffb77224 */ /* 0x000fe200078e00bc */
        /* <DEDUP_REMOVED lines=34> */
[----:B------:R-:W-:Y:S02]  /*3d80*/  FSEL R19, R85, -INF , !P5 ;  /* 0xff80000055137808 */ /* 0x000fe40006800000 */
[C---:B------:R-:W-:Y:S02]  /*3d90*/  ISETP.GT.AND P4, PT, R3.reuse, R27, PT ;  /* 0x0000001b0300720c */ /* 0x040fe40003f84270 */
[----:B------:R-:W-:Y:S02]  /*3da0*/  ISETP.GT.AND P5, PT, R3, R30, PT ;  /* 0x0000001e0300720c */ /* 0x000fe40003fa4270 */
        /* <DEDUP_REMOVED lines=36> */
[C---:B------:R-:W-:Y:S02]  /*3ff0*/  ISETP.GT.AND P5, PT, R194.reuse, R26, PT ;  /* 0x0000001ac200720c */ /* 0x040fe40003fa4270 */
[----:B------:R-:W-:Y:S02]  /*4000*/  FSEL R117, R103, -INF , !P6 ;  /* 0xff80000067757808 */ /* 0x000fe40007000000 */
[----:B------:R-:W-:-:S02]  /*4010*/  ISETP.GT.AND P6, PT, R194, R25, PT ;  /* 0x00000019c200720c */ /* 0x000fc40003fc4270 */
[----:B------:R-:W-:Y:S02]  /*4020*/  FSEL R241, R118, -INF , !P1 ;  /* 0xff80000076f17808 */ /* 0x000fe40004800000 */
[----:B------:R-:W-:Y:S02]  /*4030*/  ISETP.GE.AND P1, PT, R28, R196, PT ;  /* 0x000000c41c00720c */ /* 0x000fe40003f26270 */
[----:B------:R-:W-:Y:S02]  /*4040*/  FSEL R36, R13, -INF , !P4 ;  /* 0xff8000000d247808 */ /* 0x000fe40006000000 */
[----:B------:R-:W-:Y:S02]  /*4050*/  FSEL R16, R89, -INF , !P5 ;  /* 0xff80000059107808 */ /* 0x000fe40006800000 */
[C---:B------:R-:W-:Y:S02]  /*4060*/  ISETP.GT.AND P4, PT, R3.reuse, R23, PT ;  /* 0x000000170300720c */ /* 0x040fe40003f84270 */
[----:B------:R-:W-:-:S02]  /*4070*/  ISETP.GT.AND P5, PT, R3, R26, PT ;  /* 0x0000001a0300720c */ /* 0x000fc40003fa4270 */
[----:B------:R-:W-:Y:S02]  /*4080*/  FSEL R103, R15, -INF , !P3 ;  /* 0xff8000000f677808 */ /* 0x000fe40005800000 */
[----:B------:R-:W-:Y:S02]  /*4090*/  FSEL R15, R112, -INF , !P6 ;  /* 0xff800000700f7808 */ /* 0x000fe40007000000 */
[----:B------:R-:W-:Y:S02]  /*40a0*/  ISETP.GE.AND P6, PT, R28, R197, PT ;  /* 0x000000c51c00720c */ /* 0x000fe40003fc6270 */
[----:B------:R-:W-:Y:S01]  /*40b0*/  FSEL R231, R122, -INF , !P1 ;  /* 0xff8000007ae77808 */ /* 0x000fe20004800000 */
[----:B------:R-:W-:Y:S01]  /*40c0*/  IMAD.MOV.U32 R122, RZ, RZ, R249 ;  /* 0x000000ffff7a7224 */ /* 0x000fe200078e00f9 */
[----:B------:R-:W-:Y:S02]  /*40d0*/  ISETP.GE.AND P3, PT, R28, R195, PT ;  /* 0x000000c31c00720c */ /* 0x000fe40003f66270 */
[----:B------:R-:W-:-:S02]  /*40e0*/  ISETP.GE.AND P1, PT, R27, R197, PT ;  /* 0x000000c51b00720c */ /* 0x000fc40003f26270 */
[----:B------:R-:W-:Y:S02]  /*40f0*/  FSEL R19, R210, -INF , !P4 ;  /* 0xff800000d2137808 */ /* 0x000fe40006000000 */
[----:B------:R-:W-:Y:S02]  /*4100*/  FSEL R4, R207, -INF , !P5 ;  /* 0xff800000cf047808 */ /* 0x000fe40006800000 */
[----:B------:R-:W-:Y:S02]  /*4110*/  ISETP.GE.AND P4, PT, R26, R198, PT ;  /* 0x000000c61a00720c */ /* 0x000fe40003f86270 */
[----:B------:R-:W-:Y:S02]  /*4120*/  ISETP.GT.AND P5, PT, R194, R24, PT ;  /* 0x00000018c200720c */ /* 0x000fe40003fa4270 */
[----:B------:R-:W-:Y:S02]  /*4130*/  FSEL R37, R107, -INF , !P6 ;  /* 0xff8000006b257808 */ /* 0x000fe40007000000 */
[----:B------:R-:W-:-:S02]  /*4140*/  FSEL R112, R18, -INF , !P3 ;  /* 0xff80000012707808 */ /* 0x000fc40005800000 */
[----:B------:R-:W-:Y:S02]  /*4150*/  ISETP.GT.AND P6, PT, R194, R23, PT ;  /* 0x00000017c200720c */ /* 0x000fe40003fc4270 */
[----:B------:R-:W-:Y:S02]  /*4160*/  FSEL R43, R114, -INF , !P1 ;  /* 0xff800000722b7808 */ /* 0x000fe40004800000 */
[----:B------:R-:W-:Y:S02]  /*4170*/  ISETP.GE.AND P3, PT, R27, R198, PT ;  /* 0x000000c61b00720c */ /* 0x000fe40003f66270 */
[----:B------:R-:W-:Y:S02]  /*4180*/  FSEL R114, R4, -INF , !P4 ;  /* 0xff80000004727808 */ /* 0x000fe40006000000 */
[----:B------:R-:W-:Y:S02]  /*4190*/  FSEL R28, R113, -INF , !P5 ;  /* 0xff800000711c7808 */ /* 0x000fe40006800000 */
[----:B------:R-:W-:-:S02]  /*41a0*/  ISETP.GT.AND P4, PT, R3, R21, PT ;  /* 0x000000150300720c */ /* 0x000fc40003f84270 */
[----:B------:R-:W-:Y:S02]  /*41b0*/  ISETP.GT.AND P5, PT, R3, R24, PT ;  /* 0x000000180300720c */ /* 0x000fe40003fa4270 */
[----:B------:R-:W-:Y:S02]  /*41c0*/  FSEL R17, R60, -INF , !P6 ;  /* 0xff8000003c117808 */ /* 0x000fe40007000000 */
[----:B------:R-:W-:Y:S02]  /*41d0*/  FSEL R118, R106, -INF , !P2 ;  /* 0xff8000006a767808 */ /* 0x000fe40005000000 */
[----:B------:R-:W-:Y:S02]  /*41e0*/  FSEL R102, R33, -INF , !P0 ;  /* 0xff80000021667808 */ /* 0x000fe40004000000 */
[----:B------:R-:W-:Y:S02]  /*41f0*/  ISETP.GE.AND P6, PT, R26, R197, PT ;  /* 0x000000c51a00720c */ /* 0x000fe40003fc6270 */
[----:B------:R-:W-:-:S02]  /*4200*/  FSEL R31, R31, -INF , !P3 ;  /* 0xff8000001f1f7808 */ /* 0x000fc40005800000 */
[CC--:B------:R-:W-:Y:S02]  /*4210*/  ISETP.GE.AND P2, PT, R27.reuse, R195.reuse, PT ;  /* 0x000000c31b00720c */ /* 0x0c0fe40003f46270 */
[-C--:B------:R-:W-:Y:S02]  /*4220*/  ISETP.GE.AND P0, PT, R27, R196.reuse, PT ;  /* 0x000000c41b00720c */ /* 0x080fe40003f06270 */
[C---:B------:R-:W-:Y:S02]  /*4230*/  ISETP.GE.AND P1, PT, R25.reuse, R195, PT ;  /* 0x000000c31900720c */ /* 0x040fe40003f26270 */
[----:B------:R-:W-:Y:S02]  /*4240*/  ISETP.GE.AND P3, PT, R25, R196, PT ;  /* 0x000000c41900720c */ /* 0x000fe40003f66270 */
[----:B------:R-:W-:Y:S02]  /*4250*/  FSEL R13, R238, -INF , !P4 ;  /* 0xff800000ee0d7808 */ /* 0x000fe40006000000 */
[----:B------:R-:W-:-:S02]  /*4260*/  FSEL R27, R235, -INF , !P5 ;  /* 0xff800000eb1b7808 */ /* 0x000fc40006800000 */
[----:B------:R-:W-:Y:S02]  /*4270*/  ISETP.GE.AND P4, PT, R24, R198, PT ;  /* 0x000000c61800720c */ /* 0x000fe40003f86270 */
[C---:B------:R-:W-:Y:S02]  /*4280*/  ISETP.GT.AND P5, PT, R194.reuse, R22, PT ;  /* 0x00000016c200720c */ /* 0x040fe40003fa4270 */
[----:B------:R-:W-:Y:S02]  /*4290*/  FSEL R249, R115, -INF , !P6 ;  /* 0xff80000073f97808 */ /* 0x000fe40007000000 */
[----:B------:R-:W-:Y:S02]  /*42a0*/  ISETP.GT.AND P6, PT, R194, R21, PT ;  /* 0x00000015c200720c */ /* 0x000fe40003fc4270 */
[----:B------:R-:W-:Y:S02]  /*42b0*/  FSEL R111, R15, -INF , !P1 ;  /* 0xff8000000f6f7808 */ /* 0x000fe40004800000 */
[----:B------:R-:W-:-:S02]  /*42c0*/  FSEL R221, R127, -INF , !P3 ;  /* 0xff8000007fdd7808 */ /* 0x000fc40005800000 */
[----:B------:R-:W-:Y:S02]  /*42d0*/  ISETP.GE.AND P1, PT, R24, R195, PT ;  /* 0x000000c31800720c */ /* 0x000fe40003f26270 */
[----:B------:R-:W-:Y:S02]  /*42e0*/  FSEL R127, R27, -INF , !P4 ;  /* 0xff8000001b7f7808 */ /* 0x000fe40006000000 */
[----:B------:R-:W-:Y:S02]  /*42f0*/  FSEL R18, R61, -INF , !P5 ;  /* 0xff8000003d127808 */ /* 0x000fe40006800000 */
[C---:B------:R-:W-:Y:S02]  /*4300*/  ISETP.GT.AND P4, PT, R3.reuse, R41, PT ;  /* 0x000000290300720c */ /* 0x040fe40003f84270 */
[----:B------:R-:W-:Y:S02]  /*4310*/  ISETP.GT.AND P5, PT, R3, R22, PT ;  /* 0x000000160300720c */ /* 0x000fe40003fa4270 */
[----:B------:R-:W-:-:S02]  /*4320*/  FSEL R107, R14, -INF , !P2 ;  /* 0xff8000000e6b7808 */ /* 0x000fc40005000000 */
[----:B------:R-:W-:Y:S02]  /*4330*/  FSEL R15, R104, -INF , !P6 ;  /* 0xff800000680f7808 */ /* 0x000fe40007000000 */
[----:B------:R-:W-:Y:S02]  /*4340*/  ISETP.GE.AND P2, PT, R26, R195, PT ;  /* 0x000000c31a00720c */ /* 0x000fe40003f46270 */
[C---:B------:R-:W-:Y:S02]  /*4350*/  ISETP.GE.AND P3, PT, R24.reuse, R196, PT ;  /* 0x000000c41800720c */ /* 0x040fe40003f66270 */
[----:B------:R-:W-:Y:S02]  /*4360*/  ISETP.GE.AND P6, PT, R24, R197, PT ;  /* 0x000000c51800720c */ /* 0x000fe40003fc6270 */
[----:B------:R-:W-:Y:S02]  /*4370*/  FSEL R104, R28, -INF , !P1 ;  /* 0xff8000001c687808 */ /* 0x000fe40004800000 */
[----:B------:R-:W-:-:S02]  /*4380*/  ISETP.GT.AND P1, PT, R3, R20, PT ;  /* 0x000000140300720c */ /* 0x000fc40003f24270 */
[----:B------:R-:W-:Y:S02]  /*4390*/  FSEL R24, R214, -INF , !P4 ;  /* 0xff800000d6187808 */ /* 0x000fe40006000000 */
[----:B------:R-:W-:Y:S02]  /*43a0*/  FSEL R227, R59, -INF , !P0 ;  /* 0xff8000003be37808 */ /* 0x000fe40004000000 */
[----:B------:R-:W-:Y:S02]  /*43b0*/  FSEL R14, R211, -INF , !P5 ;  /* 0xff800000d30e7808 */ /* 0x000fe40006800000 */
[----:B------:R-:W-:Y:S02]  /*43c0*/  ISETP.GE.AND P4, PT, R22, R198, PT ;  /* 0x000000c61600720c */ /* 0x000fe40003f86270 */
[----:B------:R-:W-:Y:S02]  /*43d0*/  ISETP.GE.AND P0, PT, R26, R196, PT ;  /* 0x000000c41a00720c */ /* 0x000fe40003f06270 */
[----:B------:R-:W-:-:S02]  /*43e0*/  ISETP.GT.AND P5, PT, R194, R20, PT ;  /* 0x00000014c200720c */ /* 0x000fc40003fa4270 */
[----:B------:R-:W-:Y:S02]  /*43f0*/  FSEL R106, R16, -INF , !P2 ;  /* 0xff800000106a7808 */ /* 0x000fe40005000000 */
[----:B------:R-:W-:Y:S02]  /*4400*/  FSEL R16, R239, -INF , !P1 ;  /* 0xff800000ef107808 */ /* 0x000fe40004800000 */
[----:B------:R-:W-:Y:S02]  /*4410*/  FSEL R239, R14, -INF , !P4 ;  /* 0xff8000000eef7808 */ /* 0x000fe40006000000 */
[----:B------:R-:W-:Y:S02]  /*4420*/  FSEL R224, R70, -INF , !P0 ;  /* 0xff80000046e07808 */ /* 0x000fe40004000000 */
[----:B------:R-:W-:Y:S02]  /*4430*/  FSEL R4, R105, -INF , !P5 ;  /* 0xff80000069047808 */ /* 0x000fe40006800000 */
[----:B------:R-:W-:-:S02]  /*4440*/  ISETP.GE.AND P4, PT, R20, R195, PT ;  /* 0x000000c31400720c */ /* 0x000fc40003f86270 */
[----:B------:R-:W-:Y:S02]  /*4450*/  ISETP.GE.AND P0, PT, R25, R198, PT ;  /* 0x000000c61900720c */ /* 0x000fe40003f06270 */
[----:B------:R-:W-:Y:S02]  /*4460*/  FSEL R162, R4, -INF , !P4 ;  /* 0xff80000004a27808 */ /* 0x000fe40006000000 */
[----:B------:R-:W-:Y:S02]  /*4470*/  FSEL R94, R29, -INF , !P0 ;  /* 0xff8000001d5e7808 */ /* 0x000fe40004000000 */
[----:B------:R-:W-:Y:S02]  /*4480*/  FMNMX3.FTZ R4, R149, R147, R124, !PT ;  /* 0x0000009395047276 */ /* 0x000fe4000781007c */
[----:B------:R-:W-:Y:S02]  /*4490*/  ISETP.GE.AND P2, PT, R25, R197, PT ;  /* 0x000000c51900720c */ /* 0x000fe40003f46270 */
[----:B------:R-:W-:-:S02]  /*44a0*/  ISETP.GE.AND P0, PT, R23, R196, PT ;  /* 0x000000c41700720c */ /* 0x000fc40003f06270 */
[----:B------:R-:W-:Y:S02]  /*44b0*/  FMNMX3.FTZ R4, R4, R152, R151, !PT ;  /* 0x0000009804047276 */ /* 0x000fe40007810097 */
[----:B------:R-:W-:Y:S02]  /*44c0*/  FSEL R238, R119, -INF , !P2 ;  /* 0xff80000077ee7808 */ /* 0x000fe40005000000 */
[----:B------:R-:W-:Y:S02]  /*44d0*/  FSEL R210, R62, -INF , !P0 ;  /* 0xff8000003ed27808 */ /* 0x000fe40004000000 */
[----:B------:R-:W-:Y:S02]  /*44e0*/  ISETP.GE.AND P2, PT, R23, R195, PT ;  /* 0x000000c31700720c */ /* 0x000fe40003f46270 */
[----:B------:R-:W-:Y:S02]  /*44f0*/  ISETP.GE.AND P0, PT, R22, R196, PT ;  /* 0x000000c41600720c */ /* 0x000fe40003f06270 */
[----:B------:R-:W-:-:S02]  /*4500*/  ISETP.GT.AND P1, PT, R194, R41, PT ;  /* 0x00000029c200720c */ /* 0x000fc40003f24270 */
[----:B------:R-:W-:Y:S02]  /*4510*/  FMNMX3.FTZ R4, R4, R150, R148, !PT ;  /* 0x0000009604047276 */ /* 0x000fe40007810094 */
[-C--:B------:R-:W-:Y:S02]  /*4520*/  ISETP.GE.AND P5, PT, R23, R197.reuse, PT ;  /* 0x000000c51700720c */ /* 0x080fe40003fa6270 */
[----:B------:R-:W-:Y:S02]  /*4530*/  FSEL R105, R17, -INF , !P2 ;  /* 0xff80000011697808 */ /* 0x000fe40005000000 */
[----:B------:R-:W-:Y:S02]  /*4540*/  FSEL R208, R63, -INF , !P0 ;  /* 0xff8000003fd07808 */ /* 0x000fe40004000000 */
[----:B------:R-:W-:Y:S02]  /*4550*/  FSEL R17, R64, -INF , !P1 ;  /* 0xff80000040117808 */ /* 0x000fe40004800000 */
[----:B------:R-:W-:-:S02]  /*4560*/  ISETP.GE.AND P0, PT, R21, R197, PT ;  /* 0x000000c51500720c */ /* 0x000fc40003f06270 */
[----:B------:R-:W-:Y:S02]  /*4570*/  ISETP.GE.AND P1, PT, R22, R197, PT ;  /* 0x000000c51600720c */ /* 0x000fe40003f26270 */
[----:B------:R-:W-:Y:S02]  /*4580*/  FMNMX3.FTZ R4, R4, R120, R121, !PT ;  /* 0x0000007804047276 */ /* 0x000fe40007810079 */
[----:B------:R-:W-:Y:S02]  /*4590*/  FSEL R218, R129, -INF , !P3 ;  /* 0xff80000081da7808 */ /* 0x000fe40005800000 */
[----:B------:R-:W-:Y:S02]  /*45a0*/  FSEL R230, R126, -INF , !P5 ;  /* 0xff8000007ee67808 */ /* 0x000fe40006800000 */
[----:B------:R-:W-:Y:S02]  /*45b0*/  ISETP.GE.AND P3, PT, R23, R198, PT ;  /* 0x000000c61700720c */ /* 0x000fe40003f66270 */
[----:B------:R-:W-:-:S02]  /*45c0*/  ISETP.GE.AND P2, PT, R22, R195, PT ;  /* 0x000000c31600720c */ /* 0x000fc40003f46270 */
[----:B------:R-:W-:Y:S02]  /*45d0*/  ISETP.GT.AND P5, PT, R194, R8, PT ;  /* 0x00000008c200720c */ /* 0x000fe40003fa4270 */
[----:B------:R-:W-:Y:S02]  /*45e0*/  FSEL R222, R130, -INF , !P0 ;  /* 0xff80000082de7808 */ /* 0x000fe40004000000 */
[----:B------:R-:W-:Y:S02]  /*45f0*/  FSEL R234, R123, -INF , !P6 ;  /* 0xff8000007bea7808 */ /* 0x000fe40007000000 */
[----:B------:R-:W-:Y:S02]  /*4600*/  FSEL R226, R128, -INF , !P1 ;  /* 0xff80000080e27808 */ /* 0x000fe40004800000 */
[----:B------:R-:W-:Y:S02]  /*4610*/  ISETP.GT.AND P0, PT, R194, R6, PT ;  /* 0x00000006c200720c */ /* 0x000fe40003f04270 */
[----:B------:R-:W-:-:S02]  /*4620*/  FMNMX3.FTZ R4, R4, R110, R116, !PT ;  /* 0x0000006e04047276 */ /* 0x000fc40007810074 */
[C---:B------:R-:W-:Y:S02]  /*4630*/  ISETP.GT.AND P6, PT, R194.reuse, R42, PT ;  /* 0x0000002ac200720c */ /* 0x040fe40003fc4270 */
[----:B------:R-:W-:Y:S02]  /*4640*/  ISETP.GT.AND P1, PT, R194, R11, PT ;  /* 0x0000000bc200720c */ /* 0x000fe40003f24270 */
[----:B------:R-:W-:Y:S02]  /*4650*/  FSEL R252, R19, -INF , !P3 ;  /* 0xff80000013fc7808 */ /* 0x000fe40005800000 */
[----:B------:R-:W-:Y:S02]  /*4660*/  FSEL R101, R18, -INF , !P2 ;  /* 0xff80000012657808 */ /* 0x000fe40005000000 */
[----:B------:R-:W-:Y:S02]  /*4670*/  FSEL R23, R96, -INF , !P5 ;  /* 0xff80000060177808 */ /* 0x000fe40006800000 */
[----:B------:R-:W-:-:S02]  /*4680*/  ISETP.GE.AND P3, PT, R21, R195, PT ;  /* 0x000000c31500720c */ /* 0x000fc40003f66270 */
[C---:B------:R-:W-:Y:S02]  /*4690*/  ISETP.GE.AND P2, PT, R21.reuse, R196, PT ;  /* 0x000000c41500720c */ /* 0x040fe40003f46270 */
[----:B------:R-:W-:Y:S02]  /*46a0*/  ISETP.GE.AND P5, PT, R21, R198, PT ;  /* 0x000000c61500720c */ /* 0x000fe40003fa6270 */
[----:B------:R-:W-:Y:S02]  /*46b0*/  FSEL R18, R92, -INF , !P0 ;  /* 0xff8000005c127808 */ /* 0x000fe40004000000 */
[----:B------:R-:W-:Y:S02]  /*46c0*/  FMNMX3.FTZ R4, R4, R100, R103, !PT ;  /* 0x0000006404047276 */ /* 0x000fe40007810067 */
[----:B------:R-:W-:Y:S02]  /*46d0*/  FSEL R25, R65, -INF , !P6 ;  /* 0xff80000041197808 */ /* 0x000fe40007000000 */
[----:B------:R-:W-:-:S02]  /*46e0*/  FSEL R21, R72, -INF , !P1 ;  /* 0xff80000048157808 */ /* 0x000fc40004800000 */
[-C--:B------:R-:W-:Y:S02]  /*46f0*/  ISETP.GE.AND P0, PT, R41, R198.reuse, PT ;  /* 0x000000c62900720c */ /* 0x080fe40003f06270 */
[----:B------:R-:W-:Y:S02]  /*4700*/  ISETP.GT.AND P6, PT, R194, R7, PT ;  /* 0x00000007c200720c */ /* 0x000fe40003fc4270 */
[----:B------:R-:W-:Y:S02]  /*4710*/  ISETP.GE.AND P1, PT, R20, R198, PT ;  /* 0x000000c61400720c */ /* 0x000fe40003f26270 */
[----:B------:R-:W-:Y:S02]  /*4720*/  FMNMX3.FTZ R4, R4, R112, R107, !PT ;  /* 0x0000007004047276 */ /* 0x000fe4000781006b */
[----:B------:R-:W-:Y:S02]  /*4730*/  FSEL R225, R24, -INF , !P0 ;  /* 0xff80000018e17808 */ /* 0x000fe40004000000 */
[----:B------:R-:W-:-:S02]  /*4740*/  FSEL R22, R97, -INF , !P6 ;  /* 0xff80000061167808 */ /* 0x000fc40007000000 */
[----:B------:R-:W-:Y:S02]  /*4750*/  FSEL R233, R16, -INF , !P1 ;  /* 0xff80000010e97808 */ /* 0x000fe40004800000 */
[----:B------:R-:W-:Y:S02]  /*4760*/  ISETP.GE.AND P0, PT, R7, R195, PT ;  /* 0x000000c30700720c */ /* 0x000fe40003f06270 */
[C---:B------:R-:W-:Y:S02]  /*4770*/  ISETP.GT.AND P6, PT, R194.reuse, R10, PT ;  /* 0x0000000ac200720c */ /* 0x040fe40003fc4270 */
[----:B------:R-:W-:Y:S02]  /*4780*/  ISETP.GT.AND P1, PT, R194, R12, PT ;  /* 0x0000000cc200720c */ /* 0x000fe40003f24270 */
[----:B------:R-:W-:Y:S02]  /*4790*/  FMNMX3.FTZ R4, R4, R106, R111, !PT ;  /* 0x0000006a04047276 */ /* 0x000fe4000781006f */
[----:B------:R-:W-:-:S02]  /*47a0*/  FSEL R235, R13, -INF , !P5 ;  /* 0xff8000000deb7808 */ /* 0x000fc40006800000 */
[----:B------:R-:W-:Y:S02]  /*47b0*/  FSEL R157, R22, -INF , !P0 ;  /* 0xff800000169d7808 */ /* 0x000fe40004000000 */
[----:B------:R-:W-:Y:S02]  /*47c0*/  FSEL R19, R73, -INF , !P6 ;  /* 0xff80000049137808 */ /* 0x000fe40007000000 */
[-C--:B------:R-:W-:Y:S02]  /*47d0*/  ISETP.GE.AND P5, PT, R41, R195.reuse, PT ;  /* 0x000000c32900720c */ /* 0x080fe40003fa6270 */
[----:B------:R-:W-:Y:S02]  /*47e0*/  FSEL R13, R81, -INF , !P1 ;  /* 0xff800000510d7808 */ /* 0x000fe40004800000 */
[----:B------:R-:W-:Y:S02]  /*47f0*/  ISETP.GE.AND P0, PT, R10, R195, PT ;  /* 0x000000c30a00720c */ /* 0x000fe40003f06270 */
[----:B------:R-:W-:-:S02]  /*4800*/  FSEL R163, R15, -INF , !P3 ;  /* 0xff8000000fa37808 */ /* 0x000fc40005800000 */
[----:B------:R-:W-:Y:S02]  /*4810*/  ISETP.GT.AND P6, PT, R194, R5, PT ;  /* 0x00000005c200720c */ /* 0x000fe40003fc4270 */
[----:B------:R-:W-:Y:S02]  /*4820*/  ISETP.GE.AND P1, PT, R8, R195, PT ;  /* 0x000000c30800720c */ /* 0x000fe40003f26270 */
[----:B------:R-:W-:Y:S02]  /*4830*/  FMNMX3.FTZ R4, R4, R104, R105, !PT ;  /* 0x0000006804047276 */ /* 0x000fe40007810069 */
[----:B------:R-:W-:Y:S02]  /*4840*/  FSEL R160, R17, -INF , !P5 ;  /* 0xff80000011a07808 */ /* 0x000fe40006800000 */
[----:B------:R-:W-:Y:S02]  /*4850*/  FSEL R155, R19, -INF , !P0 ;  /* 0xff800000139b7808 */ /* 0x000fe40004000000 */
[----:B------:R-:W-:-:S02]  /*4860*/  FSEL R15, R93, -INF , !P6 ;  /* 0xff8000005d0f7808 */ /* 0x000fc40007000000 */
[----:B------:R-:W-:Y:S02]  /*4870*/  ISETP.GE.AND P5, PT, R42, R195, PT ;  /* 0x000000c32a00720c */ /* 0x000fe40003fa6270 */
[----:B------:R-:W-:Y:S02]  /*4880*/  FSEL R158, R23, -INF , !P1 ;  /* 0xff800000179e7808 */ /* 0x000fe40004800000 */
[----:B------:R-:W-:Y:S02]  /*4890*/  FMNMX3.FTZ R4, R4, R101, R163, !PT ;  /* 0x0000006504047276 */ /* 0x000fe400078100a3 */
[-C--:B------:R-:W-:Y:S02]  /*48a0*/  ISETP.GE.AND P0, PT, R5, R195.reuse, PT ;  /* 0x000000c30500720c */ /* 0x080fe40003f06270 */
[----:B------:R-:W-:Y:S02]  /*48b0*/  FSEL R207, R135, -INF , !P2 ;  /* 0xff80000087cf7808 */ /* 0x000fe40005000000 */
[----:B------:R-:W-:-:S02]  /*48c0*/  ISETP.GE.AND P1, PT, R11, R195, PT ;  /* 0x000000c30b00720c */ /* 0x000fc40003f26270 */
[----:B------:R-:W-:Y:S02]  /*48d0*/  ISETP.GE.AND P2, PT, R20, R197, PT ;  /* 0x000000c51400720c */ /* 0x000fe40003f46270 */
[----:B------:R-:W-:Y:S02]  /*48e0*/  FSEL R159, R25, -INF , !P5 ;  /* 0xff800000199f7808 */ /* 0x000fe40006800000 */
[----:B------:R-:W-:Y:S02]  /*48f0*/  FMNMX3.FTZ R4, R4, R162, R160, !PT ;  /* 0x000000a204047276 */ /* 0x000fe400078100a0 */
[----:B------:R-:W-:Y:S02]  /*4900*/  FSEL R153, R15, -INF , !P0 ;  /* 0xff8000000f997808 */ /* 0x000fe40004000000 */
[----:B------:R-:W-:Y:S02]  /*4910*/  FSEL R156, R21, -INF , !P1 ;  /* 0xff800000159c7808 */ /* 0x000fe40004800000 */
[----:B------:R-:W-:-:S02]  /*4920*/  ISETP.GT.AND P0, PT, R183, R122, PT ;  /* 0x0000007ab700720c */ /* 0x000fc40003f04270 */
[----:B------:R-:W-:Y:S02]  /*4930*/  FSEL R214, R136, -INF , !P2 ;  /* 0xff80000088d67808 */ /* 0x000fe40005000000 */
[----:B------:R-:W-:Y:S02]  /*4940*/  ISETP.GE.AND P1, PT, R6, R195, PT ;  /* 0x000000c30600720c */ /* 0x000fe40003f26270 */
[----:B------:R-:W-:Y:S02]  /*4950*/  ISETP.GT.AND P2, PT, R194, R9, PT ;  /* 0x00000009c200720c */ /* 0x000fe40003f44270 */
[----:B------:R-:W-:Y:S02]  /*4960*/  FMNMX3.FTZ R4, R4, R159, R158, !PT ;  /* 0x0000009f04047276 */ /* 0x000fe4000781009e */
[----:B------:R-:W-:Y:S02]  /*4970*/  ISETP.GE.AND P3, PT, R20, R196, PT ;  /* 0x000000c41400720c */ /* 0x000fe40003f66270 */
[----:B------:R-:W-:-:S02]  /*4980*/  FSEL R154, R18, -INF , !P1 ;  /* 0xff800000129a7808 */ /* 0x000fc40004800000 */
[----:B------:R-:W-:Y:S02]  /*4990*/  FSEL R14, R80, -INF , !P2 ;  /* 0xff800000500e7808 */ /* 0x000fe40005000000 */
[----:B------:R-:W-:Y:S02]  /*49a0*/  ISETP.GE.AND P1, PT, R9, R195, PT ;  /* 0x000000c30900720c */ /* 0x000fe40003f26270 */
[----:B------:R-:W-:Y:S02]  /*49b0*/  FMNMX3.FTZ R4, R4, R157, R156, !PT ;  /* 0x0000009d04047276 */ /* 0x000fe4000781009c */
[----:B------:R-:W-:Y:S02]  /*49c0*/  FSEL R182, R137, -INF , !P3 ;  /* 0xff80000089b67808 */ /* 0x000fe40005800000 */
[C---:B------:R-:W-:Y:S02]  /*49d0*/  ISETP.GE.AND P4, PT, R41.reuse, R196, PT ;  /* 0x000000c42900720c */ /* 0x040fe40003f86270 */
[----:B------:R-:W-:-:S02]  /*49e0*/  ISETP.GE.AND P3, PT, R41, R197, PT ;  /* 0x000000c52900720c */ /* 0x000fc40003f66270 */
[----:B------:R-:W-:Y:S02]  /*49f0*/  FSEL R135, R14, -INF , !P1 ;  /* 0xff8000000e877808 */ /* 0x000fe40004800000 */
[----:B------:R-:W-:Y:S02]  /*4a00*/  ISETP.GE.AND P1, PT, R12, R195, PT ;  /* 0x000000c30c00720c */ /* 0x000fe40003f26270 */
[----:B------:R-:W-:Y:S02]  /*4a10*/  FMNMX3.FTZ R4, R4, R155, R154, !PT ;  /* 0x0000009b04047276 */ /* 0x000fe4000781009a */
[----:B------:R-:W-:Y:S02]  /*4a20*/  FSEL R177, R56, -INF , !P4 ;  /* 0xff80000038b17808 */ /* 0x000fe40006000000 */
[----:B------:R-:W-:Y:S02]  /*4a30*/  FSEL R211, R108, -INF , !P3 ;  /* 0xff8000006cd37808 */ /* 0x000fe40005800000 */
[----:B------:R-:W-:-:S02]  /*4a40*/  ISETP.GE.AND P6, PT, R42, R196, PT ;  /* 0x000000c42a00720c */ /* 0x000fc40003fc6270 */
[C---:B------:R-:W-:Y:S02]  /*4a50*/  ISETP.GE.AND P4, PT, R42.reuse, R197, PT ;  /* 0x000000c52a00720c */ /* 0x040fe40003f86270 */
[----:B------:R-:W-:Y:S02]  /*4a60*/  ISETP.GT.AND P3, PT, R3, R42, PT ;  /* 0x0000002a0300720c */ /* 0x000fe40003f64270 */
[----:B------:R-:W-:Y:S02]  /*4a70*/  ISETP.GE.AND P2, PT, R42, R198, PT ;  /* 0x000000c62a00720c */ /* 0x000fe40003f46270 */
[----:B------:R-:W-:Y:S02]  /*4a80*/  ISETP.GE.AND P5, PT, R8, R196, PT ;  /* 0x000000c40800720c */ /* 0x000fe40003fa6270 */
[----:B------:R-:W-:Y:S02]  /*4a90*/  FSEL R108, R13, -INF , !P1 ;  /* 0xff8000000d6c7808 */ /* 0x000fe40004800000 */
[----:B------:R-:W-:Y:S01]  /*4aa0*/  FMNMX3.FTZ R40, R4, R153, R135, !PT ;  /* 0x0000009904287276 */ /* 0x000fe20007810087 */
[----:B------:R-:W-:Y:S08]  /*4ab0*/  @!P0 BRA `(.L_x_936) ;  /* 0x0000000000788947 */ /* 0x000ff00003800000 */
[----:B------:R-:W2:Y:S04]  /*4ac0*/  LDL R165, [R1+0x38] ;  /* 0x0000380001a57983 */ /* 0x000ea80000100800 */
[----:B------:R-:W3:Y:S04]  /*4ad0*/  LDL R172, [R1+0x48] ;  /* 0x0000480001ac7983 */ /* 0x000ee80000100800 */
[----:B------:R-:W4:Y:S04]  /*4ae0*/  LDL R166, [R1+0x40] ;  /* 0x0000400001a67983 */ /* 0x000f280000100800 */
[----:B------:R-:W5:Y:S04]  /*4af0*/  LDL R173, [R1+0x44] ;  /* 0x0000440001ad7983 */ /* 0x000f680000100800 */
[----:B------:R-:W5:Y:S01]  /*4b00*/  LDL R167, [R1+0x3c] ;  /* 0x00003c0001a77983 */ /* 0x000f620000100800 */
[----:B--2---:R-:W-:-:S04]  /*4b10*/  VIADD R4, R165, 0xfffffffe ;  /* 0xfffffffea5047836 */ /* 0x004fc80000000000 */
[----:B------:R-:W-:-:S04]  /*4b20*/  IMAD.WIDE.U32 R14, R4, R200, RZ ;  /* 0x000000c8040e7225 */ /* 0x000fc800078e00ff */
[----:B------:R-:W-:Y:S01]  /*4b30*/  IMAD R13, R4, R201, R15 ;  /* 0x000000c9040d7224 */ /* 0x000fe200078e020f */
[C---:B---3--:R-:W-:Y:S02]  /*4b40*/  LEA R20, P1, R14.reuse, R172, 0x8 ;  /* 0x000000ac0e147211 */ /* 0x048fe400078240ff */
[C---:B----4-:R-:W-:Y:S02]  /*4b50*/  LEA R4, P0, R14.reuse, R166, 0x7 ;  /* 0x000000a60e047211 */ /* 0x050fe400078038ff */
[C-C-:B-----5:R-:W-:Y:S02]  /*4b60*/  LEA.HI.X R21, R14.reuse, R173, R13.reuse, 0x8, P1 ;  /* 0x000000ad0e157211 */ /* 0x160fe400008f440d */
[----:B------:R-:W-:Y:S02]  /*4b70*/  LEA.HI.X R14, R14, R167, R13, 0x7, P0 ;  /* 0x000000a70e0e7211 */ /* 0x000fe400000f3c0d */
[----:B------:R-:W-:Y:S01]  /*4b80*/  LEA R18, P0, R4, R172, 0x1 ;  /* 0x000000ac04127211 */ /* 0x000fe200078008ff */
[----:B------:R-:W-:Y:S01]  /*4b90*/  @!PT LDS RZ, [RZ] ;  /* 0x00000000fffff984 */ /* 0x000fe20000000800 */
[----:B------:R-:W-:Y:S01]  /*4ba0*/  @!PT LDS RZ, [RZ] ;  /* 0x00000000fffff984 */ /* 0x000fe20000000800 */
[----:B------:R-:W-:Y:S01]  /*4bb0*/  @!PT LDS RZ, [RZ] ;  /* 0x00000000fffff984 */ /* 0x000fe20000000800 */
[----:B------:R1:W-:Y:S01]  /*4bc0*/  LDGSTS.E.BYPASS.LTC128B.128 [R250+0x2000], desc[UR20][R20.64] ;  /* 0x0200000014fa7fae */ /* 0x0003e2000b981a14 */
[----:B------:R-:W-:-:S02]  /*4bd0*/  IADD3 R13, P1, PT, R166, R4, RZ ;  /* 0x00000004a60d7210 */ /* 0x000fc40007f3e0ff */
[-CC-:B------:R-:W-:Y:S02]  /*4be0*/  LEA.HI.X R19, R4, R173.reuse, R14.reuse, 0x1, P0 ;  /* 0x000000ad04137211 */ /* 0x180fe400000f0c0e */
[C---:B------:R-:W-:Y:S01]  /*4bf0*/  LEA R4, P0, R200.reuse, R4, 0x6 ;  /* 0x00000004c8047211 */ /* 0x040fe200078030ff */
[----:B------:R-:W-:Y:S01]  /*4c00*/  IMAD.X R17, R167, 0x1, R14, P1 ;  /* 0x00000001a7117824 */ /* 0x000fe200008e060e */
[C---:B------:R-:W-:Y:S01]  /*4c10*/  LEA R16, P1, R13.reuse, R172, 0x1 ;  /* 0x000000ac0d107211 */ /* 0x040fe200078208ff */
        /* <DEDUP_REMOVED lines=8> */
.L_x_936:
[----:B-1----:R-:W2:Y:S01]  /*4ca0*/  LDL.LU R16, [R1+0x8] ;  /* 0x0000080001107983 */ /* 0x002ea20000300800 */
[----:B------:R-:W-:Y:S01]  /*4cb0*/  FMNMX.FTZ R40, R108, R40, !PT ;  /* 0x000000286c287209 */ /* 0x000fe20007810000 */
[----:B------:R-:W1:Y:S02]  /*4cc0*/  LDCU UR6, c[0x0][0x45c] ;  /* 0x00008b80ff0677ac */ /* 0x000e640008000800 */
[----:B------:R-:W3:Y:S04]  /*4cd0*/  LDL.LU R15, [R1+0xc] ;  /* 0x00000c00010f7983 */ /* 0x000ee80000300800 */
[----:B------:R-:W4:Y:S04]  /*4ce0*/  LDL.LU R13, [R1+0x34] ;  /* 0x00003400010d7983 */ /* 0x000f280000300800 */
[----:B------:R-:W4:Y:S01]  /*4cf0*/  LDL.LU R14, [R1+0x30] ;  /* 0x00003000010e7983 */ /* 0x000f220000300800 */
[----:B------:R-:W-:Y:S01]  /*4d00*/  FSEL R172, R67, -INF , !P6 ;  /* 0xff80000043ac7808 */ /* 0x000fe20007000000 */
[----:B------:R-:W-:Y:S01]  /*4d10*/  IMAD.WIDE.U32 R20, R49, -0x326172a9, RZ ;  /* 0xcd9e8d5731147825 */ /* 0x000fe200078e00ff */
[C---:B------:R-:W-:Y:S01]  /*4d20*/  ISETP.GE.AND P1, PT, R8.reuse, R197, PT ;  /* 0x000000c50800720c */ /* 0x040fe20003f26270 */
[----:B------:R-:W-:Y:S01]  /*4d30*/  UIADD3 UR8, UPT, UPT, UR19, -0x4498517b, URZ ;  /* 0xbb67ae8513087890 */ /* 0x000fe2000fffe0ff */
[----:B------:R-:W-:Y:S01]  /*4d40*/  ISETP.GT.AND P0, PT, R3, R8, PT ;  /* 0x000000080300720c */ /* 0x000fe20003f04270 */
[----:B------:R-:W-:Y:S01]  /*4d50*/  UIADD3 UR7, UPT, UPT, UR18, -0x61c88647, URZ ;  /* 0x9e3779b912077890 */ /* 0x000fe2000fffe0ff */
[----:B------:R-:W-:Y:S01]  /*4d60*/  ISETP.GE.AND P6, PT, R8, R198, PT ;  /* 0x000000c60800720c */ /* 0x000fe20003fc6270 */
[----:B------:R-:W-:Y:S01]  /*4d70*/  UIADD3 UR5, UPT, UPT, UR18, 0x3c6ef372, URZ ;  /* 0x3c6ef37212057890 */ /* 0x000fe2000fffe0ff */
[----:B------:R-:W-:Y:S01]  /*4d80*/  FSEL R4, R215, -INF , !P3 ;  /* 0xff800000d7047808 */ /* 0x000fe20005800000 */
[----:B------:R-:W1:Y:S01]  /*4d90*/  SHFL.BFLY PT, R8, R40, 0x2, 0x1f ;  /* 0x0c401f0028087f89 */ /* 0x000e6200000e0000 */
[----:B------:R-:W-:Y:S01]  /*4da0*/  FSEL R205, R109, -INF , !P4 ;  /* 0xff8000006dcd7808 */ /* 0x000fe20006000000 */
[----:B------:R-:W-:Y:S01]  /*4db0*/  UIADD3 UR16, UPT, UPT, UR19, 0x76cf5d0a, URZ ;  /* 0x76cf5d0a13107890 */ /* 0x000fe2000fffe0ff */
[----:B------:R-:W-:Y:S01]  /*4dc0*/  FSEL R206, R4, -INF , !P2 ;  /* 0xff80000004ce7808 */ /* 0x000fe20005000000 */
[----:B------:R1:W-:Y:S01]  /*4dd0*/  STL [R1+0x90], R192 ;  /* 0x000090c001007387 */ /* 0x0003e20000100800 */
[----:B------:R-:W-:Y:S01]  /*4de0*/  ISETP.GT.AND P2, PT, R3, R7, PT ;  /* 0x000000070300720c */ /* 0x000fe20003f44270 */
[----:B------:R-:W-:Y:S01]  /*4df0*/  UIADD3 UR15, UPT, UPT, UR19, 0x32370b8f, URZ ;  /* 0x32370b8f130f7890 */ /* 0x000fe2000fffe0ff */
[----:B------:R-:W-:Y:S01]  /*4e00*/  ISETP.GE.AND P4, PT, R7, R196, PT ;  /* 0x000000c40700720c */ /* 0x000fe20003f86270 */
[----:B------:R-:W-:Y:S01]  /*4e10*/  STL [R1+0x8c], R191 ;  /* 0x00008cbf01007387 */ /* 0x000fe20000100800 */
[----:B------:R-:W-:Y:S01]  /*4e20*/  FSEL R171, R141, -INF , !P5 ;  /* 0xff8000008dab7808 */ /* 0x000fe20006800000 */
[----:B------:R-:W-:Y:S01]  /*4e30*/  UIADD3 UR10, UPT, UPT, UR18, -0x255992d5, URZ ;  /* 0xdaa66d2b120a7890 */ /* 0x000fe2000fffe0ff */
[C---:B------:R-:W-:Y:S01]  /*4e40*/  ISETP.GE.AND P5, PT, R7.reuse, R198, PT ;  /* 0x000000c60700720c */ /* 0x040fe20003fa6270 */
[----:B------:R1:W-:Y:S01]  /*4e50*/  STL [R1+0x88], R189 ;  /* 0x000088bd01007387 */ /* 0x0003e20000100800 */
[----:B------:R-:W-:Y:S01]  /*4e60*/  ISETP.GE.AND P3, PT, R7, R197, PT ;  /* 0x000000c50700720c */ /* 0x000fe20003f66270 */
[----:B------:R-:W-:Y:S01]  /*4e70*/  UIADD3 UR14, UPT, UPT, UR19, -0x126145ec, URZ ;  /* 0xed9eba14130e7890 */ /* 0x000fe2000fffe0ff */
[----:B------:R-:W-:Y:S01]  /*4e80*/  FSEL R170, R140, -INF , !P4 ;  /* 0xff8000008caa7808 */ /* 0x000fe20006000000 */
        /* <DEDUP_REMOVED lines=8> */
[----:B------:R-:W-:Y:S01]  /*4f10*/  UIADD3 UR9, UPT, UPT, UR18, 0x78dde6e4, URZ ;  /* 0x78dde6e412097890 */ /* 0x000fe2000fffe0ff */
[----:B-1----:R-:W-:Y:S01]  /*4f20*/  FMNMX.FTZ R40, R40, R8, !PT ;  /* 0x0000000828287209 */ /* 0x002fe20007810000 */
[----:B------:R-:W-:Y:S01]  /*4f30*/  UIADD3 UR11, UPT, UPT, UR19, -0x56f99767, URZ ;  /* 0xa9066899130b7890 */ /* 0x000fe2000fffe0ff */
[----:B------:R-:W-:Y:S01]  /*4f40*/  ISETP.GT.AND P3, PT, R3, R6, PT ;  /* 0x000000060300720c */ /* 0x000fe20003f64270 */
[----:B------:R-:W-:Y:S01]  /*4f50*/  IMAD.MOV.U32 R129, RZ, RZ, R87 ;  /* 0x000000ffff817224 */ /* 0x000fe200078e0057 */
[----:B------:R-:W-:Y:S01]  /*4f60*/  ISETP.GE.AND P1, PT, R11, R196, PT ;  /* 0x000000c40b00720c */ /* 0x000fe20003f26270 */
[----:B------:R-:W-:Y:S01]  /*4f70*/  IMAD.MOV.U32 R128, RZ, RZ, R86 ;  /* 0x000000ffff807224 */ /* 0x000fe200078e0056 */
[----:B------:R-:W-:Y:S01]  /*4f80*/  FSEL R246, R246, -INF , !P3 ;  /* 0xff800000f6f67808 */ /* 0x000fe20005800000 */
[----:B------:R-:W-:Y:S01]  /*4f90*/  IMAD.MOV.U32 R96, RZ, RZ, R66 ;  /* 0x000000ffff607224 */ /* 0x000fe200078e0042 */
[-C--:B------:R-:W-:Y:S01]  /*4fa0*/  ISETP.GE.AND P3, PT, R5, R198.reuse, PT ;  /* 0x000000c60500720c */ /* 0x080fe20003f66270 */
[----:B------:R-:W-:Y:S01]  /*4fb0*/  IMAD.MOV.U32 R93, RZ, RZ, R71 ;  /* 0x000000ffff5d7224 */ /* 0x000fe200078e0047 */
[----:B------:R-:W-:Y:S01]  /*4fc0*/  FSEL R169, R74, -INF , !P1 ;  /* 0xff8000004aa97808 */ /* 0x000fe20004800000 */
[----:B------:R-:W-:Y:S01]  /*4fd0*/  IMAD.MOV.U32 R97, RZ, RZ, R57 ;  /* 0x000000ffff617224 */ /* 0x000fe200078e0039 */
[-C--:B------:R-:W-:Y:S01]  /*4fe0*/  ISETP.GE.AND P1, PT, R10, R198.reuse, PT ;  /* 0x000000c60a00720c */ /* 0x080fe20003f26270 */
[----:B------:R-:W-:Y:S01]  /*4ff0*/  IMAD.MOV.U32 R192, RZ, RZ, R127 ;  /* 0x000000ffffc07224 */ /* 0x000fe200078e007f */
[----:B------:R-:W-:Y:S01]  /*5000*/  ISETP.GE.AND P4, PT, R11, R198, PT ;  /* 0x000000c60b00720c */ /* 0x000fe20003f86270 */
[----:B------:R-:W-:-:S02]  /*5010*/  IMAD.MOV.U32 R130, RZ, RZ, R97 ;  /* 0x000000ffff827224 */ /* 0x000fc400078e0061 */
[----:B------:R-:W-:Y:S02]  /*5020*/  IMAD.MOV.U32 R189, RZ, RZ, R94 ;  /* 0x000000ffffbd7224 */ /* 0x000fe400078e005e */
[----:B------:R-:W-:Y:S02]  /*5030*/  IMAD.MOV.U32 R188, RZ, RZ, R130 ;  /* 0x000000ffffbc7224 */ /* 0x000fe400078e0082 */
[----:B------:R-:W-:Y:S02]  /*5040*/  IMAD.MOV.U32 R141, RZ, RZ, R129 ;  /* 0x000000ffff8d7224 */ /* 0x000fe400078e0081 */
[----:B------:R-:W-:Y:S02]  /*5050*/  IMAD.MOV.U32 R129, RZ, RZ, R115 ;  /* 0x000000ffff817224 */ /* 0x000fe400078e0073 */
[----:B------:R-:W-:Y:S02]  /*5060*/  IMAD.MOV.U32 R115, RZ, RZ, R93 ;  /* 0x000000ffff737224 */ /* 0x000fe400078e005d */
[----:B------:R-:W-:Y:S01]  /*5070*/  IMAD.MOV.U32 R191, RZ, RZ, R114 ;  /* 0x000000ffffbf7224 */ /* 0x000fe200078e0072 */
[----:B--2---:R-:W-:Y:S01]  /*5080*/  FSEL R4, R16, -INF , !P0 ;  /* 0xff80000010047808 */ /* 0x004fe20004000000 */
[----:B------:R-:W-:Y:S01]  /*5090*/  IMAD.WIDE.U32 R16, R146, -0x2daee0ad, RZ ;  /* 0xd2511f5392107825 */ /* 0x000fe200078e00ff */
[----:B------:R-:W-:-:S02]  /*50a0*/  ISETP.GE.AND P0, PT, R11, R197, PT ;  /* 0x000000c50b00720c */ /* 0x000fc40003f06270 */
[----:B------:R-:W-:Y:S02]  /*50b0*/  FSEL R109, R4, -INF , !P6 ;  /* 0xff800000046d7808 */ /* 0x000fe40007000000 */
[----:B------:R-:W-:Y:S01]  /*50c0*/  ISETP.GT.AND P6, PT, R3, R11, PT ;  /* 0x0000000b0300720c */ /* 0x000fe20003fc4270 */
[----:B------:R-:W-:Y:S01]  /*50d0*/  STL.64 [R1+0x18], R16 ;  /* 0x0000181001007387 */ /* 0x000fe20000100a00 */
[----:B---3--:R-:W-:Y:S01]  /*50e0*/  FSEL R4, R15, -INF , !P2 ;  /* 0xff8000000f047808 */ /* 0x008fe20005000000 */
[----:B----4-:R-:W-:Y:S01]  /*50f0*/  IMAD.MOV.U32 R15, RZ, RZ, R13 ;  /* 0x000000ffff0f7224 */ /* 0x010fe200078e000d */
[----:B------:R-:W-:Y:S02]  /*5100*/  FSEL R242, R242, -INF , !P6 ;  /* 0xff800000f2f27808 */ /* 0x000fe40007000000 */
[----:B------:R-:W-:Y:S02]  /*5110*/  ISETP.GE.AND P6, PT, R6, R197, PT ;  /* 0x000000c50600720c */ /* 0x000fe40003fc6270 */
[----:B------:R-:W-:-:S02]  /*5120*/  FSEL R190, R131, -INF , !P0 ;  /* 0xff80000083be7808 */ /* 0x000fc40004000000 */
[----:B------:R-:W-:Y:S02]  /*5130*/  FSEL R186, R143, -INF , !P6 ;  /* 0xff8000008fba7808 */ /* 0x000fe40007000000 */
[----:B------:R-:W-:Y:S02]  /*5140*/  ISETP.GT.AND P6, PT, R3, R5, PT ;  /* 0x000000050300720c */ /* 0x000fe40003fc4270 */
[----:B------:R-:W-:Y:S02]  /*5150*/  ISETP.GE.AND P0, PT, R6, R196, PT ;  /* 0x000000c40600720c */ /* 0x000fe40003f06270 */
[----:B------:R-:W-:Y:S02]  /*5160*/  FSEL R247, R247, -INF , !P6 ;  /* 0xff800000f7f77808 */ /* 0x000fe40007000000 */
[----:B------:R-:W-:Y:S02]  /*5170*/  ISETP.GE.AND P6, PT, R9, R197, PT ;  /* 0x000000c50900720c */ /* 0x000fe40003fc6270 */
[----:B------:R-:W-:-:S02]  /*5180*/  FSEL R140, R4, -INF , !P5 ;  /* 0xff800000048c7808 */ /* 0x000fc40006800000 */
[----:B------:R-:W1:Y:S01]  /*5190*/  SHFL.BFLY PT, R4, R40, 0x1, 0x1f ;  /* 0x0c201f0028047f89 */ /* 0x000e6200000e0000 */
[----:B------:R-:W-:Y:S02]  /*51a0*/  FSEL R167, R145, -INF , !P0 ;  /* 0xff80000091a77808 */ /* 0x000fe40004000000 */
[----:B------:R-:W-:Y:S01]  /*51b0*/  FSEL R184, R132, -INF , !P6 ;  /* 0xff80000084b87808 */ /* 0x000fe20007000000 */
[----:B------:R-:W-:Y:S01]  /*51c0*/  IMAD.MOV.U32 R132, RZ, RZ, R128 ;  /* 0x000000ffff847224 */ /* 0x000fe200078e0080 */
[----:B------:R-:W-:Y:S01]  /*51d0*/  ISETP.GE.AND P0, PT, R5, R197, PT ;  /* 0x000000c50500720c */ /* 0x000fe20003f06270 */
[----:B------:R-:W-:Y:S01]  /*51e0*/  IMAD.MOV.U32 R128, RZ, RZ, R125 ;  /* 0x000000ffff807224 */ /* 0x000fe200078e007d */
[----:B------:R-:W-:Y:S02]  /*51f0*/  ISETP.GE.AND P6, PT, R12, R196, PT ;  /* 0x000000c40c00720c */ /* 0x000fe40003fc6270 */
[----:B------:R-:W-:Y:S01]  /*5200*/  FSEL R185, R142, -INF , !P0 ;  /* 0xff8000008eb97808 */ /* 0x000fe20004000000 */
[----:B------:R-:W-:Y:S01]  /*5210*/  IMAD.MOV.U32 R142, RZ, RZ, R126 ;  /* 0x000000ffff8e7224 */ /* 0x000fe200078e007e */
[----:B------:R-:W-:Y:S01]  /*5220*/  FSEL R164, R83, -INF , !P6 ;  /* 0xff80000053a47808 */ /* 0x000fe20007000000 */
[----:B------:R-:W-:Y:S01]  /*5230*/  IMAD.MOV.U32 R126, RZ, RZ, R98 ;  /* 0x000000ffff7e7224 */ /* 0x000fe200078e0062 */
[----:B------:R-:W-:-:S02]  /*5240*/  ISETP.GT.AND P5, PT, R3, R10, PT ;  /* 0x0000000a0300720c */ /* 0x000fc40003fa4270 */
[C---:B------:R-:W-:Y:S02]  /*5250*/  ISETP.GT.AND P0, PT, R3.reuse, R9, PT ;  /* 0x000000090300720c */ /* 0x040fe40003f04270 */
[----:B------:R-:W-:Y:S01]  /*5260*/  ISETP.GT.AND P6, PT, R3, R12, PT ;  /* 0x0000000c0300720c */ /* 0x000fe20003fc4270 */
[----:B------:R-:W-:Y:S01]  /*5270*/  VIADD R3, R49, 0x4 ;  /* 0x0000000431037836 */ /* 0x000fe20000000000 */
[----:B------:R-:W-:Y:S02]  /*5280*/  ISETP.GE.AND P2, PT, R10, R197, PT ;  /* 0x000000c50a00720c */ /* 0x000fe40003f46270 */
[----:B------:R-:W-:Y:S01]  /*5290*/  FSEL R243, R243, -INF , !P5 ;  /* 0xff800000f3f37808 */ /* 0x000fe20006800000 */
[----:B------:R-:W-:Y:S01]  /*52a0*/  IMAD.WIDE.U32 R22, R3, -0x326172a9, RZ ;  /* 0xcd9e8d5703167825 */ /* 0x000fe200078e00ff */
[----:B------:R-:W-:Y:S02]  /*52b0*/  FSEL R187, R133, -INF , !P2 ;  /* 0xff80000085bb7808 */ /* 0x000fe40005000000 */
[----:B------:R-:W-:Y:S01]  /*52c0*/  ISETP.GE.AND P2, PT, R6, R198, PT ;  /* 0x000000c60600720c */ /* 0x000fe20003f46270 */
[----:B------:R-:W-:Y:S01]  /*52d0*/  IMAD.SHL.U32 R3, R183, 0x4, RZ ;  /* 0x00000004b7037824 */ /* 0x000fe200078e00ff */
[----:B------:R-:W-:Y:S01]  /*52e0*/  ISETP.GE.AND P5, PT, R5, R196, PT ;  /* 0x000000c40500720c */ /* 0x000fe20003fa6270 */
[----:B------:R-:W-:Y:S01]  /*52f0*/  IMAD.MOV.U32 R133, RZ, RZ, R122 ;  /* 0x000000ffff857224 */ /* 0x000fe200078e007a */
[C---:B------:R-:W-:Y:S01]  /*5300*/  LOP3.LUT R6, R78.reuse, UR18, R21, 0x96, !PT ;  /* 0x000000124e067c12 */ /* 0x040fe2000f8e9615 */
[C---:B------:R-:W-:Y:S01]  /*5310*/  VIADD R7, R3.reuse, 0x1 ;  /* 0x0000000103077836 */ /* 0x040fe20000000000 */
[----:B------:R-:W-:Y:S01]  /*5320*/  LOP3.LUT R5, R78, UR18, R23, 0x96, !PT ;  /* 0x000000124e057c12 */ /* 0x000fe2000f8e9617 */
[----:B------:R-:W-:Y:S01]  /*5330*/  VIADD R10, R3, 0x2 ;  /* 0x00000002030a7836 */ /* 0x000fe20000000000 */
[----:B------:R-:W-:Y:S01]  /*5340*/  FSEL R166, R144, -INF , !P5 ;  /* 0xff80000090a67808 */ /* 0x000fe20006800000 */
[----:B------:R-:W-:Y:S01]  /*5350*/  IMAD.WIDE.U32 R26, R6, -0x2daee0ad, RZ ;  /* 0xd2511f53061a7825 */ /* 0x000fe200078e00ff */
[----:B-1----:R-:W-:-:S02]  /*5360*/  FMNMX.FTZ R40, R40, R4, !PT ;  /* 0x0000000428287209 */ /* 0x002fc40007810000 */
[----:B------:R-:W-:Y:S01]  /*5370*/  FSEL R113, R14, -INF , !P0 ;  /* 0xff8000000e717808 */ /* 0x000fe20004000000 */
[----:B------:R-:W-:Y:S01]  /*5380*/  IMAD.WIDE.U32 R136, R5, -0x2daee0ad, RZ ;  /* 0xd2511f5305887825 */ /* 0x000fe200078e00ff */
[----:B------:R-:W-:-:S03]  /*5390*/  ISETP.GE.AND P5, PT, R9, R196, PT ;  /* 0x000000c40900720c */ /* 0x000fc60003fa6270 */
[----:B------:R-:W-:Y:S01]  /*53a0*/  FMUL.FTZ R4, R40, UR6 ;  /* 0x0000000628047c20 */ /* 0x000fe20008410000 */
[----:B------:R-:W-:Y:S01]  /*53b0*/  ISETP.GE.AND P0, PT, R12, R197, PT ;  /* 0x000000c50c00720c */ /* 0x000fe20003f06270 */
[C---:B------:R-:W-:Y:S01]  /*53c0*/  VIADD R13, R3.reuse, 0x3 ;  /* 0x00000003030d7836 */ /* 0x040fe20000000000 */
[----:B------:R-:W-:Y:S01]  /*53d0*/  LOP3.LUT R8, R3, UR19, R17, 0x96, !PT ;  /* 0x0000001303087c12 */ /* 0x000fe2000f8e9611 */
[----:B------:R-:W-:Y:S01]  /*53e0*/  IMAD.MOV.U32 R23, RZ, RZ, R15 ;  /* 0x000000ffff177224 */ /* 0x000fe200078e000f */
[C---:B------:R-:W-:Y:S01]  /*53f0*/  LOP3.LUT R5, R16.reuse, UR8, R27, 0x96, !PT ;  /* 0x0000000810057c12 */ /* 0x040fe2000f8e961b */
[----:B------:R1:W-:Y:S01]  /*5400*/  STL.64 [R1+0x28], R26 ;  /* 0x0000281a01007387 */ /* 0x0003e20000100a00 */
[----:B------:R-:W-:Y:S01]  /*5410*/  LOP3.LUT R3, R16, UR8, R137, 0x96, !PT ;  /* 0x0000000810037c12 */ /* 0x000fe2000f8e9689 */
[----:B------:R-:W-:Y:S01]  /*5420*/  IMAD.MOV.U32 R92, RZ, RZ, R23 ;  /* 0x000000ffff5c7224 */ /* 0x000fe200078e0017 */
[--C-:B------:R-:W-:Y:S01]  /*5430*/  LOP3.LUT R6, R7, UR19, R17.reuse, 0x96, !PT ;  /* 0x0000001307067c12 */ /* 0x100fe2000f8e9611 */
[----:B------:R-:W-:Y:S01]  /*5440*/  IMAD.WIDE.U32 R32, R5, -0x326172a9, RZ ;  /* 0xcd9e8d5705207825 */ /* 0x000fe200078e00ff */
[----:B------:R-:W-:Y:S01]  /*5450*/  FSEL R165, R82, -INF , !P5 ;  /* 0xff80000052a57808 */ /* 0x000fe20006800000 */
[----:B------:R-:W-:Y:S01]  /*5460*/  UIADD3 UR8, UPT, UPT, UR18, 0x1715609d, URZ ;  /* 0x1715609d12087890 */ /* 0x000fe2000fffe0ff */
[----:B------:R-:W-:Y:S01]  /*5470*/  FSEL R173, R134, -INF , !P0 ;  /* 0xff80000086ad7808 */ /* 0x000fe20004000000 */
[----:B------:R-:W-:Y:S01]  /*5480*/  IMAD.WIDE.U32 R88, R3, -0x326172a9, RZ ;  /* 0xcd9e8d5703587825 */ /* 0x000fe200078e00ff */
[----:B------:R-:W-:Y:S01]  /*5490*/  ISETP.GE.AND P5, PT, R9, R198, PT ;  /* 0x000000c60900720c */ /* 0x000fe20003fa6270 */
[----:B------:R2:W-:Y:S01]  /*54a0*/  STL.64 [R1+0x20], R136 ;  /* 0x0000208801007387 */ /* 0x0005e20000100a00 */
[----:B------:R-:W-:Y:S01]  /*54b0*/  FSETP.NEU.FTZ.AND P0, PT, R40, -INF , PT ;  /* 0xff8000002800780b */ /* 0x000fe20003f1d000 */
[----:B------:R-:W-:Y:S01]  /*54c0*/  IMAD.WIDE.U32 R8, R8, -0x326172a9, RZ ;  /* 0xcd9e8d5708087825 */ /* 0x000fe200078e00ff */
[----:B------:R-:W-:-:S02]  /*54d0*/  LOP3.LUT R10, R10, UR19, R17, 0x96, !PT ;  /* 0x000000130a0a7c12 */ /* 0x000fc4000f8e9611 */
[----:B------:R-:W-:Y:S01]  /*54e0*/  LOP3.LUT R3, R13, UR19, R17, 0x96, !PT ;  /* 0x000000130d037c12 */ /* 0x000fe2000f8e9611 */
[----:B------:R-:W-:Y:S01]  /*54f0*/  IMAD.WIDE.U32 R6, R6, -0x326172a9, RZ ;  /* 0xcd9e8d5706067825 */ /* 0x000fe200078e00ff */
[----:B------:R-:W-:Y:S02]  /*5500*/  FSEL R4, R4, RZ, P0 ;  /* 0x000000ff04047208 */ /* 0x000fe40000000000 */
[----:B------:R-:W-:Y:S01]  /*5510*/  ISETP.GE.AND P0, PT, R12, R198, PT ;  /* 0x000000c60c00720c */ /* 0x000fe20003f06270 */
[----:B------:R-:W-:Y:S01]  /*5520*/  IMAD.MOV.U32 R134, RZ, RZ, R123 ;  /* 0x000000ffff867224 */ /* 0x000fe200078e007b */
[--C-:B------:R-:W-:Y:S01]  /*5530*/  LOP3.LUT R11, R20, UR7, R9.reuse, 0x96, !PT ;  /* 0x00000007140b7c12 */ /* 0x100fe2000f8e9609 */
[----:B------:R-:W-:Y:S01]  /*5540*/  IMAD.MOV.U32 R139, RZ, RZ, R92 ;  /* 0x000000ffff8b7224 */ /* 0x000fe200078e005c */
[----:B------:R-:W-:Y:S02]  /*5550*/  LOP3.LUT R5, R22, UR7, R9, 0x96, !PT ;  /* 0x0000000716057c12 */ /* 0x000fe4000f8e9609 */
[----:B------:R-:W-:-:S02]  /*5560*/  LOP3.LUT R12, R8, UR5, R33, 0x96, !PT ;  /* 0x00000005080c7c12 */ /* 0x000fc4000f8e9621 */
[----:B------:R-:W-:Y:S01]  /*5570*/  LOP3.LUT R14, R8, UR5, R89, 0x96, !PT ;  /* 0x00000005080e7c12 */ /* 0x000fe2000f8e9659 */
[----:B------:R-:W-:Y:S01]  /*5580*/  IMAD.WIDE.U32 R8, R10, -0x326172a9, RZ ;  /* 0xcd9e8d570a087825 */ /* 0x000fe200078e00ff */
[--C-:B------:R-:W-:Y:S02]  /*5590*/  LOP3.LUT R17, R20, UR7, R7.reuse, 0x96, !PT ;  /* 0x0000000714117c12 */ /* 0x100fe4000f8e9607 */
[----:B------:R-:W-:Y:S01]  /*55a0*/  LOP3.LUT R16, R22, UR7, R7, 0x96, !PT ;  /* 0x0000000716107c12 */ /* 0x000fe2000f8e9607 */
[----:B------:R-:W-:Y:S01]  /*55b0*/  IMAD.WIDE.U32 R10, R11, -0x2daee0ad, RZ ;  /* 0xd2511f530b0a7825 */ /* 0x000fe200078e00ff */
[C---:B------:R-:W-:Y:S02]  /*55c0*/  LOP3.LUT R24, R6.reuse, UR5, R33, 0x96, !PT ;  /* 0x0000000506187c12 */ /* 0x040fe4000f8e9621 */
[----:B------:R-:W-:Y:S01]  /*55d0*/  LOP3.LUT R28, R6, UR5, R89, 0x96, !PT ;  /* 0x00000005061c7c12 */ /* 0x000fe2000f8e9659 */
[----:B------:R-:W-:Y:S01]  /*55e0*/  IMAD.WIDE.U32 R6, R3, -0x326172a9, RZ ;  /* 0xcd9e8d5703067825 */ /* 0x000fe200078e00ff */
[----:B------:R-:W-:-:S02]  /*55f0*/  LOP3.LUT R41, R22, UR7, R9, 0x96, !PT ;  /* 0x0000000716297c12 */ /* 0x000fc4000f8e9609 */
[----:B------:R-:W-:Y:S01]  /*5600*/  LOP3.LUT R90, R8, UR5, R89, 0x96, !PT ;  /* 0x00000005085a7c12 */ /* 0x000fe2000f8e9659 */
[----:B------:R-:W-:Y:S01]  /*5610*/  IMAD.WIDE.U32 R12, R12, -0x2daee0ad, RZ ;  /* 0xd2511f530c0c7825 */ /* 0x000fe200078e00ff */
[----:B------:R-:W-:Y:S02]  /*5620*/  LOP3.LUT R91, R22, UR7, R7, 0x96, !PT ;  /* 0x00000007165b7c12 */ /* 0x000fe4000f8e9607 */
[----:B------:R-:W-:Y:S01]  /*5630*/  LOP3.LUT R3, R20, UR7, R9, 0x96, !PT ;  /* 0x0000000714037c12 */ /* 0x000fe2000f8e9609 */
[----:B------:R-:W-:Y:S01]  /*5640*/  IMAD.WIDE.U32 R14, R14, -0x2daee0ad, RZ ;  /* 0xd2511f530e0e7825 */ /* 0x000fe200078e00ff */
[----:B------:R-:W-:Y:S02]  /*5650*/  LOP3.LUT R18, R8, UR5, R33, 0x96, !PT ;  /* 0x0000000508127c12 */ /* 0x000fe4000f8e9621 */
[----:B------:R-:W-:Y:S01]  /*5660*/  LOP3.LUT R21, R20, UR7, R7, 0x96, !PT ;  /* 0x0000000714157c12 */ /* 0x000fe2000f8e9607 */
[----:B------:R-:W-:Y:S01]  /*5670*/  IMAD.WIDE.U32 R8, R5, -0x2daee0ad, RZ ;  /* 0xd2511f5305087825 */ /* 0x000fe200078e00ff */
[C---:B------:R-:W-:Y:S01]  /*5680*/  LOP3.LUT R22, R6.reuse, UR5, R33, 0x96, !PT ;  /* 0x0000000506167c12 */ /* 0x040fe2000f8e9621 */
[----:B------:R-:W-:Y:S01]  /*5690*/  UIADD3 UR7, UPT, UPT, UR19, 0x646e171e, URZ ;  /* 0x646e171e13077890 */ /* 0x000fe2000fffe0ff */
[----:B------:R-:W-:Y:S01]  /*56a0*/  LOP3.LUT R89, R6, UR5, R89, 0x96, !PT ;  /* 0x0000000506597c12 */ /* 0x000fe2000f8e9659 */
[----:B------:R-:W-:Y:S01]  /*56b0*/  IMAD.WIDE.U32 R6, R16, -0x2daee0ad, RZ ;  /* 0xd2511f5310067825 */ /* 0x000fe200078e00ff */
[----:B------:R-:W-:Y:S01]  /*56c0*/  LOP3.LUT R20, R26, UR16, R11, 0x96, !PT ;  /* 0x000000101a147c12 */ /* 0x000fe2000f8e960b */
[----:B------:R-:W-:Y:S01]  /*56d0*/  UIADD3 UR5, UPT, UPT, UR18, -0x4ab325aa, URZ ;  /* 0xb54cda5612057890 */ /* 0x000fe2000fffe0ff */
        /* <DEDUP_REMOVED lines=8> */
[----:B------:R-:W-:-:S03]  /*5760*/  LOP3.LUT R5, R26, UR16, R11, 0x96, !PT ;  /* 0x000000101a057c12 */ /* 0x000fc6000f8e960b */
[----:B------:R-:W-:Y:S01]  /*5770*/  IMAD.WIDE.U32 R6, R21, -0x2daee0ad, RZ ;  /* 0xd2511f5315067825 */ /* 0x000fe200078e00ff */
[----:B------:R-:W-:-:S03]  /*5780*/  LOP3.LUT R3, R26, UR16, R9, 0x96, !PT ;  /* 0x000000101a037c12 */ /* 0x000fc6000f8e9609 */
[----:B------:R-:W-:Y:S01]  /*5790*/  IMAD.WIDE.U32 R38, R20, -0x326172a9, RZ ;  /* 0xcd9e8d5714267825 */ /* 0x000fe200078e00ff */
[----:B------:R-:W-:-:S03]  /*57a0*/  LOP3.LUT R20, R26, UR16, R7, 0x96, !PT ;  /* 0x000000101a147c12 */ /* 0x000fc6000f8e9607 */
[----:B------:R-:W-:Y:S01]  /*57b0*/  IMAD.WIDE.U32 R24, R24, -0x2daee0ad, RZ ;  /* 0xd2511f5318187825 */ /* 0x000fe200078e00ff */
[----:B-1----:R-:W-:-:S03]  /*57c0*/  LOP3.LUT R26, R32, UR10, R39, 0x96, !PT ;  /* 0x0000000a201a7c12 */ /* 0x002fc6000f8e9627 */
[----:B------:R-:W-:Y:S01]  /*57d0*/  IMAD.WIDE.U32 R36, R13, -0x326172a9, RZ ;  /* 0xcd9e8d570d247825 */ /* 0x000fe200078e00ff */
[----:B------:R-:W-:-:S03]  /*57e0*/  LOP3.LUT R35, R10, UR15, R25, 0x96, !PT ;  /* 0x0000000f0a237c12 */ /* 0x000fc6000f8e9619 */
[----:B------:R-:W-:-:S04]  /*57f0*/  IMAD.WIDE.U32 R26, R26, -0x2daee0ad, RZ ;  /* 0xd2511f531a1a7825 */ /* 0x000fc800078e00ff */
[----:B------:R-:W-:Y:S01]  /*5800*/  IMAD.WIDE.U32 R18, R18, -0x2daee0ad, RZ ;  /* 0xd2511f5312127825 */ /* 0x000fe200078e00ff */
[----:B------:R-:W-:Y:S02]  /*5810*/  LOP3.LUT R25, R12, UR14, R27, 0x96, !PT ;  /* 0x0000000e0c197c12 */ /* 0x000fe4000f8e961b */
[----:B------:R-:W-:Y:S01]  /*5820*/  LOP3.LUT R12, R88, UR10, R37, 0x96, !PT ;  /* 0x0000000a580c7c12 */ /* 0x000fe2000f8e9625 */
        /* <DEDUP_REMOVED lines=55> */
[----:B------:R-:W-:Y:S01]  /*5ba0*/  LOP3.LUT R30, R30, UR8, R13, 0x96, !PT ;  /* 0x000000081e1e7c12 */ /* 0x000fe2000f8e960d */
[----:B------:R-:W-:Y:S01]  /*5bb0*/  IMAD.WIDE.U32 R8, R9, -0x2daee0ad, RZ ;  /* 0xd2511f5309087825 */ /* 0x000fe200078e00ff */
[----:B------:R-:W-:-:S02]  /*5bc0*/  LOP3.LUT R13, R38, UR11, R21, 0x96, !PT ;  /* 0x0000000b260d7c12 */ /* 0x000fc4000f8e9615 */
[----:B------:R-:W-:Y:S01]  /*5bd0*/  LOP3.LUT R36, R36, UR11, R45, 0x96, !PT ;  /* 0x0000000b24247c12 */ /* 0x000fe2000f8e962d */
[----:B------:R-:W-:Y:S01]  /*5be0*/  IMAD.MOV.U32 R86, RZ, RZ, R6 ;  /* 0x000000ffff567224 */ /* 0x000fe200078e0006 */
[----:B------:R-:W-:Y:S01]  /*5bf0*/  LOP3.LUT R21, R42, UR7, R9, 0x96, !PT ;  /* 0x000000072a157c12 */ /* 0x000fe2000f8e9609 */
[----:B------:R-:W-:Y:S01]  /*5c00*/  IMAD.WIDE.U32 R6, R5, -0x326172a9, RZ ;  /* 0xcd9e8d5705067825 */ /* 0x000fe200078e00ff */
[C---:B------:R-:W-:Y:S02]  /*5c10*/  PRMT R84, R8.reuse, 0x7771, RZ ;  /* 0x0000777108547816 */ /* 0x040fe400000000ff */
[C---:B------:R-:W-:Y:S01]  /*5c20*/  PRMT R81, R8.reuse, 0x7773, RZ ;  /* 0x0000777308517816 */ /* 0x040fe200000000ff */
[----:B------:R-:W-:Y:S01]  /*5c30*/  IMAD.WIDE.U32 R16, R17, -0x326172a9, RZ ;  /* 0xcd9e8d5711107825 */ /* 0x000fe200078e00ff */
[----:B------:R-:W-:Y:S02]  /*5c40*/  PRMT R79, R8, 0x7772, RZ ;  /* 0x00007772084f7816 */ /* 0x000fe400000000ff */
[----:B------:R-:W-:Y:S01]  /*5c50*/  LOP3.LUT R28, R28, UR5, R7, 0x96, !PT ;  /* 0x000000051c1c7c12 */ /* 0x000fe2000f8e9607 */
[----:B------:R-:W-:Y:S01]  /*5c60*/  IMAD.MOV.U32 R82, RZ, RZ, R8 ;  /* 0x000000ffff527224 */ /* 0x000fe200078e0008 */
[C---:B------:R-:W-:Y:S01]  /*5c70*/  PRMT R80, R6.reuse, 0x7771, RZ ;  /* 0x0000777106507816 */ /* 0x040fe200000000ff */
[----:B------:R-:W-:Y:S01]  /*5c80*/  IMAD.WIDE.U32 R8, R19, -0x2daee0ad, RZ ;  /* 0xd2511f5313087825 */ /* 0x000fe200078e00ff */
[----:B------:R-:W-:-:S02]  /*5c90*/  PRMT R77, R6, 0x7773, RZ ;  /* 0x00007773064d7816 */ /* 0x000fc400000000ff */
[----:B------:R-:W-:Y:S01]  /*5ca0*/  PRMT R75, R6, 0x7772, RZ ;  /* 0x00007772064b7816 */ /* 0x000fe200000000ff */
[----:B------:R-:W-:Y:S01]  /*5cb0*/  IMAD.MOV.U32 R78, RZ, RZ, R6 ;  /* 0x000000ffff4e7224 */ /* 0x000fe200078e0006 */
[----:B------:R-:W-:Y:S01]  /*5cc0*/  LOP3.LUT R17, R14, UR8, R17, 0x96, !PT ;  /* 0x000000080e117c12 */ /* 0x000fe2000f8e9611 */
[----:B------:R-:W-:Y:S01]  /*5cd0*/  IMAD.WIDE.U32 R6, R3, -0x326172a9, RZ ;  /* 0xcd9e8d5703067825 */ /* 0x000fe200078e00ff */
[----:B------:R-:W-:Y:S02]  /*5ce0*/  LOP3.LUT R22, R22, UR7, R9, 0x96, !PT ;  /* 0x0000000716167c12 */ /* 0x000fe4000f8e9609 */
[C---:B------:R-:W-:Y:S01]  /*5cf0*/  PRMT R76, R8.reuse, 0x7771, RZ ;  /* 0x00007771084c7816 */ /* 0x040fe200000000ff */
[----:B------:R-:W-:Y:S01]  /*5d00*/  IMAD.MOV.U32 R74, RZ, RZ, R8 ;  /* 0x000000ffff4a7224 */ /* 0x000fe200078e0008 */
[C---:B------:R-:W-:Y:S01]  /*5d10*/  PRMT R72, R8.reuse, 0x7773, RZ ;  /* 0x0000777308487816 */ /* 0x040fe200000000ff */
[----:B------:R-:W-:Y:S01]  /*5d20*/  IMAD.MOV.U32 R69, RZ, RZ, R6 ;  /* 0x000000ffff457224 */ /* 0x000fe200078e0006 */
[----:B------:R-:W-:Y:S01]  /*5d30*/  PRMT R68, R8, 0x7772, RZ ;  /* 0x0000777208447816 */ /* 0x000fe200000000ff */
[----:B------:R-:W-:Y:S01]  /*5d40*/  IMAD.WIDE.U32 R8, R11, -0x2daee0ad, RZ ;  /* 0xd2511f530b087825 */ /* 0x000fe200078e00ff */
[----:B------:R-:W-:-:S02]  /*5d50*/  LOP3.LUT R23, R10, UR5, R7, 0x96, !PT ;  /* 0x000000050a177c12 */ /* 0x000fc4000f8e9607 */
[C---:B------:R-:W-:Y:S01]  /*5d60*/  PRMT R71, R6.reuse, 0x7771, RZ ;  /* 0x0000777106477816 */ /* 0x040fe200000000ff */
[----:B------:R-:W-:Y:S01]  /*5d70*/  IMAD.MOV.U32 R65, RZ, RZ, R8 ;  /* 0x000000ffff417224 */ /* 0x000fe200078e0008 */
[----:B------:R-:W-:Y:S01]  /*5d80*/  PRMT R66, R6, 0x7773, RZ ;  /* 0x0000777306427816 */ /* 0x000fe200000000ff */
[----:B------:R-:W-:Y:S01]  /*5d90*/  IMAD.WIDE.U32 R10, R36, -0x326172a9, RZ ;  /* 0xcd9e8d57240a7825 */ /* 0x000fe200078e00ff */
[----:B------:R-:W-:Y:S02]  /*5da0*/  PRMT R64, R6, 0x7772, RZ ;  /* 0x0000777206407816 */ /* 0x000fe400000000ff */
[----:B------:R-:W-:Y:S01]  /*5db0*/  LOP3.LUT R25, R32, UR7, R9, 0x96, !PT ;  /* 0x0000000720197c12 */ /* 0x000fe2000f8e9609 */
[----:B------:R-:W-:Y:S01]  /*5dc0*/  IMAD.WIDE.U32 R6, R17, -0x2daee0ad, RZ ;  /* 0xd2511f5311067825 */ /* 0x000fe200078e00ff */
[C---:B------:R-:W-:Y:S02]  /*5dd0*/  PRMT R70, R8.reuse, 0x7771, RZ ;  /* 0x0000777108467816 */ /* 0x040fe400000000ff */
[C---:B------:R-:W-:Y:S01]  /*5de0*/  PRMT R60, R8.reuse, 0x7773, RZ ;  /* 0x00007773083c7816 */ /* 0x040fe200000000ff */
[----:B------:R-:W-:Y:S01]  /*5df0*/  IMAD.MOV.U32 R56, RZ, RZ, R6 ;  /* 0x000000ffff387224 */ /* 0x000fe200078e0006 */
[----:B------:R-:W-:Y:S01]  /*5e00*/  PRMT R57, R8, 0x7772, RZ ;  /* 0x0000777208397816 */ /* 0x000fe200000000ff */
[----:B------:R-:W-:Y:S01]  /*5e10*/  IMAD.WIDE.U32 R8, R30, -0x2daee0ad, RZ ;  /* 0xd2511f531e087825 */ /* 0x000fe200078e00ff */
[----:B------:R-:W-:-:S02]  /*5e20*/  LOP3.LUT R29, R44, UR7, R7, 0x96, !PT ;  /* 0x000000072c1d7c12 */ /* 0x000fc4000f8e9607 */
[C---:B------:R-:W-:Y:S01]  /*5e30*/  PRMT R61, R6.reuse, 0x7771, RZ ;  /* 0x00007771063d7816 */ /* 0x040fe200000000ff */
[----:B------:R-:W-:Y:S01]  /*5e40*/  IMAD.WIDE.U32 R14, R15, -0x326172a9, RZ ;  /* 0xcd9e8d570f0e7825 */ /* 0x000fe200078e00ff */
[C---:B------:R-:W-:Y:S02]  /*5e50*/  PRMT R54, R6.reuse, 0x7773, RZ ;  /* 0x0000777306367816 */ /* 0x040fe400000000ff */
[----:B------:R-:W-:Y:S01]  /*5e60*/  PRMT R50, R6, 0x7772, RZ ;  /* 0x0000777206327816 */ /* 0x000fe200000000ff */
        /* <DEDUP_REMOVED lines=11> */
[C---:B------:R-:W-:Y:S01]  /*5f20*/  PRMT R63, R10.reuse, 0x7773, RZ ;  /* 0x000077730a3f7816 */ /* 0x040fe200000000ff */
[----:B--2---:R-:W-:Y:S01]  /*5f30*/  IMAD.MOV.U32 R137, RZ, RZ, R119 ;  /* 0x000000ffff897224 */ /* 0x004fe200078e0077 */
        /* <DEDUP_REMOVED lines=10> */
[C---:B------:R-:W-:Y:S02]  /*5fe0*/  PRMT R62, R10.reuse, 0x7771, RZ ;  /* 0x000077710a3e7816 */ /* 0x040fe400000000ff */
[C---:B------:R-:W-:Y:S02]  /*5ff0*/  PRMT R52, R10.reuse, 0x7773, RZ ;  /* 0x000077730a347816 */ /* 0x040fe400000000ff */
[----:B------:R-:W-:Y:S02]  /*6000*/  PRMT R49, R10, 0x7772, RZ ;  /* 0x000077720a317816 */ /* 0x000fe400000000ff */
[----:B------:R-:W-:Y:S01]  /*6010*/  LOP3.LUT R10, R8, UR15, R7, 0x96, !PT ;  /* 0x0000000f080a7c12 */ /* 0x000fe2000f8e9607 */
[----:B------:R-:W-:Y:S01]  /*6020*/  IMAD.WIDE.U32 R8, R3, -0x326172a9, RZ ;  /* 0xcd9e8d5703087825 */ /* 0x000fe200078e00ff */
[----:B------:R-:W-:Y:S02]  /*6030*/  LOP3.LUT R27, R12, UR5, R11, 0x96, !PT ;  /* 0x000000050c1b7c12 */ /* 0x000fe4000f8e960b */
[----:B------:R-:W-:Y:S01]  /*6040*/  LOP3.LUT R15, R18, UR8, R15, 0x96, !PT ;  /* 0x00000008120f7c12 */ /* 0x000fe2000f8e960f */
[----:B------:R-:W-:Y:S01]  /*6050*/  IMAD.WIDE.U32 R10, R10, -0x326172a9, RZ ;  /* 0xcd9e8d570a0a7825 */ /* 0x000fe200078e00ff */
[----:B------:R-:W-:-:S02]  /*6060*/  LOP3.LUT R3, R88, UR10, R9, 0x96, !PT ;  /* 0x0000000a58037c12 */ /* 0x000fc4000f8e9609 */
[----:B------:R-:W-:Y:S02]  /*6070*/  PRMT R97, R83, 0x5410, R85 ;  /* 0x0000541053617816 */ /* 0x000fe40000000055 */
[----:B------:R-:W-:Y:S01]  /*6080*/  LOP3.LUT R5, R8, UR9, R11, 0x96, !PT ;  /* 0x0000000908057c12 */ /* 0x000fe2000f8e960b */
[----:B------:R-:W-:Y:S01]  /*6090*/  IMAD.WIDE.U32 R12, R3, -0x2daee0ad, RZ ;  /* 0xd2511f53030c7825 */ /* 0x000fe200078e00ff */
[----:B------:R-:W-:Y:S02]  /*60a0*/  PRMT R85, R59, 0x5410, R63 ;  /* 0x000054103b557816 */ /* 0x000fe4000000003f */
[----:B------:R-:W-:Y:S01]  /*60b0*/  PRMT R90, R68, 0x5410, R72 ;  /* 0x00005410445a7816 */ /* 0x000fe20000000048 */
[----:B------:R-:W-:Y:S01]  /*60c0*/  IMAD.WIDE.U32 R18, R5, -0x2daee0ad, RZ ;  /* 0xd2511f5305127825 */ /* 0x000fe200078e00ff */
[----:B------:R-:W-:Y:S02]  /*60d0*/  LOP3.LUT R8, R6, UR14, R13, 0x96, !PT ;  /* 0x0000000e06087c12 */ /* 0x000fe4000f8e960d */
[----:B------:R-:W-:Y:S01]  /*60e0*/  PRMT R72, R44, 0x5410, R45 ;  /* 0x000054102c487816 */ /* 0x000fe2000000002d */
[----:B------:R-:W-:Y:S01]  /*60f0*/  IMAD.WIDE.U32 R6, R15, -0x2daee0ad, RZ ;  /* 0xd2511f530f067825 */ /* 0x000fe200078e00ff */
[----:B------:R-:W-:-:S03]  /*6100*/  LOP3.LUT R3, R12, UR11, R19, 0x96, !PT ;  /* 0x0000000b0c037c12 */ /* 0x000fc6000f8e9613 */
[----:B------:R-:W-:Y:S01]  /*6110*/  IMAD.MOV.U32 R42, RZ, RZ, R6 ;  /* 0x000000ffff2a7224 */ /* 0x000fe200078e0006 */
[----:B------:R-:W-:Y:S01]  /*6120*/  LOP3.LUT R20, R20, UR7, R7, 0x96, !PT ;  /* 0x0000000714147c12 */ /* 0x000fe2000f8e9607 */
[----:B------:R-:W-:Y:S01]  /*6130*/  IMAD.WIDE.U32 R8, R8, -0x326172a9, RZ ;  /* 0xcd9e8d5708087825 */ /* 0x000fe200078e00ff */
[C---:B------:R-:W-:Y:S02]  /*6140*/  PRMT R43, R6.reuse, 0x7771, RZ ;  /* 0x00007771062b7816 */ /* 0x040fe400000000ff */
[C---:B------:R-:W-:Y:S02]  /*6150*/  PRMT R38, R6.reuse, 0x7773, RZ ;  /* 0x0000777306267816 */ /* 0x040fe400000000ff */
[----:B------:R-:W-:Y:S01]  /*6160*/  PRMT R37, R6, 0x7772, RZ ;  /* 0x0000777206257816 */ /* 0x000fe200000000ff */
[----:B------:R-:W-:Y:S01]  /*6170*/  IMAD.WIDE.U32 R6, R3, -0x326172a9, RZ ;  /* 0xcd9e8d5703067825 */ /* 0x000fe200078e00ff */
[----:B------:R-:W-:Y:S02]  /*6180*/  LOP3.LUT R14, R10, UR8, R9, 0x96, !PT ;  /* 0x000000080a0e7c12 */ /* 0x000fe4000f8e9609 */
[----:B------:R-:W-:Y:S01]  /*6190*/  PRMT R68, R37, 0x5410, R38 ;  /* 0x0000541025447816 */ /* 0x000fe20000000026 */
[----:B------:R-:W-:Y:S01]  /*61a0*/  IMAD.MOV.U32 R39, RZ, RZ, R6 ;  /* 0x000000ffff277224 */ /* 0x000fe200078e0006 */
[----:B------:R-:W-:Y:S01]  /*61b0*/  LOP3.LUT R19, R8, UR5, R7, 0x96, !PT ;  /* 0x0000000508137c12 */ /* 0x000fe2000f8e9607 */
[----:B------:R-:W-:Y:S01]  /*61c0*/  IMAD.WIDE.U32 R8, R91, -0x2daee0ad, RZ ;  /* 0xd2511f535b087825 */ /* 0x000fe200078e00ff */
[----:B------:R-:W-:-:S02]  /*61d0*/  PRMT R41, R6, 0x7771, RZ ;  /* 0x0000777106297816 */ /* 0x000fc400000000ff */
        /* <DEDUP_REMOVED lines=8> */
[----:B------:R-:W-:-:S02]  /*6260*/  PRMT R91, R75, 0x5410, R77 ;  /* 0x000054104b5b7816 */ /* 0x000fc4000000004d */
[----:B------:R-:W-:Y:S01]  /*6270*/  PRMT R77, R49, 0x5410, R52 ;  /* 0x00005410314d7816 */ /* 0x000fe20000000034 */
[----:B------:R-:W-:Y:S01]  /*6280*/  IMAD.WIDE.U32 R10, R10, -0x326172a9, RZ ;  /* 0xcd9e8d570a0a7825 */ /* 0x000fe200078e00ff */
[----:B------:R-:W-:Y:S02]  /*6290*/  LOP3.LUT R5, R88, UR10, R9, 0x96, !PT ;  /* 0x0000000a58057c12 */ /* 0x000fe4000f8e9609 */
[----:B------:R-:W-:Y:S01]  /*62a0*/  PRMT R88, R57, 0x5410, R60 ;  /* 0x0000541039587816 */ /* 0x000fe2000000003c */
[----:B------:R-:W-:Y:S01]  /*62b0*/  IMAD.MOV.U32 R96, RZ, RZ, R95 ;  /* 0x000000ffff607224 */ /* 0x000fe200078e005f */
[----:B------:R-:W-:Y:S01]  /*62c0*/  LOP3.LUT R3, R8, UR9, R11, 0x96, !PT ;  /* 0x0000000908037c12 */ /* 0x000fe2000f8e960b */
[----:B------:R-:W-:Y:S01]  /*62d0*/  IMAD.WIDE.U32 R12, R5, -0x2daee0ad, RZ ;  /* 0xd2511f53050c7825 */ /* 0x000fe200078e00ff */
[----:B------:R-:W-:Y:S02]  /*62e0*/  PRMT R95, R79, 0x5410, R81 ;  /* 0x000054104f5f7816 */ /* 0x000fe40000000051 */
[----:B------:R-:W-:Y:S01]  /*62f0*/  PRMT R79, R50, 0x5410, R54 ;  /* 0x00005410324f7816 */ /* 0x000fe20000000036 */
[----:B------:R-:W-:Y:S01]  /*6300*/  IMAD.WIDE.U32 R16, R3, -0x2daee0ad, RZ ;  /* 0xd2511f5303107825 */ /* 0x000fe200078e00ff */
[----:B------:R-:W-:-:S02]  /*6310*/  LOP3.LUT R8, R6, UR14, R13, 0x96, !PT ;  /* 0x0000000e06087c12 */ /* 0x000fc4000f8e960d */
[----:B------:R-:W-:Y:S01]  /*6320*/  PRMT R75, R46, 0x5410, R47 ;  /* 0x000054102e4b7816 */ /* 0x000fe2000000002f */
[----:B------:R-:W-:Y:S01]  /*6330*/  IMAD.WIDE.U32 R6, R14, -0x2daee0ad, RZ ;  /* 0xd2511f530e067825 */ /* 0x000fe200078e00ff */
[----:B------:R-:W-:Y:S01]  /*6340*/  LOP3.LUT R3, R12, UR11, R17, 0x96, !PT ;  /* 0x0000000b0c037c12 */ /* 0x000fe2000f8e9611 */
[----:B------:R-:W1:Y:S01]  /*6350*/  LDCU UR11, c[0x0][0x4f8] ;  /* 0x00009f00ff0b77ac */ /* 0x000e620008000800 */
[----:B------:R-:W-:Y:S01]  /*6360*/  PRMT R66, R34, 0x5410, R35 ;  /* 0x0000541022427816 */ /* 0x000fe20000000023 */
[----:B------:R-:W-:Y:S01]  /*6370*/  IMAD.WIDE.U32 R8, R8, -0x326172a9, RZ ;  /* 0xcd9e8d5708087825 */ /* 0x000fe200078e00ff */
[----:B------:R-:W-:Y:S02]  /*6380*/  LOP3.LUT R18, R18, UR7, R7, 0x96, !PT ;  /* 0x0000000712127c12 */ /* 0x000fe4000f8e9607 */
[C---:B------:R-:W-:Y:S01]  /*6390*/  PRMT R33, R6.reuse, 0x7771, RZ ;  /* 0x0000777106217816 */ /* 0x040fe200000000ff */
[----:B------:R-:W-:Y:S01]  /*63a0*/  IMAD.MOV.U32 R17, RZ, RZ, R6 ;  /* 0x000000ffff117224 */ /* 0x000fe200078e0006 */
[----:B------:R-:W-:-:S02]  /*63b0*/  PRMT R12, R6, 0x7773, RZ ;  /* 0x00007773060c7816 */ /* 0x000fc400000000ff */
[----:B------:R-:W-:Y:S01]  /*63c0*/  PRMT R11, R6, 0x7772, RZ ;  /* 0x00007772060b7816 */ /* 0x000fe200000000ff */
[----:B------:R-:W-:Y:S01]  /*63d0*/  IMAD.WIDE.U32 R6, R3, -0x326172a9, RZ ;  /* 0xcd9e8d5703067825 */ /* 0x000fe200078e00ff */
[----:B------:R-:W-:Y:S02]  /*63e0*/  LOP3.LUT R10, R10, UR8, R9, 0x96, !PT ;  /* 0x000000080a0a7c12 */ /* 0x000fe4000f8e9609 */
[----:B------:R-:W-:Y:S01]  /*63f0*/  PRMT R64, R11, 0x5410, R12 ;  /* 0x000054100b407816 */ /* 0x000fe2000000000c */
[----:B------:R-:W-:Y:S01]  /*6400*/  IMAD.MOV.U32 R13, RZ, RZ, R6 ;  /* 0x000000ffff0d7224 */ /* 0x000fe200078e0006 */
[----:B------:R-:W-:Y:S02]  /*6410*/  LOP3.LUT R32, R8, UR5, R7, 0x96, !PT ;  /* 0x0000000508207c12 */ /* 0x000fe4000f8e9607 */
[C---:B------:R-:W-:Y:S01]  /*6420*/  PRMT R14, R6.reuse, 0x7771, RZ ;  /* 0x00007771060e7816 */ /* 0x040fe200000000ff */
[----:B-1----:R-:W-:Y:S01]  /*6430*/  ULOP3.LUT UR11, UR11, 0xff, URZ, 0xc0, !UPT ;  /* 0x000000ff0b0b7892 */ /* 0x002fe2000f8ec0ff */
[----:B------:R-:W-:-:S02]  /*6440*/  PRMT R9, R6, 0x7773, RZ ;  /* 0x0000777306097816 */ /* 0x000fc400000000ff */
[----:B------:R-:W-:Y:S01]  /*6450*/  PRMT R8, R6, 0x7772, RZ ;  /* 0x0000777206087816 */ /* 0x000fe200000000ff */
[----:B------:R-:W-:Y:S01]  /*6460*/  IMAD.WIDE.U32 R6, R10, -0x2daee0ad, RZ ;  /* 0xd2511f530a067825 */ /* 0x000fe200078e00ff */
[----:B------:R-:W-:Y:S02]  /*6470*/  SHF.R.U32.HI R12, RZ, 0x18, R24 ;  /* 0x00000018ff0c7819 */ /* 0x000fe40000011618 */
[----:B------:R-:W-:Y:S01]  /*6480*/  PRMT R63, R8, 0x5410, R9 ;  /* 0x00005410083f7816 */ /* 0x000fe20000000009 */
[----:B------:R-:W-:Y:S01]  /*6490*/  IMAD.MOV.U32 R15, RZ, RZ, R6 ;  /* 0x000000ffff0f7224 */ /* 0x000fe200078e0006 */
[C---:B------:R-:W-:Y:S02]  /*64a0*/  PRMT R5, R6.reuse, 0x7773, RZ ;  /* 0x0000777306057816 */ /* 0x040fe400000000ff */
[----:B------:R-:W-:Y:S02]  /*64b0*/  PRMT R3, R6, 0x7772, RZ ;  /* 0x0000777206037816 */ /* 0x000fe400000000ff */
[----:B------:R-:W-:-:S02]  /*64c0*/  LOP3.LUT R36, R16, UR7, R7, 0x96, !PT ;  /* 0x0000000710247c12 */ /* 0x000fc4000f8e9607 */
[----:B------:R-:W-:Y:S02]  /*64d0*/  PRMT R60, R3, 0x5410, R5 ;  /* 0x00005410033c7816 */ /* 0x000fe40000000005 */
[----:B------:R-:W-:Y:S02]  /*64e0*/  PRMT R16, R6, 0x7771, RZ ;  /* 0x0000777106107816 */ /* 0x000fe400000000ff */
[----:B------:R-:W-:Y:S01]  /*64f0*/  LOP3.LUT R5, R74, 0xff, RZ, 0xc0, !PT ;  /* 0x000000ff4a057812 */ /* 0x000fe200078ec0ff */
[----:B------:R-:W-:Y:S01]  /*6500*/  IMAD.MOV.U32 R74, RZ, RZ, R96 ;  /* 0x000000ffff4a7224 */ /* 0x000fe200078e0060 */
[----:B------:R-:W-:Y:S02]  /*6510*/  LOP3.LUT R6, R78, 0xff, RZ, 0xc0, !PT ;  /* 0x000000ff4e067812 */ /* 0x000fe400078ec0ff */
[----:B------:R-:W-:Y:S02]  /*6520*/  LOP3.LUT R3, R69, 0xff, RZ, 0xc0, !PT ;  /* 0x000000ff45037812 */ /* 0x000fe400078ec0ff */
[----:B------:R-:W-:-:S02]  /*6530*/  LOP3.LUT R7, R82, 0xff, RZ, 0xc0, !PT ;  /* 0x000000ff52077812 */ /* 0x000fc400078ec0ff */
[----:B------:R-:W-:Y:S02]  /*6540*/  LOP3.LUT R8, R86, 0xff, RZ, 0xc0, !PT ;  /* 0x000000ff56087812 */ /* 0x000fe400078ec0ff */
[----:B------:R-:W-:Y:S02]  /*6550*/  PRMT R76, R5, 0x5410, R76 ;  /* 0x00005410054c7816 */ /* 0x000fe4000000004c */
[----:B------:R-:W-:Y:S02]  /*6560*/  PRMT R59, R6, 0x5410, R80 ;  /* 0x00005410063b7816 */ /* 0x000fe40000000050 */
[----:B------:R-:W-:Y:S02]  /*6570*/  PRMT R96, R3, 0x5410, R71 ;  /* 0x0000541003607816 */ /* 0x000fe40000000047 */
[----:B------:R-:W-:Y:S02]  /*6580*/  LOP3.LUT R5, R51, 0xff, RZ, 0xc0, !PT ;  /* 0x000000ff33057812 */ /* 0x000fe400078ec0ff */
[----:B------:R-:W-:-:S02]  /*6590*/  PRMT R84, R7, 0x5410, R84 ;  /* 0x0000541007547816 */ /* 0x000fc40000000054 */
[----:B------:R-:W-:Y:S01]  /*65a0*/  LOP3.LUT R3, R65, 0xff, RZ, 0xc0, !PT ;  /* 0x000000ff41037812 */ /* 0x000fe200078ec0ff */
[----:B------:R-:W-:Y:S01]  /*65b0*/  IMAD.MOV.U32 R65, RZ, RZ, R136 ;  /* 0x000000ffff417224 */ /* 0x000fe200078e0088 */
[----:B------:R-:W-:Y:S02]  /*65c0*/  LOP3.LUT R6, R58, 0xff, RZ, 0xc0, !PT ;  /* 0x000000ff3a067812 */ /* 0x000fe400078ec0ff */
[----:B------:R-:W-:Y:S02]  /*65d0*/  LOP3.LUT R7, R56, 0xff, RZ, 0xc0, !PT ;  /* 0x000000ff38077812 */ /* 0x000fe400078ec0ff */
[----:B------:R-:W-:Y:S02]  /*65e0*/  PRMT R87, R8, 0x5410, R87 ;  /* 0x0000541008577816 */ /* 0x000fe40000000057 */
[----:B------:R-:W-:Y:S02]  /*65f0*/  LOP3.LUT R8, R67, 0xff, RZ, 0xc0, !PT ;  /* 0x000000ff43087812 */ /* 0x000fe400078ec0ff */
[----:B------:R-:W-:-:S02]  /*6600*/  PRMT R123, R5, 0x5410, R53 ;  /* 0x00005410057b7816 */ /* 0x000fc40000000035 */
[----:B------:R-:W-:Y:S02]  /*6610*/  PRMT R99, R3, 0x5410, R70 ;  /* 0x0000541003637816 */ /* 0x000fe40000000046 */
[----:B------:R-:W-:Y:S02]  /*6620*/  PRMT R62, R6, 0x5410, R62 ;  /* 0x00005410063e7816 */ /* 0x000fe4000000003e */
[----:B------:R-:W-:Y:S02]  /*6630*/  LOP3.LUT R5, R17, 0xff, RZ, 0xc0, !PT ;  /* 0x000000ff11057812 */ /* 0x000fe400078ec0ff */
[----:B------:R-:W-:Y:S02]  /*6640*/  PRMT R61, R7, 0x5410, R61 ;  /* 0x00005410073d7816 */ /* 0x000fe4000000003d */
[----:B------:R-:W-:Y:S02]  /*6650*/  LOP3.LUT R6, R39, 0xff, RZ, 0xc0, !PT ;  /* 0x000000ff27067812 */ /* 0x000fe400078ec0ff */
[----:B------:R-:W-:-:S02]  /*6660*/  LOP3.LUT R3, R13, 0xff, RZ, 0xc0, !PT ;  /* 0x000000ff0d037812 */ /* 0x000fc400078ec0ff */
[----:B------:R-:W-:Y:S02]  /*6670*/  LOP3.LUT R7, R42, 0xff, RZ, 0xc0, !PT ;  /* 0x000000ff2a077812 */ /* 0x000fe400078ec0ff */
[----:B------:R-:W-:Y:S02]  /*6680*/  PRMT R73, R8, 0x5410, R73 ;  /* 0x0000541008497816 */ /* 0x000fe40000000049 */
[----:B------:R-:W-:Y:S02]  /*6690*/  LOP3.LUT R8, R48, 0xff, RZ, 0xc0, !PT ;  /* 0x000000ff30087812 */ /* 0x000fe400078ec0ff */
[----:B------:R-:W-:Y:S02]  /*66a0*/  PRMT R136, R5, 0x5410, R33 ;  /* 0x0000541005887816 */ /* 0x000fe40000000021 */
[----:B------:R-:W-:Y:S02]  /*66b0*/  PRMT R130, R6, 0x5410, R41 ;  /* 0x0000541006827816 */ /* 0x000fe40000000029 */
[----:B------:R-:W-:-:S02]  /*66c0*/  PRMT R138, R3, 0x5410, R14 ;  /* 0x00005410038a7816 */ /* 0x000fc4000000000e */
[C---:B------:R-:W-:Y:S02]  /*66d0*/  LOP3.LUT R5, R24.reuse, 0xffff, RZ, 0xc0, !PT ;  /* 0x0000ffff18057812 */ /* 0x040fe400078ec0ff */
[----:B------:R-:W-:Y:S02]  /*66e0*/  PRMT R127, R7, 0x5410, R43 ;  /* 0x00005410077f7816 */ /* 0x000fe4000000002b */
[----:B------:R-:W-:Y:S02]  /*66f0*/  PRMT R6, R24, 0x7632, R6 ;  /* 0x0000763218067816 */ /* 0x000fe40000000006 */
[C---:B------:R-:W-:Y:S02]  /*6700*/  LOP3.LUT R3, R21.reuse, 0xffff, RZ, 0xc0, !PT ;  /* 0x0000ffff15037812 */ /* 0x040fe400078ec0ff */
[----:B------:R-:W-:Y:S02]  /*6710*/  PRMT R7, R21, 0x7632, R7 ;  /* 0x0000763215077816 */ /* 0x000fe40000000007 */
[----:B------:R-:W-:-:S02]  /*6720*/  PRMT R125, R8, 0x5410, R55 ;  /* 0x00005410087d7816 */ /* 0x000fc40000000037 */
[----:B------:R-:W-:Y:S02]  /*6730*/  SHF.R.U32.HI R8, RZ, 0x8, R5 ;  /* 0x00000008ff087819 */ /* 0x000fe40000011605 */
[----:B------:R-:W-:Y:S02]  /*6740*/  LOP3.LUT R6, R6, 0xff, RZ, 0xc0, !PT ;  /* 0x000000ff06067812 */ /* 0x000fe400078ec0ff */
[----:B------:R-:W-:Y:S02]  /*6750*/  SHF.R.U32.HI R5, RZ, 0x8, R3 ;  /* 0x00000008ff057819 */ /* 0x000fe40000011603 */
[----:B------:R-:W-:Y:S02]  /*6760*/  SHF.R.U32.HI R10, RZ, 0x18, R21 ;  /* 0x00000018ff0a7819 */ /* 0x000fe40000011615 */
[----:B------:R-:W-:Y:S02]  /*6770*/  LOP3.LUT R3, R7, 0xff, RZ, 0xc0, !PT ;  /* 0x000000ff07037812 */ /* 0x000fe400078ec0ff */
[----:B------:R-:W-:-:S02]  /*6780*/  LOP3.LUT R11, R21, 0xff, RZ, 0xc0, !PT ;  /* 0x000000ff150b7812 */ /* 0x000fc400078ec0ff */
[----:B------:R-:W-:Y:S02]  /*6790*/  LOP3.LUT R9, R15, 0xff, RZ, 0xc0, !PT ;  /* 0x000000ff0f097812 */ /* 0x000fe400078ec0ff */
[----:B------:R-:W-:Y:S02]  /*67a0*/  LOP3.LUT R13, R24, 0xff, RZ, 0xc0, !PT ;  /* 0x000000ff180d7812 */ /* 0x000fe400078ec0ff */
[----:B------:R-:W-:Y:S02]  /*67b0*/  PRMT R56, R6, 0x5410, R12 ;  /* 0x0000541006387816 */ /* 0x000fe4000000000c */
[----:B------:R-:W-:Y:S02]  /*67c0*/  PRMT R55, R3, 0x5410, R10 ;  /* 0x0000541003377816 */ /* 0x000fe4000000000a */
[----:B------:R-:W-:Y:S02]  /*67d0*/  PRMT R6, R28, 0x7632, R6 ;  /* 0x000076321c067816 */ /* 0x000fe40000000006 */
[----:B------:R-:W-:-:S02]  /*67e0*/  PRMT R54, R9, 0x5410, R16 ;  /* 0x0000541009367816 */ /* 0x000fc40000000010 */
[----:B------:R-:W-:Y:S02]  /*67f0*/  PRMT R53, R11, 0x5410, R5 ;  /* 0x000054100b357816 */ /* 0x000fe40000000005 */
[----:B------:R-:W-:Y:S02]  /*6800*/  LOP3.LUT R3, R22, 0xffff, RZ, 0xc0, !PT ;  /* 0x0000ffff16037812 */ /* 0x000fe400078ec0ff */
[----:B------:R-:W-:Y:S02]  /*6810*/  LOP3.LUT R5, R28, 0xffff, RZ, 0xc0, !PT ;  /* 0x0000ffff1c057812 */ /* 0x000fe400078ec0ff */
[----:B------:R-:W-:Y:S02]  /*6820*/  LOP3.LUT R9, R23, 0xffff, RZ, 0xc0, !PT ;  /* 0x0000ffff17097812 */ /* 0x000fe400078ec0ff */
[----:B------:R-:W-:Y:S02]  /*6830*/  PRMT R57, R13, 0x5410, R8 ;  /* 0x000054100d397816 */ /* 0x000fe40000000008 */
[----:B------:R-:W-:-:S02]  /*6840*/  PRMT R7, R22, 0x7632, R7 ;  /* 0x0000763216077816 */ /* 0x000fc40000000007 */
[----:B------:R-:W-:Y:S02]  /*6850*/  LOP3.LUT R8, R6, 0xff, RZ, 0xc0, !PT ;  /* 0x000000ff06087812 */ /* 0x000fe400078ec0ff */
[----:B------:R-:W-:Y:S02]  /*6860*/  LOP3.LUT R13, R22, 0xff, RZ, 0xc0, !PT ;  /* 0x000000ff160d7812 */ /* 0x000fe400078ec0ff */
[----:B------:R-:W-:Y:S02]  /*6870*/  SHF.R.U32.HI R6, RZ, 0x8, R3 ;  /* 0x00000008ff067819 */ /* 0x000fe40000011603 */
[----:B------:R-:W-:Y:S02]  /*6880*/  LOP3.LUT R11, R23, 0xff, RZ, 0xc0, !PT ;  /* 0x000000ff170b7812 */ /* 0x000fe400078ec0ff */
[----:B------:R-:W-:Y:S02]  /*6890*/  SHF.R.U32.HI R10, RZ, 0x8, R5 ;  /* 0x00000008ff0a7819 */ /* 0x000fe40000011605 */
[----:B------:R-:W-:-:S02]  /*68a0*/  SHF.R.U32.HI R3, RZ, 0x8, R9 ;  /* 0x00000008ff037819 */ /* 0x000fc40000011609 */
[----:B------:R-:W-:Y:S02]  /*68b0*/  SHF.R.U32.HI R12, RZ, 0x18, R22 ;  /* 0x00000018ff0c7819 */ /* 0x000fe40000011616 */
[----:B------:R-:W-:Y:S02]  /*68c0*/  LOP3.LUT R5, R7, 0xff, RZ, 0xc0, !PT ;  /* 0x000000ff07057812 */ /* 0x000fe400078ec0ff */
[----:B------:R-:W-:Y:S02]  /*68d0*/  PRMT R37, R13, 0x5410, R6 ;  /* 0x000054100d257816 */ /* 0x000fe40000000006 */
[----:B------:R-:W-:Y:S02]  /*68e0*/  LOP3.LUT R15, R28, 0xff, RZ, 0xc0, !PT ;  /* 0x000000ff1c0f7812 */ /* 0x000fe400078ec0ff */
[----:B------:R-:W-:Y:S02]  /*68f0*/  SHF.R.U32.HI R14, RZ, 0x18, R28 ;  /* 0x00000018ff0e7819 */ /* 0x000fe4000001161c */
[----:B------:R-:W-:-:S02]  /*6900*/  PRMT R51, R11, 0x5410, R3 ;  /* 0x000054100b337816 */ /* 0x000fc40000000003 */
[----:B------:R-:W-:Y:S02]  /*6910*/  PRMT R6, R23, 0x7632, R6 ;  /* 0x0000763217067816 */ /* 0x000fe40000000006 */
[----:B------:R-:W-:Y:S02]  /*6920*/  PRMT R38, R5, 0x5410, R12 ;  /* 0x0000541005267816 */ /* 0x000fe4000000000c */
[C---:B------:R-:W-:Y:S02]  /*6930*/  LOP3.LUT R3, R25.reuse, 0xffff, RZ, 0xc0, !PT ;  /* 0x0000ffff19037812 */ /* 0x040fe400078ec0ff */
[----:B------:R-:W-:Y:S02]  /*6940*/  LOP3.LUT R7, R26, 0xffff, RZ, 0xc0, !PT ;  /* 0x0000ffff1a077812 */ /* 0x000fe400078ec0ff */
[----:B------:R-:W-:Y:S02]  /*6950*/  PRMT R5, R25, 0x7632, R5 ;  /* 0x0000763219057816 */ /* 0x000fe40000000005 */
[----:B------:R-:W-:-:S02]  /*6960*/  PRMT R52, R15, 0x5410, R10 ;  /* 0x000054100f347816 */ /* 0x000fc4000000000a */
[----:B------:R-:W-:Y:S02]  /*6970*/  PRMT R49, R8, 0x5410, R14 ;  /* 0x0000541008317816 */ /* 0x000fe4000000000e */
[----:B------:R-:W-:Y:S02]  /*6980*/  LOP3.LUT R9, R6, 0xff, RZ, 0xc0, !PT ;  /* 0x000000ff06097812 */ /* 0x000fe400078ec0ff */
[----:B------:R-:W-:Y:S02]  /*6990*/  LOP3.LUT R15, R26, 0xff, RZ, 0xc0, !PT ;  /* 0x000000ff1a0f7812 */ /* 0x000fe400078ec0ff */
[----:B------:R-:W-:Y:S02]  /*69a0*/  SHF.R.U32.HI R8, RZ, 0x8, R3 ;  /* 0x00000008ff087819 */ /* 0x000fe40000011603 */
[----:B------:R-:W-:Y:S02]  /*69b0*/  SHF.R.U32.HI R6, RZ, 0x8, R7 ;  /* 0x00000008ff067819 */ /* 0x000fe40000011607 */
[----:B------:R-:W-:-:S02]  /*69c0*/  SHF.R.U32.HI R11, RZ, 0x18, R25 ;  /* 0x00000018ff0b7819 */ /* 0x000fc40000011619 */
[----:B------:R-:W-:Y:S02]  /*69d0*/  LOP3.LUT R3, R5, 0xff, RZ, 0xc0, !PT ;  /* 0x000000ff05037812 */ /* 0x000fe400078ec0ff */
[----:B------:R-:W-:Y:S02]  /*69e0*/  SHF.R.U32.HI R13, RZ, 0x18, R23 ;  /* 0x00000018ff0d7819 */ /* 0x000fe40000011617 */
[----:B------:R-:W-:Y:S02]  /*69f0*/  PRMT R10, R26, 0x7632, R10 ;  /* 0x000076321a0a7816 */ /* 0x000fe4000000000a */
[----:B------:R-:W-:Y:S02]  /*6a00*/  LOP3.LUT R12, R25, 0xff, RZ, 0xc0, !PT ;  /* 0x000000ff190c7812 */ /* 0x000fe400078ec0ff */
[----:B------:R-:W-:Y:S02]  /*6a10*/  PRMT R80, R15, 0x5410, R6 ;  /* 0x000054100f507816 */ /* 0x000fe40000000006 */
[----:B------:R-:W-:-:S02]  /*6a20*/  PRMT R70, R3, 0x5410, R11 ;  /* 0x0000541003467816 */ /* 0x000fc4000000000b */
[----:B------:R-:W-:Y:S02]  /*6a30*/  PRMT R6, R29, 0x7632, R6 ;  /* 0x000076321d067816 */ /* 0x000fe40000000006 */
[----:B------:R-:W-:Y:S02]  /*6a40*/  PRMT R50, R9, 0x5410, R13 ;  /* 0x0000541009327816 */ /* 0x000fe4000000000d */
[----:B------:R-:W-:Y:S02]  /*6a50*/  LOP3.LUT R3, R27, 0xffff, RZ, 0xc0, !PT ;  /* 0x0000ffff1b037812 */ /* 0x000fe400078ec0ff */
[----:B------:R-:W-:Y:S02]  /*6a60*/  SHF.R.U32.HI R14, RZ, 0x18, R26 ;  /* 0x00000018ff0e7819 */ /* 0x000fe4000001161a */
[----:B------:R-:W-:Y:S02]  /*6a70*/  LOP3.LUT R5, R10, 0xff, RZ, 0xc0, !PT ;  /* 0x000000ff0a057812 */ /* 0x000fe400078ec0ff */
[----:B------:R-:W-:-:S02]  /*6a80*/  LOP3.LUT R9, R31, 0xffff, RZ, 0xc0, !PT ;  /* 0x0000ffff1f097812 */ /* 0x000fc400078ec0ff */
[----:B------:R-:W-:Y:S02]  /*6a90*/  PRMT R71, R12, 0x5410, R8 ;  /* 0x000054100c477816 */ /* 0x000fe40000000008 */
[----:B------:R-:W-:Y:S02]  /*6aa0*/  LOP3.LUT R8, R6, 0xff, RZ, 0xc0, !PT ;  /* 0x000000ff06087812 */ /* 0x000fe400078ec0ff */
[----:B------:R-:W-:Y:S02]  /*6ab0*/  SHF.R.U32.HI R6, RZ, 0x8, R3 ;  /* 0x00000008ff067819 */ /* 0x000fe40000011603 */
[----:B------:R-:W-:Y:S02]  /*6ac0*/  PRMT R81, R5, 0x5410, R14 ;  /* 0x0000541005517816 */ /* 0x000fe4000000000e */
[----:B------:R-:W-:Y:S02]  /*6ad0*/  LOP3.LUT R11, R31, 0xff, RZ, 0xc0, !PT ;  /* 0x000000ff1f0b7812 */ /* 0x000fe400078ec0ff */
[----:B------:R-:W-:-:S02]  /*6ae0*/  SHF.R.U32.HI R3, RZ, 0x8, R9 ;  /* 0x00000008ff037819 */ /* 0x000fc40000011609 */
[----:B------:R-:W-:Y:S02]  /*6af0*/  SHF.R.U32.HI R14, RZ, 0x18, R29 ;  /* 0x00000018ff0e7819 */ /* 0x000fe4000001161d */
[----:B------:R-:W-:Y:S02]  /*6b00*/  LOP3.LUT R5, R29, 0xffff, RZ, 0xc0, !PT ;  /* 0x0000ffff1d057812 */ /* 0x000fe400078ec0ff */
[----:B------:R-:W-:Y:S02]  /*6b10*/  PRMT R7, R27, 0x7632, R7 ;  /* 0x000076321b077816 */ /* 0x000fe40000000007 */
[----:B------:R-:W-:Y:S02]  /*6b20*/  PRMT R94, R11, 0x5410, R3 ;  /* 0x000054100b5e7816 */ /* 0x000fe40000000003 */
[----:B------:R-:W-:Y:S02]  /*6b30*/  PRMT R83, R8, 0x5410, R14 ;  /* 0x0000541008537816 */ /* 0x000fe4000000000e */
[----:B------:R-:W-:-:S02]  /*6b40*/  LOP3.LUT R3, R30, 0xffff, RZ, 0xc0, !PT ;  /* 0x0000ffff1e037812 */ /* 0x000fc400078ec0ff */
[----:B------:R-:W-:Y:S02]  /*6b50*/  LOP3.LUT R13, R27, 0xff, RZ, 0xc0, !PT ;  /* 0x000000ff1b0d7812 */ /* 0x000fe400078ec0ff */
[----:B------:R-:W-:Y:S02]  /*6b60*/  SHF.R.U32.HI R10, RZ, 0x8, R5 ;  /* 0x00000008ff0a7819 */ /* 0x000fe40000011605 */
[----:B------:R-:W-:Y:S02]  /*6b70*/  FMNMX3.FTZ R8, R174, R161, R175, !PT ;  /* 0x000000a1ae087276 */ /* 0x000fe400078100af */
[----:B------:R-:W-:Y:S02]  /*6b80*/  SHF.R.U32.HI R12, RZ, 0x18, R27 ;  /* 0x00000018ff0c7819 */ /* 0x000fe4000001161b */
[----:B------:R-:W-:Y:S02]  /*6b90*/  LOP3.LUT R5, R7, 0xff, RZ, 0xc0, !PT ;  /* 0x000000ff07057812 */ /* 0x000fe400078ec0ff */
[----:B------:R-:W-:-:S02]  /*6ba0*/  SHF.R.U32.HI R7, RZ, 0x8, R3 ;  /* 0x00000008ff077819 */ /* 0x000fc40000011603 */
[----:B------:R-:W-:Y:S02]  /*6bb0*/  LOP3.LUT R15, R29, 0xff, RZ, 0xc0, !PT ;  /* 0x000000ff1d0f7812 */ /* 0x000fe400078ec0ff */
[----:B------:R-:W-:Y:S02]  /*6bc0*/  PRMT R92, R13, 0x5410, R6 ;  /* 0x000054100d5c7816 */ /* 0x000fe40000000006 */
[----:B------:R-:W-:Y:S02]  /*6bd0*/  FMNMX3.FTZ R3, R8, R178, R181, !PT ;  /* 0x000000b208037276 */ /* 0x000fe400078100b5 */
[----:B------:R-:W-:Y:S02]  /*6be0*/  PRMT R93, R5, 0x5410, R12 ;  /* 0x00005410055d7816 */ /* 0x000fe4000000000c */
[----:B------:R-:W-:Y:S02]  /*6bf0*/  PRMT R6, R31, 0x7632, R6 ;  /* 0x000076321f067816 */ /* 0x000fe40000000006 */
[----:B------:R-:W-:-:S02]  /*6c00*/  PRMT R5, R30, 0x7632, R5 ;  /* 0x000076321e057816 */ /* 0x000fc40000000005 */
[----:B------:R-:W-:Y:S02]  /*6c10*/  LOP3.LUT R9, R20, 0xffff, RZ, 0xc0, !PT ;  /* 0x0000ffff14097812 */ /* 0x000fe400078ec0ff */
[----:B------:R-:W-:Y:S02]  /*6c20*/  PRMT R82, R15, 0x5410, R10 ;  /* 0x000054100f527816 */ /* 0x000fe4000000000a */
[----:B------:R-:W-:Y:S02]  /*6c30*/  FMNMX3.FTZ R3, R3, R180, R179, !PT ;  /* 0x000000b403037276 */ /* 0x000fe400078100b3 */
[----:B------:R-:W-:Y:S02]  /*6c40*/  LOP3.LUT R10, R6, 0xff, RZ, 0xc0, !PT ;  /* 0x000000ff060a7812 */ /* 0x000fe400078ec0ff */
[----:B------:R-:W-:Y:S02]  /*6c50*/  LOP3.LUT R6, R5, 0xff, RZ, 0xc0, !PT ;  /* 0x000000ff05067812 */ /* 0x000fe400078ec0ff */
[----:B------:R-:W-:-:S02]  /*6c60*/  LOP3.LUT R13, R20, 0xff, RZ, 0xc0, !PT ;  /* 0x000000ff140d7812 */ /* 0x000fc400078ec0ff */
[----:B------:R-:W-:Y:S02]  /*6c70*/  SHF.R.U32.HI R5, RZ, 0x8, R9 ;  /* 0x00000008ff057819 */ /* 0x000fe40000011609 */
[----:B------:R-:W-:Y:S02]  /*6c80*/  FMNMX3.FTZ R3, R3, R176, R65, !PT ;  /* 0x000000b003037276 */ /* 0x000fe40007810041 */
[----:B------:R-:W-:Y:S02]  /*6c90*/  PRMT R46, R13, 0x5410, R5 ;  /* 0x000054100d2e7816 */ /* 0x000fe40000000005 */
[----:B------:R-:W-:Y:S02]  /*6ca0*/  FMNMX3.FTZ R5, R3, R74, R251, !PT ;  /* 0x0000004a03057276 */ /* 0x000fe400078100fb */
[----:B------:R-:W-:Y:S02]  /*6cb0*/  PRMT R3, R19, 0x7632, R3 ;  /* 0x0000763213037816 */ /* 0x000fe40000000003 */
[----:B------:R-:W-:-:S02]  /*6cc0*/  FMNMX3.FTZ R5, R5, R245, R241, !PT ;  /* 0x000000f505057276 */ /* 0x000fc400078100f1 */
[----:B------:R-:W-:Y:S02]  /*6cd0*/  SHF.R.U32.HI R14, RZ, 0x18, R30 ;  /* 0x00000018ff0e7819 */ /* 0x000fe4000001161e */
[----:B------:R-:W-:Y:S02]  /*6ce0*/  FMNMX3.FTZ R5, R5, R231, R227, !PT ;  /* 0x000000e705057276 */ /* 0x000fe400078100e3 */
[----:B------:R-:W-:Y:S02]  /*6cf0*/  SHF.R.U32.HI R8, RZ, 0x18, R19 ;  /* 0x00000018ff087819 */ /* 0x000fe40000011613 */
[----:B------:R-:W-:Y:S02]  /*6d00*/  LOP3.LUT R3, R3, 0xff, RZ, 0xc0, !PT ;  /* 0x000000ff03037812 */ /* 0x000fe400078ec0ff */
[----:B------:R-:W-:Y:S02]  /*6d10*/  LOP3.LUT R11, R30, 0xff, RZ, 0xc0, !PT ;  /* 0x000000ff1e0b7812 */ /* 0x000fe400078ec0ff */
[----:B------:R-:W-:-:S02]  /*6d20*/  PRMT R47, R6, 0x5410, R14 ;  /* 0x00005410062f7816 */ /* 0x000fc4000000000e */
[----:B------:R-:W-:Y:S02]  /*6d30*/  FMNMX3.FTZ R5, R5, R224, R221, !PT ;  /* 0x000000e005057276 */ /* 0x000fe400078100dd */
[----:B------:R-:W-:Y:S02]  /*6d40*/  LOP3.LUT R6, R19, 0xffff, RZ, 0xc0, !PT ;  /* 0x0000ffff13067812 */ /* 0x000fe400078ec0ff */
[----:B------:R-:W-:Y:S02]  /*6d50*/  PRMT R43, R3, 0x5410, R8 ;  /* 0x00005410032b7816 */ /* 0x000fe40000000008 */
[----:B------:R-:W-:Y:S02]  /*6d60*/  FMNMX3.FTZ R3, R212, R213, R209, !PT ;  /* 0x000000d5d4037276 */ /* 0x000fe400078100d1 */
[----:B------:R-:W-:Y:S02]  /*6d70*/  SHF.R.U32.HI R12, RZ, 0x18, R31 ;  /* 0x00000018ff0c7819 */ /* 0x000fe4000001161f */
[----:B------:R-:W-:-:S02]  /*6d80*/  PRMT R48, R11, 0x5410, R7 ;  /* 0x000054100b307816 */ /* 0x000fc40000000007 */
[----:B------:R-:W-:Y:S02]  /*6d90*/  FMNMX3.FTZ R5, R5, R218, R210, !PT ;  /* 0x000000da05057276 */ /* 0x000fe400078100d2 */
[----:B------:R-:W-:Y:S02]  /*6da0*/  PRMT R7, R20, 0x7632, R7 ;  /* 0x0000763214077816 */ /* 0x000fe40000000007 */
[----:B------:R-:W-:Y:S02]  /*6db0*/  LOP3.LUT R9, R19, 0xff, RZ, 0xc0, !PT ;  /* 0x000000ff13097812 */ /* 0x000fe400078ec0ff */
[----:B------:R-:W-:Y:S02]  /*6dc0*/  SHF.R.U32.HI R6, RZ, 0x8, R6 ;  /* 0x00000008ff067819 */ /* 0x000fe40000011606 */
[----:B------:R-:W-:Y:S02]  /*6dd0*/  FMNMX3.FTZ R3, R3, R223, R220, !PT ;  /* 0x000000df03037276 */ /* 0x000fe400078100dc */
[----:B------:R-:W-:-:S02]  /*6de0*/  PRMT R98, R10, 0x5410, R12 ;  /* 0x000054100a627816 */ /* 0x000fc4000000000c */
[----:B------:R-:W-:Y:S02]  /*6df0*/  FMNMX3.FTZ R5, R5, R208, R207, !PT ;  /* 0x000000d005057276 */ /* 0x000fe400078100cf */
[----:B------:R-:W-:Y:S02]  /*6e00*/  SHF.R.U32.HI R10, RZ, 0x18, R20 ;  /* 0x00000018ff0a7819 */ /* 0x000fe40000011614 */
[----:B------:R-:W-:Y:S02]  /*6e10*/  LOP3.LUT R7, R7, 0xff, RZ, 0xc0, !PT ;  /* 0x000000ff07077812 */ /* 0x000fe400078ec0ff */
[----:B------:R-:W-:Y:S02]  /*6e20*/  PRMT R44, R9, 0x5410, R6 ;  /* 0x00005410092c7816 */ /* 0x000fe40000000006 */
[----:B------:R-:W-:Y:S02]  /*6e30*/  LOP3.LUT R6, R18, 0xffff, RZ, 0xc0, !PT ;  /* 0x0000ffff12067812 */ /* 0x000fe400078ec0ff */
[----:B------:R-:W-:-:S02]  /*6e40*/  FMNMX3.FTZ R3, R3, R219, R217, !PT ;  /* 0x000000db03037276 */ /* 0x000fc400078100d9 */
[----:B------:R-:W-:Y:S02]  /*6e50*/  FMNMX3.FTZ R5, R5, R182, R177, !PT ;  /* 0x000000b605057276 */ /* 0x000fe400078100b1 */
[----:B------:R-:W-:Y:S02]  /*6e60*/  PRMT R45, R7, 0x5410, R10 ;  /* 0x00005410072d7816 */ /* 0x000fe4000000000a */
[C---:B------:R-:W-:Y:S02]  /*6e70*/  LOP3.LUT R8, R18.reuse, 0xff, RZ, 0xc0, !PT ;  /* 0x000000ff12087812 */ /* 0x040fe400078ec0ff */
[----:B------:R-:W-:Y:S02]  /*6e80*/  PRMT R7, R18, 0x7632, R7 ;  /* 0x0000763212077816 */ /* 0x000fe40000000007 */
[----:B------:R-:W-:Y:S02]  /*6e90*/  SHF.R.U32.HI R6, RZ, 0x8, R6 ;  /* 0x00000008ff067819 */ /* 0x000fe40000011606 */
[----:B------:R-:W-:-:S02]  /*6ea0*/  FMNMX3.FTZ R3, R3, R216, R188, !PT ;  /* 0x000000d803037276 */ /* 0x000fc400078100bc */
[----:B------:R-:W-:Y:S02]  /*6eb0*/  FMNMX3.FTZ R5, R5, R172, R171, !PT ;  /* 0x000000ac05057276 */ /* 0x000fe400078100ab */
[----:B------:R-:W-:Y:S02]  /*6ec0*/  SHF.R.U32.HI R9, RZ, 0x18, R18 ;  /* 0x00000018ff097819 */ /* 0x000fe40000011612 */
[----:B------:R-:W-:Y:S02]  /*6ed0*/  LOP3.LUT R7, R7, 0xff, RZ, 0xc0, !PT ;  /* 0x000000ff07077812 */ /* 0x000fe400078ec0ff */
[----:B------:R-:W-:Y:S02]  /*6ee0*/  PRMT R42, R8, 0x5410, R6 ;  /* 0x00005410082a7816 */ /* 0x000fe40000000006 */
[----:B------:R-:W-:Y:S02]  /*6ef0*/  FMNMX3.FTZ R3, R3, R141, R132, !PT ;  /* 0x0000008d03037276 */ /* 0x000fe40007810084 */
[----:B------:R-:W-:-:S02]  /*6f00*/  LOP3.LUT R6, R32, 0xffff, RZ, 0xc0, !PT ;  /* 0x0000ffff20067812 */ /* 0x000fc400078ec0ff */
[----:B------:R-:W-:Y:S02]  /*6f10*/  FMNMX3.FTZ R5, R5, R170, R169, !PT ;  /* 0x000000aa05057276 */ /* 0x000fe400078100a9 */
[----:B------:R-:W-:Y:S02]  /*6f20*/  PRMT R41, R7, 0x5410, R9 ;  /* 0x0000541007297816 */ /* 0x000fe40000000009 */
[----:B------:R-:W-:Y:S02]  /*6f30*/  FMNMX3.FTZ R3, R3, R117, R118, !PT ;  /* 0x0000007503037276 */ /* 0x000fe40007810076 */
[----:B------:R-:W-:Y:S02]  /*6f40*/  SHF.R.U32.HI R7, RZ, 0x8, R6 ;  /* 0x00000008ff077819 */ /* 0x000fe40000011606 */
[----:B------:R-:W-:Y:S02]  /*6f50*/  FMNMX3.FTZ R6, R5, R168, R167, !PT ;  /* 0x000000a805067276 */ /* 0x000fe400078100a7 */
[----:B------:R-:W-:-:S02]  /*6f60*/  LOP3.LUT R5, R32, 0xff, RZ, 0xc0, !PT ;  /* 0x000000ff20057812 */ /* 0x000fc400078ec0ff */
[----:B------:R-:W-:Y:S02]  /*6f70*/  FMNMX3.FTZ R3, R3, R134, R142, !PT ;  /* 0x0000008603037276 */ /* 0x000fe4000781008e */
[----:B------:R-:W-:Y:S02]  /*6f80*/  PRMT R35, R5, 0x5410, R7 ;  /* 0x0000541005237816 */ /* 0x000fe40000000007 */
[----:B------:R-:W-:Y:S02]  /*6f90*/  FMNMX3.FTZ R6, R6, R166, R165, !PT ;  /* 0x000000a606067276 */ /* 0x000fe400078100a5 */
[----:B------:R-:W-:Y:S02]  /*6fa0*/  FMNMX3.FTZ R5, R3, R249, R238, !PT ;  /* 0x000000f903057276 */ /* 0x000fe400078100ee */
[----:B------:R-:W-:Y:S02]  /*6fb0*/  PRMT R3, R32, 0x7632, R3 ;  /* 0x0000763220037816 */ /* 0x000fe40000000003 */
[----:B------:R-:W-:-:S02]  /*6fc0*/  FMNMX.FTZ R39, R164, R6, !PT ;  /* 0x00000006a4277209 */ /* 0x000fc40007810000 */
[----:B------:R-:W-:Y:S02]  /*6fd0*/  LOP3.LUT R6, R3, 0xff, RZ, 0xc0, !PT ;  /* 0x000000ff03067812 */ /* 0x000fe400078ec0ff */
[----:B------:R-:W-:Y:S01]  /*6fe0*/  FMNMX3.FTZ R3, R5, R234, R230, !PT ;  /* 0x000000ea05037276 */ /* 0x000fe200078100e6 */
[----:B------:R-:W1:Y:S01]  /*6ff0*/  SHFL.BFLY PT, R8, R39, 0x2, 0x1f ;  /* 0x0c401f0027087f89 */ /* 0x000e6200000e0000 */
[----:B------:R-:W-:Y:S01]  /*7000*/  FFMA.FTZ R5, R149, UR6, -R4 ;  /* 0x0000000695057c23 */ /* 0x000fe20008010804 */
[----:B------:R-:W-:Y:S01]  /*7010*/  SHF.R.U32.HI R7, RZ, 0x18, R32 ;  /* 0x00000018ff077819 */ /* 0x000fe20000011620 */
[----:B------:R-:W-:Y:S01]  /*7020*/  IMAD.MOV.U32 R149, RZ, RZ, R118 ;  /* 0x000000ffff957224 */ /* 0x000fe200078e0076 */
[----:B------:R-:W-:Y:S01]  /*7030*/  FMNMX3.FTZ R3, R3, R226, R222, !PT ;  /* 0x000000e203037276 */ /* 0x000fe200078100de */
[----:B------:R2:W-:Y:S01]  /*7040*/  MUFU.EX2 R215, R5 ;  /* 0x0000000500d77308 */ /* 0x0005e20000000800 */
[----:B------:R-:W-:Y:S01]  /*7050*/  PRMT R34, R6, 0x5410, R7 ;  /* 0x0000541006227816 */ /* 0x000fe20000000007 */
[--C-:B------:R-:W-:Y:S01]  /*7060*/  FFMA.FTZ R6, R124, UR6, -R4.reuse ;  /* 0x000000067c067c23 */ /* 0x100fe20008010804 */
[----:B------:R-:W-:Y:S01]  /*7070*/  FMNMX3.FTZ R3, R3, R214, R211, !PT ;  /* 0x000000d603037276 */ /* 0x000fe200078100d3 */
[----:B------:R-:W-:Y:S01]  /*7080*/  FFMA.FTZ R7, R152, UR6, -R4 ;  /* 0x0000000698077c23 */ /* 0x000fe20008010804 */
[----:B------:R-:W-:Y:S01]  /*7090*/  LOP3.LUT R15, R79, 0xff00ff, RZ, 0xc0, !PT ;  /* 0x00ff00ff4f0f7812 */ /* 0x000fe200078ec0ff */
[----:B------:R-:W-:Y:S01]  /*70a0*/  IMAD.MOV.U32 R152, RZ, RZ, R117 ;  /* 0x000000ffff987224 */ /* 0x000fe200078e0075 */
[----:B------:R-:W-:Y:S01]  /*70b0*/  FMNMX3.FTZ R3, R3, R205, R204, !PT ;  /* 0x000000cd03037276 */ /* 0x000fe200078100cc */
[----:B------:R-:W3:Y:S01]  /*70c0*/  MUFU.EX2 R78, R7 ;  /* 0x00000007004e7308 */ /* 0x000ee20000000800 */
[----:B------:R-:W-:-:S02]  /*70d0*/  LOP3.LUT R13, R72, 0xff00ff, RZ, 0xc0, !PT ;  /* 0x00ff00ff480d7812 */ /* 0x000fc400078ec0ff */
[----:B------:R-:W-:Y:S02]  /*70e0*/  FMNMX3.FTZ R3, R3, R199, R190, !PT ;  /* 0x000000c703037276 */ /* 0x000fe400078100be */
[----:B------:R-:W-:Y:S02]  /*70f0*/  LOP3.LUT R17, R68, 0xff00ff, RZ, 0xc0, !PT ;  /* 0x00ff00ff44117812 */ /* 0x000fe400078ec0ff */
[----:B------:R-:W-:Y:S01]  /*7100*/  FMNMX3.FTZ R3, R3, R187, R186, !PT ;  /* 0x000000bb03037276 */ /* 0x000fe200078100ba */
[----:B--2---:R-:W-:Y:S01]  /*7110*/  FFMA.FTZ R5, R147, UR6, -R4 ;  /* 0x0000000693057c23 */ /* 0x004fe20008010804 */
[----:B------:R-:W-:Y:S01]  /*7120*/  LOP3.LUT R18, R66, 0xff00ff, RZ, 0xc0, !PT ;  /* 0x00ff00ff42127812 */ /* 0x000fe200078ec0ff */
[----:B------:R2:W-:Y:S01]  /*7130*/  MUFU.EX2 R147, R6 ;  /* 0x0000000600937308 */ /* 0x0005e20000000800 */
[----:B------:R-:W-:Y:S01]  /*7140*/  FMNMX3.FTZ R3, R3, R185, R184, !PT ;  /* 0x000000b903037276 */ /* 0x000fe200078100b8 */
[----:B------:R-:W-:Y:S01]  /*7150*/  IMAD.MOV.U32 R66, RZ, RZ, R137 ;  /* 0x000000ffff427224 */ /* 0x000fe200078e0089 */
[----:B-1----:R-:W-:-:S02]  /*7160*/  FMNMX.FTZ R39, R39, R8, !PT ;  /* 0x0000000827277209 */ /* 0x002fc40007810000 */
[----:B------:R-:W-:Y:S01]  /*7170*/  FMNMX.FTZ R3, R173, R3, !PT ;  /* 0x00000003ad037209 */ /* 0x000fe20007810000 */
[----:B---3--:R-:W-:Y:S01]  /*7180*/  IMAD.MOV.U32 R68, RZ, RZ, R78 ;  /* 0x000000ffff447224 */ /* 0x008fe200078e004e */
[----:B------:R-:W-:Y:S01]  /*7190*/  SHF.R.U32.HI R7, RZ, 0x18, R36 ;  /* 0x00000018ff077819 */ /* 0x000fe20000011624 */
[----:B------:R1:W-:Y:S01]  /*71a0*/  MUFU.EX2 R146, R5 ;  /* 0x0000000500927308 */ /* 0x0003e20000000800 */
[----:B------:R-:W-:Y:S01]  /*71b0*/  IMAD.MOV.U32 R78, RZ, RZ, R119 ;  /* 0x000000ffff4e7224 */ /* 0x000fe200078e0077 */
[----:B------:R-:W3:Y:S01]  /*71c0*/  SHFL.BFLY PT, R8, R3, 0x2, 0x1f ;  /* 0x0c401f0003087f89 */ /* 0x000ee200000e0000 */
[----:B------:R-:W-:Y:S01]  /*71d0*/  LOP3.LUT R20, R64, 0xff00ff, RZ, 0xc0, !PT ;  /* 0x00ff00ff40147812 */ /* 0x000fe200078ec0ff */
[----:B------:R-:W-:Y:S01]  /*71e0*/  IMAD.MOV.U32 R64, RZ, RZ, R129 ;  /* 0x000000ffff407224 */ /* 0x000fe200078e0081 */
[----:B------:R-:W-:Y:S01]  /*71f0*/  LOP3.LUT R10, R77, 0xff00ff, RZ, 0xc0, !PT ;  /* 0x00ff00ff4d0a7812 */ /* 0x000fe200078ec0ff */
[----:B------:R-:W4:Y:S01]  /*7200*/  SHFL.BFLY PT, R9, R39, 0x1, 0x1f ;  /* 0x0c201f0027097f89 */ /* 0x000f2200000e0000 */
[----:B------:R-:W-:-:S02]  /*7210*/  LOP3.LUT R21, R60, 0xff00ff, RZ, 0xc0, !PT ;  /* 0x00ff00ff3c157812 */ /* 0x000fc400078ec0ff */
[C---:B--2---:R-:W-:Y:S02]  /*7220*/  LOP3.LUT R6, R36.reuse, 0xff, RZ, 0xc0, !PT ;  /* 0x000000ff24067812 */ /* 0x044fe400078ec0ff */
[----:B------:R-:W-:Y:S02]  /*7230*/  LOP3.LUT R12, R97, 0xff00ff, RZ, 0xc0, !PT ;  /* 0x00ff00ff610c7812 */ /* 0x000fe400078ec0ff */
[----:B------:R-:W-:Y:S02]  /*7240*/  LOP3.LUT R11, R95, 0xff00ff, RZ, 0xc0, !PT ;  /* 0x00ff00ff5f0b7812 */ /* 0x000fe400078ec0ff */
[----:B------:R-:W-:Y:S01]  /*7250*/  FSEL R95, R243, -INF , !P1 ;  /* 0xff800000f35f7808 */ /* 0x000fe20004800000 */
[----:B------:R-:W-:Y:S01]  /*7260*/  IMAD.MOV.U32 R243, RZ, RZ, R132 ;  /* 0x000000fffff37224 */ /* 0x000fe200078e0084 */
[----:B-1----:R-:W-:Y:S02]  /*7270*/  LOP3.LUT R5, R36, 0xffff, RZ, 0xc0, !PT ;  /* 0x0000ffff24057812 */ /* 0x002fe400078ec0ff */
[----:B------:R-:W-:-:S02]  /*7280*/  FSEL R28, R139, -INF , !P6 ;  /* 0xff8000008b1c7808 */ /* 0x000fc40007000000 */
[----:B------:R-:W-:Y:S02]  /*7290*/  SHF.R.U32.HI R5, RZ, 0x8, R5 ;  /* 0x00000008ff057819 */ /* 0x000fe40000011605 */
[----:B------:R-:W-:Y:S02]  /*72a0*/  LOP3.LUT R16, R85, 0xff00ff, RZ, 0xc0, !PT ;  /* 0x00ff00ff55107812 */ /* 0x000fe400078ec0ff */
[--C-:B------:R-:W-:Y:S01]  /*72b0*/  PRMT R33, R6, 0x5410, R5.reuse ;  /* 0x0000541006217816 */ /* 0x100fe20000000005 */
[--C-:B------:R-:W-:Y:S01]  /*72c0*/  FFMA.FTZ R6, R151, UR6, -R4.reuse ;  /* 0x0000000697067c23 */ /* 0x100fe20008010804 */
[----:B------:R-:W-:Y:S01]  /*72d0*/  PRMT R5, R36, 0x7632, R5 ;  /* 0x0000763224057816 */ /* 0x000fe20000000005 */
[----:B------:R-:W-:Y:S01]  /*72e0*/  IMAD.MOV.U32 R36, RZ, RZ, R189 ;  /* 0x000000ffff247224 */ /* 0x000fe200078e00bd */
[----:B---3--:R-:W-:Y:S01]  /*72f0*/  FMNMX.FTZ R22, R3, R8, !PT ;  /* 0x0000000803167209 */ /* 0x008fe20007810000 */
[----:B------:R-:W-:Y:S01]  /*7300*/  IMAD.U32 R3, RZ, RZ, UR11 ;  /* 0x0000000bff037e24 */ /* 0x000fe2000f8e00ff */
[----:B------:R-:W-:Y:S01]  /*7310*/  LOP3.LUT R5, R5, 0xff, RZ, 0xc0, !PT ;  /* 0x000000ff05057812 */ /* 0x000fe200078ec0ff */
[----:B------:R1:W-:Y:S01]  /*7320*/  MUFU.EX2 R67, R6 ;  /* 0x0000000600437308 */ /* 0x0003e20000000800 */
[----:B------:R-:W-:Y:S01]  /*7330*/  LOP3.LUT R8, R89, 0xff00ff, RZ, 0xc0, !PT ;  /* 0x00ff00ff59087812 */ /* 0x000fe200078ec0ff */
[----:B------:R-:W-:Y:S01]  /*7340*/  IMAD.MOV.U32 R89, RZ, RZ, R109 ;  /* 0x000000ffff597224 */ /* 0x000fe200078e006d */
[----:B------:R-:W-:Y:S01]  /*7350*/  PRMT R32, R5, 0x5410, R7 ;  /* 0x0000541005207816 */ /* 0x000fe20000000007 */
[----:B------:R-:W-:Y:S01]  /*7360*/  FFMA.FTZ R5, R148, UR6, -R4 ;  /* 0x0000000694057c23 */ /* 0x000fe20008010804 */
[----:B------:R-:W-:Y:S01]  /*7370*/  LEA R3, R3, UR11, 0x10 ;  /* 0x0000000b03037c11 */ /* 0x000fe2000f8e80ff */
[----:B------:R-:W-:Y:S01]  /*7380*/  IMAD.MOV.U32 R151, RZ, RZ, R191 ;  /* 0x000000ffff977224 */ /* 0x000fe200078e00bf */
[----:B------:R-:W-:Y:S01]  /*7390*/  LOP3.LUT R7, R88, 0xff00ff, RZ, 0xc0, !PT ;  /* 0x00ff00ff58077812 */ /* 0x000fe200078ec0ff */
[----:B------:R2:W3:Y:S01]  /*73a0*/  MUFU.EX2 R86, R5 ;  /* 0x0000000500567308 */ /* 0x0004e20000000800 */
[----:B----4-:R-:W-:-:S02]  /*73b0*/  FMNMX.FTZ R39, R39, R9, !PT ;  /* 0x0000000927277209 */ /* 0x010fc40007810000 */
[--C-:B------:R-:W-:Y:S02]  /*73c0*/  HSET2.LE.AND R25, R84, R3.reuse, PT ;  /* 0x0000000354197233 */ /* 0x100fe40003803000 */
[--C-:B------:R-:W-:Y:S02]  /*73d0*/  HSET2.LE.AND R30, R76, R3.reuse, PT ;  /* 0x000000034c1e7233 */ /* 0x100fe40003803000 */
[--C-:B------:R-:W-:Y:S01]  /*73e0*/  HSET2.LE.AND R109, R61, R3.reuse, PT ;  /* 0x000000033d6d7233 */ /* 0x100fe20003803000 */
[----:B------:R-:W-:Y:S02]  /*73f0*/  IMAD.MOV.U32 R61, RZ, RZ, R115 ;  /* 0x000000ffff3d7224 */ /* 0x000fe400078e0073 */
[----:B-1----:R-:W-:Y:S01]  /*7400*/  FFMA.FTZ R6, R150, UR6, -R4 ;  /* 0x0000000696067c23 */ /* 0x002fe20008010804 */
[--C-:B------:R-:W-:Y:S01]  /*7410*/  HSET2.LE.AND R27, R59, R3.reuse, PT ;  /* 0x000000033b1b7233 */ /* 0x100fe20003803000 */
[----:B------:R-:W-:Y:S01]  /*7420*/  IMAD.MOV.U32 R59, RZ, RZ, R102 ;  /* 0x000000ffff3b7224 */ /* 0x000fe200078e0066 */
[----:B------:R-:W-:Y:S01]  /*7430*/  HSET2.LE.AND R102, R73, R3, PT ;  /* 0x0000000349667233 */ /* 0x000fe20003803000 */
[----:B------:R-:W1:Y:S01]  /*7440*/  MUFU.EX2 R114, R6 ;  /* 0x0000000600727308 */ /* 0x000e620000000800 */
[----:B------:R-:W-:Y:S01]  /*7450*/  IMAD.MOV.U32 R73, RZ, RZ, R128 ;  /* 0x000000ffff497224 */ /* 0x000fe200078e0080 */
[----:B------:R-:W-:Y:S01]  /*7460*/  LOP3.LUT R9, R90, 0xff00ff, RZ, 0xc0, !PT ;  /* 0x00ff00ff5a097812 */ /* 0x000fe200078ec0ff */
[----:B------:R-:W-:-:S02]  /*7470*/  IMAD.MOV.U32 R150, RZ, RZ, R192 ;  /* 0x000000ffff967224 */ /* 0x000fc400078e00c0 */
[----:B--2---:R-:W-:Y:S01]  /*7480*/  FFMA.FTZ R5, R120, UR6, -R4 ;  /* 0x0000000678057c23 */ /* 0x004fe20008010804 */
[----:B---3--:R-:W-:Y:S01]  /*7490*/  IMAD.MOV.U32 R88, RZ, RZ, R86 ;  /* 0x000000ffff587224 */ /* 0x008fe200078e0056 */
[--C-:B------:R-:W-:Y:S01]  /*74a0*/  HSET2.LE.AND R24, R12, R3.reuse, PT ;  /* 0x000000030c187233 */ /* 0x100fe20003803000 */
[----:B------:R-:W-:Y:S01]  /*74b0*/  IMAD.MOV.U32 R86, RZ, RZ, R126 ;  /* 0x000000ffff567224 */ /* 0x000fe200078e007e */
[----:B------:R2:W3:Y:S01]  /*74c0*/  MUFU.EX2 R69, R5 ;  /* 0x0000000500457308 */ /* 0x0004e20000000800 */
[----:B------:R-:W-:Y:S01]  /*74d0*/  IMAD.MOV.U32 R90, RZ, RZ, R140 ;  /* 0x000000ffff5a7224 */ /* 0x000fe200078e008c */
[--C-:B------:R-:W-:Y:S02]  /*74e0*/  HSET2.LE.AND R12, R55, R3.reuse, PT ;  /* 0x00000003370c7233 */ /* 0x100fe40003803000 */
[----:B------:R-:W-:Y:S02]  /*74f0*/  FSEL R55, R247, -INF , !P3 ;  /* 0xff800000f7377808 */ /* 0x000fe40005800000 */
[----:B------:R-:W-:-:S02]  /*7500*/  HSET2.LE.AND R140, R54, R3, PT ;  /* 0x00000003368c7233 */ /* 0x000fc40003803000 */
[----:B------:R-:W-:Y:S01]  /*7510*/  FSEL R54, R28, -INF , !P0 ;  /* 0xff8000001c367808 */ /* 0x000fe20004000000 */
[----:B-1----:R-:W-:Y:S01]  /*7520*/  IMAD.MOV.U32 R85, RZ, RZ, R114 ;  /* 0x000000ffff557224 */ /* 0x002fe200078e0072 */
[----:B------:R-:W-:Y:S01]  /*7530*/  LOP3.LUT R6, R91, 0xff00ff, RZ, 0xc0, !PT ;  /* 0x00ff00ff5b067812 */ /* 0x000fe200078ec0ff */
[----:B------:R-:W-:Y:S01]  /*7540*/  FFMA.FTZ R28, R155, UR6, -R4 ;  /* 0x000000069b1c7c23 */ /* 0x000fe20008010804 */
[----:B------:R-:W-:Y:S01]  /*7550*/  FSEL R91, R242, -INF , !P4 ;  /* 0xff800000f25b7808 */ /* 0x000fe20006000000 */
[----:B------:R-:W-:Y:S01]  /*7560*/  IMAD.MOV.U32 R242, RZ, RZ, R188 ;  /* 0x000000fffff27224 */ /* 0x000fe200078e00bc */
[----:B------:R-:W-:Y:S02]  /*7570*/  FSETP.NEU.FTZ.AND P6, PT, R39, -INF , PT ;  /* 0xff8000002700780b */ /* 0x000fe40003fdd000 */
[----:B------:R-:W-:Y:S01]  /*7580*/  HSET2.LE.AND R29, R6, R3, PT ;  /* 0x00000003061d7233 */ /* 0x000fe20003803000 */
[--C-:B--2---:R-:W-:Y:S01]  /*7590*/  FFMA.FTZ R5, R121, UR6, -R4.reuse ;  /* 0x0000000679057c23 */ /* 0x104fe20008010804 */
[----:B------:R-:W-:Y:S01]  /*75a0*/  FFMA.FTZ R6, R107, UR6, -R4 ;  /* 0x000000066b067c23 */ /* 0x000fe20008010804 */
[----:B---3--:R-:W-:Y:S01]  /*75b0*/  IMAD.MOV.U32 R77, RZ, RZ, R69 ;  /* 0x000000ffff4d7224 */ /* 0x008fe200078e0045 */
[----:B------:R-:W-:Y:S01]  /*75c0*/  LOP3.LUT R14, R75, 0xff00ff, RZ, 0xc0, !PT ;  /* 0x00ff00ff4b0e7812 */ /* 0x000fe200078ec0ff */
[----:B------:R1:W-:Y:S01]  /*75d0*/  MUFU.EX2 R148, R5 ;  /* 0x0000000500947308 */ /* 0x0003e20000000800 */
[----:B------:R-:W-:-:S02]  /*75e0*/  LOP3.LUT R19, R63, 0xff00ff, RZ, 0xc0, !PT ;  /* 0x00ff00ff3f137812 */ /* 0x000fc400078ec0ff */
[--C-:B------:R-:W-:Y:S01]  /*75f0*/  HSET2.LE.AND R97, R8, R3.reuse, PT ;  /* 0x0000000308617233 */ /* 0x100fe20003803000 */
[----:B------:R-:W-:Y:S01]  /*7600*/  FFMA.FTZ R8, R101, UR6, -R4 ;  /* 0x0000000665087c23 */ /* 0x000fe20008010804 */
[--C-:B------:R-:W-:Y:S02]  /*7610*/  HSET2.LE.AND R26, R11, R3.reuse, PT ;  /* 0x000000030b1a7233 */ /* 0x100fe40003803000 */
[--C-:B------:R-:W-:Y:S01]  /*7620*/  HSET2.LE.AND R31, R9, R3.reuse, PT ;  /* 0x00000003091f7233 */ /* 0x100fe20003803000 */
[----:B------:R2:W-:Y:S01]  /*7630*/  MUFU.EX2 R75, R8 ;  /* 0x00000008004b7308 */ /* 0x0005e20000000800 */
[--C-:B------:R-:W-:Y:S02]  /*7640*/  HSET2.LE.AND R122, R10, R3.reuse, PT ;  /* 0x000000030a7a7233 */ /* 0x100fe40003803000 */
[--C-:B------:R-:W-:Y:S02]  /*7650*/  HSET2.LE.AND R124, R14, R3.reuse, PT ;  /* 0x000000030e7c7233 */ /* 0x100fe40003803000 */
[----:B------:R-:W-:-:S02]  /*7660*/  HSET2.LE.AND R126, R13, R3, PT ;  /* 0x000000030d7e7233 */ /* 0x000fc40003803000 */
[--C-:B------:R-:W-:Y:S01]  /*7670*/  HSET2.LE.AND R23, R87, R3.reuse, PT ;  /* 0x0000000357177233 */ /* 0x100fe20003803000 */
[--C-:B-1----:R-:W-:Y:S01]  /*7680*/  FFMA.FTZ R5, R110, UR6, -R4.reuse ;  /* 0x000000066e057c23 */ /* 0x102fe20008010804 */
[--C-:B------:R-:W-:Y:S02]  /*7690*/  HSET2.LE.AND R110, R15, R3.reuse, PT ;  /* 0x000000030f6e7233 */ /* 0x100fe40003803000 */
[--C-:B------:R-:W-:Y:S01]  /*76a0*/  HSET2.LE.AND R15, R38, R3.reuse, PT ;  /* 0x00000003260f7233 */ /* 0x100fe20003803000 */
[----:B------:R1:W-:Y:S01]  /*76b0*/  MUFU.EX2 R79, R5 ;  /* 0x00000005004f7308 */ /* 0x0003e20000000800 */
[----:B------:R-:W3:Y:S01]  /*76c0*/  SHFL.BFLY PT, R38, R22, 0x1, 0x1f ;  /* 0x0c201f0016267f89 */ /* 0x000ee200000e0000 */
[--C-:B------:R-:W-:Y:S02]  /*76d0*/  HSET2.LE.AND R96, R96, R3.reuse, PT ;  /* 0x0000000360607233 */ /* 0x100fe40003803000 */
[--C-:B------:R-:W-:Y:S01]  /*76e0*/  HSET2.LE.AND R99, R99, R3.reuse, PT ;  /* 0x0000000363637233 */ /* 0x100fe20003803000 */
[----:B--2---:R-:W-:Y:S01]  /*76f0*/  FFMA.FTZ R8, R163, UR6, -R4 ;  /* 0x00000006a3087c23 */ /* 0x004fe20008010804 */
[----:B------:R-:W-:-:S02]  /*7700*/  HSET2.LE.AND R121, R62, R3, PT ;  /* 0x000000033e797233 */ /* 0x000fc40003803000 */
[--C-:B------:R-:W-:Y:S02]  /*7710*/  HSET2.LE.AND R123, R123, R3.reuse, PT ;  /* 0x000000037b7b7233 */ /* 0x100fe40003803000 */
[--C-:B------:R-:W-:Y:S02]  /*7720*/  HSET2.LE.AND R125, R125, R3.reuse, PT ;  /* 0x000000037d7d7233 */ /* 0x100fe40003803000 */
[--C-:B------:R-:W-:Y:S02]  /*7730*/  HSET2.LE.AND R127, R127, R3.reuse, PT ;  /* 0x000000037f7f7233 */ /* 0x100fe40003803000 */
[--C-:B------:R-:W-:Y:S01]  /*7740*/  HSET2.LE.AND R128, R17, R3.reuse, PT ;  /* 0x0000000311807233 */ /* 0x100fe20003803000 */
[--C-:B------:R-:W-:Y:S01]  /*7750*/  FFMA.FTZ R17, R162, UR6, -R4.reuse ;  /* 0x00000006a2117c23 */ /* 0x100fe20008010804 */
[--C-:B------:R-:W-:Y:S01]  /*7760*/  HSET2.LE.AND R130, R130, R3.reuse, PT ;  /* 0x0000000382827233 */ /* 0x100fe20003803000 */
[--C-:B-1----:R-:W-:Y:S01]  /*7770*/  FFMA.FTZ R5, R116, UR6, -R4.reuse ;  /* 0x0000000674057c23 */ /* 0x102fe20008010804 */
[--C-:B------:R-:W-:Y:S01]  /*7780*/  HSET2.LE.AND R129, R18, R3.reuse, PT ;  /* 0x0000000312817233 */ /* 0x100fe20003803000 */
[----:B------:R1:W-:Y:S01]  /*7790*/  MUFU.EX2 R116, R6 ;  /* 0x0000000600747308 */ /* 0x0003e20000000800 */
[--C-:B------:R-:W-:Y:S01]  /*77a0*/  HSET2.LE.AND R136, R136, R3.reuse, PT ;  /* 0x0000000388887233 */ /* 0x100fe20003803000 */
[--C-:B------:R-:W-:Y:S01]  /*77b0*/  FFMA.FTZ R18, R160, UR6, -R4.reuse ;  /* 0x00000006a0127c23 */ /* 0x100fe20008010804 */
[--C-:B------:R-:W-:Y:S01]  /*77c0*/  HSET2.LE.AND R131, R20, R3.reuse, PT ;  /* 0x0000000314837233 */ /* 0x100fe20003803000 */
[----:B------:R-:W-:Y:S01]  /*77d0*/  IMAD.MOV.U32 R162, RZ, RZ, R77 ;  /* 0x000000ffffa27224 */ /* 0x000fe200078e004d */
[--C-:B------:R-:W-:Y:S01]  /*77e0*/  HSET2.LE.AND R138, R138, R3.reuse, PT ;  /* 0x000000038a8a7233 */ /* 0x100fe20003803000 */
[--C-:B------:R-:W-:Y:S01]  /*77f0*/  FFMA.FTZ R20, R135, UR6, -R4.reuse ;  /* 0x0000000687147c23 */ /* 0x100fe20008010804 */
[----:B---3--:R-:W-:Y:S01]  /*7800*/  FMNMX.FTZ R38, R22, R38, !PT ;  /* 0x0000002616267209 */ /* 0x008fe20007810000 */
[----:B------:R2:W3:Y:S01]  /*7810*/  MUFU.EX2 R58, R5 ;  /* 0x00000005003a7308 */ /* 0x0004e20000000800 */
[--C-:B------:R-:W-:Y:S01]  /*7820*/  HSET2.LE.AND R137, R19, R3.reuse, PT ;  /* 0x0000000313897233 */ /* 0x100fe20003803000 */
[--C-:B------:R-:W-:Y:S01]  /*7830*/  FFMA.FTZ R22, R154, UR6, -R4.reuse ;  /* 0x000000069a167c23 */ /* 0x100fe20008010804 */
[--C-:B------:R-:W-:Y:S01]  /*7840*/  HSET2.LE.AND R139, R21, R3.reuse, PT ;  /* 0x00000003158b7233 */ /* 0x100fe20003803000 */
[----:B------:R-:W-:Y:S01]  /*7850*/  FFMA.FTZ R21, R153, UR6, -R4 ;  /* 0x0000000699157c23 */ /* 0x000fe20008010804 */
[--C-:B------:R-:W-:Y:S01]  /*7860*/  HSET2.LE.AND R10, R57, R3.reuse, PT ;  /* 0x00000003390a7233 */ /* 0x100fe20003803000 */
[----:B------:R-:W-:Y:S01]  /*7870*/  IMAD.MOV.U32 R57, RZ, RZ, R86 ;  /* 0x000000ffff397224 */ /* 0x000fe200078e0056 */
[--C-:B------:R-:W-:Y:S01]  /*7880*/  HSET2.LE.AND R9, R56, R3.reuse, PT ;  /* 0x0000000338097233 */ /* 0x100fe20003803000 */
[--C-:B------:R-:W-:Y:S01]  /*7890*/  FFMA.FTZ R19, R108, UR6, -R4.reuse ;  /* 0x000000066c137c23 */ /* 0x100fe20008010804 */
[----:B-1----:R-:W-:Y:S01]  /*78a0*/  FFMA.FTZ R6, R106, UR6, -R4 ;  /* 0x000000066a067c23 */ /* 0x002fe20008010804 */
[--C-:B------:R-:W-:Y:S01]  /*78b0*/  HSET2.LE.AND R11, R53, R3.reuse, PT ;  /* 0x00000003350b7233 */ /* 0x100fe20003803000 */
[----:B------:R-:W-:Y:S01]  /*78c0*/  IMAD.MOV.U32 R77, RZ, RZ, R149 ;  /* 0x000000ffff4d7224 */ /* 0x000fe200078e0095 */
[--C-:B------:R-:W-:Y:S01]  /*78d0*/  HSET2.LE.AND R14, R52, R3.reuse, PT ;  /* 0x00000003340e7233 */ /* 0x100fe20003803000 */
[----:B------:R1:W-:Y:S01]  /*78e0*/  MUFU.EX2 R69, R6 ;  /* 0x0000000600457308 */ /* 0x0003e20000000800 */
[--C-:B------:R-:W-:Y:S01]  /*78f0*/  HSET2.LE.AND R13, R49, R3.reuse, PT ;  /* 0x00000003310d7233 */ /* 0x100fe20003803000 */
[----:B------:R-:W-:Y:S01]  /*7900*/  IMAD.MOV.U32 R56, RZ, RZ, R78 ;  /* 0x000000ffff387224 */ /* 0x000fe200078e004e */
[--C-:B------:R-:W-:Y:S01]  /*7910*/  HSET2.LE.AND R51, R51, R3.reuse, PT ;  /* 0x0000000333337233 */ /* 0x100fe20003803000 */
[----:B--2---:R-:W-:Y:S01]  /*7920*/  FFMA.FTZ R5, R100, UR6, -R4 ;  /* 0x0000000664057c23 */ /* 0x004fe20008010804 */
[--C-:B------:R-:W-:Y:S01]  /*7930*/  HSET2.LE.AND R100, R7, R3.reuse, PT ;  /* 0x0000000307647233 */ /* 0x100fe20003803000 */
[----:B---3--:R-:W-:Y:S01]  /*7940*/  IMAD.MOV.U32 R62, RZ, RZ, R58 ;  /* 0x000000ffff3e7224 */ /* 0x008fe200078e003a */
[--C-:B------:R-:W-:Y:S01]  /*7950*/  HSET2.LE.AND R50, R50, R3.reuse, PT ;  /* 0x0000000332327233 */ /* 0x100fe20003803000 */
[----:B------:R2:W-:Y:S01]  /*7960*/  MUFU.EX2 R84, R5 ;  /* 0x0000000500547308 */ /* 0x0005e20000000800 */
[--C-:B------:R-:W-:Y:S01]  /*7970*/  HSET2.LE.AND R71, R71, R3.reuse, PT ;  /* 0x0000000347477233 */ /* 0x100fe20003803000 */
[----:B------:R-:W-:Y:S01]  /*7980*/  IMAD.MOV.U32 R58, RZ, RZ, R133 ;  /* 0x000000ffff3a7224 */ /* 0x000fe200078e0085 */
[--C-:B------:R-:W-:Y:S01]  /*7990*/  HSET2.LE.AND R70, R70, R3.reuse, PT ;  /* 0x0000000346467233 */ /* 0x100fe20003803000 */
[----:B------:R-:W-:Y:S01]  /*79a0*/  IMAD.MOV.U32 R149, RZ, RZ, R142 ;  /* 0x000000ffff957224 */ /* 0x000fe200078e008e */
[--C-:B------:R-:W-:Y:S01]  /*79b0*/  HSET2.LE.AND R80, R80, R3.reuse, PT ;  /* 0x0000000350507233 */ /* 0x100fe20003803000 */
[----:B------:R-:W-:Y:S01]  /*79c0*/  IMAD.MOV.U32 R49, RZ, RZ, R62 ;  /* 0x000000ffff317224 */ /* 0x000fe200078e003e */
[----:B------:R-:W-:Y:S01]  /*79d0*/  HSET2.LE.AND R81, R81, R3, PT ;  /* 0x0000000351517233 */ /* 0x000fe20003803000 */
[----:B------:R-:W-:Y:S01]  /*79e0*/  MUFU.EX2 R108, R17 ;  /* 0x00000011006c7308 */ /* 0x000fe20000000800 */
[----:B-1----:R-:W-:Y:S01]  /*79f0*/  FFMA.FTZ R6, R111, UR6, -R4 ;  /* 0x000000066f067c23 */ /* 0x002fe20008010804 */
[----:B------:R-:W-:-:S02]  /*7a00*/  FSEL R111, R113, -INF , !P5 ;  /* 0xff800000716f7808 */ /* 0x000fc40006800000 */
[--C-:B------:R-:W-:Y:S02]  /*7a10*/  HSET2.LE.AND R82, R82, R3.reuse, PT ;  /* 0x0000000352527233 */ /* 0x100fe40003803000 */
[--C-:B------:R-:W-:Y:S02]  /*7a20*/  HSET2.LE.AND R83, R83, R3.reuse, PT ;  /* 0x0000000353537233 */ /* 0x100fe40003803000 */
[----:B------:R1:W-:Y:S01]  /*7a30*/  MUFU.EX2 R191, R6 ;  /* 0x0000000600bf7308 */ /* 0x0003e20000000800 */
[----:B--2---:R-:W-:Y:S01]  /*7a40*/  FFMA.FTZ R5, R103, UR6, -R4 ;  /* 0x0000000667057c23 */ /* 0x004fe20008010804 */
[--C-:B------:R-:W-:Y:S02]  /*7a50*/  HSET2.LE.AND R103, R16, R3.reuse, PT ;  /* 0x0000000310677233 */ /* 0x100fe40003803000 */
[--C-:B------:R-:W-:Y:S02]  /*7a60*/  HSET2.LE.AND R16, R37, R3.reuse, PT ;  /* 0x0000000325107233 */ /* 0x100fe40003803000 */
[----:B------:R-:W-:-:S02]  /*7a70*/  HSET2.LE.AND R92, R92, R3, PT ;  /* 0x000000035c5c7233 */ /* 0x000fc40003803000 */
[----:B------:R2:W-:Y:S01]  /*7a80*/  MUFU.EX2 R72, R5 ;  /* 0x0000000500487308 */ /* 0x0005e20000000800 */
[--C-:B------:R-:W-:Y:S02]  /*7a90*/  HSET2.LE.AND R93, R93, R3.reuse, PT ;  /* 0x000000035d5d7233 */ /* 0x100fe40003803000 */
[--C-:B------:R-:W-:Y:S02]  /*7aa0*/  HSET2.LE.AND R94, R94, R3.reuse, PT ;  /* 0x000000035e5e7233 */ /* 0x100fe40003803000 */
[--C-:B------:R-:W-:Y:S02]  /*7ab0*/  HSET2.LE.AND R98, R98, R3.reuse, PT ;  /* 0x0000000362627233 */ /* 0x100fe40003803000 */
[--C-:B------:R-:W-:Y:S01]  /*7ac0*/  HSET2.LE.AND R101, R48, R3.reuse, PT ;  /* 0x0000000330657233 */ /* 0x100fe20003803000 */
[----:B------:R-:W-:Y:S01]  /*7ad0*/  MUFU.EX2 R19, R19 ;  /* 0x0000001300137308 */ /* 0x000fe20000000800 */
[----:B-1----:R-:W-:Y:S01]  /*7ae0*/  FFMA.FTZ R6, R104, UR6, -R4 ;  /* 0x0000000668067c23 */ /* 0x002fe20008010804 */
[----:B------:R-:W-:Y:S01]  /*7af0*/  FSEL R104, R246, -INF , !P2 ;  /* 0xff800000f6687808 */ /* 0x000fe20005000000 */
[----:B------:R-:W-:Y:S01]  /*7b00*/  IMAD.MOV.U32 R246, RZ, RZ, R61 ;  /* 0x000000fffff67224 */ /* 0x000fe200078e003d */
[----:B------:R-:W-:-:S02]  /*7b10*/  HSET2.LE.AND R106, R46, R3, PT ;  /* 0x000000032e6a7233 */ /* 0x000fc40003803000 */
[--C-:B------:R-:W-:Y:S01]  /*7b20*/  HSET2.LE.AND R107, R45, R3.reuse, PT ;  /* 0x000000032d6b7233 */ /* 0x100fe20003803000 */
[----:B------:R-:W-:Y:S01]  /*7b30*/  IMAD.MOV.U32 R45, RZ, RZ, R77 ;  /* 0x000000ffff2d7224 */ /* 0x000fe200078e004d */
[----:B------:R-:W-:Y:S01]  /*7b40*/  MUFU.EX2 R189, R6 ;  /* 0x0000000600bd7308 */ /* 0x000fe20000000800 */
[----:B--2---:R-:W-:Y:S01]  /*7b50*/  FFMA.FTZ R5, R112, UR6, -R4 ;  /* 0x0000000670057c23 */ /* 0x004fe20008010804 */
[--C-:B------:R-:W-:Y:S02]  /*7b60*/  HSET2.LE.AND R112, R44, R3.reuse, PT ;  /* 0x000000032c707233 */ /* 0x100fe40003803000 */
[--C-:B------:R-:W-:Y:S01]  /*7b70*/  HSET2.LE.AND R114, R43, R3.reuse, PT ;  /* 0x000000032b727233 */ /* 0x100fe20003803000 */
[----:B------:R-:W-:Y:S01]  /*7b80*/  IMAD.MOV.U32 R43, RZ, RZ, R66 ;  /* 0x000000ffff2b7224 */ /* 0x000fe200078e0042 */
[--C-:B------:R-:W-:Y:S01]  /*7b90*/  HSET2.LE.AND R113, R42, R3.reuse, PT ;  /* 0x000000032a717233 */ /* 0x100fe20003803000 */
[----:B------:R-:W-:Y:S01]  /*7ba0*/  IMAD.MOV.U32 R42, RZ, RZ, R64 ;  /* 0x000000ffff2a7224 */ /* 0x000fe200078e0040 */
[----:B------:R1:W2:Y:S01]  /*7bb0*/  MUFU.EX2 R76, R5 ;  /* 0x00000005004c7308 */ /* 0x0002a20000000800 */
[----:B------:R-:W-:-:S02]  /*7bc0*/  HSET2.LE.AND R115, R41, R3, PT ;  /* 0x0000000329737233 */ /* 0x000fc40003803000 */
[--C-:B------:R-:W-:Y:S01]  /*7bd0*/  HSET2.LE.AND R117, R35, R3.reuse, PT ;  /* 0x0000000323757233 */ /* 0x100fe20003803000 */
[--C-:B------:R-:W-:Y:S01]  /*7be0*/  FFMA.FTZ R35, R159, UR6, -R4.reuse ;  /* 0x000000069f237c23 */ /* 0x100fe20008010804 */
[--C-:B------:R-:W-:Y:S01]  /*7bf0*/  HSET2.LE.AND R118, R34, R3.reuse, PT ;  /* 0x0000000322767233 */ /* 0x100fe20003803000 */
[--C-:B------:R-:W-:Y:S01]  /*7c00*/  FFMA.FTZ R34, R158, UR6, -R4.reuse ;  /* 0x000000069e227c23 */ /* 0x100fe20008010804 */
[--C-:B------:R-:W-:Y:S01]  /*7c10*/  HSET2.LE.AND R120, R33, R3.reuse, PT ;  /* 0x0000000321787233 */ /* 0x100fe20003803000 */
[--C-:B------:R-:W-:Y:S01]  /*7c20*/  FFMA.FTZ R33, R157, UR6, -R4.reuse ;  /* 0x000000069d217c23 */ /* 0x100fe20008010804 */
[----:B------:R-:W-:Y:S01]  /*7c30*/  HSET2.LE.AND R119, R32, R3, PT ;  /* 0x0000000320777233 */ /* 0x000fe20003803000 */
[----:B------:R-:W-:Y:S01]  /*7c40*/  FFMA.FTZ R32, R156, UR6, -R4 ;  /* 0x000000069c207c23 */ /* 0x000fe20008010804 */
[----:B------:R-:W-:Y:S01]  /*7c50*/  FSETP.NEU.FTZ.AND P0, PT, R38, -INF , PT ;  /* 0xff8000002600780b */ /* 0x000fe20003f1d000 */
[----:B------:R-:W-:Y:S01]  /*7c60*/  MUFU.EX2 R44, R8 ;  /* 0x00000008002c7308 */ /* 0x000fe20000000800 */
[----:B------:R-:W-:-:S02]  /*7c70*/  LEA R188, R2, UR4, 0x1 ;  /* 0x0000000402bc7c11 */ /* 0x000fc4000f8e08ff */
[----:B-1----:R-:W-:Y:S01]  /*7c80*/  FMNMX3.FTZ R5, R232, R229, R228, !PT ;  /* 0x000000e5e8057276 */ /* 0x002fe200078100e4 */
[----:B--2---:R-:W-:-:S04]  /*7c90*/  IMAD.MOV.U32 R48, RZ, RZ, R76 ;  /* 0x000000ffff307224 */ /* 0x004fc800078e004c */
[----:B------:R-:W-:Y:S01]  /*7ca0*/  MUFU.EX2 R156, R32 ;  /* 0x00000020009c7308 */ /* 0x000fe20000000800 */
[----:B------:R-:W-:-:S04]  /*7cb0*/  FMNMX3.FTZ R5, R5, R248, R244, !PT ;  /* 0x000000f805057276 */ /* 0x000fc800078100f4 */
[----:B------:R-:W-:-:S03]  /*7cc0*/  FMNMX3.FTZ R5, R5, R240, R236, !PT ;  /* 0x000000f005057276 */ /* 0x000fc600078100ec */
        /* <DEDUP_REMOVED lines=8> */
[----:B------:R-:W-:Y:S01]  /*7d50*/  FMNMX3.FTZ R6, R5, R150, R252, !PT ;  /* 0x0000009605067276 */ /* 0x000fe200078100fc */
[----:B------:R-:W-:Y:S01]  /*7d60*/  FFMA.FTZ R5, R105, UR6, -R4 ;  /* 0x0000000669057c23 */ /* 0x000fe20008010804 */
[----:B------:R-:W-:Y:S01]  /*7d70*/  HSET2.LE.AND R105, R47, R3, PT ;  /* 0x000000032f697233 */ /* 0x000fe20003803000 */
[----:B------:R-:W-:Y:S01]  /*7d80*/  IMAD.MOV.U32 R47, RZ, RZ, R84 ;  /* 0x000000ffff2f7224 */ /* 0x000fe200078e0054 */
[----:B------:R-:W-:Y:S01]  /*7d90*/  FMNMX3.FTZ R7, R6, R239, R235, !PT ;  /* 0x000000ef06077276 */ /* 0x000fe200078100eb */
[----:B------:R1:W2:Y:S01]  /*7da0*/  MUFU.EX2 R60, R5 ;  /* 0x00000005003c7308 */ /* 0x0002a20000000800 */
[----:B------:R-:W-:-:S05]  /*7db0*/  FMUL.FTZ R6, R39, UR6 ;  /* 0x0000000627067c20 */ /* 0x000fca0008410000 */
[----:B------:R-:W-:Y:S02]  /*7dc0*/  FSEL R6, R6, RZ, P6 ;  /* 0x000000ff06067208 */ /* 0x000fe40003000000 */
[----:B------:R-:W-:Y:S03]  /*7dd0*/  MUFU.EX2 R22, R22 ;  /* 0x0000001600167308 */ /* 0x000fe60000000800 */
[----:B------:R-:W-:-:S05]  /*7de0*/  FFMA.FTZ R3, R179, UR6, -R6 ;  /* 0x00000006b3037c23 */ /* 0x000fca0008010806 */
[----:B------:R3:W-:Y:S01]  /*7df0*/  MUFU.EX2 R192, R3 ;  /* 0x0000000300c07308 */ /* 0x0007e20000000800 */
[----:B-1----:R-:W-:Y:S01]  /*7e00*/  FMNMX3.FTZ R5, R7, R233, R225, !PT ;  /* 0x000000e907057276 */ /* 0x002fe200078100e1 */
[----:B------:R-:W-:Y:S01]  /*7e10*/  FFMA.FTZ R7, R174, UR6, -R6 ;  /* 0x00000006ae077c23 */ /* 0x000fe20008010806 */
[----:B--2---:R-:W-:Y:S02]  /*7e20*/  IMAD.MOV.U32 R247, RZ, RZ, R60 ;  /* 0x000000fffff77224 */ /* 0x004fe400078e003c */
[----:B------:R-:W-:Y:S01]  /*7e30*/  FMNMX3.FTZ R5, R5, R206, R89, !PT ;  /* 0x000000ce05057276 */ /* 0x000fe20007810059 */
[----:B------:R-:W-:Y:S02]  /*7e40*/  IMAD.MOV.U32 R174, RZ, RZ, R141 ;  /* 0x000000ffffae7224 */ /* 0x000fe400078e008d */
[----:B------:R1:W-:Y:S01]  /*7e50*/  MUFU.EX2 R145, R7 ;  /* 0x0000000700917308 */ /* 0x0003e20000000800 */
[----:B------:R-:W-:Y:S01]  /*7e60*/  FMNMX3.FTZ R5, R5, R90, R91, !PT ;  /* 0x0000005a05057276 */ /* 0x000fe2000781005b */
[----:B------:R-:W-:-:S03]  /*7e70*/  IMAD.MOV.U32 R32, RZ, RZ, R174 ;  /* 0x000000ffff207224 */ /* 0x000fc600078e00ae */
[----:B------:R-:W-:-:S03]  /*7e80*/  FMNMX3.FTZ R5, R5, R95, R104, !PT ;  /* 0x0000005f05057276 */ /* 0x000fc60007810068 */
[----:B------:R-:W-:Y:S01]  /*7e90*/  MUFU.EX2 R20, R20 ;  /* 0x0000001400147308 */ /* 0x000fe20000000800 */
[----:B------:R-:W-:Y:S01]  /*7ea0*/  FMNMX3.FTZ R5, R5, R55, R111, !PT ;  /* 0x0000003705057276 */ /* 0x000fe2000781006f */
[----:B---3--:R-:W-:Y:S01]  /*7eb0*/  FFMA.FTZ R3, R176, UR6, -R6 ;  /* 0x00000006b0037c23 */ /* 0x008fe20008010806 */
[----:B------:R-:W-:Y:S02]  /*7ec0*/  IMAD.MOV.U32 R176, RZ, RZ, R246 ;  /* 0x000000ffffb07224 */ /* 0x000fe400078e00f6 */
[----:B------:R-:W-:-:S03]  /*7ed0*/  FMNMX.FTZ R5, R54, R5, !PT ;  /* 0x0000000536057209 */ /* 0x000fc60007810000 */
[----:B------:R-:W-:Y:S01]  /*7ee0*/  MUFU.EX2 R160, R3 ;  /* 0x0000000300a07308 */ /* 0x000fe20000000800 */
[--C-:B-1----:R-:W-:Y:S01]  /*7ef0*/  FFMA.FTZ R7, R161, UR6, -R6.reuse ;  /* 0x00000006a1077c23 */ /* 0x102fe20008010806 */
[----:B------:R-:W1:Y:S06]  /*7f00*/  SHFL.BFLY PT, R37, R5, 0x2, 0x1f ;  /* 0x0c401f0005257f89 */ /* 0x000e6c00000e0000 */
[----:B------:R2:W-:Y:S02]  /*7f10*/  MUFU.EX2 R143, R7 ;  /* 0x00000007008f7308 */ /* 0x0005e40000000800 */
[----:B--2---:R-:W-:Y:S01]  /*7f20*/  FFMA.FTZ R7, R175, UR6, -R6 ;  /* 0x00000006af077c23 */ /* 0x004fe20008010806 */
[----:B-1----:R-:W-:Y:S01]  /*7f30*/  FMNMX.FTZ R37, R5, R37, !PT ;  /* 0x0000002505257209 */ /* 0x002fe20007810000 */
[----:B------:R-:W-:-:S04]  /*7f40*/  FMUL.FTZ R5, R38, UR6 ;  /* 0x0000000626057c20 */ /* 0x000fc80008410000 */
[----:B------:R1:W-:Y:S01]  /*7f50*/  MUFU.EX2 R144, R7 ;  /* 0x0000000700907308 */ /* 0x0003e20000000800 */
[----:B------:R-:W-:-:S05]  /*7f60*/  FSEL R5, R5, RZ, P0 ;  /* 0x000000ff05057208 */ /* 0x000fca0000000000 */
[--C-:B------:R-:W-:Y:S01]  /*7f70*/  FFMA.FTZ R3, R212, UR6, -R5.reuse ;  /* 0x00000006d4037c23 */ /* 0x100fe20008010805 */
[----:B------:R-:W-:Y:S01]  /*7f80*/  FFMA.FTZ R4, R209, UR6, -R5 ;  /* 0x00000006d1047c23 */ /* 0x000fe20008010805 */
[----:B------:R-:W-:Y:S01]  /*7f90*/  IMAD.MOV.U32 R209, RZ, RZ, R56 ;  /* 0x000000ffffd17224 */ /* 0x000fe200078e0038 */
[----:B------:R2:W-:Y:S01]  /*7fa0*/  MUFU.EX2 R212, R33 ;  /* 0x0000002100d47308 */ /* 0x0005e20000000800 */
[----:B-1----:R-:W-:-:S07]  /*7fb0*/  FFMA.FTZ R7, R178, UR6, -R6 ;  /* 0x00000006b2077c23 */ /* 0x002fce0008010806 */
[----:B------:R1:W-:Y:S08]  /*7fc0*/  MUFU.EX2 R135, R4 ;  /* 0x0000000400877308 */ /* 0x0003f00000000800 */
[----:B------:R3:W-:Y:S01]  /*7fd0*/  MUFU.EX2 R161, R7 ;  /* 0x0000000700a17308 */ /* 0x0007e20000000800 */
[----:B--2---:R-:W-:Y:S02]  /*7fe0*/  IMAD.MOV.U32 R33, RZ, RZ, R243 ;  /* 0x000000ffff217224 */ /* 0x004fe400078e00f3 */
[----:B-1----:R-:W-:Y:S01]  /*7ff0*/  FFMA.FTZ R4, R223, UR6, -R5 ;  /* 0x00000006df047c23 */ /* 0x002fe20008010805 */
[----:B------:R-:W-:-:S04]  /*8000*/  IMAD.MOV.U32 R223, RZ, RZ, R57 ;  /* 0x000000ffffdf7224 */ /* 0x000fc800078e0039 */
[----:B------:R1:W-:Y:S01]  /*8010*/  MUFU.EX2 R142, R4 ;  /* 0x00000004008e7308 */ /* 0x0003e20000000800 */
[----:B---3--:R-:W-:Y:S01]  /*8020*/  FFMA.FTZ R7, R181, UR6, -R6 ;  /* 0x00000006b5077c23 */ /* 0x008fe20008010806 */
[----:B------:R-:W-:Y:S02]  /*8030*/  IMAD.MOV.U32 R181, RZ, RZ, R85 ;  /* 0x000000ffffb57224 */ /* 0x000fe400078e0055 */
[----:B------:R-:W-:-:S04]  /*8040*/  IMAD.MOV.U32 R85, RZ, RZ, R152 ;  /* 0x000000ffff557224 */ /* 0x000fc800078e0098 */
[----:B------:R2:W3:Y:S01]  /*8050*/  MUFU.EX2 R63, R7 ;  /* 0x00000007003f7308 */ /* 0x0004e20000000800 */
[----:B------:R-:W-:Y:S02]  /*8060*/  IMAD.MOV.U32 R152, RZ, RZ, R134 ;  /* 0x000000ffff987224 */ /* 0x000fe400078e0086 */
[----:B------:R-:W-:-:S04]  /*8070*/  IMAD.MOV.U32 R178, RZ, RZ, R85 ;  /* 0x000000ffffb27224 */ /* 0x000fc800078e0055 */
[----:B------:R-:W-:Y:S01]  /*8080*/  IMAD.MOV.U32 R34, RZ, RZ, R178 ;  /* 0x000000ffff227224 */ /* 0x000fe200078e00b2 */
[----:B------:R4:W-:Y:S01]  /*8090*/  MUFU.EX2 R134, R3 ;  /* 0x0000000300867308 */ /* 0x0009e20000000800 */
[----:B-1----:R-:W-:-:S07]  /*80a0*/  FFMA.FTZ R4, R220, UR6, -R5 ;  /* 0x00000006dc047c23 */ /* 0x002fce0008010805 */
[----:B------:R1:W-:Y:S01]  /*80b0*/  MUFU.EX2 R41, R4 ;  /* 0x0000000400297308 */ /* 0x0003e20000000800 */
[----:B--2---:R-:W-:Y:S01]  /*80c0*/  FFMA.FTZ R7, R180, UR6, -R6 ;  /* 0x00000006b4077c23 */ /* 0x004fe20008010806 */
[----:B---3--:R-:W-:Y:S02]  /*80d0*/  IMAD.MOV.U32 R163, RZ, RZ, R63 ;  /* 0x000000ffffa37224 */ /* 0x008fe400078e003f */
[----:B------:R-:W-:Y:S02]  /*80e0*/  IMAD.MOV.U32 R63, RZ, RZ, R79 ;  /* 0x000000ffff3f7224 */ /* 0x000fe400078e004f */
[----:B------:R-:W-:Y:S02]  /*80f0*/  IMAD.MOV.U32 R180, RZ, RZ, R45 ;  /* 0x000000ffffb47224 */ /* 0x000fe400078e002d */
[----:B------:R2:W3:Y:S01]  /*8100*/  MUFU.EX2 R53, R7 ;  /* 0x0000000700357308 */ /* 0x0004e20000000800 */
[----:B----4-:R-:W-:Y:S01]  /*8110*/  FFMA.FTZ R3, R213, UR6, -R5 ;  /* 0x00000006d5037c23 */ /* 0x010fe20008010805 */
[----:B------:R-:W-:-:S02]  /*8120*/  IMAD.MOV.U32 R46, RZ, RZ, R63 ;  /* 0x000000ffff2e7224 */ /* 0x000fc400078e003f */
[----:B------:R-:W-:Y:S02]  /*8130*/  IMAD.MOV.U32 R45, RZ, RZ, R49 ;  /* 0x000000ffff2d7224 */ /* 0x000fe400078e0031 */
[----:B------:R-:W-:Y:S02]  /*8140*/  IMAD.MOV.U32 R179, RZ, RZ, R46 ;  /* 0x000000ffffb37224 */ /* 0x000fe400078e002e */
[----:B------:R4:W-:Y:S01]  /*8150*/  MUFU.EX2 R133, R3 ;  /* 0x0000000300857308 */ /* 0x0009e20000000800 */
[----:B-1----:R-:W-:Y:S01]  /*8160*/  FFMA.FTZ R4, R219, UR6, -R5 ;  /* 0x00000006db047c23 */ /* 0x002fe20008010805 */
[----:B------:R-:W-:Y:S02]  /*8170*/  IMAD.MOV.U32 R46, RZ, RZ, R47 ;  /* 0x000000ffff2e7224 */ /* 0x000fe400078e002f */
[----:B------:R-:W-:Y:S02]  /*8180*/  IMAD.MOV.U32 R47, RZ, RZ, R48 ;  /* 0x000000ffff2f7224 */ /* 0x000fe400078e0030 */
[----:B------:R-:W-:-:S02]  /*8190*/  IMAD.MOV.U32 R48, RZ, RZ, R150 ;  /* 0x000000ffff307224 */ /* 0x000fc400078e0096 */
[----:B------:R1:W-:Y:S01]  /*81a0*/  MUFU.EX2 R219, R4 ;  /* 0x0000000400db7308 */ /* 0x0003e20000000800 */
[----:B--2---:R-:W2:Y:S01]  /*81b0*/  SHFL.BFLY PT, R7, R37, 0x1, 0x1f ;  /* 0x0c201f0025077f89 */ /* 0x004ea200000e0000 */
[----:B------:R-:W-:-:S06]  /*81c0*/  IMAD.MOV.U32 R49, RZ, RZ, R151 ;  /* 0x000000ffff317224 */ /* 0x000fcc00078e0097 */
[----:B------:R-:W-:Y:S01]  /*81d0*/  MUFU.EX2 R220, R18 ;  /* 0x0000001200dc7308 */ /* 0x000fe20000000800 */
[----:B----4-:R-:W-:-:S04]  /*81e0*/  F2FP.BF16.F32.PACK_AB R3, R68, R147 ;  /* 0x000000934403723e */ /* 0x010fc800000010ff */
[----:B------:R-:W-:Y:S02]  /*81f0*/  LOP3.LUT R86, R3, R23, RZ, 0xc0, !PT ;  /* 0x0000001703567212 */ /* 0x000fe400078ec0ff */
[----:B------:R-:W-:Y:S01]  /*8200*/  F2FP.BF16.F32.PACK_AB R3, R161, R144 ;  /* 0x00000090a103723e */ /* 0x000fe200000010ff */
[----:B------:R4:W-:Y:S01]  /*8210*/  MUFU.EX2 R213, R28 ;  /* 0x0000001c00d57308 */ /* 0x0009e20000000800 */
[----:B-1----:R-:W-:Y:S01]  /*8220*/  FFMA.FTZ R4, R217, UR6, -R5 ;  /* 0x00000006d9047c23 */ /* 0x002fe20008010805 */
[----:B------:R-:W-:Y:S01]  /*8230*/  IMAD.MOV.U32 R217, RZ, RZ, R148 ;  /* 0x000000ffffd97224 */ /* 0x000fe200078e0094 */
[----:B------:R-:W-:Y:S01]  /*8240*/  LOP3.LUT R87, R3, R24, RZ, 0xc0, !PT ;  /* 0x0000001803577212 */ /* 0x000fe200078ec0ff */
[----:B------:R-:W-:Y:S01]  /*8250*/  IMAD.MOV.U32 R24, RZ, RZ, R152 ;  /* 0x000000ffff187224 */ /* 0x000fe200078e0098 */
[----:B------:R-:W-:-:S03]  /*8260*/  F2FP.BF16.F32.PACK_AB R3, R162, R88 ;  /* 0x00000058a203723e */ /* 0x000fc600000010ff */
[----:B------:R1:W1:Y:S01]  /*8270*/  MUFU.EX2 R175, R4 ;  /* 0x0000000400af7308 */ /* 0x0002620000000800 */
[----:B------:R-:W-:Y:S01]  /*8280*/  LOP3.LUT R78, R3, R25, RZ, 0xc0, !PT ;  /* 0x00000019034e7212 */ /* 0x000fe200078ec0ff */
[----:B------:R-:W-:Y:S01]  /*8290*/  IMAD.MOV.U32 R25, RZ, RZ, R149 ;  /* 0x000000ffff197224 */ /* 0x000fe200078e0095 */
[----:B--2---:R-:W-:Y:S01]  /*82a0*/  FMNMX.FTZ R37, R37, R7, !PT ;  /* 0x0000000725257209 */ /* 0x004fe20007810000 */
[----:B------:R-:W-:Y:S01]  /*82b0*/  FFMA.FTZ R7, R216, UR6, -R5 ;  /* 0x00000006d8077c23 */ /* 0x000fe20008010805 */
[----:B------:R-:W-:Y:S01]  /*82c0*/  F2FP.BF16.F32.PACK_AB R3, R160, R192 ;  /* 0x000000c0a003723e */ /* 0x000fe200000010ff */
[----:B------:R-:W-:Y:S01]  /*82d0*/  IMAD.MOV.U32 R216, RZ, RZ, R75 ;  /* 0x000000ffffd87224 */ /* 0x000fe200078e004b */
[----:B------:R-:W-:Y:S01]  /*82e0*/  FSETP.NEU.FTZ.AND P0, PT, R37, -INF , PT ;  /* 0xff8000002500780b */ /* 0x000fe20003f1d000 */
[----:B------:R2:W-:Y:S01]  /*82f0*/  MUFU.EX2 R23, R7 ;  /* 0x0000000700177308 */ /* 0x0005e20000000800 */
[----:B------:R-:W-:Y:S01]  /*8300*/  LOP3.LUT R79, R3, R26, RZ, 0xc0, !PT ;  /* 0x0000001a034f7212 */ /* 0x000fe200078ec0ff */
[----:B------:R-:W-:Y:S01]  /*8310*/  FMUL.FTZ R3, R37, UR6 ;  /* 0x0000000625037c20 */ /* 0x000fe20008410000 */
[----:B---3--:R-:W-:-:S02]  /*8320*/  IMAD.MOV.U32 R26, RZ, RZ, R53 ;  /* 0x000000ffff1a7224 */ /* 0x008fc400078e0035 */
[----:B----4-:R-:W-:Y:S02]  /*8330*/  IMAD.MOV.U32 R28, RZ, RZ, R242 ;  /* 0x000000ffff1c7224 */ /* 0x010fe400078e00f2 */
[----:B------:R-:W-:Y:S02]  /*8340*/  FSEL R3, R3, RZ, P0 ;  /* 0x000000ff03037208 */ /* 0x000fe40000000000 */
[----:B-1----:R-:W-:Y:S01]  /*8350*/  F2FP.BF16.F32.PACK_AB R4, R146, R215 ;  /* 0x000000d79204723e */ /* 0x002fe200000010ff */
[----:B------:R-:W-:Y:S02]  /*8360*/  IMAD.MOV.U32 R17, RZ, RZ, R175 ;  /* 0x000000ffff117224 */ /* 0x000fe400078e00af */
[--C-:B------:R-:W-:Y:S01]  /*8370*/  FFMA.FTZ R89, R89, UR6, -R3.reuse ;  /* 0x0000000659597c23 */ /* 0x100fe20008010803 */
[----:B------:R-:W-:Y:S01]  /*8380*/  LOP3.LUT R84, R4, R10, RZ, 0xc0, !PT ;  /* 0x0000000a04547212 */ /* 0x000fe200078ec0ff */
[--C-:B------:R-:W-:Y:S01]  /*8390*/  FFMA.FTZ R90, R90, UR6, -R3.reuse ;  /* 0x000000065a5a7c23 */ /* 0x100fe20008010803 */
[----:B------:R-:W-:Y:S01]  /*83a0*/  F2FP.BF16.F32.PACK_AB R4, R143, R145 ;  /* 0x000000918f04723e */ /* 0x000fe200000010ff */
[--C-:B------:R-:W-:Y:S01]  /*83b0*/  FFMA.FTZ R91, R91, UR6, -R3.reuse ;  /* 0x000000065b5b7c23 */ /* 0x100fe20008010803 */
[--C-:B--2---:R-:W-:Y:S01]  /*83c0*/  FFMA.FTZ R7, R232, UR6, -R3.reuse ;  /* 0x00000006e8077c23 */ /* 0x104fe20008010803 */
[----:B------:R-:W-:Y:S01]  /*83d0*/  IMAD.MOV.U32 R232, RZ, RZ, R72 ;  /* 0x000000ffffe87224 */ /* 0x000fe200078e0048 */
[----:B------:R-:W-:Y:S01]  /*83e0*/  LOP3.LUT R85, R4, R9, RZ, 0xc0, !PT ;  /* 0x0000000904557212 */ /* 0x000fe200078ec0ff */
[----:B------:R-:W-:Y:S01]  /*83f0*/  FFMA.FTZ R95, R95, UR6, -R3 ;  /* 0x000000065f5f7c23 */ /* 0x000fe20008010803 */
[----:B------:R1:W-:Y:S01]  /*8400*/  MUFU.EX2 R53, R7 ;  /* 0x0000000700357308 */ /* 0x0003e20000000800 */
[----:B------:R-:W-:Y:S01]  /*8410*/  F2FP.BF16.F32.PACK_AB R4, R181, R67 ;  /* 0x00000043b504723e */ /* 0x000fe200000010ff */
[----:B------:R-:W-:-:S02]  /*8420*/  IMAD.MOV.U32 R18, RZ, RZ, R232 ;  /* 0x000000ffff127224 */ /* 0x000fc400078e00e8 */
[--C-:B------:R-:W-:Y:S01]  /*8430*/  FFMA.FTZ R104, R104, UR6, -R3.reuse ;  /* 0x0000000668687c23 */ /* 0x100fe20008010803 */
[----:B------:R-:W-:Y:S01]  /*8440*/  FFMA.FTZ R111, R111, UR6, -R3 ;  /* 0x000000066f6f7c23 */ /* 0x000fe20008010803 */
[----:B------:R-:W-:Y:S02]  /*8450*/  LOP3.LUT R76, R4, R11, RZ, 0xc0, !PT ;  /* 0x0000000b044c7212 */ /* 0x000fe400078ec0ff */
[----:B------:R-:W-:-:S04]  /*8460*/  F2FP.BF16.F32.PACK_AB R4, R26, R163 ;  /* 0x000000a31a04723e */ /* 0x000fc800000010ff */
[----:B------:R-:W-:Y:S02]  /*8470*/  LOP3.LUT R77, R4, R12, RZ, 0xc0, !PT ;  /* 0x0000000c044d7212 */ /* 0x000fe400078ec0ff */
[----:B------:R-:W-:Y:S01]  /*8480*/  F2FP.BF16.F32.PACK_AB R4, R133, R134 ;  /* 0x000000868504723e */ /* 0x000fe200000010ff */
[----:B-1----:R-:W-:-:S03]  /*8490*/  FFMA.FTZ R7, R229, UR6, -R3 ;  /* 0x00000006e5077c23 */ /* 0x002fc60008010803 */
[----:B------:R-:W-:Y:S01]  /*84a0*/  LOP3.LUT R60, R4, R14, RZ, 0xc0, !PT ;  /* 0x0000000e043c7212 */ /* 0x000fe200078ec0ff */
[----:B------:R-:W-:Y:S01]  /*84b0*/  IMAD.MOV.U32 R229, RZ, RZ, R58 ;  /* 0x000000ffffe57224 */ /* 0x000fe200078e003a */
[----:B------:R1:W2:Y:S02]  /*84c0*/  MUFU.EX2 R52, R7 ;  /* 0x0000000700347308 */ /* 0x0002a40000000800 */
[----:B-1----:R-:W-:Y:S01]  /*84d0*/  FFMA.FTZ R7, R228, UR6, -R3 ;  /* 0x00000006e4077c23 */ /* 0x002fe20008010803 */
[----:B--2---:R-:W-:Y:S01]  /*84e0*/  F2FP.BF16.F32.PACK_AB R4, R52, R53 ;  /* 0x000000353404723e */ /* 0x004fe200000010ff */
[----:B------:R-:W-:-:S04]  /*84f0*/  IMAD.MOV.U32 R228, RZ, RZ, R65 ;  /* 0x000000ffffe47224 */ /* 0x000fc800078e0041 */
[----:B------:R1:W-:Y:S01]  /*8500*/  MUFU.EX2 R132, R7 ;  /* 0x0000000700847308 */ /* 0x0003e20000000800 */
[----:B------:R-:W-:Y:S02]  /*8510*/  LOP3.LUT R61, R4, R13, RZ, 0xc0, !PT ;  /* 0x0000000d043d7212 */ /* 0x000fe400078ec0ff */
[----:B------:R-:W-:-:S04]  /*8520*/  F2FP.BF16.F32.PACK_AB R4, R142, R135 ;  /* 0x000000878e04723e */ /* 0x000fc800000010ff */
[----:B------:R-:W-:Y:S01]  /*8530*/  LOP3.LUT R62, R4, R27, RZ, 0xc0, !PT ;  /* 0x0000001b043e7212 */ /* 0x000fe200078ec0ff */
[----:B------:R-:W-:Y:S01]  /*8540*/  FFMA.FTZ R4, R236, UR6, -R3 ;  /* 0x00000006ec047c23 */ /* 0x000fe20008010803 */
[----:B------:R-:W-:Y:S02]  /*8550*/  IMAD.MOV.U32 R27, RZ, RZ, R181 ;  /* 0x000000ffff1b7224 */ /* 0x000fe400078e00b5 */
[----:B-1----:R-:W-:Y:S01]  /*8560*/  FFMA.FTZ R7, R248, UR6, -R3 ;  /* 0x00000006f8077c23 */ /* 0x002fe20008010803 */
[----:B------:R-:W-:Y:S02]  /*8570*/  IMAD.MOV.U32 R248, RZ, RZ, R67 ;  /* 0x000000fffff87224 */ /* 0x000fe400078e0043 */
[----:B------:R-:W-:Y:S01]  /*8580*/  LDSM.16.MT88.4 R64, [R188+0x4400] ;  /* 0x00440000bc40783b */ /* 0x000fe20000004200 */
[----:B------:R1:W2:Y:S02]  /*8590*/  MUFU.EX2 R141, R7 ;  /* 0x00000007008d7308 */ /* 0x0002a40000000800 */
[----:B-1----:R-:W-:Y:S01]  /*85a0*/  FFMA.FTZ R7, R244, UR6, -R3 ;  /* 0x00000006f4077c23 */ /* 0x002fe20008010803 */
[----:B--2---:R-:W-:-:S05]  /*85b0*/  F2FP.BF16.F32.PACK_AB R2, R141, R132 ;  /* 0x000000848d02723e */ /* 0x004fca00000010ff */
[----:B------:R1:W-:Y:S01]  /*85c0*/  MUFU.EX2 R244, R4 ;  /* 0x0000000400f47308 */ /* 0x0003e20000000800 */
[----:B------:R-:W-:Y:S01]  /*85d0*/  LOP3.LUT R63, R2, R29, RZ, 0xc0, !PT ;  /* 0x0000001d023f7212 */ /* 0x000fe200078ec0ff */
[----:B------:R-:W-:Y:S02]  /*85e0*/  IMAD.MOV.U32 R29, RZ, RZ, R23 ;  /* 0x000000ffff1d7224 */ /* 0x000fe400078e0017 */
[----:B------:R-:W-:-:S04]  /*85f0*/  IMAD.MOV.U32 R23, RZ, RZ, R73 ;  /* 0x000000ffff177224 */ /* 0x000fc800078e0049 */
[----:B------:R2:W-:Y:S01]  /*8600*/  MUFU.EX2 R159, R7 ;  /* 0x00000007009f7308 */ /* 0x0005e20000000800 */
[----:B-1----:R-:W-:-:S07]  /*8610*/  FFMA.FTZ R4, R237, UR6, -R3 ;  /* 0x00000006ed047c23 */ /* 0x002fce0008010803 */
[----:B------:R1:W-:Y:S01]  /*8620*/  MUFU.EX2 R246, R4 ;  /* 0x0000000400f67308 */ /* 0x0003e20000000800 */
[----:B--2---:R-:W-:Y:S01]  /*8630*/  FFMA.FTZ R7, R240, UR6, -R3 ;  /* 0x00000006f0077c23 */ /* 0x004fe20008010803 */
[----:B------:R-:W-:Y:S02]  /*8640*/  IMAD.MOV.U32 R240, RZ, RZ, R74 ;  /* 0x000000fffff07224 */ /* 0x000fe400078e004a */
[----:B------:R-:W2:Y:S04]  /*8650*/  LDSM.16.MT88.4 R72, [R188+0x4000] ;  /* 0x00400000bc48783b */ /* 0x000ea80000004200 */
[----:B------:R3:W4:Y:S01]  /*8660*/  MUFU.EX2 R158, R7 ;  /* 0x00000007009e7308 */ /* 0x0007220000000800 */
[----:B-1----:R-:W-:-:S04]  /*8670*/  IMAD.MOV.U32 R4, RZ, RZ, R180 ;  /* 0x000000ffff047224 */ /* 0x002fc800078e00b4 */
[----:B------:R-:W-:Y:S01]  /*8680*/  FFMA.FTZ R4, R4, UR6, -R5 ;  /* 0x0000000604047c23 */ /* 0x000fe20008010805 */
[----:B---3--:R-:W-:Y:S02]  /*8690*/  IMAD.MOV.U32 R7, RZ, RZ, R41 ;  /* 0x000000ffff077224 */ /* 0x008fe400078e0029 */
[----:B------:R-:W-:-:S03]  /*86a0*/  IMAD.MOV.U32 R41, RZ, RZ, R59 ;  /* 0x000000ffff297224 */ /* 0x000fc600078e003b */
[----:B------:R-:W-:-:S04]  /*86b0*/  F2FP.BF16.F32.PACK_AB R2, R219, R7 ;  /* 0x00000007db02723e */ /* 0x000fc800000010ff */
[----:B------:R-:W-:Y:S01]  /*86c0*/  LOP3.LUT R56, R2, R16, RZ, 0xc0, !PT ;  /* 0x0000001002387212 */ /* 0x000fe200078ec0ff */
[----:B------:R-:W-:Y:S01]  /*86d0*/  IMAD.MOV.U32 R16, RZ, RZ, R247 ;  /* 0x000000ffff107224 */ /* 0x000fe200078e00f7 */
[----:B----4-:R-:W-:-:S04]  /*86e0*/  F2FP.BF16.F32.PACK_AB R2, R158, R159 ;  /* 0x0000009f9e02723e */ /* 0x010fc800000010ff */
[----:B------:R-:W-:Y:S02]  /*86f0*/  LOP3.LUT R57, R2, R15, RZ, 0xc0, !PT ;  /* 0x0000000f02397212 */ /* 0x000fe400078ec0ff */
[----:B------:R-:W-:-:S04]  /*8700*/  F2FP.BF16.F32.PACK_AB R2, R29, R175 ;  /* 0x000000af1d02723e */ /* 0x000fc800000010ff */
[----:B------:R-:W-:Y:S01]  /*8710*/  LOP3.LUT R58, R2, R30, RZ, 0xc0, !PT ;  /* 0x0000001e023a7212 */ /* 0x000fe200078ec0ff */
[----:B------:R-:W-:Y:S01]  /*8720*/  IMAD.MOV.U32 R30, RZ, RZ, R248 ;  /* 0x000000ffff1e7224 */ /* 0x000fe200078e00f8 */
[----:B------:R-:W-:Y:S01]  /*8730*/  F2FP.BF16.F32.PACK_AB R2, R246, R244 ;  /* 0x000000f4f602723e */ /* 0x000fe200000010ff */
[----:B--2---:R-:W-:Y:S03]  /*8740*/  HMMA.16816.F32.BF16 R12, R84, R72, RZ ;  /* 0x00000048540c723c */ /* 0x004fe600000418ff */
[----:B------:R-:W-:Y:S01]  /*8750*/  LOP3.LUT R59, R2, R31, RZ, 0xc0, !PT ;  /* 0x0000001f023b7212 */ /* 0x000fe200078ec0ff */
[----:B------:R-:W-:Y:S01]  /*8760*/  FFMA.FTZ R2, R228, UR6, -R6 ;  /* 0x00000006e4027c23 */ /* 0x000fe20008010806 */
[----:B------:R-:W-:-:S03]  /*8770*/  IMAD.MOV.U32 R31, RZ, RZ, R229 ;  /* 0x000000ffff1f7224 */ /* 0x000fc600078e00e5 */
[----:B------:R1:W-:Y:S01]  /*8780*/  MUFU.EX2 R228, R2 ;  /* 0x0000000200e47308 */ /* 0x0003e20000000800 */
[----:B------:R-:W-:Y:S01]  /*8790*/  HMMA.16816.F32.BF16 R8, R60, R72, RZ ;  /* 0x000000483c08723c */ /* 0x000fe200000418ff */
[----:B------:R-:W-:Y:S02]  /*87a0*/  IMAD.MOV.U32 R73, RZ, RZ, R25 ;  /* 0x000000ffff497224 */ /* 0x000fe400078e0019 */
[----:B------:R-:W-:Y:S02]  /*87b0*/  IMAD.MOV.U32 R25, RZ, RZ, R176 ;  /* 0x000000ffff197224 */ /* 0x000fe400078e00b0 */
[----:B------:R-:W-:Y:S02]  /*87c0*/  IMAD.MOV.U32 R72, RZ, RZ, R24 ;  /* 0x000000ffff487224 */ /* 0x000fe400078e0018 */
[----:B------:R-:W-:Y:S02]  /*87d0*/  IMAD.MOV.U32 R24, RZ, RZ, R209 ;  /* 0x000000ffff187224 */ /* 0x000fe400078e00d1 */
[----:B------:R-:W-:-:S02]  /*87e0*/  IMAD.MOV.U32 R209, RZ, RZ, R179 ;  /* 0x000000ffffd17224 */ /* 0x000fc400078e00b3 */
[-C--:B------:R-:W-:Y:S01]  /*87f0*/  HMMA.16816.F32.BF16 R152, R76, R64.reuse, R12 ;  /* 0x000000404c98723c */ /* 0x080fe2000004180c */
[--C-:B------:R-:W-:Y:S01]  /*8800*/  FFMA.FTZ R13, R238, UR6, -R5.reuse ;  /* 0x00000006ee0d7c23 */ /* 0x100fe20008010805 */
[----:B------:R-:W-:Y:S01]  /*8810*/  FFMA.FTZ R12, R234, UR6, -R5 ;  /* 0x00000006ea0c7c23 */ /* 0x000fe20008010805 */
[----:B------:R-:W-:Y:S02]  /*8820*/  IMAD.MOV.U32 R15, RZ, RZ, R23 ;  /* 0x000000ffff0f7224 */ /* 0x000fe400078e0017 */
[----:B-1----:R-:W-:Y:S01]  /*8830*/  FFMA.FTZ R2, R240, UR6, -R6 ;  /* 0x00000006f0027c23 */ /* 0x002fe20008010806 */
[----:B------:R-:W-:Y:S02]  /*8840*/  IMAD.MOV.U32 R23, RZ, RZ, R49 ;  /* 0x000000ffff177224 */ /* 0x000fe400078e0031 */
[----:B------:R-:W-:Y:S01]  /*8850*/  FFMA.FTZ R15, R15, UR6, -R3 ;  /* 0x000000060f0f7c23 */ /* 0x000fe20008010803 */
[----:B------:R-:W-:Y:S01]  /*8860*/  IMAD.MOV.U32 R14, RZ, RZ, R41 ;  /* 0x000000ffff0e7224 */ /* 0x000fe200078e0029 */
[----:B------:R1:W-:Y:S01]  /*8870*/  MUFU.EX2 R229, R2 ;  /* 0x0000000200e57308 */ /* 0x0003e20000000800 */
[----:B------:R-:W-:Y:S01]  /*8880*/  HMMA.16816.F32.BF16 R148, R56, R64, R8 ;  /* 0x000000403894723c */ /* 0x000fe20000041808 */
[----:B------:R-:W-:Y:S01]  /*8890*/  FFMA.FTZ R8, R73, UR6, -R5 ;  /* 0x0000000649087c23 */ /* 0x000fe20008010805 */
[----:B------:R-:W-:-:S02]  /*88a0*/  IMAD.MOV.U32 R73, RZ, RZ, R18 ;  /* 0x000000ffff497224 */ /* 0x000fc400078e0012 */
[----:B------:R-:W-:Y:S01]  /*88b0*/  FFMA.FTZ R11, R28, UR6, -R5 ;  /* 0x000000061c0b7c23 */ /* 0x000fe20008010805 */
[----:B------:R-:W-:Y:S02]  /*88c0*/  IMAD.MOV.U32 R65, RZ, RZ, R35 ;  /* 0x000000ffff417224 */ /* 0x000fe400078e0023 */
[--C-:B------:R-:W-:Y:S01]  /*88d0*/  FFMA.FTZ R9, R33, UR6, -R5.reuse ;  /* 0x0000000621097c23 */ /* 0x100fe20008010805 */
[--C-:B------:R-:W-:Y:S01]  /*88e0*/  FFMA.FTZ R33, R190, UR6, -R5.reuse ;  /* 0x00000006be217c23 */ /* 0x100fe20008010805 */
[----:B------:R-:W-:Y:S02]  /*88f0*/  IMAD.IADD R190, R0, 0x1, R188 ;  /* 0x0000000100be7824 */ /* 0x000fe400078e02bc */
[----:B------:R-:W-:Y:S01]  /*8900*/  FFMA.FTZ R10, R32, UR6, -R5 ;  /* 0x00000006200a7c23 */ /* 0x000fe20008010805 */
[----:B------:R-:W-:Y:S02]  /*8910*/  IMAD.MOV.U32 R18, RZ, RZ, R25 ;  /* 0x000000ffff127224 */ /* 0x000fe400078e0019 */
[----:B------:R-:W-:Y:S01]  /*8920*/  FFMA.FTZ R25, R211, UR6, -R5 ;  /* 0x00000006d3197c23 */ /* 0x000fe20008010805 */
[----:B------:R-:W-:-:S02]  /*8930*/  IMAD.MOV.U32 R211, RZ, RZ, R116 ;  /* 0x000000ffffd37224 */ /* 0x000fc400078e0074 */
[----:B------:R-:W-:Y:S01]  /*8940*/  FFMA.FTZ R116, R54, UR6, -R3 ;  /* 0x0000000636747c23 */ /* 0x000fe20008010803 */
[----:B------:R-:W-:Y:S02]  /*8950*/  IMAD.MOV.U32 R35, RZ, RZ, R29 ;  /* 0x000000ffff237224 */ /* 0x000fe400078e001d */
[----:B------:R-:W-:Y:S01]  /*8960*/  FFMA.FTZ R32, R199, UR6, -R5 ;  /* 0x00000006c7207c23 */ /* 0x000fe20008010805 */
[----:B------:R-:W-:Y:S02]  /*8970*/  IMAD.MOV.U32 R28, RZ, RZ, R17 ;  /* 0x000000ffff1c7224 */ /* 0x000fe400078e0011 */
[----:B-1----:R-:W-:Y:S01]  /*8980*/  FFMA.FTZ R2, R251, UR6, -R6 ;  /* 0x00000006fb027c23 */ /* 0x002fe20008010806 */
[----:B------:R-:W-:Y:S02]  /*8990*/  IMAD.MOV.U32 R29, RZ, RZ, R26 ;  /* 0x000000ffff1d7224 */ /* 0x000fe400078e001a */
[----:B------:R-:W-:Y:S01]  /*89a0*/  FFMA.FTZ R26, R205, UR6, -R5 ;  /* 0x00000006cd1a7c23 */ /* 0x000fe20008010805 */
[----:B------:R-:W-:Y:S01]  /*89b0*/  IMAD.MOV.U32 R17, RZ, RZ, R24 ;  /* 0x000000ffff117224 */ /* 0x000fe200078e0018 */
[----:B------:R1:W-:Y:S01]  /*89c0*/  MUFU.EX2 R232, R2 ;  /* 0x0000000200e87308 */ /* 0x0003e20000000800 */
[----:B------:R-:W-:-:S02]  /*89d0*/  IMAD.MOV.U32 R64, RZ, RZ, R48 ;  /* 0x000000ffff407224 */ /* 0x000fc400078e0030 */
[--C-:B------:R-:W-:Y:S01]  /*89e0*/  FFMA.FTZ R24, R214, UR6, -R5.reuse ;  /* 0x00000006d6187c23 */ /* 0x100fe20008010805 */
[----:B------:R-:W-:Y:S02]  /*89f0*/  IMAD.MOV.U32 R49, RZ, RZ, R36 ;  /* 0x000000ffff317224 */ /* 0x000fe400078e0024 */
[--C-:B------:R-:W-:Y:S01]  /*8a00*/  FFMA.FTZ R36, R187, UR6, -R5.reuse ;  /* 0x00000006bb247c23 */ /* 0x100fe20008010805 */
[--C-:B------:R-:W-:Y:S01]  /*8a10*/  FFMA.FTZ R41, R186, UR6, -R5.reuse ;  /* 0x00000006ba297c23 */ /* 0x100fe20008010805 */
[----:B------:R-:W-:Y:S01]  /*8a20*/  FFMA.FTZ R48, R173, UR6, -R5 ;  /* 0x00000006ad307c23 */ /* 0x000fe20008010805 */
[--C-:B------:R-:W-:Y:S01]  /*8a30*/  FFMA.FTZ R18, R18, UR6, -R3.reuse ;  /* 0x0000000612127c23 */ /* 0x100fe20008010803 */
[--C-:B------:R-:W-:Y:S01]  /*8a40*/  FFMA.FTZ R17, R17, UR6, -R3.reuse ;  /* 0x0000000611117c23 */ /* 0x100fe20008010803 */
[----:B------:R-:W-:Y:S01]  /*8a50*/  FADD.FTZ R0, R215, R146 ;  /* 0x00000092d7007221 */ /* 0x000fe20000010000 */
[--C-:B------:R-:W-:Y:S01]  /*8a60*/  FFMA.FTZ R14, R14, UR6, -R3.reuse ;  /* 0x000000060e0e7c23 */ /* 0x100fe20008010803 */
[----:B------:R-:W-:Y:S01]  /*8a70*/  MUFU.EX2 R199, R18 ;  /* 0x0000001200c77308 */ /* 0x000fe20000000800 */
[--C-:B------:R-:W-:Y:S01]  /*8a80*/  FFMA.FTZ R23, R23, UR6, -R3.reuse ;  /* 0x0000000617177c23 */ /* 0x100fe20008010803 */
[----:B------:R-:W-:Y:S01]  /*8a90*/  FADD.FTZ R0, R147, R0 ;  /* 0x0000000093007221 */ /* 0x000fe20000010000 */
[--C-:B------:R-:W-:Y:S01]  /*8aa0*/  FFMA.FTZ R49, R49, UR6, -R3.reuse ;  /* 0x0000000631317c23 */ /* 0x100fe20008010803 */
[----:B------:R-:W-:Y:S01]  /*8ab0*/  FFMA.FTZ R64, R64, UR6, -R3 ;  /* 0x0000000640407c23 */ /* 0x000fe20008010803 */
[----:B------:R-:W-:-:S02]  /*8ac0*/  IMAD.MOV.U32 R173, RZ, RZ, R212 ;  /* 0x000000ffffad7224 */ /* 0x000fc400078e00d4 */
[--C-:B-1----:R-:W-:Y:S01]  /*8ad0*/  FFMA.FTZ R2, R245, UR6, -R6.reuse ;  /* 0x00000006f5027c23 */ /* 0x102fe20008010806 */
[----:B------:R-:W-:Y:S08]  /*8ae0*/  MUFU.EX2 R214, R13 ;  /* 0x0000000d00d67308 */ /* 0x000ff00000000800 */
        /* <DEDUP_REMOVED lines=8> */
[----:B------:R1:W-:Y:S08]  /*8b70*/  MUFU.EX2 R224, R11 ;  /* 0x0000000b00e07308 */ /* 0x0003f00000000800 */
[----:B------:R2:W-:Y:S01]  /*8b80*/  MUFU.EX2 R240, R2 ;  /* 0x0000000200f07308 */ /* 0x0005e20000000800 */
[----:B-1----:R-:W-:-:S07]  /*8b90*/  FFMA.FTZ R11, R230, UR6, -R5 ;  /* 0x00000006e60b7c23 */ /* 0x002fce0008010805 */
[----:B------:R-:W-:Y:S01]  /*8ba0*/  MUFU.EX2 R212, R11 ;  /* 0x0000000b00d47308 */ /* 0x000fe20000000800 */
[----:B--2---:R-:W-:-:S07]  /*8bb0*/  FFMA.FTZ R2, R221, UR6, -R6 ;  /* 0x00000006dd027c23 */ /* 0x004fce0008010806 */
[----:B------:R1:W-:Y:S02]  /*8bc0*/  MUFU.EX2 R241, R2 ;  /* 0x0000000200f17308 */ /* 0x0003e40000000800 */
[----:B-1----:R-:W-:Y:S01]  /*8bd0*/  FFMA.FTZ R2, R218, UR6, -R6 ;  /* 0x00000006da027c23 */ /* 0x002fe20008010806 */
[----:B------:R-:W-:Y:S02]  /*8be0*/  IMAD.MOV.U32 R218, RZ, RZ, R30 ;  /* 0x000000ffffda7224 */ /* 0x000fe400078e001e */
[----:B------:R-:W-:-:S03]  /*8bf0*/  IMAD.MOV.U32 R30, RZ, RZ, R27 ;  /* 0x000000ffff1e7224 */ /* 0x000fc600078e001b */
[----:B------:R1:W-:Y:S01]  /*8c00*/  MUFU.EX2 R242, R2 ;  /* 0x0000000200f27308 */ /* 0x0003e20000000800 */
[----:B------:R-:W-:Y:S01]  /*8c10*/  FFMA.FTZ R27, R204, UR6, -R5 ;  /* 0x00000006cc1b7c23 */ /* 0x000fe20008010805 */
[----:B-1----:R-:W-:Y:S01]  /*8c20*/  FFMA.FTZ R2, R210, UR6, -R6 ;  /* 0x00000006d2027c23 */ /* 0x002fe20008010806 */
[----:B------:R-:W-:Y:S02]  /*8c30*/  IMAD.MOV.U32 R210, RZ, RZ, R22 ;  /* 0x000000ffffd27224 */ /* 0x000fe400078e0016 */
[----:B------:R-:W-:-:S03]  /*8c40*/  IMAD.MOV.U32 R22, RZ, RZ, R43 ;  /* 0x000000ffff167224 */ /* 0x000fc600078e002b */
[----:B------:R1:W-:Y:S01]  /*8c50*/  MUFU.EX2 R243, R2 ;  /* 0x0000000200f37308 */ /* 0x0003e20000000800 */
[----:B------:R-:W-:Y:S01]  /*8c60*/  FFMA.FTZ R43, R184, UR6, -R5 ;  /* 0x00000006b82b7c23 */ /* 0x000fe20008010805 */
[----:B------:R-:W-:Y:S02]  /*8c70*/  IMAD.MOV.U32 R184, RZ, RZ, R157 ;  /* 0x000000ffffb87224 */ /* 0x000fe400078e009d */
[----:B------:R-:W-:Y:S01]  /*8c80*/  FFMA.FTZ R22, R22, UR6, -R3 ;  /* 0x0000000616167c23 */ /* 0x000fe20008010803 */
[--C-:B-1----:R-:W-:Y:S01]  /*8c90*/  FFMA.FTZ R2, R208, UR6, -R6.reuse ;  /* 0x00000006d0027c23 */ /* 0x102fe20008010806 */
[----:B------:R-:W-:Y:S02]  /*8ca0*/  IMAD.MOV.U32 R208, RZ, RZ, R21 ;  /* 0x000000ffffd07224 */ /* 0x000fe400078e0015 */
[----:B------:R-:W-:Y:S01]  /*8cb0*/  FFMA.FTZ R21, R226, UR6, -R5 ;  /* 0x00000006e2157c23 */ /* 0x000fe20008010805 */
[----:B------:R1:W-:Y:S02]  /*8cc0*/  MUFU.EX2 R245, R2 ;  /* 0x0000000200f57308 */ /* 0x0003e40000000800 */
[----:B-1----:R-:W-:Y:S01]  /*8cd0*/  FFMA.FTZ R2, R207, UR6, -R6 ;  /* 0x00000006cf027c23 */ /* 0x002fe20008010806 */
[----:B------:R-:W-:-:S02]  /*8ce0*/  IMAD.MOV.U32 R207, RZ, RZ, R20 ;  /* 0x000000ffffcf7224 */ /* 0x000fc400078e0014 */
[----:B------:R-:W-:-:S03]  /*8cf0*/  FFMA.FTZ R20, R222, UR6, -R5 ;  /* 0x00000006de147c23 */ /* 0x000fc60008010805 */
[----:B------:R1:W-:Y:S08]  /*8d00*/  MUFU.EX2 R247, R2 ;  /* 0x0000000200f77308 */ /* 0x0003f00000000800 */
[----:B------:R-:W-:Y:S08]  /*8d10*/  MUFU.EX2 R222, R9 ;  /* 0x0000000900de7308 */ /* 0x000ff00000000800 */
[----:B------:R-:W-:Y:S01]  /*8d20*/  MUFU.EX2 R215, R20 ;  /* 0x0000001400d77308 */ /* 0x000fe20000000800 */
[----:B-1----:R-:W-:-:S07]  /*8d30*/  FFMA.FTZ R2, R182, UR6, -R6 ;  /* 0x00000006b6027c23 */ /* 0x002fce0008010806 */
[----:B------:R1:W-:Y:S02]  /*8d40*/  MUFU.EX2 R248, R2 ;  /* 0x0000000200f87308 */ /* 0x0003e40000000800 */
[----:B-1----:R-:W-:-:S06]  /*8d50*/  FFMA.FTZ R2, R177, UR6, -R6 ;  /* 0x00000006b1027c23 */ /* 0x002fcc0008010806 */
[----:B------:R1:W-:Y:S02]  /*8d60*/  MUFU.EX2 R251, R2 ;  /* 0x0000000200fb7308 */ /* 0x0003e40000000800 */
[----:B-1----:R-:W-:Y:S01]  /*8d70*/  FFMA.FTZ R2, R172, UR6, -R6 ;  /* 0x00000006ac027c23 */ /* 0x002fe20008010806 */
[----:B------:R-:W-:Y:S02]  /*8d80*/  IMAD.MOV.U32 R172, RZ, RZ, R19 ;  /* 0x000000ffffac7224 */ /* 0x000fe400078e0013 */
[----:B------:R-:W-:-:S03]  /*8d90*/  IMAD.MOV.U32 R19, RZ, RZ, R42 ;  /* 0x000000ffff137224 */ /* 0x000fc600078e002a */
[----:B------:R1:W-:Y:S01]  /*8da0*/  MUFU.EX2 R174, R2 ;  /* 0x0000000200ae7308 */ /* 0x0003e20000000800 */
[----:B------:R-:W-:Y:S01]  /*8db0*/  FFMA.FTZ R42, R185, UR6, -R5 ;  /* 0x00000006b92a7c23 */ /* 0x000fe20008010805 */
[----:B------:R-:W-:Y:S01]  /*8dc0*/  FFMA.FTZ R19, R19, UR6, -R3 ;  /* 0x0000000613137c23 */ /* 0x000fe20008010803 */
[----:B-1----:R-:W-:Y:S01]  /*8dd0*/  FFMA.FTZ R2, R171, UR6, -R6 ;  /* 0x00000006ab027c23 */ /* 0x002fe20008010806 */
[----:B------:R-:W-:Y:S02]  /*8de0*/  IMAD.MOV.U32 R171, RZ, RZ, R217 ;  /* 0x000000ffffab7224 */ /* 0x000fe400078e00d9 */
[----:B------:R-:W-:Y:S02]  /*8df0*/  IMAD.MOV.U32 R217, RZ, RZ, R88 ;  /* 0x000000ffffd97224 */ /* 0x000fe400078e0058 */
[----:B------:R1:W-:Y:S01]  /*8e00*/  MUFU.EX2 R175, R2 ;  /* 0x0000000200af7308 */ /* 0x0003e20000000800 */
[----:B------:R-:W-:Y:S02]  /*8e10*/  IMAD.MOV.U32 R226, RZ, RZ, R171 ;  /* 0x000000ffffe27224 */ /* 0x000fe400078e00ab */
[----:B------:R-:W-:Y:S01]  /*8e20*/  FFMA.FTZ R88, R206, UR6, -R3 ;  /* 0x00000006ce587c23 */ /* 0x000fe20008010803 */
[----:B------:R-:W-:-:S02]  /*8e30*/  IMAD.MOV.U32 R171, RZ, RZ, R219 ;  /* 0x000000ffffab7224 */ /* 0x000fc400078e00db */
[----:B------:R-:W-:Y:S02]  /*8e40*/  IMAD.MOV.U32 R187, RZ, RZ, R226 ;  /* 0x000000ffffbb7224 */ /* 0x000fe400078e00e2 */
[----:B------:R-:W-:Y:S01]  /*8e50*/  IMAD.MOV.U32 R226, RZ, RZ, R213 ;  /* 0x000000ffffe27224 */ /* 0x000fe200078e00d5 */
[----:B------:R-:W-:Y:S01]  /*8e60*/  MUFU.EX2 R206, R14 ;  /* 0x0000000e00ce7308 */ /* 0x000fe20000000800 */
[----:B------:R-:W-:-:S07]  /*8e70*/  IMAD.MOV.U32 R13, RZ, RZ, R171 ;  /* 0x000000ffff0d7224 */ /* 0x000fce00078e00ab */
[----:B------:R-:W-:Y:S01]  /*8e80*/  MUFU.EX2 R213, R21 ;  /* 0x0000001500d57308 */ /* 0x000fe20000000800 */
[----:B-1----:R-:W-:Y:S01]  /*8e90*/  FFMA.FTZ R2, R170, UR6, -R6 ;  /* 0x00000006aa027c23 */ /* 0x002fe20008010806 */
[----:B------:R-:W-:Y:S02]  /*8ea0*/  IMAD.MOV.U32 R170, RZ, RZ, R216 ;  /* 0x000000ffffaa7224 */ /* 0x000fe400078e00d8 */
[----:B------:R-:W-:Y:S02]  /*8eb0*/  IMAD.MOV.U32 R216, RZ, RZ, R68 ;  /* 0x000000ffffd87224 */ /* 0x000fe400078e0044 */
[----:B------:R-:W-:Y:S02]  /*8ec0*/  FFMA.FTZ R68, R239, UR6, -R3 ;  /* 0x00000006ef447c23 */ /* 0x000fe40008010803 */
[----:B------:R1:W-:Y:S02]  /*8ed0*/  MUFU.EX2 R176, R2 ;  /* 0x0000000200b07308 */ /* 0x0003e40000000800 */
[----:B-1----:R-:W-:Y:S01]  /*8ee0*/  FFMA.FTZ R2, R169, UR6, -R6 ;  /* 0x00000006a9027c23 */ /* 0x002fe20008010806 */
[----:B------:R-:W-:-:S02]  /*8ef0*/  IMAD.MOV.U32 R169, RZ, RZ, R73 ;  /* 0x000000ffffa97224 */ /* 0x000fc400078e0049 */
[----:B------:R-:W-:-:S03]  /*8f00*/  FFMA.FTZ R73, R225, UR6, -R3 ;  /* 0x00000006e1497c23 */ /* 0x000fc60008010803 */
[----:B------:R1:W-:Y:S02]  /*8f10*/  MUFU.EX2 R177, R2 ;  /* 0x0000000200b17308 */ /* 0x0003e40000000800 */
[----:B-1----:R-:W-:-:S06]  /*8f20*/  FFMA.FTZ R2, R168, UR6, -R6 ;  /* 0x00000006a8027c23 */ /* 0x002fcc0008010806 */
[----:B------:R1:W-:Y:S02]  /*8f30*/  MUFU.EX2 R178, R2 ;  /* 0x0000000200b27308 */ /* 0x0003e40000000800 */
[----:B-1----:R-:W-:Y:S01]  /*8f40*/  FFMA.FTZ R2, R167, UR6, -R6 ;  /* 0x00000006a7027c23 */ /* 0x002fe20008010806 */
[----:B------:R-:W-:Y:S02]  /*8f50*/  IMAD.MOV.U32 R167, RZ, RZ, R65 ;  /* 0x000000ffffa77224 */ /* 0x000fe400078e0041 */
[----:B------:R-:W-:Y:S01]  /*8f60*/  FFMA.FTZ R65, R252, UR6, -R3 ;  /* 0x00000006fc417c23 */ /* 0x000fe20008010803 */
[----:B------:R-:W-:Y:S02]  /*8f70*/  IMAD.MOV.U32 R252, RZ, RZ, R156 ;  /* 0x000000fffffc7224 */ /* 0x000fe400078e009c */
[----:B------:R1:W-:Y:S01]  /*8f80*/  MUFU.EX2 R179, R2 ;  /* 0x0000000200b37308 */ /* 0x0003e20000000800 */
[----:B------:R-:W-:Y:S02]  /*8f90*/  IMAD.MOV.U32 R234, RZ, RZ, R167 ;  /* 0x000000ffffea7224 */ /* 0x000fe400078e00a7 */
[----:B------:R-:W-:-:S02]  /*8fa0*/  IMAD.MOV.U32 R167, RZ, RZ, R44 ;  /* 0x000000ffffa77224 */ /* 0x000fc400078e002c */
[----:B------:R-:W-:Y:S02]  /*8fb0*/  IMAD.MOV.U32 R185, RZ, RZ, R234 ;  /* 0x000000ffffb97224 */ /* 0x000fe400078e00ea */
[----:B------:R-:W-:Y:S02]  /*8fc0*/  IMAD.MOV.U32 R234, RZ, RZ, R208 ;  /* 0x000000ffffea7224 */ /* 0x000fe400078e00d0 */
[----:B------:R2:W-:Y:S01]  /*8fd0*/  MUFU.EX2 R208, R15 ;  /* 0x0000000f00d07308 */ /* 0x0005e20000000800 */
[----:B------:R-:W-:Y:S02]  /*8fe0*/  IMAD.MOV.U32 R225, RZ, RZ, R185 ;  /* 0x000000ffffe17224 */ /* 0x000fe400078e00b9 */
[----:B-1----:R-:W-:Y:S01]  /*8ff0*/  FFMA.FTZ R2, R166, UR6, -R6 ;  /* 0x00000006a6027c23 */ /* 0x002fe20008010806 */
[----:B------:R-:W-:Y:S02]  /*9000*/  IMAD.MOV.U32 R166, RZ, RZ, R218 ;  /* 0x000000ffffa67224 */ /* 0x000fe400078e00da */
[----:B------:R-:W-:-:S02]  /*9010*/  IMAD.MOV.U32 R218, RZ, RZ, R45 ;  /* 0x000000ffffda7224 */ /* 0x000fc400078e002d */
[----:B------:R1:W-:Y:S01]  /*9020*/  MUFU.EX2 R180, R2 ;  /* 0x0000000200b47308 */ /* 0x0003e20000000800 */
[----:B------:R-:W-:Y:S02]  /*9030*/  IMAD.MOV.U32 R45, RZ, RZ, R69 ;  /* 0x000000ffff2d7224 */ /* 0x000fe400078e0045 */
[----:B------:R-:W-:Y:S01]  /*9040*/  FFMA.FTZ R69, R235, UR6, -R3 ;  /* 0x00000006eb457c23 */ /* 0x000fe20008010803 */
[----:B------:R-:W-:Y:S02]  /*9050*/  IMAD.MOV.U32 R238, RZ, RZ, R166 ;  /* 0x000000ffffee7224 */ /* 0x000fe400078e00a6 */
[----:B------:R-:W-:Y:S02]  /*9060*/  IMAD.MOV.U32 R166, RZ, RZ, R169 ;  /* 0x000000ffffa67224 */ /* 0x000fe400078e00a9 */
[----:B------:R-:W-:Y:S02]  /*9070*/  IMAD.MOV.U32 R169, RZ, RZ, R45 ;  /* 0x000000ffffa97224 */ /* 0x000fe400078e002d */
[----:B------:R-:W-:-:S02]  /*9080*/  IMAD.MOV.U32 R205, RZ, RZ, R218 ;  /* 0x000000ffffcd7224 */ /* 0x000fc400078e00da */
[----:B------:R-:W-:Y:S02]  /*9090*/  IMAD.MOV.U32 R239, RZ, RZ, R238 ;  /* 0x000000ffffef7224 */ /* 0x000fe400078e00ee */
[----:B------:R-:W-:Y:S02]  /*90a0*/  IMAD.MOV.U32 R238, RZ, RZ, R207 ;  /* 0x000000ffffee7224 */ /* 0x000fe400078e00cf */
[----:B------:R3:W-:Y:S01]  /*90b0*/  MUFU.EX2 R207, R17 ;  /* 0x0000001100cf7308 */ /* 0x0007e20000000800 */
[----:B--2---:R-:W-:Y:S02]  /*90c0*/  IMAD.MOV.U32 R15, RZ, RZ, R205 ;  /* 0x000000ffff0f7224 */ /* 0x004fe400078e00cd */
[----:B-1----:R-:W-:Y:S01]  /*90d0*/  FFMA.FTZ R2, R165, UR6, -R6 ;  /* 0x00000006a5027c23 */ /* 0x002fe20008010806 */
[----:B------:R-:W-:Y:S02]  /*90e0*/  IMAD.MOV.U32 R165, RZ, RZ, R172 ;  /* 0x000000ffffa57224 */ /* 0x000fe400078e00ac */
[----:B------:R-:W-:-:S02]  /*90f0*/  IMAD.MOV.U32 R172, RZ, RZ, R220 ;  /* 0x000000ffffac7224 */ /* 0x000fc400078e00dc */
[----:B------:R-:W-:Y:S01]  /*9100*/  IMAD.MOV.U32 R235, RZ, RZ, R173 ;  /* 0x000000ffffeb7224 */ /* 0x000fe200078e00ad */
[----:B------:R1:W-:Y:S01]  /*9110*/  MUFU.EX2 R181, R2 ;  /* 0x0000000200b57308 */ /* 0x0003e20000000800 */
[----:B------:R-:W-:Y:S02]  /*9120*/  IMAD.MOV.U32 R204, RZ, RZ, R172 ;  /* 0x000000ffffcc7224 */ /* 0x000fe400078e00ac */
[----:B------:R-:W-:-:S04]  /*9130*/  IMAD.MOV.U32 R172, RZ, RZ, R217 ;  /* 0x000000ffffac7224 */ /* 0x000fc800078e00d9 */
[----:B------:R-:W-:Y:S01]  /*9140*/  IMAD.MOV.U32 R18, RZ, RZ, R172 ;  /* 0x000000ffff127224 */ /* 0x000fe200078e00ac */
[----:B------:R2:W-:Y:S01]  /*9150*/  MUFU.EX2 R220, R4 ;  /* 0x0000000400dc7308 */ /* 0x0005e20000000800 */
[----:B---3--:R-:W-:-:S07]  /*9160*/  IMAD.MOV.U32 R17, RZ, RZ, R169 ;  /* 0x000000ffff117224 */ /* 0x008fce00078e00a9 */
[----:B------:R3:W-:Y:S01]  /*9170*/  MUFU.EX2 R217, R12 ;  /* 0x0000000c00d97308 */ /* 0x0007e20000000800 */
[----:B-1----:R-:W-:Y:S01]  /*9180*/  FFMA.FTZ R2, R164, UR6, -R6 ;  /* 0x00000006a4027c23 */ /* 0x002fe20008010806 */
[----:B------:R-:W-:Y:S02]  /*9190*/  IMAD.MOV.U32 R164, RZ, RZ, R47 ;  /* 0x000000ffffa47224 */ /* 0x000fe400078e002f */
[----:B------:R-:W-:Y:S01]  /*91a0*/  FFMA.FTZ R6, R34, UR6, -R5 ;  /* 0x0000000622067c23 */ /* 0x000fe20008010805 */
[----:B------:R-:W-:Y:S02]  /*91b0*/  IMAD.MOV.U32 R34, RZ, RZ, R16 ;  /* 0x000000ffff227224 */ /* 0x000fe400078e0010 */
[----:B------:R-:W-:Y:S01]  /*91c0*/  IMAD.MOV.U32 R16, RZ, RZ, R223 ;  /* 0x000000ffff107224 */ /* 0x000fe200078e00df */
[----:B------:R1:W-:Y:S01]  /*91d0*/  MUFU.EX2 R182, R2 ;  /* 0x0000000200b67308 */ /* 0x0003e20000000800 */
[----:B--2---:R-:W-:Y:S02]  /*91e0*/  FADD.FTZ R4, R145, R143 ;  /* 0x0000008f91047221 */ /* 0x004fe40000010000 */
[----:B------:R-:W-:Y:S01]  /*91f0*/  FFMA.FTZ R16, R16, UR6, -R3 ;  /* 0x0000000610107c23 */ /* 0x000fe20008010803 */
[----:B------:R-:W-:-:S04]  /*9200*/  IMAD.MOV.U32 R143, RZ, RZ, R187 ;  /* 0x000000ffff8f7224 */ /* 0x000fc800078e00bb */
[----:B------:R-:W-:Y:S01]  /*9210*/  MUFU.EX2 R221, R6 ;  /* 0x0000000600dd7308 */ /* 0x000fe20000000800 */
[----:B---3--:R-:W-:-:S04]  /*9220*/  FADD.FTZ R12, R144, R4 ;  /* 0x00000004900c7221 */ /* 0x008fc80000010000 */
[----:B------:R-:W-:Y:S01]  /*9230*/  FADD.FTZ R156, R161, R12 ;  /* 0x0000000ca19c7221 */ /* 0x000fe20000010000 */
[----:B------:R-:W-:Y:S02]  /*9240*/  IMAD.MOV.U32 R161, RZ, RZ, R211 ;  /* 0x000000ffffa17224 */ /* 0x000fe400078e00d3 */
[----:B------:R2:W3:Y:S01]  /*9250*/  MUFU.EX2 R223, R10 ;  /* 0x0000000a00df7308 */ /* 0x0004e20000000800 */
[----:B-1----:R-:W-:Y:S01]  /*9260*/  FFMA.FTZ R2, R72, UR6, -R5 ;  /* 0x0000000648027c23 */ /* 0x002fe20008010805 */
[----:B------:R-:W-:Y:S02]  /*9270*/  IMAD.MOV.U32 R72, RZ, RZ, R31 ;  /* 0x000000ffff487224 */ /* 0x000fe400078e001f */
[----:B------:R-:W-:Y:S02]  /*9280*/  IMAD.MOV.U32 R31, RZ, RZ, R7 ;  /* 0x000000ffff1f7224 */ /* 0x000fe400078e0007 */
[----:B------:R-:W-:Y:S01]  /*9290*/  FFMA.FTZ R7, R249, UR6, -R5 ;  /* 0x00000006f9077c23 */ /* 0x000fe20008010805 */
[----:B------:R-:W-:-:S02]  /*92a0*/  IMAD.MOV.U32 R168, RZ, RZ, R72 ;  /* 0x000000ffffa87224 */ /* 0x000fc400078e0048 */
[----:B------:R-:W-:Y:S01]  /*92b0*/  FFMA.FTZ R72, R233, UR6, -R3 ;  /* 0x00000006e9487c23 */ /* 0x000fe20008010803 */
[----:B------:R-:W-:Y:S01]  /*92c0*/  IMAD.MOV.U32 R249, RZ, RZ, R165 ;  /* 0x000000fffff97224 */ /* 0x000fe200078e00a5 */
[----:B------:R1:W-:Y:S01]  /*92d0*/  MUFU.EX2 R219, R2 ;  /* 0x0000000200db7308 */ /* 0x0003e20000000800 */
[----:B------:R-:W-:Y:S02]  /*92e0*/  IMAD.MOV.U32 R230, RZ, RZ, R168 ;  /* 0x000000ffffe67224 */ /* 0x000fe400078e00a8 */
[----:B------:R-:W-:Y:S02]  /*92f0*/  IMAD.MOV.U32 R168, RZ, RZ, R46 ;  /* 0x000000ffffa87224 */ /* 0x000fe400078e002e */
[----:B------:R-:W4:Y:S01]  /*9300*/  LDSM.16.MT88.4 R44, [R190+0x4000] ;  /* 0x00400000be2c783b */ /* 0x000f220000004200 */
[----:B------:R-:W-:Y:S02]  /*9310*/  IMAD.MOV.U32 R165, RZ, RZ, R170 ;  /* 0x000000ffffa57224 */ /* 0x000fe400078e00aa */
[----:B------:R-:W-:-:S02]  /*9320*/  IMAD.MOV.U32 R170, RZ, RZ, R108 ;  /* 0x000000ffffaa7224 */ /* 0x000fc400078e006c */
[----:B------:R-:W-:Y:S01]  /*9330*/  FFMA.FTZ R108, R55, UR6, -R3 ;  /* 0x00000006376c7c23 */ /* 0x000fe20008010803 */
[----:B------:R4:W-:Y:S01]  /*9340*/  MUFU.EX2 R218, R7 ;  /* 0x0000000700da7308 */ /* 0x0009e20000000800 */
[----:B------:R-:W-:Y:S02]  /*9350*/  IMAD.MOV.U32 R186, RZ, RZ, R230 ;  /* 0x000000ffffba7224 */ /* 0x000fe400078e00e6 */
[----:B------:R-:W-:Y:S01]  /*9360*/  FADD.FTZ R3, R134, R133 ;  /* 0x0000008586037221 */ /* 0x000fe20000010000 */
[----:B------:R-:W-:Y:S02]  /*9370*/  IMAD.MOV.U32 R230, RZ, RZ, R210 ;  /* 0x000000ffffe67224 */ /* 0x000fe400078e00d2 */
[----:B--2---:R-:W-:Y:S02]  /*9380*/  IMAD.MOV.U32 R10, RZ, RZ, R216 ;  /* 0x000000ffff0a7224 */ /* 0x004fe400078e00d8 */
[----:B------:R-:W-:Y:S01]  /*9390*/  FADD.FTZ R3, R135, R3 ;  /* 0x0000000387037221 */ /* 0x000fe20000010000 */
[----:B-1----:R-:W-:Y:S01]  /*93a0*/  FADD.FTZ R2, R53, R52 ;  /* 0x0000003435027221 */ /* 0x002fe20000010000 */
[----:B------:R-:W-:Y:S01]  /*93b0*/  IMAD.MOV.U32 R210, RZ, RZ, R28 ;  /* 0x000000ffffd27224 */ /* 0x000fe200078e001c */
[----:B------:R-:W1:Y:S01]  /*93c0*/  LDSM.16.MT88.4 R52, [R190+0x4400] ;  /* 0x00440000be34783b */ /* 0x000e620000004200 */
[----:B------:R-:W-:-:S02]  /*93d0*/  IMAD.MOV.U32 R28, RZ, RZ, R34 ;  /* 0x000000ffff1c7224 */ /* 0x000fc400078e0022 */
[----:B------:R-:W-:Y:S01]  /*93e0*/  FADD.FTZ R2, R132, R2 ;  /* 0x0000000284027221 */ /* 0x000fe20000010000 */
[----:B------:R-:W-:Y:S02]  /*93f0*/  IMAD.MOV.U32 R34, RZ, RZ, R35 ;  /* 0x000000ffff227224 */ /* 0x000fe400078e0023 */
[----:B------:R-:W-:Y:S01]  /*9400*/  FADD.FTZ R0, R10, R0 ;  /* 0x000000000a007221 */ /* 0x000fe20000010000 */
[----:B------:R-:W-:Y:S02]  /*9410*/  IMAD.MOV.U32 R35, RZ, RZ, R31 ;  /* 0x000000ffff237224 */ /* 0x000fe400078e001f */
[----:B------:R-:W-:Y:S01]  /*9420*/  FADD.FTZ R157, R141, R2 ;  /* 0x000000028d9d7221 */ /* 0x000fe20000010000 */
[----:B------:R-:W-:Y:S02]  /*9430*/  IMAD.MOV.U32 R31, RZ, RZ, R30 ;  /* 0x000000ffff1f7224 */ /* 0x000fe400078e001e */
[----:B------:R-:W-:Y:S01]  /*9440*/  FADD.FTZ R2, R239, R0 ;  /* 0x00000000ef027221 */ /* 0x000fe20000010000 */
[----:B------:R-:W-:Y:S01]  /*9450*/  IMAD.MOV.U32 R30, RZ, RZ, R29 ;  /* 0x000000ffff1e7224 */ /* 0x000fe200078e001d */
[----:B------:R-:W-:Y:S01]  /*9460*/  MUFU.EX2 R205, R19 ;  /* 0x0000001300cd7308 */ /* 0x000fe20000000800 */
[----:B------:R-:W-:-:S02]  /*9470*/  IMAD.MOV.U32 R29, RZ, RZ, R209 ;  /* 0x000000ffff1d7224 */ /* 0x000fc400078e00d1 */
[----:B------:R-:W-:Y:S02]  /*9480*/  IMAD.MOV.U32 R233, RZ, RZ, R184 ;  /* 0x000000ffffe97224 */ /* 0x000fe400078e00b8 */
[----:B------:R-:W-:Y:S01]  /*9490*/  IMAD.MOV.U32 R185, RZ, RZ, R168 ;  /* 0x000000ffffb97224 */ /* 0x000fe200078e00a8 */
[----:B----4-:R-:W-:Y:S02]  /*94a0*/  HMMA.16816.F32.BF16 R4, R60, R44, RZ ;  /* 0x0000002c3c04723c */ /* 0x010fe400000418ff */
[----:B------:R-:W2:Y:S01]  /*94b0*/  MUFU.EX2 R209, R16 ;  /* 0x0000001000d17308 */ /* 0x000ea20000000800 */
[----:B---3--:R-:W-:Y:S01]  /*94c0*/  F2FP.BF16.F32.PACK_AB R0, R223, R224 ;  /* 0x000000e0df00723e */ /* 0x008fe200000010ff */
[----:B------:R-:W-:Y:S02]  /*94d0*/  IMAD.MOV.U32 R239, RZ, RZ, R186 ;  /* 0x000000ffffef7224 */ /* 0x000fe400078e00ba */
[----:B------:R-:W-:-:S04]  /*94e0*/  FADD.FTZ R3, R142, R3 ;  /* 0x000000038e037221 */ /* 0x000fc80000010000 */
[----:B------:R3:W4:Y:S10]  /*94f0*/  MUFU.EX2 R216, R8 ;  /* 0x0000000800d87308 */ /* 0x0007340000000800 */
[----:B-1----:R-:W-:Y:S01]  /*9500*/  HMMA.16816.F32.BF16 R132, R56, R52, R4 ;  /* 0x000000343884723c */ /* 0x002fe20000041804 */
[----:B------:R-:W-:Y:S01]  /*9510*/  LOP3.LUT R4, R0, R51, RZ, 0xc0, !PT ;  /* 0x0000003300047212 */ /* 0x000fe200078ec0ff */
[----:B------:R-:W-:Y:S01]  /*9520*/  MUFU.EX2 R187, R22 ;  /* 0x0000001600bb7308 */ /* 0x000fe20000000800 */
[----:B------:R-:W-:Y:S01]  /*9530*/  F2FP.BF16.F32.PACK_AB R0, R207, R199 ;  /* 0x000000c7cf00723e */ /* 0x000fe200000010ff */
[----:B------:R-:W-:-:S02]  /*9540*/  IMAD.MOV.U32 R21, RZ, RZ, R29 ;  /* 0x000000ffff157224 */ /* 0x000fc400078e001d */
[----:B------:R-:W-:Y:S01]  /*9550*/  IMAD.MOV.U32 R184, RZ, RZ, R30 ;  /* 0x000000ffffb87224 */ /* 0x000fe200078e001e */
[----:B------:R-:W-:Y:S01]  /*9560*/  LOP3.LUT R5, R0, R50, RZ, 0xc0, !PT ;  /* 0x0000003200057212 */ /* 0x000fe200078ec0ff */
[----:B---3--:R-:W-:Y:S01]  /*9570*/  HMMA.16816.F32.BF16 R8, R84, R44, RZ ;  /* 0x0000002c5408723c */ /* 0x008fe200000418ff */
[----:B------:R-:W-:Y:S01]  /*9580*/  F2FP.BF16.F32.PACK_AB R0, R221, R222 ;  /* 0x000000dedd00723e */ /* 0x000fe200000010ff */
[----:B------:R-:W-:Y:S02]  /*9590*/  IMAD.MOV.U32 R45, RZ, RZ, R204 ;  /* 0x000000ffff2d7224 */ /* 0x000fe400078e00cc */
[----:B------:R-:W-:Y:S01]  /*95a0*/  IMAD.MOV.U32 R186, RZ, RZ, R28 ;  /* 0x000000ffffba7224 */ /* 0x000fe200078e001c */
[----:B------:R-:W-:Y:S01]  /*95b0*/  LOP3.LUT R6, R0, R96, RZ, 0xc0, !PT ;  /* 0x0000006000067212 */ /* 0x000fe200078ec0ff */
[----:B------:R-:W-:Y:S01]  /*95c0*/  IMAD.MOV.U32 R44, RZ, RZ, R164 ;  /* 0x000000ffff2c7224 */ /* 0x000fe200078e00a4 */
[----:B--2---:R-:W-:Y:S01]  /*95d0*/  F2FP.BF16.F32.PACK_AB R0, R208, R209 ;  /* 0x000000d1d000723e */ /* 0x004fe200000010ff */
[----:B------:R-:W1:Y:S01]  /*95e0*/  MUFU.EX2 R204, R23 ;  /* 0x0000001700cc7308 */ /* 0x000e620000000800 */
[----:B------:R-:W-:-:S02]  /*95f0*/  IMAD.MOV.U32 R171, RZ, RZ, R34 ;  /* 0x000000ffffab7224 */ /* 0x000fc400078e0022 */
[----:B------:R-:W-:-:S05]  /*9600*/  LOP3.LUT R7, R0, R97, RZ, 0xc0, !PT ;  /* 0x0000006100077212 */ /* 0x000fca00078ec0ff */
[----:B------:R-:W-:Y:S01]  /*9610*/  MUFU.EX2 R173, R27 ;  /* 0x0000001b00ad7308 */ /* 0x000fe20000000800 */
[----:B------:R-:W-:Y:S01]  /*9620*/  F2FP.BF16.F32.PACK_AB R0, R219, R220 ;  /* 0x000000dcdb00723e */ /* 0x000fe200000010ff */
[----:B------:R-:W-:Y:S02]  /*9630*/  IMAD.MOV.U32 R19, RZ, RZ, R210 ;  /* 0x000000ffff137224 */ /* 0x000fe400078e00d2 */
[----:B------:R-:W-:Y:S01]  /*9640*/  HMMA.16816.F32.BF16 R144, R76, R52, R8 ;  /* 0x000000344c90723c */ /* 0x000fe20000041808 */
[----:B------:R-:W-:Y:S01]  /*9650*/  LOP3.LUT R28, R0, R71, RZ, 0xc0, !PT ;  /* 0x00000047001c7212 */ /* 0x000fe200078ec0ff */
[----:B------:R-:W-:Y:S01]  /*9660*/  IMAD.MOV.U32 R164, RZ, RZ, R31 ;  /* 0x000000ffffa47224 */ /* 0x000fe200078e001f */
[----:B------:R-:W-:Y:S01]  /*9670*/  F2FP.BF16.F32.PACK_AB R0, R205, R206 ;  /* 0x000000cecd00723e */ /* 0x000fe200000010ff */
[----:B------:R-:W-:Y:S02]  /*9680*/  IMAD.MOV.U32 R52, RZ, RZ, R170 ;  /* 0x000000ffff347224 */ /* 0x000fe400078e00aa */
[----:B------:R-:W-:Y:S01]  /*9690*/  IMAD.MOV.U32 R53, RZ, RZ, R167 ;  /* 0x000000ffff357224 */ /* 0x000fe200078e00a7 */
[----:B------:R-:W-:Y:S01]  /*96a0*/  LOP3.LUT R29, R0, R70, RZ, 0xc0, !PT ;  /* 0x00000046001d7212 */ /* 0x000fe200078ec0ff */
[----:B------:R-:W-:Y:S01]  /*96b0*/  MUFU.EX2 R211, R25 ;  /* 0x0000001900d37308 */ /* 0x000fe20000000800 */
[----:B----4-:R-:W-:-:S07]  /*96c0*/  F2FP.BF16.F32.PACK_AB R0, R218, R216 ;  /* 0x000000d8da00723e */ /* 0x010fce00000010ff */
[----:B------:R-:W-:Y:S01]  /*96d0*/  MUFU.EX2 R169, R32 ;  /* 0x0000002000a97308 */ /* 0x000fe20000000800 */
[----:B------:R-:W-:-:S07]  /*96e0*/  LOP3.LUT R30, R0, R99, RZ, 0xc0, !PT ;  /* 0x00000063001e7212 */ /* 0x000fce00078ec0ff */
[----:B------:R-:W-:Y:S01]  /*96f0*/  MUFU.EX2 R172, R33 ;  /* 0x0000002100ac7308 */ /* 0x000fe20000000800 */
[----:B-1----:R-:W-:Y:S01]  /*9700*/  F2FP.BF16.F32.PACK_AB R0, R204, R187 ;  /* 0x000000bbcc00723e */ /* 0x002fe200000010ff */
[----:B------:R-:W-:Y:S02]  /*9710*/  IMAD.MOV.U32 R12, RZ, RZ, R191 ;  /* 0x000000ffff0c7224 */ /* 0x000fe400078e00bf */
[----:B------:R-:W-:Y:S01]  /*9720*/  IMAD.MOV.U32 R14, RZ, RZ, R189 ;  /* 0x000000ffff0e7224 */ /* 0x000fe200078e00bd */
[----:B------:R-:W-:Y:S01]  /*9730*/  LOP3.LUT R31, R0, R100, RZ, 0xc0, !PT ;  /* 0x00000064001f7212 */ /* 0x000fe200078ec0ff */
[----:B------:R-:W-:Y:S01]  /*9740*/  IMAD.MOV.U32 R16, RZ, RZ, R192 ;  /* 0x000000ffff107224 */ /* 0x000fe200078e00c0 */
[----:B------:R-:W-:Y:S01]  /*9750*/  F2FP.BF16.F32.PACK_AB R0, R185, R15 ;  /* 0x0000000fb900723e */ /* 0x000fe200000010ff */
[----:B------:R1:W-:Y:S01]  /*9760*/  MUFU.EX2 R170, R26 ;  /* 0x0000001a00aa7308 */ /* 0x0003e20000000800 */
[----:B------:R-:W-:Y:S01]  /*9770*/  IMAD.MOV.U32 R167, RZ, RZ, R35 ;  /* 0x000000ffffa77224 */ /* 0x000fe200078e0023 */
[----:B------:R2:W5:Y:S06]  /*9780*/  LDL.LU R192, [R1+0x90] ;  /* 0x0000900001c07983 */ /* 0x00056c0000300800 */
[----:B------:R-:W-:Y:S01]  /*9790*/  MUFU.EX2 R210, R24 ;  /* 0x0000001800d27308 */ /* 0x000fe20000000800 */
[----:B------:R-:W-:Y:S01]  /*97a0*/  IMAD.MOV.U32 R141, RZ, RZ, R184 ;  /* 0x000000ffff8d7224 */ /* 0x000fe200078e00b8 */
[----:B------:R2:W5:Y:S06]  /*97b0*/  LDL.LU R191, [R1+0x8c] ;  /* 0x00008c0001bf7983 */ /* 0x00056c0000300800 */
[----:B------:R3:W-:Y:S01]  /*97c0*/  MUFU.EX2 R168, R36 ;  /* 0x0000002400a87308 */ /* 0x0007e20000000800 */
[----:B-1----:R-:W-:Y:S01]  /*97d0*/  LOP3.LUT R26, R0, R102, RZ, 0xc0, !PT ;  /* 0x00000066001a7212 */ /* 0x002fe200078ec0ff */
[----:B------:R-:W-:Y:S01]  /*97e0*/  IMAD.MOV.U32 R142, RZ, RZ, R164 ;  /* 0x000000ffff8e7224 */ /* 0x000fe200078e00a4 */
[----:B------:R-:W-:Y:S01]  /*97f0*/  F2FP.BF16.F32.PACK_AB R0, R236, R232 ;  /* 0x000000e8ec00723e */ /* 0x000fe200000010ff */
[----:B------:R2:W5:Y:S01]  /*9800*/  LDL.LU R189, [R1+0x88] ;  /* 0x0000880001bd7983 */ /* 0x0005620000300800 */
[----:B------:R-:W-:-:S02]  /*9810*/  IMAD.MOV.U32 R164, RZ, RZ, R167 ;  /* 0x000000ffffa47224 */ /* 0x000fc400078e00a7 */
[----:B------:R-:W-:Y:S01]  /*9820*/  LOP3.LUT R27, R0, R103, RZ, 0xc0, !PT ;  /* 0x00000067001b7212 */ /* 0x000fe200078ec0ff */
[----:B------:R-:W-:Y:S01]  /*9830*/  MUFU.EX2 R184, R64 ;  /* 0x0000004000b87308 */ /* 0x000fe20000000800 */
[----:B------:R-:W-:Y:S01]  /*9840*/  F2FP.BF16.F32.PACK_AB R0, R17, R161 ;  /* 0x000000a11100723e */ /* 0x000fe200000010ff */
[----:B------:R-:W-:-:S03]  /*9850*/  IMAD.MOV.U32 R167, RZ, RZ, R171 ;  /* 0x000000ffffa77224 */ /* 0x000fc600078e00ab */
[----:B------:R-:W-:Y:S02]  /*9860*/  LOP3.LUT R34, R0, R109, RZ, 0xc0, !PT ;  /* 0x0000006d00227212 */ /* 0x000fe400078ec0ff */
[----:B------:R-:W-:Y:S01]  /*9870*/  F2FP.BF16.F32.PACK_AB R0, R240, R227 ;  /* 0x000000e3f000723e */ /* 0x000fe200000010ff */
[----:B------:R-:W-:Y:S01]  /*9880*/  MUFU.EX2 R109, R89 ;  /* 0x00000059006d7308 */ /* 0x000fe20000000800 */
[----:B---3--:R-:W-:Y:S02]  /*9890*/  IMAD.MOV.U32 R36, RZ, RZ, R21 ;  /* 0x000000ffff247224 */ /* 0x008fe400078e0015 */
[----:B------:R-:W-:Y:S02]  /*98a0*/  LOP3.LUT R35, R0, R110, RZ, 0xc0, !PT ;  /* 0x0000006e00237212 */ /* 0x000fe400078ec0ff */
[----:B------:R-:W-:-:S03]  /*98b0*/  F2FP.BF16.F32.PACK_AB R0, R21, R143 ;  /* 0x0000008f1500723e */ /* 0x000fc600000010ff */
[----:B------:R-:W-:Y:S01]  /*98c0*/  MUFU.EX2 R110, R48 ;  /* 0x00000030006e7308 */ /* 0x000fe20000000800 */
[----:B------:R-:W-:Y:S02]  /*98d0*/  LOP3.LUT R24, R0, R80, RZ, 0xc0, !PT ;  /* 0x0000005000187212 */ /* 0x000fe400078ec0ff */
[----:B------:R-:W-:-:S04]  /*98e0*/  F2FP.BF16.F32.PACK_AB R0, R229, R228 ;  /* 0x000000e4e500723e */ /* 0x000fc800000010ff */
[----:B------:R-:W-:Y:S01]  /*98f0*/  LOP3.LUT R25, R0, R81, RZ, 0xc0, !PT ;  /* 0x0000005100197212 */ /* 0x000fe200078ec0ff */
[----:B------:R-:W-:Y:S01]  /*9900*/  MUFU.EX2 R171, R41 ;  /* 0x0000002900ab7308 */ /* 0x000fe20000000800 */
[----:B------:R-:W-:-:S04]  /*9910*/  F2FP.BF16.F32.PACK_AB R0, R44, R166 ;  /* 0x000000a62c00723e */ /* 0x000fc800000010ff */
[----:B------:R-:W-:Y:S02]  /*9920*/  LOP3.LUT R32, R0, R82, RZ, 0xc0, !PT ;  /* 0x0000005200207212 */ /* 0x000fe400078ec0ff */
[----:B------:R-:W-:Y:S01]  /*9930*/  F2FP.BF16.F32.PACK_AB R0, R231, R237 ;  /* 0x000000ede700723e */ /* 0x000fe200000010ff */
[----:B------:R1:W-:Y:S03]  /*9940*/  MUFU.EX2 R41, R108 ;  /* 0x0000006c00297308 */ /* 0x0003e60000000800 */
[----:B------:R-:W-:Y:S02]  /*9950*/  LOP3.LUT R33, R0, R83, RZ, 0xc0, !PT ;  /* 0x0000005300217212 */ /* 0x000fe400078ec0ff */
[----:B------:R-:W-:-:S04]  /*9960*/  F2FP.BF16.F32.PACK_AB R0, R165, R186 ;  /* 0x000000baa500723e */ /* 0x000fc800000010ff */
[----:B------:R-:W-:Y:S02]  /*9970*/  LOP3.LUT R50, R0, R121, RZ, 0xc0, !PT ;  /* 0x0000007900327212 */ /* 0x000fe400078ec0ff */
[----:B------:R-:W-:Y:S01]  /*9980*/  F2FP.BF16.F32.PACK_AB R0, R245, R243 ;  /* 0x000000f3f500723e */ /* 0x000fe200000010ff */
[----:B------:R-:W-:Y:S03]  /*9990*/  MUFU.EX2 R121, R42 ;  /* 0x0000002a00797308 */ /* 0x000fe60000000800 */
[----:B------:R-:W-:Y:S02]  /*99a0*/  LOP3.LUT R51, R0, R122, RZ, 0xc0, !PT ;  /* 0x0000007a00337212 */ /* 0x000fe400078ec0ff */
[----:B------:R-:W-:Y:S01]  /*99b0*/  F2FP.BF16.F32.PACK_AB R0, R225, R45 ;  /* 0x0000002de100723e */ /* 0x000fe200000010ff */
[----:B-1----:R-:W-:Y:S02]  /*99c0*/  IMAD.MOV.U32 R108, RZ, RZ, R44 ;  /* 0x000000ffff6c7224 */ /* 0x002fe400078e002c */
[----:B------:R-:W-:Y:S01]  /*99d0*/  MUFU.EX2 R122, R43 ;  /* 0x0000002b007a7308 */ /* 0x000fe20000000800 */
[----:B------:R-:W-:-:S02]  /*99e0*/  LOP3.LUT R82, R0, R123, RZ, 0xc0, !PT ;  /* 0x0000007b00527212 */ /* 0x000fc400078ec0ff */
[----:B------:R-:W-:-:S04]  /*99f0*/  F2FP.BF16.F32.PACK_AB R0, R174, R251 ;  /* 0x000000fbae00723e */ /* 0x000fc800000010ff */
[----:B------:R-:W-:Y:S01]  /*9a00*/  LOP3.LUT R83, R0, R124, RZ, 0xc0, !PT ;  /* 0x0000007c00537212 */ /* 0x000fe200078ec0ff */
[----:B------:R1:W-:Y:S01]  /*9a10*/  MUFU.EX2 R123, R72 ;  /* 0x00000048007b7308 */ /* 0x0003e20000000800 */
[----:B------:R-:W-:-:S04]  /*9a20*/  F2FP.BF16.F32.PACK_AB R0, R14, R12 ;  /* 0x0000000c0e00723e */ /* 0x000fc800000010ff */
[----:B------:R-:W-:Y:S01]  /*9a30*/  LOP3.LUT R48, R0, R92, RZ, 0xc0, !PT ;  /* 0x0000005c00307212 */ /* 0x000fe200078ec0ff */
[----:B------:R-:W-:Y:S01]  /*9a40*/  IMAD.MOV.U32 R92, RZ, RZ, R186 ;  /* 0x000000ffff5c7224 */ /* 0x000fe200078e00ba */
[----:B------:R-:W-:Y:S01]  /*9a50*/  F2FP.BF16.F32.PACK_AB R0, R242, R241 ;  /* 0x000000f1f200723e */ /* 0x000fe200000010ff */
[----:B------:R3:W-:Y:S08]  /*9a60*/  MUFU.EX2 R186, R49 ;  /* 0x0000003100ba7308 */ /* 0x0007f00000000800 */
[----:B------:R-:W-:Y:S01]  /*9a70*/  MUFU.EX2 R124, R68 ;  /* 0x00000044007c7308 */ /* 0x000fe20000000800 */
[----:B-1----:R-:W-:-:S07]  /*9a80*/  IMAD.MOV.U32 R72, RZ, RZ, R16 ;  /* 0x000000ffff487224 */ /* 0x002fce00078e0010 */
[----:B------:R-:W-:Y:S01]  /*9a90*/  MUFU.EX2 R43, R90 ;  /* 0x0000005a002b7308 */ /* 0x000fe20000000800 */
[----:B---3--:R-:W-:Y:S01]  /*9aa0*/  LOP3.LUT R49, R0, R93, RZ, 0xc0, !PT ;  /* 0x0000005d00317212 */ /* 0x008fe200078ec0ff */
[----:B------:R-:W-:Y:S01]  /*9ab0*/  IMAD.MOV.U32 R93, RZ, RZ, R185 ;  /* 0x000000ffff5d7224 */ /* 0x000fe200078e00b9 */
[----:B------:R-:W-:-:S04]  /*9ac0*/  F2FP.BF16.F32.PACK_AB R0, R52, R53 ;  /* 0x000000353400723e */ /* 0x000fc800000010ff */
[----:B------:R-:W-:Y:S01]  /*9ad0*/  LOP3.LUT R80, R0, R94, RZ, 0xc0, !PT ;  /* 0x0000005e00507212 */ /* 0x000fe200078ec0ff */
[----:B------:R-:W1:Y:S01]  /*9ae0*/  MUFU.EX2 R185, R65 ;  /* 0x0000004100b97308 */ /* 0x000e620000000800 */
[----:B------:R-:W-:-:S04]  /*9af0*/  F2FP.BF16.F32.PACK_AB R0, R248, R247 ;  /* 0x000000f7f800723e */ /* 0x000fc800000010ff */
[----:B------:R-:W-:Y:S02]  /*9b00*/  LOP3.LUT R81, R0, R98, RZ, 0xc0, !PT ;  /* 0x0000006200517212 */ /* 0x000fe400078ec0ff */
[----:B------:R-:W-:Y:S01]  /*9b10*/  F2FP.BF16.F32.PACK_AB R0, R226, R252 ;  /* 0x000000fce200723e */ /* 0x000fe200000010ff */
[----:B------:R-:W-:Y:S03]  /*9b20*/  MUFU.EX2 R42, R95 ;  /* 0x0000005f002a7308 */ /* 0x000fe60000000800 */
[----:B------:R-:W-:Y:S02]  /*9b30*/  LOP3.LUT R98, R0, R125, RZ, 0xc0, !PT ;  /* 0x0000007d00627212 */ /* 0x000fe400078ec0ff */
[----:B------:R-:W-:-:S03]  /*9b40*/  F2FP.BF16.F32.PACK_AB R0, R178, R177 ;  /* 0x000000b1b200723e */ /* 0x000fc600000010ff */
[----:B------:R3:W-:Y:S01]  /*9b50*/  MUFU.EX2 R125, R73 ;  /* 0x00000049007d7308 */ /* 0x0007e20000000800 */
[----:B------:R-:W-:Y:S02]  /*9b60*/  LOP3.LUT R99, R0, R126, RZ, 0xc0, !PT ;  /* 0x0000007e00637212 */ /* 0x000fe400078ec0ff */
[----:B------:R-:W-:-:S04]  /*9b70*/  F2FP.BF16.F32.PACK_AB R0, R249, R238 ;  /* 0x000000eef900723e */ /* 0x000fc800000010ff */
[----:B------:R-:W-:Y:S01]  /*9b80*/  LOP3.LUT R102, R0, R127, RZ, 0xc0, !PT ;  /* 0x0000007f00667212 */ /* 0x000fe200078ec0ff */
[----:B------:R-:W-:Y:S01]  /*9b90*/  MUFU.EX2 R126, R69 ;  /* 0x00000045007e7308 */ /* 0x000fe20000000800 */
[----:B------:R-:W-:Y:S01]  /*9ba0*/  F2FP.BF16.F32.PACK_AB R0, R182, R181 ;  /* 0x000000b5b600723e */ /* 0x000fe200000010ff */
[----:B------:R-:W-:-:S03]  /*9bb0*/  IMAD.MOV.U32 R127, RZ, RZ, R36 ;  /* 0x000000ffff7f7224 */ /* 0x000fc600078e0024 */
[----:B------:R-:W-:Y:S01]  /*9bc0*/  LOP3.LUT R103, R0, R128, RZ, 0xc0, !PT ;  /* 0x0000008000677212 */ /* 0x000fe200078ec0ff */
[----:B------:R-:W-:Y:S01]  /*9bd0*/  IMAD.MOV.U32 R128, RZ, RZ, R17 ;  /* 0x000000ffff807224 */ /* 0x000fe200078e0011 */
[----:B------:R-:W-:Y:S01]  /*9be0*/  F2FP.BF16.F32.PACK_AB R0, R235, R233 ;  /* 0x000000e9eb00723e */ /* 0x000fe200000010ff */
[----:B------:R4:W-:Y:S01]  /*9bf0*/  MUFU.EX2 R36, R116 ;  /* 0x0000007400247308 */ /* 0x0009e20000000800 */
[----:B---3--:R-:W-:Y:S02]  /*9c00*/  IMAD.MOV.U32 R73, RZ, RZ, R15 ;  /* 0x000000ffff497224 */ /* 0x008fe400078e000f */
[----:B------:R-:W-:Y:S02]  /*9c10*/  LOP3.LUT R96, R0, R101, RZ, 0xc0, !PT ;  /* 0x0000006500607212 */ /* 0x000fe400078ec0ff */
[----:B------:R-:W-:-:S04]  /*9c20*/  F2FP.BF16.F32.PACK_AB R0, R176, R175 ;  /* 0x000000afb000723e */ /* 0x000fc800000010ff */
[----:B------:R-:W-:Y:S02]  /*9c30*/  LOP3.LUT R97, R0, R105, RZ, 0xc0, !PT ;  /* 0x0000006900617212 */ /* 0x000fe400078ec0ff */
[----:B------:R-:W-:Y:S01]  /*9c40*/  F2FP.BF16.F32.PACK_AB R0, R234, R230 ;  /* 0x000000e6ea00723e */ /* 0x000fe200000010ff */
[----:B------:R-:W3:Y:S03]  /*9c50*/  MUFU.EX2 R105, R88 ;  /* 0x0000005800697308 */ /* 0x000ee60000000800 */
[----:B------:R-:W-:Y:S02]  /*9c60*/  LOP3.LUT R100, R0, R106, RZ, 0xc0, !PT ;  /* 0x0000006a00647212 */ /* 0x000fe400078ec0ff */
[----:B------:R-:W-:Y:S01]  /*9c70*/  F2FP.BF16.F32.PACK_AB R0, R180, R179 ;  /* 0x000000b3b400723e */ /* 0x000fe200000010ff */
[----:B----4-:R-:W-:Y:S02]  /*9c80*/  IMAD.MOV.U32 R116, RZ, RZ, R127 ;  /* 0x000000ffff747224 */ /* 0x010fe400078e007f */
[----:B------:R-:W-:Y:S01]  /*9c90*/  IMAD.MOV.U32 R127, RZ, RZ, R45 ;  /* 0x000000ffff7f7224 */ /* 0x000fe200078e002d */
[----:B------:R-:W-:Y:S01]  /*9ca0*/  LOP3.LUT R101, R0, R107, RZ, 0xc0, !PT ;  /* 0x0000006b00657212 */ /* 0x000fe200078ec0ff */
[----:B------:R-:W-:Y:S01]  /*9cb0*/  MUFU.EX2 R106, R104 ;  /* 0x00000068006a7308 */ /* 0x000fe20000000800 */
[----:B------:R-:W-:-:S04]  /*9cc0*/  F2FP.BF16.F32.PACK_AB R0, R213, R212 ;  /* 0x000000d4d500723e */ /* 0x000fc800000010ff */
[----:B------:R-:W-:Y:S01]  /*9cd0*/  LOP3.LUT R10, R0, R130, RZ, 0xc0, !PT ;  /* 0x00000082000a7212 */ /* 0x000fe200078ec0ff */
[----:B------:R-:W-:Y:S01]  /*9ce0*/  IMAD.MOV.U32 R130, RZ, RZ, R13 ;  /* 0x000000ffff827224 */ /* 0x000fe200078e000d */
[----:B-1----:R-:W-:Y:S01]  /*9cf0*/  F2FP.BF16.F32.PACK_AB R0, R124, R185 ;  /* 0x000000b97c00723e */ /* 0x002fe200000010ff */
[----:B------:R-:W1:Y:S03]  /*9d00*/  MUFU.EX2 R107, R91 ;  /* 0x0000005b006b7308 */ /* 0x000e660000000800 */
[----:B------:R-:W-:Y:S01]  /*9d10*/  LOP3.LUT R11, R0, R129, RZ, 0xc0, !PT ;  /* 0x00000081000b7212 */ /* 0x000fe200078ec0ff */
[----:B------:R-:W-:Y:S01]  /*9d20*/  IMAD.MOV.U32 R129, RZ, RZ, R18 ;  /* 0x000000ffff817224 */ /* 0x000fe200078e0012 */
[----:B------:R-:W-:-:S03]  /*9d30*/  F2FP.BF16.F32.PACK_AB R0, R170, R211 ;  /* 0x000000d3aa00723e */ /* 0x000fc600000010ff */
[----:B------:R4:W2:Y:S01]  /*9d40*/  MUFU.EX2 R104, R111 ;  /* 0x0000006f00687308 */ /* 0x0008a20000000800 */
[----:B------:R-:W-:Y:S01]  /*9d50*/  LOP3.LUT R22, R0, R136, RZ, 0xc0, !PT ;  /* 0x0000008800167212 */ /* 0x000fe200078ec0ff */
[----:B------:R-:W-:Y:S01]  /*9d60*/  IMAD.MOV.U32 R136, RZ, RZ, R12 ;  /* 0x000000ffff887224 */ /* 0x000fe200078e000c */
[----:B---3--:R-:W-:-:S04]  /*9d70*/  F2FP.BF16.F32.PACK_AB R0, R105, R125 ;  /* 0x0000007d6900723e */ /* 0x008fc800000010ff */
[----:B------:R-:W-:Y:S01]  /*9d80*/  LOP3.LUT R23, R0, R131, RZ, 0xc0, !PT ;  /* 0x0000008300177212 */ /* 0x000fe200078ec0ff */
[----:B------:R-:W-:Y:S01]  /*9d90*/  IMAD.MOV.U32 R131, RZ, RZ, R92 ;  /* 0x000000ffff837224 */ /* 0x000fe200078e005c */
[----:B------:R-:W-:-:S04]  /*9da0*/  F2FP.BF16.F32.PACK_AB R0, R217, R214 ;  /* 0x000000d6d900723e */ /* 0x000fc800000010ff */
[----:B------:R-:W-:Y:S01]  /*9db0*/  LOP3.LUT R8, R0, R112, RZ, 0xc0, !PT ;  /* 0x0000007000087212 */ /* 0x000fe200078ec0ff */
[----:B------:R-:W-:Y:S01]  /*9dc0*/  IMAD.MOV.U32 R112, RZ, RZ, R14 ;  /* 0x000000ffff707224 */ /* 0x000fe200078e000e */
[----:B------:R-:W-:Y:S01]  /*9dd0*/  F2FP.BF16.F32.PACK_AB R0, R184, R186 ;  /* 0x000000bab800723e */ /* 0x000fe200000010ff */
[----:B------:R-:W-:Y:S01]  /*9de0*/  HMMA.16816.F32.BF16 R12, R60, R46, RZ ;  /* 0x0000002e3c0c723c */ /* 0x000fe200000418ff */
[----:B----4-:R-:W-:Y:S02]  /*9df0*/  IMAD.MOV.U32 R111, RZ, RZ, R166 ;  /* 0x000000ffff6f7224 */ /* 0x010fe400078e00a6 */
[----:B------:R-:W-:Y:S01]  /*9e00*/  LOP3.LUT R9, R0, R114, RZ, 0xc0, !PT ;  /* 0x0000007200097212 */ /* 0x000fe200078ec0ff */
[----:B------:R-:W-:Y:S01]  /*9e10*/  IMAD.MOV.U32 R114, RZ, RZ, R19 ;  /* 0x000000ffff727224 */ /* 0x000fe200078e0013 */
[----:B------:R-:W-:-:S03]  /*9e20*/  F2FP.BF16.F32.PACK_AB R0, R210, R215 ;  /* 0x000000d7d200723e */ /* 0x000fc600000010ff */
[----:B------:R-:W-:Y:S01]  /*9e30*/  HMMA.16816.F32.BF16 R16, R60, R74, RZ ;  /* 0x0000004a3c10723c */ /* 0x000fe200000418ff */
[----:B------:R-:W-:Y:S01]  /*9e40*/  LOP3.LUT R20, R0, R113, RZ, 0xc0, !PT ;  /* 0x0000007100147212 */ /* 0x000fe200078ec0ff */
[----:B------:R-:W-:Y:S01]  /*9e50*/  IMAD.MOV.U32 R113, RZ, RZ, R128 ;  /* 0x000000ffff717224 */ /* 0x000fe200078e0080 */
[----:B------:R-:W-:Y:S01]  /*9e60*/  F2FP.BF16.F32.PACK_AB R0, R123, R126 ;  /* 0x0000007e7b00723e */ /* 0x000fe200000010ff */
[----:B------:R-:W-:-:S03]  /*9e70*/  IMAD.MOV.U32 R128, RZ, RZ, R52 ;  /* 0x000000ffff807224 */ /* 0x000fc600078e0034 */
[----:B------:R-:W-:Y:S01]  /*9e80*/  LOP3.LUT R21, R0, R115, RZ, 0xc0, !PT ;  /* 0x0000007300157212 */ /* 0x000fe200078ec0ff */
[----:B------:R-:W-:Y:S01]  /*9e90*/  IMAD.MOV.U32 R115, RZ, RZ, R161 ;  /* 0x000000ffff737224 */ /* 0x000fe200078e00a1 */
[----:B------:R-:W-:-:S04]  /*9ea0*/  F2FP.BF16.F32.PACK_AB R0, R168, R172 ;  /* 0x000000aca800723e */ /* 0x000fc800000010ff */
[----:B------:R-:W-:Y:S02]  /*9eb0*/  LOP3.LUT R70, R0, R138, RZ, 0xc0, !PT ;  /* 0x0000008a00467212 */ /* 0x000fe400078ec0ff */
[----:B-1----:R-:W-:-:S04]  /*9ec0*/  F2FP.BF16.F32.PACK_AB R0, R42, R107 ;  /* 0x0000006b2a00723e */ /* 0x002fc800000010ff */
[----:B------:R-:W-:Y:S01]  /*9ed0*/  LOP3.LUT R71, R0, R137, RZ, 0xc0, !PT ;  /* 0x0000008900477212 */ /* 0x000fe200078ec0ff */
[----:B------:R-:W-:Y:S01]  /*9ee0*/  HMMA.16816.F32.BF16 R88, R56, R66, R16 ;  /* 0x000000423858723c */ /* 0x000fe20000041810 */
[----:B------:R-:W-:-:S04]  /*9ef0*/  F2FP.BF16.F32.PACK_AB R0, R169, R173 ;  /* 0x000000ada900723e */ /* 0x000fc800000010ff */
[----:B------:R-:W-:Y:S01]  /*9f00*/  LOP3.LUT R68, R0, R117, RZ, 0xc0, !PT ;  /* 0x0000007500447212 */ /* 0x000fe200078ec0ff */
[----:B------:R-:W-:Y:S01]  /*9f10*/  IMAD.MOV.U32 R117, RZ, RZ, R93 ;  /* 0x000000ffff757224 */ /* 0x000fe200078e005d */
[----:B------:R-:W-:Y:S01]  /*9f20*/  F2FP.BF16.F32.PACK_AB R0, R43, R109 ;  /* 0x0000006d2b00723e */ /* 0x000fe200000010ff */
[----:B------:R-:W-:Y:S03]  /*9f30*/  HMMA.16816.F32.BF16 R56, R56, R54, R12 ;  /* 0x000000363838723c */ /* 0x000fe6000004180c */
[----:B------:R-:W-:Y:S01]  /*9f40*/  LOP3.LUT R69, R0, R118, RZ, 0xc0, !PT ;  /* 0x0000007600457212 */ /* 0x000fe200078ec0ff */
[----:B------:R-:W-:Y:S01]  /*9f50*/  IMAD.MOV.U32 R118, RZ, RZ, R73 ;  /* 0x000000ffff767224 */ /* 0x000fe200078e0049 */
[----:B------:R-:W-:-:S03]  /*9f60*/  F2FP.BF16.F32.PACK_AB R0, R121, R171 ;  /* 0x000000ab7900723e */ /* 0x000fc600000010ff */
[----:B------:R-:W-:Y:S01]  /*9f70*/  HMMA.16816.F32.BF16 R12, R84, R46, RZ ;  /* 0x0000002e540c723c */ /* 0x000fe200000418ff */
[----:B------:R-:W-:Y:S01]  /*9f80*/  LDSM.16.MT88.4 R44, [R190+0x4c00] ;  /* 0x004c0000be2c783b */ /* 0x000fe20000004200 */
[----:B------:R-:W-:Y:S01]  /*9f90*/  LOP3.LUT R92, R0, R120, RZ, 0xc0, !PT ;  /* 0x00000078005c7212 */ /* 0x000fe200078ec0ff */
[----:B------:R-:W-:Y:S01]  /*9fa0*/  IMAD.MOV.U32 R120, RZ, RZ, R143 ;  /* 0x000000ffff787224 */ /* 0x000fe200078e008f */
[----:B------:R-:W-:-:S04]  /*9fb0*/  F2FP.BF16.F32.PACK_AB R0, R41, R106 ;  /* 0x0000006a2900723e */ /* 0x000fc800000010ff */
[----:B------:R-:W-:Y:S01]  /*9fc0*/  HMMA.16816.F32.BF16 R16, R84, R74, RZ ;  /* 0x0000004a5410723c */ /* 0x000fe200000418ff */
[----:B------:R-:W-:Y:S01]  /*9fd0*/  LOP3.LUT R93, R0, R119, RZ, 0xc0, !PT ;  /* 0x00000077005d7212 */ /* 0x000fe200078ec0ff */
[----:B------:R-:W-:Y:S01]  /*9fe0*/  IMAD.MOV.U32 R119, RZ, RZ, R167 ;  /* 0x000000ffff777224 */ /* 0x000fe200078e00a7 */
[----:B------:R-:W-:-:S04]  /*9ff0*/  F2FP.BF16.F32.PACK_AB R0, R110, R122 ;  /* 0x0000007a6e00723e */ /* 0x000fc800000010ff */
[----:B------:R-:W-:Y:S02]  /*a000*/  LOP3.LUT R94, R0, R140, RZ, 0xc0, !PT ;  /* 0x0000008c005e7212 */ /* 0x000fe400078ec0ff */
[----:B--2---:R-:W-:-:S03]  /*a010*/  F2FP.BF16.F32.PACK_AB R0, R36, R104 ;  /* 0x000000682400723e */ /* 0x004fc600000010ff */
[----:B------:R-:W-:Y:S01]  /*a020*/  HMMA.16816.F32.BF16 R60, R76, R54, R12 ;  /* 0x000000364c3c723c */ /* 0x000fe2000004180c */
[----:B------:R-:W1:Y:S01]  /*a030*/  LDSM.16.MT88.4 R12, [R190+0x4800] ;  /* 0x00480000be0c783b */ /* 0x000e620000004200 */
[----:B------:R-:W-:Y:S01]  /*a040*/  LOP3.LUT R95, R0, R139, RZ, 0xc0, !PT ;  /* 0x0000008b005f7212 */ /* 0x000fe200078ec0ff */
[----:B------:R-:W-:-:S04]  /*a050*/  IMAD.MOV.U32 R0, RZ, RZ, R163 ;  /* 0x000000ffff007224 */ /* 0x000fc800078e00a3 */
[----:B------:R-:W-:Y:S01]  /*a060*/  FADD.FTZ R0, R0, R156 ;  /* 0x0000009c00007221 */ /* 0x000fe20000010000 */
[----:B------:R-:W-:Y:S01]  /*a070*/  HMMA.16816.F32.BF16 R84, R76, R66, R16 ;  /* 0x000000424c54723c */ /* 0x000fe20000041810 */
[----:B------:R-:W2:Y:S07]  /*a080*/  LDSM.16.MT88.4 R16, [R188+0x4800] ;  /* 0x00480000bc10783b */ /* 0x000eae0000004200 */
[----:B-1----:R-:W-:Y:S01]  /*a090*/  HMMA.16816.F32.BF16 R64, R4, R12, R132 ;  /* 0x0000000c0440723c */ /* 0x002fe20000041884 */
[----:B------:R-:W-:-:S02]  /*a0a0*/  IMAD.MOV.U32 R132, RZ, RZ, R72 ;  /* 0x000000ffff847224 */ /* 0x000fc400078e0048 */
[----:B------:R-:W-:Y:S02]  /*a0b0*/  IMAD.MOV.U32 R135, RZ, RZ, R160 ;  /* 0x000000ffff877224 */ /* 0x000fe400078e00a0 */
[----:B------:R-:W-:Y:S02]  /*a0c0*/  IMAD.MOV.U32 R134, RZ, RZ, R162 ;  /* 0x000000ffff867224 */ /* 0x000fe400078e00a2 */
[----:B------:R-:W-:Y:S01]  /*a0d0*/  IMAD.MOV.U32 R133, RZ, RZ, R114 ;  /* 0x000000ffff857224 */ /* 0x000fe200078e0072 */
[----:B--2---:R-:W-:Y:S01]  /*a0e0*/  HMMA.16816.F32.BF16 R76, R4, R16, R148 ;  /* 0x00000010044c723c */ /* 0x004fe20000041894 */
[----:B------:R-:W-:-:S07]  /*a0f0*/  IMAD.MOV.U32 R114, RZ, RZ, R136 ;  /* 0x000000ffff727224 */ /* 0x000fce00078e0088 */
[C---:B------:R-:W-:Y:S01]  /*a100*/  HMMA.16816.F32.BF16 R72, R4.reuse, R18, R88 ;  /* 0x000000120448723c */ /* 0x040fe20000041858 */
[----:B------:R-:W-:Y:S02]  /*a110*/  IMAD.MOV.U32 R90, RZ, RZ, R130 ;  /* 0x000000ffff5a7224 */ /* 0x000fe400078e0082 */
[----:B------:R-:W-:Y:S02]  /*a120*/  IMAD.MOV.U32 R130, RZ, RZ, R53 ;  /* 0x000000ffff827224 */ /* 0x000fe400078e0035 */
[----:B------:R-:W-:Y:S02]  /*a130*/  IMAD.MOV.U32 R88, RZ, RZ, R142 ;  /* 0x000000ffff587224 */ /* 0x000fe400078e008e */
[----:B------:R-:W-:Y:S01]  /*a140*/  IMAD.MOV.U32 R89, RZ, RZ, R141 ;  /* 0x000000ffff597224 */ /* 0x000fe200078e008d */
[----:B------:R-:W-:Y:S01]  /*a150*/  HMMA.16816.F32.BF16 R56, R4, R14, R56 ;  /* 0x0000000e0438723c */ /* 0x000fe20000041838 */
[----:B------:R-:W1:Y:S01]  /*a160*/  LDSM.16.MT88.4 R4, [R188+0x4c00] ;  /* 0x004c0000bc04783b */ /* 0x000e620000004200 */
[----:B------:R-:W-:-:S02]  /*a170*/  IMAD.MOV.U32 R91, RZ, RZ, R129 ;  /* 0x000000ffff5b7224 */ /* 0x000fc400078e0081 */
[----:B------:R-:W-:Y:S01]  /*a180*/  FADD.FTZ R2, R88, R2 ;  /* 0x0000000258027221 */ /* 0x000fe20000010000 */
[----:B------:R-:W-:Y:S01]  /*a190*/  FADD.FTZ R0, R89, R0 ;  /* 0x0000000059007221 */ /* 0x000fe20000010000 */
[----:B------:R-:W-:Y:S02]  /*a1a0*/  IMAD.MOV.U32 R129, RZ, RZ, R165 ;  /* 0x000000ffff817224 */ /* 0x000fe400078e00a5 */
[----:B------:R-:W-:Y:S01]  /*a1b0*/  FADD.FTZ R2, R91, R2 ;  /* 0x000000025b027221 */ /* 0x000fe20000010000 */
[----:B------:R-:W-:Y:S03]  /*a1c0*/  HMMA.16816.F32.BF16 R52, R24, R16, R152 ;  /* 0x000000101834723c */ /* 0x000fe60000041898 */
[----:B------:R-:W-:-:S05]  /*a1d0*/  FADD.FTZ R2, R134, R2 ;  /* 0x0000000286027221 */ /* 0x000fca0000010000 */
[----:B------:R-:W-:Y:S08]  /*a1e0*/  HMMA.16816.F32.BF16 R16, R24, R18, R84 ;  /* 0x000000121810723c */ /* 0x000ff00000041854 */
[C---:B------:R-:W-:Y:S08]  /*a1f0*/  HMMA.16816.F32.BF16 R64, R28.reuse, R44, R64 ;  /* 0x0000002c1c40723c */ /* 0x040ff00000041840 */
[----:B------:R-:W-:Y:S08]  /*a200*/  HMMA.16816.F32.BF16 R160, R28, R46, R56 ;  /* 0x0000002e1ca0723c */ /* 0x000ff00000041838 */
[----:B------:R-:W-:Y:S01]  /*a210*/  HMMA.16816.F32.BF16 R84, R24, R12, R144 ;  /* 0x0000000c1854723c */ /* 0x000fe20000041890 */
[----:B------:R-:W-:Y:S07]  /*a220*/  LDSM.16.MT88.4 R144, [R188+0x5c00] ;  /* 0x005c0000bc90783b */ /* 0x000fee0000004200 */
[C---:B-1----:R-:W-:Y:S08]  /*a230*/  HMMA.16816.F32.BF16 R76, R28.reuse, R4, R76 ;  /* 0x000000041c4c723c */ /* 0x042ff0000004184c */
[----:B------:R-:W-:Y:S08]  /*a240*/  HMMA.16816.F32.BF16 R72, R28, R6, R72 ;  /* 0x000000061c48723c */ /* 0x000ff00000041848 */
[C---:B------:R-:W-:Y:S08]  /*a250*/  HMMA.16816.F32.BF16 R56, R32.reuse, R4, R52 ;  /* 0x000000042038723c */ /* 0x040ff00000041834 */
[----:B------:R-:W-:Y:S01]  /*a260*/  HMMA.16816.F32.BF16 R28, R32, R6, R16 ;  /* 0x00000006201c723c */ /* 0x000fe20000041810 */
[----:B------:R-:W1:Y:S04]  /*a270*/  LDSM.16.MT88.4 R4, [R188+0x5000] ;  /* 0x00500000bc04783b */ /* 0x000e680000004200 */
[----:B------:R-:W-:Y:S03]  /*a280*/  LDSM.16.MT88.4 R16, [R190+0x5400] ;  /* 0x00540000be10783b */ /* 0x000fe60000004200 */
[----:B------:R-:W-:Y:S01]  /*a290*/  HMMA.16816.F32.BF16 R24, R24, R14, R60 ;  /* 0x0000000e1818723c */ /* 0x000fe2000004183c */
[----:B------:R-:W2:Y:S01]  /*a2a0*/  LDSM.16.MT88.4 R12, [R190+0x5000] ;  /* 0x00500000be0c783b */ /* 0x000ea20000004200 */
[----:B------:R-:W-:-:S03]  /*a2b0*/  IMAD.MOV.U32 R63, RZ, RZ, R164 ;  /* 0x000000ffff3f7224 */ /* 0x000fc600078e00a4 */
[----:B------:R-:W-:Y:S03]  /*a2c0*/  LDSM.16.MT88.4 R164, [R190+0x5c00] ;  /* 0x005c0000bea4783b */ /* 0x000fe60000004200 */
[----:B------:R-:W-:-:S12]  /*a2d0*/  HMMA.16816.F32.BF16 R52, R32, R44, R84 ;  /* 0x0000002c2034723c */ /* 0x000fd80000041854 */
[----:B------:R-:W-:Y:S01]  /*a2e0*/  HMMA.16816.F32.BF16 R32, R32, R46, R24 ;  /* 0x0000002e2020723c */ /* 0x000fe20000041818 */
[----:B------:R-:W-:Y:S07]  /*a2f0*/  LDSM.16.MT88.4 R24, [R188+0x5400] ;  /* 0x00540000bc18783b */ /* 0x000fee0000004200 */
[C---:B-1----:R-:W-:Y:S08]  /*a300*/  HMMA.16816.F32.BF16 R136, R8.reuse, R4, R76 ;  /* 0x000000040888723c */ /* 0x042ff0000004184c */
[----:B------:R-:W-:Y:S08]  /*a310*/  HMMA.16816.F32.BF16 R148, R8, R6, R72 ;  /* 0x000000060894723c */ /* 0x000ff00000041848 */
[C---:B------:R-:W-:Y:S08]  /*a320*/  HMMA.16816.F32.BF16 R56, R48.reuse, R4, R56 ;  /* 0x000000043038723c */ /* 0x040ff00000041838 */
[----:B------:R-:W-:Y:S01]  /*a330*/  HMMA.16816.F32.BF16 R44, R48, R6, R28 ;  /* 0x00000006302c723c */ /* 0x000fe2000004181c */
[----:B------:R-:W1:Y:S07]  /*a340*/  LDSM.16.MT88.4 R4, [R190+0x5800] ;  /* 0x00580000be04783b */ /* 0x000e6e0000004200 */
[-C--:B--2---:R-:W-:Y:S08]  /*a350*/  HMMA.16816.F32.BF16 R152, R8, R12.reuse, R64 ;  /* 0x0000000c0898723c */ /* 0x084ff00000041840 */
[----:B------:R-:W-:Y:S08]  /*a360*/  HMMA.16816.F32.BF16 R28, R48, R12, R52 ;  /* 0x0000000c301c723c */ /* 0x000ff00000041834 */
[-C--:B------:R-:W-:Y:S01]  /*a370*/  HMMA.16816.F32.BF16 R160, R8, R14.reuse, R160 ;  /* 0x0000000e08a0723c */ /* 0x080fe200000418a0 */
[----:B------:R-:W2:Y:S07]  /*a380*/  LDSM.16.MT88.4 R8, [R188+0x5800] ;  /* 0x00580000bc08783b */ /* 0x000eae0000004200 */
[----:B------:R-:W-:Y:S08]  /*a390*/  HMMA.16816.F32.BF16 R32, R48, R14, R32 ;  /* 0x0000000e3020723c */ /* 0x000ff00000041820 */
[-C--:B------:R-:W-:Y:S08]  /*a3a0*/  HMMA.16816.F32.BF16 R152, R20, R16.reuse, R152 ;  /* 0x000000101498723c */ /* 0x080ff00000041898 */
[----:B------:R-:W-:Y:S08]  /*a3b0*/  HMMA.16816.F32.BF16 R12, R80, R16, R28 ;  /* 0x00000010500c723c */ /* 0x000ff0000004181c */
[-C--:B------:R-:W-:Y:S08]  /*a3c0*/  HMMA.16816.F32.BF16 R160, R20, R18.reuse, R160 ;  /* 0x0000001214a0723c */ /* 0x080ff000000418a0 */
[----:B------:R-:W-:Y:S08]  /*a3d0*/  HMMA.16816.F32.BF16 R16, R80, R18, R32 ;  /* 0x000000125010723c */ /* 0x000ff00000041820 */
[-C--:B-1----:R-:W-:Y:S08]  /*a3e0*/  HMMA.16816.F32.BF16 R152, R68, R4.reuse, R152 ;  /* 0x000000044498723c */ /* 0x082ff00000041898 */
        /* <DEDUP_REMOVED lines=9> */
[----:B------:R-:W-:-:S03]  /*a480*/  FADD.FTZ R0, R244, R3 ;  /* 0x00000003f4007221 */ /* 0x000fc60000010000 */
        /* <DEDUP_REMOVED lines=102> */
[----:B------:R-:W-:Y:S01]  /*aaf0*/  IMAD.MOV.U32 R43, RZ, RZ, R239 ;  /* 0x000000ffff2b7224 */ /* 0x000fe200078e00ef */
[----:B------:R-:W-:Y:S01]  /*ab00*/  HMMA.16816.F32.BF16 R24, R80, R26, R44 ;  /* 0x0000001a5018723c */ /* 0x000fe2000004182c */
[----:B------:R1:W-:Y:S03]  /*ab10*/  STL [R1+0x5c], R4 ;  /* 0x00005c0401007387 */ /* 0x0003e60000100800 */
[----:B------:R-:W-:Y:S01]  /*ab20*/  ISETP.GT.AND P0, PT, R183, R43, PT ;  /* 0x0000002bb700720c */ /* 0x000fe20003f04270 */
[----:B------:R1:W-:Y:S03]  /*ab30*/  STL [R1+0x64], R251 ;  /* 0x000064fb01007387 */ /* 0x0003e60000100800 */
[C---:B--2---:R-:W-:Y:S01]  /*ab40*/  HMMA.16816.F32.BF16 R136, R68.reuse, R8, R136 ;  /* 0x000000084488723c */ /* 0x044fe20000041888 */
[----:B------:R1:W-:Y:S04]  /*ab50*/  STL [R1+0x60], R2 ;  /* 0x0000600201007387 */ /* 0x0003e80000100800 */
[----:B------:R1:W-:Y:S03]  /*ab60*/  STL [R1+0x68], R252 ;  /* 0x000068fc01007387 */ /* 0x0003e60000100800 */
[----:B------:R-:W-:Y:S08]  /*ab70*/  HMMA.16816.F32.BF16 R148, R68, R10, R148 ;  /* 0x0000000a4494723c */ /* 0x000ff00000041894 */
[C---:B------:R-:W-:Y:S08]  /*ab80*/  HMMA.16816.F32.BF16 R140, R96.reuse, R8, R140 ;  /* 0x00000008608c723c */ /* 0x040ff0000004188c */
[----:B------:R-:W-:Y:S08]  /*ab90*/  HMMA.16816.F32.BF16 R8, R96, R10, R24 ;  /* 0x0000000a6008723c */ /* 0x000ff00000041818 */
[C---:B------:R-:W-:Y:S08]  /*aba0*/  HMMA.16816.F32.BF16 R136, R92.reuse, R144, R136 ;  /* 0x000000905c88723c */ /* 0x040ff00000041888 */
[C---:B------:R-:W-:Y:S08]  /*abb0*/  HMMA.16816.F32.BF16 R148, R92.reuse, R146, R148 ;  /* 0x000000925c94723c */ /* 0x040ff00000041894 */
[C---:B------:R-:W-:Y:S08]  /*abc0*/  HMMA.16816.F32.BF16 R152, R92.reuse, R164, R152 ;  /* 0x000000a45c98723c */ /* 0x040ff00000041898 */
[----:B------:R-:W-:Y:S08]  /*abd0*/  HMMA.16816.F32.BF16 R160, R92, R166, R160 ;  /* 0x000000a65ca0723c */ /* 0x000ff000000418a0 */
[C---:B------:R-:W-:Y:S08]  /*abe0*/  HMMA.16816.F32.BF16 R140, R100.reuse, R144, R140 ;  /* 0x00000090648c723c */ /* 0x040ff0000004188c */
[C---:B------:R-:W-:Y:S08]  /*abf0*/  HMMA.16816.F32.BF16 R156, R100.reuse, R164, R12 ;  /* 0x000000a4649c723c */ /* 0x040ff0000004180c */
[C---:B------:R-:W-:Y:S08]  /*ac00*/  HMMA.16816.F32.BF16 R144, R100.reuse, R146, R8 ;  /* 0x000000926490723c */ /* 0x040ff00000041808 */
[----:B------:R-:W-:Y:S01]  /*ac10*/  HMMA.16816.F32.BF16 R164, R100, R166, R16 ;  /* 0x000000a664a4723c */ /* 0x000fe20000041810 */
[----:B------:R-:W-:-:S04]  /*ac20*/  NOP ;  /* 0x0000000000007918 */ /* 0x000fc80000000000 */
[----:B-1----:R-:W-:-:S15]  /*ac30*/  @!P0 BRA `(.L_x_937) ;  /* 0x0000009000388947 */ /* 0x002fde0003800000 */
[----:B------:R-:W2:Y:S01]  /*ac40*/  LDL R249, [R1+0x38] ;  /* 0x0000380001f97983 */ /* 0x000ea20000100800 */
[----:B------:R-:W-:-:S04]  /*ac50*/  DEPBAR.LE SB0, 0x0 ;  /* 0x000080000000791a */ /* 0x000fc80000000000 */
[----:B------:R-:W3:Y:S04]  /*ac60*/  LDL R230, [R1+0x58] ;  /* 0x0000580001e67983 */ /* 0x000ee80000100800 */
[----:B------:R-:W4:Y:S04]  /*ac70*/  LDL R234, [R1+0x54] ;  /* 0x0000540001ea7983 */ /* 0x000f280000100800 */
[----:B------:R-:W4:Y:S01]  /*ac80*/  LDL R238, [R1+0x6c] ;  /* 0x00006c0001ee7983 */ /* 0x000f220000100800 */
[C---:B------:R-:W-:Y:S01]  /*ac90*/  IMAD.SHL.U32 R4, R202.reuse, 0x20, RZ ;  /* 0x00000020ca047824 */ /* 0x040fe200078e00ff */
[----:B------:R-:W-:Y:S01]  /*aca0*/  SHF.L.U64.HI R5, R202, 0x5, R203 ;  /* 0x00000005ca057819 */ /* 0x000fe200000102cb */
[----:B------:R-:W-:Y:S01]  /*acb0*/  BAR.SYNC.DEFER_BLOCKING 0x0 ;  /* 0x0000000000007b1d */ /* 0x000fe20000010000 */
[----:B--2---:R-:W-:-:S04]  /*acc0*/  VIADD R0, R249, 0xfffffffe ;  /* 0xfffffffef9007836 */ /* 0x004fc80000000000 */
[----:B------:R-:W-:-:S04]  /*acd0*/  IMAD.WIDE.U32 R2, R0, R202, RZ ;  /* 0x000000ca00027225 */ /* 0x000fc800078e00ff */
[----:B------:R-:W-:Y:S01]  /*ace0*/  IMAD R9, R0, R203, R3 ;  /* 0x000000cb00097224 */ /* 0x000fe200078e0203 */
[----:B------:R-:W-:-:S04]  /*acf0*/  LEA R0, P0, R2, R4, 0x7 ;  /* 0x0000000402007211 */ /* 0x000fc800078038ff */
[----:B------:R-:W-:Y:S02]  /*ad00*/  IADD3 R7, P1, PT, R0, R4, RZ ;  /* 0x0000000400077210 */ /* 0x000fe40007f3e0ff */
[----:B------:R-:W-:Y:S02]  /*ad10*/  LEA.HI.X R3, R2, R5, R9, 0x7, P0 ;  /* 0x0000000502037211 */ /* 0x000fe400000f3c09 */
[----:B------:R-:W-:Y:S02]  /*ad20*/  LEA R12, P0, R202, R0, 0x6 ;  /* 0x00000000ca0c7211 */ /* 0x000fe400078030ff */
[-C--:B---3--:R-:W-:Y:S01]  /*ad30*/  LEA R10, P3, R2, R230.reuse, 0x8 ;  /* 0x000000e6020a7211 */ /* 0x088fe200078640ff */
[----:B------:R-:W-:Y:S01]  /*ad40*/  IMAD.X R5, R3, 0x1, R5, P1 ;  /* 0x0000000103057824 */ /* 0x000fe200008e0605 */
[-C--:B------:R-:W-:Y:S02]  /*ad50*/  LEA R8, P2, R0, R230.reuse, 0x1 ;  /* 0x000000e600087211 */ /* 0x080fe400078408ff */
[----:B------:R-:W-:-:S02]  /*ad60*/  LEA R6, P1, R7, R230, 0x1 ;  /* 0x000000e607067211 */ /* 0x000fc400078208ff */
[----:B------:R-:W-:Y:S02]  /*ad70*/  LEA.HI.X R13, R202, R3, R203, 0x6, P0 ;  /* 0x00000003ca0d7211 */ /* 0x000fe400000f34cb */
[----:B------:R-:W-:Y:S02]  /*ad80*/  LEA R4, P0, R12, R230, 0x1 ;  /* 0x000000e60c047211 */ /* 0x000fe400078008ff */
[-C--:B----4-:R-:W-:Y:S02]  /*ad90*/  LEA.HI.X R11, R2, R234.reuse, R9, 0x8, P3 ;  /* 0x000000ea020b7211 */ /* 0x090fe400018f4409 */
[-C--:B------:R-:W-:Y:S02]  /*ada0*/  LEA.HI.X R9, R0, R234.reuse, R3, 0x1, P2 ;  /* 0x000000ea00097211 */ /* 0x080fe400010f0c03 */
[-C--:B------:R-:W-:Y:S01]  /*adb0*/  LEA.HI.X R7, R7, R234.reuse, R5, 0x1, P1 ;  /* 0x000000ea07077211 */ /* 0x080fe200008f0c05 */
[----:B------:R-:W-:Y:S01]  /*adc0*/  @!PT LDS RZ, [RZ] ;  /* 0x00000000fffff984 */ /* 0x000fe20000000800 */
[----:B------:R-:W-:Y:S01]  /*add0*/  @!PT LDS RZ, [RZ] ;  /* 0x00000000fffff984 */ /* 0x000fe20000000800 */
[----:B------:R-:W-:Y:S01]  /*ade0*/  @!PT LDS RZ, [RZ] ;  /* 0x00000000fffff984 */ /* 0x000fe20000000800 */
[----:B------:R-:W-:Y:S01]  /*adf0*/  LDGSTS.E.BYPASS.LTC128B.128 [R250+0x4000], desc[UR20][R10.64] ;  /* 0x040000000afa7fae */ /* 0x000fe2000b981a14 */
[----:B------:R-:W-:-:S03]  /*ae00*/  LEA.HI.X R5, R12, R234, R13, 0x1, P0 ;  /* 0x000000ea0c057211 */ /* 0x000fc600000f0c0d */
[----:B------:R-:W-:Y:S04]  /*ae10*/  LDGSTS.E.BYPASS.LTC128B.128 [R250+0x4800], desc[UR20][R8.64] ;  /* 0x0480000008fa7fae */ /* 0x000fe8000b981a14 */
[----:B------:R-:W-:Y:S04]  /*ae20*/  LDGSTS.E.BYPASS.LTC128B.128 [R250+0x5000], desc[UR20][R6.64] ;  /* 0x0500000006fa7fae */ /* 0x000fe8000b981a14 */
[----:B------:R1:W-:Y:S04]  /*ae30*/  LDGSTS.E.BYPASS.LTC128B.128 [R250+0x5800], desc[UR20][R4.64] ;  /* 0x0580000004fa7fae */ /* 0x0003e8000b981a14 */
[----:B-----5:R-:W-:Y:S04]  /*ae40*/  LDSM.16.M88.4 R52, [R189+0x3c00] ;  /* 0x003c0000bd34783b */ /* 0x020fe80000000200 */
        /* <DEDUP_REMOVED lines=8> */
[----:B------:R-:W-:Y:S04]  /*aed0*/  LDSM.16.M88.4 R8, [R193+0x1000] ;  /* 0x00100000c108783b */ /* 0x000fe80000000200 */
[----:B------:R-:W4:Y:S04]  /*aee0*/  LDSM.16.M88.4 R84, [R191+0x3c00] ;  /* 0x003c0000bf54783b */ /* 0x000f280000000200 */
[----:B------:R-:W4:Y:S04]  /*aef0*/  LDSM.16.M88.4 R16, [R191+0x3800] ;  /* 0x00380000bf10783b */ /* 0x000f280000000200 */
[----:B------:R-:W4:Y:S04]  /*af00*/  LDSM.16.M88.4 R32, [R191+0x2800] ;  /* 0x00280000bf20783b */ /* 0x000f280000000200 */
[----:B------:R-:W4:Y:S04]  /*af10*/  LDSM.16.M88.4 R28, [R191+0x2c00] ;  /* 0x002c0000bf1c783b */ /* 0x000f280000000200 */
[----:B------:R-:W4:Y:S04]  /*af20*/  LDSM.16.M88.4 R24, [R191+0x3000] ;  /* 0x00300000bf18783b */ /* 0x000f280000000200 */
[----:B------:R-:W4:Y:S01]  /*af30*/  LDSM.16.M88.4 R12, [R192] ;  /* 0x00000000c00c783b */ /* 0x000f220000000200 */
[C---:B-1----:R-:W-:Y:S03]  /*af40*/  HMMA.16816.F32.BF16 R92, R4.reuse, R52, RZ ;  /* 0x00000034045c723c */ /* 0x042fe600000418ff */
[----:B------:R-:W1:Y:S04]  /*af50*/  LDSM.16.M88.4 R20, [R191+0x3400] ;  /* 0x00340000bf14783b */ /* 0x000e680000000200 */
[----:B------:R-:W1:Y:S01]  /*af60*/  LDSM.16.M88.4 R48, [R191+0x2000] ;  /* 0x00200000bf30783b */ /* 0x000e620000000200 */
[----:B------:R-:W-:Y:S03]  /*af70*/  HMMA.16816.F32.BF16 R124, R4, R80, RZ ;  /* 0x00000050047c723c */ /* 0x000fe600000418ff */
[----:B------:R-:W1:Y:S01]  /*af80*/  LDSM.16.M88.4 R44, [R191+0x2400] ;  /* 0x00240000bf2c783b */ /* 0x000e620000000200 */
[----:B------:R-:W-:-:S03]  /*af90*/  IMAD.MOV.U32 R230, RZ, RZ, R238 ;  /* 0x000000ffffe67224 */ /* 0x000fc600078e00ee */
[----:B------:R-:W0:Y:S01]  /*afa0*/  LDGDEPBAR ;  /* 0x00000000000079af */ /* 0x000e220000000000 */
[C---:B------:R-:W-:Y:S08]  /*afb0*/  HMMA.16816.F32.BF16 R116, R4.reuse, R76, RZ ;  /* 0x0000004c0474723c */ /* 0x040ff000000418ff */
[C---:B------:R-:W-:Y:S08]  /*afc0*/  HMMA.16816.F32.BF16 R112, R4.reuse, R72, RZ ;  /* 0x000000480470723c */ /* 0x040ff000000418ff */
[C---:B------:R-:W-:Y:S08]  /*afd0*/  HMMA.16816.F32.BF16 R108, R4.reuse, R68, RZ ;  /* 0x00000044046c723c */ /* 0x040ff000000418ff */
        /* <DEDUP_REMOVED lines=11> */
[C---:B----4-:R-:W-:Y:S08]  /*b090*/  HMMA.16816.F32.BF16 R4, R8.reuse, R84, R92 ;  /* 0x000000540804723c */ /* 0x050ff0000004185c */
[----:B------:R-:W-:Y:S11]  /*b0a0*/  HMMA.16816.F32.BF16 R184, R8, R16, R96 ;  /* 0x0000001008b8723c */ /* 0x000ff60000041860 */
[----:B------:R-:W-:Y:S01]  /*b0b0*/  IMAD.MOV.U32 R199, RZ, RZ, R4 ;  /* 0x000000ffffc77224 */ /* 0x000fe200078e0004 */
[----:B------:R-:W-:Y:S01]  /*b0c0*/  STL.64 [R1+0x30], R6 ;  /* 0x0000300601007387 */ /* 0x000fe20000100a00 */
[----:B------:R-:W-:-:S03]  /*b0d0*/  IMAD.MOV.U32 R42, RZ, RZ, R5 ;  /* 0x000000ffff2a7224 */ /* 0x000fc600078e0005 */
[----:B------:R-:W2:Y:S01]  /*b0e0*/  LDSM.16.M88.4 R4, [R193] ;  /* 0x00000000c104783b */ /* 0x000ea20000000200 */
[----:B------:R-:W-:Y:S01]  /*b0f0*/  HMMA.16816.F32.BF16 R232, R8, R32, R112 ;  /* 0x0000002008e8723c */ /* 0x000fe20000041870 */
[----:B------:R-:W-:Y:S01]  /*b100*/  IMAD.MOV.U32 R248, RZ, RZ, R230 ;  /* 0x000000fffff87224 */ /* 0x000fe200078e00e6 */
[----:B------:R-:W-:-:S06]  /*b110*/  DEPBAR.LE SB0, 0x0 ;  /* 0x000080000000791a */ /* 0x000fcc0000000000 */
[C---:B------:R-:W-:Y:S08]  /*b120*/  HMMA.16816.F32.BF16 R236, R8.reuse, R28, R108 ;  /* 0x0000001c08ec723c */ /* 0x040ff0000004186c */
[----:B------:R-:W-:Y:S08]  /*b130*/  HMMA.16816.F32.BF16 R240, R8, R24, R104 ;  /* 0x0000001808f0723c */ /* 0x000ff00000041868 */
[C---:B------:R-:W-:Y:S08]  /*b140*/  HMMA.16816.F32.BF16 R112, R12.reuse, R80, RZ ;  /* 0x000000500c70723c */ /* 0x040ff000000418ff */
[----:B------:R-:W-:Y:S08]  /*b150*/  HMMA.16816.F32.BF16 R108, R12, R82, RZ ;  /* 0x000000520c6c723c */ /* 0x000ff000000418ff */
[----:B-1----:R-:W-:Y:S08]  /*b160*/  HMMA.16816.F32.BF16 R244, R8, R20, R100 ;  /* 0x0000001408f4723c */ /* 0x002ff00000041864 */
[C---:B------:R-:W-:Y:S08]  /*b170*/  HMMA.16816.F32.BF16 R80, R12.reuse, R76, RZ ;  /* 0x0000004c0c50723c */ /* 0x040ff000000418ff */
[----:B------:R-:W-:Y:S01]  /*b180*/  HMMA.16816.F32.BF16 R104, R12, R78, RZ ;  /* 0x0000004e0c68723c */ /* 0x000fe200000418ff */
[----:B------:R-:W-:-:S07]  /*b190*/  IMAD.MOV.U32 R3, RZ, RZ, R185 ;  /* 0x000000ffff037224 */ /* 0x000fce00078e00b9 */
[----:B------:R-:W-:Y:S01]  /*b1a0*/  HMMA.16816.F32.BF16 R76, R12, R72, RZ ;  /* 0x000000480c4c723c */ /* 0x000fe200000418ff */
[----:B------:R-:W-:-:S07]  /*b1b0*/  IMAD.MOV.U32 R2, RZ, RZ, R184 ;  /* 0x000000ffff027224 */ /* 0x000fce00078e00b8 */
[----:B------:R-:W-:Y:S01]  /*b1c0*/  HMMA.16816.F32.BF16 R100, R12, R74, RZ ;  /* 0x0000004a0c64723c */ /* 0x000fe200000418ff */
[----:B------:R-:W-:-:S07]  /*b1d0*/  IMAD.MOV.U32 R41, RZ, RZ, R187 ;  /* 0x000000ffff297224 */ /* 0x000fce00078e00bb */
[----:B------:R-:W-:Y:S01]  /*b1e0*/  HMMA.16816.F32.BF16 R72, R12, R68, RZ ;  /* 0x000000440c48723c */ /* 0x000fe200000418ff */
[----:B------:R-:W-:-:S07]  /*b1f0*/  IMAD.MOV.U32 R36, RZ, RZ, R186 ;  /* 0x000000ffff247224 */ /* 0x000fce00078e00ba */
[----:B------:R-:W-:Y:S08]  /*b200*/  HMMA.16816.F32.BF16 R96, R12, R70, RZ ;  /* 0x000000460c60723c */ /* 0x000ff000000418ff */
[----:B------:R-:W-:Y:S08]  /*b210*/  HMMA.16816.F32.BF16 R228, R8, R86, R88 ;  /* 0x0000005608e4723c */ /* 0x000ff00000041858 */
        /* <DEDUP_REMOVED lines=16> */
[----:B------:R-:W-:Y:S01]  /*b320*/  HMMA.16816.F32.BF16 R12, R12, R54, RZ ;  /* 0x000000360c0c723c */ /* 0x000fe200000418ff */
[----:B------:R-:W-:-:S07]  /*b330*/  IMAD R0, R249, 0x80, R248 ;  /* 0x00000080f9007824 */ /* 0x000fce00078e02f8 */
[C---:B--2---:R-:W-:Y:S08]  /*b340*/  HMMA.16816.F32.BF16 R168, R4.reuse, R32, R76 ;  /* 0x0000002004a8723c */ /* 0x044ff0000004184c */
[C---:B------:R-:W-:Y:S08]  /*b350*/  HMMA.16816.F32.BF16 R132, R4.reuse, R28, R72 ;  /* 0x0000001c0484723c */ /* 0x040ff00000041848 */
[C---:B------:R-:W-:Y:S08]  /*b360*/  HMMA.16816.F32.BF16 R128, R4.reuse, R44, R80 ;  /* 0x0000002c0480723c */ /* 0x040ff00000041850 */
[C---:B------:R-:W-:Y:S08]  /*b370*/  HMMA.16816.F32.BF16 R116, R4.reuse, R48, R112 ;  /* 0x000000300474723c */ /* 0x040ff00000041870 */
[C---:B------:R-:W-:Y:S08]  /*b380*/  HMMA.16816.F32.BF16 R120, R4.reuse, R20, R64 ;  /* 0x000000140478723c */ /* 0x040ff00000041840 */
[C---:B------:R-:W-:Y:S08]  /*b390*/  HMMA.16816.F32.BF16 R112, R4.reuse, R16, R60 ;  /* 0x000000100470723c */ /* 0x040ff0000004183c */
[C---:B------:R-:W-:Y:S08]  /*b3a0*/  HMMA.16816.F32.BF16 R124, R4.reuse, R24, R68 ;  /* 0x00000018047c723c */ /* 0x040ff00000041844 */
[----:B------:R-:W-:Y:S01]  /*b3b0*/  HMMA.16816.F32.BF16 R172, R4, R84, R8 ;  /* 0x0000005404ac723c */ /* 0x000fe20000041808 */
[----:B------:R-:W-:-:S07]  /*b3c0*/  VIADD R10, R194, 0x8 ;  /* 0x00000008c20a7836 */ /* 0x000fce0000000000 */
[----:B------:R-:W-:Y:S01]  /*b3d0*/  HMMA.16816.F32.BF16 R68, R4, R26, R92 ;  /* 0x0000001a0444723c */ /* 0x000fe2000004185c */
[C---:B------:R-:W-:Y:S02]  /*b3e0*/  VIADD R27, R0.reuse, 0xffffff20 ;  /* 0xffffff20001b7836 */ /* 0x040fe40000000000 */
[----:B------:R-:W-:-:S05]  /*b3f0*/  VIADD R26, R0, 0xffffff21 ;  /* 0xffffff21001a7836 */ /* 0x000fca0000000000 */
[----:B------:R-:W-:Y:S01]  /*b400*/  HMMA.16816.F32.BF16 R72, R4, R22, R88 ;  /* 0x000000160448723c */ /* 0x000fe20000041858 */
[----:B------:R-:W-:Y:S01]  /*b410*/  VIADD R23, R0, 0xffffff30 ;  /* 0xffffff3000177836 */ /* 0x000fe20000000000 */
[----:B------:R-:W-:-:S06]  /*b420*/  ISETP.GT.AND P2, PT, R10, R27, PT ;  /* 0x0000001b0a00720c */ /* 0x000fcc0003f44270 */
[----:B------:R-:W-:Y:S01]  /*b430*/  HMMA.16816.F32.BF16 R64, R4, R30, R96 ;  /* 0x0000001e0440723c */ /* 0x000fe20000041860 */
[----:B------:R-:W-:Y:S01]  /*b440*/  VIADD R31, R0, 0xffffff10 ;  /* 0xffffff10001f7836 */ /* 0x000fe20000000000 */
[----:B------:R-:W-:-:S06]  /*b450*/  ISETP.GT.AND P5, PT, R10, R23, PT ;  /* 0x000000170a00720c */ /* 0x000fcc0003fa4270 */
[----:B------:R-:W-:Y:S01]  /*b460*/  HMMA.16816.F32.BF16 R92, R4, R86, R12 ;  /* 0x00000056045c723c */ /* 0x000fe2000004180c */
[----:B------:R-:W-:Y:S01]  /*b470*/  VIADD R14, R0, 0xffffff51 ;  /* 0xffffff51000e7836 */ /* 0x000fe20000000000 */
[----:B------:R-:W-:Y:S01]  /*b480*/  ISETP.GT.AND P3, PT, R10, R31, PT ;  /* 0x0000001f0a00720c */ /* 0x000fe20003f64270 */
[----:B------:R-:W-:Y:S01]  /*b490*/  VIADD R11, R0, 0xffffff60 ;  /* 0xffffff60000b7836 */ /* 0x000fe20000000000 */
[----:B------:R-:W-:-:S04]  /*b4a0*/  FSEL R81, R170, -INF , !P2 ;  /* 0xff800000aa517808 */ /* 0x000fc80005000000 */
[----:B------:R-:W-:Y:S01]  /*b4b0*/  HMMA.16816.F32.BF16 R48, R4, R50, R108 ;  /* 0x000000320430723c */ /* 0x000fe2000004186c */
[----:B------:R-:W-:Y:S01]  /*b4c0*/  ISETP.GT.AND P6, PT, R10, R26, PT ;  /* 0x0000001a0a00720c */ /* 0x000fe20003fc4270 */
[----:B------:R-:W-:Y:S01]  /*b4d0*/  VIADD R22, R0, 0xffffff31 ;  /* 0xffffff3100167836 */ /* 0x000fe20000000000 */
[----:B------:R-:W-:-:S05]  /*b4e0*/  ISETP.GT.AND P2, PT, R10, R14, PT ;  /* 0x0000000e0a00720c */ /* 0x000fca0003f44270 */
[----:B------:R-:W-:Y:S01]  /*b4f0*/  HMMA.16816.F32.BF16 R52, R4, R46, R104 ;  /* 0x0000002e0434723c */ /* 0x000fe20000041868 */
[----:B------:R-:W-:Y:S01]  /*b500*/  FSEL R104, R134, -INF , !P5 ;  /* 0xff80000086687808 */ /* 0x000fe20006800000 */
[----:B------:R-:W-:-:S06]  /*b510*/  VIADD R9, R194, 0x40 ;  /* 0x00000040c2097836 */ /* 0x000fcc0000000000 */
[----:B------:R-:W-:Y:S01]  /*b520*/  HMMA.16816.F32.BF16 R60, R4, R34, R100 ;  /* 0x00000022043c723c */ /* 0x000fe20000041864 */
[----:B------:R-:W-:-:S07]  /*b530*/  VIADD R35, R0, 0xffffff00 ;  /* 0xffffff0000237836 */ /* 0x000fce0000000000 */
[----:B------:R-:W-:Y:S01]  /*b540*/  HMMA.16816.F32.BF16 R88, R4, R18, R56 ;  /* 0x000000120458723c */ /* 0x000fe20000041838 */
[C---:B------:R-:W-:Y:S02]  /*b550*/  VIADD R4, R0.reuse, 0xffffff61 ;  /* 0xffffff6100047836 */ /* 0x040fe40000000000 */
[----:B------:R-:W-:Y:S01]  /*b560*/  VIADD R18, R0, 0xffffff41 ;  /* 0xffffff4100127836 */ /* 0x000fe20000000000 */
[----:B------:R-:W-:Y:S01]  /*b570*/  ISETP.GT.AND P1, PT, R10, R35, PT ;  /* 0x000000230a00720c */ /* 0x000fe20003f24270 */
[----:B------:R-:W-:Y:S01]  /*b580*/  VIADD R34, R0, 0xffffff01 ;  /* 0xffffff0100227836 */ /* 0x000fe20000000000 */
[----:B------:R-:W-:Y:S02]  /*b590*/  FSEL R59, R130, -INF , !P3 ;  /* 0xff800000823b7808 */ /* 0x000fe40005800000 */
[C---:B------:R-:W-:Y:S02]  /*b5a0*/  ISETP.GT.AND P5, PT, R10.reuse, R4, PT ;  /* 0x000000040a00720c */ /* 0x040fe40003fa4270 */
[----:B------:R-:W-:Y:S01]  /*b5b0*/  ISETP.GT.AND P3, PT, R10, R18, PT ;  /* 0x000000120a00720c */ /* 0x000fe20003f64270 */
[----:B------:R-:W-:Y:S01]  /*b5c0*/  IMAD.MOV.U32 R85, RZ, RZ, R2 ;  /* 0x000000ffff557224 */ /* 0x000fe200078e0002 */
[----:B------:R-:W-:Y:S01]  /*b5d0*/  FSEL R98, R171, -INF , !P6 ;  /* 0xff800000ab627808 */ /* 0x000fe20007000000 */
[C---:B------:R-:W-:Y:S01]  /*b5e0*/  VIADD R32, R0.reuse, 0xffffff09 ;  /* 0xffffff0900207836 */ /* 0x040fe20000000000 */
[----:B------:R-:W-:Y:S01]  /*b5f0*/  FSEL R130, R123, -INF , !P2 ;  /* 0xff8000007b827808 */ /* 0x000fe20005000000 */
        /* <DEDUP_REMOVED lines=8> */
[C---:B------:R-:W-:Y:S01]  /*b680*/  VIADD R28, R0.reuse, 0xffffff19 ;  /* 0xffffff19001c7836 */ /* 0x040fe20000000000 */
[----:B------:R-:W-:Y:S01]  /*b690*/  FSEL R118, R127, -INF , !P3 ;  /* 0xff8000007f767808 */ /* 0x000fe20005800000 */
[----:B------:R-:W-:Y:S01]  /*b6a0*/  VIADD R19, R0, 0xffffff40 ;  /* 0xffffff4000137836 */ /* 0x000fe20000000000 */
[----:B------:R-:W-:-:S02]  /*b6b0*/  ISETP.GT.AND P5, PT, R9, R31, PT ;  /* 0x0000001f0900720c */ /* 0x000fc40003fa4270 */
[----:B------:R-:W-:Y:S02]  /*b6c0*/  ISETP.GT.AND P0, PT, R10, R34, PT ;  /* 0x000000220a00720c */ /* 0x000fe40003f04270 */
[----:B------:R-:W-:Y:S01]  /*b6d0*/  ISETP.GT.AND P3, PT, R9, R35, PT ;  /* 0x000000230900720c */ /* 0x000fe20003f64270 */
[----:B------:R-:W-:Y:S01]  /*b6e0*/  VIADD R25, R0, 0xffffff28 ;  /* 0xffffff2800197836 */ /* 0x000fe20000000000 */
[----:B------:R-:W-:Y:S01]  /*b6f0*/  FSEL R114, R114, -INF , !P6 ;  /* 0xff80000072727808 */ /* 0x000fe20007000000 */
[----:B------:R-:W-:Y:S01]  /*b700*/  IMAD.MOV.U32 R108, RZ, RZ, R3 ;  /* 0x000000ffff6c7224 */ /* 0x000fe200078e0003 */
[----:B------:R-:W-:Y:S01]  /*b710*/  FSEL R103, R135, -INF , !P1 ;  /* 0xff80000087677808 */ /* 0x000fe20004800000 */
[C---:B------:R-:W-:Y:S01]  /*b720*/  VIADD R17, R0.reuse, 0xffffff48 ;  /* 0xffffff4800117836 */ /* 0x040fe20000000000 */
[----:B------:R-:W-:Y:S01]  /*b730*/  ISETP.GT.AND P6, PT, R9, R32, PT ;  /* 0x000000200900720c */ /* 0x000fe20003fc4270 */
[----:B------:R-:W-:Y:S01]  /*b740*/  VIADD R15, R0, 0xffffff50 ;  /* 0xffffff50000f7836 */ /* 0x000fe20000000000 */
[----:B------:R-:W-:Y:S01]  /*b750*/  FSEL R76, R224, -INF , !P5 ;  /* 0xff800000e04c7808 */ /* 0x000fe20006800000 */
[----:B------:R-:W-:Y:S01]  /*b760*/  VIADD R21, R0, 0xffffff38 ;  /* 0xffffff3800157836 */ /* 0x000fe20000000000 */
[----:B------:R-:W-:Y:S01]  /*b770*/  ISETP.GT.AND P4, PT, R10, R30, PT ;  /* 0x0000001e0a00720c */ /* 0x000fe20003f84270 */
[----:B------:R-:W-:Y:S01]  /*b780*/  VIADD R3, R0, 0xffffff71 ;  /* 0xffffff7100037836 */ /* 0x000fe20000000000 */
[----:B------:R-:W-:-:S02]  /*b790*/  FSEL R47, R119, -INF , !P0 ;  /* 0xff800000772f7808 */ /* 0x000fc40004000000 */
[----:B------:R-:W-:Y:S02]  /*b7a0*/  ISETP.GT.AND P1, PT, R10, R2, PT ;  /* 0x000000020a00720c */ /* 0x000fe40003f24270 */
[----:B------:R-:W-:Y:S02]  /*b7b0*/  FSEL R46, R212, -INF , !P3 ;  /* 0xff800000d42e7808 */ /* 0x000fe40005800000 */
[C---:B------:R-:W-:Y:S02]  /*b7c0*/  ISETP.GT.AND P5, PT, R9.reuse, R24, PT ;  /* 0x000000180900720c */ /* 0x040fe40003fa4270 */
[----:B------:R-:W-:Y:S02]  /*b7d0*/  ISETP.GT.AND P0, PT, R10, R19, PT ;  /* 0x000000130a00720c */ /* 0x000fe40003f04270 */
[C---:B------:R-:W-:Y:S02]  /*b7e0*/  ISETP.GT.AND P2, PT, R9.reuse, R33, PT ;  /* 0x000000210900720c */ /* 0x040fe40003f44270 */
[----:B------:R-:W-:-:S02]  /*b7f0*/  ISETP.GT.AND P3, PT, R9, R28, PT ;  /* 0x0000001c0900720c */ /* 0x000fc40003f64270 */
[----:B------:R-:W-:Y:S02]  /*b800*/  FSEL R58, R185, -INF , !P6 ;  /* 0xff800000b93a7808 */ /* 0x000fe40007000000 */
[----:B------:R-:W-:Y:S02]  /*b810*/  FSEL R77, R131, -INF , !P4 ;  /* 0xff800000834d7808 */ /* 0x000fe40006000000 */
[----:B------:R-:W-:Y:S02]  /*b820*/  FSEL R248, R174, -INF , !P1 ;  /* 0xff800000aef87808 */ /* 0x000fe40004800000 */
[----:B------:R-:W-:Y:S02]  /*b830*/  ISETP.GT.AND P6, PT, R9, R25, PT ;  /* 0x000000190900720c */ /* 0x000fe40003fc4270 */
[----:B------:R-:W-:Y:S01]  /*b840*/  FSEL R86, R177, -INF , !P5 ;  /* 0xff800000b1567808 */ /* 0x000fe20006800000 */
[----:B------:R-:W-:Y:S01]  /*b850*/  VIADD R29, R0, 0xffffff18 ;  /* 0xffffff18001d7836 */ /* 0x000fe20000000000 */
[----:B------:R-:W-:-:S02]  /*b860*/  ISETP.GT.AND P4, PT, R10, R15, PT ;  /* 0x0000000f0a00720c */ /* 0x000fc40003f84270 */
[----:B------:R-:W-:Y:S02]  /*b870*/  FSEL R119, R126, -INF , !P0 ;  /* 0xff8000007e777808 */ /* 0x000fe40004000000 */
[----:B------:R-:W-:Y:S02]  /*b880*/  ISETP.GT.AND P1, PT, R9, R30, PT ;  /* 0x0000001e0900720c */ /* 0x000fe40003f24270 */
[----:B------:R-:W-:Y:S02]  /*b890*/  FSEL R57, R184, -INF , !P2 ;  /* 0xff800000b8397808 */ /* 0x000fe40005000000 */
[----:B------:R-:W-:Y:S02]  /*b8a0*/  FSEL R80, R181, -INF , !P3 ;  /* 0xff800000b5507808 */ /* 0x000fe40005800000 */
[----:B------:R-:W-:Y:S02]  /*b8b0*/  ISETP.GT.AND P5, PT, R9, R17, PT ;  /* 0x000000110900720c */ /* 0x000fe40003fa4270 */
[----:B------:R-:W-:-:S02]  /*b8c0*/  ISETP.GT.AND P0, PT, R10, R3, PT ;  /* 0x000000030a00720c */ /* 0x000fc40003f04270 */
[C---:B------:R-:W-:Y:S02]  /*b8d0*/  ISETP.GT.AND P2, PT, R9.reuse, R26, PT ;  /* 0x0000001a0900720c */ /* 0x040fe40003f44270 */
[----:B------:R-:W-:Y:S01]  /*b8e0*/  ISETP.GT.AND P3, PT, R9, R21, PT ;  /* 0x000000150900720c */ /* 0x000fe20003f64270 */
[----:B------:R-:W-:Y:S01]  /*b8f0*/  IMAD.MOV.U32 R44, RZ, RZ, R199 ;  /* 0x000000ffff2c7224 */ /* 0x000fe200078e00c7 */
[----:B------:R-:W-:Y:S01]  /*b900*/  FSEL R84, R176, -INF , !P6 ;  /* 0xff800000b0547808 */ /* 0x000fe20007000000 */
[----:B------:R-:W-:Y:S01]  /*b910*/  VIADD R16, R0, 0xffffff49 ;  /* 0xffffff4900107836 */ /* 0x000fe20000000000 */
[----:B------:R-:W-:Y:S02]  /*b920*/  FSEL R131, R122, -INF , !P4 ;  /* 0xff8000007a837808 */ /* 0x000fe40006000000 */
[----:B------:R-:W-:Y:S02]  /*b930*/  FSEL R78, R225, -INF , !P1 ;  /* 0xff800000e14e7808 */ /* 0x000fe40004800000 */
[----:B------:R-:W-:-:S02]  /*b940*/  ISETP.GT.AND P6, PT, R9, R18, PT ;  /* 0x000000120900720c */ /* 0x000fc40003fc4270 */
[----:B------:R-:W-:Y:S01]  /*b950*/  FSEL R111, R208, -INF , !P5 ;  /* 0xff800000d06f7808 */ /* 0x000fe20006800000 */
[----:B------:R-:W-:Y:S01]  /*b960*/  VIADD R12, R0, 0xffffff59 ;  /* 0xffffff59000c7836 */ /* 0x000fe20000000000 */
[----:B------:R-:W-:Y:S02]  /*b970*/  ISETP.GT.AND P4, PT, R9, R34, PT ;  /* 0x000000220900720c */ /* 0x000fe40003f84270 */
[----:B------:R-:W-:Y:S02]  /*b980*/  FSEL R199, R175, -INF , !P0 ;  /* 0xff800000afc77808 */ /* 0x000fe40004000000 */
[----:B------:R-:W-:Y:S02]  /*b990*/  ISETP.GT.AND P1, PT, R9, R23, PT ;  /* 0x000000170900720c */ /* 0x000fe40003f24270 */
[----:B------:R-:W-:Y:S02]  /*b9a0*/  FSEL R83, R233, -INF , !P2 ;  /* 0xff800000e9537808 */ /* 0x000fe40005000000 */
[----:B------:R-:W-:-:S02]  /*b9b0*/  FSEL R101, R204, -INF , !P3 ;  /* 0xff800000cc657808 */ /* 0x000fc40005800000 */
[C---:B------:R-:W-:Y:S02]  /*b9c0*/  ISETP.GT.AND P5, PT, R9.reuse, R4, PT ;  /* 0x000000040900720c */ /* 0x040fe40003fa4270 */
[C---:B------:R-:W-:Y:S02]  /*b9d0*/  ISETP.GT.AND P0, PT, R9.reuse, R29, PT ;  /* 0x0000001d0900720c */ /* 0x040fe40003f04270 */
[C---:B------:R-:W-:Y:S02]  /*b9e0*/  ISETP.GT.AND P2, PT, R9.reuse, R19, PT ;  /* 0x000000130900720c */ /* 0x040fe40003f44270 */
[----:B------:R-:W-:Y:S02]  /*b9f0*/  ISETP.GT.AND P3, PT, R9, R14, PT ;  /* 0x0000000e0900720c */ /* 0x000fe40003f64270 */
[----:B------:R-:W-:Y:S01]  /*ba00*/  FSEL R110, R241, -INF , !P6 ;  /* 0xff800000f16e7808 */ /* 0x000fe20007000000 */
[C---:B------:R-:W-:Y:S01]  /*ba10*/  VIADD R20, R0.reuse, 0xffffff39 ;  /* 0xffffff3900147836 */ /* 0x040fe20000000000 */
[----:B------:R-:W-:Y:S01]  /*ba20*/  FSEL R56, R213, -INF , !P4 ;  /* 0xff800000d5387808 */ /* 0x000fe20006000000 */
[----:B------:R-:W-:Y:S01]  /*ba30*/  VIADD R13, R0, 0xffffff58 ;  /* 0xffffff58000d7836 */ /* 0x000fe20000000000 */
[----:B------:R-:W-:Y:S01]  /*ba40*/  FSEL R97, R236, -INF , !P1 ;  /* 0xff800000ec617808 */ /* 0x000fe20004800000 */
[C---:B------:R-:W-:Y:S01]  /*ba50*/  VIADD R7, R0.reuse, 0xffffff68 ;  /* 0xffffff6800077836 */ /* 0x040fe20000000000 */
[C---:B------:R-:W-:Y:S01]  /*ba60*/  ISETP.GT.AND P6, PT, R9.reuse, R11, PT ;  /* 0x0000000b0900720c */ /* 0x040fe20003fc4270 */
[----:B------:R-:W-:Y:S01]  /*ba70*/  VIADD R6, R0, 0xffffff69 ;  /* 0xffffff6900067836 */ /* 0x000fe20000000000 */
[----:B------:R-:W-:Y:S01]  /*ba80*/  FSEL R87, R108, -INF , !P5 ;  /* 0xff8000006c577808 */ /* 0x000fe20006800000 */
[C---:B------:R-:W-:Y:S01]  /*ba90*/  VIADD R5, R0.reuse, 0xffffff78 ;  /* 0xffffff7800057836 */ /* 0x040fe20000000000 */
[C---:B------:R-:W-:Y:S01]  /*baa0*/  ISETP.GT.AND P4, PT, R9.reuse, R27, PT ;  /* 0x0000001b0900720c */ /* 0x040fe20003f84270 */
[----:B------:R-:W-:Y:S01]  /*bab0*/  VIADD R8, R0, 0xffffff79 ;  /* 0xffffff7900087836 */ /* 0x000fe20000000000 */
[----:B------:R-:W-:Y:S01]  /*bac0*/  FSEL R79, R180, -INF , !P0 ;  /* 0xff800000b44f7808 */ /* 0x000fe20004000000 */
[----:B------:R-:W-:Y:S01]  /*bad0*/  VIADD R0, R194, 0x48 ;  /* 0x00000048c2007836 */ /* 0x000fe20000000000 */
[----:B------:R-:W-:-:S02]  /*bae0*/  ISETP.GT.AND P1, PT, R9, R16, PT ;  /* 0x000000100900720c */ /* 0x000fc40003f24270 */
[----:B------:R-:W-:Y:S02]  /*baf0*/  FSEL R109, R240, -INF , !P2 ;  /* 0xff800000f06d7808 */ /* 0x000fe40005000000 */
[----:B------:R-:W-:Y:S02]  /*bb00*/  FSEL R126, R245, -INF , !P3 ;  /* 0xff800000f57e7808 */ /* 0x000fe40005800000 */
[----:B------:R-:W-:Y:S02]  /*bb10*/  ISETP.GT.AND P5, PT, R194, R35, PT ;  /* 0x00000023c200720c */ /* 0x000fe40003fa4270 */
[C---:B------:R-:W-:Y:S02]  /*bb20*/  ISETP.GT.AND P0, PT, R9.reuse, R22, PT ;  /* 0x000000160900720c */ /* 0x040fe40003f04270 */
[C---:B------:R-:W-:Y:S01]  /*bb30*/  ISETP.GT.AND P2, PT, R9.reuse, R12, PT ;  /* 0x0000000c0900720c */ /* 0x040fe20003f44270 */
[----:B------:R-:W-:Y:S01]  /*bb40*/  BAR.SYNC.DEFER_BLOCKING 0x0 ;  /* 0x0000000000007b1d */ /* 0x000fe20000010000 */
[----:B------:R-:W-:Y:S01]  /*bb50*/  ISETP.GT.AND P3, PT, R9, R2, PT ;  /* 0x000000020900720c */ /* 0x000fe20003f64270 */
[----:B------:R-:W-:Y:S01]  /*bb60*/  IMAD.MOV.U32 R224, RZ, RZ, R41 ;  /* 0x000000ffffe07224 */ /* 0x000fe200078e0029 */
[----:B------:R-:W-:-:S02]  /*bb70*/  FSEL R85, R85, -INF , !P6 ;  /* 0xff80000055557808 */ /* 0x000fc40007000000 */
[----:B------:R-:W-:Y:S02]  /*bb80*/  FSEL R82, R232, -INF , !P4 ;  /* 0xff800000e8527808 */ /* 0x000fe40006000000 */
[----:B------:R-:W-:Y:S02]  /*bb90*/  FSEL R115, R209, -INF , !P1 ;  /* 0xff800000d1737808 */ /* 0x000fe40004800000 */
[C---:B------:R-:W-:Y:S02]  /*bba0*/  ISETP.GT.AND P6, PT, R9.reuse, R3, PT ;  /* 0x000000030900720c */ /* 0x040fe40003fc4270 */
[----:B------:R-:W-:Y:S02]  /*bbb0*/  FSEL R41, R116, -INF , !P5 ;  /* 0xff80000074297808 */ /* 0x000fe40006800000 */
[----:B------:R-:W-:Y:S02]  /*bbc0*/  ISETP.GT.AND P4, PT, R9, R20, PT ;  /* 0x000000140900720c */ /* 0x000fe40003f84270 */
[----:B------:R-:W-:-:S02]  /*bbd0*/  FSEL R100, R237, -INF , !P0 ;  /* 0xff800000ed647808 */ /* 0x000fc40004000000 */
[----:B------:R-:W-:Y:S02]  /*bbe0*/  ISETP.GT.AND P1, PT, R9, R7, PT ;  /* 0x000000070900720c */ /* 0x000fe40003f24270 */
[----:B------:R-:W-:Y:S02]  /*bbf0*/  FSEL R102, R44, -INF , !P3 ;  /* 0xff8000002c667808 */ /* 0x000fe40005800000 */
[----:B------:R-:W-:Y:S02]  /*bc00*/  FSEL R116, R217, -INF , !P2 ;  /* 0xff800000d9747808 */ /* 0x000fe40005000000 */
[----:B------:R-:W-:Y:S02]  /*bc10*/  ISETP.GT.AND P0, PT, R9, R15, PT ;  /* 0x0000000f0900720c */ /* 0x000fe40003f04270 */
[----:B------:R-:W-:Y:S02]  /*bc20*/  ISETP.GT.AND P3, PT, R0, R35, PT ;  /* 0x000000230000720c */ /* 0x000fe40003f64270 */
[----:B------:R-:W-:Y:S01]  /*bc30*/  ISETP.GT.AND P2, PT, R10, R32, PT ;  /* 0x000000200a00720c */ /* 0x000fe20003f44270 */
[----:B------:R-:W-:Y:S01]  /*bc40*/  IMAD.MOV.U32 R225, RZ, RZ, R36 ;  /* 0x000000ffffe17224 */ /* 0x000fe200078e0024 */
[----:B------:R-:W-:-:S02]  /*bc50*/  FSEL R106, R42, -INF , !P6 ;  /* 0xff8000002a6a7808 */ /* 0x000fc40007000000 */
[----:B------:R-:W-:Y:S02]  /*bc60*/  ISETP.GT.AND P5, PT, R9, R5, PT ;  /* 0x000000050900720c */ /* 0x000fe40003fa4270 */
[----:B------:R-:W-:Y:S02]  /*bc70*/  FSEL R107, R205, -INF , !P4 ;  /* 0xff800000cd6b7808 */ /* 0x000fe40006000000 */
[----:B------:R-:W-:Y:S02]  /*bc80*/  ISETP.GT.AND P6, PT, R194, R34, PT ;  /* 0x00000022c200720c */ /* 0x000fe40003fc4270 */
[----:B------:R-:W-:Y:S02]  /*bc90*/  FSEL R96, R220, -INF , !P1 ;  /* 0xff800000dc607808 */ /* 0x000fe40004800000 */
[----:B------:R-:W-:Y:S02]  /*bca0*/  ISETP.GT.AND P4, PT, R9, R13, PT ;  /* 0x0000000d0900720c */ /* 0x000fe40003f84270 */
[----:B------:R-:W-:-:S02]  /*bcb0*/  FSEL R122, R244, -INF , !P0 ;  /* 0xff800000f47a7808 */ /* 0x000fc40004000000 */
[----:B------:R-:W-:Y:S02]  /*bcc0*/  FSEL R36, R214, -INF , !P3 ;  /* 0xff800000d6247808 */ /* 0x000fe40005800000 */
[C---:B------:R-:W-:Y:S02]  /*bcd0*/  ISETP.GT.AND P1, PT, R10.reuse, R29, PT ;  /* 0x0000001d0a00720c */ /* 0x040fe40003f24270 */
[----:B------:R-:W-:Y:S02]  /*bce0*/  FSEL R51, R51, -INF , !P2 ;  /* 0xff80000033337808 */ /* 0x000fe40005000000 */
[C---:B------:R-:W-:Y:S02]  /*bcf0*/  ISETP.GT.AND P0, PT, R9.reuse, R6, PT ;  /* 0x000000060900720c */ /* 0x040fe40003f04270 */
[----:B------:R-:W-:Y:S02]  /*bd00*/  ISETP.GT.AND P3, PT, R9, R8, PT ;  /* 0x000000080900720c */ /* 0x000fe40003f64270 */
[----:B------:R-:W-:-:S02]  /*bd10*/  ISETP.GT.AND P2, PT, R10, R20, PT ;  /* 0x000000140a00720c */ /* 0x000fc40003f44270 */
[----:B------:R-:W-:Y:S02]  /*bd20*/  FSEL R105, R228, -INF , !P5 ;  /* 0xff800000e4697808 */ /* 0x000fe40006800000 */
[----:B------:R-:W-:Y:S02]  /*bd30*/  FSEL R9, R117, -INF , !P6 ;  /* 0xff80000075097808 */ /* 0x000fe40007000000 */
[----:B------:R-:W-:Y:S02]  /*bd40*/  ISETP.GT.AND P5, PT, R10, R25, PT ;  /* 0x000000190a00720c */ /* 0x000fe40003fa4270 */
[----:B------:R-:W-:Y:S02]  /*bd50*/  FSEL R117, R216, -INF , !P4 ;  /* 0xff800000d8757808 */ /* 0x000fe40006000000 */
[----:B------:R-:W-:Y:S02]  /*bd60*/  FSEL R54, R54, -INF , !P1 ;  /* 0xff80000036367808 */ /* 0x000fe40004800000 */
[----:B------:R-:W-:-:S02]  /*bd70*/  ISETP.GT.AND P4, PT, R10, R33, PT ;  /* 0x000000210a00720c */ /* 0x000fc40003f84270 */
[----:B------:R-:W-:Y:S02]  /*bd80*/  FSEL R99, R221, -INF , !P0 ;  /* 0xff800000dd637808 */ /* 0x000fe40004000000 */
[----:B------:R-:W-:Y:S02]  /*bd90*/  FSEL R108, R229, -INF , !P3 ;  /* 0xff800000e56c7808 */ /* 0x000fe40005800000 */
[C---:B------:R-:W-:Y:S02]  /*bda0*/  ISETP.GT.AND P1, PT, R10.reuse, R17, PT ;  /* 0x000000110a00720c */ /* 0x040fe40003f24270 */
[----:B------:R-:W-:Y:S02]  /*bdb0*/  FSEL R67, R67, -INF , !P2 ;  /* 0xff80000043437808 */ /* 0x000fe40005000000 */
[C---:B------:R-:W-:Y:S02]  /*bdc0*/  ISETP.GT.AND P0, PT, R10.reuse, R28, PT ;  /* 0x0000001c0a00720c */ /* 0x040fe40003f04270 */
[----:B------:R-:W-:-:S02]  /*bdd0*/  ISETP.GT.AND P3, PT, R10, R24, PT ;  /* 0x000000180a00720c */ /* 0x000fc40003f64270 */
[C---:B------:R-:W-:Y:S02]  /*bde0*/  ISETP.GT.AND P6, PT, R10.reuse, R13, PT ;  /* 0x0000000d0a00720c */ /* 0x040fe40003fc4270 */
[----:B------:R-:W-:Y:S02]  /*bdf0*/  ISETP.GT.AND P2, PT, R10, R6, PT ;  /* 0x000000060a00720c */ /* 0x000fe40003f44270 */
[----:B------:R-:W-:Y:S02]  /*be00*/  FSEL R62, R62, -INF , !P5 ;  /* 0xff8000003e3e7808 */ /* 0x000fe40006800000 */
[----:B------:R-:W-:Y:S02]  /*be10*/  ISETP.GT.AND P5, PT, R10, R7, PT ;  /* 0x000000070a00720c */ /* 0x000fe40003fa4270 */
[----:B------:R-:W-:Y:S02]  /*be20*/  FSEL R50, R50, -INF , !P4 ;  /* 0xff80000032327808 */ /* 0x000fe40006000000 */
        /* <DEDUP_REMOVED lines=8> */
[----:B------:R-:W-:Y:S02]  /*beb0*/  ISETP.GT.AND P3, PT, R10, R12, PT ;  /* 0x0000000c0a00720c */ /* 0x000fe40003f64270 */
[-C--:B------:R-:W-:Y:S02]  /*bec0*/  ISETP.GT.AND P6, PT, R194, R33.reuse, PT ;  /* 0x00000021c200720c */ /* 0x080fe40003fc4270 */
[----:B------:R-:W-:Y:S02]  /*bed0*/  ISETP.GT.AND P2, PT, R0, R33, PT ;  /* 0x000000210000720c */ /* 0x000fe40003f44270 */
[----:B------:R-:W-:Y:S01]  /*bee0*/  FSEL R90, R90, -INF , !P5 ;  /* 0xff8000005a5a7808 */ /* 0x000fe20006800000 */
[----:B------:R-:W-:Y:S01]  /*bef0*/  IMAD.MOV.U32 R232, RZ, RZ, R43 ;  /* 0x000000ffffe87224 */ /* 0x000fe200078e002b */
        /* <DEDUP_REMOVED lines=14> */
[----:B------:R-:W-:Y:S02]  /*bfe0*/  ISETP.GE.AND P5, PT, R34, R195, PT ;  /* 0x000000c32200720c */ /* 0x000fe40003fa6270 */
[----:B------:R-:W-:Y:S02]  /*bff0*/  FSEL R176, R94, -INF , !P4 ;  /* 0xff8000005eb07808 */ /* 0x000fe40006000000 */
[----:B------:R-:W-:Y:S02]  /*c000*/  FSEL R49, R41, -INF , !P1 ;  /* 0xff80000029317808 */ /* 0x000fe40004800000 */
[----:B------:R-:W-:Y:S02]  /*c010*/  FSEL R175, R95, -INF , !P0 ;  /* 0xff8000005faf7808 */ /* 0x000fe40004000000 */
[----:B------:R-:W-:-:S02]  /*c020*/  ISETP.GT.AND P1, PT, R0, R32, PT ;  /* 0x000000200000720c */ /* 0x000fc40003f24270 */
[----:B------:R-:W-:Y:S02]  /*c030*/  FSEL R94, R45, -INF , !P3 ;  /* 0xff8000002d5e7808 */ /* 0x000fe40005800000 */
[----:B------:R-:W-:Y:S02]  /*c040*/  FSEL R46, R46, -INF , !P6 ;  /* 0xff8000002e2e7808 */ /* 0x000fe40007000000 */
[C---:B------:R-:W-:Y:S02]  /*c050*/  ISETP.GE.AND P0, PT, R34.reuse, R196, PT ;  /* 0x000000c42200720c */ /* 0x040fe40003f06270 */
[----:B------:R-:W-:Y:S02]  /*c060*/  ISETP.GE.AND P3, PT, R34, R198, PT ;  /* 0x000000c62200720c */ /* 0x000fe40003f66270 */
[----:B------:R-:W-:Y:S02]  /*c070*/  ISETP.GT.AND P6, PT, R194, R31, PT ;  /* 0x0000001fc200720c */ /* 0x000fe40003fc4270 */
[----:B------:R-:W-:-:S02]  /*c080*/  FSEL R48, R9, -INF , !P5 ;  /* 0xff80000009307808 */ /* 0x000fc40006800000 */
[----:B------:R-:W-:Y:S02]  /*c090*/  ISETP.GT.AND P5, PT, R194, R30, PT ;  /* 0x0000001ec200720c */ /* 0x000fe40003fa4270 */
[----:B------:R-:W-:Y:S02]  /*c0a0*/  ISETP.GE.AND P4, PT, R34, R197, PT ;  /* 0x000000c52200720c */ /* 0x000fe40003f86270 */
[----:B------:R-:W-:Y:S02]  /*c0b0*/  FSEL R41, R187, -INF , !P1 ;  /* 0xff800000bb297808 */ /* 0x000fe40004800000 */
[----:B------:R-:W-:Y:S02]  /*c0c0*/  ISETP.GE.AND P1, PT, R33, R195, PT ;  /* 0x000000c32100720c */ /* 0x000fe40003f26270 */
[----:B------:R-:W-:Y:S02]  /*c0d0*/  FSEL R127, R47, -INF , !P0 ;  /* 0xff8000002f7f7808 */ /* 0x000fe40004000000 */
[----:B------:R-:W-:-:S02]  /*c0e0*/  FSEL R34, R128, -INF , !P6 ;  /* 0xff80000080227808 */ /* 0x000fc40007000000 */
[----:B------:R-:W-:Y:S02]  /*c0f0*/  FSEL R42, R42, -INF , !P3 ;  /* 0xff8000002a2a7808 */ /* 0x000fe40005800000 */
[----:B------:R-:W-:Y:S02]  /*c100*/  FSEL R45, R36, -INF , !P2 ;  /* 0xff800000242d7808 */ /* 0x000fe40005000000 */
[----:B------:R-:W-:Y:S02]  /*c110*/  ISETP.GT.AND P0, PT, R0, R31, PT ;  /* 0x0000001f0000720c */ /* 0x000fe40003f04270 */
[C---:B------:R-:W-:Y:S02]  /*c120*/  ISETP.GE.AND P6, PT, R33.reuse, R197, PT ;  /* 0x000000c52100720c */ /* 0x040fe40003fc6270 */
[-C--:B------:R-:W-:Y:S02]  /*c130*/  ISETP.GE.AND P3, PT, R32, R196.reuse, PT ;  /* 0x000000c42000720c */ /* 0x080fe40003f66270 */
[----:B------:R-:W-:-:S02]  /*c140*/  ISETP.GE.AND P2, PT, R33, R196, PT ;  /* 0x000000c42100720c */ /* 0x000fc40003f46270 */
[----:B------:R-:W-:Y:S02]  /*c150*/  FSEL R9, R129, -INF , !P5 ;  /* 0xff80000081097808 */ /* 0x000fe40006800000 */
[----:B------:R-:W-:Y:S02]  /*c160*/  ISETP.GE.AND P5, PT, R32, R195, PT ;  /* 0x000000c32000720c */ /* 0x000fe40003fa6270 */
[----:B------:R-:W-:Y:S02]  /*c170*/  FSEL R91, R43, -INF , !P1 ;  /* 0xff8000002b5b7808 */ /* 0x000fe40004800000 */
[----:B------:R-:W-:Y:S02]  /*c180*/  FSEL R10, R226, -INF , !P0 ;  /* 0xff800000e20a7808 */ /* 0x000fe40004000000 */
[----:B------:R-:W-:Y:S02]  /*c190*/  ISETP.GT.AND P1, PT, R0, R30, PT ;  /* 0x0000001e0000720c */ /* 0x000fe40003f24270 */
[----:B------:R-:W-:-:S02]  /*c1a0*/  FSEL R43, R57, -INF , !P6 ;  /* 0xff800000392b7808 */ /* 0x000fc40007000000 */
[----:B------:R-:W-:Y:S02]  /*c1b0*/  FSEL R51, R51, -INF , !P3 ;  /* 0xff80000033337808 */ /* 0x000fe40005800000 */
[----:B------:R-:W-:Y:S02]  /*c1c0*/  ISETP.GE.AND P0, PT, R33, R198, PT ;  /* 0x000000c62100720c */ /* 0x000fe40003f06270 */
[----:B------:R-:W-:Y:S02]  /*c1d0*/  FSEL R95, R50, -INF , !P2 ;  /* 0xff800000325f7808 */ /* 0x000fe40005000000 */
[-C--:B------:R-:W-:Y:S02]  /*c1e0*/  ISETP.GT.AND P6, PT, R194, R29.reuse, PT ;  /* 0x0000001dc200720c */ /* 0x080fe40003fc4270 */
[----:B------:R-:W-:Y:S02]  /*c1f0*/  ISETP.GT.AND P3, PT, R0, R29, PT ;  /* 0x0000001d0000720c */ /* 0x000fe40003f64270 */
[----:B------:R-:W-:-:S02]  /*c200*/  FSEL R36, R56, -INF , !P4 ;  /* 0xff80000038247808 */ /* 0x000fc40006000000 */
[----:B------:R-:W-:Y:S02]  /*c210*/  FSEL R50, R35, -INF , !P5 ;  /* 0xff80000023327808 */ /* 0x000fe40006800000 */
[C---:B------:R-:W-:Y:S02]  /*c220*/  ISETP.GE.AND P4, PT, R32.reuse, R197, PT ;  /* 0x000000c52000720c */ /* 0x040fe40003f86270 */
[----:B------:R-:W-:Y:S02]  /*c230*/  ISETP.GE.AND P2, PT, R32, R198, PT ;  /* 0x000000c62000720c */ /* 0x000fe40003f46270 */
[----:B------:R-:W-:Y:S02]  /*c240*/  ISETP.GT.AND P5, PT, R194, R28, PT ;  /* 0x0000001cc200720c */ /* 0x000fe40003fa4270 */
[----:B------:R-:W-:Y:S02]  /*c250*/  FSEL R32, R227, -INF , !P1 ;  /* 0xff800000e3207808 */ /* 0x000fe40004800000 */
        /* <DEDUP_REMOVED lines=14> */
[C---:B------:R-:W-:Y:S02]  /*c340*/  ISETP.GE.AND P2, PT, R30.reuse, R196, PT ;  /* 0x000000c41e00720c */ /* 0x040fe40003f46270 */
[----:B------:R-:W-:Y:S02]  /*c350*/  ISETP.GE.AND P0, PT, R30, R198, PT ;  /* 0x000000c61e00720c */ /* 0x000fe40003f06270 */
[----:B------:R-:W-:Y:S02]  /*c360*/  ISETP.GT.AND P6, PT, R194, R27, PT ;  /* 0x0000001bc200720c */ /* 0x000fe40003fc4270 */
[----:B------:R-:W-:Y:S02]  /*c370*/  FSEL R129, R9, -INF , !P5 ;  /* 0xff80000009817808 */ /* 0x000fe40006800000 */
        /* <DEDUP_REMOVED lines=8> */
[----:B------:R-:W-:Y:S02]  /*c400*/  ISETP.GT.AND P2, PT, R0, R27, PT ;  /* 0x0000001b0000720c */ /* 0x000fe40003f44270 */
[----:B------:R-:W-:Y:S02]  /*c410*/  ISETP.GE.AND P6, PT, R29, R197, PT ;  /* 0x000000c51d00720c */ /* 0x000fe40003fc6270 */
[----:B------:R-:W-:Y:S02]  /*c420*/  ISETP.GE.AND P0, PT, R28, R196, PT ;  /* 0x000000c41c00720c */ /* 0x000fe40003f06270 */
[----:B------:R-:W-:Y:S02]  /*c430*/  FSEL R53, R10, -INF , !P3 ;  /* 0xff8000000a357808 */ /* 0x000fe40005800000 */
[----:B------:R-:W-:-:S02]  /*c440*/  FSEL R9, R169, -INF , !P5 ;  /* 0xff800000a9097808 */ /* 0x000fc40006800000 */
[----:B------:R-:W-:Y:S02]  /*c450*/  ISETP.GE.AND P3, PT, R29, R196, PT ;  /* 0x000000c41d00720c */ /* 0x000fe40003f66270 */
[----:B------:R-:W-:Y:S02]  /*c460*/  ISETP.GE.AND P5, PT, R28, R195, PT ;  /* 0x000000c31c00720c */ /* 0x000fe40003fa6270 */
[----:B------:R-:W-:Y:S02]  /*c470*/  FSEL R77, R33, -INF , !P1 ;  /* 0xff800000214d7808 */ /* 0x000fe40004800000 */
[----:B------:R-:W-:Y:S02]  /*c480*/  FSEL R10, R234, -INF , !P2 ;  /* 0xff800000ea0a7808 */ /* 0x000fe40005000000 */
[----:B------:R-:W-:Y:S02]  /*c490*/  ISETP.GT.AND P1, PT, R0, R26, PT ;  /* 0x0000001a0000720c */ /* 0x000fe40003f24270 */
[----:B------:R-:W-:-:S02]  /*c4a0*/  FSEL R79, R79, -INF , !P6 ;  /* 0xff8000004f4f7808 */ /* 0x000fc40007000000 */
[----:B------:R-:W-:Y:S02]  /*c4b0*/  FSEL R55, R55, -INF , !P0 ;  /* 0xff80000037377808 */ /* 0x000fe40004000000 */
[----:B------:R-:W-:Y:S02]  /*c4c0*/  ISETP.GE.AND P2, PT, R29, R198, PT ;  /* 0x000000c61d00720c */ /* 0x000fe40003f46270 */
[-C--:B------:R-:W-:Y:S02]  /*c4d0*/  ISETP.GT.AND P6, PT, R194, R25.reuse, PT ;  /* 0x00000019c200720c */ /* 0x080fe40003fc4270 */
[----:B------:R-:W-:Y:S02]  /*c4e0*/  ISETP.GT.AND P0, PT, R0, R25, PT ;  /* 0x000000190000720c */ /* 0x000fe40003f04270 */
[----:B------:R-:W-:Y:S02]  /*c4f0*/  FSEL R78, R78, -INF , !P4 ;  /* 0xff8000004e4e7808 */ /* 0x000fe40006000000 */
        /* <DEDUP_REMOVED lines=83> */
[----:B------:R-:W-:Y:S02]  /*ca30*/  ISETP.GT.AND P1, PT, R0, R18, PT ;  /* 0x000000120000720c */ /* 0x000fe40003f24270 */
[----:B------:R-:W-:-:S02]  /*ca40*/  FSEL R104, R10, -INF , !P2 ;  /* 0xff8000000a687808 */ /* 0x000fc40005000000 */
[----:B------:R-:W-:Y:S02]  /*ca50*/  ISETP.GE.AND P6, PT, R21, R197, PT ;  /* 0x000000c51500720c */ /* 0x000fe40003fc6270 */
[----:B------:R-:W-:Y:S02]  /*ca60*/  FSEL R177, R24, -INF , !P3 ;  /* 0xff80000018b17808 */ /* 0x000fe40005800000 */
[----:B------:R-:W-:Y:S02]  /*ca70*/  FSEL R10, R242, -INF , !P0 ;  /* 0xff800000f20a7808 */ /* 0x000fe40004000000 */
[-C--:B------:R-:W-:Y:S02]  /*ca80*/  ISETP.GE.AND P3, PT, R20, R196.reuse, PT ;  /* 0x000000c41400720c */ /* 0x080fe40003f66270 */
[----:B------:R-:W-:Y:S02]  /*ca90*/  FSEL R184, R23, -INF , !P5 ;  /* 0xff80000017b87808 */ /* 0x000fe40006800000 */
[----:B------:R-:W-:-:S02]  /*caa0*/  ISETP.GE.AND P2, PT, R21, R196, PT ;  /* 0x000000c41500720c */ /* 0x000fc40003f46270 */
[----:B------:R-:W-:Y:S02]  /*cab0*/  ISETP.GE.AND P0, PT, R21, R198, PT ;  /* 0x000000c61500720c */ /* 0x000fe40003f06270 */
[C---:B------:R-:W-:Y:S02]  /*cac0*/  ISETP.GT.AND P5, PT, R194.reuse, R16, PT ;  /* 0x00000010c200720c */ /* 0x040fe40003fa4270 */
[----:B------:R-:W-:Y:S02]  /*cad0*/  FSEL R21, R243, -INF , !P1 ;  /* 0xff800000f3157808 */ /* 0x000fe40004800000 */
[----:B------:R-:W-:Y:S02]  /*cae0*/  FSEL R101, R101, -INF , !P6 ;  /* 0xff80000065657808 */ /* 0x000fe40007000000 */
[----:B------:R-:W-:Y:S02]  /*caf0*/  ISETP.GE.AND P1, PT, R19, R195, PT ;  /* 0x000000c31300720c */ /* 0x000fe40003f26270 */
[----:B------:R-:W-:-:S02]  /*cb00*/  ISETP.GT.AND P6, PT, R194, R17, PT ;  /* 0x00000011c200720c */ /* 0x000fc40003fc4270 */
[----:B------:R-:W-:Y:S02]  /*cb10*/  FSEL R186, R67, -INF , !P3 ;  /* 0xff80000043ba7808 */ /* 0x000fe40005800000 */
[----:B------:R-:W-:Y:S02]  /*cb20*/  ISETP.GT.AND P3, PT, R0, R17, PT ;  /* 0x000000110000720c */ /* 0x000fe40003f64270 */
[----:B------:R-:W-:Y:S02]  /*cb30*/  FSEL R23, R69, -INF , !P5 ;  /* 0xff80000045177808 */ /* 0x000fe40006800000 */
[----:B------:R-:W-:Y:S02]  /*cb40*/  ISETP.GE.AND P5, PT, R18, R195, PT ;  /* 0x000000c31200720c */ /* 0x000fe40003fa6270 */
        /* <DEDUP_REMOVED lines=8> */
[C---:B------:R-:W-:Y:S02]  /*cbd0*/  ISETP.GE.AND P0, PT, R19.reuse, R196, PT ;  /* 0x000000c41300720c */ /* 0x040fe40003f06270 */
[----:B------:R-:W-:Y:S02]  /*cbe0*/  ISETP.GE.AND P6, PT, R19, R197, PT ;  /* 0x000000c51300720c */ /* 0x000fe40003fc6270 */
[----:B------:R-:W-:Y:S02]  /*cbf0*/  FSEL R25, R210, -INF , !P3 ;  /* 0xff800000d2197808 */ /* 0x000fe40005800000 */
[----:B------:R-:W-:Y:S02]  /*cc00*/  FSEL R210, R9, -INF , !P5 ;  /* 0xff80000009d27808 */ /* 0x000fe40006800000 */
        /* <DEDUP_REMOVED lines=8> */
[C---:B------:R-:W-:Y:S02]  /*cc90*/  ISETP.GE.AND P2, PT, R18.reuse, R196, PT ;  /* 0x000000c41200720c */ /* 0x040fe40003f46270 */
[C---:B------:R-:W-:Y:S02]  /*cca0*/  ISETP.GE.AND P4, PT, R18.reuse, R197, PT ;  /* 0x000000c51200720c */ /* 0x040fe40003f86270 */
[----:B------:R-:W-:Y:S02]  /*ccb0*/  ISETP.GE.AND P0, PT, R18, R198, PT ;  /* 0x000000c61200720c */ /* 0x000fe40003f06270 */
[----:B------:R-:W-:Y:S02]  /*ccc0*/  ISETP.GT.AND P6, PT, R194, R15, PT ;  /* 0x0000000fc200720c */ /* 0x000fe40003fc4270 */
        /* <DEDUP_REMOVED lines=11> */
[----:B------:R-:W-:Y:S02]  /*cd80*/  FSEL R206, R23, -INF , !P5 ;  /* 0xff80000017ce7808 */ /* 0x000fe40006800000 */
[C---:B------:R-:W-:Y:S02]  /*cd90*/  ISETP.GE.AND P4, PT, R16.reuse, R197, PT ;  /* 0x000000c51000720c */ /* 0x040fe40003f86270 */
[----:B------:R-:W-:-:S02]  /*cda0*/  ISETP.GE.AND P3, PT, R16, R198, PT ;  /* 0x000000c61000720c */ /* 0x000fc40003f66270 */
[----:B------:R-:W-:Y:S02]  /*cdb0*/  ISETP.GT.AND P5, PT, R194, R12, PT ;  /* 0x0000000cc200720c */ /* 0x000fe40003fa4270 */
[----:B------:R-:W-:Y:S02]  /*cdc0*/  FSEL R16, R247, -INF , !P1 ;  /* 0xff800000f7107808 */ /* 0x000fe40004800000 */
[----:B------:R-:W-:Y:S02]  /*cdd0*/  ISETP.GE.AND P1, PT, R15, R195, PT ;  /* 0x000000c30f00720c */ /* 0x000fe40003f26270 */
[----:B------:R-:W-:Y:S02]  /*cde0*/  ISETP.GE.AND P6, PT, R17, R197, PT ;  /* 0x000000c51100720c */ /* 0x000fe40003fc6270 */
[----:B------:R-:W-:Y:S02]  /*cdf0*/  FSEL R209, R71, -INF , !P0 ;  /* 0xff80000047d17808 */ /* 0x000fe40004000000 */
[----:B------:R-:W-:-:S02]  /*ce00*/  FSEL R212, R118, -INF , !P2 ;  /* 0xff80000076d47808 */ /* 0x000fc40005000000 */
[C---:B------:R-:W-:Y:S02]  /*ce10*/  ISETP.GT.AND P0, PT, R0.reuse, R13, PT ;  /* 0x0000000d0000720c */ /* 0x040fe40003f04270 */
[----:B------:R-:W-:Y:S02]  /*ce20*/  FSEL R9, R73, -INF , !P5 ;  /* 0xff80000049097808 */ /* 0x000fe40006800000 */
[----:B------:R-:W-:Y:S02]  /*ce30*/  ISETP.GT.AND P2, PT, R0, R15, PT ;  /* 0x0000000f0000720c */ /* 0x000fe40003f44270 */
[----:B------:R-:W-:Y:S02]  /*ce40*/  ISETP.GE.AND P5, PT, R14, R195, PT ;  /* 0x000000c30e00720c */ /* 0x000fe40003fa6270 */
[----:B------:R-:W-:Y:S02]  /*ce50*/  FSEL R214, R20, -INF , !P1 ;  /* 0xff80000014d67808 */ /* 0x000fe40004800000 */
[----:B------:R-:W-:-:S02]  /*ce60*/  FSEL R111, R111, -INF , !P6 ;  /* 0xff8000006f6f7808 */ /* 0x000fc40007000000 */
[----:B------:R-:W-:Y:S02]  /*ce70*/  ISETP.GT.AND P1, PT, R0, R12, PT ;  /* 0x0000000c0000720c */ /* 0x000fe40003f24270 */
[----:B------:R-:W-:Y:S02]  /*ce80*/  ISETP.GT.AND P6, PT, R194, R13, PT ;  /* 0x0000000dc200720c */ /* 0x000fe40003fc4270 */
        /* <DEDUP_REMOVED lines=13> */
[----:B------:R-:W-:Y:S01]  /*cf60*/  FSEL R225, R126, -INF , !P3 ;  /* 0xff8000007ee17808 */ /* 0x000fe20005800000 */
[----:B------:R-:W-:Y:S01]  /*cf70*/  VIADD R216, R249, 0xfffffffe ;  /* 0xfffffffef9d87836 */ /* 0x000fe20000000000 */
[----:B------:R-:W-:Y:S02]  /*cf80*/  FSEL R119, R25, -INF , !P2 ;  /* 0xff80000019777808 */ /* 0x000fe40005000000 */
[----:B------:R-:W-:-:S02]  /*cf90*/  FSEL R126, R17, -INF , !P1 ;  /* 0xff800000117e7808 */ /* 0x000fc40004800000 */
[C---:B------:R-:W-:Y:S02]  /*cfa0*/  ISETP.GE.AND P2, PT, R15.reuse, R196, PT ;  /* 0x000000c40f00720c */ /* 0x040fe40003f46270 */
[----:B------:R-:W-:Y:S02]  /*cfb0*/  ISETP.GT.AND P1, PT, R0, R4, PT ;  /* 0x000000040000720c */ /* 0x000fe40003f24270 */
[----:B------:R-:W-:Y:S02]  /*cfc0*/  ISETP.GE.AND P6, PT, R15, R197, PT ;  /* 0x000000c50f00720c */ /* 0x000fe40003fc6270 */
[----:B------:R-:W-:Y:S02]  /*cfd0*/  FSEL R115, R115, -INF , !P4 ;  /* 0xff80000073737808 */ /* 0x000fe40006000000 */
[----:B------:R-:W-:Y:S02]  /*cfe0*/  FSEL R220, R131, -INF , !P2 ;  /* 0xff80000083dc7808 */ /* 0x000fe40005000000 */
[----:B------:R-:W-:-:S02]  /*cff0*/  FSEL R21, R224, -INF , !P1 ;  /* 0xff800000e0157808 */ /* 0x000fc40004800000 */
[C---:B------:R-:W-:Y:S02]  /*d000*/  ISETP.GE.AND P4, PT, R14.reuse, R196, PT ;  /* 0x000000c40e00720c */ /* 0x040fe40003f86270 */
[----:B------:R-:W-:Y:S02]  /*d010*/  ISETP.GE.AND P2, PT, R14, R198, PT ;  /* 0x000000c60e00720c */ /* 0x000fe40003f46270 */
[----:B------:R-:W-:Y:S02]  /*d020*/  ISETP.GT.AND P1, PT, R216, R232, PT ;  /* 0x000000e8d800720c */ /* 0x000fe40003f24270 */
[----:B------:R-:W-:Y:S02]  /*d030*/  ISETP.GE.AND P0, PT, R13, R196, PT ;  /* 0x000000c40d00720c */ /* 0x000fe40003f06270 */
        /* <DEDUP_REMOVED lines=9> */
[----:B------:R-:W-:Y:S02]  /*d0d0*/  ISETP.GE.AND P6, PT, R13, R197, PT ;  /* 0x000000c50d00720c */ /* 0x000fe40003fc6270 */
[----:B------:R-:W-:Y:S02]  /*d0e0*/  FSEL R24, R113, -INF , !P4 ;  /* 0xff80000071187808 */ /* 0x000fe40006000000 */
[----:B------:R-:W-:Y:S02]  /*d0f0*/  FSEL R217, R75, -INF , !P2 ;  /* 0xff8000004bd97808 */ /* 0x000fe40005000000 */
[----:B------:R-:W-:Y:S02]  /*d100*/  ISETP.GE.AND P5, PT, R13, R198, PT ;  /* 0x000000c60d00720c */ /* 0x000fe40003fa6270 */
[----:B------:R-:W-:-:S02]  /*d110*/  ISETP.GE.AND P4, PT, R12, R195, PT ;  /* 0x000000c30c00720c */ /* 0x000fc40003f86270 */
[----:B------:R-:W-:Y:S02]  /*d120*/  ISETP.GT.AND P2, PT, R0, R7, PT ;  /* 0x000000070000720c */ /* 0x000fe40003f44270 */
[----:B------:R-:W-:Y:S02]  /*d130*/  FSEL R226, R116, -INF , !P0 ;  /* 0xff80000074e27808 */ /* 0x000fe40004000000 */
        /* <DEDUP_REMOVED lines=10> */
[----:B------:R-:W-:Y:S01]  /*d1e0*/  FSEL R23, R223, -INF , !P0 ;  /* 0xff800000df177808 */ /* 0x000fe20004000000 */
[----:B------:R-:W-:Y:S10]  /*d1f0*/  @!P1 BRA `(.L_x_938) ;  /* 0x0000000000789947 */ /* 0x000ff40003800000 */
[----:B------:R-:W2:Y:S04]  /*d200*/  LDL.LU R241, [R1+0x40] ;  /* 0x0000400001f17983 */ /* 0x000ea80000300800 */
[----:B------:R-:W3:Y:S04]  /*d210*/  LDL.LU R237, [R1+0x3c] ;  /* 0x00003c0001ed7983 */ /* 0x000ee80000300800 */
[----:B------:R-:W4:Y:S04]  /*d220*/  LDL R236, [R1+0x48] ;  /* 0x0000480001ec7983 */ /* 0x000f280000100800 */
[----:B------:R-:W5:Y:S01]  /*d230*/  LDL R233, [R1+0x44] ;  /* 0x0000440001e97983 */ /* 0x000f620000100800 */
[----:B------:R-:W-:Y:S01]  /*d240*/  VIADD R9, R249, 0xfffffffd ;  /* 0xfffffffdf9097836 */ /* 0x000fe20000000000 */
[----:B------:R-:W1:Y:S03]  /*d250*/  LDCU.64 UR14, c[0x0][0x358] ;  /* 0x00006b00ff0e77ac */ /* 0x000e660008000a00 */
[----:B------:R-:W-:-:S04]  /*d260*/  IMAD.WIDE.U32 R10, R9, R200, RZ ;  /* 0x000000c8090a7225 */ /* 0x000fc800078e00ff */
[----:B------:R-:W-:Y:S01]  /*d270*/  IMAD R11, R9, R201, R11 ;  /* 0x000000c9090b7224 */ /* 0x000fe200078e020b */
[----:B----4-:R-:W-:-:S04]  /*d280*/  LEA R16, P0, R10, R236, 0x8 ;  /* 0x000000ec0a107211 */ /* 0x010fc800078040ff */
[C---:B-----5:R-:W-:Y:S02]  /*d290*/  LEA.HI.X R17, R10.reuse, R233, R11, 0x8, P0 ;  /* 0x000000e90a117211 */ /* 0x060fe400000f440b */
[----:B--2---:R-:W-:-:S03]  /*d2a0*/  LEA R9, P0, R10, R241, 0x7 ;  /* 0x000000f10a097211 */ /* 0x004fc600078038ff */
[----:B------:R-:W-:Y:S01]  /*d2b0*/  @!PT LDS RZ, [RZ] ;  /* 0x00000000fffff984 */ /* 0x000fe20000000800 */
[----:B------:R-:W-:Y:S01]  /*d2c0*/  @!PT LDS RZ, [RZ] ;  /* 0x00000000fffff984 */ /* 0x000fe20000000800 */
[----:B------:R-:W-:Y:S01]  /*d2d0*/  @!PT LDS RZ, [RZ] ;  /* 0x00000000fffff984 */ /* 0x000fe20000000800 */
[----:B-1----:R1:W-:Y:S01]  /*d2e0*/  LDGSTS.E.BYPASS.LTC128B.128 [R250+0x2000], desc[UR14][R16.64] ;  /* 0x0200000010fa7fae */ /* 0x0023e2000b981a0e */
[----:B---3--:R-:W-:Y:S02]  /*d2f0*/  LEA.HI.X R10, R10, R237, R11, 0x7, P0 ;  /* 0x000000ed0a0a7211 */ /* 0x008fe400000f3c0b */
        /* <DEDUP_REMOVED lines=14> */
.L_x_938:
[----:B-1----:R-:W2:Y:S04]  /*d3e0*/  LDL.LU R10, [R1+0x30] ;  /* 0x00003000010a7983 */ /* 0x002ea80000300800 */
[----:B------:R-:W3:Y:S04]  /*d3f0*/  LDL.LU R13, [R1+0x34] ;  /* 0x00003400010d7983 */ /* 0x000ee80000300800 */
[----:B------:R-:W4:Y:S04]  /*d400*/  LDL.64 R26, [R1+0x20] ;  /* 0x00002000011a7983 */ /* 0x000f280000100a00 */
[----:B------:R-:W4:Y:S04]  /*d410*/  LDL.64 R16, [R1+0x18] ;  /* 0x0000180001107983 */ /* 0x000f280000100a00 */
[----:B------:R-:W4:Y:S04]  /*d420*/  LDL.LU R12, [R1+0x60] ;  /* 0x00006000010c7983 */ /* 0x000f280000300800 */
[----:B------:R-:W4:Y:S04]  /*d430*/  LDL.LU R11, [R1+0x5c] ;  /* 0x00005c00010b7983 */ /* 0x000f280000300800 */
[----:B------:R-:W4:Y:S01]  /*d440*/  LDL.64 R14, [R1+0x28] ;  /* 0x00002800010e7983 */ /* 0x000f220000100a00 */
[----:B------:R-:W-:Y:S01]  /*d450*/  ISETP.GT.AND P0, PT, R0, R2, PT ;  /* 0x000000020000720c */ /* 0x000fe20003f04270 */
[----:B------:R-:W-:Y:S01]  /*d460*/  UIADD3 UR20, UPT, UPT, UR19, -0x4498517b, URZ ;  /* 0xbb67ae8513147890 */ /* 0x000fe2000fffe0ff */
[----:B------:R-:W-:Y:S01]  /*d470*/  FMNMX3.FTZ R9, R38, R46, R36, !PT ;  /* 0x0000002e26097276 */ /* 0x000fe20007810024 */
[----:B------:R-:W1:Y:S01]  /*d480*/  S2R R58, SR_TID.X ;  /* 0x00000000003a7919 */ /* 0x000e620000002100 */
[----:B------:R-:W-:Y:S01]  /*d490*/  FSEL R221, R20, -INF , !P3 ;  /* 0xff80000014dd7808 */ /* 0x000fe20005800000 */
[----:B------:R-:W-:Y:S01]  /*d4a0*/  UIADD3 UR21, UPT, UPT, UR18, -0x61c88647, URZ ;  /* 0x9e3779b912157890 */ /* 0x000fe2000fffe0ff */
[----:B------:R-:W-:Y:S01]  /*d4b0*/  FSEL R116, R18, -INF , !P6 ;  /* 0xff80000012747808 */ /* 0x000fe20007000000 */
[----:B------:R-:W1:Y:S01]  /*d4c0*/  S2R R68, SR_CTAID.X ;  /* 0x0000000000447919 */ /* 0x000e620000002500 */
[C---:B------:R-:W-:Y:S01]  /*d4d0*/  ISETP.GT.AND P6, PT, R0.reuse, R3, PT ;  /* 0x000000030000720c */ /* 0x040fe20003fc4270 */
[----:B------:R-:W-:Y:S01]  /*d4e0*/  UIADD3 UR4, UPT, UPT, UR18, 0x3c6ef372, URZ ;  /* 0x3c6ef37212047890 */ /* 0x000fe2000fffe0ff */
[----:B------:R-:W-:Y:S01]  /*d4f0*/  ISETP.GT.AND P3, PT, R0, R5, PT ;  /* 0x000000050000720c */ /* 0x000fe20003f64270 */
[----:B------:R-:W-:Y:S01]  /*d500*/  UIADD3 UR16, UPT, UPT, UR19, 0x32370b8f, URZ ;  /* 0x32370b8f13107890 */ /* 0x000fe2000fffe0ff */
[----:B------:R-:W-:Y:S01]  /*d510*/  FSEL R234, R85, -INF , !P4 ;  /* 0xff80000055ea7808 */ /* 0x000fe20006000000 */
[----:B------:R-:W-:Y:S01]  /*d520*/  UIADD3 UR7, UPT, UPT, UR19, 0x76cf5d0a, URZ ;  /* 0x76cf5d0a13077890 */ /* 0x000fe2000fffe0ff */
[----:B------:R-:W-:Y:S01]  /*d530*/  FSEL R243, R19, -INF , !P2 ;  /* 0xff80000013f37808 */ /* 0x000fe20005000000 */
[----:B------:R-:W-:Y:S01]  /*d540*/  UIADD3 UR15, UPT, UPT, UR19, -0x126145ec, URZ ;  /* 0xed9eba14130f7890 */ /* 0x000fe2000fffe0ff */
[C---:B------:R-:W-:Y:S01]  /*d550*/  ISETP.GE.AND P4, PT, R4.reuse, R195, PT ;  /* 0x000000c30400720c */ /* 0x040fe20003f86270 */
[----:B------:R-:W-:Y:S01]  /*d560*/  UIADD3 UR14, UPT, UPT, UR19, -0x56f99767, URZ ;  /* 0xa9066899130e7890 */ /* 0x000fe2000fffe0ff */
[-C--:B------:R-:W-:Y:S01]  /*d570*/  ISETP.GE.AND P2, PT, R4, R196.reuse, PT ;  /* 0x000000c40400720c */ /* 0x080fe20003f46270 */
[----:B------:R-:W-:Y:S03]  /*d580*/  STL [R1+0xa0], R250 ;  /* 0x0000a0fa01007387 */ /* 0x000fe60000100800 */
[----:B------:R-:W-:Y:S01]  /*d590*/  FSEL R201, R123, -INF , !P2 ;  /* 0xff8000007bc97808 */ /* 0x000fe20005000000 */
[----:B------:R-:W-:Y:S01]  /*d5a0*/  STL [R1+0x9c], R203 ;  /* 0x00009ccb01007387 */ /* 0x000fe20000100800 */
[----:B------:R-:W-:-:S03]  /*d5b0*/  ISETP.GE.AND P2, PT, R6, R196, PT ;  /* 0x000000c40600720c */ /* 0x000fc60003f46270 */
[----:B------:R-:W-:Y:S01]  /*d5c0*/  STL [R1+0x98], R202 ;  /* 0x000098ca01007387 */ /* 0x000fe20000100800 */
[----:B------:R-:W-:-:S03]  /*d5d0*/  FSEL R174, R174, -INF , !P2 ;  /* 0xff800000aeae7808 */ /* 0x000fc60005000000 */
[----:B------:R-:W-:Y:S01]  /*d5e0*/  STL [R1+0x94], R193 ;  /* 0x000094c101007387 */ /* 0x000fe20000100800 */
[--C-:B-1----:R-:W-:Y:S01]  /*d5f0*/  SHF.R.U32.HI R67, RZ, 0x5, R58.reuse ;  /* 0x00000005ff437819 */ /* 0x102fe2000001163a */
[----:B------:R-:W1:Y:S01]  /*d600*/  S2R R112, SR_CTAID.X ;  /* 0x0000000000707919 */ /* 0x000e620000002500 */
[----:B------:R-:W-:-:S03]  /*d610*/  SHF.R.U32.HI R58, RZ, 0x5, R58 ;  /* 0x00000005ff3a7819 */ /* 0x000fc6000001163a */
[----:B------:R-:W-:Y:S01]  /*d620*/  IMAD R68, R68, 0x8, R67 ;  /* 0x0000000844447824 */ /* 0x000fe200078e0243 */
[----:B------:R-:W-:Y:S03]  /*d630*/  STL [R1+0x90], R192 ;  /* 0x000090c001007387 */ /* 0x000fe60000100800 */
[----:B------:R-:W-:Y:S01]  /*d640*/  VIADD R68, R68, 0x4 ;  /* 0x0000000444447836 */ /* 0x000fe20000000000 */
[----:B------:R-:W-:Y:S03]  /*d650*/  STL [R1+0x8c], R191 ;  /* 0x00008cbf01007387 */ /* 0x000fe60000100800 */
[----:B------:R-:W-:Y:S01]  /*d660*/  IMAD.WIDE.U32 R68, R68, -0x326172a9, RZ ;  /* 0xcd9e8d5744447825 */ /* 0x000fe200078e00ff */
[----:B------:R-:W-:Y:S03]  /*d670*/  STL [R1+0x88], R189 ;  /* 0x000088bd01007387 */ /* 0x000fe60000100800 */
[----:B-1----:R-:W-:-:S04]  /*d680*/  IMAD R112, R112, 0x8, R58 ;  /* 0x0000000870707824 */ /* 0x002fc800078e023a */
[----:B------:R-:W-:Y:S01]  /*d690*/  IMAD.WIDE.U32 R112, R112, -0x326172a9, RZ ;  /* 0xcd9e8d5770707825 */ /* 0x000fe200078e00ff */
[----:B--2---:R-:W-:Y:S02]  /*d6a0*/  FSEL R10, R10, -INF , !P0 ;  /* 0xff8000000a0a7808 */ /* 0x004fe40004000000 */
[----:B------:R-:W-:Y:S02]  /*d6b0*/  ISETP.GT.AND P0, PT, R0, R8, PT ;  /* 0x000000080000720c */ /* 0x000fe40003f04270 */
[----:B------:R-:W-:Y:S02]  /*d6c0*/  FMNMX3.FTZ R0, R9, R43, R44, !PT ;  /* 0x0000002b09007276 */ /* 0x000fe4000781002c */
[----:B---3--:R-:W-:Y:S02]  /*d6d0*/  FSEL R13, R13, -INF , !P6 ;  /* 0xff8000000d0d7808 */ /* 0x008fe40007000000 */
[----:B------:R-:W-:Y:S01]  /*d6e0*/  FMNMX3.FTZ R0, R0, R76, R78, !PT ;  /* 0x0000004c00007276 */ /* 0x000fe2000781004e */
[----:B----4-:R-:W-:Y:S01]  /*d6f0*/  IMAD.MOV.U32 R70, RZ, RZ, R26 ;  /* 0x000000ffff467224 */ /* 0x010fe200078e001a */
[----:B------:R-:W-:Y:S01]  /*d700*/  ISETP.GE.AND P6, PT, R4, R197, PT ;  /* 0x000000c50400720c */ /* 0x000fe20003fc6270 */
[----:B------:R-:W-:Y:S01]  /*d710*/  IMAD.MOV.U32 R71, RZ, RZ, R27 ;  /* 0x000000ffff477224 */ /* 0x000fe200078e001b */
[----:B------:R-:W-:Y:S01]  /*d720*/  FMNMX3.FTZ R9, R0, R79, R80, !PT ;  /* 0x0000004f00097276 */ /* 0x000fe20007810050 */
[----:B------:R-:W-:Y:S01]  /*d730*/  IMAD.MOV.U32 R32, RZ, RZ, R16 ;  /* 0x000000ffff207224 */ /* 0x000fe200078e0010 */
[----:B------:R-:W-:Y:S01]  /*d740*/  FMNMX3.FTZ R0, R37, R45, R42, !PT ;  /* 0x0000002d25007276 */ /* 0x000fe2000781002a */
[----:B------:R-:W-:Y:S01]  /*d750*/  IMAD.MOV.U32 R33, RZ, RZ, R17 ;  /* 0x000000ffff217224 */ /* 0x000fe200078e0011 */
[----:B------:R-:W-:Y:S01]  /*d760*/  FSEL R233, R87, -INF , !P6 ;  /* 0xff80000057e97808 */ /* 0x000fe20007000000 */
[----:B------:R-:W-:Y:S01]  /*d770*/  IMAD.MOV.U32 R25, RZ, RZ, R12 ;  /* 0x000000ffff197224 */ /* 0x000fe200078e000c */
[----:B------:R-:W-:Y:S01]  /*d780*/  FSEL R12, R230, -INF , !P3 ;  /* 0xff800000e60c7808 */ /* 0x000fe20005800000 */
[----:B------:R-:W-:Y:S01]  /*d790*/  IMAD.MOV.U32 R27, RZ, RZ, R252 ;  /* 0x000000ffff1b7224 */ /* 0x000fe200078e00fc */
[----:B------:R-:W-:Y:S01]  /*d7a0*/  ISETP.GE.AND P3, PT, R4, R198, PT ;  /* 0x000000c60400720c */ /* 0x000fe20003f66270 */
[----:B------:R-:W-:Y:S01]  /*d7b0*/  IMAD.MOV.U32 R26, RZ, RZ, R11 ;  /* 0x000000ffff1a7224 */ /* 0x000fe200078e000b */
[----:B------:R-:W-:Y:S01]  /*d7c0*/  FMNMX3.FTZ R4, R9, R82, R83, !PT ;  /* 0x0000005209047276 */ /* 0x000fe20007810053 */
        /* <DEDUP_REMOVED lines=17> */
[----:B------:R-:W-:-:S02]  /*d8e0*/  FMNMX3.FTZ R0, R0, R61, R62, !PT ;  /* 0x0000003d00007276 */ /* 0x000fc4000781003e */
[----:B------:R-:W-:Y:S02]  /*d8f0*/  FMNMX3.FTZ R4, R4, R111, R115, !PT ;  /* 0x0000006f04047276 */ /* 0x000fe40007810073 */
[----:B------:R-:W-:Y:S02]  /*d900*/  FSEL R11, R231, -INF , !P0 ;  /* 0xff800000e70b7808 */ /* 0x000fe40004000000 */
[----:B------:R-:W-:Y:S02]  /*d910*/  FSEL R242, R21, -INF , !P3 ;  /* 0xff80000015f27808 */ /* 0x000fe40005800000 */
[----:B------:R-:W-:Y:S02]  /*d920*/  FMNMX3.FTZ R0, R0, R104, R177, !PT ;  /* 0x0000006800007276 */ /* 0x000fe400078100b1 */
[C---:B------:R-:W-:Y:S02]  /*d930*/  ISETP.GE.AND P0, PT, R7.reuse, R197, PT ;  /* 0x000000c50700720c */ /* 0x040fe40003f06270 */
[----:B------:R-:W-:-:S02]  /*d940*/  ISETP.GE.AND P3, PT, R7, R198, PT ;  /* 0x000000c60700720c */ /* 0x000fc40003f66270 */
[----:B------:R-:W-:Y:S02]  /*d950*/  FMNMX3.FTZ R4, R4, R227, R225, !PT ;  /* 0x000000e304047276 */ /* 0x000fe400078100e1 */
[----:B------:R-:W-:Y:S02]  /*d960*/  FMNMX3.FTZ R0, R0, R103, R178, !PT ;  /* 0x0000006700007276 */ /* 0x000fe400078100b2 */
[----:B------:R-:W-:Y:S02]  /*d970*/  FSEL R231, R96, -INF , !P0 ;  /* 0xff80000060e77808 */ /* 0x000fe40004000000 */
[----:B------:R-:W-:Y:S02]  /*d980*/  FSEL R244, R22, -INF , !P3 ;  /* 0xff80000016f47808 */ /* 0x000fe40005800000 */
[C---:B------:R-:W-:Y:S02]  /*d990*/  ISETP.GE.AND P0, PT, R6.reuse, R197, PT ;  /* 0x000000c50600720c */ /* 0x040fe40003f06270 */
[----:B------:R-:W-:-:S02]  /*d9a0*/  ISETP.GE.AND P3, PT, R6, R198, PT ;  /* 0x000000c60600720c */ /* 0x000fc40003f66270 */
[----:B------:R-:W-:Y:S02]  /*d9b0*/  FMNMX3.FTZ R4, R4, R224, R226, !PT ;  /* 0x000000e004047276 */ /* 0x000fe400078100e2 */
[----:B------:R-:W-:Y:S02]  /*d9c0*/  FMNMX3.FTZ R0, R0, R205, R120, !PT ;  /* 0x000000cd00007276 */ /* 0x000fe40007810078 */
[----:B------:R-:W-:Y:S02]  /*d9d0*/  FSEL R230, R99, -INF , !P0 ;  /* 0xff80000063e67808 */ /* 0x000fe40004000000 */
[----:B------:R-:W-:Y:S02]  /*d9e0*/  FSEL R241, R23, -INF , !P3 ;  /* 0xff80000017f17808 */ /* 0x000fe40005800000 */
[-C--:B------:R-:W-:Y:S02]  /*d9f0*/  ISETP.GE.AND P0, PT, R2, R197.reuse, PT ;  /* 0x000000c50200720c */ /* 0x080fe40003f06270 */
[----:B------:R-:W-:-:S02]  /*da00*/  ISETP.GE.AND P3, PT, R3, R197, PT ;  /* 0x000000c50300720c */ /* 0x000fc40003f66270 */
[----:B------:R-:W-:Y:S02]  /*da10*/  FMNMX3.FTZ R4, R4, R234, R233, !PT ;  /* 0x000000ea04047276 */ /* 0x000fe400078100e9 */
[----:B------:R-:W-:Y:S02]  /*da20*/  FMNMX3.FTZ R0, R0, R119, R118, !PT ;  /* 0x0000007700007276 */ /* 0x000fe40007810076 */
[----:B------:R-:W-:Y:S02]  /*da30*/  FSEL R228, R102, -INF , !P0 ;  /* 0xff80000066e47808 */ /* 0x000fe40004000000 */
[----:B------:R-:W-:Y:S02]  /*da40*/  FSEL R229, R106, -INF , !P3 ;  /* 0xff8000006ae57808 */ /* 0x000fe40005800000 */
[----:B------:R-:W-:Y:S02]  /*da50*/  FMNMX3.FTZ R4, R4, R231, R230, !PT ;  /* 0x000000e704047276 */ /* 0x000fe400078100e6 */
[----:B------:R-:W-:-:S02]  /*da60*/  FMNMX3.FTZ R0, R0, R239, R240, !PT ;  /* 0x000000ef00007276 */ /* 0x000fc400078100f0 */
[-C--:B------:R-:W-:Y:S02]  /*da70*/  ISETP.GE.AND P0, PT, R5, R197.reuse, PT ;  /* 0x000000c50500720c */ /* 0x080fe40003f06270 */
[----:B------:R-:W-:Y:S02]  /*da80*/  ISETP.GE.AND P3, PT, R8, R197, PT ;  /* 0x000000c50800720c */ /* 0x000fe40003f66270 */
[----:B------:R-:W-:Y:S02]  /*da90*/  FMNMX3.FTZ R9, R4, R228, R229, !PT ;  /* 0x000000e404097276 */ /* 0x000fe400078100e5 */
[----:B------:R-:W-:Y:S02]  /*daa0*/  FMNMX3.FTZ R4, R0, R232, R221, !PT ;  /* 0x000000e800047276 */ /* 0x000fe400078100dd */
[----:B------:R-:W-:Y:S01]  /*dab0*/  FSEL R223, R105, -INF , !P0 ;  /* 0xff80000069df7808 */ /* 0x000fe20004000000 */
[----:B------:R-:W-:Y:S01]  /*dac0*/  IMAD.SHL.U32 R105, R216, 0x4, RZ ;  /* 0x00000004d8697824 */ /* 0x000fe200078e00ff */
[----:B------:R-:W-:-:S02]  /*dad0*/  FSEL R222, R108, -INF , !P3 ;  /* 0xff8000006cde7808 */ /* 0x000fc40005800000 */
[-C--:B------:R-:W-:Y:S02]  /*dae0*/  ISETP.GE.AND P0, PT, R2, R198.reuse, PT ;  /* 0x000000c60200720c */ /* 0x080fe40003f06270 */
[-C--:B------:R-:W-:Y:S02]  /*daf0*/  ISETP.GE.AND P3, PT, R3, R198.reuse, PT ;  /* 0x000000c60300720c */ /* 0x080fe40003f66270 */
[----:B------:R-:W-:Y:S02]  /*db00*/  FMNMX3.FTZ R4, R4, R243, R242, !PT ;  /* 0x000000f304047276 */ /* 0x000fe400078100f2 */
[----:B------:R-:W-:Y:S02]  /*db10*/  FSEL R238, R10, -INF , !P0 ;  /* 0xff8000000aee7808 */ /* 0x000fe40004000000 */
[----:B------:R-:W-:Y:S02]  /*db20*/  FSEL R237, R13, -INF , !P3 ;  /* 0xff8000000ded7808 */ /* 0x000fe40005800000 */
[----:B------:R-:W-:-:S02]  /*db30*/  ISETP.GE.AND P0, PT, R5, R198, PT ;  /* 0x000000c60500720c */ /* 0x000fc40003f06270 */
[----:B------:R-:W-:Y:S02]  /*db40*/  ISETP.GE.AND P3, PT, R8, R198, PT ;  /* 0x000000c60800720c */ /* 0x000fe40003f66270 */
[----:B------:R-:W-:Y:S02]  /*db50*/  FMNMX3.FTZ R4, R4, R244, R241, !PT ;  /* 0x000000f404047276 */ /* 0x000fe400078100f1 */
[----:B------:R-:W-:Y:S02]  /*db60*/  FMNMX3.FTZ R0, R9, R223, R222, !PT ;  /* 0x000000df09007276 */ /* 0x000fe400078100de */
[----:B------:R-:W-:Y:S02]  /*db70*/  FSEL R236, R12, -INF , !P0 ;  /* 0xff8000000cec7808 */ /* 0x000fe40004000000 */
[----:B------:R-:W-:Y:S01]  /*db80*/  FSEL R235, R11, -INF , !P3 ;  /* 0xff8000000beb7808 */ /* 0x000fe20005800000 */
[----:B------:R-:W1:Y:S01]  /*db90*/  SHFL.BFLY PT, R10, R0, 0x2, 0x1f ;  /* 0x0c401f00000a7f89 */ /* 0x000e6200000e0000 */
[----:B------:R-:W-:-:S02]  /*dba0*/  FMNMX3.FTZ R4, R4, R238, R237, !PT ;  /* 0x000000ee04047276 */ /* 0x000fc400078100ed */
[----:B------:R-:W-:Y:S02]  /*dbb0*/  FSEL R102, R114, -INF , !P5 ;  /* 0xff80000072667808 */ /* 0x000fe40006800000 */
[----:B------:R-:W-:Y:S02]  /*dbc0*/  FMNMX3.FTZ R4, R4, R236, R235, !PT ;  /* 0x000000ec04047276 */ /* 0x000fe400078100eb */
[----:B------:R-:W-:Y:S02]  /*dbd0*/  ISETP.GT.AND P0, PT, R194, R7, PT ;  /* 0x00000007c200720c */ /* 0x000fe40003f04270 */
[C---:B------:R-:W-:Y:S01]  /*dbe0*/  ISETP.GE.AND P3, PT, R7.reuse, R195, PT ;  /* 0x000000c30700720c */ /* 0x040fe20003f66270 */
[----:B------:R-:W2:Y:S01]  /*dbf0*/  SHFL.BFLY PT, R14, R4, 0x2, 0x1f ;  /* 0x0c401f00040e7f89 */ /* 0x000ea200000e0000 */
[----:B------:R-:W-:Y:S02]  /*dc00*/  ISETP.GE.AND P5, PT, R7, R196, PT ;  /* 0x000000c40700720c */ /* 0x000fe40003fa6270 */
[----:B------:R-:W-:-:S02]  /*dc10*/  LOP3.LUT R7, R32, UR20, R71, 0x96, !PT ;  /* 0x0000001420077c12 */ /* 0x000fc4000f8e9647 */
[----:B------:R-:W-:Y:S02]  /*dc20*/  LOP3.LUT R9, R105, UR19, R33, 0x96, !PT ;  /* 0x0000001369097c12 */ /* 0x000fe4000f8e9621 */
[----:B------:R-:W-:Y:S01]  /*dc30*/  FSEL R96, R24, -INF , !P4 ;  /* 0xff80000018607808 */ /* 0x000fe20006000000 */
[----:B------:R-:W-:Y:S01]  /*dc40*/  IMAD.WIDE.U32 R56, R7, -0x326172a9, RZ ;  /* 0xcd9e8d5707387825 */ /* 0x000fe200078e00ff */
[----:B------:R-:W-:Y:S02]  /*dc50*/  ISETP.GT.AND P6, PT, R194, R6, PT ;  /* 0x00000006c200720c */ /* 0x000fe40003fc4270 */
[----:B------:R-:W-:Y:S01]  /*dc60*/  ISETP.GE.AND P4, PT, R6, R195, PT ;  /* 0x000000c30600720c */ /* 0x000fe20003f86270 */
[----:B------:R-:W-:Y:S01]  /*dc70*/  IMAD.WIDE.U32 R12, R9, -0x326172a9, RZ ;  /* 0xcd9e8d57090c7825 */ /* 0x000fe200078e00ff */
[----:B------:R-:W-:Y:S02]  /*dc80*/  FSEL R9, R88, -INF , !P0 ;  /* 0xff80000058097808 */ /* 0x000fe40004000000 */
[----:B-1----:R-:W-:-:S02]  /*dc90*/  FMNMX.FTZ R0, R0, R10, !PT ;  /* 0x0000000a00007209 */ /* 0x002fc40007810000 */
[----:B------:R-:W-:Y:S02]  /*dca0*/  LOP3.LUT R6, R68, UR21, R13, 0x96, !PT ;  /* 0x0000001544067c12 */ /* 0x000fe4000f8e960d */
[----:B------:R-:W-:Y:S01]  /*dcb0*/  LOP3.LUT R10, R12, UR4, R57, 0x96, !PT ;  /* 0x000000040c0a7c12 */ /* 0x000fe2000f8e9639 */
[----:B------:R-:W1:Y:S01]  /*dcc0*/  SHFL.BFLY PT, R15, R0, 0x1, 0x1f ;  /* 0x0c201f00000f7f89 */ /* 0x000e6200000e0000 */
[----:B------:R-:W-:Y:S01]  /*dcd0*/  FSEL R20, R9, -INF , !P3 ;  /* 0xff80000009147808 */ /* 0x000fe20005800000 */
[----:B------:R-:W-:Y:S01]  /*dce0*/  IMAD.WIDE.U32 R6, R6, -0x2daee0ad, RZ ;  /* 0xd2511f5306067825 */ /* 0x000fe200078e00ff */
[----:B------:R-:W-:Y:S02]  /*dcf0*/  FSEL R200, R90, -INF , !P5 ;  /* 0xff8000005ac87808 */ /* 0x000fe40006800000 */
[----:B--2---:R-:W-:Y:S01]  /*dd00*/  FMNMX.FTZ R4, R4, R14, !PT ;  /* 0x0000000e04047209 */ /* 0x004fe20007810000 */
[----:B------:R-:W-:Y:S01]  /*dd10*/  IMAD.WIDE.U32 R10, R10, -0x2daee0ad, RZ ;  /* 0xd2511f530a0a7825 */ /* 0x000fe200078e00ff */
[----:B------:R-:W-:-:S02]  /*dd20*/  ISETP.GT.AND P0, PT, R194, R2, PT ;  /* 0x00000002c200720c */ /* 0x000fc40003f04270 */
[C---:B------:R-:W-:Y:S02]  /*dd30*/  ISETP.GE.AND P3, PT, R2.reuse, R195, PT ;  /* 0x000000c30200720c */ /* 0x040fe40003f66270 */
[----:B------:R-:W-:Y:S02]  /*dd40*/  ISETP.GE.AND P5, PT, R2, R196, PT ;  /* 0x000000c40200720c */ /* 0x000fe40003fa6270 */
[----:B------:R-:W-:Y:S02]  /*dd50*/  LOP3.LUT R2, R6, UR16, R11, 0x96, !PT ;  /* 0x0000001006027c12 */ /* 0x000fe4000f8e960b */
[----:B------:R-:W2:Y:S01]  /*dd60*/  SHFL.BFLY PT, R11, R4, 0x1, 0x1f ;  /* 0x0c201f00040b7f89 */ /* 0x000ea200000e0000 */
[----:B------:R-:W-:Y:S02]  /*dd70*/  LOP3.LUT R7, R70, UR7, R7, 0x96, !PT ;  /* 0x0000000746077c12 */ /* 0x000fe4000f8e9607 */
[----:B------:R-:W-:Y:S01]  /*dd80*/  IMAD.WIDE.U32 R18, R2, -0x326172a9, RZ ;  /* 0xcd9e8d5702127825 */ /* 0x000fe200078e00ff */
[----:B------:R-:W-:-:S02]  /*dd90*/  FSEL R6, R89, -INF , !P6 ;  /* 0xff80000059067808 */ /* 0x000fc40007000000 */
[----:B------:R-:W-:Y:S01]  /*dda0*/  ISETP.GT.AND P6, PT, R194, R3, PT ;  /* 0x00000003c200720c */ /* 0x000fe20003fc4270 */
[----:B------:R-:W-:Y:S01]  /*ddb0*/  IMAD.WIDE.U32 R16, R7, -0x326172a9, RZ ;  /* 0xcd9e8d5707107825 */ /* 0x000fe200078e00ff */
[----:B------:R-:W-:Y:S02]  /*ddc0*/  FSEL R74, R6, -INF , !P4 ;  /* 0xff800000064a7808 */ /* 0x000fe40006000000 */
[----:B------:R-:W-:Y:S02]  /*ddd0*/  FSEL R6, R172, -INF , !P0 ;  /* 0xff800000ac067808 */ /* 0x000fe40004000000 */
[----:B------:R-:W-:Y:S02]  /*dde0*/  LOP3.LUT R2, R56, UR10, R17, 0x96, !PT ;  /* 0x0000000a38027c12 */ /* 0x000fe4000f8e9611 */
[----:B------:R-:W-:Y:S02]  /*ddf0*/  LOP3.LUT R7, R16, UR9, R19, 0x96, !PT ;  /* 0x0000000910077c12 */ /* 0x000fe4000f8e9613 */
[----:B------:R-:W-:-:S02]  /*de00*/  ISETP.GE.AND P4, PT, R3, R195, PT ;  /* 0x000000c30300720c */ /* 0x000fc40003f86270 */
[----:B------:R-:W-:Y:S01]  /*de10*/  ISETP.GE.AND P0, PT, R3, R196, PT ;  /* 0x000000c40300720c */ /* 0x000fe20003f06270 */
[----:B------:R-:W-:Y:S01]  /*de20*/  IMAD.WIDE.U32 R2, R2, -0x2daee0ad, RZ ;  /* 0xd2511f5302027825 */ /* 0x000fe200078e00ff */
[----:B-1----:R-:W-:Y:S02]  /*de30*/  FMNMX.FTZ R131, R0, R15, !PT ;  /* 0x0000000f00837209 */ /* 0x002fe40007810000 */
[----:B------:R-:W-:Y:S01]  /*de40*/  FSEL R172, R6, -INF , !P3 ;  /* 0xff80000006ac7808 */ /* 0x000fe20005800000 */
[----:B------:R-:W-:Y:S01]  /*de50*/  IMAD.WIDE.U32 R28, R7, -0x2daee0ad, RZ ;  /* 0xd2511f53071c7825 */ /* 0x000fe200078e00ff */
[----:B------:R-:W-:-:S03]  /*de60*/  ISETP.GT.AND P3, PT, R194, R5, PT ;  /* 0x00000005c200720c */ /* 0x000fc60003f64270 */
[C---:B------:R-:W-:Y:S01]  /*de70*/  FMUL.FTZ R24, R131.reuse, UR6 ;  /* 0x0000000683187c20 */ /* 0x040fe20008410000 */
[----:B------:R-:W-:Y:S02]  /*de80*/  LOP3.LUT R10, R10, UR15, R3, 0x96, !PT ;  /* 0x0000000f0a0a7c12 */ /* 0x000fe4000f8e9603 */
[----:B------:R-:W-:Y:S02]  /*de90*/  LOP3.LUT R2, R2, UR14, R29, 0x96, !PT ;  /* 0x0000000e02027c12 */ /* 0x000fe4000f8e961d */
[----:B------:R-:W-:Y:S01]  /*dea0*/  FSEL R19, R92, -INF , !P3 ;  /* 0xff8000005c137808 */ /* 0x000fe20005800000 */
[----:B------:R-:W-:Y:S01]  /*deb0*/  IMAD.WIDE.U32 R16, R10, -0x326172a9, RZ ;  /* 0xcd9e8d570a107825 */ /* 0x000fe200078e00ff */
[----:B--2---:R-:W-:Y:S02]  /*dec0*/  FMNMX.FTZ R130, R4, R11, !PT ;  /* 0x0000000b04827209 */ /* 0x004fe40007810000 */
[----:B------:R-:W-:Y:S01]  /*ded0*/  FSETP.NEU.FTZ.AND P3, PT, R131, -INF , PT ;  /* 0xff8000008300780b */ /* 0x000fe20003f7d000 */
[----:B------:R-:W-:Y:S01]  /*dee0*/  IMAD.WIDE.U32 R2, R2, -0x326172a9, RZ ;  /* 0xcd9e8d5702027825 */ /* 0x000fe200078e00ff */
[----:B------:R-:W-:-:S03]  /*def0*/  FSEL R9, R173, -INF , !P6 ;  /* 0xff800000ad097808 */ /* 0x000fc60007000000 */
[----:B------:R-:W-:Y:S01]  /*df00*/  FMUL.FTZ R25, R130, UR6 ;  /* 0x0000000682197c20 */ /* 0x000fe20008410000 */
[----:B------:R-:W-:Y:S01]  /*df10*/  FSEL R24, R24, RZ, P3 ;  /* 0x000000ff18187208 */ /* 0x000fe20001800000 */
[----:B------:R-:W-:Y:S01]  /*df20*/  IMAD.MOV.U32 R173, RZ, RZ, R20 ;  /* 0x000000ffffad7224 */ /* 0x000fe200078e0014 */
[----:B------:R-:W-:Y:S01]  /*df30*/  FSEL R10, R131, RZ, P3 ;  /* 0x000000ff830a7208 */ /* 0x000fe20001800000 */
[----:B------:R-:W1:Y:S01]  /*df40*/  LDSM.16.MT88.4 R20, [R188+0x4000] ;  /* 0x00400000bc14783b */ /* 0x000e620000004200 */
[----:B------:R-:W-:Y:S01]  /*df50*/  FSETP.NEU.FTZ.AND P3, PT, R130, -INF , PT ;  /* 0xff8000008200780b */ /* 0x000fe20003f7d000 */
[--C-:B------:R-:W-:Y:S01]  /*df60*/  FFMA.FTZ R4, R46, UR6, -R24.reuse ;  /* 0x000000062e047c23 */ /* 0x100fe20008010818 */
[----:B------:R-:W-:Y:S01]  /*df70*/  LOP3.LUT R0, R16, UR5, R3, 0x96, !PT ;  /* 0x0000000510007c12 */ /* 0x000fe2000f8e9603 */
[----:B------:R-:W-:Y:S01]  /*df80*/  FFMA.FTZ R3, R36, UR6, -R24 ;  /* 0x0000000624037c23 */ /* 0x000fe20008010818 */
[----:B------:R-:W-:Y:S01]  /*df90*/  FSEL R25, R25, RZ, P3 ;  /* 0x000000ff19197208 */ /* 0x000fe20001800000 */
[----:B------:R2:W-:Y:S01]  /*dfa0*/  MUFU.EX2 R65, R4 ;  /* 0x0000000400417308 */ /* 0x0005e20000000800 */
[----:B------:R-:W-:Y:S01]  /*dfb0*/  ISETP.GT.AND P6, PT, R194, R8, PT ;  /* 0x00000008c200720c */ /* 0x000fe20003fc4270 */
[----:B------:R-:W-:Y:S01]  /*dfc0*/  FADD.FTZ R10, R38, -R10 ;  /* 0x8000000a260a7221 */ /* 0x000fe20000010000 */
[----:B------:R-:W-:-:S02]  /*dfd0*/  FSEL R108, R9, -INF , !P4 ;  /* 0xff800000096c7808 */ /* 0x000fc40006000000 */
[----:B------:R-:W-:Y:S01]  /*dfe0*/  FSEL R26, R93, -INF , !P6 ;  /* 0xff8000005d1a7808 */ /* 0x000fe20007000000 */
[----:B------:R-:W-:Y:S01]  /*dff0*/  FMUL.FTZ R10, R10, UR6 ;  /* 0x000000060a0a7c20 */ /* 0x000fe20008410000 */
[C---:B------:R-:W-:Y:S01]  /*e000*/  ISETP.GE.AND P6, PT, R5.reuse, R195, PT ;  /* 0x000000c30500720c */ /* 0x040fe20003fc6270 */
[----:B------:R3:W-:Y:S01]  /*e010*/  MUFU.EX2 R250, R3 ;  /* 0x0000000300fa7308 */ /* 0x0007e20000000800 */
[----:B------:R-:W-:Y:S02]  /*e020*/  ISETP.GE.AND P4, PT, R5, R196, PT ;  /* 0x000000c40500720c */ /* 0x000fe40003f86270 */
[C---:B------:R-:W-:Y:S02]  /*e030*/  PRMT R6, R2.reuse, 0x7773, RZ ;  /* 0x0000777302067816 */ /* 0x040fe400000000ff */
[C---:B------:R-:W-:Y:S02]  /*e040*/  PRMT R5, R2.reuse, 0x7772, RZ ;  /* 0x0000777202057816 */ /* 0x040fe400000000ff */
[----:B------:R-:W-:Y:S01]  /*e050*/  PRMT R9, R2, 0x7771, RZ ;  /* 0x0000777102097816 */ /* 0x000fe200000000ff */
[----:B------:R-:W4:Y:S01]  /*e060*/  MUFU.EX2 R87, R10 ;  /* 0x0000000a00577308 */ /* 0x000f220000000800 */
[----:B--2---:R-:W-:Y:S01]  /*e070*/  IMAD.MOV.U32 R4, RZ, RZ, R2 ;  /* 0x000000ffff047224 */ /* 0x004fe200078e0002 */
[----:B------:R-:W-:-:S02]  /*e080*/  PRMT R15, R5, 0x5410, R6 ;  /* 0x00005410050f7816 */ /* 0x000fc40000000006 */
[----:B------:R-:W-:Y:S02]  /*e090*/  LOP3.LUT R2, R0, 0xffff, RZ, 0xc0, !PT ;  /* 0x0000ffff00027812 */ /* 0x000fe400078ec0ff */
[----:B------:R-:W-:Y:S02]  /*e0a0*/  LOP3.LUT R6, R4, 0xff, RZ, 0xc0, !PT ;  /* 0x000000ff04067812 */ /* 0x000fe400078ec0ff */
[C---:B------:R-:W-:Y:S01]  /*e0b0*/  PRMT R4, R0.reuse, 0x7632, R4 ;  /* 0x0000763200047816 */ /* 0x040fe20000000004 */
[----:B---3--:R-:W-:Y:S01]  /*e0c0*/  FFMA.FTZ R3, R45, UR6, -R25 ;  /* 0x000000062d037c23 */ /* 0x008fe20008010819 */
[----:B------:R-:W-:Y:S02]  /*e0d0*/  LOP3.LUT R7, R0, 0xff, RZ, 0xc0, !PT ;  /* 0x000000ff00077812 */ /* 0x000fe400078ec0ff */
[----:B------:R-:W-:Y:S01]  /*e0e0*/  SHF.R.U32.HI R5, RZ, 0x18, R0 ;  /* 0x00000018ff057819 */ /* 0x000fe20000011600 */
[----:B------:R2:W-:Y:S01]  /*e0f0*/  MUFU.EX2 R252, R3 ;  /* 0x0000000300fc7308 */ /* 0x0005e20000000800 */
[----:B------:R-:W-:-:S02]  /*e100*/  SHF.R.U32.HI R2, RZ, 0x8, R2 ;  /* 0x00000008ff027819 */ /* 0x000fc40000011602 */
[----:B------:R-:W-:Y:S01]  /*e110*/  PRMT R11, R6, 0x5410, R9 ;  /* 0x00005410060b7816 */ /* 0x000fe20000000009 */
[----:B------:R-:W-:Y:S01]  /*e120*/  IMAD.U32 R6, RZ, RZ, UR11 ;  /* 0x0000000bff067e24 */ /* 0x000fe2000f8e00ff */
[----:B------:R-:W-:Y:S01]  /*e130*/  LOP3.LUT R0, R4, 0xff, RZ, 0xc0, !PT ;  /* 0x000000ff04007812 */ /* 0x000fe200078ec0ff */
[-C--:B----4-:R-:W-:Y:S01]  /*e140*/  FMUL.FTZ R136, R136, R87.reuse ;  /* 0x0000005788887220 */ /* 0x090fe20000410000 */
[----:B------:R-:W-:Y:S01]  /*e150*/  PRMT R4, R7, 0x5410, R2 ;  /* 0x0000541007047816 */ /* 0x000fe20000000002 */
[--C-:B------:R-:W-:Y:S01]  /*e160*/  FFMA.FTZ R2, R43, UR6, -R24.reuse ;  /* 0x000000062b027c23 */ /* 0x100fe20008010818 */
[----:B------:R-:W-:Y:S01]  /*e170*/  PRMT R7, R0, 0x5410, R5 ;  /* 0x0000541000077816 */ /* 0x000fe20000000005 */
[----:B------:R-:W-:Y:S01]  /*e180*/  FFMA.FTZ R5, R44, UR6, -R24 ;  /* 0x000000062c057c23 */ /* 0x000fe20008010818 */
[----:B------:R-:W-:Y:S01]  /*e190*/  LEA R0, R6, UR11, 0x10 ;  /* 0x0000000b06007c11 */ /* 0x000fe2000f8e80ff */
[----:B------:R3:W-:Y:S01]  /*e1a0*/  MUFU.EX2 R122, R2 ;  /* 0x00000002007a7308 */ /* 0x0007e20000000800 */
[----:B------:R-:W-:Y:S01]  /*e1b0*/  FSEL R6, R130, RZ, P3 ;  /* 0x000000ff82067208 */ /* 0x000fe20001800000 */
[----:B------:R-:W-:Y:S01]  /*e1c0*/  IMAD.MOV.U32 R43, RZ, RZ, R33 ;  /* 0x000000ffff2b7224 */ /* 0x000fe200078e0021 */
[----:B------:R-:W-:Y:S01]  /*e1d0*/  LOP3.LUT R10, R15, 0xff00ff, RZ, 0xc0, !PT ;  /* 0x00ff00ff0f0a7812 */ /* 0x000fe200078ec0ff */
[----:B------:R-:W-:Y:S01]  /*e1e0*/  FMUL.FTZ R137, R137, R87 ;  /* 0x0000005789897220 */ /* 0x000fe20000410000 */
[--C-:B--2---:R-:W-:Y:S01]  /*e1f0*/  FFMA.FTZ R3, R42, UR6, -R25.reuse ;  /* 0x000000062a037c23 */ /* 0x104fe20008010819 */
[--C-:B------:R-:W-:Y:S01]  /*e200*/  HSET2.LE.AND R4, R4, R0.reuse, PT ;  /* 0x0000000004047233 */ /* 0x100fe20003803000 */
[----:B------:R-:W-:Y:S01]  /*e210*/  FADD.FTZ R14, R37, -R6 ;  /* 0x80000006250e7221 */ /* 0x000fe20000010000 */
[----:B------:R2:W-:Y:S01]  /*e220*/  MUFU.EX2 R114, R5 ;  /* 0x0000000500727308 */ /* 0x0005e20000000800 */
[----:B------:R-:W-:Y:S01]  /*e230*/  FFMA.FTZ R6, R47, UR6, -R25 ;  /* 0x000000062f067c23 */ /* 0x000fe20008010819 */
[----:B------:R-:W-:Y:S01]  /*e240*/  IMAD.MOV.U32 R42, RZ, RZ, R32 ;  /* 0x000000ffff2a7224 */ /* 0x000fe200078e0020 */
[----:B------:R-:W-:Y:S01]  /*e250*/  ISETP.GE.AND P3, PT, R8, R195, PT ;  /* 0x000000c30800720c */ /* 0x000fe20003f66270 */
[----:B------:R-:W4:Y:S01]  /*e260*/  LDSM.16.MT88.4 R32, [R190+0x4000] ;  /* 0x00400000be20783b */ /* 0x000f220000004200 */
[----:B------:R-:W-:Y:S01]  /*e270*/  FSEL R93, R19, -INF , !P6 ;  /* 0xff800000135d7808 */ /* 0x000fe20007000000 */
[----:B------:R-:W-:Y:S01]  /*e280*/  FMUL.FTZ R148, R148, R87 ;  /* 0x0000005794947220 */ /* 0x000fe20000410000 */
[----:B------:R-:W-:Y:S01]  /*e290*/  FSEL R99, R26, -INF , !P3 ;  /* 0xff8000001a637808 */ /* 0x000fe20005800000 */
[----:B------:R1:W1:Y:S01]  /*e2a0*/  MUFU.EX2 R203, R3 ;  /* 0x0000000300cb7308 */ /* 0x0002620000000800 */
[----:B---3--:R-:W-:Y:S01]  /*e2b0*/  F2FP.BF16.F32.PACK_AB R2, R250, R65 ;  /* 0x00000041fa02723e */ /* 0x008fe200000010ff */
[-C--:B------:R-:W-:Y:S01]  /*e2c0*/  FMUL.FTZ R149, R149, R87.reuse ;  /* 0x0000005795957220 */ /* 0x080fe20000410000 */
[----:B------:R-:W-:Y:S01]  /*e2d0*/  ISETP.GE.AND P3, PT, R8, R196, PT ;  /* 0x000000c40800720c */ /* 0x000fe20003f66270 */
[-C--:B------:R-:W-:Y:S01]  /*e2e0*/  FMUL.FTZ R152, R152, R87.reuse ;  /* 0x0000005798987220 */ /* 0x080fe20000410000 */
[----:B------:R-:W-:Y:S01]  /*e2f0*/  LOP3.LUT R4, R2, R4, RZ, 0xc0, !PT ;  /* 0x0000000402047212 */ /* 0x000fe200078ec0ff */
[-C--:B------:R-:W-:Y:S01]  /*e300*/  FMUL.FTZ R153, R153, R87.reuse ;  /* 0x0000005799997220 */ /* 0x080fe20000410000 */
[----:B------:R-:W-:Y:S01]  /*e310*/  FSEL R248, R248, -INF , !P5 ;  /* 0xff800000f8f87808 */ /* 0x000fe20006800000 */
[----:B------:R3:W-:Y:S01]  /*e320*/  MUFU.EX2 R193, R6 ;  /* 0x0000000600c17308 */ /* 0x0007e20000000800 */
[----:B--2---:R-:W-:Y:S01]  /*e330*/  HSET2.LE.AND R5, R7, R0, PT ;  /* 0x0000000007057233 */ /* 0x004fe20003803000 */
[-C--:B------:R-:W-:Y:S01]  /*e340*/  FMUL.FTZ R160, R160, R87.reuse ;  /* 0x00000057a0a07220 */ /* 0x080fe20000410000 */
[----:B------:R-:W-:Y:S01]  /*e350*/  FMNMX3.FTZ R7, R39, R94, R127, !PT ;  /* 0x0000005e27077276 */ /* 0x000fe2000781007f */
[----:B------:R-:W-:Y:S01]  /*e360*/  FMUL.FTZ R161, R161, R87 ;  /* 0x00000057a1a17220 */ /* 0x000fe20000410000 */
[----:B------:R-:W-:-:S02]  /*e370*/  FSEL R199, R199, -INF , !P0 ;  /* 0xff800000c7c77808 */ /* 0x000fc40004000000 */
[----:B------:R-:W-:Y:S02]  /*e380*/  FSEL R176, R176, -INF , !P4 ;  /* 0xff800000b0b07808 */ /* 0x000fe40006000000 */
[----:B-1----:R-:W-:Y:S02]  /*e390*/  FMNMX3.FTZ R3, R40, R49, R48, !PT ;  /* 0x0000003128037276 */ /* 0x002fe40007810030 */
[----:B------:R-:W-:Y:S02]  /*e3a0*/  F2FP.BF16.F32.PACK_AB R2, R203, R252 ;  /* 0x000000fccb02723e */ /* 0x000fe400000010ff */
[----:B------:R-:W-:Y:S02]  /*e3b0*/  FMNMX3.FTZ R3, R3, R91, R50, !PT ;  /* 0x0000005b03037276 */ /* 0x000fe40007810032 */
[----:B------:R-:W-:Y:S02]  /*e3c0*/  LOP3.LUT R5, R2, R5, RZ, 0xc0, !PT ;  /* 0x0000000502057212 */ /* 0x000fe400078ec0ff */
[----:B------:R-:W-:Y:S01]  /*e3d0*/  FMNMX3.FTZ R3, R3, R128, R129, !PT ;  /* 0x0000008003037276 */ /* 0x000fe20007810081 */
[----:B---3--:R-:W-:Y:S01]  /*e3e0*/  FFMA.FTZ R6, R41, UR6, -R25 ;  /* 0x0000000629067c23 */ /* 0x008fe20008010819 */
[----:B------:R-:W-:-:S02]  /*e3f0*/  HSET2.LE.AND R2, R11, R0, PT ;  /* 0x000000000b027233 */ /* 0x000fc40003803000 */
[----:B------:R-:W-:Y:S01]  /*e400*/  FMNMX3.FTZ R3, R3, R77, R134, !PT ;  /* 0x0000004d03037276 */ /* 0x000fe20007810086 */
[----:B------:R1:W-:Y:S01]  /*e410*/  MUFU.EX2 R245, R6 ;  /* 0x0000000600f57308 */ /* 0x0003e20000000800 */
[----:B------:R-:W-:Y:S02]  /*e420*/  FSEL R175, R175, -INF , !P3 ;  /* 0xff800000afaf7808 */ /* 0x000fe40005800000 */
[----:B------:R-:W-:Y:S02]  /*e430*/  FMNMX3.FTZ R9, R3, R169, R168, !PT ;  /* 0x000000a903097276 */ /* 0x000fe400078100a8 */
[----:B------:R-:W-:Y:S02]  /*e440*/  FMNMX3.FTZ R3, R7, R95, R51, !PT ;  /* 0x0000005f07037276 */ /* 0x000fe40007810033 */
[----:B------:R-:W-:Y:S02]  /*e450*/  FMNMX3.FTZ R7, R9, R98, R132, !PT ;  /* 0x0000006209077276 */ /* 0x000fe40007810084 */
[----:B------:R-:W-:-:S02]  /*e460*/  FMNMX3.FTZ R3, R3, R170, R171, !PT ;  /* 0x000000aa03037276 */ /* 0x000fc400078100ab */
[----:B------:R-:W-:Y:S02]  /*e470*/  FMNMX3.FTZ R7, R7, R181, R183, !PT ;  /* 0x000000b507077276 */ /* 0x000fe400078100b7 */
[----:B------:R-:W-:Y:S01]  /*e480*/  LOP3.LUT R8, R42, UR20, R73, 0x96, !PT ;  /* 0x000000142a087c12 */ /* 0x000fe2000f8e9649 */
[----:B------:R-:W-:Y:S01]  /*e490*/  UIADD3 UR20, UPT, UPT, UR19, 0x646e171e, URZ ;  /* 0x646e171e13147890 */ /* 0x000fe2000fffe0ff */
[----:B------:R-:W-:Y:S02]  /*e4a0*/  FMNMX3.FTZ R9, R7, R182, R184, !PT ;  /* 0x000000b607097276 */ /* 0x000fe400078100b8 */
[----:B-1----:R-:W-:Y:S01]  /*e4b0*/  FMNMX3.FTZ R6, R3, R135, R55, !PT ;  /* 0x0000008703067276 */ /* 0x002fe20007810037 */
[----:B------:R-:W-:Y:S01]  /*e4c0*/  IMAD.WIDE.U32 R88, R8, -0x326172a9, RZ ;  /* 0xcd9e8d5708587825 */ /* 0x000fe200078e00ff */
[----:B------:R-:W-:Y:S02]  /*e4d0*/  F2FP.BF16.F32.PACK_AB R3, R114, R122 ;  /* 0x0000007a7203723e */ /* 0x000fe400000010ff */
[----:B------:R-:W-:-:S02]  /*e4e0*/  FMNMX3.FTZ R9, R9, R208, R210, !PT ;  /* 0x000000d009097276 */ /* 0x000fc400078100d2 */
[----:B------:R-:W-:Y:S02]  /*e4f0*/  FMNMX3.FTZ R7, R6, R180, R179, !PT ;  /* 0x000000b406077276 */ /* 0x000fe400078100b3 */
[----:B------:R-:W-:Y:S02]  /*e500*/  LOP3.LUT R6, R3, R2, RZ, 0xc0, !PT ;  /* 0x0000000203067212 */ /* 0x000fe400078ec0ff */
[----:B------:R-:W-:Y:S01]  /*e510*/  FMNMX3.FTZ R3, R9, R207, R206, !PT ;  /* 0x000000cf09037276 */ /* 0x000fe200078100ce */
[----:B------:R-:W-:Y:S01]  /*e520*/  FMUL.FTZ R9, R14, UR6 ;  /* 0x000000060e097c20 */ /* 0x000fe20008410000 */
[----:B------:R-:W-:Y:S02]  /*e530*/  FMNMX3.FTZ R2, R7, R133, R63, !PT ;  /* 0x0000008507027276 */ /* 0x000fe4000781003f */
[----:B------:R-:W-:Y:S01]  /*e540*/  FMNMX3.FTZ R7, R3, R214, R215, !PT ;  /* 0x000000d603077276 */ /* 0x000fe200078100d7 */
[----:B------:R1:W2:Y:S01]  /*e550*/  MUFU.EX2 R92, R9 ;  /* 0x00000009005c7308 */ /* 0x0002a20000000800 */
[----:B------:R-:W-:-:S02]  /*e560*/  FMNMX3.FTZ R2, R2, R187, R204, !PT ;  /* 0x000000bb02027276 */ /* 0x000fc400078100cc */
[----:B------:R-:W-:Y:S02]  /*e570*/  LOP3.LUT R14, R18, UR8, R17, 0x96, !PT ;  /* 0x00000008120e7c12 */ /* 0x000fe4000f8e9611 */
[----:B------:R-:W-:Y:S02]  /*e580*/  FMNMX3.FTZ R3, R2, R185, R186, !PT ;  /* 0x000000b902037276 */ /* 0x000fe400078100ba */
[----:B------:R-:W-:Y:S02]  /*e590*/  HSET2.LE.AND R2, R10, R0, PT ;  /* 0x000000000a027233 */ /* 0x000fe40003803000 */
[----:B-1----:R-:W-:Y:S01]  /*e5a0*/  FMNMX3.FTZ R9, R7, R126, R117, !PT ;  /* 0x0000007e07097276 */ /* 0x002fe20007810075 */
[-C--:B--2---:R-:W-:Y:S01]  /*e5b0*/  FMUL.FTZ R138, R138, R92.reuse ;  /* 0x0000005c8a8a7220 */ /* 0x084fe20000410000 */
[----:B------:R-:W-:Y:S01]  /*e5c0*/  FMNMX3.FTZ R7, R3, R213, R212, !PT ;  /* 0x000000d503077276 */ /* 0x000fe200078100d4 */
[----:B------:R-:W-:Y:S01]  /*e5d0*/  FMUL.FTZ R139, R139, R92 ;  /* 0x0000005c8b8b7220 */ /* 0x000fe20000410000 */
[----:B------:R-:W-:Y:S01]  /*e5e0*/  FMNMX3.FTZ R10, R9, R116, R96, !PT ;  /* 0x00000074090a7276 */ /* 0x000fe20007810060 */
[-C--:B------:R-:W-:Y:S01]  /*e5f0*/  FMUL.FTZ R150, R150, R92.reuse ;  /* 0x0000005c96967220 */ /* 0x080fe20000410000 */
[----:B------:R-:W-:Y:S01]  /*e600*/  F2FP.BF16.F32.PACK_AB R3, R245, R193 ;  /* 0x000000c1f503723e */ /* 0x000fe200000010ff */
[-C--:B------:R-:W-:Y:S01]  /*e610*/  FMUL.FTZ R151, R151, R92.reuse ;  /* 0x0000005c97977220 */ /* 0x080fe20000410000 */
[----:B------:R-:W-:Y:S01]  /*e620*/  FMNMX3.FTZ R10, R10, R173, R74, !PT ;  /* 0x000000ad0a0a7276 */ /* 0x000fe2000781004a */
[-C--:B------:R-:W-:Y:S01]  /*e630*/  FMUL.FTZ R154, R154, R92.reuse ;  /* 0x0000005c9a9a7220 */ /* 0x080fe20000410000 */
[----:B------:R-:W-:Y:S01]  /*e640*/  FMNMX3.FTZ R9, R7, R211, R209, !PT ;  /* 0x000000d307097276 */ /* 0x000fe200078100d1 */
[----:B------:R-:W-:Y:S01]  /*e650*/  FMUL.FTZ R155, R155, R92 ;  /* 0x0000005c9b9b7220 */ /* 0x000fe20000410000 */
[----:B------:R-:W-:Y:S01]  /*e660*/  LOP3.LUT R7, R3, R2, RZ, 0xc0, !PT ;  /* 0x0000000203077212 */ /* 0x000fe200078ec0ff */
[----:B------:R-:W-:Y:S01]  /*e670*/  FMUL.FTZ R162, R162, R92 ;  /* 0x0000005ca2a27220 */ /* 0x000fe20000410000 */
[----:B------:R-:W-:Y:S01]  /*e680*/  FMNMX3.FTZ R2, R10, R172, R108, !PT ;  /* 0x000000ac0a027276 */ /* 0x000fe2000781006c */
[----:B------:R-:W-:Y:S01]  /*e690*/  FMUL.FTZ R163, R163, R92 ;  /* 0x0000005ca3a37220 */ /* 0x000fe20000410000 */
[----:B------:R-:W-:-:S02]  /*e6a0*/  FMNMX3.FTZ R3, R9, R220, R219, !PT ;  /* 0x000000dc09037276 */ /* 0x000fc400078100db */
[----:B------:R-:W-:Y:S01]  /*e6b0*/  FMNMX3.FTZ R2, R2, R93, R99, !PT ;  /* 0x0000005d02027276 */ /* 0x000fe20007810063 */
[----:B------:R-:W-:Y:S01]  /*e6c0*/  HMMA.16816.F32.BF16 R44, R4, R20, R136 ;  /* 0x00000014042c723c */ /* 0x000fe20000041888 */
[----:B------:R-:W-:-:S03]  /*e6d0*/  FMNMX3.FTZ R3, R3, R218, R217, !PT ;  /* 0x000000da03037276 */ /* 0x000fc600078100d9 */
[----:B------:R-:W1:Y:S01]  /*e6e0*/  SHFL.BFLY PT, R11, R2, 0x2, 0x1f ;  /* 0x0c401f00020b7f89 */ /* 0x000e6200000e0000 */
[----:B------:R-:W-:-:S03]  /*e6f0*/  FMNMX3.FTZ R3, R3, R102, R201, !PT ;  /* 0x0000006603037276 */ /* 0x000fc600078100c9 */
[----:B------:R-:W-:Y:S01]  /*e700*/  HMMA.16816.F32.BF16 R148, R4, R22, R148 ;  /* 0x000000160494723c */ /* 0x000fe20000041894 */
[----:B------:R-:W-:-:S04]  /*e710*/  FMNMX3.FTZ R3, R3, R200, R174, !PT ;  /* 0x000000c803037276 */ /* 0x000fc800078100ae */
[----:B------:R-:W-:-:S03]  /*e720*/  FMNMX3.FTZ R3, R3, R248, R199, !PT ;  /* 0x000000f803037276 */ /* 0x000fc600078100c7 */
[C---:B----4-:R-:W-:Y:S01]  /*e730*/  HMMA.16816.F32.BF16 R152, R4.reuse, R32, R152 ;  /* 0x000000200498723c */ /* 0x050fe20000041898 */
[----:B------:R-:W-:Y:S02]  /*e740*/  FMNMX3.FTZ R9, R3, R176, R175, !PT ;  /* 0x000000b003097276 */ /* 0x000fe400078100af */
[----:B------:R-:W-:Y:S01]  /*e750*/  LOP3.LUT R3, R112, UR21, R13, 0x96, !PT ;  /* 0x0000001570037c12 */ /* 0x000fe2000f8e960d */
[----:B------:R-:W-:Y:S02]  /*e760*/  IMAD.MOV.U32 R112, RZ, RZ, R64 ;  /* 0x000000ffff707224 */ /* 0x000fe400078e0040 */
[----:B------:R-:W2:Y:S02]  /*e770*/  SHFL.BFLY PT, R10, R9, 0x2, 0x1f ;  /* 0x0c401f00090a7f89 */ /* 0x000ea400000e0000 */
[----:B------:R-:W-:Y:S01]  /*e780*/  HMMA.16816.F32.BF16 R160, R4, R34, R160 ;  /* 0x0000002204a0723c */ /* 0x000fe200000418a0 */
[----:B------:R-:W-:Y:S01]  /*e790*/  LOP3.LUT R6, R12, UR4, R89, 0x96, !PT ;  /* 0x000000040c067c12 */ /* 0x000fe2000f8e9659 */
[----:B------:R-:W-:Y:S01]  /*e7a0*/  IMAD.WIDE.U32 R4, R3, -0x2daee0ad, RZ ;  /* 0xd2511f5303047825 */ /* 0x000fe200078e00ff */
[----:B-1----:R-:W-:-:S03]  /*e7b0*/  FMNMX.FTZ R8, R2, R11, !PT ;  /* 0x0000000b02087209 */ /* 0x002fc60007810000 */
[----:B------:R-:W-:Y:S01]  /*e7c0*/  IMAD.WIDE.U32 R2, R6, -0x2daee0ad, RZ ;  /* 0xd2511f5306027825 */ /* 0x000fe200078e00ff */
[----:B------:R-:W-:Y:S01]  /*e7d0*/  LOP3.LUT R5, R72, UR7, R5, 0x96, !PT ;  /* 0x0000000748057c12 */ /* 0x000fe2000f8e9605 */
[----:B------:R-:W1:Y:S03]  /*e7e0*/  SHFL.BFLY PT, R11, R8, 0x1, 0x1f ;  /* 0x0c201f00080b7f89 */ /* 0x000e6600000e0000 */
[----:B------:R-:W-:Y:S01]  /*e7f0*/  LOP3.LUT R3, R4, UR16, R3, 0x96, !PT ;  /* 0x0000001004037c12 */ /* 0x000fe2000f8e9603 */
[----:B------:R-:W-:-:S04]  /*e800*/  IMAD.WIDE.U32 R12, R5, -0x326172a9, RZ ;  /* 0xcd9e8d57050c7825 */ /* 0x000fc800078e00ff */
[----:B------:R-:W-:Y:S01]  /*e810*/  IMAD.WIDE.U32 R6, R3, -0x326172a9, RZ ;  /* 0xcd9e8d5703067825 */ /* 0x000fe200078e00ff */
[----:B------:R-:W-:-:S04]  /*e820*/  LOP3.LUT R4, R88, UR10, R13, 0x96, !PT ;  /* 0x0000000a58047c12 */ /* 0x000fc8000f8e960d */
[----:B------:R-:W-:Y:S01]  /*e830*/  LOP3.LUT R3, R12, UR9, R7, 0x96, !PT ;  /* 0x000000090c037c12 */ /* 0x000fe2000f8e9607 */
[----:B------:R-:W-:Y:S01]  /*e840*/  IMAD.WIDE.U32 R4, R4, -0x2daee0ad, RZ ;  /* 0xd2511f5304047825 */ /* 0x000fe200078e00ff */
[----:B--2---:R-:W-:-:S03]  /*e850*/  FMNMX.FTZ R7, R9, R10, !PT ;  /* 0x0000000a09077209 */ /* 0x004fc60007810000 */
[----:B------:R-:W-:Y:S01]  /*e860*/  IMAD.WIDE.U32 R18, R3, -0x2daee0ad, RZ ;  /* 0xd2511f5303127825 */ /* 0x000fe200078e00ff */
[----:B------:R-:W-:Y:S01]  /*e870*/  LOP3.LUT R2, R2, UR15, R5, 0x96, !PT ;  /* 0x0000000f02027c12 */ /* 0x000fe2000f8e9605 */
[----:B------:R-:W2:Y:S03]  /*e880*/  SHFL.BFLY PT, R9, R7, 0x1, 0x1f ;  /* 0x0c201f0007097f89 */ /* 0x000ea600000e0000 */
[----:B------:R-:W-:Y:S01]  /*e890*/  LOP3.LUT R3, R4, UR14, R19, 0x96, !PT ;  /* 0x0000000e04037c12 */ /* 0x000fe2000f8e9613 */
[----:B------:R-:W-:Y:S01]  /*e8a0*/  IMAD.WIDE.U32 R4, R2, -0x326172a9, RZ ;  /* 0xcd9e8d5702047825 */ /* 0x000fe200078e00ff */
[----:B-1----:R-:W-:-:S03]  /*e8b0*/  FMNMX.FTZ R125, R8, R11, !PT ;  /* 0x0000000b087d7209 */ /* 0x002fc60007810000 */
[----:B------:R-:W-:Y:S01]  /*e8c0*/  IMAD.WIDE.U32 R2, R3, -0x326172a9, RZ ;  /* 0xcd9e8d5703027825 */ /* 0x000fe200078e00ff */
[----:B------:R-:W-:-:S03]  /*e8d0*/  FSETP.NEU.FTZ.AND P2, PT, R125, -INF , PT ;  /* 0xff8000007d00780b */ /* 0x000fc60003f5d000 */
[----:B------:R-:W-:Y:S01]  /*e8e0*/  FMUL.FTZ R8, R125, UR6 ;  /* 0x000000067d087c20 */ /* 0x000fe20008410000 */
[----:B------:R-:W-:Y:S01]  /*e8f0*/  LOP3.LUT R13, R6, UR8, R5, 0x96, !PT ;  /* 0x00000008060d7c12 */ /* 0x000fe2000f8e9605 */
[----:B------:R-:W-:Y:S01]  /*e900*/  IMAD.MOV.U32 R6, RZ, RZ, R2 ;  /* 0x000000ffff067224 */ /* 0x000fe200078e0002 */
[----:B------:R-:W-:Y:S02]  /*e910*/  LOP3.LUT R3, R4, UR5, R3, 0x96, !PT ;  /* 0x0000000504037c12 */ /* 0x000fe4000f8e9603 */
[----:B------:R-:W-:Y:S02]  /*e920*/  FSEL R16, R8, RZ, P2 ;  /* 0x000000ff08107208 */ /* 0x000fe40001000000 */
[C---:B------:R-:W-:Y:S02]  /*e930*/  PRMT R8, R2.reuse, 0x7771, RZ ;  /* 0x0000777102087816 */ /* 0x040fe400000000ff */
[C---:B------:R-:W-:Y:S02]  /*e940*/  PRMT R5, R2.reuse, 0x7773, RZ ;  /* 0x0000777302057816 */ /* 0x040fe400000000ff */
[----:B------:R-:W-:Y:S01]  /*e950*/  PRMT R4, R2, 0x7772, RZ ;  /* 0x0000777202047816 */ /* 0x000fe200000000ff */
[----:B------:R-:W-:Y:S01]  /*e960*/  FFMA.FTZ R2, R49, UR6, -R16 ;  /* 0x0000000631027c23 */ /* 0x000fe20008010810 */
[----:B--2---:R-:W-:-:S02]  /*e970*/  FMNMX.FTZ R124, R7, R9, !PT ;  /* 0x00000009077c7209 */ /* 0x004fc40007810000 */
[----:B------:R-:W-:Y:S01]  /*e980*/  PRMT R10, R4, 0x5410, R5 ;  /* 0x00005410040a7816 */ /* 0x000fe20000000005 */
[----:B------:R1:W-:Y:S01]  /*e990*/  MUFU.EX2 R90, R2 ;  /* 0x00000002005a7308 */ /* 0x0003e20000000800 */
[--C-:B------:R-:W-:Y:S01]  /*e9a0*/  FFMA.FTZ R4, R48, UR6, -R16.reuse ;  /* 0x0000000630047c23 */ /* 0x100fe20008010810 */
[----:B------:R-:W-:Y:S01]  /*e9b0*/  FFMA.FTZ R5, R91, UR6, -R16 ;  /* 0x000000065b057c23 */ /* 0x000fe20008010810 */
[----:B------:R-:W-:-:S05]  /*e9c0*/  FSETP.NEU.FTZ.AND P0, PT, R124, -INF , PT ;  /* 0xff8000007c00780b */ /* 0x000fca0003f1d000 */
[----:B------:R2:W3:Y:S08]  /*e9d0*/  MUFU.EX2 R15, R4 ;  /* 0x00000004000f7308 */ /* 0x0004f00000000800 */
[----:B------:R4:W-:Y:S01]  /*e9e0*/  MUFU.EX2 R202, R5 ;  /* 0x0000000500ca7308 */ /* 0x0009e20000000800 */
[----:B-1----:R-:W-:-:S04]  /*e9f0*/  LOP3.LUT R2, R6, 0xff, RZ, 0xc0, !PT ;  /* 0x000000ff06027812 */ /* 0x002fc800078ec0ff */
[----:B------:R-:W-:Y:S02]  /*ea00*/  PRMT R7, R2, 0x5410, R8 ;  /* 0x0000541002077816 */ /* 0x000fe40000000008 */
[----:B------:R-:W-:Y:S01]  /*ea10*/  LOP3.LUT R2, R3, 0xffff, RZ, 0xc0, !PT ;  /* 0x0000ffff03027812 */ /* 0x000fe200078ec0ff */
[----:B--2---:R-:W-:-:S05]  /*ea20*/  FMUL.FTZ R4, R124, UR6 ;  /* 0x000000067c047c20 */ /* 0x004fca0008410000 */
[----:B------:R-:W-:Y:S01]  /*ea30*/  FSEL R17, R4, RZ, P0 ;  /* 0x000000ff04117208 */ /* 0x000fe20000000000 */
[----:B------:R-:W-:Y:S01]  /*ea40*/  FFMA.FTZ R4, R50, UR6, -R16 ;  /* 0x0000000632047c23 */ /* 0x000fe20008010810 */
[----:B----4-:R-:W-:Y:S02]  /*ea50*/  SHF.R.U32.HI R5, RZ, 0x8, R2 ;  /* 0x00000008ff057819 */ /* 0x010fe40000011602 */
[----:B------:R-:W-:Y:S01]  /*ea60*/  LOP3.LUT R2, R3, 0xff, RZ, 0xc0, !PT ;  /* 0x000000ff03027812 */ /* 0x000fe200078ec0ff */
[----:B------:R1:W2:Y:S03]  /*ea70*/  MUFU.EX2 R123, R4 ;  /* 0x00000004007b7308 */ /* 0x0002a60000000800 */
[----:B------:R-:W-:Y:S01]  /*ea80*/  PRMT R9, R2, 0x5410, R5 ;  /* 0x0000541002097816 */ /* 0x000fe20000000005 */
[----:B------:R-:W-:Y:S01]  /*ea90*/  FFMA.FTZ R2, R94, UR6, -R17 ;  /* 0x000000065e027c23 */ /* 0x000fe20008010811 */
[----:B------:R-:W-:-:S03]  /*eaa0*/  IMAD.MOV.U32 R94, RZ, RZ, R67 ;  /* 0x000000ffff5e7224 */ /* 0x000fc600078e0043 */
[----:B------:R4:W-:Y:S01]  /*eab0*/  MUFU.EX2 R137, R2 ;  /* 0x0000000200897308 */ /* 0x0009e20000000800 */
[----:B-1----:R-:W-:Y:S02]  /*eac0*/  PRMT R4, R3, 0x7632, R4 ;  /* 0x0000763203047816 */ /* 0x002fe40000000004 */
[----:B------:R-:W-:Y:S02]  /*ead0*/  SHF.R.U32.HI R3, RZ, 0x18, R3 ;  /* 0x00000018ff037819 */ /* 0x000fe40000011603 */
[----:B----4-:R-:W-:Y:S01]  /*eae0*/  LOP3.LUT R2, R4, 0xff, RZ, 0xc0, !PT ;  /* 0x000000ff04027812 */ /* 0x010fe200078ec0ff */
[----:B------:R-:W-:Y:S01]  /*eaf0*/  FFMA.FTZ R4, R95, UR6, -R17 ;  /* 0x000000065f047c23 */ /* 0x000fe20008010811 */
[----:B---3--:R-:W-:Y:S02]  /*eb00*/  IMAD.MOV.U32 R95, RZ, RZ, R15 ;  /* 0x000000ffff5f7224 */ /* 0x008fe400078e000f */
[----:B------:R-:W-:Y:S01]  /*eb10*/  PRMT R8, R2, 0x5410, R3 ;  /* 0x0000541002087816 */ /* 0x000fe20000000003 */
[----:B------:R-:W-:Y:S01]  /*eb20*/  FFMA.FTZ R2, R51, UR6, -R17 ;  /* 0x0000000633027c23 */ /* 0x000fe20008010811 */
[----:B------:R-:W-:Y:S01]  /*eb30*/  FSEL R3, R125, RZ, P2 ;  /* 0x000000ff7d037208 */ /* 0x000fe20001000000 */
[----:B------:R1:W-:Y:S04]  /*eb40*/  MUFU.EX2 R91, R4 ;  /* 0x00000004005b7308 */ /* 0x0003e80000000800 */
[----:B------:R-:W-:Y:S01]  /*eb50*/  FADD.FTZ R6, R40, -R3 ;  /* 0x8000000328067221 */ /* 0x000fe20000010000 */
[----:B------:R-:W-:-:S03]  /*eb60*/  FSEL R3, R124, RZ, P0 ;  /* 0x000000ff7c037208 */ /* 0x000fc60000000000 */
[----:B------:R3:W-:Y:S02]  /*eb70*/  MUFU.EX2 R121, R2 ;  /* 0x0000000200797308 */ /* 0x0007e40000000800 */
[----:B------:R-:W-:Y:S01]  /*eb80*/  FADD.FTZ R5, R39, -R3 ;  /* 0x8000000327057221 */ /* 0x000fe20000010000 */
[----:B--2---:R-:W-:-:S03]  /*eb90*/  F2FP.BF16.F32.PACK_AB R3, R123, R202 ;  /* 0x000000ca7b03723e */ /* 0x004fc600000010ff */
[----:B------:R-:W-:Y:S01]  /*eba0*/  FMUL.FTZ R5, R5, UR6 ;  /* 0x0000000605057c20 */ /* 0x000fe20008410000 */
[----:B-1----:R-:W-:-:S03]  /*ebb0*/  LOP3.LUT R4, R10, 0xff00ff, RZ, 0xc0, !PT ;  /* 0x00ff00ff0a047812 */ /* 0x002fc600078ec0ff */
[----:B------:R-:W1:Y:S01]  /*ebc0*/  MUFU.EX2 R85, R5 ;  /* 0x0000000500557308 */ /* 0x000e620000000800 */
[----:B---3--:R-:W-:Y:S01]  /*ebd0*/  FFMA.FTZ R2, R127, UR6, -R17 ;  /* 0x000000067f027c23 */ /* 0x008fe20008010811 */
[----:B------:R-:W-:-:S06]  /*ebe0*/  IMAD.MOV.U32 R127, RZ, RZ, R65 ;  /* 0x000000ffff7f7224 */ /* 0x000fcc00078e0041 */
[----:B------:R2:W-:Y:S01]  /*ebf0*/  MUFU.EX2 R75, R2 ;  /* 0x00000002004b7308 */ /* 0x0005e20000000800 */
        /* <DEDUP_REMOVED lines=8> */
[----:B--2---:R-:W-:Y:S01]  /*ec80*/  HSET2.LE.AND R2, R7, R0, PT ;  /* 0x0000000007027233 */ /* 0x004fe20003803000 */
[----:B------:R-:W-:-:S04]  /*ec90*/  FMUL.FTZ R7, R6, UR6 ;  /* 0x0000000606077c20 */ /* 0x000fc80008410000 */
[----:B------:R-:W-:Y:S01]  /*eca0*/  LOP3.LUT R6, R3, R2, RZ, 0xc0, !PT ;  /* 0x0000000203067212 */ /* 0x000fe200078ec0ff */
[----:B------:R1:W2:Y:S01]  /*ecb0*/  MUFU.EX2 R58, R7 ;  /* 0x00000007003a7308 */ /* 0x0002a20000000800 */
[----:B------:R-:W-:Y:S02]  /*ecc0*/  HSET2.LE.AND R2, R4, R0, PT ;  /* 0x0000000004027233 */ /* 0x000fe40003803000 */
[----:B------:R-:W-:-:S04]  /*ecd0*/  F2FP.BF16.F32.PACK_AB R3, R121, R91 ;  /* 0x0000005b7903723e */ /* 0x000fc800000010ff */
[----:B-1----:R-:W-:Y:S01]  /*ece0*/  LOP3.LUT R7, R3, R2, RZ, 0xc0, !PT ;  /* 0x0000000203077212 */ /* 0x002fe200078ec0ff */
[----:B--2---:R-:W-:Y:S01]  /*ecf0*/  FMUL.FTZ R140, R140, R58 ;  /* 0x0000003a8c8c7220 */ /* 0x004fe20000410000 */
[--C-:B------:R-:W-:Y:S01]  /*ed00*/  HSET2.LE.AND R2, R9, R0.reuse, PT ;  /* 0x0000000009027233 */ /* 0x100fe20003803000 */
[----:B------:R-:W-:Y:S01]  /*ed10*/  FFMA.FTZ R9, R53, UR6, -R25 ;  /* 0x0000000635097c23 */ /* 0x000fe20008010819 */
[----:B------:R-:W-:Y:S01]  /*ed20*/  F2FP.BF16.F32.PACK_AB R3, R95, R90 ;  /* 0x0000005a5f03723e */ /* 0x000fe200000010ff */
[-C--:B------:R-:W-:Y:S01]  /*ed30*/  FMUL.FTZ R141, R141, R58.reuse ;  /* 0x0000003a8d8d7220 */ /* 0x080fe20000410000 */
[-C--:B------:R-:W-:Y:S01]  /*ed40*/  FMUL.FTZ R144, R144, R58.reuse ;  /* 0x0000003a90907220 */ /* 0x080fe20000410000 */
[----:B------:R-:W-:Y:S01]  /*ed50*/  FMUL.FTZ R145, R145, R58 ;  /* 0x0000003a91917220 */ /* 0x000fe20000410000 */
[----:B------:R-:W-:Y:S01]  /*ed60*/  LOP3.LUT R4, R3, R2, RZ, 0xc0, !PT ;  /* 0x0000000203047212 */ /* 0x000fe200078ec0ff */
[-C--:B------:R-:W-:Y:S01]  /*ed70*/  FMUL.FTZ R156, R156, R58.reuse ;  /* 0x0000003a9c9c7220 */ /* 0x080fe20000410000 */
[----:B------:R-:W-:Y:S01]  /*ed80*/  HSET2.LE.AND R2, R8, R0, PT ;  /* 0x0000000008027233 */ /* 0x000fe20003803000 */
[--C-:B------:R-:W-:Y:S01]  /*ed90*/  FFMA.FTZ R8, R76, UR6, -R24.reuse ;  /* 0x000000064c087c23 */ /* 0x100fe20008010818 */
[----:B------:R-:W-:Y:S01]  /*eda0*/  F2FP.BF16.F32.PACK_AB R3, R75, R137 ;  /* 0x000000894b03723e */ /* 0x000fe200000010ff */
[-C--:B------:R-:W-:Y:S01]  /*edb0*/  FMUL.FTZ R157, R157, R58.reuse ;  /* 0x0000003a9d9d7220 */ /* 0x080fe20000410000 */
[----:B------:R-:W-:Y:S01]  /*edc0*/  FMUL.FTZ R164, R164, R58 ;  /* 0x0000003aa4a47220 */ /* 0x000fe20000410000 */
[----:B------:R1:W-:Y:S01]  /*edd0*/  MUFU.EX2 R113, R8 ;  /* 0x0000000800717308 */ /* 0x0003e20000000800 */
[----:B------:R-:W-:Y:S01]  /*ede0*/  LOP3.LUT R5, R3, R2, RZ, 0xc0, !PT ;  /* 0x0000000203057212 */ /* 0x000fe200078ec0ff */
[----:B------:R-:W-:Y:S01]  /*edf0*/  FFMA.FTZ R2, R78, UR6, -R24 ;  /* 0x000000064e027c23 */ /* 0x000fe20008010818 */
[----:B------:R-:W-:Y:S01]  /*ee00*/  FMUL.FTZ R165, R165, R58 ;  /* 0x0000003aa5a57220 */ /* 0x000fe20000410000 */
[----:B------:R-:W-:-:S04]  /*ee10*/  IMAD.MOV.U32 R76, RZ, RZ, R66 ;  /* 0x000000ffff4c7224 */ /* 0x000fc800078e0042 */
[----:B------:R2:W3:Y:S01]  /*ee20*/  MUFU.EX2 R26, R2 ;  /* 0x00000002001a7308 */ /* 0x0004e20000000800 */
[----:B------:R-:W-:Y:S01]  /*ee30*/  HMMA.16816.F32.BF16 R140, R4, R20, R140 ;  /* 0x00000014048c723c */ /* 0x000fe2000004188c */
[----:B-1----:R-:W-:-:S07]  /*ee40*/  FFMA.FTZ R8, R80, UR6, -R24 ;  /* 0x0000000650087c23 */ /* 0x002fce0008010818 */
[----:B------:R-:W-:Y:S01]  /*ee50*/  HMMA.16816.F32.BF16 R144, R4, R22, R144 ;  /* 0x000000160490723c */ /* 0x000fe20000041890 */
[----:B------:R-:W1:Y:S01]  /*ee60*/  LDSM.16.MT88.4 R20, [R190+0x4400] ;  /* 0x00440000be14783b */ /* 0x000e620000004200 */
[----:B------:R-:W-:Y:S01]  /*ee70*/  MUFU.EX2 R189, R8 ;  /* 0x0000000800bd7308 */ /* 0x000fe20000000800 */
[----:B--2---:R-:W-:-:S05]  /*ee80*/  FFMA.FTZ R2, R79, UR6, -R24 ;  /* 0x000000064f027c23 */ /* 0x004fca0008010818 */
[C---:B------:R-:W-:Y:S02]  /*ee90*/  HMMA.16816.F32.BF16 R156, R4.reuse, R32, R156 ;  /* 0x00000020049c723c */ /* 0x040fe4000004189c */
[----:B------:R2:W4:Y:S06]  /*eea0*/  MUFU.EX2 R15, R2 ;  /* 0x00000002000f7308 */ /* 0x00052c0000000800 */
[----:B------:R-:W-:Y:S01]  /*eeb0*/  HMMA.16816.F32.BF16 R164, R4, R34, R164 ;  /* 0x0000002204a4723c */ /* 0x000fe200000418a4 */
[----:B------:R-:W-:Y:S01]  /*eec0*/  FFMA.FTZ R5, R128, UR6, -R16 ;  /* 0x0000000680057c23 */ /* 0x000fe20008010810 */
[----:B------:R3:W-:Y:S08]  /*eed0*/  MUFU.EX2 R79, R9 ;  /* 0x00000009004f7308 */ /* 0x0007f00000000800 */
[----:B------:R-:W-:Y:S01]  /*eee0*/  MUFU.EX2 R139, R5 ;  /* 0x00000005008b7308 */ /* 0x000fe20000000800 */
[----:B--2---:R-:W-:-:S04]  /*eef0*/  IMAD.WIDE.U32 R2, R14, -0x2daee0ad, RZ ;  /* 0xd2511f530e027825 */ /* 0x004fc800078e00ff */
[----:B------:R-:W-:Y:S01]  /*ef00*/  IMAD.MOV.U32 R8, RZ, RZ, R2 ;  /* 0x000000ffff087224 */ /* 0x000fe200078e0002 */
[C---:B------:R-:W-:Y:S02]  /*ef10*/  PRMT R12, R2.reuse, 0x7771, RZ ;  /* 0x00007771020c7816 */ /* 0x040fe400000000ff */
[C---:B------:R-:W-:Y:S02]  /*ef20*/  PRMT R11, R2.reuse, 0x7773, RZ ;  /* 0x00007773020b7816 */ /* 0x040fe400000000ff */
[----:B------:R-:W-:Y:S02]  /*ef30*/  PRMT R10, R2, 0x7772, RZ ;  /* 0x00007772020a7816 */ /* 0x000fe400000000ff */
[----:B------:R-:W-:Y:S01]  /*ef40*/  LOP3.LUT R2, R8, 0xff, RZ, 0xc0, !PT ;  /* 0x000000ff08027812 */ /* 0x000fe200078ec0ff */
[----:B------:R-:W-:Y:S01]  /*ef50*/  FFMA.FTZ R8, R52, UR6, -R25 ;  /* 0x0000000634087c23 */ /* 0x000fe20008010819 */
[----:B------:R-:W-:Y:S02]  /*ef60*/  LOP3.LUT R3, R28, UR20, R3, 0x96, !PT ;  /* 0x000000141c037c12 */ /* 0x000fe4000f8e9603 */
[----:B------:R-:W-:Y:S01]  /*ef70*/  PRMT R12, R2, 0x5410, R12 ;  /* 0x00005410020c7816 */ /* 0x000fe2000000000c */
[----:B------:R2:W-:Y:S01]  /*ef80*/  MUFU.EX2 R192, R8 ;  /* 0x0000000800c07308 */ /* 0x0005e20000000800 */
[----:B------:R-:W-:Y:S01]  /*ef90*/  LOP3.LUT R2, R3, 0xffff, RZ, 0xc0, !PT ;  /* 0x0000ffff03027812 */ /* 0x000fe200078ec0ff */
[----:B------:R-:W1:Y:S01]  /*efa0*/  LDSM.16.MT88.4 R28, [R188+0x4400] ;  /* 0x00440000bc1c783b */ /* 0x000e620000004200 */
[----:B------:R-:W-:Y:S01]  /*efb0*/  PRMT R11, R10, 0x5410, R11 ;  /* 0x000054100a0b7816 */ /* 0x000fe2000000000b */
[----:B------:R-:W-:Y:S01]  /*efc0*/  FFMA.FTZ R10, R54, UR6, -R25 ;  /* 0x00000006360a7c23 */ /* 0x000fe20008010819 */
[----:B---3--:R-:W-:-:S02]  /*efd0*/  SHF.R.U32.HI R9, RZ, 0x8, R2 ;  /* 0x00000008ff097819 */ /* 0x008fc40000011602 */
[----:B------:R-:W-:Y:S01]  /*efe0*/  LOP3.LUT R2, R3, 0xff, RZ, 0xc0, !PT ;  /* 0x000000ff03027812 */ /* 0x000fe200078ec0ff */
[----:B------:R3:W-:Y:S01]  /*eff0*/  MUFU.EX2 R106, R10 ;  /* 0x0000000a006a7308 */ /* 0x0007e20000000800 */
[----:B------:R-:W-:Y:S02]  /*f000*/  SHF.R.U32.HI R6, RZ, 0x18, R3 ;  /* 0x00000018ff067819 */ /* 0x000fe40000011603 */
[----:B------:R-:W-:Y:S01]  /*f010*/  LOP3.LUT R7, R11, 0xff00ff, RZ, 0xc0, !PT ;  /* 0x00ff00ff0b077812 */ /* 0x000fe200078ec0ff */
[----:B--2---:R-:W-:Y:S01]  /*f020*/  FFMA.FTZ R8, R59, UR6, -R25 ;  /* 0x000000063b087c23 */ /* 0x004fe20008010819 */
[----:B------:R-:W-:-:S03]  /*f030*/  MOV R59, R26 ;  /* 0x0000001a003b7202 */ /* 0x000fc60000000f00 */
[----:B------:R2:W1:Y:S01]  /*f040*/  MUFU.EX2 R80, R8 ;  /* 0x0000000800507308 */ /* 0x0004620000000800 */
[----:B---3--:R-:W-:-:S07]  /*f050*/  FFMA.FTZ R10, R77, UR6, -R16 ;  /* 0x000000064d0a7c23 */ /* 0x008fce0008010810 */
[----:B------:R-:W-:Y:S01]  /*f060*/  MUFU.EX2 R247, R10 ;  /* 0x0000000a00f77308 */ /* 0x000fe20000000800 */
[----:B--2---:R-:W-:Y:S02]  /*f070*/  PRMT R8, R2, 0x5410, R9 ;  /* 0x0000541002087816 */ /* 0x004fe40000000009 */
[----:B------:R-:W-:Y:S02]  /*f080*/  PRMT R2, R3, 0x7632, R2 ;  /* 0x0000763203027816 */ /* 0x000fe40000000002 */
[----:B------:R-:W-:Y:S02]  /*f090*/  F2FP.BF16.F32.PACK_AB R3, R59, R113 ;  /* 0x000000713b03723e */ /* 0x000fe400000010ff */
[----:B------:R-:W-:Y:S02]  /*f0a0*/  LOP3.LUT R4, R2, 0xff, RZ, 0xc0, !PT ;  /* 0x000000ff02047812 */ /* 0x000fe400078ec0ff */
[----:B------:R-:W-:Y:S01]  /*f0b0*/  HSET2.LE.AND R2, R8, R0, PT ;  /* 0x0000000008027233 */ /* 0x000fe20003803000 */
[----:B------:R-:W-:Y:S01]  /*f0c0*/  FFMA.FTZ R8, R129, UR6, -R16 ;  /* 0x0000000681087c23 */ /* 0x000fe20008010810 */
[----:B----4-:R-:W-:Y:S01]  /*f0d0*/  IMAD.MOV.U32 R129, RZ, RZ, R15 ;  /* 0x000000ffff817224 */ /* 0x010fe200078e000f */
[----:B------:R-:W-:-:S02]  /*f0e0*/  PRMT R5, R4, 0x5410, R6 ;  /* 0x0000541004057816 */ /* 0x000fc40000000006 */
[----:B------:R2:W-:Y:S01]  /*f0f0*/  MUFU.EX2 R246, R8 ;  /* 0x0000000800f67308 */ /* 0x0005e20000000800 */
[--C-:B------:R-:W-:Y:S01]  /*f100*/  HSET2.LE.AND R6, R12, R0.reuse, PT ;  /* 0x000000000c067233 */ /* 0x100fe20003803000 */
[----:B------:R-:W-:Y:S01]  /*f110*/  VIADD R12, R105, 0x1 ;  /* 0x00000001690c7836 */ /* 0x000fe20000000000 */
[----:B------:R-:W-:Y:S02]  /*f120*/  LOP3.LUT R4, R3, R2, RZ, 0xc0, !PT ;  /* 0x0000000203047212 */ /* 0x000fe400078ec0ff */
[----:B------:R-:W-:Y:S02]  /*f130*/  HSET2.LE.AND R2, R5, R0, PT ;  /* 0x0000000005027233 */ /* 0x000fe40003803000 */
[----:B-1----:R-:W-:Y:S02]  /*f140*/  F2FP.BF16.F32.PACK_AB R9, R106, R80 ;  /* 0x000000506a09723e */ /* 0x002fe400000010ff */
[----:B------:R-:W-:-:S04]  /*f150*/  F2FP.BF16.F32.PACK_AB R3, R192, R79 ;  /* 0x0000004fc003723e */ /* 0x000fc800000010ff */
[----:B------:R-:W-:Y:S01]  /*f160*/  LOP3.LUT R5, R3, R2, RZ, 0xc0, !PT ;  /* 0x0000000203057212 */ /* 0x000fe200078ec0ff */
[----:B------:R-:W-:Y:S01]  /*f170*/  IMAD.WIDE.U32 R2, R13, -0x2daee0ad, RZ ;  /* 0xd2511f530d027825 */ /* 0x000fe200078e00ff */
[----:B--2---:R-:W-:Y:S02]  /*f180*/  HSET2.LE.AND R8, R7, R0, PT ;  /* 0x0000000007087233 */ /* 0x004fe40003803000 */
[----:B------:R-:W-:Y:S02]  /*f190*/  F2FP.BF16.F32.PACK_AB R7, R189, R129 ;  /* 0x00000081bd07723e */ /* 0x000fe400000010ff */
[----:B------:R-:W-:Y:S02]  /*f1a0*/  PRMT R11, R2, 0x7771, RZ ;  /* 0x00007771020b7816 */ /* 0x000fe400000000ff */
[----:B------:R-:W-:Y:S02]  /*f1b0*/  LOP3.LUT R6, R7, R6, RZ, 0xc0, !PT ;  /* 0x0000000607067212 */ /* 0x000fe400078ec0ff */
[----:B------:R-:W-:Y:S01]  /*f1c0*/  LOP3.LUT R7, R9, R8, RZ, 0xc0, !PT ;  /* 0x0000000809077212 */ /* 0x000fe200078ec0ff */
[----:B------:R-:W-:Y:S01]  /*f1d0*/  FFMA.FTZ R8, R134, UR6, -R16 ;  /* 0x0000000686087c23 */ /* 0x000fe20008010810 */
[----:B------:R-:W-:Y:S01]  /*f1e0*/  IMAD.MOV.U32 R9, RZ, RZ, R2 ;  /* 0x000000ffff097224 */ /* 0x000fe200078e0002 */
[C---:B------:R-:W-:Y:S01]  /*f1f0*/  PRMT R10, R2.reuse, 0x7773, RZ ;  /* 0x00007773020a7816 */ /* 0x040fe200000000ff */
[----:B------:R-:W-:Y:S01]  /*f200*/  IMAD.MOV.U32 R134, RZ, RZ, R42 ;  /* 0x000000ffff867224 */ /* 0x000fe200078e002a */
[----:B------:R1:W2:Y:S01]  /*f210*/  MUFU.EX2 R14, R8 ;  /* 0x00000008000e7308 */ /* 0x0002a20000000800 */
[----:B------:R-:W-:Y:S01]  /*f220*/  PRMT R2, R2, 0x7772, RZ ;  /* 0x0000777202027816 */ /* 0x000fe200000000ff */
[----:B------:R-:W-:Y:S01]  /*f230*/  HMMA.16816.F32.BF16 R32, R4, R22, R160 ;  /* 0x000000160420723c */ /* 0x000fe200000418a0 */
[----:B------:R-:W-:Y:S01]  /*f240*/  LOP3.LUT R3, R18, UR20, R3, 0x96, !PT ;  /* 0x0000001412037c12 */ /* 0x000fe2000f8e9603 */
[----:B------:R-:W-:Y:S01]  /*f250*/  IMAD.MOV.U32 R160, RZ, RZ, R79 ;  /* 0x000000ffffa07224 */ /* 0x000fe200078e004f */
[----:B------:R-:W-:-:S02]  /*f260*/  PRMT R10, R2, 0x5410, R10 ;  /* 0x00005410020a7816 */ /* 0x000fc4000000000a */
[----:B------:R-:W-:-:S03]  /*f270*/  LOP3.LUT R2, R3, 0xffff, RZ, 0xc0, !PT ;  /* 0x0000ffff03027812 */ /* 0x000fc600078ec0ff */
[----:B------:R-:W-:Y:S01]  /*f280*/  HMMA.16816.F32.BF16 R44, R4, R28, R44 ;  /* 0x0000001c042c723c */ /* 0x000fe2000004182c */
[----:B------:R-:W-:Y:S01]  /*f290*/  SHF.R.U32.HI R2, RZ, 0x8, R2 ;  /* 0x00000008ff027819 */ /* 0x000fe20000011602 */
[----:B-1----:R-:W-:Y:S01]  /*f2a0*/  FFMA.FTZ R8, R135, UR6, -R17 ;  /* 0x0000000687087c23 */ /* 0x002fe20008010811 */
[----:B------:R-:W-:-:S05]  /*f2b0*/  IMAD.MOV.U32 R135, RZ, RZ, R43 ;  /* 0x000000ffff877224 */ /* 0x000fca00078e002b */
[----:B------:R-:W-:Y:S01]  /*f2c0*/  HMMA.16816.F32.BF16 R36, R4, R20, R152 ;  /* 0x000000140424723c */ /* 0x000fe20000041898 */
[----:B--2---:R-:W-:Y:S01]  /*f2d0*/  IMAD.MOV.U32 R161, RZ, RZ, R14 ;  /* 0x000000ffffa17224 */ /* 0x004fe200078e000e */
[----:B------:R1:W2:Y:S01]  /*f2e0*/  MUFU.EX2 R15, R8 ;  /* 0x00000008000f7308 */ /* 0x0002a20000000800 */
[----:B------:R-:W-:Y:S01]  /*f2f0*/  IMAD.MOV.U32 R154, RZ, RZ, R70 ;  /* 0x000000ffff9a7224 */ /* 0x000fe200078e0046 */
[----:B------:R-:W3:Y:S01]  /*f300*/  S2R R152, SR_CTAID.X ;  /* 0x0000000000987919 */ /* 0x000ee20000002500 */
[----:B------:R-:W-:-:S03]  /*f310*/  IMAD.MOV.U32 R155, RZ, RZ, R71 ;  /* 0x000000ffff9b7224 */ /* 0x000fc600078e0047 */
[----:B------:R-:W-:Y:S01]  /*f320*/  HMMA.16816.F32.BF16 R40, R4, R30, R148 ;  /* 0x0000001e0428723c */ /* 0x000fe20000041894 */
[----:B------:R-:W-:Y:S02]  /*f330*/  SHF.R.U32.HI R6, RZ, 0x18, R3 ;  /* 0x00000018ff067819 */ /* 0x000fe40000011603 */
[----:B------:R-:W-:-:S05]  /*f340*/  LOP3.LUT R7, R10, 0xff00ff, RZ, 0xc0, !PT ;  /* 0x00ff00ff0a077812 */ /* 0x000fca00078ec0ff */
[----:B------:R-:W-:Y:S02]  /*f350*/  HSET2.LE.AND R7, R7, R0, PT ;  /* 0x0000000007077233 */ /* 0x000fe40003803000 */
[----:B-1----:R-:W-:Y:S01]  /*f360*/  LOP3.LUT R8, R9, 0xff, RZ, 0xc0, !PT ;  /* 0x000000ff09087812 */ /* 0x002fe200078ec0ff */
[----:B------:R-:W-:Y:S01]  /*f370*/  FFMA.FTZ R9, R55, UR6, -R17 ;  /* 0x0000000637097c23 */ /* 0x000fe20008010811 */
[----:B--2---:R-:W-:Y:S02]  /*f380*/  IMAD.MOV.U32 R163, RZ, RZ, R15 ;  /* 0x000000ffffa37224 */ /* 0x004fe400078e000f */
[----:B------:R-:W-:Y:S01]  /*f390*/  PRMT R11, R8, 0x5410, R11 ;  /* 0x00005410080b7816 */ /* 0x000fe2000000000b */
[----:B------:R1:W2:Y:S01]  /*f3a0*/  MUFU.EX2 R191, R9 ;  /* 0x0000000900bf7308 */ /* 0x0002a20000000800 */
[----:B------:R-:W-:-:S07]  /*f3b0*/  FFMA.FTZ R8, R170, UR6, -R17 ;  /* 0x00000006aa087c23 */ /* 0x000fce0008010811 */
[----:B------:R4:W-:Y:S01]  /*f3c0*/  MUFU.EX2 R136, R8 ;  /* 0x0000000800887308 */ /* 0x0009e20000000800 */
[----:B-1----:R-:W-:Y:S02]  /*f3d0*/  LOP3.LUT R9, R3, 0xff, RZ, 0xc0, !PT ;  /* 0x000000ff03097812 */ /* 0x002fe400078ec0ff */
[----:B--2---:R-:W-:Y:S02]  /*f3e0*/  F2FP.BF16.F32.PACK_AB R4, R191, R163 ;  /* 0x000000a3bf04723e */ /* 0x004fe400000010ff */
[--C-:B------:R-:W-:Y:S01]  /*f3f0*/  PRMT R13, R9, 0x5410, R2.reuse ;  /* 0x00005410090d7816 */ /* 0x100fe20000000002 */
[----:B------:R-:W-:Y:S01]  /*f400*/  FFMA.FTZ R9, R171, UR6, -R17 ;  /* 0x00000006ab097c23 */ /* 0x000fe20008010811 */
[----:B------:R-:W-:Y:S02]  /*f410*/  PRMT R2, R3, 0x7632, R2 ;  /* 0x0000763203027816 */ /* 0x000fe40000000002 */
[----:B----4-:R-:W-:Y:S01]  /*f420*/  LOP3.LUT R8, R12, UR19, R135, 0x96, !PT ;  /* 0x000000130c087c12 */ /* 0x010fe2000f8e9687 */
[----:B------:R1:W2:Y:S01]  /*f430*/  MUFU.EX2 R138, R9 ;  /* 0x00000009008a7308 */ /* 0x0002a20000000800 */
[----:B------:R-:W-:-:S02]  /*f440*/  LOP3.LUT R5, R2, 0xff, RZ, 0xc0, !PT ;  /* 0x000000ff02057812 */ /* 0x000fc400078ec0ff */
[--C-:B------:R-:W-:Y:S01]  /*f450*/  HSET2.LE.AND R2, R11, R0.reuse, PT ;  /* 0x000000000b027233 */ /* 0x100fe20003803000 */
[----:B------:R-:W-:Y:S01]  /*f460*/  IMAD.WIDE.U32 R18, R8, -0x326172a9, RZ ;  /* 0xcd9e8d5708127825 */ /* 0x000fe200078e00ff */
[----:B------:R-:W-:Y:S02]  /*f470*/  F2FP.BF16.F32.PACK_AB R3, R161, R247 ;  /* 0x000000f7a103723e */ /* 0x000fe400000010ff */
[----:B------:R-:W-:Y:S02]  /*f480*/  PRMT R5, R5, 0x5410, R6 ;  /* 0x0000541005057816 */ /* 0x000fe40000000006 */
[----:B------:R-:W-:Y:S02]  /*f490*/  LOP3.LUT R6, R3, R2, RZ, 0xc0, !PT ;  /* 0x0000000203067212 */ /* 0x000fe400078ec0ff */
[----:B------:R-:W-:Y:S02]  /*f4a0*/  HSET2.LE.AND R2, R13, R0, PT ;  /* 0x000000000d027233 */ /* 0x000fe40003803000 */
[----:B------:R-:W-:-:S02]  /*f4b0*/  F2FP.BF16.F32.PACK_AB R3, R246, R139 ;  /* 0x0000008bf603723e */ /* 0x000fc400000010ff */
[----:B------:R-:W-:Y:S02]  /*f4c0*/  HSET2.LE.AND R5, R5, R0, PT ;  /* 0x0000000005057233 */ /* 0x000fe40003803000 */
[----:B-1----:R-:W-:Y:S02]  /*f4d0*/  LOP3.LUT R9, R68, UR21, R19, 0x96, !PT ;  /* 0x0000001544097c12 */ /* 0x002fe4000f8e9613 */
[----:B------:R-:W-:Y:S01]  /*f4e0*/  LOP3.LUT R10, R18, UR4, R57, 0x96, !PT ;  /* 0x00000004120a7c12 */ /* 0x000fe2000f8e9639 */
[----:B------:R-:W1:Y:S01]  /*f4f0*/  S2R R68, SR_TID.X ;  /* 0x0000000000447919 */ /* 0x000e620000002100 */
[----:B--2---:R-:W-:Y:S02]  /*f500*/  F2FP.BF16.F32.PACK_AB R8, R138, R136 ;  /* 0x000000888a08723e */ /* 0x004fe400000010ff */
[----:B------:R-:W-:Y:S02]  /*f510*/  LOP3.LUT R7, R4, R7, RZ, 0xc0, !PT ;  /* 0x0000000704077212 */ /* 0x000fe400078ec0ff */
[----:B------:R-:W-:Y:S01]  /*f520*/  LOP3.LUT R4, R3, R2, RZ, 0xc0, !PT ;  /* 0x0000000203047212 */ /* 0x000fe200078ec0ff */
[----:B------:R-:W-:Y:S01]  /*f530*/  IMAD.WIDE.U32 R2, R9, -0x2daee0ad, RZ ;  /* 0xd2511f5309027825 */ /* 0x000fe200078e00ff */
[----:B------:R-:W-:-:S03]  /*f540*/  LOP3.LUT R5, R8, R5, RZ, 0xc0, !PT ;  /* 0x0000000508057212 */ /* 0x000fc600078ec0ff */
[----:B------:R-:W-:Y:S01]  /*f550*/  IMAD.WIDE.U32 R8, R10, -0x2daee0ad, RZ ;  /* 0xd2511f530a087825 */ /* 0x000fe200078e00ff */
[----:B------:R-:W-:-:S03]  /*f560*/  LOP3.LUT R3, R154, UR7, R3, 0x96, !PT ;  /* 0x000000079a037c12 */ /* 0x000fc6000f8e9603 */
[----:B------:R-:W-:Y:S01]  /*f570*/  HMMA.16816.F32.BF16 R140, R4, R28, R140 ;  /* 0x0000001c048c723c */ /* 0x000fe2000004188c */
[----:B------:R-:W-:Y:S01]  /*f580*/  LOP3.LUT R2, R2, UR16, R9, 0x96, !PT ;  /* 0x0000001002027c12 */ /* 0x000fe2000f8e9609 */
[----:B------:R-:W-:-:S04]  /*f590*/  IMAD.WIDE.U32 R10, R3, -0x326172a9, RZ ;  /* 0xcd9e8d57030a7825 */ /* 0x000fc800078e00ff */
[--C-:B------:R-:W-:Y:S02]  /*f5a0*/  FFMA.FTZ R3, R82, UR6, -R24.reuse ;  /* 0x0000000652037c23 */ /* 0x100fe40008010818 */
[----:B------:R-:W2:Y:S01]  /*f5b0*/  S2R R82, SR_TID.X ;  /* 0x0000000000527919 */ /* 0x000ea20000002100 */
[----:B------:R-:W-:Y:S01]  /*f5c0*/  IMAD.WIDE.U32 R14, R2, -0x326172a9, RZ ;  /* 0xcd9e8d57020e7825 */ /* 0x000fe200078e00ff */
[----:B------:R-:W-:Y:S01]  /*f5d0*/  LOP3.LUT R2, R56, UR10, R11, 0x96, !PT ;  /* 0x0000000a38027c12 */ /* 0x000fe2000f8e960b */
[----:B------:R4:W3:Y:S01]  /*f5e0*/  MUFU.EX2 R48, R3 ;  /* 0x0000000300307308 */ /* 0x0008e20000000800 */
[----:B------:R-:W-:Y:S01]  /*f5f0*/  HMMA.16816.F32.BF16 R52, R4, R30, R144 ;  /* 0x0000001e0434723c */ /* 0x000fe20000041890 */
[----:B------:R-:W-:Y:S01]  /*f600*/  LDSM.16.MT88.4 R28, [R190+0x4800] ;  /* 0x00480000be1c783b */ /* 0x000fe20000004200 */
[----:B------:R-:W-:Y:S01]  /*f610*/  LOP3.LUT R9, R10, UR9, R15, 0x96, !PT ;  /* 0x000000090a097c12 */ /* 0x000fe2000f8e960f */
[----:B------:R-:W-:-:S04]  /*f620*/  FFMA.FTZ R10, R83, UR6, -R24 ;  /* 0x00000006530a7c23 */ /* 0x000fc80008010818 */
[----:B------:R-:W-:Y:S01]  /*f630*/  IMAD.WIDE.U32 R26, R9, -0x2daee0ad, RZ ;  /* 0xd2511f53091a7825 */ /* 0x000fe200078e00ff */
[----:B------:R-:W-:Y:S01]  /*f640*/  HMMA.16816.F32.BF16 R156, R4, R20, R156 ;  /* 0x00000014049c723c */ /* 0x000fe2000004189c */
[----:B------:R-:W2:Y:S02]  /*f650*/  MUFU.EX2 R151, R10 ;  /* 0x0000000a00977308 */ /* 0x000ea40000000800 */
[----:B------:R-:W-:Y:S01]  /*f660*/  FFMA.FTZ R9, R84, UR6, -R24 ;  /* 0x0000000654097c23 */ /* 0x000fe20008010818 */
[----:B-1----:R-:W-:Y:S01]  /*f670*/  SHF.R.U32.HI R128, RZ, 0x5, R68 ;  /* 0x00000005ff807819 */ /* 0x002fe20000011644 */
[----:B----4-:R-:W-:-:S03]  /*f680*/  IMAD.WIDE.U32 R2, R2, -0x2daee0ad, RZ ;  /* 0xd2511f5302027825 */ /* 0x010fc600078e00ff */
[----:B------:R-:W-:Y:S01]  /*f690*/  HMMA.16816.F32.BF16 R164, R4, R22, R164 ;  /* 0x0000001604a4723c */ /* 0x000fe200000418a4 */
[--C-:B------:R-:W-:Y:S01]  /*f6a0*/  FFMA.FTZ R4, R81, UR6, -R25.reuse ;  /* 0x0000000651047c23 */ /* 0x100fe20008010819 */
[----:B------:R-:W-:Y:S01]  /*f6b0*/  FFMA.FTZ R7, R60, UR6, -R25 ;  /* 0x000000063c077c23 */ /* 0x000fe20008010819 */
[----:B------:R-:W1:Y:S01]  /*f6c0*/  LDSM.16.MT88.4 R20, [R188+0x4800] ;  /* 0x00480000bc14783b */ /* 0x000e620000004200 */
[----:B------:R-:W-:Y:S01]  /*f6d0*/  LOP3.LUT R3, R8, UR15, R3, 0x96, !PT ;  /* 0x0000000f08037c12 */ /* 0x000fe2000f8e9603 */
[----:B------:R-:W-:Y:S01]  /*f6e0*/  FFMA.FTZ R8, R86, UR6, -R24 ;  /* 0x0000000656087c23 */ /* 0x000fe20008010818 */
[----:B------:R-:W-:Y:S01]  /*f6f0*/  LOP3.LUT R2, R2, UR14, R27, 0x96, !PT ;  /* 0x0000000e02027c12 */ /* 0x000fe2000f8e961b */
[----:B------:R4:W-:Y:S01]  /*f700*/  MUFU.EX2 R148, R4 ;  /* 0x0000000400947308 */ /* 0x0009e20000000800 */
[----:B---3--:R-:W-:Y:S02]  /*f710*/  IMAD.MOV.U32 R81, RZ, RZ, R48 ;  /* 0x000000ffff517224 */ /* 0x008fe400078e0030 */
[----:B------:R-:W-:Y:S01]  /*f720*/  IMAD.WIDE.U32 R12, R3, -0x326172a9, RZ ;  /* 0xcd9e8d57030c7825 */ /* 0x000fe200078e00ff */
[----:B--2---:R-:W-:-:S03]  /*f730*/  SHF.R.U32.HI R82, RZ, 0x5, R82 ;  /* 0x00000005ff527819 */ /* 0x004fc60000011652 */
[----:B------:R-:W-:Y:S01]  /*f740*/  IMAD.WIDE.U32 R2, R2, -0x326172a9, RZ ;  /* 0xcd9e8d5702027825 */ /* 0x000fe200078e00ff */
[----:B------:R2:W-:Y:S03]  /*f750*/  MUFU.EX2 R78, R8 ;  /* 0x00000008004e7308 */ /* 0x0005e60000000800 */
[----:B------:R-:W-:Y:S01]  /*f760*/  IMAD.MOV.U32 R6, RZ, RZ, R2 ;  /* 0x000000ffff067224 */ /* 0x000fe200078e0002 */
[----:B------:R-:W-:Y:S01]  /*f770*/  LOP3.LUT R3, R12, UR5, R3, 0x96, !PT ;  /* 0x000000050c037c12 */ /* 0x000fe2000f8e9603 */
[----:B------:R-:W-:Y:S01]  /*f780*/  IMAD R152, R152, 0x8, R128 ;  /* 0x0000000898987824 */ /* 0x000fe200078e0280 */
[C---:B------:R-:W-:Y:S01]  /*f790*/  PRMT R12, R2.reuse, 0x7771, RZ ;  /* 0x00007771020c7816 */ /* 0x040fe200000000ff */
[----:B------:R-:W-:Y:S01]  /*f7a0*/  IMAD.MOV.U32 R60, RZ, RZ, R154 ;  /* 0x000000ffff3c7224 */ /* 0x000fe200078e009a */
[----:B------:R-:W-:Y:S01]  /*f7b0*/  PRMT R11, R2, 0x7773, RZ ;  /* 0x00007773020b7816 */ /* 0x000fe200000000ff */
[----:B------:R3:W1:Y:S01]  /*f7c0*/  MUFU.EX2 R162, R7 ;  /* 0x0000000700a27308 */ /* 0x0006620000000800 */
[C---:B----4-:R-:W-:Y:S01]  /*f7d0*/  LOP3.LUT R4, R3.reuse, 0xffff, RZ, 0xc0, !PT ;  /* 0x0000ffff03047812 */ /* 0x050fe200078ec0ff */
[----:B------:R-:W-:Y:S01]  /*f7e0*/  IMAD.WIDE.U32 R152, R152, -0x326172a9, RZ ;  /* 0xcd9e8d5798987825 */ /* 0x000fe200078e00ff */
[----:B------:R-:W-:-:S02]  /*f7f0*/  PRMT R5, R3, 0x7632, R5 ;  /* 0x0000763203057816 */ /* 0x000fc40000000005 */
[----:B------:R-:W-:Y:S01]  /*f800*/  LOP3.LUT R10, R3, 0xff, RZ, 0xc0, !PT ;  /* 0x000000ff030a7812 */ /* 0x000fe200078ec0ff */
[----:B------:R-:W-:Y:S01]  /*f810*/  IMAD.MOV.U32 R86, RZ, RZ, R91 ;  /* 0x000000ffff567224 */ /* 0x000fe200078e005b */
[----:B--2---:R-:W-:Y:S01]  /*f820*/  PRMT R8, R2, 0x7772, RZ ;  /* 0x0000777202087816 */ /* 0x004fe200000000ff */
[----:B------:R2:W4:Y:S01]  /*f830*/  MUFU.EX2 R144, R9 ;  /* 0x0000000900907308 */ /* 0x0005220000000800 */
[----:B------:R-:W-:Y:S01]  /*f840*/  LOP3.LUT R2, R6, 0xff, RZ, 0xc0, !PT ;  /* 0x000000ff06027812 */ /* 0x000fe200078ec0ff */
[----:B------:R-:W-:Y:S01]  /*f850*/  IMAD.MOV.U32 R91, RZ, RZ, R251 ;  /* 0x000000ffff5b7224 */ /* 0x000fe200078e00fb */
[----:B------:R-:W-:Y:S02]  /*f860*/  SHF.R.U32.HI R6, RZ, 0x8, R4 ;  /* 0x00000008ff067819 */ /* 0x000fe40000011604 */
[----:B------:R-:W-:Y:S02]  /*f870*/  LOP3.LUT R4, R5, 0xff, RZ, 0xc0, !PT ;  /* 0x000000ff05047812 */ /* 0x000fe400078ec0ff */
[----:B---3--:R-:W-:-:S02]  /*f880*/  PRMT R7, R8, 0x5410, R11 ;  /* 0x0000541008077816 */ /* 0x008fc4000000000b */
[----:B------:R-:W-:Y:S02]  /*f890*/  PRMT R8, R2, 0x5410, R12 ;  /* 0x0000541002087816 */ /* 0x000fe4000000000c */
[----:B------:R-:W-:Y:S02]  /*f8a0*/  PRMT R2, R10, 0x5410, R6 ;  /* 0x000054100a027816 */ /* 0x000fe40000000006 */
[----:B------:R-:W-:Y:S02]  /*f8b0*/  LOP3.LUT R7, R7, 0xff00ff, RZ, 0xc0, !PT ;  /* 0x00ff00ff07077812 */ /* 0x000fe400078ec0ff */
[----:B------:R-:W-:Y:S02]  /*f8c0*/  LOP3.LUT R12, R14, UR8, R13, 0x96, !PT ;  /* 0x000000080e0c7c12 */ /* 0x000fe4000f8e960d */
[----:B--2---:R-:W-:Y:S01]  /*f8d0*/  SHF.R.U32.HI R9, RZ, 0x18, R3 ;  /* 0x00000018ff097819 */ /* 0x004fe20000011603 */
[----:B------:R-:W-:Y:S01]  /*f8e0*/  FFMA.FTZ R3, R61, UR6, -R25 ;  /* 0x000000063d037c23 */ /* 0x000fe20008010819 */
[----:B------:R-:W-:Y:S01]  /*f8f0*/  HSET2.LE.AND R2, R2, R0, PT ;  /* 0x0000000002027233 */ /* 0x000fe20003803000 */
[----:B------:R-:W-:Y:S01]  /*f900*/  IMAD.MOV.U32 R61, RZ, RZ, R155 ;  /* 0x000000ffff3d7224 */ /* 0x000fe200078e009b */
[----:B------:R-:W-:Y:S01]  /*f910*/  PRMT R5, R4, 0x5410, R9 ;  /* 0x0000541004057816 */ /* 0x000fe20000000009 */
[----:B------:R-:W-:Y:S01]  /*f920*/  FFMA.FTZ R4, R62, UR6, -R25 ;  /* 0x000000063e047c23 */ /* 0x000fe20008010819 */
[----:B------:R2:W-:Y:S08]  /*f930*/  MUFU.EX2 R145, R3 ;  /* 0x0000000300917308 */ /* 0x0005f00000000800 */
[----:B------:R3:W4:Y:S01]  /*f940*/  MUFU.EX2 R77, R4 ;  /* 0x00000004004d7308 */ /* 0x0007220000000800 */
[----:B--2---:R-:W-:-:S04]  /*f950*/  F2FP.BF16.F32.PACK_AB R3, R151, R81 ;  /* 0x000000519703723e */ /* 0x004fc800000010ff */
[----:B---3--:R-:W-:Y:S02]  /*f960*/  LOP3.LUT R4, R3, R2, RZ, 0xc0, !PT ;  /* 0x0000000203047212 */ /* 0x008fe400078ec0ff */
[----:B------:R-:W-:Y:S02]  /*f970*/  HSET2.LE.AND R2, R5, R0, PT ;  /* 0x0000000005027233 */ /* 0x000fe40003803000 */
[----:B-1----:R-:W-:-:S04]  /*f980*/  F2FP.BF16.F32.PACK_AB R3, R162, R148 ;  /* 0x00000094a203723e */ /* 0x002fc800000010ff */
[----:B------:R-:W-:Y:S02]  /*f990*/  LOP3.LUT R5, R3, R2, RZ, 0xc0, !PT ;  /* 0x0000000203057212 */ /* 0x000fe400078ec0ff */
[----:B------:R-:W-:Y:S02]  /*f9a0*/  HSET2.LE.AND R2, R8, R0, PT ;  /* 0x0000000008027233 */ /* 0x000fe40003803000 */
[----:B----4-:R-:W-:-:S04]  /*f9b0*/  F2FP.BF16.F32.PACK_AB R3, R78, R144 ;  /* 0x000000904e03723e */ /* 0x010fc800000010ff */
[----:B------:R-:W-:Y:S02]  /*f9c0*/  LOP3.LUT R6, R3, R2, RZ, 0xc0, !PT ;  /* 0x0000000203067212 */ /* 0x000fe400078ec0ff */
[----:B------:R-:W-:Y:S02]  /*f9d0*/  HSET2.LE.AND R2, R7, R0, PT ;  /* 0x0000000007027233 */ /* 0x000fe40003803000 */
[----:B------:R-:W-:-:S04]  /*f9e0*/  F2FP.BF16.F32.PACK_AB R3, R77, R145 ;  /* 0x000000914d03723e */ /* 0x000fc800000010ff */
[----:B------:R-:W-:Y:S02]  /*f9f0*/  LOP3.LUT R7, R3, R2, RZ, 0xc0, !PT ;  /* 0x0000000203077212 */ /* 0x000fe400078ec0ff */
[----:B------:R-:W-:Y:S01]  /*fa00*/  LOP3.LUT R2, R152, UR21, R19, 0x96, !PT ;  /* 0x0000001598027c12 */ /* 0x000fe2000f8e9613 */
[----:B------:R-:W-:Y:S01]  /*fa10*/  IMAD.MOV.U32 R19, RZ, RZ, R135 ;  /* 0x000000ffff137224 */ /* 0x000fe200078e0087 */
[----:B------:R-:W-:Y:S01]  /*fa20*/  LOP3.LUT R3, R18, UR4, R89, 0x96, !PT ;  /* 0x0000000412037c12 */ /* 0x000fe2000f8e9659 */
[----:B------:R-:W-:Y:S02]  /*fa30*/  IMAD.MOV.U32 R18, RZ, RZ, R134 ;  /* 0x000000ffff127224 */ /* 0x000fe400078e0086 */
[----:B------:R-:W-:Y:S01]  /*fa40*/  HMMA.16816.F32.BF16 R64, R4, R20, R44 ;  /* 0x000000140440723c */ /* 0x000fe2000004182c */
[----:B------:R-:W-:Y:S02]  /*fa50*/  IMAD.MOV.U32 R135, RZ, RZ, R80 ;  /* 0x000000ffff877224 */ /* 0x000fe400078e0050 */
[----:B------:R-:W-:-:S05]  /*fa60*/  IMAD.MOV.U32 R134, RZ, RZ, R59 ;  /* 0x000000ffff867224 */ /* 0x000fca00078e003b */
[C---:B------:R-:W-:Y:S08]  /*fa70*/  HMMA.16816.F32.BF16 R40, R4.reuse, R22, R40 ;  /* 0x000000160428723c */ /* 0x040ff00000041828 */
[C---:B------:R-:W-:Y:S08]  /*fa80*/  HMMA.16816.F32.BF16 R48, R4.reuse, R28, R36 ;  /* 0x0000001c0430723c */ /* 0x040ff00000041824 */
[----:B------:R-:W-:Y:S01]  /*fa90*/  HMMA.16816.F32.BF16 R68, R4, R30, R32 ;  /* 0x0000001e0444723c */ /* 0x000fe20000041820 */
[----:B------:R-:W-:-:S04]  /*faa0*/  IMAD.WIDE.U32 R4, R2, -0x2daee0ad, RZ ;  /* 0xd2511f5302047825 */ /* 0x000fc800078e00ff */
[----:B------:R-:W-:Y:S01]  /*fab0*/  IMAD.WIDE.U32 R2, R3, -0x2daee0ad, RZ ;  /* 0xd2511f5303027825 */ /* 0x000fe200078e00ff */
[----:B------:R-:W-:-:S04]  /*fac0*/  LOP3.LUT R5, R72, UR7, R5, 0x96, !PT ;  /* 0x0000000748057c12 */ /* 0x000fc8000f8e9605 */
[----:B------:R-:W-:Y:S01]  /*fad0*/  LOP3.LUT R3, R4, UR16, R3, 0x96, !PT ;  /* 0x0000001004037c12 */ /* 0x000fe2000f8e9603 */
[----:B------:R-:W-:-:S04]  /*fae0*/  IMAD.WIDE.U32 R8, R5, -0x326172a9, RZ ;  /* 0xcd9e8d5705087825 */ /* 0x000fc800078e00ff */
[----:B------:R-:W-:Y:S01]  /*faf0*/  FFMA.FTZ R5, R169, UR6, -R16 ;  /* 0x00000006a9057c23 */ /* 0x000fe20008010810 */
[----:B------:R-:W-:Y:S01]  /*fb00*/  IMAD.WIDE.U32 R6, R3, -0x326172a9, RZ ;  /* 0xcd9e8d5703067825 */ /* 0x000fe200078e00ff */
[----:B------:R-:W-:Y:S02]  /*fb10*/  LOP3.LUT R4, R88, UR10, R9, 0x96, !PT ;  /* 0x0000000a58047c12 */ /* 0x000fe4000f8e9609 */
[----:B------:R1:W-:Y:S02]  /*fb20*/  MUFU.EX2 R153, R5 ;  /* 0x0000000500997308 */ /* 0x0003e40000000800 */
[----:B------:R-:W-:Y:S01]  /*fb30*/  LOP3.LUT R3, R8, UR9, R7, 0x96, !PT ;  /* 0x0000000908037c12 */ /* 0x000fe2000f8e9607 */
[----:B------:R-:W-:-:S04]  /*fb40*/  IMAD.WIDE.U32 R8, R4, -0x2daee0ad, RZ ;  /* 0xd2511f5304087825 */ /* 0x000fc800078e00ff */
[----:B------:R-:W-:Y:S01]  /*fb50*/  IMAD.WIDE.U32 R14, R3, -0x2daee0ad, RZ ;  /* 0xd2511f53030e7825 */ /* 0x000fe200078e00ff */
[----:B------:R-:W-:-:S03]  /*fb60*/  LOP3.LUT R2, R2, UR15, R9, 0x96, !PT ;  /* 0x0000000f02027c12 */ /* 0x000fc6000f8e9609 */
[----:B------:R-:W-:Y:S01]  /*fb70*/  FFMA.FTZ R3, R168, UR6, -R16 ;  /* 0x00000006a8037c23 */ /* 0x000fe20008010810 */
[----:B------:R-:W-:-:S03]  /*fb80*/  LOP3.LUT R7, R8, UR14, R15, 0x96, !PT ;  /* 0x0000000e08077c12 */ /* 0x000fc6000f8e960f */
[----:B------:R2:W-:Y:S01]  /*fb90*/  MUFU.EX2 R149, R3 ;  /* 0x0000000300957308 */ /* 0x0005e20000000800 */
[----:B-1----:R-:W-:-:S05]  /*fba0*/  IMAD.WIDE.U32 R4, R2, -0x326172a9, RZ ;  /* 0xcd9e8d5702047825 */ /* 0x002fca00078e00ff */
[----:B------:R-:W-:Y:S01]  /*fbb0*/  LOP3.LUT R13, R6, UR8, R5, 0x96, !PT ;  /* 0x00000008060d7c12 */ /* 0x000fe2000f8e9605 */
[----:B--2---:R-:W-:-:S04]  /*fbc0*/  IMAD.WIDE.U32 R2, R7, -0x326172a9, RZ ;  /* 0xcd9e8d5707027825 */ /* 0x004fc800078e00ff */
[----:B------:R-:W-:Y:S01]  /*fbd0*/  FFMA.FTZ R7, R98, UR6, -R16 ;  /* 0x0000000662077c23 */ /* 0x000fe20008010810 */
[----:B------:R-:W-:Y:S01]  /*fbe0*/  IMAD.MOV.U32 R6, RZ, RZ, R2 ;  /* 0x000000ffff067224 */ /* 0x000fe200078e0002 */
[----:B------:R-:W-:Y:S02]  /*fbf0*/  LOP3.LUT R3, R4, UR5, R3, 0x96, !PT ;  /* 0x0000000504037c12 */ /* 0x000fe4000f8e9603 */
[----:B------:R1:W-:Y:S01]  /*fc00*/  MUFU.EX2 R154, R7 ;  /* 0x00000007009a7308 */ /* 0x0003e20000000800 */
[C---:B------:R-:W-:Y:S01]  /*fc10*/  PRMT R5, R2.reuse, 0x7773, RZ ;  /* 0x0000777302057816 */ /* 0x040fe200000000ff */
[----:B------:R-:W-:Y:S01]  /*fc20*/  IMAD.MOV.U32 R98, RZ, RZ, R163 ;  /* 0x000000ffff627224 */ /* 0x000fe200078e00a3 */
[----:B------:R-:W-:Y:S01]  /*fc30*/  PRMT R4, R2, 0x7772, RZ ;  /* 0x0000777202047816 */ /* 0x000fe200000000ff */
[----:B------:R-:W-:Y:S02]  /*fc40*/  IMAD.MOV.U32 R163, RZ, RZ, R135 ;  /* 0x000000ffffa37224 */ /* 0x000fe400078e0087 */
[----:B------:R-:W-:Y:S01]  /*fc50*/  IMAD.MOV.U32 R135, RZ, RZ, R252 ;  /* 0x000000ffff877224 */ /* 0x000fe200078e00fc */
[----:B------:R-:W-:Y:S01]  /*fc60*/  PRMT R11, R4, 0x5410, R5 ;  /* 0x00005410040b7816 */ /* 0x000fe20000000005 */
[----:B------:R-:W-:-:S04]  /*fc70*/  FFMA.FTZ R4, R133, UR6, -R17 ;  /* 0x0000000685047c23 */ /* 0x000fc80008010811 */
[----:B------:R2:W-:Y:S01]  /*fc80*/  MUFU.EX2 R155, R4 ;  /* 0x00000004009b7308 */ /* 0x0005e20000000800 */
[----:B-1----:R-:W-:Y:S01]  /*fc90*/  PRMT R7, R2, 0x7771, RZ ;  /* 0x0000777102077816 */ /* 0x002fe200000000ff */
[----:B------:R-:W-:-:S06]  /*fca0*/  FFMA.FTZ R2, R132, UR6, -R16 ;  /* 0x0000000684027c23 */ /* 0x000fcc0008010810 */
[----:B------:R1:W3:Y:S01]  /*fcb0*/  MUFU.EX2 R146, R2 ;  /* 0x0000000200927308 */ /* 0x0002e20000000800 */
[C---:B--2---:R-:W-:Y:S02]  /*fcc0*/  PRMT R4, R3.reuse, 0x7632, R4 ;  /* 0x0000763203047816 */ /* 0x044fe40000000004 */
[----:B-1----:R-:W-:Y:S02]  /*fcd0*/  LOP3.LUT R2, R6, 0xff, RZ, 0xc0, !PT ;  /* 0x000000ff06027812 */ /* 0x002fe400078ec0ff */
[----:B------:R-:W-:Y:S02]  /*fce0*/  SHF.R.U32.HI R6, RZ, 0x18, R3 ;  /* 0x00000018ff067819 */ /* 0x000fe40000011603 */
[----:B------:R-:W-:Y:S02]  /*fcf0*/  PRMT R8, R2, 0x5410, R7 ;  /* 0x0000541002087816 */ /* 0x000fe40000000007 */
[C---:B------:R-:W-:Y:S02]  /*fd00*/  LOP3.LUT R2, R3.reuse, 0xffff, RZ, 0xc0, !PT ;  /* 0x0000ffff03027812 */ /* 0x040fe400078ec0ff */
[----:B------:R-:W-:Y:S01]  /*fd10*/  LOP3.LUT R7, R3, 0xff, RZ, 0xc0, !PT ;  /* 0x000000ff03077812 */ /* 0x000fe200078ec0ff */
[----:B------:R-:W-:Y:S01]  /*fd20*/  FFMA.FTZ R3, R63, UR6, -R17 ;  /* 0x000000063f037c23 */ /* 0x000fe20008010811 */
[----:B------:R-:W-:-:S02]  /*fd30*/  SHF.R.U32.HI R5, RZ, 0x8, R2 ;  /* 0x00000008ff057819 */ /* 0x000fc40000011602 */
[----:B------:R-:W-:Y:S01]  /*fd40*/  LOP3.LUT R2, R4, 0xff, RZ, 0xc0, !PT ;  /* 0x000000ff04027812 */ /* 0x000fe200078ec0ff */
[----:B------:R3:W1:Y:S01]  /*fd50*/  MUFU.EX2 R147, R3 ;  /* 0x0000000300937308 */ /* 0x0006620000000800 */
[----:B------:R-:W-:Y:S01]  /*fd60*/  FFMA.FTZ R4, R179, UR6, -R17 ;  /* 0x00000006b3047c23 */ /* 0x000fe20008010811 */
[----:B------:R-:W-:Y:S01]  /*fd70*/  PRMT R9, R7, 0x5410, R5 ;  /* 0x0000541007097816 */ /* 0x000fe20000000005 */
[----:B------:R-:W-:Y:S01]  /*fd80*/  IMAD.MOV.U32 R179, RZ, RZ, R134 ;  /* 0x000000ffffb37224 */ /* 0x000fe200078e0086 */
[----:B------:R-:W-:Y:S01]  /*fd90*/  PRMT R10, R2, 0x5410, R6 ;  /* 0x00005410020a7816 */ /* 0x000fe20000000006 */
[----:B------:R-:W-:Y:S01]  /*fda0*/  FFMA.FTZ R2, R180, UR6, -R17 ;  /* 0x00000006b4027c23 */ /* 0x000fe20008010811 */
[----:B------:R-:W-:Y:S01]  /*fdb0*/  LOP3.LUT R5, R11, 0xff00ff, RZ, 0xc0, !PT ;  /* 0x00ff00ff0b057812 */ /* 0x000fe200078ec0ff */
[----:B------:R-:W-:Y:S01]  /*fdc0*/  IMAD.MOV.U32 R180, RZ, RZ, R77 ;  /* 0x000000ffffb47224 */ /* 0x000fe200078e004d */
[----:B------:R2:W-:Y:S01]  /*fdd0*/  MUFU.EX2 R150, R4 ;  /* 0x0000000400967308 */ /* 0x0005e20000000800 */
[----:B------:R-:W-:-:S02]  /*fde0*/  IMAD.MOV.U32 R134, RZ, RZ, R94 ;  /* 0x000000ffff867224 */ /* 0x000fc400078e005e */
[----:B------:R-:W-:-:S05]  /*fdf0*/  IMAD.MOV.U32 R94, RZ, RZ, R74 ;  /* 0x000000ffff5e7224 */ /* 0x000fca00078e004a */
[----:B------:R4:W1:Y:S01]  /*fe00*/  MUFU.EX2 R152, R2 ;  /* 0x0000000200987308 */ /* 0x0008620000000800 */
[----:B---3--:R-:W-:Y:S01]  /*fe10*/  F2FP.BF16.F32.PACK_AB R3, R146, R154 ;  /* 0x0000009a9203723e */ /* 0x008fe200000010ff */
[----:B--2---:R-:W-:Y:S01]  /*fe20*/  FFMA.FTZ R4, R97, UR6, -R24 ;  /* 0x0000000661047c23 */ /* 0x004fe20008010818 */
[----:B------:R-:W-:Y:S02]  /*fe30*/  IMAD.MOV.U32 R97, RZ, RZ, R78 ;  /* 0x000000ffff617224 */ /* 0x000fe400078e004e */
[----:B------:R-:W-:-:S03]  /*fe40*/  IMAD.MOV.U32 R78, RZ, RZ, R249 ;  /* 0x000000ffff4e7224 */ /* 0x000fc600078e00f9 */
[----:B------:R2:W-:Y:S01]  /*fe50*/  MUFU.EX2 R132, R4 ;  /* 0x0000000400847308 */ /* 0x0005e20000000800 */
[----:B----4-:R-:W-:Y:S01]  /*fe60*/  HSET2.LE.AND R2, R8, R0, PT ;  /* 0x0000000008027233 */ /* 0x010fe20003803000 */
[----:B------:R-:W-:Y:S01]  /*fe70*/  FFMA.FTZ R8, R104, UR6, -R25 ;  /* 0x0000000668087c23 */ /* 0x000fe20008010819 */
[----:B------:R-:W-:-:S03]  /*fe80*/  IMAD.MOV.U32 R104, RZ, RZ, R246 ;  /* 0x000000ffff687224 */ /* 0x000fc600078e00f6 */
[----:B------:R-:W-:Y:S02]  /*fe90*/  LOP3.LUT R6, R3, R2, RZ, 0xc0, !PT ;  /* 0x0000000203067212 */ /* 0x000fe400078ec0ff */
[----:B------:R-:W-:Y:S01]  /*fea0*/  MUFU.EX2 R168, R8 ;  /* 0x0000000800a87308 */ /* 0x000fe20000000800 */
[--C-:B------:R-:W-:Y:S01]  /*feb0*/  HSET2.LE.AND R2, R5, R0.reuse, PT ;  /* 0x0000000005027233 */ /* 0x100fe20003803000 */
[----:B------:R-:W-:Y:S01]  /*fec0*/  FFMA.FTZ R5, R100, UR6, -R24 ;  /* 0x0000000664057c23 */ /* 0x000fe20008010818 */
[----:B-1----:R-:W-:Y:S01]  /*fed0*/  F2FP.BF16.F32.PACK_AB R3, R147, R155 ;  /* 0x0000009b9303723e */ /* 0x002fe200000010ff */
[----:B------:R-:W1:Y:S03]  /*fee0*/  S2R R100, SR_CTAID.X ;  /* 0x0000000000647919 */ /* 0x000e660000002500 */
[----:B------:R-:W-:Y:S01]  /*fef0*/  LOP3.LUT R7, R3, R2, RZ, 0xc0, !PT ;  /* 0x0000000203077212 */ /* 0x000fe200078ec0ff */
[----:B------:R3:W4:Y:S01]  /*ff00*/  MUFU.EX2 R170, R5 ;  /* 0x0000000500aa7308 */ /* 0x0007220000000800 */
[----:B------:R-:W-:-:S02]  /*ff10*/  HSET2.LE.AND R2, R9, R0, PT ;  /* 0x0000000009027233 */ /* 0x000fc40003803000 */
[----:B------:R-:W-:-:S04]  /*ff20*/  F2FP.BF16.F32.PACK_AB R3, R149, R153 ;  /* 0x000000999503723e */ /* 0x000fc800000010ff */
[----:B--2---:R-:W-:Y:S02]  /*ff30*/  LOP3.LUT R4, R3, R2, RZ, 0xc0, !PT ;  /* 0x0000000203047212 */ /* 0x004fe400078ec0ff */
[----:B------:R-:W-:Y:S01]  /*ff40*/  HSET2.LE.AND R2, R10, R0, PT ;  /* 0x000000000a027233 */ /* 0x000fe20003803000 */
[----:B------:R-:W-:Y:S01]  /*ff50*/  FFMA.FTZ R10, R177, UR6, -R25 ;  /* 0x00000006b10a7c23 */ /* 0x000fe20008010819 */
[----:B------:R-:W-:Y:S01]  /*ff60*/  F2FP.BF16.F32.PACK_AB R3, R150, R152 ;  /* 0x000000989603723e */ /* 0x000fe200000010ff */
[----:B------:R-:W-:Y:S02]  /*ff70*/  IMAD.MOV.U32 R177, RZ, RZ, R247 ;  /* 0x000000ffffb17224 */ /* 0x000fe400078e00f7 */
[----:B------:R-:W2:Y:S01]  /*ff80*/  MUFU.EX2 R83, R10 ;  /* 0x0000000a00537308 */ /* 0x000ea20000000800 */
[----:B---3--:R-:W-:Y:S01]  /*ff90*/  LOP3.LUT R5, R3, R2, RZ, 0xc0, !PT ;  /* 0x0000000203057212 */ /* 0x008fe200078ec0ff */
[----:B------:R-:W-:-:S06]  /*ffa0*/  FFMA.FTZ R2, R101, UR6, -R24 ;  /* 0x0000000665027c23 */ /* 0x000fcc0008010818 */
[----:B------:R3:W-:Y:S01]  /*ffb0*/  MUFU.EX2 R128, R2 ;  /* 0x0000000200807308 */ /* 0x0007e20000000800 */
[C---:B------:R-:W-:Y:S01]  /*ffc0*/  HMMA.16816.F32.BF16 R32, R4.reuse, R20, R140 ;  /* 0x000000140420723c */ /* 0x040fe2000004188c */
[----:B------:R-:W-:Y:S01]  /*ffd0*/  MOV R142, R72 ;  /* 0x00000048008e7202 */ /* 0x000fe20000000f00 */
[----:B------:R-:W-:Y:S02]  /*ffe0*/  IMAD.MOV.U32 R143, RZ, RZ, R73 ;  /* 0x000000ffff8f7224 */ /* 0x000fe400078e0049 */
[----:B-1----:R-:W-:Y:S02]  /*fff0*/  IMAD R100, R100, 0x8, R82 ;  /* 0x0000000864647824 */ /* 0x002fe400078e0252 */
[----:B------:R-:W-:Y:S02]  /*10000*/  IMAD.MOV.U32 R82, RZ, RZ, R75 ;  /* 0x000000ffff527224 */ /* 0x000fe400078e004b */
[----:B------:R-:W-:Y:S01]  /*10010*/  HMMA.16816.F32.BF16 R52, R4, R22, R52 ;  /* 0x000000160434723c */ /* 0x000fe20000041834 */
[----:B------:R-:W1:Y:S01]  /*10020*/  LDSM.16.MT88.4 R20, [R188+0x4c00] ;  /* 0x004c0000bc14783b */ /* 0x000e620000004200 */
[----:B------:R-:W-:-:S04]  /*10030*/  VIADD R100, R100, 0x4 ;  /* 0x0000000464647836 */ /* 0x000fc80000000000 */
[----:B------:R-:W-:-:S04]  /*10040*/  IMAD.WIDE.U32 R100, R100, -0x326172a9, RZ ;  /* 0xcd9e8d5764647825 */ /* 0x000fc800078e00ff */
[----:B---3--:R-:W-:Y:S01]  /*10050*/  FFMA.FTZ R2, R107, UR6, -R24 ;  /* 0x000000066b027c23 */ /* 0x008fe20008010818 */
[C---:B------:R-:W-:Y:S01]  /*10060*/  HMMA.16816.F32.BF16 R44, R4.reuse, R28, R156 ;  /* 0x0000001c042c723c */ /* 0x040fe2000004189c */
[----:B------:R-:W-:Y:S01]  /*10070*/  MOV R157, R61 ;  /* 0x0000003d009d7202 */ /* 0x000fe20000000f00 */
[----:B------:R-:W-:Y:S01]  /*10080*/  IMAD.MOV.U32 R156, RZ, RZ, R60 ;  /* 0x000000ffff9c7224 */ /* 0x000fe200078e003c */
[----:B------:R3:W-:Y:S01]  /*10090*/  MUFU.EX2 R140, R2 ;  /* 0x00000002008c7308 */ /* 0x0007e20000000800 */
[----:B------:R-:W-:Y:S02]  /*100a0*/  IMAD.MOV.U32 R159, RZ, RZ, R160 ;  /* 0x000000ffff9f7224 */ /* 0x000fe400078e00a0 */
[----:B------:R-:W-:Y:S02]  /*100b0*/  IMAD.MOV.U32 R160, RZ, RZ, R113 ;  /* 0x000000ffffa07224 */ /* 0x000fe400078e0071 */
[----:B------:R-:W-:Y:S01]  /*100c0*/  HMMA.16816.F32.BF16 R36, R4, R30, R164 ;  /* 0x0000001e0424723c */ /* 0x000fe200000418a4 */
[----:B------:R-:W-:Y:S01]  /*100d0*/  FFMA.FTZ R5, R181, UR6, -R16 ;  /* 0x00000006b5057c23 */ /* 0x000fe20008010810 */
[----:B------:R-:W1:Y:S01]  /*100e0*/  LDSM.16.MT88.4 R28, [R190+0x4c00] ;  /* 0x004c0000be1c783b */ /* 0x000e620000004200 */
[----:B------:R-:W-:-:S02]  /*100f0*/  IMAD.MOV.U32 R158, RZ, RZ, R112 ;  /* 0x000000ffff9e7224 */ /* 0x000fc400078e0070 */
[----:B------:R-:W-:Y:S01]  /*10100*/  MUFU.EX2 R164, R5 ;  /* 0x0000000500a47308 */ /* 0x000fe20000000800 */
[----:B------:R-:W1:Y:S01]  /*10110*/  S2R R166, SR_TID.X ;  /* 0x0000000000a67919 */ /* 0x000e620000002100 */
[----:B------:R-:W-:Y:S02]  /*10120*/  IMAD.MOV.U32 R101, RZ, RZ, R179 ;  /* 0x000000ffff657224 */ /* 0x000fe400078e00b3 */
[----:B------:R-:W-:Y:S01]  /*10130*/  FFMA.FTZ R58, R158, R58, R90 ;  /* 0x0000003a9e3a7223 */ /* 0x000fe2000001005a */
[----:B------:R-:W-:Y:S02]  /*10140*/  IMAD.MOV.U32 R107, RZ, RZ, R122 ;  /* 0x000000ffff6b7224 */ /* 0x000fe400078e007a */
[----:B------:R-:W-:Y:S02]  /*10150*/  IMAD.MOV.U32 R179, RZ, RZ, R121 ;  /* 0x000000ffffb37224 */ /* 0x000fe400078e0079 */
[----:B---3--:R-:W-:-:S04]  /*10160*/  IMAD.WIDE.U32 R2, R12, -0x2daee0ad, RZ ;  /* 0xd2511f530c027825 */ /* 0x008fc800078e00ff */
[----:B------:R-:W-:Y:S01]  /*10170*/  IMAD.MOV.U32 R8, RZ, RZ, R2 ;  /* 0x000000ffff087224 */ /* 0x000fe200078e0002 */
[C---:B------:R-:W-:Y:S01]  /*10180*/  PRMT R11, R2.reuse, 0x7771, RZ ;  /* 0x00007771020b7816 */ /* 0x040fe200000000ff */
[----:B------:R-:W-:Y:S01]  /*10190*/  VIADD R12, R105, 0x2 ;  /* 0x00000002690c7836 */ /* 0x000fe20000000000 */
[C---:B------:R-:W-:Y:S02]  /*101a0*/  PRMT R9, R2.reuse, 0x7773, RZ ;  /* 0x0000777302097816 */ /* 0x040fe400000000ff */
[----:B------:R-:W-:Y:S02]  /*101b0*/  PRMT R2, R2, 0x7772, RZ ;  /* 0x0000777202027816 */ /* 0x000fe400000000ff */
[----:B------:R-:W-:Y:S02]  /*101c0*/  LOP3.LUT R3, R26, UR20, R3, 0x96, !PT ;  /* 0x000000141a037c12 */ /* 0x000fe4000f8e9603 */
[----:B------:R-:W-:Y:S01]  /*101d0*/  PRMT R10, R2, 0x5410, R9 ;  /* 0x00005410020a7816 */ /* 0x000fe20000000009 */
[----:B------:R-:W-:Y:S01]  /*101e0*/  FFMA.FTZ R9, R103, UR6, -R25 ;  /* 0x0000000667097c23 */ /* 0x000fe20008010819 */
[----:B------:R-:W-:Y:S01]  /*101f0*/  LOP3.LUT R8, R8, 0xff, RZ, 0xc0, !PT ;  /* 0x000000ff08087812 */ /* 0x000fe200078ec0ff */
[----:B------:R-:W-:Y:S01]  /*10200*/  IMAD.MOV.U32 R103, RZ, RZ, R98 ;  /* 0x000000ffff677224 */ /* 0x000fe200078e0062 */
[C---:B------:R-:W-:Y:S01]  /*10210*/  LOP3.LUT R2, R3.reuse, 0xffff, RZ, 0xc0, !PT ;  /* 0x0000ffff03027812 */ /* 0x040fe200078ec0ff */
[----:B------:R3:W-:Y:S01]  /*10220*/  MUFU.EX2 R79, R9 ;  /* 0x00000009004f7308 */ /* 0x0007e20000000800 */
[----:B------:R-:W-:Y:S01]  /*10230*/  PRMT R11, R8, 0x5410, R11 ;  /* 0x00005410080b7816 */ /* 0x000fe2000000000b */
[----:B------:R-:W-:Y:S01]  /*10240*/  IMAD.MOV.U32 R98, RZ, RZ, R114 ;  /* 0x000000ffff627224 */ /* 0x000fe200078e0072 */
[----:B------:R-:W-:Y:S01]  /*10250*/  SHF.R.U32.HI R2, RZ, 0x8, R2 ;  /* 0x00000008ff027819 */ /* 0x000fe20000011602 */
[----:B------:R-:W-:Y:S01]  /*10260*/  IMAD.MOV.U32 R158, RZ, RZ, R103 ;  /* 0x000000ffff9e7224 */ /* 0x000fe200078e0067 */
[----:B------:R-:W-:Y:S01]  /*10270*/  LOP3.LUT R8, R3, 0xff, RZ, 0xc0, !PT ;  /* 0x000000ff03087812 */ /* 0x000fe200078ec0ff */
[----:B------:R-:W-:Y:S01]  /*10280*/  IMAD.MOV.U32 R103, RZ, RZ, R101 ;  /* 0x000000ffff677224 */ /* 0x000fe200078e0065 */
[----:B------:R-:W-:-:S02]  /*10290*/  SHF.R.U32.HI R6, RZ, 0x18, R3 ;  /* 0x00000018ff067819 */ /* 0x000fc40000011603 */
[--C-:B------:R-:W-:Y:S02]  /*102a0*/  PRMT R8, R8, 0x5410, R2.reuse ;  /* 0x0000541008087816 */ /* 0x100fe40000000002 */
[----:B------:R-:W-:Y:S02]  /*102b0*/  PRMT R2, R3, 0x7632, R2 ;  /* 0x0000763203027816 */ /* 0x000fe40000000002 */
[----:B------:R-:W-:Y:S01]  /*102c0*/  LOP3.LUT R7, R10, 0xff00ff, RZ, 0xc0, !PT ;  /* 0x00ff00ff0a077812 */ /* 0x000fe200078ec0ff */
[--C-:B------:R-:W-:Y:S01]  /*102d0*/  FFMA.FTZ R10, R182, UR6, -R16.reuse ;  /* 0x00000006b60a7c23 */ /* 0x100fe20008010810 */
[----:B------:R-:W-:Y:S01]  /*102e0*/  LOP3.LUT R4, R2, 0xff, RZ, 0xc0, !PT ;  /* 0x000000ff02047812 */ /* 0x000fe200078ec0ff */
[----:B---3--:R-:W-:Y:S01]  /*102f0*/  FFMA.FTZ R9, R178, UR6, -R25 ;  /* 0x00000006b2097c23 */ /* 0x008fe20008010819 */
[--C-:B------:R-:W-:Y:S01]  /*10300*/  HSET2.LE.AND R2, R8, R0.reuse, PT ;  /* 0x0000000008027233 */ /* 0x100fe20003803000 */
[----:B------:R-:W-:Y:S01]  /*10310*/  FFMA.FTZ R8, R183, UR6, -R16 ;  /* 0x00000006b7087c23 */ /* 0x000fe20008010810 */
[----:B----4-:R-:W-:Y:S01]  /*10320*/  F2FP.BF16.F32.PACK_AB R3, R170, R132 ;  /* 0x00000084aa03723e */ /* 0x010fe200000010ff */
[----:B------:R-:W3:Y:S01]  /*10330*/  MUFU.EX2 R141, R9 ;  /* 0x00000009008d7308 */ /* 0x000ee20000000800 */
[----:B------:R-:W-:Y:S01]  /*10340*/  PRMT R5, R4, 0x5410, R6 ;  /* 0x0000541004057816 */ /* 0x000fe20000000006 */
[----:B------:R-:W-:Y:S01]  /*10350*/  IMAD.MOV.U32 R178, RZ, RZ, R158 ;  /* 0x000000ffffb27224 */ /* 0x000fe200078e009e */
[----:B------:R-:W-:Y:S01]  /*10360*/  HSET2.LE.AND R6, R11, R0, PT ;  /* 0x000000000b067233 */ /* 0x000fe20003803000 */
[----:B------:R-:W-:Y:S01]  /*10370*/  IMAD.MOV.U32 R158, RZ, RZ, R104 ;  /* 0x000000ffff9e7224 */ /* 0x000fe200078e0068 */
[----:B------:R-:W-:-:S02]  /*10380*/  LOP3.LUT R4, R3, R2, RZ, 0xc0, !PT ;  /* 0x0000000203047212 */ /* 0x000fc400078ec0ff */
[----:B------:R-:W-:Y:S01]  /*10390*/  HSET2.LE.AND R2, R5, R0, PT ;  /* 0x0000000005027233 */ /* 0x000fe20003803000 */
[----:B------:R4:W-:Y:S01]  /*103a0*/  MUFU.EX2 R169, R8 ;  /* 0x0000000800a97308 */ /* 0x0009e20000000800 */
[----:B--2---:R-:W-:-:S04]  /*103b0*/  F2FP.BF16.F32.PACK_AB R3, R83, R168 ;  /* 0x000000a85303723e */ /* 0x004fc800000010ff */
[----:B------:R-:W-:Y:S01]  /*103c0*/  LOP3.LUT R5, R3, R2, RZ, 0xc0, !PT ;  /* 0x0000000203057212 */ /* 0x000fe200078ec0ff */
[----:B------:R-:W-:Y:S02]  /*103d0*/  IMAD.WIDE.U32 R2, R13, -0x2daee0ad, RZ ;  /* 0xd2511f530d027825 */ /* 0x000fe400078e00ff */
[----:B------:R2:W-:Y:S01]  /*103e0*/  MUFU.EX2 R59, R10 ;  /* 0x0000000a003b7308 */ /* 0x0005e20000000800 */
[----:B---3--:R-:W-:Y:S02]  /*103f0*/  F2FP.BF16.F32.PACK_AB R9, R141, R79 ;  /* 0x0000004f8d09723e */ /* 0x008fe400000010ff */
[----:B------:R-:W-:Y:S02]  /*10400*/  PRMT R11, R2, 0x7771, RZ ;  /* 0x00007771020b7816 */ /* 0x000fe400000000ff */
[----:B------:R-:W-:Y:S02]  /*10410*/  LOP3.LUT R3, R14, UR20, R3, 0x96, !PT ;  /* 0x000000140e037c12 */ /* 0x000fe4000f8e9603 */
[----:B----4-:R-:W-:-:S02]  /*10420*/  HSET2.LE.AND R8, R7, R0, PT ;  /* 0x0000000007087233 */ /* 0x010fc40003803000 */
[----:B------:R-:W-:-:S04]  /*10430*/  F2FP.BF16.F32.PACK_AB R7, R140, R128 ;  /* 0x000000808c07723e */ /* 0x000fc800000010ff */
[----:B------:R-:W-:Y:S02]  /*10440*/  LOP3.LUT R6, R7, R6, RZ, 0xc0, !PT ;  /* 0x0000000607067212 */ /* 0x000fe400078ec0ff */
[----:B------:R-:W-:Y:S01]  /*10450*/  LOP3.LUT R7, R9, R8, RZ, 0xc0, !PT ;  /* 0x0000000809077212 */ /* 0x000fe200078ec0ff */
[----:B------:R-:W-:Y:S01]  /*10460*/  FFMA.FTZ R8, R184, UR6, -R16 ;  /* 0x00000006b8087c23 */ /* 0x000fe20008010810 */
[----:B------:R-:W-:Y:S01]  /*10470*/  IMAD.MOV.U32 R9, RZ, RZ, R2 ;  /* 0x000000ffff097224 */ /* 0x000fe200078e0002 */
[C---:B--2---:R-:W-:Y:S02]  /*10480*/  PRMT R10, R2.reuse, 0x7773, RZ ;  /* 0x00007773020a7816 */ /* 0x044fe400000000ff */
[----:B------:R2:W-:Y:S01]  /*10490*/  MUFU.EX2 R80, R8 ;  /* 0x0000000800507308 */ /* 0x0005e20000000800 */
[----:B------:R-:W-:Y:S01]  /*104a0*/  PRMT R2, R2, 0x7772, RZ ;  /* 0x0000777202027816 */ /* 0x000fe200000000ff */
[----:B-1----:R-:W-:Y:S03]  /*104b0*/  HMMA.16816.F32.BF16 R60, R4, R22, R40 ;  /* 0x00000016043c723c */ /* 0x002fe60000041828 */
[----:B------:R-:W-:-:S02]  /*104c0*/  PRMT R10, R2, 0x5410, R10 ;  /* 0x00005410020a7816 */ /* 0x000fc4000000000a */
[----:B------:R-:W-:-:S03]  /*104d0*/  LOP3.LUT R2, R3, 0xffff, RZ, 0xc0, !PT ;  /* 0x0000ffff03027812 */ /* 0x000fc600078ec0ff */
[----:B------:R-:W-:Y:S01]  /*104e0*/  HMMA.16816.F32.BF16 R64, R4, R20, R64 ;  /* 0x000000140440723c */ /* 0x000fe20000041840 */
[----:B------:R-:W-:Y:S01]  /*104f0*/  SHF.R.U32.HI R2, RZ, 0x8, R2 ;  /* 0x00000008ff027819 */ /* 0x000fe20000011602 */
[----:B--2---:R-:W-:-:S06]  /*10500*/  FFMA.FTZ R8, R185, UR6, -R17 ;  /* 0x00000006b9087c23 */ /* 0x004fcc0008010811 */
[C---:B------:R-:W-:Y:S01]  /*10510*/  HMMA.16816.F32.BF16 R48, R4.reuse, R28, R48 ;  /* 0x0000001c0430723c */ /* 0x040fe20000041830 */
[----:B------:R1:W-:Y:S07]  /*10520*/  MUFU.EX2 R84, R8 ;  /* 0x0000000800547308 */ /* 0x0003ee0000000800 */
[----:B------:R-:W-:Y:S01]  /*10530*/  HMMA.16816.F32.BF16 R40, R4, R30, R68 ;  /* 0x0000001e0428723c */ /* 0x000fe20000041844 */
[----:B------:R-:W-:Y:S02]  /*10540*/  SHF.R.U32.HI R6, RZ, 0x18, R3 ;  /* 0x00000018ff067819 */ /* 0x000fe40000011603 */
[----:B------:R-:W-:-:S05]  /*10550*/  LOP3.LUT R7, R10, 0xff00ff, RZ, 0xc0, !PT ;  /* 0x00ff00ff0a077812 */ /* 0x000fca00078ec0ff */
[----:B------:R-:W-:Y:S02]  /*10560*/  HSET2.LE.AND R7, R7, R0, PT ;  /* 0x0000000007077233 */ /* 0x000fe40003803000 */
[----:B-1----:R-:W-:Y:S01]  /*10570*/  LOP3.LUT R8, R9, 0xff, RZ, 0xc0, !PT ;  /* 0x000000ff09087812 */ /* 0x002fe200078ec0ff */
[----:B------:R-:W-:-:S03]  /*10580*/  FFMA.FTZ R9, R186, UR6, -R17 ;  /* 0x00000006ba097c23 */ /* 0x000fc60008010811 */
        /* <DEDUP_REMOVED lines=9> */
[----:B---3--:R-:W-:Y:S01]  /*10620*/  LOP3.LUT R8, R12, UR19, R19, 0x96, !PT ;  /* 0x000000130c087c12 */ /* 0x008fe2000f8e9613 */
        /* <DEDUP_REMOVED lines=10> */
[----:B-1----:R-:W-:Y:S01]  /*106d0*/  LOP3.LUT R9, R100, UR21, R15, 0x96, !PT ;  /* 0x0000001564097c12 */ /* 0x002fe2000f8e960f */
[----:B------:R-:W-:Y:S01]  /*106e0*/  IMAD.MOV.U32 R100, RZ, RZ, R129 ;  /* 0x000000ffff647224 */ /* 0x000fe200078e0081 */
[----:B------:R-:W-:Y:S01]  /*106f0*/  LOP3.LUT R10, R14, UR4, R57, 0x96, !PT ;  /* 0x000000040e0a7c12 */ /* 0x000fe2000f8e9639 */
[----:B------:R-:W-:Y:S01]  /*10700*/  IMAD.MOV.U32 R129, RZ, RZ, R76 ;  /* 0x000000ffff817224 */ /* 0x000fe200078e004c */
[----:B--2---:R-:W-:Y:S01]  /*10710*/  F2FP.BF16.F32.PACK_AB R8, R171, R133 ;  /* 0x00000085ab08723e */ /* 0x004fe200000010ff */
[----:B------:R-:W-:Y:S01]  /*10720*/  IMAD.MOV.U32 R101, RZ, RZ, R100 ;  /* 0x000000ffff657224 */ /* 0x000fe200078e0064 */
[----:B------:R-:W-:Y:S01]  /*10730*/  LOP3.LUT R7, R4, R7, RZ, 0xc0, !PT ;  /* 0x0000000704077212 */ /* 0x000fe200078ec0ff */
[----:B------:R-:W-:Y:S01]  /*10740*/  IMAD.MOV.U32 R100, RZ, RZ, R97 ;  /* 0x000000ffff647224 */ /* 0x000fe200078e0061 */
        /* <DEDUP_REMOVED lines=8> */
[----:B------:R-:W-:Y:S01]  /*107d0*/  FFMA.FTZ R3, R109, UR6, -R24 ;  /* 0x000000066d037c23 */ /* 0x000fe20008010818 */
[----:B------:R-:W-:Y:S01]  /*107e0*/  SHF.R.U32.HI R35, RZ, 0x5, R166 ;  /* 0x00000005ff237819 */ /* 0x000fe200000116a6 */
[----:B------:R-:W-:Y:S01]  /*107f0*/  IMAD.WIDE.U32 R32, R2, -0x326172a9, RZ ;  /* 0xcd9e8d5702207825 */ /* 0x000fe200078e00ff */
[----:B------:R-:W-:Y:S01]  /*10800*/  LOP3.LUT R2, R56, UR10, R11, 0x96, !PT ;  /* 0x0000000a38027c12 */ /* 0x000fe2000f8e960b */
[----:B------:R1:W-:Y:S01]  /*10810*/  MUFU.EX2 R252, R3 ;  /* 0x0000000300fc7308 */ /* 0x0003e20000000800 */
[C---:B------:R-:W-:Y:S01]  /*10820*/  HMMA.16816.F32.BF16 R52, R4.reuse, R22, R52 ;  /* 0x000000160434723c */ /* 0x040fe20000041834 */
[----:B------:R-:W2:Y:S01]  /*10830*/  LDSM.16.MT88.4 R20, [R188+0x5000] ;  /* 0x00500000bc14783b */ /* 0x000ea20000004200 */
[----:B------:R-:W-:Y:S01]  /*10840*/  LOP3.LUT R9, R10, UR9, R33, 0x96, !PT ;  /* 0x000000090a097c12 */ /* 0x000fe2000f8e9621 */
[----:B------:R-:W-:Y:S01]  /*10850*/  FFMA.FTZ R10, R110, UR6, -R24 ;  /* 0x000000066e0a7c23 */ /* 0x000fe20008010818 */
[----:B------:R-:W-:Y:S02]  /*10860*/  IMAD.MOV.U32 R110, RZ, RZ, R18 ;  /* 0x000000ffff6e7224 */ /* 0x000fe400078e0012 */
[----:B------:R-:W-:Y:S01]  /*10870*/  IMAD.MOV.U32 R97, RZ, RZ, R180 ;  /* 0x000000ffff617224 */ /* 0x000fe200078e00b4 */
[----:B------:R3:W-:Y:S01]  /*10880*/  MUFU.EX2 R251, R10 ;  /* 0x0000000a00fb7308 */ /* 0x0007e20000000800 */
[----:B------:R-:W-:Y:S01]  /*10890*/  IMAD.WIDE.U32 R76, R9, -0x2daee0ad, RZ ;  /* 0xd2511f53094c7825 */ /* 0x000fe200078e00ff */
[----:B------:R-:W-:Y:S03]  /*108a0*/  HMMA.16816.F32.BF16 R44, R4, R28, R44 ;  /* 0x0000001c042c723c */ /* 0x000fe6000004182c */
[----:B------:R-:W-:-:S02]  /*108b0*/  IMAD.MOV.U32 R110, RZ, RZ, R156 ;  /* 0x000000ffff6e7224 */ /* 0x000fc400078e009c */
[----:B------:R-:W-:Y:S02]  /*108c0*/  IMAD.MOV.U32 R156, RZ, RZ, R159 ;  /* 0x000000ffff9c7224 */ /* 0x000fe400078e009f */
[----:B-1----:R-:W-:Y:S01]  /*108d0*/  IMAD.WIDE.U32 R2, R2, -0x2daee0ad, RZ ;  /* 0xd2511f5302027825 */ /* 0x002fe200078e00ff */
[----:B------:R-:W-:Y:S03]  /*108e0*/  HMMA.16816.F32.BF16 R72, R4, R30, R36 ;  /* 0x0000001e0448723c */ /* 0x000fe60000041824 */
[--C-:B------:R-:W-:Y:S01]  /*108f0*/  FFMA.FTZ R5, R119, UR6, -R25.reuse ;  /* 0x0000000677057c23 */ /* 0x100fe20008010819 */
[----:B------:R-:W-:Y:S01]  /*10900*/  FFMA.FTZ R6, R118, UR6, -R25 ;  /* 0x0000000676067c23 */ /* 0x000fe20008010819 */
[----:B------:R-:W-:Y:S01]  /*10910*/  IMAD.MOV.U32 R38, RZ, RZ, R142 ;  /* 0x000000ffff267224 */ /* 0x000fe200078e008e */
[----:B------:R-:W-:Y:S01]  /*10920*/  LOP3.LUT R3, R8, UR15, R3, 0x96, !PT ;  /* 0x0000000f08037c12 */ /* 0x000fe2000f8e9603 */
[----:B------:R-:W-:Y:S01]  /*10930*/  FFMA.FTZ R8, R111, UR6, -R24 ;  /* 0x000000066f087c23 */ /* 0x000fe20008010818 */
[----:B------:R-:W-:Y:S01]  /*10940*/  LOP3.LUT R2, R2, UR14, R77, 0x96, !PT ;  /* 0x0000000e02027c12 */ /* 0x000fe2000f8e964d */
[----:B------:R-:W-:Y:S01]  /*10950*/  IMAD.MOV.U32 R142, RZ, RZ, R245 ;  /* 0x000000ffff8e7224 */ /* 0x000fe200078e00f5 */
[----:B------:R1:W-:Y:S01]  /*10960*/  MUFU.EX2 R246, R5 ;  /* 0x0000000500f67308 */ /* 0x0003e20000000800 */
[----:B------:R-:W-:Y:S01]  /*10970*/  IMAD.WIDE.U32 R26, R3, -0x326172a9, RZ ;  /* 0xcd9e8d57031a7825 */ /* 0x000fe200078e00ff */
[----:B------:R-:W4:Y:S01]  /*10980*/  LDSM.16.MT88.4 R28, [R190+0x5000] ;  /* 0x00500000be1c783b */ /* 0x000f220000004200 */
[----:B------:R-:W-:-:S02]  /*10990*/  MOV R111, R19 ;  /* 0x00000013006f7202 */ /* 0x000fc40000000f00 */
[----:B------:R-:W-:Y:S01]  /*109a0*/  IMAD.WIDE.U32 R2, R2, -0x326172a9, RZ ;  /* 0xcd9e8d5702027825 */ /* 0x000fe200078e00ff */
[----:B------:R-:W2:Y:S02]  /*109b0*/  S2R R118, SR_CTAID.X ;  /* 0x0000000000767919 */ /* 0x000ea40000002500 */
[----:B------:R1:W-:Y:S01]  /*109c0*/  MUFU.EX2 R249, R8 ;  /* 0x0000000800f97308 */ /* 0x0003e20000000800 */
[----:B------:R-:W-:Y:S01]  /*109d0*/  IMAD.MOV.U32 R4, RZ, RZ, R2 ;  /* 0x000000ffff047224 */ /* 0x000fe200078e0002 */
[----:B------:R-:W-:Y:S01]  /*109e0*/  LOP3.LUT R3, R26, UR5, R3, 0x96, !PT ;  /* 0x000000051a037c12 */ /* 0x000fe2000f8e9603 */
[----:B------:R-:W-:Y:S01]  /*109f0*/  IMAD.MOV.U32 R39, RZ, RZ, R143 ;  /* 0x000000ffff277224 */ /* 0x000fe200078e008f */
[C---:B------:R-:W-:Y:S01]  /*10a00*/  PRMT R12, R2.reuse, 0x7771, RZ ;  /* 0x00007771020c7816 */ /* 0x040fe200000000ff */
[----:B------:R-:W-:Y:S01]  /*10a10*/  IMAD.MOV.U32 R143, RZ, RZ, R123 ;  /* 0x000000ffff8f7224 */ /* 0x000fe200078e007b */
[C---:B------:R-:W-:Y:S01]  /*10a20*/  PRMT R11, R2.reuse, 0x7773, RZ ;  /* 0x00007773020b7816 */ /* 0x040fe200000000ff */
[----:B------:R-:W-:Y:S01]  /*10a30*/  IMAD.MOV.U32 R159, RZ, RZ, R142 ;  /* 0x000000ffff9f7224 */ /* 0x000fe200078e008e */
[----:B------:R-:W-:Y:S01]  /*10a40*/  PRMT R7, R2, 0x7772, RZ ;  /* 0x0000777202077816 */ /* 0x000fe200000000ff */
[----:B------:R-:W-:Y:S01]  /*10a50*/  MUFU.EX2 R245, R6 ;  /* 0x0000000600f57308 */ /* 0x000fe20000000800 */
[C---:B------:R-:W-:Y:S01]  /*10a60*/  LOP3.LUT R2, R3.reuse, 0xffff, RZ, 0xc0, !PT ;  /* 0x0000ffff03027812 */ /* 0x040fe200078ec0ff */
[----:B------:R-:W-:Y:S01]  /*10a70*/  IMAD.MOV.U32 R142, RZ, RZ, R107 ;  /* 0x000000ffff8e7224 */ /* 0x000fe200078e006b */
[----:B---3--:R-:W-:Y:S01]  /*10a80*/  LOP3.LUT R10, R3, 0xff, RZ, 0xc0, !PT ;  /* 0x000000ff030a7812 */ /* 0x008fe200078ec0ff */
[----:B------:R-:W-:Y:S01]  /*10a90*/  IMAD.MOV.U32 R165, RZ, RZ, R156 ;  /* 0x000000ffffa57224 */ /* 0x000fe200078e009c */
[----:B------:R-:W-:-:S02]  /*10aa0*/  SHF.R.U32.HI R9, RZ, 0x18, R3 ;  /* 0x00000018ff097819 */ /* 0x000fc40000011603 */
[----:B-1----:R-:W-:Y:S01]  /*10ab0*/  SHF.R.U32.HI R5, RZ, 0x8, R2 ;  /* 0x00000008ff057819 */ /* 0x002fe20000011602 */
[----:B------:R-:W-:Y:S01]  /*10ac0*/  FFMA.FTZ R8, R115, UR6, -R24 ;  /* 0x0000000673087c23 */ /* 0x000fe20008010818 */
[----:B------:R-:W-:Y:S02]  /*10ad0*/  PRMT R2, R7, 0x5410, R11 ;  /* 0x0000541007027816 */ /* 0x000fe4000000000b */
[----:B------:R-:W-:Y:S01]  /*10ae0*/  PRMT R5, R10, 0x5410, R5 ;  /* 0x000054100a057816 */ /* 0x000fe20000000005 */
[----:B------:R1:W3:Y:S01]  /*10af0*/  MUFU.EX2 R247, R8 ;  /* 0x0000000800f77308 */ /* 0x0002e20000000800 */
[----:B------:R-:W-:Y:S01]  /*10b00*/  SHF.R.U32.HI R11, RZ, 0x5, R166 ;  /* 0x00000005ff0b7819 */ /* 0x000fe200000116a6 */
[----:B------:R-:W-:Y:S02]  /*10b10*/  IMAD.MOV.U32 R166, RZ, RZ, R178 ;  /* 0x000000ffffa67224 */ /* 0x000fe400078e00b2 */
[----:B------:R-:W-:Y:S02]  /*10b20*/  IMAD.MOV.U32 R178, RZ, RZ, R159 ;  /* 0x000000ffffb27224 */ /* 0x000fe400078e009f */
[----:B--2---:R-:W-:-:S02]  /*10b30*/  IMAD R118, R118, 0x8, R35 ;  /* 0x0000000876767824 */ /* 0x004fc400078e0223 */
[----:B------:R-:W-:Y:S02]  /*10b40*/  IMAD.MOV.U32 R35, RZ, RZ, R158 ;  /* 0x000000ffff237224 */ /* 0x000fe400078e009e */
[----:B------:R-:W-:Y:S01]  /*10b50*/  VIADD R118, R118, 0x4 ;  /* 0x0000000476767836 */ /* 0x000fe20000000000 */
[----:B-1----:R-:W-:-:S03]  /*10b60*/  LOP3.LUT R8, R4, 0xff, RZ, 0xc0, !PT ;  /* 0x000000ff04087812 */ /* 0x002fc600078ec0ff */
[----:B------:R-:W-:Y:S01]  /*10b70*/  IMAD.WIDE.U32 R118, R118, -0x326172a9, RZ ;  /* 0xcd9e8d5776767825 */ /* 0x000fe200078e00ff */
[----:B------:R-:W-:Y:S02]  /*10b80*/  PRMT R4, R3, 0x7632, R4 ;  /* 0x0000763203047816 */ /* 0x000fe40000000004 */
[----:B------:R-:W-:Y:S02]  /*10b90*/  PRMT R6, R8, 0x5410, R12 ;  /* 0x0000541008067816 */ /* 0x000fe4000000000c */
[----:B------:R-:W-:Y:S01]  /*10ba0*/  LOP3.LUT R3, R4, 0xff, RZ, 0xc0, !PT ;  /* 0x000000ff04037812 */ /* 0x000fe200078ec0ff */
[----:B------:R-:W-:-:S03]  /*10bb0*/  FFMA.FTZ R4, R205, UR6, -R25 ;  /* 0x00000006cd047c23 */ /* 0x000fc60008010819 */
[----:B------:R-:W-:Y:S01]  /*10bc0*/  PRMT R9, R3, 0x5410, R9 ;  /* 0x0000541003097816 */ /* 0x000fe20000000009 */
[----:B------:R-:W-:Y:S01]  /*10bd0*/  FFMA.FTZ R3, R120, UR6, -R25 ;  /* 0x0000000678037c23 */ /* 0x000fe20008010819 */
[----:B------:R1:W-:Y:S08]  /*10be0*/  MUFU.EX2 R204, R4 ;  /* 0x0000000400cc7308 */ /* 0x0003f00000000800 */
[----:B------:R3:W2:Y:S01]  /*10bf0*/  MUFU.EX2 R205, R3 ;  /* 0x0000000300cd7308 */ /* 0x0006a20000000800 */
[----:B-1----:R-:W-:-:S02]  /*10c00*/  LOP3.LUT R4, R2, 0xff00ff, RZ, 0xc0, !PT ;  /* 0x00ff00ff02047812 */ /* 0x002fc400078ec0ff */
[----:B------:R-:W-:Y:S02]  /*10c10*/  HSET2.LE.AND R2, R6, R0, PT ;  /* 0x0000000006027233 */ /* 0x000fe40003803000 */
[----:B---3--:R-:W-:-:S04]  /*10c20*/  F2FP.BF16.F32.PACK_AB R3, R247, R249 ;  /* 0x000000f9f703723e */ /* 0x008fc800000010ff */
        /* <DEDUP_REMOVED lines=8> */
[----:B--2---:R-:W-:-:S04]  /*10cb0*/  F2FP.BF16.F32.PACK_AB R3, R205, R204 ;  /* 0x000000cccd03723e */ /* 0x004fc800000010ff */
[----:B------:R-:W-:Y:S02]  /*10cc0*/  LOP3.LUT R5, R3, R2, RZ, 0xc0, !PT ;  /* 0x0000000203057212 */ /* 0x000fe400078ec0ff */
[----:B------:R-:W-:-:S05]  /*10cd0*/  LOP3.LUT R3, R14, UR4, R89, 0x96, !PT ;  /* 0x000000040e037c12 */ /* 0x000fca000f8e9659 */
[----:B------:R-:W-:Y:S01]  /*10ce0*/  HMMA.16816.F32.BF16 R112, R4, R20, R64 ;  /* 0x000000140470723c */ /* 0x000fe20000041840 */
[----:B------:R-:W1:Y:S01]  /*10cf0*/  S2R R66, SR_CTAID.X ;  /* 0x0000000000427919 */ /* 0x000e620000002500 */
[----:B------:R-:W-:Y:S02]  /*10d00*/  IMAD.MOV.U32 R64, RZ, RZ, R165 ;  /* 0x000000ffff407224 */ /* 0x000fe400078e00a5 */
[----:B------:R-:W-:-:S04]  /*10d10*/  IMAD.MOV.U32 R165, RZ, RZ, R97 ;  /* 0x000000ffffa57224 */ /* 0x000fc800078e0061 */
[C---:B------:R-:W-:Y:S08]  /*10d20*/  HMMA.16816.F32.BF16 R120, R4.reuse, R22, R60 ;  /* 0x000000160478723c */ /* 0x040ff0000004183c */
[C---:B----4-:R-:W-:Y:S08]  /*10d30*/  HMMA.16816.F32.BF16 R48, R4.reuse, R28, R48 ;  /* 0x0000001c0430723c */ /* 0x050ff00000041830 */
[----:B------:R-:W-:Y:S01]  /*10d40*/  HMMA.16816.F32.BF16 R40, R4, R30, R40 ;  /* 0x0000001e0428723c */ /* 0x000fe20000041828 */
[----:B-1----:R-:W-:-:S04]  /*10d50*/  IMAD R66, R66, 0x8, R11 ;  /* 0x0000000842427824 */ /* 0x002fc800078e020b */
[----:B------:R-:W-:-:S04]  /*10d60*/  IMAD.WIDE.U32 R66, R66, -0x326172a9, RZ ;  /* 0xcd9e8d5742427825 */ /* 0x000fc800078e00ff */
[----:B------:R-:W-:Y:S01]  /*10d70*/  IMAD.MOV.U32 R67, RZ, RZ, R173 ;  /* 0x000000ffff437224 */ /* 0x000fe200078e00ad */
[----:B------:R-:W-:-:S05]  /*10d80*/  LOP3.LUT R2, R66, UR21, R15, 0x96, !PT ;  /* 0x0000001542027c12 */ /* 0x000fca000f8e960f */
        /* <DEDUP_REMOVED lines=8> */
[----:B------:R-:W-:Y:S01]  /*10e10*/  MUFU.EX2 R187, R5 ;  /* 0x0000000500bb7308 */ /* 0x000fe20000000800 */
[----:B------:R-:W-:Y:S01]  /*10e20*/  IMAD.MOV.U32 R208, RZ, RZ, R166 ;  /* 0x000000ffffd07224 */ /* 0x000fe200078e00a6 */
[----:B------:R-:W-:Y:S01]  /*10e30*/  LOP3.LUT R3, R6, UR9, R19, 0x96, !PT ;  /* 0x0000000906037c12 */ /* 0x000fe2000f8e9613 */
[----:B------:R-:W-:-:S04]  /*10e40*/  IMAD.WIDE.U32 R6, R4, -0x2daee0ad, RZ ;  /* 0xd2511f5304067825 */ /* 0x000fc800078e00ff */
[----:B------:R-:W-:Y:S01]  /*10e50*/  FFMA.FTZ R4, R207, UR6, -R16 ;  /* 0x00000006cf047c23 */ /* 0x000fe20008010810 */
[----:B------:R-:W-:Y:S01]  /*10e60*/  IMAD.WIDE.U32 R36, R3, -0x2daee0ad, RZ ;  /* 0xd2511f5303247825 */ /* 0x000fe200078e00ff */
[----:B------:R-:W-:-:S03]  /*10e70*/  LOP3.LUT R7, R2, UR15, R7, 0x96, !PT ;  /* 0x0000000f02077c12 */ /* 0x000fc6000f8e9607 */
[----:B------:R-:W-:Y:S01]  /*10e80*/  FFMA.FTZ R2, R210, UR6, -R16 ;  /* 0x00000006d2027c23 */ /* 0x000fe20008010810 */
[----:B------:R1:W-:Y:S01]  /*10e90*/  MUFU.EX2 R186, R4 ;  /* 0x0000000400ba7308 */ /* 0x0003e20000000800 */
[----:B------:R-:W-:Y:S01]  /*10ea0*/  IMAD.MOV.U32 R210, RZ, RZ, R103 ;  /* 0x000000ffffd27224 */ /* 0x000fe200078e0067 */
[----:B------:R-:W-:Y:S01]  /*10eb0*/  LOP3.LUT R3, R6, UR14, R37, 0x96, !PT ;  /* 0x0000000e06037c12 */ /* 0x000fe2000f8e9625 */
[----:B------:R-:W-:-:S04]  /*10ec0*/  IMAD.WIDE.U32 R8, R7, -0x326172a9, RZ ;  /* 0xcd9e8d5707087825 */ /* 0x000fc800078e00ff */
[----:B------:R-:W-:Y:S01]  /*10ed0*/  FFMA.FTZ R37, R237, UR6, -R25 ;  /* 0x00000006ed257c23 */ /* 0x000fe20008010819 */
[----:B------:R-:W-:Y:S01]  /*10ee0*/  IMAD.MOV.U32 R207, RZ, RZ, R170 ;  /* 0x000000ffffcf7224 */ /* 0x000fe200078e00aa */
[----:B------:R2:W-:Y:S01]  /*10ef0*/  MUFU.EX2 R184, R2 ;  /* 0x0000000200b87308 */ /* 0x0005e20000000800 */
[----:B------:R-:W-:Y:S01]  /*10f00*/  LOP3.LUT R34, R18, UR8, R9, 0x96, !PT ;  /* 0x0000000812227c12 */ /* 0x000fe2000f8e9609 */
[----:B------:R-:W-:Y:S02]  /*10f10*/  IMAD.MOV.U32 R166, RZ, RZ, R100 ;  /* 0x000000ffffa67224 */ /* 0x000fe400078e0064 */
[----:B-1----:R-:W-:Y:S01]  /*10f20*/  FFMA.FTZ R4, R206, UR6, -R16 ;  /* 0x00000006ce047c23 */ /* 0x002fe20008010810 */
[----:B------:R-:W-:-:S03]  /*10f30*/  IMAD.MOV.U32 R206, RZ, RZ, R171 ;  /* 0x000000ffffce7224 */ /* 0x000fc600078e00ab */
[----:B------:R1:W3:Y:S01]  /*10f40*/  MUFU.EX2 R185, R4 ;  /* 0x0000000400b97308 */ /* 0x0002e20000000800 */
[----:B--2---:R-:W-:-:S03]  /*10f50*/  IMAD.WIDE.U32 R2, R3, -0x326172a9, RZ ;  /* 0xcd9e8d5703027825 */ /* 0x004fc600078e00ff */
[C---:B------:R-:W-:Y:S02]  /*10f60*/  PRMT R6, R2.reuse, 0x7773, RZ ;  /* 0x0000777302067816 */ /* 0x040fe400000000ff */
[----:B------:R-:W-:-:S04]  /*10f70*/  PRMT R5, R2, 0x7772, RZ ;  /* 0x0000777202057816 */ /* 0x000fc800000000ff */
[----:B------:R-:W-:Y:S01]  /*10f80*/  PRMT R10, R5, 0x5410, R6 ;  /* 0x00005410050a7816 */ /* 0x000fe20000000006 */
[----:B------:R-:W-:Y:S01]  /*10f90*/  IMAD.MOV.U32 R5, RZ, RZ, R2 ;  /* 0x000000ffff057224 */ /* 0x000fe200078e0002 */
[----:B------:R-:W-:Y:S01]  /*10fa0*/  PRMT R6, R2, 0x7771, RZ ;  /* 0x0000777102067816 */ /* 0x000fe200000000ff */
[----:B-1----:R-:W-:Y:S01]  /*10fb0*/  FFMA.FTZ R4, R211, UR6, -R17 ;  /* 0x00000006d3047c23 */ /* 0x002fe20008010811 */
[----:B------:R-:W-:Y:S01]  /*10fc0*/  LOP3.LUT R2, R8, UR5, R3, 0x96, !PT ;  /* 0x0000000508027c12 */ /* 0x000fe2000f8e9603 */
[----:B------:R-:W-:Y:S01]  /*10fd0*/  IMAD.MOV.U32 R211, RZ, RZ, R169 ;  /* 0x000000ffffd37224 */ /* 0x000fe200078e00a9 */
[----:B------:R-:W-:Y:S01]  /*10fe0*/  LOP3.LUT R3, R5, 0xff, RZ, 0xc0, !PT ;  /* 0x000000ff05037812 */ /* 0x000fe200078ec0ff */
[----:B------:R1:W-:Y:S01]  /*10ff0*/  MUFU.EX2 R183, R4 ;  /* 0x0000000400b77308 */ /* 0x0003e20000000800 */
[----:B------:R-:W-:Y:S02]  /*11000*/  LOP3.LUT R7, R2, 0xff, RZ, 0xc0, !PT ;  /* 0x000000ff02077812 */ /* 0x000fe400078ec0ff */
[----:B------:R-:W-:-:S02]  /*11010*/  PRMT R8, R3, 0x5410, R6 ;  /* 0x0000541003087816 */ /* 0x000fc40000000006 */
[----:B------:R-:W-:Y:S02]  /*11020*/  LOP3.LUT R3, R2, 0xffff, RZ, 0xc0, !PT ;  /* 0x0000ffff02037812 */ /* 0x000fe400078ec0ff */
[----:B------:R-:W-:Y:S02]  /*11030*/  SHF.R.U32.HI R6, RZ, 0x18, R2 ;  /* 0x00000018ff067819 */ /* 0x000fe40000011602 */
[----:B------:R-:W-:Y:S01]  /*11040*/  SHF.R.U32.HI R5, RZ, 0x8, R3 ;  /* 0x00000008ff057819 */ /* 0x000fe20000011603 */
[----:B------:R-:W-:Y:S01]  /*11050*/  FFMA.FTZ R3, R213, UR6, -R17 ;  /* 0x00000006d5037c23 */ /* 0x000fe20008010811 */
[----:B------:R-:W-:Y:S02]  /*11060*/  IMAD.MOV.U32 R213, RZ, RZ, R132 ;  /* 0x000000ffffd57224 */ /* 0x000fe400078e0084 */
[----:B------:R-:W-:Y:S01]  /*11070*/  PRMT R5, R7, 0x5410, R5 ;  /* 0x0000541007057816 */ /* 0x000fe20000000005 */
[----:B------:R2:W-:Y:S01]  /*11080*/  MUFU.EX2 R181, R3 ;  /* 0x0000000300b57308 */ /* 0x0005e20000000800 */
[----:B-1----:R-:W-:Y:S01]  /*11090*/  FFMA.FTZ R4, R209, UR6, -R17 ;  /* 0x00000006d1047c23 */ /* 0x002fe20008010811 */
[----:B------:R-:W-:-:S06]  /*110a0*/  IMAD.MOV.U32 R209, RZ, RZ, R168 ;  /* 0x000000ffffd17224 */ /* 0x000fcc00078e00a8 */
[----:B------:R1:W4:Y:S01]  /*110b0*/  MUFU.EX2 R182, R4 ;  /* 0x0000000400b67308 */ /* 0x0003220000000800 */
[----:B--2---:R-:W-:Y:S01]  /*110c0*/  FFMA.FTZ R3, R212, UR6, -R17 ;  /* 0x00000006d4037c23 */ /* 0x004fe20008010811 */
[----:B------:R-:W-:-:S06]  /*110d0*/  IMAD.MOV.U32 R212, RZ, RZ, R133 ;  /* 0x000000ffffd47224 */ /* 0x000fcc00078e0085 */
[----:B------:R3:W2:Y:S01]  /*110e0*/  MUFU.EX2 R180, R3 ;  /* 0x0000000300b47308 */ /* 0x0006a20000000800 */
[----:B-1----:R-:W-:-:S04]  /*110f0*/  PRMT R4, R2, 0x7632, R4 ;  /* 0x0000763202047816 */ /* 0x002fc80000000004 */
[----:B------:R-:W-:Y:S02]  /*11100*/  LOP3.LUT R2, R4, 0xff, RZ, 0xc0, !PT ;  /* 0x000000ff04027812 */ /* 0x000fe400078ec0ff */
[----:B------:R-:W-:Y:S01]  /*11110*/  LOP3.LUT R4, R10, 0xff00ff, RZ, 0xc0, !PT ;  /* 0x00ff00ff0a047812 */ /* 0x000fe200078ec0ff */
[----:B------:R-:W-:Y:S01]  /*11120*/  FFMA.FTZ R10, R214, UR6, -R16 ;  /* 0x00000006d60a7c23 */ /* 0x000fe20008010810 */
[----:B------:R-:W-:Y:S02]  /*11130*/  PRMT R6, R2, 0x5410, R6 ;  /* 0x0000541002067816 */ /* 0x000fe40000000006 */
[----:B------:R-:W-:Y:S02]  /*11140*/  HSET2.LE.AND R2, R8, R0, PT ;  /* 0x0000000008027233 */ /* 0x000fe40003803000 */
        /* <DEDUP_REMOVED lines=12> */
[----:B------:R-:W-:Y:S01]  /*11210*/  LOP3.LUT R2, R2, UR19, R111, 0x96, !PT ;  /* 0x0000001302027c12 */ /* 0x000fe2000f8e966f */
[----:B------:R-:W-:Y:S01]  /*11220*/  IMAD.MOV.U32 R111, RZ, RZ, R157 ;  /* 0x000000ffff6f7224 */ /* 0x000fe200078e009d */
[----:B------:R-:W-:Y:S01]  /*11230*/  MOV R111, R178 ;  /* 0x000000b2006f7202 */ /* 0x000fe20000000f00 */
[----:B------:R-:W-:Y:S01]  /*11240*/  IMAD.MOV.U32 R157, RZ, RZ, R177 ;  /* 0x000000ffff9d7224 */ /* 0x000fe200078e00b1 */
[----:B------:R-:W-:Y:S01]  /*11250*/  HMMA.16816.F32.BF16 R60, R12, R20, R68 ;  /* 0x000000140c3c723c */ /* 0x000fe20000041844 */
[----:B------:R-:W-:-:S04]  /*11260*/  IMAD.WIDE.U32 R2, R2, -0x326172a9, RZ ;  /* 0xcd9e8d5702027825 */ /* 0x000fc800078e00ff */
[----:B------:R-:W-:Y:S01]  /*11270*/  IMAD.MOV.U32 R177, RZ, RZ, R143 ;  /* 0x000000ffffb17224 */ /* 0x000fe200078e008f */
[----:B------:R-:W-:Y:S01]  /*11280*/  LOP3.LUT R6, R66, UR21, R3, 0x96, !PT ;  /* 0x0000001542067c12 */ /* 0x000fe2000f8e9603 */
[----:B------:R-:W-:Y:S01]  /*11290*/  IMAD.MOV.U32 R143, RZ, RZ, R179 ;  /* 0x000000ffff8f7224 */ /* 0x000fe200078e00b3 */
[----:B------:R-:W-:Y:S01]  /*112a0*/  LOP3.LUT R4, R2, UR4, R89, 0x96, !PT ;  /* 0x0000000402047c12 */ /* 0x000fe2000f8e9659 */
[----:B------:R-:W-:Y:S01]  /*112b0*/  IMAD.MOV.U32 R179, RZ, RZ, R98 ;  /* 0x000000ffffb37224 */ /* 0x000fe200078e0062 */
        /* <DEDUP_REMOVED lines=11> */
[----:B------:R-:W-:Y:S01]  /*11370*/  FFMA.FTZ R2, R215, UR6, -R16 ;  /* 0x00000006d7027c23 */ /* 0x000fe20008010810 */
[----:B------:R-:W-:Y:S01]  /*11380*/  IMAD.WIDE.U32 R6, R6, -0x326172a9, RZ ;  /* 0xcd9e8d5706067825 */ /* 0x000fe200078e00ff */
[----:B------:R-:W-:Y:S02]  /*11390*/  LOP3.LUT R9, R88, UR10, R19, 0x96, !PT ;  /* 0x0000000a58097c12 */ /* 0x000fe4000f8e9613 */
[----:B------:R1:W-:Y:S01]  /*113a0*/  MUFU.EX2 R178, R2 ;  /* 0x0000000200b27308 */ /* 0x0003e20000000800 */
[----:B------:R-:W-:Y:S01]  /*113b0*/  IMAD.MOV.U32 R110, RZ, RZ, R35 ;  /* 0x000000ffff6e7224 */ /* 0x000fe200078e0023 */
[----:B------:R-:W-:Y:S01]  /*113c0*/  LOP3.LUT R5, R18, UR9, R7, 0x96, !PT ;  /* 0x0000000912057c12 */ /* 0x000fe2000f8e9607 */
[----:B------:R-:W-:Y:S02]  /*113d0*/  IMAD.MOV.U32 R35, RZ, RZ, R142 ;  /* 0x000000ffff237224 */ /* 0x000fe400078e008e */
[----:B------:R-:W-:Y:S02]  /*113e0*/  IMAD.MOV.U32 R142, RZ, RZ, R143 ;  /* 0x000000ffff8e7224 */ /* 0x000fe400078e008f */
[----:B------:R-:W-:-:S02]  /*113f0*/  IMAD.MOV.U32 R143, RZ, RZ, R179 ;  /* 0x000000ffff8f7224 */ /* 0x000fc400078e00b3 */
[----:B------:R2:W-:Y:S01]  /*11400*/  MUFU.EX2 R179, R10 ;  /* 0x0000000a00b37308 */ /* 0x0005e20000000800 */
[----:B------:R-:W-:-:S04]  /*11410*/  IMAD.WIDE.U32 R18, R11, -0x326172a9, RZ ;  /* 0xcd9e8d570b127825 */ /* 0x000fc800078e00ff */
[----:B------:R-:W-:Y:S02]  /*11420*/  IMAD.MOV.U32 R39, RZ, RZ, R177 ;  /* 0x000000ffff277224 */ /* 0x000fe400078e00b1 */
[----:B-1----:R-:W-:Y:S01]  /*11430*/  FFMA.FTZ R2, R126, UR6, -R16 ;  /* 0x000000067e027c23 */ /* 0x002fe20008010810 */
[----:B------:R-:W-:Y:S02]  /*11440*/  IMAD.MOV.U32 R98, RZ, RZ, R160 ;  /* 0x000000ffff627224 */ /* 0x000fe400078e00a0 */
[----:B------:R-:W-:Y:S01]  /*11450*/  IMAD.MOV.U32 R160, RZ, RZ, R106 ;  /* 0x000000ffffa07224 */ /* 0x000fe200078e006a */
[----:B------:R1:W-:Y:S01]  /*11460*/  MUFU.EX2 R177, R2 ;  /* 0x0000000200b17308 */ /* 0x0003e20000000800 */
[----:B------:R-:W-:Y:S01]  /*11470*/  HMMA.16816.F32.BF16 R104, R12, R22, R52 ;  /* 0x000000160c68723c */ /* 0x000fe20000041834 */
[----:B------:R-:W-:Y:S01]  /*11480*/  LOP3.LUT R23, R32, UR8, R27, 0x96, !PT ;  /* 0x0000000820177c12 */ /* 0x000fe2000f8e961b */
[----:B------:R-:W-:Y:S01]  /*11490*/  IMAD.WIDE.U32 R26, R5, -0x2daee0ad, RZ ;  /* 0xd2511f53051a7825 */ /* 0x000fe200078e00ff */
[----:B------:R-:W-:-:S03]  /*114a0*/  MOV R55, R135 ;  /* 0x0000008700377202 */ /* 0x000fc60000000f00 */
[----:B--2---:R-:W-:Y:S01]  /*114b0*/  IMAD.WIDE.U32 R10, R3, -0x326172a9, RZ ;  /* 0xcd9e8d57030a7825 */ /* 0x004fe200078e00ff */
[----:B------:R-:W-:-:S03]  /*114c0*/  LOP3.LUT R3, R56, UR10, R19, 0x96, !PT ;  /* 0x0000000a38037c12 */ /* 0x000fc6000f8e9613 */
[----:B------:R-:W-:Y:S01]  /*114d0*/  IMAD.MOV.U32 R109, RZ, RZ, R157 ;  /* 0x000000ffff6d7224 */ /* 0x000fe200078e009d */
[----:B------:R-:W-:Y:S01]  /*114e0*/  LOP3.LUT R7, R18, UR9, R11, 0x96, !PT ;  /* 0x0000000912077c12 */ /* 0x000fe2000f8e960b */
[----:B------:R-:W-:Y:S01]  /*114f0*/  IMAD.WIDE.U32 R18, R9, -0x2daee0ad, RZ ;  /* 0xd2511f5309127825 */ /* 0x000fe200078e00ff */
[----:B------:R-:W-:Y:S03]  /*11500*/  HMMA.16816.F32.BF16 R156, R12, R28, R44 ;  /* 0x0000001c0c9c723c */ /* 0x000fe6000004182c */
[----:B-1----:R-:W-:Y:S01]  /*11510*/  FFMA.FTZ R2, R117, UR6, -R16 ;  /* 0x0000000675027c23 */ /* 0x002fe20008010810 */
[----:B------:R-:W-:Y:S01]  /*11520*/  IMAD.WIDE.U32 R28, R7, -0x2daee0ad, RZ ;  /* 0xd2511f53071c7825 */ /* 0x000fe200078e00ff */
[----:B------:R-:W-:-:S03]  /*11530*/  LOP3.LUT R5, R4, UR15, R19, 0x96, !PT ;  /* 0x0000000f04057c12 */ /* 0x000fc6000f8e9613 */
[--C-:B------:R-:W-:Y:S01]  /*11540*/  FFMA.FTZ R4, R116, UR6, -R16.reuse ;  /* 0x0000000674047c23 */ /* 0x100fe20008010810 */
[----:B------:R1:W-:Y:S01]  /*11550*/  MUFU.EX2 R173, R2 ;  /* 0x0000000200ad7308 */ /* 0x0003e20000000800 */
[----:B------:R-:W-:Y:S01]  /*11560*/  LOP3.LUT R11, R18, UR14, R27, 0x96, !PT ;  /* 0x0000000e120b7c12 */ /* 0x000fe2000f8e961b */
[----:B------:R-:W-:Y:S01]  /*11570*/  FFMA.FTZ R7, R96, UR6, -R16 ;  /* 0x0000000660077c23 */ /* 0x000fe20008010810 */
[----:B------:R-:W-:Y:S02]  /*11580*/  IMAD.MOV.U32 R38, RZ, RZ, R94 ;  /* 0x000000ffff267224 */ /* 0x000fe400078e005e */
[----:B------:R-:W-:Y:S02]  /*11590*/  IMAD.MOV.U32 R94, RZ, RZ, R91 ;  /* 0x000000ffff5e7224 */ /* 0x000fe400078e005b */
[----:B------:R-:W-:Y:S01]  /*115a0*/  HMMA.16816.F32.BF16 R88, R12, R30, R72 ;  /* 0x0000001e0c58723c */ /* 0x000fe20000041848 */
[----:B------:R2:W-:Y:S01]  /*115b0*/  MUFU.EX2 R119, R4 ;  /* 0x0000000400777308 */ /* 0x0005e20000000800 */
[----:B------:R-:W-:-:S02]  /*115c0*/  IMAD.MOV.U32 R66, RZ, RZ, R110 ;  /* 0x000000ffff427224 */ /* 0x000fc400078e006e */
[----:B------:R-:W-:Y:S01]  /*115d0*/  FFMA.FTZ R72, R235, UR6, -R25 ;  /* 0x00000006eb487c23 */ /* 0x000fe20008010819 */
[----:B------:R-:W-:Y:S02]  /*115e0*/  IMAD.MOV.U32 R65, RZ, RZ, R109 ;  /* 0x000000ffff417224 */ /* 0x000fe400078e006d */
[----:B------:R-:W-:Y:S02]  /*115f0*/  IMAD.MOV.U32 R47, RZ, RZ, R94 ;  /* 0x000000ffff2f7224 */ /* 0x000fe400078e005e */
[----:B------:R-:W-:Y:S01]  /*11600*/  IMAD.MOV.U32 R71, RZ, RZ, R101 ;  /* 0x000000ffff477224 */ /* 0x000fe200078e0065 */
[----:B------:R3:W-:Y:S01]  /*11610*/  MUFU.EX2 R118, R7 ;  /* 0x0000000700767308 */ /* 0x0007e20000000800 */
[----:B-1----:R-:W-:-:S04]  /*11620*/  IMAD.WIDE.U32 R2, R3, -0x2daee0ad, RZ ;  /* 0xd2511f5303027825 */ /* 0x002fc800078e00ff */
[----:B------:R-:W-:Y:S01]  /*11630*/  IMAD.MOV.U32 R52, RZ, RZ, R127 ;  /* 0x000000ffff347224 */ /* 0x000fe200078e007f */
[----:B------:R-:W-:Y:S01]  /*11640*/  LOP3.LUT R9, R8, UR15, R3, 0x96, !PT ;  /* 0x0000000f08097c12 */ /* 0x000fe2000f8e9603 */
[----:B------:R-:W-:Y:S01]  /*11650*/  IMAD.MOV.U32 R54, RZ, RZ, R134 ;  /* 0x000000ffff367224 */ /* 0x000fe200078e0086 */
[----:B------:R-:W-:Y:S01]  /*11660*/  LOP3.LUT R8, R2, UR14, R29, 0x96, !PT ;  /* 0x0000000e02087c12 */ /* 0x000fe2000f8e961d */
[----:B------:R-:W-:-:S04]  /*11670*/  IMAD.WIDE.U32 R2, R5, -0x326172a9, RZ ;  /* 0xcd9e8d5705027825 */ /* 0x000fc800078e00ff */
[----:B--2---:R-:W-:Y:S01]  /*11680*/  IMAD.WIDE.U32 R4, R11, -0x326172a9, RZ ;  /* 0xcd9e8d570b047825 */ /* 0x004fe200078e00ff */
[----:B------:R-:W-:-:S03]  /*11690*/  LOP3.LUT R19, R6, UR8, R3, 0x96, !PT ;  /* 0x0000000806137c12 */ /* 0x000fc6000f8e9603 */
[----:B---3--:R-:W-:Y:S01]  /*116a0*/  IMAD.WIDE.U32 R6, R9, -0x326172a9, RZ ;  /* 0xcd9e8d5709067825 */ /* 0x008fe200078e00ff */
[----:B------:R-:W-:-:S03]  /*116b0*/  LOP3.LUT R33, R2, UR5, R5, 0x96, !PT ;  /* 0x0000000502217c12 */ /* 0x000fc6000f8e9605 */
[----:B------:R-:W-:Y:S01]  /*116c0*/  FFMA.FTZ R5, R67, UR6, -R16 ;  /* 0x0000000643057c23 */ /* 0x000fe20008010810 */
[----:B------:R-:W-:Y:S01]  /*116d0*/  PRMT R15, R4, 0x7771, RZ ;  /* 0x00007771040f7816 */ /* 0x000fe200000000ff */
[----:B------:R-:W-:Y:S01]  /*116e0*/  IMAD.WIDE.U32 R2, R8, -0x326172a9, RZ ;  /* 0xcd9e8d5708027825 */ /* 0x000fe200078e00ff */
[C---:B------:R-:W-:Y:S01]  /*116f0*/  PRMT R11, R4.reuse, 0x7773, RZ ;  /* 0x00007773040b7816 */ /* 0x040fe200000000ff */
[----:B------:R1:W-:Y:S01]  /*11700*/  MUFU.EX2 R116, R5 ;  /* 0x0000000500747308 */ /* 0x0003e20000000800 */
[----:B------:R-:W-:Y:S01]  /*11710*/  PRMT R9, R4, 0x7772, RZ ;  /* 0x0000777204097816 */ /* 0x000fe200000000ff */
[----:B------:R-:W-:Y:S01]  /*11720*/  IMAD.MOV.U32 R12, RZ, RZ, R4 ;  /* 0x000000ffff0c7224 */ /* 0x000fe200078e0004 */
[----:B------:R-:W-:Y:S01]  /*11730*/  LOP3.LUT R8, R6, UR5, R3, 0x96, !PT ;  /* 0x0000000506087c12 */ /* 0x000fe2000f8e9603 */
[----:B------:R-:W-:Y:S01]  /*11740*/  IMAD.MOV.U32 R18, RZ, RZ, R2 ;  /* 0x000000ffff127224 */ /* 0x000fe200078e0002 */
[----:B------:R-:W-:Y:S01]  /*11750*/  PRMT R4, R2, 0x7772, RZ ;  /* 0x0000777202047816 */ /* 0x000fe200000000ff */
[----:B------:R-:W-:Y:S01]  /*11760*/  FFMA.FTZ R3, R38, UR6, -R16 ;  /* 0x0000000626037c23 */ /* 0x000fe20008010810 */
[----:B------:R-:W-:Y:S01]  /*11770*/  PRMT R14, R2, 0x7771, RZ ;  /* 0x00007771020e7816 */ /* 0x000fe200000000ff */
[----:B------:R-:W-:Y:S01]  /*11780*/  IMAD.MOV.U32 R38, RZ, RZ, R111 ;  /* 0x000000ffff267224 */ /* 0x000fe200078e006f */
[----:B------:R-:W-:Y:S01]  /*11790*/  LOP3.LUT R20, R10, UR8, R7, 0x96, !PT ;  /* 0x000000080a147c12 */ /* 0x000fe2000f8e9607 */
[----:B------:R2:W-:Y:S01]  /*117a0*/  MUFU.EX2 R111, R3 ;  /* 0x00000003006f7308 */ /* 0x0005e20000000800 */
[----:B------:R-:W-:Y:S01]  /*117b0*/  IMAD.WIDE.U32 R6, R34, -0x2daee0ad, RZ ;  /* 0xd2511f5322067825 */ /* 0x000fe200078e00ff */
[----:B------:R-:W-:-:S03]  /*117c0*/  PRMT R96, R9, 0x5410, R11 ;  /* 0x0000541009607816 */ /* 0x000fc6000000000b */
[----:B------:R-:W-:Y:S01]  /*117d0*/  FFMA.FTZ R34, R238, UR6, -R25 ;  /* 0x00000006ee227c23 */ /* 0x000fe20008010819 */
[----:B------:R-:W-:Y:S01]  /*117e0*/  IMAD.MOV.U32 R21, RZ, RZ, R6 ;  /* 0x000000ffff157224 */ /* 0x000fe200078e0006 */
[----:B------:R-:W-:Y:S01]  /*117f0*/  LOP3.LUT R7, R36, UR20, R7, 0x96, !PT ;  /* 0x0000001424077c12 */ /* 0x000fe2000f8e9607 */
[----:B------:R-:W-:Y:S01]  /*11800*/  IMAD.MOV.U32 R53, RZ, RZ, R129 ;  /* 0x000000ffff357224 */ /* 0x000fe200078e0081 */
[----:B-1----:R-:W-:Y:S01]  /*11810*/  PRMT R5, R2, 0x7773, RZ ;  /* 0x0000777302057816 */ /* 0x002fe200000000ff */
[----:B------:R-:W-:Y:S01]  /*11820*/  FFMA.FTZ R2, R172, UR6, -R16 ;  /* 0x00000006ac027c23 */ /* 0x000fe20008010810 */
[----:B------:R-:W-:Y:S02]  /*11830*/  PRMT R22, R6, 0x7771, RZ ;  /* 0x0000777106167816 */ /* 0x000fe400000000ff */
[----:B------:R-:W-:Y:S01]  /*11840*/  PRMT R70, R4, 0x5410, R5 ;  /* 0x0000541004467816 */ /* 0x000fe20000000005 */
[----:B------:R1:W-:Y:S01]  /*11850*/  MUFU.EX2 R110, R2 ;  /* 0x00000002006e7308 */ /* 0x0003e20000000800 */
[----:B------:R-:W-:Y:S01]  /*11860*/  IMAD.WIDE.U32 R4, R19, -0x2daee0ad, RZ ;  /* 0xd2511f5313047825 */ /* 0x000fe200078e00ff */
[----:B------:R-:W-:-:S02]  /*11870*/  PRMT R13, R6, 0x7773, RZ ;  /* 0x00007773060d7816 */ /* 0x000fc400000000ff */
[----:B--2---:R-:W-:Y:S01]  /*11880*/  LOP3.LUT R3, R12, 0xff, RZ, 0xc0, !PT ;  /* 0x000000ff0c037812 */ /* 0x004fe200078ec0ff */
[----:B------:R-:W-:Y:S01]  /*11890*/  IMAD.MOV.U32 R126, RZ, RZ, R4 ;  /* 0x000000ffff7e7224 */ /* 0x000fe200078e0004 */
[----:B------:R-:W-:Y:S02]  /*118a0*/  PRMT R12, R6, 0x7772, RZ ;  /* 0x00007772060c7816 */ /* 0x000fe400000000ff */
[----:B------:R-:W-:Y:S02]  /*118b0*/  PRMT R94, R3, 0x5410, R15 ;  /* 0x00005410035e7816 */ /* 0x000fe4000000000f */
[----:B------:R-:W-:Y:S01]  /*118c0*/  LOP3.LUT R36, R26, UR20, R5, 0x96, !PT ;  /* 0x000000141a247c12 */ /* 0x000fe2000f8e9605 */
[----:B------:R-:W-:Y:S01]  /*118d0*/  FFMA.FTZ R5, R93, UR6, -R16 ;  /* 0x000000065d057c23 */ /* 0x000fe20008010810 */
[C---:B------:R-:W-:Y:S02]  /*118e0*/  PRMT R127, R4.reuse, 0x7771, RZ ;  /* 0x00007771047f7816 */ /* 0x040fe400000000ff */
[----:B------:R-:W-:-:S02]  /*118f0*/  PRMT R11, R4, 0x7773, RZ ;  /* 0x00007773040b7816 */ /* 0x000fc400000000ff */
[----:B------:R-:W-:Y:S01]  /*11900*/  PRMT R9, R4, 0x7772, RZ ;  /* 0x0000777204097816 */ /* 0x000fe200000000ff */
[----:B-1----:R-:W-:Y:S01]  /*11910*/  FFMA.FTZ R2, R108, UR6, -R16 ;  /* 0x000000066c027c23 */ /* 0x002fe20008010810 */
[----:B------:R-:W-:Y:S01]  /*11920*/  FFMA.FTZ R4, R218, UR6, -R17 ;  /* 0x00000006da047c23 */ /* 0x000fe20008010811 */
[----:B------:R-:W-:Y:S01]  /*11930*/  MUFU.EX2 R108, R5 ;  /* 0x00000005006c7308 */ /* 0x000fe20000000800 */
[----:B------:R-:W-:Y:S02]  /*11940*/  PRMT R117, R9, 0x5410, R11 ;  /* 0x0000541009757816 */ /* 0x000fe4000000000b */
[----:B------:R-:W-:-:S05]  /*11950*/  PRMT R26, R12, 0x5410, R13 ;  /* 0x000054100c1a7816 */ /* 0x000fca000000000d */
[----:B------:R1:W-:Y:S08]  /*11960*/  MUFU.EX2 R109, R2 ;  /* 0x00000002006d7308 */ /* 0x0003f00000000800 */
[----:B------:R2:W-:Y:S01]  /*11970*/  MUFU.EX2 R170, R4 ;  /* 0x0000000400aa7308 */ /* 0x0005e20000000800 */
[----:B-1----:R-:W-:-:S04]  /*11980*/  IMAD.WIDE.U32 R2, R23, -0x2daee0ad, RZ ;  /* 0xd2511f5317027825 */ /* 0x002fc800078e00ff */
[----:B------:R-:W-:Y:S01]  /*11990*/  IMAD.MOV.U32 R15, RZ, RZ, R2 ;  /* 0x000000ffff0f7224 */ /* 0x000fe200078e0002 */
[----:B------:R-:W-:Y:S01]  /*119a0*/  LOP3.LUT R6, R76, UR20, R3, 0x96, !PT ;  /* 0x000000144c067c12 */ /* 0x000fe2000f8e9603 */
[----:B------:R-:W-:Y:S01]  /*119b0*/  FFMA.FTZ R3, R220, UR6, -R17 ;  /* 0x00000006dc037c23 */ /* 0x000fe20008010811 */
[C---:B------:R-:W-:Y:S01]  /*119c0*/  PRMT R19, R2.reuse, 0x7771, RZ ;  /* 0x0000777102137816 */ /* 0x040fe200000000ff */
[----:B--2---:R-:W-:Y:S01]  /*119d0*/  FFMA.FTZ R4, R227, UR6, -R24 ;  /* 0x00000006e3047c23 */ /* 0x004fe20008010818 */
[C---:B------:R-:W-:Y:S01]  /*119e0*/  PRMT R10, R2.reuse, 0x7773, RZ ;  /* 0x00007773020a7816 */ /* 0x040fe200000000ff */
[----:B------:R1:W-:Y:S01]  /*119f0*/  MUFU.EX2 R172, R3 ;  /* 0x0000000300ac7308 */ /* 0x0003e20000000800 */
[----:B------:R-:W-:Y:S02]  /*11a00*/  PRMT R5, R2, 0x7772, RZ ;  /* 0x0000777202057816 */ /* 0x000fe400000000ff */
[----:B------:R-:W-:Y:S01]  /*11a10*/  LOP3.LUT R2, R18, 0xff, RZ, 0xc0, !PT ;  /* 0x000000ff12027812 */ /* 0x000fe200078ec0ff */
[----:B------:R-:W-:Y:S01]  /*11a20*/  FFMA.FTZ R18, R47, R85, R137 ;  /* 0x000000552f127223 */ /* 0x000fe20000010089 */
[----:B------:R-:W-:Y:S01]  /*11a30*/  PRMT R10, R5, 0x5410, R10 ;  /* 0x00005410050a7816 */ /* 0x000fe2000000000a */
[--C-:B------:R-:W-:Y:S01]  /*11a40*/  FFMA.FTZ R85, R176, UR6, -R17.reuse ;  /* 0x00000006b0557c23 */ /* 0x100fe20008010811 */
[----:B------:R-:W-:Y:S01]  /*11a50*/  PRMT R69, R2, 0x5410, R14 ;  /* 0x0000541002457816 */ /* 0x000fe2000000000e */
[----:B------:R2:W-:Y:S01]  /*11a60*/  MUFU.EX2 R168, R4 ;  /* 0x0000000400a87308 */ /* 0x0005e20000000800 */
[----:B------:R-:W-:Y:S01]  /*11a70*/  SHF.R.U32.HI R5, RZ, 0x18, R8 ;  /* 0x00000018ff057819 */ /* 0x000fe20000011608 */
[--C-:B------:R-:W-:Y:S01]  /*11a80*/  FFMA.FTZ R14, R174, UR6, -R17.reuse ;  /* 0x00000006ae0e7c23 */ /* 0x100fe20008010811 */
[----:B-1----:R-:W-:-:S05]  /*11a90*/  FFMA.FTZ R3, R219, UR6, -R17 ;  /* 0x00000006db037c23 */ /* 0x002fca0008010811 */
[----:B------:R1:W-:Y:S01]  /*11aa0*/  MUFU.EX2 R171, R3 ;  /* 0x0000000300ab7308 */ /* 0x0003e20000000800 */
[----:B--2---:R-:W-:-:S07]  /*11ab0*/  FFMA.FTZ R4, R225, UR6, -R24 ;  /* 0x00000006e1047c23 */ /* 0x004fce0008010818 */
[----:B------:R2:W-:Y:S01]  /*11ac0*/  MUFU.EX2 R135, R4 ;  /* 0x0000000400877308 */ /* 0x0005e20000000800 */
[----:B-1----:R-:W-:-:S04]  /*11ad0*/  IMAD.WIDE.U32 R2, R20, -0x2daee0ad, RZ ;  /* 0xd2511f5314027825 */ /* 0x002fc800078e00ff */
[----:B------:R-:W-:Y:S01]  /*11ae0*/  IMAD.MOV.U32 R97, RZ, RZ, R2 ;  /* 0x000000ffff617224 */ /* 0x000fe200078e0002 */
[C---:B------:R-:W-:Y:S02]  /*11af0*/  PRMT R101, R2.reuse, 0x7771, RZ ;  /* 0x0000777102657816 */ /* 0x040fe400000000ff */
[----:B------:R-:W-:Y:S01]  /*11b00*/  PRMT R75, R2, 0x7773, RZ ;  /* 0x00007773024b7816 */ /* 0x000fe200000000ff */
[----:B--2---:R-:W-:Y:S01]  /*11b10*/  FFMA.FTZ R4, R224, UR6, -R24 ;  /* 0x00000006e0047c23 */ /* 0x004fe20008010818 */
[----:B------:R-:W-:Y:S01]  /*11b20*/  PRMT R74, R2, 0x7772, RZ ;  /* 0x00007772024a7816 */ /* 0x000fe200000000ff */
[----:B------:R-:W-:Y:S01]  /*11b30*/  FFMA.FTZ R2, R217, UR6, -R17 ;  /* 0x00000006d9027c23 */ /* 0x000fe20008010811 */
[----:B------:R-:W-:Y:S01]  /*11b40*/  LOP3.LUT R32, R28, UR20, R3, 0x96, !PT ;  /* 0x000000141c207c12 */ /* 0x000fe2000f8e9603 */
[----:B------:R-:W-:Y:S01]  /*11b50*/  FFMA.FTZ R3, R102, UR6, -R17 ;  /* 0x0000000666037c23 */ /* 0x000fe20008010811 */
[----:B------:R1:W-:Y:S01]  /*11b60*/  MUFU.EX2 R134, R4 ;  /* 0x0000000400867308 */ /* 0x0003e20000000800 */
[----:B------:R-:W-:Y:S01]  /*11b70*/  LDSM.16.MT88.4 R28, [R190+0x5400] ;  /* 0x00540000be1c783b */ /* 0x000fe20000004200 */
[----:B------:R-:W-:-:S02]  /*11b80*/  IMAD.MOV.U32 R217, RZ, RZ, R95 ;  /* 0x000000ffffd97224 */ /* 0x000fc400078e005f */
[----:B------:R-:W-:-:S04]  /*11b90*/  FFMA.FTZ R102, R199, UR6, -R17 ;  /* 0x00000006c7667c23 */ /* 0x000fc80008010811 */
[----:B------:R2:W-:Y:S08]  /*11ba0*/  MUFU.EX2 R169, R2 ;  /* 0x0000000200a97308 */ /* 0x0005f00000000800 */
[----:B------:R3:W-:Y:S01]  /*11bb0*/  MUFU.EX2 R103, R3 ;  /* 0x0000000300677308 */ /* 0x0007e20000000800 */
[----:B-1----:R-:W-:Y:S02]  /*11bc0*/  LOP3.LUT R4, R7, 0xff, RZ, 0xc0, !PT ;  /* 0x000000ff07047812 */ /* 0x002fe400078ec0ff */
[----:B--2---:R-:W-:-:S04]  /*11bd0*/  LOP3.LUT R2, R8, 0xffff, RZ, 0xc0, !PT ;  /* 0x0000ffff08027812 */ /* 0x004fc800078ec0ff */
[----:B------:R-:W-:Y:S02]  /*11be0*/  SHF.R.U32.HI R2, RZ, 0x8, R2 ;  /* 0x00000008ff027819 */ /* 0x000fe40000011602 */
[----:B---3--:R-:W-:-:S04]  /*11bf0*/  LOP3.LUT R3, R8, 0xff, RZ, 0xc0, !PT ;  /* 0x000000ff08037812 */ /* 0x008fc800078ec0ff */
[--C-:B------:R-:W-:Y:S02]  /*11c00*/  PRMT R68, R3, 0x5410, R2.reuse ;  /* 0x0000541003447816 */ /* 0x100fe40000000002 */
[----:B------:R-:W-:Y:S02]  /*11c10*/  PRMT R2, R8, 0x7632, R2 ;  /* 0x0000763208027816 */ /* 0x000fe40000000002 */
[----:B------:R-:W-:Y:S02]  /*11c20*/  LOP3.LUT R3, R21, 0xff, RZ, 0xc0, !PT ;  /* 0x000000ff15037812 */ /* 0x000fe400078ec0ff */
[----:B------:R-:W-:Y:S02]  /*11c30*/  LOP3.LUT R2, R2, 0xff, RZ, 0xc0, !PT ;  /* 0x000000ff02027812 */ /* 0x000fe400078ec0ff */
[----:B------:R-:W-:Y:S02]  /*11c40*/  PRMT R11, R3, 0x5410, R22 ;  /* 0x00005410030b7816 */ /* 0x000fe40000000016 */
[----:B------:R-:W-:Y:S01]  /*11c50*/  PRMT R67, R2, 0x5410, R5 ;  /* 0x0000541002437816 */ /* 0x000fe20000000005 */
[----:B------:R-:W1:Y:S01]  /*11c60*/  LDSM.16.MT88.4 R20, [R188+0x5400] ;  /* 0x00540000bc14783b */ /* 0x000e620000004200 */
[----:B------:R-:W-:-:S02]  /*11c70*/  LOP3.LUT R2, R7, 0xffff, RZ, 0xc0, !PT ;  /* 0x0000ffff07027812 */ /* 0x000fc400078ec0ff */
[----:B------:R-:W-:Y:S02]  /*11c80*/  LOP3.LUT R3, R15, 0xff, RZ, 0xc0, !PT ;  /* 0x000000ff0f037812 */ /* 0x000fe400078ec0ff */
[----:B------:R-:W-:Y:S01]  /*11c90*/  SHF.R.U32.HI R5, RZ, 0x8, R2 ;  /* 0x00000008ff057819 */ /* 0x000fe20000011602 */
[----:B------:R-:W-:Y:S01]  /*11ca0*/  FFMA.FTZ R2, R226, UR6, -R24 ;  /* 0x00000006e2027c23 */ /* 0x000fe20008010818 */
[----:B------:R-:W-:Y:S01]  /*11cb0*/  PRMT R8, R3, 0x5410, R19 ;  /* 0x0000541003087816 */ /* 0x000fe20000000013 */
[----:B------:R-:W-:Y:S01]  /*11cc0*/  FFMA.FTZ R19, R53, R87, R52 ;  /* 0x0000005735137223 */ /* 0x000fe20000010034 */
[----:B------:R-:W-:Y:S01]  /*11cd0*/  PRMT R3, R7, 0x7632, R3 ;  /* 0x0000763207037816 */ /* 0x000fe20000000003 */
[----:B------:R2:W3:Y:S01]  /*11ce0*/  MUFU.EX2 R133, R2 ;  /* 0x0000000200857308 */ /* 0x0004e20000000800 */
[----:B------:R-:W-:Y:S01]  /*11cf0*/  SHF.R.U32.HI R7, RZ, 0x18, R7 ;  /* 0x00000018ff077819 */ /* 0x000fe20000011607 */
[----:B------:R-:W-:Y:S01]  /*11d00*/  IMAD.MOV.U32 R53, RZ, RZ, R55 ;  /* 0x000000ffff357224 */ /* 0x000fe200078e0037 */
[----:B------:R-:W-:Y:S01]  /*11d10*/  LOP3.LUT R3, R3, 0xff, RZ, 0xc0, !PT ;  /* 0x000000ff03037812 */ /* 0x000fe200078ec0ff */
[----:B------:R-:W-:Y:S01]  /*11d20*/  IMAD.MOV.U32 R55, RZ, RZ, R71 ;  /* 0x000000ffff377224 */ /* 0x000fe200078e0047 */
[----:B------:R-:W-:Y:S01]  /*11d30*/  PRMT R13, R4, 0x5410, R5 ;  /* 0x00005410040d7816 */ /* 0x000fe20000000005 */
[----:B------:R-:W-:Y:S01]  /*11d40*/  FFMA.FTZ R4, R232, UR6, -R25 ;  /* 0x00000006e8047c23 */ /* 0x000fe20008010819 */
[----:B------:R-:W-:Y:S01]  /*11d50*/  PRMT R12, R3, 0x5410, R7 ;  /* 0x00005410030c7816 */ /* 0x000fe20000000007 */
[----:B------:R-:W-:Y:S01]  /*11d60*/  IMAD.MOV.U32 R71, RZ, RZ, R210 ;  /* 0x000000ffff477224 */ /* 0x000fe200078e00d2 */
[----:B------:R-:W-:Y:S01]  /*11d70*/  LOP3.LUT R3, R6, 0xff, RZ, 0xc0, !PT ;  /* 0x000000ff06037812 */ /* 0x000fe200078ec0ff */
[----:B------:R4:W-:Y:S01]  /*11d80*/  MUFU.EX2 R132, R4 ;  /* 0x0000000400847308 */ /* 0x0009e20000000800 */
[----:B------:R-:W-:-:S02]  /*11d90*/  IMAD.MOV.U32 R210, RZ, RZ, R208 ;  /* 0x000000ffffd27224 */ /* 0x000fc400078e00d0 */
[----:B------:R-:W-:Y:S01]  /*11da0*/  FFMA.FTZ R15, R54, R92, R53 ;  /* 0x0000005c360f7223 */ /* 0x000fe20000010035 */
[----:B------:R-:W-:Y:S02]  /*11db0*/  IMAD.MOV.U32 R208, RZ, RZ, R64 ;  /* 0x000000ffffd07224 */ /* 0x000fe400078e0040 */
[----:B------:R-:W-:Y:S01]  /*11dc0*/  IMAD.MOV.U32 R64, RZ, RZ, R65 ;  /* 0x000000ffff407224 */ /* 0x000fe200078e0041 */
[C---:B--2---:R-:W-:Y:S01]  /*11dd0*/  LOP3.LUT R2, R6.reuse, 0xffff, RZ, 0xc0, !PT ;  /* 0x0000ffff06027812 */ /* 0x044fe200078ec0ff */
[----:B------:R-:W-:Y:S02]  /*11de0*/  IMAD.MOV.U32 R65, RZ, RZ, R66 ;  /* 0x000000ffff417224 */ /* 0x000fe400078e0042 */
[----:B------:R-:W-:Y:S01]  /*11df0*/  IMAD.MOV.U32 R66, RZ, RZ, R38 ;  /* 0x000000ffff427224 */ /* 0x000fe200078e0026 */
[----:B------:R-:W-:Y:S01]  /*11e00*/  SHF.R.U32.HI R2, RZ, 0x8, R2 ;  /* 0x00000008ff027819 */ /* 0x000fe20000011602 */
[----:B------:R-:W-:Y:S02]  /*11e10*/  IMAD.MOV.U32 R38, RZ, RZ, R39 ;  /* 0x000000ffff267224 */ /* 0x000fe400078e0027 */
[----:B------:R-:W-:Y:S01]  /*11e20*/  IMAD.MOV.U32 R56, RZ, RZ, R208 ;  /* 0x000000ffff387224 */ /* 0x000fe200078e00d0 */
[--C-:B------:R-:W-:Y:S01]  /*11e30*/  PRMT R5, R3, 0x5410, R2.reuse ;  /* 0x0000541003057816 */ /* 0x100fe20000000002 */
[--C-:B------:R-:W-:Y:S01]  /*11e40*/  FFMA.FTZ R3, R239, UR6, -R25.reuse ;  /* 0x00000006ef037c23 */ /* 0x100fe20008010819 */
[----:B----4-:R-:W-:Y:S01]  /*11e50*/  FFMA.FTZ R4, R221, UR6, -R25 ;  /* 0x00000006dd047c23 */ /* 0x010fe20008010819 */
[----:B------:R-:W-:Y:S01]  /*11e60*/  PRMT R2, R6, 0x7632, R2 ;  /* 0x0000763206027816 */ /* 0x000fe20000000002 */
[----:B------:R-:W-:Y:S01]  /*11e70*/  IMAD.MOV.U32 R39, RZ, RZ, R35 ;  /* 0x000000ffff277224 */ /* 0x000fe200078e0023 */
[----:B------:R2:W-:Y:S01]  /*11e80*/  MUFU.EX2 R129, R3 ;  /* 0x0000000300817308 */ /* 0x0005e20000000800 */
[----:B------:R-:W-:Y:S01]  /*11e90*/  IMAD.MOV.U32 R208, RZ, RZ, R128 ;  /* 0x000000ffffd07224 */ /* 0x000fe200078e0080 */
[----:B------:R-:W-:Y:S01]  /*11ea0*/  LOP3.LUT R2, R2, 0xff, RZ, 0xc0, !PT ;  /* 0x000000ff02027812 */ /* 0x000fe200078ec0ff */
[----:B------:R-:W-:Y:S01]  /*11eb0*/  IMAD.MOV.U32 R35, RZ, RZ, R142 ;  /* 0x000000ffff237224 */ /* 0x000fe200078e008e */
[----:B------:R-:W-:Y:S01]  /*11ec0*/  HSET2.LE.AND R5, R5, R0, PT ;  /* 0x0000000005057233 */ /* 0x000fe20003803000 */
[----:B------:R-:W-:-:S02]  /*11ed0*/  IMAD.MOV.U32 R142, RZ, RZ, R143 ;  /* 0x000000ffff8e7224 */ /* 0x000fc400078e008f */
[----:B------:R-:W-:Y:S01]  /*11ee0*/  IMAD.MOV.U32 R143, RZ, RZ, R98 ;  /* 0x000000ffff8f7224 */ /* 0x000fe200078e0062 */
[----:B------:R4:W1:Y:S01]  /*11ef0*/  MUFU.EX2 R100, R4 ;  /* 0x0000000400647308 */ /* 0x0008620000000800 */
[----:B------:R-:W-:Y:S01]  /*11f00*/  IMAD.MOV.U32 R98, RZ, RZ, R81 ;  /* 0x000000ffff627224 */ /* 0x000fe200078e0051 */
[----:B------:R-:W-:Y:S01]  /*11f10*/  MOV R81, R86 ;  /* 0x0000005600517202 */ /* 0x000fe20000000f00 */
[----:B------:R-:W-:Y:S02]  /*11f20*/  IMAD.MOV.U32 R215, RZ, RZ, R71 ;  /* 0x000000ffffd77224 */ /* 0x000fe400078e0047 */
[----:B------:R-:W-:Y:S02]  /*11f30*/  IMAD.MOV.U32 R71, RZ, RZ, R142 ;  /* 0x000000ffff477224 */ /* 0x000fe400078e008e */
[----:B------:R-:W-:Y:S01]  /*11f40*/  IMAD.MOV.U32 R142, RZ, RZ, R143 ;  /* 0x000000ffff8e7224 */ /* 0x000fe200078e008f */
[----:B--2---:R-:W-:Y:S01]  /*11f50*/  LOP3.LUT R3, R10, 0xff00ff, RZ, 0xc0, !PT ;  /* 0x00ff00ff0a037812 */ /* 0x004fe200078ec0ff */
[----:B------:R-:W-:-:S02]  /*11f60*/  IMAD.MOV.U32 R143, RZ, RZ, R98 ;  /* 0x000000ffff8f7224 */ /* 0x000fc400078e0062 */
[----:B------:R-:W-:Y:S02]  /*11f70*/  IMAD.MOV.U32 R86, RZ, RZ, R82 ;  /* 0x000000ffff567224 */ /* 0x000fe400078e0052 */
[----:B------:R-:W-:Y:S01]  /*11f80*/  FFMA.FTZ R82, R99, UR6, -R16 ;  /* 0x0000000663527c23 */ /* 0x000fe20008010810 */
[----:B------:R-:W-:Y:S01]  /*11f90*/  HSET2.LE.AND R7, R3, R0, PT ;  /* 0x0000000003077233 */ /* 0x000fe20003803000 */
[----:B------:R-:W-:Y:S01]  /*11fa0*/  IMAD.MOV.U32 R57, RZ, RZ, R210 ;  /* 0x000000ffff397224 */ /* 0x000fe200078e00d2 */
[----:B---3--:R-:W-:Y:S01]  /*11fb0*/  F2FP.BF16.F32.PACK_AB R3, R133, R134 ;  /* 0x000000868503723e */ /* 0x008fe200000010ff */
[----:B------:R-:W-:Y:S01]  /*11fc0*/  IMAD.MOV.U32 R218, RZ, RZ, R86 ;  /* 0x000000ffffda7224 */ /* 0x000fe200078e0056 */
[----:B----4-:R-:W-:Y:S01]  /*11fd0*/  SHF.R.U32.HI R4, RZ, 0x18, R6 ;  /* 0x00000018ff047819 */ /* 0x010fe20000011606 */
[--C-:B------:R-:W-:Y:S01]  /*11fe0*/  FFMA.FTZ R6, R201, UR6, -R17.reuse ;  /* 0x00000006c9067c23 */ /* 0x100fe20008010811 */
[----:B------:R-:W-:Y:S02]  /*11ff0*/  IMAD.MOV.U32 R76, RZ, RZ, R66 ;  /* 0x000000ffff4c7224 */ /* 0x000fe400078e0042 */
[----:B------:R-:W-:Y:S01]  /*12000*/  FFMA.FTZ R99, R175, UR6, -R17 ;  /* 0x00000006af637c23 */ /* 0x000fe20008010811 */
[----:B------:R-:W-:Y:S01]  /*12010*/  PRMT R9, R2, 0x5410, R4 ;  /* 0x0000541002097816 */ /* 0x000fe20000000004 */
[----:B------:R-:W-:Y:S01]  /*12020*/  FFMA.FTZ R2, R240, UR6, -R25 ;  /* 0x00000006f0027c23 */ /* 0x000fe20008010819 */
[----:B------:R-:W-:Y:S01]  /*12030*/  MUFU.EX2 R98, R6 ;  /* 0x0000000600627308 */ /* 0x000fe20000000800 */
[----:B-1----:R-:W-:Y:S01]  /*12040*/  F2FP.BF16.F32.PACK_AB R4, R100, R132 ;  /* 0x000000846404723e */ /* 0x002fe200000010ff */
[----:B------:R-:W-:Y:S01]  /*12050*/  IMAD.MOV.U32 R210, RZ, RZ, R84 ;  /* 0x000000ffffd27224 */ /* 0x000fe200078e0054 */
[----:B------:R-:W-:Y:S01]  /*12060*/  MOV R227, R76 ;  /* 0x0000004c00e37202 */ /* 0x000fe20000000f00 */
[----:B------:R-:W-:Y:S01]  /*12070*/  IMAD.MOV.U32 R219, RZ, RZ, R39 ;  /* 0x000000ffffdb7224 */ /* 0x000fe200078e0027 */
[----:B------:R-:W-:Y:S01]  /*12080*/  LOP3.LUT R7, R4, R7, RZ, 0xc0, !PT ;  /* 0x0000000704077212 */ /* 0x000fe200078ec0ff */
[----:B------:R-:W-:-:S02]  /*12090*/  IMAD.MOV.U32 R76, RZ, RZ, R215 ;  /* 0x000000ffff4c7224 */ /* 0x000fc400078e00d7 */
[----:B------:R-:W-:Y:S01]  /*120a0*/  FFMA.FTZ R39, R222, UR6, -R24 ;  /* 0x00000006de277c23 */ /* 0x000fe20008010818 */
[----:B------:R1:W2:Y:S01]  /*120b0*/  MUFU.EX2 R128, R2 ;  /* 0x0000000200807308 */ /* 0x0002a20000000800 */
        /* <DEDUP_REMOVED lines=8> */
[----:B------:R-:W-:Y:S01]  /*12140*/  IMAD.MOV.U32 R214, RZ, RZ, R55 ;  /* 0x000000ffffd67224 */ /* 0x000fe200078e0037 */
[----:B-1----:R-:W-:Y:S01]  /*12150*/  HSET2.LE.AND R2, R8, R0, PT ;  /* 0x0000000008027233 */ /* 0x002fe20003803000 */
[----:B------:R-:W-:Y:S01]  /*12160*/  IMAD.MOV.U32 R73, RZ, RZ, R64 ;  /* 0x000000ffff497224 */ /* 0x000fe200078e0040 */
[----:B------:R-:W-:Y:S01]  /*12170*/  F2FP.BF16.F32.PACK_AB R8, R135, R168 ;  /* 0x000000a88708723e */ /* 0x000fe200000010ff */
[----:B------:R-:W-:Y:S02]  /*12180*/  IMAD.MOV.U32 R206, RZ, RZ, R83 ;  /* 0x000000ffffce7224 */ /* 0x000fe400078e0053 */
[----:B------:R-:W-:Y:S01]  /*12190*/  FFMA.FTZ R64, R236, UR6, -R25 ;  /* 0x00000006ec407c23 */ /* 0x000fe20008010819 */
[----:B------:R-:W-:Y:S01]  /*121a0*/  LOP3.LUT R6, R3, R2, RZ, 0xc0, !PT ;  /* 0x0000000203067212 */ /* 0x000fe200078ec0ff */
[----:B------:R-:W-:Y:S01]  /*121b0*/  FFMA.FTZ R2, R200, UR6, -R17 ;  /* 0x00000006c8027c23 */ /* 0x000fe20008010811 */
[----:B--2---:R-:W-:Y:S01]  /*121c0*/  F2FP.BF16.F32.PACK_AB R3, R128, R129 ;  /* 0x000000818003723e */ /* 0x004fe200000010ff */
[----:B------:R-:W-:Y:S01]  /*121d0*/  IMAD.MOV.U32 R225, RZ, RZ, R220 ;  /* 0x000000ffffe17224 */ /* 0x000fe200078e00dc */
[----:B------:R-:W-:Y:S01]  /*121e0*/  LOP3.LUT R4, R8, R5, RZ, 0xc0, !PT ;  /* 0x0000000508047212 */ /* 0x000fe200078ec0ff */
[----:B------:R1:W-:Y:S01]  /*121f0*/  MUFU.EX2 R95, R2 ;  /* 0x00000002005f7308 */ /* 0x0003e20000000800 */
[----:B------:R-:W-:Y:S01]  /*12200*/  FFMA.FTZ R8, R234, UR6, -R24 ;  /* 0x00000006ea087c23 */ /* 0x000fe20008010818 */
[----:B------:R-:W-:-:S02]  /*12210*/  IMAD.MOV.U32 R218, RZ, RZ, R73 ;  /* 0x000000ffffda7224 */ /* 0x000fc400078e0049 */
[----:B------:R-:W-:Y:S02]  /*12220*/  IMAD.MOV.U32 R219, RZ, RZ, R56 ;  /* 0x000000ffffdb7224 */ /* 0x000fe400078e0038 */
[----:B------:R-:W-:Y:S02]  /*12230*/  IMAD.MOV.U32 R220, RZ, RZ, R57 ;  /* 0x000000ffffdc7224 */ /* 0x000fe400078e0039 */
[----:B------:R2:W-:Y:S01]  /*12240*/  MUFU.EX2 R86, R8 ;  /* 0x0000000800567308 */ /* 0x0005e20000000800 */
[----:B------:R-:W-:Y:S02]  /*12250*/  IMAD.MOV.U32 R73, RZ, RZ, R214 ;  /* 0x000000ffff497224 */ /* 0x000fe400078e00d6 */
[----:B------:R-:W-:Y:S02]  /*12260*/  IMAD.MOV.U32 R214, RZ, RZ, R213 ;  /* 0x000000ffffd67224 */ /* 0x000fe400078e00d5 */
[----:B------:R-:W-:Y:S02]  /*12270*/  IMAD.MOV.U32 R213, RZ, RZ, R211 ;  /* 0x000000ffffd57224 */ /* 0x000fe400078e00d3 */
[----:B------:R-:W-:Y:S01]  /*12280*/  IMAD.MOV.U32 R211, RZ, RZ, R207 ;  /* 0x000000ffffd37224 */ /* 0x000fe200078e00cf */
[----:B-1----:R-:W-:Y:S01]  /*12290*/  HSET2.LE.AND R2, R9, R0, PT ;  /* 0x0000000009027233 */ /* 0x002fe20003803000 */
[----:B------:R-:W-:Y:S01]  /*122a0*/  FFMA.FTZ R9, R230, UR6, -R24 ;  /* 0x00000006e6097c23 */ /* 0x000fe20008010818 */
[----:B------:R-:W-:-:S02]  /*122b0*/  IMAD.MOV.U32 R207, RZ, RZ, R59 ;  /* 0x000000ffffcf7224 */ /* 0x000fc400078e003b */
[----:B------:R-:W-:Y:S01]  /*122c0*/  IMAD.MOV.U32 R66, RZ, RZ, R79 ;  /* 0x000000ffff427224 */ /* 0x000fe200078e004f */
[----:B------:R-:W-:Y:S01]  /*122d0*/  LOP3.LUT R5, R3, R2, RZ, 0xc0, !PT ;  /* 0x0000000203057212 */ /* 0x000fe200078ec0ff */
[----:B------:R-:W-:Y:S01]  /*122e0*/  FFMA.FTZ R2, R233, UR6, -R24 ;  /* 0x00000006e9027c23 */ /* 0x000fe20008010818 */
[----:B------:R-:W-:Y:S01]  /*122f0*/  LOP3.LUT R3, R26, 0xff00ff, RZ, 0xc0, !PT ;  /* 0x00ff00ff1a037812 */ /* 0x000fe200078ec0ff */
[----:B------:R1:W-:Y:S01]  /*12300*/  MUFU.EX2 R92, R9 ;  /* 0x00000009005c7308 */ /* 0x0003e20000000800 */
[----:B--2---:R-:W-:Y:S01]  /*12310*/  F2FP.BF16.F32.PACK_AB R8, R169, R170 ;  /* 0x000000aaa908723e */ /* 0x004fe200000010ff */
[----:B------:R-:W-:Y:S02]  /*12320*/  IMAD.MOV.U32 R65, RZ, RZ, R81 ;  /* 0x000000ffff417224 */ /* 0x000fe400078e0051 */
[----:B------:R-:W-:Y:S01]  /*12330*/  FFMA.FTZ R79, R248, UR6, -R17 ;  /* 0x00000006f84f7c23 */ /* 0x000fe20008010811 */
[----:B------:R-:W-:Y:S01]  /*12340*/  HMMA.16816.F32.BF16 R44, R4, R20, R112 ;  /* 0x00000014042c723c */ /* 0x000fe20000041870 */
[----:B------:R-:W-:-:S02]  /*12350*/  IMAD.MOV.U32 R77, RZ, RZ, R35 ;  /* 0x000000ffff4d7224 */ /* 0x000fc400078e0023 */
[--C-:B------:R-:W-:Y:S01]  /*12360*/  FFMA.FTZ R17, R228, UR6, -R24.reuse ;  /* 0x00000006e4117c23 */ /* 0x100fe20008010818 */
[----:B------:R-:W-:Y:S01]  /*12370*/  FFMA.FTZ R35, R229, UR6, -R24 ;  /* 0x00000006e5237c23 */ /* 0x000fe20008010818 */
[----:B------:R2:W3:Y:S03]  /*12380*/  MUFU.EX2 R87, R2 ;  /* 0x0000000200577308 */ /* 0x0004e60000000800 */
[----:B------:R-:W-:Y:S01]  /*12390*/  HMMA.16816.F32.BF16 R52, R4, R22, R120 ;  /* 0x000000160434723c */ /* 0x000fe20000041878 */
[----:B-1----:R-:W-:Y:S02]  /*123a0*/  HSET2.LE.AND R9, R12, R0, PT ;  /* 0x000000000c097233 */ /* 0x002fe40003803000 */
[----:B------:R-:W-:-:S05]  /*123b0*/  F2FP.BF16.F32.PACK_AB R12, R171, R172 ;  /* 0x000000acab0c723e */ /* 0x000fca00000010ff */
[----:B------:R-:W-:Y:S01]  /*123c0*/  HMMA.16816.F32.BF16 R48, R4, R28, R48 ;  /* 0x0000001c0430723c */ /* 0x000fe20000041830 */
[----:B------:R-:W-:Y:S01]  /*123d0*/  LOP3.LUT R9, R12, R9, RZ, 0xc0, !PT ;  /* 0x000000090c097212 */ /* 0x000fe200078ec0ff */
[----:B--2---:R-:W-:-:S06]  /*123e0*/  FFMA.FTZ R2, R231, UR6, -R24 ;  /* 0x00000006e7027c23 */ /* 0x004fcc0008010818 */
[----:B------:R-:W-:Y:S01]  /*123f0*/  HMMA.16816.F32.BF16 R40, R4, R30, R40 ;  /* 0x0000001e0428723c */ /* 0x000fe20000041828 */
[----:B------:R1:W-:Y:S01]  /*12400*/  MUFU.EX2 R93, R2 ;  /* 0x00000002005d7308 */ /* 0x0003e20000000800 */
[----:B------:R-:W-:Y:S01]  /*12410*/  FADD.FTZ R4, R217, R58 ;  /* 0x0000003ad9047221 */ /* 0x000fe20000010000 */
[----:B------:R-:W-:Y:S01]  /*12420*/  IMAD.MOV.U32 R217, RZ, RZ, R27 ;  /* 0x000000ffffd97224 */ /* 0x000fe200078e001b */
[--C-:B------:R-:W-:Y:S01]  /*12430*/  HSET2.LE.AND R5, R67, R0.reuse, PT ;  /* 0x0000000043057233 */ /* 0x100fe20003803000 */
[----:B------:R-:W-:Y:S01]  /*12440*/  FADD.FTZ R7, R250, R19 ;  /* 0x00000013fa077221 */ /* 0x000fe20000010000 */
[----:B------:R-:W-:Y:S01]  /*12450*/  IMAD.MOV.U32 R137, RZ, RZ, R77 ;  /* 0x000000ffff897224 */ /* 0x000fe200078e004d */
[----:B------:R-:W-:Y:S01]  /*12460*/  SHF.R.U32.HI R16, RZ, 0x18, R33 ;  /* 0x00000018ff107819 */ /* 0x000fe20000011621 */
[----:B------:R2:W5:Y:S01]  /*12470*/  LDL.LU R250, [R1+0xa0] ;  /* 0x0000a00001fa7983 */ /* 0x0005620000300800 */
[--C-:B-1----:R-:W-:Y:S02]  /*12480*/  HSET2.LE.AND R2, R11, R0.reuse, PT ;  /* 0x000000000b027233 */ /* 0x102fe40003803000 */
[----:B------:R-:W-:-:S02]  /*12490*/  HSET2.LE.AND R11, R3, R0, PT ;  /* 0x00000000030b7233 */ /* 0x000fc40003803000 */
[----:B------:R-:W-:-:S03]  /*124a0*/  F2FP.BF16.F32.PACK_AB R3, R173, R177 ;  /* 0x000000b1ad03723e */ /* 0x000fc600000010ff */
[----:B------:R-:W-:Y:S02]  /*124b0*/  LOP3.LUT R11, R8, R11, RZ, 0xc0, !PT ;  /* 0x0000000b080b7212 */ /* 0x000fe400078ec0ff */
[----:B------:R-:W-:Y:S01]  /*124c0*/  LOP3.LUT R10, R3, R2, RZ, 0xc0, !PT ;  /* 0x00000002030a7212 */ /* 0x000fe200078ec0ff */
[--C-:B------:R-:W-:Y:S01]  /*124d0*/  FFMA.FTZ R3, R243, UR6, -R25.reuse ;  /* 0x00000006f3037c23 */ /* 0x100fe20008010819 */
[----:B------:R-:W-:Y:S01]  /*124e0*/  HSET2.LE.AND R2, R13, R0, PT ;  /* 0x000000000d027233 */ /* 0x000fe20003803000 */
[----:B------:R-:W-:Y:S02]  /*124f0*/  FFMA.FTZ R13, R242, UR6, -R25 ;  /* 0x00000006f20d7c23 */ /* 0x000fe40008010819 */
[----:B------:R1:W-:Y:S08]  /*12500*/  MUFU.EX2 R84, R3 ;  /* 0x0000000300547308 */ /* 0x0003f00000000800 */
[----:B------:R-:W4:Y:S01]  /*12510*/  MUFU.EX2 R81, R13 ;  /* 0x0000000d00517308 */ /* 0x000f220000000800 */
[----:B-1----:R-:W-:-:S04]  /*12520*/  F2FP.BF16.F32.PACK_AB R3, R178, R179 ;  /* 0x000000b3b203723e */ /* 0x002fc800000010ff */
[----:B------:R-:W-:Y:S01]  /*12530*/  LOP3.LUT R8, R3, R2, RZ, 0xc0, !PT ;  /* 0x0000000203087212 */ /* 0x000fe200078ec0ff */
[--C-:B------:R-:W-:Y:S01]  /*12540*/  FFMA.FTZ R3, R244, UR6, -R25.reuse ;  /* 0x00000006f4037c23 */ /* 0x100fe20008010819 */
[----:B------:R-:W-:Y:S02]  /*12550*/  FFMA.FTZ R2, R241, UR6, -R25 ;  /* 0x00000006f1027c23 */ /* 0x000fe40008010819 */
[----:B------:R-:W1:Y:S01]  /*12560*/  LDSM.16.MT88.4 R24, [R188+0x5800] ;  /* 0x00580000bc18783b */ /* 0x000e620000004200 */
[----:B------:R3:W-:Y:S02]  /*12570*/  MUFU.EX2 R83, R3 ;  /* 0x0000000300537308 */ /* 0x0007e40000000800 */
[----:B------:R-:W-:Y:S01]  /*12580*/  HMMA.16816.F32.BF16 R56, R8, R20, R60 ;  /* 0x000000140838723c */ /* 0x000fe2000004183c */
[----:B---3--:R-:W-:Y:S01]  /*12590*/  FADD.FTZ R3, R226, R18 ;  /* 0x00000012e2037221 */ /* 0x008fe20000010000 */
[----:B------:R-:W-:Y:S02]  /*125a0*/  IMAD.MOV.U32 R226, RZ, RZ, R224 ;  /* 0x000000ffffe27224 */ /* 0x000fe400078e00e0 */
[----:B------:R-:W-:-:S02]  /*125b0*/  IMAD.MOV.U32 R224, RZ, RZ, R225 ;  /* 0x000000ffffe07224 */ /* 0x000fc400078e00e1 */
[----:B------:R-:W-:Y:S01]  /*125c0*/  IMAD.MOV.U32 R225, RZ, RZ, R227 ;  /* 0x000000ffffe17224 */ /* 0x000fe200078e00e3 */
[----:B------:R-:W-:Y:S01]  /*125d0*/  MOV R232, R226 ;  /* 0x000000e200e87202 */ /* 0x000fe20000000f00 */
        /* <DEDUP_REMOVED lines=38> */
[----:B------:R-:W3:Y:S01]  /*12840*/  LDSM.16.MT88.4 R20, [R190+0x5800] ;  /* 0x00580000be14783b */ /* 0x000ee20000004200 */
[----:B------:R-:W-:Y:S02]  /*12850*/  IMAD.MOV.U32 R206, RZ, RZ, R207 ;  /* 0x000000ffffce7224 */ /* 0x000fe400078e00cf */
[----:B------:R-:W-:Y:S02]  /*12860*/  IMAD.MOV.U32 R207, RZ, RZ, R210 ;  /* 0x000000ffffcf7224 */ /* 0x000fe400078e00d2 */
[----:B------:R-:W-:Y:S02]  /*12870*/  IMAD.MOV.U32 R210, RZ, RZ, R208 ;  /* 0x000000ffffd27224 */ /* 0x000fe400078e00d0 */
[----:B------:R-:W-:-:S02]  /*12880*/  IMAD.MOV.U32 R208, RZ, RZ, R80 ;  /* 0x000000ffffd07224 */ /* 0x000fc400078e0050 */
[----:B------:R-:W-:Y:S01]  /*12890*/  FADD.FTZ R65, R65, R3 ;  /* 0x0000000341417221 */ /* 0x000fe20000010000 */
[----:B------:R2:W1:Y:S01]  /*128a0*/  MUFU.EX2 R80, R2 ;  /* 0x0000000200507308 */ /* 0x0004620000000800 */
[----:B------:R-:W-:Y:S01]  /*128b0*/  IMAD.MOV.U32 R221, RZ, RZ, R226 ;  /* 0x000000ffffdd7224 */ /* 0x000fe200078e00e2 */
[----:B------:R-:W-:Y:S01]  /*128c0*/  F2FP.BF16.F32.PACK_AB R3, R87, R86 ;  /* 0x000000565703723e */ /* 0x000fe200000010ff */
[----:B------:R-:W-:Y:S01]  /*128d0*/  FADD.FTZ R66, R202, R4 ;  /* 0x00000004ca427221 */ /* 0x000fe20000010000 */
[----:B------:R-:W-:Y:S01]  /*128e0*/  MOV R226, R217 ;  /* 0x000000d900e27202 */ /* 0x000fe20000000f00 */
[----:B------:R-:W-:Y:S02]  /*128f0*/  IMAD.MOV.U32 R240, RZ, RZ, R221 ;  /* 0x000000fffff07224 */ /* 0x000fe400078e00dd */
[----:B------:R-:W-:Y:S02]  /*12900*/  IMAD.MOV.U32 R221, RZ, RZ, R232 ;  /* 0x000000ffffdd7224 */ /* 0x000fe400078e00e8 */
[----:B------:R-:W-:Y:S01]  /*12910*/  IMAD.MOV.U32 R217, RZ, RZ, R219 ;  /* 0x000000ffffd97224 */ /* 0x000fe200078e00db */
[----:B--2---:R-:W-:Y:S01]  /*12920*/  HSET2.LE.AND R2, R68, R0, PT ;  /* 0x0000000044027233 */ /* 0x004fe20003803000 */
[----:B------:R-:W-:-:S04]  /*12930*/  IMAD.MOV.U32 R232, RZ, RZ, R142 ;  /* 0x000000ffffe87224 */ /* 0x000fc800078e008e */
[----:B------:R-:W-:Y:S02]  /*12940*/  LOP3.LUT R4, R3, R2, RZ, 0xc0, !PT ;  /* 0x0000000203047212 */ /* 0x000fe400078ec0ff */
[C---:B------:R-:W-:Y:S01]  /*12950*/  LOP3.LUT R2, R33.reuse, 0xffff, RZ, 0xc0, !PT ;  /* 0x0000ffff21027812 */ /* 0x040fe200078ec0ff */
[----:B------:R-:W-:Y:S01]  /*12960*/  IMAD.MOV.U32 R219, RZ, RZ, R76 ;  /* 0x000000ffffdb7224 */ /* 0x000fe200078e004c */
[----:B------:R-:W-:Y:S01]  /*12970*/  PRMT R3, R33, 0x7632, R3 ;  /* 0x0000763221037816 */ /* 0x000fe20000000003 */
[----:B------:R-:W-:Y:S02]  /*12980*/  IMAD.MOV.U32 R142, RZ, RZ, R78 ;  /* 0x000000ffff8e7224 */ /* 0x000fe400078e004e */
[----:B------:R-:W-:Y:S01]  /*12990*/  IMAD.MOV.U32 R76, RZ, RZ, R193 ;  /* 0x000000ffff4c7224 */ /* 0x000fe200078e00c1 */
[----:B------:R2:W3:Y:S01]  /*129a0*/  MUFU.EX2 R78, R14 ;  /* 0x0000000e004e7308 */ /* 0x0004e20000000800 */
[----:B----4-:R-:W-:Y:S02]  /*129b0*/  F2FP.BF16.F32.PACK_AB R6, R81, R84 ;  /* 0x000000545106723e */ /* 0x010fe400000010ff */
[----:B------:R-:W-:Y:S01]  /*129c0*/  LOP3.LUT R13, R3, 0xff, RZ, 0xc0, !PT ;  /* 0x000000ff030d7812 */ /* 0x000fe200078ec0ff */
[----:B------:R-:W-:Y:S01]  /*129d0*/  FADD.FTZ R73, R203, R15 ;  /* 0x0000000fcb497221 */ /* 0x000fe20000010000 */
[----:B------:R-:W-:Y:S01]  /*129e0*/  F2FP.BF16.F32.PACK_AB R3, R92, R93 ;  /* 0x0000005d5c03723e */ /* 0x000fe200000010ff */
[----:B------:R-:W-:-:S02]  /*129f0*/  IMAD.MOV.U32 R201, RZ, RZ, R76 ;  /* 0x000000ffffc97224 */ /* 0x000fc400078e004c */
[----:B------:R-:W-:Y:S01]  /*12a00*/  FADD.FTZ R19, R239, R7 ;  /* 0x00000007ef137221 */ /* 0x000fe20000010000 */
[----:B------:R-:W-:Y:S01]  /*12a10*/  LOP3.LUT R5, R6, R5, RZ, 0xc0, !PT ;  /* 0x0000000506057212 */ /* 0x000fe200078ec0ff */
[----:B------:R-:W-:Y:S01]  /*12a20*/  IMAD.MOV.U32 R239, RZ, RZ, R71 ;  /* 0x000000ffffef7224 */ /* 0x000fe200078e0047 */
[----:B--2---:R-:W-:Y:S01]  /*12a30*/  SHF.R.U32.HI R14, RZ, 0x8, R2 ;  /* 0x00000008ff0e7819 */ /* 0x004fe20000011602 */
[C---:B------:R-:W-:Y:S01]  /*12a40*/  HMMA.16816.F32.BF16 R156, R8.reuse, R28, R156 ;  /* 0x0000001c089c723c */ /* 0x040fe2000004189c */
[----:B------:R-:W-:Y:S01]  /*12a50*/  HSET2.LE.AND R2, R69, R0, PT ;  /* 0x0000000045027233 */ /* 0x000fe20003803000 */
[----:B------:R2:W-:Y:S01]  /*12a60*/  MUFU.EX2 R77, R17 ;  /* 0x00000011004d7308 */ /* 0x0005e20000000800 */
[----:B------:R-:W-:Y:S01]  /*12a70*/  LOP3.LUT R7, R70, 0xff00ff, RZ, 0xc0, !PT ;  /* 0x00ff00ff46077812 */ /* 0x000fe200078ec0ff */
[----:B------:R4:W5:Y:S02]  /*12a80*/  LDL.LU R203, [R1+0x9c] ;  /* 0x00009c0001cb7983 */ /* 0x0009640000300800 */
[----:B------:R-:W-:Y:S01]  /*12a90*/  LOP3.LUT R6, R3, R2, RZ, 0xc0, !PT ;  /* 0x0000000203067212 */ /* 0x000fe200078ec0ff */
[----:B------:R-:W-:Y:S01]  /*12aa0*/  FADD.FTZ R3, R201, R73 ;  /* 0x00000049c9037221 */ /* 0x000fe20000010000 */
[----:B------:R-:W-:Y:S01]  /*12ab0*/  HMMA.16816.F32.BF16 R68, R8, R30, R88 ;  /* 0x0000001e0844723c */ /* 0x000fe20000041858 */
[----:B------:R-:W-:Y:S01]  /*12ac0*/  FADD.FTZ R10, R239, R19 ;  /* 0x00000013ef0a7221 */ /* 0x000fe20000010000 */
[----:B------:R-:W-:Y:S01]  /*12ad0*/  FADD.FTZ R2, R240, R66 ;  /* 0x00000042f0027221 */ /* 0x000fe20000010000 */
[----:B------:R-:W-:Y:S01]  /*12ae0*/  FADD.FTZ R19, R221, R3 ;  /* 0x00000003dd137221 */ /* 0x000fe20000010000 */
[----:B------:R-:W-:Y:S01]  /*12af0*/  FADD.FTZ R11, R137, R65 ;  /* 0x00000041890b7221 */ /* 0x000fe20000010000 */
[----:B------:R-:W-:-:S02]  /*12b00*/  LOP3.LUT R3, R96, 0xff00ff, RZ, 0xc0, !PT ;  /* 0x00ff00ff60037812 */ /* 0x000fc400078ec0ff */
[----:B------:R-:W-:Y:S02]  /*12b10*/  LOP3.LUT R15, R33, 0xff, RZ, 0xc0, !PT ;  /* 0x000000ff210f7812 */ /* 0x000fe400078ec0ff */
[----:B-1----:R-:W-:Y:S01]  /*12b20*/  F2FP.BF16.F32.PACK_AB R12, R80, R83 ;  /* 0x00000053500c723e */ /* 0x002fe200000010ff */
[----:B------:R-:W1:Y:S01]  /*12b30*/  MUFU.EX2 R76, R35 ;  /* 0x00000023004c7308 */ /* 0x000e620000000800 */
[--C-:B------:R-:W-:Y:S01]  /*12b40*/  HSET2.LE.AND R7, R7, R0.reuse, PT ;  /* 0x0000000007077233 */ /* 0x100fe20003803000 */
[----:B--2---:R-:W-:Y:S01]  /*12b50*/  FADD.FTZ R17, R139, R2 ;  /* 0x000000028b117221 */ /* 0x004fe20000010000 */
[----:B------:R-:W-:Y:S01]  /*12b60*/  PRMT R8, R13, 0x5410, R16 ;  /* 0x000054100d087816 */ /* 0x000fe20000000010 */
[----:B------:R-:W-:Y:S01]  /*12b70*/  FADD.FTZ R16, R136, R11 ;  /* 0x0000000b88107221 */ /* 0x000fe20000010000 */
[--C-:B------:R-:W-:Y:S01]  /*12b80*/  HSET2.LE.AND R2, R94, R0.reuse, PT ;  /* 0x000000005e027233 */ /* 0x100fe20003803000 */
[----:B------:R4:W5:Y:S01]  /*12b90*/  LDL.LU R202, [R1+0x98] ;  /* 0x0000980001ca7983 */ /* 0x0009620000300800 */
[----:B------:R-:W-:-:S02]  /*12ba0*/  HSET2.LE.AND R11, R3, R0, PT ;  /* 0x00000000030b7233 */ /* 0x000fc40003803000 */
[----:B------:R-:W-:Y:S01]  /*12bb0*/  PRMT R9, R15, 0x5410, R14 ;  /* 0x000054100f097816 */ /* 0x000fe2000000000e */
[----:B------:R-:W-:Y:S01]  /*12bc0*/  MUFU.EX2 R34, R34 ;  /* 0x0000002200227308 */ /* 0x000fe20000000800 */
[----:B------:R-:W-:Y:S02]  /*12bd0*/  F2FP.BF16.F32.PACK_AB R3, R111, R116 ;  /* 0x000000746f03723e */ /* 0x000fe400000010ff */
[----:B------:R-:W-:Y:S01]  /*12be0*/  LOP3.LUT R7, R12, R7, RZ, 0xc0, !PT ;  /* 0x000000070c077212 */ /* 0x000fe200078ec0ff */
[----:B------:R-:W-:Y:S01]  /*12bf0*/  FADD.FTZ R15, R232, R10 ;  /* 0x0000000ae80f7221 */ /* 0x000fe20000010000 */
[--C-:B------:R-:W-:Y:S02]  /*12c00*/  HSET2.LE.AND R13, R8, R0.reuse, PT ;  /* 0x00000000080d7233 */ /* 0x100fe40003803000 */
[----:B------:R-:W-:Y:S01]  /*12c10*/  PRMT R18, R74, 0x5410, R75 ;  /* 0x000054104a127816 */ /* 0x000fe2000000004b */
[----:B------:R-:W2:Y:S01]  /*12c20*/  MUFU.EX2 R33, R37 ;  /* 0x0000002500217308 */ /* 0x000ea20000000800 */
[----:B------:R-:W-:Y:S01]  /*12c30*/  LOP3.LUT R10, R3, R2, RZ, 0xc0, !PT ;  /* 0x00000002030a7212 */ /* 0x000fe200078ec0ff */
[----:B------:R-:W-:Y:S01]  /*12c40*/  IMAD.MOV.U32 R137, RZ, RZ, R225 ;  /* 0x000000ffff897224 */ /* 0x000fe200078e00e1 */
[----:B------:R-:W-:Y:S01]  /*12c50*/  HSET2.LE.AND R9, R9, R0, PT ;  /* 0x0000000009097233 */ /* 0x000fe20003803000 */
[----:B------:R-:W-:Y:S01]  /*12c60*/  IMAD.MOV.U32 R239, RZ, RZ, R217 ;  /* 0x000000ffffef7224 */ /* 0x000fe200078e00d9 */
[----:B---3--:R-:W-:-:S03]  /*12c70*/  F2FP.BF16.F32.PACK_AB R8, R78, R95 ;  /* 0x0000005f4e08723e */ /* 0x008fc600000010ff */
[----:B------:R-:W-:Y:S01]  /*12c80*/  MUFU.EX2 R67, R38 ;  /* 0x0000002600437308 */ /* 0x000fe20000000800 */
[----:B------:R-:W-:Y:S01]  /*12c90*/  LOP3.LUT R2, R32, 0xffff, RZ, 0xc0, !PT ;  /* 0x0000ffff20027812 */ /* 0x000fe200078ec0ff */
[----:B------:R-:W-:Y:S01]  /*12ca0*/  IMAD.MOV.U32 R221, RZ, RZ, R192 ;  /* 0x000000ffffdd7224 */ /* 0x000fe200078e00c0 */
[----:B------:R-:W-:Y:S01]  /*12cb0*/  F2FP.BF16.F32.PACK_AB R12, R118, R119 ;  /* 0x00000077760c723e */ /* 0x000fe200000010ff */
[----:B------:R4:W5:Y:S01]  /*12cc0*/  LDL.LU R193, [R1+0x94] ;  /* 0x0000940001c17983 */ /* 0x0009620000300800 */
[----:B------:R-:W-:Y:S01]  /*12cd0*/  PRMT R3, R32, 0x7632, R3 ;  /* 0x0000763220037816 */ /* 0x000fe20000000003 */
[----:B------:R-:W-:Y:S01]  /*12ce0*/  HMMA.16816.F32.BF16 R44, R4, R24, R44 ;  /* 0x00000018042c723c */ /* 0x000fe2000004182c */
[----:B------:R-:W-:-:S07]  /*12cf0*/  F2FP.BF16.F32.PACK_AB R14, R98, R103 ;  /* 0x00000067620e723e */ /* 0x000fce00000010ff */
[----:B------:R-:W-:Y:S01]  /*12d00*/  HMMA.16816.F32.BF16 R52, R4, R26, R52 ;  /* 0x0000001a0434723c */ /* 0x000fe20000041834 */
[----:B------:R-:W-:-:S07]  /*12d10*/  LOP3.LUT R11, R8, R11, RZ, 0xc0, !PT ;  /* 0x0000000b080b7212 */ /* 0x000fce00078ec0ff */
[----:B------:R-:W-:Y:S01]  /*12d20*/  HMMA.16816.F32.BF16 R48, R4, R20, R48 ;  /* 0x000000140430723c */ /* 0x000fe20000041830 */
[----:B------:R-:W-:-:S07]  /*12d30*/  LOP3.LUT R8, R12, R9, RZ, 0xc0, !PT ;  /* 0x000000090c087212 */ /* 0x000fce00078ec0ff */
[----:B------:R-:W-:Y:S01]  /*12d40*/  HMMA.16816.F32.BF16 R40, R4, R22, R40 ;  /* 0x000000160428723c */ /* 0x000fe20000041828 */
[----:B------:R-:W-:Y:S01]  /*12d50*/  LOP3.LUT R5, R97, 0xff, RZ, 0xc0, !PT ;  /* 0x000000ff61057812 */ /* 0x000fe200078ec0ff */
[----:B------:R-:W3:Y:S01]  /*12d60*/  MUFU.EX2 R35, R39 ;  /* 0x0000002700237308 */ /* 0x000ee20000000800 */
[----:B------:R-:W-:Y:S02]  /*12d70*/  LOP3.LUT R7, R32, 0xff, RZ, 0xc0, !PT ;  /* 0x000000ff20077812 */ /* 0x000fe400078ec0ff */
[----:B------:R-:W-:-:S05]  /*12d80*/  MOV R232, R224 ;  /* 0x000000e000e87202 */ /* 0x000fca0000000f00 */
[----:B------:R-:W-:Y:S01]  /*12d90*/  MUFU.EX2 R64, R64 ;  /* 0x0000004000407308 */ /* 0x000fe20000000800 */
[----:B------:R-:W-:-:S07]  /*12da0*/  SHF.R.U32.HI R4, RZ, 0x8, R2 ;  /* 0x00000008ff047819 */ /* 0x000fce0000011602 */
[----:B------:R-:W4:Y:S01]  /*12db0*/  MUFU.EX2 R72, R72 ;  /* 0x0000004800487308 */ /* 0x000f220000000800 */
[----:B------:R-:W-:Y:S01]  /*12dc0*/  SHF.R.U32.HI R6, RZ, 0x18, R32 ;  /* 0x00000018ff067819 */ /* 0x000fe20000011620 */
[----:B------:R-:W-:Y:S01]  /*12dd0*/  IMAD.MOV.U32 R225, RZ, RZ, R219 ;  /* 0x000000ffffe17224 */ /* 0x000fe200078e00db */
[----:B------:R-:W-:Y:S01]  /*12de0*/  LOP3.LUT R2, R3, 0xff, RZ, 0xc0, !PT ;  /* 0x000000ff03027812 */ /* 0x000fe200078ec0ff */
[----:B------:R-:W-:Y:S01]  /*12df0*/  IMAD.MOV.U32 R217, RZ, RZ, R215 ;  /* 0x000000ffffd97224 */ /* 0x000fe200078e00d7 */
[----:B------:R-:W-:Y:S01]  /*12e00*/  LOP3.LUT R9, R14, R13, RZ, 0xc0, !PT ;  /* 0x0000000d0e097212 */ /* 0x000fe200078ec0ff */
[----:B------:R1:W5:Y:S01]  /*12e10*/  LDL.LU R192, [R1+0x90] ;  /* 0x0000900001c07983 */ /* 0x0003620000300800 */
[----:B------:R-:W-:Y:S01]  /*12e20*/  PRMT R12, R5, 0x5410, R101 ;  /* 0x00005410050c7816 */ /* 0x000fe20000000065 */
[----:B------:R-:W-:Y:S01]  /*12e30*/  FADD.FTZ R5, R226, R19 ;  /* 0x00000013e2057221 */ /* 0x000fe20000010000 */
[----:B------:R-:W-:Y:S01]  /*12e40*/  PRMT R13, R7, 0x5410, R4 ;  /* 0x00005410070d7816 */ /* 0x000fe20000000004 */
[----:B------:R-:W-:Y:S01]  /*12e50*/  IMAD.MOV.U32 R226, RZ, RZ, R227 ;  /* 0x000000ffffe27224 */ /* 0x000fe200078e00e3 */
[----:B------:R-:W-:Y:S01]  /*12e60*/  PRMT R7, R2, 0x5410, R6 ;  /* 0x0000541002077816 */ /* 0x000fe20000000006 */
[----:B------:R-:W-:Y:S01]  /*12e70*/  FADD.FTZ R2, R138, R16 ;  /* 0x000000108a027221 */ /* 0x000fe20000010000 */
[----:B------:R-:W-:Y:S03]  /*12e80*/  HMMA.16816.F32.BF16 R56, R8, R24, R56 ;  /* 0x000000180838723c */ /* 0x000fe60000041838 */
[----:B------:R-:W-:Y:S01]  /*12e90*/  FADD.FTZ R24, R226, R2 ;  /* 0x00000002e2187221 */ /* 0x000fe20000010000 */
[----:B------:R-:W-:Y:S01]  /*12ea0*/  LOP3.LUT R2, R18, 0xff00ff, RZ, 0xc0, !PT ;  /* 0x00ff00ff12027812 */ /* 0x000fe200078ec0ff */
[----:B------:R-:W-:-:S02]  /*12eb0*/  IMAD.MOV.U32 R224, RZ, RZ, R218 ;  /* 0x000000ffffe07224 */ /* 0x000fc400078e00da */
[----:B------:R-:W-:Y:S01]  /*12ec0*/  FADD.FTZ R3, R137, R17 ;  /* 0x0000001189037221 */ /* 0x000fe20000010000 */
[----:B------:R-:W-:Y:S01]  /*12ed0*/  FADD.FTZ R4, R239, R15 ;  /* 0x0000000fef047221 */ /* 0x000fe20000010000 */
[--C-:B------:R-:W-:Y:S01]  /*12ee0*/  HSET2.LE.AND R6, R12, R0.reuse, PT ;  /* 0x000000000c067233 */ /* 0x100fe20003803000 */
[----:B------:R-:W-:Y:S01]  /*12ef0*/  IMAD.MOV.U32 R219, RZ, RZ, R212 ;  /* 0x000000ffffdb7224 */ /* 0x000fe200078e00d4 */
[--C-:B------:R-:W-:Y:S01]  /*12f00*/  HSET2.LE.AND R12, R2, R0.reuse, PT ;  /* 0x00000000020c7233 */ /* 0x100fe20003803000 */
[----:B------:R-:W-:Y:S01]  /*12f10*/  FADD.FTZ R25, R232, R3 ;  /* 0x00000003e8197221 */ /* 0x000fe20000010000 */
[----:B------:R-:W-:Y:S01]  /*12f20*/  FADD.FTZ R15, R224, R4 ;  /* 0x00000004e00f7221 */ /* 0x000fe20000010000 */
[--C-:B------:R-:W-:Y:S01]  /*12f30*/  HSET2.LE.AND R2, R13, R0.reuse, PT ;  /* 0x000000000d027233 */ /* 0x100fe20003803000 */
[----:B------:R-:W-:Y:S01]  /*12f40*/  FADD.FTZ R14, R221, R5 ;  /* 0x00000005dd0e7221 */ /* 0x000fe20000010000 */
[----:B------:R-:W-:Y:S01]  /*12f50*/  HSET2.LE.AND R4, R7, R0, PT ;  /* 0x0000000007047233 */ /* 0x000fe20003803000 */
[----:B------:R-:W-:Y:S01]  /*12f60*/  IMAD.MOV.U32 R212, RZ, RZ, R206 ;  /* 0x000000ffffd47224 */ /* 0x000fe200078e00ce */
[----:B-1----:R-:W-:Y:S01]  /*12f70*/  F2FP.BF16.F32.PACK_AB R3, R76, R77 ;  /* 0x0000004d4c03723e */ /* 0x002fe200000010ff */
[----:B------:R-:W-:Y:S01]  /*12f80*/  IMAD.MOV.U32 R206, RZ, RZ, R167 ;  /* 0x000000ffffce7224 */ /* 0x000fe200078e00a7 */
[----:B--2---:R-:W-:Y:S01]  /*12f90*/  F2FP.BF16.F32.PACK_AB R5, R33, R34 ;  /* 0x000000222105723e */ /* 0x004fe200000010ff */
[----:B------:R-:W-:-:S02]  /*12fa0*/  IMAD.MOV.U32 R167, RZ, RZ, R143 ;  /* 0x000000ffffa77224 */ /* 0x000fc400078e008f */
[----:B------:R-:W-:Y:S01]  /*12fb0*/  IMAD.MOV.U32 R226, RZ, RZ, R160 ;  /* 0x000000ffffe27224 */ /* 0x000fe200078e00a0 */
[----:B------:R-:W-:Y:S01]  /*12fc0*/  LOP3.LUT R160, R3, R2, RZ, 0xc0, !PT ;  /* 0x0000000203a07212 */ /* 0x000fe200078ec0ff */
[----:B------:R-:W-:Y:S01]  /*12fd0*/  IMAD.MOV.U32 R232, RZ, RZ, R161 ;  /* 0x000000ffffe87224 */ /* 0x000fe200078e00a1 */
[----:B---3--:R-:W-:Y:S01]  /*12fe0*/  F2FP.BF16.F32.PACK_AB R7, R35, R67 ;  /* 0x000000432307723e */ /* 0x008fe200000010ff */
[----:B------:R-:W1:Y:S01]  /*12ff0*/  MUFU.EX2 R32, R82 ;  /* 0x0000005200207308 */ /* 0x000e620000000800 */
[----:B------:R-:W-:Y:S01]  /*13000*/  LOP3.LUT R161, R5, R4, RZ, 0xc0, !PT ;  /* 0x0000000405a17212 */ /* 0x000fe200078ec0ff */
[----:B------:R-:W-:Y:S01]  /*13010*/  HMMA.16816.F32.BF16 R28, R8, R26, R60 ;  /* 0x0000001a081c723c */ /* 0x000fe2000004183c */
[C---:B------:R-:W-:Y:S01]  /*13020*/  LOP3.LUT R2, R36.reuse, 0xffff, RZ, 0xc0, !PT ;  /* 0x0000ffff24027812 */ /* 0x040fe200078ec0ff */
[----:B------:R-:W-:Y:S01]  /*13030*/  IMAD.MOV.U32 R224, RZ, RZ, R167 ;  /* 0x000000ffffe07224 */ /* 0x000fe200078e00a7 */
[----:B------:R-:W-:Y:S01]  /*13040*/  PRMT R4, R36, 0x7632, R4 ;  /* 0x0000763224047816 */ /* 0x000fe20000000004 */
[----:B------:R-:W-:Y:S01]  /*13050*/  IMAD.MOV.U32 R167, RZ, RZ, R162 ;  /* 0x000000ffffa77224 */ /* 0x000fe200078e00a2 */
[----:B----4-:R-:W-:-:S03]  /*13060*/  F2FP.BF16.F32.PACK_AB R13, R72, R64 ;  /* 0x00000040480d723e */ /* 0x010fc600000010ff */
[----:B------:R-:W-:Y:S01]  /*13070*/  HMMA.16816.F32.BF16 R156, R8, R20, R156 ;  /* 0x00000014089c723c */ /* 0x000fe2000004189c */
[----:B------:R-:W-:Y:S01]  /*13080*/  LOP3.LUT R162, R7, R6, RZ, 0xc0, !PT ;  /* 0x0000000607a27212 */ /* 0x000fe200078ec0ff */
[----:B------:R-:W-:Y:S01]  /*13090*/  IMAD.MOV.U32 R227, RZ, RZ, R220 ;  /* 0x000000ffffe37224 */ /* 0x000fe200078e00dc */
[----:B------:R-:W-:Y:S01]  /*130a0*/  LOP3.LUT R5, R36, 0xff, RZ, 0xc0, !PT ;  /* 0x000000ff24057812 */ /* 0x000fe200078ec0ff */
[----:B------:R-:W-:Y:S01]  /*130b0*/  IMAD.MOV.U32 R218, RZ, RZ, R214 ;  /* 0x000000ffffda7224 */ /* 0x000fe200078e00d6 */
[----:B------:R-:W-:Y:S01]  /*130c0*/  SHF.R.U32.HI R2, RZ, 0x8, R2 ;  /* 0x00000008ff027819 */ /* 0x000fe20000011602 */
[----:B------:R-:W-:Y:S01]  /*130d0*/  IMAD.MOV.U32 R221, RZ, RZ, R163 ;  /* 0x000000ffffdd7224 */ /* 0x000fe200078e00a3 */
[----:B------:R-:W-:Y:S01]  /*130e0*/  LOP3.LUT R3, R126, 0xff, RZ, 0xc0, !PT ;  /* 0x000000ff7e037812 */ /* 0x000fe200078ec0ff */
[----:B------:R-:W-:Y:S01]  /*130f0*/  IMAD.MOV.U32 R215, RZ, RZ, R209 ;  /* 0x000000ffffd77224 */ /* 0x000fe200078e00d1 */
[----:B------:R-:W-:Y:S01]  /*13100*/  SHF.R.U32.HI R7, RZ, 0x18, R36 ;  /* 0x00000018ff077819 */ /* 0x000fe20000011624 */
[----:B------:R-:W2:Y:S01]  /*13110*/  LDSM.16.MT88.4 R16, [R190+0x5c00] ;  /* 0x005c0000be10783b */ /* 0x000ea20000004200 */
[----:B------:R-:W-:Y:S01]  /*13120*/  LOP3.LUT R4, R4, 0xff, RZ, 0xc0, !PT ;  /* 0x000000ff04047812 */ /* 0x000fe200078ec0ff */
[----:B------:R-:W-:Y:S01]  /*13130*/  MUFU.EX2 R27, R79 ;  /* 0x0000004f001b7308 */ /* 0x000fe20000000800 */
[----:B------:R-:W-:-:S02]  /*13140*/  LOP3.LUT R163, R13, R12, RZ, 0xc0, !PT ;  /* 0x0000000c0da37212 */ /* 0x000fc400078ec0ff */
[----:B------:R-:W-:Y:S02]  /*13150*/  LOP3.LUT R6, R117, 0xff00ff, RZ, 0xc0, !PT ;  /* 0x00ff00ff75067812 */ /* 0x000fe400078ec0ff */
[----:B------:R-:W-:Y:S01]  /*13160*/  PRMT R5, R5, 0x5410, R2 ;  /* 0x0000541005057816 */ /* 0x000fe20000000002 */
[----:B------:R-:W-:Y:S01]  /*13170*/  IMAD.MOV.U32 R201, RZ, RZ, R232 ;  /* 0x000000ffffc97224 */ /* 0x000fe200078e00e8 */
[----:B------:R-:W-:Y:S01]  /*13180*/  PRMT R3, R3, 0x5410, R127 ;  /* 0x0000541003037816 */ /* 0x000fe2000000007f */
[----:B------:R-:W3:Y:S01]  /*13190*/  MUFU.EX2 R12, R102 ;  /* 0x00000066000c7308 */ /* 0x000ee20000000800 */
[----:B------:R-:W-:Y:S01]  /*131a0*/  PRMT R7, R4, 0x5410, R7 ;  /* 0x0000541004077816 */ /* 0x000fe20000000007 */
[----:B------:R-:W-:Y:S01]  /*131b0*/  IMAD.MOV.U32 R239, RZ, RZ, R224 ;  /* 0x000000ffffef7224 */ /* 0x000fe200078e00e0 */
[----:B------:R-:W-:Y:S01]  /*131c0*/  HSET2.LE.AND R4, R6, R0, PT ;  /* 0x0000000006047233 */ /* 0x000fe20003803000 */
[----:B------:R-:W-:-:S04]  /*131d0*/  IMAD.MOV.U32 R224, RZ, RZ, R164 ;  /* 0x000000ffffe07224 */ /* 0x000fc800078e00a4 */
[----:B------:R-:W-:Y:S01]  /*131e0*/  MUFU.EX2 R26, R85 ;  /* 0x00000055001a7308 */ /* 0x000fe20000000800 */
[----:B------:R-:W-:Y:S01]  /*131f0*/  IMAD.MOV.U32 R232, RZ, RZ, R166 ;  /* 0x000000ffffe87224 */ /* 0x000fe200078e00a6 */
[----:B------:R-:W-:Y:S01]  /*13200*/  HSET2.LE.AND R6, R5, R0, PT ;  /* 0x0000000005067233 */ /* 0x000fe20003803000 */
[----:B------:R-:W-:-:S05]  /*13210*/  IMAD.MOV.U32 R164, RZ, RZ, R149 ;  /* 0x000000ffffa47224 */ /* 0x000fca00078e0095 */
[----:B------:R-:W4:Y:S01]  /*13220*/  MUFU.EX2 R13, R99 ;  /* 0x00000063000d7308 */ /* 0x000f220000000800 */
[----:B------:R-:W-:Y:S01]  /*13230*/  IMAD.MOV.U32 R166, RZ, RZ, R151 ;  /* 0x000000ffffa67224 */ /* 0x000fe200078e0097 */
[--C-:B------:R-:W-:Y:S01]  /*13240*/  HSET2.LE.AND R2, R3, R0.reuse, PT ;  /* 0x0000000003027233 */ /* 0x100fe20003803000 */
[----:B------:R-:W-:Y:S01]  /*13250*/  FADD.FTZ R5, R201, R25 ;  /* 0x00000019c9057221 */ /* 0x000fe20000010000 */
[----:B------:R-:W-:Y:S01]  /*13260*/  HSET2.LE.AND R7, R7, R0, PT ;  /* 0x0000000007077233 */ /* 0x000fe20003803000 */
[----:B------:R-:W-:Y:S01]  /*13270*/  FADD.FTZ R0, R221, R14 ;  /* 0x0000000edd007221 */ /* 0x000fe20000010000 */
[----:B------:R-:W-:Y:S02]  /*13280*/  IMAD.MOV.U32 R240, RZ, RZ, R226 ;  /* 0x000000fffff07224 */ /* 0x000fe400078e00e2 */
[----:B------:R-:W-:Y:S02]  /*13290*/  IMAD.MOV.U32 R201, RZ, RZ, R239 ;  /* 0x000000ffffc97224 */ /* 0x000fe400078e00ef */
[----:B------:R-:W-:Y:S01]  /*132a0*/  IMAD.MOV.U32 R239, RZ, RZ, R164 ;  /* 0x000000ffffef7224 */ /* 0x000fe200078e00a4 */
[----:B------:R-:W-:Y:S01]  /*132b0*/  HMMA.16816.F32.BF16 R20, R8, R22, R68 ;  /* 0x000000160814723c */ /* 0x000fe20000041844 */
[----:B------:R-:W-:Y:S01]  /*132c0*/  IMAD.MOV.U32 R164, RZ, RZ, R166 ;  /* 0x000000ffffa47224 */ /* 0x000fe200078e00a6 */
[----:B------:R-:W-:Y:S01]  /*132d0*/  MOV R166, R154 ;  /* 0x0000009a00a67202 */ /* 0x000fe20000000f00 */
[----:B------:R-:W-:-:S02]  /*132e0*/  IMAD.MOV.U32 R226, RZ, RZ, R165 ;  /* 0x000000ffffe27224 */ /* 0x000fc400078e00a5 */
[----:B------:R-:W-:Y:S01]  /*132f0*/  FADD.FTZ R9, R240, R0 ;  /* 0x00000000f0097221 */ /* 0x000fe20000010000 */
[----:B------:R-:W-:Y:S01]  /*13300*/  IMAD.MOV.U32 R221, RZ, RZ, R148 ;  /* 0x000000ffffdd7224 */ /* 0x000fe200078e0094 */
[----:B-1----:R-:W-:Y:S01]  /*13310*/  F2FP.BF16.F32.PACK_AB R0, R32, R108 ;  /* 0x0000006c2000723e */ /* 0x002fe200000010ff */
[----:B------:R-:W-:Y:S02]  /*13320*/  IMAD.MOV.U32 R165, RZ, RZ, R150 ;  /* 0x000000ffffa57224 */ /* 0x000fe400078e0096 */
[----:B------:R-:W-:Y:S01]  /*13330*/  FADD.FTZ R3, R191, R24 ;  /* 0x00000018bf037221 */ /* 0x000fe20000010000 */
[----:B------:R-:W-:Y:S02]  /*13340*/  IMAD.MOV.U32 R240, RZ, RZ, R221 ;  /* 0x000000fffff07224 */ /* 0x000fe400078e00dd */
[----:B------:R-:W-:Y:S01]  /*13350*/  FADD.FTZ R8, R189, R15 ;  /* 0x0000000fbd087221 */ /* 0x000fe20000010000 */
[----:B------:R-:W-:Y:S02]  /*13360*/  IMAD.MOV.U32 R221, RZ, RZ, R165 ;  /* 0x000000ffffdd7224 */ /* 0x000fe400078e00a5 */
[----:B------:R-:W-:Y:S01]  /*13370*/  IMAD.MOV.U32 R234, RZ, RZ, R166 ;  /* 0x000000ffffea7224 */ /* 0x000fe200078e00a6 */
[----:B------:R-:W-:Y:S01]  /*13380*/  LOP3.LUT R166, R0, R2, RZ, 0xc0, !PT ;  /* 0x0000000200a67212 */ /* 0x000fe200078ec0ff */
[----:B------:R-:W-:-:S02]  /*13390*/  IMAD.MOV.U32 R165, RZ, RZ, R167 ;  /* 0x000000ffffa57224 */ /* 0x000fc400078e00a7 */
[----:B------:R-:W-:Y:S01]  /*133a0*/  FADD.FTZ R10, R152, R3 ;  /* 0x00000003980a7221 */ /* 0x000fe20000010000 */
[----:B------:R-:W-:Y:S01]  /*133b0*/  IMAD.MOV.U32 R167, RZ, RZ, R155 ;  /* 0x000000ffffa77224 */ /* 0x000fe200078e009b */
[----:B---3--:R-:W-:Y:S01]  /*133c0*/  F2FP.BF16.F32.PACK_AB R0, R12, R27 ;  /* 0x0000001b0c00723e */ /* 0x008fe200000010ff */
[----:B------:R-:W-:Y:S01]  /*133d0*/  IMAD.MOV.U32 R220, RZ, RZ, R213 ;  /* 0x000000ffffdc7224 */ /* 0x000fe200078e00d5 */
[----:B----4-:R-:W-:Y:S01]  /*133e0*/  F2FP.BF16.F32.PACK_AB R3, R13, R26 ;  /* 0x0000001a0d03723e */ /* 0x010fe200000010ff */
[----:B------:R-:W-:Y:S02]  /*133f0*/  IMAD.MOV.U32 R176, RZ, RZ, R240 ;  /* 0x000000ffffb07224 */ /* 0x000fe400078e00f0 */
[----:B------:R-:W-:Y:S01]  /*13400*/  FADD.FTZ R11, R153, R5 ;  /* 0x00000005990b7221 */ /* 0x000fe20000010000 */
[----:B------:R-:W-:Y:S01]  /*13410*/  IMAD.MOV.U32 R214, RZ, RZ, R211 ;  /* 0x000000ffffd67224 */ /* 0x000fe200078e00d3 */
[----:B------:R1:W5:Y:S01]  /*13420*/  LDL.LU R191, [R1+0x8c] ;  /* 0x00008c0001bf7983 */ /* 0x0003620000300800 */
[----:B------:R-:W-:-:S02]  /*13430*/  IMAD.MOV.U32 R213, RZ, RZ, R207 ;  /* 0x000000ffffd57224 */ /* 0x000fc400078e00cf */
[----:B------:R-:W-:Y:S02]  /*13440*/  IMAD.MOV.U32 R199, RZ, RZ, R239 ;  /* 0x000000ffffc77224 */ /* 0x000fe400078e00ef */
[----:B------:R-:W-:Y:S01]  /*13450*/  FADD.FTZ R8, R201, R8 ;  /* 0x00000008c9087221 */ /* 0x000fe20000010000 */
[----:B------:R-:W-:Y:S02]  /*13460*/  IMAD.MOV.U32 R209, RZ, RZ, R210 ;  /* 0x000000ffffd17224 */ /* 0x000fe400078e00d2 */
[----:B------:R-:W-:Y:S02]  /*13470*/  IMAD.MOV.U32 R233, RZ, RZ, R221 ;  /* 0x000000ffffe97224 */ /* 0x000fe400078e00dd */
[----:B------:R-:W-:Y:S01]  /*13480*/  IMAD.MOV.U32 R174, RZ, RZ, R165 ;  /* 0x000000ffffae7224 */ /* 0x000fe200078e00a5 */
[----:B------:R-:W-:Y:S01]  /*13490*/  LOP3.LUT R165, R0, R7, RZ, 0xc0, !PT ;  /* 0x0000000700a57212 */ /* 0x000fe200078ec0ff */
[----:B------:R-:W-:Y:S01]  /*134a0*/  IMAD.MOV.U32 R211, RZ, RZ, R208 ;  /* 0x000000ffffd37224 */ /* 0x000fe200078e00d0 */
[----:B------:R-:W-:Y:S01]  /*134b0*/  F2FP.BF16.F32.PACK_AB R5, R109, R110 ;  /* 0x0000006e6d05723e */ /* 0x000fe200000010ff */
[----:B------:R-:W-:-:S02]  /*134c0*/  IMAD.MOV.U32 R207, RZ, RZ, R140 ;  /* 0x000000ffffcf7224 */ /* 0x000fc400078e008c */
[----:B------:R-:W-:Y:S01]  /*134d0*/  FADD.FTZ R0, R176, R9 ;  /* 0x00000009b0007221 */ /* 0x000fe20000010000 */
[----:B------:R-:W-:Y:S01]  /*134e0*/  IMAD.MOV.U32 R210, RZ, RZ, R141 ;  /* 0x000000ffffd27224 */ /* 0x000fe200078e008d */
[----:B------:R1:W5:Y:S01]  /*134f0*/  LDL.LU R189, [R1+0x88] ;  /* 0x0000880001bd7983 */ /* 0x0003620000300800 */
[----:B------:R-:W-:Y:S01]  /*13500*/  IMAD.MOV.U32 R208, RZ, RZ, R142 ;  /* 0x000000ffffd07224 */ /* 0x000fe200078e008e */
[----:B------:R-:W-:Y:S01]  /*13510*/  MOV R142, R146 ;  /* 0x00000092008e7202 */ /* 0x000fe20000000f00 */
[----:B------:R-:W-:Y:S02]  /*13520*/  IMAD.MOV.U32 R140, RZ, RZ, R144 ;  /* 0x000000ffff8c7224 */ /* 0x000fe400078e0090 */
[----:B------:R-:W-:Y:S02]  /*13530*/  IMAD.MOV.U32 R248, RZ, RZ, R164 ;  /* 0x000000fffff87224 */ /* 0x000fe400078e00a4 */
[----:B------:R-:W-:Y:S01]  /*13540*/  IMAD.MOV.U32 R200, RZ, RZ, R167 ;  /* 0x000000ffffc87224 */ /* 0x000fe200078e00a7 */
[----:B------:R-:W-:Y:S01]  /*13550*/  LOP3.LUT R167, R3, R4, RZ, 0xc0, !PT ;  /* 0x0000000403a77212 */ /* 0x000fe200078ec0ff */
[----:B------:R-:W-:-:S02]  /*13560*/  IMAD.MOV.U32 R141, RZ, RZ, R145 ;  /* 0x000000ffff8d7224 */ /* 0x000fc400078e0091 */
[----:B------:R-:W-:Y:S01]  /*13570*/  FADD.FTZ R4, R199, R11 ;  /* 0x0000000bc7047221 */ /* 0x000fe20000010000 */
[----:B------:R-:W-:Y:S02]  /*13580*/  IMAD.MOV.U32 R143, RZ, RZ, R147 ;  /* 0x000000ffff8f7224 */ /* 0x000fe400078e0093 */
[----:B------:R-:W-:Y:S01]  /*13590*/  FADD.FTZ R3, R233, R10 ;  /* 0x0000000ae9037221 */ /* 0x000fe20000010000 */
[----:B------:R-:W-:Y:S02]  /*135a0*/  IMAD.MOV.U32 R201, RZ, RZ, R140 ;  /* 0x000000ffffc97224 */ /* 0x000fe400078e008c */
[----:B------:R-:W-:Y:S01]  /*135b0*/  FADD.FTZ R2, R248, R8 ;  /* 0x00000008f8027221 */ /* 0x000fe20000010000 */
[----:B------:R-:W-:Y:S01]  /*135c0*/  IMAD.MOV.U32 R240, RZ, RZ, R141 ;  /* 0x000000fffff07224 */ /* 0x000fe200078e008d */
        /* <DEDUP_REMOVED lines=71> */
[----:B------:R-:W3:Y:S01]  /*13a40*/  LDSM.16.MT88.4 R144, [R188+0x5c00] ;  /* 0x005c0000bc90783b */ /* 0x000ee20000004200 */
        /* <DEDUP_REMOVED lines=21> */
[----:B------:R1:W-:Y:S04]  /*13ba0*/  STL [R1+0x5c], R4 ;  /* 0x00005c0401007387 */ /* 0x0003e80000100800 */
[----:B------:R1:W-:Y:S04]  /*13bb0*/  STL [R1+0x64], R3 ;  /* 0x0000640301007387 */ /* 0x0003e80000100800 */
[----:B------:R1:W-:Y:S04]  /*13bc0*/  STL [R1+0x60], R2 ;  /* 0x0000600201007387 */ /* 0x0003e80000100800 */
[----:B------:R1:W-:Y:S01]  /*13bd0*/  STL [R1+0x68], R0 ;  /* 0x0000680001007387 */ /* 0x0003e20000100800 */
[----:B--2---:R-:W-:Y:S01]  /*13be0*/  HMMA.16816.F32.BF16 R152, R160, R16, R48 ;  /* 0x00000010a098723c */ /* 0x004fe20000041830 */
[----:B------:R-:W-:-:S02]  /*13bf0*/  IMAD.MOV.U32 R37, RZ, RZ, R130 ;  /* 0x000000ffff257224 */ /* 0x000fc400078e0082 */
[----:B------:R-:W-:-:S05]  /*13c00*/  IMAD.MOV.U32 R38, RZ, RZ, R131 ;  /* 0x000000ffff267224 */ /* 0x000fca00078e0083 */
[----:B---3--:R-:W-:Y:S01]  /*13c10*/  HMMA.16816.F32.BF16 R136, R160, R144, R44 ;  /* 0x00000090a088723c */ /* 0x008fe2000004182c */
[----:B------:R-:W-:Y:S02]  /*13c20*/  IMAD.MOV.U32 R39, RZ, RZ, R124 ;  /* 0x000000ffff277224 */ /* 0x000fe400078e007c */
[----:B------:R-:W-:-:S05]  /*13c30*/  @P1 IMAD.MOV.U32 R37, RZ, RZ, R130 ;  /* 0x000000ffff251224 */ /* 0x000fca00078e0082 */
[----:B------:R-:W-:Y:S01]  /*13c40*/  HMMA.16816.F32.BF16 R148, R160, R146, R52 ;  /* 0x00000092a094723c */ /* 0x000fe20000041834 */
[----:B------:R-:W-:Y:S02]  /*13c50*/  @P1 IMAD.MOV.U32 R38, RZ, RZ, R131 ;  /* 0x000000ffff261224 */ /* 0x000fe400078e0083 */
[----:B------:R-:W-:-:S05]  /*13c60*/  @P1 IMAD.MOV.U32 R39, RZ, RZ, R124 ;  /* 0x000000ffff271224 */ /* 0x000fca00078e007c */
[----:B------:R-:W-:Y:S01]  /*13c70*/  HMMA.16816.F32.BF16 R140, R164, R144, R56 ;  /* 0x00000090a48c723c */ /* 0x000fe20000041838 */
[----:B------:R-:W-:Y:S02]  /*13c80*/  IMAD.MOV.U32 R183, RZ, RZ, R216 ;  /* 0x000000ffffb77224 */ /* 0x000fe400078e00d8 */
[----:B------:R-:W-:-:S05]  /*13c90*/  @P1 VIADD R204, R208, 0xfffffffd ;  /* 0xfffffffdd0cc1836 */ /* 0x000fca0000000000 */
[C---:B------:R-:W-:Y:S08]  /*13ca0*/  HMMA.16816.F32.BF16 R144, R164.reuse, R146, R28 ;  /* 0x00000092a490723c */ /* 0x040ff0000004181c */
[----:B------:R-:W-:Y:S08]  /*13cb0*/  HMMA.16816.F32.BF16 R156, R164, R16, R156 ;  /* 0x00000010a49c723c */ /* 0x000ff0000004189c */
[----:B------:R-:W-:Y:S01]  /*13cc0*/  HMMA.16816.F32.BF16 R160, R160, R18, R40 ;  /* 0x00000012a0a0723c */ /* 0x000fe20000041828 */
[----:B------:R-:W-:-:S02]  /*13cd0*/  IMAD.MOV.U32 R40, RZ, RZ, R125 ;  /* 0x000000ffff287224 */ /* 0x000fc400078e007d */
[----:B------:R-:W-:-:S05]  /*13ce0*/  @P1 IMAD.MOV.U32 R40, RZ, RZ, R125 ;  /* 0x000000ffff281224 */ /* 0x000fca00078e007d */
[----:B------:R-:W-:Y:S01]  /*13cf0*/  HMMA.16816.F32.BF16 R164, R164, R18, R20 ;  /* 0x00000012a4a4723c */ /* 0x000fe20000041814 */
[----:B------:R-:W-:-:S04]  /*13d00*/  NOP ;  /* 0x0000000000007918 */ /* 0x000fc80000000000 */
[----:B-1----:R-:W-:-:S15]  /*13d10*/  @P1 BRA `(.L_x_939) ;  /* 0x0000000000041947 */ /* 0x002fde0003800000 */
.L_x_937:
[----:B------:R-:W-:-:S07]  /*13d20*/  IADD3 R204, PT, PT, R183, -0x1, RZ ;  /* 0xffffffffb7cc7810 */ /* 0x000fce0007ffe0ff */
.L_x_939:
[----:B------:R-:W2:Y:S01]  /*13d30*/  LDL R0, [R1+0x78] ;  /* 0x0000780001007983 */ /* 0x000ea20000100800 */
[----:B------:R-:W1:Y:S01]  /*13d40*/  LDCU.64 UR22, c[0x0][0x358] ;  /* 0x00006b00ff1677ac */ /* 0x000e620008000a00 */
[----:B--2---:R-:W-:-:S13]  /*13d50*/  ISETP.GE.AND P0, PT, R204, R0, PT ;  /* 0x00000000cc00720c */ /* 0x004fda0003f06270 */
[----:B-1----:R-:W-:Y:S05]  /*13d60*/  @!P0 BRA `(.L_x_940) ;  /* 0x0000008800488947 */ /* 0x002fea0003800000 */
[----:B------:R-:W2:Y:S04]  /*13d70*/  LDL.64 R6, [R1+0x20] ;  /* 0x0000200001067983 */ /* 0x000ea80000100a00 */
[----:B------:R-:W2:Y:S04]  /*13d80*/  LDL.64 R4, [R1+0x18] ;  /* 0x0000180001047983 */ /* 0x000ea80000100a00 */
[----:B------:R-:W3:Y:S01]  /*13d90*/  LDL.64 R2, [R1+0x28] ;  /* 0x0000280001027983 */ /* 0x000ee20000100a00 */
[----:B------:R-:W1:Y:S01]  /*13da0*/  S2R R9, SR_TID.X ;  /* 0x0000000000097919 */ /* 0x000e620000002100 */
[----:B------:R-:W4:Y:S01]  /*13db0*/  S2R R8, SR_CTAID.X ;  /* 0x0000000000087919 */ /* 0x000f220000002500 */
[----:B------:R-:W-:-:S02]  /*13dc0*/  UIADD3 UR4, UPT, UPT, UR18, -0x61c88647, URZ ;  /* 0x9e3779b912047890 */ /* 0x000fc4000fffe0ff */
[----:B------:R-:W-:Y:S01]  /*13dd0*/  UIADD3 UR15, UPT, UPT, UR19, -0x4498517b, URZ ;  /* 0xbb67ae85130f7890 */ /* 0x000fe2000fffe0ff */
[----:B------:R-:W4:Y:S01]  /*13de0*/  S2R R10, SR_CTAID.X ;  /* 0x00000000000a7919 */ /* 0x000f220000002500 */
[----:B------:R-:W-:Y:S01]  /*13df0*/  UIADD3 UR14, UPT, UPT, UR18, 0x3c6ef372, URZ ;  /* 0x3c6ef372120e7890 */ /* 0x000fe2000fffe0ff */
[----:B------:R-:W-:Y:S01]  /*13e00*/  IMAD.MOV.U32 R134, RZ, RZ, R37 ;  /* 0x000000ffff867224 */ /* 0x000fe200078e0025 */
[----:B------:R-:W-:Y:S01]  /*13e10*/  MOV R135, R38 ;  /* 0x0000002600877202 */ /* 0x000fe20000000f00 */
[----:B------:R-:W-:Y:S01]  /*13e20*/  IMAD.MOV.U32 R133, RZ, RZ, R39 ;  /* 0x000000ffff857224 */ /* 0x000fe200078e0027 */
[----:B------:R-:W1:Y:S02]  /*13e30*/  LDCU.64 UR6, c[0x0][0x3c0] ;  /* 0x00007800ff0677ac */ /* 0x000e640008000a00 */
[----:B-1----:R-:W-:-:S05]  /*13e40*/  SHF.R.U32.HI R0, RZ, 0x5, R9 ;  /* 0x00000005ff007819 */ /* 0x002fca0000011609 */
[----:B----4-:R-:W-:Y:S01]  /*13e50*/  IMAD R8, R8, 0x8, R0 ;  /* 0x0000000808087824 */ /* 0x010fe200078e0200 */
[----:B------:R-:W-:-:S03]  /*13e60*/  SHF.R.U32.HI R12, RZ, 0x5, R9 ;  /* 0x00000005ff0c7819 */ /* 0x000fc60000011609 */
[----:B------:R-:W-:-:S04]  /*13e70*/  VIADD R8, R8, 0x4 ;  /* 0x0000000408087836 */ /* 0x000fc80000000000 */
[----:B------:R-:W-:Y:S01]  /*13e80*/  IMAD.WIDE.U32 R8, R8, -0x326172a9, RZ ;  /* 0xcd9e8d5708087825 */ /* 0x000fe200078e00ff */
[--C-:B-----5:R-:W-:Y:S02]  /*13e90*/  SHF.L.U64.HI R0, R202, 0x5, R203.reuse ;  /* 0x00000005ca007819 */ /* 0x120fe400000102cb */
[----:B------:R-:W-:Y:S02]  /*13ea0*/  LOP3.LUT R8, R8, UR4, RZ, 0x3c, !PT ;  /* 0x0000000408087c12 */ /* 0x000fe4000f8e3cff */
[----:B------:R-:W-:-:S03]  /*13eb0*/  SHF.L.U64.HI R9, R202, 0x6, R203 ;  /* 0x00000006ca097819 */ /* 0x000fc600000102cb */
[----:B------:R1:W-:Y:S04]  /*13ec0*/  STL [R1+0x14], R8 ;  /* 0x0000140801007387 */ /* 0x0003e80000100800 */
[----:B------:R4:W-:Y:S04]  /*13ed0*/  STL [R1+0x50], R0 ;  /* 0x0000500001007387 */ /* 0x0009e80000100800 */
[----:B------:R-:W-:Y:S01]  /*13ee0*/  STL [R1+0x70], R9 ;  /* 0x0000700901007387 */ /* 0x000fe20000100800 */
[C---:B-1----:R-:W-:Y:S01]  /*13ef0*/  SHF.L.U32 R8, R202.reuse, 0x5, RZ ;  /* 0x00000005ca087819 */ /* 0x042fe200000006ff */
[----:B----4-:R-:W-:-:S04]  /*13f00*/  IMAD.SHL.U32 R0, R202, 0x40, RZ ;  /* 0x00000040ca007824 */ /* 0x010fc800078e00ff */
[----:B------:R-:W-:Y:S04]  /*13f10*/  STL [R1+0x4c], R8 ;  /* 0x00004c0801007387 */ /* 0x000fe80000100800 */
[----:B------:R2:W-:Y:S01]  /*13f20*/  STL [R1+0x74], R0 ;  /* 0x0000740001007387 */ /* 0x0005e20000100800 */
[----:B------:R-:W-:Y:S01]  /*13f30*/  IMAD R10, R10, 0x8, R12 ;  /* 0x000000080a0a7824 */ /* 0x000fe200078e020c */
[----:B------:R-:W-:-:S03]  /*13f40*/  IADD3 R200, PT, PT, R194, 0x8, RZ ;  /* 0x00000008c2c87810 */ /* 0x000fc60007ffe0ff */
[----:B------:R-:W-:Y:S01]  /*13f50*/  IMAD.WIDE.U32 R10, R10, -0x326172a9, RZ ;  /* 0xcd9e8d570a0a7825 */ /* 0x000fe200078e00ff */
[----:B------:R-:W-:-:S03]  /*13f60*/  IADD3 R201, PT, PT, R194, 0x48, RZ ;  /* 0x00000048c2c97810 */ /* 0x000fc60007ffe0ff */
[----:B------:R-:W-:Y:S02]  /*13f70*/  IMAD.MOV.U32 R132, RZ, RZ, R40 ;  /* 0x000000ffff847224 */ /* 0x000fe400078e0028 */
[----:B------:R-:W-:Y:S01]  /*13f80*/  VIADD R199, R194, 0x40 ;  /* 0x00000040c2c77836 */ /* 0x000fe20000000000 */
[----:B------:R-:W-:Y:S01]  /*13f90*/  LOP3.LUT R252, R10, UR4, RZ, 0x3c, !PT ;  /* 0x000000040afc7c12 */ /* 0x000fe2000f8e3cff */
[----:B------:R-:W1:Y:S01]  /*13fa0*/  LDCU UR4, c[0x0][0x45c] ;  /* 0x00008b80ff0477ac */ /* 0x000e620008000800 */
[C---:B--2---:R-:W-:Y:S02]  /*13fb0*/  LOP3.LUT R0, R4.reuse, UR15, R7, 0x96, !PT ;  /* 0x0000000f04007c12 */ /* 0x044fe4000f8e9607 */
[----:B---3--:R-:W-:-:S03]  /*13fc0*/  LOP3.LUT R2, R4, UR15, R3, 0x96, !PT ;  /* 0x0000000f04027c12 */ /* 0x008fc6000f8e9603 */
[----:B------:R-:W-:-:S04]  /*13fd0*/  IMAD.WIDE.U32 R4, R0, -0x326172a9, RZ ;  /* 0xcd9e8d5700047825 */ /* 0x000fc800078e00ff */
[----:B------:R-:W-:Y:S01]  /*13fe0*/  IMAD.WIDE.U32 R2, R2, -0x326172a9, RZ ;  /* 0xcd9e8d5702027825 */ /* 0x000fe200078e00ff */
[----:B------:R-:W-:Y:S01]  /*13ff0*/  LOP3.LUT R0, R5, UR14, RZ, 0x3c, !PT ;  /* 0x0000000e05007c12 */ /* 0x000fe2000f8e3cff */
[----:B------:R2:W-:Y:S04]  /*14000*/  STL.64 [R1+0x8], R4 ;  /* 0x0000080401007387 */ /* 0x0005e80000100a00 */
[----:B------:R2:W-:Y:S04]  /*14010*/  STL.64 [R1], R2 ;  /* 0x0000000201007387 */ /* 0x0005e80000100a00 */
[----:B------:R2:W-:Y:S01]  /*14020*/  STL [R1+0x10], R0 ;  /* 0x0000100001007387 */ /* 0x0005e20000100800 */
[----:B------:R-:W-:Y:S01]  /*14030*/  LOP3.LUT R251, R3, UR14, RZ, 0x3c, !PT ;  /* 0x0000000e03fb7c12 */ /* 0x000fe2000f8e3cff */
[----:B-1----:R-:W-:Y:S06]  /*14040*/  BRA `(.L_x_941) ;  /* 0x00000000007c7947 */ /* 0x002fec0003800000 */
.L_x_943:
[----:B------:R-:W2:Y:S01]  /*14050*/  LDL R19, [R1+0x48] ;  /* 0x0000480001137983 */ /* 0x000ea20000100800 */
[----:B------:R-:W1:Y:S01]  /*14060*/  LDC.64 R6, c[0x0][0x3b8] ;  /* 0x0000ee00ff067b82 */ /* 0x000e620000000a00 */
[----:B------:R-:W-:Y:S02]  /*14070*/  VIADD R3, R204, 0xffffffff ;  /* 0xffffffffcc037836 */ /* 0x000fe40000000000 */
[----:B------:R-:W3:Y:S01]  /*14080*/  LDL R17, [R1+0x44] ;  /* 0x0000440001117983 */ /* 0x000ee20000100800 */
[C---:B-1----:R-:W-:Y:S01]  /*14090*/  SHF.L.U64.HI R10, R6.reuse, 0x5, R7 ;  /* 0x00000005060a7819 */ /* 0x042fe20000010207 */
[C---:B------:R-:W-:Y:S04]  /*140a0*/  IMAD.WIDE.U32 R4, R3.reuse, R6, RZ ;  /* 0x0000000603047225 */ /* 0x040fe800078e00ff */
[----:B------:R-:W-:Y:S02]  /*140b0*/  IMAD.SHL.U32 R9, R6, 0x20, RZ ;  /* 0x0000002006097824 */ /* 0x000fe400078e00ff */
[----:B------:R-:W-:Y:S03]  /*140c0*/  IMAD R5, R3, R7, R5 ;  /* 0x0000000703057224 */ /* 0x000fe600078e0205 */
[C---:B------:R-:W-:Y:S04]  /*140d0*/  LEA R3, P3, R4.reuse, R9, 0x7 ;  /* 0x0000000904037211 */ /* 0x040fe800078638ff */
[C-C-:B------:R-:W-:Y:S02]  /*140e0*/  LEA.HI.X R8, R4.reuse, R10, R5.reuse, 0x7, P3 ;  /* 0x0000000a04087211 */ /* 0x140fe400018f3c05 */
[C---:B--2---:R-:W-:Y:S04]  /*140f0*/  LEA R12, P3, R4.reuse, R19, 0x8 ;  /* 0x00000013040c7211 */ /* 0x044fe800078640ff */
[----:B---3--:R-:W-:Y:S02]  /*14100*/  LEA.HI.X R13, R4, R17, R5, 0x8, P3 ;  /* 0x00000011040d7211 */ /* 0x008fe400018f4405 */
        /* <DEDUP_REMOVED lines=8> */
[C---:B------:R-:W-:Y:S04]  /*14190*/  LEA R10, P3, R3.reuse, R19, 0x1 ;  /* 0x00000013030a7211 */ /* 0x040fe800078608ff */
[----:B------:R-:W-:Y:S02]  /*141a0*/  LEA.HI.X R11, R3, R17, R8, 0x1, P3 ;  /* 0x00000011030b7211 */ /* 0x000fe400018f0c08 */
[C---:B------:R-:W-:Y:S03]  /*141b0*/  LEA R6, P3, R4.reuse, R19, 0x1 ;  /* 0x0000001304067211 */ /* 0x040fe600078608ff */
[----:B------:R1:W-:Y:S01]  /*141c0*/  LDGSTS.E.BYPASS.LTC128B.128 [R250+0x2800], desc[UR22][R10.64] ;  /* 0x028000000afa7fae */ /* 0x0003e2000b981a16 */
[----:B------:R-:W-:Y:S02]  /*141d0*/  LEA.HI.X R7, R4, R17, R7, 0x1, P3 ;  /* 0x0000001104077211 */ /* 0x000fe400018f0c07 */
[C---:B------:R-:W-:Y:S03]  /*141e0*/  LEA R4, P3, R5.reuse, R19, 0x1 ;  /* 0x0000001305047211 */ /* 0x040fe600078608ff */
[----:B------:R1:W-:Y:S01]  /*141f0*/  LDGSTS.E.BYPASS.LTC128B.128 [R250+0x3000], desc[UR22][R6.64] ;  /* 0x0300000006fa7fae */ /* 0x0003e2000b981a16 */
[----:B------:R-:W-:Y:S05]  /*14200*/  LEA.HI.X R5, R5, R17, R14, 0x1, P3 ;  /* 0x0000001105057211 */ /* 0x000fea00018f0c0e */
[----:B------:R1:W-:Y:S04]  /*14210*/  LDGSTS.E.BYPASS.LTC128B.128 [R250+0x3800], desc[UR22][R4.64] ;  /* 0x0380000004fa7fae */ /* 0x0003e8000b981a16 */
[----:B------:R-:W0:Y:S01]  /*14220*/  LDGDEPBAR ;  /* 0x00000000000079af */ /* 0x000e220000000000 */
[----:B------:R-:W-:Y:S05]  /*14230*/  BRA `(.L_x_942) ;  /* 0x0000002800c47947 */ /* 0x000fea0003800000 */
.L_x_941:
[----:B--2---:R-:W2:Y:S01]  /*14240*/  LDL R4, [R1+0x58] ;  /* 0x0000580001047983 */ /* 0x004ea20000100800 */
[----:B------:R-:W-:Y:S04]  /*14250*/  DEPBAR.LE SB0, 0x0 ;  /* 0x000080000000791a */ /* 0x000fe80000000000 */
[----:B------:R-:W3:Y:S01]  /*14260*/  LDL R16, [R1+0x54] ;  /* 0x0000540001107983 */ /* 0x000ee20000100800 */
[C---:B------:R-:W-:Y:S03]  /*14270*/  IMAD.WIDE.U32 R14, R204.reuse, UR6, RZ ;  /* 0x00000006cc0e7c25 */ /* 0x040fe6000f8e00ff */
[----:B------:R-:W4:Y:S01]  /*14280*/  LDL R5, [R1+0x4c] ;  /* 0x00004c0001057983 */ /* 0x000f220000100800 */
[----:B------:R-:W-:Y:S03]  /*14290*/  IMAD R3, R204, UR7, R15 ;  /* 0x00000007cc037c24 */ /* 0x000fe6000f8e020f */
[----:B-----5:R-:W5:Y:S04]  /*142a0*/  LDL R6, [R1+0x50] ;  /* 0x0000500001067983 */ /* 0x020f680000100800 */
[----:B------:R-:W5:Y:S04]  /*142b0*/  LDL R7, [R1+0x74] ;  /* 0x0000740001077983 */ /* 0x000f680000100800 */
[----:B------:R-:W5:Y:S01]  /*142c0*/  LDL R13, [R1+0x70] ;  /* 0x00007000010d7983 */ /* 0x000f620000100800 */
[----:B------:R-:W-:Y:S01]  /*142d0*/  BAR.SYNC.DEFER_BLOCKING 0x0 ;  /* 0x0000000000007b1d */ /* 0x000fe20000010000 */
[C---:B--2---:R-:W-:Y:S05]  /*142e0*/  LEA R10, P3, R14.reuse, R4, 0x8 ;  /* 0x000000040e0a7211 */ /* 0x044fea00078640ff */
[----:B------:R-:W1:Y:S01]  /*142f0*/  S2R R202, SR_TID.X ;  /* 0x0000000000ca7919 */ /* 0x000e620000002100 */
[C-C-:B---3--:R-:W-:Y:S02]  /*14300*/  LEA.HI.X R11, R14.reuse, R16, R3.reuse, 0x8, P3 ;  /* 0x000000100e0b7211 */ /* 0x148fe400018f4403 */
[CC--:B----4-:R-:W-:Y:S03]  /*14310*/  LEA R0, P0, R14.reuse, R5.reuse, 0x7 ;  /* 0x000000050e007211 */ /* 0x0d0fe600078038ff */
[----:B------:R-:W-:Y:S01]  /*14320*/  @!PT LDS RZ, [RZ] ;  /* 0x00000000fffff984 */ /* 0x000fe20000000800 */
[----:B------:R-:W-:Y:S01]  /*14330*/  @!PT LDS RZ, [RZ] ;  /* 0x00000000fffff984 */ /* 0x000fe20000000800 */
[----:B------:R-:W-:Y:S01]  /*14340*/  @!PT LDS RZ, [RZ] ;  /* 0x00000000fffff984 */ /* 0x000fe20000000800 */
[----:B------:R-:W-:Y:S01]  /*14350*/  LDGSTS.E.BYPASS.LTC128B.128 [R250+0x4000], desc[UR22][R10.64] ;  /* 0x040000000afa7fae */ /* 0x000fe2000b981a16 */
[----:B-----5:R-:W-:Y:S02]  /*14360*/  LEA.HI.X R2, R14, R6, R3, 0x7, P0 ;  /* 0x000000060e027211 */ /* 0x020fe400000f3c03 */
[C---:B------:R-:W-:Y:S02]  /*14370*/  LEA R8, P2, R0.reuse, R4, 0x1 ;  /* 0x0000000400087211 */ /* 0x040fe400078408ff */
[C---:B------:R-:W-:Y:S02]  /*14380*/  IADD3 R5, P1, PT, R0.reuse, R5, RZ ;  /* 0x0000000500057210 */ /* 0x040fe40007f3e0ff */
[C---:B------:R-:W-:Y:S02]  /*14390*/  LEA.HI.X R9, R0.reuse, R16, R2, 0x1, P2 ;  /* 0x0000001000097211 */ /* 0x040fe400010f0c02 */
[----:B------:R-:W-:Y:S01]  /*143a0*/  IADD3 R12, P0, PT, R0, R7, RZ ;  /* 0x00000007000c7210 */ /* 0x000fe20007f1e0ff */
[C---:B------:R-:W-:Y:S01]  /*143b0*/  IMAD.X R7, R2.reuse, 0x1, R6, P1 ;  /* 0x0000000102077824 */ /* 0x040fe200008e0606 */
[C---:B------:R-:W-:Y:S01]  /*143c0*/  LEA R6, P1, R5.reuse, R4, 0x1 ;  /* 0x0000000405067211 */ /* 0x040fe200078208ff */
[----:B------:R-:W-:Y:S02]  /*143d0*/  LDGSTS.E.BYPASS.LTC128B.128 [R250+0x4800], desc[UR22][R8.64] ;  /* 0x0480000008fa7fae */ /* 0x000fe4000b981a16 */
[----:B------:R-:W-:Y:S01]  /*143e0*/  IMAD.X R13, R2, 0x1, R13, P0 ;  /* 0x00000001020d7824 */ /* 0x000fe200000e060d */
[----:B------:R-:W-:Y:S02]  /*143f0*/  LEA.HI.X R7, R5, R16, R7, 0x1, P1 ;  /* 0x0000001005077211 */ /* 0x000fe400008f0c07 */
[C---:B------:R-:W-:Y:S03]  /*14400*/  LEA R4, P0, R12.reuse, R4, 0x1 ;  /* 0x000000040c047211 */ /* 0x040fe600078008ff */
[----:B------:R-:W-:Y:S01]  /*14410*/  LDGSTS.E.BYPASS.LTC128B.128 [R250+0x5000], desc[UR22][R6.64] ;  /* 0x0500000006fa7fae */ /* 0x000fe2000b981a16 */
[----:B------:R-:W-:Y:S01]  /*14420*/  LEA.HI.X R5, R12, R16, R13, 0x1, P0 ;  /* 0x000000100c057211 */ /* 0x000fe200000f0c0d */
[----:B-1----:R-:W-:Y:S05]  /*14430*/  IMAD.SHL.U32 R0, R202, 0x2, RZ ;  /* 0x00000002ca007824 */ /* 0x002fea00078e00ff */
[----:B------:R-:W-:Y:S01]  /*14440*/  LOP3.LUT R0, R0, 0x6, RZ, 0xc0, !PT ;  /* 0x0000000600007812 */ /* 0x000fe200078ec0ff */
[----:B------:R1:W-:Y:S08]  /*14450*/  LDGSTS.E.BYPASS.LTC128B.128 [R250+0x5800], desc[UR22][R4.64] ;  /* 0x0580000004fa7fae */ /* 0x0003f0000b981a16 */
[----:B------:R-:W-:Y:S08]  /*14460*/  LDSM.16.M88.4 R128, [R192] ;  /* 0x00000000c080783b */ /* 0x000ff00000000200 */
[----:B------:R-:W0:Y:S08]  /*14470*/  LDGDEPBAR ;  /* 0x00000000000079af */ /* 0x000e300000000000 */
[----:B------:R-:W1:Y:S08]  /*14480*/  LDSM.16.M88.4 R16, [R189+0x2000] ;  /* 0x00200000bd10783b */ /* 0x000e700000000200 */
[----:B------:R-:W2:Y:S08]  /*14490*/  LDSM.16.M88.4 R124, [R192+0x1000] ;  /* 0x00100000c07c783b */ /* 0x000eb00000000200 */
[----:B------:R-:W3:Y:S08]  /*144a0*/  LDSM.16.M88.4 R32, [R189+0x2400] ;  /* 0x00240000bd20783b */ /* 0x000ef00000000200 */
[----:B------:R-:W4:Y:S08]  /*144b0*/  LDSM.16.M88.4 R48, [R189+0x2800] ;  /* 0x00280000bd30783b */ /* 0x000f300000000200 */
[----:B------:R-:W5:Y:S08]  /*144c0*/  LDSM.16.M88.4 R64, [R189+0x2c00] ;  /* 0x002c0000bd40783b */ /* 0x000f700000000200 */
        /* <DEDUP_REMOVED lines=9> */
[-C--:B---3--:R-:W-:Y:S07]  /*14560*/  HMMA.16816.F32.BF16 R20, R128, R32.reuse, RZ ;  /* 0x000000208014723c */ /* 0x088fee00000418ff */
[----:B------:R-:W3:Y:S01]  /*14570*/  LDSM.16.M88.4 R176, [R191+0x2000] ;  /* 0x00200000bfb0783b */ /* 0x000ee20000000200 */
[C---:B------:R-:W-:Y:S07]  /*14580*/  HMMA.16816.F32.BF16 R24, R124.reuse, R32, RZ ;  /* 0x000000207c18723c */ /* 0x040fee00000418ff */
[----:B------:R-:W3:Y:S01]  /*14590*/  LDSM.16.M88.4 R180, [R193+0x1000] ;  /* 0x00100000c1b4783b */ /* 0x000ee20000000200 */
[-C--:B------:R-:W-:Y:S07]  /*145a0*/  HMMA.16816.F32.BF16 R28, R124, R34.reuse, RZ ;  /* 0x000000227c1c723c */ /* 0x080fee00000418ff */
[----:B------:R-:W3:Y:S01]  /*145b0*/  LDSM.16.M88.4 R184, [R191+0x2400] ;  /* 0x00240000bfb8783b */ /* 0x000ee20000000200 */
[C---:B------:R-:W-:Y:S07]  /*145c0*/  HMMA.16816.F32.BF16 R32, R128.reuse, R34, RZ ;  /* 0x000000228020723c */ /* 0x040fee00000418ff */
[----:B------:R3:W-:Y:S01]  /*145d0*/  STL [R1+0x6c], R0 ;  /* 0x00006c0001007387 */ /* 0x0007e20000100800 */
        /* <DEDUP_REMOVED lines=27> */
[----:B------:R-:W-:Y:S04]  /*14790*/  IMAD R176, R204, 0x80, R0 ;  /* 0x00000080ccb07824 */ /* 0x000fe800078e0200 */
[C---:B------:R-:W-:Y:S01]  /*147a0*/  VIADD R203, R176.reuse, 0x1 ;  /* 0x00000001b0cb7836 */ /* 0x040fe20000000000 */
[C---:B------:R-:W-:Y:S01]  /*147b0*/  ISETP.GE.AND P4, PT, R176.reuse, R197, PT ;  /* 0x000000c5b000720c */ /* 0x040fe20003f86270 */
[----:B------:R-:W-:Y:S01]  /*147c0*/  VIADD R177, R176, 0x19 ;  /* 0x00000019b0b17836 */ /* 0x000fe20000000000 */
[CC--:B------:R-:W-:Y:S01]  /*147d0*/  ISETP.GT.AND P3, PT, R194.reuse, R176.reuse, PT ;  /* 0x000000b0c200720c */ /* 0x0c0fe20003f64270 */
[-C--:B------:R-:W-:Y:S03]  /*147e0*/  HMMA.16816.F32.BF16 R12, R180, R178.reuse, R12 ;  /* 0x000000b2b40c723c */ /* 0x080fe6000004180c */
[-C--:B------:R-:W-:Y:S01]  /*147f0*/  ISETP.GT.AND P2, PT, R194, R203.reuse, PT ;  /* 0x000000cbc200720c */ /* 0x080fe20003f44270 */
[----:B------:R-:W-:Y:S01]  /*14800*/  VIADD R202, R176, 0x9 ;  /* 0x00000009b0ca7836 */ /* 0x000fe20000000000 */
[----:B------:R-:W-:Y:S01]  /*14810*/  ISETP.GT.AND P1, PT, R200, R176, PT ;  /* 0x000000b0c800720c */ /* 0x000fe20003f24270 */
[----:B------:R-:W-:Y:S01]  /*14820*/  VIADD R2, R176, 0x78 ;  /* 0x00000078b0027836 */ /* 0x000fe20000000000 */
[-C--:B------:R-:W-:Y:S01]  /*14830*/  ISETP.GT.AND P0, PT, R200, R203.reuse, PT ;  /* 0x000000cbc800720c */ /* 0x080fe20003f04270 */
[C---:B------:R-:W-:Y:S04]  /*14840*/  HMMA.16816.F32.BF16 R16, R172.reuse, R178, R16 ;  /* 0x000000b2ac10723c */ /* 0x040fe80000041810 */
[----:B------:R-:W-:Y:S01]  /*14850*/  ISETP.GT.AND P5, PT, R194, R2, PT ;  /* 0x00000002c200720c */ /* 0x000fe20003fa4270 */
[----:B------:R-:W-:Y:S01]  /*14860*/  VIADD R178, R176, 0x18 ;  /* 0x00000018b0b27836 */ /* 0x000fe20000000000 */
[----:B------:R-:W-:Y:S01]  /*14870*/  FSEL R249, R4, -INF , !P3 ;  /* 0xff80000004f97808 */ /* 0x000fe20005800000 */
[----:B------:R-:W-:Y:S01]  /*14880*/  VIADD R179, R176, 0x10 ;  /* 0x00000010b0b37836 */ /* 0x000fe20000000000 */
[----:B------:R-:W-:Y:S01]  /*14890*/  FSEL R248, R5, -INF , !P2 ;  /* 0xff80000005f87808 */ /* 0x000fe20005000000 */
[-C--:B------:R-:W-:Y:S03]  /*148a0*/  HMMA.16816.F32.BF16 R20, R172, R184.reuse, R20 ;  /* 0x000000b8ac14723c */ /* 0x080fe60000041814 */
[----:B------:R-:W-:Y:S01]  /*148b0*/  FSEL R247, R6, -INF , !P1 ;  /* 0xff80000006f77808 */ /* 0x000fe20004800000 */
[C---:B------:R-:W-:Y:S01]  /*148c0*/  VIADD R3, R176.reuse, 0x70 ;  /* 0x00000070b0037836 */ /* 0x040fe20000000000 */
[----:B------:R-:W-:Y:S01]  /*148d0*/  FSEL R246, R7, -INF , !P0 ;  /* 0xff80000007f67808 */ /* 0x000fe20004000000 */
[----:B------:R-:W-:Y:S01]  /*148e0*/  VIADD R0, R176, 0x79 ;  /* 0x00000079b0007836 */ /* 0x000fe20000000000 */
[-C--:B------:R-:W-:Y:S01]  /*148f0*/  ISETP.GT.AND P3, PT, R199, R176.reuse, PT ;  /* 0x000000b0c700720c */ /* 0x080fe20003f64270 */
[----:B------:R-:W2:Y:S01]  /*14900*/  LDSM.16.M88.4 R4, [R191+0x2c00] ;  /* 0x002c0000bf04783b */ /* 0x000ea20000000200 */
[----:B------:R-:W-:Y:S01]  /*14910*/  ISETP.GT.AND P1, PT, R201, R176, PT ;  /* 0x000000b0c900720c */ /* 0x000fe20003f24270 */
[C---:B------:R-:W-:Y:S04]  /*14920*/  HMMA.16816.F32.BF16 R24, R180.reuse, R184, R24 ;  /* 0x000000b8b418723c */ /* 0x040fe80000041818 */
[----:B------:R-:W-:Y:S01]  /*14930*/  ISETP.GT.AND P6, PT, R194, R0, PT ;  /* 0x00000000c200720c */ /* 0x000fe20003fc4270 */
[C---:B------:R-:W-:Y:S01]  /*14940*/  VIADD R184, R176.reuse, 0x11 ;  /* 0x00000011b0b87836 */ /* 0x040fe20000000000 */
[-C--:B------:R-:W-:Y:S01]  /*14950*/  ISETP.GT.AND P2, PT, R199, R203.reuse, PT ;  /* 0x000000cbc700720c */ /* 0x080fe20003f44270 */
[----:B------:R-:W-:Y:S01]  /*14960*/  VIADD R185, R176, 0x8 ;  /* 0x00000008b0b97836 */ /* 0x000fe20000000000 */
[----:B------:R-:W-:Y:S01]  /*14970*/  ISETP.GT.AND P0, PT, R201, R203, PT ;  /* 0x000000cbc900720c */ /* 0x000fe20003f04270 */
[-C--:B------:R-:W-:Y:S03]  /*14980*/  HMMA.16816.F32.BF16 R28, R180, R186.reuse, R28 ;  /* 0x000000bab41c723c */ /* 0x080fe6000004181c */
[----:B------:R-:W-:Y:S02]  /*14990*/  FSEL R245, R8, -INF , !P3 ;  /* 0xff80000008f57808 */ /* 0x000fe40005800000 */
[-C--:B------:R-:W-:Y:S02]  /*149a0*/  ISETP.GT.AND P3, PT, R199, R185.reuse, PT ;  /* 0x000000b9c700720c */ /* 0x080fe40003f64270 */
[----:B------:R-:W-:Y:S01]  /*149b0*/  FSEL R244, R9, -INF , !P2 ;  /* 0xff80000009f47808 */ /* 0x000fe20005000000 */
[C---:B------:R-:W-:Y:S04]  /*149c0*/  HMMA.16816.F32.BF16 R32, R172.reuse, R186, R32 ;  /* 0x000000baac20723c */ /* 0x040fe80000041820 */
[----:B------:R-:W-:Y:S01]  /*149d0*/  FSEL R241, R12, -INF , !P3 ;  /* 0xff8000000cf17808 */ /* 0x000fe20005800000 */
[----:B------:R-:W-:Y:S01]  /*149e0*/  VIADD R12, R176, 0x59 ;  /* 0x00000059b00c7836 */ /* 0x000fe20000000000 */
[----:B------:R-:W-:Y:S02]  /*149f0*/  FSEL R243, R10, -INF , !P1 ;  /* 0xff8000000af37808 */ /* 0x000fe40004800000 */
[-C--:B------:R-:W-:Y:S01]  /*14a00*/  ISETP.GT.AND P1, PT, R201, R185.reuse, PT ;  /* 0x000000b9c900720c */ /* 0x080fe20003f24270 */
[-C--:B-1----:R-:W-:Y:S03]  /*14a10*/  HMMA.16816.F32.BF16 R36, R172, R168.reuse, R36 ;  /* 0x000000a8ac24723c */ /* 0x082fe60000041824 */
[----:B------:R-:W-:Y:S02]  /*14a20*/  FSEL R242, R11, -INF , !P0 ;  /* 0xff8000000bf27808 */ /* 0x000fe40004000000 */
[----:B------:R-:W-:Y:S01]  /*14a30*/  FSEL R239, R14, -INF , !P1 ;  /* 0xff8000000eef7808 */ /* 0x000fe20004800000 */
[----:B------:R-:W1:Y:S01]  /*14a40*/  LDSM.16.M88.4 R8, [R191+0x3000] ;  /* 0x00300000bf08783b */ /* 0x000e620000000200 */
[-C--:B------:R-:W-:Y:S01]  /*14a50*/  ISETP.GT.AND P1, PT, R200, R185.reuse, PT ;  /* 0x000000b9c800720c */ /* 0x080fe20003f24270 */
[C---:B------:R-:W-:Y:S04]  /*14a60*/  HMMA.16816.F32.BF16 R40, R180.reuse, R168, R40 ;  /* 0x000000a8b428723c */ /* 0x040fe80000041828 */
[-C--:B------:R-:W-:Y:S01]  /*14a70*/  ISETP.GT.AND P0, PT, R201, R202.reuse, PT ;  /* 0x000000cac900720c */ /* 0x080fe20003f04270 */
[----:B------:R-:W-:Y:S01]  /*14a80*/  VIADD R169, R176, 0x20 ;  /* 0x00000020b0a97836 */ /* 0x000fe20000000000 */
[----:B------:R-:W-:Y:S01]  /*14a90*/  FSEL R235, R18, -INF , !P1 ;  /* 0xff80000012eb7808 */ /* 0x000fe20004800000 */
[----:B------:R-:W-:Y:S01]  /*14aa0*/  VIADD R168, R176, 0x21 ;  /* 0x00000021b0a87836 */ /* 0x000fe20000000000 */
[----:B------:R-:W-:Y:S01]  /*14ab0*/  ISETP.GT.AND P3, PT, R194, R185, PT ;  /* 0x000000b9c200720c */ /* 0x000fe20003f64270 */
[-C--:B------:R-:W-:Y:S03]  /*14ac0*/  HMMA.16816.F32.BF16 R44, R180, R170.reuse, R44 ;  /* 0x000000aab42c723c */ /* 0x080fe6000004182c */
[-C--:B------:R-:W-:Y:S01]  /*14ad0*/  ISETP.GT.AND P1, PT, R200, R179.reuse, PT ;  /* 0x000000b3c800720c */ /* 0x080fe20003f24270 */
[C---:B------:R-:W-:Y:S01]  /*14ae0*/  VIADD R14, R176.reuse, 0x51 ;  /* 0x00000051b00e7836 */ /* 0x040fe20000000000 */
[----:B------:R-:W-:Y:S01]  /*14af0*/  FSEL R238, R15, -INF , !P0 ;  /* 0xff8000000fee7808 */ /* 0x000fe20004000000 */
[----:B------:R-:W-:Y:S01]  /*14b00*/  VIADD R15, R176, 0x50 ;  /* 0x00000050b00f7836 */ /* 0x000fe20000000000 */
[----:B------:R-:W-:Y:S01]  /*14b10*/  ISETP.GT.AND P0, PT, R200, R202, PT ;  /* 0x000000cac800720c */ /* 0x000fe20003f04270 */
[C---:B------:R-:W-:Y:S04]  /*14b20*/  HMMA.16816.F32.BF16 R48, R172.reuse, R170, R48 ;  /* 0x000000aaac30723c */ /* 0x040fe80000041830 */
[----:B------:R-:W-:Y:S01]  /*14b30*/  FSEL R237, R16, -INF , !P3 ;  /* 0xff80000010ed7808 */ /* 0x000fe20005800000 */
[----:B------:R-:W-:Y:S01]  /*14b40*/  VIADD R16, R176, 0x49 ;  /* 0x00000049b0107836 */ /* 0x000fe20000000000 */
[----:B------:R-:W-:Y:S02]  /*14b50*/  FSEL R231, R22, -INF , !P1 ;  /* 0xff80000016e77808 */ /* 0x000fe40004800000 */
[-C--:B------:R-:W-:Y:S01]  /*14b60*/  ISETP.GT.AND P3, PT, R194, R179.reuse, PT ;  /* 0x000000b3c200720c */ /* 0x080fe20003f64270 */
[-C--:B--2---:R-:W-:Y:S03]  /*14b70*/  HMMA.16816.F32.BF16 R52, R172, R4.reuse, R52 ;  /* 0x00000004ac34723c */ /* 0x084fe60000041834 */
[-C--:B------:R-:W-:Y:S02]  /*14b80*/  ISETP.GT.AND P1, PT, R201, R179.reuse, PT ;  /* 0x000000b3c900720c */ /* 0x080fe40003f24270 */
[----:B------:R-:W-:Y:S01]  /*14b90*/  FSEL R234, R19, -INF , !P0 ;  /* 0xff80000013ea7808 */ /* 0x000fe20004000000 */
[----:B------:R-:W-:Y:S01]  /*14ba0*/  VIADD R19, R176, 0x41 ;  /* 0x00000041b0137836 */ /* 0x000fe20000000000 */
[----:B------:R-:W-:Y:S01]  /*14bb0*/  ISETP.GT.AND P0, PT, R200, R184, PT ;  /* 0x000000b8c800720c */ /* 0x000fe20003f04270 */
[C---:B------:R-:W-:Y:S04]  /*14bc0*/  HMMA.16816.F32.BF16 R56, R180.reuse, R4, R56 ;  /* 0x00000004b438723c */ /* 0x040fe80000041838 */
[----:B------:R-:W-:Y:S01]  /*14bd0*/  FSEL R233, R20, -INF , !P3 ;  /* 0xff80000014e97808 */ /* 0x000fe20005800000 */
[----:B------:R-:W-:Y:S01]  /*14be0*/  VIADD R20, R176, 0x40 ;  /* 0x00000040b0147836 */ /* 0x000fe20000000000 */
[----:B------:R-:W-:Y:S02]  /*14bf0*/  FSEL R227, R26, -INF , !P1 ;  /* 0xff8000001ae37808 */ /* 0x000fe40004800000 */
[C---:B------:R-:W-:Y:S01]  /*14c00*/  ISETP.GT.AND P2, PT, R199.reuse, R202, PT ;  /* 0x000000cac700720c */ /* 0x040fe20003f44270 */
[-C--:B------:R-:W-:Y:S03]  /*14c10*/  HMMA.16816.F32.BF16 R60, R180, R6.reuse, R60 ;  /* 0x00000006b43c723c */ /* 0x080fe6000004183c */
[----:B------:R-:W-:Y:S02]  /*14c20*/  ISETP.GT.AND P3, PT, R199, R179, PT ;  /* 0x000000b3c700720c */ /* 0x000fe40003f64270 */
[----:B------:R-:W-:Y:S02]  /*14c30*/  ISETP.GT.AND P1, PT, R201, R178, PT ;  /* 0x000000b2c900720c */ /* 0x000fe40003f24270 */
[----:B------:R-:W-:Y:S01]  /*14c40*/  FSEL R230, R23, -INF , !P0 ;  /* 0xff80000017e67808 */ /* 0x000fe20004000000 */
[C---:B------:R-:W-:Y:S01]  /*14c50*/  HMMA.16816.F32.BF16 R64, R172.reuse, R6, R64 ;  /* 0x00000006ac40723c */ /* 0x040fe20000041840 */
[----:B------:R-:W2:Y:S03]  /*14c60*/  LDSM.16.M88.4 R4, [R191+0x3400] ;  /* 0x00340000bf04783b */ /* 0x000ea60000000200 */
[----:B------:R-:W-:Y:S01]  /*14c70*/  FSEL R240, R13, -INF , !P2 ;  /* 0xff8000000df07808 */ /* 0x000fe20005000000 */
[C---:B------:R-:W-:Y:S01]  /*14c80*/  VIADD R13, R176.reuse, 0x58 ;  /* 0x00000058b00d7836 */ /* 0x040fe20000000000 */
[----:B------:R-:W-:Y:S01]  /*14c90*/  ISETP.GT.AND P0, PT, R201, R184, PT ;  /* 0x000000b8c900720c */ /* 0x000fe20003f04270 */
[----:B------:R-:W-:Y:S01]  /*14ca0*/  VIADD R23, R176, 0x39 ;  /* 0x00000039b0177836 */ /* 0x000fe20000000000 */
[----:B------:R-:W-:Y:S01]  /*14cb0*/  FSEL R229, R24, -INF , !P3 ;  /* 0xff80000018e57808 */ /* 0x000fe20005800000 */
[-C--:B-1----:R-:W-:Y:S03]  /*14cc0*/  HMMA.16816.F32.BF16 R68, R172, R8.reuse, R68 ;  /* 0x00000008ac44723c */ /* 0x082fe60000041844 */
[----:B------:R-:W-:Y:S01]  /*14cd0*/  FSEL R223, R30, -INF , !P1 ;  /* 0xff8000001edf7808 */ /* 0x000fe20004800000 */
[----:B------:R-:W-:Y:S01]  /*14ce0*/  VIADD R24, R176, 0x38 ;  /* 0x00000038b0187836 */ /* 0x000fe20000000000 */
[----:B------:R-:W-:Y:S02]  /*14cf0*/  ISETP.GT.AND P2, PT, R194, R202, PT ;  /* 0x000000cac200720c */ /* 0x000fe40003f44270 */
[-C--:B------:R-:W-:Y:S01]  /*14d00*/  ISETP.GT.AND P3, PT, R199, R178.reuse, PT ;  /* 0x000000b2c700720c */ /* 0x080fe20003f64270 */
[C---:B------:R-:W-:Y:S04]  /*14d10*/  HMMA.16816.F32.BF16 R72, R180.reuse, R8, R72 ;  /* 0x00000008b448723c */ /* 0x040fe80000041848 */
[----:B------:R-:W-:Y:S02]  /*14d20*/  ISETP.GT.AND P1, PT, R200, R178, PT ;  /* 0x000000b2c800720c */ /* 0x000fe40003f24270 */
[----:B------:R-:W-:Y:S02]  /*14d30*/  FSEL R226, R27, -INF , !P0 ;  /* 0xff8000001be27808 */ /* 0x000fe40004000000 */
[----:B------:R-:W-:Y:S01]  /*14d40*/  FSEL R236, R17, -INF , !P2 ;  /* 0xff80000011ec7808 */ /* 0x000fe20005000000 */
[-C--:B------:R-:W-:Y:S03]  /*14d50*/  HMMA.16816.F32.BF16 R76, R180, R10.reuse, R76 ;  /* 0x0000000ab44c723c */ /* 0x080fe6000004184c */
[----:B------:R-:W-:Y:S01]  /*14d60*/  ISETP.GT.AND P0, PT, R201, R177, PT ;  /* 0x000000b1c900720c */ /* 0x000fe20003f04270 */
[----:B------:R-:W-:Y:S01]  /*14d70*/  VIADD R17, R176, 0x48 ;  /* 0x00000048b0117836 */ /* 0x000fe20000000000 */
[----:B------:R-:W-:Y:S02]  /*14d80*/  FSEL R225, R28, -INF , !P3 ;  /* 0xff8000001ce17808 */ /* 0x000fe40005800000 */
[----:B------:R-:W-:Y:S01]  /*14d90*/  FSEL R218, R34, -INF , !P1 ;  /* 0xff80000022da7808 */ /* 0x000fe20004800000 */
[C---:B------:R-:W-:Y:S01]  /*14da0*/  HMMA.16816.F32.BF16 R80, R172.reuse, R10, R80 ;  /* 0x0000000aac50723c */ /* 0x040fe20000041850 */
[----:B------:R-:W1:Y:S03]  /*14db0*/  LDSM.16.M88.4 R8, [R191+0x3800] ;  /* 0x00380000bf08783b */ /* 0x000e660000000200 */
[C---:B------:R-:W-:Y:S02]  /*14dc0*/  ISETP.GT.AND P2, PT, R194.reuse, R184, PT ;  /* 0x000000b8c200720c */ /* 0x040fe40003f44270 */
[----:B------:R-:W-:Y:S02]  /*14dd0*/  ISETP.GT.AND P3, PT, R194, R178, PT ;  /* 0x000000b2c200720c */ /* 0x000fe40003f64270 */
[----:B------:R-:W-:Y:S01]  /*14de0*/  ISETP.GT.AND P1, PT, R200, R169, PT ;  /* 0x000000a9c800720c */ /* 0x000fe20003f24270 */
[-C--:B--2---:R-:W-:Y:S03]  /*14df0*/  HMMA.16816.F32.BF16 R84, R172, R4.reuse, R84 ;  /* 0x00000004ac54723c */ /* 0x084fe60000041854 */
[----:B------:R-:W-:Y:S01]  /*14e00*/  FSEL R222, R31, -INF , !P0 ;  /* 0xff8000001fde7808 */ /* 0x000fe20004000000 */
[----:B------:R-:W-:Y:S01]  /*14e10*/  VIADD R31, R176, 0x29 ;  /* 0x00000029b01f7836 */ /* 0x000fe20000000000 */
[----:B------:R-:W-:Y:S02]  /*14e20*/  FSEL R232, R21, -INF , !P2 ;  /* 0xff80000015e87808 */ /* 0x000fe40005000000 */
[----:B------:R-:W-:Y:S01]  /*14e30*/  ISETP.GT.AND P0, PT, R200, R177, PT ;  /* 0x000000b1c800720c */ /* 0x000fe20003f04270 */
[C---:B------:R-:W-:Y:S04]  /*14e40*/  HMMA.16816.F32.BF16 R88, R180.reuse, R4, R88 ;  /* 0x00000004b458723c */ /* 0x040fe80000041858 */
[----:B------:R-:W-:Y:S01]  /*14e50*/  FSEL R220, R32, -INF , !P3 ;  /* 0xff80000020dc7808 */ /* 0x000fe20005800000 */
[----:B------:R-:W-:Y:S01]  /*14e60*/  VIADD R32, R176, 0x28 ;  /* 0x00000028b0207836 */ /* 0x000fe20000000000 */
[----:B------:R-:W-:Y:S02]  /*14e70*/  FSEL R214, R38, -INF , !P1 ;  /* 0xff80000026d67808 */ /* 0x000fe40004800000 */
[----:B------:R-:W-:Y:S01]  /*14e80*/  ISETP.GT.AND P2, PT, R199, R184, PT ;  /* 0x000000b8c700720c */ /* 0x000fe20003f44270 */
[-C--:B------:R-:W-:Y:S03]  /*14e90*/  HMMA.16816.F32.BF16 R92, R180, R6.reuse, R92 ;  /* 0x00000006b45c723c */ /* 0x080fe6000004185c */
[----:B------:R-:W-:Y:S02]  /*14ea0*/  ISETP.GT.AND P1, PT, R201, R169, PT ;  /* 0x000000a9c900720c */ /* 0x000fe40003f24270 */
[----:B------:R-:W-:Y:S02]  /*14eb0*/  FSEL R217, R35, -INF , !P0 ;  /* 0xff80000023d97808 */ /* 0x000fe40004000000 */
[----:B------:R-:W-:Y:S01]  /*14ec0*/  FSEL R228, R25, -INF , !P2 ;  /* 0xff80000019e47808 */ /* 0x000fe20005000000 */
[C---:B------:R-:W-:Y:S01]  /*14ed0*/  HMMA.16816.F32.BF16 R96, R172.reuse, R6, R96 ;  /* 0x00000006ac60723c */ /* 0x040fe20000041860 */
[----:B------:R-:W2:Y:S01]  /*14ee0*/  LDSM.16.M88.4 R4, [R191+0x3c00] ;  /* 0x003c0000bf04783b */ /* 0x000ea20000000200 */
[----:B------:R-:W-:Y:S04]  /*14ef0*/  DEPBAR.LE SB0, 0x0 ;  /* 0x000080000000791a */ /* 0x000fe80000000000 */
[----:B------:R-:W-:Y:S01]  /*14f00*/  BAR.SYNC.DEFER_BLOCKING 0x0 ;  /* 0x0000000000007b1d */ /* 0x000fe20000010000 */
[----:B------:R-:W-:Y:S01]  /*14f10*/  ISETP.GT.AND P0, PT, R200, R168, PT ;  /* 0x000000a8c800720c */ /* 0x000fe20003f04270 */
[-C--:B-1----:R-:W-:Y:S05]  /*14f20*/  HMMA.16816.F32.BF16 R100, R172, R8.reuse, R100 ;  /* 0x00000008ac64723c */ /* 0x082fea0000041864 */
[----:B------:R-:W-:Y:S01]  /*14f30*/  FSEL R210, R42, -INF , !P1 ;  /* 0xff8000002ad27808 */ /* 0x000fe20004800000 */
[C---:B------:R-:W-:Y:S01]  /*14f40*/  VIADD R25, R176.reuse, 0x31 ;  /* 0x00000031b0197836 */ /* 0x040fe20000000000 */
[----:B------:R-:W-:Y:S01]  /*14f50*/  ISETP.GT.AND P2, PT, R199, R177, PT ;  /* 0x000000b1c700720c */ /* 0x000fe20003f44270 */
[C---:B------:R-:W-:Y:S04]  /*14f60*/  HMMA.16816.F32.BF16 R104, R180.reuse, R8, R104 ;  /* 0x00000008b468723c */ /* 0x040fe80000041868 */
[----:B------:R-:W-:Y:S01]  /*14f70*/  ISETP.GT.AND P1, PT, R201, R32, PT ;  /* 0x00000020c900720c */ /* 0x000fe20003f24270 */
[C---:B------:R-:W-:Y:S01]  /*14f80*/  VIADD R9, R176.reuse, 0x61 ;  /* 0x00000061b0097836 */ /* 0x040fe20000000000 */
[----:B------:R-:W-:Y:S01]  /*14f90*/  FSEL R213, R39, -INF , !P0 ;  /* 0xff80000027d57808 */ /* 0x000fe20004000000 */
[C---:B------:R-:W-:Y:S01]  /*14fa0*/  VIADD R8, R176.reuse, 0x71 ;  /* 0x00000071b0087836 */ /* 0x040fe20000000000 */
[----:B------:R-:W-:Y:S01]  /*14fb0*/  FSEL R224, R29, -INF , !P2 ;  /* 0xff8000001de07808 */ /* 0x000fe20005000000 */
[-C--:B------:R-:W-:Y:S03]  /*14fc0*/  HMMA.16816.F32.BF16 R108, R180, R10.reuse, R108 ;  /* 0x0000000ab46c723c */ /* 0x080fe6000004186c */
[----:B------:R-:W-:Y:S01]  /*14fd0*/  ISETP.GT.AND P0, PT, R201, R168, PT ;  /* 0x000000a8c900720c */ /* 0x000fe20003f04270 */
        /* <DEDUP_REMOVED lines=8> */
[-C--:B--2---:R-:W-:Y:S03]  /*15060*/  HMMA.16816.F32.BF16 R116, R172, R4.reuse, R116 ;  /* 0x00000004ac74723c */ /* 0x084fe60000041874 */
[----:B------:R-:W-:Y:S02]  /*15070*/  ISETP.GT.AND P2, PT, R194, R177, PT ;  /* 0x000000b1c200720c */ /* 0x000fe40003f44270 */
[----:B------:R-:W-:Y:S02]  /*15080*/  FSEL R39, R54, -INF , !P1 ;  /* 0xff80000036277808 */ /* 0x000fe40004800000 */
[----:B------:R-:W-:Y:S01]  /*15090*/  ISETP.GT.AND P1, PT, R201, R29, PT ;  /* 0x0000001dc900720c */ /* 0x000fe20003f24270 */
[C---:B------:R-:W-:Y:S04]  /*150a0*/  HMMA.16816.F32.BF16 R120, R180.reuse, R4, R120 ;  /* 0x00000004b478723c */ /* 0x040fe80000041878 */
[----:B------:R-:W-:Y:S01]  /*150b0*/  FSEL R219, R33, -INF , !P2 ;  /* 0xff80000021db7808 */ /* 0x000fe20005000000 */
[----:B------:R-:W-:Y:S01]  /*150c0*/  VIADD R4, R176, 0x69 ;  /* 0x00000069b0047836 */ /* 0x000fe20000000000 */
[----:B------:R-:W-:Y:S01]  /*150d0*/  ISETP.GT.AND P2, PT, R194, R168, PT ;  /* 0x000000a8c200720c */ /* 0x000fe20003f44270 */
[----:B------:R-:W-:Y:S01]  /*150e0*/  VIADD R5, R176, 0x68 ;  /* 0x00000068b0057836 */ /* 0x000fe20000000000 */
[----:B------:R-:W-:Y:S01]  /*150f0*/  FSEL R58, R58, -INF , !P1 ;  /* 0xff8000003a3a7808 */ /* 0x000fe20004800000 */
[-C--:B------:R-:W-:Y:S03]  /*15100*/  HMMA.16816.F32.BF16 R124, R180, R6.reuse, R124 ;  /* 0x00000006b47c723c */ /* 0x080fe6000004187c */
[----:B------:R-:W-:Y:S02]  /*15110*/  ISETP.GT.AND P1, PT, R201, R24, PT ;  /* 0x00000018c900720c */ /* 0x000fe40003f24270 */
[----:B------:R-:W-:Y:S02]  /*15120*/  FSEL R215, R37, -INF , !P2 ;  /* 0xff80000025d77808 */ /* 0x000fe40005000000 */
[-C--:B------:R-:W-:Y:S01]  /*15130*/  ISETP.GT.AND P3, PT, R194, R169.reuse, PT ;  /* 0x000000a9c200720c */ /* 0x080fe20003f64270 */
[----:B------:R-:W-:Y:S04]  /*15140*/  HMMA.16816.F32.BF16 R128, R172, R6, R128 ;  /* 0x00000006ac80723c */ /* 0x000fe80000041880 */
[----:B------:R-:W-:Y:S02]  /*15150*/  ISETP.GT.AND P2, PT, R199, R168, PT ;  /* 0x000000a8c700720c */ /* 0x000fe40003f44270 */
[----:B------:R-:W-:Y:S02]  /*15160*/  FSEL R62, R62, -INF , !P1 ;  /* 0xff8000003e3e7808 */ /* 0x000fe40004800000 */
[----:B------:R-:W-:Y:S02]  /*15170*/  ISETP.GT.AND P1, PT, R200, R24, PT ;  /* 0x00000018c800720c */ /* 0x000fe40003f24270 */
        /* <DEDUP_REMOVED lines=9> */
[-C--:B------:R-:W-:Y:S02]  /*15210*/  ISETP.GT.AND P2, PT, R194, R31.reuse, PT ;  /* 0x0000001fc200720c */ /* 0x080fe40003f44270 */
[----:B------:R-:W-:Y:S02]  /*15220*/  FSEL R70, R70, -INF , !P1 ;  /* 0xff80000046467808 */ /* 0x000fe40004800000 */
[----:B------:R-:W-:Y:S02]  /*15230*/  ISETP.GT.AND P1, PT, R201, R20, PT ;  /* 0x00000014c900720c */ /* 0x000fe40003f24270 */
[----:B------:R-:W-:Y:S02]  /*15240*/  FSEL R208, R44, -INF , !P3 ;  /* 0xff8000002cd07808 */ /* 0x000fe40005800000 */
[----:B------:R-:W-:Y:S02]  /*15250*/  FSEL R186, R49, -INF , !P2 ;  /* 0xff80000031ba7808 */ /* 0x000fe40005000000 */
[C---:B------:R-:W-:Y:S02]  /*15260*/  ISETP.GT.AND P0, PT, R201.reuse, R31, PT ;  /* 0x0000001fc900720c */ /* 0x040fe40003f04270 */
[C---:B------:R-:W-:Y:S02]  /*15270*/  ISETP.GT.AND P3, PT, R194.reuse, R32, PT ;  /* 0x00000020c200720c */ /* 0x040fe40003f64270 */
[----:B------:R-:W-:Y:S02]  /*15280*/  ISETP.GT.AND P2, PT, R194, R25, PT ;  /* 0x00000019c200720c */ /* 0x000fe40003f44270 */
[----:B------:R-:W-:Y:S02]  /*15290*/  FSEL R74, R74, -INF , !P1 ;  /* 0xff8000004a4a7808 */ /* 0x000fe40004800000 */
[----:B------:R-:W-:Y:S02]  /*152a0*/  ISETP.GT.AND P1, PT, R201, R17, PT ;  /* 0x00000011c900720c */ /* 0x000fe40003f24270 */
[----:B------:R-:W-:Y:S02]  /*152b0*/  FSEL R205, R47, -INF , !P0 ;  /* 0xff8000002fcd7808 */ /* 0x000fe40004000000 */
[----:B------:R-:W-:Y:S02]  /*152c0*/  FSEL R187, R48, -INF , !P3 ;  /* 0xff80000030bb7808 */ /* 0x000fe40005800000 */
[----:B------:R-:W-:Y:S02]  /*152d0*/  FSEL R40, R53, -INF , !P2 ;  /* 0xff80000035287808 */ /* 0x000fe40005000000 */
[----:B------:R-:W-:Y:S02]  /*152e0*/  ISETP.GT.AND P0, PT, R200, R31, PT ;  /* 0x0000001fc800720c */ /* 0x000fe40003f04270 */
[----:B------:R-:W-:Y:S02]  /*152f0*/  ISETP.GT.AND P3, PT, R194, R29, PT ;  /* 0x0000001dc200720c */ /* 0x000fe40003f64270 */
[----:B------:R-:W-:Y:S02]  /*15300*/  ISETP.GT.AND P2, PT, R199, R25, PT ;  /* 0x00000019c700720c */ /* 0x000fe40003f44270 */
[----:B------:R-:W-:Y:S02]  /*15310*/  FSEL R78, R78, -INF , !P1 ;  /* 0xff8000004e4e7808 */ /* 0x000fe40004800000 */
[----:B------:R-:W-:Y:S02]  /*15320*/  ISETP.GT.AND P1, PT, R200, R17, PT ;  /* 0x00000011c800720c */ /* 0x000fe40003f24270 */
[----:B------:R-:W-:Y:S02]  /*15330*/  FSEL R42, R51, -INF , !P0 ;  /* 0xff800000332a7808 */ /* 0x000fe40004000000 */
[----:B------:R-:W-:Y:S02]  /*15340*/  FSEL R41, R52, -INF , !P3 ;  /* 0xff80000034297808 */ /* 0x000fe40005800000 */
[----:B------:R-:W-:Y:S02]  /*15350*/  FSEL R33, R57, -INF , !P2 ;  /* 0xff80000039217808 */ /* 0x000fe40005000000 */
[----:B------:R-:W-:Y:S02]  /*15360*/  ISETP.GT.AND P0, PT, R200, R25, PT ;  /* 0x00000019c800720c */ /* 0x000fe40003f04270 */
        /* <DEDUP_REMOVED lines=8> */
[-C--:B------:R-:W-:Y:S02]  /*153f0*/  ISETP.GT.AND P3, PT, R199, R24.reuse, PT ;  /* 0x00000018c700720c */ /* 0x080fe40003f64270 */
[----:B------:R-:W-:Y:S02]  /*15400*/  ISETP.GT.AND P2, PT, R194, R23, PT ;  /* 0x00000017c200720c */ /* 0x000fe40003f44270 */
[----:B------:R-:W-:Y:S02]  /*15410*/  FSEL R86, R86, -INF , !P1 ;  /* 0xff80000056567808 */ /* 0x000fe40004800000 */
[----:B------:R-:W-:Y:S02]  /*15420*/  ISETP.GT.AND P1, PT, R201, R15, PT ;  /* 0x0000000fc900720c */ /* 0x000fe40003f24270 */
[----:B------:R-:W-:Y:S02]  /*15430*/  FSEL R59, R59, -INF , !P0 ;  /* 0xff8000003b3b7808 */ /* 0x000fe40004000000 */
        /* <DEDUP_REMOVED lines=44> */
[-C--:B------:R-:W-:Y:S02]  /*15700*/  ISETP.GT.AND P2, PT, R199, R14.reuse, PT ;  /* 0x0000000ec700720c */ /* 0x080fe40003f44270 */
        /* <DEDUP_REMOVED lines=23> */
[-C--:B------:R-:W-:Y:S02]  /*15880*/  ISETP.GT.AND P2, PT, R194, R9.reuse, PT ;  /* 0x00000009c200720c */ /* 0x080fe40003f44270 */
        /* <DEDUP_REMOVED lines=9> */
[----:B------:R-:W-:Y:S02]  /*15920*/  ISETP.GE.AND P1, PT, R203, R197, PT ;  /* 0x000000c5cb00720c */ /* 0x000fe40003f26270 */
[----:B------:R-:W-:Y:S02]  /*15930*/  FSEL R99, R99, -INF , !P0 ;  /* 0xff80000063637808 */ /* 0x000fe40004000000 */
[----:B------:R-:W-:Y:S02]  /*15940*/  FSEL R100, R100, -INF , !P3 ;  /* 0xff80000064647808 */ /* 0x000fe40005800000 */
[----:B------:R-:W-:Y:S02]  /*15950*/  FSEL R105, R105, -INF , !P2 ;  /* 0xff80000069697808 */ /* 0x000fe40005000000 */
[----:B------:R-:W-:Y:S01]  /*15960*/  ISETP.GT.AND P0, PT, R200, R9, PT ;  /* 0x00000009c800720c */ /* 0x000fe20003f04270 */
[----:B------:R-:W2:Y:S01]  /*15970*/  LDL R11, [R1+0x78] ;  /* 0x00007800010b7983 */ /* 0x000ea20000100800 */
[C---:B------:R-:W-:Y:S02]  /*15980*/  ISETP.GT.AND P3, PT, R199.reuse, R10, PT ;  /* 0x0000000ac700720c */ /* 0x040fe40003f64270 */
[-C--:B------:R-:W-:Y:S02]  /*15990*/  ISETP.GT.AND P2, PT, R199, R4.reuse, PT ;  /* 0x00000004c700720c */ /* 0x080fe40003f44270 */
[----:B------:R-:W-:Y:S02]  /*159a0*/  FSEL R36, R244, -INF , !P1 ;  /* 0xff800000f4247808 */ /* 0x000fe40004800000 */
[----:B------:R-:W-:Y:S02]  /*159b0*/  ISETP.GE.AND P1, PT, R202, R197, PT ;  /* 0x000000c5ca00720c */ /* 0x000fe40003f26270 */
[----:B------:R-:W-:Y:S02]  /*159c0*/  FSEL R103, R103, -INF , !P0 ;  /* 0xff80000067677808 */ /* 0x000fe40004000000 */
[----:B------:R-:W-:Y:S02]  /*159d0*/  FSEL R104, R104, -INF , !P3 ;  /* 0xff80000068687808 */ /* 0x000fe40005800000 */
[----:B------:R-:W-:Y:S02]  /*159e0*/  FSEL R109, R109, -INF , !P2 ;  /* 0xff8000006d6d7808 */ /* 0x000fe40005000000 */
[----:B------:R-:W-:Y:S02]  /*159f0*/  ISETP.GT.AND P0, PT, R201, R9, PT ;  /* 0x00000009c900720c */ /* 0x000fe40003f04270 */
[----:B------:R-:W-:Y:S02]  /*15a00*/  ISETP.GT.AND P3, PT, R199, R5, PT ;  /* 0x00000005c700720c */ /* 0x000fe40003f64270 */
[-C--:B------:R-:W-:Y:S02]  /*15a10*/  ISETP.GT.AND P2, PT, R194, R4.reuse, PT ;  /* 0x00000004c200720c */ /* 0x080fe40003f44270 */
[----:B------:R-:W-:Y:S02]  /*15a20*/  FSEL R47, R240, -INF , !P1 ;  /* 0xff800000f02f7808 */ /* 0x000fe40004800000 */
[----:B------:R-:W-:Y:S02]  /*15a30*/  ISETP.GE.AND P1, PT, R179, R195, PT ;  /* 0x000000c3b300720c */ /* 0x000fe40003f26270 */
[----:B------:R-:W-:Y:S02]  /*15a40*/  FSEL R107, R107, -INF , !P0 ;  /* 0xff8000006b6b7808 */ /* 0x000fe40004000000 */
[----:B------:R-:W-:Y:S02]  /*15a50*/  FSEL R108, R108, -INF , !P3 ;  /* 0xff8000006c6c7808 */ /* 0x000fe40005800000 */
[----:B------:R-:W-:Y:S02]  /*15a60*/  FSEL R113, R113, -INF , !P2 ;  /* 0xff80000071717808 */ /* 0x000fe40005000000 */
[----:B------:R-:W-:Y:S02]  /*15a70*/  ISETP.GT.AND P0, PT, R201, R4, PT ;  /* 0x00000004c900720c */ /* 0x000fe40003f04270 */
[C---:B------:R-:W-:Y:S02]  /*15a80*/  ISETP.GT.AND P3, PT, R194.reuse, R5, PT ;  /* 0x00000005c200720c */ /* 0x040fe40003f64270 */
[----:B------:R-:W-:Y:S02]  /*15a90*/  ISETP.GT.AND P2, PT, R194, R8, PT ;  /* 0x00000008c200720c */ /* 0x000fe40003f44270 */
        /* <DEDUP_REMOVED lines=13> */
[C---:B------:R-:W-:Y:S02]  /*15b70*/  ISETP.GT.AND P0, PT, R200.reuse, R8, PT ;  /* 0x00000008c800720c */ /* 0x040fe40003f04270 */
[----:B------:R-:W-:Y:S02]  /*15b80*/  ISETP.GT.AND P3, PT, R199, R3, PT ;  /* 0x00000003c700720c */ /* 0x000fe40003f64270 */
[----:B------:R-:W-:Y:S02]  /*15b90*/  ISETP.GT.AND P2, PT, R200, R2, PT ;  /* 0x00000002c800720c */ /* 0x000fe40003f44270 */
[----:B------:R-:W-:Y:S02]  /*15ba0*/  FSEL R35, R245, -INF , !P4 ;  /* 0xff800000f5237808 */ /* 0x000fe40006000000 */
[----:B------:R-:W-:Y:S02]  /*15bb0*/  FSEL R51, R219, -INF , !P1 ;  /* 0xff800000db337808 */ /* 0x000fe40004800000 */
[----:B------:R-:W-:Y:S02]  /*15bc0*/  ISETP.GE.AND P4, PT, R185, R196, PT ;  /* 0x000000c4b900720c */ /* 0x000fe40003f86270 */
[----:B------:R-:W-:Y:S02]  /*15bd0*/  ISETP.GE.AND P1, PT, R168, R195, PT ;  /* 0x000000c3a800720c */ /* 0x000fe40003f26270 */
[----:B------:R-:W-:Y:S02]  /*15be0*/  FSEL R119, R119, -INF , !P0 ;  /* 0xff80000077777808 */ /* 0x000fe40004000000 */
[----:B------:R-:W-:Y:S02]  /*15bf0*/  FSEL R120, R120, -INF , !P3 ;  /* 0xff80000078787808 */ /* 0x000fe40005800000 */
[----:B------:R-:W-:Y:S02]  /*15c00*/  FSEL R128, R128, -INF , !P5 ;  /* 0xff80000080807808 */ /* 0x000fe40006800000 */
[----:B------:R-:W-:Y:S02]  /*15c10*/  FSEL R130, R130, -INF , !P2 ;  /* 0xff80000082827808 */ /* 0x000fe40005000000 */
[----:B------:R-:W-:Y:S02]  /*15c20*/  ISETP.GT.AND P0, PT, R201, R8, PT ;  /* 0x00000008c900720c */ /* 0x000fe40003f04270 */
[C---:B------:R-:W-:Y:S02]  /*15c30*/  ISETP.GE.AND P3, PT, R176.reuse, R196, PT ;  /* 0x000000c4b000720c */ /* 0x040fe40003f66270 */
[----:B------:R-:W-:Y:S02]  /*15c40*/  ISETP.GE.AND P5, PT, R176, R198, PT ;  /* 0x000000c6b000720c */ /* 0x000fe40003fa6270 */
        /* <DEDUP_REMOVED lines=9> */
[----:B------:R-:W-:Y:S02]  /*15ce0*/  FSEL R44, R243, -INF , !P5 ;  /* 0xff800000f32c7808 */ /* 0x000fe40006800000 */
[-C--:B------:R-:W-:Y:S02]  /*15cf0*/  ISETP.GE.AND P0, PT, R176, R195.reuse, PT ;  /* 0x000000c3b000720c */ /* 0x080fe40003f06270 */
[-C--:B------:R-:W-:Y:S02]  /*15d00*/  ISETP.GE.AND P6, PT, R203, R195.reuse, PT ;  /* 0x000000c3cb00720c */ /* 0x080fe40003fc6270 */
[CC--:B------:R-:W-:Y:S02]  /*15d10*/  ISETP.GE.AND P3, PT, R185.reuse, R198.reuse, PT ;  /* 0x000000c6b900720c */ /* 0x0c0fe40003f66270 */
[-C--:B------:R-:W-:Y:S02]  /*15d20*/  ISETP.GE.AND P2, PT, R185, R195.reuse, PT ;  /* 0x000000c3b900720c */ /* 0x080fe40003f46270 */
[----:B------:R-:W-:Y:S02]  /*15d30*/  ISETP.GE.AND P5, PT, R202, R198, PT ;  /* 0x000000c6ca00720c */ /* 0x000fe40003fa6270 */
        /* <DEDUP_REMOVED lines=9> */
[----:B------:R-:W-:Y:S02]  /*15dd0*/  ISETP.GE.AND P0, PT, R203, R198, PT ;  /* 0x000000c6cb00720c */ /* 0x000fe40003f06270 */
[-C--:B------:R-:W-:Y:S02]  /*15de0*/  ISETP.GE.AND P6, PT, R185, R197.reuse, PT ;  /* 0x000000c5b900720c */ /* 0x080fe40003fc6270 */
[C---:B------:R-:W-:Y:S02]  /*15df0*/  ISETP.GE.AND P3, PT, R179.reuse, R196, PT ;  /* 0x000000c4b300720c */ /* 0x040fe40003f66270 */
[CC--:B------:R-:W-:Y:S02]  /*15e00*/  ISETP.GE.AND P5, PT, R179.reuse, R197.reuse, PT ;  /* 0x000000c5b300720c */ /* 0x0c0fe40003fa6270 */
[-C--:B------:R-:W-:Y:S02]  /*15e10*/  ISETP.GE.AND P2, PT, R179, R198.reuse, PT ;  /* 0x000000c6b300720c */ /* 0x080fe40003f46270 */
[----:B------:R-:W-:Y:S02]  /*15e20*/  FSEL R50, R220, -INF , !P4 ;  /* 0xff800000dc327808 */ /* 0x000fe40006000000 */
[----:B------:R-:W-:Y:S02]  /*15e30*/  FSEL R179, R42, -INF , !P1 ;  /* 0xff8000002ab37808 */ /* 0x000fe40004800000 */
[----:B------:R-:W-:Y:S02]  /*15e40*/  ISETP.GE.AND P4, PT, R169, R198, PT ;  /* 0x000000c6a900720c */ /* 0x000fe40003f86270 */
[----:B------:R-:W-:Y:S02]  /*15e50*/  ISETP.GE.AND P1, PT, R25, R197, PT ;  /* 0x000000c51900720c */ /* 0x000fe40003f26270 */
[----:B------:R-:W-:Y:S02]  /*15e60*/  FSEL R45, R242, -INF , !P0 ;  /* 0xff800000f22d7808 */ /* 0x000fe40004000000 */
[----:B------:R-:W-:Y:S02]  /*15e70*/  FSEL R46, R241, -INF , !P6 ;  /* 0xff800000f12e7808 */ /* 0x000fe40007000000 */
[C---:B------:R-:W-:Y:S02]  /*15e80*/  ISETP.GE.AND P0, PT, R202.reuse, R195, PT ;  /* 0x000000c3ca00720c */ /* 0x040fe40003f06270 */
[----:B------:R-:W-:Y:S02]  /*15e90*/  ISETP.GE.AND P6, PT, R202, R196, PT ;  /* 0x000000c4ca00720c */ /* 0x000fe40003fc6270 */
[----:B------:R-:W-:Y:S02]  /*15ea0*/  FSEL R210, R210, -INF , !P4 ;  /* 0xff800000d2d27808 */ /* 0x000fe40006000000 */
[----:B------:R-:W-:Y:S02]  /*15eb0*/  FSEL R202, R33, -INF , !P1 ;  /* 0xff80000021ca7808 */ /* 0x000fe40004800000 */
[----:B------:R-:W-:Y:S02]  /*15ec0*/  ISETP.GE.AND P4, PT, R31, R198, PT ;  /* 0x000000c61f00720c */ /* 0x000fe40003f86270 */
[-C--:B------:R-:W-:Y:S02]  /*15ed0*/  ISETP.GE.AND P1, PT, R23, R197.reuse, PT ;  /* 0x000000c51700720c */ /* 0x080fe40003f26270 */
[----:B------:R-:W-:Y:S02]  /*15ee0*/  FSEL R205, R205, -INF , !P4 ;  /* 0xff800000cdcd7808 */ /* 0x000fe40006000000 */
[----:B------:R-:W-:Y:S02]  /*15ef0*/  FSEL R61, R61, -INF , !P1 ;  /* 0xff8000003d3d7808 */ /* 0x000fe40004800000 */
[----:B------:R-:W-:Y:S02]  /*15f00*/  ISETP.GE.AND P4, PT, R29, R197, PT ;  /* 0x000000c51d00720c */ /* 0x000fe40003f86270 */
[-C--:B------:R-:W-:Y:S02]  /*15f10*/  ISETP.GE.AND P1, PT, R20, R195.reuse, PT ;  /* 0x000000c31400720c */ /* 0x080fe40003f26270 */
        /* <DEDUP_REMOVED lines=20> */
[-C--:B------:R-:W-:Y:S02]  /*16060*/  ISETP.GE.AND P1, PT, R13, R197.reuse, PT ;  /* 0x000000c50d00720c */ /* 0x080fe40003f26270 */
[----:B------:R-:W-:Y:S02]  /*16070*/  FSEL R56, R231, -INF , !P3 ;  /* 0xff800000e7387808 */ /* 0x000fe40005800000 */
[----:B------:R-:W-:Y:S02]  /*16080*/  FSEL R111, R229, -INF , !P5 ;  /* 0xff800000e56f7808 */ /* 0x000fe40006800000 */
[CC--:B------:R-:W-:Y:S02]  /*16090*/  ISETP.GE.AND P0, PT, R178.reuse, R197.reuse, PT ;  /* 0x000000c5b200720c */ /* 0x0c0fe40003f06270 */
[C---:B------:R-:W-:Y:S02]  /*160a0*/  ISETP.GE.AND P3, PT, R178.reuse, R198, PT ;  /* 0x000000c6b200720c */ /* 0x040fe40003f66270 */
[----:B------:R-:W-:Y:S02]  /*160b0*/  ISETP.GE.AND P5, PT, R178, R196, PT ;  /* 0x000000c4b200720c */ /* 0x000fe40003fa6270 */
[----:B------:R-:W-:Y:S02]  /*160c0*/  FSEL R178, R222, -INF , !P2 ;  /* 0xff800000deb27808 */ /* 0x000fe40005000000 */
[----:B------:R-:W-:Y:S02]  /*160d0*/  FSEL R236, R90, -INF , !P4 ;  /* 0xff8000005aec7808 */ /* 0x000fe40006000000 */
[----:B------:R-:W-:Y:S02]  /*160e0*/  FSEL R222, R92, -INF , !P1 ;  /* 0xff8000005cde7808 */ /* 0x000fe40004800000 */
[C---:B------:R-:W-:Y:S02]  /*160f0*/  ISETP.GE.AND P4, PT, R12.reuse, R198, PT ;  /* 0x000000c60c00720c */ /* 0x040fe40003f86270 */
        /* <DEDUP_REMOVED lines=9> */
[----:B------:R-:W-:Y:S02]  /*16190*/  FSEL R218, R104, -INF , !P4 ;  /* 0xff80000068da7808 */ /* 0x000fe40006000000 */
[----:B------:R-:W-:Y:S02]  /*161a0*/  FSEL R217, R105, -INF , !P1 ;  /* 0xff80000069d97808 */ /* 0x000fe40004800000 */
[----:B------:R-:W-:Y:S01]  /*161b0*/  FSEL R26, R234, -INF , !P6 ;  /* 0xff800000ea1a7808 */ /* 0x000fe20007000000 */
[----:B------:R-:W3:Y:S01]  /*161c0*/  LDL.64 R104, [R1+0x18] ;  /* 0x0000180001687983 */ /* 0x000ee20000100a00 */
[-C--:B------:R-:W-:Y:S02]  /*161d0*/  ISETP.GE.AND P6, PT, R184, R197.reuse, PT ;  /* 0x000000c5b800720c */ /* 0x080fe40003fc6270 */
[-C--:B------:R-:W-:Y:S02]  /*161e0*/  ISETP.GE.AND P0, PT, R168, R197.reuse, PT ;  /* 0x000000c5a800720c */ /* 0x080fe40003f06270 */
[----:B------:R-:W-:Y:S02]  /*161f0*/  FSEL R170, R228, -INF , !P6 ;  /* 0xff800000e4aa7808 */ /* 0x000fe40007000000 */
[----:B------:R-:W-:Y:S02]  /*16200*/  ISETP.GE.AND P6, PT, R177, R197, PT ;  /* 0x000000c5b100720c */ /* 0x000fe40003fc6270 */
[----:B------:R-:W-:Y:S02]  /*16210*/  FSEL R176, R211, -INF , !P0 ;  /* 0xff800000d3b07808 */ /* 0x000fe40004000000 */
[----:B------:R-:W-:Y:S02]  /*16220*/  FSEL R174, R224, -INF , !P6 ;  /* 0xff800000e0ae7808 */ /* 0x000fe40007000000 */
[----:B------:R-:W-:Y:S02]  /*16230*/  ISETP.GE.AND P6, PT, R169, R195, PT ;  /* 0x000000c3a900720c */ /* 0x000fe40003fc6270 */
[----:B------:R-:W-:Y:S02]  /*16240*/  ISETP.GE.AND P0, PT, R31, R197, PT ;  /* 0x000000c51f00720c */ /* 0x000fe40003f06270 */
[----:B------:R-:W-:Y:S02]  /*16250*/  FSEL R184, R216, -INF , !P6 ;  /* 0xff800000d8b87808 */ /* 0x000fe40007000000 */
[C---:B------:R-:W-:Y:S02]  /*16260*/  ISETP.GE.AND P6, PT, R168.reuse, R198, PT ;  /* 0x000000c6a800720c */ /* 0x040fe40003fc6270 */
[-C--:B------:R-:W-:Y:S02]  /*16270*/  ISETP.GE.AND P5, PT, R168, R196.reuse, PT ;  /* 0x000000c4a800720c */ /* 0x080fe40003fa6270 */
[----:B------:R-:W-:Y:S02]  /*16280*/  FSEL R209, R209, -INF , !P6 ;  /* 0xff800000d1d17808 */ /* 0x000fe40007000000 */
[-C--:B------:R-:W-:Y:S02]  /*16290*/  ISETP.GE.AND P6, PT, R31, R195.reuse, PT ;  /* 0x000000c31f00720c */ /* 0x080fe40003fc6270 */
[----:B------:R-:W-:Y:S02]  /*162a0*/  FSEL R207, R207, -INF , !P0 ;  /* 0xff800000cfcf7808 */ /* 0x000fe40004000000 */
[----:B------:R-:W-:Y:S02]  /*162b0*/  FSEL R186, R186, -INF , !P6 ;  /* 0xff800000baba7808 */ /* 0x000fe40007000000 */
[-C--:B------:R-:W-:Y:S02]  /*162c0*/  ISETP.GE.AND P0, PT, R29, R195.reuse, PT ;  /* 0x000000c31d00720c */ /* 0x080fe40003f06270 */
[----:B------:R-:W-:Y:S02]  /*162d0*/  ISETP.GE.AND P6, PT, R25, R195, PT ;  /* 0x000000c31900720c */ /* 0x000fe40003fc6270 */
[----:B------:R-:W-:Y:S02]  /*162e0*/  FSEL R175, R223, -INF , !P3 ;  /* 0xff800000dfaf7808 */ /* 0x000fe40005800000 */
[C---:B------:R-:W-:Y:S02]  /*162f0*/  ISETP.GE.AND P3, PT, R169.reuse, R196, PT ;  /* 0x000000c4a900720c */ /* 0x040fe40003f66270 */
        /* <DEDUP_REMOVED lines=9> */
[----:B------:R-:W-:Y:S02]  /*16390*/  FSEL R214, R214, -INF , !P3 ;  /* 0xff800000d6d67808 */ /* 0x000fe40005800000 */
[-C--:B------:R-:W-:Y:S02]  /*163a0*/  ISETP.GE.AND P5, PT, R29, R198.reuse, PT ;  /* 0x000000c61d00720c */ /* 0x080fe40003fa6270 */
[----:B------:R-:W-:Y:S02]  /*163b0*/  FSEL R211, R59, -INF , !P0 ;  /* 0xff8000003bd37808 */ /* 0x000fe40004000000 */
[----:B------:R-:W-:Y:S02]  /*163c0*/  FSEL R212, R60, -INF , !P6 ;  /* 0xff8000003cd47808 */ /* 0x000fe40007000000 */
[C---:B------:R-:W-:Y:S02]  /*163d0*/  ISETP.GE.AND P3, PT, R32.reuse, R198, PT ;  /* 0x000000c62000720c */ /* 0x040fe40003f66270 */
[-C--:B------:R-:W-:Y:S02]  /*163e0*/  ISETP.GE.AND P2, PT, R32, R196.reuse, PT ;  /* 0x000000c42000720c */ /* 0x080fe40003f46270 */
[CC--:B------:R-:W-:Y:S02]  /*163f0*/  ISETP.GE.AND P0, PT, R23.reuse, R195.reuse, PT ;  /* 0x000000c31700720c */ /* 0x0c0fe40003f06270 */
[-C--:B------:R-:W-:Y:S02]  /*16400*/  ISETP.GE.AND P6, PT, R23, R196.reuse, PT ;  /* 0x000000c41700720c */ /* 0x080fe40003fc6270 */
[----:B------:R-:W-:Y:S02]  /*16410*/  FSEL R203, R58, -INF , !P5 ;  /* 0xff8000003acb7808 */ /* 0x000fe40006800000 */
[----:B------:R-:W-:Y:S02]  /*16420*/  FSEL R206, R206, -INF , !P3 ;  /* 0xff800000cece7808 */ /* 0x000fe40005800000 */
[----:B------:R-:W-:Y:S02]  /*16430*/  FSEL R180, R43, -INF , !P2 ;  /* 0xff8000002bb47808 */ /* 0x000fe40005000000 */
[----:B------:R-:W-:Y:S02]  /*16440*/  FSEL R58, R65, -INF , !P0 ;  /* 0xff800000413a7808 */ /* 0x000fe40004000000 */
[----:B------:R-:W-:Y:S02]  /*16450*/  FSEL R60, R67, -INF , !P6 ;  /* 0xff800000433c7808 */ /* 0x000fe40007000000 */
[-C--:B------:R-:W-:Y:S02]  /*16460*/  ISETP.GE.AND P3, PT, R29, R196.reuse, PT ;  /* 0x000000c41d00720c */ /* 0x080fe40003f66270 */
[----:B------:R-:W-:Y:S02]  /*16470*/  ISETP.GE.AND P2, PT, R25, R196, PT ;  /* 0x000000c41900720c */ /* 0x000fe40003f46270 */
[C---:B------:R-:W-:Y:S02]  /*16480*/  ISETP.GE.AND P0, PT, R19.reuse, R195, PT ;  /* 0x000000c31300720c */ /* 0x040fe40003f06270 */
[----:B------:R-:W-:Y:S02]  /*16490*/  ISETP.GE.AND P6, PT, R19, R197, PT ;  /* 0x000000c51300720c */ /* 0x000fe40003fc6270 */
[----:B------:R-:W-:Y:S02]  /*164a0*/  FSEL R182, R39, -INF , !P3 ;  /* 0xff80000027b67808 */ /* 0x000fe40005800000 */
[----:B------:R-:W-:Y:S02]  /*164b0*/  FSEL R181, R38, -INF , !P2 ;  /* 0xff80000026b57808 */ /* 0x000fe40005000000 */
[----:B------:R-:W-:Y:S02]  /*164c0*/  FSEL R69, R69, -INF , !P0 ;  /* 0xff80000045457808 */ /* 0x000fe40004000000 */
[----:B------:R-:W-:Y:S02]  /*164d0*/  FSEL R230, R73, -INF , !P6 ;  /* 0xff80000049e67808 */ /* 0x000fe40007000000 */
[CC--:B------:R-:W-:Y:S02]  /*164e0*/  ISETP.GE.AND P3, PT, R24.reuse, R198.reuse, PT ;  /* 0x000000c61800720c */ /* 0x0c0fe40003f66270 */
[----:B------:R-:W-:Y:S02]  /*164f0*/  ISETP.GE.AND P2, PT, R24, R195, PT ;  /* 0x000000c31800720c */ /* 0x000fe40003f46270 */
[----:B------:R-:W-:Y:S02]  /*16500*/  ISETP.GE.AND P5, PT, R23, R198, PT ;  /* 0x000000c61700720c */ /* 0x000fe40003fa6270 */
[-C--:B------:R-:W-:Y:S02]  /*16510*/  ISETP.GE.AND P0, PT, R17, R197.reuse, PT ;  /* 0x000000c51100720c */ /* 0x080fe40003f06270 */
[-C--:B------:R-:W-:Y:S02]  /*16520*/  ISETP.GE.AND P6, PT, R16, R197.reuse, PT ;  /* 0x000000c51000720c */ /* 0x080fe40003fc6270 */
[----:B------:R-:W-:Y:S02]  /*16530*/  FSEL R62, R62, -INF , !P3 ;  /* 0xff8000003e3e7808 */ /* 0x000fe40005800000 */
[----:B------:R-:W-:Y:S02]  /*16540*/  FSEL R63, R63, -INF , !P5 ;  /* 0xff8000003f3f7808 */ /* 0x000fe40006800000 */
[----:B------:R-:W-:Y:S02]  /*16550*/  FSEL R59, R64, -INF , !P2 ;  /* 0xff800000403b7808 */ /* 0x000fe40005000000 */
[----:B------:R-:W-:Y:S02]  /*16560*/  FSEL R234, R76, -INF , !P0 ;  /* 0xff8000004cea7808 */ /* 0x000fe40004000000 */
[----:B------:R-:W-:Y:S02]  /*16570*/  FSEL R229, R77, -INF , !P6 ;  /* 0xff8000004de57808 */ /* 0x000fe40007000000 */
[C---:B------:R-:W-:Y:S02]  /*16580*/  ISETP.GE.AND P3, PT, R20.reuse, R196, PT ;  /* 0x000000c41400720c */ /* 0x040fe40003f66270 */
[C---:B------:R-:W-:Y:S02]  /*16590*/  ISETP.GE.AND P5, PT, R20.reuse, R197, PT ;  /* 0x000000c51400720c */ /* 0x040fe40003fa6270 */
[----:B------:R-:W-:Y:S02]  /*165a0*/  ISETP.GE.AND P2, PT, R20, R198, PT ;  /* 0x000000c61400720c */ /* 0x000fe40003f46270 */
[----:B------:R-:W-:Y:S02]  /*165b0*/  ISETP.GE.AND P0, PT, R16, R196, PT ;  /* 0x000000c41000720c */ /* 0x000fe40003f06270 */
[----:B------:R-:W-:Y:S02]  /*165c0*/  ISETP.GE.AND P6, PT, R15, R195, PT ;  /* 0x000000c30f00720c */ /* 0x000fe40003fc6270 */
[----:B------:R-:W-:Y:S02]  /*165d0*/  FSEL R70, R70, -INF , !P3 ;  /* 0xff80000046467808 */ /* 0x000fe40005800000 */
[----:B------:R-:W-:Y:S02]  /*165e0*/  FSEL R231, R72, -INF , !P5 ;  /* 0xff80000048e77808 */ /* 0x000fe40006800000 */
[----:B------:R-:W-:Y:S02]  /*165f0*/  FSEL R233, R74, -INF , !P2 ;  /* 0xff8000004ae97808 */ /* 0x000fe40005000000 */
[----:B------:R-:W-:Y:S02]  /*16600*/  FSEL R83, R83, -INF , !P0 ;  /* 0xff80000053537808 */ /* 0x000fe40004000000 */
[----:B------:R-:W-:Y:S02]  /*16610*/  FSEL R84, R84, -INF , !P6 ;  /* 0xff80000054547808 */ /* 0x000fe40007000000 */
[C---:B------:R-:W-:Y:S02]  /*16620*/  ISETP.GE.AND P3, PT, R17.reuse, R198, PT ;  /* 0x000000c61100720c */ /* 0x040fe40003f66270 */
[----:B------:R-:W-:Y:S02]  /*16630*/  ISETP.GE.AND P5, PT, R17, R196, PT ;  /* 0x000000c41100720c */ /* 0x000fe40003fa6270 */
[-C--:B------:R-:W-:Y:S02]  /*16640*/  ISETP.GE.AND P2, PT, R16, R198.reuse, PT ;  /* 0x000000c61000720c */ /* 0x080fe40003f46270 */
[CC--:B------:R-:W-:Y:S02]  /*16650*/  ISETP.GE.AND P0, PT, R14.reuse, R197.reuse, PT ;  /* 0x000000c50e00720c */ /* 0x0c0fe40003f06270 */
[----:B------:R-:W-:Y:S02]  /*16660*/  ISETP.GE.AND P6, PT, R14, R198, PT ;  /* 0x000000c60e00720c */ /* 0x000fe40003fc6270 */
[----:B------:R-:W-:Y:S01]  /*16670*/  FSEL R238, R78, -INF , !P3 ;  /* 0xff8000004eee7808 */ /* 0x000fe20005800000 */
[----:B------:R-:W-:Y:S01]  /*16680*/  IMAD.SHL.U32 R78, R204, 0x4, RZ ;  /* 0x00000004cc4e7824 */ /* 0x000fe200078e00ff */
[----:B------:R-:W-:Y:S02]  /*16690*/  FSEL R237, R79, -INF , !P2 ;  /* 0xff8000004fed7808 */ /* 0x000fe40005000000 */
[----:B------:R-:W-:Y:S02]  /*166a0*/  FSEL R82, R82, -INF , !P5 ;  /* 0xff80000052527808 */ /* 0x000fe40006800000 */
[----:B------:R-:W-:Y:S02]  /*166b0*/  FSEL R225, R89, -INF , !P0 ;  /* 0xff80000059e17808 */ /* 0x000fe40004000000 */
[----:B------:R-:W-:Y:S02]  /*166c0*/  FSEL R235, R91, -INF , !P6 ;  /* 0xff8000005beb7808 */ /* 0x000fe40007000000 */
[CC--:B------:R-:W-:Y:S02]  /*166d0*/  ISETP.GE.AND P3, PT, R15.reuse, R196.reuse, PT ;  /* 0x000000c40f00720c */ /* 0x0c0fe40003f66270 */
[-C--:B------:R-:W-:Y:S02]  /*166e0*/  ISETP.GE.AND P2, PT, R15, R197.reuse, PT ;  /* 0x000000c50f00720c */ /* 0x080fe40003f46270 */
[----:B------:R-:W-:Y:S02]  /*166f0*/  ISETP.GE.AND P5, PT, R14, R196, PT ;  /* 0x000000c40e00720c */ /* 0x000fe40003fa6270 */
[C---:B------:R-:W-:Y:S02]  /*16700*/  ISETP.GE.AND P0, PT, R12.reuse, R197, PT ;  /* 0x000000c50c00720c */ /* 0x040fe40003f06270 */
[-C--:B------:R-:W-:Y:S02]  /*16710*/  ISETP.GE.AND P6, PT, R12, R195.reuse, PT ;  /* 0x000000c30c00720c */ /* 0x080fe40003fc6270 */
[----:B------:R-:W-:Y:S02]  /*16720*/  FSEL R86, R86, -INF , !P3 ;  /* 0xff80000056567808 */ /* 0x000fe40005800000 */
[----:B------:R-:W-:Y:S02]  /*16730*/  FSEL R87, R87, -INF , !P5 ;  /* 0xff80000057577808 */ /* 0x000fe40006800000 */
[----:B------:R-:W-:Y:S02]  /*16740*/  FSEL R226, R88, -INF , !P2 ;  /* 0xff80000058e27808 */ /* 0x000fe40005000000 */
[----:B------:R-:W-:Y:S02]  /*16750*/  FSEL R220, R93, -INF , !P0 ;  /* 0xff8000005ddc7808 */ /* 0x000fe40004000000 */
[----:B------:R-:W-:Y:S02]  /*16760*/  FSEL R97, R97, -INF , !P6 ;  /* 0xff80000061617808 */ /* 0x000fe40007000000 */
[C---:B------:R-:W-:Y:S02]  /*16770*/  ISETP.GE.AND P3, PT, R13.reuse, R198, PT ;  /* 0x000000c60d00720c */ /* 0x040fe40003f66270 */
[CC--:B------:R-:W-:Y:S02]  /*16780*/  ISETP.GE.AND P5, PT, R13.reuse, R195.reuse, PT ;  /* 0x000000c30d00720c */ /* 0x0c0fe40003fa6270 */
[-C--:B------:R-:W-:Y:S02]  /*16790*/  ISETP.GE.AND P2, PT, R13, R196.reuse, PT ;  /* 0x000000c40d00720c */ /* 0x080fe40003f46270 */
[-C--:B------:R-:W-:Y:S02]  /*167a0*/  ISETP.GE.AND P0, PT, R10, R195.reuse, PT ;  /* 0x000000c30a00720c */ /* 0x080fe40003f06270 */
        /* <DEDUP_REMOVED lines=8> */
[C---:B------:R-:W-:Y:S02]  /*16830*/  ISETP.GE.AND P2, PT, R9.reuse, R196, PT ;  /* 0x000000c40900720c */ /* 0x040fe40003f46270 */
        /* <DEDUP_REMOVED lines=8> */
[C---:B------:R-:W-:Y:S02]  /*168c0*/  ISETP.GE.AND P2, PT, R5.reuse, R195, PT ;  /* 0x000000c30500720c */ /* 0x040fe40003f46270 */
[-C--:B------:R-:W-:Y:S02]  /*168d0*/  ISETP.GE.AND P4, PT, R5, R196.reuse, PT ;  /* 0x000000c40500720c */ /* 0x080fe40003f86270 */
[C---:B------:R-:W-:Y:S02]  /*168e0*/  ISETP.GE.AND P1, PT, R4.reuse, R197, PT ;  /* 0x000000c50400720c */ /* 0x040fe40003f26270 */
[C---:B------:R-:W-:Y:S02]  /*168f0*/  ISETP.GE.AND P5, PT, R4.reuse, R195, PT ;  /* 0x000000c30400720c */ /* 0x040fe40003fa6270 */
[C---:B------:R-:W-:Y:S02]  /*16900*/  ISETP.GE.AND P0, PT, R4.reuse, R196, PT ;  /* 0x000000c40400720c */ /* 0x040fe40003f06270 */
[----:B------:R-:W-:Y:S02]  /*16910*/  ISETP.GE.AND P6, PT, R4, R198, PT ;  /* 0x000000c60400720c */ /* 0x000fe40003fc6270 */
[----:B------:R-:W-:Y:S02]  /*16920*/  FMNMX3.FTZ R5, R132, R27, R28, !PT ;  /* 0x0000001b84057276 */ /* 0x000fe4000781001c */
[----:B------:R-:W-:Y:S02]  /*16930*/  FMNMX3.FTZ R4, R133, R30, R34, !PT ;  /* 0x0000001e85047276 */ /* 0x000fe40007810022 */
[----:B------:R-:W-:Y:S02]  /*16940*/  FMNMX3.FTZ R5, R5, R18, R21, !PT ;  /* 0x0000001205057276 */ /* 0x000fe40007810015 */
[----:B------:R-:W-:Y:S02]  /*16950*/  FMNMX3.FTZ R4, R4, R22, R26, !PT ;  /* 0x0000001604047276 */ /* 0x000fe4000781001a */
[----:B------:R-:W-:Y:S02]  /*16960*/  FSEL R215, R109, -INF , !P1 ;  /* 0xff8000006dd77808 */ /* 0x000fe40004800000 */
[----:B------:R-:W-:Y:S02]  /*16970*/  FSEL R219, R110, -INF , !P3 ;  /* 0xff8000006edb7808 */ /* 0x000fe40005800000 */
[----:B------:R-:W-:Y:S02]  /*16980*/  FSEL R112, R112, -INF , !P2 ;  /* 0xff80000070707808 */ /* 0x000fe40005000000 */
[----:B------:R-:W-:Y:S02]  /*16990*/  FSEL R113, R113, -INF , !P5 ;  /* 0xff80000071717808 */ /* 0x000fe40006800000 */
        /* <DEDUP_REMOVED lines=17> */
[----:B------:R-:W-:Y:S02]  /*16ab0*/  ISETP.GE.AND P0, PT, R8, R196, PT ;  /* 0x000000c40800720c */ /* 0x000fe40003f06270 */
[----:B------:R-:W-:Y:S02]  /*16ac0*/  FMNMX3.FTZ R4, R4, R68, R69, !PT ;  /* 0x0000004404047276 */ /* 0x000fe40007810045 */
[----:B------:R-:W-:Y:S02]  /*16ad0*/  FMNMX3.FTZ R3, R3, R70, R71, !PT ;  /* 0x0000004603037276 */ /* 0x000fe40007810047 */
[----:B------:R-:W-:Y:S02]  /*16ae0*/  FSEL R118, R118, -INF , !P3 ;  /* 0xff80000076767808 */ /* 0x000fe40005800000 */
[----:B------:R-:W-:Y:S02]  /*16af0*/  ISETP.GT.AND P3, PT, R199, R2, PT ;  /* 0x00000002c700720c */ /* 0x000fe40003f64270 */
[----:B------:R-:W-:Y:S02]  /*16b00*/  FSEL R119, R119, -INF , !P0 ;  /* 0xff80000077777808 */ /* 0x000fe40004000000 */
[----:B------:R-:W-:Y:S02]  /*16b10*/  FMNMX3.FTZ R4, R4, R80, R81, !PT ;  /* 0x0000005004047276 */ /* 0x000fe40007810051 */
[----:B------:R-:W-:Y:S02]  /*16b20*/  FMNMX3.FTZ R3, R3, R82, R83, !PT ;  /* 0x0000005203037276 */ /* 0x000fe40007810053 */
[----:B------:R-:W-:Y:S02]  /*16b30*/  ISETP.GT.AND P0, PT, R199, R0, PT ;  /* 0x00000000c700720c */ /* 0x000fe40003f04270 */
[----:B------:R-:W-:Y:S02]  /*16b40*/  FSEL R124, R124, -INF , !P3 ;  /* 0xff8000007c7c7808 */ /* 0x000fe40005800000 */
[-C--:B------:R-:W-:Y:S02]  /*16b50*/  ISETP.GE.AND P3, PT, R2, R195.reuse, PT ;  /* 0x000000c30200720c */ /* 0x080fe40003f66270 */
[----:B------:R-:W-:Y:S02]  /*16b60*/  FMNMX3.FTZ R4, R4, R84, R85, !PT ;  /* 0x0000005404047276 */ /* 0x000fe40007810055 */
[----:B------:R-:W-:Y:S02]  /*16b70*/  FMNMX3.FTZ R3, R3, R86, R87, !PT ;  /* 0x0000005603037276 */ /* 0x000fe40007810057 */
[----:B------:R-:W-:Y:S02]  /*16b80*/  FSEL R125, R125, -INF , !P0 ;  /* 0xff8000007d7d7808 */ /* 0x000fe40004000000 */
[----:B------:R-:W-:Y:S02]  /*16b90*/  ISETP.GE.AND P0, PT, R0, R195, PT ;  /* 0x000000c30000720c */ /* 0x000fe40003f06270 */
[----:B------:R-:W-:Y:S02]  /*16ba0*/  FSEL R128, R128, -INF , !P3 ;  /* 0xff80000080807808 */ /* 0x000fe40005800000 */
[----:B------:R-:W-:Y:S02]  /*16bb0*/  FMNMX3.FTZ R4, R4, R96, R97, !PT ;  /* 0x0000006004047276 */ /* 0x000fe40007810061 */
[----:B------:R-:W-:Y:S02]  /*16bc0*/  FMNMX3.FTZ R3, R3, R98, R99, !PT ;  /* 0x0000006203037276 */ /* 0x000fe40007810063 */
[----:B--2---:R-:W-:Y:S02]  /*16bd0*/  ISETP.GT.AND P3, PT, R204, R11, PT ;  /* 0x0000000bcc00720c */ /* 0x004fe40003f64270 */
[----:B------:R-:W-:Y:S02]  /*16be0*/  FSEL R129, R129, -INF , !P0 ;  /* 0xff80000081817808 */ /* 0x000fe40004000000 */
[----:B------:R-:W-:Y:S02]  /*16bf0*/  FSEL R114, R114, -INF , !P4 ;  /* 0xff80000072727808 */ /* 0x000fe40006000000 */
[----:B------:R-:W-:Y:S02]  /*16c00*/  ISETP.GE.AND P0, PT, R2, R196, PT ;  /* 0x000000c40200720c */ /* 0x000fe40003f06270 */
[----:B------:R-:W-:Y:S02]  /*16c10*/  ISETP.GE.AND P4, PT, R8, R195, PT ;  /* 0x000000c30800720c */ /* 0x000fe40003f86270 */
[----:B------:R-:W-:Y:S02]  /*16c20*/  FMNMX3.FTZ R4, R4, R100, R101, !PT ;  /* 0x0000006404047276 */ /* 0x000fe40007810065 */
[----:B------:R-:W-:Y:S02]  /*16c30*/  FMNMX3.FTZ R3, R3, R102, R103, !PT ;  /* 0x0000006603037276 */ /* 0x000fe40007810067 */
[----:B------:R-:W-:Y:S02]  /*16c40*/  FSEL R130, R130, -INF , !P0 ;  /* 0xff80000082827808 */ /* 0x000fe40004000000 */
[----:B------:R-:W-:Y:S02]  /*16c50*/  FSEL R116, R116, -INF , !P1 ;  /* 0xff80000074747808 */ /* 0x000fe40004800000 */
[----:B------:R-:W-:Y:S02]  /*16c60*/  FSEL R117, R117, -INF , !P4 ;  /* 0xff80000075757808 */ /* 0x000fe40006000000 */
[----:B------:R-:W-:Y:S02]  /*16c70*/  ISETP.GE.AND P0, PT, R0, R196, PT ;  /* 0x000000c40000720c */ /* 0x000fe40003f06270 */
[----:B------:R-:W-:Y:S02]  /*16c80*/  FMNMX3.FTZ R4, R4, R112, R113, !PT ;  /* 0x0000007004047276 */ /* 0x000fe40007810071 */
[----:B------:R-:W-:Y:S02]  /*16c90*/  FMNMX3.FTZ R3, R3, R114, R115, !PT ;  /* 0x0000007203037276 */ /* 0x000fe40007810073 */
[----:B------:R-:W-:Y:S02]  /*16ca0*/  FSEL R131, R131, -INF , !P0 ;  /* 0xff80000083837808 */ /* 0x000fe40004000000 */
[----:B------:R-:W-:Y:S02]  /*16cb0*/  FMNMX3.FTZ R4, R4, R116, R117, !PT ;  /* 0x0000007404047276 */ /* 0x000fe40007810075 */
[----:B------:R-:W-:Y:S02]  /*16cc0*/  FMNMX3.FTZ R3, R3, R118, R119, !PT ;  /* 0x0000007603037276 */ /* 0x000fe40007810077 */
[----:B---3--:R-:W-:Y:S02]  /*16cd0*/  LOP3.LUT R16, R78, UR19, R105, 0x96, !PT ;  /* 0x000000134e107c12 */ /* 0x008fe4000f8e9669 */
[CC--:B------:R-:W-:Y:S02]  /*16ce0*/  ISETP.GE.AND P1, PT, R8.reuse, R197.reuse, PT ;  /* 0x000000c50800720c */ /* 0x0c0fe40003f26270 */
[----:B------:R-:W-:Y:S02]  /*16cf0*/  ISETP.GE.AND P4, PT, R8, R198, PT ;  /* 0x000000c60800720c */ /* 0x000fe40003f86270 */
[----:B------:R-:W-:Y:S02]  /*16d00*/  ISETP.GE.AND P0, PT, R2, R197, PT ;  /* 0x000000c50200720c */ /* 0x000fe40003f06270 */
[----:B------:R-:W-:Y:S02]  /*16d10*/  FMNMX3.FTZ R15, R135, R35, R36, !PT ;  /* 0x00000023870f7276 */ /* 0x000fe40007810024 */
[----:B------:R-:W-:Y:S02]  /*16d20*/  FMNMX3.FTZ R40, R4, R128, R129, !PT ;  /* 0x0000008004287276 */ /* 0x000fe40007810081 */
[----:B------:R-:W-:Y:S01]  /*16d30*/  FMNMX3.FTZ R39, R3, R130, R131, !PT ;  /* 0x0000008203277276 */ /* 0x000fe20007810083 */
[----:B------:R-:W-:Y:S06]  /*16d40*/  @P3 BRA `(.L_x_943) ;  /* 0xffffffd000c03947 */ /* 0x000fec000383ffff */
.L_x_942:
[----:B------:R-:W-:Y:S01]  /*16d50*/  FMNMX3.FTZ R3, R15, R46, R47, !PT ;  /* 0x0000002e0f037276 */ /* 0x000fe2000781002f */
[----:B------:R-:W2:Y:S01]  /*16d60*/  LDL R240, [R1+0x14] ;  /* 0x0000140001f07983 */ /* 0x000ea20000100800 */
[----:B------:R-:W-:Y:S01]  /*16d70*/  FSEL R120, R120, -INF , !P2 ;  /* 0xff80000078787808 */ /* 0x000fe20005000000 */
[----:B------:R-:W-:Y:S01]  /*16d80*/  UIADD3 UR15, UPT, UPT, UR19, -0x56f99767, URZ ;  /* 0xa9066899130f7890 */ /* 0x000fe2000fffe0ff */
[----:B------:R-:W-:Y:S01]  /*16d90*/  ISETP.GT.AND P3, PT, R201, R2, PT ;  /* 0x00000002c900720c */ /* 0x000fe20003f64270 */
[----:B------:R-:W3:Y:S01]  /*16da0*/  LDL R239, [R1+0x10] ;  /* 0x0000100001ef7983 */ /* 0x000ee20000100800 */
[----:B------:R-:W-:Y:S01]  /*16db0*/  ISETP.GE.AND P2, PT, R2, R198, PT ;  /* 0x000000c60200720c */ /* 0x000fe20003f46270 */
[----:B------:R-:W-:Y:S01]  /*16dc0*/  UIADD3 UR14, UPT, UPT, UR19, 0x646e171e, URZ ;  /* 0x646e171e130e7890 */ /* 0x000fe2000fffe0ff */
[----:B-1----:R-:W-:Y:S01]  /*16dd0*/  FMNMX3.FTZ R4, R3, R111, R170, !PT ;  /* 0x0000006f03047276 */ /* 0x002fe200078100aa */
[----:B------:R-:W4:Y:S01]  /*16de0*/  LDL.64 R246, [R1+0x28] ;  /* 0x0000280001f67983 */ /* 0x000f220000100a00 */
[----:B------:R-:W-:Y:S01]  /*16df0*/  FSEL R121, R121, -INF , !P1 ;  /* 0xff80000079797808 */ /* 0x000fe20004800000 */
[----:B------:R-:W-:Y:S01]  /*16e00*/  IMAD.WIDE.U32 R2, R16, -0x326172a9, RZ ;  /* 0xcd9e8d5710027825 */ /* 0x000fe200078e00ff */
[----:B------:R-:W-:Y:S01]  /*16e10*/  FMNMX3.FTZ R5, R4, R173, R174, !PT ;  /* 0x000000ad04057276 */ /* 0x000fe200078100ae */
[----:B------:R-:W-:Y:S01]  /*16e20*/  UIADD3 UR21, UPT, UPT, UR19, 0x76cf5d0a, URZ ;  /* 0x76cf5d0a13157890 */ /* 0x000fe2000fffe0ff */
[----:B------:R-:W-:Y:S01]  /*16e30*/  ISETP.GE.AND P1, PT, R0, R197, PT ;  /* 0x000000c50000720c */ /* 0x000fe20003f26270 */
[----:B------:R-:W4:Y:S01]  /*16e40*/  LDL.64 R72, [R1+0x20] ;  /* 0x0000200001487983 */ /* 0x000f220000100a00 */
[----:B------:R-:W-:Y:S01]  /*16e50*/  LOP3.LUT R8, R3, R252, RZ, 0x3c, !PT ;  /* 0x000000fc03087212 */ /* 0x000fe200078e3cff */
[----:B------:R-:W-:Y:S01]  /*16e60*/  UIADD3 UR20, UPT, UPT, UR19, 0x32370b8f, URZ ;  /* 0x32370b8f13147890 */ /* 0x000fe2000fffe0ff */
[----:B------:R-:W-:Y:S01]  /*16e70*/  FMNMX3.FTZ R4, R134, R44, R45, !PT ;  /* 0x0000002c86047276 */ /* 0x000fe2000781002d */
[----:B------:R-:W-:Y:S01]  /*16e80*/  UIADD3 UR16, UPT, UPT, UR19, -0x126145ec, URZ ;  /* 0xed9eba1413107890 */ /* 0x000fe2000fffe0ff */
[----:B------:R-:W-:Y:S01]  /*16e90*/  FMNMX3.FTZ R5, R5, R177, R176, !PT ;  /* 0x000000b105057276 */ /* 0x000fe200078100b0 */
[----:B------:R-:W4:Y:S01]  /*16ea0*/  LDL.64 R92, [R1] ;  /* 0x00000000015c7983 */ /* 0x000f220000100a00 */
[----:B------:R-:W-:Y:S01]  /*16eb0*/  FSEL R124, R124, -INF , !P0 ;  /* 0xff8000007c7c7808 */ /* 0x000fe20004000000 */
[----:B------:R-:W-:Y:S01]  /*16ec0*/  IMAD.WIDE.U32 R12, R8, -0x2daee0ad, RZ ;  /* 0xd2511f53080c7825 */ /* 0x000fe200078e00ff */
[----:B------:R-:W-:Y:S02]  /*16ed0*/  FSEL R125, R125, -INF , !P1 ;  /* 0xff8000007d7d7808 */ /* 0x000fe40004800000 */
[----:B------:R-:W-:Y:S01]  /*16ee0*/  ISETP.GT.AND P0, PT, R201, R0, PT ;  /* 0x00000000c900720c */ /* 0x000fe20003f04270 */
[----:B------:R-:W4:Y:S01]  /*16ef0*/  LDL.64 R106, [R1+0x8] ;  /* 0x00000800016a7983 */ /* 0x000f220000100a00 */
[----:B------:R-:W-:Y:S02]  /*16f00*/  ISETP.GE.AND P1, PT, R0, R198, PT ;  /* 0x000000c60000720c */ /* 0x000fe40003f26270 */
[----:B------:R-:W-:Y:S02]  /*16f10*/  FMNMX3.FTZ R0, R4, R48, R49, !PT ;  /* 0x0000003004007276 */ /* 0x000fe40007810031 */
[----:B------:R-:W-:Y:S01]  /*16f20*/  FMNMX3.FTZ R4, R5, R208, R207, !PT ;  /* 0x000000d005047276 */ /* 0x000fe200078100cf */
[----:B------:R-:W1:Y:S01]  /*16f30*/  SHFL.BFLY PT, R6, R40, 0x2, 0x1f ;  /* 0x0c401f0028067f89 */ /* 0x000e6200000e0000 */
[----:B------:R-:W-:Y:S02]  /*16f40*/  LOP3.LUT R5, R2, R251, RZ, 0x3c, !PT ;  /* 0x000000fb02057212 */ /* 0x000fe400078e3cff */
[----:B------:R-:W-:Y:S05]  /*16f50*/  FSEL R42, R126, -INF , !P3 ;  /* 0xff8000007e2a7808 */ /* 0x000fea0005800000 */
[----:B------:R-:W1:Y:S01]  /*16f60*/  SHFL.BFLY PT, R7, R39, 0x2, 0x1f ;  /* 0x0c401f0027077f89 */ /* 0x000e6200000e0000 */
[----:B------:R-:W-:Y:S01]  /*16f70*/  FMNMX3.FTZ R4, R4, R185, R202, !PT ;  /* 0x000000b904047276 */ /* 0x000fe200078100ca */
[----:B------:R-:W-:Y:S01]  /*16f80*/  IMAD.WIDE.U32 R32, R5, -0x2daee0ad, RZ ;  /* 0xd2511f5305207825 */ /* 0x000fe200078e00ff */
[----:B------:R-:W-:Y:S05]  /*16f90*/  FSEL R42, R42, -INF , !P2 ;  /* 0xff8000002a2a7808 */ /* 0x000fea0005000000 */
[----:B------:R-:W-:Y:S01]  /*16fa0*/  STL [R1+0xa8], R200 ;  /* 0x0000a8c801007387 */ /* 0x000fe20000100800 */
[----:B------:R-:W-:Y:S02]  /*16fb0*/  FMNMX3.FTZ R38, R4, R212, R61, !PT ;  /* 0x000000d404267276 */ /* 0x000fe4000781003d */
[----:B------:R-:W-:Y:S01]  /*16fc0*/  FMNMX3.FTZ R0, R0, R171, R172, !PT ;  /* 0x000000ab00007276 */ /* 0x000fe200078100ac */
        /* <DEDUP_REMOVED lines=10> */
[----:B-1----:R-:W-:Y:S02]  /*17070*/  FMNMX.FTZ R40, R40, R6, !PT ;  /* 0x0000000628287209 */ /* 0x002fe40007810000 */
[----:B------:R-:W-:Y:S01]  /*17080*/  FMNMX3.FTZ R38, R38, R222, R220, !PT ;  /* 0x000000de26267276 */ /* 0x000fe200078100dc */
[----:B------:R-:W-:Y:S01]  /*17090*/  STL [R1+0x94], R193 ;  /* 0x000094c101007387 */ /* 0x000fe20000100800 */
[----:B------:R-:W-:Y:S02]  /*170a0*/  FMNMX.FTZ R39, R39, R7, !PT ;  /* 0x0000000727277209 */ /* 0x000fe40007810000 */
        /* <DEDUP_REMOVED lines=11> */
[----:B------:R-:W-:Y:S01]  /*17160*/  FSEL R221, R221, -INF , !P6 ;  /* 0xff800000dddd7808 */ /* 0x000fe20007000000 */
[----:B------:R-:W1:Y:S01]  /*17170*/  SHFL.BFLY PT, R4, R38, 0x2, 0x1f ;  /* 0x0c401f0026047f89 */ /* 0x000e6200000e0000 */
[----:B------:R-:W-:Y:S02]  /*17180*/  FMNMX3.FTZ R0, R0, R236, R235, !PT ;  /* 0x000000ec00007276 */ /* 0x000fe400078100eb */
[----:B------:R-:W-:Y:S02]  /*17190*/  FSEL R41, R127, -INF , !P0 ;  /* 0xff8000007f297808 */ /* 0x000fe40004000000 */
[----:B------:R-:W-:Y:S02]  /*171a0*/  FMNMX3.FTZ R0, R0, R228, R227, !PT ;  /* 0x000000e400007276 */ /* 0x000fe400078100e3 */
[----:B------:R-:W-:Y:S02]  /*171b0*/  FSEL R122, R122, -INF , !P5 ;  /* 0xff8000007a7a7808 */ /* 0x000fe40006800000 */
[----:B------:R-:W-:Y:S02]  /*171c0*/  FMNMX3.FTZ R0, R0, R223, R224, !PT ;  /* 0x000000df00007276 */ /* 0x000fe400078100e0 */
[----:B------:R-:W-:Y:S02]  /*171d0*/  FSEL R123, R123, -INF , !P4 ;  /* 0xff8000007b7b7808 */ /* 0x000fe40006000000 */
[----:B------:R-:W-:Y:S02]  /*171e0*/  FMNMX3.FTZ R0, R0, R219, R221, !PT ;  /* 0x000000db00007276 */ /* 0x000fe400078100dd */
[----:B------:R-:W-:Y:S02]  /*171f0*/  FSEL R41, R41, -INF , !P1 ;  /* 0xff80000029297808 */ /* 0x000fe40004800000 */
[----:B------:R-:W-:Y:S02]  /*17200*/  FMNMX3.FTZ R0, R0, R122, R123, !PT ;  /* 0x0000007a00007276 */ /* 0x000fe4000781007b */
[----:B------:R-:W-:Y:S02]  /*17210*/  LOP3.LUT R15, R12, UR20, R33, 0x96, !PT ;  /* 0x000000140c0f7c12 */ /* 0x000fe4000f8e9621 */
[----:B------:R-:W-:Y:S02]  /*17220*/  FMNMX3.FTZ R0, R0, R42, R41, !PT ;  /* 0x0000002a00007276 */ /* 0x000fe40007810029 */
[----:B-1----:R-:W-:Y:S05]  /*17230*/  FMNMX.FTZ R38, R38, R4, !PT ;  /* 0x0000000426267209 */ /* 0x002fea0007810000 */
[----:B------:R-:W1:Y:S02]  /*17240*/  SHFL.BFLY PT, R17, R38, 0x1, 0x1f ;  /* 0x0c201f0026117f89 */ /* 0x000e6400000e0000 */
[----:B-1----:R-:W-:Y:S04]  /*17250*/  FMNMX.FTZ R38, R38, R17, !PT ;  /* 0x0000001126267209 */ /* 0x002fe80007810000 */
[C---:B------:R-:W-:Y:S01]  /*17260*/  FSETP.NEU.FTZ.AND P1, PT, R38.reuse, -INF , PT ;  /* 0xff8000002600780b */ /* 0x040fe20003f3d000 */
[----:B------:R-:W-:Y:S05]  /*17270*/  FMUL.FTZ R77, R38, UR4 ;  /* 0x00000004264d7c20 */ /* 0x000fea0008410000 */
[----:B------:R-:W-:Y:S02]  /*17280*/  FSEL R77, R77, RZ, P1 ;  /* 0x000000ff4d4d7208 */ /* 0x000fe40000800000 */
[-C--:B--2---:R-:W-:Y:S02]  /*17290*/  LOP3.LUT R14, R3, R240.reuse, RZ, 0x3c, !PT ;  /* 0x000000f0030e7212 */ /* 0x084fe400078e3cff */
[----:B------:R-:W1:Y:S01]  /*172a0*/  SHFL.BFLY PT, R3, R40, 0x1, 0x1f ;  /* 0x0c201f0028037f89 */ /* 0x000e6200000e0000 */
[-C--:B---3--:R-:W-:Y:S01]  /*172b0*/  LOP3.LUT R11, R2, R239.reuse, RZ, 0x3c, !PT ;  /* 0x000000ef020b7212 */ /* 0x088fe200078e3cff */
[----:B------:R-:W-:Y:S01]  /*172c0*/  VIADD R2, R78, 0x1 ;  /* 0x000000014e027836 */ /* 0x000fe20000000000 */
[----:B----4-:R-:W-:Y:S01]  /*172d0*/  LOP3.LUT R8, R246, UR21, R13, 0x96, !PT ;  /* 0x00000015f6087c12 */ /* 0x010fe2000f8e960d */
[----:B------:R-:W-:Y:S03]  /*172e0*/  IMAD.WIDE.U32 R12, R14, -0x2daee0ad, RZ ;  /* 0xd2511f530e0c7825 */ /* 0x000fe600078e00ff */
[----:B------:R-:W-:Y:S01]  /*172f0*/  LOP3.LUT R2, R105, UR19, R2, 0x96, !PT ;  /* 0x0000001369027c12 */ /* 0x000fe2000f8e9602 */
[----:B------:R-:W-:Y:S04]  /*17300*/  IMAD.WIDE.U32 R24, R11, -0x2daee0ad, RZ ;  /* 0xd2511f530b187825 */ /* 0x000fe800078e00ff */
[----:B------:R-:W-:Y:S01]  /*17310*/  IMAD.WIDE.U32 R6, R2, -0x326172a9, RZ ;  /* 0xcd9e8d5702067825 */ /* 0x000fe200078e00ff */
[----:B------:R-:W-:Y:S01]  /*17320*/  LOP3.LUT R12, R12, UR20, R25, 0x96, !PT ;  /* 0x000000140c0c7c12 */ /* 0x000fe2000f8e9619 */
[----:B------:R-:W2:Y:S02]  /*17330*/  SHFL.BFLY PT, R2, R39, 0x1, 0x1f ;  /* 0x0c201f0027027f89 */ /* 0x000ea400000e0000 */
[----:B------:R-:W-:Y:S01]  /*17340*/  IMAD.WIDE.U32 R14, R15, -0x326172a9, RZ ;  /* 0xcd9e8d570f0e7825 */ /* 0x000fe200078e00ff */
[C---:B------:R-:W-:Y:S02]  /*17350*/  LOP3.LUT R9, R6.reuse, R239, RZ, 0x3c, !PT ;  /* 0x000000ef06097212 */ /* 0x040fe400078e3cff */
[----:B------:R-:W-:Y:S02]  /*17360*/  LOP3.LUT R79, R6, R251, RZ, 0x3c, !PT ;  /* 0x000000fb064f7212 */ /* 0x000fe400078e3cff */
[----:B-1----:R-:W-:Y:S02]  /*17370*/  FMNMX.FTZ R40, R40, R3, !PT ;  /* 0x0000000328287209 */ /* 0x002fe40007810000 */
[C---:B------:R-:W-:Y:S02]  /*17380*/  LOP3.LUT R10, R7.reuse, R240, RZ, 0x3c, !PT ;  /* 0x000000f0070a7212 */ /* 0x040fe400078e3cff */
[C---:B------:R-:W-:Y:S01]  /*17390*/  FSETP.NEU.FTZ.AND P3, PT, R40.reuse, -INF , PT ;  /* 0xff8000002800780b */ /* 0x040fe20003f7d000 */
[----:B------:R-:W-:Y:S01]  /*173a0*/  FMUL.FTZ R5, R40, UR4 ;  /* 0x0000000428057c20 */ /* 0x000fe20008410000 */
[----:B------:R-:W-:Y:S01]  /*173b0*/  LOP3.LUT R74, R7, R252, RZ, 0x3c, !PT ;  /* 0x000000fc074a7212 */ /* 0x000fe200078e3cff */
[----:B------:R-:W-:Y:S01]  /*173c0*/  IMAD.WIDE.U32 R10, R10, -0x2daee0ad, RZ ;  /* 0xd2511f530a0a7825 */ /* 0x000fe200078e00ff */
[----:B------:R-:W-:Y:S02]  /*173d0*/  LOP3.LUT R7, R72, UR21, R13, 0x96, !PT ;  /* 0x0000001548077c12 */ /* 0x000fe4000f8e960d */
[----:B------:R-:W-:Y:S01]  /*173e0*/  FSEL R5, R5, RZ, P3 ;  /* 0x000000ff05057208 */ /* 0x000fe20001800000 */
[----:B------:R-:W-:Y:S01]  /*173f0*/  IMAD.WIDE.U32 R12, R12, -0x326172a9, RZ ;  /* 0xcd9e8d570c0c7825 */ /* 0x000fe200078e00ff */
[----:B------:R-:W-:Y:S03]  /*17400*/  LOP3.LUT R4, R72, UR21, R11, 0x96, !PT ;  /* 0x0000001548047c12 */ /* 0x000fe6000f8e960b */
[--C-:B------:R-:W-:Y:S01]  /*17410*/  FFMA.FTZ R3, R21, UR4, -R5.reuse ;  /* 0x0000000415037c23 */ /* 0x100fe20008010805 */
[--C-:B------:R-:W-:Y:S01]  /*17420*/  FFMA.FTZ R127, R68, UR4, -R5.reuse ;  /* 0x00000004447f7c23 */ /* 0x100fe20008010805 */
[--C-:B------:R-:W-:Y:S01]  /*17430*/  FFMA.FTZ R126, R69, UR4, -R5.reuse ;  /* 0x00000004457e7c23 */ /* 0x100fe20008010805 */
[----:B--2---:R-:W-:Y:S01]  /*17440*/  FMNMX.FTZ R39, R39, R2, !PT ;  /* 0x0000000227277209 */ /* 0x004fe20007810000 */
[----:B------:R1:W-:Y:S01]  /*17450*/  MUFU.EX2 R89, R3 ;  /* 0x0000000300597308 */ /* 0x0003e20000000800 */
[----:B------:R-:W-:Y:S01]  /*17460*/  FFMA.FTZ R2, R18, UR4, -R5 ;  /* 0x0000000412027c23 */ /* 0x000fe20008010805 */
[----:B------:R-:W-:Y:S01]  /*17470*/  IMAD.WIDE.U32 R18, R4, -0x326172a9, RZ ;  /* 0xcd9e8d5704127825 */ /* 0x000fe200078e00ff */
[C---:B------:R-:W-:Y:S03]  /*17480*/  FSETP.NEU.FTZ.AND P2, PT, R39.reuse, -INF , PT ;  /* 0xff8000002700780b */ /* 0x040fe60003f5d000 */
[----:B------:R-:W-:Y:S04]  /*17490*/  FMUL.FTZ R6, R39, UR4 ;  /* 0x0000000427067c20 */ /* 0x000fe80008410000 */
[----:B------:R2:W-:Y:S01]  /*174a0*/  MUFU.EX2 R108, R2 ;  /* 0x00000002006c7308 */ /* 0x0005e20000000800 */
[----:B------:R-:W-:Y:S05]  /*174b0*/  FSEL R6, R6, RZ, P2 ;  /* 0x000000ff06067208 */ /* 0x000fea0001000000 */
[--C-:B------:R-:W-:Y:S01]  /*174c0*/  FFMA.FTZ R83, R83, UR4, -R6.reuse ;  /* 0x0000000453537c23 */ /* 0x100fe20008010806 */
[--C-:B-1----:R-:W-:Y:S01]  /*174d0*/  FFMA.FTZ R3, R22, UR4, -R6.reuse ;  /* 0x0000000416037c23 */ /* 0x102fe20008010806 */
[----:B------:R-:W-:Y:S03]  /*174e0*/  IMAD.WIDE.U32 R22, R9, -0x2daee0ad, RZ ;  /* 0xd2511f5309167825 */ /* 0x000fe600078e00ff */
[----:B------:R1:W-:Y:S01]  /*174f0*/  MUFU.EX2 R195, R3 ;  /* 0x0000000300c37308 */ /* 0x0003e20000000800 */
[----:B------:R-:W-:Y:S01]  /*17500*/  IMAD.WIDE.U32 R8, R8, -0x326172a9, RZ ;  /* 0xcd9e8d5708087825 */ /* 0x000fe200078e00ff */
[----:B------:R-:W-:Y:S01]  /*17510*/  LOP3.LUT R10, R10, UR20, R23, 0x96, !PT ;  /* 0x000000140a0a7c12 */ /* 0x000fe2000f8e9617 */
[----:B--2---:R-:W2:Y:S03]  /*17520*/  SHFL.BFLY PT, R2, R0, 0x2, 0x1f ;  /* 0x0c401f0000027f89 */ /* 0x004ea600000e0000 */
[----:B------:R-:W-:Y:S01]  /*17530*/  LOP3.LUT R16, R92, UR10, R9, 0x96, !PT ;  /* 0x0000000a5c107c12 */ /* 0x000fe2000f8e9609 */
[----:B------:R-:W-:Y:S01]  /*17540*/  IMAD.WIDE.U32 R10, R10, -0x326172a9, RZ ;  /* 0xcd9e8d570a0a7825 */ /* 0x000fe200078e00ff */
[----:B------:R-:W-:Y:S03]  /*17550*/  LOP3.LUT R15, R8, UR9, R15, 0x96, !PT ;  /* 0x00000009080f7c12 */ /* 0x000fe6000f8e960f */
[----:B------:R-:W-:Y:S01]  /*17560*/  IMAD.WIDE.U32 R8, R7, -0x326172a9, RZ ;  /* 0xcd9e8d5707087825 */ /* 0x000fe200078e00ff */
[----:B------:R-:W-:Y:S04]  /*17570*/  LOP3.LUT R7, R18, UR9, R11, 0x96, !PT ;  /* 0x0000000912077c12 */ /* 0x000fe8000f8e960b */
[----:B------:R-:W-:Y:S01]  /*17580*/  LOP3.LUT R4, R106, UR10, R9, 0x96, !PT ;  /* 0x0000000a6a047c12 */ /* 0x000fe2000f8e9609 */
[--C-:B-1----:R-:W-:Y:S01]  /*17590*/  FFMA.FTZ R3, R26, UR4, -R6.reuse ;  /* 0x000000041a037c23 */ /* 0x102fe20008010806 */
[----:B------:R-:W-:Y:S02]  /*175a0*/  LOP3.LUT R9, R8, UR9, R13, 0x96, !PT ;  /* 0x0000000908097c12 */ /* 0x000fe4000f8e960d */
[----:B------:R-:W-:Y:S01]  /*175b0*/  LOP3.LUT R8, R106, UR10, R19, 0x96, !PT ;  /* 0x0000000a6a087c12 */ /* 0x000fe2000f8e9613 */
[----:B------:R1:W-:Y:S01]  /*175c0*/  MUFU.EX2 R200, R3 ;  /* 0x0000000300c87308 */ /* 0x0003e20000000800 */
[----:B------:R-:W-:Y:S04]  /*175d0*/  IMAD.WIDE.U32 R18, R16, -0x2daee0ad, RZ ;  /* 0xd2511f5310127825 */ /* 0x000fe800078e00ff */
[----:B------:R-:W-:Y:S01]  /*175e0*/  IMAD.WIDE.U32 R20, R4, -0x2daee0ad, RZ ;  /* 0xd2511f5304147825 */ /* 0x000fe200078e00ff */
[----:B------:R-:W-:Y:S02]  /*175f0*/  LOP3.LUT R11, R32, UR16, R19, 0x96, !PT ;  /* 0x00000010200b7c12 */ /* 0x000fe4000f8e9613 */
[----:B--2---:R-:W-:Y:S01]  /*17600*/  FMNMX.FTZ R0, R0, R2, !PT ;  /* 0x0000000200007209 */ /* 0x004fe20007810000 */
[----:B------:R-:W-:Y:S01]  /*17610*/  IMAD.WIDE.U32 R32, R7, -0x2daee0ad, RZ ;  /* 0xd2511f5307207825 */ /* 0x000fe200078e00ff */
[----:B------:R-:W-:Y:S03]  /*17620*/  LOP3.LUT R16, R24, UR16, R21, 0x96, !PT ;  /* 0x0000001018107c12 */ /* 0x000fe6000f8e9615 */
[----:B------:R-:W2:Y:S02]  /*17630*/  SHFL.BFLY PT, R2, R0, 0x1, 0x1f ;  /* 0x0c201f0000027f89 */ /* 0x000ea400000e0000 */
[----:B------:R-:W-:Y:S04]  /*17640*/  IMAD.WIDE.U32 R16, R16, -0x326172a9, RZ ;  /* 0xcd9e8d5710107825 */ /* 0x000fe800078e00ff */
[----:B-1----:R-:W-:Y:S01]  /*17650*/  FFMA.FTZ R3, R27, UR4, -R5 ;  /* 0x000000041b037c23 */ /* 0x002fe20008010805 */
[----:B------:R-:W-:Y:S03]  /*17660*/  LOP3.LUT R17, R12, UR8, R17, 0x96, !PT ;  /* 0x000000080c117c12 */ /* 0x000fe6000f8e9611 */
[----:B------:R1:W-:Y:S01]  /*17670*/  MUFU.EX2 R95, R3 ;  /* 0x00000003005f7308 */ /* 0x0003e20000000800 */
[----:B--2---:R-:W-:Y:S01]  /*17680*/  FMNMX.FTZ R37, R0, R2, !PT ;  /* 0x0000000200257209 */ /* 0x004fe20007810000 */
[----:B------:R-:W-:Y:S01]  /*17690*/  FFMA.FTZ R0, R36, UR4, -R77 ;  /* 0x0000000424007c23 */ /* 0x000fe2000801084d */
[--C-:B-1----:R-:W-:Y:S01]  /*176a0*/  FFMA.FTZ R3, R28, UR4, -R5.reuse ;  /* 0x000000041c037c23 */ /* 0x102fe20008010805 */
[--C-:B------:R-:W-:Y:S01]  /*176b0*/  FFMA.FTZ R36, R169, UR4, -R5.reuse ;  /* 0x00000004a9247c23 */ /* 0x100fe20008010805 */
[----:B------:R-:W-:Y:S05]  /*176c0*/  FSETP.NEU.FTZ.AND P0, PT, R37, -INF , PT ;  /* 0xff8000002500780b */ /* 0x000fea0003f1d000 */
[----:B------:R1:W-:Y:S01]  /*176d0*/  MUFU.EX2 R196, R0 ;  /* 0x0000000000c47308 */ /* 0x0003e20000000800 */
[----:B------:R-:W-:Y:S04]  /*176e0*/  IMAD.WIDE.U32 R28, R15, -0x2daee0ad, RZ ;  /* 0xd2511f530f1c7825 */ /* 0x000fe800078e00ff */
[----:B------:R-:W-:Y:S01]  /*176f0*/  FMUL.FTZ R43, R37, UR4 ;  /* 0x00000004252b7c20 */ /* 0x000fe20008410000 */
[----:B------:R-:W-:Y:S01]  /*17700*/  FFMA.FTZ R169, R97, UR4, -R5 ;  /* 0x0000000461a97c23 */ /* 0x000fe20008010805 */
[----:B------:R-:W-:Y:S03]  /*17710*/  LOP3.LUT R4, R18, UR15, R29, 0x96, !PT ;  /* 0x0000000f12047c12 */ /* 0x000fe6000f8e961d */
[----:B------:R-:W-:Y:S01]  /*17720*/  FSEL R43, R43, RZ, P0 ;  /* 0x000000ff2b2b7208 */ /* 0x000fe20000000000 */
[----:B------:R2:W-:Y:S04]  /*17730*/  MUFU.EX2 R76, R3 ;  /* 0x00000003004c7308 */ /* 0x0005e80000000800 */
[----:B-1----:R-:W-:Y:S06]  /*17740*/  FFMA.FTZ R0, R44, UR4, -R43 ;  /* 0x000000042c007c23 */ /* 0x002fec000801082b */
[----:B------:R-:W-:Y:S01]  /*17750*/  MUFU.EX2 R249, R0 ;  /* 0x0000000000f97308 */ /* 0x000fe20000000800 */
[--C-:B--2---:R-:W-:Y:S01]  /*17760*/  FFMA.FTZ R3, R30, UR4, -R6.reuse ;  /* 0x000000041e037c23 */ /* 0x104fe20008010806 */
[----:B------:R-:W-:Y:S08]  /*17770*/  IMAD.WIDE.U32 R30, R9, -0x2daee0ad, RZ ;  /* 0xd2511f53091e7825 */ /* 0x000ff000078e00ff */
[----:B------:R1:W-:Y:S01]  /*17780*/  MUFU.EX2 R194, R3 ;  /* 0x0000000300c27308 */ /* 0x0003e20000000800 */
[----:B------:R-:W-:Y:S01]  /*17790*/  IMAD.WIDE.U32 R8, R8, -0x2daee0ad, RZ ;  /* 0xd2511f5308087825 */ /* 0x000fe200078e00ff */
[----:B------:R-:W-:Y:S04]  /*177a0*/  LOP3.LUT R7, R20, UR15, R31, 0x96, !PT ;  /* 0x0000000f14077c12 */ /* 0x000fe8000f8e961f */
[----:B------:R-:W-:Y:S02]  /*177b0*/  LOP3.LUT R13, R22, UR16, R9, 0x96, !PT ;  /* 0x00000010160d7c12 */ /* 0x000fe4000f8e9609 */
[----:B------:R-:W-:Y:S01]  /*177c0*/  LOP3.LUT R15, R8, UR15, R33, 0x96, !PT ;  /* 0x0000000f080f7c12 */ /* 0x000fe2000f8e9621 */
[----:B------:R-:W-:Y:S04]  /*177d0*/  IMAD.WIDE.U32 R8, R11, -0x326172a9, RZ ;  /* 0xcd9e8d570b087825 */ /* 0x000fe800078e00ff */
[----:B------:R-:W-:Y:S01]  /*177e0*/  IMAD.WIDE.U32 R12, R13, -0x326172a9, RZ ;  /* 0xcd9e8d570d0c7825 */ /* 0x000fe200078e00ff */
[----:B------:R-:W-:Y:S03]  /*177f0*/  LOP3.LUT R14, R14, UR8, R9, 0x96, !PT ;  /* 0x000000080e0e7c12 */ /* 0x000fe6000f8e9609 */
[----:B-1----:R-:W-:Y:S01]  /*17800*/  FFMA.FTZ R3, R34, UR4, -R6 ;  /* 0x0000000422037c23 */ /* 0x002fe20008010806 */
[----:B------:R-:W-:Y:S03]  /*17810*/  LOP3.LUT R21, R10, UR8, R13, 0x96, !PT ;  /* 0x000000080a157c12 */ /* 0x000fe6000f8e960d */
[----:B------:R1:W-:Y:S02]  /*17820*/  MUFU.EX2 R64, R3 ;  /* 0x0000000300407308 */ /* 0x0003e40000000800 */
[----:B-1----:R-:W-:Y:S08]  /*17830*/  FFMA.FTZ R3, R35, UR4, -R77 ;  /* 0x0000000423037c23 */ /* 0x002ff0000801084d */
[----:B------:R1:W-:Y:S02]  /*17840*/  MUFU.EX2 R199, R3 ;  /* 0x0000000300c77308 */ /* 0x0003e40000000800 */
[----:B-1----:R-:W-:Y:S04]  /*17850*/  IMAD.WIDE.U32 R2, R4, -0x326172a9, RZ ;  /* 0xcd9e8d5704027825 */ /* 0x002fe800078e00ff */
[----:B------:R-:W-:Y:S01]  /*17860*/  FFMA.FTZ R4, R45, UR4, -R43 ;  /* 0x000000042d047c23 */ /* 0x000fe2000801082b */
[----:B------:R-:W-:Y:S01]  /*17870*/  IMAD.MOV.U32 R22, RZ, RZ, R2 ;  /* 0x000000ffff167224 */ /* 0x000fe200078e0002 */
[----:B------:R-:W-:Y:S02]  /*17880*/  LOP3.LUT R11, R8, UR5, R3, 0x96, !PT ;  /* 0x00000005080b7c12 */ /* 0x000fe4000f8e9603 */
[----:B------:R-:W1:Y:S01]  /*17890*/  MUFU.EX2 R75, R4 ;  /* 0x00000004004b7308 */ /* 0x000e620000000800 */
[C---:B------:R-:W-:Y:S01]  /*178a0*/  PRMT R19, R2.reuse, 0x7773, RZ ;  /* 0x0000777302137816 */ /* 0x040fe200000000ff */
[----:B------:R-:W-:Y:S01]  /*178b0*/  IMAD.WIDE.U32 R8, R7, -0x326172a9, RZ ;  /* 0xcd9e8d5707087825 */ /* 0x000fe200078e00ff */
[C---:B------:R-:W-:Y:S02]  /*178c0*/  PRMT R18, R2.reuse, 0x7772, RZ ;  /* 0x0000777202127816 */ /* 0x040fe400000000ff */
[----:B------:R-:W-:Y:S01]  /*178d0*/  PRMT R26, R2, 0x7771, RZ ;  /* 0x00007771021a7816 */ /* 0x000fe200000000ff */
[----:B------:R-:W-:Y:S01]  /*178e0*/  IMAD.WIDE.U32 R2, R15, -0x326172a9, RZ ;  /* 0xcd9e8d570f027825 */ /* 0x000fe200078e00ff */
[----:B------:R-:W-:Y:S02]  /*178f0*/  LOP3.LUT R0, R16, UR5, R9, 0x96, !PT ;  /* 0x0000000510007c12 */ /* 0x000fe4000f8e9609 */
[----:B------:R-:W-:Y:S01]  /*17900*/  PRMT R15, R8, 0x7773, RZ ;  /* 0x00007773080f7816 */ /* 0x000fe200000000ff */
[----:B------:R-:W-:Y:S01]  /*17910*/  IMAD.MOV.U32 R27, RZ, RZ, R2 ;  /* 0x000000ffff1b7224 */ /* 0x000fe200078e0002 */
[----:B------:R-:W-:Y:S01]  /*17920*/  LOP3.LUT R10, R12, UR5, R3, 0x96, !PT ;  /* 0x000000050c0a7c12 */ /* 0x000fe2000f8e9603 */
[--C-:B------:R-:W-:Y:S01]  /*17930*/  FFMA.FTZ R3, R46, UR4, -R77.reuse ;  /* 0x000000042e037c23 */ /* 0x100fe2000801084d */
[C---:B------:R-:W-:Y:S01]  /*17940*/  PRMT R13, R2.reuse, 0x7773, RZ ;  /* 0x00007773020d7816 */ /* 0x040fe200000000ff */
[----:B------:R-:W-:Y:S01]  /*17950*/  IMAD.MOV.U32 R16, RZ, RZ, R8 ;  /* 0x000000ffff107224 */ /* 0x000fe200078e0008 */
[C---:B------:R-:W-:Y:S01]  /*17960*/  PRMT R12, R2.reuse, 0x7772, RZ ;  /* 0x00007772020c7816 */ /* 0x040fe200000000ff */
[----:B------:R-:W-:Y:S01]  /*17970*/  MUFU.EX2 R192, R3 ;  /* 0x0000000300c07308 */ /* 0x000fe20000000800 */
[----:B------:R-:W-:Y:S01]  /*17980*/  PRMT R29, R2, 0x7771, RZ ;  /* 0x00007771021d7816 */ /* 0x000fe200000000ff */
[----:B------:R-:W-:Y:S01]  /*17990*/  FFMA.FTZ R2, R47, UR4, -R77 ;  /* 0x000000042f027c23 */ /* 0x000fe2000801084d */
[C---:B------:R-:W-:Y:S01]  /*179a0*/  PRMT R7, R8.reuse, 0x7772, RZ ;  /* 0x0000777208077816 */ /* 0x040fe200000000ff */
[----:B-1----:R-:W-:Y:S01]  /*179b0*/  IMAD.MOV.U32 R46, RZ, RZ, R75 ;  /* 0x000000ffff2e7224 */ /* 0x002fe200078e004b */
[----:B------:R-:W-:Y:S01]  /*179c0*/  PRMT R20, R8, 0x7771, RZ ;  /* 0x0000777108147816 */ /* 0x000fe200000000ff */
[----:B------:R-:W-:Y:S01]  /*179d0*/  IMAD.WIDE.U32 R8, R14, -0x2daee0ad, RZ ;  /* 0xd2511f530e087825 */ /* 0x000fe200078e00ff */
[----:B------:R-:W-:Y:S03]  /*179e0*/  PRMT R35, R7, 0x5410, R15 ;  /* 0x0000541007237816 */ /* 0x000fe6000000000f */
[----:B------:R1:W2:Y:S01]  /*179f0*/  MUFU.EX2 R67, R2 ;  /* 0x0000000200437308 */ /* 0x0002a20000000800 */
[----:B------:R-:W-:Y:S01]  /*17a00*/  PRMT R47, R18, 0x5410, R19 ;  /* 0x00005410122f7816 */ /* 0x000fe20000000013 */
[----:B------:R-:W-:Y:S01]  /*17a10*/  IMAD.MOV.U32 R24, RZ, RZ, R8 ;  /* 0x000000ffff187224 */ /* 0x000fe200078e0008 */
[----:B------:R-:W-:Y:S01]  /*17a20*/  LOP3.LUT R7, R28, UR14, R9, 0x96, !PT ;  /* 0x0000000e1c077c12 */ /* 0x000fe2000f8e9609 */
[----:B------:R-:W-:Y:S01]  /*17a30*/  FFMA.FTZ R9, R48, UR4, -R43 ;  /* 0x0000000430097c23 */ /* 0x000fe2000801082b */
[----:B------:R-:W-:Y:S01]  /*17a40*/  PRMT R23, R8, 0x7773, RZ ;  /* 0x0000777308177816 */ /* 0x000fe200000000ff */
[--C-:B------:R-:W-:Y:S01]  /*17a50*/  FFMA.FTZ R28, R184, UR4, -R5.reuse ;  /* 0x00000004b81c7c23 */ /* 0x100fe20008010805 */
[C---:B------:R-:W-:Y:S01]  /*17a60*/  PRMT R19, R8.reuse, 0x7772, RZ ;  /* 0x0000777208137816 */ /* 0x040fe200000000ff */
[----:B------:R-:W-:Y:S01]  /*17a70*/  FFMA.FTZ R184, R129, UR4, -R5 ;  /* 0x0000000481b87c23 */ /* 0x000fe20008010805 */
[----:B------:R-:W-:Y:S01]  /*17a80*/  PRMT R25, R8, 0x7771, RZ ;  /* 0x0000777108197816 */ /* 0x000fe200000000ff */
[----:B------:R3:W4:Y:S01]  /*17a90*/  MUFU.EX2 R65, R9 ;  /* 0x0000000900417308 */ /* 0x0007220000000800 */
[----:B------:R-:W-:Y:S01]  /*17aa0*/  LOP3.LUT R8, R16, 0xff, RZ, 0xc0, !PT ;  /* 0x000000ff10087812 */ /* 0x000fe200078ec0ff */
[----:B------:R-:W-:Y:S01]  /*17ab0*/  FFMA.FTZ R129, R98, UR4, -R6 ;  /* 0x0000000462817c23 */ /* 0x000fe20008010806 */
[----:B------:R-:W-:Y:S02]  /*17ac0*/  LOP3.LUT R14, R0, 0xff, RZ, 0xc0, !PT ;  /* 0x000000ff000e7812 */ /* 0x000fe400078ec0ff */
[----:B------:R-:W-:Y:S02]  /*17ad0*/  PRMT R34, R8, 0x5410, R20 ;  /* 0x0000541008227816 */ /* 0x000fe40000000014 */
[----:B------:R-:W-:Y:S01]  /*17ae0*/  PRMT R8, R11, 0x7632, R8 ;  /* 0x000076320b087816 */ /* 0x000fe20000000008 */
[----:B-1----:R-:W-:Y:S01]  /*17af0*/  IMAD.WIDE.U32 R2, R17, -0x2daee0ad, RZ ;  /* 0xd2511f5311027825 */ /* 0x002fe200078e00ff */
[----:B------:R-:W-:Y:S01]  /*17b00*/  LOP3.LUT R47, R47, 0xff00ff, RZ, 0xc0, !PT ;  /* 0x00ff00ff2f2f7812 */ /* 0x000fe200078ec0ff */
[----:B------:R-:W-:Y:S01]  /*17b10*/  MUFU.EX2 R129, R129 ;  /* 0x0000008100817308 */ /* 0x000fe20000000800 */
[----:B------:R-:W-:Y:S01]  /*17b20*/  PRMT R19, R19, 0x5410, R23 ;  /* 0x0000541013137816 */ /* 0x000fe20000000017 */
[----:B------:R-:W-:Y:S01]  /*17b30*/  FFMA.FTZ R23, R66, UR4, -R6 ;  /* 0x0000000442177c23 */ /* 0x000fe20008010806 */
[----:B------:R-:W-:Y:S01]  /*17b40*/  LOP3.LUT R4, R30, UR14, R3, 0x96, !PT ;  /* 0x0000000e1e047c12 */ /* 0x000fe2000f8e9603 */
[----:B------:R-:W-:Y:S01]  /*17b50*/  FFMA.FTZ R3, R49, UR4, -R43 ;  /* 0x0000000431037c23 */ /* 0x000fe2000801082b */
[C---:B------:R-:W-:Y:S01]  /*17b60*/  PRMT R16, R2.reuse, 0x7773, RZ ;  /* 0x0000777302107816 */ /* 0x040fe200000000ff */
[--C-:B------:R-:W-:Y:S01]  /*17b70*/  FFMA.FTZ R30, R183, UR4, -R5.reuse ;  /* 0x00000004b71e7c23 */ /* 0x100fe20008010805 */
[C---:B------:R-:W-:Y:S03]  /*17b80*/  PRMT R15, R2.reuse, 0x7772, RZ ;  /* 0x00007772020f7816 */ /* 0x040fe600000000ff */
[----:B------:R1:W-:Y:S01]  /*17b90*/  MUFU.EX2 R91, R3 ;  /* 0x00000003005b7308 */ /* 0x0003e20000000800 */
[----:B------:R-:W-:Y:S01]  /*17ba0*/  PRMT R18, R2, 0x7771, RZ ;  /* 0x0000777102127816 */ /* 0x000fe200000000ff */
[----:B------:R-:W-:Y:S01]  /*17bb0*/  IMAD.MOV.U32 R17, RZ, RZ, R2 ;  /* 0x000000ffff117224 */ /* 0x000fe200078e0002 */
[----:B------:R-:W-:Y:S01]  /*17bc0*/  LOP3.LUT R2, R11, 0xffff, RZ, 0xc0, !PT ;  /* 0x0000ffff0b027812 */ /* 0x000fe200078ec0ff */
[--C-:B------:R-:W-:Y:S01]  /*17bd0*/  FFMA.FTZ R49, R168, UR4, -R5.reuse ;  /* 0x00000004a8317c23 */ /* 0x100fe20008010805 */
[----:B---3--:R-:W-:Y:S01]  /*17be0*/  LOP3.LUT R9, R22, 0xff, RZ, 0xc0, !PT ;  /* 0x000000ff16097812 */ /* 0x008fe200078ec0ff */
[--C-:B------:R-:W-:Y:S01]  /*17bf0*/  FFMA.FTZ R22, R59, UR4, -R5.reuse ;  /* 0x000000043b167c23 */ /* 0x100fe20008010805 */
[----:B------:R-:W-:Y:S01]  /*17c00*/  PRMT R15, R15, 0x5410, R16 ;  /* 0x000054100f0f7816 */ /* 0x000fe20000000010 */
[----:B------:R-:W-:Y:S01]  /*17c10*/  FFMA.FTZ R183, R128, UR4, -R5 ;  /* 0x0000000480b77c23 */ /* 0x000fe20008010805 */
[----:B------:R-:W-:Y:S01]  /*17c20*/  PRMT R26, R9, 0x5410, R26 ;  /* 0x00005410091a7816 */ /* 0x000fe2000000001a */
[--C-:B------:R-:W-:Y:S01]  /*17c30*/  FFMA.FTZ R128, R86, UR4, -R6.reuse ;  /* 0x0000000456807c23 */ /* 0x100fe20008010806 */
[----:B------:R-:W-:Y:S01]  /*17c40*/  LOP3.LUT R9, R11, 0xff, RZ, 0xc0, !PT ;  /* 0x000000ff0b097812 */ /* 0x000fe200078ec0ff */
[----:B------:R-:W-:Y:S01]  /*17c50*/  FFMA.FTZ R168, R103, UR4, -R6 ;  /* 0x0000000467a87c23 */ /* 0x000fe20008010806 */
[----:B------:R-:W-:Y:S01]  /*17c60*/  SHF.R.U32.HI R11, RZ, 0x18, R11 ;  /* 0x00000018ff0b7819 */ /* 0x000fe2000001160b */
[----:B------:R-:W-:Y:S01]  /*17c70*/  IMAD.MOV.U32 R16, RZ, RZ, R72 ;  /* 0x000000ffff107224 */ /* 0x000fe200078e0048 */
[----:B------:R-:W-:Y:S01]  /*17c80*/  LOP3.LUT R35, R35, 0xff00ff, RZ, 0xc0, !PT ;  /* 0x00ff00ff23237812 */ /* 0x000fe200078ec0ff */
[----:B------:R-:W-:Y:S02]  /*17c90*/  IMAD.MOV.U32 R86, RZ, RZ, R246 ;  /* 0x000000ffff567224 */ /* 0x000fe400078e00f6 */
[----:B-1----:R-:W-:Y:S01]  /*17ca0*/  FFMA.FTZ R3, R50, UR4, -R5 ;  /* 0x0000000432037c23 */ /* 0x002fe20008010805 */
[----:B--2---:R-:W-:Y:S01]  /*17cb0*/  IMAD.MOV.U32 R50, RZ, RZ, R67 ;  /* 0x000000ffff327224 */ /* 0x004fe200078e0043 */
[----:B------:R-:W-:Y:S02]  /*17cc0*/  PRMT R67, R12, 0x5410, R13 ;  /* 0x000054100c437816 */ /* 0x000fe4000000000d */
[----:B------:R-:W-:Y:S01]  /*17cd0*/  SHF.R.U32.HI R13, RZ, 0x18, R0 ;  /* 0x00000018ff0d7819 */ /* 0x000fe20000011600 */
[----:B------:R1:W-:Y:S01]  /*17ce0*/  MUFU.EX2 R109, R3 ;  /* 0x00000003006d7308 */ /* 0x0003e20000000800 */
[----:B------:R-:W-:Y:S02]  /*17cf0*/  LOP3.LUT R67, R67, 0xff00ff, RZ, 0xc0, !PT ;  /* 0x00ff00ff43437812 */ /* 0x000fe400078ec0ff */
[----:B-1----:R-:W-:Y:S02]  /*17d00*/  SHF.R.U32.HI R3, RZ, 0x8, R2 ;  /* 0x00000008ff037819 */ /* 0x002fe40000011602 */
[----:B------:R-:W-:Y:S01]  /*17d10*/  LOP3.LUT R2, R8, 0xff, RZ, 0xc0, !PT ;  /* 0x000000ff08027812 */ /* 0x000fe200078ec0ff */
[----:B------:R-:W-:Y:S01]  /*17d20*/  FFMA.FTZ R8, R51, UR4, -R5 ;  /* 0x0000000433087c23 */ /* 0x000fe20008010805 */
[----:B------:R-:W-:Y:S01]  /*17d30*/  PRMT R44, R9, 0x5410, R3 ;  /* 0x00005410092c7816 */ /* 0x000fe20000000003 */
[----:B------:R-:W-:Y:S01]  /*17d40*/  IMAD.MOV.U32 R51, RZ, RZ, R76 ;  /* 0x000000ffff337224 */ /* 0x000fe200078e004c */
[----:B------:R-:W-:Y:S01]  /*17d50*/  PRMT R45, R2, 0x5410, R11 ;  /* 0x00005410022d7816 */ /* 0x000fe2000000000b */
[----:B------:R1:W-:Y:S01]  /*17d60*/  MUFU.EX2 R191, R8 ;  /* 0x0000000800bf7308 */ /* 0x0003e20000000800 */
[----:B------:R-:W-:Y:S01]  /*17d70*/  PRMT R9, R0, 0x7632, R9 ;  /* 0x0000763200097816 */ /* 0x000fe20000000009 */
[----:B------:R-:W-:Y:S04]  /*17d80*/  IMAD.WIDE.U32 R2, R21, -0x2daee0ad, RZ ;  /* 0xd2511f5315027825 */ /* 0x000fe800078e00ff */
[--C-:B------:R-:W-:Y:S01]  /*17d90*/  FFMA.FTZ R11, R52, UR4, -R6.reuse ;  /* 0x00000004340b7c23 */ /* 0x100fe20008010806 */
[--C-:B------:R-:W-:Y:S01]  /*17da0*/  FFMA.FTZ R21, R186, UR4, -R5.reuse ;  /* 0x00000004ba157c23 */ /* 0x100fe20008010805 */
[----:B------:R-:W-:Y:S01]  /*17db0*/  FFMA.FTZ R186, R116, UR4, -R5 ;  /* 0x0000000474ba7c23 */ /* 0x000fe20008010805 */
[----:B------:R-:W-:Y:S01]  /*17dc0*/  PRMT R20, R2, 0x7771, RZ ;  /* 0x0000777102147816 */ /* 0x000fe200000000ff */
[--C-:B------:R-:W-:Y:S01]  /*17dd0*/  FFMA.FTZ R116, R99, UR4, -R6.reuse ;  /* 0x0000000463747c23 */ /* 0x100fe20008010806 */
[----:B------:R2:W-:Y:S01]  /*17de0*/  MUFU.EX2 R88, R11 ;  /* 0x0000000b00587308 */ /* 0x0005e20000000800 */
[----:B------:R-:W-:Y:S05]  /*17df0*/  IMAD.U32 R76, RZ, RZ, UR11 ;  /* 0x0000000bff4c7e24 */ /* 0x000fea000f8e00ff */
[----:B------:R-:W-:Y:S02]  /*17e00*/  LEA R76, R76, UR11, 0x10 ;  /* 0x0000000b4c4c7c11 */ /* 0x000fe4000f8e80ff */
[----:B-1----:R-:W-:Y:S02]  /*17e10*/  LOP3.LUT R8, R0, 0xffff, RZ, 0xc0, !PT ;  /* 0x0000ffff00087812 */ /* 0x002fe400078ec0ff */
[----:B------:R-:W-:Y:S01]  /*17e20*/  LOP3.LUT R0, R32, UR14, R3, 0x96, !PT ;  /* 0x0000000e20007c12 */ /* 0x000fe2000f8e9603 */
[----:B------:R-:W-:Y:S01]  /*17e30*/  FFMA.FTZ R3, R53, UR4, -R6 ;  /* 0x0000000435037c23 */ /* 0x000fe20008010806 */
[----:B------:R-:W-:Y:S01]  /*17e40*/  SHF.R.U32.HI R12, RZ, 0x8, R8 ;  /* 0x00000008ff0c7819 */ /* 0x000fe20000011608 */
[----:B----4-:R-:W-:Y:S01]  /*17e50*/  IMAD.MOV.U32 R53, RZ, RZ, R65 ;  /* 0x000000ffff357224 */ /* 0x010fe200078e0041 */
[----:B------:R-:W-:Y:S01]  /*17e60*/  LOP3.LUT R8, R9, 0xff, RZ, 0xc0, !PT ;  /* 0x000000ff09087812 */ /* 0x000fe200078ec0ff */
[----:B------:R1:W3:Y:S01]  /*17e70*/  MUFU.EX2 R48, R3 ;  /* 0x0000000300307308 */ /* 0x0002e20000000800 */
[----:B------:R-:W-:Y:S01]  /*17e80*/  PRMT R32, R14, 0x5410, R12 ;  /* 0x000054100e207816 */ /* 0x000fe2000000000c */
[----:B--2---:R-:W-:Y:S01]  /*17e90*/  FFMA.FTZ R11, R55, UR4, -R5 ;  /* 0x00000004370b7c23 */ /* 0x004fe20008010805 */
[----:B------:R-:W-:Y:S01]  /*17ea0*/  PRMT R33, R8, 0x5410, R13 ;  /* 0x0000541008217816 */ /* 0x000fe2000000000d */
[----:B------:R-:W-:Y:S01]  /*17eb0*/  IMAD.MOV.U32 R103, RZ, RZ, R53 ;  /* 0x000000ffff677224 */ /* 0x000fe200078e0035 */
[----:B------:R-:W-:Y:S01]  /*17ec0*/  LOP3.LUT R8, R17, 0xff, RZ, 0xc0, !PT ;  /* 0x000000ff11087812 */ /* 0x000fe200078ec0ff */
[----:B------:R-:W-:Y:S01]  /*17ed0*/  IMAD.MOV.U32 R14, RZ, RZ, R2 ;  /* 0x000000ffff0e7224 */ /* 0x000fe200078e0002 */
[----:B------:R-:W-:Y:S01]  /*17ee0*/  PRMT R13, R2, 0x7773, RZ ;  /* 0x00007773020d7816 */ /* 0x000fe200000000ff */
[----:B------:R-:W-:Y:S01]  /*17ef0*/  IMAD.MOV.U32 R17, RZ, RZ, R73 ;  /* 0x000000ffff117224 */ /* 0x000fe200078e0049 */
[----:B------:R-:W-:Y:S01]  /*17f00*/  PRMT R18, R8, 0x5410, R18 ;  /* 0x0000541008127816 */ /* 0x000fe20000000012 */
[--C-:B------:R-:W-:Y:S01]  /*17f10*/  FFMA.FTZ R8, R56, UR4, -R6.reuse ;  /* 0x0000000438087c23 */ /* 0x100fe20008010806 */
[----:B------:R-:W-:Y:S01]  /*17f20*/  PRMT R12, R2, 0x7772, RZ ;  /* 0x00007772020c7816 */ /* 0x000fe200000000ff */
[----:B------:R2:W-:Y:S01]  /*17f30*/  MUFU.EX2 R243, R11 ;  /* 0x0000000b00f37308 */ /* 0x0005e20000000800 */
[----:B------:R-:W-:Y:S01]  /*17f40*/  LOP3.LUT R2, R10, 0xffff, RZ, 0xc0, !PT ;  /* 0x0000ffff0a027812 */ /* 0x000fe200078ec0ff */
[----:B------:R-:W-:Y:S01]  /*17f50*/  IMAD.MOV.U32 R55, RZ, RZ, R17 ;  /* 0x000000ffff377224 */ /* 0x000fe200078e0011 */
[----:B------:R-:W-:Y:S01]  /*17f60*/  LOP3.LUT R9, R24, 0xff, RZ, 0xc0, !PT ;  /* 0x000000ff18097812 */ /* 0x000fe200078ec0ff */
[----:B------:R-:W-:Y:S01]  /*17f70*/  FFMA.FTZ R17, R179, UR4, -R6 ;  /* 0x00000004b3117c23 */ /* 0x000fe20008010806 */
[----:B------:R-:W-:Y:S01]  /*17f80*/  SHF.R.U32.HI R2, RZ, 0x8, R2 ;  /* 0x00000008ff027819 */ /* 0x000fe20000011602 */
[----:B-1----:R-:W-:Y:S01]  /*17f90*/  FFMA.FTZ R3, R54, UR4, -R5 ;  /* 0x0000000436037c23 */ /* 0x002fe20008010805 */
[----:B------:R-:W-:Y:S03]  /*17fa0*/  PRMT R25, R9, 0x5410, R25 ;  /* 0x0000541009197816 */ /* 0x000fe60000000019 */
[----:B------:R1:W-:Y:S01]  /*17fb0*/  MUFU.EX2 R110, R8 ;  /* 0x00000008006e7308 */ /* 0x0003e20000000800 */
[----:B------:R-:W-:Y:S01]  /*17fc0*/  PRMT R75, R12, 0x5410, R13 ;  /* 0x000054100c4b7816 */ /* 0x000fe2000000000d */
[----:B------:R-:W-:Y:S01]  /*17fd0*/  IMAD.MOV.U32 R54, RZ, RZ, R64 ;  /* 0x000000ffff367224 */ /* 0x000fe200078e0040 */
[----:B------:R-:W-:Y:S01]  /*17fe0*/  SHF.R.U32.HI R12, RZ, 0x18, R7 ;  /* 0x00000018ff0c7819 */ /* 0x000fe20000011607 */
[--C-:B------:R-:W-:Y:S01]  /*17ff0*/  FFMA.FTZ R24, R60, UR4, -R6.reuse ;  /* 0x000000043c187c23 */ /* 0x100fe20008010806 */
[----:B------:R-:W-:Y:S01]  /*18000*/  LOP3.LUT R13, R27, 0xff, RZ, 0xc0, !PT ;  /* 0x000000ff1b0d7812 */ /* 0x000fe200078ec0ff */
[----:B------:R-:W-:Y:S01]  /*18010*/  FFMA.FTZ R27, R58, UR4, -R5 ;  /* 0x000000043a1b7c23 */ /* 0x000fe20008010805 */
[--C-:B------:R-:W-:Y:S03]  /*18020*/  HSET2.LE.AND R45, R45, R76.reuse, PT ;  /* 0x0000004c2d2d7233 */ /* 0x100fe60003803000 */
[----:B------:R4:W-:Y:S01]  /*18030*/  MUFU.EX2 R90, R3 ;  /* 0x00000003005a7308 */ /* 0x0009e20000000800 */
[----:B--2---:R-:W-:Y:S01]  /*18040*/  LOP3.LUT R11, R4, 0xff, RZ, 0xc0, !PT ;  /* 0x000000ff040b7812 */ /* 0x004fe200078ec0ff */
[----:B------:R-:W-:Y:S01]  /*18050*/  IMAD.MOV.U32 R58, RZ, RZ, R199 ;  /* 0x000000ffff3a7224 */ /* 0x000fe200078e00c7 */
[--C-:B------:R-:W-:Y:S01]  /*18060*/  HSET2.LE.AND R47, R47, R76.reuse, PT ;  /* 0x0000004c2f2f7233 */ /* 0x100fe20003803000 */
[----:B------:R-:W-:Y:S01]  /*18070*/  FFMA.FTZ R179, R131, UR4, -R6 ;  /* 0x0000000483b37c23 */ /* 0x000fe20008010806 */
[--C-:B------:R-:W-:Y:S01]  /*18080*/  HSET2.LE.AND R32, R32, R76.reuse, PT ;  /* 0x0000004c20207233 */ /* 0x100fe20003803000 */
[----:B---3--:R-:W-:Y:S01]  /*18090*/  IMAD.MOV.U32 R56, RZ, RZ, R48 ;  /* 0x000000ffff387224 */ /* 0x008fe200078e0030 */
[--C-:B------:R-:W-:Y:S01]  /*180a0*/  HSET2.LE.AND R34, R34, R76.reuse, PT ;  /* 0x0000004c22227233 */ /* 0x100fe20003803000 */
[--C-:B------:R-:W-:Y:S01]  /*180b0*/  FFMA.FTZ R48, R181, UR4, -R6.reuse ;  /* 0x00000004b5307c23 */ /* 0x100fe20008010806 */
[----:B-1----:R-:W-:Y:S01]  /*180c0*/  LOP3.LUT R8, R7, 0xff, RZ, 0xc0, !PT ;  /* 0x000000ff07087812 */ /* 0x002fe200078ec0ff */
[--C-:B------:R-:W-:Y:S01]  /*180d0*/  FFMA.FTZ R181, R119, UR4, -R6.reuse ;  /* 0x0000000477b57c23 */ /* 0x100fe20008010806 */
[----:B------:R-:W-:Y:S01]  /*180e0*/  IMAD.MOV.U32 R119, RZ, RZ, R249 ;  /* 0x000000ffff777224 */ /* 0x000fe200078e00f9 */
[----:B------:R-:W-:Y:S01]  /*180f0*/  PRMT R13, R13, 0x5410, R29 ;  /* 0x000054100d0d7816 */ /* 0x000fe2000000001d */
[----:B------:R-:W-:Y:S01]  /*18100*/  FFMA.FTZ R29, R213, UR4, -R6 ;  /* 0x00000004d51d7c23 */ /* 0x000fe20008010806 */
[--C-:B------:R-:W-:Y:S01]  /*18110*/  HSET2.LE.AND R44, R44, R76.reuse, PT ;  /* 0x0000004c2c2c7233 */ /* 0x100fe20003803000 */
[----:B------:R1:W-:Y:S01]  /*18120*/  MUFU.EX2 R213, R21 ;  /* 0x0000001500d57308 */ /* 0x0003e20000000800 */
[--C-:B------:R-:W-:Y:S01]  /*18130*/  HSET2.LE.AND R33, R33, R76.reuse, PT ;  /* 0x0000004c21217233 */ /* 0x100fe20003803000 */
[----:B------:R-:W-:Y:S01]  /*18140*/  IMAD.MOV.U32 R131, RZ, RZ, R56 ;  /* 0x000000ffff837224 */ /* 0x000fe200078e0038 */
[C---:B----4-:R-:W-:Y:S02]  /*18150*/  LOP3.LUT R3, R10.reuse, 0xff, RZ, 0xc0, !PT ;  /* 0x000000ff0a037812 */ /* 0x050fe400078ec0ff */
[--C-:B------:R-:W-:Y:S02]  /*18160*/  HSET2.LE.AND R35, R35, R76.reuse, PT ;  /* 0x0000004c23237233 */ /* 0x100fe40003803000 */
[----:B------:R-:W-:Y:S02]  /*18170*/  PRMT R64, R3, 0x5410, R2 ;  /* 0x0000541003407816 */ /* 0x000fe40000000002 */
[----:B------:R-:W-:Y:S02]  /*18180*/  PRMT R3, R10, 0x7632, R3 ;  /* 0x000076320a037816 */ /* 0x000fe40000000003 */
[----:B------:R-:W-:Y:S02]  /*18190*/  LOP3.LUT R2, R7, 0xffff, RZ, 0xc0, !PT ;  /* 0x0000ffff07027812 */ /* 0x000fe400078ec0ff */
[----:B------:R-:W-:Y:S01]  /*181a0*/  LOP3.LUT R9, R3, 0xff, RZ, 0xc0, !PT ;  /* 0x000000ff03097812 */ /* 0x000fe200078ec0ff */
[----:B------:R-:W-:Y:S01]  /*181b0*/  FFMA.FTZ R3, R57, UR4, -R6 ;  /* 0x0000000439037c23 */ /* 0x000fe20008010806 */
[--C-:B------:R-:W-:Y:S01]  /*181c0*/  HSET2.LE.AND R64, R64, R76.reuse, PT ;  /* 0x0000004c40407233 */ /* 0x100fe20003803000 */
[----:B-1----:R-:W-:Y:S02]  /*181d0*/  IMAD.MOV.U32 R21, RZ, RZ, R89 ;  /* 0x000000ffff157224 */ /* 0x002fe400078e0059 */
[----:B------:R1:W-:Y:S01]  /*181e0*/  MUFU.EX2 R94, R3 ;  /* 0x00000003005e7308 */ /* 0x0003e20000000800 */
[----:B------:R-:W-:Y:S02]  /*181f0*/  SHF.R.U32.HI R10, RZ, 0x18, R10 ;  /* 0x00000018ff0a7819 */ /* 0x000fe4000001160a */
[----:B------:R-:W-:Y:S02]  /*18200*/  SHF.R.U32.HI R2, RZ, 0x8, R2 ;  /* 0x00000008ff027819 */ /* 0x000fe40000011602 */
[----:B------:R-:W-:Y:S02]  /*18210*/  PRMT R65, R9, 0x5410, R10 ;  /* 0x0000541009417816 */ /* 0x000fe4000000000a */
[----:B------:R-:W-:Y:S02]  /*18220*/  PRMT R52, R8, 0x5410, R2 ;  /* 0x0000541008347816 */ /* 0x000fe40000000002 */
[C---:B------:R-:W-:Y:S02]  /*18230*/  LOP3.LUT R2, R4.reuse, 0xffff, RZ, 0xc0, !PT ;  /* 0x0000ffff04027812 */ /* 0x040fe400078ec0ff */
[----:B------:R-:W-:Y:S02]  /*18240*/  PRMT R10, R4, 0x7632, R10 ;  /* 0x00007632040a7816 */ /* 0x000fe4000000000a */
[----:B------:R-:W-:Y:S01]  /*18250*/  SHF.R.U32.HI R9, RZ, 0x18, R4 ;  /* 0x00000018ff097819 */ /* 0x000fe20000011604 */
[--C-:B------:R-:W-:Y:S01]  /*18260*/  FFMA.FTZ R4, R170, UR4, -R77.reuse ;  /* 0x00000004aa047c23 */ /* 0x100fe2000801084d */
[----:B------:R-:W-:Y:S01]  /*18270*/  FFMA.FTZ R170, R115, UR4, -R6 ;  /* 0x0000000473aa7c23 */ /* 0x000fe20008010806 */
[----:B------:R-:W-:Y:S01]  /*18280*/  IMAD.MOV.U32 R115, RZ, RZ, R58 ;  /* 0x000000ffff737224 */ /* 0x000fe200078e003a */
[----:B------:R-:W-:Y:S01]  /*18290*/  PRMT R8, R7, 0x7632, R8 ;  /* 0x0000763207087816 */ /* 0x000fe20000000008 */
[----:B------:R2:W-:Y:S01]  /*182a0*/  MUFU.EX2 R244, R4 ;  /* 0x0000000400f47308 */ /* 0x0005e20000000800 */
[----:B-1----:R-:W-:Y:S01]  /*182b0*/  FFMA.FTZ R3, R111, UR4, -R77 ;  /* 0x000000046f037c23 */ /* 0x002fe2000801084d */
[----:B------:R-:W-:Y:S01]  /*182c0*/  IMAD.MOV.U32 R111, RZ, RZ, R46 ;  /* 0x000000ffff6f7224 */ /* 0x000fe200078e002e */
[--C-:B------:R-:W-:Y:S01]  /*182d0*/  HSET2.LE.AND R46, R26, R76.reuse, PT ;  /* 0x0000004c1a2e7233 */ /* 0x100fe20003803000 */
[----:B------:R-:W-:Y:S01]  /*182e0*/  FFMA.FTZ R26, R214, UR4, -R6 ;  /* 0x00000004d61a7c23 */ /* 0x000fe20008010806 */
[----:B------:R-:W-:Y:S02]  /*182f0*/  LOP3.LUT R7, R8, 0xff, RZ, 0xc0, !PT ;  /* 0x000000ff08077812 */ /* 0x000fe400078ec0ff */
[----:B------:R-:W-:Y:S03]  /*18300*/  LOP3.LUT R8, R14, 0xff, RZ, 0xc0, !PT ;  /* 0x000000ff0e087812 */ /* 0x000fe600078ec0ff */
[----:B------:R1:W-:Y:S01]  /*18310*/  MUFU.EX2 R248, R3 ;  /* 0x0000000300f87308 */ /* 0x0003e20000000800 */
[----:B------:R-:W-:Y:S01]  /*18320*/  PRMT R12, R7, 0x5410, R12 ;  /* 0x00005410070c7816 */ /* 0x000fe2000000000c */
[--C-:B------:R-:W-:Y:S01]  /*18330*/  FFMA.FTZ R14, R187, UR4, -R5.reuse ;  /* 0x00000004bb0e7c23 */ /* 0x100fe20008010805 */
[----:B------:R-:W-:Y:S01]  /*18340*/  SHF.R.U32.HI R7, RZ, 0x18, R0 ;  /* 0x00000018ff077819 */ /* 0x000fe20000011600 */
[----:B------:R-:W-:Y:S01]  /*18350*/  FFMA.FTZ R187, R117, UR4, -R5 ;  /* 0x0000000475bb7c23 */ /* 0x000fe20008010805 */
[----:B------:R-:W-:Y:S01]  /*18360*/  PRMT R20, R8, 0x5410, R20 ;  /* 0x0000541008147816 */ /* 0x000fe20000000014 */
[----:B------:R-:W-:Y:S01]  /*18370*/  FFMA.FTZ R8, R178, UR4, -R43 ;  /* 0x00000004b2087c23 */ /* 0x000fe2000801082b */
[----:B------:R-:W-:Y:S03]  /*18380*/  IMAD.MOV.U32 R178, RZ, RZ, R195 ;  /* 0x000000ffffb27224 */ /* 0x000fe600078e00c3 */
[----:B------:R-:W-:Y:S01]  /*18390*/  MUFU.EX2 R214, R14 ;  /* 0x0000000e00d67308 */ /* 0x000fe20000000800 */
[----:B--2---:R-:W-:Y:S01]  /*183a0*/  FFMA.FTZ R4, R171, UR4, -R43 ;  /* 0x00000004ab047c23 */ /* 0x004fe2000801082b */
[----:B------:R-:W-:Y:S02]  /*183b0*/  IMAD.MOV.U32 R171, RZ, RZ, R196 ;  /* 0x000000ffffab7224 */ /* 0x000fe400078e00c4 */
[----:B------:R-:W-:Y:S01]  /*183c0*/  FFMA.FTZ R117, R87, UR4, -R6 ;  /* 0x0000000457757c23 */ /* 0x000fe20008010806 */
[--C-:B------:R-:W-:Y:S01]  /*183d0*/  HSET2.LE.AND R52, R52, R76.reuse, PT ;  /* 0x0000004c34347233 */ /* 0x100fe20003803000 */
[----:B------:R-:W-:Y:S01]  /*183e0*/  IMAD.MOV.U32 R87, RZ, RZ, R247 ;  /* 0x000000ffff577224 */ /* 0x000fe200078e00f7 */
[--C-:B------:R-:W-:Y:S01]  /*183f0*/  HSET2.LE.AND R53, R12, R76.reuse, PT ;  /* 0x0000004c0c357233 */ /* 0x100fe20003803000 */
[----:B------:R-:W-:Y:S02]  /*18400*/  IMAD.MOV.U32 R99, RZ, RZ, R171 ;  /* 0x000000ffff637224 */ /* 0x000fe400078e00ab */
[----:B------:R2:W-:Y:S01]  /*18410*/  MUFU.EX2 R245, R4 ;  /* 0x0000000400f57308 */ /* 0x0005e20000000800 */
[----:B-1----:R-:W-:Y:S01]  /*18420*/  SHF.R.U32.HI R3, RZ, 0x8, R2 ;  /* 0x00000008ff037819 */ /* 0x002fe20000011602 */
[----:B------:R-:W-:Y:S01]  /*18430*/  FFMA.FTZ R171, R102, UR4, -R6 ;  /* 0x0000000466ab7c23 */ /* 0x000fe20008010806 */
[----:B------:R-:W-:Y:S01]  /*18440*/  LOP3.LUT R2, R10, 0xff, RZ, 0xc0, !PT ;  /* 0x000000ff0a027812 */ /* 0x000fe200078ec0ff */
[----:B------:R-:W-:Y:S01]  /*18450*/  FFMA.FTZ R10, R176, UR4, -R77 ;  /* 0x00000004b00a7c23 */ /* 0x000fe2000801084d */
[----:B------:R-:W-:Y:S01]  /*18460*/  PRMT R11, R11, 0x5410, R3 ;  /* 0x000054100b0b7816 */ /* 0x000fe20000000003 */
[----:B------:R-:W-:Y:S01]  /*18470*/  FFMA.FTZ R176, R101, UR4, -R5 ;  /* 0x0000000465b07c23 */ /* 0x000fe20008010805 */
[----:B------:R-:W-:Y:S03]  /*18480*/  PRMT R57, R2, 0x5410, R9 ;  /* 0x0000541002397816 */ /* 0x000fe60000000009 */
[----:B------:R-:W1:Y:S01]  /*18490*/  MUFU.EX2 R189, R8 ;  /* 0x0000000800bd7308 */ /* 0x000e620000000800 */
[C---:B------:R-:W-:Y:S01]  /*184a0*/  LOP3.LUT R2, R0.reuse, 0xffff, RZ, 0xc0, !PT ;  /* 0x0000ffff00027812 */ /* 0x040fe200078ec0ff */
[----:B------:R-:W-:Y:S01]  /*184b0*/  IMAD.MOV.U32 R101, RZ, RZ, R54 ;  /* 0x000000ffff657224 */ /* 0x000fe200078e0036 */
[C---:B------:R-:W-:Y:S01]  /*184c0*/  PRMT R3, R0.reuse, 0x7632, R3 ;  /* 0x0000763200037816 */ /* 0x040fe20000000003 */
[----:B------:R-:W-:Y:S01]  /*184d0*/  IMAD.MOV.U32 R102, RZ, RZ, R178 ;  /* 0x000000ffff667224 */ /* 0x000fe200078e00b2 */
[----:B------:R-:W-:Y:S01]  /*184e0*/  LOP3.LUT R9, R0, 0xff, RZ, 0xc0, !PT ;  /* 0x000000ff00097812 */ /* 0x000fe200078ec0ff */
[----:B------:R-:W-:Y:S01]  /*184f0*/  IMAD.MOV.U32 R54, RZ, RZ, R16 ;  /* 0x000000ffff367224 */ /* 0x000fe200078e0010 */
[----:B------:R-:W-:Y:S03]  /*18500*/  FSEL R0, R40, RZ, P3 ;  /* 0x000000ff28007208 */ /* 0x000fe60001800000 */
[----:B------:R-:W-:Y:S01]  /*18510*/  MUFU.EX2 R196, R10 ;  /* 0x0000000a00c47308 */ /* 0x000fe20000000800 */
[----:B--2---:R-:W-:Y:S01]  /*18520*/  SHF.R.U32.HI R4, RZ, 0x8, R2 ;  /* 0x00000008ff047819 */ /* 0x004fe20000011602 */
[----:B------:R-:W-:Y:S01]  /*18530*/  FFMA.FTZ R16, R180, UR4, -R6 ;  /* 0x00000004b4107c23 */ /* 0x000fe20008010806 */
[----:B------:R-:W-:Y:S01]  /*18540*/  LOP3.LUT R2, R3, 0xff, RZ, 0xc0, !PT ;  /* 0x000000ff03027812 */ /* 0x000fe200078ec0ff */
[----:B------:R-:W-:Y:S01]  /*18550*/  FFMA.FTZ R3, R172, UR4, -R43 ;  /* 0x00000004ac037c23 */ /* 0x000fe2000801082b */
[----:B------:R-:W-:Y:S01]  /*18560*/  PRMT R72, R9, 0x5410, R4 ;  /* 0x0000541009487816 */ /* 0x000fe20000000004 */
[----:B------:R-:W-:Y:S01]  /*18570*/  FADD.FTZ R4, -R0, R132 ;  /* 0x0000008400047221 */ /* 0x000fe20000010100 */
[----:B------:R-:W-:Y:S03]  /*18580*/  PRMT R73, R2, 0x5410, R7 ;  /* 0x0000541002497816 */ /* 0x000fe60000000007 */
[----:B------:R2:W-:Y:S01]  /*18590*/  MUFU.EX2 R193, R3 ;  /* 0x0000000300c17308 */ /* 0x0005e20000000800 */
[----:B------:R-:W-:Y:S01]  /*185a0*/  FFMA.FTZ R7, R173, UR4, -R77 ;  /* 0x00000004ad077c23 */ /* 0x000fe2000801084d */
[----:B------:R-:W-:Y:S01]  /*185b0*/  FFMA.FTZ R9, R175, UR4, -R43 ;  /* 0x00000004af097c23 */ /* 0x000fe2000801082b */
[--C-:B------:R-:W-:Y:S01]  /*185c0*/  FFMA.FTZ R132, R81, UR4, -R5.reuse ;  /* 0x0000000451847c23 */ /* 0x100fe20008010805 */
[--C-:B------:R-:W-:Y:S01]  /*185d0*/  FFMA.FTZ R173, R84, UR4, -R5.reuse ;  /* 0x0000000454ad7c23 */ /* 0x100fe20008010805 */
[--C-:B------:R-:W-:Y:S01]  /*185e0*/  FFMA.FTZ R172, R85, UR4, -R5.reuse ;  /* 0x0000000455ac7c23 */ /* 0x100fe20008010805 */
[----:B------:R-:W-:Y:S01]  /*185f0*/  FFMA.FTZ R175, R112, UR4, -R5 ;  /* 0x0000000470af7c23 */ /* 0x000fe20008010805 */
[----:B------:R-:W-:Y:S03]  /*18600*/  IMAD.MOV.U32 R112, RZ, RZ, R191 ;  /* 0x000000ffff707224 */ /* 0x000fe600078e00bf */
[----:B------:R3:W-:Y:S01]  /*18610*/  MUFU.EX2 R241, R7 ;  /* 0x0000000700f17308 */ /* 0x0007e20000000800 */
[----:B------:R-:W-:Y:S01]  /*18620*/  FSEL R0, R37, RZ, P0 ;  /* 0x000000ff25007208 */ /* 0x000fe20000000000 */
[----:B------:R-:W-:Y:S01]  /*18630*/  FFMA.FTZ R180, R118, UR4, -R6 ;  /* 0x0000000476b47c23 */ /* 0x000fe20008010806 */
[----:B------:R-:W-:Y:S01]  /*18640*/  FSEL R2, R38, RZ, P1 ;  /* 0x000000ff26027208 */ /* 0x000fe20000800000 */
[----:B------:R-:W-:Y:S02]  /*18650*/  IMAD.MOV.U32 R118, RZ, RZ, R192 ;  /* 0x000000ffff767224 */ /* 0x000fe400078e00c0 */
[----:B------:R-:W-:Y:S01]  /*18660*/  FFMA.FTZ R84, R82, UR4, -R6 ;  /* 0x0000000452547c23 */ /* 0x000fe20008010806 */
[----:B------:R-:W-:Y:S01]  /*18670*/  FADD.FTZ R0, -R0, R134 ;  /* 0x0000008600007221 */ /* 0x000fe20000010100 */
[----:B------:R-:W-:Y:S02]  /*18680*/  FFMA.FTZ R134, R96, UR4, -R5 ;  /* 0x0000000460867c23 */ /* 0x000fe40008010805 */
[----:B------:R-:W-:Y:S01]  /*18690*/  MUFU.EX2 R242, R9 ;  /* 0x0000000900f27308 */ /* 0x000fe20000000800 */
[----:B--2---:R-:W-:Y:S01]  /*186a0*/  FSEL R3, R39, RZ, P2 ;  /* 0x000000ff27037208 */ /* 0x004fe20001000000 */
[----:B------:R-:W-:Y:S01]  /*186b0*/  IMAD.MOV.U32 R96, RZ, RZ, R200 ;  /* 0x000000ffff607224 */ /* 0x000fe200078e00c8 */
[--C-:B------:R-:W-:Y:S01]  /*186c0*/  HSET2.LE.AND R57, R57, R76.reuse, PT ;  /* 0x0000004c39397233 */ /* 0x100fe20003803000 */
[----:B------:R-:W-:Y:S01]  /*186d0*/  FADD.FTZ R2, -R2, R135 ;  /* 0x0000008702027221 */ /* 0x000fe20000010100 */
[--C-:B------:R-:W-:Y:S01]  /*186e0*/  HSET2.LE.AND R56, R11, R76.reuse, PT ;  /* 0x0000004c0b387233 */ /* 0x100fe20003803000 */
[----:B------:R-:W-:Y:S01]  /*186f0*/  FFMA.FTZ R135, R114, UR4, -R6 ;  /* 0x0000000472877c23 */ /* 0x000fe20008010806 */
[----:B------:R-:W-:Y:S03]  /*18700*/  FADD.FTZ R3, -R3, R133 ;  /* 0x0000008503037221 */ /* 0x000fe60000010100 */
[----:B------:R-:W-:Y:S01]  /*18710*/  MUFU.EX2 R117, R117 ;  /* 0x0000007500757308 */ /* 0x000fe20000000800 */
[--C-:B------:R-:W-:Y:S01]  /*18720*/  HSET2.LE.AND R58, R18, R76.reuse, PT ;  /* 0x0000004c123a7233 */ /* 0x100fe20003803000 */
[----:B---3--:R-:W-:Y:S01]  /*18730*/  FFMA.FTZ R7, R174, UR4, -R77 ;  /* 0x00000004ae077c23 */ /* 0x008fe2000801084d */
[--C-:B------:R-:W-:Y:S01]  /*18740*/  HSET2.LE.AND R65, R65, R76.reuse, PT ;  /* 0x0000004c41417233 */ /* 0x100fe20003803000 */
[--C-:B------:R-:W-:Y:S01]  /*18750*/  FFMA.FTZ R133, R80, UR4, -R5.reuse ;  /* 0x0000000450857c23 */ /* 0x100fe20008010805 */
[--C-:B------:R-:W-:Y:S01]  /*18760*/  HSET2.LE.AND R66, R13, R76.reuse, PT ;  /* 0x0000004c0d427233 */ /* 0x100fe20003803000 */
[----:B------:R-:W-:Y:S01]  /*18770*/  FFMA.FTZ R174, R113, UR4, -R5 ;  /* 0x0000000471ae7c23 */ /* 0x000fe20008010805 */
[--C-:B------:R-:W-:Y:S03]  /*18780*/  HSET2.LE.AND R72, R72, R76.reuse, PT ;  /* 0x0000004c48487233 */ /* 0x100fe60003803000 */
[----:B------:R2:W3:Y:S01]  /*18790*/  MUFU.EX2 R31, R7 ;  /* 0x00000007001f7308 */ /* 0x0004e20000000800 */
[--C-:B------:R-:W-:Y:S01]  /*187a0*/  HSET2.LE.AND R67, R67, R76.reuse, PT ;  /* 0x0000004c43437233 */ /* 0x100fe20003803000 */
[----:B------:R-:W-:Y:S01]  /*187b0*/  IMAD.MOV.U32 R114, RZ, RZ, R194 ;  /* 0x000000ffff727224 */ /* 0x000fe200078e00c2 */
[--C-:B------:R-:W-:Y:S01]  /*187c0*/  HSET2.LE.AND R73, R73, R76.reuse, PT ;  /* 0x0000004c49497233 */ /* 0x100fe20003803000 */
[----:B-1----:R-:W-:Y:S01]  /*187d0*/  IMAD.MOV.U32 R113, RZ, RZ, R189 ;  /* 0x000000ffff717224 */ /* 0x002fe200078e00bd */
[----:B------:R-:W-:Y:S01]  /*187e0*/  LOP3.LUT R75, R75, 0xff00ff, RZ, 0xc0, !PT ;  /* 0x00ff00ff4b4b7812 */ /* 0x000fe200078ec0ff */
[----:B------:R-:W-:Y:S02]  /*187f0*/  IMAD.MOV.U32 R80, RZ, RZ, R110 ;  /* 0x000000ffff507224 */ /* 0x000fe400078e006e */
[----:B------:R-:W-:Y:S01]  /*18800*/  FFMA.FTZ R82, R70, UR4, -R6 ;  /* 0x0000000446527c23 */ /* 0x000fe20008010806 */
[----:B------:R-:W-:Y:S01]  /*18810*/  IMAD.MOV.U32 R110, RZ, RZ, R54 ;  /* 0x000000ffff6e7224 */ /* 0x000fe200078e0036 */
[--C-:B------:R-:W-:Y:S01]  /*18820*/  HSET2.LE.AND R54, R25, R76.reuse, PT ;  /* 0x0000004c19367233 */ /* 0x100fe20003803000 */
[----:B------:R-:W-:Y:S01]  /*18830*/  MUFU.EX2 R170, R170 ;  /* 0x000000aa00aa7308 */ /* 0x000fe20000000800 */
[--C-:B------:R-:W-:Y:S01]  /*18840*/  HSET2.LE.AND R75, R75, R76.reuse, PT ;  /* 0x0000004c4b4b7233 */ /* 0x100fe20003803000 */
[----:B------:R-:W-:Y:S02]  /*18850*/  IMAD.MOV.U32 R85, RZ, RZ, R111 ;  /* 0x000000ffff557224 */ /* 0x000fe400078e006f */
[--C-:B------:R-:W-:Y:S01]  /*18860*/  FFMA.FTZ R81, R71, UR4, -R6.reuse ;  /* 0x0000000447517c23 */ /* 0x100fe20008010806 */
[----:B------:R-:W-:Y:S01]  /*18870*/  IMAD.MOV.U32 R111, RZ, RZ, R55 ;  /* 0x000000ffff6f7224 */ /* 0x000fe200078e0037 */
[----:B------:R-:W-:Y:S01]  /*18880*/  LOP3.LUT R55, R19, 0xff00ff, RZ, 0xc0, !PT ;  /* 0x00ff00ff13377812 */ /* 0x000fe200078ec0ff */
[----:B------:R-:W-:Y:S02]  /*18890*/  IMAD.MOV.U32 R19, RZ, RZ, R243 ;  /* 0x000000ffff137224 */ /* 0x000fe400078e00f3 */
[----:B--2---:R-:W-:Y:S01]  /*188a0*/  FFMA.FTZ R7, R177, UR4, -R77 ;  /* 0x00000004b1077c23 */ /* 0x004fe2000801084d */
[----:B------:R-:W-:Y:S01]  /*188b0*/  FFMA.FTZ R177, R100, UR4, -R5 ;  /* 0x0000000464b17c23 */ /* 0x000fe20008010805 */
[----:B------:R-:W-:Y:S01]  /*188c0*/  FFMA.FTZ R5, R209, UR4, -R43 ;  /* 0x00000004d1057c23 */ /* 0x000fe2000801082b */
[--C-:B------:R-:W-:Y:S01]  /*188d0*/  HSET2.LE.AND R55, R55, R76.reuse, PT ;  /* 0x0000004c37377233 */ /* 0x100fe20003803000 */
[----:B------:R1:W-:Y:S01]  /*188e0*/  MUFU.EX2 R200, R7 ;  /* 0x0000000700c87308 */ /* 0x0003e20000000800 */
[----:B---3--:R-:W-:Y:S02]  /*188f0*/  IMAD.MOV.U32 R59, RZ, RZ, R31 ;  /* 0x000000ffff3b7224 */ /* 0x008fe400078e001f */
[--C-:B------:R-:W-:Y:S01]  /*18900*/  FFMA.FTZ R31, R182, UR4, -R6.reuse ;  /* 0x00000004b61f7c23 */ /* 0x100fe20008010806 */
[----:B------:R-:W-:Y:S01]  /*18910*/  FFMA.FTZ R178, R130, UR4, -R6 ;  /* 0x0000000482b27c23 */ /* 0x000fe20008010806 */
[----:B------:R-:W-:Y:S01]  /*18920*/  FFMA.FTZ R6, R206, UR4, -R43 ;  /* 0x00000004ce067c23 */ /* 0x000fe2000801082b */
[----:B------:R-:W-:Y:S02]  /*18930*/  IMAD.MOV.U32 R98, RZ, RZ, R193 ;  /* 0x000000ffff627224 */ /* 0x000fe400078e00c1 */
[----:B------:R-:W-:Y:S01]  /*18940*/  FFMA.FTZ R8, R208, UR4, -R77 ;  /* 0x00000004d0087c23 */ /* 0x000fe2000801084d */
[----:B------:R-:W-:Y:S01]  /*18950*/  IMAD.MOV.U32 R130, RZ, RZ, R59 ;  /* 0x000000ffff827224 */ /* 0x000fe200078e003b */
[----:B------:R-:W-:Y:S01]  /*18960*/  LOP3.LUT R59, R15, 0xff00ff, RZ, 0xc0, !PT ;  /* 0x00ff00ff0f3b7812 */ /* 0x000fe200078ec0ff */
[----:B------:R2:W-:Y:S01]  /*18970*/  MUFU.EX2 R195, R5 ;  /* 0x0000000500c37308 */ /* 0x0005e20000000800 */
[----:B------:R-:W-:Y:S01]  /*18980*/  FFMA.FTZ R9, R207, UR4, -R77 ;  /* 0x00000004cf097c23 */ /* 0x000fe2000801084d */
[----:B------:R-:W-:Y:S02]  /*18990*/  IMAD.MOV.U32 R69, RZ, RZ, R242 ;  /* 0x000000ffff457224 */ /* 0x000fe400078e00f2 */
[----:B------:R-:W-:Y:S01]  /*189a0*/  FMUL.FTZ R4, R4, UR4 ;  /* 0x0000000404047c20 */ /* 0x000fe20008410000 */
[--C-:B------:R-:W-:Y:S01]  /*189b0*/  HSET2.LE.AND R59, R59, R76.reuse, PT ;  /* 0x0000004c3b3b7233 */ /* 0x100fe20003803000 */
[----:B------:R-:W-:Y:S02]  /*189c0*/  IMAD.MOV.U32 R97, RZ, RZ, R241 ;  /* 0x000000ffff617224 */ /* 0x000fe400078e00f1 */
[----:B------:R-:W-:Y:S01]  /*189d0*/  FMUL.FTZ R2, R2, UR4 ;  /* 0x0000000402027c20 */ /* 0x000fe20008410000 */
[----:B------:R-:W-:Y:S01]  /*189e0*/  IMAD.WIDE.U32 R10, R74, -0x2daee0ad, RZ ;  /* 0xd2511f534a0a7825 */ /* 0x000fe200078e00ff */
[--C-:B------:R-:W-:Y:S01]  /*189f0*/  HSET2.LE.AND R74, R20, R76.reuse, PT ;  /* 0x0000004c144a7233 */ /* 0x100fe20003803000 */
[----:B------:R3:W-:Y:S02]  /*18a00*/  MUFU.EX2 R193, R6 ;  /* 0x0000000600c17308 */ /* 0x0007e40000000800 */
[----:B-1----:R-:W-:Y:S01]  /*18a10*/  FFMA.FTZ R7, R210, UR4, -R43 ;  /* 0x00000004d2077c23 */ /* 0x002fe2000801082b */
[----:B------:R-:W-:Y:S02]  /*18a20*/  IMAD.MOV.U32 R20, RZ, RZ, R91 ;  /* 0x000000ffff147224 */ /* 0x000fe400078e005b */
[----:B------:R-:W-:Y:S01]  /*18a30*/  FMUL.FTZ R0, R0, UR4 ;  /* 0x0000000400007c20 */ /* 0x000fe20008410000 */
[----:B------:R-:W-:Y:S02]  /*18a40*/  IMAD.MOV.U32 R100, RZ, RZ, R244 ;  /* 0x000000ffff647224 */ /* 0x000fe400078e00f4 */
[----:B------:R-:W-:Y:S01]  /*18a50*/  FMUL.FTZ R3, R3, UR4 ;  /* 0x0000000403037c20 */ /* 0x000fe20008410000 */
[----:B------:R-:W-:Y:S01]  /*18a60*/  IMAD.MOV.U32 R25, RZ, RZ, R240 ;  /* 0x000000ffff197224 */ /* 0x000fe200078e00f0 */
[----:B--2---:R-:W-:Y:S01]  /*18a70*/  F2FP.BF16.F32.PACK_AB R5, R89, R108 ;  /* 0x0000006c5905723e */ /* 0x004fe200000010ff */
[----:B------:R1:W2:Y:S01]  /*18a80*/  MUFU.EX2 R199, R7 ;  /* 0x0000000700c77308 */ /* 0x0002a20000000800 */
[----:B------:R-:W-:Y:S02]  /*18a90*/  IMAD.MOV.U32 R206, RZ, RZ, R239 ;  /* 0x000000ffffce7224 */ /* 0x000fe400078e00ef */
[----:B------:R-:W-:Y:S01]  /*18aa0*/  LOP3.LUT R46, R5, R46, RZ, 0xc0, !PT ;  /* 0x0000002e052e7212 */ /* 0x000fe200078ec0ff */
[----:B------:R-:W-:Y:S01]  /*18ab0*/  IMAD.MOV.U32 R18, RZ, RZ, R102 ;  /* 0x000000ffff127224 */ /* 0x000fe200078e0066 */
[----:B------:R-:W-:Y:S02]  /*18ac0*/  F2FP.BF16.F32.PACK_AB R5, R96, R102 ;  /* 0x000000666005723e */ /* 0x000fe400000010ff */
[----:B---3--:R-:W-:Y:S03]  /*18ad0*/  F2FP.BF16.F32.PACK_AB R6, R51, R95 ;  /* 0x0000005f3306723e */ /* 0x008fe600000010ff */
[----:B------:R3:W-:Y:S01]  /*18ae0*/  MUFU.EX2 R194, R8 ;  /* 0x0000000800c27308 */ /* 0x0007e20000000800 */
[----:B------:R-:W-:Y:S01]  /*18af0*/  LOP3.LUT R47, R5, R47, RZ, 0xc0, !PT ;  /* 0x0000002f052f7212 */ /* 0x000fe200078ec0ff */
[----:B------:R-:W-:Y:S01]  /*18b00*/  FFMA.FTZ R5, R205, UR4, -R43 ;  /* 0x00000004cd057c23 */ /* 0x000fe2000801082b */
[----:B------:R-:W-:Y:S02]  /*18b10*/  LOP3.LUT R44, R6, R44, RZ, 0xc0, !PT ;  /* 0x0000002c062c7212 */ /* 0x000fe400078ec0ff */
[----:B------:R-:W-:Y:S02]  /*18b20*/  F2FP.BF16.F32.PACK_AB R6, R85, R119 ;  /* 0x000000775506723e */ /* 0x000fe400000010ff */
[----:B-1----:R-:W-:Y:S03]  /*18b30*/  F2FP.BF16.F32.PACK_AB R7, R101, R114 ;  /* 0x000000726507723e */ /* 0x002fe600000010ff */
[----:B------:R1:W4:Y:S01]  /*18b40*/  MUFU.EX2 R191, R5 ;  /* 0x0000000500bf7308 */ /* 0x0003220000000800 */
[----:B------:R-:W-:Y:S02]  /*18b50*/  LOP3.LUT R33, R6, R33, RZ, 0xc0, !PT ;  /* 0x0000002106217212 */ /* 0x000fe400078ec0ff */
[----:B------:R-:W-:Y:S01]  /*18b60*/  LOP3.LUT R45, R7, R45, RZ, 0xc0, !PT ;  /* 0x0000002d072d7212 */ /* 0x000fe200078ec0ff */
[--C-:B------:R-:W-:Y:S01]  /*18b70*/  FFMA.FTZ R7, R185, UR4, -R77.reuse ;  /* 0x00000004b9077c23 */ /* 0x100fe2000801084d */
[----:B------:R-:W-:Y:S05]  /*18b80*/  F2FP.BF16.F32.PACK_AB R6, R91, R103 ;  /* 0x000000675b06723e */ /* 0x000fea00000010ff */
[----:B------:R2:W-:Y:S01]  /*18b90*/  MUFU.EX2 R249, R7 ;  /* 0x0000000700f97308 */ /* 0x0005e20000000800 */
[----:B------:R-:W-:Y:S01]  /*18ba0*/  LOP3.LUT R35, R6, R35, RZ, 0xc0, !PT ;  /* 0x0000002306237212 */ /* 0x000fe200078ec0ff */
[--C-:B---3--:R-:W-:Y:S01]  /*18bb0*/  FFMA.FTZ R8, R61, UR4, -R77.reuse ;  /* 0x000000043d087c23 */ /* 0x108fe2000801084d */
[----:B------:R-:W-:Y:S04]  /*18bc0*/  F2FP.BF16.F32.PACK_AB R6, R131, R88 ;  /* 0x000000588306723e */ /* 0x000fe800000010ff */
[----:B------:R-:W-:Y:S03]  /*18bd0*/  LOP3.LUT R55, R6, R55, RZ, 0xc0, !PT ;  /* 0x0000003706377212 */ /* 0x000fe600078ec0ff */
[----:B------:R-:W3:Y:S01]  /*18be0*/  MUFU.EX2 R192, R9 ;  /* 0x0000000900c07308 */ /* 0x000ee20000000800 */
[----:B-1----:R-:W-:Y:S02]  /*18bf0*/  F2FP.BF16.F32.PACK_AB R5, R99, R115 ;  /* 0x000000736305723e */ /* 0x002fe400000010ff */
[----:B------:R-:W-:Y:S02]  /*18c00*/  F2FP.BF16.F32.PACK_AB R6, R100, R248 ;  /* 0x000000f86406723e */ /* 0x000fe400000010ff */
[----:B------:R-:W-:Y:S02]  /*18c10*/  LOP3.LUT R32, R5, R32, RZ, 0xc0, !PT ;  /* 0x0000002005207212 */ /* 0x000fe400078ec0ff */
[----:B------:R-:W-:Y:S03]  /*18c20*/  F2FP.BF16.F32.PACK_AB R5, R50, R118 ;  /* 0x000000763205723e */ /* 0x000fe600000010ff */
[----:B------:R-:W-:Y:S01]  /*18c30*/  MUFU.EX2 R2, R2 ;  /* 0x0000000200027308 */ /* 0x000fe20000000800 */
[----:B------:R-:W-:Y:S01]  /*18c40*/  LOP3.LUT R56, R6, R56, RZ, 0xc0, !PT ;  /* 0x0000003806387212 */ /* 0x000fe200078ec0ff */
[----:B--2---:R-:W-:Y:S01]  /*18c50*/  FFMA.FTZ R7, R202, UR4, -R77 ;  /* 0x00000004ca077c23 */ /* 0x004fe2000801084d */
[----:B------:R-:W-:Y:S02]  /*18c60*/  LOP3.LUT R34, R5, R34, RZ, 0xc0, !PT ;  /* 0x0000002205227212 */ /* 0x000fe400078ec0ff */
[----:B------:R-:W-:Y:S02]  /*18c70*/  F2FP.BF16.F32.PACK_AB R5, R112, R109 ;  /* 0x0000006d7005723e */ /* 0x000fe400000010ff */
[----:B------:R-:W-:Y:S03]  /*18c80*/  F2FP.BF16.F32.PACK_AB R6, R130, R97 ;  /* 0x000000618206723e */ /* 0x000fe600000010ff */
[----:B------:R1:W-:Y:S01]  /*18c90*/  MUFU.EX2 R189, R7 ;  /* 0x0000000700bd7308 */ /* 0x0003e20000000800 */
[----:B------:R-:W-:Y:S01]  /*18ca0*/  LOP3.LUT R54, R5, R54, RZ, 0xc0, !PT ;  /* 0x0000003605367212 */ /* 0x000fe200078ec0ff */
[--C-:B------:R-:W-:Y:S01]  /*18cb0*/  FFMA.FTZ R5, R211, UR4, -R43.reuse ;  /* 0x00000004d3057c23 */ /* 0x100fe2000801082b */
[----:B------:R-:W-:Y:S02]  /*18cc0*/  LOP3.LUT R58, R6, R58, RZ, 0xc0, !PT ;  /* 0x0000003a063a7212 */ /* 0x000fe400078ec0ff */
[----:B------:R-:W-:Y:S05]  /*18cd0*/  F2FP.BF16.F32.PACK_AB R6, R195, R199 ;  /* 0x000000c7c306723e */ /* 0x000fea00000010ff */
[----:B------:R2:W-:Y:S01]  /*18ce0*/  MUFU.EX2 R246, R5 ;  /* 0x0000000500f67308 */ /* 0x0005e20000000800 */
[----:B------:R-:W-:Y:S02]  /*18cf0*/  LOP3.LUT R65, R6, R65, RZ, 0xc0, !PT ;  /* 0x0000004106417212 */ /* 0x000fe400078ec0ff */
[----:B----4-:R-:W-:Y:S04]  /*18d00*/  F2FP.BF16.F32.PACK_AB R6, R191, R193 ;  /* 0x000000c1bf06723e */ /* 0x010fe800000010ff */
[----:B------:R-:W-:Y:S03]  /*18d10*/  LOP3.LUT R67, R6, R67, RZ, 0xc0, !PT ;  /* 0x0000004306437212 */ /* 0x000fe600078ec0ff */
[----:B------:R4:W-:Y:S01]  /*18d20*/  MUFU.EX2 R239, R22 ;  /* 0x0000001600ef7308 */ /* 0x0009e20000000800 */
[--C-:B-1----:R-:W-:Y:S09]  /*18d30*/  FFMA.FTZ R7, R203, UR4, -R43.reuse ;  /* 0x00000004cb077c23 */ /* 0x102ff2000801082b */
[----:B------:R1:W3:Y:S01]  /*18d40*/  MUFU.EX2 R247, R7 ;  /* 0x0000000700f77308 */ /* 0x0002e20000000800 */
[----:B--2---:R-:W-:Y:S04]  /*18d50*/  F2FP.BF16.F32.PACK_AB R5, R94, R80 ;  /* 0x000000505e05723e */ /* 0x004fe800000010ff */
[----:B------:R-:W-:Y:S02]  /*18d60*/  LOP3.LUT R53, R5, R53, RZ, 0xc0, !PT ;  /* 0x0000003505357212 */ /* 0x000fe400078ec0ff */
[----:B------:R-:W-:Y:S03]  /*18d70*/  F2FP.BF16.F32.PACK_AB R5, R98, R245 ;  /* 0x000000f56205723e */ /* 0x000fe600000010ff */
[----:B------:R2:W-:Y:S01]  /*18d80*/  MUFU.EX2 R210, R23 ;  /* 0x0000001700d27308 */ /* 0x0005e20000000800 */
[----:B----4-:R-:W-:Y:S01]  /*18d90*/  IMAD.MOV.U32 R22, RZ, RZ, R94 ;  /* 0x000000ffff167224 */ /* 0x010fe200078e005e */
[----:B------:R-:W-:Y:S02]  /*18da0*/  LOP3.LUT R57, R5, R57, RZ, 0xc0, !PT ;  /* 0x0000003905397212 */ /* 0x000fe400078ec0ff */
[----:B------:R-:W-:Y:S06]  /*18db0*/  F2FP.BF16.F32.PACK_AB R5, R196, R200 ;  /* 0x000000c8c405723e */ /* 0x000fec00000010ff */
[----:B------:R4:W-:Y:S01]  /*18dc0*/  MUFU.EX2 R185, R28 ;  /* 0x0000001c00b97308 */ /* 0x0009e20000000800 */
[----:B-1----:R-:W-:Y:S02]  /*18dd0*/  F2FP.BF16.F32.PACK_AB R7, R19, R90 ;  /* 0x0000005a1307723e */ /* 0x002fe400000010ff */
[----:B------:R-:W-:Y:S01]  /*18de0*/  LOP3.LUT R64, R5, R64, RZ, 0xc0, !PT ;  /* 0x0000004005407212 */ /* 0x000fe200078ec0ff */
[----:B------:R-:W-:Y:S01]  /*18df0*/  FFMA.FTZ R5, R63, UR4, -R43 ;  /* 0x000000043f057c23 */ /* 0x000fe2000801082b */
[----:B------:R-:W-:Y:S01]  /*18e00*/  LOP3.LUT R52, R7, R52, RZ, 0xc0, !PT ;  /* 0x0000003407347212 */ /* 0x000fe200078ec0ff */
[----:B------:R-:W-:Y:S04]  /*18e10*/  FFMA.FTZ R7, R212, UR4, -R77 ;  /* 0x00000004d4077c23 */ /* 0x000fe8000801084d */
[----:B------:R3:W-:Y:S01]  /*18e20*/  MUFU.EX2 R241, R5 ;  /* 0x0000000500f17308 */ /* 0x0007e20000000800 */
[----:B--2---:R-:W-:Y:S09]  /*18e30*/  IMAD.MOV.U32 R23, RZ, RZ, R80 ;  /* 0x000000ffff177224 */ /* 0x004ff200078e0050 */
[----:B------:R1:W-:Y:S01]  /*18e40*/  MUFU.EX2 R243, R7 ;  /* 0x0000000700f37308 */ /* 0x0003e20000000800 */
[----:B----4-:R-:W-:Y:S09]  /*18e50*/  IMAD.MOV.U32 R28, RZ, RZ, R97 ;  /* 0x000000ffff1c7224 */ /* 0x010ff200078e0061 */
[----:B------:R2:W-:Y:S01]  /*18e60*/  MUFU.EX2 R203, R30 ;  /* 0x0000001e00cb7308 */ /* 0x0005e20000000800 */
[----:B---3--:R-:W-:Y:S04]  /*18e70*/  F2FP.BF16.F32.PACK_AB R5, R192, R194 ;  /* 0x000000c2c005723e */ /* 0x008fe800000010ff */
[----:B------:R-:W-:Y:S02]  /*18e80*/  LOP3.LUT R66, R5, R66, RZ, 0xc0, !PT ;  /* 0x0000004205427212 */ /* 0x000fe400078ec0ff */
[----:B------:R-:W-:Y:S03]  /*18e90*/  F2FP.BF16.F32.PACK_AB R5, R246, R247 ;  /* 0x000000f7f605723e */ /* 0x000fe600000010ff */
[----:B------:R-:W-:Y:S01]  /*18ea0*/  MUFU.EX2 R202, R29 ;  /* 0x0000001d00ca7308 */ /* 0x000fe20000000800 */
[----:B-1----:R-:W-:Y:S02]  /*18eb0*/  F2FP.BF16.F32.PACK_AB R7, R113, R69 ;  /* 0x000000457107723e */ /* 0x002fe400000010ff */
[----:B------:R-:W-:Y:S02]  /*18ec0*/  LOP3.LUT R73, R5, R73, RZ, 0xc0, !PT ;  /* 0x0000004905497212 */ /* 0x000fe400078ec0ff */
[----:B------:R-:W-:Y:S01]  /*18ed0*/  LOP3.LUT R59, R7, R59, RZ, 0xc0, !PT ;  /* 0x0000003b073b7212 */ /* 0x000fe200078ec0ff */
[----:B------:R-:W-:Y:S04]  /*18ee0*/  FFMA.FTZ R7, R62, UR4, -R43 ;  /* 0x000000043e077c23 */ /* 0x000fe8000801082b */
[----:B------:R-:W1:Y:S01]  /*18ef0*/  MUFU.EX2 R244, R8 ;  /* 0x0000000800f47308 */ /* 0x000e620000000800 */
[----:B--2---:R-:W-:Y:S09]  /*18f00*/  IMAD.MOV.U32 R30, RZ, RZ, R69 ;  /* 0x000000ffff1e7224 */ /* 0x004ff200078e0045 */
[----:B------:R2:W3:Y:S10]  /*18f10*/  MUFU.EX2 R242, R7 ;  /* 0x0000000700f27308 */ /* 0x0004f40000000800 */
[----:B------:R4:W-:Y:S01]  /*18f20*/  MUFU.EX2 R208, R49 ;  /* 0x0000003100d07308 */ /* 0x0009e20000000800 */
[----:B-1----:R-:W-:Y:S01]  /*18f30*/  F2FP.BF16.F32.PACK_AB R6, R244, R243 ;  /* 0x000000f3f406723e */ /* 0x002fe200000010ff */
[----:B------:R-:W-:Y:S03]  /*18f40*/  IMAD.WIDE.U32 R8, R79, -0x2daee0ad, RZ ;  /* 0xd2511f534f087825 */ /* 0x000fe600078e00ff */
[----:B------:R-:W-:Y:S01]  /*18f50*/  LOP3.LUT R74, R6, R74, RZ, 0xc0, !PT ;  /* 0x0000004a064a7212 */ /* 0x000fe200078ec0ff */
[----:B------:R-:W-:Y:S01]  /*18f60*/  IMAD.MOV.U32 R79, RZ, RZ, R95 ;  /* 0x000000ffff4f7224 */ /* 0x000fe200078e005f */
[----:B------:R-:W-:Y:S03]  /*18f70*/  LOP3.LUT R10, R10, UR20, R9, 0x96, !PT ;  /* 0x000000140a0a7c12 */ /* 0x000fe6000f8e9609 */
[----:B------:R-:W-:Y:S01]  /*18f80*/  MUFU.EX2 R0, R0 ;  /* 0x0000000000007308 */ /* 0x000fe20000000800 */
[----:B--2---:R-:W-:Y:S02]  /*18f90*/  F2FP.BF16.F32.PACK_AB R7, R189, R249 ;  /* 0x000000f9bd07723e */ /* 0x004fe400000010ff */
[----:B---3--:R-:W-:Y:S02]  /*18fa0*/  F2FP.BF16.F32.PACK_AB R5, R241, R242 ;  /* 0x000000f2f105723e */ /* 0x008fe400000010ff */
[----:B------:R-:W-:Y:S02]  /*18fb0*/  LOP3.LUT R72, R7, R72, RZ, 0xc0, !PT ;  /* 0x0000004807487212 */ /* 0x000fe400078ec0ff */
[----:B------:R-:W-:Y:S01]  /*18fc0*/  LOP3.LUT R7, R86, UR21, R11, 0x96, !PT ;  /* 0x0000001556077c12 */ /* 0x000fe2000f8e960b */
[----:B------:R-:W-:Y:S01]  /*18fd0*/  IMAD.WIDE.U32 R10, R10, -0x326172a9, RZ ;  /* 0xcd9e8d570a0a7825 */ /* 0x000fe200078e00ff */
[----:B------:R-:W-:Y:S01]  /*18fe0*/  LOP3.LUT R75, R5, R75, RZ, 0xc0, !PT ;  /* 0x0000004b054b7212 */ /* 0x000fe200078ec0ff */
[----:B------:R-:W-:Y:S02]  /*18ff0*/  MUFU.EX2 R209, R16 ;  /* 0x0000001000d17308 */ /* 0x000fe40000000800 */
[----:B------:R-:W-:Y:S04]  /*19000*/  IMAD.WIDE.U32 R12, R7, -0x326172a9, RZ ;  /* 0xcd9e8d57070c7825 */ /* 0x000fe800078e00ff */
[----:B----4-:R-:W-:Y:S01]  /*19010*/  IMAD.MOV.U32 R49, RZ, RZ, R28 ;  /* 0x000000ffff317224 */ /* 0x010fe200078e001c */
[----:B------:R-:W-:Y:S03]  /*19020*/  LOP3.LUT R6, R92, UR10, R13, 0x96, !PT ;  /* 0x0000000a5c067c12 */ /* 0x000fe6000f8e960d */
[----:B------:R-:W-:Y:S01]  /*19030*/  MUFU.EX2 R3, R3 ;  /* 0x0000000300037308 */ /* 0x000fe20000000800 */
[----:B------:R-:W-:Y:S01]  /*19040*/  LOP3.LUT R5, R12, UR9, R11, 0x96, !PT ;  /* 0x000000090c057c12 */ /* 0x000fe2000f8e960b */
[----:B------:R-:W-:Y:S02]  /*19050*/  IMAD.MOV.U32 R28, RZ, RZ, R18 ;  /* 0x000000ffff1c7224 */ /* 0x000fe400078e0012 */
[----:B------:R-:W-:Y:S04]  /*19060*/  IMAD.WIDE.U32 R6, R6, -0x2daee0ad, RZ ;  /* 0xd2511f5306067825 */ /* 0x000fe800078e00ff */
[----:B------:R-:W-:Y:S01]  /*19070*/  IMAD.WIDE.U32 R12, R5, -0x2daee0ad, RZ ;  /* 0xd2511f53050c7825 */ /* 0x000fe200078e00ff */
[----:B------:R-:W-:Y:S01]  /*19080*/  LOP3.LUT R8, R8, UR16, R7, 0x96, !PT ;  /* 0x0000001008087c12 */ /* 0x000fe2000f8e9607 */
[----:B------:R-:W1:Y:S02]  /*19090*/  MUFU.EX2 R211, R17 ;  /* 0x0000001100d37308 */ /* 0x000e640000000800 */
[----:B------:R-:W-:Y:S01]  /*190a0*/  IMAD.MOV.U32 R18, RZ, RZ, R99 ;  /* 0x000000ffff127224 */ /* 0x000fe200078e0063 */
[----:B------:R-:W-:Y:S01]  /*190b0*/  LOP3.LUT R6, R6, UR15, R13, 0x96, !PT ;  /* 0x0000000f06067c12 */ /* 0x000fe2000f8e960d */
[----:B------:R-:W-:Y:S04]  /*190c0*/  IMAD.WIDE.U32 R8, R8, -0x326172a9, RZ ;  /* 0xcd9e8d5708087825 */ /* 0x000fe800078e00ff */
[----:B------:R-:W-:Y:S01]  /*190d0*/  IMAD.WIDE.U32 R6, R6, -0x326172a9, RZ ;  /* 0xcd9e8d5706067825 */ /* 0x000fe200078e00ff */
[----:B------:R-:W-:Y:S01]  /*190e0*/  LOP3.LUT R10, R10, UR8, R9, 0x96, !PT ;  /* 0x000000080a0a7c12 */ /* 0x000fe2000f8e9609 */
[----:B------:R2:W3:Y:S02]  /*190f0*/  MUFU.EX2 R240, R27 ;  /* 0x0000001b00f07308 */ /* 0x0004e40000000800 */
[----:B------:R-:W-:Y:S01]  /*19100*/  IMAD.MOV.U32 R5, RZ, RZ, R6 ;  /* 0x000000ffff057224 */ /* 0x000fe200078e0006 */
[----:B------:R-:W-:Y:S02]  /*19110*/  LOP3.LUT R8, R8, UR5, R7, 0x96, !PT ;  /* 0x0000000508087c12 */ /* 0x000fe4000f8e9607 */
[----:B------:R-:W-:Y:S02]  /*19120*/  PRMT R7, R6, 0x7771, RZ ;  /* 0x0000777106077816 */ /* 0x000fe400000000ff */
[----:B------:R-:W-:Y:S03]  /*19130*/  LOP3.LUT R62, R5, 0xff, RZ, 0xc0, !PT ;  /* 0x000000ff053e7812 */ /* 0x000fe600078ec0ff */
[----:B------:R4:W3:Y:S01]  /*19140*/  MUFU.EX2 R212, R24 ;  /* 0x0000001800d47308 */ /* 0x0008e20000000800 */
[----:B------:R-:W-:Y:S02]  /*19150*/  F2FP.BF16.F32.PACK_AB R5, R213, R214 ;  /* 0x000000d6d505723e */ /* 0x000fe400000010ff */
[----:B------:R-:W-:Y:S02]  /*19160*/  PRMT R62, R62, 0x5410, R7 ;  /* 0x000054103e3e7816 */ /* 0x000fe40000000007 */
[----:B------:R-:W-:Y:S02]  /*19170*/  PRMT R63, R6, 0x7772, RZ ;  /* 0x00007772063f7816 */ /* 0x000fe400000000ff */
[----:B------:R-:W-:Y:S03]  /*19180*/  LOP3.LUT R60, R8, 0xff, RZ, 0xc0, !PT ;  /* 0x000000ff083c7812 */ /* 0x000fe600078ec0ff */
[----:B------:R3:W3:Y:S01]  /*19190*/  MUFU.EX2 R182, R26 ;  /* 0x0000001a00b67308 */ /* 0x0006e20000000800 */
[--C-:B------:R-:W-:Y:S01]  /*191a0*/  HSET2.LE.AND R62, R62, R76.reuse, PT ;  /* 0x0000004c3e3e7233 */ /* 0x100fe20003803000 */
[----:B--2---:R-:W-:Y:S01]  /*191b0*/  IMAD.MOV.U32 R27, RZ, RZ, R113 ;  /* 0x000000ffff1b7224 */ /* 0x004fe200078e0071 */
[----:B------:R-:W-:Y:S03]  /*191c0*/  SHF.R.U32.HI R61, RZ, 0x18, R8 ;  /* 0x00000018ff3d7819 */ /* 0x000fe60000011608 */
[----:B------:R-:W-:Y:S02]  /*191d0*/  LOP3.LUT R62, R5, R62, RZ, 0xc0, !PT ;  /* 0x0000003e053e7212 */ /* 0x000fe400078ec0ff */
[----:B------:R-:W-:Y:S01]  /*191e0*/  PRMT R5, R6, 0x7773, RZ ;  /* 0x0000777306057816 */ /* 0x000fe200000000ff */
[----:B----4-:R-:W-:Y:S01]  /*191f0*/  IMAD.MOV.U32 R24, RZ, RZ, R85 ;  /* 0x000000ffff187224 */ /* 0x010fe200078e0055 */
[----:B------:R2:W4:Y:S01]  /*19200*/  MUFU.EX2 R207, R36 ;  /* 0x0000002400cf7308 */ /* 0x0005220000000800 */
[----:B------:R-:W-:Y:S01]  /*19210*/  IMAD.WIDE.U32 R6, R10, -0x2daee0ad, RZ ;  /* 0xd2511f530a067825 */ /* 0x000fe200078e00ff */
[----:B------:R-:W-:Y:S02]  /*19220*/  PRMT R63, R63, 0x5410, R5 ;  /* 0x000054103f3f7816 */ /* 0x000fe40000000005 */
[----:B-1----:R-:W-:Y:S01]  /*19230*/  F2FP.BF16.F32.PACK_AB R5, R211, R209 ;  /* 0x000000d1d305723e */ /* 0x002fe200000010ff */
[----:B------:R-:W-:Y:S01]  /*19240*/  IMAD.MOV.U32 R29, RZ, RZ, R24 ;  /* 0x000000ffff1d7224 */ /* 0x000fe200078e0018 */
[----:B------:R-:W-:Y:S01]  /*19250*/  LOP3.LUT R63, R63, 0xff00ff, RZ, 0xc0, !PT ;  /* 0x00ff00ff3f3f7812 */ /* 0x000fe200078ec0ff */
[----:B---3--:R-:W-:Y:S01]  /*19260*/  IMAD.MOV.U32 R26, RZ, RZ, R27 ;  /* 0x000000ffff1a7224 */ /* 0x008fe200078e001b */
[C---:B------:R-:W-:Y:S02]  /*19270*/  PRMT R9, R6.reuse, 0x7771, RZ ;  /* 0x0000777106097816 */ /* 0x040fe400000000ff */
[----:B------:R1:W-:Y:S01]  /*19280*/  MUFU.EX2 R205, R31 ;  /* 0x0000001f00cd7308 */ /* 0x0003e20000000800 */
[----:B------:R-:W-:Y:S01]  /*19290*/  PRMT R71, R6, 0x7772, RZ ;  /* 0x0000777206477816 */ /* 0x000fe200000000ff */
[----:B------:R-:W-:Y:S01]  /*192a0*/  IMAD.MOV.U32 R24, RZ, RZ, R109 ;  /* 0x000000ffff187224 */ /* 0x000fe200078e006d */
[--C-:B------:R-:W-:Y:S02]  /*192b0*/  HSET2.LE.AND R63, R63, R76.reuse, PT ;  /* 0x0000004c3f3f7233 */ /* 0x100fe40003803000 */
[----:B------:R-:W-:Y:S03]  /*192c0*/  LOP3.LUT R7, R12, UR14, R7, 0x96, !PT ;  /* 0x0000000e0c077c12 */ /* 0x000fe6000f8e9607 */
[----:B------:R-:W-:Y:S01]  /*192d0*/  LOP3.LUT R63, R5, R63, RZ, 0xc0, !PT ;  /* 0x0000003f053f7212 */ /* 0x000fe200078ec0ff */
[----:B------:R-:W-:Y:S01]  /*192e0*/  IMAD.MOV.U32 R5, RZ, RZ, R6 ;  /* 0x000000ffff057224 */ /* 0x000fe200078e0006 */
[----:B------:R-:W-:Y:S01]  /*192f0*/  LOP3.LUT R68, R7, 0xff, RZ, 0xc0, !PT ;  /* 0x000000ff07447812 */ /* 0x000fe200078ec0ff */
[----:B--2---:R-:W-:Y:S01]  /*19300*/  IMAD.MOV.U32 R36, RZ, RZ, R30 ;  /* 0x000000ffff247224 */ /* 0x004fe200078e001e */
[----:B------:R-:W-:Y:S01]  /*19310*/  SHF.R.U32.HI R69, RZ, 0x18, R7 ;  /* 0x00000018ff457819 */ /* 0x000fe20000011607 */
[----:B------:R-:W-:Y:S01]  /*19320*/  IMAD.MOV.U32 R30, RZ, RZ, R112 ;  /* 0x000000ffff1e7224 */ /* 0x000fe200078e0070 */
[----:B------:R-:W-:Y:S02]  /*19330*/  LOP3.LUT R70, R5, 0xff, RZ, 0xc0, !PT ;  /* 0x000000ff05467812 */ /* 0x000fe400078ec0ff */
[----:B------:R-:W-:Y:S01]  /*19340*/  F2FP.BF16.F32.PACK_AB R5, R240, R239 ;  /* 0x000000eff005723e */ /* 0x000fe200000010ff */
[----:B-1----:R-:W-:Y:S01]  /*19350*/  IMAD.MOV.U32 R31, RZ, RZ, R206 ;  /* 0x000000ffff1f7224 */ /* 0x002fe200078e00ce */
[----:B------:R-:W-:Y:S01]  /*19360*/  PRMT R70, R70, 0x5410, R9 ;  /* 0x0000541046467816 */ /* 0x000fe20000000009 */
[----:B------:R1:W2:Y:S04]  /*19370*/  MUFU.EX2 R206, R48 ;  /* 0x0000003000ce7308 */ /* 0x0002a80000000800 */
[--C-:B------:R-:W-:Y:S05]  /*19380*/  HSET2.LE.AND R70, R70, R76.reuse, PT ;  /* 0x0000004c46467233 */ /* 0x100fea0003803000 */
[----:B------:R-:W-:Y:S02]  /*19390*/  LOP3.LUT R70, R5, R70, RZ, 0xc0, !PT ;  /* 0x0000004605467212 */ /* 0x000fe400078ec0ff */
[----:B------:R-:W-:Y:S04]  /*193a0*/  PRMT R5, R6, 0x7773, RZ ;  /* 0x0000777306057816 */ /* 0x000fe800000000ff */
[----:B------:R-:W-:Y:S02]  /*193b0*/  PRMT R71, R71, 0x5410, R5 ;  /* 0x0000541047477816 */ /* 0x000fe40000000005 */
[----:B------:R-:W-:Y:S01]  /*193c0*/  F2FP.BF16.F32.PACK_AB R5, R212, R210 ;  /* 0x000000d2d405723e */ /* 0x000fe200000010ff */
[----:B-1----:R-:W-:Y:S01]  /*193d0*/  IMAD.MOV.U32 R48, RZ, RZ, R25 ;  /* 0x000000ffff307224 */ /* 0x002fe200078e0019 */
[----:B------:R-:W-:Y:S01]  /*193e0*/  LOP3.LUT R71, R71, 0xff00ff, RZ, 0xc0, !PT ;  /* 0x00ff00ff47477812 */ /* 0x000fe200078ec0ff */
[----:B------:R-:W-:Y:S02]  /*193f0*/  IMAD.MOV.U32 R25, RZ, RZ, R118 ;  /* 0x000000ffff197224 */ /* 0x000fe400078e0076 */
[----:B------:R-:W-:Y:S02]  /*19400*/  IMAD.MOV.U32 R118, RZ, RZ, R108 ;  /* 0x000000ffff767224 */ /* 0x000fe400078e006c */
[--C-:B------:R-:W-:Y:S01]  /*19410*/  HSET2.LE.AND R71, R71, R76.reuse, PT ;  /* 0x0000004c47477233 */ /* 0x100fe20003803000 */
[----:B------:R-:W-:Y:S02]  /*19420*/  IMAD.MOV.U32 R27, RZ, RZ, R25 ;  /* 0x000000ffff1b7224 */ /* 0x000fe400078e0019 */
[----:B------:R-:W-:Y:S02]  /*19430*/  IMAD.MOV.U32 R25, RZ, RZ, R101 ;  /* 0x000000ffff197224 */ /* 0x000fe400078e0065 */
[----:B------:R-:W-:Y:S02]  /*19440*/  LOP3.LUT R71, R5, R71, RZ, 0xc0, !PT ;  /* 0x0000004705477212 */ /* 0x000fe400078ec0ff */
[----:B------:R-:W-:Y:S04]  /*19450*/  LOP3.LUT R5, R8, 0xffff, RZ, 0xc0, !PT ;  /* 0x0000ffff08057812 */ /* 0x000fe800078ec0ff */
[----:B------:R-:W-:Y:S04]  /*19460*/  SHF.R.U32.HI R5, RZ, 0x8, R5 ;  /* 0x00000008ff057819 */ /* 0x000fe80000011605 */
[----:B------:R-:W-:Y:S02]  /*19470*/  PRMT R60, R60, 0x5410, R5 ;  /* 0x000054103c3c7816 */ /* 0x000fe40000000005 */
[----:B------:R-:W-:Y:S03]  /*19480*/  F2FP.BF16.F32.PACK_AB R5, R203, R185 ;  /* 0x000000b9cb05723e */ /* 0x000fe600000010ff */
[--C-:B------:R-:W-:Y:S05]  /*19490*/  HSET2.LE.AND R60, R60, R76.reuse, PT ;  /* 0x0000004c3c3c7233 */ /* 0x100fea0003803000 */
[----:B------:R-:W-:Y:S02]  /*194a0*/  LOP3.LUT R60, R5, R60, RZ, 0xc0, !PT ;  /* 0x0000003c053c7212 */ /* 0x000fe400078ec0ff */
[----:B------:R-:W-:Y:S04]  /*194b0*/  PRMT R5, R8, 0x7632, R5 ;  /* 0x0000763208057816 */ /* 0x000fe80000000005 */
[----:B------:R-:W-:Y:S04]  /*194c0*/  LOP3.LUT R5, R5, 0xff, RZ, 0xc0, !PT ;  /* 0x000000ff05057812 */ /* 0x000fe800078ec0ff */
[----:B------:R-:W-:Y:S02]  /*194d0*/  PRMT R61, R5, 0x5410, R61 ;  /* 0x00005410053d7816 */ /* 0x000fe4000000003d */
[----:B------:R-:W-:Y:S03]  /*194e0*/  F2FP.BF16.F32.PACK_AB R5, R202, R182 ;  /* 0x000000b6ca05723e */ /* 0x000fe600000010ff */
[--C-:B------:R-:W-:Y:S05]  /*194f0*/  HSET2.LE.AND R61, R61, R76.reuse, PT ;  /* 0x0000004c3d3d7233 */ /* 0x100fea0003803000 */
[----:B------:R-:W-:Y:S02]  /*19500*/  LOP3.LUT R61, R5, R61, RZ, 0xc0, !PT ;  /* 0x0000003d053d7212 */ /* 0x000fe400078ec0ff */
[----:B------:R-:W-:Y:S04]  /*19510*/  LOP3.LUT R5, R7, 0xffff, RZ, 0xc0, !PT ;  /* 0x0000ffff07057812 */ /* 0x000fe800078ec0ff */
[----:B------:R-:W-:Y:S04]  /*19520*/  SHF.R.U32.HI R5, RZ, 0x8, R5 ;  /* 0x00000008ff057819 */ /* 0x000fe80000011605 */
[----:B------:R-:W-:Y:S02]  /*19530*/  PRMT R68, R68, 0x5410, R5 ;  /* 0x0000541044447816 */ /* 0x000fe40000000005 */
[----:B----4-:R-:W-:Y:S03]  /*19540*/  F2FP.BF16.F32.PACK_AB R5, R208, R207 ;  /* 0x000000cfd005723e */ /* 0x010fe600000010ff */
[--C-:B------:R-:W-:Y:S05]  /*19550*/  HSET2.LE.AND R68, R68, R76.reuse, PT ;  /* 0x0000004c44447233 */ /* 0x100fea0003803000 */
[----:B------:R-:W-:Y:S02]  /*19560*/  LOP3.LUT R68, R5, R68, RZ, 0xc0, !PT ;  /* 0x0000004405447212 */ /* 0x000fe400078ec0ff */
[----:B------:R-:W-:Y:S04]  /*19570*/  PRMT R5, R7, 0x7632, R5 ;  /* 0x0000763207057816 */ /* 0x000fe80000000005 */
[----:B------:R-:W-:Y:S04]  /*19580*/  LOP3.LUT R5, R5, 0xff, RZ, 0xc0, !PT ;  /* 0x000000ff05057812 */ /* 0x000fe800078ec0ff */
[----:B------:R-:W-:Y:S02]  /*19590*/  PRMT R69, R5, 0x5410, R69 ;  /* 0x0000541005457816 */ /* 0x000fe40000000045 */
[----:B--2---:R-:W-:Y:S03]  /*195a0*/  F2FP.BF16.F32.PACK_AB R5, R206, R205 ;  /* 0x000000cdce05723e */ /* 0x004fe600000010ff */
[--C-:B------:R-:W-:Y:S05]  /*195b0*/  HSET2.LE.AND R69, R69, R76.reuse, PT ;  /* 0x0000004c45457233 */ /* 0x100fea0003803000 */
[----:B------:R-:W-:Y:S01]  /*195c0*/  LOP3.LUT R69, R5, R69, RZ, 0xc0, !PT ;  /* 0x0000004505457212 */ /* 0x000fe200078ec0ff */
[----:B------:R-:W-:Y:S05]  /*195d0*/  VIADD R5, R78, 0x2 ;  /* 0x000000024e057836 */ /* 0x000fea0000000000 */
[----:B------:R-:W-:Y:S05]  /*195e0*/  LOP3.LUT R5, R105, UR19, R5, 0x96, !PT ;  /* 0x0000001369057c12 */ /* 0x000fea000f8e9605 */
[----:B------:R-:W-:Y:S05]  /*195f0*/  IMAD.WIDE.U32 R8, R5, -0x326172a9, RZ ;  /* 0xcd9e8d5705087825 */ /* 0x000fea00078e00ff */
[C---:B------:R-:W-:Y:S02]  /*19600*/  LOP3.LUT R6, R9.reuse, R48, RZ, 0x3c, !PT ;  /* 0x0000003009067212 */ /* 0x040fe400078e3cff */
[----:B------:R-:W-:Y:S02]  /*19610*/  LOP3.LUT R5, R8, R31, RZ, 0x3c, !PT ;  /* 0x0000001f08057212 */ /* 0x000fe400078e3cff */
[-C--:B------:R-:W-:Y:S01]  /*19620*/  LOP3.LUT R13, R9, R252.reuse, RZ, 0x3c, !PT ;  /* 0x000000fc090d7212 */ /* 0x080fe200078e3cff */
[----:B------:R-:W-:Y:S01]  /*19630*/  IMAD.WIDE.U32 R6, R6, -0x2daee0ad, RZ ;  /* 0xd2511f5306067825 */ /* 0x000fe200078e00ff */
[-C--:B------:R-:W-:Y:S03]  /*19640*/  LOP3.LUT R14, R8, R251.reuse, RZ, 0x3c, !PT ;  /* 0x000000fb080e7212 */ /* 0x080fe600078e3cff */
[----:B------:R-:W-:Y:S01]  /*19650*/  IMAD.WIDE.U32 R8, R5, -0x2daee0ad, RZ ;  /* 0xd2511f5305087825 */ /* 0x000fe200078e00ff */
[----:B------:R-:W-:Y:S04]  /*19660*/  LOP3.LUT R5, R110, UR21, R7, 0x96, !PT ;  /* 0x000000156e057c12 */ /* 0x000fe8000f8e9607 */
[----:B------:R-:W-:Y:S01]  /*19670*/  LOP3.LUT R6, R6, UR20, R9, 0x96, !PT ;  /* 0x0000001406067c12 */ /* 0x000fe2000f8e9609 */
[----:B------:R-:W-:Y:S04]  /*19680*/  IMAD.WIDE.U32 R10, R5, -0x326172a9, RZ ;  /* 0xcd9e8d57050a7825 */ /* 0x000fe800078e00ff */
[----:B------:R-:W-:Y:S01]  /*19690*/  IMAD.WIDE.U32 R6, R6, -0x326172a9, RZ ;  /* 0xcd9e8d5706067825 */ /* 0x000fe200078e00ff */
[----:B------:R-:W-:Y:S04]  /*196a0*/  LOP3.LUT R5, R106, UR10, R11, 0x96, !PT ;  /* 0x0000000a6a057c12 */ /* 0x000fe8000f8e960b */
[----:B------:R-:W-:Y:S01]  /*196b0*/  LOP3.LUT R7, R10, UR9, R7, 0x96, !PT ;  /* 0x000000090a077c12 */ /* 0x000fe2000f8e9607 */
[----:B------:R-:W-:Y:S04]  /*196c0*/  IMAD.WIDE.U32 R16, R5, -0x2daee0ad, RZ ;  /* 0xd2511f5305107825 */ /* 0x000fe800078e00ff */
[----:B------:R-:W-:Y:S01]  /*196d0*/  IMAD.WIDE.U32 R10, R7, -0x2daee0ad, RZ ;  /* 0xd2511f53070a7825 */ /* 0x000fe200078e00ff */
[----:B------:R-:W-:Y:S03]  /*196e0*/  LOP3.LUT R8, R8, UR16, R17, 0x96, !PT ;  /* 0x0000001008087c12 */ /* 0x000fe6000f8e9611 */
[----:B------:R-:W-:Y:S02]  /*196f0*/  IMAD.MOV.U32 R17, RZ, RZ, R93 ;  /* 0x000000ffff117224 */ /* 0x000fe400078e005d */
[----:B------:R-:W-:Y:S04]  /*19700*/  IMAD.WIDE.U32 R8, R8, -0x326172a9, RZ ;  /* 0xcd9e8d5708087825 */ /* 0x000fe800078e00ff */
[----:B------:R-:W-:Y:S01]  /*19710*/  IMAD.MOV.U32 R17, RZ, RZ, R107 ;  /* 0x000000ffff117224 */ /* 0x000fe200078e006b */
[----:B------:R-:W-:Y:S01]  /*19720*/  LOP3.LUT R9, R6, UR8, R9, 0x96, !PT ;  /* 0x0000000806097c12 */ /* 0x000fe2000f8e9609 */
[----:B------:R-:W-:Y:S01]  /*19730*/  IMAD.MOV.U32 R17, RZ, RZ, R22 ;  /* 0x000000ffff117224 */ /* 0x000fe200078e0016 */
[----:B------:R-:W-:Y:S01]  /*19740*/  LOP3.LUT R6, R16, UR15, R11, 0x96, !PT ;  /* 0x0000000f10067c12 */ /* 0x000fe2000f8e960b */
[----:B------:R-:W-:Y:S02]  /*19750*/  IMAD.MOV.U32 R16, RZ, RZ, R92 ;  /* 0x000000ffff107224 */ /* 0x000fe400078e005c */
[----:B------:R-:W-:Y:S02]  /*19760*/  IMAD.MOV.U32 R22, RZ, RZ, R103 ;  /* 0x000000ffff167224 */ /* 0x000fe400078e0067 */
[----:B------:R-:W-:Y:S04]  /*19770*/  IMAD.WIDE.U32 R6, R6, -0x326172a9, RZ ;  /* 0xcd9e8d5706067825 */ /* 0x000fe800078e00ff */
[----:B------:R-:W-:Y:S01]  /*19780*/  IMAD.MOV.U32 R11, RZ, RZ, R6 ;  /* 0x000000ffff0b7224 */ /* 0x000fe200078e0006 */
[----:B------:R-:W-:Y:S02]  /*19790*/  LOP3.LUT R5, R8, UR5, R7, 0x96, !PT ;  /* 0x0000000508057c12 */ /* 0x000fe4000f8e9607 */
[C---:B------:R-:W-:Y:S02]  /*197a0*/  PRMT R12, R6.reuse, 0x7771, RZ ;  /* 0x00007771060c7816 */ /* 0x040fe400000000ff */
[C---:B------:R-:W-:Y:S02]  /*197b0*/  PRMT R7, R6.reuse, 0x7773, RZ ;  /* 0x0000777306077816 */ /* 0x040fe400000000ff */
[----:B------:R-:W-:Y:S04]  /*197c0*/  PRMT R6, R6, 0x7772, RZ ;  /* 0x0000777206067816 */ /* 0x000fe800000000ff */
[----:B------:R-:W-:Y:S01]  /*197d0*/  PRMT R102, R6, 0x5410, R7 ;  /* 0x0000541006667816 */ /* 0x000fe20000000007 */
[----:B------:R-:W-:Y:S04]  /*197e0*/  IMAD.WIDE.U32 R6, R9, -0x2daee0ad, RZ ;  /* 0xd2511f5309067825 */ /* 0x000fe800078e00ff */
[----:B------:R-:W-:Y:S01]  /*197f0*/  IMAD.MOV.U32 R8, RZ, RZ, R6 ;  /* 0x000000ffff087224 */ /* 0x000fe200078e0006 */
[----:B------:R-:W-:Y:S02]  /*19800*/  LOP3.LUT R9, R10, UR14, R7, 0x96, !PT ;  /* 0x0000000e0a097c12 */ /* 0x000fe4000f8e9607 */
[C---:B------:R-:W-:Y:S02]  /*19810*/  PRMT R10, R6.reuse, 0x7771, RZ ;  /* 0x00007771060a7816 */ /* 0x040fe400000000ff */
        /* <DEDUP_REMOVED lines=11> */
[----:B------:R-:W-:Y:S04]  /*198d0*/  LOP3.LUT R5, R11, 0xff, RZ, 0xc0, !PT ;  /* 0x000000ff0b057812 */ /* 0x000fe800078ec0ff */
[----:B------:R-:W-:Y:S01]  /*198e0*/  PRMT R93, R5, 0x5410, R12 ;  /* 0x00005410055d7816 */ /* 0x000fe2000000000c */
[----:B------:R-:W-:Y:S01]  /*198f0*/  IMAD.WIDE.U32 R12, R13, -0x2daee0ad, RZ ;  /* 0xd2511f530d0c7825 */ /* 0x000fe200078e00ff */
[----:B------:R-:W-:Y:S04]  /*19900*/  LOP3.LUT R5, R8, 0xff, RZ, 0xc0, !PT ;  /* 0x000000ff08057812 */ /* 0x000fe800078ec0ff */
[----:B------:R-:W-:Y:S01]  /*19910*/  PRMT R108, R5, 0x5410, R10 ;  /* 0x00005410056c7816 */ /* 0x000fe2000000000a */
        /* <DEDUP_REMOVED lines=16> */
[----:B------:R-:W-:Y:S02]  /*19a20*/  IMAD.MOV.U32 R11, RZ, RZ, R87 ;  /* 0x000000ffff0b7224 */ /* 0x000fe400078e0057 */
[----:B------:R-:W-:Y:S01]  /*19a30*/  IMAD.MOV.U32 R10, RZ, RZ, R86 ;  /* 0x000000ffff0a7224 */ /* 0x000fe200078e0056 */
[----:B------:R-:W-:Y:S01]  /*19a40*/  LOP3.LUT R7, R5, 0xff, RZ, 0xc0, !PT ;  /* 0x000000ff05077812 */ /* 0x000fe200078ec0ff */
[----:B------:R-:W-:Y:S01]  /*19a50*/  IMAD.MOV.U32 R15, RZ, RZ, R105 ;  /* 0x000000ffff0f7224 */ /* 0x000fe200078e0069 */
[C---:B------:R-:W-:Y:S01]  /*19a60*/  PRMT R5, R6.reuse, 0x7771, RZ ;  /* 0x0000777106057816 */ /* 0x040fe200000000ff */
[----:B------:R-:W-:Y:S03]  /*19a70*/  IMAD.MOV.U32 R13, RZ, RZ, R11 ;  /* 0x000000ffff0d7224 */ /* 0x000fe600078e000b */
[----:B------:R-:W-:Y:S02]  /*19a80*/  PRMT R87, R7, 0x5410, R5 ;  /* 0x0000541007577816 */ /* 0x000fe40000000005 */
[C---:B------:R-:W-:Y:S02]  /*19a90*/  PRMT R5, R6.reuse, 0x7773, RZ ;  /* 0x0000777306057816 */ /* 0x040fe400000000ff */
[----:B------:R-:W-:Y:S04]  /*19aa0*/  PRMT R6, R6, 0x7772, RZ ;  /* 0x0000777206067816 */ /* 0x000fe800000000ff */
[----:B------:R-:W-:Y:S01]  /*19ab0*/  PRMT R80, R6, 0x5410, R5 ;  /* 0x0000541006507816 */ /* 0x000fe20000000005 */
[----:B------:R-:W-:Y:S04]  /*19ac0*/  IMAD.WIDE.U32 R6, R12, -0x2daee0ad, RZ ;  /* 0xd2511f530c067825 */ /* 0x000fe800078e00ff */
[----:B------:R-:W-:Y:S01]  /*19ad0*/  IMAD.MOV.U32 R12, RZ, RZ, R10 ;  /* 0x000000ffff0c7224 */ /* 0x000fe200078e000a */
[----:B------:R-:W-:Y:S01]  /*19ae0*/  LOP3.LUT R5, R14, UR14, R7, 0x96, !PT ;  /* 0x0000000e0e057c12 */ /* 0x000fe2000f8e9607 */
[----:B------:R-:W-:Y:S02]  /*19af0*/  IMAD.MOV.U32 R7, RZ, RZ, R6 ;  /* 0x000000ffff077224 */ /* 0x000fe400078e0006 */
[----:B------:R-:W-:Y:S03]  /*19b00*/  IMAD.MOV.U32 R14, RZ, RZ, R104 ;  /* 0x000000ffff0e7224 */ /* 0x000fe600078e0068 */
[----:B------:R-:W-:Y:S02]  /*19b10*/  LOP3.LUT R10, R7, 0xff, RZ, 0xc0, !PT ;  /* 0x000000ff070a7812 */ /* 0x000fe400078ec0ff */
[----:B------:R-:W-:Y:S04]  /*19b20*/  PRMT R7, R6, 0x7771, RZ ;  /* 0x0000777106077816 */ /* 0x000fe800000000ff */
        /* <DEDUP_REMOVED lines=11> */
[C---:B------:R-:W-:Y:S02]  /*19be0*/  LOP3.LUT R7, R5.reuse, 0xff, RZ, 0xc0, !PT ;  /* 0x000000ff05077812 */ /* 0x040fe400078ec0ff */
[----:B------:R-:W-:Y:S02]  /*19bf0*/  PRMT R85, R6, 0x5410, R8 ;  /* 0x0000541006557816 */ /* 0x000fe40000000008 */
[----:B------:R-:W-:Y:S04]  /*19c00*/  LOP3.LUT R6, R5, 0xffff, RZ, 0xc0, !PT ;  /* 0x0000ffff05067812 */ /* 0x000fe800078ec0ff */
[----:B------:R-:W-:Y:S04]  /*19c10*/  SHF.R.U32.HI R6, RZ, 0x8, R6 ;  /* 0x00000008ff067819 */ /* 0x000fe80000011606 */
[--C-:B------:R-:W-:Y:S02]  /*19c20*/  PRMT R97, R7, 0x5410, R6.reuse ;  /* 0x0000541007617816 */ /* 0x100fe40000000006 */
[----:B------:R-:W-:Y:S02]  /*19c30*/  PRMT R6, R5, 0x7632, R6 ;  /* 0x0000763205067816 */ /* 0x000fe40000000006 */
[----:B------:R-:W-:Y:S02]  /*19c40*/  SHF.R.U32.HI R5, RZ, 0x18, R5 ;  /* 0x00000018ff057819 */ /* 0x000fe40000011605 */
[----:B------:R-:W-:Y:S04]  /*19c50*/  LOP3.LUT R6, R6, 0xff, RZ, 0xc0, !PT ;  /* 0x000000ff06067812 */ /* 0x000fe800078ec0ff */
        /* <DEDUP_REMOVED lines=8> */
[----:B------:R-:W-:Y:S01]  /*19ce0*/  PRMT R104, R5, 0x5410, R9 ;  /* 0x0000541005687816 */ /* 0x000fe20000000009 */
[----:B------:R-:W-:Y:S05]  /*19cf0*/  VIADD R5, R78, 0x3 ;  /* 0x000000034e057836 */ /* 0x000fea0000000000 */
[----:B------:R-:W-:Y:S05]  /*19d00*/  LOP3.LUT R5, R15, UR19, R5, 0x96, !PT ;  /* 0x000000130f057c12 */ /* 0x000fea000f8e9605 */
[----:B------:R-:W-:Y:S05]  /*19d10*/  IMAD.WIDE.U32 R14, R5, -0x326172a9, RZ ;  /* 0xcd9e8d57050e7825 */ /* 0x000fea00078e00ff */
[----:B------:R-:W-:Y:S02]  /*19d20*/  LOP3.LUT R6, R15, R252, RZ, 0x3c, !PT ;  /* 0x000000fc0f067212 */ /* 0x000fe400078e3cff */
[----:B------:R-:W-:Y:S03]  /*19d30*/  LOP3.LUT R8, R14, R251, RZ, 0x3c, !PT ;  /* 0x000000fb0e087212 */ /* 0x000fe600078e3cff */
        /* <DEDUP_REMOVED lines=18> */
[----:B------:R-:W-:Y:S04]  /*19e60*/  LOP3.LUT R8, R8, UR5, R7, 0x96, !PT ;  /* 0x0000000508087c12 */ /* 0x000fe8000f8e9607 */
[----:B------:R-:W-:Y:S02]  /*19e70*/  LOP3.LUT R7, R5, 0xff, RZ, 0xc0, !PT ;  /* 0x000000ff05077812 */ /* 0x000fe400078ec0ff */
[C---:B------:R-:W-:Y:S04]  /*19e80*/  PRMT R5, R6.reuse, 0x7771, RZ ;  /* 0x0000777106057816 */ /* 0x040fe800000000ff */
[----:B------:R-:W-:Y:S02]  /*19e90*/  PRMT R106, R7, 0x5410, R5 ;  /* 0x00005410076a7816 */ /* 0x000fe40000000005 */
[C---:B------:R-:W-:Y:S02]  /*19ea0*/  PRMT R5, R6.reuse, 0x7773, RZ ;  /* 0x0000777306057816 */ /* 0x040fe400000000ff */
[----:B------:R-:W-:Y:S04]  /*19eb0*/  PRMT R6, R6, 0x7772, RZ ;  /* 0x0000777206067816 */ /* 0x000fe800000000ff */
[----:B------:R-:W-:Y:S01]  /*19ec0*/  PRMT R101, R6, 0x5410, R5 ;  /* 0x0000541006657816 */ /* 0x000fe20000000005 */
[----:B------:R-:W-:Y:S04]  /*19ed0*/  IMAD.WIDE.U32 R6, R10, -0x2daee0ad, RZ ;  /* 0xd2511f530a067825 */ /* 0x000fe800078e00ff */
[----:B------:R-:W-:Y:S01]  /*19ee0*/  IMAD.MOV.U32 R10, RZ, RZ, R110 ;  /* 0x000000ffff0a7224 */ /* 0x000fe200078e006e */
[----:B------:R-:W-:Y:S01]  /*19ef0*/  LOP3.LUT R5, R12, UR14, R7, 0x96, !PT ;  /* 0x0000000e0c057c12 */ /* 0x000fe2000f8e9607 */
[----:B------:R-:W-:Y:S05]  /*19f00*/  IMAD.MOV.U32 R7, RZ, RZ, R6 ;  /* 0x000000ffff077224 */ /* 0x000fea00078e0006 */
[----:B------:R-:W-:Y:S02]  /*19f10*/  LOP3.LUT R9, R7, 0xff, RZ, 0xc0, !PT ;  /* 0x000000ff07097812 */ /* 0x000fe400078ec0ff */
[C---:B------:R-:W-:Y:S04]  /*19f20*/  PRMT R7, R6.reuse, 0x7771, RZ ;  /* 0x0000777106077816 */ /* 0x040fe800000000ff */
        /* <DEDUP_REMOVED lines=20> */
[----:B------:R-:W-:Y:S01]  /*1a070*/  LOP3.LUT R6, R15, R48, RZ, 0x3c, !PT ;  /* 0x000000300f067212 */ /* 0x000fe200078e3cff */
[----:B------:R-:W-:Y:S01]  /*1a080*/  IMAD.MOV.U32 R48, RZ, RZ, R23 ;  /* 0x000000ffff307224 */ /* 0x000fe200078e0017 */
[----:B------:R-:W-:Y:S01]  /*1a090*/  LOP3.LUT R5, R14, R31, RZ, 0x3c, !PT ;  /* 0x0000001f0e057212 */ /* 0x000fe200078e3cff */
[----:B------:R-:W-:Y:S02]  /*1a0a0*/  IMAD.MOV.U32 R14, RZ, RZ, R90 ;  /* 0x000000ffff0e7224 */ /* 0x000fe400078e005a */
[----:B------:R-:W-:Y:S04]  /*1a0b0*/  IMAD.WIDE.U32 R6, R6, -0x2daee0ad, RZ ;  /* 0xd2511f5306067825 */ /* 0x000fe800078e00ff */
[----:B------:R-:W-:Y:S01]  /*1a0c0*/  IMAD.WIDE.U32 R8, R5, -0x2daee0ad, RZ ;  /* 0xd2511f5305087825 */ /* 0x000fe200078e00ff */
[----:B------:R-:W-:Y:S03]  /*1a0d0*/  LOP3.LUT R5, R10, UR21, R7, 0x96, !PT ;  /* 0x000000150a057c12 */ /* 0x000fe6000f8e9607 */
[----:B------:R-:W-:Y:S01]  /*1a0e0*/  IMAD.MOV.U32 R31, RZ, RZ, R36 ;  /* 0x000000ffff1f7224 */ /* 0x000fe200078e0024 */
[----:B------:R-:W-:Y:S01]  /*1a0f0*/  LOP3.LUT R10, R6, UR20, R9, 0x96, !PT ;  /* 0x00000014060a7c12 */ /* 0x000fe2000f8e9609 */
[----:B------:R-:W-:Y:S01]  /*1a100*/  IMAD.WIDE.U32 R12, R5, -0x326172a9, RZ ;  /* 0xcd9e8d57050c7825 */ /* 0x000fe200078e00ff */
[----:B------:R-:W1:Y:S03]  /*1a110*/  MUFU.EX2 R36, R4 ;  /* 0x0000000400247308 */ /* 0x000e660000000800 */
        /* <DEDUP_REMOVED lines=10> */
[----:B-1----:R-:W-:Y:S01]  /*1a1c0*/  FMUL.FTZ R4, R36, R140 ;  /* 0x0000008c24047220 */ /* 0x002fe20000410000 */
[----:B------:R-:W-:Y:S01]  /*1a1d0*/  FMUL.FTZ R13, R2, R149 ;  /* 0x00000095020d7220 */ /* 0x000fe20000410000 */
[----:B------:R-:W-:Y:S01]  /*1a1e0*/  IMAD.WIDE.U32 R6, R6, -0x326172a9, RZ ;  /* 0xcd9e8d5706067825 */ /* 0x000fe200078e00ff */
[----:B------:R-:W-:Y:S03]  /*1a1f0*/  LOP3.LUT R10, R10, UR8, R9, 0x96, !PT ;  /* 0x000000080a0a7c12 */ /* 0x000fe6000f8e9609 */
[----:B------:R-:W-:Y:S01]  /*1a200*/  FMUL.FTZ R9, R2, R137 ;  /* 0x0000008902097220 */ /* 0x000fe20000410000 */
[----:B------:R-:W-:Y:S01]  /*1a210*/  IMAD.MOV.U32 R140, RZ, RZ, R11 ;  /* 0x000000ffff8c7224 */ /* 0x000fe200078e000b */
[----:B------:R-:W-:Y:S01]  /*1a220*/  LOP3.LUT R5, R8, UR5, R7, 0x96, !PT ;  /* 0x0000000508057c12 */ /* 0x000fe2000f8e9607 */
[----:B------:R-:W-:Y:S02]  /*1a230*/  IMAD.MOV.U32 R7, RZ, RZ, R6 ;  /* 0x000000ffff077224 */ /* 0x000fe400078e0006 */
[----:B------:R-:W-:Y:S01]  /*1a240*/  FMUL.FTZ R11, R0, R139 ;  /* 0x0000008b000b7220 */ /* 0x000fe20000410000 */
[----:B------:R-:W-:Y:S02]  /*1a250*/  IMAD.MOV.U32 R137, RZ, RZ, R22 ;  /* 0x000000ffff897224 */ /* 0x000fe400078e0016 */
[----:B------:R-:W-:Y:S01]  /*1a260*/  IMAD.MOV.U32 R139, RZ, RZ, R20 ;  /* 0x000000ffff8b7224 */ /* 0x000fe200078e0014 */
[----:B------:R-:W-:Y:S01]  /*1a270*/  LOP3.LUT R8, R7, 0xff, RZ, 0xc0, !PT ;  /* 0x000000ff07087812 */ /* 0x000fe200078ec0ff */
[----:B------:R-:W-:Y:S01]  /*1a280*/  IMAD.MOV.U32 R16, RZ, RZ, R100 ;  /* 0x000000ffff107224 */ /* 0x000fe200078e0064 */
[----:B------:R-:W-:Y:S01]  /*1a290*/  PRMT R7, R6, 0x7771, RZ ;  /* 0x0000777106077816 */ /* 0x000fe200000000ff */
[----:B------:R-:W-:Y:S03]  /*1a2a0*/  IMAD.MOV.U32 R15, RZ, RZ, R96 ;  /* 0x000000ffff0f7224 */ /* 0x000fe600078e0060 */
[----:B------:R-:W-:Y:S02]  /*1a2b0*/  PRMT R90, R8, 0x5410, R7 ;  /* 0x00005410085a7816 */ /* 0x000fe40000000007 */
[C---:B------:R-:W-:Y:S02]  /*1a2c0*/  PRMT R7, R6.reuse, 0x7773, RZ ;  /* 0x0000777306077816 */ /* 0x040fe400000000ff */
[----:B------:R-:W-:Y:S04]  /*1a2d0*/  PRMT R6, R6, 0x7772, RZ ;  /* 0x0000777206067816 */ /* 0x000fe800000000ff */
[----:B------:R-:W-:Y:S01]  /*1a2e0*/  PRMT R88, R6, 0x5410, R7 ;  /* 0x0000541006587816 */ /* 0x000fe20000000007 */
[----:B------:R-:W-:Y:S04]  /*1a2f0*/  IMAD.WIDE.U32 R6, R10, -0x2daee0ad, RZ ;  /* 0xd2511f530a067825 */ /* 0x000fe800078e00ff */
        /* <DEDUP_REMOVED lines=9> */
[----:B------:R-:W-:Y:S04]  /*1a390*/  PRMT R7, R6, 0x7771, RZ ;  /* 0x0000777106077816 */ /* 0x000fe800000000ff */
[----:B------:R-:W-:Y:S01]  /*1a3a0*/  PRMT R103, R8, 0x5410, R7 ;  /* 0x0000541008677816 */ /* 0x000fe20000000007 */
[----:B------:R-:W-:Y:S01]  /*1a3b0*/  FMUL.FTZ R8, R2, R136 ;  /* 0x0000008802087220 */ /* 0x000fe20000410000 */
[----:B------:R-:W-:Y:S01]  /*1a3c0*/  IMAD.MOV.U32 R136, RZ, RZ, R23 ;  /* 0x000000ffff887224 */ /* 0x000fe200078e0017 */
[C---:B------:R-:W-:Y:S01]  /*1a3d0*/  PRMT R7, R6.reuse, 0x7773, RZ ;  /* 0x0000777306077816 */ /* 0x040fe200000000ff */
[----:B------:R-:W1:Y:S01]  /*1a3e0*/  LDSM.16.MT88.4 R20, [R188+0x4000] ;  /* 0x00400000bc14783b */ /* 0x000e620000004200 */
[----:B------:R-:W-:Y:S01]  /*1a3f0*/  PRMT R6, R6, 0x7772, RZ ;  /* 0x0000777206067816 */ /* 0x000fe200000000ff */
[----:B------:R-:W-:Y:S03]  /*1a400*/  IMAD.MOV.U32 R137, RZ, RZ, R136 ;  /* 0x000000ffff897224 */ /* 0x000fe600078e0088 */
[----:B------:R-:W-:Y:S02]  /*1a410*/  PRMT R100, R6, 0x5410, R7 ;  /* 0x0000541006647816 */ /* 0x000fe40000000007 */
[C---:B------:R-:W-:Y:S02]  /*1a420*/  LOP3.LUT R6, R5.reuse, 0xffff, RZ, 0xc0, !PT ;  /* 0x0000ffff05067812 */ /* 0x040fe400078ec0ff */
[----:B------:R-:W-:Y:S02]  /*1a430*/  LOP3.LUT R7, R5, 0xff, RZ, 0xc0, !PT ;  /* 0x000000ff05077812 */ /* 0x000fe400078ec0ff */
[----:B------:R-:W-:Y:S04]  /*1a440*/  SHF.R.U32.HI R6, RZ, 0x8, R6 ;  /* 0x00000008ff067819 */ /* 0x000fe80000011606 */
[--C-:B------:R-:W-:Y:S01]  /*1a450*/  PRMT R98, R7, 0x5410, R6.reuse ;  /* 0x0000541007627816 */ /* 0x100fe20000000006 */
[----:B------:R-:W-:Y:S01]  /*1a460*/  FMUL.FTZ R7, R3, R143 ;  /* 0x0000008f03077220 */ /* 0x000fe20000410000 */
[----:B------:R-:W-:Y:S01]  /*1a470*/  PRMT R6, R5, 0x7632, R6 ;  /* 0x0000763205067816 */ /* 0x000fe20000000006 */
[----:B------:R-:W-:Y:S01]  /*1a480*/  IMAD.MOV.U32 R143, RZ, RZ, R16 ;  /* 0x000000ffff8f7224 */ /* 0x000fe200078e0010 */
[----:B------:R-:W-:Y:S01]  /*1a490*/  SHF.R.U32.HI R5, RZ, 0x18, R5 ;  /* 0x00000018ff057819 */ /* 0x000fe20000011605 */
[----:B------:R-:W-:Y:S01]  /*1a4a0*/  FMUL.FTZ R16, R36, R144 ;  /* 0x0000009024107220 */ /* 0x000fe20000410000 */
[----:B------:R-:W-:Y:S01]  /*1a4b0*/  LOP3.LUT R6, R6, 0xff, RZ, 0xc0, !PT ;  /* 0x000000ff06067812 */ /* 0x000fe200078ec0ff */
[----:B------:R-:W-:Y:S03]  /*1a4c0*/  IMAD.MOV.U32 R136, RZ, RZ, R143 ;  /* 0x000000ffff887224 */ /* 0x000fe600078e008f */
[----:B------:R-:W-:Y:S01]  /*1a4d0*/  PRMT R96, R6, 0x5410, R5 ;  /* 0x0000541006607816 */ /* 0x000fe20000000005 */
[----:B------:R-:W-:Y:S01]  /*1a4e0*/  FMUL.FTZ R5, R36, R141 ;  /* 0x0000008d24057220 */ /* 0x000fe20000410000 */
[C---:B------:R-:W-:Y:S01]  /*1a4f0*/  FMUL.FTZ R6, R3.reuse, R142 ;  /* 0x0000008e03067220 */ /* 0x040fe20000410000 */
[----:B------:R-:W-:Y:S02]  /*1a500*/  IMAD.MOV.U32 R141, RZ, RZ, R14 ;  /* 0x000000ffff8d7224 */ /* 0x000fe400078e000e */
[----:B------:R-:W-:Y:S01]  /*1a510*/  FMUL.FTZ R14, R0, R150 ;  /* 0x00000096000e7220 */ /* 0x000fe20000410000 */
[----:B------:R-:W-:Y:S02]  /*1a520*/  IMAD.MOV.U32 R150, RZ, RZ, R25 ;  /* 0x000000ffff967224 */ /* 0x000fe400078e0019 */
[----:B------:R-:W-:Y:S01]  /*1a530*/  FMUL.FTZ R25, R2, R153 ;  /* 0x0000009902197220 */ /* 0x000fe20000410000 */
[----:B------:R-:W-:Y:S02]  /*1a540*/  IMAD.MOV.U32 R153, RZ, RZ, R50 ;  /* 0x000000ffff997224 */ /* 0x000fe400078e0032 */
[----:B------:R-:W-:Y:S02]  /*1a550*/  IMAD.MOV.U32 R142, RZ, RZ, R15 ;  /* 0x000000ffff8e7224 */ /* 0x000fe400078e000f */
[----:B------:R-:W-:Y:S01]  /*1a560*/  FMUL.FTZ R15, R0, R151 ;  /* 0x00000097000f7220 */ /* 0x000fe20000410000 */
[----:B------:R-:W-:Y:S02]  /*1a570*/  IMAD.MOV.U32 R151, RZ, RZ, R138 ;  /* 0x000000ffff977224 */ /* 0x000fe400078e008a */
[----:B------:R-:W-:Y:S01]  /*1a580*/  IMAD.MOV.U32 R143, RZ, RZ, R142 ;  /* 0x000000ffff8f7224 */ /* 0x000fe200078e008e */
[-C--:B-1----:R-:W-:Y:S05]  /*1a590*/  HMMA.16816.F32.BF16 R4, R44, R20.reuse, R4 ;  /* 0x000000142c04723c */ /* 0x082fea0000041804 */
[----:B------:R-:W-:Y:S02]  /*1a5a0*/  IMAD.MOV.U32 R142, RZ, RZ, R141 ;  /* 0x000000ffff8e7224 */ /* 0x000fe400078e008d */
[----:B------:R-:W-:Y:S01]  /*1a5b0*/  IMAD.MOV.U32 R141, RZ, RZ, R48 ;  /* 0x000000ffff8d7224 */ /* 0x000fe200078e0030 */
[C---:B------:R-:W-:Y:S04]  /*1a5c0*/  HMMA.16816.F32.BF16 R8, R32.reuse, R20, R8 ;  /* 0x000000142008723c */ /* 0x040fe80000041808 */
[----:B------:R-:W-:Y:S02]  /*1a5d0*/  IMAD.MOV.U32 R48, RZ, RZ, R31 ;  /* 0x000000ffff307224 */ /* 0x000fe400078e001f */
[C---:B------:R-:W-:Y:S01]  /*1a5e0*/  FMUL.FTZ R20, R36.reuse, R156 ;  /* 0x0000009c24147220 */ /* 0x040fe20000410000 */
[----:B------:R-:W-:Y:S01]  /*1a5f0*/  IMAD.MOV.U32 R31, RZ, RZ, R49 ;  /* 0x000000ffff1f7224 */ /* 0x000fe200078e0031 */
[-C--:B------:R-:W-:Y:S03]  /*1a600*/  HMMA.16816.F32.BF16 R12, R32, R22.reuse, R12 ;  /* 0x00000016200c723c */ /* 0x080fe6000004180c */
[----:B------:R-:W-:Y:S02]  /*1a610*/  IMAD.MOV.U32 R49, RZ, RZ, R29 ;  /* 0x000000ffff317224 */ /* 0x000fe400078e001d */
[----:B------:R-:W-:Y:S02]  /*1a620*/  IMAD.MOV.U32 R29, RZ, RZ, R26 ;  /* 0x000000ffff1d7224 */ /* 0x000fe400078e001a */
[----:B------:R-:W-:Y:S02]  /*1a630*/  IMAD.MOV.U32 R26, RZ, RZ, R28 ;  /* 0x000000ffff1a7224 */ /* 0x000fe400078e001c */
[----:B------:R-:W-:Y:S02]  /*1a640*/  IMAD.MOV.U32 R28, RZ, RZ, R27 ;  /* 0x000000ffff1c7224 */ /* 0x000fe400078e001b */
[----:B------:R-:W-:Y:S02]  /*1a650*/  IMAD.MOV.U32 R27, RZ, RZ, R18 ;  /* 0x000000ffff1b7224 */ /* 0x000fe400078e0012 */
[C---:B------:R-:W-:Y:S01]  /*1a660*/  FMUL.FTZ R18, R3.reuse, R146 ;  /* 0x0000009203127220 */ /* 0x040fe20000410000 */
[----:B------:R-:W-:Y:S02]  /*1a670*/  IMAD.MOV.U32 R146, RZ, RZ, R19 ;  /* 0x000000ffff927224 */ /* 0x000fe400078e0013 */
[C---:B------:R-:W-:Y:S01]  /*1a680*/  FMUL.FTZ R19, R3.reuse, R147 ;  /* 0x0000009303137220 */ /* 0x040fe20000410000 */
[----:B------:R-:W-:Y:S02]  /*1a690*/  IMAD.MOV.U32 R21, RZ, RZ, R17 ;  /* 0x000000ffff157224 */ /* 0x000fe400078e0011 */
[C---:B------:R-:W-:Y:S01]  /*1a6a0*/  FMUL.FTZ R17, R36.reuse, R145 ;  /* 0x0000009124117220 */ /* 0x040fe20000410000 */
[----:B------:R-:W-:Y:S02]  /*1a6b0*/  IMAD.MOV.U32 R156, RZ, RZ, R139 ;  /* 0x000000ffff9c7224 */ /* 0x000fe400078e008b */
[----:B------:R-:W-:Y:S02]  /*1a6c0*/  IMAD.MOV.U32 R149, RZ, RZ, R49 ;  /* 0x000000ffff957224 */ /* 0x000fe400078e0031 */
[----:B------:R-:W-:Y:S02]  /*1a6d0*/  IMAD.MOV.U32 R139, RZ, RZ, R51 ;  /* 0x000000ffff8b7224 */ /* 0x000fe400078e0033 */
[C---:B------:R-:W-:Y:S04]  /*1a6e0*/  HMMA.16816.F32.BF16 R16, R44.reuse, R22, R16 ;  /* 0x000000162c10723c */ /* 0x040fe80000041810 */
[C---:B------:R-:W-:Y:S01]  /*1a6f0*/  FMUL.FTZ R23, R3.reuse, R159 ;  /* 0x0000009f03177220 */ /* 0x040fe20000410000 */
[----:B------:R-:W-:Y:S02]  /*1a700*/  IMAD.MOV.U32 R159, RZ, RZ, R137 ;  /* 0x000000ffff9f7224 */ /* 0x000fe400078e0089 */
[----:B------:R-:W-:Y:S01]  /*1a710*/  FMUL.FTZ R22, R3, R158 ;  /* 0x0000009e03167220 */ /* 0x000fe20000410000 */
[----:B------:R-:W-:Y:S02]  /*1a720*/  IMAD.MOV.U32 R137, RZ, RZ, R48 ;  /* 0x000000ffff897224 */ /* 0x000fe400078e0030 */
[----:B------:R-:W1:Y:S01]  /*1a730*/  LDSM.16.MT88.4 R48, [R190+0x4000] ;  /* 0x00400000be30783b */ /* 0x000e620000004200 */
[----:B------:R-:W-:Y:S02]  /*1a740*/  IMAD.MOV.U32 R145, RZ, RZ, R21 ;  /* 0x000000ffff917224 */ /* 0x000fe400078e0015 */
[----:B------:R-:W-:Y:S01]  /*1a750*/  FMUL.FTZ R21, R36, R157 ;  /* 0x0000009d24157220 */ /* 0x000fe20000410000 */
[----:B------:R-:W-:Y:S02]  /*1a760*/  IMAD.MOV.U32 R147, RZ, RZ, R30 ;  /* 0x000000ffff937224 */ /* 0x000fe400078e001e */
[----:B------:R-:W-:Y:S02]  /*1a770*/  IMAD.MOV.U32 R144, RZ, RZ, R26 ;  /* 0x000000ffff907224 */ /* 0x000fe400078e001a */
[----:B------:R-:W-:Y:S01]  /*1a780*/  FMUL.FTZ R26, R0, R154 ;  /* 0x0000009a001a7220 */ /* 0x000fe20000410000 */
[----:B------:R-:W-:Y:S01]  /*1a790*/  IMAD.MOV.U32 R30, RZ, RZ, R24 ;  /* 0x000000ffff1e7224 */ /* 0x000fe200078e0018 */
[----:B------:R-:W-:Y:S01]  /*1a7a0*/  MUFU.EX2 R154, R133 ;  /* 0x00000085009a7308 */ /* 0x000fe20000000800 */
[----:B------:R-:W-:Y:S02]  /*1a7b0*/  IMAD.MOV.U32 R138, RZ, RZ, R27 ;  /* 0x000000ffff8a7224 */ /* 0x000fe400078e001b */
[----:B------:R-:W-:Y:S01]  /*1a7c0*/  FMUL.FTZ R24, R2, R152 ;  /* 0x0000009802187220 */ /* 0x000fe20000410000 */
[----:B------:R-:W-:Y:S01]  /*1a7d0*/  FMUL.FTZ R27, R0, R155 ;  /* 0x0000009b001b7220 */ /* 0x000fe20000410000 */
[----:B------:R-:W-:Y:S02]  /*1a7e0*/  IMAD.MOV.U32 R157, RZ, RZ, R143 ;  /* 0x000000ffff9d7224 */ /* 0x000fe400078e008f */
[----:B------:R-:W-:Y:S02]  /*1a7f0*/  IMAD.MOV.U32 R143, RZ, RZ, R29 ;  /* 0x000000ffff8f7224 */ /* 0x000fe400078e001d */
[----:B------:R-:W-:Y:S01]  /*1a800*/  FMUL.FTZ R29, R2, R161 ;  /* 0x000000a1021d7220 */ /* 0x000fe20000410000 */
[----:B------:R2:W-:Y:S01]  /*1a810*/  MUFU.EX2 R155, R84 ;  /* 0x00000054009b7308 */ /* 0x0005e20000000800 */
[----:B------:R-:W-:Y:S02]  /*1a820*/  IMAD.MOV.U32 R158, RZ, RZ, R136 ;  /* 0x000000ffff9e7224 */ /* 0x000fe400078e0088 */
[----:B------:R-:W-:Y:S02]  /*1a830*/  IMAD.MOV.U32 R136, RZ, RZ, R141 ;  /* 0x000000ffff887224 */ /* 0x000fe400078e008d */
[----:B------:R-:W-:Y:S02]  /*1a840*/  IMAD.MOV.U32 R152, RZ, RZ, R148 ;  /* 0x000000ffff987224 */ /* 0x000fe400078e0094 */
[----:B------:R-:W-:Y:S02]  /*1a850*/  IMAD.MOV.U32 R148, RZ, RZ, R31 ;  /* 0x000000ffff947224 */ /* 0x000fe400078e001f */
[----:B------:R-:W-:Y:S01]  /*1a860*/  FMUL.FTZ R31, R0, R163 ;  /* 0x000000a3001f7220 */ /* 0x000fe20000410000 */
[----:B------:R-:W-:Y:S02]  /*1a870*/  IMAD.MOV.U32 R163, RZ, RZ, R158 ;  /* 0x000000ffffa37224 */ /* 0x000fe400078e009e */
[----:B------:R-:W-:Y:S02]  /*1a880*/  IMAD.MOV.U32 R141, RZ, RZ, R28 ;  /* 0x000000ffff8d7224 */ /* 0x000fe400078e001c */
[----:B------:R-:W-:Y:S01]  /*1a890*/  FMUL.FTZ R28, R2, R160 ;  /* 0x000000a0021c7220 */ /* 0x000fe20000410000 */
[----:B------:R-:W-:Y:S02]  /*1a8a0*/  IMAD.MOV.U32 R161, RZ, RZ, R30 ;  /* 0x000000ffffa17224 */ /* 0x000fe400078e001e */
[----:B------:R-:W-:Y:S01]  /*1a8b0*/  FMUL.FTZ R30, R0, R162 ;  /* 0x000000a2001e7220 */ /* 0x000fe20000410000 */
[----:B------:R-:W-:Y:S02]  /*1a8c0*/  IMAD.MOV.U32 R158, RZ, RZ, R137 ;  /* 0x000000ffff9e7224 */ /* 0x000fe400078e0089 */
[----:B--2---:R-:W-:Y:S01]  /*1a8d0*/  FFMA.FTZ R84, R41, UR4, -R43 ;  /* 0x0000000429547c23 */ /* 0x004fe2000801082b */
[----:B------:R-:W-:Y:S02]  /*1a8e0*/  IMAD.MOV.U32 R162, RZ, RZ, R159 ;  /* 0x000000ffffa27224 */ /* 0x000fe400078e009f */
[----:B------:R-:W-:Y:S02]  /*1a8f0*/  IMAD.MOV.U32 R159, RZ, RZ, R148 ;  /* 0x000000ffff9f7224 */ /* 0x000fe400078e0094 */
[----:B------:R-:W-:Y:S01]  /*1a900*/  IMAD.MOV.U32 R160, RZ, RZ, R140 ;  /* 0x000000ffffa07224 */ /* 0x000fe200078e008c */
[-C--:B-1----:R-:W-:Y:S03]  /*1a910*/  HMMA.16816.F32.BF16 R20, R44, R48.reuse, R20 ;  /* 0x000000302c14723c */ /* 0x082fe60000041814 */
[----:B------:R-:W-:Y:S02]  /*1a920*/  IMAD.MOV.U32 R133, RZ, RZ, R139 ;  /* 0x000000ffff857224 */ /* 0x000fe400078e008b */
[----:B------:R1:W-:Y:S03]  /*1a930*/  MUFU.EX2 R139, R127 ;  /* 0x0000007f008b7308 */ /* 0x0003e60000000800 */
[C---:B------:R-:W-:Y:S04]  /*1a940*/  HMMA.16816.F32.BF16 R24, R32.reuse, R48, R24 ;  /* 0x000000302018723c */ /* 0x040fe80000041818 */
[----:B------:R-:W-:Y:S01]  /*1a950*/  FFMA.FTZ R48, R234, UR4, -R77 ;  /* 0x00000004ea307c23 */ /* 0x000fe2000801084d */
[----:B------:R-:W-:Y:S01]  /*1a960*/  FFMA.FTZ R49, R237, UR4, -R43 ;  /* 0x00000004ed317c23 */ /* 0x000fe2000801082b */
[----:B------:R-:W-:Y:S02]  /*1a970*/  IMAD.MOV.U32 R234, RZ, RZ, R79 ;  /* 0x000000ffffea7224 */ /* 0x000fe400078e004f */
[----:B------:R-:W-:Y:S01]  /*1a980*/  FFMA.FTZ R79, R120, UR4, -R77 ;  /* 0x00000004784f7c23 */ /* 0x000fe2000801084d */
[----:B------:R-:W-:Y:S01]  /*1a990*/  MUFU.EX2 R148, R48 ;  /* 0x0000003000947308 */ /* 0x000fe20000000800 */
[-C--:B------:R-:W-:Y:S03]  /*1a9a0*/  HMMA.16816.F32.BF16 R28, R32, R50.reuse, R28 ;  /* 0x00000032201c723c */ /* 0x080fe6000004181c */
[C---:B------:R-:W-:Y:S01]  /*1a9b0*/  FMUL.FTZ R32, R36.reuse, R164 ;  /* 0x000000a424207220 */ /* 0x040fe20000410000 */
[----:B------:R-:W-:Y:S01]  /*1a9c0*/  FMUL.FTZ R33, R36, R165 ;  /* 0x000000a524217220 */ /* 0x000fe20000410000 */
[C---:B------:R-:W-:Y:S01]  /*1a9d0*/  FMUL.FTZ R34, R3.reuse, R166 ;  /* 0x000000a603227220 */ /* 0x040fe20000410000 */
[----:B------:R-:W-:Y:S01]  /*1a9e0*/  FMUL.FTZ R35, R3, R167 ;  /* 0x000000a703237220 */ /* 0x000fe20000410000 */
[----:B------:R-:W-:Y:S02]  /*1a9f0*/  IMAD.MOV.U32 R167, RZ, RZ, R142 ;  /* 0x000000ffffa77224 */ /* 0x000fe400078e008e */
[----:B------:R-:W-:Y:S02]  /*1aa00*/  IMAD.MOV.U32 R165, RZ, RZ, R157 ;  /* 0x000000ffffa57224 */ /* 0x000fe400078e009d */
[----:B------:R-:W2:Y:S01]  /*1aa10*/  MUFU.EX2 R157, R132 ;  /* 0x00000084009d7308 */ /* 0x000ea20000000800 */
[----:B------:R-:W-:Y:S01]  /*1aa20*/  IMAD.MOV.U32 R166, RZ, RZ, R136 ;  /* 0x000000ffffa67224 */ /* 0x000fe200078e0088 */
[----:B------:R-:W-:Y:S01]  /*1aa30*/  HMMA.16816.F32.BF16 R32, R44, R50, R32 ;  /* 0x000000322c20723c */ /* 0x000fe20000041820 */
[----:B------:R-:W3:Y:S03]  /*1aa40*/  LDSM.16.MT88.4 R44, [R188+0x4400] ;  /* 0x00440000bc2c783b */ /* 0x000ee60000004200 */
[----:B-1----:R-:W-:Y:S04]  /*1aa50*/  IMAD.MOV.U32 R127, RZ, RZ, R150 ;  /* 0x000000ffff7f7224 */ /* 0x002fe800078e0096 */
[----:B------:R1:W-:Y:S01]  /*1aa60*/  MUFU.EX2 R150, R81 ;  /* 0x0000005100967308 */ /* 0x0003e20000000800 */
[----:B------:R-:W-:Y:S09]  /*1aa70*/  IMAD.MOV.U32 R164, RZ, RZ, R153 ;  /* 0x000000ffffa47224 */ /* 0x000ff200078e0099 */
[----:B------:R4:W-:Y:S01]  /*1aa80*/  MUFU.EX2 R136, R49 ;  /* 0x0000003100887308 */ /* 0x0009e20000000800 */
[----:B--2---:R-:W-:Y:S09]  /*1aa90*/  F2FP.BF16.F32.PACK_AB R41, R157, R154 ;  /* 0x0000009a9d29723e */ /* 0x004ff200000010ff */
[----:B------:R-:W-:Y:S01]  /*1aaa0*/  MUFU.EX2 R153, R134 ;  /* 0x0000008600997308 */ /* 0x000fe20000000800 */
[--C-:B-1----:R-:W-:Y:S09]  /*1aab0*/  FFMA.FTZ R81, R122, UR4, -R43.reuse ;  /* 0x000000047a517c23 */ /* 0x102ff2000801082b */
[----:B------:R-:W-:Y:S01]  /*1aac0*/  MUFU.EX2 R132, R169 ;  /* 0x000000a900847308 */ /* 0x000fe20000000800 */
[----:B----4-:R-:W-:Y:S09]  /*1aad0*/  LDSM.16.MT88.4 R48, [R188+0x5000] ;  /* 0x00500000bc30783b */ /* 0x010ff20000004200 */
[----:B------:R-:W-:Y:S01]  /*1aae0*/  MUFU.EX2 R134, R175 ;  /* 0x000000af00867308 */ /* 0x000fe20000000800 */
[-C--:B---3--:R-:W-:Y:S09]  /*1aaf0*/  HMMA.16816.F32.BF16 R4, R52, R44.reuse, R4 ;  /* 0x0000002c3404723c */ /* 0x088ff20000041804 */
[----:B------:R-:W-:Y:S01]  /*1ab00*/  MUFU.EX2 R169, R174 ;  /* 0x000000ae00a97308 */ /* 0x000fe20000000800 */
[C---:B------:R-:W-:Y:S08]  /*1ab10*/  HMMA.16816.F32.BF16 R8, R56.reuse, R44, R8 ;  /* 0x0000002c3808723c */ /* 0x040ff00000041808 */
[-C--:B------:R-:W-:Y:S08]  /*1ab20*/  HMMA.16816.F32.BF16 R12, R56, R46.reuse, R12 ;  /* 0x0000002e380c723c */ /* 0x080ff0000004180c */
[C---:B------:R-:W-:Y:S01]  /*1ab30*/  HMMA.16816.F32.BF16 R16, R52.reuse, R46, R16 ;  /* 0x0000002e3410723c */ /* 0x040fe20000041810 */
[----:B------:R-:W1:Y:S07]  /*1ab40*/  LDSM.16.MT88.4 R44, [R190+0x4400] ;  /* 0x00440000be2c783b */ /* 0x000e6e0000004200 */
[-C--:B-1----:R-:W-:Y:S08]  /*1ab50*/  HMMA.16816.F32.BF16 R20, R52, R44.reuse, R20 ;  /* 0x0000002c3414723c */ /* 0x082ff00000041814 */
[C---:B------:R-:W-:Y:S08]  /*1ab60*/  HMMA.16816.F32.BF16 R24, R56.reuse, R44, R24 ;  /* 0x0000002c3818723c */ /* 0x040ff00000041818 */
[-C--:B------:R-:W-:Y:S03]  /*1ab70*/  HMMA.16816.F32.BF16 R28, R56, R46.reuse, R28 ;  /* 0x0000002e381c723c */ /* 0x080fe6000004181c */
[--C-:B------:R-:W-:Y:S01]  /*1ab80*/  FFMA.FTZ R59, R227, UR4, -R43.reuse ;  /* 0x00000004e33b7c23 */ /* 0x100fe2000801082b */
[--C-:B------:R-:W-:Y:S01]  /*1ab90*/  FFMA.FTZ R57, R219, UR4, -R43.reuse ;  /* 0x00000004db397c23 */ /* 0x100fe2000801082b */
[--C-:B------:R-:W-:Y:S01]  /*1aba0*/  FFMA.FTZ R56, R221, UR4, -R43.reuse ;  /* 0x00000004dd387c23 */ /* 0x100fe2000801082b */
[----:B------:R-:W-:Y:S02]  /*1abb0*/  FFMA.FTZ R58, R223, UR4, -R43 ;  /* 0x00000004df3a7c23 */ /* 0x000fe4000801082b */
[----:B------:R-:W-:Y:S01]  /*1abc0*/  HMMA.16816.F32.BF16 R32, R52, R46, R32 ;  /* 0x0000002e3420723c */ /* 0x000fe20000041820 */
[----:B------:R-:W1:Y:S03]  /*1abd0*/  LDSM.16.MT88.4 R44, [R188+0x4800] ;  /* 0x00480000bc2c783b */ /* 0x000e660000004200 */
[--C-:B------:R-:W-:Y:S02]  /*1abe0*/  HSET2.LE.AND R52, R94, R76.reuse, PT ;  /* 0x0000004c5e347233 */ /* 0x100fe40003803000 */
[--C-:B------:R-:W-:Y:S02]  /*1abf0*/  HSET2.LE.AND R54, R93, R76.reuse, PT ;  /* 0x0000004c5d367233 */ /* 0x100fe40003803000 */
[--C-:B------:R-:W-:Y:S02]  /*1ac00*/  HSET2.LE.AND R53, R91, R76.reuse, PT ;  /* 0x0000004c5b357233 */ /* 0x100fe40003803000 */
[----:B------:R-:W-:Y:S02]  /*1ac10*/  LOP3.LUT R55, R102, 0xff00ff, RZ, 0xc0, !PT ;  /* 0x00ff00ff66377812 */ /* 0x000fe400078ec0ff */
[----:B------:R-:W-:Y:S03]  /*1ac20*/  MUFU.EX2 R102, R173 ;  /* 0x000000ad00667308 */ /* 0x000fe60000000800 */
[--C-:B------:R-:W-:Y:S01]  /*1ac30*/  HSET2.LE.AND R55, R55, R76.reuse, PT ;  /* 0x0000004c37377233 */ /* 0x100fe20003803000 */
        /* <DEDUP_REMOVED lines=8> */
[----:B------:R-:W-:Y:S01]  /*1acc0*/  FFMA.FTZ R64, R216, UR4, -R77 ;  /* 0x00000004d8407c23 */ /* 0x000fe2000801084d */
[----:B------:R-:W-:Y:S02]  /*1acd0*/  IMAD.MOV.U32 R216, RZ, RZ, R115 ;  /* 0x000000ffffd87224 */ /* 0x000fe400078e0073 */
[--C-:B------:R-:W-:Y:S01]  /*1ace0*/  FFMA.FTZ R66, R218, UR4, -R77.reuse ;  /* 0x00000004da427c23 */ /* 0x100fe2000801084d */
[--C-:B------:R-:W-:Y:S01]  /*1acf0*/  FFMA.FTZ R67, R220, UR4, -R77.reuse ;  /* 0x00000004dc437c23 */ /* 0x100fe2000801084d */
[----:B------:R-:W-:Y:S01]  /*1ad00*/  FFMA.FTZ R65, R217, UR4, -R77 ;  /* 0x00000004d9417c23 */ /* 0x000fe2000801084d */
[----:B------:R-:W-:Y:S01]  /*1ad10*/  HMMA.16816.F32.BF16 R32, R60, R46, R32 ;  /* 0x0000002e3c20723c */ /* 0x000fe20000041820 */
[----:B------:R-:W1:Y:S03]  /*1ad20*/  LDSM.16.MT88.4 R44, [R188+0x4c00] ;  /* 0x004c0000bc2c783b */ /* 0x000e660000004200 */
[--C-:B------:R-:W-:Y:S01]  /*1ad30*/  FFMA.FTZ R60, R228, UR4, -R43.reuse ;  /* 0x00000004e43c7c23 */ /* 0x100fe2000801082b */
[--C-:B------:R-:W-:Y:S01]  /*1ad40*/  FFMA.FTZ R62, R236, UR4, -R43.reuse ;  /* 0x00000004ec3e7c23 */ /* 0x100fe2000801082b */
[----:B------:R-:W-:Y:S01]  /*1ad50*/  FFMA.FTZ R61, R235, UR4, -R43 ;  /* 0x00000004eb3d7c23 */ /* 0x000fe2000801082b */
[----:B------:R-:W-:Y:S01]  /*1ad60*/  FFMA.FTZ R63, R215, UR4, -R77 ;  /* 0x00000004d73f7c23 */ /* 0x000fe2000801084d */
[----:B------:R-:W-:Y:S01]  /*1ad70*/  MUFU.EX2 R120, R60 ;  /* 0x0000003c00787308 */ /* 0x000fe20000000800 */
[----:B------:R-:W-:Y:S02]  /*1ad80*/  IMAD.MOV.U32 R215, RZ, RZ, R114 ;  /* 0x000000ffffd77224 */ /* 0x000fe400078e0072 */
[----:B------:R-:W-:Y:S07]  /*1ad90*/  IMAD.MOV.U32 R220, RZ, RZ, R127 ;  /* 0x000000ffffdc7224 */ /* 0x000fee00078e007f */
[----:B------:R-:W-:Y:S10]  /*1ada0*/  MUFU.EX2 R91, R62 ;  /* 0x0000003e005b7308 */ /* 0x000ff40000000800 */
[----:B------:R-:W-:Y:S10]  /*1adb0*/  MUFU.EX2 R115, R61 ;  /* 0x0000003d00737308 */ /* 0x000ff40000000800 */
[----:B------:R-:W-:Y:S10]  /*1adc0*/  MUFU.EX2 R114, R128 ;  /* 0x0000008000727308 */ /* 0x000ff40000000800 */
[----:B------:R2:W-:Y:S01]  /*1add0*/  MUFU.EX2 R128, R67 ;  /* 0x0000004300807308 */ /* 0x0005e20000000800 */
[-C--:B-1----:R-:W-:Y:S09]  /*1ade0*/  HMMA.16816.F32.BF16 R4, R68, R44.reuse, R4 ;  /* 0x0000002c4404723c */ /* 0x082ff20000041804 */
[----:B------:R1:W-:Y:S01]  /*1adf0*/  MUFU.EX2 R127, R65 ;  /* 0x00000041007f7308 */ /* 0x0003e20000000800 */
[C---:B------:R-:W-:Y:S08]  /*1ae00*/  HMMA.16816.F32.BF16 R8, R72.reuse, R44, R8 ;  /* 0x0000002c4808723c */ /* 0x040ff00000041808 */
[-C--:B------:R-:W-:Y:S03]  /*1ae10*/  HMMA.16816.F32.BF16 R12, R72, R46.reuse, R12 ;  /* 0x0000002e480c723c */ /* 0x080fe6000004180c */
[----:B--2---:R-:W-:Y:S05]  /*1ae20*/  LOP3.LUT R67, R113, 0xff00ff, RZ, 0xc0, !PT ;  /* 0x00ff00ff71437812 */ /* 0x004fea00078ec0ff */
[C---:B------:R-:W-:Y:S01]  /*1ae30*/  HMMA.16816.F32.BF16 R16, R68.reuse, R46, R16 ;  /* 0x0000002e4410723c */ /* 0x040fe20000041810 */
[----:B------:R-:W2:Y:S03]  /*1ae40*/  LDSM.16.MT88.4 R44, [R190+0x4c00] ;  /* 0x004c0000be2c783b */ /* 0x000ea60000004200 */
[--C-:B------:R-:W-:Y:S02]  /*1ae50*/  HSET2.LE.AND R67, R67, R76.reuse, PT ;  /* 0x0000004c43437233 */ /* 0x100fe40003803000 */
[--C-:B-1----:R-:W-:Y:S02]  /*1ae60*/  HSET2.LE.AND R65, R104, R76.reuse, PT ;  /* 0x0000004c68417233 */ /* 0x102fe40003803000 */
[-C--:B--2---:R-:W-:Y:S08]  /*1ae70*/  HMMA.16816.F32.BF16 R20, R68, R44.reuse, R20 ;  /* 0x0000002c4414723c */ /* 0x084ff00000041814 */
[C---:B------:R-:W-:Y:S04]  /*1ae80*/  HMMA.16816.F32.BF16 R24, R72.reuse, R44, R24 ;  /* 0x0000002c4818723c */ /* 0x040fe80000041818 */
[----:B------:R-:W-:Y:S01]  /*1ae90*/  FFMA.FTZ R44, R231, UR4, -R77 ;  /* 0x00000004e72c7c23 */ /* 0x000fe2000801084d */
[----:B------:R-:W-:Y:S02]  /*1aea0*/  IMAD.MOV.U32 R231, RZ, RZ, R141 ;  /* 0x000000ffffe77224 */ /* 0x000fe400078e008d */
[----:B------:R-:W-:Y:S01]  /*1aeb0*/  FFMA.FTZ R45, R233, UR4, -R43 ;  /* 0x00000004e92d7c23 */ /* 0x000fe2000801082b */
[----:B------:R-:W-:Y:S01]  /*1aec0*/  IMAD.MOV.U32 R233, RZ, RZ, R149 ;  /* 0x000000ffffe97224 */ /* 0x000fe200078e0095 */
[----:B------:R1:W-:Y:S01]  /*1aed0*/  MUFU.EX2 R141, R44 ;  /* 0x0000002c008d7308 */ /* 0x0003e20000000800 */
[-C--:B------:R-:W-:Y:S03]  /*1aee0*/  HMMA.16816.F32.BF16 R28, R72, R46.reuse, R28 ;  /* 0x0000002e481c723c */ /* 0x080fe6000004181c */
[----:B------:R-:W-:Y:S02]  /*1aef0*/  IMAD.MOV.U32 R72, RZ, RZ, R151 ;  /* 0x000000ffff487224 */ /* 0x000fe400078e0097 */
[--C-:B------:R-:W-:Y:S01]  /*1af00*/  FFMA.FTZ R75, R125, UR4, -R77.reuse ;  /* 0x000000047d4b7c23 */ /* 0x100fe2000801084d */
[----:B------:R-:W-:Y:S02]  /*1af10*/  IMAD.MOV.U32 R73, RZ, RZ, R156 ;  /* 0x000000ffff497224 */ /* 0x000fe400078e009c */
[--C-:B------:R-:W-:Y:S01]  /*1af20*/  FFMA.FTZ R74, R124, UR4, -R77.reuse ;  /* 0x000000047c4a7c23 */ /* 0x100fe2000801084d */
[----:B------:R2:W-:Y:S01]  /*1af30*/  MUFU.EX2 R151, R126 ;  /* 0x0000007e00977308 */ /* 0x0005e20000000800 */
[----:B------:R-:W-:Y:S04]  /*1af40*/  HMMA.16816.F32.BF16 R32, R68, R46, R32 ;  /* 0x0000002e4420723c */ /* 0x000fe80000041820 */
[----:B------:R-:W-:Y:S01]  /*1af50*/  FFMA.FTZ R46, R229, UR4, -R77 ;  /* 0x00000004e52e7c23 */ /* 0x000fe2000801084d */
[----:B------:R-:W-:Y:S01]  /*1af60*/  FFMA.FTZ R71, R224, UR4, -R43 ;  /* 0x00000004e0477c23 */ /* 0x000fe2000801082b */
[----:B------:R-:W-:Y:S03]  /*1af70*/  LOP3.LUT R47, R80, 0xff00ff, RZ, 0xc0, !PT ;  /* 0x00ff00ff502f7812 */ /* 0x000fe600078ec0ff */
[----:B------:R3:W4:Y:S01]  /*1af80*/  MUFU.EX2 R156, R83 ;  /* 0x00000053009c7308 */ /* 0x0007220000000800 */
[--C-:B-1----:R-:W-:Y:S01]  /*1af90*/  FFMA.FTZ R44, R230, UR4, -R77.reuse ;  /* 0x00000004e62c7c23 */ /* 0x102fe2000801084d */
[----:B------:R-:W-:Y:S02]  /*1afa0*/  IMAD.MOV.U32 R230, RZ, RZ, R144 ;  /* 0x000000ffffe67224 */ /* 0x000fe400078e0090 */
[----:B------:R-:W-:Y:S01]  /*1afb0*/  FFMA.FTZ R69, R226, UR4, -R77 ;  /* 0x00000004e2457c23 */ /* 0x000fe2000801084d */
[----:B------:R-:W-:Y:S01]  /*1afc0*/  IMAD.MOV.U32 R144, RZ, RZ, R143 ;  /* 0x000000ffff907224 */ /* 0x000fe200078e008f */
[--C-:B------:R-:W-:Y:S01]  /*1afd0*/  HSET2.LE.AND R47, R47, R76.reuse, PT ;  /* 0x0000004c2f2f7233 */ /* 0x100fe20003803000 */
[----:B------:R-:W-:Y:S01]  /*1afe0*/  FFMA.FTZ R68, R225, UR4, -R77 ;  /* 0x00000004e1447c23 */ /* 0x000fe2000801084d */
[----:B------:R-:W-:Y:S02]  /*1aff0*/  IMAD.MOV.U32 R226, RZ, RZ, R133 ;  /* 0x000000ffffe27224 */ /* 0x000fe400078e0085 */
[----:B------:R1:W-:Y:S01]  /*1b000*/  MUFU.EX2 R143, R44 ;  /* 0x0000002c008f7308 */ /* 0x0003e20000000800 */
[----:B--2---:R-:W-:Y:S02]  /*1b010*/  IMAD.MOV.U32 R126, RZ, RZ, R138 ;  /* 0x000000ffff7e7224 */ /* 0x004fe400078e008a */
[--C-:B------:R-:W-:Y:S01]  /*1b020*/  FFMA.FTZ R70, R222, UR4, -R77.reuse ;  /* 0x00000004de467c23 */ /* 0x100fe2000801084d */
[----:B------:R-:W-:Y:S01]  /*1b030*/  FFMA.FTZ R77, R121, UR4, -R77 ;  /* 0x00000004794d7c23 */ /* 0x000fe2000801084d */
[----:B------:R-:W-:Y:S02]  /*1b040*/  IMAD.MOV.U32 R229, RZ, RZ, R233 ;  /* 0x000000ffffe57224 */ /* 0x000fe400078e00e9 */
[----:B------:R-:W-:Y:S03]  /*1b050*/  IMAD.MOV.U32 R233, RZ, RZ, R72 ;  /* 0x000000ffffe97224 */ /* 0x000fe600078e0048 */
[----:B------:R2:W-:Y:S01]  /*1b060*/  MUFU.EX2 R149, R46 ;  /* 0x0000002e00957308 */ /* 0x0005e20000000800 */
[----:B---3--:R-:W-:Y:S01]  /*1b070*/  FFMA.FTZ R83, R42, UR4, -R43 ;  /* 0x000000042a537c23 */ /* 0x008fe2000801082b */
[----:B----4-:R-:W-:Y:S01]  /*1b080*/  F2FP.BF16.F32.PACK_AB R42, R156, R155 ;  /* 0x0000009b9c2a723e */ /* 0x010fe200000010ff */
[----:B------:R-:W-:Y:S02]  /*1b090*/  IMAD.MOV.U32 R72, RZ, RZ, R164 ;  /* 0x000000ffff487224 */ /* 0x000fe400078e00a4 */
[----:B------:R-:W-:Y:S01]  /*1b0a0*/  IMAD.MOV.U32 R164, RZ, RZ, R145 ;  /* 0x000000ffffa47224 */ /* 0x000fe200078e0091 */
[----:B------:R-:W-:Y:S01]  /*1b0b0*/  LOP3.LUT R47, R42, R47, RZ, 0xc0, !PT ;  /* 0x0000002f2a2f7212 */ /* 0x000fe200078ec0ff */
[----:B------:R-:W-:Y:S03]  /*1b0c0*/  IMAD.MOV.U32 R145, RZ, RZ, R130 ;  /* 0x000000ffff917224 */ /* 0x000fe600078e0082 */
[----:B------:R3:W4:Y:S01]  /*1b0d0*/  MUFU.EX2 R138, R82 ;  /* 0x00000052008a7308 */ /* 0x0007220000000800 */
[----:B-1----:R-:W-:Y:S01]  /*1b0e0*/  FFMA.FTZ R44, R232, UR4, -R43 ;  /* 0x00000004e82c7c23 */ /* 0x002fe2000801082b */
[----:B------:R-:W-:Y:S01]  /*1b0f0*/  IMAD.MOV.U32 R225, RZ, RZ, R119 ;  /* 0x000000ffffe17224 */ /* 0x000fe200078e0077 */
[----:B------:R-:W4:Y:S01]  /*1b100*/  LDL.LU R232, [R1+0x5c] ;  /* 0x00005c0001e87983 */ /* 0x000f220000300800 */
[----:B------:R-:W-:Y:S06]  /*1b110*/  IMAD.MOV.U32 R222, RZ, RZ, R126 ;  /* 0x000000ffffde7224 */ /* 0x000fec00078e007e */
[----:B------:R1:W-:Y:S01]  /*1b120*/  MUFU.EX2 R142, R44 ;  /* 0x0000002c008e7308 */ /* 0x0003e20000000800 */
[--C-:B--2---:R-:W-:Y:S05]  /*1b130*/  HSET2.LE.AND R46, R87, R76.reuse, PT ;  /* 0x0000004c572e7233 */ /* 0x104fea0003803000 */
[----:B------:R-:W-:Y:S04]  /*1b140*/  LOP3.LUT R46, R41, R46, RZ, 0xc0, !PT ;  /* 0x0000002e292e7212 */ /* 0x000fe800078ec0ff */
[----:B------:R2:W2:Y:S01]  /*1b150*/  MUFU.EX2 R140, R45 ;  /* 0x0000002d008c7308 */ /* 0x0004a20000000800 */
[----:B------:R-:W-:Y:S01]  /*1b160*/  F2FP.BF16.F32.PACK_AB R41, R151, R139 ;  /* 0x0000008b9729723e */ /* 0x000fe200000010ff */
[--C-:B---3--:R-:W-:Y:S01]  /*1b170*/  FFMA.FTZ R82, R123, UR4, -R43.reuse ;  /* 0x000000047b527c23 */ /* 0x108fe2000801082b */
[----:B----4-:R-:W-:Y:S07]  /*1b180*/  F2FP.BF16.F32.PACK_AB R42, R150, R138 ;  /* 0x0000008a962a723e */ /* 0x010fee00000010ff */
[----:B------:R3:W-:Y:S01]  /*1b190*/  MUFU.EX2 R119, R58 ;  /* 0x0000003a00777308 */ /* 0x0007e20000000800 */
[----:B-1----:R-:W-:Y:S02]  /*1b1a0*/  FFMA.FTZ R44, R238, UR4, -R43 ;  /* 0x00000004ee2c7c23 */ /* 0x002fe4000801082b */
[----:B------:R-:W4:Y:S07]  /*1b1b0*/  LDL.LU R43, [R1+0x64] ;  /* 0x00006400012b7983 */ /* 0x000f2e0000300800 */
[----:B------:R1:W1:Y:S01]  /*1b1c0*/  MUFU.EX2 R137, R44 ;  /* 0x0000002c00897308 */ /* 0x0002620000000800 */
[--C-:B--2---:R-:W-:Y:S05]  /*1b1d0*/  HSET2.LE.AND R45, R85, R76.reuse, PT ;  /* 0x0000004c552d7233 */ /* 0x104fea0003803000 */
[----:B------:R-:W-:Y:S04]  /*1b1e0*/  LOP3.LUT R45, R42, R45, RZ, 0xc0, !PT ;  /* 0x0000002d2a2d7212 */ /* 0x000fe800078ec0ff */
[----:B------:R-:W2:Y:S01]  /*1b1f0*/  MUFU.EX2 R125, R116 ;  /* 0x00000074007d7308 */ /* 0x000ea20000000800 */
[----:B------:R-:W-:Y:S02]  /*1b200*/  F2FP.BF16.F32.PACK_AB R42, R142, R140 ;  /* 0x0000008c8e2a723e */ /* 0x000fe400000010ff */
[----:B---3--:R-:W-:Y:S02]  /*1b210*/  F2FP.BF16.F32.PACK_AB R58, R132, R153 ;  /* 0x00000099843a723e */ /* 0x008fe400000010ff */
[----:B------:R-:W-:Y:S05]  /*1b220*/  LOP3.LUT R53, R42, R53, RZ, 0xc0, !PT ;  /* 0x000000352a357212 */ /* 0x000fea00078ec0ff */
[----:B------:R2:W-:Y:S01]  /*1b230*/  MUFU.EX2 R126, R59 ;  /* 0x0000003b007e7308 */ /* 0x0005e20000000800 */
[--C-:B-1----:R-:W-:Y:S02]  /*1b240*/  HSET2.LE.AND R44, R86, R76.reuse, PT ;  /* 0x0000004c562c7233 */ /* 0x102fe40003803000 */
[----:B------:R-:W-:Y:S03]  /*1b250*/  F2FP.BF16.F32.PACK_AB R42, R136, R137 ;  /* 0x00000089882a723e */ /* 0x000fe600000010ff */
[----:B------:R-:W-:Y:S02]  /*1b260*/  LOP3.LUT R44, R41, R44, RZ, 0xc0, !PT ;  /* 0x0000002c292c7212 */ /* 0x000fe400078ec0ff */
[----:B------:R-:W-:Y:S02]  /*1b270*/  F2FP.BF16.F32.PACK_AB R41, R143, R141 ;  /* 0x0000008d8f29723e */ /* 0x000fe400000010ff */
[----:B------:R-:W-:Y:S01]  /*1b280*/  MUFU.EX2 R75, R75 ;  /* 0x0000004b004b7308 */ /* 0x000fe20000000800 */
[----:B------:R-:W-:Y:S02]  /*1b290*/  LOP3.LUT R55, R42, R55, RZ, 0xc0, !PT ;  /* 0x000000372a377212 */ /* 0x000fe400078ec0ff */
[----:B------:R-:W-:Y:S01]  /*1b2a0*/  LOP3.LUT R52, R41, R52, RZ, 0xc0, !PT ;  /* 0x0000003429347212 */ /* 0x000fe200078ec0ff */
[-C--:B------:R-:W-:Y:S06]  /*1b2b0*/  HMMA.16816.F32.BF16 R4, R44, R48.reuse, R4 ;  /* 0x000000302c04723c */ /* 0x080fec0000041804 */
[----:B------:R1:W-:Y:S01]  /*1b2c0*/  MUFU.EX2 R133, R57 ;  /* 0x0000003900857308 */ /* 0x0003e20000000800 */
[----:B------:R-:W-:Y:S02]  /*1b2d0*/  F2FP.BF16.F32.PACK_AB R41, R149, R148 ;  /* 0x000000949529723e */ /* 0x000fe400000010ff */
[----:B--2---:R-:W-:Y:S02]  /*1b2e0*/  F2FP.BF16.F32.PACK_AB R59, R125, R129 ;  /* 0x000000817d3b723e */ /* 0x004fe400000010ff */
[----:B------:R-:W-:Y:S02]  /*1b2f0*/  LOP3.LUT R54, R41, R54, RZ, 0xc0, !PT ;  /* 0x0000003629367212 */ /* 0x000fe400078ec0ff */
[----:B------:R-:W2:Y:S03]  /*1b300*/  LDL.LU R41, [R1+0x60] ;  /* 0x0000600001297983 */ /* 0x000ea60000300800 */
[----:B------:R-:W-:Y:S02]  /*1b310*/  MUFU.EX2 R93, R69 ;  /* 0x00000045005d7308 */ /* 0x000fe40000000800 */
[C---:B------:R-:W-:Y:S08]  /*1b320*/  HMMA.16816.F32.BF16 R8, R52.reuse, R48, R8 ;  /* 0x000000303408723c */ /* 0x040ff00000041808 */
[----:B------:R-:W-:Y:S01]  /*1b330*/  MUFU.EX2 R77, R77 ;  /* 0x0000004d004d7308 */ /* 0x000fe20000000800 */
[--C-:B-1----:R-:W-:Y:S01]  /*1b340*/  HSET2.LE.AND R57, R95, R76.reuse, PT ;  /* 0x0000004c5f397233 */ /* 0x102fe20003803000 */
[-C--:B------:R-:W-:Y:S08]  /*1b350*/  HMMA.16816.F32.BF16 R12, R52, R50.reuse, R12 ;  /* 0x00000032340c723c */ /* 0x080ff0000004180c */
[----:B------:R-:W-:Y:S01]  /*1b360*/  MUFU.EX2 R95, R178 ;  /* 0x000000b2005f7308 */ /* 0x000fe20000000800 */
[C---:B------:R-:W-:Y:S01]  /*1b370*/  HMMA.16816.F32.BF16 R16, R44.reuse, R50, R16 ;  /* 0x000000322c10723c */ /* 0x040fe20000041810 */
[----:B------:R-:W1:Y:S08]  /*1b380*/  LDSM.16.MT88.4 R48, [R190+0x5000] ;  /* 0x00500000be30783b */ /* 0x000e700000004200 */
[----:B------:R3:W-:Y:S10]  /*1b390*/  MUFU.EX2 R80, R56 ;  /* 0x0000003800507308 */ /* 0x0007f40000000800 */
[----:B------:R-:W-:Y:S10]  /*1b3a0*/  MUFU.EX2 R116, R172 ;  /* 0x000000ac00747308 */ /* 0x000ff40000000800 */
[----:B------:R1:W-:Y:S01]  /*1b3b0*/  MUFU.EX2 R121, R66 ;  /* 0x0000004200797308 */ /* 0x0003e20000000800 */
[--C-:B---3--:R-:W-:Y:S09]  /*1b3c0*/  HSET2.LE.AND R56, R97, R76.reuse, PT ;  /* 0x0000004c61387233 */ /* 0x108ff20003803000 */
[----:B------:R-:W-:Y:S10]  /*1b3d0*/  MUFU.EX2 R97, R183 ;  /* 0x000000b700617308 */ /* 0x000ff40000000800 */
[----:B------:R3:W4:Y:S01]  /*1b3e0*/  MUFU.EX2 R122, R70 ;  /* 0x00000046007a7308 */ /* 0x0007220000000800 */
[--C-:B-1----:R-:W-:Y:S01]  /*1b3f0*/  HSET2.LE.AND R66, R108, R76.reuse, PT ;  /* 0x0000004c6c427233 */ /* 0x102fe20003803000 */
[-C--:B------:R-:W-:Y:S08]  /*1b400*/  HMMA.16816.F32.BF16 R20, R44, R48.reuse, R20 ;  /* 0x000000302c14723c */ /* 0x080ff00000041814 */
[----:B------:R-:W-:Y:S01]  /*1b410*/  MUFU.EX2 R108, R184 ;  /* 0x000000b8006c7308 */ /* 0x000fe20000000800 */
[C---:B------:R-:W-:Y:S09]  /*1b420*/  HMMA.16816.F32.BF16 R24, R52.reuse, R48, R24 ;  /* 0x000000303418723c */ /* 0x040ff20000041818 */
[----:B------:R-:W-:Y:S01]  /*1b430*/  MUFU.EX2 R94, R68 ;  /* 0x00000044005e7308 */ /* 0x000fe20000000800 */
[----:B---3--:R-:W-:Y:S01]  /*1b440*/  LOP3.LUT R70, R100, 0xff00ff, RZ, 0xc0, !PT ;  /* 0x00ff00ff64467812 */ /* 0x008fe200078ec0ff */
[-C--:B------:R-:W-:Y:S08]  /*1b450*/  HMMA.16816.F32.BF16 R28, R52, R50.reuse, R28 ;  /* 0x00000032341c723c */ /* 0x080ff0000004181c */
[----:B------:R-:W-:Y:S01]  /*1b460*/  MUFU.EX2 R124, R171 ;  /* 0x000000ab007c7308 */ /* 0x000fe20000000800 */
[--C-:B------:R-:W-:Y:S01]  /*1b470*/  HSET2.LE.AND R70, R70, R76.reuse, PT ;  /* 0x0000004c46467233 */ /* 0x100fe20003803000 */
[----:B------:R-:W-:Y:S01]  /*1b480*/  HMMA.16816.F32.BF16 R32, R44, R50, R32 ;  /* 0x000000322c20723c */ /* 0x000fe20000041820 */
[----:B------:R-:W-:Y:S07]  /*1b490*/  LDSM.16.MT88.4 R44, [R190+0x5400] ;  /* 0x00540000be2c783b */ /* 0x000fee0000004200 */
[----:B------:R-:W-:Y:S01]  /*1b4a0*/  MUFU.EX2 R87, R187 ;  /* 0x000000bb00577308 */ /* 0x000fe20000000800 */
[----:B------:R-:W-:Y:S02]  /*1b4b0*/  LOP3.LUT R51, R101, 0xff00ff, RZ, 0xc0, !PT ;  /* 0x00ff00ff65337812 */ /* 0x000fe400078ec0ff */
[--C-:B------:R-:W-:Y:S03]  /*1b4c0*/  HSET2.LE.AND R50, R106, R76.reuse, PT ;  /* 0x0000004c6a327233 */ /* 0x100fe60003803000 */
[--C-:B------:R-:W-:Y:S04]  /*1b4d0*/  HSET2.LE.AND R51, R51, R76.reuse, PT ;  /* 0x0000004c33337233 */ /* 0x100fe80003803000 */
[----:B------:R-:W-:Y:S10]  /*1b4e0*/  MUFU.EX2 R123, R177 ;  /* 0x000000b1007b7308 */ /* 0x000ff40000000800 */
[----:B------:R-:W1:Y:S10]  /*1b4f0*/  MUFU.EX2 R130, R176 ;  /* 0x000000b000827308 */ /* 0x000e740000000800 */
[----:B------:R-:W-:Y:S10]  /*1b500*/  MUFU.EX2 R85, R181 ;  /* 0x000000b500557308 */ /* 0x000ff40000000800 */
[----:B------:R-:W-:Y:S01]  /*1b510*/  MUFU.EX2 R86, R180 ;  /* 0x000000b400567308 */ /* 0x000fe20000000800 */
[----:B------:R-:W-:Y:S01]  /*1b520*/  FFMA.FTZ R42, R36, R232, R234 ;  /* 0x000000e8242a7223 */ /* 0x000fe200000100ea */
[----:B------:R-:W-:Y:S01]  /*1b530*/  IMAD.MOV.U32 R234, RZ, RZ, R230 ;  /* 0x000000ffffea7224 */ /* 0x000fe200078e00e6 */
[----:B------:R-:W-:Y:S01]  /*1b540*/  LOP3.LUT R36, R89, 0xff00ff, RZ, 0xc0, !PT ;  /* 0x00ff00ff59247812 */ /* 0x000fe200078ec0ff */
[----:B------:R-:W-:Y:S06]  /*1b550*/  IMAD.MOV.U32 R230, RZ, RZ, R73 ;  /* 0x000000ffffe67224 */ /* 0x000fec00078e0049 */
[----:B------:R-:W-:Y:S01]  /*1b560*/  MUFU.EX2 R89, R186 ;  /* 0x000000ba00597308 */ /* 0x000fe20000000800 */
[----:B------:R-:W-:Y:S02]  /*1b570*/  IMAD.MOV.U32 R73, RZ, RZ, R152 ;  /* 0x000000ffff497224 */ /* 0x000fe400078e0098 */
[----:B------:R-:W-:Y:S02]  /*1b580*/  IMAD.MOV.U32 R232, RZ, RZ, R231 ;  /* 0x000000ffffe87224 */ /* 0x000fe400078e00e7 */
[----:B------:R-:W-:Y:S02]  /*1b590*/  IMAD.MOV.U32 R231, RZ, RZ, R165 ;  /* 0x000000ffffe77224 */ /* 0x000fe400078e00a5 */
[----:B------:R-:W-:Y:S03]  /*1b5a0*/  IMAD.MOV.U32 R165, RZ, RZ, R146 ;  /* 0x000000ffffa57224 */ /* 0x000fe600078e0092 */
[----:B------:R-:W3:Y:S01]  /*1b5b0*/  MUFU.EX2 R152, R135 ;  /* 0x0000008700987308 */ /* 0x000ee20000000800 */
[----:B------:R-:W-:Y:S09]  /*1b5c0*/  IMAD.MOV.U32 R146, RZ, RZ, R131 ;  /* 0x000000ffff927224 */ /* 0x000ff200078e0083 */
[----:B------:R-:W-:Y:S01]  /*1b5d0*/  MUFU.EX2 R135, R64 ;  /* 0x0000004000877308 */ /* 0x000fe20000000800 */
[----:B----4-:R-:W-:Y:S01]  /*1b5e0*/  FFMA.FTZ R43, R3, R43, R215 ;  /* 0x0000002b032b7223 */ /* 0x010fe200000100d7 */
[--C-:B------:R-:W-:Y:S02]  /*1b5f0*/  HSET2.LE.AND R3, R36, R76.reuse, PT ;  /* 0x0000004c24037233 */ /* 0x100fe40003803000 */
[----:B------:R-:W-:Y:S06]  /*1b600*/  LOP3.LUT R36, R78, 0xffff, RZ, 0xc0, !PT ;  /* 0x0000ffff4e247812 */ /* 0x000fec00078ec0ff */
[----:B------:R-:W4:Y:S01]  /*1b610*/  MUFU.EX2 R131, R168 ;  /* 0x000000a800837308 */ /* 0x000f220000000800 */
[----:B------:R-:W-:Y:S02]  /*1b620*/  LOP3.LUT R59, R59, R3, RZ, 0xc0, !PT ;  /* 0x000000033b3b7212 */ /* 0x000fe400078ec0ff */
[----:B------:R-:W-:Y:S02]  /*1b630*/  F2FP.BF16.F32.PACK_AB R3, R128, R122 ;  /* 0x0000007a8003723e */ /* 0x000fe400000010ff */
[----:B------:R-:W-:Y:S05]  /*1b640*/  SHF.R.U32.HI R36, RZ, 0x8, R36 ;  /* 0x00000008ff247819 */ /* 0x000fea0000011624 */
[----:B------:R3:W4:Y:S01]  /*1b650*/  MUFU.EX2 R168, R63 ;  /* 0x0000003f00a87308 */ /* 0x0007220000000800 */
[----:B------:R-:W-:Y:S02]  /*1b660*/  LOP3.LUT R66, R3, R66, RZ, 0xc0, !PT ;  /* 0x0000004203427212 */ /* 0x000fe400078ec0ff */
[----:B------:R-:W-:Y:S04]  /*1b670*/  F2FP.BF16.F32.PACK_AB R3, R115, R91 ;  /* 0x0000005b7303723e */ /* 0x000fe800000010ff */
[----:B------:R-:W-:Y:S02]  /*1b680*/  LOP3.LUT R65, R3, R65, RZ, 0xc0, !PT ;  /* 0x0000004103417212 */ /* 0x000fe400078ec0ff */
[----:B-1----:R-:W-:Y:S01]  /*1b690*/  F2FP.BF16.F32.PACK_AB R3, R130, R123 ;  /* 0x0000007b8203723e */ /* 0x002fe200000010ff */
[----:B---3--:R-:W1:Y:S01]  /*1b6a0*/  LDSM.16.MT88.4 R60, [R188+0x5400] ;  /* 0x00540000bc3c783b */ /* 0x008e620000004200 */
[----:B--2---:R-:W-:Y:S01]  /*1b6b0*/  FFMA.FTZ R64, R2, R41, R216 ;  /* 0x0000002902407223 */ /* 0x004fe200000100d8 */
[--C-:B------:R-:W-:Y:S06]  /*1b6c0*/  HSET2.LE.AND R2, R92, R76.reuse, PT ;  /* 0x0000004c5c027233 */ /* 0x100fec0003803000 */
[----:B------:R-:W2:Y:S01]  /*1b6d0*/  LDL.LU R41, [R1+0x68] ;  /* 0x0000680001297983 */ /* 0x000ea20000300800 */
[----:B------:R-:W-:Y:S01]  /*1b6e0*/  IMAD.MOV.U32 R216, RZ, RZ, R225 ;  /* 0x000000ffffd87224 */ /* 0x000fe200078e00e1 */
[----:B------:R-:W-:Y:S01]  /*1b6f0*/  MUFU.EX2 R92, R179 ;  /* 0x000000b3005c7308 */ /* 0x000fe20000000800 */
[----:B------:R-:W-:Y:S01]  /*1b700*/  IMAD.MOV.U32 R225, RZ, RZ, R226 ;  /* 0x000000ffffe17224 */ /* 0x000fe200078e00e2 */
[----:B------:R-:W-:Y:S01]  /*1b710*/  LOP3.LUT R58, R58, R2, RZ, 0xc0, !PT ;  /* 0x000000023a3a7212 */ /* 0x000fe200078ec0ff */
[----:B------:R-:W-:Y:S01]  /*1b720*/  IMAD.MOV.U32 R226, RZ, RZ, R220 ;  /* 0x000000ffffe27224 */ /* 0x000fe200078e00dc */
[----:B------:R-:W-:Y:S01]  /*1b730*/  F2FP.BF16.F32.PACK_AB R2, R117, R114 ;  /* 0x000000727502723e */ /* 0x000fe200000010ff */
[----:B------:R-:W-:Y:S02]  /*1b740*/  IMAD.MOV.U32 R220, RZ, RZ, R222 ;  /* 0x000000ffffdc7224 */ /* 0x000fe400078e00de */
[----:B------:R-:W-:Y:S01]  /*1b750*/  FADD.FTZ R42, R225, R42 ;  /* 0x0000002ae12a7221 */ /* 0x000fe20000010000 */
[----:B------:R-:W-:Y:S01]  /*1b760*/  FADD.FTZ R43, R226, R43 ;  /* 0x0000002be22b7221 */ /* 0x000fe20000010000 */
[----:B------:R-:W-:Y:S01]  /*1b770*/  LOP3.LUT R57, R2, R57, RZ, 0xc0, !PT ;  /* 0x0000003902397212 */ /* 0x000fe200078ec0ff */
[----:B------:R-:W-:Y:S01]  /*1b780*/  FADD.FTZ R48, R220, R64 ;  /* 0x00000040dc307221 */ /* 0x000fe20000010000 */
[--C-:B------:R-:W-:Y:S01]  /*1b790*/  HSET2.LE.AND R64, R105, R76.reuse, PT ;  /* 0x0000004c69407233 */ /* 0x100fe20003803000 */
[----:B------:R-:W-:Y:S01]  /*1b7a0*/  IMAD.MOV.U32 R222, RZ, RZ, R229 ;  /* 0x000000ffffde7224 */ /* 0x000fe200078e00e5 */
[----:B------:R-:W-:Y:S01]  /*1b7b0*/  F2FP.BF16.F32.PACK_AB R2, R94, R93 ;  /* 0x0000005d5e02723e */ /* 0x000fe200000010ff */
[----:B------:R-:W-:Y:S02]  /*1b7c0*/  IMAD.MOV.U32 R229, RZ, RZ, R118 ;  /* 0x000000ffffe57224 */ /* 0x000fe400078e0076 */
[----:B------:R3:W4:Y:S01]  /*1b7d0*/  MUFU.EX2 R118, R71 ;  /* 0x0000004700767308 */ /* 0x0007220000000800 */
[----:B------:R-:W-:Y:S01]  /*1b7e0*/  LOP3.LUT R64, R2, R64, RZ, 0xc0, !PT ;  /* 0x0000004002407212 */ /* 0x000fe200078ec0ff */
[----:B------:R-:W-:Y:S01]  /*1b7f0*/  FADD.FTZ R2, R229, R42 ;  /* 0x0000002ae5027221 */ /* 0x000fe20000010000 */
[----:B------:R-:W-:Y:S01]  /*1b800*/  FADD.FTZ R42, R232, R48 ;  /* 0x00000030e82a7221 */ /* 0x000fe20000010000 */
[--C-:B------:R-:W-:Y:S02]  /*1b810*/  HSET2.LE.AND R48, R99, R76.reuse, PT ;  /* 0x0000004c63307233 */ /* 0x100fe40003803000 */
[----:B------:R-:W-:Y:S01]  /*1b820*/  FADD.FTZ R52, R230, R2 ;  /* 0x00000002e6347221 */ /* 0x000fe20000010000 */
[----:B------:R-:W-:Y:S02]  /*1b830*/  F2FP.BF16.F32.PACK_AB R2, R170, R152 ;  /* 0x00000098aa02723e */ /* 0x000fe400000010ff */
[----:B------:R-:W-:Y:S02]  /*1b840*/  LOP3.LUT R48, R3, R48, RZ, 0xc0, !PT ;  /* 0x0000003003307212 */ /* 0x000fe400078ec0ff */
[----:B------:R-:W-:Y:S01]  /*1b850*/  LOP3.LUT R51, R2, R51, RZ, 0xc0, !PT ;  /* 0x0000003302337212 */ /* 0x000fe200078ec0ff */
[----:B------:R-:W-:Y:S01]  /*1b860*/  FADD.FTZ R2, R72, R42 ;  /* 0x0000002a48027221 */ /* 0x000fe20000010000 */
[----:B------:R-:W-:Y:S02]  /*1b870*/  F2FP.BF16.F32.PACK_AB R3, R80, R133 ;  /* 0x000000855003723e */ /* 0x000fe400000010ff */
[--C-:B------:R-:W-:Y:S01]  /*1b880*/  HSET2.LE.AND R42, R109, R76.reuse, PT ;  /* 0x0000004c6d2a7233 */ /* 0x100fe20003803000 */
[----:B--2---:R-:W-:Y:S01]  /*1b890*/  FFMA.FTZ R41, R0, R41, R216 ;  /* 0x0000002900297223 */ /* 0x004fe200000100d8 */
[----:B------:R-:W-:Y:S03]  /*1b8a0*/  F2FP.BF16.F32.PACK_AB R0, R116, R102 ;  /* 0x000000667400723e */ /* 0x000fe600000010ff */
[----:B------:R-:W-:Y:S01]  /*1b8b0*/  FADD.FTZ R49, R222, R41 ;  /* 0x00000029de317221 */ /* 0x000fe20000010000 */
[----:B------:R-:W-:Y:S02]  /*1b8c0*/  LOP3.LUT R56, R0, R56, RZ, 0xc0, !PT ;  /* 0x0000003800387212 */ /* 0x000fe400078ec0ff */
[----:B------:R-:W-:Y:S01]  /*1b8d0*/  F2FP.BF16.F32.PACK_AB R0, R126, R120 ;  /* 0x000000787e00723e */ /* 0x000fe200000010ff */
[----:B------:R-:W-:Y:S01]  /*1b8e0*/  FADD.FTZ R49, R233, R49 ;  /* 0x00000031e9317221 */ /* 0x000fe20000010000 */
[----:B------:R-:W-:Y:S02]  /*1b8f0*/  LOP3.LUT R41, R78, 0xff, RZ, 0xc0, !PT ;  /* 0x000000ff4e297812 */ /* 0x000fe400078ec0ff */
[----:B------:R-:W-:Y:S01]  /*1b900*/  LOP3.LUT R67, R0, R67, RZ, 0xc0, !PT ;  /* 0x0000004300437212 */ /* 0x000fe200078ec0ff */
[-C--:B-1----:R-:W-:Y:S05]  /*1b910*/  HMMA.16816.F32.BF16 R4, R56, R60.reuse, R4 ;  /* 0x0000003c3804723c */ /* 0x082fea0000041804 */
[----:B------:R-:W-:Y:S01]  /*1b920*/  FADD.FTZ R0, R234, R43 ;  /* 0x0000002bea007221 */ /* 0x000fe20000010000 */
[----:B------:R-:W-:Y:S02]  /*1b930*/  PRMT R68, R41, 0x5410, R36 ;  /* 0x0000541029447816 */ /* 0x000fe40000000024 */
[C---:B------:R-:W-:Y:S04]  /*1b940*/  HMMA.16816.F32.BF16 R8, R64.reuse, R60, R8 ;  /* 0x0000003c4008723c */ /* 0x040fe80000041808 */
[--C-:B------:R-:W-:Y:S01]  /*1b950*/  FADD.FTZ R43, R231, R0.reuse ;  /* 0x00000000e72b7221 */ /* 0x100fe20000010000 */
[----:B------:R-:W-:Y:S02]  /*1b960*/  PRMT R0, R78, 0x7632, R0 ;  /* 0x000076324e007816 */ /* 0x000fe40000000000 */
[----:B------:R-:W-:Y:S01]  /*1b970*/  SHF.R.U32.HI R41, RZ, 0x18, R78 ;  /* 0x00000018ff297819 */ /* 0x000fe2000001164e */
[-C--:B------:R-:W-:Y:S01]  /*1b980*/  HMMA.16816.F32.BF16 R12, R64, R62.reuse, R12 ;  /* 0x0000003e400c723c */ /* 0x080fe2000004180c */
[----:B------:R-:W1:Y:S02]  /*1b990*/  MUFU.EX2 R78, R74 ;  /* 0x0000004a004e7308 */ /* 0x000e640000000800 */
[----:B------:R-:W-:Y:S01]  /*1b9a0*/  LOP3.LUT R36, R0, 0xff, RZ, 0xc0, !PT ;  /* 0x000000ff00247812 */ /* 0x000fe200078ec0ff */
[----:B------:R-:W-:Y:S01]  /*1b9b0*/  FADD.FTZ R43, R166, R43 ;  /* 0x0000002ba62b7221 */ /* 0x000fe20000010000 */
[----:B------:R-:W-:Y:S02]  /*1b9c0*/  F2FP.BF16.F32.PACK_AB R0, R169, R134 ;  /* 0x00000086a900723e */ /* 0x000fe400000010ff */
[----:B------:R-:W-:Y:S01]  /*1b9d0*/  PRMT R69, R36, 0x5410, R41 ;  /* 0x0000541024457816 */ /* 0x000fe20000000029 */
[C---:B------:R-:W-:Y:S03]  /*1b9e0*/  HMMA.16816.F32.BF16 R16, R56.reuse, R62, R16 ;  /* 0x0000003e3810723c */ /* 0x040fe60000041810 */
[----:B------:R-:W2:Y:S01]  /*1b9f0*/  MUFU.EX2 R74, R79 ;  /* 0x0000004f004a7308 */ /* 0x000ea20000000800 */
[----:B------:R-:W-:Y:S01]  /*1ba00*/  FADD.FTZ R36, R167, R52 ;  /* 0x00000034a7247221 */ /* 0x000fe20000010000 */
[----:B------:R-:W-:Y:S01]  /*1ba10*/  LOP3.LUT R50, R0, R50, RZ, 0xc0, !PT ;  /* 0x0000003200327212 */ /* 0x000fe200078ec0ff */
[----:B------:R-:W1:Y:S01]  /*1ba20*/  LDSM.16.MT88.4 R52, [R188+0x5800] ;  /* 0x00580000bc34783b */ /* 0x000e620000004200 */
[----:B------:R-:W-:Y:S01]  /*1ba30*/  FADD.FTZ R0, R73, R49 ;  /* 0x0000003149007221 */ /* 0x000fe20000010000 */
[-C--:B------:R-:W-:Y:S03]  /*1ba40*/  HMMA.16816.F32.BF16 R20, R56, R44.reuse, R20 ;  /* 0x0000002c3814723c */ /* 0x080fe60000041814 */
[----:B------:R-:W-:Y:S01]  /*1ba50*/  FADD.FTZ R73, R248, R2 ;  /* 0x00000002f8497221 */ /* 0x000fe20000010000 */
[----:B------:R-:W-:Y:S01]  /*1ba60*/  LOP3.LUT R2, R88, 0xff00ff, RZ, 0xc0, !PT ;  /* 0x00ff00ff58027812 */ /* 0x000fe200078ec0ff */
[----:B------:R-:W-:Y:S01]  /*1ba70*/  FADD.FTZ R61, R164, R43 ;  /* 0x0000002ba43d7221 */ /* 0x000fe20000010000 */
[--C-:B------:R-:W-:Y:S01]  /*1ba80*/  HSET2.LE.AND R49, R107, R76.reuse, PT ;  /* 0x0000004c6b317233 */ /* 0x100fe20003803000 */
[----:B---3--:R-:W-:Y:S01]  /*1ba90*/  FADD.FTZ R71, R165, R36 ;  /* 0x00000024a5477221 */ /* 0x008fe20000010000 */
[C---:B------:R-:W-:Y:S04]  /*1baa0*/  HMMA.16816.F32.BF16 R24, R64.reuse, R44, R24 ;  /* 0x0000002c4018723c */ /* 0x040fe80000041818 */
[----:B------:R-:W-:Y:S01]  /*1bab0*/  FADD.FTZ R72, R245, R0 ;  /* 0x00000000f5487221 */ /* 0x000fe20000010000 */
[----:B----4-:R-:W-:Y:S01]  /*1bac0*/  F2FP.BF16.F32.PACK_AB R0, R131, R124 ;  /* 0x0000007c8300723e */ /* 0x010fe200000010ff */
[----:B------:R-:W-:Y:S01]  /*1bad0*/  FADD.FTZ R44, R163, R73 ;  /* 0x00000049a32c7221 */ /* 0x000fe20000010000 */
[--C-:B------:R-:W-:Y:S01]  /*1bae0*/  HSET2.LE.AND R62, R90, R76.reuse, PT ;  /* 0x0000004c5a3e7233 */ /* 0x100fe20003803000 */
[-C--:B------:R-:W-:Y:S01]  /*1baf0*/  HMMA.16816.F32.BF16 R28, R64, R46.reuse, R28 ;  /* 0x0000002e401c723c */ /* 0x080fe2000004181c */
[----:B------:R-:W-:Y:S02]  /*1bb00*/  MUFU.EX2 R67, R81 ;  /* 0x0000005100437308 */ /* 0x000fe40000000800 */
[--C-:B------:R-:W-:Y:S01]  /*1bb10*/  HSET2.LE.AND R63, R2, R76.reuse, PT ;  /* 0x0000004c023f7233 */ /* 0x100fe20003803000 */
[----:B------:R-:W-:Y:S01]  /*1bb20*/  FADD.FTZ R65, R160, R61 ;  /* 0x0000003da0417221 */ /* 0x000fe20000010000 */
[----:B------:R-:W-:Y:S01]  /*1bb30*/  F2FP.BF16.F32.PACK_AB R2, R168, R135 ;  /* 0x00000087a802723e */ /* 0x000fe200000010ff */
[----:B------:R-:W-:Y:S01]  /*1bb40*/  FADD.FTZ R66, R159, R44 ;  /* 0x0000002c9f427221 */ /* 0x000fe20000010000 */
[----:B------:R-:W-:Y:S01]  /*1bb50*/  LOP3.LUT R49, R0, R49, RZ, 0xc0, !PT ;  /* 0x0000003100317212 */ /* 0x000fe200078ec0ff */
[----:B------:R-:W-:Y:S01]  /*1bb60*/  HMMA.16816.F32.BF16 R32, R56, R46, R32 ;  /* 0x0000002e3820723c */ /* 0x000fe20000041820 */
[----:B------:R-:W3:Y:S02]  /*1bb70*/  LDSM.16.MT88.4 R44, [R190+0x5800] ;  /* 0x00580000be2c783b */ /* 0x000ee40000004200 */
[----:B------:R-:W-:Y:S01]  /*1bb80*/  MUFU.EX2 R57, R84 ;  /* 0x0000005400397308 */ /* 0x000fe20000000800 */
[--C-:B------:R-:W-:Y:S01]  /*1bb90*/  HSET2.LE.AND R60, R98, R76.reuse, PT ;  /* 0x0000004c623c7233 */ /* 0x100fe20003803000 */
[----:B------:R-:W-:Y:S01]  /*1bba0*/  FADD.FTZ R64, R161, R71 ;  /* 0x00000047a1407221 */ /* 0x000fe20000010000 */
[----:B------:R-:W-:Y:S02]  /*1bbb0*/  F2FP.BF16.F32.PACK_AB R0, R127, R121 ;  /* 0x000000797f00723e */ /* 0x000fe400000010ff */
[----:B------:R-:W-:Y:S02]  /*1bbc0*/  LOP3.LUT R62, R2, R62, RZ, 0xc0, !PT ;  /* 0x0000003e023e7212 */ /* 0x000fe400078ec0ff */
[--C-:B------:R-:W-:Y:S03]  /*1bbd0*/  HSET2.LE.AND R2, R96, R76.reuse, PT ;  /* 0x0000004c60027233 */ /* 0x100fe60003803000 */
[----:B------:R-:W-:Y:S01]  /*1bbe0*/  MUFU.EX2 R59, R83 ;  /* 0x00000053003b7308 */ /* 0x000fe20000000800 */
[----:B------:R-:W-:Y:S01]  /*1bbf0*/  LOP3.LUT R60, R0, R60, RZ, 0xc0, !PT ;  /* 0x0000003c003c7212 */ /* 0x000fe200078ec0ff */
[----:B------:R-:W-:Y:S01]  /*1bc00*/  FADD.FTZ R0, R162, R72 ;  /* 0x00000048a2007221 */ /* 0x000fe20000010000 */
[-C--:B-1----:R-:W-:Y:S05]  /*1bc10*/  HMMA.16816.F32.BF16 R4, R48, R52.reuse, R4 ;  /* 0x000000343004723c */ /* 0x082fea0000041804 */
[----:B------:R-:W-:Y:S01]  /*1bc20*/  F2FP.BF16.F32.PACK_AB R61, R118, R119 ;  /* 0x00000077763d723e */ /* 0x000fe200000010ff */
[----:B------:R-:W-:Y:S01]  /*1bc30*/  FADD.FTZ R0, R158, R0 ;  /* 0x000000009e007221 */ /* 0x000fe20000010000 */
[----:B------:R-:W-:Y:S01]  /*1bc40*/  LOP3.LUT R36, R111, 0xff00ff, RZ, 0xc0, !PT ;  /* 0x00ff00ff6f247812 */ /* 0x000fe200078ec0ff */
[----:B------:R-:W1:Y:S01]  /*1bc50*/  MUFU.EX2 R58, R82 ;  /* 0x00000052003a7308 */ /* 0x000e620000000800 */
[----:B------:R-:W-:Y:S01]  /*1bc60*/  LOP3.LUT R61, R61, R2, RZ, 0xc0, !PT ;  /* 0x000000023d3d7212 */ /* 0x000fe200078ec0ff */
[----:B------:R-:W-:Y:S01]  /*1bc70*/  FADD.FTZ R2, R145, R66 ;  /* 0x0000004291027221 */ /* 0x000fe20000010000 */
[----:B------:R-:W-:Y:S01]  /*1bc80*/  F2FP.BF16.F32.PACK_AB R167, R92, R95 ;  /* 0x0000005f5ca7723e */ /* 0x000fe200000010ff */
[----:B------:R-:W-:Y:S01]  /*1bc90*/  FADD.FTZ R0, R144, R0 ;  /* 0x0000000090007221 */ /* 0x000fe20000010000 */
[--C-:B------:R-:W-:Y:S01]  /*1bca0*/  HSET2.LE.AND R36, R36, R76.reuse, PT ;  /* 0x0000004c24247233 */ /* 0x100fe20003803000 */
[----:B------:R-:W-:Y:S01]  /*1bcb0*/  FADD.FTZ R2, R200, R2 ;  /* 0x00000002c8027221 */ /* 0x000fe20000010000 */
[--C-:B------:R-:W-:Y:S01]  /*1bcc0*/  HSET2.LE.AND R43, R103, R76.reuse, PT ;  /* 0x0000004c672b7233 */ /* 0x100fe20003803000 */
[----:B------:R4:W5:Y:S01]  /*1bcd0*/  LDL.LU R200, [R1+0xa8] ;  /* 0x0000a80001c87983 */ /* 0x0009620000300800 */
[----:B------:R-:W-:Y:S01]  /*1bce0*/  FADD.FTZ R56, R199, R0 ;  /* 0x00000000c7387221 */ /* 0x000fe20000010000 */
[----:B------:R-:W-:Y:S01]  /*1bcf0*/  LOP3.LUT R167, R167, R36, RZ, 0xc0, !PT ;  /* 0x00000024a7a77212 */ /* 0x000fe200078ec0ff */
[----:B------:R-:W-:Y:S01]  /*1bd00*/  FADD.FTZ R36, R147, R64 ;  /* 0x0000004093247221 */ /* 0x000fe20000010000 */
[----:B------:R4:W5:Y:S01]  /*1bd10*/  LDL.LU R199, [R1+0xa4] ;  /* 0x0000a40001c77983 */ /* 0x0009620000300800 */
[----:B------:R-:W-:Y:S01]  /*1bd20*/  FADD.FTZ R2, R196, R2 ;  /* 0x00000002c4027221 */ /* 0x000fe20000010000 */
[----:B------:R-:W-:Y:S01]  /*1bd30*/  F2FP.BF16.F32.PACK_AB R162, R75, R78 ;  /* 0x0000004e4ba2723e */ /* 0x000fe200000010ff */
[----:B------:R-:W-:Y:S01]  /*1bd40*/  FADD.FTZ R36, R185, R36 ;  /* 0x00000024b9247221 */ /* 0x000fe20000010000 */
[----:B------:R4:W5:Y:S01]  /*1bd50*/  LDL.LU R196, [R1+0xa0] ;  /* 0x0000a00001c47983 */ /* 0x0009620000300800 */
[----:B------:R-:W-:Y:S01]  /*1bd60*/  FADD.FTZ R2, R194, R2 ;  /* 0x00000002c2027221 */ /* 0x000fe20000010000 */
[--C-:B------:R-:W-:Y:S01]  /*1bd70*/  HSET2.LE.AND R41, R110, R76.reuse, PT ;  /* 0x0000004c6e297233 */ /* 0x100fe20003803000 */
[----:B------:R-:W-:Y:S01]  /*1bd80*/  FADD.FTZ R0, R203, R36 ;  /* 0x00000024cb007221 */ /* 0x000fe20000010000 */
[----:B------:R-:W-:Y:S01]  /*1bd90*/  FADD.FTZ R36, R195, R56 ;  /* 0x00000038c3247221 */ /* 0x000fe20000010000 */
[----:B------:R-:W-:Y:S01]  /*1bda0*/  F2FP.BF16.F32.PACK_AB R164, R87, R89 ;  /* 0x0000005957a4723e */ /* 0x000fe200000010ff */
[----:B------:R4:W5:Y:S01]  /*1bdb0*/  LDL.LU R195, [R1+0x9c] ;  /* 0x00009c0001c37983 */ /* 0x0009620000300800 */
[----:B------:R-:W-:Y:S01]  /*1bdc0*/  FADD.FTZ R0, R214, R0 ;  /* 0x00000000d6007221 */ /* 0x000fe20000010000 */
[----:B------:R-:W-:Y:S01]  /*1bdd0*/  FADD.FTZ R36, R193, R36 ;  /* 0x00000024c1247221 */ /* 0x000fe20000010000 */
[----:B------:R-:W-:Y:S01]  /*1bde0*/  FADD.FTZ R2, R192, R2 ;  /* 0x00000002c0027221 */ /* 0x000fe20000010000 */
[----:B------:R4:W5:Y:S01]  /*1bdf0*/  LDL.LU R194, [R1+0x98] ;  /* 0x0000980001c27983 */ /* 0x0009620000300800 */
[----:B------:R-:W-:Y:S01]  /*1be00*/  LOP3.LUT R162, R162, R43, RZ, 0xc0, !PT ;  /* 0x0000002ba2a27212 */ /* 0x000fe200078ec0ff */
        /* <DEDUP_REMOVED lines=9> */
[--C-:B------:R-:W-:Y:S01]  /*1bea0*/  HSET2.LE.AND R3, R112, R76.reuse, PT ;  /* 0x0000004c70037233 */ /* 0x100fe20003803000 */
[----:B------:R4:W5:Y:S01]  /*1beb0*/  LDL.LU R191, [R1+0x8c] ;  /* 0x00008c0001bf7983 */ /* 0x0009620000300800 */
[----:B------:R-:W-:Y:S01]  /*1bec0*/  F2FP.BF16.F32.PACK_AB R166, R108, R97 ;  /* 0x000000616ca6723e */ /* 0x000fe200000010ff */
[----:B------:R-:W-:Y:S01]  /*1bed0*/  FADD.FTZ R41, R243, R0 ;  /* 0x00000000f3297221 */ /* 0x000fe20000010000 */
[----:B------:R-:W-:Y:S01]  /*1bee0*/  F2FP.BF16.F32.PACK_AB R165, R85, R86 ;  /* 0x0000005655a5723e */ /* 0x000fe200000010ff */
[C---:B------:R-:W-:Y:S01]  /*1bef0*/  HMMA.16816.F32.BF16 R8, R60.reuse, R52, R8 ;  /* 0x000000343c08723c */ /* 0x040fe20000041808 */
[----:B------:R4:W5:Y:S03]  /*1bf00*/  LDL.LU R189, [R1+0x88] ;  /* 0x0000880001bd7983 */ /* 0x0009660000300800 */
[----:B------:R-:W-:Y:S01]  /*1bf10*/  LOP3.LUT R166, R166, R3, RZ, 0xc0, !PT ;  /* 0x00000003a6a67212 */ /* 0x000fe200078ec0ff */
[----:B------:R-:W4:Y:S01]  /*1bf20*/  LDL R231, [R1+0x78] ;  /* 0x0000780001e77983 */ /* 0x000f220000100800 */
[----:B------:R-:W-:Y:S01]  /*1bf30*/  FADD.FTZ R3, R146, R65 ;  /* 0x0000004192037221 */ /* 0x000fe20000010000 */
[----:B------:R-:W-:Y:S01]  /*1bf40*/  LOP3.LUT R165, R165, R42, RZ, 0xc0, !PT ;  /* 0x0000002aa5a57212 */ /* 0x000fe200078ec0ff */
[-C--:B------:R-:W-:Y:S01]  /*1bf50*/  HMMA.16816.F32.BF16 R12, R60, R54.reuse, R12 ;  /* 0x000000363c0c723c */ /* 0x080fe2000004180c */
[----:B------:R-:W1:Y:S02]  /*1bf60*/  LDSM.16.MT88.4 R144, [R188+0x5c00] ;  /* 0x005c0000bc90783b */ /* 0x000e640000004200 */
[----:B------:R-:W-:Y:S01]  /*1bf70*/  FADD.FTZ R3, R182, R3 ;  /* 0x00000003b6037221 */ /* 0x000fe20000010000 */
[----:B------:R-:W-:Y:S01]  /*1bf80*/  FADD.FTZ R36, R246, R36 ;  /* 0x00000024f6247221 */ /* 0x000fe20000010000 */
[----:B------:R-:W-:Y:S01]  /*1bf90*/  FADD.FTZ R43, R207, R43 ;  /* 0x0000002bcf2b7221 */ /* 0x000fe20000010000 */
[--C-:B------:R-:W-:Y:S01]  /*1bfa0*/  HSET2.LE.AND R68, R68, R76.reuse, PT ;  /* 0x0000004c44447233 */ /* 0x100fe20003803000 */
[----:B------:R-:W-:Y:S01]  /*1bfb0*/  FADD.FTZ R3, R202, R3 ;  /* 0x00000003ca037221 */ /* 0x000fe20000010000 */
[C---:B------:R-:W-:Y:S04]  /*1bfc0*/  HMMA.16816.F32.BF16 R16, R48.reuse, R54, R16 ;  /* 0x000000363010723c */ /* 0x040fe80000041810 */
[----:B------:R-:W-:Y:S01]  /*1bfd0*/  FADD.FTZ R3, R209, R3 ;  /* 0x00000003d1037221 */ /* 0x000fe20000010000 */
[----:B------:R-:W-:Y:S01]  /*1bfe0*/  FADD.FTZ R0, R242, R36 ;  /* 0x00000024f2007221 */ /* 0x000fe20000010000 */
[----:B------:R-:W-:Y:S01]  /*1bff0*/  FADD.FTZ R36, R244, R41 ;  /* 0x00000029f4247221 */ /* 0x000fe20000010000 */
[----:B------:R-:W-:Y:S01]  /*1c000*/  HSET2.LE.AND R69, R69, R76, PT ;  /* 0x0000004c45457233 */ /* 0x000fe20003803000 */
[-C--:B---3--:R-:W-:Y:S03]  /*1c010*/  HMMA.16816.F32.BF16 R20, R48, R44.reuse, R20 ;  /* 0x0000002c3014723c */ /* 0x088fe60000041814 */
[----:B------:R-:W-:Y:S01]  /*1c020*/  FADD.FTZ R3, R211, R3 ;  /* 0x00000003d3037221 */ /* 0x000fe20000010000 */
[----:B------:R-:W-:Y:S01]  /*1c030*/  FADD.FTZ R0, R241, R0 ;  /* 0x00000000f1007221 */ /* 0x000fe20000010000 */
[----:B--2---:R-:W-:Y:S02]  /*1c040*/  F2FP.BF16.F32.PACK_AB R160, R77, R74 ;  /* 0x0000004a4da0723e */ /* 0x004fe400000010ff */
[----:B------:R-:W-:Y:S01]  /*1c050*/  FADD.FTZ R42, R205, R3 ;  /* 0x00000003cd2a7221 */ /* 0x000fe20000010000 */
[C---:B------:R-:W-:Y:S04]  /*1c060*/  HMMA.16816.F32.BF16 R24, R60.reuse, R44, R24 ;  /* 0x0000002c3c18723c */ /* 0x040fe80000041818 */
[----:B------:R-:W-:Y:S01]  /*1c070*/  FADD.FTZ R3, R208, R43 ;  /* 0x0000002bd0037221 */ /* 0x000fe20000010000 */
[----:B------:R-:W-:Y:S01]  /*1c080*/  FADD.FTZ R2, R206, R42 ;  /* 0x0000002ace027221 */ /* 0x000fe20000010000 */
[----:B------:R-:W-:Y:S01]  /*1c090*/  FADD.FTZ R0, R140, R0 ;  /* 0x000000008c007221 */ /* 0x000fe20000010000 */
[----:B-1----:R-:W-:Y:S01]  /*1c0a0*/  F2FP.BF16.F32.PACK_AB R161, R58, R67 ;  /* 0x000000433aa1723e */ /* 0x002fe200000010ff */
[-C--:B------:R-:W-:Y:S03]  /*1c0b0*/  HMMA.16816.F32.BF16 R28, R60, R46.reuse, R28 ;  /* 0x0000002e3c1c723c */ /* 0x080fe6000004181c */
[----:B------:R-:W-:Y:S01]  /*1c0c0*/  FADD.FTZ R3, R239, R3 ;  /* 0x00000003ef037221 */ /* 0x000fe20000010000 */
[----:B------:R-:W-:Y:S01]  /*1c0d0*/  FADD.FTZ R2, R210, R2 ;  /* 0x00000002d2027221 */ /* 0x000fe20000010000 */
[----:B------:R-:W-:Y:S01]  /*1c0e0*/  FADD.FTZ R0, R142, R0 ;  /* 0x000000008e007221 */ /* 0x000fe20000010000 */
[----:B------:R-:W-:Y:S01]  /*1c0f0*/  F2FP.BF16.F32.PACK_AB R163, R57, R59 ;  /* 0x0000003b39a3723e */ /* 0x000fe200000010ff */
[----:B------:R-:W-:Y:S01]  /*1c100*/  FADD.FTZ R3, R240, R3 ;  /* 0x00000003f0037221 */ /* 0x000fe20000010000 */
[----:B------:R-:W-:Y:S01]  /*1c110*/  HMMA.16816.F32.BF16 R32, R48, R46, R32 ;  /* 0x0000002e3020723c */ /* 0x000fe20000041820 */
[----:B------:R-:W1:Y:S03]  /*1c120*/  LDSM.16.MT88.4 R44, [R190+0x5c00] ;  /* 0x005c0000be2c783b */ /* 0x000e660000004200 */
[----:B------:R-:W-:Y:S01]  /*1c130*/  FADD.FTZ R2, R212, R2 ;  /* 0x00000002d4027221 */ /* 0x000fe20000010000 */
[----:B------:R-:W-:Y:S01]  /*1c140*/  FADD.FTZ R3, R139, R3 ;  /* 0x000000038b037221 */ /* 0x000fe20000010000 */
[----:B------:R-:W-:Y:S01]  /*1c150*/  FADD.FTZ R0, R137, R0 ;  /* 0x0000000089007221 */ /* 0x000fe20000010000 */
[----:B------:R-:W-:Y:S01]  /*1c160*/  LOP3.LUT R160, R160, R68, RZ, 0xc0, !PT ;  /* 0x00000044a0a07212 */ /* 0x000fe200078ec0ff */
[----:B------:R-:W-:Y:S01]  /*1c170*/  FADD.FTZ R41, R138, R2 ;  /* 0x000000028a297221 */ /* 0x000fe20000010000 */
[----:B------:R-:W-:Y:S01]  /*1c180*/  FADD.FTZ R2, R141, R36 ;  /* 0x000000248d027221 */ /* 0x000fe20000010000 */
[----:B------:R-:W-:Y:S01]  /*1c190*/  FADD.FTZ R3, R151, R3 ;  /* 0x0000000397037221 */ /* 0x000fe20000010000 */
[----:B------:R-:W-:Y:S01]  /*1c1a0*/  LOP3.LUT R161, R161, R69, RZ, 0xc0, !PT ;  /* 0x00000045a1a17212 */ /* 0x000fe200078ec0ff */
        /* <DEDUP_REMOVED lines=43> */
[----:B------:R-:W-:Y:S01]  /*1c460*/  IMAD.MOV.U32 R134, RZ, RZ, R37 ;  /* 0x000000ffff867224 */ /* 0x000fe200078e0025 */
        /* <DEDUP_REMOVED lines=22> */
[----:B------:R1:W-:Y:S03]  /*1c5d0*/  STL [R1+0x5c], R4 ;  /* 0x00005c0401007387 */ /* 0x0003e60000100800 */
[----:B------:R-:W-:Y:S01]  /*1c5e0*/  FADD.FTZ R0, R57, R0 ;  /* 0x0000000039007221 */ /* 0x000fe20000010000 */
[----:B------:R1:W-:Y:S01]  /*1c5f0*/  STL [R1+0x64], R3 ;  /* 0x0000640301007387 */ /* 0x0003e20000100800 */
[----:B------:R-:W-:Y:S02]  /*1c600*/  IMAD.MOV.U32 R135, RZ, RZ, R38 ;  /* 0x000000ffff877224 */ /* 0x000fe400078e0026 */
[----:B------:R-:W-:Y:S01]  /*1c610*/  IMAD.MOV.U32 R133, RZ, RZ, R39 ;  /* 0x000000ffff857224 */ /* 0x000fe200078e0027 */
[----:B------:R1:W-:Y:S01]  /*1c620*/  STL [R1+0x60], R2 ;  /* 0x0000600201007387 */ /* 0x0003e20000100800 */
[----:B------:R-:W-:Y:S03]  /*1c630*/  IMAD.MOV.U32 R132, RZ, RZ, R40 ;  /* 0x000000ffff847224 */ /* 0x000fe600078e0028 */
[----:B------:R1:W-:Y:S01]  /*1c640*/  STL [R1+0x68], R0 ;  /* 0x0000680001007387 */ /* 0x0003e20000100800 */
[C---:B----4-:R-:W-:Y:S01]  /*1c650*/  ISETP.GT.AND P0, PT, R204.reuse, R231, PT ;  /* 0x000000e7cc00720c */ /* 0x050fe20003f04270 */
[----:B------:R-:W-:Y:S11]  /*1c660*/  VIADD R204, R204, 0xffffffff ;  /* 0xffffffffcccc7836 */ /* 0x000ff60000000000 */
[----:B------:R-:W-:Y:S01]  /*1c670*/  @!UPT UIADD3 URZ, UPT, UPT, URZ, URZ, URZ ;  /* 0x000000fffffff290 */ /* 0x000fe2000fffe0ff */
[----:B-1----:R-:W-:Y:S05]  /*1c680*/  @P0 BRA `(.L_x_941) ;  /* 0xffffff7800ec0947 */ /* 0x002fea000383ffff */
.L_x_940:
[----:B------:R-:W2:Y:S01]  /*1c690*/  LDL.LU R0, [R1+0x5c] ;  /* 0x00005c0001007983 */ /* 0x000ea20000300800 */
[----:B------:R-:W1:Y:S03]  /*1c6a0*/  LDCU UR5, c[0x0][0x4fc] ;  /* 0x00009f80ff0577ac */ /* 0x000e660008000800 */
[----:B------:R-:W3:Y:S04]  /*1c6b0*/  LDL.LU R5, [R1+0x64] ;  /* 0x0000640001057983 */ /* 0x000ee80000300800 */
[----:B------:R-:W4:Y:S04]  /*1c6c0*/  LDL.LU R8, [R1+0x60] ;  /* 0x0000600001087983 */ /* 0x000f280000300800 */
[----:B------:R-:W4:Y:S04]  /*1c6d0*/  LDL.LU R7, [R1+0x68] ;  /* 0x0000680001077983 */ /* 0x000f280000300800 */
[----:B------:R-:W4:Y:S04]  /*1c6e0*/  LDL.LU R10, [R1+0x6c] ;  /* 0x00006c00010a7983 */ /* 0x000f280000300800 */
[----:B------:R-:W4:Y:S01]  /*1c6f0*/  LDL.64 R34, [R1+0x80] ;  /* 0x0000800001227983 */ /* 0x000f220000100a00 */
[----:B------:R-:W1:Y:S01]  /*1c700*/  S2UR UR4, SR_CgaCtaId ;  /* 0x00000000000479c3 */ /* 0x000e620000008800 */
[----:B------:R-:W-:Y:S01]  /*1c710*/  UISETP.NE.AND UP0, UPT, UR12, -0x1, UPT ;  /* 0xffffffff0c00788c */ /* 0x000fe2000bf05270 */
[----:B------:R-:W1:Y:S05]  /*1c720*/  S2R R36, SR_TID.X ;  /* 0x0000000000247919 */ /* 0x000e6a0000002100 */
[----:B------:R-:W-:Y:S01]  /*1c730*/  PLOP3.LUT P0, PT, PT, PT, UP0, 0x80, 0x8 ;  /* 0x000000000008781c */ /* 0x000fe20003f0f008 */
[----:B------:R-:W1:Y:S01]  /*1c740*/  LDC.U8 R22, c[0x0][0x549] ;  /* 0x00015240ff167b82 */ /* 0x000e620000000000 */
[----:B------:R-:W1:Y:S01]  /*1c750*/  S2R R32, SR_CTAID.Z ;  /* 0x0000000000207919 */ /* 0x000e620000002700 */
[----:B------:R-:W-:Y:S01]  /*1c760*/  UISETP.NE.AND UP0, UPT, UR12, -0x1, UPT ;  /* 0xffffffff0c00788c */ /* 0x000fe2000bf05270 */
[----:B-1----:R-:W-:-:S09]  /*1c770*/  ISETP.NE.AND P2, PT, R22, RZ, PT ;  /* 0x000000ff1600720c */ /* 0x002fd20003f45270 */
[----:B------:R-:W1:Y:S01]  /*1c780*/  @!P0 LDC.64 R22, c[0x0][0x400] ;  /* 0x00010000ff168b82 */ /* 0x000e620000000a00 */
[C---:B------:R-:W-:Y:S02]  /*1c790*/  SHF.L.U32 R33, R36.reuse, 0x3, RZ ;  /* 0x0000000324217819 */ /* 0x040fe400000006ff */
[----:B------:R-:W-:-:S04]  /*1c7a0*/  SHF.L.U32 R21, R36, 0x2, RZ ;  /* 0x0000000224157819 */ /* 0x000fc800000006ff */
[----:B------:R-:W-:Y:S01]  /*1c7b0*/  LOP3.LUT R26, R21, 0x20, RZ, 0xc0, !PT ;  /* 0x00000020151a7812 */ /* 0x000fe200078ec0ff */
[----:B--2---:R-:W2:Y:S04]  /*1c7c0*/  SHFL.BFLY PT, R4, R0, 0x2, 0x1f ;  /* 0x0c401f0000047f89 */ /* 0x004ea800000e0000 */
[----:B---3--:R-:W3:Y:S04]  /*1c7d0*/  SHFL.BFLY PT, R3, R5, 0x2, 0x1f ;  /* 0x0c401f0005037f89 */ /* 0x008ee800000e0000 */
[----:B----4-:R-:W4:Y:S01]  /*1c7e0*/  SHFL.BFLY PT, R2, R8, 0x2, 0x1f ;  /* 0x0c401f0008027f89 */ /* 0x010f2200000e0000 */
[----:B--2---:R-:W-:-:S03]  /*1c7f0*/  FADD.FTZ R4, R4, R0 ;  /* 0x0000000004047221 */ /* 0x004fc60000010000 */
[----:B------:R-:W2:Y:S01]  /*1c800*/  SHFL.BFLY PT, R0, R7, 0x2, 0x1f ;  /* 0x0c401f0007007f89 */ /* 0x000ea200000e0000 */
[----:B---3--:R-:W-:-:S03]  /*1c810*/  FADD.FTZ R3, R3, R5 ;  /* 0x0000000503037221 */ /* 0x008fc60000010000 */
[----:B------:R-:W3:Y:S01]  /*1c820*/  SHFL.BFLY PT, R6, R4, 0x1, 0x1f ;  /* 0x0c201f0004067f89 */ /* 0x000ee200000e0000 */
[----:B----4-:R-:W-:-:S03]  /*1c830*/  FADD.FTZ R2, R2, R8 ;  /* 0x0000000802027221 */ /* 0x010fc60000010000 */
[----:B------:R-:W4:Y:S04]  /*1c840*/  SHFL.BFLY PT, R5, R3, 0x1, 0x1f ;  /* 0x0c201f0003057f89 */ /* 0x000f2800000e0000 */
[----:B------:R-:W1:Y:S01]  /*1c850*/  SHFL.BFLY PT, R8, R2, 0x1, 0x1f ;  /* 0x0c201f0002087f89 */ /* 0x000e6200000e0000 */
[----:B--2---:R-:W-:Y:S01]  /*1c860*/  FADD.FTZ R0, R0, R7 ;  /* 0x0000000700007221 */ /* 0x004fe20000010000 */
[----:B---3--:R-:W-:-:S04]  /*1c870*/  FADD.FTZ R19, R4, R6 ;  /* 0x0000000604137221 */ /* 0x008fc80000010000 */
[----:B------:R-:W2:Y:S01]  /*1c880*/  SHFL.BFLY PT, R9, R0, 0x1, 0x1f ;  /* 0x0c201f0000097f89 */ /* 0x000ea200000e0000 */
[----:B------:R-:W-:Y:S01]  /*1c890*/  SHF.L.U32 R4, R36, 0x4, RZ ;  /* 0x0000000424047819 */ /* 0x000fe200000006ff */
[----:B------:R-:W3:Y:S01]  /*1c8a0*/  MUFU.RCP R7, R19 ;  /* 0x0000001300077308 */ /* 0x000ee20000001000 */
[----:B------:R-:W-:Y:S01]  /*1c8b0*/  FSETP.NE.FTZ.AND P6, PT, R19, RZ, PT ;  /* 0x000000ff1300720b */ /* 0x000fe20003fd5000 */
[----:B----4-:R-:W-:Y:S01]  /*1c8c0*/  FADD.FTZ R24, R3, R5 ;  /* 0x0000000503187221 */ /* 0x010fe20000010000 */
[----:B------:R-:W-:Y:S01]  /*1c8d0*/  LOP3.LUT R4, R10, 0x3e00, R4, 0xf8, !PT ;  /* 0x00003e000a047812 */ /* 0x000fe200078ef804 */
[----:B-1----:R-:W-:Y:S01]  /*1c8e0*/  FADD.FTZ R27, R2, R8 ;  /* 0x00000008021b7221 */ /* 0x002fe20000010000 */
[----:B------:R-:W-:Y:S02]  /*1c8f0*/  SHF.L.U32 R3, R34, 0x5, RZ ;  /* 0x0000000522037819 */ /* 0x000fe400000006ff */
[----:B------:R-:W-:Y:S01]  /*1c900*/  FSETP.NE.FTZ.AND P5, PT, R24, RZ, PT ;  /* 0x000000ff1800720b */ /* 0x000fe20003fb5000 */
[----:B------:R-:W1:Y:S01]  /*1c910*/  MUFU.RCP R6, R24 ;  /* 0x0000001800067308 */ /* 0x000e620000001000 */
[----:B------:R-:W-:-:S02]  /*1c920*/  LOP3.LUT R5, R4, 0x20, R3, 0xf8, !PT ;  /* 0x0000002004057812 */ /* 0x000fc400078ef803 */
[----:B------:R-:W-:Y:S02]  /*1c930*/  LOP3.LUT R4, R33, 0xc0, RZ, 0xc0, !PT ;  /* 0x000000c021047812 */ /* 0x000fe400078ec0ff */
[----:B------:R-:W-:Y:S02]  /*1c940*/  FSETP.NE.FTZ.AND P4, PT, R27, RZ, PT ;  /* 0x000000ff1b00720b */ /* 0x000fe40003f95000 */
[----:B------:R-:W-:Y:S01]  /*1c950*/  LOP3.LUT R4, R4, 0x18, R36, 0xf8, !PT ;  /* 0x0000001804047812 */ /* 0x000fe200078ef824 */
[----:B------:R-:W4:Y:S01]  /*1c960*/  MUFU.RCP R8, R27 ;  /* 0x0000001b00087308 */ /* 0x000f220000001000 */
[----:B---3--:R-:W-:Y:S02]  /*1c970*/  FSEL R2, R7, 1, P6 ;  /* 0x3f80000007027808 */ /* 0x008fe40003000000 */
[----:B------:R-:W-:Y:S01]  /*1c980*/  LOP3.LUT R20, R5, R4, RZ, 0xfc, !PT ;  /* 0x0000000405147212 */ /* 0x000fe200078efcff */
[----:B--2---:R-:W-:Y:S02]  /*1c990*/  FADD.FTZ R25, R0, R9 ;  /* 0x0000000900197221 */ /* 0x004fe40000010000 */
[----:B------:R-:W-:-:S02]  /*1c9a0*/  FMUL.FTZ R0, R2, UR5 ;  /* 0x0000000502007c20 */ /* 0x000fc40008410000 */
[----:B------:R-:W2:Y:S01]  /*1c9b0*/  MUFU.RCP R2, R25 ;  /* 0x0000001900027308 */ /* 0x000ea20000001000 */
        /* <DEDUP_REMOVED lines=10> */
[----:B----4-:R-:W-:Y:S02]  /*1ca60*/  FSEL R0, R8, 1, P4 ;  /* 0x3f80000008007808 */ /* 0x010fe40002000000 */
[----:B------:R-:W-:Y:S01]  /*1ca70*/  F2FP.BF16.F32.PACK_AB R7, R7, R140 ;  /* 0x0000008c0707723e */ /* 0x000fe200000010ff */
[----:B------:R-:W-:Y:S01]  /*1ca80*/  FMUL.FTZ R3, R3, UR5 ;  /* 0x0000000503037c20 */ /* 0x000fe20008410000 */
[----:B------:R-:W-:Y:S01]  /*1ca90*/  F2FP.BF16.F32.PACK_AB R4, R4, R144 ;  /* 0x000000900404723e */ /* 0x000fe200000010ff */
[----:B------:R-:W-:Y:S01]  /*1caa0*/  FMUL.FTZ R0, R0, UR5 ;  /* 0x0000000500007c20 */ /* 0x000fe20008410000 */
[----:B--2---:R-:W-:Y:S01]  /*1cab0*/  FSEL R2, R2, 1, P3 ;  /* 0x3f80000002027808 */ /* 0x004fe20001800000 */
[C---:B------:R-:W-:Y:S01]  /*1cac0*/  FMUL.FTZ R142, R3.reuse, R142 ;  /* 0x0000008e038e7220 */ /* 0x040fe20000410000 */
[C---:B------:R-:W-:Y:S01]  /*1cad0*/  FMUL.FTZ R6, R3.reuse, R143 ;  /* 0x0000008f03067220 */ /* 0x040fe20000410000 */
        /* <DEDUP_REMOVED lines=20> */
[----:B------:R-:W-:Y:S01]  /*1cc20*/  FMUL.FTZ R10, R2, R139 ;  /* 0x0000008b020a7220 */ /* 0x000fe20000410000 */
[----:B------:R-:W-:Y:S01]  /*1cc30*/  IADD3 R3, PT, PT, R0, -R26, RZ ;  /* 0x8000001a00037210 */ /* 0x000fe20007ffe0ff */
[C---:B------:R-:W-:Y:S01]  /*1cc40*/  FMUL.FTZ R150, R2.reuse, R150 ;  /* 0x0000009602967220 */ /* 0x040fe20000410000 */
        /* <DEDUP_REMOVED lines=8> */
[----:B------:R-:W2:Y:S01]  /*1ccd0*/  S2UR UR5, SR_CTAID.Y ;  /* 0x00000000000579c3 */ /* 0x000ea20000002600 */
[----:B------:R-:W-:Y:S01]  /*1cce0*/  F2FP.BF16.F32.PACK_AB R10, R10, R138 ;  /* 0x0000008a0a0a723e */ /* 0x000fe200000010ff */
[----:B------:R-:W-:Y:S01]  /*1ccf0*/  STS [R0+0x200], R6 ;  /* 0x0002000600007388 */ /* 0x000fe20000000800 */
[----:B------:R-:W-:Y:S01]  /*1cd00*/  F2FP.BF16.F32.PACK_AB R9, R9, R148 ;  /* 0x000000940909723e */ /* 0x000fe200000010ff */
[----:B------:R-:W3:Y:S01]  /*1cd10*/  LDCU UR4, c[0x0][0x434] ;  /* 0x00008680ff0477ac */ /* 0x000ee20008000800 */
[----:B------:R-:W-:Y:S01]  /*1cd20*/  F2FP.BF16.F32.PACK_AB R8, R8, R150 ;  /* 0x000000960808723e */ /* 0x000fe200000010ff */
[----:B------:R4:W-:Y:S01]  /*1cd30*/  STS [R3+0x10], R4 ;  /* 0x0000100403007388 */ /* 0x0009e20000000800 */
        /* <DEDUP_REMOVED lines=11> */
[----:B------:R-:W-:Y:S01]  /*1cdf0*/  STS [R3+0x1010], R9 ;  /* 0x0010100903007388 */ /* 0x000fe20000000800 */
[----:B-1----:R-:W1:Y:S03]  /*1ce00*/  @P5 LDC R7, c[0x0][0x458] ;  /* 0x00011600ff075b82 */ /* 0x002e660000000800 */
[----:B------:R1:W-:Y:S01]  /*1ce10*/  STS [R3+0x1210], R8 ;  /* 0x0012100803007388 */ /* 0x0003e20000000800 */
[----:B----4-:R-:W-:-:S04]  /*1ce20*/  LOP3.LUT R4, R21, 0x40, RZ, 0xc0, !PT ;  /* 0x0000004015047812 */ /* 0x010fc800078ec0ff */
[----:B------:R-:W4:Y:S01]  /*1ce30*/  LDC.U8 R6, c[0x0][0x548] ;  /* 0x00015200ff067b82 */ /* 0x000f220000000000 */
[----:B---3--:R-:W-:Y:S01]  /*1ce40*/  IADD3 R2, PT, PT, R0, -R4, RZ ;  /* 0x8000000400027210 */ /* 0x008fe20007ffe0ff */
[----:B--2---:R2:W3:Y:S06]  /*1ce50*/  @P6 MUFU.LG2 R5, R19 ;  /* 0x0000001300056308 */ /* 0x0044ec0000000c00 */
[----:B------:R-:W2:Y:S01]  /*1ce60*/  @P2 LDC R4, c[0x0][0x430] ;  /* 0x00010c00ff042b82 */ /* 0x000ea20000000800 */
[----:B------:R3:W-:Y:S01]  /*1ce70*/  STS [R2+0x20], R11 ;  /* 0x0000200b02007388 */ /* 0x0007e20000000800 */
[----:B------:R-:W-:-:S03]  /*1ce80*/  IADD3 R0, PT, PT, -R26, R2, RZ ;  /* 0x000000021a007210 */ /* 0x000fc60007ffe1ff */
[----:B------:R-:W-:Y:S03]  /*1ce90*/  STS [R2+0x220], R18 ;  /* 0x0002201202007388 */ /* 0x000fe60000000800 */
[----:B------:R-:W2:Y:S01]  /*1cea0*/  @P0 LDC.64 R20, c[0x0][0x408] ;  /* 0x00010200ff140b82 */ /* 0x000ea20000000a00 */
[----:B------:R-:W-:Y:S04]  /*1ceb0*/  STS [R0+0x30], R15 ;  /* 0x0000300f00007388 */ /* 0x000fe80000000800 */
[----:B------:R-:W-:Y:S03]  /*1cec0*/  STS [R0+0x230], R14 ;  /* 0x0002300e00007388 */ /* 0x000fe60000000800 */
[----:B-1----:R-:W1:Y:S01]  /*1ced0*/  LDC R3, c[0x0][0x434] ;  /* 0x00010d00ff037b82 */ /* 0x002e620000000800 */
[----:B----4-:R-:W-:Y:S01]  /*1cee0*/  ISETP.NE.AND P1, PT, R6, RZ, !P2 ;  /* 0x000000ff0600720c */ /* 0x010fe20005725270 */
[----:B------:R-:W-:Y:S04]  /*1cef0*/  STS [R2+0x1020], R17 ;  /* 0x0010201102007388 */ /* 0x000fe80000000800 */
[----:B------:R4:W-:Y:S02]  /*1cf00*/  STS [R2+0x1220], R16 ;  /* 0x0012201002007388 */ /* 0x0009e40000000800 */
[----:B------:R-:W4:Y:S01]  /*1cf10*/  @P6 LDC R8, c[0x0][0x458] ;  /* 0x00011600ff086b82 */ /* 0x000f220000000800 */
[----:B---3--:R-:W-:Y:S01]  /*1cf20*/  @!P0 IMAD.WIDE.U32 R10, R22, UR5, RZ ;  /* 0x00000005160a8c25 */ /* 0x008fe2000f8e00ff */
[----:B------:R-:W-:Y:S03]  /*1cf30*/  STS [R0+0x1030], R13 ;  /* 0x0010300d00007388 */ /* 0x000fe60000000800 */
[----:B------:R-:W-:Y:S01]  /*1cf40*/  @!P0 IMAD R26, R23, UR5, R11 ;  /* 0x00000005171a8c24 */ /* 0x000fe2000f8e020b */
[----:B------:R3:W-:Y:S01]  /*1cf50*/  STS [R0+0x1230], R12 ;  /* 0x0012300c00007388 */ /* 0x0007e20000000800 */
[----:B--2---:R-:W-:-:S04]  /*1cf60*/  @P0 IMAD.WIDE.U32 R22, R20, UR12, RZ ;  /* 0x0000000c14160c25 */ /* 0x004fc8000f8e00ff */
[----:B------:R-:W-:Y:S01]  /*1cf70*/  @P0 IMAD R26, R21, UR12, R23 ;  /* 0x0000000c151a0c24 */ /* 0x000fe2000f8e0217 */
[----:B------:R-:W-:Y:S01]  /*1cf80*/  @!UP0 UIMAD UR12, UR5, UR4, URZ ;  /* 0x00000004050c82a4 */ /* 0x000fe2000f8e02ff */
[----:B------:R-:W-:Y:S01]  /*1cf90*/  VOTEU.ANY UP0, P1 ;  /* 0x0000000000ff7886 */ /* 0x000fe20000800100 */
[----:B-1----:R-:W-:Y:S02]  /*1cfa0*/  @P2 IMAD R3, R4, UR4, RZ ;  /* 0x0000000404032c24 */ /* 0x002fe4000f8e02ff */
[----:B------:R-:W-:Y:S01]  /*1cfb0*/  USHF.R.S32.HI UR6, URZ, 0x1f, UR12 ;  /* 0x0000001fff067899 */ /* 0x000fe2000801140c */
[----:B------:R-:W1:Y:S01]  /*1cfc0*/  @P2 LDC R4, c[0x0][0x430] ;  /* 0x00010c00ff042b82 */ /* 0x000e620000000800 */
[----:B----4-:R2:W4:Y:S01]  /*1cfd0*/  @P5 MUFU.LG2 R2, R24 ;  /* 0x0000001800025308 */ /* 0x0105220000000c00 */
[----:B---3--:R-:W-:Y:S01]  /*1cfe0*/  @P2 MOV R0, 0x1 ;  /* 0x0000000100002802 */ /* 0x008fe20000000f00 */
[----:B------:R-:W-:Y:S08]  /*1cff0*/  @P2 BRA `(.L_x_944) ;  /* 0x0000000000202947 */ /* 0x000ff00003800000 */
[----:B------:R-:W-:Y:S02]  /*1d000*/  ISETP.NE.AND P1, PT, R6, RZ, PT ;  /* 0x000000ff0600720c */ /* 0x000fe40003f25270 */
[----:B------:R-:W3:Y:S11]  /*1d010*/  LDC R6, c[0x0][0x3e0] ;  /* 0x0000f800ff067b82 */ /* 0x000ef60000000800 */
[----:B------:R-:W3:Y:S01]  /*1d020*/  @P1 LDC R0, c[0x0][0x454] ;  /* 0x00011500ff001b82 */ /* 0x000ee20000000800 */
[----:B-1----:R-:W-:-:S02]  /*1d030*/  @P1 MOV R4, 0x1 ;  /* 0x0000000100041802 */ /* 0x002fc40000000f00 */
[----:B------:R-:W-:-:S05]  /*1d040*/  @!P1 MOV R4, 0x1 ;  /* 0x0000000100049802 */ /* 0x000fca0000000f00 */
[----:B------:R-:W1:Y:S01]  /*1d050*/  @P1 LDC R3, c[0x0][0x454] ;  /* 0x00011500ff031b82 */ /* 0x000e620000000800 */
[----:B---3--:R-:W-:Y:S02]  /*1d060*/  @P1 IMAD R0, R0, R6, RZ ;  /* 0x0000000600001224 */ /* 0x008fe400078e02ff */
[----:B------:R-:W-:-:S07]  /*1d070*/  @!P1 IMAD R0, R6, UR4, RZ ;  /* 0x0000000406009c24 */ /* 0x000fce000f8e02ff */
.L_x_944:
[----:B------:R-:W-:Y:S01]  /*1d080*/  BAR.SYNC.DEFER_BLOCKING 0x0 ;  /* 0x0000000000007b1d */ /* 0x000fe20000010000 */
[----:B------:R-:W-:Y:S01]  /*1d090*/  PLOP3.LUT P1, PT, PT, PT, UP0, 0x80, 0x8 ;  /* 0x000000000008781c */ /* 0x000fe20003f2f008 */
[----:B------:R-:W-:Y:S01]  /*1d0a0*/  @P6 FMUL.FTZ R6, R5, 0.69314718246459960938 ;  /* 0x3f31721805066820 */ /* 0x000fe20000410000 */
[----:B----4-:R-:W-:Y:S01]  /*1d0b0*/  @P5 FMUL.FTZ R5, R2, 0.69314718246459960938 ;  /* 0x3f31721802055820 */ /* 0x010fe20000410000 */
[----:B-1----:R-:W-:Y:S01]  /*1d0c0*/  IMAD R2, R32, R3, RZ ;  /* 0x0000000320027224 */ /* 0x002fe200078e02ff */
[----:B------:R-:W-:-:S03]  /*1d0d0*/  LOP3.LUT P2, RZ, R36, 0x3, RZ, 0xc0, !PT ;  /* 0x0000000324ff7812 */ /* 0x000fc6000784c0ff */
[----:B------:R-:W1:Y:S01]  /*1d0e0*/  @P4 LDC R13, c[0x0][0x458] ;  /* 0x00011600ff0d4b82 */ /* 0x000e620000000800 */
[----:B------:R3:W4:Y:S01]  /*1d0f0*/  @P4 MUFU.LG2 R9, R27 ;  /* 0x0000001b00094308 */ /* 0x0007220000000c00 */
[----:B------:R-:W-:Y:S01]  /*1d100*/  USEL UR12, UR12, URZ, UP0 ;  /* 0x000000ff0c0c7287 */ /* 0x000fe20008000000 */
[----:B------:R-:W-:Y:S01]  /*1d110*/  MOV R3, UR6 ;  /* 0x0000000600037c02 */ /* 0x000fe20008000f00 */
[----:B------:R-:W-:Y:S01]  /*1d120*/  BSSY.RECONVERGENT B0, `(.L_x_945) ;  /* 0x000003e000007945 */ /* 0x000fe20003800200 */
[----:B--2---:R-:W-:Y:S01]  /*1d130*/  MOV R24, 0x7f800000 ;  /* 0x7f80000000187802 */ /* 0x004fe20000000f00 */
[----:B------:R-:W-:Y:S01]  /*1d140*/  @P5 FFMA.FTZ R24, R39, R7, R5 ;  /* 0x0000000727185223 */ /* 0x000fe20000010005 */
[----:B------:R-:W-:Y:S01]  /*1d150*/  SEL R7, R3, RZ, P1 ;  /* 0x000000ff03077207 */ /* 0x000fe20000800000 */
[----:B------:R-:W2:Y:S01]  /*1d160*/  @P3 LDC R12, c[0x0][0x458] ;  /* 0x00011600ff0c3b82 */ /* 0x000ea20000000800 */
[----:B------:R4:W4:Y:S01]  /*1d170*/  @P3 MUFU.LG2 R11, R25 ;  /* 0x00000019000b3308 */ /* 0x0009220000000c00 */
[----:B------:R-:W-:Y:S01]  /*1d180*/  @!P1 IMAD R2, R0, UR5, R2 ;  /* 0x0000000500029c24 */ /* 0x000fe2000f8e0202 */
[----:B------:R-:W-:Y:S01]  /*1d190*/  MOV R19, 0x7f800000 ;  /* 0x7f80000000137802 */ /* 0x000fe20000000f00 */
[----:B------:R-:W-:Y:S01]  /*1d1a0*/  IMAD R0, R4, UR13, RZ ;  /* 0x0000000d04007c24 */ /* 0x000fe2000f8e02ff */
[----:B------:R-:W-:-:S04]  /*1d1b0*/  MOV R18, 0x7f800000 ;  /* 0x7f80000000127802 */ /* 0x000fc80000000f00 */
[----:B------:R-:W-:Y:S01]  /*1d1c0*/  SHF.R.S32.HI R3, RZ, 0x1f, R0 ;  /* 0x0000001fff037819 */ /* 0x000fe20000011400 */
[----:B-----5:R1:W2:Y:S01]  /*1d1d0*/  LDS.128 R28, [R250+0x1800] ;  /* 0x00180000fa1c7984 */ /* 0x0202a20000000c00 */
[----:B---3--:R-:W3:Y:S01]  /*1d1e0*/  S2R R27, SR_CTAID.X ;  /* 0x00000000001b7919 */ /* 0x008ee20000002500 */
[----:B----4-:R-:W-:Y:S01]  /*1d1f0*/  MOV R25, 0x7f800000 ;  /* 0x7f80000000197802 */ /* 0x010fe20000000f00 */
[----:B------:R-:W-:Y:S01]  /*1d200*/  @P6 FFMA.FTZ R25, R40, R8, R6 ;  /* 0x0000000828196223 */ /* 0x000fe20000010006 */
[----:B------:R-:W-:Y:S01]  /*1d210*/  @P4 FMUL.FTZ R6, R9, 0.69314718246459960938 ;  /* 0x3f31721809064820 */ /* 0x000fe20000410000 */
[----:B------:R-:W-:Y:S01]  /*1d220*/  @P3 FMUL.FTZ R5, R11, 0.69314718246459960938 ;  /* 0x3f3172180b053820 */ /* 0x000fe20000410000 */
[--C-:B------:R-:W-:Y:S02]  /*1d230*/  IADD3 R8, P5, P1, R0, UR12, R2.reuse ;  /* 0x0000000c00087c10 */ /* 0x100fe4000f9be002 */
[----:B------:R-:W-:Y:S01]  /*1d240*/  SHF.R.S32.HI R0, RZ, 0x1f, R2 ;  /* 0x0000001fff007819 */ /* 0x000fe20000011402 */
[----:B-1----:R-:W-:Y:S01]  /*1d250*/  @P4 FFMA.FTZ R19, R38, R13, R6 ;  /* 0x0000000d26134223 */ /* 0x002fe20000010006 */
[----:B--2---:R-:W-:Y:S01]  /*1d260*/  @P3 FFMA.FTZ R18, R37, R12, R5 ;  /* 0x0000000c25123223 */ /* 0x004fe20000010005 */
[----:B------:R-:W-:-:S02]  /*1d270*/  @!P0 MOV R13, R10 ;  /* 0x0000000a000d8202 */ /* 0x000fc40000000f00 */
[----:B------:R-:W-:Y:S01]  /*1d280*/  IADD3.X R5, PT, PT, R3, R7, R0, P5, P1 ;  /* 0x0000000703057210 */ /* 0x000fe20002fe2400 */
[----:B---3--:R-:W-:Y:S06]  /*1d290*/  @P2 BRA `(.L_x_946) ;  /* 0x0000000000982947 */ /* 0x008fec0003800000 */
        /* <DEDUP_REMOVED lines=38> */
.L_x_946:
[----:B------:R-:W-:Y:S05]  /*1d500*/  BSYNC.RECONVERGENT B0 ;  /* 0x0000000000007941 */ /* 0x000fea0003800200 */
.L_x_945:
[----:B------:R-:W-:Y:S01]  /*1d510*/  @P0 IMAD.MOV.U32 R13, RZ, RZ, R22 ;  /* 0x000000ffff0d0224 */ /* 0x000fe200078e0016 */
[----:B-1----:R-:W-:Y:S01]  /*1d520*/  LOP3.LUT R2, R33, 0x18, RZ, 0xc0, !PT ;  /* 0x0000001821027812 */ /* 0x002fe200078ec0ff */
[----:B------:R-:W1:Y:S01]  /*1d530*/  LDCU.64 UR4, c[0x0][0x410] ;  /* 0x00008200ff0477ac */ /* 0x000e620008000a00 */
[----:B------:R-:W-:Y:S01]  /*1d540*/  LEA.HI R5, R36, 0x20, RZ, 0x1e ;  /* 0x0000002024057811 */ /* 0x000fe200078ff0ff */
[----:B------:R-:W-:Y:S01]  /*1d550*/  BSSY.RECONVERGENT B0, `(.L_x_947) ;  /* 0x000001a000007945 */ /* 0x000fe20003800200 */
[----:B------:R-:W-:Y:S02]  /*1d560*/  IADD3 R2, P0, PT, R2, R13, RZ ;  /* 0x0000000d02027210 */ /* 0x000fe40007f1e0ff */
[----:B------:R2:W3:Y:S01]  /*1d570*/  LDS.128 R12, [R250] ;  /* 0x00000000fa0c7984 */ /* 0x0004e20000000c00 */
[----:B------:R-:W-:Y:S02]  /*1d580*/  LEA.HI R4, R36, 0x40, RZ, 0x1e ;  /* 0x0000004024047811 */ /* 0x000fe400078ff0ff */
[----:B------:R-:W-:Y:S01]  /*1d590*/  IMAD.X R3, RZ, RZ, R26, P0 ;  /* 0x000000ffff037224 */ /* 0x000fe200000e061a */
[----:B------:R-:W-:-:S02]  /*1d5a0*/  ISETP.GE.AND P0, PT, R34, UR17, PT ;  /* 0x0000001122007c0c */ /* 0x000fc4000bf06270 */
[----:B------:R-:W-:Y:S02]  /*1d5b0*/  LEA.HI R0, R36, 0x60, RZ, 0x1e ;  /* 0x0000006024007811 */ /* 0x000fe400078ff0ff */
[----:B------:R-:W-:Y:S02]  /*1d5c0*/  ISETP.GE.AND P3, PT, R5, UR17, PT ;  /* 0x0000001105007c0c */ /* 0x000fe4000bf66270 */
[----:B------:R-:W-:Y:S02]  /*1d5d0*/  ISETP.GE.AND P2, PT, R4, UR17, PT ;  /* 0x0000001104007c0c */ /* 0x000fe4000bf46270 */
[----:B------:R-:W-:Y:S01]  /*1d5e0*/  ISETP.GE.AND P1, PT, R0, UR17, PT ;  /* 0x0000001100007c0c */ /* 0x000fe2000bf26270 */
[----:B-1----:R-:W-:-:S04]  /*1d5f0*/  IMAD.WIDE.U32 R8, R32, UR4, R2 ;  /* 0x0000000420087c25 */ /* 0x002fc8000f8e0002 */
[----:B------:R-:W-:Y:S02]  /*1d600*/  IMAD.MOV.U32 R2, RZ, RZ, R34 ;  /* 0x000000ffff027224 */ /* 0x000fe400078e0022 */
[----:B------:R-:W-:Y:S02]  /*1d610*/  IMAD.MOV.U32 R3, RZ, RZ, RZ ;  /* 0x000000ffff037224 */ /* 0x000fe400078e00ff */
[----:B------:R-:W-:Y:S02]  /*1d620*/  IMAD R5, R32, UR5, R9 ;  /* 0x0000000520057c24 */ /* 0x000fe4000f8e0209 */
[----:B------:R-:W-:Y:S01]  /*1d630*/  IMAD.WIDE.U32 R2, R27, 0x80, R2 ;  /* 0x000000801b027825 */ /* 0x000fe200078e0002 */
[----:B--2---:R-:W-:Y:S06]  /*1d640*/  @P0 BRA `(.L_x_948) ;  /* 0x0000000000280947 */ /* 0x004fec0003800000 */
        /* <DEDUP_REMOVED lines=10> */
.L_x_948:
[----:B------:R-:W-:Y:S05]  /*1d6f0*/  BSYNC.RECONVERGENT B0 ;  /* 0x0000000000007941 */ /* 0x000fea0003800200 */
.L_x_947:
[----:B-1-3--:R1:W2:Y:S01]  /*1d700*/  LDS.128 R12, [R250+0x800] ;  /* 0x00080000fa0c7984 */ /* 0x00a2a20000000c00 */
        /* <DEDUP_REMOVED lines=15> */
.L_x_950:
[----:B------:R-:W-:Y:S05]  /*1d800*/  BSYNC.RECONVERGENT B0 ;  /* 0x0000000000007941 */ /* 0x000fea0003800200 */
.L_x_949:
        /* <DEDUP_REMOVED lines=16> */
.L_x_952:
[----:B------:R-:W-:Y:S05]  /*1d910*/  BSYNC.RECONVERGENT B0 ;  /* 0x0000000000007941 */ /* 0x000fea0003800200 */
.L_x_951:
        /* <DEDUP_REMOVED lines=15> */
.L_x_953:
        /* <DEDUP_REMOVED lines=15> */
.L_x_1366:


//--------------------- .text._ZN5flash16flash_fwd_kernelI23Flash_fwd_kernel_traitsILi32ELi128ELi128ELi4ELb0ELb0EN7cutlass10bfloat16_tE19Flash_kernel_traitsILi32ELi128ELi128ELi4ES3_EELb0ELb0ELb1ELb0ELb0ELb1ELb1ELb0EEEvNS_16Flash_fwd_paramsE --------------------------
	.section	.text._ZN5flash16flash_fwd_kernelI23Flash_fwd_kernel_traitsILi32ELi128ELi128ELi4ELb0ELb0EN7cutlass10bfloat16_tE19Flash_kernel_traitsILi32ELi128ELi128ELi4ES3_EELb0ELb0ELb1ELb0ELb0ELb1ELb1ELb0EEEvNS_16Flash_fwd_paramsE,"ax",@progbits
	.align	128
        .global         _ZN5flash16flash_fwd_kernelI23Flash_fwd_kernel_traitsILi32ELi128ELi128ELi4ELb0ELb0EN7cutlass10bfloat16_tE19Flash_kernel_traitsILi32ELi128ELi128ELi4ES3_EELb0ELb0ELb1ELb0ELb0ELb1ELb1ELb0EEEvNS_16Flash_fwd_paramsE
        .type           _ZN5flash16flash_fwd_kernelI23Flash_fwd_kernel_traitsILi32ELi128ELi128ELi4ELb0ELb0EN7cutlass10bfloat16_tE19Flash_kernel_traitsILi32ELi128ELi128ELi4ES3_EELb0ELb0ELb1ELb0ELb0ELb1ELb1ELb0EEEvNS_16Flash_fwd_paramsE,@function
        .size           _ZN5flash16flash_fwd_kernelI23Flash_fwd_kernel_traitsILi32ELi128ELi128ELi4ELb0ELb0EN7cutlass10bfloat16_tE19Flash_kernel_traitsILi32ELi128ELi128ELi4ES3_EELb0ELb0ELb1ELb0ELb0ELb1ELb1ELb0EEEvNS_16Flash_fwd_paramsE,(.L_x_1367 - _ZN5flash16flash_fwd_kernelI23Flash_fwd_kernel_traitsILi32ELi128ELi128ELi4ELb0ELb0EN7cutlass10bfloat16_tE19Flash_kernel_traitsILi32ELi128ELi128ELi4ES3_EELb0ELb0ELb1ELb0ELb0ELb1ELb1ELb0EEEvNS_16Flash_fwd_paramsE)
        .other          _ZN5flash16flash_fwd_kernelI23Flash_fwd_kernel_traitsILi32ELi128ELi128ELi4ELb0ELb0EN7cutlass10bfloat16_tE19Flash_kernel_traitsILi32ELi128ELi128ELi4ES3_EELb0ELb0ELb1ELb0ELb0ELb1ELb1ELb0EEEvNS_16Flash_fwd_paramsE,@"STO_CUDA_ENTRY STV_DEFAULT"
_ZN5flash16flash_fwd_kernelI23Flash_fwd_kernel_traitsILi32ELi128ELi128ELi4ELb0ELb0EN7cutlass10bfloat16_tE19Flash_kernel_traitsILi32ELi128ELi128ELi4ES3_EELb0ELb0ELb1ELb0ELb0ELb1ELb1ELb0EEEvNS_16Flash_fwd_paramsE:
.text._ZN5flash16flash_fwd_kernelI23Flash_fwd_kernel_traitsILi32ELi128ELi128ELi4ELb0ELb0EN7cutlass10bfloat16_tE19Flash_kernel_traitsILi32ELi128ELi128ELi4ES3_EELb0ELb0ELb1ELb0ELb0ELb1ELb1ELb0EEEvNS_16Flash_fwd_paramsE:
[----:B------:R-:W1:Y:S01]  /*0000*/  LDC R1, c[0x0][0x37c] ;  /* 0x0000df00ff017b82 */ /* 0x000e620000000800 */
[----:B------:R-:W2:Y:S07]  /*0010*/  LDCU.64 UR4, c[0x0][0x460] ;  /* 0x00008c00ff0477ac */ /* 0x000eae0008000a00 */
[----:B------:R-:W3:Y:S01]  /*0020*/  S2UR UR11, SR_CTAID.Y ;  /* 0x00000000000b79c3 */ /* 0x000ee20000002600 */
[----:B-1----:R-:W-:Y:S01]  /*0030*/  VIADD R1, R1, 0xfffffff8 ;  /* 0xfffffff801017836 */ /* 0x002fe20000000000 */
[----:B------:R-:W1:Y:S01]  /*0040*/  LDCU.64 UR14, c[0x0][0x358] ;  /* 0x00006b00ff0e77ac */ /* 0x000e620008000a00 */
[----:B------:R-:W4:Y:S05]  /*0050*/  LDCU.64 UR6, c[0x0][0x470] ;  /* 0x00008e00ff0677ac */ /* 0x000f2a0008000a00 */
[----:B------:R-:W1:Y:S01]  /*0060*/  LDC.64 R2, c[0x0][0x460] ;  /* 0x00011800ff027b82 */ /* 0x000e620000000a00 */
[----:B--2---:R-:W-:Y:S01]  /*0070*/  UISETP.NE.U32.AND UP0, UPT, UR4, URZ, UPT ;  /* 0x000000ff0400728c */ /* 0x004fe2000bf05070 */
[----:B------:R-:W-:-:S03]  /*0080*/  ISETP.NE.U32.AND P5, PT, RZ, UR4, PT ;  /* 0x00000004ff007c0c */ /* 0x000fc6000bfa5070 */
[----:B------:R-:W-:Y:S01]  /*0090*/  UISETP.NE.AND.EX UP0, UPT, UR5, URZ, UPT, UP0 ;  /* 0x000000ff0500728c */ /* 0x000fe2000bf05300 */
[----:B------:R-:W-:Y:S01]  /*00a0*/  ISETP.NE.AND.EX P5, PT, RZ, UR5, PT, P5 ;  /* 0x00000005ff007c0c */ /* 0x000fe2000bfa5350 */
[----:B------:R-:W2:Y:S01]  /*00b0*/  LDCU.64 UR4, c[0x0][0x478] ;  /* 0x00008f00ff0477ac */ /* 0x000ea20008000a00 */
[----:B---3--:R-:W-:-:S03]  /*00c0*/  IMAD.U32 R0, RZ, RZ, UR11 ;  /* 0x0000000bff007e24 */ /* 0x008fc6000f8e00ff */
[----:B------:R-:W-:Y:S01]  /*00d0*/  PLOP3.LUT P0, PT, PT, PT, UP0, 0x80, 0x8 ;  /* 0x000000000008781c */ /* 0x000fe20003f0f008 */
[----:B-1----:R-:W-:-:S07]  /*00e0*/  IMAD.WIDE.U32 R2, R0, 0x4, R2 ;  /* 0x0000000400027825 */ /* 0x002fce00078e0002 */
[----:B------:R-:W3:Y:S05]  /*00f0*/  @P5 LDG.E R9, desc[UR14][R2.64] ;  /* 0x0000000e02095981 */ /* 0x000eea000c1e1900 */
[----:B------:R1:W3:Y:S01]  /*0100*/  @P0 LDG.E R0, desc[UR14][R2.64+0x4] ;  /* 0x0000040e02000981 */ /* 0x0002e2000c1e1900 */
[----:B--2---:R-:W-:Y:S01]  /*0110*/  ISETP.NE.U32.AND P3, PT, RZ, UR4, PT ;  /* 0x00000004ff007c0c */ /* 0x004fe2000bf65070 */
[----:B------:R-:W-:Y:S01]  /*0120*/  IMAD.U32 R10, RZ, RZ, UR11 ;  /* 0x0000000bff0a7e24 */ /* 0x000fe2000f8e00ff */
[----:B----4-:R-:W-:Y:S01]  /*0130*/  ISETP.NE.U32.AND P4, PT, RZ, UR6, PT ;  /* 0x00000006ff007c0c */ /* 0x010fe2000bf85070 */
[----:B------:R-:W-:Y:S01]  /*0140*/  IMAD.MOV.U32 R6, RZ, RZ, RZ ;  /* 0x000000ffff067224 */ /* 0x000fe200078e00ff */
[----:B------:R-:W-:Y:S01]  /*0150*/  ISETP.NE.AND.EX P3, PT, RZ, UR5, PT, P3 ;  /* 0x00000005ff007c0c */ /* 0x000fe2000bf65330 */
[----:B------:R-:W-:Y:S01]  /*0160*/  IMAD.SHL.U32 R10, R10, 0x4, RZ ;  /* 0x000000040a0a7824 */ /* 0x000fe200078e00ff */
[----:B------:R-:W-:-:S11]  /*0170*/  ISETP.NE.AND.EX P4, PT, RZ, UR7, PT, P4 ;  /* 0x00000007ff007c0c */ /* 0x000fd6000bf85340 */
[C---:B------:R-:W-:Y:S01]  /*0180*/  @P3 IADD3 R4, P1, PT, R10.reuse, UR4, RZ ;  /* 0x000000040a043c10 */ /* 0x040fe2000ff3e0ff */
[----:B-1----:R-:W-:Y:S01]  /*0190*/  IMAD.U32 R2, RZ, RZ, UR11 ;  /* 0x0000000bff027e24 */ /* 0x002fe2000f8e00ff */
[----:B------:R-:W-:-:S04]  /*01a0*/  @P4 IADD3 R12, P2, PT, R10, UR6, RZ ;  /* 0x000000060a0c4c10 */ /* 0x000fc8000ff5e0ff */
[----:B------:R-:W-:-:S04]  /*01b0*/  SHF.R.U32.HI R2, RZ, 0x1e, R2 ;  /* 0x0000001eff027819 */ /* 0x000fc80000011602 */
[C---:B------:R-:W-:Y:S01]  /*01c0*/  @P3 IADD3.X R5, PT, PT, R2.reuse, UR5, RZ, P1, !PT ;  /* 0x0000000502053c10 */ /* 0x040fe20008ffe4ff */
[----:B------:R-:W1:Y:S01]  /*01d0*/  LDCU.U8 UR4, c[0x0][0x532] ;  /* 0x0000a640ff0477ac */ /* 0x000e620008000000 */
[----:B------:R-:W-:-:S03]  /*01e0*/  @P4 IADD3.X R13, PT, PT, R2, UR7, RZ, P2, !PT ;  /* 0x00000007020d4c10 */ /* 0x000fc600097fe4ff */
[----:B------:R2:W5:Y:S04]  /*01f0*/  @P3 LDG.E R8, desc[UR14][R4.64] ;  /* 0x0000000e04083981 */ /* 0x000568000c1e1900 */
[----:B------:R4:W5:Y:S01]  /*0200*/  @P4 LDG.E R6, desc[UR14][R12.64] ;  /* 0x0000000e0c064981 */ /* 0x000962000c1e1900 */
[----:B--2---:R-:W2:Y:S01]  /*0210*/  LDC.64 R4, c[0x0][0x468] ;  /* 0x00011a00ff047b82 */ /* 0x004ea20000000a00 */
[----:B-1----:R-:W-:Y:S01]  /*0220*/  ISETP.NE.AND P2, PT, RZ, UR4, PT ;  /* 0x00000004ff007c0c */ /* 0x002fe2000bf45270 */
[----:B------:R-:W-:Y:S01]  /*0230*/  IMAD.MOV.U32 R7, RZ, RZ, -0x1 ;  /* 0xffffffffff077424 */ /* 0x000fe200078e00ff */
[----:B--2---:R-:W-:Y:S02]  /*0240*/  ISETP.EQ.U32.AND P4, PT, R4, RZ, PT ;  /* 0x000000ff0400720c */ /* 0x004fe40003f82070 */
[----:B------:R-:W-:-:S02]  /*0250*/  IADD3 R10, P1, PT, R10, R4, RZ ;  /* 0x000000040a0a7210 */ /* 0x000fc40007f3e0ff */
[----:B------:R-:W-:-:S03]  /*0260*/  ISETP.EQ.OR.EX P4, PT, R5, RZ, !P2, P4 ;  /* 0x000000ff0500720c */ /* 0x000fc60005782740 */
[----:B------:R-:W-:Y:S02]  /*0270*/  IMAD.X R11, R2, 0x1, R5, P1 ;  /* 0x00000001020b7824 */ /* 0x000fe400008e0605 */
[----:B------:R-:W1:Y:S08]  /*0280*/  @!P3 LDC.64 R2, c[0x0][0x488] ;  /* 0x00012200ff02bb82 */ /* 0x000e700000000a00 */
[----:B------:R4:W5:Y:S01]  /*0290*/  @!P4 LDG.E R7, desc[UR14][R10.64] ;  /* 0x0000000e0a07c981 */ /* 0x000962000c1e1900 */
[----:B------:R-:W2:Y:S01]  /*02a0*/  S2UR UR12, SR_CTAID.X ;  /* 0x00000000000c79c3 */ /* 0x000ea20000002500 */
[----:B------:R-:W-:-:S04]  /*02b0*/  ISETP.NE.U32.AND P4, PT, R4, RZ, PT ;  /* 0x000000ff0400720c */ /* 0x000fc80003f85070 */
[----:B------:R-:W-:Y:S01]  /*02c0*/  ISETP.NE.AND.EX P4, PT, R5, RZ, PT, P4 ;  /* 0x000000ff0500720c */ /* 0x000fe20003f85340 */
[----:B------:R-:W4:Y:S01]  /*02d0*/  @!UP0 LDCU UR17, c[0x0][0x434] ;  /* 0x00008680ff1187ac */ /* 0x000f220008000800 */
[----:B------:R-:W-:Y:S01]  /*02e0*/  UMOV UR10, 0xffffffff ;  /* 0xffffffff000a7882 */ /* 0x000fe20000000000 */
[----:B-1----:R-:W-:-:S10]  /*02f0*/  @!P3 ISETP.NE.U32.AND P1, PT, R2, RZ, PT ;  /* 0x000000ff0200b20c */ /* 0x002fd40003f25070 */
[----:B------:R-:W1:Y:S01]  /*0300*/  @!P4 LDC R2, c[0x0][0x438] ;  /* 0x00010e00ff02cb82 */ /* 0x000e620000000800 */
[----:B--2---:R-:W-:Y:S01]  /*0310*/  USHF.L.U32 UR12, UR12, 0x7, URZ ;  /* 0x000000070c0c7899 */ /* 0x004fe200080006ff */
[----:B------:R-:W-:Y:S02]  /*0320*/  @!P3 ISETP.NE.AND.EX P1, PT, R3, RZ, PT, P1 ;  /* 0x000000ff0300b20c */ /* 0x000fe40003f25310 */
[----:B---3--:R-:W-:Y:S02]  /*0330*/  @P5 R2UR UR10, R9 ;  /* 0x00000000090a52ca */ /* 0x008fe400000e0000 */
[----:B------:R-:W-:Y:S02]  /*0340*/  @P0 R2UR UR4, R0 ;  /* 0x00000000000402ca */ /* 0x000fe400000e0000 */
[----:B------:R-:W2:Y:S11]  /*0350*/  @!P3 LDC R0, c[0x0][0x43c] ;  /* 0x00010f00ff00bb82 */ /* 0x000eb60000000800 */
[----:B----4-:R-:W-:-:S04]  /*0360*/  @UP0 UIADD3 UR17, UPT, UPT, UR4, -UR10, URZ ;  /* 0x8000000a04110290 */ /* 0x010fc8000fffe0ff */
[----:B------:R-:W-:-:S06]  /*0370*/  UISETP.GT.AND UP0, UPT, UR17, UR12, UPT ;  /* 0x0000000c1100728c */ /* 0x000fcc000bf04270 */
[----:B------:R-:W-:Y:S02]  /*0380*/  PLOP3.LUT P0, PT, PT, PT, UP0, 0x80, 0x8 ;  /* 0x000000000008781c */ /* 0x000fe40003f0f008 */
[----:B--2---:R-:W-:Y:S01]  /*0390*/  @!P3 SEL R0, R0, RZ, P1 ;  /* 0x000000ff0000b207 */ /* 0x004fe20000800000 */
[----:B-1----:R-:W-:Y:S10]  /*03a0*/  @!P4 BRA `(.L_x_954) ;  /* 0x00000000000cc947 */ /* 0x002ff40003800000 */
[----:B------:R-:W2:Y:S02]  /*03b0*/  @P2 LDG.E R2, desc[UR14][R10.64+0x4] ;  /* 0x0000040e0a022981 */ /* 0x000ea4000c1e1900 */
[----:B--2--5:R-:W-:-:S06]  /*03c0*/  @P2 IADD3 R2, PT, PT, R2, -R7, RZ ;  /* 0x8000000702022210 */ /* 0x024fcc0007ffe0ff */
[----:B------:R1:W5:Y:S02]  /*03d0*/  @!P2 LDG.E R2, desc[UR14][R10.64] ;  /* 0x0000000e0a02a981 */ /* 0x000364000c1e1900 */
.L_x_954:
[--C-:B-----5:R-:W-:Y:S01]  /*03e0*/  @P3 IMAD.IADD R8, R8, 0x1, -R6.reuse ;  /* 0x0000000108083824 */ /* 0x120fe200078e0a06 */
[----:B------:R-:W-:-:S04]  /*03f0*/  @!P3 IADD3 R0, PT, PT, R0, R2, -R6 ;  /* 0x000000020000b210 */ /* 0x000fc80007ffe806 */
[----:B------:R-:W-:Y:S02]  /*0400*/  @P3 R2UR UR16, R8 ;  /* 0x00000000081032ca */ /* 0x000fe400000e0000 */
[----:B------:R-:W-:Y:S01]  /*0410*/  @!P3 R2UR UR16, R0 ;  /* 0x000000000010b2ca */ /* 0x000fe200000e0000 */
[----:B------:R-:W-:-:S14]  /*0420*/  @!P0 EXIT ;  /* 0x000000000000894d */ /* 0x000fdc0003800000 */
[----:B------:R-:W2:Y:S01]  /*0430*/  LDC R60, c[0x0][0x504] ;  /* 0x00014100ff3c7b82 */ /* 0x000ea20000000800 */
[----:B------:R-:W3:Y:S01]  /*0440*/  LDCU UR13, c[0x0][0x508] ;  /* 0x0000a100ff0d77ac */ /* 0x000ee20008000800 */
[----:B------:R-:W-:Y:S01]  /*0450*/  IMAD.U32 R4, RZ, RZ, UR16 ;  /* 0x00000010ff047e24 */ /* 0x000fe2000f8e00ff */
[----:B------:R-:W4:Y:S01]  /*0460*/  S2R R26, SR_CTAID.Z ;  /* 0x00000000001a7919 */ /* 0x000f220000002700 */
[----:B------:R-:W-:Y:S01]  /*0470*/  UIADD3 UR6, UPT, UPT, UR16, 0x7f, URZ ;  /* 0x0000007f10067890 */ /* 0x000fe2000fffe0ff */
[----:B------:R-:W1:Y:S03]  /*0480*/  S2R R199, SR_TID.X ;  /* 0x0000000000c77919 */ /* 0x000e660000002100 */
[----:B------:R-:W-:Y:S02]  /*0490*/  UIADD3 UR4, UPT, UPT, UR6, UR12, -UR17 ;  /* 0x0000000c06047290 */ /* 0x000fe4000fffe811 */
[----:B------:R-:W-:-:S06]  /*04a0*/  USHF.R.S32.HI UR5, URZ, 0x1f, UR6 ;  /* 0x0000001fff057899 */ /* 0x000fcc0008011406 */
[----:B------:R-:W-:Y:S01]  /*04b0*/  IMAD.U32 R0, RZ, RZ, UR5 ;  /* 0x00000005ff007e24 */ /* 0x000fe2000f8e00ff */
[----:B---3--:R-:W-:-:S04]  /*04c0*/  UIADD3 UR4, UPT, UPT, UR4, 0x80, UR13 ;  /* 0x0000008004047890 */ /* 0x008fc8000fffe00d */
[----:B------:R-:W-:Y:S01]  /*04d0*/  LEA.HI R0, R0, UR6, RZ, 0x7 ;  /* 0x0000000600007c11 */ /* 0x000fe2000f8f38ff */
[----:B--2---:R-:W-:Y:S02]  /*04e0*/  VIADD R60, R60, UR17 ;  /* 0x000000113c3c7c36 */ /* 0x004fe40008000000 */
[----:B------:R-:W-:Y:S01]  /*04f0*/  IMAD.U32 R2, RZ, RZ, UR4 ;  /* 0x00000004ff027e24 */ /* 0x000fe2000f8e00ff */
[----:B------:R-:W-:Y:S02]  /*0500*/  SHF.R.S32.HI R0, RZ, 0x7, R0 ;  /* 0x00000007ff007819 */ /* 0x000fe40000011400 */
[----:B------:R-:W-:Y:S02]  /*0510*/  IADD3 R4, PT, PT, -R60, UR12, R4 ;  /* 0x0000000c3c047c10 */ /* 0x000fe4000fffe104 */
[----:B------:R-:W-:Y:S02]  /*0520*/  SHF.R.S32.HI R2, RZ, 0x1f, R2 ;  /* 0x0000001fff027819 */ /* 0x000fe40000011402 */
[----:B------:R-:W-:-:S02]  /*0530*/  SHF.R.S32.HI R3, RZ, 0x1f, R4 ;  /* 0x0000001fff037819 */ /* 0x000fc40000011404 */
[----:B------:R-:W-:Y:S02]  /*0540*/  LEA.HI R2, R2, UR4, RZ, 0x7 ;  /* 0x0000000402027c11 */ /* 0x000fe4000f8f38ff */
[----:B------:R-:W-:Y:S02]  /*0550*/  LEA.HI R3, R3, R4, RZ, 0x7 ;  /* 0x0000000403037211 */ /* 0x000fe400078f38ff */
[----:B------:R-:W-:Y:S02]  /*0560*/  SHF.R.S32.HI R2, RZ, 0x7, R2 ;  /* 0x00000007ff027819 */ /* 0x000fe40000011402 */
[----:B------:R-:W-:Y:S02]  /*0570*/  SHF.R.S32.HI R3, RZ, 0x7, R3 ;  /* 0x00000007ff037819 */ /* 0x000fe40000011403 */
[----:B------:R-:W-:Y:S02]  /*0580*/  VIMNMX R37, PT, PT, R0, R2, PT ;  /* 0x0000000200257248 */ /* 0x000fe40003fe0100 */
[----:B------:R-:W-:-:S04]  /*0590*/  VIMNMX R196, PT, PT, RZ, R3, !PT ;  /* 0x00000003ffc47248 */ /* 0x000fc80007fe0100 */
[----:B------:R-:W-:-:S13]  /*05a0*/  ISETP.GT.AND P0, PT, R37, R196, PT ;  /* 0x000000c42500720c */ /* 0x000fda0003f04270 */
[----:B-1--4-:R-:W-:Y:S05]  /*05b0*/  @P0 BRA `(.L_x_955) ;  /* 0x0000000800ac0947 */ /* 0x012fea0003800000 */
[----:B------:R-:W1:Y:S01]  /*05c0*/  LDC.U8 R0, c[0x0][0x549] ;  /* 0x00015240ff007b82 */ /* 0x000e620000000000 */
[----:B------:R-:W-:-:S06]  /*05d0*/  UISETP.NE.AND UP0, UPT, UR10, -0x1, UPT ;  /* 0xffffffff0a00788c */ /* 0x000fcc000bf05270 */
[----:B------:R-:W-:Y:S01]  /*05e0*/  PLOP3.LUT P2, PT, PT, PT, UP0, 0x80, 0x8 ;  /* 0x000000000008781c */ /* 0x000fe20003f4f008 */
[----:B------:R-:W2:-:S12]  /*05f0*/  LDC.U8 R8, c[0x0][0x548] ;  /* 0x00015200ff087b82 */ /* 0x000e980000000000 */
[----:B------:R-:W3:Y:S01]  /*0600*/  @!P2 LDC.64 R6, c[0x0][0x400] ;  /* 0x00010000ff06ab82 */ /* 0x000ee20000000a00 */
[----:B-1----:R-:W-:-:S07]  /*0610*/  ISETP.NE.AND P1, PT, R0, RZ, PT ;  /* 0x000000ff0000720c */ /* 0x002fce0003f25270 */
[----:B------:R-:W1:Y:S01]  /*0620*/  @P2 LDC.64 R4, c[0x0][0x408] ;  /* 0x00010200ff042b82 */ /* 0x000e620000000a00 */
[----:B--2---:R-:W-:-:S07]  /*0630*/  ISETP.NE.AND P0, PT, R8, RZ, !P1 ;  /* 0x000000ff0800720c */ /* 0x004fce0004f05270 */
[----:B------:R-:W2:Y:S08]  /*0640*/  LDC R0, c[0x0][0x434] ;  /* 0x00010d00ff007b82 */ /* 0x000eb00000000800 */
[----:B------:R-:W4:Y:S01]  /*0650*/  @P1 LDC.64 R2, c[0x0][0x430] ;  /* 0x00010c00ff021b82 */ /* 0x000f220000000a00 */
[----:B---3--:R-:W-:-:S04]  /*0660*/  @!P2 IMAD.WIDE.U32 R10, R6, UR11, RZ ;  /* 0x0000000b060aac25 */ /* 0x008fc8000f8e00ff */
[----:B------:R-:W-:Y:S02]  /*0670*/  @!P2 IMAD R7, R7, UR11, R11 ;  /* 0x0000000b0707ac24 */ /* 0x000fe4000f8e020b */
[----:B-1----:R-:W-:-:S04]  /*0680*/  @P2 IMAD.WIDE.U32 R14, R4, UR10, RZ ;  /* 0x0000000a040e2c25 */ /* 0x002fc8000f8e00ff */
[----:B------:R-:W-:Y:S02]  /*0690*/  @P2 IMAD R7, R5, UR10, R15 ;  /* 0x0000000a05072c24 */ /* 0x000fe4000f8e020f */
[----:B----4-:R-:W-:Y:S01]  /*06a0*/  @P1 IMAD R5, R2, R3, RZ ;  /* 0x0000000302051224 */ /* 0x010fe200078e02ff */
[----:B------:R-:W-:Y:S01]  /*06b0*/  @P1 MOV R2, 0x1 ;  /* 0x0000000100021802 */ /* 0x000fe20000000f00 */
[----:B------:R-:W1:Y:S01]  /*06c0*/  @P1 LDC R3, c[0x0][0x430] ;  /* 0x00010c00ff031b82 */ /* 0x000e620000000800 */
[----:B--2---:R-:W-:Y:S05]  /*06d0*/  @P1 BRA `(.L_x_956) ;  /* 0x0000000000281947 */ /* 0x004fea0003800000 */
        /* <DEDUP_REMOVED lines=10> */
.L_x_956:
[----:B------:R-:W-:Y:S01]  /*0780*/  UISETP.NE.AND UP0, UPT, UR10, -0x1, UPT ;  /* 0xffffffff0a00788c */ /* 0x000fe2000bf05270 */
[----:B------:R-:W2:Y:S01]  /*0790*/  S2R R12, SR_CTAID.X ;  /* 0x00000000000c7919 */ /* 0x000ea20000002500 */
[----:B------:R-:W-:Y:S01]  /*07a0*/  IMAD R0, R0, UR11, RZ ;  /* 0x0000000b00007c24 */ /* 0x000fe2000f8e02ff */
[----:B------:R-:W3:Y:S01]  /*07b0*/  LDCU.64 UR4, c[0x0][0x410] ;  /* 0x00008200ff0477ac */ /* 0x000ee20008000a00 */
[----:B----4-:R-:W-:Y:S01]  /*07c0*/  IMAD R5, R26, R5, RZ ;  /* 0x000000051a057224 */ /* 0x010fe200078e02ff */
[----:B------:R-:W-:Y:S01]  /*07d0*/  SHF.R.U32.HI R8, RZ, 0x2, R199 ;  /* 0x00000002ff087819 */ /* 0x000fe200000116c7 */
[C---:B------:R-:W-:Y:S01]  /*07e0*/  IMAD.SHL.U32 R11, R199.reuse, 0x8, RZ ;  /* 0x00000008c70b7824 */ /* 0x040fe200078e00ff */
[----:B------:R-:W-:Y:S01]  /*07f0*/  PLOP3.LUT P1, PT, PT, PT, UP0, 0x80, 0x8 ;  /* 0x000000000008781c */ /* 0x000fe20003f2f008 */
[----:B------:R-:W-:Y:S01]  /*0800*/  @!P0 IMAD R5, R2, UR11, R5 ;  /* 0x0000000b02058c24 */ /* 0x000fe2000f8e0205 */
[----:B------:R-:W-:Y:S01]  /*0810*/  LOP3.LUT P6, R199, R199, 0x3, RZ, 0xc0, !PT ;  /* 0x00000003c7c77812 */ /* 0x000fe200078cc0ff */
[----:B-1----:R-:W-:Y:S01]  /*0820*/  IMAD R4, R3, UR12, RZ ;  /* 0x0000000c03047c24 */ /* 0x002fe2000f8e02ff */
[----:B------:R-:W-:Y:S01]  /*0830*/  SEL R0, R0, UR10, !P1 ;  /* 0x0000000a00007c07 */ /* 0x000fe2000c800000 */
[----:B------:R-:W-:Y:S01]  /*0840*/  @P2 IMAD.MOV.U32 R10, RZ, RZ, R14 ;  /* 0x000000ffff0a2224 */ /* 0x000fe200078e000e */
[----:B------:R-:W-:Y:S01]  /*0850*/  UIADD3 UR12, UPT, UPT, -UR12, UR17, URZ ;  /* 0x000000110c0c7290 */ /* 0x000fe2000fffe1ff */
[----:B------:R-:W-:Y:S01]  /*0860*/  LOP3.LUT R11, R11, 0x18, RZ, 0xc0, !PT ;  /* 0x000000180b0b7812 */ /* 0x000fe200078ec0ff */
[----:B------:R-:W-:Y:S01]  /*0870*/  VIADD R6, R8, 0x20 ;  /* 0x0000002008067836 */ /* 0x000fe20000000000 */
[----:B------:R-:W-:Y:S01]  /*0880*/  SEL R2, R0, RZ, P0 ;  /* 0x000000ff00027207 */ /* 0x000fe20000000000 */
[----:B------:R-:W-:Y:S01]  /*0890*/  IMAD.MOV.U32 R9, RZ, RZ, RZ ;  /* 0x000000ffff097224 */ /* 0x000fe200078e00ff */
[----:B------:R-:W-:Y:S01]  /*08a0*/  SHF.R.S32.HI R0, RZ, 0x1f, R0 ;  /* 0x0000001fff007819 */ /* 0x000fe20000011400 */
[----:B------:R-:W-:Y:S01]  /*08b0*/  BSSY.RECONVERGENT B0, `(.L_x_957) ;  /* 0x000001e000007945 */ /* 0x000fe20003800200 */
[----:B------:R-:W-:-:S02]  /*08c0*/  IADD3 R2, P2, P1, R4, R2, R5 ;  /* 0x0000000204027210 */ /* 0x000fc4000795e005 */
[----:B------:R-:W-:Y:S02]  /*08d0*/  SEL R0, R0, RZ, P0 ;  /* 0x000000ff00007207 */ /* 0x000fe40000000000 */
[----:B------:R-:W-:Y:S02]  /*08e0*/  IADD3 R10, P0, PT, R11, R10, RZ ;  /* 0x0000000a0b0a7210 */ /* 0x000fe40007f1e0ff */
[----:B------:R-:W-:Y:S02]  /*08f0*/  ISETP.GE.AND P3, PT, R8, UR12, PT ;  /* 0x0000000c08007c0c */ /* 0x000fe4000bf66270 */
[----:B------:R-:W-:Y:S01]  /*0900*/  SHF.R.S32.HI R4, RZ, 0x1f, R4 ;  /* 0x0000001fff047819 */ /* 0x000fe20000011404 */
[----:B------:R-:W-:Y:S01]  /*0910*/  IMAD.X R11, RZ, RZ, R7, P0 ;  /* 0x000000ffff0b7224 */ /* 0x000fe200000e0607 */
[----:B------:R-:W-:Y:S02]  /*0920*/  SHF.R.S32.HI R5, RZ, 0x1f, R5 ;  /* 0x0000001fff057819 */ /* 0x000fe40000011405 */
[----:B------:R-:W-:Y:S01]  /*0930*/  ISETP.GE.AND P0, PT, R6, UR12, PT ;  /* 0x0000000c06007c0c */ /* 0x000fe2000bf06270 */
[----:B---3--:R-:W-:Y:S01]  /*0940*/  IMAD.WIDE.U32 R10, R26, UR4, R10 ;  /* 0x000000041a0a7c25 */ /* 0x008fe2000f8e000a */
[----:B------:R-:W-:-:S02]  /*0950*/  IADD3.X R0, PT, PT, R4, R0, R5, P2, P1 ;  /* 0x0000000004007210 */ /* 0x000fc400017e2405 */
[----:B------:R-:W-:Y:S01]  /*0960*/  ISETP.NE.OR P5, PT, R199, RZ, P0 ;  /* 0x000000ffc700720c */ /* 0x000fe200007a5670 */
[C---:B------:R-:W-:Y:S02]  /*0970*/  VIADD R5, R8.reuse, 0x40 ;  /* 0x0000004008057836 */ /* 0x040fe40000000000 */
[----:B------:R-:W-:Y:S02]  /*0980*/  VIADD R4, R8, 0x60 ;  /* 0x0000006008047836 */ /* 0x000fe40000000000 */
[----:B------:R-:W-:Y:S01]  /*0990*/  IMAD R27, R26, UR5, R11 ;  /* 0x000000051a1b7c24 */ /* 0x000fe2000f8e020b */
[----:B------:R-:W-:Y:S01]  /*09a0*/  ISETP.GE.AND P2, PT, R5, UR12, PT ;  /* 0x0000000c05007c0c */ /* 0x000fe2000bf46270 */
[----:B--2---:R-:W-:Y:S01]  /*09b0*/  IMAD.WIDE.U32 R12, R12, 0x80, R8 ;  /* 0x000000800c0c7825 */ /* 0x004fe200078e0008 */
[----:B------:R-:W-:Y:S02]  /*09c0*/  ISETP.GE.AND P1, PT, R4, UR12, PT ;  /* 0x0000000c04007c0c */ /* 0x000fe4000bf26270 */
        /* <DEDUP_REMOVED lines=12> */
.L_x_958:
[----:B------:R-:W-:Y:S05]  /*0a90*/  BSYNC.RECONVERGENT B0 ;  /* 0x0000000000007941 */ /* 0x000fea0003800200 */
.L_x_957:
[----:B------:R-:W-:Y:S01]  /*0aa0*/  BSSY.RECONVERGENT B0, `(.L_x_959) ;  /* 0x0000011000007945 */ /* 0x000fe20003800200 */
[----:B------:R-:W-:Y:S02]  /*0ab0*/  ISETP.NE.OR P3, PT, R199, RZ, P1 ;  /* 0x000000ffc700720c */ /* 0x000fe40000f65670 */
        /* <DEDUP_REMOVED lines=15> */
.L_x_960:
[----:B------:R-:W-:Y:S05]  /*0bb0*/  BSYNC.RECONVERGENT B0 ;  /* 0x0000000000007941 */ /* 0x000fea0003800200 */
.L_x_959:
        /* <DEDUP_REMOVED lines=15> */
.L_x_962:
[----:B------:R-:W-:Y:S05]  /*0cb0*/  BSYNC.RECONVERGENT B0 ;  /* 0x0000000000007941 */ /* 0x000fea0003800200 */
.L_x_961:
[----:B------:R-:W-:Y:S04]  /*0cc0*/  BSSY.RECONVERGENT B0, `(.L_x_963) ;  /* 0x000000f000007945 */ /* 0x000fe80003800200 */
[----:B------:R-:W-:Y:S05]  /*0cd0*/  @P1 BRA `(.L_x_964) ;  /* 0x0000000000341947 */ /* 0x000fea0003800000 */
[----:B------:R-:W4:Y:S01]  /*0ce0*/  LDCU.64 UR6, c[0x0][0x408] ;  /* 0x00008100ff0677ac */ /* 0x000f220008000a00 */
[----:B------:R-:W-:Y:S01]  /*0cf0*/  IADD3 R7, P0, PT, R12, 0x60, RZ ;  /* 0x000000600c077810 */ /* 0x000fe20007f1e0ff */
[----:B------:R-:W-:Y:S01]  /*0d00*/  IMAD.MOV.U32 R12, RZ, RZ, R10 ;  /* 0x000000ffff0c7224 */ /* 0x000fe200078e000a */
[----:B------:R-:W5:Y:S03]  /*0d10*/  LDCU.64 UR4, c[0x0][0x3f0] ;  /* 0x00007e00ff0477ac */ /* 0x000f660008000a00 */
[----:B------:R-:W-:Y:S01]  /*0d20*/  IMAD.X R11, RZ, RZ, R13, P0 ;  /* 0x000000ffff0b7224 */ /* 0x000fe200000e060d */
[----:B------:R-:W-:-:S03]  /*0d30*/  MOV R13, R27 ;  /* 0x0000001b000d7202 */ /* 0x000fc60000000f00 */
[----:B----4-:R-:W-:Y:S02]  /*0d40*/  IMAD R11, R11, UR6, RZ ;  /* 0x000000060b0b7c24 */ /* 0x010fe4000f8e02ff */
[----:B------:R-:W-:-:S04]  /*0d50*/  IMAD.WIDE.U32 R12, R7, UR6, R12 ;  /* 0x00000006070c7c25 */ /* 0x000fc8000f8e000c */
[----:B------:R-:W-:Y:S01]  /*0d60*/  IMAD R11, R7, UR7, R11 ;  /* 0x00000007070b7c24 */ /* 0x000fe2000f8e020b */
[----:B-----5:R-:W-:-:S04]  /*0d70*/  LEA R10, P0, R12, UR4, 0x1 ;  /* 0x000000040c0a7c11 */ /* 0x020fc8000f8008ff */
[----:B------:R-:W-:-:S04]  /*0d80*/  IADD3 R11, PT, PT, R13, R11, RZ ;  /* 0x0000000b0d0b7210 */ /* 0x000fc80007ffe0ff */
[----:B------:R-:W-:-:S05]  /*0d90*/  LEA.HI.X R11, R12, UR5, R11, 0x1, P0 ;  /* 0x000000050c0b7c11 */ /* 0x000fca00080f0c0b */
[----:B------:R4:W-:Y:S02]  /*0da0*/  STG.E.128 desc[UR14][R10.64], RZ ;  /* 0x000000ff0a007986 */ /* 0x0009e4000c101d0e */
.L_x_964:
[----:B------:R-:W-:Y:S05]  /*0db0*/  BSYNC.RECONVERGENT B0 ;  /* 0x0000000000007941 */ /* 0x000fea0003800200 */
.L_x_963:
        /* <DEDUP_REMOVED lines=10> */
.L_x_966:
[----:B------:R-:W-:Y:S05]  /*0e60*/  BSYNC.RECONVERGENT B0 ;  /* 0x0000000000007941 */ /* 0x000fea0003800200 */
.L_x_965:
[----:B------:R-:W-:Y:S04]  /*0e70*/  BSSY.RECONVERGENT B0, `(.L_x_967) ;  /* 0x000000a000007945 */ /* 0x000fe80003800200 */
[----:B------:R-:W-:Y:S05]  /*0e80*/  @P5 BRA `(.L_x_968) ;  /* 0x0000000000205947 */ /* 0x000fea0003800000 */
[----:B------:R-:W5:Y:S01]  /*0e90*/  LDCU.64 UR4, c[0x0][0x420] ;  /* 0x00008400ff0477ac */ /* 0x000f620008000a00 */
[----:B------:R-:W-:-:S05]  /*0ea0*/  IMAD R6, R6, R3, RZ ;  /* 0x0000000306067224 */ /* 0x000fca00078e02ff */
[----:B----4-:R-:W-:-:S04]  /*0eb0*/  IADD3 R7, P0, PT, R6, R2, RZ ;  /* 0x0000000206077210 */ /* 0x010fc80007f1e0ff */
[----:B------:R-:W-:Y:S02]  /*0ec0*/  LEA.HI.X.SX32 R6, R6, R0, 0x1, P0 ;  /* 0x0000000006067211 */ /* 0x000fe400000f0eff */
[----:B-----5:R-:W-:-:S04]  /*0ed0*/  LEA R8, P0, R7, UR4, 0x2 ;  /* 0x0000000407087c11 */ /* 0x020fc8000f8010ff */
[----:B------:R-:W-:Y:S01]  /*0ee0*/  LEA.HI.X R9, R7, UR5, R6, 0x2, P0 ;  /* 0x0000000507097c11 */ /* 0x000fe200080f1406 */
[----:B------:R-:W-:-:S05]  /*0ef0*/  IMAD.MOV.U32 R6, RZ, RZ, 0x7f800000 ;  /* 0x7f800000ff067424 */ /* 0x000fca00078e00ff */
[----:B------:R4:W-:Y:S03]  /*0f00*/  STG.E desc[UR14][R8.64], R6 ;  /* 0x0000000608007986 */ /* 0x0009e6000c10190e */
.L_x_968:
[----:B------:R-:W-:Y:S05]  /*0f10*/  BSYNC.RECONVERGENT B0 ;  /* 0x0000000000007941 */ /* 0x000fea0003800200 */
.L_x_967:
        /* <DEDUP_REMOVED lines=10> */
.L_x_970:
[----:B------:R-:W-:Y:S05]  /*0fc0*/  BSYNC.RECONVERGENT B0 ;  /* 0x0000000000007941 */ /* 0x000fea0003800200 */
.L_x_969:
[----:B------:R-:W-:Y:S05]  /*0fd0*/  @P3 EXIT ;  /* 0x000000000000394d */ /* 0x000fea0003800000 */
[----:B------:R-:W5:Y:S01]  /*0fe0*/  LDCU.64 UR4, c[0x0][0x420] ;  /* 0x00008400ff0477ac */ /* 0x000f620008000a00 */
[----:B------:R-:W-:-:S05]  /*0ff0*/  IMAD R3, R4, R3, RZ ;  /* 0x0000000304037224 */ /* 0x000fca00078e02ff */
[----:B------:R-:W-:-:S04]  /*1000*/  IADD3 R2, P0, PT, R3, R2, RZ ;  /* 0x0000000203027210 */ /* 0x000fc80007f1e0ff */
[----:B------:R-:W-:Y:S02]  /*1010*/  LEA.HI.X.SX32 R0, R3, R0, 0x1, P0 ;  /* 0x0000000003007211 */ /* 0x000fe400000f0eff */
[----:B-----5:R-:W-:-:S04]  /*1020*/  LEA R4, P0, R2, UR4, 0x2 ;  /* 0x0000000402047c11 */ /* 0x020fc8000f8010ff */
[----:B----4-:R-:W-:Y:S01]  /*1030*/  LEA.HI.X R5, R2, UR5, R0, 0x2, P0 ;  /* 0x0000000502057c11 */ /* 0x010fe200080f1400 */
[----:B------:R-:W-:-:S05]  /*1040*/  IMAD.MOV.U32 R0, RZ, RZ, 0x7f800000 ;  /* 0x7f800000ff007424 */ /* 0x000fca00078e00ff */
[----:B------:R-:W-:Y:S01]  /*1050*/  STG.E desc[UR14][R4.64], R0 ;  /* 0x0000000004007986 */ /* 0x000fe2000c10190e */
[----:B------:R-:W-:Y:S05]  /*1060*/  EXIT ;  /* 0x000000000000794d */ /* 0x000fea0003800000 */
.L_x_955:
[----:B------:R-:W-:Y:S01]  /*1070*/  UISETP.NE.AND UP0, UPT, UR10, -0x1, UPT ;  /* 0xffffffff0a00788c */ /* 0x000fe2000bf05270 */
[----:B------:R-:W-:-:S05]  /*1080*/  ISETP.NE.AND P2, PT, R7, -0x1, PT ;  /* 0xffffffff0700780c */ /* 0x000fca0003f45270 */
[----:B------:R-:W-:-:S13]  /*1090*/  PLOP3.LUT P0, PT, PT, PT, UP0, 0x80, 0x8 ;  /* 0x000000000008781c */ /* 0x000fda0003f0f008 */
[----:B------:R-:W1:Y:S08]  /*10a0*/  @!P0 LDC.64 R4, c[0x0][0x398] ;  /* 0x0000e600ff048b82 */ /* 0x000e700000000a00 */
[----:B------:R-:W2:Y:S01]  /*10b0*/  @P0 LDC.64 R2, c[0x0][0x3b0] ;  /* 0x0000ec00ff020b82 */ /* 0x000ea20000000a00 */
[----:B-1----:R-:W-:-:S04]  /*10c0*/  @!P0 IMAD.WIDE.U32 R12, R4, UR11, RZ ;  /* 0x0000000b040c8c25 */ /* 0x002fc8000f8e00ff */
[----:B------:R-:W-:Y:S02]  /*10d0*/  @!P0 IMAD R0, R5, UR11, R13 ;  /* 0x0000000b05008c24 */ /* 0x000fe4000f8e020d */
        /* <DEDUP_REMOVED lines=8> */
[----:B------:R-:W-:Y:S02]  /*1160*/  MOV R63, UR5 ;  /* 0x00000005003f7c02 */ /* 0x000fe40008000f00 */
[----:B--2---:R-:W-:Y:S01]  /*1170*/  MOV R3, UR6 ;  /* 0x0000000600037c02 */ /* 0x004fe20008000f00 */
[-C--:B------:R-:W-:Y:S02]  /*1180*/  IMAD R2, R2, R62.reuse, RZ ;  /* 0x0000003e02027224 */ /* 0x080fe400078e02ff */
[----:B------:R-:W-:-:S04]  /*1190*/  IMAD.WIDE.U32 R4, R6, R62, RZ ;  /* 0x0000003e06047225 */ /* 0x000fc800078e00ff */
[----:B------:R-:W-:-:S05]  /*11a0*/  IMAD R2, R6, R63, R2 ;  /* 0x0000003f06027224 */ /* 0x000fca00078e0202 */
[----:B------:R-:W-:Y:S02]  /*11b0*/  IADD3 R5, PT, PT, R5, R2, RZ ;  /* 0x0000000205057210 */ /* 0x000fe40007ffe0ff */
[----:B------:R-:W-:Y:S01]  /*11c0*/  MOV R2, UR7 ;  /* 0x0000000700027c02 */ /* 0x000fe20008000f00 */
[----:B------:R-:W-:-:S04]  /*11d0*/  IMAD.WIDE.U32 R4, R3, UR11, R4 ;  /* 0x0000000b03047c25 */ /* 0x000fc8000f8e0004 */
[----:B------:R-:W-:Y:S01]  /*11e0*/  IMAD R2, R2, UR11, R5 ;  /* 0x0000000b02027c24 */ /* 0x000fe2000f8e0205 */
[----:B------:R-:W-:Y:S01]  /*11f0*/  MOV R194, R4 ;  /* 0x0000000400c27202 */ /* 0x000fe20000000f00 */
[----:B------:R-:W-:Y:S06]  /*1200*/  BRA `(.L_x_972) ;  /* 0x0000000000147947 */ /* 0x000fec0003800000 */
.L_x_971:
[----:B------:R-:W1:Y:S01]  /*1210*/  LDC.64 R62, c[0x0][0x3b8] ;  /* 0x0000ee00ff3e7b82 */ /* 0x000e620000000a00 */
[----:B------:R-:W-:-:S05]  /*1220*/  IADD3 R194, PT, PT, R6, R7, RZ ;  /* 0x0000000706c27210 */ /* 0x000fca0007ffe0ff */
[C---:B-1----:R-:W-:Y:S02]  /*1230*/  IMAD R2, R194.reuse, R63, RZ ;  /* 0x0000003fc2027224 */ /* 0x042fe400078e02ff */
[----:B------:R-:W-:-:S05]  /*1240*/  IMAD.WIDE.U32 R194, R194, R62, RZ ;  /* 0x0000003ec2c27225 */ /* 0x000fca00078e00ff */
[----:B------:R-:W-:Y:S02]  /*1250*/  IADD3 R2, PT, PT, R195, R2, RZ ;  /* 0x00000002c3027210 */ /* 0x000fe40007ffe0ff */
.L_x_972:
        /* <DEDUP_REMOVED lines=18> */
[----:B------:R-:W-:Y:S02]  /*1380*/  ISETP.NE.AND P1, PT, R3, RZ, PT ;  /* 0x000000ff0300720c */ /* 0x000fe40003f25270 */
[----:B------:R-:W-:Y:S02]  /*1390*/  ISETP.GE.U32.AND P3, PT, R4, R8, PT ;  /* 0x000000080400720c */ /* 0x000fe40003f66070 */
[----:B------:R-:W-:-:S04]  /*13a0*/  LOP3.LUT R4, R26, R3, RZ, 0x3c, !PT ;  /* 0x000000031a047212 */ /* 0x000fc800078e3cff */
[----:B------:R-:W-:-:S07]  /*13b0*/  ISETP.GE.AND P0, PT, R4, RZ, PT ;  /* 0x000000ff0400720c */ /* 0x000fce0003f06270 */
[----:B------:R-:W-:-:S06]  /*13c0*/  @P3 VIADD R20, R20, 0x1 ;  /* 0x0000000114143836 */ /* 0x000fcc0000000000 */
[----:B------:R-:W-:Y:S02]  /*13d0*/  @!P0 IADD3 R20, PT, PT, -R20, RZ, RZ ;  /* 0x000000ff14148210 */ /* 0x000fe40007ffe1ff */
[----:B------:R-:W-:Y:S01]  /*13e0*/  @!P1 LOP3.LUT R20, RZ, R3, RZ, 0x33, !PT ;  /* 0x00000003ff149212 */ /* 0x000fe200078e33ff */
        /* <DEDUP_REMOVED lines=11> */
[----:B------:R-:W-:-:S05]  /*14a0*/  MOV R3, UR6 ;  /* 0x0000000600037c02 */ /* 0x000fca0008000f00 */
[----:B------:R-:W-:-:S04]  /*14b0*/  IMAD.WIDE.U32 R8, R3, UR11, R8 ;  /* 0x0000000b03087c25 */ /* 0x000fc8000f8e0008 */
[----:B------:R-:W-:Y:S01]  /*14c0*/  IMAD R4, R4, UR11, R9 ;  /* 0x0000000b04047c24 */ /* 0x000fe2000f8e0209 */
[----:B------:R-:W-:Y:S01]  /*14d0*/  MOV R192, R8 ;  /* 0x0000000800c07202 */ /* 0x000fe20000000f00 */
[----:B------:R-:W-:Y:S06]  /*14e0*/  BRA `(.L_x_974) ;  /* 0x0000000000147947 */ /* 0x000fec0003800000 */
.L_x_973:
[----:B------:R-:W1:Y:S01]  /*14f0*/  LDC.64 R38, c[0x0][0x3c0] ;  /* 0x0000f000ff267b82 */ /* 0x000e620000000a00 */
[----:B------:R-:W-:-:S05]  /*1500*/  IADD3 R6, PT, PT, R6, R7, RZ ;  /* 0x0000000706067210 */ /* 0x000fca0007ffe0ff */
[C---:B-1----:R-:W-:Y:S02]  /*1510*/  IMAD R4, R6.reuse, R39, RZ ;  /* 0x0000002706047224 */ /* 0x042fe400078e02ff */
[----:B------:R-:W-:-:S05]  /*1520*/  IMAD.WIDE.U32 R192, R6, R38, RZ ;  /* 0x0000002606c07225 */ /* 0x000fca00078e00ff */
[----:B------:R-:W-:-:S07]  /*1530*/  IADD3 R4, PT, PT, R193, R4, RZ ;  /* 0x00000004c1047210 */ /* 0x000fce0007ffe0ff */
.L_x_974:
[----:B------:R-:W-:Y:S01]  /*1540*/  SHF.L.U32 R200, R199, 0x3, RZ ;  /* 0x00000003c7c87819 */ /* 0x000fe200000006ff */
[----:B------:R-:W-:Y:S01]  /*1550*/  UIADD3 UR18, UPT, UPT, -UR12, UR17, URZ ;  /* 0x000000110c127290 */ /* 0x000fe2000fffe1ff */
[----:B------:R-:W1:Y:S01]  /*1560*/  S2R R197, SR_CTAID.X ;  /* 0x0000000000c57919 */ /* 0x000e620000002500 */
[----:B------:R-:W-:Y:S01]  /*1570*/  SHF.R.U32.HI R191, RZ, 0x2, R199 ;  /* 0x00000002ffbf7819 */ /* 0x000fe200000116c7 */
[----:B------:R-:W2:Y:S01]  /*1580*/  LDCU.64 UR8, c[0x0][0x3c8] ;  /* 0x00007900ff0877ac */ /* 0x000ea20008000a00 */
[----:B------:R-:W-:Y:S01]  /*1590*/  LOP3.LUT R190, R200, 0x18, RZ, 0xc0, !PT ;  /* 0x00000018c8be7812 */ /* 0x000fe200078ec0ff */
[----:B------:R-:W3:Y:S01]  /*15a0*/  S2UR UR19, SR_CgaCtaId ;  /* 0x00000000001379c3 */ /* 0x000ee20000008800 */
[C---:B------:R-:W-:Y:S01]  /*15b0*/  ISETP.GE.AND P1, PT, R191.reuse, UR18, PT ;  /* 0x00000012bf007c0c */ /* 0x040fe2000bf26270 */
[C---:B------:R-:W-:Y:S01]  /*15c0*/  VIADD R10, R191.reuse, 0x40 ;  /* 0x00000040bf0a7836 */ /* 0x040fe20000000000 */
[----:B------:R-:W-:Y:S01]  /*15d0*/  IADD3 R194, P0, PT, R190, R194, RZ ;  /* 0x000000c2bec27210 */ /* 0x000fe20007f1e0ff */
[----:B------:R-:W4:Y:S01]  /*15e0*/  LDCU.128 UR4, c[0x0][0x3d0] ;  /* 0x00007a00ff0477ac */ /* 0x000f220008000c00 */
[----:B------:R-:W-:Y:S01]  /*15f0*/  IADD3 R11, PT, PT, R191, 0x20, RZ ;  /* 0x00000020bf0b7810 */ /* 0x000fe20007ffe0ff */
[----:B------:R-:W-:Y:S01]  /*1600*/  VIADD R140, R37, 0xffffffff ;  /* 0xffffffff258c7836 */ /* 0x000fe20000000000 */
[----:B------:R-:W-:Y:S01]  /*1610*/  IADD3.X R195, PT, PT, RZ, R2, RZ, P0, !PT ;  /* 0x00000002ffc37210 */ /* 0x000fe200007fe4ff */
[----:B------:R-:W-:Y:S01]  /*1620*/  UMOV UR20, 0x400 ;  /* 0x0000040000147882 */ /* 0x000fe20000000000 */
[----:B------:R-:W-:Y:S01]  /*1630*/  LOP3.LUT R2, R200, 0xd8, RZ, 0xc0, !PT ;  /* 0x000000d8c8027812 */ /* 0x000fe200078ec0ff */
[----:B------:R-:W-:Y:S01]  /*1640*/  IMAD.SHL.U32 R165, R62, 0x20, RZ ;  /* 0x000000203ea57824 */ /* 0x000fe200078e00ff */
[----:B------:R-:W-:Y:S01]  /*1650*/  IADD3 R12, P2, PT, R190, R12, RZ ;  /* 0x0000000cbe0c7210 */ /* 0x000fe20007f5e0ff */
[----:B------:R-:W-:Y:S01]  /*1660*/  IMAD.WIDE.U32 R194, R191, R62, R194 ;  /* 0x0000003ebfc27225 */ /* 0x000fe200078e00c2 */
[----:B------:R-:W-:Y:S01]  /*1670*/  LOP3.LUT R2, R2, 0x18, R199, 0x78, !PT ;  /* 0x0000001802027812 */ /* 0x000fe200078e78c7 */
[----:B------:R-:W5:Y:S01]  /*1680*/  @!P1 LDC.64 R6, c[0x0][0x380] ;  /* 0x0000e000ff069b82 */ /* 0x000f620000000a00 */
[----:B------:R-:W-:Y:S01]  /*1690*/  ISETP.GE.AND P3, PT, R11, UR18, PT ;  /* 0x000000120b007c0c */ /* 0x000fe2000bf66270 */
[C---:B------:R-:W-:Y:S01]  /*16a0*/  IMAD R195, R191.reuse, R63, R195 ;  /* 0x0000003fbfc37224 */ /* 0x040fe200078e02c3 */
[----:B------:R-:W-:Y:S01]  /*16b0*/  LOP3.LUT R200, R2, 0x1f20, R200, 0xf8, !PT ;  /* 0x00001f2002c87812 */ /* 0x000fe200078ef8c8 */
[----:B------:R-:W-:Y:S01]  /*16c0*/  IMAD.MOV.U32 R203, RZ, RZ, 0x8 ;  /* 0x00000008ffcb7424 */ /* 0x000fe200078e00ff */
[----:B------:R-:W-:Y:S01]  /*16d0*/  IADD3 R192, P0, PT, R190, R192, RZ ;  /* 0x000000c0bec07210 */ /* 0x000fe20007f1e0ff */
[----:B------:R-:W-:Y:S01]  /*16e0*/  IMAD.MOV.U32 R202, RZ, RZ, 0x40 ;  /* 0x00000040ffca7424 */ /* 0x000fe200078e00ff */
[----:B------:R-:W-:Y:S01]  /*16f0*/  IADD3.X R13, PT, PT, RZ, R0, RZ, P2, !PT ;  /* 0x00000000ff0d7210 */ /* 0x000fe200017fe4ff */
[----:B------:R-:W5:Y:S01]  /*1700*/  @!P1 LDC.64 R2, c[0x0][0x3b0] ;  /* 0x0000ec00ff029b82 */ /* 0x000f620000000a00 */
[----:B------:R-:W-:Y:S01]  /*1710*/  IADD3 R0, PT, PT, R191, 0x60, RZ ;  /* 0x00000060bf007810 */ /* 0x000fe20007ffe0ff */
[----:B------:R-:W-:Y:S01]  /*1720*/  IMAD.X R193, RZ, RZ, R4, P0 ;  /* 0x000000ffffc17224 */ /* 0x000fe200000e0604 */
[----:B------:R-:W-:Y:S01]  /*1730*/  ISETP.GE.AND P5, PT, R10, UR18, PT ;  /* 0x000000120a007c0c */ /* 0x000fe2000bfa6270 */
[----:B--2---:R-:W-:Y:S01]  /*1740*/  IMAD.WIDE.U32 R12, R26, UR8, R12 ;  /* 0x000000081a0c7c25 */ /* 0x004fe2000f8e000c */
[----:B------:R-:W-:-:S02]  /*1750*/  ISETP.GE.AND P4, PT, R0, UR18, PT ;  /* 0x0000001200007c0c */ /* 0x000fc4000bf86270 */
[C---:B-1----:R-:W-:Y:S01]  /*1760*/  LEA R198, P0, R197.reuse, R191, 0x7 ;  /* 0x000000bfc5c67211 */ /* 0x042fe200078038ff */
[----:B------:R-:W1:Y:S01]  /*1770*/  @!P3 LDC.64 R4, c[0x0][0x3b0] ;  /* 0x0000ec00ff04bb82 */ /* 0x000e620000000a00 */
[----:B------:R-:W-:Y:S01]  /*1780*/  IMAD R27, R26, UR9, R13 ;  /* 0x000000091a1b7c24 */ /* 0x000fe2000f8e020d */
[----:B------:R-:W-:Y:S01]  /*1790*/  SHF.R.S32.HI R21, RZ, 0x1f, R20 ;  /* 0x0000001fff157819 */ /* 0x000fe20000011414 */
[----:B------:R-:W-:Y:S01]  /*17a0*/  @!P1 IMAD.MOV.U32 R26, RZ, RZ, R12 ;  /* 0x000000ffff1a9224 */ /* 0x000fe200078e000c */
[----:B------:R-:W-:Y:S01]  /*17b0*/  LEA.HI.X R197, R197, RZ, RZ, 0x7, P0 ;  /* 0x000000ffc5c57211 */ /* 0x000fe200000f3cff */
[----:B----4-:R-:W-:Y:S01]  /*17c0*/  IMAD.WIDE.U32 R194, R20, UR4, R194 ;  /* 0x0000000414c27c25 */ /* 0x010fe2000f8e00c2 */
[-C--:B------:R-:W-:Y:S01]  /*17d0*/  @!P3 MOV R19, R27.reuse ;  /* 0x0000001b0013b202 */ /* 0x080fe20000000f00 */
[----:B------:R-:W2:Y:S01]  /*17e0*/  LDCU.64 UR8, c[0x0][0x390] ;  /* 0x00007200ff0877ac */ /* 0x000ea20008000a00 */
[-C--:B------:R-:W-:Y:S01]  /*17f0*/  @!P5 MOV R15, R27.reuse ;  /* 0x0000001b000fd202 */ /* 0x080fe20000000f00 */
[----:B------:R-:W-:Y:S01]  /*1800*/  IMAD R16, R21, UR4, RZ ;  /* 0x0000000415107c24 */ /* 0x000fe2000f8e02ff */
[----:B------:R-:W-:Y:S01]  /*1810*/  @!P4 MOV R13, R27 ;  /* 0x0000001b000dc202 */ /* 0x000fe20000000f00 */
[----:B---3--:R-:W-:Y:S01]  /*1820*/  ULEA UR4, UR19, UR20, 0x18 ;  /* 0x0000001413047291 */ /* 0x008fe2000f8ec0ff */
[----:B------:R-:W-:Y:S01]  /*1830*/  @!P3 IADD3 R17, P0, PT, R198, 0x20, RZ ;  /* 0x00000020c611b810 */ /* 0x000fe20007f1e0ff */
[----:B------:R-:W-:Y:S01]  /*1840*/  IMAD.WIDE.U32 R192, R191, R38, R192 ;  /* 0x00000026bfc07225 */ /* 0x000fe200078e00c0 */
[----:B------:R-:W-:Y:S01]  /*1850*/  @!P3 MOV R18, R12 ;  /* 0x0000000c0012b202 */ /* 0x000fe20000000f00 */
[----:B------:R-:W3:Y:S01]  /*1860*/  @!P5 LDC.64 R8, c[0x0][0x3b0] ;  /* 0x0000ec00ff08db82 */ /* 0x000ee20000000a00 */
[----:B------:R-:W-:Y:S01]  /*1870*/  SHF.L.U64.HI R164, R62, 0x5, R63 ;  /* 0x000000053ea47819 */ /* 0x000fe2000001023f */
[-C--:B-----5:R-:W-:Y:S01]  /*1880*/  @!P1 IMAD R23, R197, R2.reuse, RZ ;  /* 0x00000002c5179224 */ /* 0x0a0fe200078e02ff */
[----:B------:R-:W-:Y:S01]  /*1890*/  LEA R200, R200, UR4, 0x1 ;  /* 0x00000004c8c87c11 */ /* 0x000fe2000f8e08ff */
[----:B------:R-:W-:Y:S01]  /*18a0*/  @!P1 IMAD.WIDE.U32 R26, R198, R2, R26 ;  /* 0x00000002c61a9225 */ /* 0x000fe200078e001a */
[----:B------:R-:W-:-:S02]  /*18b0*/  SHF.R.U32.HI R148, RZ, 0x1, R199 ;  /* 0x00000001ff947819 */ /* 0x000fc400000116c7 */
[----:B------:R-:W-:Y:S01]  /*18c0*/  MOV R201, 0x48 ;  /* 0x0000004800c97802 */ /* 0x000fe20000000f00 */
[----:B------:R-:W-:Y:S02]  /*18d0*/  @!P1 IMAD R23, R198, R3, R23 ;  /* 0x00000003c6179224 */ /* 0x000fe400078e0217 */
[----:B------:R-:W4:Y:S01]  /*18e0*/  @!P3 LDC.64 R2, c[0x0][0x380] ;  /* 0x0000e000ff02bb82 */ /* 0x000f220000000a00 */
[----:B------:R-:W-:Y:S01]  /*18f0*/  @!P3 IMAD.X R22, RZ, RZ, R197, P0 ;  /* 0x000000ffff16b224 */ /* 0x000fe200000e06c5 */
[----:B------:R-:W-:Y:S01]  /*1900*/  @!P1 LEA R24, P0, R26, R6, 0x1 ;  /* 0x000000061a189211 */ /* 0x000fe200078008ff */
[----:B------:R-:W-:Y:S01]  /*1910*/  IMAD R193, R191, R39, R193 ;  /* 0x00000027bfc17224 */ /* 0x000fe200078e02c1 */
[----:B------:R-:W-:Y:S01]  /*1920*/  @!P1 IADD3 R23, PT, PT, R27, R23, RZ ;  /* 0x000000171b179210 */ /* 0x000fe20007ffe0ff */
[-C--:B-1----:R-:W-:Y:S02]  /*1930*/  @!P3 IMAD R22, R22, R4.reuse, RZ ;  /* 0x000000041616b224 */ /* 0x082fe400078e02ff */
[----:B------:R-:W-:Y:S01]  /*1940*/  IMAD R21, R21, UR6, RZ ;  /* 0x0000000615157c24 */ /* 0x000fe2000f8e02ff */
[----:B------:R-:W-:Y:S01]  /*1950*/  @!P1 LEA.HI.X R25, R26, R7, R23, 0x1, P0 ;  /* 0x000000071a199211 */ /* 0x000fe200000f0c17 */
[C---:B------:R-:W-:Y:S01]  /*1960*/  @!P3 IMAD R5, R17.reuse, R5, R22 ;  /* 0x000000051105b224 */ /* 0x040fe200078e0216 */
[----:B------:R-:W1:Y:S01]  /*1970*/  @!P4 LDC.64 R6, c[0x0][0x3b0] ;  /* 0x0000ec00ff06cb82 */ /* 0x000e620000000a00 */
[----:B------:R-:W-:-:S02]  /*1980*/  @!P3 IMAD.WIDE.U32 R22, R17, R4, R18 ;  /* 0x000000041116b225 */ /* 0x000fc400078e0012 */
[----:B------:R-:W-:Y:S01]  /*1990*/  @!PT LDS RZ, [RZ] ;  /* 0x00000000fffff984 */ /* 0x000fe20000000800 */
[----:B------:R-:W-:Y:S01]  /*19a0*/  @!PT LDS RZ, [RZ] ;  /* 0x00000000fffff984 */ /* 0x000fe20000000800 */
[----:B------:R-:W-:Y:S01]  /*19b0*/  @!PT LDS RZ, [RZ] ;  /* 0x00000000fffff984 */ /* 0x000fe20000000800 */
[----:B------:R4:W-:Y:S01]  /*19c0*/  @!P1 LDGSTS.E.BYPASS.LTC128B.128 [R200], desc[UR14][R24.64] ;  /* 0x0000000018c89fae */ /* 0x0009e2000b981a0e */
[----:B------:R-:W-:Y:S01]  /*19d0*/  @!P5 IADD3 R17, P1, PT, R198, 0x40, RZ ;  /* 0x00000040c611d810 */ /* 0x000fe20007f3e0ff */
[----:B------:R-:W-:Y:S02]  /*19e0*/  @!P3 IMAD.IADD R19, R23, 0x1, R5 ;  /* 0x000000011713b824 */ /* 0x000fe400078e0205 */
[C---:B------:R-:W-:Y:S01]  /*19f0*/  IMAD R21, R20.reuse, UR7, R21 ;  /* 0x0000000714157c24 */ /* 0x040fe2000f8e0215 */
[----:B------:R-:W5:Y:S01]  /*1a00*/  @!P5 LDC.64 R4, c[0x0][0x380] ;  /* 0x0000e000ff04db82 */ /* 0x000f620000000a00 */
[C---:B------:R-:W-:Y:S01]  /*1a10*/  IMAD.WIDE.U32 R192, R20.reuse, UR6, R192 ;  /* 0x0000000614c07c25 */ /* 0x040fe2000f8e00c0 */
[----:B------:R-:W4:Y:S03]  /*1a20*/  LDCU.64 UR6, c[0x0][0x388] ;  /* 0x00007100ff0677ac */ /* 0x000f260008000a00 */
[----:B------:R-:W-:Y:S01]  /*1a30*/  IMAD R16, R20, UR5, R16 ;  /* 0x0000000514107c24 */ /* 0x000fe2000f8e0210 */
[----:B------:R-:W-:Y:S01]  /*1a40*/  IADD3 R21, PT, PT, R193, R21, RZ ;  /* 0x00000015c1157210 */ /* 0x000fe20007ffe0ff */
[----:B------:R-:W-:Y:S01]  /*1a50*/  @!P5 IMAD.MOV.U32 R14, RZ, RZ, R12 ;  /* 0x000000ffff0ed224 */ /* 0x000fe200078e000c */
[C---:B--2---:R-:W-:Y:S01]  /*1a60*/  LEA R193, P0, R192.reuse, UR8, 0x1 ;  /* 0x00000008c0c17c11 */ /* 0x044fe2000f8008ff */
[----:B------:R-:W-:Y:S01]  /*1a70*/  IMAD.IADD R16, R195, 0x1, R16 ;  /* 0x00000001c3107824 */ /* 0x000fe200078e0210 */
[----:B------:R-:W2:Y:S01]  /*1a80*/  LDCU UR5, c[0x0][0x50c] ;  /* 0x0000a180ff0577ac */ /* 0x000ea20008000800 */
[----:B---3--:R-:W-:Y:S01]  /*1a90*/  @!P5 IMAD.WIDE.U32 R14, R17, R8, R14 ;  /* 0x00000008110ed225 */ /* 0x008fe200078e000e */
[----:B------:R-:W-:-:S02]  /*1aa0*/  LEA.HI.X R192, R192, UR9, R21, 0x1, P0 ;  /* 0x00000009c0c07c11 */ /* 0x000fc400080f0c15 */
[----:B------:R-:W-:Y:S02]  /*1ab0*/  @!P4 IADD3 R18, P0, PT, R198, 0x60, RZ ;  /* 0x00000060c612c810 */ /* 0x000fe40007f1e0ff */
[-C--:B------:R-:W-:Y:S02]  /*1ac0*/  @!P5 IADD3.X R21, PT, PT, RZ, R197.reuse, RZ, P1, !PT ;  /* 0x000000c5ff15d210 */ /* 0x080fe40000ffe4ff */
[----:B------:R-:W-:Y:S01]  /*1ad0*/  @!P4 IADD3.X R20, PT, PT, RZ, R197, RZ, P0, !PT ;  /* 0x000000c5ff14c210 */ /* 0x000fe200007fe4ff */
[----:B-1----:R-:W-:Y:S01]  /*1ae0*/  @!P4 IMAD.WIDE.U32 R12, R18, R6, R12 ;  /* 0x00000006120cc225 */ /* 0x002fe200078e000c */
[----:B----4-:R-:W-:-:S03]  /*1af0*/  @!P3 LEA R24, P2, R22, R2, 0x1 ;  /* 0x000000021618b211 */ /* 0x010fc600078408ff */
[----:B------:R-:W-:Y:S01]  /*1b00*/  @!P5 IMAD R21, R21, R8, RZ ;  /* 0x000000081515d224 */ /* 0x000fe200078e02ff */
[----:B------:R-:W-:Y:S01]  /*1b10*/  SHF.L.U64.HI R8, R62, 0x7, R63 ;  /* 0x000000073e087819 */ /* 0x000fe2000001023f */
[----:B------:R-:W-:Y:S01]  /*1b20*/  @!P4 IMAD R20, R20, R6, RZ ;  /* 0x000000061414c224 */ /* 0x000fe200078e02ff */
[----:B------:R-:W-:Y:S01]  /*1b30*/  @!P3 LEA.HI.X R25, R22, R3, R19, 0x1, P2 ;  /* 0x000000031619b211 */ /* 0x000fe200010f0c13 */
[----:B------:R-:W-:Y:S01]  /*1b40*/  @!P5 IMAD R9, R17, R9, R21 ;  /* 0x000000091109d224 */ /* 0x000fe200078e0215 */
[----:B------:R-:W1:Y:S01]  /*1b50*/  @!P4 LDC.64 R2, c[0x0][0x380] ;  /* 0x0000e000ff02cb82 */ /* 0x000e620000000a00 */
[----:B------:R-:W-:Y:S01]  /*1b60*/  MOV R19, 0xffffff80 ;  /* 0xffffff8000137802 */ /* 0x000fe20000000f00 */
[----:B------:R-:W-:Y:S01]  /*1b70*/  @!P4 IMAD R7, R18, R7, R20 ;  /* 0x000000071207c224 */ /* 0x000fe200078e0214 */
[----:B------:R-:W-:Y:S01]  /*1b80*/  @!P3 LDGSTS.E.BYPASS.LTC128B.128 [R200+0x800], desc[UR14][R24.64] ;  /* 0x0080000018c8bfae */ /* 0x000fe2000b981a0e */
[----:B------:R-:W-:Y:S01]  /*1b90*/  SHF.L.U32 R6, R62, 0x7, RZ ;  /* 0x000000073e067819 */ /* 0x000fe200000006ff */
[-C--:B------:R-:W-:Y:S01]  /*1ba0*/  IMAD R8, R8, R140.reuse, RZ ;  /* 0x0000008c08087224 */ /* 0x080fe200078e02ff */
[----:B------:R-:W-:Y:S01]  /*1bb0*/  LEA R195, P2, R194, UR6, 0x1 ;  /* 0x00000006c2c37c11 */ /* 0x000fe2000f8408ff */
[----:B------:R-:W-:Y:S01]  /*1bc0*/  IMAD R19, R140, R19, UR16 ;  /* 0x000000108c137e24 */ /* 0x000fe2000f8e0213 */
[----:B------:R-:W-:Y:S01]  /*1bd0*/  @!P5 IADD3 R9, PT, PT, R15, R9, RZ ;  /* 0x000000090f09d210 */ /* 0x000fe20007ffe0ff */
[----:B------:R-:W-:Y:S01]  /*1be0*/  IMAD.WIDE.U32 R20, R6, R140, RZ ;  /* 0x0000008c06147225 */ /* 0x000fe200078e00ff */
[----:B-----5:R-:W-:-:S02]  /*1bf0*/  @!P5 LEA R4, P1, R14, R4, 0x1 ;  /* 0x000000040e04d211 */ /* 0x020fc400078208ff */
[-C--:B------:R-:W-:Y:S02]  /*1c00*/  ISETP.GE.AND P6, PT, R191, R19.reuse, PT ;  /* 0x00000013bf00720c */ /* 0x080fe40003fc6270 */
[----:B------:R-:W-:Y:S02]  /*1c10*/  ISETP.GE.AND P3, PT, R11, R19, PT ;  /* 0x000000130b00720c */ /* 0x000fe40003f66270 */
[----:B------:R-:W-:Y:S02]  /*1c20*/  @!P4 IADD3 R7, PT, PT, R13, R7, RZ ;  /* 0x000000070d07c210 */ /* 0x000fe40007ffe0ff */
[----:B------:R-:W-:Y:S02]  /*1c30*/  LEA.HI.X R194, R194, UR7, R16, 0x1, P2 ;  /* 0x00000007c2c27c11 */ /* 0x000fe400090f0c10 */
[----:B------:R-:W-:Y:S02]  /*1c40*/  @!P5 LEA.HI.X R5, R14, R5, R9, 0x1, P1 ;  /* 0x000000050e05d211 */ /* 0x000fe400008f0c09 */
[----:B------:R-:W-:Y:S01]  /*1c50*/  IADD3 R21, PT, PT, R21, R8, RZ ;  /* 0x0000000815157210 */ /* 0x000fe20007ffe0ff */
[----:B------:R-:W-:Y:S01]  /*1c60*/  IMAD.WIDE.U32 R8, R62, 0x40, RZ ;  /* 0x000000403e087825 */ /* 0x000fe200078e00ff */
[----:B-1----:R-:W-:Y:S01]  /*1c70*/  @!P4 LEA R2, P0, R12, R2, 0x1 ;  /* 0x000000020c02c211 */ /* 0x002fe200078008ff */
[----:B------:R1:W-:Y:S01]  /*1c80*/  @!P5 LDGSTS.E.BYPASS.LTC128B.128 [R200+0x1000], desc[UR14][R4.64] ;  /* 0x0100000004c8dfae */ /* 0x0003e2000b981a0e */
[----:B------:R-:W-:-:S02]  /*1c90*/  @!P6 LEA R14, P1, R20, R195, 0x1 ;  /* 0x000000c3140ee211 */ /* 0x000fc400078208ff */
[----:B------:R-:W-:Y:S02]  /*1ca0*/  ISETP.GE.AND P2, PT, R10, R19, PT ;  /* 0x000000130a00720c */ /* 0x000fe40003f46270 */
[----:B------:R-:W-:Y:S02]  /*1cb0*/  @!P4 LEA.HI.X R3, R12, R3, R7, 0x1, P0 ;  /* 0x000000030c03c211 */ /* 0x000fe400000f0c07 */
[----:B------:R-:W-:Y:S02]  /*1cc0*/  @!P3 IADD3 R7, P0, PT, R165, R20, RZ ;  /* 0x00000014a507b210 */ /* 0x000fe40007f1e0ff */
[----:B------:R-:W-:Y:S01]  /*1cd0*/  @!P6 LEA.HI.X R15, R20, R194, R21, 0x1, P1 ;  /* 0x000000c2140fe211 */ /* 0x000fe200008f0c15 */
[----:B------:R3:W-:Y:S01]  /*1ce0*/  @!P4 LDGSTS.E.BYPASS.LTC128B.128 [R200+0x1800], desc[UR14][R2.64] ;  /* 0x0180000002c8cfae */ /* 0x0007e2000b981a0e */
[----:B------:R-:W-:Y:S02]  /*1cf0*/  ISETP.GE.AND P1, PT, R0, R19, PT ;  /* 0x000000130000720c */ /* 0x000fe40003f26270 */
[----:B------:R-:W-:Y:S01]  /*1d00*/  @!P3 IADD3.X R6, PT, PT, R164, R21, RZ, P0, !PT ;  /* 0x00000015a406b210 */ /* 0x000fe200007fe4ff */
[----:B------:R4:W-:Y:S01]  /*1d10*/  @!P6 LDGSTS.E.BYPASS.LTC128B.128 [R200+0x2000], desc[UR14][R14.64] ;  /* 0x020000000ec8efae */ /* 0x0009e2000b981a0e */
[----:B------:R-:W-:-:S02]  /*1d20*/  @!P3 LEA R12, P0, R7, R195, 0x1 ;  /* 0x000000c3070cb211 */ /* 0x000fc400078008ff */
[----:B------:R-:W-:Y:S02]  /*1d30*/  ISETP.GE.AND P5, PT, R11, R19, PT ;  /* 0x000000130b00720c */ /* 0x000fe40003fa6270 */
[----:B------:R-:W-:Y:S01]  /*1d40*/  @!P3 LEA.HI.X R13, R7, R194, R6, 0x1, P0 ;  /* 0x000000c2070db211 */ /* 0x000fe200000f0c06 */
[----:B------:R-:W-:Y:S01]  /*1d50*/  IMAD.SHL.U32 R7, R63, 0x40, RZ ;  /* 0x000000403f077824 */ /* 0x000fe200078e00ff */
[----:B------:R-:W-:-:S03]  /*1d60*/  @!P2 IADD3 R6, P0, PT, R20, R8, RZ ;  /* 0x000000081406a210 */ /* 0x000fc60007f1e0ff */
[----:B------:R5:W-:Y:S01]  /*1d70*/  @!P3 LDGSTS.E.BYPASS.LTC128B.128 [R200+0x2800], desc[UR14][R12.64] ;  /* 0x028000000cc8bfae */ /* 0x000be2000b981a0e */
[----:B------:R-:W-:Y:S01]  /*1d80*/  @!P2 IADD3.X R7, PT, PT, R21, R9, R7, P0, !PT ;  /* 0x000000091507a210 */ /* 0x000fe200007fe407 */
[----:B------:R-:W-:Y:S01]  /*1d90*/  @!P1 IMAD R9, R63, 0x60, RZ ;  /* 0x000000603f099824 */ /* 0x000fe200078e02ff */
[----:B------:R-:W-:Y:S01]  /*1da0*/  @!P2 LEA R8, P4, R6, R195, 0x1 ;  /* 0x000000c30608a211 */ /* 0x000fe200078808ff */
[----:B------:R-:W-:Y:S01]  /*1db0*/  @!P1 IMAD.WIDE.U32 R20, R62, 0x60, R20 ;  /* 0x000000603e149825 */ /* 0x000fe200078e0014 */
[----:B------:R-:W-:Y:S02]  /*1dc0*/  ISETP.GE.AND P3, PT, R0, R19, PT ;  /* 0x000000130000720c */ /* 0x000fe40003f66270 */
[C---:B------:R-:W-:Y:S02]  /*1dd0*/  SHF.L.U32 R0, R199.reuse, 0x4, RZ ;  /* 0x00000004c7007819 */ /* 0x040fe400000006ff */
[----:B-1----:R-:W-:Y:S02]  /*1de0*/  SHF.L.U32 R5, R199, 0x2, RZ ;  /* 0x00000002c7057819 */ /* 0x002fe400000006ff */
[----:B------:R-:W-:-:S02]  /*1df0*/  LOP3.LUT R188, R0, 0x100, RZ, 0xc0, !PT ;  /* 0x0000010000bc7812 */ /* 0x000fc400078ec0ff */
[----:B---3--:R-:W-:Y:S02]  /*1e00*/  @!P1 IADD3 R3, PT, PT, R21, R9, RZ ;  /* 0x0000000915039210 */ /* 0x008fe40007ffe0ff */
[----:B------:R-:W-:Y:S02]  /*1e10*/  @!P1 LEA R2, P0, R20, R195, 0x1 ;  /* 0x000000c314029211 */ /* 0x000fe400078008ff */
[-C--:B------:R-:W-:Y:S01]  /*1e20*/  @!P2 LEA.HI.X R9, R6, R194.reuse, R7, 0x1, P4 ;  /* 0x000000c20609a211 */ /* 0x080fe200020f0c07 */
[----:B------:R-:W-:Y:S01]  /*1e30*/  IMAD.SHL.U32 R6, R199, 0x20, RZ ;  /* 0x00000020c7067824 */ /* 0x000fe200078e00ff */
[----:B------:R-:W-:Y:S01]  /*1e40*/  @!P1 LEA.HI.X R3, R20, R194, R3, 0x1, P0 ;  /* 0x000000c214039211 */ /* 0x000fe200000f0c03 */
[----:B----4-:R-:W-:Y:S01]  /*1e50*/  IMAD.WIDE.U32 R14, R38, 0x40, RZ ;  /* 0x00000040260e7825 */ /* 0x010fe200078e00ff */
[----:B------:R-:W-:Y:S01]  /*1e60*/  ISETP.GE.AND P4, PT, R10, R19, PT ;  /* 0x000000130a00720c */ /* 0x000fe20003f86270 */
[----:B------:R1:W-:Y:S01]  /*1e70*/  @!P2 LDGSTS.E.BYPASS.LTC128B.128 [R200+0x3000], desc[UR14][R8.64] ;  /* 0x0300000008c8afae */ /* 0x0003e2000b981a0e */
[----:B------:R-:W-:-:S02]  /*1e80*/  SHF.L.U64.HI R20, R38, 0x7, R39 ;  /* 0x0000000726147819 */ /* 0x000fc40000010227 */
[----:B------:R-:W-:Y:S01]  /*1e90*/  SHF.L.U32 R10, R38, 0x7, RZ ;  /* 0x00000007260a7819 */ /* 0x000fe200000006ff */
[----:B------:R3:W-:Y:S01]  /*1ea0*/  @!P1 LDGSTS.E.BYPASS.LTC128B.128 [R200+0x3800], desc[UR14][R2.64] ;  /* 0x0380000002c89fae */ /* 0x0007e2000b981a0e */
[----:B-----5:R-:W-:Y:S01]  /*1eb0*/  SHF.L.U32 R12, R39, 0x6, RZ ;  /* 0x00000006270c7819 */ /* 0x020fe200000006ff */
[-C--:B------:R-:W-:Y:S01]  /*1ec0*/  IMAD R20, R20, R140.reuse, RZ ;  /* 0x0000008c14147224 */ /* 0x080fe200078e02ff */
[----:B------:R-:W-:Y:S01]  /*1ed0*/  LOP3.LUT R7, R6, 0xc0, RZ, 0xc0, !PT ;  /* 0x000000c006077812 */ /* 0x000fe200078ec0ff */
[----:B------:R-:W0:Y:S01]  /*1ee0*/  LDGDEPBAR ;  /* 0x00000000000079af */ /* 0x000e220000000000 */
[----:B------:R-:W-:Y:S01]  /*1ef0*/  IMAD.WIDE.U32 R10, R10, R140, RZ ;  /* 0x0000008c0a0a7225 */ /* 0x000fe200078e00ff */
[----:B------:R-:W-:Y:S02]  /*1f00*/  LOP3.LUT R188, R188, 0x20, R6, 0xf8, !PT ;  /* 0x00000020bcbc7812 */ /* 0x000fe400078ef806 */
[----:B------:R-:W-:Y:S01]  /*1f10*/  LOP3.LUT R5, R7, 0x18, R5, 0xf8, !PT ;  /* 0x0000001807057812 */ /* 0x000fe200078ef805 */
[----:B------:R-:W-:Y:S01]  /*1f20*/  IMAD.IADD R21, R11, 0x1, R20 ;  /* 0x000000010b157824 */ /* 0x000fe200078e0214 */
[----:B------:R-:W-:-:S02]  /*1f30*/  @!P4 IADD3 R4, P0, PT, R10, R14, RZ ;  /* 0x0000000e0a04c210 */ /* 0x000fc40007f1e0ff */
[----:B------:R-:W-:Y:S02]  /*1f40*/  @!P3 MOV R20, R10 ;  /* 0x0000000a0014b202 */ /* 0x000fe40000000f00 */
[----:B------:R-:W-:Y:S02]  /*1f50*/  @!P4 IADD3.X R12, PT, PT, R21, R15, R12, P0, !PT ;  /* 0x0000000f150cc210 */ /* 0x000fe400007fe40c */
[----:B------:R-:W-:Y:S01]  /*1f60*/  @!P6 LEA R14, P1, R10, R193, 0x1 ;  /* 0x000000c10a0ee211 */ /* 0x000fe200078208ff */
[----:B------:R-:W-:Y:S01]  /*1f70*/  @!P3 IMAD.WIDE.U32 R16, R38, 0x60, R20 ;  /* 0x000000602610b825 */ /* 0x000fe200078e0014 */
[----:B------:R-:W-:Y:S02]  /*1f80*/  LOP3.LUT R6, R6, 0x120, RZ, 0xc0, !PT ;  /* 0x0000012006067812 */ /* 0x000fe400078ec0ff */
[----:B------:R-:W-:Y:S02]  /*1f90*/  @!P6 LEA.HI.X R15, R10, R192, R21, 0x1, P1 ;  /* 0x000000c00a0fe211 */ /* 0x000fe400008f0c15 */
[----:B------:R-:W-:-:S02]  /*1fa0*/  LOP3.LUT R11, R5, 0x8, R199, 0x78, !PT ;  /* 0x00000008050b7812 */ /* 0x000fc400078e78c7 */
[----:B-1----:R-:W-:Y:S02]  /*1fb0*/  @!P5 LEA R9, P0, R38, R10, 0x5 ;  /* 0x0000000a2609d211 */ /* 0x002fe400078028ff */
[----:B------:R-:W-:Y:S01]  /*1fc0*/  LOP3.LUT R189, R6, 0x3e00, R0, 0xf8, !PT ;  /* 0x00003e0006bd7812 */ /* 0x000fe200078ef800 */
[----:B---3--:R-:W-:Y:S01]  /*1fd0*/  @!P3 IMAD R3, R39, 0x60, RZ ;  /* 0x000000602703b824 */ /* 0x008fe200078e02ff */
[----:B------:R-:W-:-:S04]  /*1fe0*/  DEPBAR.LE SB0, 0x0 ;  /* 0x000080000000791a */ /* 0x000fc80000000000 */
[----:B------:R-:W-:Y:S01]  /*1ff0*/  BAR.SYNC.DEFER_BLOCKING 0x0 ;  /* 0x0000000000007b1d */ /* 0x000fe20000010000 */
[----:B------:R-:W-:Y:S01]  /*2000*/  @!P5 LEA.HI.X R7, R38, R21, R39, 0x5, P0 ;  /* 0x000000152607d211 */ /* 0x000fe200000f2c27 */
[----:B------:R-:W-:Y:S01]  /*2010*/  @!P3 IMAD.IADD R3, R17, 0x1, R3 ;  /* 0x000000011103b824 */ /* 0x000fe200078e0203 */
[-C--:B------:R-:W-:Y:S02]  /*2020*/  @!P5 LEA R10, P2, R9, R193.reuse, 0x1 ;  /* 0x000000c1090ad211 */ /* 0x080fe400078408ff */
[----:B------:R-:W-:Y:S02]  /*2030*/  LOP3.LUT R5, R5, 0x8, R148, 0x78, !PT ;  /* 0x0000000805057812 */ /* 0x000fe400078e7894 */
[-C--:B------:R-:W-:Y:S02]  /*2040*/  @!P4 LEA R8, P1, R4, R193.reuse, 0x1 ;  /* 0x000000c10408c211 */ /* 0x080fe400078208ff */
[----:B------:R-:W-:Y:S02]  /*2050*/  IADD3 R188, PT, PT, R11, R188, RZ ;  /* 0x000000bc0bbc7210 */ /* 0x000fe40007ffe0ff */
[----:B------:R-:W-:-:S02]  /*2060*/  @!P3 LEA R2, P0, R16, R193, 0x1 ;  /* 0x000000c11002b211 */ /* 0x000fc400078008ff */
[-C--:B------:R-:W-:Y:S02]  /*2070*/  @!P5 LEA.HI.X R11, R9, R192.reuse, R7, 0x1, P2 ;  /* 0x000000c0090bd211 */ /* 0x080fe400010f0c07 */
[----:B------:R-:W-:Y:S02]  /*2080*/  IADD3 R189, PT, PT, R5, R189, RZ ;  /* 0x000000bd05bd7210 */ /* 0x000fe40007ffe0ff */
[-C--:B------:R-:W-:Y:S01]  /*2090*/  @!P4 LEA.HI.X R9, R4, R192.reuse, R12, 0x1, P1 ;  /* 0x000000c00409c211 */ /* 0x080fe200008f0c0c */
[----:B------:R-:W-:Y:S01]  /*20a0*/  IMAD.MOV.U32 R4, RZ, RZ, 0x20 ;  /* 0x00000020ff047424 */ /* 0x000fe200078e00ff */
[----:B------:R-:W-:Y:S02]  /*20b0*/  @!P3 LEA.HI.X R3, R16, R192, R3, 0x1, P0 ;  /* 0x000000c01003b211 */ /* 0x000fe400000f0c03 */
[----:B------:R-:W-:Y:S02]  /*20c0*/  LEA R189, R189, UR4, 0x1 ;  /* 0x00000004bdbd7c11 */ /* 0x000fe4000f8e08ff */
[----:B------:R-:W-:Y:S01]  /*20d0*/  LEA R188, R188, UR4, 0x1 ;  /* 0x00000004bcbc7c11 */ /* 0x000fe2000f8e08ff */
[----:B------:R-:W-:Y:S01]  /*20e0*/  @!PT LDS RZ, [RZ] ;  /* 0x00000000fffff984 */ /* 0x000fe20000000800 */
[----:B------:R-:W-:Y:S01]  /*20f0*/  @!PT LDS RZ, [RZ] ;  /* 0x00000000fffff984 */ /* 0x000fe20000000800 */
[----:B------:R-:W-:Y:S01]  /*2100*/  @!PT LDS RZ, [RZ] ;  /* 0x00000000fffff984 */ /* 0x000fe20000000800 */
[----:B------:R1:W-:Y:S01]  /*2110*/  @!P6 LDGSTS.E.BYPASS.LTC128B.128 [R200+0x4000], desc[UR14][R14.64] ;  /* 0x040000000ec8efae */ /* 0x0003e2000b981a0e */
[----:B------:R-:W-:-:S02]  /*2120*/  LOP3.LUT P0, RZ, R199, 0x4, RZ, 0xc0, !PT ;  /* 0x00000004c7ff7812 */ /* 0x000fc4000780c0ff */
[----:B------:R-:W-:Y:S01]  /*2130*/  LOP3.LUT R148, R148, 0x1f0, RZ, 0xc0, !PT ;  /* 0x000001f094947812 */ /* 0x000fe200078ec0ff */
[----:B------:R-:W-:Y:S01]  /*2140*/  @P6 STS.128 [R200+0x4000], RZ ;  /* 0x004000ffc8006388 */ /* 0x000fe20000000c00 */
[----:B------:R-:W-:-:S03]  /*2150*/  SEL R4, R4, 0xffffffe0, !P0 ;  /* 0xffffffe004047807 */ /* 0x000fc60004000000 */
[----:B------:R-:W-:Y:S01]  /*2160*/  @P5 STS.128 [R200+0x4800], RZ ;  /* 0x004800ffc8005388 */ /* 0x000fe20000000c00 */
[-C--:B------:R-:W-:Y:S02]  /*2170*/  IADD3 R187, PT, PT, R189, R4.reuse, RZ ;  /* 0x00000004bdbb7210 */ /* 0x080fe40007ffe0ff */
[----:B------:R-:W-:Y:S01]  /*2180*/  IADD3 R185, PT, PT, R188, R4, RZ ;  /* 0x00000004bcb97210 */ /* 0x000fe20007ffe0ff */
        /* <DEDUP_REMOVED lines=15> */
[----:B-1----:R-:W-:Y:S04]  /*2280*/  LDSM.16.M88.4 R12, [R187] ;  /* 0x00000000bb0c783b */ /* 0x002fe80000000200 */
[----:B------:R-:W-:Y:S04]  /*2290*/  LDSM.16.M88.4 R132, [R185+0x2000] ;  /* 0x00200000b984783b */ /* 0x000fe80000000200 */
[----:B------:R-:W1:Y:S04]  /*22a0*/  LDSM.16.M88.4 R24, [R189+0x1000] ;  /* 0x00100000bd18783b */ /* 0x000e680000000200 */
[----:B---3--:R-:W3:Y:S04]  /*22b0*/  LDSM.16.M88.4 R8, [R189] ;  /* 0x00000000bd08783b */ /* 0x008ee80000000200 */
[----:B------:R-:W5:Y:S04]  /*22c0*/  LDSM.16.M88.4 R80, [R188+0x2400] ;  /* 0x00240000bc50783b */ /* 0x000f680000000200 */
[----:B------:R-:W2:Y:S04]  /*22d0*/  LDSM.16.M88.4 R96, [R187+0x1000] ;  /* 0x00100000bb60783b */ /* 0x000ea80000000200 */
[----:B------:R-:W4:Y:S04]  /*22e0*/  LDSM.16.M88.4 R128, [R185+0x2400] ;  /* 0x00240000b980783b */ /* 0x000f280000000200 */
[----:B------:R-:W4:Y:S04]  /*22f0*/  LDSM.16.M88.4 R64, [R188+0x2c00] ;  /* 0x002c0000bc40783b */ /* 0x000f280000000200 */
[----:B------:R-:W-:Y:S04]  /*2300*/  LDSM.16.M88.4 R72, [R188+0x2800] ;  /* 0x00280000bc48783b */ /* 0x000fe80000000200 */
[----:B------:R-:W-:Y:S04]  /*2310*/  LDSM.16.M88.4 R120, [R185+0x2c00] ;  /* 0x002c0000b978783b */ /* 0x000fe80000000200 */
[----:B------:R-:W-:Y:S04]  /*2320*/  LDSM.16.M88.4 R124, [R185+0x2800] ;  /* 0x00280000b97c783b */ /* 0x000fe80000000200 */
[----:B------:R-:W-:Y:S01]  /*2330*/  LDSM.16.M88.4 R44, [R188+0x3400] ;  /* 0x00340000bc2c783b */ /* 0x000fe20000000200 */
[-C--:B-1----:R-:W-:Y:S03]  /*2340*/  HMMA.16816.F32.BF16 R28, R24, R88.reuse, RZ ;  /* 0x00000058181c723c */ /* 0x082fe600000418ff */
[----:B------:R-:W1:Y:S04]  /*2350*/  LDSM.16.M88.4 R52, [R188+0x3000] ;  /* 0x00300000bc34783b */ /* 0x000e680000000200 */
[----:B------:R-:W-:Y:S01]  /*2360*/  LDSM.16.M88.4 R112, [R185+0x3400] ;  /* 0x00340000b970783b */ /* 0x000fe20000000200 */
[C---:B---3--:R-:W-:Y:S03]  /*2370*/  HMMA.16816.F32.BF16 R16, R8.reuse, R88, RZ ;  /* 0x000000580810723c */ /* 0x048fe600000418ff */
[----:B------:R-:W-:Y:S04]  /*2380*/  LDSM.16.M88.4 R116, [R185+0x3000] ;  /* 0x00300000b974783b */ /* 0x000fe80000000200 */
[----:B------:R-:W3:Y:S01]  /*2390*/  LDSM.16.M88.4 R136, [R188+0x3800] ;  /* 0x00380000bc88783b */ /* 0x000ee20000000200 */
[----:B-----5:R-:W-:Y:S03]  /*23a0*/  HMMA.16816.F32.BF16 R20, R8, R80, RZ ;  /* 0x000000500814723c */ /* 0x020fe600000418ff */
[----:B------:R-:W5:Y:S04]  /*23b0*/  LDSM.16.M88.4 R108, [R185+0x3800] ;  /* 0x00380000b96c783b */ /* 0x000f680000000200 */
[----:B------:R-:W5:Y:S01]  /*23c0*/  LDSM.16.M88.4 R104, [R188+0x3c00] ;  /* 0x003c0000bc68783b */ /* 0x000f620000000200 */
[-C--:B--2---:R-:W-:Y:S03]  /*23d0*/  HMMA.16816.F32.BF16 R28, R96, R132.reuse, R28 ;  /* 0x00000084601c723c */ /* 0x084fe6000004181c */
[----:B------:R-:W0:Y:S05]  /*23e0*/  LDGDEPBAR ;  /* 0x00000000000079af */ /* 0x000e2a0000000000 */
[C---:B------:R-:W-:Y:S08]  /*23f0*/  HMMA.16816.F32.BF16 R16, R12.reuse, R132, R16 ;  /* 0x000000840c10723c */ /* 0x040ff00000041810 */
[----:B----4-:R-:W-:Y:S03]  /*2400*/  HMMA.16816.F32.BF16 R20, R12, R128, R20 ;  /* 0x000000800c14723c */ /* 0x010fe60000041814 */
[----:B------:R-:W-:Y:S01]  /*2410*/  FMUL.FTZ R29, R29, UR5 ;  /* 0x000000051d1d7c20 */ /* 0x000fe20008410000 */
[----:B------:R-:W-:Y:S01]  /*2420*/  FMUL.FTZ R31, R31, UR5 ;  /* 0x000000051f1f7c20 */ /* 0x000fe20008410000 */
[----:B------:R-:W-:Y:S01]  /*2430*/  FMUL.FTZ R2, R28, UR5 ;  /* 0x000000051c027c20 */ /* 0x000fe20008410000 */
[----:B------:R-:W-:Y:S01]  /*2440*/  FMUL.FTZ R0, R30, UR5 ;  /* 0x000000051e007c20 */ /* 0x000fe20008410000 */
[----:B------:R-:W2:Y:S01]  /*2450*/  MUFU.TANH R133, R29 ;  /* 0x0000001d00857308 */ /* 0x000ea20000002400 */
[----:B------:R-:W-:Y:S03]  /*2460*/  HMMA.16816.F32.BF16 R32, R24, R64, RZ ;  /* 0x000000401820723c */ /* 0x000fe600000418ff */
[----:B------:R-:W-:Y:S01]  /*2470*/  FMUL.FTZ R17, R17, UR5 ;  /* 0x0000000511117c20 */ /* 0x000fe20008410000 */
[----:B------:R-:W-:Y:S01]  /*2480*/  FMUL.FTZ R19, R19, UR5 ;  /* 0x0000000513137c20 */ /* 0x000fe20008410000 */
[----:B------:R-:W-:Y:S01]  /*2490*/  FMUL.FTZ R7, R16, UR5 ;  /* 0x0000000510077c20 */ /* 0x000fe20008410000 */
[----:B------:R-:W-:Y:S01]  /*24a0*/  FMUL.FTZ R3, R18, UR5 ;  /* 0x0000000512037c20 */ /* 0x000fe20008410000 */
[----:B------:R-:W4:Y:S01]  /*24b0*/  MUFU.TANH R61, R17 ;  /* 0x00000011003d7308 */ /* 0x000f220000002400 */
[----:B-1----:R-:W-:Y:S03]  /*24c0*/  HMMA.16816.F32.BF16 R40, R8, R52, RZ ;  /* 0x000000340828723c */ /* 0x002fe600000418ff */
[----:B------:R-:W-:Y:S01]  /*24d0*/  FMUL.FTZ R20, R20, UR5 ;  /* 0x0000000514147c20 */ /* 0x000fe20008410000 */
[----:B------:R-:W-:Y:S01]  /*24e0*/  FMUL.FTZ R21, R21, UR5 ;  /* 0x0000000515157c20 */ /* 0x000fe20008410000 */
[----:B------:R-:W-:Y:S01]  /*24f0*/  FMUL.FTZ R22, R22, UR5 ;  /* 0x0000000516167c20 */ /* 0x000fe20008410000 */
[----:B------:R-:W-:Y:S01]  /*2500*/  FMUL.FTZ R23, R23, UR5 ;  /* 0x0000000517177c20 */ /* 0x000fe20008410000 */
[----:B------:R1:W1:Y:S01]  /*2510*/  MUFU.TANH R36, R19 ;  /* 0x0000001300247308 */ /* 0x0002620000002400 */
[----:B---3--:R-:W-:Y:S07]  /*2520*/  HMMA.16816.F32.BF16 R100, R24, R136, RZ ;  /* 0x000000881864723c */ /* 0x008fee00000418ff */
[----:B------:R3:W2:Y:S01]  /*2530*/  MUFU.TANH R132, R31 ;  /* 0x0000001f00847308 */ /* 0x0006a20000002400 */
[----:B------:R-:W-:Y:S07]  /*2540*/  HMMA.16816.F32.BF16 R32, R96, R120, R32 ;  /* 0x000000786020723c */ /* 0x000fee0000041820 */
[----:B------:R-:W2:Y:S01]  /*2550*/  MUFU.TANH R144, R20 ;  /* 0x0000001400907308 */ /* 0x000ea20000002400 */
[----:B-1----:R-:W-:Y:S07]  /*2560*/  HMMA.16816.F32.BF16 R16, R24, R80, RZ ;  /* 0x000000501810723c */ /* 0x002fee00000418ff */
[----:B------:R-:W1:Y:S01]  /*2570*/  MUFU.TANH R143, R21 ;  /* 0x00000015008f7308 */ /* 0x000e620000002400 */
[----:B---3--:R-:W-:Y:S03]  /*2580*/  HMMA.16816.F32.BF16 R28, R8, R72, RZ ;  /* 0x00000048081c723c */ /* 0x008fe600000418ff */
[----:B------:R-:W-:Y:S01]  /*2590*/  FMUL.FTZ R32, R32, UR5 ;  /* 0x0000000520207c20 */ /* 0x000fe20008410000 */
[----:B------:R-:W-:Y:S01]  /*25a0*/  FMUL.FTZ R33, R33, UR5 ;  /* 0x0000000521217c20 */ /* 0x000fe20008410000 */
[----:B------:R-:W-:Y:S01]  /*25b0*/  FMUL.FTZ R34, R34, UR5 ;  /* 0x0000000522227c20 */ /* 0x000fe20008410000 */
[----:B------:R-:W-:Y:S01]  /*25c0*/  FMUL.FTZ R35, R35, UR5 ;  /* 0x0000000523237c20 */ /* 0x000fe20008410000 */
[----:B------:R-:W3:Y:S01]  /*25d0*/  MUFU.TANH R142, R22 ;  /* 0x00000016008e7308 */ /* 0x000ee20000002400 */
[----:B------:R-:W-:Y:S07]  /*25e0*/  HMMA.16816.F32.BF16 R40, R12, R116, R40 ;  /* 0x000000740c28723c */ /* 0x000fee0000041828 */
[----:B------:R5:W1:Y:S01]  /*25f0*/  MUFU.TANH R141, R23 ;  /* 0x00000017008d7308 */ /* 0x000a620000002400 */
[----:B------:R-:W-:Y:S07]  /*2600*/  HMMA.16816.F32.BF16 R16, R96, R128, R16 ;  /* 0x000000806010723c */ /* 0x000fee0000041810 */
[----:B------:R-:W1:Y:S01]  /*2610*/  MUFU.TANH R156, R32 ;  /* 0x00000020009c7308 */ /* 0x000e620000002400 */
[----:B------:R-:W-:Y:S03]  /*2620*/  HMMA.16816.F32.BF16 R28, R12, R124, R28 ;  /* 0x0000007c0c1c723c */ /* 0x000fe6000004181c */
[----:B------:R-:W-:Y:S01]  /*2630*/  FMUL.FTZ R40, R40, UR5 ;  /* 0x0000000528287c20 */ /* 0x000fe20008410000 */
[----:B------:R-:W-:Y:S01]  /*2640*/  FMUL.FTZ R41, R41, UR5 ;  /* 0x0000000529297c20 */ /* 0x000fe20008410000 */
[----:B------:R-:W-:Y:S01]  /*2650*/  FMUL.FTZ R42, R42, UR5 ;  /* 0x000000052a2a7c20 */ /* 0x000fe20008410000 */
[----:B------:R-:W-:Y:S01]  /*2660*/  FMUL.FTZ R43, R43, UR5 ;  /* 0x000000052b2b7c20 */ /* 0x000fe20008410000 */
[----:B------:R-:W1:Y:S01]  /*2670*/  MUFU.TANH R157, R34 ;  /* 0x00000022009d7308 */ /* 0x000e620000002400 */
[----:B-----5:R-:W-:Y:S03]  /*2680*/  HMMA.16816.F32.BF16 R20, R24, R72, RZ ;  /* 0x000000481814723c */ /* 0x020fe600000418ff */
[----:B------:R-:W-:Y:S01]  /*2690*/  FMUL.FTZ R16, R16, UR5 ;  /* 0x0000000510107c20 */ /* 0x000fe20008410000 */
[----:B------:R-:W-:Y:S01]  /*26a0*/  FMUL.FTZ R17, R17, UR5 ;  /* 0x0000000511117c20 */ /* 0x000fe20008410000 */
[----:B------:R-:W-:Y:S01]  /*26b0*/  FMUL.FTZ R18, R18, UR5 ;  /* 0x0000000512127c20 */ /* 0x000fe20008410000 */
[----:B------:R-:W-:Y:S01]  /*26c0*/  FMUL.FTZ R19, R19, UR5 ;  /* 0x0000000513137c20 */ /* 0x000fe20008410000 */
[----:B------:R-:W1:Y:S01]  /*26d0*/  MUFU.TANH R129, R16 ;  /* 0x0000001000817308 */ /* 0x000e620000002400 */
[----:B------:R-:W-:Y:S03]  /*26e0*/  HMMA.16816.F32.BF16 R100, R96, R108, R100 ;  /* 0x0000006c6064723c */ /* 0x000fe60000041864 */
[----:B------:R-:W-:Y:S01]  /*26f0*/  FMUL.FTZ R28, R28, UR5 ;  /* 0x000000051c1c7c20 */ /* 0x000fe20008410000 */
[----:B------:R-:W-:Y:S01]  /*2700*/  FMUL.FTZ R29, R29, UR5 ;  /* 0x000000051d1d7c20 */ /* 0x000fe20008410000 */
[----:B------:R-:W-:Y:S01]  /*2710*/  FMUL.FTZ R30, R30, UR5 ;  /* 0x000000051e1e7c20 */ /* 0x000fe20008410000 */
[----:B------:R-:W-:Y:S01]  /*2720*/  FMUL.FTZ R31, R31, UR5 ;  /* 0x000000051f1f7c20 */ /* 0x000fe20008410000 */
[----:B------:R-:W1:Y:S01]  /*2730*/  MUFU.TANH R128, R17 ;  /* 0x0000001100807308 */ /* 0x000e620000002400 */
[----:B------:R-:W-:Y:S07]  /*2740*/  HMMA.16816.F32.BF16 R92, R24, R90, RZ ;  /* 0x0000005a185c723c */ /* 0x000fee00000418ff */
[----:B------:R-:W1:Y:S01]  /*2750*/  MUFU.TANH R145, R18 ;  /* 0x0000001200917308 */ /* 0x000e620000002400 */
[----:B------:R-:W-:Y:S03]  /*2760*/  HMMA.16816.F32.BF16 R20, R96, R124, R20 ;  /* 0x0000007c6014723c */ /* 0x000fe60000041814 */
[----:B------:R-:W-:Y:S01]  /*2770*/  FMUL.FTZ R102, R102, UR5 ;  /* 0x0000000566667c20 */ /* 0x000fe20008410000 */
[----:B------:R-:W-:Y:S01]  /*2780*/  FMUL.FTZ R100, R100, UR5 ;  /* 0x0000000564647c20 */ /* 0x000fe20008410000 */
[----:B------:R-:W-:-:S02]  /*2790*/  FMUL.FTZ R101, R101, UR5 ;  /* 0x0000000565657c20 */ /* 0x000fc40008410000 */
[----:B------:R5:W1:Y:S01]  /*27a0*/  MUFU.TANH R146, R19 ;  /* 0x0000001300927308 */ /* 0x000a620000002400 */
[C---:B------:R-:W-:Y:S07]  /*27b0*/  HMMA.16816.F32.BF16 R84, R24.reuse, R82, RZ ;  /* 0x000000521854723c */ /* 0x040fee00000418ff */
[----:B------:R-:W1:Y:S01]  /*27c0*/  MUFU.TANH R147, R28 ;  /* 0x0000001c00937308 */ /* 0x000e620000002400 */
[----:B------:R-:W-:Y:S03]  /*27d0*/  HMMA.16816.F32.BF16 R76, R24, R74, RZ ;  /* 0x0000004a184c723c */ /* 0x000fe600000418ff */
[----:B------:R-:W-:Y:S01]  /*27e0*/  FMUL.FTZ R20, R20, UR5 ;  /* 0x0000000514147c20 */ /* 0x000fe20008410000 */
[----:B------:R-:W-:Y:S01]  /*27f0*/  FMUL.FTZ R21, R21, UR5 ;  /* 0x0000000515157c20 */ /* 0x000fe20008410000 */
[----:B------:R-:W-:Y:S01]  /*2800*/  FMUL.FTZ R22, R22, UR5 ;  /* 0x0000000516167c20 */ /* 0x000fe20008410000 */
[----:B------:R-:W-:Y:S01]  /*2810*/  FMUL.FTZ R23, R23, UR5 ;  /* 0x0000000517177c20 */ /* 0x000fe20008410000 */
[----:B------:R-:W1:Y:S01]  /*2820*/  MUFU.TANH R124, R29 ;  /* 0x0000001d007c7308 */ /* 0x000e620000002400 */
[----:B-----5:R-:W-:Y:S07]  /*2830*/  HMMA.16816.F32.BF16 R16, R8, R64, RZ ;  /* 0x000000400810723c */ /* 0x020fee00000418ff */
[----:B------:R-:W1:Y:S01]  /*2840*/  MUFU.TANH R125, R30 ;  /* 0x0000001e007d7308 */ /* 0x000e620000002400 */
[C---:B------:R-:W-:Y:S07]  /*2850*/  HMMA.16816.F32.BF16 R68, R24.reuse, R66, RZ ;  /* 0x000000421844723c */ /* 0x040fee00000418ff */
[----:B------:R5:W1:Y:S01]  /*2860*/  MUFU.TANH R149, R31 ;  /* 0x0000001f00957308 */ /* 0x000a620000002400 */
[----:B------:R-:W-:Y:S07]  /*2870*/  HMMA.16816.F32.BF16 R56, R24, R54, RZ ;  /* 0x000000361838723c */ /* 0x000fee00000418ff */
[----:B------:R-:W1:Y:S01]  /*2880*/  MUFU.TANH R150, R20 ;  /* 0x0000001400967308 */ /* 0x000e620000002400 */
[----:B------:R-:W-:Y:S07]  /*2890*/  HMMA.16816.F32.BF16 R16, R12, R120, R16 ;  /* 0x000000780c10723c */ /* 0x000fee0000041810 */
[----:B------:R-:W1:Y:S01]  /*28a0*/  MUFU.TANH R151, R21 ;  /* 0x0000001500977308 */ /* 0x000e620000002400 */
[C---:B-----5:R-:W-:Y:S07]  /*28b0*/  HMMA.16816.F32.BF16 R28, R24.reuse, R52, RZ ;  /* 0x00000034181c723c */ /* 0x060fee00000418ff */
[----:B------:R-:W1:Y:S01]  /*28c0*/  MUFU.TANH R152, R22 ;  /* 0x0000001600987308 */ /* 0x000e620000002400 */
[----:B------:R-:W-:Y:S03]  /*28d0*/  HMMA.16816.F32.BF16 R48, R24, R46, RZ ;  /* 0x0000002e1830723c */ /* 0x000fe600000418ff */
[----:B------:R-:W-:Y:S01]  /*28e0*/  FMUL.FTZ R16, R16, UR5 ;  /* 0x0000000510107c20 */ /* 0x000fe20008410000 */
[----:B------:R-:W-:Y:S01]  /*28f0*/  FMUL.FTZ R17, R17, UR5 ;  /* 0x0000000511117c20 */ /* 0x000fe20008410000 */
[----:B------:R-:W-:Y:S01]  /*2900*/  FMUL.FTZ R18, R18, UR5 ;  /* 0x0000000512127c20 */ /* 0x000fe20008410000 */
[----:B------:R-:W-:Y:S01]  /*2910*/  FMUL.FTZ R19, R19, UR5 ;  /* 0x0000000513137c20 */ /* 0x000fe20008410000 */
[----:B------:R-:W1:Y:S01]  /*2920*/  MUFU.TANH R121, R16 ;  /* 0x0000001000797308 */ /* 0x000e620000002400 */
[----:B------:R-:W-:Y:S07]  /*2930*/  HMMA.16816.F32.BF16 R88, R8, R90, RZ ;  /* 0x0000005a0858723c */ /* 0x000fee00000418ff */
[----:B------:R-:W1:Y:S01]  /*2940*/  MUFU.TANH R153, R17 ;  /* 0x0000001100997308 */ /* 0x000e620000002400 */
[C---:B------:R-:W-:Y:S07]  /*2950*/  HMMA.16816.F32.BF16 R28, R96.reuse, R116, R28 ;  /* 0x00000074601c723c */ /* 0x040fee000004181c */
[----:B------:R-:W1:Y:S01]  /*2960*/  MUFU.TANH R154, R18 ;  /* 0x00000012009a7308 */ /* 0x000e620000002400 */
[C---:B------:R-:W-:Y:S07]  /*2970*/  HMMA.16816.F32.BF16 R92, R96.reuse, R134, R92 ;  /* 0x00000086605c723c */ /* 0x040fee000004185c */
[----:B------:R5:W1:Y:S01]  /*2980*/  MUFU.TANH R155, R19 ;  /* 0x00000013009b7308 */ /* 0x000a620000002400 */
[C---:B------:R-:W-:Y:S03]  /*2990*/  HMMA.16816.F32.BF16 R84, R96.reuse, R130, R84 ;  /* 0x000000826054723c */ /* 0x040fe60000041854 */
[----:B------:R-:W-:Y:S01]  /*29a0*/  FMUL.FTZ R28, R28, UR5 ;  /* 0x000000051c1c7c20 */ /* 0x000fe20008410000 */
[----:B------:R-:W-:Y:S01]  /*29b0*/  FMUL.FTZ R29, R29, UR5 ;  /* 0x000000051d1d7c20 */ /* 0x000fe20008410000 */
[----:B------:R-:W-:Y:S01]  /*29c0*/  FMUL.FTZ R30, R30, UR5 ;  /* 0x000000051e1e7c20 */ /* 0x000fe20008410000 */
[----:B------:R-:W-:Y:S01]  /*29d0*/  FMUL.FTZ R31, R31, UR5 ;  /* 0x000000051f1f7c20 */ /* 0x000fe20008410000 */
[----:B------:R4:W1:Y:S01]  /*29e0*/  MUFU.TANH R120, R23 ;  /* 0x0000001700787308 */ /* 0x0008620000002400 */
[----:B------:R-:W-:Y:S07]  /*29f0*/  HMMA.16816.F32.BF16 R76, R96, R126, R76 ;  /* 0x0000007e604c723c */ /* 0x000fee000004184c */
[----:B------:R-:W1:Y:S01]  /*2a00*/  MUFU.TANH R116, R33 ;  /* 0x0000002100747308 */ /* 0x000e620000002400 */
[----:B-----5:R-:W-:Y:S03]  /*2a10*/  HMMA.16816.F32.BF16 R16, R8, R44, RZ ;  /* 0x0000002c0810723c */ /* 0x020fe600000418ff */
[----:B------:R-:W-:Y:S01]  /*2a20*/  FMUL.FTZ R85, R85, UR5 ;  /* 0x0000000555557c20 */ /* 0x000fe20008410000 */
[----:B------:R-:W-:Y:S01]  /*2a30*/  FMUL.FTZ R86, R86, UR5 ;  /* 0x0000000556567c20 */ /* 0x000fe20008410000 */
[----:B------:R-:W-:-:S02]  /*2a40*/  FMUL.FTZ R87, R87, UR5 ;  /* 0x0000000557577c20 */ /* 0x000fc40008410000 */
[----:B------:R5:W1:Y:S01]  /*2a50*/  MUFU.TANH R158, R35 ;  /* 0x00000023009e7308 */ /* 0x000a620000002400 */
[----:B----4-:R-:W-:Y:S03]  /*2a60*/  HMMA.16816.F32.BF16 R20, R24, R44, RZ ;  /* 0x0000002c1814723c */ /* 0x010fe600000418ff */
[----:B------:R-:W-:Y:S01]  /*2a70*/  FMUL.FTZ R76, R76, UR5 ;  /* 0x000000054c4c7c20 */ /* 0x000fe20008410000 */
[----:B------:R-:W-:Y:S01]  /*2a80*/  FMUL.FTZ R77, R77, UR5 ;  /* 0x000000054d4d7c20 */ /* 0x000fe20008410000 */
[----:B------:R-:W-:Y:S01]  /*2a90*/  FMUL.FTZ R78, R78, UR5 ;  /* 0x000000054e4e7c20 */ /* 0x000fe20008410000 */
[----:B------:R-:W-:Y:S01]  /*2aa0*/  FMUL.FTZ R79, R79, UR5 ;  /* 0x000000054f4f7c20 */ /* 0x000fe20008410000 */
[----:B------:R-:W4:Y:S01]  /*2ab0*/  MUFU.TANH R162, R28 ;  /* 0x0000001c00a27308 */ /* 0x000f220000002400 */
[----:B------:R-:W-:Y:S07]  /*2ac0*/  HMMA.16816.F32.BF16 R80, R8, R82, RZ ;  /* 0x000000520850723c */ /* 0x000fee00000418ff */
[----:B------:R-:W1:Y:S01]  /*2ad0*/  MUFU.TANH R170, R29 ;  /* 0x0000001d00aa7308 */ /* 0x000e620000002400 */
[----:B------:R-:W-:Y:S07]  /*2ae0*/  HMMA.16816.F32.BF16 R16, R12, R112, R16 ;  /* 0x000000700c10723c */ /* 0x000fee0000041810 */
[----:B------:R-:W1:Y:S01]  /*2af0*/  MUFU.TANH R172, R30 ;  /* 0x0000001e00ac7308 */ /* 0x000e620000002400 */
[----:B-----5:R-:W-:Y:S07]  /*2b00*/  HMMA.16816.F32.BF16 R32, R8, R136, RZ ;  /* 0x000000880820723c */ /* 0x020fee00000418ff */
[----:B------:R5:W1:Y:S01]  /*2b10*/  MUFU.TANH R171, R31 ;  /* 0x0000001f00ab7308 */ /* 0x000a620000002400 */
        /* <DEDUP_REMOVED lines=11> */
[----:B------:R-:W-:Y:S01]  /*2bd0*/  FMUL.FTZ R22, R22, UR5 ;  /* 0x0000000516167c20 */ /* 0x000fe20008410000 */
[----:B------:R-:W-:Y:S01]  /*2be0*/  FMUL.FTZ R23, R23, UR5 ;  /* 0x0000000517177c20 */ /* 0x000fe20008410000 */
[----:B------:R-:W1:Y:S01]  /*2bf0*/  MUFU.TANH R109, R16 ;  /* 0x00000010006d7308 */ /* 0x000e620000002400 */
[----:B-----5:R-:W-:Y:S07]  /*2c00*/  HMMA.16816.F32.BF16 R28, R24, R104, RZ ;  /* 0x00000068181c723c */ /* 0x020fee00000418ff */
[----:B------:R-:W1:Y:S01]  /*2c10*/  MUFU.TANH R163, R18 ;  /* 0x0000001200a37308 */ /* 0x000e620000002400 */
[----:B------:R-:W-:Y:S03]  /*2c20*/  HMMA.16816.F32.BF16 R44, R8, R46, RZ ;  /* 0x0000002e082c723c */ /* 0x000fe600000418ff */
[----:B------:R-:W-:Y:S01]  /*2c30*/  FMUL.FTZ R32, R32, UR5 ;  /* 0x0000000520207c20 */ /* 0x000fe20008410000 */
[----:B------:R-:W-:Y:S01]  /*2c40*/  FMUL.FTZ R33, R33, UR5 ;  /* 0x0000000521217c20 */ /* 0x000fe20008410000 */
[----:B------:R-:W-:Y:S01]  /*2c50*/  FMUL.FTZ R34, R34, UR5 ;  /* 0x0000000522227c20 */ /* 0x000fe20008410000 */
[----:B------:R-:W-:Y:S01]  /*2c60*/  FMUL.FTZ R35, R35, UR5 ;  /* 0x0000000523237c20 */ /* 0x000fe20008410000 */
[----:B------:R5:W1:Y:S01]  /*2c70*/  MUFU.TANH R113, R19 ;  /* 0x0000001300717308 */ /* 0x000a620000002400 */
[C---:B------:R-:W-:Y:S07]  /*2c80*/  HMMA.16816.F32.BF16 R68, R96.reuse, R122, R68 ;  /* 0x0000007a6044723c */ /* 0x040fee0000041844 */
[----:B------:R-:W1:Y:S01]  /*2c90*/  MUFU.TANH R117, R20 ;  /* 0x0000001400757308 */ /* 0x000e620000002400 */
[C---:B------:R-:W-:Y:S07]  /*2ca0*/  HMMA.16816.F32.BF16 R56, R96.reuse, R118, R56 ;  /* 0x000000766038723c */ /* 0x040fee0000041838 */
[----:B------:R-:W1:Y:S01]  /*2cb0*/  MUFU.TANH R108, R21 ;  /* 0x00000015006c7308 */ /* 0x000e620000002400 */
[----:B-----5:R-:W5:Y:S01]  /*2cc0*/  LDSM.16.M88.4 R16, [R185+0x3c00] ;  /* 0x003c0000b910783b */ /* 0x020f620000000200 */
[----:B------:R-:W-:Y:S01]  /*2cd0*/  HMMA.16816.F32.BF16 R48, R96, R114, R48 ;  /* 0x000000726030723c */ /* 0x000fe20000041830 */
[----:B------:R-:W-:-:S05]  /*2ce0*/  DEPBAR.LE SB0, 0x0 ;  /* 0x000080000000791a */ /* 0x000fca0000000000 */
[----:B------:R-:W1:Y:S02]  /*2cf0*/  MUFU.TANH R136, R22 ;  /* 0x0000001600887308 */ /* 0x000e640000002400 */
[C---:B------:R-:W-:Y:S06]  /*2d00*/  HMMA.16816.F32.BF16 R72, R8.reuse, R74, RZ ;  /* 0x0000004a0848723c */ /* 0x040fec00000418ff */
[----:B------:R2:W1:Y:S02]  /*2d10*/  MUFU.TANH R137, R23 ;  /* 0x0000001700897308 */ /* 0x0004640000002400 */
[----:B------:R-:W-:Y:S06]  /*2d20*/  HMMA.16816.F32.BF16 R52, R8, R54, RZ ;  /* 0x000000360834723c */ /* 0x000fec00000418ff */
[----:B------:R-:W1:Y:S02]  /*2d30*/  MUFU.TANH R161, R41 ;  /* 0x0000002900a17308 */ /* 0x000e640000002400 */
[----:B------:R-:W-:Y:S06]  /*2d40*/  HMMA.16816.F32.BF16 R88, R12, R134, R88 ;  /* 0x000000860c58723c */ /* 0x000fec0000041858 */
[----:B------:R-:W1:Y:S02]  /*2d50*/  MUFU.TANH R160, R42 ;  /* 0x0000002a00a07308 */ /* 0x000e640000002400 */
[----:B--2---:R-:W-:Y:S06]  /*2d60*/  HMMA.16816.F32.BF16 R20, R8, R104, RZ ;  /* 0x000000680814723c */ /* 0x004fec00000418ff */
[----:B------:R2:W1:Y:S02]  /*2d70*/  MUFU.TANH R112, R43 ;  /* 0x0000002b00707308 */ /* 0x0004640000002400 */
[----:B-----5:R-:W-:Y:S03]  /*2d80*/  HMMA.16816.F32.BF16 R28, R96, R16, R28 ;  /* 0x00000010601c723c */ /* 0x020fe6000004181c */
[----:B------:R-:W-:-:S03]  /*2d90*/  FMUL.FTZ R88, R88, UR5 ;  /* 0x0000000558587c20 */ /* 0x000fc60008410000 */
[----:B------:R-:W1:Y:S02]  /*2da0*/  MUFU.TANH R173, R32 ;  /* 0x0000002000ad7308 */ /* 0x000e640000002400 */
[----:B------:R-:W-:Y:S06]  /*2db0*/  HMMA.16816.F32.BF16 R80, R12, R130, R80 ;  /* 0x000000820c50723c */ /* 0x000fec0000041850 */
[----:B------:R-:W1:Y:S02]  /*2dc0*/  MUFU.TANH R175, R33 ;  /* 0x0000002100af7308 */ /* 0x000e640000002400 */
[C---:B--2---:R-:W-:Y:S06]  /*2dd0*/  HMMA.16816.F32.BF16 R40, R24.reuse, R138, RZ ;  /* 0x0000008a1828723c */ /* 0x044fec00000418ff */
[----:B------:R-:W2:Y:S02]  /*2de0*/  MUFU.TANH R174, R34 ;  /* 0x0000002200ae7308 */ /* 0x000ea40000002400 */
[----:B------:R-:W-:Y:S06]  /*2df0*/  HMMA.16816.F32.BF16 R24, R24, R106, RZ ;  /* 0x0000006a1818723c */ /* 0x000fec00000418ff */
[----:B------:R5:W1:Y:S02]  /*2e00*/  MUFU.TANH R105, R35 ;  /* 0x0000002300697308 */ /* 0x000a640000002400 */
[----:B------:R-:W-:Y:S01]  /*2e10*/  HMMA.16816.F32.BF16 R20, R12, R16, R20 ;  /* 0x000000100c14723c */ /* 0x000fe20000041814 */
[----:B------:R-:W-:Y:S01]  /*2e20*/  FMUL.FTZ R17, R29, UR5 ;  /* 0x000000051d117c20 */ /* 0x000fe20008410000 */
[----:B------:R-:W-:Y:S01]  /*2e30*/  FMUL.FTZ R16, R92, UR5 ;  /* 0x000000055c107c20 */ /* 0x000fe20008410000 */
[----:B------:R-:W-:-:S03]  /*2e40*/  FMUL.FTZ R29, R95, UR5 ;  /* 0x000000055f1d7c20 */ /* 0x000fc60008410000 */
[----:B------:R3:W1:Y:S02]  /*2e50*/  MUFU.TANH R104, R102 ;  /* 0x0000006600687308 */ /* 0x0006640000002400 */
[----:B------:R-:W-:Y:S06]  /*2e60*/  HMMA.16816.F32.BF16 R40, R96, R110, R40 ;  /* 0x0000006e6028723c */ /* 0x000fec0000041828 */
[----:B------:R-:W1:Y:S02]  /*2e70*/  MUFU.TANH R7, R7 ;  /* 0x0000000700077308 */ /* 0x000e640000002400 */
[----:B-----5:R-:W-:Y:S03]  /*2e80*/  HMMA.16816.F32.BF16 R32, R8, R138, RZ ;  /* 0x0000008a0820723c */ /* 0x020fe600000418ff */
[----:B------:R-:W-:Y:S01]  /*2e90*/  FMUL.FTZ R20, R20, UR5 ;  /* 0x0000000514147c20 */ /* 0x000fe20008410000 */
[----:B------:R-:W-:Y:S01]  /*2ea0*/  FMUL.FTZ R22, R22, UR5 ;  /* 0x0000000516167c20 */ /* 0x000fe20008410000 */
[----:B------:R-:W-:Y:S01]  /*2eb0*/  FMUL.FTZ R21, R21, UR5 ;  /* 0x0000000515157c20 */ /* 0x000fe20008410000 */
[----:B------:R-:W-:Y:S01]  /*2ec0*/  FMUL.FTZ R23, R23, UR5 ;  /* 0x0000000517177c20 */ /* 0x000fe20008410000 */
[----:B---3--:R-:W-:Y:S01]  /*2ed0*/  FMUL.FTZ R102, R103, UR5 ;  /* 0x0000000567667c20 */ /* 0x008fe20008410000 */
[----:B------:R-:W-:Y:S01]  /*2ee0*/  HMMA.16816.F32.BF16 R96, R96, R18, R24 ;  /* 0x000000126060723c */ /* 0x000fe20000041818 */
[----:B------:R-:W-:Y:S01]  /*2ef0*/  IMAD.U32 R24, RZ, RZ, UR17 ;  /* 0x00000011ff187e24 */ /* 0x000fe2000f8e00ff */
[----:B------:R-:W-:Y:S01]  /*2f00*/  LOP3.LUT R26, R191, 0x7, RZ, 0xc0, !PT ;  /* 0x00000007bf1a7812 */ /* 0x000fe200078ec0ff */
[----:B------:R3:W1:Y:S01]  /*2f10*/  MUFU.TANH R103, R22 ;  /* 0x0000001600677308 */ /* 0x0006620000002400 */
[----:B------:R-:W-:-:S02]  /*2f20*/  MOV R25, UR13 ;  /* 0x0000000d00197c02 */ /* 0x000fc40008000f00 */
[----:B------:R-:W-:Y:S02]  /*2f30*/  IADD3 R26, PT, PT, R26, UR12, R148 ;  /* 0x0000000c1a1a7c10 */ /* 0x000fe4000fffe094 */
[----:B------:R-:W-:Y:S01]  /*2f40*/  HMMA.16816.F32.BF16 R8, R8, R106, RZ ;  /* 0x0000006a0808723c */ /* 0x000fe200000418ff */
[----:B------:R-:W-:Y:S02]  /*2f50*/  IADD3 R24, PT, PT, R25, UR16, -R24 ;  /* 0x0000001019187c10 */ /* 0x000fe4000fffe818 */
[----:B------:R5:W1:Y:S01]  /*2f60*/  MUFU.TANH R107, R20 ;  /* 0x00000014006b7308 */ /* 0x000a620000002400 */
[C---:B------:R-:W-:Y:S02]  /*2f70*/  IADD3 R205, PT, PT, R26.reuse, UR16, -R60 ;  /* 0x000000101acd7c10 */ /* 0x040fe4000fffe83c */
[----:B------:R-:W-:Y:S02]  /*2f80*/  IADD3 R204, PT, PT, R26, 0x1, R24 ;  /* 0x000000011acc7810 */ /* 0x000fe40007ffe018 */
[----:B------:R-:W-:Y:S01]  /*2f90*/  MOV R24, R140 ;  /* 0x0000008c00187202 */ /* 0x000fe20000000f00 */
[C---:B------:R-:W-:Y:S01]  /*2fa0*/  HMMA.16816.F32.BF16 R64, R12.reuse, R122, R64 ;  /* 0x0000007a0c40723c */ /* 0x040fe20000041840 */
[----:B------:R-:W-:Y:S01]  /*2fb0*/  SHF.L.U32 R60, R199, 0x1, RZ ;  /* 0x00000001c73c7819 */ /* 0x000fe200000006ff */
[----:B------:R4:W1:Y:S01]  /*2fc0*/  MUFU.TANH R138, R21 ;  /* 0x00000015008a7308 */ /* 0x0008620000002400 */
[----:B---3--:R-:W-:Y:S01]  /*2fd0*/  FMUL.FTZ R22, R31, UR5 ;  /* 0x000000051f167c20 */ /* 0x008fe20008410000 */
[----:B------:R-:W-:Y:S01]  /*2fe0*/  FMUL.FTZ R31, R84, UR5 ;  /* 0x00000005541f7c20 */ /* 0x000fe20008410000 */
[----:B------:R-:W-:Y:S01]  /*2ff0*/  ISETP.GT.AND P0, PT, R24, R196, PT ;  /* 0x000000c41800720c */ /* 0x000fe20003f04270 */
[----:B------:R-:W-:Y:S01]  /*3000*/  VIADD R168, R205, 0x8 ;  /* 0x00000008cda87836 */ /* 0x000fe20000000000 */
[----:B------:R-:W-:Y:S01]  /*3010*/  LOP3.LUT R60, R60, 0x6, RZ, 0xc0, !PT ;  /* 0x000000063c3c7812 */ /* 0x000fe200078ec0ff */
[----:B------:R-:W-:Y:S01]  /*3020*/  HMMA.16816.F32.BF16 R44, R12, R114, R44 ;  /* 0x000000720c2c723c */ /* 0x000fe2000004182c */
[----:B------:R-:W-:Y:S01]  /*3030*/  VIADDMNMX R203, R204, R203, UR16, PT ;  /* 0x00000010cccb7e46 */ /* 0x000fe2000b8001cb */
[----:B------:R3:W1:Y:S01]  /*3040*/  MUFU.TANH R106, R23 ;  /* 0x00000017006a7308 */ /* 0x0006620000002400 */
[----:B-----5:R-:W-:Y:S01]  /*3050*/  FMUL.FTZ R20, R28, UR5 ;  /* 0x000000051c147c20 */ /* 0x020fe20008410000 */
[----:B------:R-:W-:Y:S01]  /*3060*/  FMUL.FTZ R28, R94, UR5 ;  /* 0x000000055e1c7c20 */ /* 0x000fe20008410000 */
[----:B------:R-:W-:-:S02]  /*3070*/  LEA R25, R140, R60, 0x7 ;  /* 0x0000003c8c197211 */ /* 0x000fc400078e38ff */
[C---:B------:R-:W-:Y:S01]  /*3080*/  VIADDMNMX R202, R204.reuse, R202, UR16, PT ;  /* 0x00000010ccca7e46 */ /* 0x040fe2000b8001ca */
[C---:B------:R-:W-:Y:S01]  /*3090*/  HMMA.16816.F32.BF16 R32, R12.reuse, R110, R32 ;  /* 0x0000006e0c20723c */ /* 0x040fe20000041820 */
[----:B------:R-:W-:Y:S01]  /*30a0*/  VIADDMNMX R201, R204, R201, UR16, PT ;  /* 0x00000010ccc97e46 */ /* 0x000fe2000b8001c9 */
[----:B------:R-:W1:Y:S01]  /*30b0*/  MUFU.TANH R3, R3 ;  /* 0x0000000300037308 */ /* 0x000e620000002400 */
[----:B----4-:R-:W-:Y:S01]  /*30c0*/  FMUL.FTZ R21, R30, UR5 ;  /* 0x000000051e157c20 */ /* 0x010fe20008410000 */
[----:B------:R-:W-:Y:S02]  /*30d0*/  VIMNMX R204, PT, PT, R204, UR16, PT ;  /* 0x00000010cccc7c48 */ /* 0x000fe4000bfe0100 */
[C---:B------:R-:W-:Y:S02]  /*30e0*/  IADD3 R167, PT, PT, R205.reuse, 0x40, RZ ;  /* 0x00000040cda77810 */ /* 0x040fe40007ffe0ff */
[----:B------:R-:W-:Y:S01]  /*30f0*/  HMMA.16816.F32.BF16 R72, R12, R126, R72 ;  /* 0x0000007e0c48723c */ /* 0x000fe20000041848 */
[----:B------:R-:W-:Y:S01]  /*3100*/  IADD3 R166, PT, PT, R205, 0x48, RZ ;  /* 0x00000048cda67810 */ /* 0x000fe20007ffe0ff */
[----:B------:R-:W4:Y:S01]  /*3110*/  MUFU.TANH R2, R2 ;  /* 0x0000000200027308 */ /* 0x000f220000002400 */
[----:B---3--:R-:W-:-:S05]  /*3120*/  FMUL.FTZ R23, R93, UR5 ;  /* 0x000000055d177c20 */ /* 0x008fca0008410000 */
[C---:B------:R-:W-:Y:S02]  /*3130*/  HMMA.16816.F32.BF16 R52, R12.reuse, R118, R52 ;  /* 0x000000760c34723c */ /* 0x040fe40000041834 */
[----:B------:R-:W3:Y:S06]  /*3140*/  MUFU.TANH R0, R0 ;  /* 0x0000000000007308 */ /* 0x000eec0000002400 */
[----:B------:R-:W-:Y:S01]  /*3150*/  HMMA.16816.F32.BF16 R8, R12, R18, R8 ;  /* 0x000000120c08723c */ /* 0x000fe20000041808 */
[----:B------:R-:W-:Y:S01]  /*3160*/  IADD3 R12, PT, PT, R25, 0x1, RZ ;  /* 0x00000001190c7810 */ /* 0x000fe20007ffe0ff */
[----:B------:R-:W1:Y:S03]  /*3170*/  MUFU.TANH R100, R100 ;  /* 0x0000006400647308 */ /* 0x000e660000002400 */
[----:B------:R-:W-:-:S02]  /*3180*/  ISETP.GT.AND P6, PT, R205, R12, PT ;  /* 0x0000000ccd00720c */ /* 0x000fc40003fc4270 */
[----:B------:R-:W-:Y:S02]  /*3190*/  ISETP.GE.AND P5, PT, R12, R204, PT ;  /* 0x000000cc0c00720c */ /* 0x000fe40003fa6270 */
[-C--:B------:R-:W-:Y:S01]  /*31a0*/  ISETP.GT.AND P4, PT, R168, R12.reuse, PT ;  /* 0x0000000ca800720c */ /* 0x080fe20003f84270 */
[----:B------:R-:W1:Y:S01]  /*31b0*/  MUFU.TANH R101, R101 ;  /* 0x0000006500657308 */ /* 0x000e620000002400 */
[----:B------:R-:W-:Y:S02]  /*31c0*/  ISETP.GE.AND P3, PT, R12, R203, PT ;  /* 0x000000cb0c00720c */ /* 0x000fe40003f66270 */
[----:B------:R-:W-:-:S05]  /*31d0*/  ISETP.GT.AND P2, PT, R167, R12, PT ;  /* 0x0000000ca700720c */ /* 0x000fca0003f44270 */
[----:B------:R-:W1:Y:S08]  /*31e0*/  MUFU.TANH R102, R102 ;  /* 0x0000006600667308 */ /* 0x000e700000002400 */
        /* <DEDUP_REMOVED lines=9> */
[----:B------:R1:W1:Y:S08]  /*3280*/  MUFU.TANH R92, R85 ;  /* 0x00000055005c7308 */ /* 0x0002700000002400 */
[----:B------:R1:W1:Y:S08]  /*3290*/  MUFU.TANH R93, R86 ;  /* 0x00000056005d7308 */ /* 0x0002700000002400 */
[----:B------:R1:W1:Y:S08]  /*32a0*/  MUFU.TANH R94, R87 ;  /* 0x00000057005e7308 */ /* 0x0002700000002400 */
[----:B------:R1:W1:Y:S08]  /*32b0*/  MUFU.TANH R110, R76 ;  /* 0x0000004c006e7308 */ /* 0x0002700000002400 */
[----:B------:R1:W1:Y:S08]  /*32c0*/  MUFU.TANH R122, R77 ;  /* 0x0000004d007a7308 */ /* 0x0002700000002400 */
[----:B------:R1:W1:Y:S08]  /*32d0*/  MUFU.TANH R130, R78 ;  /* 0x0000004e00827308 */ /* 0x0002700000002400 */
[----:B------:R1:W1:Y:S01]  /*32e0*/  MUFU.TANH R115, R79 ;  /* 0x0000004f00737308 */ /* 0x0002620000002400 */
[----:B------:R-:W-:Y:S06]  /*32f0*/  BAR.SYNC.DEFER_BLOCKING 0x0 ;  /* 0x0000000000007b1d */ /* 0x000fec0000010000 */
[----:B--234-:R-:W-:Y:S05]  /*3300*/  @!P0 BRA `(.L_x_975) ;  /* 0x0000000000648947 */ /* 0x01cfea0003800000 */
[----:B------:R-:W-:-:S04]  /*3310*/  VIADD R13, R37, 0xfffffffe ;  /* 0xfffffffe250d7836 */ /* 0x000fc80000000000 */
[----:B------:R-:W-:-:S04]  /*3320*/  IMAD.WIDE.U32 R14, R13, R62, RZ ;  /* 0x0000003e0d0e7225 */ /* 0x000fc800078e00ff */
[----:B------:R-:W-:Y:S01]  /*3330*/  IMAD R15, R13, R63, R15 ;  /* 0x0000003f0d0f7224 */ /* 0x000fe200078e020f */
[C---:B------:R-:W-:Y:S02]  /*3340*/  LEA R84, P1, R14.reuse, R195, 0x8 ;  /* 0x000000c30e547211 */ /* 0x040fe400078240ff */
[C---:B------:R-:W-:Y:S02]  /*3350*/  LEA R18, P0, R14.reuse, R165, 0x7 ;  /* 0x000000a50e127211 */ /* 0x040fe400078038ff */
[C-C-:B-1----:R-:W-:Y:S02]  /*3360*/  LEA.HI.X R85, R14.reuse, R194, R15.reuse, 0x8, P1 ;  /* 0x000000c20e557211 */ /* 0x142fe400008f440f */
        /* <DEDUP_REMOVED lines=19> */
.L_x_975:
[----:B------:R-:W-:Y:S01]  /*34a0*/  FMUL.FTZ R13, R90, UR5 ;  /* 0x000000055a0d7c20 */ /* 0x000fe20008410000 */
[----:B------:R-:W-:Y:S01]  /*34b0*/  FSEL R61, R61, -INF , !P6 ;  /* 0xff8000003d3d7808 */ /* 0x000fe20007000000 */
[----:B------:R-:W-:Y:S01]  /*34c0*/  MUFU.TANH R88, R88 ;  /* 0x0000005800587308 */ /* 0x000fe20000002400 */
[----:B------:R-:W-:Y:S01]  /*34d0*/  ISETP.GE.AND P1, PT, R12, R202, PT ;  /* 0x000000ca0c00720c */ /* 0x000fe20003f26270 */
[----:B------:R-:W-:Y:S01]  /*34e0*/  FMUL.FTZ R15, R89, UR5 ;  /* 0x00000005590f7c20 */ /* 0x000fe20008410000 */
[----:B------:R-:W-:Y:S01]  /*34f0*/  ISETP.GT.AND P0, PT, R166, R12, PT ;  /* 0x0000000ca600720c */ /* 0x000fe20003f04270 */
[----:B------:R-:W-:Y:S01]  /*3500*/  FMUL.FTZ R14, R91, UR5 ;  /* 0x000000055b0e7c20 */ /* 0x000fe20008410000 */
[----:B------:R-:W-:Y:S01]  /*3510*/  ISETP.GE.AND P6, PT, R12, R201, PT ;  /* 0x000000c90c00720c */ /* 0x000fe20003fc6270 */
[----:B------:R-:W-:Y:S01]  /*3520*/  VIADD R12, R25, 0x8 ;  /* 0x00000008190c7836 */ /* 0x000fe20000000000 */
[----:B--2---:R-:W-:Y:S01]  /*3530*/  FSEL R26, R36, -INF , !P4 ;  /* 0xff800000241a7808 */ /* 0x004fe20006000000 */
[----:B------:R-:W2:Y:S01]  /*3540*/  MUFU.TANH R13, R13 ;  /* 0x0000000d000d7308 */ /* 0x000ea20000002400 */
[----:B-1----:R-:W-:Y:S01]  /*3550*/  FSEL R85, R133, -INF , !P2 ;  /* 0xff80000085557808 */ /* 0x002fe20005000000 */
[----:B------:R-:W-:Y:S01]  /*3560*/  FMUL.FTZ R70, R70, UR5 ;  /* 0x0000000546467c20 */ /* 0x000fe20008410000 */
[----:B------:R-:W-:Y:S01]  /*3570*/  FSEL R26, R26, -INF , !P3 ;  /* 0xff8000001a1a7808 */ /* 0x000fe20005800000 */
[----:B------:R-:W-:Y:S01]  /*3580*/  FMUL.FTZ R18, R82, UR5 ;  /* 0x0000000552127c20 */ /* 0x000fe20008410000 */
[-C--:B------:R-:W-:Y:S01]  /*3590*/  ISETP.GT.AND P3, PT, R168, R12.reuse, PT ;  /* 0x0000000ca800720c */ /* 0x080fe20003f64270 */
[----:B------:R-:W-:Y:S01]  /*35a0*/  VIADD R19, R25, 0x18 ;  /* 0x0000001819137836 */ /* 0x000fe20000000000 */
[----:B------:R-:W-:Y:S01]  /*35b0*/  ISETP.GE.AND P2, PT, R12, R203, PT ;  /* 0x000000cb0c00720c */ /* 0x000fe20003f46270 */
[----:B------:R-:W1:Y:S01]  /*35c0*/  MUFU.TANH R15, R15 ;  /* 0x0000000f000f7308 */ /* 0x000e620000002400 */
[----:B------:R-:W-:Y:S01]  /*35d0*/  FSEL R111, R61, -INF , !P5 ;  /* 0xff8000003d6f7808 */ /* 0x000fe20006800000 */
[----:B------:R-:W-:Y:S01]  /*35e0*/  FMUL.FTZ R81, R81, UR5 ;  /* 0x0000000551517c20 */ /* 0x000fe20008410000 */
[----:B------:R-:W-:Y:S01]  /*35f0*/  ISETP.GT.AND P5, PT, R205, R12, PT ;  /* 0x0000000ccd00720c */ /* 0x000fe20003fa4270 */
[----:B------:R-:W-:Y:S01]  /*3600*/  FMUL.FTZ R83, R83, UR5 ;  /* 0x0000000553537c20 */ /* 0x000fe20008410000 */
[----:B------:R-:W-:Y:S01]  /*3610*/  FSEL R76, R132, -INF , !P0 ;  /* 0xff800000844c7808 */ /* 0x000fe20004000000 */
[----:B------:R-:W-:Y:S01]  /*3620*/  FMUL.FTZ R56, R56, UR5 ;  /* 0x0000000538387c20 */ /* 0x000fe20008410000 */
[----:B------:R-:W-:Y:S01]  /*3630*/  FSEL R85, R85, -INF , !P1 ;  /* 0xff80000055557808 */ /* 0x000fe20004800000 */
[----:B------:R-:W-:Y:S01]  /*3640*/  MUFU.TANH R134, R70 ;  /* 0x0000004600867308 */ /* 0x000fe20000002400 */
[----:B--2---:R-:W-:Y:S01]  /*3650*/  FSEL R13, R13, -INF , !P3 ;  /* 0xff8000000d0d7808 */ /* 0x004fe20005800000 */
[----:B------:R-:W-:Y:S01]  /*3660*/  FMUL.FTZ R68, R68, UR5 ;  /* 0x0000000544447c20 */ /* 0x000fe20008410000 */
[----:B------:R-:W-:Y:S01]  /*3670*/  FSEL R76, R76, -INF , !P6 ;  /* 0xff8000004c4c7808 */ /* 0x000fe20007000000 */
[----:B------:R-:W-:Y:S01]  /*3680*/  FMUL.FTZ R71, R71, UR5 ;  /* 0x0000000547477c20 */ /* 0x000fe20008410000 */
[----:B------:R-:W-:Y:S01]  /*3690*/  FSEL R27, R13, -INF , !P2 ;  /* 0xff8000000d1b7808 */ /* 0x000fe20005000000 */
[----:B------:R-:W-:Y:S01]  /*36a0*/  FMUL.FTZ R135, R74, UR5 ;  /* 0x000000054a877c20 */ /* 0x000fe20008410000 */
[----:B------:R-:W-:Y:S01]  /*36b0*/  FSEL R88, R88, -INF , !P5 ;  /* 0xff80000058587808 */ /* 0x000fe20006800000 */
[----:B------:R2:W3:Y:S01]  /*36c0*/  MUFU.TANH R13, R14 ;  /* 0x0000000e000d7308 */ /* 0x0004e20000002400 */
[----:B------:R-:W-:Y:S01]  /*36d0*/  ISETP.GE.AND P4, PT, R12, R204, PT ;  /* 0x000000cc0c00720c */ /* 0x000fe20003f86270 */
[----:B------:R-:W-:Y:S01]  /*36e0*/  FMUL.FTZ R72, R72, UR5 ;  /* 0x0000000548487c20 */ /* 0x000fe20008410000 */
[----:B------:R-:W-:Y:S01]  /*36f0*/  ISETP.GT.AND P1, PT, R167, R12, PT ;  /* 0x0000000ca700720c */ /* 0x000fe20003f24270 */
[----:B------:R-:W-:Y:S01]  /*3700*/  FMUL.FTZ R64, R64, UR5 ;  /* 0x0000000540407c20 */ /* 0x000fe20008410000 */
[----:B------:R-:W-:Y:S01]  /*3710*/  ISETP.GE.AND P0, PT, R12, R202, PT ;  /* 0x000000ca0c00720c */ /* 0x000fe20003f06270 */
[----:B------:R-:W-:Y:S01]  /*3720*/  FMUL.FTZ R40, R40, UR5 ;  /* 0x0000000528287c20 */ /* 0x000fe20008410000 */
[----:B------:R-:W-:Y:S01]  /*3730*/  ISETP.GT.AND P6, PT, R166, R12, PT ;  /* 0x0000000ca600720c */ /* 0x000fe20003fc4270 */
[----:B------:R-:W-:Y:S01]  /*3740*/  MUFU.TANH R18, R18 ;  /* 0x0000001200127308 */ /* 0x000fe20000002400 */
[----:B------:R-:W-:Y:S01]  /*3750*/  ISETP.GE.AND P5, PT, R12, R201, PT ;  /* 0x000000c90c00720c */ /* 0x000fe20003fa6270 */
[----:B------:R-:W-:Y:S01]  /*3760*/  VIADD R12, R25, 0x9 ;  /* 0x00000009190c7836 */ /* 0x000fe20000000000 */
[----:B------:R-:W-:Y:S01]  /*3770*/  FSEL R91, R88, -INF , !P4 ;  /* 0xff800000585b7808 */ /* 0x000fe20006000000 */
[----:B------:R-:W-:Y:S01]  /*3780*/  FMUL.FTZ R65, R65, UR5 ;  /* 0x0000000541417c20 */ /* 0x000fe20008410000 */
[----:B------:R-:W-:Y:S01]  /*3790*/  FSEL R16, R16, -INF , !P1 ;  /* 0xff80000010107808 */ /* 0x000fe20004800000 */
[----:B------:R-:W-:Y:S01]  /*37a0*/  FMUL.FTZ R140, R97, UR5 ;  /* 0x00000005618c7c20 */ /* 0x000fe20008410000 */
[----:B------:R-:W-:Y:S01]  /*37b0*/  ISETP.GT.AND P4, PT, R205, R12, PT ;  /* 0x0000000ccd00720c */ /* 0x000fe20003f84270 */
[----:B------:R4:W-:Y:S01]  /*37c0*/  MUFU.TANH R61, R56 ;  /* 0x00000038003d7308 */ /* 0x0009e20000002400 */
[----:B--2---:R-:W-:Y:S01]  /*37d0*/  FSEL R14, R28, -INF , !P6 ;  /* 0xff8000001c0e7808 */ /* 0x004fe20007000000 */
[----:B------:R-:W-:Y:S01]  /*37e0*/  FMUL.FTZ R119, R96, UR5 ;  /* 0x0000000560777c20 */ /* 0x000fe20008410000 */
[----:B------:R-:W-:Y:S01]  /*37f0*/  ISETP.GE.AND P3, PT, R12, R204, PT ;  /* 0x000000cc0c00720c */ /* 0x000fe20003f66270 */
[C---:B------:R-:W-:Y:S01]  /*3800*/  VIADD R97, R25.reuse, 0x30 ;  /* 0x0000003019617836 */ /* 0x040fe20000000000 */
[-C--:B------:R-:W-:Y:S01]  /*3810*/  ISETP.GT.AND P2, PT, R168, R12.reuse, PT ;  /* 0x0000000ca800720c */ /* 0x080fe20003f44270 */
[----:B------:R-:W-:Y:S01]  /*3820*/  VIADD R96, R25, 0x31 ;  /* 0x0000003119607836 */ /* 0x000fe20000000000 */
[----:B------:R-:W-:Y:S01]  /*3830*/  FSEL R14, R14, -INF , !P5 ;  /* 0xff8000000e0e7808 */ /* 0x000fe20006800000 */
[----:B------:R-:W-:Y:S01]  /*3840*/  MUFU.TANH R127, R68 ;  /* 0x00000044007f7308 */ /* 0x000fe20000002400 */
[----:B-1----:R-:W-:Y:S01]  /*3850*/  FSEL R15, R15, -INF , !P4 ;  /* 0xff8000000f0f7808 */ /* 0x002fe20006000000 */
[----:B------:R-:W-:Y:S01]  /*3860*/  FMUL.FTZ R53, R53, UR5 ;  /* 0x0000000535357c20 */ /* 0x000fe20008410000 */
[----:B------:R-:W-:Y:S01]  /*3870*/  FSEL R86, R16, -INF , !P0 ;  /* 0xff80000010567808 */ /* 0x000fe20004000000 */
[----:B------:R-:W-:Y:S01]  /*3880*/  FMUL.FTZ R16, R80, UR5 ;  /* 0x0000000550107c20 */ /* 0x000fe20008410000 */
[-C--:B------:R-:W-:Y:S01]  /*3890*/  ISETP.GT.AND P5, PT, R166, R12.reuse, PT ;  /* 0x0000000ca600720c */ /* 0x080fe20003fa4270 */
[----:B------:R-:W-:Y:S01]  /*38a0*/  FMUL.FTZ R52, R52, UR5 ;  /* 0x0000000534347c20 */ /* 0x000fe20008410000 */
[C---:B------:R-:W-:Y:S01]  /*38b0*/  ISETP.GE.AND P1, PT, R12.reuse, R203, PT ;  /* 0x000000cb0c00720c */ /* 0x040fe20003f26270 */
[----:B------:R-:W-:Y:S01]  /*38c0*/  MUFU.TANH R132, R71 ;  /* 0x0000004700847308 */ /* 0x000fe20000002400 */
[----:B------:R-:W-:Y:S01]  /*38d0*/  ISETP.GT.AND P6, PT, R167, R12, PT ;  /* 0x0000000ca700720c */ /* 0x000fe20003fc4270 */
[----:B----4-:R-:W-:Y:S01]  /*38e0*/  FMUL.FTZ R56, R57, UR5 ;  /* 0x0000000539387c20 */ /* 0x010fe20008410000 */
[C---:B------:R-:W-:Y:S01]  /*38f0*/  ISETP.GE.AND P0, PT, R12.reuse, R202, PT ;  /* 0x000000ca0c00720c */ /* 0x040fe20003f06270 */
[----:B------:R-:W-:Y:S01]  /*3900*/  FMUL.FTZ R57, R59, UR5 ;  /* 0x000000053b397c20 */ /* 0x000fe20008410000 */
[----:B------:R-:W-:Y:S01]  /*3910*/  ISETP.GE.AND P4, PT, R12, R201, PT ;  /* 0x000000c90c00720c */ /* 0x000fe20003f86270 */
[----:B------:R-:W-:Y:S01]  /*3920*/  VIADD R12, R25, 0x10 ;  /* 0x00000010190c7836 */ /* 0x000fe20000000000 */
[----:B---3--:R-:W-:Y:S01]  /*3930*/  FSEL R13, R13, -INF , !P2 ;  /* 0xff8000000d0d7808 */ /* 0x008fe20005000000 */
[----:B------:R-:W1:Y:S01]  /*3940*/  MUFU.TANH R16, R16 ;  /* 0x0000001000107308 */ /* 0x000e620000002400 */
[----:B------:R-:W-:Y:S01]  /*3950*/  FSEL R70, R15, -INF , !P3 ;  /* 0xff8000000f467808 */ /* 0x000fe20005800000 */
[----:B------:R-:W-:Y:S01]  /*3960*/  VIADD R36, R25, 0x38 ;  /* 0x0000003819247836 */ /* 0x000fe20000000000 */
[----:B------:R-:W-:Y:S01]  /*3970*/  FSEL R15, R29, -INF , !P5 ;  /* 0xff8000001d0f7808 */ /* 0x000fe20006800000 */
[----:B------:R-:W-:Y:S01]  /*3980*/  VIADD R82, R25, 0x39 ;  /* 0x0000003919527836 */ /* 0x000fe20000000000 */
[-C--:B------:R-:W-:Y:S01]  /*3990*/  ISETP.GT.AND P3, PT, R205, R12.reuse, PT ;  /* 0x0000000ccd00720c */ /* 0x080fe20003f64270 */
[----:B------:R-:W-:Y:S01]  /*39a0*/  FMUL.FTZ R44, R44, UR5 ;  /* 0x000000052c2c7c20 */ /* 0x000fe20008410000 */
[----:B------:R-:W-:Y:S01]  /*39b0*/  FSEL R28, R13, -INF , !P1 ;  /* 0xff8000000d1c7808 */ /* 0x000fe20004800000 */
[----:B------:R-:W-:Y:S01]  /*39c0*/  VIADD R13, R25, 0x11 ;  /* 0x00000011190d7836 */ /* 0x000fe20000000000 */
[----:B------:R-:W-:Y:S01]  /*39d0*/  FSEL R23, R23, -INF , !P6 ;  /* 0xff80000017177808 */ /* 0x000fe20007000000 */
[----:B------:R-:W-:Y:S01]  /*39e0*/  MUFU.TANH R135, R135 ;  /* 0x0000008700877308 */ /* 0x000fe20000002400 */
[-C--:B------:R-:W-:Y:S01]  /*39f0*/  ISETP.GT.AND P1, PT, R168, R12.reuse, PT ;  /* 0x0000000ca800720c */ /* 0x080fe20003f24270 */
[----:B------:R-:W-:Y:S01]  /*3a00*/  FMUL.FTZ R51, R51, UR5 ;  /* 0x0000000533337c20 */ /* 0x000fe20008410000 */
[----:B------:R-:W-:Y:S01]  /*3a10*/  FSEL R15, R15, -INF , !P4 ;  /* 0xff8000000f0f7808 */ /* 0x000fe20006000000 */
[----:B------:R-:W-:Y:S01]  /*3a20*/  VIADD R179, R25, 0x49 ;  /* 0x0000004919b37836 */ /* 0x000fe20000000000 */
[----:B------:R-:W-:Y:S01]  /*3a30*/  ISETP.GT.AND P4, PT, R166, R12, PT ;  /* 0x0000000ca600720c */ /* 0x000fe20003f84270 */
[----:B------:R-:W-:Y:S01]  /*3a40*/  FMUL.FTZ R50, R50, UR5 ;  /* 0x0000000532327c20 */ /* 0x000fe20008410000 */
[----:B------:R-:W-:Y:S01]  /*3a50*/  ISETP.GE.AND P2, PT, R12, R204, PT ;  /* 0x000000cc0c00720c */ /* 0x000fe20003f46270 */
[----:B------:R-:W-:Y:S01]  /*3a60*/  MUFU.TANH R79, R40 ;  /* 0x00000028004f7308 */ /* 0x000fe20000002400 */
[----:B------:R-:W-:Y:S01]  /*3a70*/  FSEL R87, R23, -INF , !P0 ;  /* 0xff80000017577808 */ /* 0x000fe20004000000 */
[----:B------:R-:W-:Y:S01]  /*3a80*/  VIADD R74, R25, 0x41 ;  /* 0x00000041194a7836 */ /* 0x000fe20000000000 */
[----:B------:R-:W-:Y:S01]  /*3a90*/  FSEL R118, R144, -INF , !P3 ;  /* 0xff80000090767808 */ /* 0x000fe20005800000 */
[----:B------:R-:W-:Y:S01]  /*3aa0*/  FMUL.FTZ R49, R49, UR5 ;  /* 0x0000000531317c20 */ /* 0x000fe20008410000 */
[C---:B------:R-:W-:Y:S01]  /*3ab0*/  ISETP.GE.AND P6, PT, R12.reuse, R203, PT ;  /* 0x000000cb0c00720c */ /* 0x040fe20003fc6270 */
[----:B------:R-:W-:Y:S01]  /*3ac0*/  VIADD R126, R25, 0x59 ;  /* 0x00000059197e7836 */ /* 0x000fe20000000000 */
[----:B------:R-:W-:Y:S01]  /*3ad0*/  ISETP.GT.AND P5, PT, R167, R12, PT ;  /* 0x0000000ca700720c */ /* 0x000fe20003fa4270 */
[----:B------:R-:W-:Y:S01]  /*3ae0*/  MUFU.TANH R53, R53 ;  /* 0x0000003500357308 */ /* 0x000fe20000002400 */
[----:B------:R-:W-:Y:S01]  /*3af0*/  ISETP.GE.AND P0, PT, R12, R202, PT ;  /* 0x000000ca0c00720c */ /* 0x000fe20003f06270 */
[----:B------:R-:W-:Y:S01]  /*3b00*/  FMUL.FTZ R32, R32, UR5 ;  /* 0x0000000520207c20 */ /* 0x000fe20008410000 */
[----:B------:R-:W-:Y:S01]  /*3b10*/  ISETP.GE.AND P3, PT, R12, R201, PT ;  /* 0x000000c90c00720c */ /* 0x000fe20003f66270 */
[----:B------:R-:W-:Y:S01]  /*3b20*/  FMUL.FTZ R43, R43, UR5 ;  /* 0x000000052b2b7c20 */ /* 0x000fe20008410000 */
[----:B------:R-:W-:Y:S01]  /*3b30*/  FSEL R29, R142, -INF , !P1 ;  /* 0xff8000008e1d7808 */ /* 0x000fe20004800000 */
[----:B------:R-:W-:Y:S01]  /*3b40*/  VIADD R123, R25, 0x60 ;  /* 0x00000060197b7836 */ /* 0x000fe20000000000 */
[----:B------:R-:W-:Y:S01]  /*3b50*/  FSEL R12, R145, -INF , !P4 ;  /* 0xff800000910c7808 */ /* 0x000fe20006000000 */
[----:B------:R2:W-:Y:S01]  /*3b60*/  MUFU.TANH R142, R72 ;  /* 0x00000048008e7308 */ /* 0x0005e20000002400 */
[----:B------:R-:W-:Y:S01]  /*3b70*/  FSEL R118, R118, -INF , !P2 ;  /* 0xff80000076767808 */ /* 0x000fe20005000000 */
[----:B------:R-:W-:Y:S01]  /*3b80*/  FMUL.FTZ R33, R33, UR5 ;  /* 0x0000000521217c20 */ /* 0x000fe20008410000 */
[-C--:B------:R-:W-:Y:S01]  /*3b90*/  ISETP.GT.AND P2, PT, R205, R13.reuse, PT ;  /* 0x0000000dcd00720c */ /* 0x080fe20003f44270 */
[----:B------:R-:W-:Y:S01]  /*3ba0*/  FMUL.FTZ R42, R42, UR5 ;  /* 0x000000052a2a7c20 */ /* 0x000fe20008410000 */
[----:B------:R-:W-:Y:S01]  /*3bb0*/  FSEL R29, R29, -INF , !P6 ;  /* 0xff8000001d1d7808 */ /* 0x000fe20007000000 */
[----:B------:R-:W-:Y:S01]  /*3bc0*/  FMUL.FTZ R139, R98, UR5 ;  /* 0x00000005628b7c20 */ /* 0x000fe20008410000 */
[----:B------:R-:W-:Y:S01]  /*3bd0*/  FSEL R77, R129, -INF , !P5 ;  /* 0xff800000814d7808 */ /* 0x000fe20006800000 */
[----:B------:R3:W-:Y:S01]  /*3be0*/  MUFU.TANH R95, R50 ;  /* 0x00000032005f7308 */ /* 0x0007e20000002400 */
[-C--:B------:R-:W-:Y:S01]  /*3bf0*/  ISETP.GT.AND P6, PT, R168, R13.reuse, PT ;  /* 0x0000000da800720c */ /* 0x080fe20003fc4270 */
[C---:B------:R-:W-:Y:S01]  /*3c00*/  VIADD R98, R25.reuse, 0x69 ;  /* 0x0000006919627836 */ /* 0x040fe20000000000 */
[----:B------:R-:W-:Y:S01]  /*3c10*/  FSEL R12, R12, -INF , !P3 ;  /* 0xff8000000c0c7808 */ /* 0x000fe20005800000 */
[----:B------:R-:W-:Y:S01]  /*3c20*/  VIADD R89, R25, 0x70 ;  /* 0x0000007019597836 */ /* 0x000fe20000000000 */
[-C--:B------:R-:W-:Y:S01]  /*3c30*/  ISETP.GT.AND P4, PT, R167, R13.reuse, PT ;  /* 0x0000000da700720c */ /* 0x080fe20003f84270 */
[----:B------:R-:W-:Y:S01]  /*3c40*/  FMUL.FTZ R9, R9, UR5 ;  /* 0x0000000509097c20 */ /* 0x000fe20008410000 */
[----:B------:R-:W-:Y:S01]  /*3c50*/  ISETP.GT.AND P3, PT, R166, R13, PT ;  /* 0x0000000da600720c */ /* 0x000fe20003f64270 */
[----:B------:R4:W-:Y:S01]  /*3c60*/  MUFU.TANH R80, R49 ;  /* 0x0000003100507308 */ /* 0x0009e20000002400 */
[----:B------:R-:W-:Y:S01]  /*3c70*/  FSEL R77, R77, -INF , !P0 ;  /* 0xff8000004d4d7808 */ /* 0x000fe20004000000 */
[----:B------:R-:W-:Y:S01]  /*3c80*/  FMUL.FTZ R69, R69, UR5 ;  /* 0x0000000545457c20 */ /* 0x000fe20008410000 */
[----:B------:R-:W-:Y:S01]  /*3c90*/  FSEL R129, R143, -INF , !P2 ;  /* 0xff8000008f817808 */ /* 0x000fe20005000000 */
[----:B------:R-:W-:Y:S01]  /*3ca0*/  FMUL.FTZ R41, R41, UR5 ;  /* 0x0000000529297c20 */ /* 0x000fe20008410000 */
[----:B------:R-:W-:Y:S01]  /*3cb0*/  ISETP.GE.AND P1, PT, R13, R204, PT ;  /* 0x000000cc0d00720c */ /* 0x000fe20003f26270 */
[----:B--2---:R-:W-:Y:S01]  /*3cc0*/  VIADD R72, R25, 0x71 ;  /* 0x0000007119487836 */ /* 0x004fe20000000000 */
[C---:B------:R-:W-:Y:S01]  /*3cd0*/  ISETP.GE.AND P5, PT, R13.reuse, R203, PT ;  /* 0x000000cb0d00720c */ /* 0x040fe20003fa6270 */
[----:B------:R-:W-:Y:S01]  /*3ce0*/  MUFU.TANH R32, R32 ;  /* 0x0000002000207308 */ /* 0x000fe20000002400 */
[----:B------:R-:W-:Y:S01]  /*3cf0*/  ISETP.GE.AND P0, PT, R13, R202, PT ;  /* 0x000000ca0d00720c */ /* 0x000fe20003f06270 */
[----:B---3--:R-:W-:Y:S01]  /*3d00*/  VIADD R50, R25, 0x51 ;  /* 0x0000005119327836 */ /* 0x008fe20000000000 */
[----:B------:R-:W-:Y:S01]  /*3d10*/  ISETP.GE.AND P2, PT, R13, R201, PT ;  /* 0x000000c90d00720c */ /* 0x000fe20003f46270 */
[----:B------:R-:W-:Y:S01]  /*3d20*/  FMUL.FTZ R131, R75, UR5 ;  /* 0x000000054b837c20 */ /* 0x000fe20008410000 */
[----:B------:R-:W-:Y:S01]  /*3d30*/  FSEL R30, R141, -INF , !P6 ;  /* 0xff8000008d1e7808 */ /* 0x000fe20007000000 */
[----:B------:R-:W-:Y:S01]  /*3d40*/  VIADD R75, R25, 0x79 ;  /* 0x00000079194b7836 */ /* 0x000fe20000000000 */
[-C--:B------:R-:W-:Y:S01]  /*3d50*/  ISETP.GT.AND P6, PT, R205, R19.reuse, PT ;  /* 0x00000013cd00720c */ /* 0x080fe20003fc4270 */
[----:B------:R-:W-:Y:S01]  /*3d60*/  MUFU.TANH R141, R64 ;  /* 0x00000040008d7308 */ /* 0x000fe20000002400 */
[----:B------:R-:W-:Y:S01]  /*3d70*/  FSEL R84, R128, -INF , !P4 ;  /* 0xff80000080547808 */ /* 0x000fe20006000000 */
[C---:B------:R-:W-:Y:S01]  /*3d80*/  VIADD R128, R25.reuse, 0x28 ;  /* 0x0000002819807836 */ /* 0x040fe20000000000 */
[----:B------:R-:W-:Y:S01]  /*3d90*/  FSEL R13, R146, -INF , !P3 ;  /* 0xff800000920d7808 */ /* 0x000fe20005800000 */
[----:B----4-:R-:W-:Y:S01]  /*3da0*/  VIADD R49, R25, 0x58 ;  /* 0x0000005819317836 */ /* 0x010fe20000000000 */
[----:B------:R-:W-:Y:S01]  /*3db0*/  FSEL R129, R129, -INF , !P1 ;  /* 0xff80000081817808 */ /* 0x000fe20004800000 */
[----:B------:R-:W-:Y:S01]  /*3dc0*/  FMUL.FTZ R46, R46, UR5 ;  /* 0x000000052e2e7c20 */ /* 0x000fe20008410000 */
[----:B------:R-:W-:Y:S01]  /*3dd0*/  FSEL R30, R30, -INF , !P5 ;  /* 0xff8000001e1e7808 */ /* 0x000fe20006800000 */
[----:B------:R-:W-:Y:S01]  /*3de0*/  MUFU.TANH R33, R33 ;  /* 0x0000002100217308 */ /* 0x000fe20000002400 */
[----:B------:R-:W-:Y:S01]  /*3df0*/  FSEL R84, R84, -INF , !P0 ;  /* 0xff80000054547808 */ /* 0x000fe20004000000 */
[----:B------:R-:W-:Y:S01]  /*3e00*/  FMUL.FTZ R66, R66, UR5 ;  /* 0x0000000542427c20 */ /* 0x000fe20008410000 */
[----:B------:R-:W-:Y:S01]  /*3e10*/  FSEL R13, R13, -INF , !P2 ;  /* 0xff8000000d0d7808 */ /* 0x000fe20005000000 */
[----:B------:R-:W-:Y:S01]  /*3e20*/  FMUL.FTZ R67, R67, UR5 ;  /* 0x0000000543437c20 */ /* 0x000fe20008410000 */
[----:B-1----:R-:W-:Y:S01]  /*3e30*/  FSEL R143, R16, -INF , !P6 ;  /* 0xff800000108f7808 */ /* 0x002fe20007000000 */
[----:B------:R-:W-:Y:S01]  /*3e40*/  VIADD R16, R25, 0x19 ;  /* 0x0000001919107836 */ /* 0x000fe20000000000 */
[C---:B------:R-:W-:Y:S01]  /*3e50*/  ISETP.GE.AND P1, PT, R19.reuse, R204, PT ;  /* 0x000000cc1300720c */ /* 0x040fe20003f26270 */
[----:B------:R-:W-:Y:S01]  /*3e60*/  MUFU.TANH R114, R69 ;  /* 0x0000004500727308 */ /* 0x000fe20000002400 */
[----:B------:R-:W-:Y:S01]  /*3e70*/  ISETP.GT.AND P5, PT, R168, R19, PT ;  /* 0x00000013a800720c */ /* 0x000fe20003fa4270 */
[----:B------:R-:W1:Y:S01]  /*3e80*/  LDCU UR6, c[0x0][0x45c] ;  /* 0x00008b80ff0677ac */ /* 0x000e620008000800 */
[----:B------:R-:W-:Y:S01]  /*3e90*/  ISETP.GE.AND P4, PT, R19, R203, PT ;  /* 0x000000cb1300720c */ /* 0x000fe20003f86270 */
[----:B------:R-:W-:Y:S01]  /*3ea0*/  FMUL.FTZ R54, R54, UR5 ;  /* 0x0000000536367c20 */ /* 0x000fe20008410000 */
[-C--:B------:R-:W-:Y:S01]  /*3eb0*/  ISETP.GT.AND P3, PT, R167, R19.reuse, PT ;  /* 0x00000013a700720c */ /* 0x080fe20003f64270 */
[----:B------:R-:W-:Y:S01]  /*3ec0*/  FMUL.FTZ R55, R55, UR5 ;  /* 0x0000000537377c20 */ /* 0x000fe20008410000 */
[----:B------:R-:W-:Y:S01]  /*3ed0*/  ISETP.GE.AND P0, PT, R19, R202, PT ;  /* 0x000000ca1300720c */ /* 0x000fe20003f06270 */
[----:B------:R-:W-:Y:S01]  /*3ee0*/  MUFU.TANH R9, R9 ;  /* 0x0000000900097308 */ /* 0x000fe20000002400 */
[----:B------:R-:W-:Y:S01]  /*3ef0*/  ISETP.GT.AND P2, PT, R166, R19, PT ;  /* 0x00000013a600720c */ /* 0x000fe20003f44270 */
[----:B------:R-:W-:Y:S01]  /*3f00*/  FMUL.FTZ R47, R47, UR5 ;  /* 0x000000052f2f7c20 */ /* 0x000fe20008410000 */
[----:B------:R-:W-:Y:S01]  /*3f10*/  ISETP.GE.AND P6, PT, R19, R201, PT ;  /* 0x000000c91300720c */ /* 0x000fe20003fc6270 */
[----:B------:R-:W-:Y:S01]  /*3f20*/  FMUL.FTZ R34, R34, UR5 ;  /* 0x0000000522227c20 */ /* 0x000fe20008410000 */
[----:B------:R-:W-:Y:S01]  /*3f30*/  FSEL R23, R18, -INF , !P5 ;  /* 0xff80000012177808 */ /* 0x000fe20006800000 */
[----:B------:R-:W-:Y:S01]  /*3f40*/  FMUL.FTZ R35, R35, UR5 ;  /* 0x0000000523237c20 */ /* 0x000fe20008410000 */
[----:B------:R-:W-:Y:S01]  /*3f50*/  FSEL R143, R143, -INF , !P1 ;  /* 0xff8000008f8f7808 */ /* 0x000fe20004800000 */
[----:B------:R-:W2:Y:S01]  /*3f60*/  MUFU.TANH R19, R81 ;  /* 0x0000005100137308 */ /* 0x000ea20000002400 */
[----:B------:R-:W-:Y:S01]  /*3f70*/  ISETP.GT.AND P1, PT, R205, R16, PT ;  /* 0x00000010cd00720c */ /* 0x000fe20003f24270 */
[----:B------:R-:W-:Y:S01]  /*3f80*/  FMUL.FTZ R11, R11, UR5 ;  /* 0x000000050b0b7c20 */ /* 0x000fe20008410000 */
[----:B------:R-:W-:Y:S01]  /*3f90*/  FSEL R78, R93, -INF , !P2 ;  /* 0xff8000005d4e7808 */ /* 0x000fe20005000000 */
[----:B------:R-:W-:Y:S01]  /*3fa0*/  FMUL.FTZ R58, R58, UR5 ;  /* 0x000000053a3a7c20 */ /* 0x000fe20008410000 */
[----:B------:R-:W-:Y:S01]  /*3fb0*/  ISETP.GE.AND P5, PT, R16, R204, PT ;  /* 0x000000cc1000720c */ /* 0x000fe20003fa6270 */
[----:B------:R-:W-:Y:S01]  /*3fc0*/  FMUL.FTZ R10, R10, UR5 ;  /* 0x000000050a0a7c20 */ /* 0x000fe20008410000 */
[----:B------:R-:W-:Y:S01]  /*3fd0*/  FSEL R78, R78, -INF , !P6 ;  /* 0xff8000004e4e7808 */ /* 0x000fe20007000000 */
[----:B------:R3:W4:Y:S01]  /*3fe0*/  MUFU.TANH R18, R83 ;  /* 0x0000005300127308 */ /* 0x0007220000002400 */
[-C--:B------:R-:W-:Y:S01]  /*3ff0*/  ISETP.GT.AND P2, PT, R167, R16.reuse, PT ;  /* 0x00000010a700720c */ /* 0x080fe20003f44270 */
[----:B------:R-:W-:Y:S01]  /*4000*/  FMUL.FTZ R48, R48, UR5 ;  /* 0x0000000530307c20 */ /* 0x000fe20008410000 */
[----:B------:R-:W-:Y:S01]  /*4010*/  ISETP.GT.AND P6, PT, R166, R16, PT ;  /* 0x00000010a600720c */ /* 0x000fe20003fc4270 */
[----:B------:R-:W-:Y:S01]  /*4020*/  IMAD.IADD R186, R6, 0x1, R5 ;  /* 0x0000000106ba7824 */ /* 0x000fe200078e0205 */
[----:B------:R-:W-:-:S03]  /*4030*/  FSEL R71, R92, -INF , !P2 ;  /* 0xff8000005c477808 */ /* 0x000fc60005000000 */
[----:B------:R5:W-:Y:S01]  /*4040*/  MUFU.TANH R93, R43 ;  /* 0x0000002b005d7308 */ /* 0x000be20000002400 */
[----:B--2---:R-:W-:Y:S01]  /*4050*/  FSEL R19, R19, -INF , !P1 ;  /* 0xff80000013137808 */ /* 0x004fe20004800000 */
[----:B------:R-:W-:Y:S01]  /*4060*/  VIADD R81, R25, 0x40 ;  /* 0x0000004019517836 */ /* 0x000fe20000000000 */
[----:B------:R-:W-:Y:S02]  /*4070*/  ISETP.GE.AND P1, PT, R16, R201, PT ;  /* 0x000000c91000720c */ /* 0x000fe40003f26270 */
[----:B------:R-:W-:Y:S01]  /*4080*/  FSEL R59, R19, -INF , !P5 ;  /* 0xff800000133b7808 */ /* 0x000fe20006800000 */
[----:B------:R-:W-:Y:S01]  /*4090*/  VIADD R19, R25, 0x21 ;  /* 0x0000002119137836 */ /* 0x000fe20000000000 */
[----:B------:R-:W-:Y:S01]  /*40a0*/  LEA R186, R186, UR4, 0x1 ;  /* 0x00000004baba7c11 */ /* 0x000fe2000f8e08ff */
[----:B------:R2:W-:Y:S01]  /*40b0*/  MUFU.TANH R92, R42 ;  /* 0x0000002a005c7308 */ /* 0x0005e20000002400 */
[----:B---3--:R-:W-:Y:S02]  /*40c0*/  FSEL R83, R31, -INF , !P3 ;  /* 0xff8000001f537808 */ /* 0x008fe40005800000 */
[----:B------:R-:W-:Y:S01]  /*40d0*/  FSEL R31, R23, -INF , !P4 ;  /* 0xff800000171f7808 */ /* 0x000fe20006000000 */
[----:B------:R-:W-:Y:S01]  /*40e0*/  IMAD.IADD R184, R4, 0x1, R186 ;  /* 0x0000000104b87824 */ /* 0x000fe200078e02ba */
[----:B------:R-:W-:-:S02]  /*40f0*/  FSEL R83, R83, -INF , !P0 ;  /* 0xff80000053537808 */ /* 0x000fc40004000000 */
[----:B------:R-:W-:Y:S01]  /*4100*/  ISETP.GT.AND P4, PT, R168, R16, PT ;  /* 0x00000010a800720c */ /* 0x000fe20003f84270 */
[----:B------:R3:W-:Y:S01]  /*4110*/  MUFU.TANH R69, R41 ;  /* 0x0000002900457308 */ /* 0x0007e20000002400 */
[C---:B------:R-:W-:Y:S01]  /*4120*/  ISETP.GE.AND P3, PT, R16.reuse, R203, PT ;  /* 0x000000cb1000720c */ /* 0x040fe20003f66270 */
[C---:B-----5:R-:W-:Y:S01]  /*4130*/  VIADD R43, R25.reuse, 0x61 ;  /* 0x00000061192b7836 */ /* 0x060fe20000000000 */
[----:B------:R-:W-:Y:S01]  /*4140*/  ISETP.GE.AND P0, PT, R16, R202, PT ;  /* 0x000000ca1000720c */ /* 0x000fe20003f06270 */
[----:B------:R-:W-:Y:S01]  /*4150*/  VIADD R16, R25, 0x20 ;  /* 0x0000002019107836 */ /* 0x000fe20000000000 */
[----:B----4-:R-:W-:Y:S02]  /*4160*/  FSEL R18, R18, -INF , !P4 ;  /* 0xff80000012127808 */ /* 0x010fe40006000000 */
[----:B------:R-:W-:Y:S01]  /*4170*/  FSEL R23, R94, -INF , !P6 ;  /* 0xff8000005e177808 */ /* 0x000fe20007000000 */
[----:B------:R-:W-:Y:S01]  /*4180*/  MUFU.TANH R131, R131 ;  /* 0x0000008300837308 */ /* 0x000fe20000002400 */
[----:B------:R-:W-:Y:S01]  /*4190*/  ISETP.GT.AND P5, PT, R205, R16, PT ;  /* 0x00000010cd00720c */ /* 0x000fe20003fa4270 */
[----:B--2---:R-:W-:Y:S01]  /*41a0*/  VIADD R42, R25, 0x68 ;  /* 0x00000068192a7836 */ /* 0x004fe20000000000 */
[----:B------:R-:W-:-:S02]  /*41b0*/  FSEL R68, R18, -INF , !P3 ;  /* 0xff80000012447808 */ /* 0x000fc40005800000 */
[----:B------:R-:W-:Y:S02]  /*41c0*/  ISETP.GT.AND P3, PT, R168, R16, PT ;  /* 0x00000010a800720c */ /* 0x000fe40003f64270 */
[----:B------:R-:W-:Y:S01]  /*41d0*/  ISETP.GE.AND P4, PT, R16, R204, PT ;  /* 0x000000cc1000720c */ /* 0x000fe20003f86270 */
[----:B------:R2:W-:Y:S01]  /*41e0*/  MUFU.TANH R94, R51 ;  /* 0x00000033005e7308 */ /* 0x0005e20000002400 */
[----:B------:R-:W-:Y:S01]  /*41f0*/  FSEL R23, R23, -INF , !P1 ;  /* 0xff80000017177808 */ /* 0x000fe20004800000 */
[----:B---3--:R-:W-:Y:S01]  /*4200*/  VIADD R41, R25, 0x78 ;  /* 0x0000007819297836 */ /* 0x008fe20000000000 */
[----:B------:R-:W-:Y:S02]  /*4210*/  FSEL R147, R147, -INF , !P5 ;  /* 0xff80000093937808 */ /* 0x000fe40006800000 */
[-C--:B------:R-:W-:Y:S02]  /*4220*/  ISETP.GT.AND P6, PT, R167, R16.reuse, PT ;  /* 0x00000010a700720c */ /* 0x080fe40003fc4270 */
[----:B------:R-:W-:Y:S01]  /*4230*/  ISETP.GT.AND P1, PT, R166, R16, PT ;  /* 0x00000010a600720c */ /* 0x000fe20003f24270 */
[----:B------:R-:W-:Y:S01]  /*4240*/  MUFU.TANH R58, R58 ;  /* 0x0000003a003a7308 */ /* 0x000fe20000002400 */
[----:B------:R-:W-:-:S02]  /*4250*/  FSEL R71, R71, -INF , !P0 ;  /* 0xff80000047477808 */ /* 0x000fc40004000000 */
[----:B------:R-:W-:Y:S02]  /*4260*/  FSEL R88, R125, -INF , !P3 ;  /* 0xff8000007d587808 */ /* 0x000fe40005800000 */
[C---:B------:R-:W-:Y:S02]  /*4270*/  ISETP.GE.AND P2, PT, R16.reuse, R203, PT ;  /* 0x000000cb1000720c */ /* 0x040fe40003f46270 */
[C---:B------:R-:W-:Y:S01]  /*4280*/  ISETP.GE.AND P0, PT, R16.reuse, R202, PT ;  /* 0x000000ca1000720c */ /* 0x040fe20003f06270 */
[----:B------:R-:W-:Y:S01]  /*4290*/  MUFU.TANH R56, R56 ;  /* 0x0000003800387308 */ /* 0x000fe20000002400 */
[----:B------:R-:W-:Y:S01]  /*42a0*/  ISETP.GE.AND P5, PT, R16, R201, PT ;  /* 0x000000c91000720c */ /* 0x000fe20003fa6270 */
[----:B--2---:R-:W-:Y:S01]  /*42b0*/  VIADD R51, R25, 0x50 ;  /* 0x0000005019337836 */ /* 0x004fe20000000000 */
[----:B------:R-:W-:Y:S02]  /*42c0*/  FSEL R125, R147, -INF , !P4 ;  /* 0xff800000937d7808 */ /* 0x000fe40006000000 */
[----:B------:R-:W-:-:S02]  /*42d0*/  ISETP.GT.AND P4, PT, R205, R19, PT ;  /* 0x00000013cd00720c */ /* 0x000fc40003f84270 */
[----:B------:R-:W-:Y:S01]  /*42e0*/  FSEL R18, R150, -INF , !P6 ;  /* 0xff80000096127808 */ /* 0x000fe20007000000 */
[----:B------:R-:W-:Y:S01]  /*42f0*/  MUFU.TANH R57, R57 ;  /* 0x0000003900397308 */ /* 0x000fe20000002400 */
[----:B------:R-:W-:Y:S02]  /*4300*/  FSEL R16, R152, -INF , !P1 ;  /* 0xff80000098107808 */ /* 0x000fe40004800000 */
[----:B------:R-:W-:Y:S02]  /*4310*/  FSEL R88, R88, -INF , !P2 ;  /* 0xff80000058587808 */ /* 0x000fe40005000000 */
[----:B------:R-:W-:Y:S02]  /*4320*/  FSEL R18, R18, -INF , !P0 ;  /* 0xff80000012127808 */ /* 0x000fe40004000000 */
[----:B------:R-:W-:Y:S01]  /*4330*/  FSEL R16, R16, -INF , !P5 ;  /* 0xff80000010107808 */ /* 0x000fe20006800000 */
[----:B------:R-:W-:Y:S01]  /*4340*/  MUFU.TANH R48, R48 ;  /* 0x0000003000307308 */ /* 0x000fe20000002400 */
[----:B------:R-:W-:Y:S01]  /*4350*/  FSEL R176, R124, -INF , !P4 ;  /* 0xff8000007cb07808 */ /* 0x000fe20006000000 */
[----:B------:R-:W-:Y:S01]  /*4360*/  VIADD R124, R25, 0x29 ;  /* 0x00000029197c7836 */ /* 0x000fe20000000000 */
[----:B------:R-:W-:-:S02]  /*4370*/  ISETP.GE.AND P3, PT, R19, R204, PT ;  /* 0x000000cc1300720c */ /* 0x000fc40003f66270 */
[----:B------:R-:W-:Y:S02]  /*4380*/  ISETP.GT.AND P2, PT, R168, R19, PT ;  /* 0x00000013a800720c */ /* 0x000fe40003f44270 */
[----:B------:R-:W-:Y:S01]  /*4390*/  ISETP.GE.AND P6, PT, R19, R203, PT ;  /* 0x000000cb1300720c */ /* 0x000fe20003fc6270 */
[----:B------:R-:W-:Y:S01]  /*43a0*/  MUFU.TANH R119, R119 ;  /* 0x0000007700777308 */ /* 0x000fe20000002400 */
[-C--:B------:R-:W-:Y:S02]  /*43b0*/  ISETP.GT.AND P1, PT, R167, R19.reuse, PT ;  /* 0x00000013a700720c */ /* 0x080fe40003f24270 */
[C---:B------:R-:W-:Y:S02]  /*43c0*/  ISETP.GE.AND P0, PT, R19.reuse, R202, PT ;  /* 0x000000ca1300720c */ /* 0x040fe40003f06270 */
[----:B------:R-:W-:Y:S02]  /*43d0*/  ISETP.GT.AND P5, PT, R166, R19, PT ;  /* 0x00000013a600720c */ /* 0x000fe40003fa4270 */
[----:B------:R-:W-:Y:S01]  /*43e0*/  ISETP.GE.AND P4, PT, R19, R201, PT ;  /* 0x000000c91300720c */ /* 0x000fe20003f86270 */
[----:B------:R-:W-:Y:S01]  /*43f0*/  FMUL.FTZ R19, R99, UR5 ;  /* 0x0000000563137c20 */ /* 0x000fe20008410000 */
[----:B------:R-:W-:Y:S01]  /*4400*/  FMUL.FTZ R99, R73, UR5 ;  /* 0x0000000549637c20 */ /* 0x000fe20008410000 */
[----:B------:R-:W-:Y:S01]  /*4410*/  FSEL R40, R149, -INF , !P2 ;  /* 0xff80000095287808 */ /* 0x000fe20005000000 */
[----:B------:R-:W-:Y:S01]  /*4420*/  VIADD R73, R25, 0x48 ;  /* 0x0000004819497836 */ /* 0x000fe20000000000 */
[----:B------:R-:W-:-:S02]  /*4430*/  ISETP.GT.AND P2, PT, R205, R124, PT ;  /* 0x0000007ccd00720c */ /* 0x000fc40003f44270 */
[----:B------:R-:W-:Y:S01]  /*4440*/  FSEL R133, R120, -INF , !P5 ;  /* 0xff80000078857808 */ /* 0x000fe20006800000 */
[----:B------:R-:W2:Y:S01]  /*4450*/  MUFU.TANH R99, R99 ;  /* 0x0000006300637308 */ /* 0x000ea20000002400 */
[----:B------:R-:W-:Y:S02]  /*4460*/  FSEL R176, R176, -INF , !P3 ;  /* 0xff800000b0b07808 */ /* 0x000fe40005800000 */
[----:B------:R-:W-:Y:S02]  /*4470*/  FSEL R40, R40, -INF , !P6 ;  /* 0xff80000028287808 */ /* 0x000fe40007000000 */
[----:B------:R-:W-:Y:S02]  /*4480*/  ISETP.GT.AND P3, PT, R205, R128, PT ;  /* 0x00000080cd00720c */ /* 0x000fe40003f64270 */
[----:B------:R-:W-:Y:S01]  /*4490*/  FSEL R90, R151, -INF , !P1 ;  /* 0xff800000975a7808 */ /* 0x000fe20004800000 */
[----:B------:R2:W3:Y:S01]  /*44a0*/  MUFU.TANH R120, R65 ;  /* 0x0000004100787308 */ /* 0x0004e20000002400 */
[----:B------:R-:W-:-:S02]  /*44b0*/  ISETP.GT.AND P6, PT, R205, R97, PT ;  /* 0x00000061cd00720c */ /* 0x000fc40003fc4270 */
[----:B------:R-:W-:Y:S02]  /*44c0*/  ISETP.GT.AND P1, PT, R205, R96, PT ;  /* 0x00000060cd00720c */ /* 0x000fe40003f24270 */
[----:B------:R-:W-:Y:S02]  /*44d0*/  ISETP.GT.AND P5, PT, R168, R128, PT ;  /* 0x00000080a800720c */ /* 0x000fe40003fa4270 */
[----:B------:R-:W-:Y:S02]  /*44e0*/  FSEL R142, R142, -INF , !P3 ;  /* 0xff8000008e8e7808 */ /* 0x000fe40005800000 */
[----:B------:R-:W-:Y:S02]  /*44f0*/  FSEL R64, R121, -INF , !P6 ;  /* 0xff80000079407808 */ /* 0x000fe40007000000 */
[----:B------:R-:W-:Y:S02]  /*4500*/  FSEL R90, R90, -INF , !P0 ;  /* 0xff8000005a5a7808 */ /* 0x000fe40004000000 */
[----:B------:R-:W-:-:S02]  /*4510*/  ISETP.GE.AND P3, PT, R128, R204, PT ;  /* 0x000000cc8000720c */ /* 0x000fc40003f66270 */
[----:B------:R-:W-:Y:S02]  /*4520*/  FSEL R135, R135, -INF , !P5 ;  /* 0xff80000087877808 */ /* 0x000fe40006800000 */
[----:B--2---:R-:W-:Y:S02]  /*4530*/  FSEL R65, R99, -INF , !P2 ;  /* 0xff80000063417808 */ /* 0x004fe40005000000 */
[----:B------:R-:W2:Y:S01]  /*4540*/  MUFU.TANH R99, R52 ;  /* 0x0000003400637308 */ /* 0x000ea20000002400 */
[----:B------:R-:W-:Y:S02]  /*4550*/  ISETP.GE.AND P6, PT, R96, R204, PT ;  /* 0x000000cc6000720c */ /* 0x000fe40003fc6270 */
[----:B------:R-:W-:Y:S02]  /*4560*/  FSEL R152, R153, -INF , !P1 ;  /* 0xff80000099987808 */ /* 0x000fe40004800000 */
[----:B------:R-:W-:Y:S02]  /*4570*/  ISETP.GT.AND P0, PT, R205, R36, PT ;  /* 0x00000024cd00720c */ /* 0x000fe40003f04270 */
[----:B------:R-:W-:Y:S01]  /*4580*/  ISETP.GE.AND P5, PT, R124, R204, PT ;  /* 0x000000cc7c00720c */ /* 0x000fe20003fa6270 */
[----:B------:R4:W5:Y:S01]  /*4590*/  MUFU.TANH R52, R44 ;  /* 0x0000002c00347308 */ /* 0x0009620000002400 */
[----:B------:R-:W-:-:S02]  /*45a0*/  FSEL R181, R142, -INF , !P3 ;  /* 0xff8000008eb57808 */ /* 0x000fc40005800000 */
[----:B------:R-:W-:Y:S02]  /*45b0*/  FSEL R152, R152, -INF , !P6 ;  /* 0xff80000098987808 */ /* 0x000fe40007000000 */
[----:B------:R-:W-:Y:S02]  /*45c0*/  ISETP.GT.AND P3, PT, R205, R82, PT ;  /* 0x00000052cd00720c */ /* 0x000fe40003f64270 */
[----:B------:R-:W-:Y:S01]  /*45d0*/  FSEL R65, R65, -INF , !P5 ;  /* 0xff80000041417808 */ /* 0x000fe20006800000 */
[----:B------:R-:W-:Y:S01]  /*45e0*/  MUFU.TANH R153, R46 ;  /* 0x0000002e00997308 */ /* 0x000fe20000002400 */
[-C--:B------:R-:W-:Y:S02]  /*45f0*/  ISETP.GE.AND P6, PT, R36, R204.reuse, PT ;  /* 0x000000cc2400720c */ /* 0x080fe40003fc6270 */
[----:B------:R-:W-:Y:S02]  /*4600*/  FSEL R141, R141, -INF , !P0 ;  /* 0xff8000008d8d7808 */ /* 0x000fe40004000000 */
[----:B------:R-:W-:-:S02]  /*4610*/  ISETP.GE.AND P5, PT, R97, R204, PT ;  /* 0x000000cc6100720c */ /* 0x000fc40003fa6270 */
[----:B------:R-:W-:Y:S01]  /*4620*/  ISETP.GT.AND P1, PT, R205, R73, PT ;  /* 0x00000049cd00720c */ /* 0x000fe20003f24270 */
[----:B----4-:R-:W-:Y:S01]  /*4630*/  FMUL.FTZ R44, R45, UR5 ;  /* 0x000000052d2c7c20 */ /* 0x010fe20008410000 */
[----:B------:R-:W-:Y:S01]  /*4640*/  ISETP.GE.AND P0, PT, R82, R204, PT ;  /* 0x000000cc5200720c */ /* 0x000fe20003f06270 */
[----:B------:R-:W-:Y:S01]  /*4650*/  FMUL.FTZ R45, R8, UR5 ;  /* 0x00000005082d7c20 */ /* 0x000fe20008410000 */
[----:B---3--:R-:W-:Y:S02]  /*4660*/  FSEL R120, R120, -INF , !P3 ;  /* 0xff80000078787808 */ /* 0x008fe40005800000 */
[----:B------:R-:W-:Y:S01]  /*4670*/  FSEL R151, R141, -INF , !P6 ;  /* 0xff8000008d977808 */ /* 0x000fe20007000000 */
[----:B------:R-:W3:Y:S01]  /*4680*/  MUFU.TANH R44, R44 ;  /* 0x0000002c002c7308 */ /* 0x000ee20000002400 */
[----:B------:R-:W-:Y:S02]  /*4690*/  ISETP.GT.AND P2, PT, R205, R81, PT ;  /* 0x00000051cd00720c */ /* 0x000fe40003f44270 */
[----:B------:R-:W-:-:S02]  /*46a0*/  FSEL R64, R64, -INF , !P5 ;  /* 0xff80000040407808 */ /* 0x000fc40006800000 */
[C---:B------:R-:W-:Y:S02]  /*46b0*/  ISETP.GT.AND P6, PT, R205.reuse, R179, PT ;  /* 0x000000b3cd00720c */ /* 0x040fe40003fc4270 */
[----:B------:R-:W-:Y:S02]  /*46c0*/  ISETP.GT.AND P5, PT, R205, R74, PT ;  /* 0x0000004acd00720c */ /* 0x000fe40003fa4270 */
[----:B------:R-:W-:Y:S02]  /*46d0*/  FSEL R150, R120, -INF , !P0 ;  /* 0xff80000078967808 */ /* 0x000fe40004000000 */
[----:B--2---:R-:W-:Y:S02]  /*46e0*/  FSEL R99, R99, -INF , !P1 ;  /* 0xff80000063637808 */ /* 0x004fe40004800000 */
[----:B------:R-:W-:Y:S02]  /*46f0*/  ISETP.GE.AND P0, PT, R81, R204, PT ;  /* 0x000000cc5100720c */ /* 0x000fe40003f06270 */
[----:B------:R-:W-:-:S02]  /*4700*/  FSEL R149, R159, -INF , !P2 ;  /* 0xff8000009f957808 */ /* 0x000fc40005000000 */
[----:B------:R-:W-:Y:S02]  /*4710*/  ISETP.GE.AND P1, PT, R179, R204, PT ;  /* 0x000000ccb300720c */ /* 0x000fe40003f26270 */
[----:B------:R-:W-:Y:S02]  /*4720*/  FSEL R53, R53, -INF , !P6 ;  /* 0xff80000035357808 */ /* 0x000fe40007000000 */
[----:B------:R-:W-:Y:S02]  /*4730*/  ISETP.GT.AND P3, PT, R205, R51, PT ;  /* 0x00000033cd00720c */ /* 0x000fe40003f64270 */
[----:B------:R-:W-:Y:S02]  /*4740*/  FSEL R148, R161, -INF , !P5 ;  /* 0xff800000a1947808 */ /* 0x000fe40006800000 */
[----:B------:R-:W-:Y:S02]  /*4750*/  ISETP.GT.AND P5, PT, R205, R50, PT ;  /* 0x00000032cd00720c */ /* 0x000fe40003fa4270 */
[----:B------:R-:W-:-:S02]  /*4760*/  FSEL R149, R149, -INF , !P0 ;  /* 0xff80000095957808 */ /* 0x000fc40004000000 */
[----:B------:R-:W-:Y:S02]  /*4770*/  FSEL R146, R53, -INF , !P1 ;  /* 0xff80000035927808 */ /* 0x000fe40004800000 */
[----:B------:R-:W-:Y:S02]  /*4780*/  ISETP.GT.AND P0, PT, R205, R49, PT ;  /* 0x00000031cd00720c */ /* 0x000fe40003f04270 */
[----:B------:R-:W-:Y:S02]  /*4790*/  FSEL R53, R109, -INF , !P3 ;  /* 0xff8000006d357808 */ /* 0x000fe40005800000 */
[----:B------:R-:W-:Y:S02]  /*47a0*/  ISETP.GE.AND P3, PT, R50, R204, PT ;  /* 0x000000cc3200720c */ /* 0x000fe40003f66270 */
[----:B------:R-:W-:Y:S02]  /*47b0*/  FSEL R169, R169, -INF , !P5 ;  /* 0xff800000a9a97808 */ /* 0x000fe40006800000 */
[----:B-----5:R-:W-:-:S02]  /*47c0*/  FSEL R145, R52, -INF , !P0 ;  /* 0xff80000034917808 */ /* 0x020fc40004000000 */
[----:B------:R-:W-:Y:S02]  /*47d0*/  ISETP.GT.AND P6, PT, R205, R126, PT ;  /* 0x0000007ecd00720c */ /* 0x000fe40003fc4270 */
[----:B------:R-:W-:Y:S02]  /*47e0*/  FSEL R52, R169, -INF , !P3 ;  /* 0xff800000a9347808 */ /* 0x000fe40005800000 */
[----:B------:R-:W-:Y:S02]  /*47f0*/  ISETP.GT.AND P3, PT, R205, R25, PT ;  /* 0x00000019cd00720c */ /* 0x000fe40003f64270 */
[-C--:B------:R-:W-:Y:S02]  /*4800*/  ISETP.GE.AND P5, PT, R49, R204.reuse, PT ;  /* 0x000000cc3100720c */ /* 0x080fe40003fa6270 */
[----:B---3--:R-:W-:Y:S02]  /*4810*/  FSEL R44, R44, -INF , !P6 ;  /* 0xff8000002c2c7808 */ /* 0x008fe40007000000 */
[----:B------:R-:W-:-:S02]  /*4820*/  ISETP.GE.AND P6, PT, R25, R204, PT ;  /* 0x000000cc1900720c */ /* 0x000fc40003fc6270 */
[----:B------:R-:W-:Y:S02]  /*4830*/  FSEL R7, R7, -INF , !P3 ;  /* 0xff80000007077808 */ /* 0x000fe40005800000 */
[----:B------:R-:W-:Y:S02]  /*4840*/  FSEL R145, R145, -INF , !P5 ;  /* 0xff80000091917808 */ /* 0x000fe40006800000 */
[-C--:B------:R-:W-:Y:S02]  /*4850*/  ISETP.GE.AND P5, PT, R126, R204.reuse, PT ;  /* 0x000000cc7e00720c */ /* 0x080fe40003fa6270 */
[----:B------:R-:W-:Y:S02]  /*4860*/  FSEL R109, R7, -INF , !P6 ;  /* 0xff800000076d7808 */ /* 0x000fe40007000000 */
[----:B------:R-:W-:Y:S01]  /*4870*/  ISETP.GE.AND P2, PT, R74, R204, PT ;  /* 0x000000cc4a00720c */ /* 0x000fe20003f46270 */
[----:B------:R-:W-:Y:S01]  /*4880*/  MUFU.TANH R7, R139 ;  /* 0x0000008b00077308 */ /* 0x000fe20000002400 */
[----:B------:R-:W-:-:S02]  /*4890*/  FSEL R144, R44, -INF , !P5 ;  /* 0xff8000002c907808 */ /* 0x000fc40006800000 */
[----:B------:R-:W-:Y:S02]  /*48a0*/  FMNMX3.FTZ R44, R109, R111, R91, !PT ;  /* 0x0000006f6d2c7276 */ /* 0x000fe4000781005b */
[----:B------:R-:W-:Y:S02]  /*48b0*/  FSEL R148, R148, -INF , !P2 ;  /* 0xff80000094947808 */ /* 0x000fe40005000000 */
[----:B------:R-:W-:Y:S02]  /*48c0*/  ISETP.GE.AND P2, PT, R73, R204, PT ;  /* 0x000000cc4900720c */ /* 0x000fe40003f46270 */
[----:B------:R-:W-:Y:S02]  /*48d0*/  FMNMX3.FTZ R44, R44, R70, R118, !PT ;  /* 0x000000462c2c7276 */ /* 0x000fe40007810076 */
[----:B------:R-:W-:Y:S02]  /*48e0*/  FSEL R147, R99, -INF , !P2 ;  /* 0xff80000063937808 */ /* 0x000fe40005000000 */
[----:B------:R-:W-:Y:S01]  /*48f0*/  ISETP.GT.AND P2, PT, R205, R123, PT ;  /* 0x0000007bcd00720c */ /* 0x000fe20003f44270 */
[----:B------:R2:W-:Y:S01]  /*4900*/  MUFU.TANH R99, R140 ;  /* 0x0000008c00637308 */ /* 0x0005e20000002400 */
[----:B------:R-:W-:-:S02]  /*4910*/  ISETP.GE.AND P1, PT, R51, R204, PT ;  /* 0x000000cc3300720c */ /* 0x000fc40003f26270 */
[----:B------:R-:W-:Y:S02]  /*4920*/  FMNMX3.FTZ R44, R44, R129, R143, !PT ;  /* 0x000000812c2c7276 */ /* 0x000fe4000781008f */
[----:B------:R-:W-:Y:S02]  /*4930*/  FSEL R53, R53, -INF , !P1 ;  /* 0xff80000035357808 */ /* 0x000fe40004800000 */
[----:B------:R-:W-:Y:S02]  /*4940*/  ISETP.GE.AND P6, PT, R123, R204, PT ;  /* 0x000000cc7b00720c */ /* 0x000fe40003fc6270 */
[----:B------:R-:W-:Y:S02]  /*4950*/  FSEL R142, R173, -INF , !P2 ;  /* 0xff800000ad8e7808 */ /* 0x000fe40005000000 */
[----:B------:R-:W-:Y:S02]  /*4960*/  FMNMX3.FTZ R44, R44, R59, R125, !PT ;  /* 0x0000003b2c2c7276 */ /* 0x000fe4000781007d */
[----:B------:R-:W-:-:S02]  /*4970*/  ISETP.GT.AND P1, PT, R205, R43, PT ;  /* 0x0000002bcd00720c */ /* 0x000fc40003f24270 */
[----:B------:R-:W-:Y:S02]  /*4980*/  FSEL R142, R142, -INF , !P6 ;  /* 0xff8000008e8e7808 */ /* 0x000fe40007000000 */
[----:B------:R-:W-:Y:S02]  /*4990*/  FMNMX3.FTZ R8, R44, R176, R181, !PT ;  /* 0x000000b02c087276 */ /* 0x000fe400078100b5 */
[----:B------:R-:W-:Y:S02]  /*49a0*/  ISETP.GE.AND P6, PT, R43, R204, PT ;  /* 0x000000cc2b00720c */ /* 0x000fe40003fc6270 */
[----:B------:R-:W-:Y:S02]  /*49b0*/  FSEL R141, R175, -INF , !P1 ;  /* 0xff800000af8d7808 */ /* 0x000fe40004800000 */
[----:B------:R-:W-:Y:S02]  /*49c0*/  ISETP.GT.AND P0, PT, R205, R42, PT ;  /* 0x0000002acd00720c */ /* 0x000fe40003f04270 */
[----:B------:R-:W-:-:S02]  /*49d0*/  FMNMX3.FTZ R8, R8, R65, R64, !PT ;  /* 0x0000004108087276 */ /* 0x000fc40007810040 */
[----:B------:R-:W-:Y:S02]  /*49e0*/  FSEL R141, R141, -INF , !P6 ;  /* 0xff8000008d8d7808 */ /* 0x000fe40007000000 */
[----:B------:R-:W-:Y:S02]  /*49f0*/  ISETP.GE.AND P6, PT, R42, R204, PT ;  /* 0x000000cc2a00720c */ /* 0x000fe40003fc6270 */
[----:B--2---:R-:W-:Y:S02]  /*4a00*/  FSEL R140, R32, -INF , !P0 ;  /* 0xff800000208c7808 */ /* 0x004fe40004000000 */
[----:B------:R-:W-:Y:S01]  /*4a10*/  ISETP.GT.AND P3, PT, R205, R98, PT ;  /* 0x00000062cd00720c */ /* 0x000fe20003f64270 */
[----:B------:R2:W3:Y:S01]  /*4a20*/  MUFU.TANH R32, R45 ;  /* 0x0000002d00207308 */ /* 0x0004e20000002400 */
[----:B------:R-:W-:Y:S02]  /*4a30*/  FMNMX3.FTZ R8, R8, R152, R151, !PT ;  /* 0x0000009808087276 */ /* 0x000fe40007810097 */
[----:B------:R-:W-:-:S02]  /*4a40*/  FSEL R140, R140, -INF , !P6 ;  /* 0xff8000008c8c7808 */ /* 0x000fc40007000000 */
[----:B------:R-:W-:Y:S02]  /*4a50*/  ISETP.GE.AND P6, PT, R98, R204, PT ;  /* 0x000000cc6200720c */ /* 0x000fe40003fc6270 */
[----:B------:R-:W-:Y:S02]  /*4a60*/  FSEL R33, R33, -INF , !P3 ;  /* 0xff80000021217808 */ /* 0x000fe40005800000 */
[----:B------:R-:W-:Y:S02]  /*4a70*/  FMNMX3.FTZ R8, R8, R150, R149, !PT ;  /* 0x0000009608087276 */ /* 0x000fe40007810095 */
[----:B------:R-:W-:Y:S02]  /*4a80*/  ISETP.GT.AND P5, PT, R205, R89, PT ;  /* 0x00000059cd00720c */ /* 0x000fe40003fa4270 */
[----:B------:R-:W-:Y:S02]  /*4a90*/  FSEL R139, R33, -INF , !P6 ;  /* 0xff800000218b7808 */ /* 0x000fe40007000000 */
[----:B------:R-:W-:-:S02]  /*4aa0*/  FMNMX3.FTZ R33, R8, R148, R147, !PT ;  /* 0x0000009408217276 */ /* 0x000fc40007810093 */
[----:B------:R-:W-:Y:S01]  /*4ab0*/  ISETP.GE.AND P3, PT, R89, R204, PT ;  /* 0x000000cc5900720c */ /* 0x000fe20003f66270 */
[----:B------:R4:W-:Y:S01]  /*4ac0*/  MUFU.TANH R8, R19 ;  /* 0x0000001300087308 */ /* 0x0009e20000002400 */
[----:B--2---:R-:W-:Y:S02]  /*4ad0*/  FSEL R45, R107, -INF , !P5 ;  /* 0xff8000006b2d7808 */ /* 0x004fe40006800000 */
[----:B------:R-:W-:Y:S02]  /*4ae0*/  ISETP.GT.AND P2, PT, R205, R72, PT ;  /* 0x00000048cd00720c */ /* 0x000fe40003f44270 */
[----:B------:R-:W-:Y:S02]  /*4af0*/  FMNMX3.FTZ R33, R33, R146, R53, !PT ;  /* 0x0000009221217276 */ /* 0x000fe40007810035 */
[----:B------:R-:W-:Y:S02]  /*4b00*/  FSEL R45, R45, -INF , !P3 ;  /* 0xff8000002d2d7808 */ /* 0x000fe40005800000 */
[----:B------:R-:W-:-:S02]  /*4b10*/  ISETP.GE.AND P3, PT, R72, R204, PT ;  /* 0x000000cc4800720c */ /* 0x000fc40003f66270 */
[----:B------:R-:W-:Y:S02]  /*4b20*/  FSEL R44, R138, -INF , !P2 ;  /* 0xff8000008a2c7808 */ /* 0x000fe40005000000 */
[----:B------:R-:W-:Y:S01]  /*4b30*/  ISETP.GT.AND P1, PT, R205, R41, PT ;  /* 0x00000029cd00720c */ /* 0x000fe20003f24270 */
[----:B------:R-:W2:Y:S01]  /*4b40*/  MUFU.TANH R138, R66 ;  /* 0x00000042008a7308 */ /* 0x000ea20000002400 */
[----:B------:R-:W-:Y:S02]  /*4b50*/  FSEL R44, R44, -INF , !P3 ;  /* 0xff8000002c2c7808 */ /* 0x000fe40005800000 */
[----:B----4-:R-:W-:Y:S02]  /*4b60*/  FMNMX3.FTZ R19, R33, R52, R145, !PT ;  /* 0x0000003421137276 */ /* 0x010fe40007810091 */
[----:B------:R-:W-:Y:S02]  /*4b70*/  ISETP.GE.AND P3, PT, R41, R204, PT ;  /* 0x000000cc2900720c */ /* 0x000fe40003f66270 */
[----:B------:R-:W-:Y:S01]  /*4b80*/  FMNMX3.FTZ R19, R19, R144, R142, !PT ;  /* 0x0000009013137276 */ /* 0x000fe2000781008e */
[----:B------:R-:W-:Y:S01]  /*4b90*/  MUFU.TANH R66, R55 ;  /* 0x0000003700427308 */ /* 0x000fe20000002400 */
[----:B---3--:R-:W-:-:S02]  /*4ba0*/  FSEL R32, R32, -INF , !P1 ;  /* 0xff80000020207808 */ /* 0x008fc40004800000 */
[----:B------:R-:W-:Y:S02]  /*4bb0*/  ISETP.GT.AND P0, PT, R205, R75, PT ;  /* 0x0000004bcd00720c */ /* 0x000fe40003f04270 */
[----:B------:R-:W-:Y:S02]  /*4bc0*/  FMNMX3.FTZ R19, R19, R141, R140, !PT ;  /* 0x0000008d13137276 */ /* 0x000fe4000781008c */
[----:B------:R-:W-:Y:S01]  /*4bd0*/  FSEL R120, R32, -INF , !P3 ;  /* 0xff80000020787808 */ /* 0x000fe20005800000 */
[----:B------:R-:W-:Y:S01]  /*4be0*/  MUFU.TANH R55, R47 ;  /* 0x0000002f00377308 */ /* 0x000fe20000002400 */
[C---:B------:R-:W-:Y:S02]  /*4bf0*/  ISETP.GE.AND P6, PT, R128.reuse, R203, PT ;  /* 0x000000cb8000720c */ /* 0x040fe40003fc6270 */
[----:B------:R-:W-:Y:S02]  /*4c00*/  ISETP.GT.AND P5, PT, R167, R128, PT ;  /* 0x00000080a700720c */ /* 0x000fe40003fa4270 */
[----:B------:R-:W-:-:S02]  /*4c10*/  ISETP.GE.AND P2, PT, R128, R202, PT ;  /* 0x000000ca8000720c */ /* 0x000fc40003f46270 */
[----:B------:R-:W-:Y:S01]  /*4c20*/  ISETP.GT.AND P1, PT, R166, R128, PT ;  /* 0x00000080a600720c */ /* 0x000fe20003f24270 */
[----:B------:R-:W-:Y:S01]  /*4c30*/  MUFU.TANH R47, R35 ;  /* 0x00000023002f7308 */ /* 0x000fe20000002400 */
[----:B------:R-:W-:Y:S02]  /*4c40*/  ISETP.GE.AND P3, PT, R128, R201, PT ;  /* 0x000000c98000720c */ /* 0x000fe40003f66270 */
[----:B------:R-:W-:Y:S02]  /*4c50*/  FSEL R128, R9, -INF , !P0 ;  /* 0xff80000009807808 */ /* 0x000fe40004000000 */
[----:B------:R-:W-:Y:S02]  /*4c60*/  ISETP.GE.AND P0, PT, R75, R204, PT ;  /* 0x000000cc4b00720c */ /* 0x000fe40003f06270 */
[----:B------:R-:W-:Y:S01]  /*4c70*/  FMNMX3.FTZ R9, R19, R139, R45, !PT ;  /* 0x0000008b13097276 */ /* 0x000fe2000781002d */
[----:B------:R-:W-:Y:S01]  /*4c80*/  MUFU.TANH R35, R11 ;  /* 0x0000000b00237308 */ /* 0x000fe20000002400 */
[----:B------:R-:W-:-:S02]  /*4c90*/  FSEL R128, R128, -INF , !P0 ;  /* 0xff80000080807808 */ /* 0x000fc40004000000 */
[----:B------:R-:W-:Y:S02]  /*4ca0*/  FMNMX3.FTZ R9, R9, R44, R120, !PT ;  /* 0x0000002c09097276 */ /* 0x000fe40007810078 */
[----:B------:R-:W-:Y:S02]  /*4cb0*/  FSEL R223, R110, -INF , !P5 ;  /* 0xff8000006edf7808 */ /* 0x000fe40006800000 */
[----:B------:R-:W-:Y:S02]  /*4cc0*/  FMNMX.FTZ R9, R128, R9, !PT ;  /* 0x0000000980097209 */ /* 0x000fe40007810000 */
[----:B------:R-:W-:Y:S02]  /*4cd0*/  FSEL R19, R133, -INF , !P4 ;  /* 0xff80000085137808 */ /* 0x000fe40006000000 */
[----:B------:R-:W-:Y:S01]  /*4ce0*/  ISETP.GT.AND P4, PT, R168, R124, PT ;  /* 0x0000007ca800720c */ /* 0x000fe20003f84270 */
[----:B------:R-:W3:Y:S01]  /*4cf0*/  SHFL.BFLY PT, R110, R9, 0x2, 0x1f ;  /* 0x0c401f00096e7f89 */ /* 0x000ee200000e0000 */
[----:B------:R-:W-:-:S02]  /*4d00*/  FSEL R32, R135, -INF , !P6 ;  /* 0xff80000087207808 */ /* 0x000fc40007000000 */
[----:B------:R-:W-:Y:S01]  /*4d10*/  ISETP.GT.AND P6, PT, R167, R124, PT ;  /* 0x0000007ca700720c */ /* 0x000fe20003fc4270 */
[----:B------:R-:W4:Y:S01]  /*4d20*/  MUFU.TANH R135, R67 ;  /* 0x0000004300877308 */ /* 0x000f220000002400 */
[----:B------:R-:W-:Y:S02]  /*4d30*/  FSEL R107, R130, -INF , !P1 ;  /* 0xff800000826b7808 */ /* 0x000fe40004800000 */
[----:B------:R-:W-:Y:S02]  /*4d40*/  FSEL R33, R131, -INF , !P4 ;  /* 0xff80000083217808 */ /* 0x000fe40006000000 */
[----:B------:R-:W-:Y:S02]  /*4d50*/  ISETP.GT.AND P4, PT, R168, R97, PT ;  /* 0x00000061a800720c */ /* 0x000fe40003f84270 */
[----:B------:R-:W-:Y:S01]  /*4d60*/  ISETP.GE.AND P0, PT, R124, R203, PT ;  /* 0x000000cb7c00720c */ /* 0x000fe20003f06270 */
[----:B------:R-:W5:Y:S01]  /*4d70*/  MUFU.TANH R67, R54 ;  /* 0x0000003600437308 */ /* 0x000f620000002400 */
[----:B------:R-:W-:-:S02]  /*4d80*/  FSEL R223, R223, -INF , !P2 ;  /* 0xff800000dfdf7808 */ /* 0x000fc40005000000 */
[----:B------:R-:W-:Y:S02]  /*4d90*/  FSEL R107, R107, -INF , !P3 ;  /* 0xff8000006b6b7808 */ /* 0x000fe40005800000 */
[----:B------:R-:W-:Y:S02]  /*4da0*/  FSEL R122, R122, -INF , !P6 ;  /* 0xff8000007a7a7808 */ /* 0x000fe40007000000 */
[----:B------:R-:W-:Y:S01]  /*4db0*/  ISETP.GE.AND P5, PT, R124, R202, PT ;  /* 0x000000ca7c00720c */ /* 0x000fe20003fa6270 */
[----:B------:R1:W5:Y:S01]  /*4dc0*/  MUFU.TANH R54, R34 ;  /* 0x0000002200367308 */ /* 0x0003620000002400 */
[----:B------:R-:W-:Y:S02]  /*4dd0*/  ISETP.GT.AND P2, PT, R166, R124, PT ;  /* 0x0000007ca600720c */ /* 0x000fe40003f44270 */
[----:B------:R-:W-:Y:S02]  /*4de0*/  ISETP.GE.AND P3, PT, R97, R203, PT ;  /* 0x000000cb6100720c */ /* 0x000fe40003f66270 */
[----:B---3--:R-:W-:-:S02]  /*4df0*/  FMNMX.FTZ R110, R9, R110, !PT ;  /* 0x0000006e096e7209 */ /* 0x008fc40007810000 */
[----:B------:R-:W-:Y:S02]  /*4e00*/  ISETP.GT.AND P6, PT, R167, R97, PT ;  /* 0x00000061a700720c */ /* 0x000fe40003fc4270 */
[----:B------:R-:W-:Y:S01]  /*4e10*/  FSEL R9, R154, -INF , !P4 ;  /* 0xff8000009a097808 */ /* 0x000fe20006000000 */
[----:B------:R-:W3:Y:S01]  /*4e20*/  SHFL.BFLY PT, R46, R110, 0x1, 0x1f ;  /* 0x0c201f006e2e7f89 */ /* 0x000ee200000e0000 */
[----:B------:R-:W-:Y:S02]  /*4e30*/  FSEL R33, R33, -INF , !P0 ;  /* 0xff80000021217808 */ /* 0x000fe40004000000 */
[----:B------:R-:W-:Y:S02]  /*4e40*/  ISETP.GE.AND P1, PT, R124, R201, PT ;  /* 0x000000c97c00720c */ /* 0x000fe40003f26270 */
[----:B------:R-:W-:Y:S02]  /*4e50*/  ISETP.GE.AND P0, PT, R97, R202, PT ;  /* 0x000000ca6100720c */ /* 0x000fe40003f06270 */
[----:B------:R-:W-:-:S02]  /*4e60*/  FSEL R222, R122, -INF , !P5 ;  /* 0xff8000007ade7808 */ /* 0x000fc40006800000 */
[----:B------:R-:W-:Y:S02]  /*4e70*/  FSEL R115, R115, -INF , !P2 ;  /* 0xff80000073737808 */ /* 0x000fe40005000000 */
[----:B------:R-:W-:Y:S02]  /*4e80*/  FSEL R9, R9, -INF , !P3 ;  /* 0xff80000009097808 */ /* 0x000fe40005800000 */
[----:B------:R-:W-:Y:S02]  /*4e90*/  FSEL R121, R156, -INF , !P6 ;  /* 0xff8000009c797808 */ /* 0x000fe40007000000 */
[----:B------:R-:W-:Y:S02]  /*4ea0*/  ISETP.GT.AND P5, PT, R166, R97, PT ;  /* 0x00000061a600720c */ /* 0x000fe40003fa4270 */
[-C--:B------:R-:W-:Y:S02]  /*4eb0*/  ISETP.GT.AND P4, PT, R168, R96.reuse, PT ;  /* 0x00000060a800720c */ /* 0x080fe40003f84270 */
[----:B------:R-:W-:-:S02]  /*4ec0*/  ISETP.GT.AND P3, PT, R167, R96, PT ;  /* 0x00000060a700720c */ /* 0x000fc40003f64270 */
[----:B------:R-:W-:Y:S02]  /*4ed0*/  FSEL R115, R115, -INF , !P1 ;  /* 0xff80000073737808 */ /* 0x000fe40004800000 */
[----:B------:R-:W-:Y:S02]  /*4ee0*/  FSEL R121, R121, -INF , !P0 ;  /* 0xff80000079797808 */ /* 0x000fe40004000000 */
[----:B------:R-:W-:Y:S02]  /*4ef0*/  ISETP.GE.AND P2, PT, R97, R201, PT ;  /* 0x000000c96100720c */ /* 0x000fe40003f46270 */
[C---:B------:R-:W-:Y:S02]  /*4f00*/  ISETP.GE.AND P1, PT, R96.reuse, R203, PT ;  /* 0x000000cb6000720c */ /* 0x040fe40003f26270 */
[----:B------:R-:W-:Y:S02]  /*4f10*/  ISETP.GE.AND P6, PT, R96, R202, PT ;  /* 0x000000ca6000720c */ /* 0x000fe40003fc6270 */
[----:B------:R-:W-:-:S02]  /*4f20*/  ISETP.GT.AND P0, PT, R166, R96, PT ;  /* 0x00000060a600720c */ /* 0x000fc40003f04270 */
[----:B------:R-:W-:Y:S02]  /*4f30*/  FSEL R131, R157, -INF , !P5 ;  /* 0xff8000009d837808 */ /* 0x000fe40006800000 */
[----:B------:R-:W-:Y:S02]  /*4f40*/  FSEL R155, R155, -INF , !P4 ;  /* 0xff8000009b9b7808 */ /* 0x000fe40006000000 */
[----:B------:R-:W-:Y:S02]  /*4f50*/  FSEL R122, R116, -INF , !P3 ;  /* 0xff800000747a7808 */ /* 0x000fe40005800000 */
[----:B------:R-:W-:Y:S02]  /*4f60*/  ISETP.GE.AND P5, PT, R96, R201, PT ;  /* 0x000000c96000720c */ /* 0x000fe40003fa6270 */
[----:B------:R-:W-:Y:S02]  /*4f70*/  FSEL R131, R131, -INF , !P2 ;  /* 0xff80000083837808 */ /* 0x000fe40005000000 */
[----:B------:R-:W-:-:S02]  /*4f80*/  FSEL R116, R155, -INF , !P1 ;  /* 0xff8000009b747808 */ /* 0x000fc40004800000 */
[----:B------:R-:W-:Y:S02]  /*4f90*/  FSEL R122, R122, -INF , !P6 ;  /* 0xff8000007a7a7808 */ /* 0x000fe40007000000 */
[----:B------:R-:W-:Y:S02]  /*4fa0*/  FSEL R130, R158, -INF , !P0 ;  /* 0xff8000009e827808 */ /* 0x000fe40004000000 */
[-C--:B------:R-:W-:Y:S02]  /*4fb0*/  ISETP.GT.AND P4, PT, R168, R36.reuse, PT ;  /* 0x00000024a800720c */ /* 0x080fe40003f84270 */
[C---:B------:R-:W-:Y:S02]  /*4fc0*/  ISETP.GE.AND P2, PT, R36.reuse, R203, PT ;  /* 0x000000cb2400720c */ /* 0x040fe40003f46270 */
[----:B------:R-:W-:Y:S02]  /*4fd0*/  ISETP.GT.AND P3, PT, R167, R36, PT ;  /* 0x00000024a700720c */ /* 0x000fe40003f64270 */
[----:B------:R-:W-:-:S02]  /*4fe0*/  ISETP.GE.AND P1, PT, R36, R202, PT ;  /* 0x000000ca2400720c */ /* 0x000fc40003f26270 */
[----:B------:R-:W-:Y:S02]  /*4ff0*/  ISETP.GT.AND P6, PT, R166, R36, PT ;  /* 0x00000024a600720c */ /* 0x000fe40003fc4270 */
[----:B------:R-:W-:Y:S02]  /*5000*/  ISETP.GE.AND P0, PT, R36, R201, PT ;  /* 0x000000c92400720c */ /* 0x000fe40003f06270 */
[----:B---3--:R-:W-:Y:S02]  /*5010*/  FMNMX.FTZ R36, R110, R46, !PT ;  /* 0x0000002e6e247209 */ /* 0x008fe40007810000 */
[----:B------:R-:W-:Y:S01]  /*5020*/  FSEL R130, R130, -INF , !P5 ;  /* 0xff80000082827808 */ /* 0x000fe20006800000 */
[----:B------:R3:W3:Y:S01]  /*5030*/  MUFU.TANH R46, R10 ;  /* 0x0000000a002e7308 */ /* 0x0006e20000002400 */
[----:B------:R-:W-:Y:S01]  /*5040*/  ISETP.GT.AND P5, PT, R168, R82, PT ;  /* 0x00000052a800720c */ /* 0x000fe20003fa4270 */
[----:B-1----:R-:W-:Y:S01]  /*5050*/  FMUL.FTZ R34, R36, UR6 ;  /* 0x0000000624227c20 */ /* 0x002fe20008410000 */
[----:B--2---:R-:W-:-:S02]  /*5060*/  FSEL R133, R138, -INF , !P4 ;  /* 0xff8000008a857808 */ /* 0x004fc40006000000 */
[----:B------:R-:W-:Y:S02]  /*5070*/  FSETP.NEU.FTZ.AND P4, PT, R36, -INF , PT ;  /* 0xff8000002400780b */ /* 0x000fe40003f9d000 */
[----:B------:R-:W-:Y:S02]  /*5080*/  FSEL R124, R127, -INF , !P3 ;  /* 0xff8000007f7c7808 */ /* 0x000fe40005800000 */
[----:B------:R-:W-:Y:S02]  /*5090*/  ISETP.GE.AND P3, PT, R82, R203, PT ;  /* 0x000000cb5200720c */ /* 0x000fe40003f66270 */
[----:B----4-:R-:W-:Y:S02]  /*50a0*/  FSEL R11, R135, -INF , !P5 ;  /* 0xff800000870b7808 */ /* 0x010fe40006800000 */
[----:B------:R-:W-:Y:S02]  /*50b0*/  FSEL R34, R34, RZ, P4 ;  /* 0x000000ff22227208 */ /* 0x000fe40002000000 */
[----:B------:R-:W-:-:S02]  /*50c0*/  ISETP.GT.AND P4, PT, R167, R82, PT ;  /* 0x00000052a700720c */ /* 0x000fc40003f84270 */
[----:B------:R-:W-:Y:S01]  /*50d0*/  FSEL R124, R124, -INF , !P1 ;  /* 0xff8000007c7c7808 */ /* 0x000fe20004800000 */
[--C-:B------:R-:W-:Y:S01]  /*50e0*/  FFMA.FTZ R96, R70, UR6, -R34.reuse ;  /* 0x0000000646607c23 */ /* 0x100fe20008010822 */
[----:B------:R-:W-:Y:S01]  /*50f0*/  FSEL R11, R11, -INF , !P3 ;  /* 0xff8000000b0b7808 */ /* 0x000fe20005800000 */
[--C-:B------:R-:W-:Y:S01]  /*5100*/  FFMA.FTZ R70, R125, UR6, -R34.reuse ;  /* 0x000000067d467c23 */ /* 0x100fe20008010822 */
[----:B------:R-:W-:Y:S01]  /*5110*/  ISETP.GT.AND P1, PT, R166, R82, PT ;  /* 0x00000052a600720c */ /* 0x000fe20003f24270 */
[--C-:B------:R-:W-:Y:S01]  /*5120*/  FFMA.FTZ R97, R91, UR6, -R34.reuse ;  /* 0x000000065b617c23 */ /* 0x100fe20008010822 */
[----:B------:R-:W-:Y:S01]  /*5130*/  ISETP.GT.AND P3, PT, R167, R81, PT ;  /* 0x00000051a700720c */ /* 0x000fe20003f64270 */
[--C-:B------:R-:W-:Y:S01]  /*5140*/  FFMA.FTZ R110, R109, UR6, -R34.reuse ;  /* 0x000000066d6e7c23 */ /* 0x100fe20008010822 */
[----:B------:R-:W-:Y:S01]  /*5150*/  FSEL R133, R133, -INF , !P2 ;  /* 0xff80000085857808 */ /* 0x000fe20005000000 */
[--C-:B------:R-:W-:Y:S01]  /*5160*/  FFMA.FTZ R109, R111, UR6, -R34.reuse ;  /* 0x000000066f6d7c23 */ /* 0x100fe20008010822 */
[-C--:B------:R-:W-:Y:S01]  /*5170*/  ISETP.GE.AND P2, PT, R82, R202.reuse, PT ;  /* 0x000000ca5200720c */ /* 0x080fe20003f46270 */
[--C-:B------:R-:W-:Y:S01]  /*5180*/  FFMA.FTZ R65, R65, UR6, -R34.reuse ;  /* 0x0000000641417c23 */ /* 0x100fe20008010822 */
[----:B------:R-:W-:Y:S01]  /*5190*/  FSEL R134, R134, -INF , !P6 ;  /* 0xff80000086867808 */ /* 0x000fe20007000000 */
[--C-:B------:R-:W-:Y:S01]  /*51a0*/  FFMA.FTZ R64, R64, UR6, -R34.reuse ;  /* 0x0000000640407c23 */ /* 0x100fe20008010822 */
[----:B------:R-:W-:Y:S01]  /*51b0*/  FSEL R114, R114, -INF , !P4 ;  /* 0xff80000072727808 */ /* 0x000fe20006000000 */
[--C-:B------:R-:W-:Y:S01]  /*51c0*/  FFMA.FTZ R53, R53, UR6, -R34.reuse ;  /* 0x0000000635357c23 */ /* 0x100fe20008010822 */
[----:B------:R-:W-:Y:S01]  /*51d0*/  ISETP.GE.AND P6, PT, R82, R201, PT ;  /* 0x000000c95200720c */ /* 0x000fe20003fc6270 */
        /* <DEDUP_REMOVED lines=9> */
[-C--:B------:R-:W-:Y:S01]  /*5270*/  ISETP.GT.AND P5, PT, R168, R81.reuse, PT ;  /* 0x00000051a800720c */ /* 0x080fe20003fa4270 */
[----:B------:R-:W-:Y:S01]  /*5280*/  FFMA.FTZ R44, R44, UR6, -R34 ;  /* 0x000000062c2c7c23 */ /* 0x000fe20008010822 */
[----:B------:R-:W-:Y:S01]  /*5290*/  ISETP.GT.AND P2, PT, R166, R81, PT ;  /* 0x00000051a600720c */ /* 0x000fe20003f44270 */
[----:B------:R-:W-:Y:S01]  /*52a0*/  MUFU.EX2 R110, R110 ;  /* 0x0000006e006e7308 */ /* 0x000fe20000000800 */
[----:B------:R-:W-:-:S02]  /*52b0*/  FSEL R173, R132, -INF , !P6 ;  /* 0xff80000084ad7808 */ /* 0x000fc40007000000 */
[----:B------:R-:W-:Y:S02]  /*52c0*/  FSEL R177, R162, -INF , !P4 ;  /* 0xff800000a2b17808 */ /* 0x000fe40006000000 */
[-C--:B------:R-:W-:Y:S02]  /*52d0*/  ISETP.GT.AND P6, PT, R168, R74.reuse, PT ;  /* 0x0000004aa800720c */ /* 0x080fe40003fc4270 */
[----:B------:R-:W-:Y:S01]  /*52e0*/  ISETP.GT.AND P4, PT, R166, R74, PT ;  /* 0x0000004aa600720c */ /* 0x000fe20003f84270 */
[----:B------:R-:W1:Y:S01]  /*52f0*/  MUFU.EX2 R109, R109 ;  /* 0x0000006d006d7308 */ /* 0x000e620000000800 */
[----:B------:R-:W-:Y:S02]  /*5300*/  FSEL R169, R134, -INF , !P0 ;  /* 0xff80000086a97808 */ /* 0x000fe40004000000 */
[----:B------:R-:W-:Y:S02]  /*5310*/  ISETP.GE.AND P0, PT, R81, R203, PT ;  /* 0x000000cb5100720c */ /* 0x000fe40003f06270 */
[----:B------:R-:W-:-:S02]  /*5320*/  FSEL R132, R160, -INF , !P5 ;  /* 0xff800000a0847808 */ /* 0x000fc40006800000 */
[----:B------:R-:W-:Y:S01]  /*5330*/  FSEL R172, R172, -INF , !P2 ;  /* 0xff800000acac7808 */ /* 0x000fe20005000000 */
[----:B------:R-:W-:Y:S01]  /*5340*/  MUFU.EX2 R97, R97 ;  /* 0x0000006100617308 */ /* 0x000fe20000000800 */
[C---:B------:R-:W-:Y:S02]  /*5350*/  ISETP.GE.AND P5, PT, R74.reuse, R203, PT ;  /* 0x000000cb4a00720c */ /* 0x040fe40003fa6270 */
[----:B------:R-:W-:Y:S02]  /*5360*/  ISETP.GT.AND P3, PT, R167, R74, PT ;  /* 0x0000004aa700720c */ /* 0x000fe40003f64270 */
[----:B------:R-:W-:Y:S02]  /*5370*/  ISETP.GE.AND P2, PT, R74, R201, PT ;  /* 0x000000c94a00720c */ /* 0x000fe40003f46270 */
[----:B------:R-:W-:Y:S01]  /*5380*/  FSEL R112, R112, -INF , !P6 ;  /* 0xff80000070707808 */ /* 0x000fe20007000000 */
[----:B------:R-:W2:Y:S01]  /*5390*/  MUFU.EX2 R96, R96 ;  /* 0x0000006000607308 */ /* 0x000ea20000000800 */
[----:B------:R-:W-:-:S02]  /*53a0*/  FSEL R171, R171, -INF , !P4 ;  /* 0xff800000abab7808 */ /* 0x000fc40006000000 */
[----:B------:R-:W-:Y:S02]  /*53b0*/  FSEL R132, R132, -INF , !P0 ;  /* 0xff80000084847808 */ /* 0x000fe40004000000 */
[----:B------:R-:W-:Y:S01]  /*53c0*/  ISETP.GE.AND P1, PT, R81, R201, PT ;  /* 0x000000c95100720c */ /* 0x000fe20003f26270 */
[--C-:B------:R-:W-:Y:S01]  /*53d0*/  FFMA.FTZ R81, R129, UR6, -R34.reuse ;  /* 0x0000000681517c23 */ /* 0x100fe20008010822 */
[----:B------:R-:W-:Y:S01]  /*53e0*/  ISETP.GE.AND P0, PT, R74, R202, PT ;  /* 0x000000ca4a00720c */ /* 0x000fe20003f06270 */
[----:B------:R-:W-:Y:S01]  /*53f0*/  FFMA.FTZ R74, R143, UR6, -R34 ;  /* 0x000000068f4a7c23 */ /* 0x000fe20008010822 */
[----:B------:R-:W-:Y:S01]  /*5400*/  FSEL R135, R112, -INF , !P5 ;  /* 0xff80000070877808 */ /* 0x000fe20006800000 */
[----:B------:R-:W-:Y:S01]  /*5410*/  MUFU.EX2 R82, R82 ;  /* 0x0000005200527308 */ /* 0x000fe20000000800 */
[----:B------:R-:W-:Y:S02]  /*5420*/  FSEL R170, R170, -INF , !P3 ;  /* 0xff800000aaaa7808 */ /* 0x000fe40005800000 */
[----:B------:R-:W-:-:S02]  /*5430*/  FSEL R207, R171, -INF , !P2 ;  /* 0xff800000abcf7808 */ /* 0x000fc40005000000 */
[-C--:B------:R-:W-:Y:S02]  /*5440*/  ISETP.GT.AND P6, PT, R168, R73.reuse, PT ;  /* 0x00000049a800720c */ /* 0x080fe40003fc4270 */
[-C--:B------:R-:W-:Y:S01]  /*5450*/  ISETP.GT.AND P5, PT, R167, R73.reuse, PT ;  /* 0x00000049a700720c */ /* 0x080fe20003fa4270 */
[----:B------:R-:W-:Y:S01]  /*5460*/  MUFU.EX2 R81, R81 ;  /* 0x0000005100517308 */ /* 0x000fe20000000800 */
[----:B------:R-:W-:Y:S02]  /*5470*/  ISETP.GT.AND P4, PT, R166, R73, PT ;  /* 0x00000049a600720c */ /* 0x000fe40003f84270 */
[----:B------:R-:W-:Y:S02]  /*5480*/  ISETP.GT.AND P2, PT, R168, R179, PT ;  /* 0x000000b3a800720c */ /* 0x000fe40003f44270 */
[----:B------:R-:W-:Y:S02]  /*5490*/  FSEL R208, R172, -INF , !P1 ;  /* 0xff800000acd07808 */ /* 0x000fe40004800000 */
[----:B------:R-:W-:Y:S01]  /*54a0*/  FSEL R178, R170, -INF , !P0 ;  /* 0xff800000aab27808 */ /* 0x000fe20004000000 */
[----:B------:R-:W-:Y:S01]  /*54b0*/  MUFU.EX2 R74, R74 ;  /* 0x0000004a004a7308 */ /* 0x000fe20000000800 */
[----:B------:R-:W-:-:S02]  /*54c0*/  ISETP.GE.AND P1, PT, R73, R203, PT ;  /* 0x000000cb4900720c */ /* 0x000fc40003f26270 */
[----:B------:R-:W-:Y:S02]  /*54d0*/  ISETP.GE.AND P0, PT, R73, R201, PT ;  /* 0x000000c94900720c */ /* 0x000fe40003f06270 */
[----:B-----5:R-:W-:Y:S02]  /*54e0*/  FSEL R67, R67, -INF , !P6 ;  /* 0xff80000043437808 */ /* 0x020fe40007000000 */
[----:B------:R-:W-:Y:S01]  /*54f0*/  FSEL R61, R61, -INF , !P5 ;  /* 0xff8000003d3d7808 */ /* 0x000fe20006800000 */
[----:B------:R-:W-:Y:S01]  /*5500*/  MUFU.EX2 R70, R70 ;  /* 0x0000004600467308 */ /* 0x000fe20000000800 */
[----:B------:R-:W-:Y:S02]  /*5510*/  FSEL R58, R58, -INF , !P4 ;  /* 0xff8000003a3a7808 */ /* 0x000fe40006000000 */
[----:B------:R-:W-:Y:S02]  /*5520*/  FSEL R66, R66, -INF , !P2 ;  /* 0xff80000042427808 */ /* 0x000fe40005000000 */
[----:B------:R-:W-:-:S02]  /*5530*/  ISETP.GT.AND P5, PT, R167, R179, PT ;  /* 0x000000b3a700720c */ /* 0x000fc40003fa4270 */
[----:B------:R-:W-:Y:S01]  /*5540*/  ISETP.GT.AND P2, PT, R168, R51, PT ;  /* 0x00000033a800720c */ /* 0x000fe20003f44270 */
[----:B------:R-:W-:Y:S01]  /*5550*/  MUFU.EX2 R65, R65 ;  /* 0x0000004100417308 */ /* 0x000fe20000000800 */
[----:B------:R-:W-:Y:S01]  /*5560*/  FSEL R138, R67, -INF , !P1 ;  /* 0xff800000438a7808 */ /* 0x000fe20004800000 */
[--C-:B------:R-:W-:Y:S01]  /*5570*/  FFMA.FTZ R67, R176, UR6, -R34.reuse ;  /* 0x00000006b0437c23 */ /* 0x100fe20008010822 */
[----:B------:R-:W-:Y:S01]  /*5580*/  FSEL R209, R58, -INF , !P0 ;  /* 0xff8000003ad17808 */ /* 0x000fe20004000000 */
[----:B------:R-:W-:Y:S01]  /*5590*/  FFMA.FTZ R58, R150, UR6, -R34 ;  /* 0x00000006963a7c23 */ /* 0x000fe20008010822 */
[----:B------:R-:W-:Y:S02]  /*55a0*/  ISETP.GE.AND P1, PT, R179, R202, PT ;  /* 0x000000cab300720c */ /* 0x000fe40003f26270 */
[----:B------:R-:W-:Y:S01]  /*55b0*/  ISETP.GE.AND P0, PT, R51, R203, PT ;  /* 0x000000cb3300720c */ /* 0x000fe20003f06270 */
[----:B------:R-:W-:Y:S01]  /*55c0*/  MUFU.EX2 R67, R67 ;  /* 0x0000004300437308 */ /* 0x000fe20000000800 */
[----:B------:R-:W-:-:S02]  /*55d0*/  FSEL R56, R56, -INF , !P5 ;  /* 0xff80000038387808 */ /* 0x000fc40006800000 */
[----:B------:R-:W-:Y:S02]  /*55e0*/  FSEL R125, R163, -INF , !P2 ;  /* 0xff800000a37d7808 */ /* 0x000fe40005000000 */
[----:B------:R-:W-:Y:S02]  /*55f0*/  ISETP.GT.AND P2, PT, R168, R50, PT ;  /* 0x00000032a800720c */ /* 0x000fe40003f44270 */
[----:B------:R-:W-:Y:S01]  /*5600*/  FSEL R182, R56, -INF , !P1 ;  /* 0xff80000038b67808 */ /* 0x000fe20004800000 */
[----:B------:R-:W-:Y:S01]  /*5610*/  FFMA.FTZ R56, R148, UR6, -R34 ;  /* 0x0000000694387c23 */ /* 0x000fe20008010822 */
[----:B------:R-:W-:Y:S01]  /*5620*/  FSEL R125, R125, -INF , !P0 ;  /* 0xff8000007d7d7808 */ /* 0x000fe20004000000 */
[----:B------:R-:W-:Y:S01]  /*5630*/  MUFU.EX2 R64, R64 ;  /* 0x0000004000407308 */ /* 0x000fe20000000800 */
[----:B------:R-:W-:Y:S02]  /*5640*/  ISETP.GE.AND P1, PT, R50, R203, PT ;  /* 0x000000cb3200720c */ /* 0x000fe40003f26270 */
[----:B------:R-:W-:-:S02]  /*5650*/  ISETP.GT.AND P0, PT, R168, R49, PT ;  /* 0x00000031a800720c */ /* 0x000fc40003f04270 */
[----:B---3--:R-:W-:Y:S02]  /*5660*/  FSEL R10, R113, -INF , !P2 ;  /* 0xff800000710a7808 */ /* 0x008fe40005000000 */
[----:B------:R-:W-:Y:S01]  /*5670*/  ISETP.GE.AND P2, PT, R49, R203, PT ;  /* 0x000000cb3100720c */ /* 0x000fe20003f46270 */
[----:B------:R-:W-:Y:S01]  /*5680*/  MUFU.EX2 R58, R58 ;  /* 0x0000003a003a7308 */ /* 0x000fe20000000800 */
[----:B------:R-:W-:Y:S02]  /*5690*/  FSEL R91, R153, -INF , !P0 ;  /* 0xff800000995b7808 */ /* 0x000fe40004000000 */
[----:B------:R-:W-:Y:S02]  /*56a0*/  FSEL R10, R10, -INF , !P1 ;  /* 0xff8000000a0a7808 */ /* 0x000fe40004800000 */
[C---:B------:R-:W-:Y:S02]  /*56b0*/  ISETP.GT.AND P1, PT, R168.reuse, R126, PT ;  /* 0x0000007ea800720c */ /* 0x040fe40003f24270 */
[----:B------:R-:W-:Y:S01]  /*56c0*/  FSEL R91, R91, -INF , !P2 ;  /* 0xff8000005b5b7808 */ /* 0x000fe20005000000 */
[----:B------:R-:W-:Y:S01]  /*56d0*/  MUFU.EX2 R56, R56 ;  /* 0x0000003800387308 */ /* 0x000fe20000000800 */
[----:B------:R-:W-:-:S02]  /*56e0*/  ISETP.GT.AND P2, PT, R168, R123, PT ;  /* 0x0000007ba800720c */ /* 0x000fc40003f44270 */
[----:B------:R-:W-:Y:S02]  /*56f0*/  FSEL R55, R55, -INF , !P1 ;  /* 0xff80000037377808 */ /* 0x000fe40004800000 */
[----:B------:R-:W-:Y:S02]  /*5700*/  ISETP.GT.AND P1, PT, R168, R25, PT ;  /* 0x00000019a800720c */ /* 0x000fe40003f24270 */
[----:B------:R-:W-:Y:S01]  /*5710*/  FSEL R174, R174, -INF , !P2 ;  /* 0xff800000aeae7808 */ /* 0x000fe20005000000 */
[----:B------:R-:W-:Y:S01]  /*5720*/  MUFU.EX2 R53, R53 ;  /* 0x0000003500357308 */ /* 0x000fe20000000800 */
[-C--:B------:R-:W-:Y:S02]  /*5730*/  ISETP.GE.AND P2, PT, R25, R203.reuse, PT ;  /* 0x000000cb1900720c */ /* 0x080fe40003f46270 */
[----:B------:R-:W-:Y:S02]  /*5740*/  FSEL R3, R3, -INF , !P1 ;  /* 0xff80000003037808 */ /* 0x000fe40004800000 */
[----:B------:R-:W-:-:S02]  /*5750*/  ISETP.GE.AND P0, PT, R126, R203, PT ;  /* 0x000000cb7e00720c */ /* 0x000fc40003f06270 */
[----:B------:R-:W-:Y:S01]  /*5760*/  FSEL R129, R3, -INF , !P2 ;  /* 0xff80000003817808 */ /* 0x000fe20005000000 */
[----:B------:R-:W-:Y:S01]  /*5770*/  MUFU.EX2 R52, R52 ;  /* 0x0000003400347308 */ /* 0x000fe20000000800 */
[----:B------:R-:W-:Y:S01]  /*5780*/  FSEL R118, R55, -INF , !P0 ;  /* 0xff80000037767808 */ /* 0x000fe20004000000 */
[----:B------:R-:W-:Y:S01]  /*5790*/  FFMA.FTZ R55, R147, UR6, -R34 ;  /* 0x0000000693377c23 */ /* 0x000fe20008010822 */
[----:B------:R-:W-:Y:S02]  /*57a0*/  FMNMX3.FTZ R3, R129, R26, R27, !PT ;  /* 0x0000001a81037276 */ /* 0x000fe4000781001b */
[----:B------:R-:W-:Y:S02]  /*57b0*/  ISETP.GE.AND P0, PT, R123, R203, PT ;  /* 0x000000cb7b00720c */ /* 0x000fe40003f06270 */
[----:B------:R-:W-:Y:S01]  /*57c0*/  FMNMX3.FTZ R3, R3, R28, R29, !PT ;  /* 0x0000001c03037276 */ /* 0x000fe2000781001d */
[----:B------:R-:W-:Y:S01]  /*57d0*/  MUFU.EX2 R55, R55 ;  /* 0x0000003700377308 */ /* 0x000fe20000000800 */
[----:B------:R-:W-:-:S02]  /*57e0*/  ISETP.GT.AND P2, PT, R168, R43, PT ;  /* 0x0000002ba800720c */ /* 0x000fc40003f44270 */
[----:B------:R-:W-:Y:S02]  /*57f0*/  FMNMX3.FTZ R3, R3, R30, R31, !PT ;  /* 0x0000001e03037276 */ /* 0x000fe4000781001f */
[----:B------:R-:W-:Y:S02]  /*5800*/  ISETP.GE.AND P1, PT, R43, R203, PT ;  /* 0x000000cb2b00720c */ /* 0x000fe40003f26270 */
[----:B------:R-:W-:Y:S01]  /*5810*/  FMNMX3.FTZ R3, R3, R68, R88, !PT ;  /* 0x0000004403037276 */ /* 0x000fe20007810058 */
[----:B------:R-:W-:Y:S01]  /*5820*/  MUFU.EX2 R45, R45 ;  /* 0x0000002d002d7308 */ /* 0x000fe20000000800 */
[----:B------:R-:W-:Y:S02]  /*5830*/  FSEL R174, R174, -INF , !P0 ;  /* 0xff800000aeae7808 */ /* 0x000fe40004000000 */
[----:B------:R-:W-:Y:S02]  /*5840*/  FMNMX3.FTZ R3, R3, R40, R32, !PT ;  /* 0x0000002803037276 */ /* 0x000fe40007810020 */
[----:B------:R-:W-:-:S02]  /*5850*/  FSEL R105, R105, -INF , !P2 ;  /* 0xff80000069697808 */ /* 0x000fc40005000000 */
[----:B------:R-:W-:Y:S01]  /*5860*/  FMNMX3.FTZ R3, R3, R33, R9, !PT ;  /* 0x0000002103037276 */ /* 0x000fe20007810009 */
[----:B------:R-:W-:Y:S01]  /*5870*/  MUFU.EX2 R44, R44 ;  /* 0x0000002c002c7308 */ /* 0x000fe20000000800 */
[----:B------:R-:W-:Y:S02]  /*5880*/  ISETP.GT.AND P0, PT, R168, R42, PT ;  /* 0x0000002aa800720c */ /* 0x000fe40003f04270 */
[----:B------:R-:W-:Y:S02]  /*5890*/  FMNMX3.FTZ R3, R3, R116, R133, !PT ;  /* 0x0000007403037276 */ /* 0x000fe40007810085 */
[----:B------:R-:W-:Y:S02]  /*58a0*/  ISETP.GE.AND P6, PT, R179, R203, PT ;  /* 0x000000cbb300720c */ /* 0x000fe40003fc6270 */
[----:B------:R-:W-:Y:S02]  /*58b0*/  FMNMX3.FTZ R3, R3, R11, R132, !PT ;  /* 0x0000000b03037276 */ /* 0x000fe40007810084 */
[----:B------:R-:W-:-:S02]  /*58c0*/  FSEL R214, R105, -INF , !P1 ;  /* 0xff80000069d67808 */ /* 0x000fc40004800000 */
[----:B------:R-:W-:Y:S02]  /*58d0*/  ISETP.GE.AND P2, PT, R42, R203, PT ;  /* 0x000000cb2a00720c */ /* 0x000fe40003f46270 */
[----:B------:R-:W-:Y:S02]  /*58e0*/  ISETP.GT.AND P1, PT, R168, R98, PT ;  /* 0x00000062a800720c */ /* 0x000fe40003f24270 */
[----:B------:R-:W-:Y:S02]  /*58f0*/  FSEL R54, R54, -INF , !P0 ;  /* 0xff80000036367808 */ /* 0x000fe40004000000 */
[----:B------:R-:W-:Y:S01]  /*5900*/  FSEL R134, R66, -INF , !P6 ;  /* 0xff80000042867808 */ /* 0x000fe20007000000 */
[----:B------:R-:W-:Y:S01]  /*5910*/  FFMA.FTZ R66, R181, UR6, -R34 ;  /* 0x00000006b5427c23 */ /* 0x000fe20008010822 */
[----:B------:R-:W-:Y:S02]  /*5920*/  FMNMX3.FTZ R3, R3, R135, R138, !PT ;  /* 0x0000008703037276 */ /* 0x000fe4000781008a */
[----:B------:R-:W-:-:S02]  /*5930*/  ISETP.GE.AND P0, PT, R98, R203, PT ;  /* 0x000000cb6200720c */ /* 0x000fc40003f06270 */
[----:B------:R-:W-:Y:S01]  /*5940*/  FSEL R211, R54, -INF , !P2 ;  /* 0xff80000036d37808 */ /* 0x000fe20005000000 */
[--C-:B------:R-:W-:Y:S01]  /*5950*/  FFMA.FTZ R54, R146, UR6, -R34.reuse ;  /* 0x0000000692367c23 */ /* 0x100fe20008010822 */
[----:B------:R-:W-:Y:S01]  /*5960*/  FSEL R47, R47, -INF , !P1 ;  /* 0xff8000002f2f7808 */ /* 0x000fe20004800000 */
[----:B------:R-:W-:Y:S01]  /*5970*/  MUFU.EX2 R66, R66 ;  /* 0x0000004200427308 */ /* 0x000fe20000000800 */
[----:B------:R-:W-:Y:S02]  /*5980*/  ISETP.GT.AND P2, PT, R168, R89, PT ;  /* 0x00000059a800720c */ /* 0x000fe40003f44270 */
[----:B------:R-:W-:Y:S02]  /*5990*/  FMNMX3.FTZ R3, R3, R134, R125, !PT ;  /* 0x0000008603037276 */ /* 0x000fe4000781007d */
[----:B------:R-:W-:Y:S01]  /*59a0*/  FSEL R171, R47, -INF , !P0 ;  /* 0xff8000002fab7808 */ /* 0x000fe20004000000 */
[----:B------:R-:W-:Y:S01]  /*59b0*/  FFMA.FTZ R47, R140, UR6, -R34 ;  /* 0x000000068c2f7c23 */ /* 0x000fe20008010822 */
[----:B------:R-:W-:Y:S01]  /*59c0*/  ISETP.GE.AND P1, PT, R89, R203, PT ;  /* 0x000000cb5900720c */ /* 0x000fe20003f26270 */
[----:B------:R-:W-:Y:S01]  /*59d0*/  MUFU.EX2 R54, R54 ;  /* 0x0000003600367308 */ /* 0x000fe20000000800 */
[----:B------:R-:W-:-:S02]  /*59e0*/  ISETP.GT.AND P0, PT, R168, R72, PT ;  /* 0x00000048a800720c */ /* 0x000fc40003f04270 */
[----:B------:R-:W-:Y:S02]  /*59f0*/  FSEL R103, R103, -INF , !P2 ;  /* 0xff80000067677808 */ /* 0x000fe40005000000 */
[----:B------:R-:W-:Y:S02]  /*5a00*/  FMNMX3.FTZ R3, R3, R10, R91, !PT ;  /* 0x0000000a03037276 */ /* 0x000fe4000781005b */
[----:B------:R-:W-:Y:S01]  /*5a10*/  ISETP.GE.AND P2, PT, R72, R203, PT ;  /* 0x000000cb4800720c */ /* 0x000fe20003f46270 */
[----:B------:R-:W-:Y:S01]  /*5a20*/  MUFU.EX2 R47, R47 ;  /* 0x0000002f002f7308 */ /* 0x000fe20000000800 */
[----:B------:R-:W-:Y:S02]  /*5a30*/  FSEL R114, R103, -INF , !P1 ;  /* 0xff80000067727808 */ /* 0x000fe40004800000 */
[----:B------:R-:W-:Y:S02]  /*5a40*/  FSEL R106, R106, -INF , !P0 ;  /* 0xff8000006a6a7808 */ /* 0x000fe40004000000 */
[----:B------:R-:W-:-:S02]  /*5a50*/  ISETP.GT.AND P1, PT, R168, R41, PT ;  /* 0x00000029a800720c */ /* 0x000fc40003f24270 */
[----:B------:R-:W-:Y:S02]  /*5a60*/  FMNMX3.FTZ R3, R3, R118, R174, !PT ;  /* 0x0000007603037276 */ /* 0x000fe400078100ae */
[----:B------:R-:W-:Y:S02]  /*5a70*/  FSEL R113, R106, -INF , !P2 ;  /* 0xff8000006a717808 */ /* 0x000fe40005000000 */
[----:B------:R-:W-:Y:S02]  /*5a80*/  ISETP.GE.AND P0, PT, R41, R203, PT ;  /* 0x000000cb2900720c */ /* 0x000fe40003f06270 */
[----:B------:R-:W-:Y:S02]  /*5a90*/  ISETP.GT.AND P2, PT, R168, R75, PT ;  /* 0x0000004ba800720c */ /* 0x000fe40003f44270 */
[----:B------:R-:W-:Y:S02]  /*5aa0*/  FSEL R46, R46, -INF , !P1 ;  /* 0xff8000002e2e7808 */ /* 0x000fe40004800000 */
[----:B------:R-:W-:-:S02]  /*5ab0*/  FMNMX3.FTZ R3, R3, R214, R211, !PT ;  /* 0x000000d603037276 */ /* 0x000fc400078100d3 */
[----:B------:R-:W-:Y:S02]  /*5ac0*/  ISETP.GE.AND P1, PT, R75, R203, PT ;  /* 0x000000cb4b00720c */ /* 0x000fe40003f26270 */
[----:B------:R-:W-:Y:S02]  /*5ad0*/  FSEL R35, R35, -INF , !P2 ;  /* 0xff80000023237808 */ /* 0x000fe40005000000 */
[----:B------:R-:W-:Y:S01]  /*5ae0*/  FSEL R112, R46, -INF , !P0 ;  /* 0xff8000002e707808 */ /* 0x000fe20004000000 */
[----:B------:R-:W-:Y:S01]  /*5af0*/  FFMA.FTZ R46, R139, UR6, -R34 ;  /* 0x000000068b2e7c23 */ /* 0x000fe20008010822 */
[----:B------:R-:W-:Y:S02]  /*5b00*/  FMNMX3.FTZ R3, R3, R171, R114, !PT ;  /* 0x000000ab03037276 */ /* 0x000fe40007810072 */
[----:B------:R-:W-:Y:S02]  /*5b10*/  FSEL R111, R35, -INF , !P1 ;  /* 0xff800000236f7808 */ /* 0x000fe40004800000 */
[----:B------:R-:W-:Y:S01]  /*5b20*/  FMNMX3.FTZ R3, R3, R113, R112, !PT ;  /* 0x0000007103037276 */ /* 0x000fe20007810070 */
[----:B------:R-:W-:Y:S01]  /*5b30*/  MUFU.EX2 R46, R46 ;  /* 0x0000002e002e7308 */ /* 0x000fe20000000800 */
[----:B------:R-:W-:Y:S01]  /*5b40*/  ISETP.GE.AND P3, PT, R73, R202, PT ;  /* 0x000000ca4900720c */ /* 0x000fe20003f66270 */
[--C-:B------:R-:W-:Y:S01]  /*5b50*/  FFMA.FTZ R73, R59, UR6, -R34.reuse ;  /* 0x000000063b497c23 */ /* 0x100fe20008010822 */
[----:B------:R-:W-:Y:S01]  /*5b60*/  FMNMX.FTZ R3, R111, R3, !PT ;  /* 0x000000036f037209 */ /* 0x000fe20007810000 */
[--C-:B------:R-:W-:Y:S01]  /*5b70*/  FFMA.FTZ R59, R151, UR6, -R34.reuse ;  /* 0x00000006973b7c23 */ /* 0x100fe20008010822 */
[----:B------:R-:W-:Y:S01]  /*5b80*/  FSEL R180, R61, -INF , !P3 ;  /* 0xff8000003db47808 */ /* 0x000fe20005800000 */
[--C-:B------:R-:W-:Y:S01]  /*5b90*/  FFMA.FTZ R61, R152, UR6, -R34.reuse ;  /* 0x00000006983d7c23 */ /* 0x100fe20008010822 */
[----:B------:R-:W-:Y:S01]  /*5ba0*/  ISETP.GT.AND P3, PT, R166, R179, PT ;  /* 0x000000b3a600720c */ /* 0x000fe20003f64270 */
[----:B------:R-:W3:Y:S01]  /*5bb0*/  SHFL.BFLY PT, R35, R3, 0x2, 0x1f ;  /* 0x0c401f0003237f89 */ /* 0x000ee200000e0000 */
[----:B------:R-:W-:Y:S01]  /*5bc0*/  ISETP.GE.AND P4, PT, R179, R201, PT ;  /* 0x000000c9b300720c */ /* 0x000fe20003f86270 */
[----:B------:R-:W-:Y:S01]  /*5bd0*/  MUFU.EX2 R73, R73 ;  /* 0x0000004900497308 */ /* 0x000fe20000000800 */
[----:B------:R-:W-:Y:S01]  /*5be0*/  FSEL R213, R57, -INF , !P3 ;  /* 0xff80000039d57808 */ /* 0x000fe20005800000 */
[----:B------:R-:W-:Y:S01]  /*5bf0*/  FFMA.FTZ R57, R149, UR6, -R34 ;  /* 0x0000000695397c23 */ /* 0x000fe20008010822 */
[----:B------:R-:W-:Y:S01]  /*5c00*/  ISETP.GT.AND P6, PT, R167, R51, PT ;  /* 0x00000033a700720c */ /* 0x000fe20003fc4270 */
[----:B------:R-:W-:Y:S01]  /*5c10*/  LDSM.16.MT88.4 R148, [R186+0x4000] ;  /* 0x00400000ba94783b */ /* 0x000fe20000004200 */
[----:B------:R-:W-:-:S02]  /*5c20*/  FSEL R213, R213, -INF , !P4 ;  /* 0xff800000d5d57808 */ /* 0x000fc40006000000 */
[CC--:B------:R-:W-:Y:S01]  /*5c30*/  ISETP.GT.AND P4, PT, R166.reuse, R50.reuse, PT ;  /* 0x00000032a600720c */ /* 0x0c0fe20003f84270 */
[----:B------:R-:W-:Y:S01]  /*5c40*/  MUFU.EX2 R61, R61 ;  /* 0x0000003d003d7308 */ /* 0x000fe20000000800 */
[----:B------:R-:W-:Y:S02]  /*5c50*/  FSEL R117, R117, -INF , !P6 ;  /* 0xff80000075757808 */ /* 0x000fe40007000000 */
[----:B------:R-:W-:Y:S02]  /*5c60*/  ISETP.GT.AND P3, PT, R166, R51, PT ;  /* 0x00000033a600720c */ /* 0x000fe40003f64270 */
[----:B------:R-:W-:Y:S02]  /*5c70*/  ISETP.GT.AND P2, PT, R167, R50, PT ;  /* 0x00000032a700720c */ /* 0x000fe40003f44270 */
[----:B------:R-:W-:Y:S01]  /*5c80*/  ISETP.GE.AND P6, PT, R50, R201, PT ;  /* 0x000000c93200720c */ /* 0x000fe20003fc6270 */
[----:B------:R-:W-:Y:S01]  /*5c90*/  MUFU.EX2 R59, R59 ;  /* 0x0000003b003b7308 */ /* 0x000fe20000000800 */
[----:B------:R-:W-:-:S02]  /*5ca0*/  FSEL R137, R137, -INF , !P4 ;  /* 0xff80000089897808 */ /* 0x000fc40006000000 */
[----:B------:R-:W-:Y:S02]  /*5cb0*/  ISETP.GE.AND P0, PT, R51, R201, PT ;  /* 0x000000c93300720c */ /* 0x000fe40003f06270 */
[----:B------:R-:W-:Y:S01]  /*5cc0*/  ISETP.GE.AND P1, PT, R50, R202, PT ;  /* 0x000000ca3200720c */ /* 0x000fe20003f26270 */
[----:B------:R-:W-:Y:S01]  /*5cd0*/  FFMA.FTZ R50, R144, UR6, -R34 ;  /* 0x0000000690327c23 */ /* 0x000fe20008010822 */
[----:B---3--:R-:W-:Y:S01]  /*5ce0*/  FMNMX.FTZ R3, R3, R35, !PT ;  /* 0x0000002303037209 */ /* 0x008fe20007810000 */
[----:B------:R-:W-:Y:S01]  /*5cf0*/  MUFU.EX2 R57, R57 ;  /* 0x0000003900397308 */ /* 0x000fe20000000800 */
[----:B------:R-:W-:Y:S02]  /*5d00*/  FSEL R136, R136, -INF , !P3 ;  /* 0xff80000088887808 */ /* 0x000fe40005800000 */
[----:B------:R-:W-:Y:S01]  /*5d10*/  FSEL R108, R108, -INF , !P2 ;  /* 0xff8000006c6c7808 */ /* 0x000fe20005000000 */
[----:B------:R-:W3:Y:S01]  /*5d20*/  SHFL.BFLY PT, R35, R3, 0x1, 0x1f ;  /* 0x0c201f0003237f89 */ /* 0x000ee200000e0000 */
[----:B------:R-:W-:-:S02]  /*5d30*/  FSEL R216, R137, -INF , !P6 ;  /* 0xff80000089d87808 */ /* 0x000fc40007000000 */
[-C--:B------:R-:W-:Y:S01]  /*5d40*/  ISETP.GT.AND P4, PT, R167, R126.reuse, PT ;  /* 0x0000007ea700720c */ /* 0x080fe20003f84270 */
[----:B------:R-:W-:Y:S01]  /*5d50*/  MUFU.EX2 R50, R50 ;  /* 0x0000003200327308 */ /* 0x000fe20000000800 */
[----:B------:R-:W-:Y:S02]  /*5d60*/  ISETP.GT.AND P6, PT, R166, R126, PT ;  /* 0x0000007ea600720c */ /* 0x000fe40003fc4270 */
[----:B------:R-:W-:Y:S02]  /*5d70*/  FSEL R219, R136, -INF , !P0 ;  /* 0xff80000088db7808 */ /* 0x000fe40004000000 */
[----:B------:R-:W-:Y:S02]  /*5d80*/  FSEL R218, R108, -INF , !P1 ;  /* 0xff8000006cda7808 */ /* 0x000fe40004800000 */
[----:B------:R-:W-:Y:S02]  /*5d90*/  ISETP.GT.AND P0, PT, R166, R49, PT ;  /* 0x00000031a600720c */ /* 0x000fe40003f04270 */
[----:B------:R-:W-:-:S02]  /*5da0*/  ISETP.GE.AND P1, PT, R126, R202, PT ;  /* 0x000000ca7e00720c */ /* 0x000fc40003f26270 */
[----:B------:R-:W-:Y:S02]  /*5db0*/  FSEL R80, R80, -INF , !P4 ;  /* 0xff80000050507808 */ /* 0x000fe40006000000 */
[----:B------:R-:W-:Y:S02]  /*5dc0*/  FSEL R94, R94, -INF , !P6 ;  /* 0xff8000005e5e7808 */ /* 0x000fe40007000000 */
[----:B------:R-:W-:Y:S02]  /*5dd0*/  ISETP.GT.AND P6, PT, R167, R43, PT ;  /* 0x0000002ba700720c */ /* 0x000fe40003fc4270 */
[----:B------:R-:W-:Y:S02]  /*5de0*/  ISETP.GE.AND P2, PT, R49, R201, PT ;  /* 0x000000c93100720c */ /* 0x000fe40003f46270 */
[----:B------:R-:W-:Y:S02]  /*5df0*/  FSEL R95, R95, -INF , !P0 ;  /* 0xff8000005f5f7808 */ /* 0x000fe40004000000 */
[----:B------:R-:W-:-:S02]  /*5e00*/  FSEL R221, R80, -INF , !P1 ;  /* 0xff80000050dd7808 */ /* 0x000fc40004800000 */
[----:B---3--:R-:W-:Y:S02]  /*5e10*/  FMNMX.FTZ R3, R3, R35, !PT ;  /* 0x0000002303037209 */ /* 0x008fe40007810000 */
[----:B------:R-:W-:Y:S02]  /*5e20*/  ISETP.GE.AND P1, PT, R43, R202, PT ;  /* 0x000000ca2b00720c */ /* 0x000fe40003f26270 */
[----:B------:R-:W-:Y:S01]  /*5e30*/  FSEL R101, R101, -INF , !P6 ;  /* 0xff80000065657808 */ /* 0x000fe20007000000 */
[----:B------:R-:W-:Y:S01]  /*5e40*/  FMUL.FTZ R108, R3, UR6 ;  /* 0x00000006036c7c20 */ /* 0x000fe20008410000 */
[----:B------:R-:W-:Y:S02]  /*5e50*/  FSEL R215, R95, -INF , !P2 ;  /* 0xff8000005fd77808 */ /* 0x000fe40005000000 */
[----:B------:R-:W-:Y:S02]  /*5e60*/  ISETP.GT.AND P2, PT, R166, R123, PT ;  /* 0x0000007ba600720c */ /* 0x000fe40003f44270 */
[----:B------:R-:W-:-:S02]  /*5e70*/  FSEL R206, R101, -INF , !P1 ;  /* 0xff80000065ce7808 */ /* 0x000fc40004800000 */
[----:B------:R-:W-:Y:S02]  /*5e80*/  FSETP.NEU.FTZ.AND P1, PT, R3, -INF , PT ;  /* 0xff8000000300780b */ /* 0x000fe40003f3d000 */
[----:B------:R-:W-:Y:S01]  /*5e90*/  ISETP.GE.AND P5, PT, R51, R202, PT ;  /* 0x000000ca3300720c */ /* 0x000fe20003fa6270 */
[----:B------:R-:W-:Y:S01]  /*5ea0*/  FFMA.FTZ R51, R145, UR6, -R34 ;  /* 0x0000000691337c23 */ /* 0x000fe20008010822 */
[----:B------:R-:W-:Y:S02]  /*5eb0*/  FSEL R104, R104, -INF , !P2 ;  /* 0xff80000068687808 */ /* 0x000fe40005000000 */
[----:B------:R-:W-:Y:S02]  /*5ec0*/  ISETP.GT.AND P2, PT, R167, R42, PT ;  /* 0x0000002aa700720c */ /* 0x000fe40003f44270 */
[----:B------:R-:W-:Y:S01]  /*5ed0*/  FSEL R108, R108, RZ, P1 ;  /* 0x000000ff6c6c7208 */ /* 0x000fe20000800000 */
[----:B------:R-:W-:Y:S01]  /*5ee0*/  MUFU.EX2 R51, R51 ;  /* 0x0000003300337308 */ /* 0x000fe20000000800 */
[----:B------:R-:W-:-:S02]  /*5ef0*/  FSEL R217, R117, -INF , !P5 ;  /* 0xff80000075d97808 */ /* 0x000fc40006800000 */
        /* <DEDUP_REMOVED lines=10> */
[-C--:B------:R-:W-:Y:S01]  /*5fa0*/  ISETP.GE.AND P3, PT, R49, R202.reuse, PT ;  /* 0x000000ca3100720c */ /* 0x080fe20003f66270 */
        /* <DEDUP_REMOVED lines=23> */
[----:B------:R-:W-:Y:S01]  /*6120*/  ISETP.GE.AND P4, PT, R123, R201, PT ;  /* 0x000000c97b00720c */ /* 0x000fe20003f86270 */
[----:B------:R-:W-:Y:S01]  /*6130*/  FFMA.FTZ R112, R112, UR6, -R108 ;  /* 0x0000000670707c23 */ /* 0x000fe2000801086c */
[----:B------:R-:W-:-:S02]  /*6140*/  FSEL R100, R100, -INF , !P3 ;  /* 0xff80000064647808 */ /* 0x000fc40005800000 */
[----:B------:R-:W-:Y:S01]  /*6150*/  ISETP.GE.AND P3, PT, R43, R201, PT ;  /* 0x000000c92b00720c */ /* 0x000fe20003f66270 */
[----:B------:R-:W-:Y:S01]  /*6160*/  FFMA.FTZ R43, R120, UR6, -R34 ;  /* 0x00000006782b7c23 */ /* 0x000fe20008010822 */
[----:B------:R-:W-:Y:S01]  /*6170*/  FSEL R102, R102, -INF , !P5 ;  /* 0xff80000066667808 */ /* 0x000fe20006800000 */
[----:B------:R-:W-:Y:S01]  /*6180*/  MUFU.EX2 R80, R80 ;  /* 0x0000005000507308 */ /* 0x000fe20000000800 */
[----:B------:R-:W-:Y:S02]  /*6190*/  ISETP.GT.AND P5, PT, R167, R98, PT ;  /* 0x00000062a700720c */ /* 0x000fe40003fa4270 */
[----:B------:R-:W-:Y:S02]  /*61a0*/  FMNMX3.FTZ R2, R20, R85, R86, !PT ;  /* 0x0000005514027276 */ /* 0x000fe40007810056 */
[----:B------:R-:W-:Y:S02]  /*61b0*/  FSEL R179, R104, -INF , !P4 ;  /* 0xff80000068b37808 */ /* 0x000fe40006000000 */
[----:B------:R-:W-:Y:S01]  /*61c0*/  ISETP.GT.AND P4, PT, R166, R42, PT ;  /* 0x0000002aa600720c */ /* 0x000fe20003f84270 */
[----:B------:R-:W-:Y:S01]  /*61d0*/  MUFU.EX2 R35, R35 ;  /* 0x0000002300237308 */ /* 0x000fe20000000800 */
[----:B------:R-:W-:Y:S01]  /*61e0*/  FSEL R176, R102, -INF , !P3 ;  /* 0xff80000066b07808 */ /* 0x000fe20005800000 */
[--C-:B------:R-:W-:Y:S01]  /*61f0*/  FFMA.FTZ R102, R26, UR6, -R108.reuse ;  /* 0x000000061a667c23 */ /* 0x100fe2000801086c */
[----:B------:R-:W-:Y:S01]  /*6200*/  ISETP.GE.AND P3, PT, R98, R202, PT ;  /* 0x000000ca6200720c */ /* 0x000fe20003f66270 */
[----:B------:R-:W-:Y:S01]  /*6210*/  FFMA.FTZ R26, R125, UR6, -R108 ;  /* 0x000000067d1a7c23 */ /* 0x000fe2000801086c */
[----:B------:R-:W-:-:S02]  /*6220*/  FSEL R69, R69, -INF , !P5 ;  /* 0xff80000045457808 */ /* 0x000fc40006800000 */
[----:B------:R-:W-:Y:S01]  /*6230*/  FMNMX3.FTZ R2, R2, R87, R77, !PT ;  /* 0x0000005702027276 */ /* 0x000fe2000781004d */
[----:B------:R-:W3:Y:S01]  /*6240*/  MUFU.EX2 R102, R102 ;  /* 0x0000006600667308 */ /* 0x000ee20000000800 */
[----:B------:R-:W-:Y:S02]  /*6250*/  FSEL R92, R92, -INF , !P4 ;  /* 0xff8000005c5c7808 */ /* 0x000fe40006000000 */
[----:B------:R-:W-:Y:S02]  /*6260*/  ISETP.GE.AND P4, PT, R89, R202, PT ;  /* 0x000000ca5900720c */ /* 0x000fe40003f86270 */
[----:B------:R-:W-:Y:S01]  /*6270*/  FSEL R181, R69, -INF , !P3 ;  /* 0xff80000045b57808 */ /* 0x000fe20005800000 */
[--C-:B------:R-:W-:Y:S01]  /*6280*/  FFMA.FTZ R69, R68, UR6, -R108.reuse ;  /* 0x0000000644457c23 */ /* 0x100fe2000801086c */
[----:B------:R-:W-:Y:S01]  /*6290*/  ISETP.GT.AND P3, PT, R167, R72, PT ;  /* 0x00000048a700720c */ /* 0x000fe20003f64270 */
[----:B------:R-:W-:Y:S01]  /*62a0*/  FFMA.FTZ R68, R88, UR6, -R108 ;  /* 0x0000000658447c23 */ /* 0x000fe2000801086c */
[----:B------:R-:W-:Y:S01]  /*62b0*/  FMNMX3.FTZ R2, R2, R84, R83, !PT ;  /* 0x0000005402027276 */ /* 0x000fe20007810053 */
[----:B------:R-:W-:Y:S01]  /*62c0*/  MUFU.EX2 R33, R33 ;  /* 0x0000002100217308 */ /* 0x000fe20000000800 */
[----:B------:R-:W-:-:S02]  /*62d0*/  FSEL R170, R170, -INF , !P4 ;  /* 0xff800000aaaa7808 */ /* 0x000fc40006000000 */
[----:B------:R-:W-:Y:S02]  /*62e0*/  ISETP.GE.AND P4, PT, R72, R202, PT ;  /* 0x000000ca4800720c */ /* 0x000fe40003f86270 */
[----:B------:R-:W-:Y:S02]  /*62f0*/  FSEL R17, R17, -INF , !P3 ;  /* 0xff80000011117808 */ /* 0x000fe40005800000 */
[----:B------:R-:W-:Y:S01]  /*6300*/  FMNMX3.FTZ R2, R2, R71, R18, !PT ;  /* 0x0000004702027276 */ /* 0x000fe20007810012 */
[----:B------:R-:W-:Y:S01]  /*6310*/  MUFU.EX2 R69, R69 ;  /* 0x0000004500457308 */ /* 0x000fe20000000800 */
[----:B------:R-:W-:Y:S02]  /*6320*/  ISETP.GT.AND P3, PT, R166, R25, PT ;  /* 0x00000019a600720c */ /* 0x000fe40003f64270 */
[----:B------:R-:W-:Y:S02]  /*6330*/  FSEL R129, R17, -INF , !P4 ;  /* 0xff80000011817808 */ /* 0x000fe40006000000 */
[----:B------:R-:W-:-:S02]  /*6340*/  FMNMX3.FTZ R2, R2, R90, R223, !PT ;  /* 0x0000005a02027276 */ /* 0x000fc400078100df */
[----:B------:R-:W-:Y:S01]  /*6350*/  ISETP.GE.AND P4, PT, R25, R201, PT ;  /* 0x000000c91900720c */ /* 0x000fe20003f86270 */
        /* <DEDUP_REMOVED lines=9> */
[----:B------:R-:W-:Y:S01]  /*63f0*/  FMNMX3.FTZ R2, R2, R178, R180, !PT ;  /* 0x000000b202027276 */ /* 0x000fe200078100b4 */
[----:B------:R-:W-:Y:S01]  /*6400*/  MUFU.EX2 R27, R27 ;  /* 0x0000001b001b7308 */ /* 0x000fe20000000800 */
[----:B------:R-:W-:Y:S02]  /*6410*/  ISETP.GT.AND P2, PT, R166, R72, PT ;  /* 0x00000048a600720c */ /* 0x000fe40003f44270 */
[----:B------:R-:W-:Y:S02]  /*6420*/  FMNMX3.FTZ R0, R0, R13, R78, !PT ;  /* 0x0000000d00007276 */ /* 0x000fe4000781004e */
[----:B------:R-:W-:-:S02]  /*6430*/  ISETP.GE.AND P0, PT, R123, R202, PT ;  /* 0x000000ca7b00720c */ /* 0x000fc40003f06270 */
[----:B------:R-:W-:Y:S01]  /*6440*/  FMNMX3.FTZ R2, R2, R182, R217, !PT ;  /* 0x000000b602027276 */ /* 0x000fe200078100d9 */
[----:B------:R-:W-:Y:S01]  /*6450*/  MUFU.EX2 R26, R26 ;  /* 0x0000001a001a7308 */ /* 0x000fe20000000800 */
[----:B------:R-:W-:Y:S02]  /*6460*/  FSEL R22, R22, -INF , !P2 ;  /* 0xff80000016167808 */ /* 0x000fe40005000000 */
[----:B------:R-:W-:Y:S02]  /*6470*/  FMNMX3.FTZ R0, R0, R23, R16, !PT ;  /* 0x0000001700007276 */ /* 0x000fe40007810010 */
[----:B------:R-:W-:Y:S02]  /*6480*/  ISETP.GT.AND P2, PT, R167, R41, PT ;  /* 0x00000029a700720c */ /* 0x000fe40003f44270 */
[----:B------:R-:W-:Y:S01]  /*6490*/  FSEL R210, R100, -INF , !P0 ;  /* 0xff80000064d27808 */ /* 0x000fe20004000000 */
[----:B------:R-:W-:Y:S01]  /*64a0*/  MUFU.EX2 R118, R118 ;  /* 0x0000007600767308 */ /* 0x000fe20000000800 */
[----:B------:R-:W-:-:S02]  /*64b0*/  ISETP.GE.AND P0, PT, R42, R202, PT ;  /* 0x000000ca2a00720c */ /* 0x000fc40003f06270 */
[----:B------:R-:W-:Y:S02]  /*64c0*/  FMNMX3.FTZ R2, R2, R218, R220, !PT ;  /* 0x000000da02027276 */ /* 0x000fe400078100dc */
[----:B------:R-:W-:Y:S02]  /*64d0*/  FMNMX3.FTZ R25, R0, R19, R107, !PT ;  /* 0x0000001300197276 */ /* 0x000fe4000781006b */
[----:B------:R-:W-:Y:S01]  /*64e0*/  ISETP.GE.AND P3, PT, R41, R202, PT ;  /* 0x000000ca2900720c */ /* 0x000fe20003f66270 */
[----:B------:R-:W-:Y:S01]  /*64f0*/  MUFU.EX2 R174, R174 ;  /* 0x000000ae00ae7308 */ /* 0x000fe20000000800 */
[----:B------:R-:W-:Y:S02]  /*6500*/  FSEL R119, R119, -INF , !P2 ;  /* 0xff80000077777808 */ /* 0x000fe40005000000 */
[----:B------:R-:W-:Y:S01]  /*6510*/  ISETP.GE.AND P6, PT, R42, R201, PT ;  /* 0x000000c92a00720c */ /* 0x000fe20003fc6270 */
[----:B------:R-:W-:Y:S01]  /*6520*/  FFMA.FTZ R42, R128, UR6, -R34 ;  /* 0x00000006802a7c23 */ /* 0x000fe20008010822 */
[----:B------:R-:W-:Y:S01]  /*6530*/  FSEL R183, R79, -INF , !P0 ;  /* 0xff8000004fb77808 */ /* 0x000fe20004000000 */
[----:B------:R-:W-:Y:S01]  /*6540*/  FFMA.FTZ R34, R9, UR6, -R108 ;  /* 0x0000000609227c23 */ /* 0x000fe2000801086c */
[----:B------:R-:W-:Y:S01]  /*6550*/  FMNMX3.FTZ R0, R2, R221, R210, !PT ;  /* 0x000000dd02007276 */ /* 0x000fe200078100d2 */
[--C-:B------:R-:W-:Y:S01]  /*6560*/  FFMA.FTZ R79, R30, UR6, -R108.reuse ;  /* 0x000000061e4f7c23 */ /* 0x100fe2000801086c */
[----:B------:R-:W-:Y:S01]  /*6570*/  FMNMX3.FTZ R25, R25, R115, R131, !PT ;  /* 0x0000007319197276 */ /* 0x000fe20007810083 */
[----:B------:R-:W-:Y:S01]  /*6580*/  FFMA.FTZ R30, R132, UR6, -R108 ;  /* 0x00000006841e7c23 */ /* 0x000fe2000801086c */
[----:B------:R-:W-:Y:S01]  /*6590*/  FSEL R128, R119, -INF , !P3 ;  /* 0xff80000077807808 */ /* 0x000fe20005800000 */
[----:B------:R-:W-:Y:S01]  /*65a0*/  MUFU.EX2 R34, R34 ;  /* 0x0000002200227308 */ /* 0x000fe20000000800 */
[----:B------:R-:W-:-:S02]  /*65b0*/  ISETP.GT.AND P3, PT, R167, R75, PT ;  /* 0x0000004ba700720c */ /* 0x000fc40003f64270 */
[----:B------:R-:W-:Y:S02]  /*65c0*/  FMNMX3.FTZ R0, R0, R206, R183, !PT ;  /* 0x000000ce00007276 */ /* 0x000fe400078100b7 */
[----:B------:R-:W-:Y:S02]  /*65d0*/  FMNMX3.FTZ R25, R25, R130, R169, !PT ;  /* 0x0000008219197276 */ /* 0x000fe400078100a9 */
[----:B------:R-:W-:Y:S01]  /*65e0*/  FSEL R99, R99, -INF , !P3 ;  /* 0xff80000063637808 */ /* 0x000fe20005800000 */
        /* <DEDUP_REMOVED lines=12> */
[----:B------:R-:W4:Y:S01]  /*66b0*/  SHFL.BFLY PT, R2, R0, 0x2, 0x1f ;  /* 0x0c401f0000027f89 */ /* 0x000f2200000e0000 */
[----:B------:R-:W-:-:S02]  /*66c0*/  FMNMX3.FTZ R25, R25, R216, R215, !PT ;  /* 0x000000d819197276 */ /* 0x000fc400078100d7 */
[-C--:B------:R-:W-:Y:S02]  /*66d0*/  ISETP.GE.AND P0, PT, R98, R201.reuse, PT ;  /* 0x000000c96200720c */ /* 0x080fe40003f06270 */
[----:B------:R-:W-:Y:S01]  /*66e0*/  ISETP.GE.AND P1, PT, R89, R201, PT ;  /* 0x000000c95900720c */ /* 0x000fe20003f26270 */
[--C-:B------:R-:W-:Y:S01]  /*66f0*/  FFMA.FTZ R89, R28, UR6, -R108.reuse ;  /* 0x000000061c597c23 */ /* 0x100fe2000801086c */
[----:B------:R-:W-:Y:S01]  /*6700*/  FSEL R21, R21, -INF , !P5 ;  /* 0xff80000015157808 */ /* 0x000fe20006800000 */
[----:B------:R-:W-:Y:S01]  /*6710*/  FFMA.FTZ R28, R138, UR6, -R108 ;  /* 0x000000068a1c7c23 */ /* 0x000fe2000801086c */
[----:B------:R-:W-:Y:S01]  /*6720*/  ISETP.GT.AND P4, PT, R166, R41, PT ;  /* 0x00000029a600720c */ /* 0x000fe20003f84270 */
[----:B------:R-:W-:Y:S01]  /*6730*/  MUFU.EX2 R211, R211 ;  /* 0x000000d300d37308 */ /* 0x000fe20000000800 */
[----:B------:R-:W-:Y:S02]  /*6740*/  FSEL R175, R92, -INF , !P6 ;  /* 0xff8000005caf7808 */ /* 0x000fe40007000000 */
[----:B------:R-:W-:-:S02]  /*6750*/  FMNMX3.FTZ R25, R25, R212, R179, !PT ;  /* 0x000000d419197276 */ /* 0x000fc400078100b3 */
[-C--:B------:R-:W-:Y:S01]  /*6760*/  ISETP.GE.AND P5, PT, R72, R201.reuse, PT ;  /* 0x000000c94800720c */ /* 0x080fe20003fa6270 */
[--C-:B------:R-:W-:Y:S01]  /*6770*/  FFMA.FTZ R72, R31, UR6, -R108.reuse ;  /* 0x000000061f487c23 */ /* 0x100fe2000801086c */
[----:B------:R-:W-:Y:S01]  /*6780*/  ISETP.GE.AND P2, PT, R41, R201, PT ;  /* 0x000000c92900720c */ /* 0x000fe20003f46270 */
[--C-:B------:R-:W-:Y:S01]  /*6790*/  FFMA.FTZ R31, R11, UR6, -R108.reuse ;  /* 0x000000060b1f7c23 */ /* 0x100fe2000801086c */
[----:B------:R-:W-:Y:S01]  /*67a0*/  ISETP.GT.AND P3, PT, R166, R75, PT ;  /* 0x0000004ba600720c */ /* 0x000fe20003f64270 */
[----:B------:R-:W5:Y:S01]  /*67b0*/  MUFU.EX2 R89, R89 ;  /* 0x0000005900597308 */ /* 0x000f620000000800 */
[----:B------:R-:W-:Y:S01]  /*67c0*/  FSEL R7, R7, -INF , !P4 ;  /* 0xff80000007077808 */ /* 0x000fe20006000000 */
[--C-:B------:R-:W-:Y:S01]  /*67d0*/  FFMA.FTZ R41, R40, UR6, -R108.reuse ;  /* 0x0000000628297c23 */ /* 0x100fe2000801086c */
[----:B------:R-:W-:Y:S01]  /*67e0*/  FSEL R172, R93, -INF , !P0 ;  /* 0xff8000005dac7808 */ /* 0x000fe20004000000 */
[--C-:B------:R-:W-:Y:S01]  /*67f0*/  FFMA.FTZ R40, R32, UR6, -R108.reuse ;  /* 0x0000000620287c23 */ /* 0x100fe2000801086c */
[----:B------:R-:W-:Y:S01]  /*6800*/  FSEL R123, R21, -INF , !P1 ;  /* 0xff800000157b7808 */ /* 0x000fe20004800000 */
[--C-:B------:R-:W-:Y:S01]  /*6810*/  FFMA.FTZ R32, R133, UR6, -R108.reuse ;  /* 0x0000000685207c23 */ /* 0x100fe2000801086c */
[----:B------:R-:W-:Y:S01]  /*6820*/  FMNMX3.FTZ R9, R25, R176, R175, !PT ;  /* 0x000000b019097276 */ /* 0x000fe200078100af */
[----:B------:R-:W-:Y:S01]  /*6830*/  FFMA.FTZ R25, R10, UR6, -R108 ;  /* 0x000000060a197c23 */ /* 0x000fe2000801086c */
[----:B------:R-:W-:Y:S01]  /*6840*/  ISETP.GE.AND P4, PT, R75, R201, PT ;  /* 0x000000c94b00720c */ /* 0x000fe20003f86270 */
[----:B------:R-:W5:Y:S01]  /*6850*/  MUFU.EX2 R72, R72 ;  /* 0x0000004800487308 */ /* 0x000f620000000800 */
[----:B------:R-:W-:-:S02]  /*6860*/  FSEL R8, R8, -INF , !P3 ;  /* 0xff80000008087808 */ /* 0x000fc40005800000 */
[----:B------:R-:W-:Y:S02]  /*6870*/  FSEL R120, R22, -INF , !P5 ;  /* 0xff80000016787808 */ /* 0x000fe40006800000 */
[----:B------:R-:W-:Y:S02]  /*6880*/  FSEL R119, R7, -INF , !P2 ;  /* 0xff80000007777808 */ /* 0x000fe40005000000 */
[----:B------:R-:W-:Y:S01]  /*6890*/  FMNMX3.FTZ R9, R9, R172, R123, !PT ;  /* 0x000000ac09097276 */ /* 0x000fe2000781007b */
[----:B------:R-:W5:Y:S01]  /*68a0*/  MUFU.EX2 R41, R41 ;  /* 0x0000002900297308 */ /* 0x000f620000000800 */
[----:B------:R-:W-:Y:S02]  /*68b0*/  FSEL R117, R8, -INF , !P4 ;  /* 0xff80000008757808 */ /* 0x000fe40006000000 */
[----:B------:R-:W-:Y:S02]  /*68c0*/  FMNMX3.FTZ R7, R9, R120, R119, !PT ;  /* 0x0000007809077276 */ /* 0x000fe40007810077 */
[----:B----4-:R-:W-:-:S02]  /*68d0*/  FMNMX.FTZ R2, R0, R2, !PT ;  /* 0x0000000200027209 */ /* 0x010fc40007810000 */
[----:B------:R-:W-:Y:S01]  /*68e0*/  FMNMX.FTZ R7, R117, R7, !PT ;  /* 0x0000000775077209 */ /* 0x000fe20007810000 */
[----:B------:R-:W-:Y:S01]  /*68f0*/  MUFU.EX2 R40, R40 ;  /* 0x0000002800287308 */ /* 0x000fe20000000800 */
[----:B-1----:R-:W-:Y:S01]  /*6900*/  F2FP.BF16.F32.PACK_AB R132, R109, R110 ;  /* 0x0000006e6d84723e */ /* 0x002fe200000010ff */
[----:B------:R-:W1:Y:S01]  /*6910*/  SHFL.BFLY PT, R8, R2, 0x1, 0x1f ;  /* 0x0c201f0002087f89 */ /* 0x000e6200000e0000 */
[----:B--2---:R-:W-:Y:S01]  /*6920*/  F2FP.BF16.F32.PACK_AB R134, R96, R97 ;  /* 0x000000616086723e */ /* 0x004fe200000010ff */
[----:B------:R-:W-:Y:S01]  /*6930*/  FADD.FTZ R109, R110, R109 ;  /* 0x0000006d6e6d7221 */ /* 0x000fe20000010000 */
[----:B---3--:R-:W-:Y:S01]  /*6940*/  F2FP.BF16.F32.PACK_AB R133, R102, R103 ;  /* 0x000000676685723e */ /* 0x008fe200000010ff */
[----:B------:R-:W2:Y:S01]  /*6950*/  SHFL.BFLY PT, R0, R7, 0x2, 0x1f ;  /* 0x0c401f0007007f89 */ /* 0x000ea200000e0000 */
[----:B-----5:R-:W-:Y:S01]  /*6960*/  F2FP.BF16.F32.PACK_AB R135, R89, R95 ;  /* 0x0000005f5987723e */ /* 0x020fe200000010ff */
[----:B------:R-:W-:Y:S01]  /*6970*/  MUFU.EX2 R32, R32 ;  /* 0x0000002000207308 */ /* 0x000fe20000000800 */
[----:B------:R-:W-:Y:S01]  /*6980*/  FADD.FTZ R102, R103, R102 ;  /* 0x0000006667667221 */ /* 0x000fe20000010000 */
[----:B------:R-:W-:-:S03]  /*6990*/  FADD.FTZ R109, R97, R109 ;  /* 0x0000006d616d7221 */ /* 0x000fc60000010000 */
[----:B------:R-:W-:Y:S01]  /*69a0*/  FADD.FTZ R102, R95, R102 ;  /* 0x000000665f667221 */ /* 0x000fe20000010000 */
[----:B------:R-:W-:Y:S01]  /*69b0*/  HMMA.16816.F32.BF16 R160, R132, R148, RZ ;  /* 0x0000009484a0723c */ /* 0x000fe200000418ff */
[----:B------:R-:W-:Y:S01]  /*69c0*/  FADD.FTZ R96, R96, R109 ;  /* 0x0000006d60607221 */ /* 0x000fe20000010000 */
[----:B------:R-:W-:Y:S01]  /*69d0*/  MUFU.EX2 R31, R31 ;  /* 0x0000001f001f7308 */ /* 0x000fe20000000800 */
[----:B------:R-:W-:Y:S02]  /*69e0*/  FADD.FTZ R102, R89, R102 ;  /* 0x0000006659667221 */ /* 0x000fe40000010000 */
[----:B------:R-:W-:Y:S02]  /*69f0*/  FADD.FTZ R96, R82, R96 ;  /* 0x0000006052607221 */ /* 0x000fe40000010000 */
[----:B------:R-:W-:Y:S02]  /*6a00*/  FADD.FTZ R102, R80, R102 ;  /* 0x0000006650667221 */ /* 0x000fe40000010000 */
[----:B------:R-:W-:Y:S01]  /*6a10*/  FADD.FTZ R96, R81, R96 ;  /* 0x0000006051607221 */ /* 0x000fe20000010000 */
[----:B------:R-:W-:Y:S01]  /*6a20*/  MUFU.EX2 R28, R28 ;  /* 0x0000001c001c7308 */ /* 0x000fe20000000800 */
[----:B------:R-:W-:Y:S01]  /*6a30*/  FADD.FTZ R102, R79, R102 ;  /* 0x000000664f667221 */ /* 0x000fe20000010000 */
[----:B-1----:R-:W-:Y:S01]  /*6a40*/  FMNMX.FTZ R2, R2, R8, !PT ;  /* 0x0000000802027209 */ /* 0x002fe20007810000 */
[----:B------:R-:W-:-:S02]  /*6a50*/  FADD.FTZ R96, R74, R96 ;  /* 0x000000604a607221 */ /* 0x000fc40000010000 */
[----:B------:R-:W-:Y:S01]  /*6a60*/  FADD.FTZ R102, R72, R102 ;  /* 0x0000006648667221 */ /* 0x000fe20000010000 */
[----:B--2---:R-:W-:Y:S01]  /*6a70*/  FMNMX.FTZ R0, R7, R0, !PT ;  /* 0x0000000007007209 */ /* 0x004fe20007810000 */
[C---:B------:R-:W-:Y:S01]  /*6a80*/  FMUL.FTZ R8, R2.reuse, UR6 ;  /* 0x0000000602087c20 */ /* 0x040fe20008410000 */
[----:B------:R-:W-:Y:S01]  /*6a90*/  FSETP.NEU.FTZ.AND P0, PT, R2, -INF , PT ;  /* 0xff8000000200780b */ /* 0x000fe20003f1d000 */
[----:B------:R-:W-:Y:S01]  /*6aa0*/  FADD.FTZ R96, R73, R96 ;  /* 0x0000006049607221 */ /* 0x000fe20000010000 */
[----:B------:R-:W-:Y:S01]  /*6ab0*/  FADD.FTZ R102, R69, R102 ;  /* 0x0000006645667221 */ /* 0x000fe20000010000 */
[----:B------:R-:W1:Y:S01]  /*6ac0*/  SHFL.BFLY PT, R7, R0, 0x1, 0x1f ;  /* 0x0c201f0000077f89 */ /* 0x000e6200000e0000 */
[----:B------:R-:W-:Y:S01]  /*6ad0*/  FSEL R125, R8, RZ, P0 ;  /* 0x000000ff087d7208 */ /* 0x000fe20000000000 */
[----:B------:R-:W-:Y:S01]  /*6ae0*/  FADD.FTZ R96, R70, R96 ;  /* 0x0000006046607221 */ /* 0x000fe20000010000 */
[----:B------:R-:W-:Y:S01]  /*6af0*/  FADD.FTZ R102, R68, R102 ;  /* 0x0000006644667221 */ /* 0x000fe20000010000 */
[----:B------:R-:W-:Y:S01]  /*6b00*/  LDSM.16.MT88.4 R8, [R184+0x4400] ;  /* 0x00440000b808783b */ /* 0x000fe20000004200 */
        /* <DEDUP_REMOVED lines=17> */
[--C-:B------:R-:W-:Y:S01]  /*6c20*/  FFMA.FTZ R177, R177, UR6, -R125.reuse ;  /* 0x00000006b1b17c23 */ /* 0x100fe2000801087d */
[--C-:B------:R-:W-:Y:S01]  /*6c30*/  FFMA.FTZ R178, R178, UR6, -R125.reuse ;  /* 0x00000006b2b27c23 */ /* 0x100fe2000801087d */
[----:B-1----:R-:W-:Y:S01]  /*6c40*/  FMNMX.FTZ R0, R0, R7, !PT ;  /* 0x0000000700007209 */ /* 0x002fe20007810000 */
[--C-:B------:R-:W-:Y:S01]  /*6c50*/  FFMA.FTZ R180, R180, UR6, -R125.reuse ;  /* 0x00000006b4b47c23 */ /* 0x100fe2000801087d */
[----:B------:R-:W1:Y:S01]  /*6c60*/  LDSM.16.MT88.4 R4, [R184+0x4000] ;  /* 0x00400000b804783b */ /* 0x000e620000004200 */
        /* <DEDUP_REMOVED lines=9> */
[----:B------:R-:W-:Y:S01]  /*6d00*/  FADD.FTZ R96, R67, R96 ;  /* 0x0000006043607221 */ /* 0x000fe20000010000 */
[----:B------:R-:W-:Y:S01]  /*6d10*/  FADD.FTZ R102, R41, R102 ;  /* 0x0000006629667221 */ /* 0x000fe20000010000 */
        /* <DEDUP_REMOVED lines=9> */
[----:B------:R-:W4:Y:S01]  /*6db0*/  LDSM.16.MT88.4 R12, [R186+0x4400] ;  /* 0x00440000ba0c783b */ /* 0x000f220000004200 */
[--C-:B------:R-:W-:Y:S01]  /*6dc0*/  FFMA.FTZ R87, R78, UR6, -R116.reuse ;  /* 0x000000064e577c23 */ /* 0x100fe20008010874 */
[----:B------:R-:W-:Y:S01]  /*6dd0*/  FFMA.FTZ R83, R23, UR6, -R116 ;  /* 0x0000000617537c23 */ /* 0x000fe20008010874 */
[----:B--2---:R-:W-:Y:S01]  /*6de0*/  F2FP.BF16.F32.PACK_AB R136, R93, R94 ;  /* 0x0000005e5d88723e */ /* 0x004fe200000010ff */
[----:B------:R-:W-:Y:S01]  /*6df0*/  FFMA.FTZ R78, R91, UR6, -R108 ;  /* 0x000000065b4e7c23 */ /* 0x000fe2000801086c */
[----:B------:R-:W-:Y:S01]  /*6e00*/  FFMA.FTZ R91, R18, UR6, -R125 ;  /* 0x00000006125b7c23 */ /* 0x000fe2000801087d */
[--C-:B------:R-:W-:Y:S01]  /*6e10*/  FFMA.FTZ R106, R16, UR6, -R116.reuse ;  /* 0x00000006106a7c23 */ /* 0x100fe20008010874 */
[----:B------:R-:W2:Y:S01]  /*6e20*/  MUFU.EX2 R100, R100 ;  /* 0x0000006400647308 */ /* 0x000ea20000000800 */
[----:B---3--:R-:W-:Y:S01]  /*6e30*/  F2FP.BF16.F32.PACK_AB R138, R88, R92 ;  /* 0x0000005c588a723e */ /* 0x008fe200000010ff */
[--C-:B------:R-:W-:Y:S01]  /*6e40*/  FFMA.FTZ R105, R19, UR6, -R116.reuse ;  /* 0x0000000613697c23 */ /* 0x100fe20008010874 */
[----:B------:R-:W3:Y:S01]  /*6e50*/  LDSM.16.MT88.4 R20, [R186+0x4800] ;  /* 0x00480000ba14783b */ /* 0x000ee20000004200 */
[--C-:B------:R-:W-:Y:S01]  /*6e60*/  FFMA.FTZ R107, R107, UR6, -R116.reuse ;  /* 0x000000066b6b7c23 */ /* 0x100fe20008010874 */
[--C-:B------:R-:W-:Y:S01]  /*6e70*/  FFMA.FTZ R115, R115, UR6, -R116.reuse ;  /* 0x0000000673737c23 */ /* 0x100fe20008010874 */
[--C-:B------:R-:W-:Y:S01]  /*6e80*/  FFMA.FTZ R131, R131, UR6, -R116.reuse ;  /* 0x0000000683837c23 */ /* 0x100fe20008010874 */
[----:B------:R-:W5:Y:S01]  /*6e90*/  LDSM.16.MT88.4 R16, [R184+0x4800] ;  /* 0x00480000b810783b */ /* 0x000f620000004200 */
[----:B------:R-:W-:Y:S01]  /*6ea0*/  MUFU.EX2 R99, R99 ;  /* 0x0000006300637308 */ /* 0x000fe20000000800 */
[--C-:B------:R-:W-:Y:S01]  /*6eb0*/  FFMA.FTZ R130, R130, UR6, -R116.reuse ;  /* 0x0000000682827c23 */ /* 0x100fe20008010874 */
[--C-:B------:R-:W-:Y:S01]  /*6ec0*/  FFMA.FTZ R169, R169, UR6, -R116.reuse ;  /* 0x00000006a9a97c23 */ /* 0x100fe20008010874 */
[--C-:B------:R-:W-:Y:S01]  /*6ed0*/  FFMA.FTZ R173, R173, UR6, -R116.reuse ;  /* 0x00000006adad7c23 */ /* 0x100fe20008010874 */
[----:B-1----:R-:W-:Y:S01]  /*6ee0*/  HMMA.16816.F32.BF16 R144, R132, R4, RZ ;  /* 0x000000048490723c */ /* 0x002fe200000418ff */
[--C-:B------:R-:W-:Y:S01]  /*6ef0*/  FFMA.FTZ R208, R208, UR6, -R116.reuse ;  /* 0x00000006d0d07c23 */ /* 0x100fe20008010874 */
[--C-:B------:R-:W-:Y:S01]  /*6f00*/  FFMA.FTZ R207, R207, UR6, -R116.reuse ;  /* 0x00000006cfcf7c23 */ /* 0x100fe20008010874 */
[--C-:B------:R-:W-:Y:S01]  /*6f10*/  FFMA.FTZ R209, R209, UR6, -R116.reuse ;  /* 0x00000006d1d17c23 */ /* 0x100fe20008010874 */
[----:B------:R-:W1:Y:S01]  /*6f20*/  MUFU.EX2 R85, R85 ;  /* 0x0000005500557308 */ /* 0x000e620000000800 */
[----:B--2---:R-:W-:Y:S01]  /*6f30*/  F2FP.BF16.F32.PACK_AB R137, R100, R98 ;  /* 0x000000626489723e */ /* 0x004fe200000010ff */
[----:B------:R-:W-:Y:S01]  /*6f40*/  FFMA.FTZ R213, R213, UR6, -R116 ;  /* 0x00000006d5d57c23 */ /* 0x000fe20008010874 */
[----:B------:R-:W-:Y:S01]  /*6f50*/  FADD.FTZ R93, R94, R93 ;  /* 0x0000005d5e5d7221 */ /* 0x000fe20000010000 */
[----:B------:R-:W-:Y:S01]  /*6f60*/  FADD.FTZ R98, R98, R100 ;  /* 0x0000006462627221 */ /* 0x000fe20000010000 */
[--C-:B------:R-:W-:Y:S01]  /*6f70*/  FFMA.FTZ R219, R219, UR6, -R116.reuse ;  /* 0x00000006dbdb7c23 */ /* 0x100fe20008010874 */
[--C-:B------:R-:W-:Y:S01]  /*6f80*/  FFMA.FTZ R216, R216, UR6, -R116.reuse ;  /* 0x00000006d8d87c23 */ /* 0x100fe20008010874 */
[----:B------:R-:W-:Y:S01]  /*6f90*/  FADD.FTZ R92, R92, R93 ;  /* 0x0000005d5c5c7221 */ /* 0x000fe20000010000 */
[----:B------:R-:W2:Y:S01]  /*6fa0*/  MUFU.EX2 R86, R86 ;  /* 0x0000005600567308 */ /* 0x000ea20000000800 */
[--C-:B------:R-:W-:Y:S01]  /*6fb0*/  FFMA.FTZ R215, R215, UR6, -R116.reuse ;  /* 0x00000006d7d77c23 */ /* 0x100fe20008010874 */
[----:B------:R-:W-:Y:S01]  /*6fc0*/  FFMA.FTZ R212, R212, UR6, -R116 ;  /* 0x00000006d4d47c23 */ /* 0x000fe20008010874 */
[----:B------:R-:W-:Y:S01]  /*6fd0*/  FADD.FTZ R92, R88, R92 ;  /* 0x0000005c585c7221 */ /* 0x000fe20000010000 */
[----:B------:R-:W-:Y:S01]  /*6fe0*/  FADD.FTZ R96, R66, R96 ;  /* 0x0000006042607221 */ /* 0x000fe20000010000 */
[----:B------:R-:W-:Y:S01]  /*6ff0*/  FADD.FTZ R102, R40, R102 ;  /* 0x0000006628667221 */ /* 0x000fe20000010000 */
[--C-:B------:R-:W-:Y:S01]  /*7000*/  FFMA.FTZ R210, R210, UR6, -R125.reuse ;  /* 0x00000006d2d27c23 */ /* 0x100fe2000801087d */
[--C-:B------:R-:W-:Y:S01]  /*7010*/  FFMA.FTZ R206, R206, UR6, -R125.reuse ;  /* 0x00000006cece7c23 */ /* 0x100fe2000801087d */
[----:B------:R-:W4:Y:S01]  /*7020*/  MUFU.EX2 R77, R77 ;  /* 0x0000004d004d7308 */ /* 0x000f220000000800 */
[----:B-1----:R-:W-:Y:S01]  /*7030*/  F2FP.BF16.F32.PACK_AB R139, R85, R99 ;  /* 0x00000063558b723e */ /* 0x002fe200000010ff */
[----:B------:R-:W-:Y:S01]  /*7040*/  FADD.FTZ R99, R99, R98 ;  /* 0x0000006263637221 */ /* 0x000fe20000010000 */
[--C-:B------:R-:W-:Y:S01]  /*7050*/  FFMA.FTZ R183, R183, UR6, -R125.reuse ;  /* 0x00000006b7b77c23 */ /* 0x100fe2000801087d */
[----:B------:R-:W-:Y:S01]  /*7060*/  FFMA.FTZ R181, R181, UR6, -R125 ;  /* 0x00000006b5b57c23 */ /* 0x000fe2000801087d */
[--C-:B------:R-:W-:Y:S01]  /*7070*/  FFMA.FTZ R179, R179, UR6, -R116.reuse ;  /* 0x00000006b3b37c23 */ /* 0x100fe20008010874 */
[----:B------:R-:W-:Y:S01]  /*7080*/  FADD.FTZ R99, R85, R99 ;  /* 0x0000006355637221 */ /* 0x000fe20000010000 */
[----:B------:R-:W-:Y:S01]  /*7090*/  FFMA.FTZ R176, R176, UR6, -R116 ;  /* 0x00000006b0b07c23 */ /* 0x000fe20008010874 */
[----:B------:R-:W1:Y:S01]  /*70a0*/  MUFU.EX2 R76, R76 ;  /* 0x0000004c004c7308 */ /* 0x000e620000000800 */
[C---:B------:R-:W-:Y:S01]  /*70b0*/  HMMA.16816.F32.BF16 R156, R136.reuse, R148, RZ ;  /* 0x00000094889c723c */ /* 0x040fe200000418ff */
[----:B--2---:R-:W-:Y:S01]  /*70c0*/  FADD.FTZ R92, R86, R92 ;  /* 0x0000005c565c7221 */ /* 0x004fe20000010000 */
[--C-:B------:R-:W-:Y:S01]  /*70d0*/  FFMA.FTZ R175, R175, UR6, -R116.reuse ;  /* 0x00000006afaf7c23 */ /* 0x100fe20008010874 */
[----:B------:R-:W-:Y:S01]  /*70e0*/  FFMA.FTZ R172, R172, UR6, -R116 ;  /* 0x00000006acac7c23 */ /* 0x000fe20008010874 */
[----:B------:R-:W-:Y:S01]  /*70f0*/  FADD.FTZ R96, R65, R96 ;  /* 0x0000006041607221 */ /* 0x000fe20000010000 */
[----:B------:R-:W-:Y:S01]  /*7100*/  FADD.FTZ R102, R35, R102 ;  /* 0x0000006623667221 */ /* 0x000fe20000010000 */
[--C-:B------:R-:W-:Y:S01]  /*7110*/  FFMA.FTZ R170, R170, UR6, -R125.reuse ;  /* 0x00000006aaaa7c23 */ /* 0x100fe2000801087d */
[----:B------:R-:W2:Y:S01]  /*7120*/  MUFU.EX2 R71, R71 ;  /* 0x0000004700477308 */ /* 0x000ea20000000800 */
[C---:B------:R-:W-:Y:S01]  /*7130*/  HMMA.16816.F32.BF16 R140, R136.reuse, R4, RZ ;  /* 0x00000004888c723c */ /* 0x040fe200000418ff */
[C---:B----4-:R-:W-:Y:S01]  /*7140*/  F2FP.BF16.F32.PACK_AB R4, R77.reuse, R86 ;  /* 0x000000564d04723e */ /* 0x050fe200000010ff */
[----:B------:R-:W-:Y:S01]  /*7150*/  FADD.FTZ R92, R77, R92 ;  /* 0x0000005c4d5c7221 */ /* 0x000fe20000010000 */
[----:B------:R-:W-:Y:S01]  /*7160*/  FADD.FTZ R96, R64, R96 ;  /* 0x0000006040607221 */ /* 0x000fe20000010000 */
[----:B------:R-:W-:Y:S01]  /*7170*/  FADD.FTZ R102, R34, R102 ;  /* 0x0000006622667221 */ /* 0x000fe20000010000 */
[--C-:B------:R-:W-:Y:S01]  /*7180*/  FFMA.FTZ R129, R129, UR6, -R125.reuse ;  /* 0x0000000681817c23 */ /* 0x100fe2000801087d */
[--C-:B------:R-:W-:Y:S01]  /*7190*/  FFMA.FTZ R128, R128, UR6, -R125.reuse ;  /* 0x0000000680807c23 */ /* 0x100fe2000801087d */
[----:B------:R-:W4:Y:S01]  /*71a0*/  MUFU.EX2 R84, R84 ;  /* 0x0000005400547308 */ /* 0x000f220000000800 */
[C---:B------:R-:W-:Y:S01]  /*71b0*/  HMMA.16816.F32.BF16 R152, R136.reuse, R150, RZ ;  /* 0x000000968898723c */ /* 0x040fe200000418ff */
[----:B-1----:R-:W-:Y:S01]  /*71c0*/  FADD.FTZ R92, R76, R92 ;  /* 0x0000005c4c5c7221 */ /* 0x002fe20000010000 */
[----:B------:R-:W-:Y:S01]  /*71d0*/  FADD.FTZ R96, R61, R96 ;  /* 0x000000603d607221 */ /* 0x000fe20000010000 */
[----:B------:R-:W-:Y:S01]  /*71e0*/  FADD.FTZ R102, R33, R102 ;  /* 0x0000006621667221 */ /* 0x000fe20000010000 */
[----:B------:R-:W-:Y:S01]  /*71f0*/  FFMA.FTZ R125, R126, UR6, -R125 ;  /* 0x000000067e7d7c23 */ /* 0x000fe2000801087d */
[----:B------:R-:W-:Y:S01]  /*7200*/  FFMA.FTZ R123, R123, UR6, -R116 ;  /* 0x000000067b7b7c23 */ /* 0x000fe20008010874 */
[----:B------:R-:W-:Y:S01]  /*7210*/  FADD.FTZ R96, R59, R96 ;  /* 0x000000603b607221 */ /* 0x000fe20000010000 */
[----:B------:R-:W1:Y:S01]  /*7220*/  MUFU.EX2 R75, R75 ;  /* 0x0000004b004b7308 */ /* 0x000e620000000800 */
[----:B------:R-:W-:Y:S01]  /*7230*/  HMMA.16816.F32.BF16 R136, R136, R6, RZ ;  /* 0x000000068888723c */ /* 0x000fe200000418ff */
[----:B--2---:R-:W-:Y:S01]  /*7240*/  FADD.FTZ R92, R71, R92 ;  /* 0x0000005c475c7221 */ /* 0x004fe20000010000 */
[----:B------:R-:W-:Y:S01]  /*7250*/  FADD.FTZ R102, R32, R102 ;  /* 0x0000006620667221 */ /* 0x000fe20000010000 */
[----:B------:R-:W-:Y:S01]  /*7260*/  FADD.FTZ R96, R58, R96 ;  /* 0x000000603a607221 */ /* 0x000fe20000010000 */
[----:B------:R-:W-:Y:S01]  /*7270*/  FFMA.FTZ R120, R120, UR6, -R116 ;  /* 0x0000000678787c23 */ /* 0x000fe20008010874 */
[----:B------:R-:W-:Y:S01]  /*7280*/  ISETP.GT.AND P0, PT, R24, R196, PT ;  /* 0x000000c41800720c */ /* 0x000fe20003f04270 */
[----:B------:R-:W-:Y:S01]  /*7290*/  FADD.FTZ R102, R31, R102 ;  /* 0x000000661f667221 */ /* 0x000fe20000010000 */
[----:B------:R-:W2:Y:S01]  /*72a0*/  MUFU.EX2 R87, R87 ;  /* 0x0000005700577308 */ /* 0x000ea20000000800 */
[----:B------:R-:W-:Y:S01]  /*72b0*/  HMMA.16816.F32.BF16 R148, R132, R150, RZ ;  /* 0x000000968494723c */ /* 0x000fe200000418ff */
[----:B----4-:R-:W-:Y:S01]  /*72c0*/  FADD.FTZ R99, R84, R99 ;  /* 0x0000006354637221 */ /* 0x010fe20000010000 */
[----:B------:R-:W-:Y:S01]  /*72d0*/  FADD.FTZ R96, R57, R96 ;  /* 0x0000006039607221 */ /* 0x000fe20000010000 */
[----:B------:R-:W-:-:S03]  /*72e0*/  FADD.FTZ R102, R30, R102 ;  /* 0x000000661e667221 */ /* 0x000fc60000010000 */
[----:B------:R-:W-:Y:S01]  /*72f0*/  FADD.FTZ R96, R56, R96 ;  /* 0x0000006038607221 */ /* 0x000fe20000010000 */
[----:B------:R-:W4:Y:S01]  /*7300*/  MUFU.EX2 R83, R83 ;  /* 0x0000005300537308 */ /* 0x000f220000000800 */
[----:B------:R-:W-:Y:S01]  /*7310*/  HMMA.16816.F32.BF16 R132, R132, R6, RZ ;  /* 0x000000068484723c */ /* 0x000fe200000418ff */
[----:B------:R-:W-:Y:S01]  /*7320*/  F2FP.BF16.F32.PACK_AB R6, R71, R76 ;  /* 0x0000004c4706723e */ /* 0x000fe200000010ff */
[C---:B-1----:R-:W-:Y:S01]  /*7330*/  FADD.FTZ R99, R75.reuse, R99 ;  /* 0x000000634b637221 */ /* 0x042fe20000010000 */
[----:B------:R-:W-:Y:S01]  /*7340*/  F2FP.BF16.F32.PACK_AB R5, R75, R84 ;  /* 0x000000544b05723e */ /* 0x000fe200000010ff */
[----:B------:R-:W-:Y:S01]  /*7350*/  FADD.FTZ R102, R29, R102 ;  /* 0x000000661d667221 */ /* 0x000fe20000010000 */
[----:B------:R-:W-:Y:S02]  /*7360*/  FADD.FTZ R96, R55, R96 ;  /* 0x0000006037607221 */ /* 0x000fe40000010000 */
[----:B------:R-:W1:Y:S01]  /*7370*/  MUFU.EX2 R91, R91 ;  /* 0x0000005b005b7308 */ /* 0x000e620000000800 */
[----:B--2---:R-:W-:Y:S01]  /*7380*/  FADD.FTZ R99, R87, R99 ;  /* 0x0000006357637221 */ /* 0x004fe20000010000 */
[----:B------:R-:W-:Y:S01]  /*7390*/  FADD.FTZ R102, R28, R102 ;  /* 0x000000661c667221 */ /* 0x000fe20000010000 */
[----:B------:R-:W-:-:S03]  /*73a0*/  FADD.FTZ R96, R54, R96 ;  /* 0x0000006036607221 */ /* 0x000fc60000010000 */
[----:B------:R-:W-:Y:S01]  /*73b0*/  FADD.FTZ R102, R27, R102 ;  /* 0x000000661b667221 */ /* 0x000fe20000010000 */
[----:B------:R-:W-:Y:S01]  /*73c0*/  FADD.FTZ R96, R53, R96 ;  /* 0x0000006035607221 */ /* 0x000fe20000010000 */
[----:B------:R-:W2:Y:S01]  /*73d0*/  MUFU.EX2 R90, R90 ;  /* 0x0000005a005a7308 */ /* 0x000ea20000000800 */
[C---:B----4-:R-:W-:Y:S01]  /*73e0*/  F2FP.BF16.F32.PACK_AB R7, R83.reuse, R87 ;  /* 0x000000575307723e */ /* 0x050fe200000010ff */
[----:B------:R-:W-:Y:S01]  /*73f0*/  FADD.FTZ R99, R83, R99 ;  /* 0x0000006353637221 */ /* 0x000fe20000010000 */
[----:B------:R-:W-:Y:S01]  /*7400*/  FADD.FTZ R102, R26, R102 ;  /* 0x000000661a667221 */ /* 0x000fe20000010000 */
[----:B------:R-:W-:-:S03]  /*7410*/  FADD.FTZ R96, R52, R96 ;  /* 0x0000006034607221 */ /* 0x000fc60000010000 */
[----:B------:R-:W-:Y:S01]  /*7420*/  FADD.FTZ R102, R25, R102 ;  /* 0x0000006619667221 */ /* 0x000fe20000010000 */
[----:B------:R-:W4:Y:S01]  /*7430*/  MUFU.EX2 R101, R101 ;  /* 0x0000006500657308 */ /* 0x000f220000000800 */
        /* <DEDUP_REMOVED lines=11> */
[----:B----4-:R-:W-:Y:S01]  /*74f0*/  FADD.FTZ R92, R101, R92 ;  /* 0x0000005c655c7221 */ /* 0x010fe20000010000 */
[----:B------:R-:W-:-:S04]  /*7500*/  FADD.FTZ R96, R47, R96 ;  /* 0x000000602f607221 */ /* 0x000fc80000010000 */
[----:B------:R-:W-:Y:S01]  /*7510*/  FADD.FTZ R96, R46, R96 ;  /* 0x000000602e607221 */ /* 0x000fe20000010000 */
[----:B------:R-:W4:Y:S01]  /*7520*/  MUFU.EX2 R105, R105 ;  /* 0x0000006900697308 */ /* 0x000f220000000800 */
[----:B------:R-:W-:Y:S01]  /*7530*/  HMMA.16816.F32.BF16 R136, R4, R10, R136 ;  /* 0x0000000a0488723c */ /* 0x000fe20000041888 */
[----:B------:R-:W-:Y:S01]  /*7540*/  F2FP.BF16.F32.PACK_AB R4, R81, R82 ;  /* 0x000000525104723e */ /* 0x000fe200000010ff */
[----:B-1----:R-:W-:Y:S01]  /*7550*/  FADD.FTZ R92, R104, R92 ;  /* 0x0000005c685c7221 */ /* 0x002fe20000010000 */
[----:B------:R-:W-:Y:S01]  /*7560*/  F2FP.BF16.F32.PACK_AB R5, R79, R80 ;  /* 0x000000504f05723e */ /* 0x000fe200000010ff */
[----:B------:R-:W-:Y:S01]  /*7570*/  FADD.FTZ R96, R45, R96 ;  /* 0x000000602d607221 */ /* 0x000fe20000010000 */
[----:B------:R-:W-:Y:S02]  /*7580*/  F2FP.BF16.F32.PACK_AB R6, R73, R74 ;  /* 0x0000004a4906723e */ /* 0x000fe400000010ff */
[----:B------:R-:W1:Y:S01]  /*7590*/  MUFU.EX2 R107, R107 ;  /* 0x0000006b006b7308 */ /* 0x000e620000000800 */
[----:B------:R-:W-:Y:S01]  /*75a0*/  F2FP.BF16.F32.PACK_AB R7, R69, R72 ;  /* 0x000000484507723e */ /* 0x000fe200000010ff */
[----:B--2---:R-:W-:Y:S01]  /*75b0*/  FADD.FTZ R99, R106, R99 ;  /* 0x000000636a637221 */ /* 0x004fe20000010000 */
[----:B------:R-:W-:-:S05]  /*75c0*/  FADD.FTZ R96, R44, R96 ;  /* 0x000000602c607221 */ /* 0x000fca0000010000 */
[----:B------:R-:W2:Y:S01]  /*75d0*/  MUFU.EX2 R115, R115 ;  /* 0x0000007300737308 */ /* 0x000ea20000000800 */
[----:B------:R-:W-:Y:S01]  /*75e0*/  HMMA.16816.F32.BF16 R160, R4, R12, R160 ;  /* 0x0000000c04a0723c */ /* 0x000fe200000418a0 */
[----:B----4-:R-:W-:-:S06]  /*75f0*/  FADD.FTZ R99, R105, R99 ;  /* 0x0000006369637221 */ /* 0x010fcc0000010000 */
[----:B------:R-:W4:Y:S01]  /*7600*/  MUFU.EX2 R121, R121 ;  /* 0x0000007900797308 */ /* 0x000f220000000800 */
[----:B------:R-:W-:Y:S01]  /*7610*/  HMMA.16816.F32.BF16 R144, R4, R8, R144 ;  /* 0x000000080490723c */ /* 0x000fe20000041890 */
[----:B-1----:R-:W-:-:S06]  /*7620*/  FADD.FTZ R99, R107, R99 ;  /* 0x000000636b637221 */ /* 0x002fcc0000010000 */
[----:B------:R-:W1:Y:S01]  /*7630*/  MUFU.EX2 R122, R122 ;  /* 0x0000007a007a7308 */ /* 0x000e620000000800 */
[----:B------:R-:W-:Y:S01]  /*7640*/  HMMA.16816.F32.BF16 R148, R4, R14, R148 ;  /* 0x0000000e0494723c */ /* 0x000fe20000041894 */
[----:B------:R-:W5:Y:S01]  /*7650*/  LDSM.16.MT88.4 R12, [R186+0x4c00] ;  /* 0x004c0000ba0c783b */ /* 0x000f620000004200 */
[----:B--2---:R-:W-:-:S05]  /*7660*/  FADD.FTZ R99, R115, R99 ;  /* 0x0000006373637221 */ /* 0x004fca0000010000 */
[----:B------:R-:W2:Y:S01]  /*7670*/  MUFU.EX2 R124, R124 ;  /* 0x0000007c007c7308 */ /* 0x000ea20000000800 */
[----:B------:R-:W-:Y:S01]  /*7680*/  HMMA.16816.F32.BF16 R132, R4, R10, R132 ;  /* 0x0000000a0484723c */ /* 0x000fe20000041884 */
[----:B------:R-:W5:Y:S01]  /*7690*/  LDSM.16.MT88.4 R8, [R184+0x4c00] ;  /* 0x004c0000b808783b */ /* 0x000f620000004200 */
[----:B------:R-:W-:Y:S01]  /*76a0*/  F2FP.BF16.F32.PACK_AB R4, R90, R91 ;  /* 0x0000005b5a04723e */ /* 0x000fe200000010ff */
[----:B----4-:R-:W-:Y:S01]  /*76b0*/  FADD.FTZ R92, R121, R92 ;  /* 0x0000005c795c7221 */ /* 0x010fe20000010000 */
[----:B------:R-:W-:Y:S02]  /*76c0*/  F2FP.BF16.F32.PACK_AB R6, R104, R101 ;  /* 0x000000656806723e */ /* 0x000fe400000010ff */
[----:B------:R-:W-:Y:S01]  /*76d0*/  F2FP.BF16.F32.PACK_AB R5, R105, R106 ;  /* 0x0000006a6905723e */ /* 0x000fe200000010ff */
[----:B------:R-:W4:Y:S01]  /*76e0*/  MUFU.EX2 R127, R127 ;  /* 0x0000007f007f7308 */ /* 0x000f220000000800 */
[----:B------:R-:W-:Y:S01]  /*76f0*/  F2FP.BF16.F32.PACK_AB R7, R115, R107 ;  /* 0x0000006b7307723e */ /* 0x000fe200000010ff */
[----:B-1----:R-:W-:-:S06]  /*7700*/  FADD.FTZ R92, R122, R92 ;  /* 0x0000005c7a5c7221 */ /* 0x002fcc0000010000 */
[----:B---3--:R-:W-:Y:S01]  /*7710*/  HMMA.16816.F32.BF16 R156, R4, R20, R156 ;  /* 0x00000014049c723c */ /* 0x008fe2000004189c */
[----:B------:R-:W1:Y:S01]  /*7720*/  MUFU.EX2 R131, R131 ;  /* 0x0000008300837308 */ /* 0x000e620000000800 */
[----:B--2---:R-:W-:-:S06]  /*7730*/  FADD.FTZ R92, R124, R92 ;  /* 0x0000005c7c5c7221 */ /* 0x004fcc0000010000 */
[----:B-----5:R-:W-:Y:S01]  /*7740*/  HMMA.16816.F32.BF16 R140, R4, R16, R140 ;  /* 0x00000010048c723c */ /* 0x020fe2000004188c */
[----:B------:R-:W2:Y:S01]  /*7750*/  MUFU.EX2 R130, R130 ;  /* 0x0000008200827308 */ /* 0x000ea20000000800 */
[----:B----4-:R-:W-:-:S06]  /*7760*/  FADD.FTZ R92, R127, R92 ;  /* 0x0000005c7f5c7221 */ /* 0x010fcc0000010000 */
[----:B------:R-:W-:Y:S01]  /*7770*/  HMMA.16816.F32.BF16 R152, R4, R22, R152 ;  /* 0x000000160498723c */ /* 0x000fe20000041898 */
[----:B------:R-:W3:Y:S01]  /*7780*/  MUFU.EX2 R169, R169 ;  /* 0x000000a900a97308 */ /* 0x000ee20000000800 */
[----:B-1----:R-:W-:-:S06]  /*7790*/  FADD.FTZ R99, R131, R99 ;  /* 0x0000006383637221 */ /* 0x002fcc0000010000 */
[----:B------:R-:W-:Y:S01]  /*77a0*/  HMMA.16816.F32.BF16 R136, R4, R18, R136 ;  /* 0x000000120488723c */ /* 0x000fe20000041888 */
        /* <DEDUP_REMOVED lines=11> */
[----:B------:R-:W-:Y:S01]  /*7860*/  HMMA.16816.F32.BF16 R148, R4, R22, R148 ;  /* 0x000000160494723c */ /* 0x000fe20000041894 */
[----:B------:R-:W1:Y:S03]  /*7870*/  LDSM.16.MT88.4 R20, [R186+0x5000] ;  /* 0x00500000ba14783b */ /* 0x000e660000004200 */
[----:B------:R-:W4:Y:S01]  /*7880*/  MUFU.EX2 R180, R180 ;  /* 0x000000b400b47308 */ /* 0x000f220000000800 */
[----:B--2---:R-:W-:-:S03]  /*7890*/  FADD.FTZ R92, R177, R92 ;  /* 0x0000005cb15c7221 */ /* 0x004fc60000010000 */
[----:B------:R-:W-:Y:S04]  /*78a0*/  HMMA.16816.F32.BF16 R144, R4, R16, R144 ;  /* 0x000000100490723c */ /* 0x000fe80000041890 */
[----:B------:R-:W2:Y:S01]  /*78b0*/  MUFU.EX2 R182, R182 ;  /* 0x000000b600b67308 */ /* 0x000ea20000000800 */
[----:B---3--:R-:W-:-:S03]  /*78c0*/  FADD.FTZ R92, R178, R92 ;  /* 0x0000005cb25c7221 */ /* 0x008fc60000010000 */
[----:B------:R-:W-:Y:S01]  /*78d0*/  HMMA.16816.F32.BF16 R132, R4, R18, R132 ;  /* 0x000000120484723c */ /* 0x000fe20000041884 */
[----:B------:R-:W3:Y:S01]  /*78e0*/  LDSM.16.MT88.4 R16, [R184+0x5000] ;  /* 0x00500000b810783b */ /* 0x000ee20000004200 */
[----:B------:R-:W-:Y:S02]  /*78f0*/  F2FP.BF16.F32.PACK_AB R4, R122, R121 ;  /* 0x000000797a04723e */ /* 0x000fe400000010ff */
[----:B------:R-:W-:Y:S01]  /*7900*/  F2FP.BF16.F32.PACK_AB R6, R127, R124 ;  /* 0x0000007c7f06723e */ /* 0x000fe200000010ff */
[----:B------:R-:W5:Y:S01]  /*7910*/  MUFU.EX2 R208, R208 ;  /* 0x000000d000d07308 */ /* 0x000f620000000800 */
[----:B------:R-:W-:Y:S01]  /*7920*/  F2FP.BF16.F32.PACK_AB R5, R130, R131 ;  /* 0x000000838205723e */ /* 0x000fe200000010ff */
[----:B----4-:R-:W-:Y:S01]  /*7930*/  FADD.FTZ R92, R180, R92 ;  /* 0x0000005cb45c7221 */ /* 0x010fe20000010000 */
[----:B------:R-:W-:-:S05]  /*7940*/  F2FP.BF16.F32.PACK_AB R7, R173, R169 ;  /* 0x000000a9ad07723e */ /* 0x000fca00000010ff */
[----:B------:R-:W4:Y:S01]  /*7950*/  MUFU.EX2 R207, R207 ;  /* 0x000000cf00cf7308 */ /* 0x000f220000000800 */
[----:B--2---:R-:W-:Y:S01]  /*7960*/  FADD.FTZ R92, R182, R92 ;  /* 0x0000005cb65c7221 */ /* 0x004fe20000010000 */
[C---:B------:R-:W-:Y:S06]  /*7970*/  HMMA.16816.F32.BF16 R156, R4.reuse, R12, R156 ;  /* 0x0000000c049c723c */ /* 0x040fec000004189c */
[----:B------:R-:W2:Y:S01]  /*7980*/  MUFU.EX2 R209, R209 ;  /* 0x000000d100d17308 */ /* 0x000ea20000000800 */
[----:B-----5:R-:W-:Y:S01]  /*7990*/  FADD.FTZ R99, R208, R99 ;  /* 0x00000063d0637221 */ /* 0x020fe20000010000 */
[C---:B------:R-:W-:Y:S06]  /*79a0*/  HMMA.16816.F32.BF16 R152, R4.reuse, R14, R152 ;  /* 0x0000000e0498723c */ /* 0x040fec0000041898 */
[----:B------:R-:W5:Y:S01]  /*79b0*/  MUFU.EX2 R213, R213 ;  /* 0x000000d500d57308 */ /* 0x000f620000000800 */
[----:B----4-:R-:W-:Y:S01]  /*79c0*/  FADD.FTZ R99, R207, R99 ;  /* 0x00000063cf637221 */ /* 0x010fe20000010000 */
[C---:B------:R-:W-:Y:S06]  /*79d0*/  HMMA.16816.F32.BF16 R140, R4.reuse, R8, R140 ;  /* 0x00000008048c723c */ /* 0x040fec000004188c */
[----:B------:R-:W4:Y:S01]  /*79e0*/  MUFU.EX2 R217, R217 ;  /* 0x000000d900d97308 */ /* 0x000f220000000800 */
[----:B--2---:R-:W-:Y:S01]  /*79f0*/  FADD.FTZ R99, R209, R99 ;  /* 0x00000063d1637221 */ /* 0x004fe20000010000 */
[----:B------:R-:W-:Y:S01]  /*7a00*/  HMMA.16816.F32.BF16 R136, R4, R10, R136 ;  /* 0x0000000a0488723c */ /* 0x000fe20000041888 */
[----:B------:R-:W-:-:S02]  /*7a10*/  F2FP.BF16.F32.PACK_AB R4, R61, R64 ;  /* 0x000000403d04723e */ /* 0x000fc400000010ff */
[----:B------:R-:W-:Y:S02]  /*7a20*/  F2FP.BF16.F32.PACK_AB R5, R33, R34 ;  /* 0x000000222105723e */ /* 0x000fe400000010ff */
[----:B------:R-:W-:Y:S01]  /*7a30*/  F2FP.BF16.F32.PACK_AB R6, R58, R59 ;  /* 0x0000003b3a06723e */ /* 0x000fe200000010ff */
[----:B------:R-:W2:Y:S01]  /*7a40*/  MUFU.EX2 R218, R218 ;  /* 0x000000da00da7308 */ /* 0x000ea20000000800 */
[----:B------:R-:W-:Y:S01]  /*7a50*/  F2FP.BF16.F32.PACK_AB R7, R31, R32 ;  /* 0x000000201f07723e */ /* 0x000fe200000010ff */
[----:B-----5:R-:W-:-:S06]  /*7a60*/  FADD.FTZ R99, R213, R99 ;  /* 0x00000063d5637221 */ /* 0x020fcc0000010000 */
[----:B------:R-:W-:Y:S01]  /*7a70*/  HMMA.16816.F32.BF16 R160, R4, R12, R160 ;  /* 0x0000000c04a0723c */ /* 0x000fe200000418a0 */
[----:B------:R-:W5:Y:S01]  /*7a80*/  MUFU.EX2 R220, R220 ;  /* 0x000000dc00dc7308 */ /* 0x000f620000000800 */
[----:B----4-:R-:W-:-:S06]  /*7a90*/  FADD.FTZ R92, R217, R92 ;  /* 0x0000005cd95c7221 */ /* 0x010fcc0000010000 */
[----:B------:R-:W-:Y:S01]  /*7aa0*/  HMMA.16816.F32.BF16 R148, R4, R14, R148 ;  /* 0x0000000e0494723c */ /* 0x000fe20000041894 */
[----:B------:R-:W4:Y:S01]  /*7ab0*/  LDSM.16.MT88.4 R12, [R186+0x5400] ;  /* 0x00540000ba0c783b */ /* 0x000f220000004200 */
[----:B------:R-:W1:Y:S01]  /*7ac0*/  MUFU.EX2 R221, R221 ;  /* 0x000000dd00dd7308 */ /* 0x000e620000000800 */
[----:B--2---:R-:W-:-:S05]  /*7ad0*/  FADD.FTZ R92, R218, R92 ;  /* 0x0000005cda5c7221 */ /* 0x004fca0000010000 */
[----:B------:R-:W-:Y:S02]  /*7ae0*/  HMMA.16816.F32.BF16 R144, R4, R8, R144 ;  /* 0x000000080490723c */ /* 0x000fe40000041890 */
[----:B------:R-:W2:Y:S01]  /*7af0*/  MUFU.EX2 R219, R219 ;  /* 0x000000db00db7308 */ /* 0x000ea20000000800 */
[----:B-----5:R-:W-:-:S05]  /*7b00*/  FADD.FTZ R92, R220, R92 ;  /* 0x0000005cdc5c7221 */ /* 0x020fca0000010000 */
[----:B------:R-:W-:Y:S01]  /*7b10*/  HMMA.16816.F32.BF16 R132, R4, R10, R132 ;  /* 0x0000000a0484723c */ /* 0x000fe20000041884 */
[----:B------:R-:W5:Y:S01]  /*7b20*/  LDSM.16.MT88.4 R8, [R184+0x5400] ;  /* 0x00540000b808783b */ /* 0x000f620000004200 */
[----:B------:R-:W-:Y:S01]  /*7b30*/  F2FP.BF16.F32.PACK_AB R4, R178, R177 ;  /* 0x000000b1b204723e */ /* 0x000fe200000010ff */
[----:B------:R-:W3:Y:S01]  /*7b40*/  MUFU.EX2 R216, R216 ;  /* 0x000000d800d87308 */ /* 0x000ee20000000800 */
[----:B------:R-:W-:Y:S01]  /*7b50*/  F2FP.BF16.F32.PACK_AB R6, R182, R180 ;  /* 0x000000b4b606723e */ /* 0x000fe200000010ff */
[----:B-1----:R-:W-:Y:S01]  /*7b60*/  FADD.FTZ R92, R221, R92 ;  /* 0x0000005cdd5c7221 */ /* 0x002fe20000010000 */
[----:B------:R-:W-:Y:S02]  /*7b70*/  F2FP.BF16.F32.PACK_AB R5, R207, R208 ;  /* 0x000000d0cf05723e */ /* 0x000fe400000010ff */
[----:B------:R-:W-:-:S03]  /*7b80*/  F2FP.BF16.F32.PACK_AB R7, R213, R209 ;  /* 0x000000d1d507723e */ /* 0x000fc600000010ff */
[----:B------:R-:W1:Y:S01]  /*7b90*/  MUFU.EX2 R215, R215 ;  /* 0x000000d700d77308 */ /* 0x000e620000000800 */
[----:B--2---:R-:W-:-:S03]  /*7ba0*/  FADD.FTZ R99, R219, R99 ;  /* 0x00000063db637221 */ /* 0x004fc60000010000 */
[----:B------:R-:W-:Y:S04]  /*7bb0*/  HMMA.16816.F32.BF16 R156, R4, R20, R156 ;  /* 0x00000014049c723c */ /* 0x000fe8000004189c */
        /* <DEDUP_REMOVED lines=8> */
[----:B------:R-:W-:Y:S01]  /*7c40*/  HMMA.16816.F32.BF16 R136, R4, R18, R136 ;  /* 0x000000120488723c */ /* 0x000fe20000041888 */
[----:B------:R-:W-:Y:S02]  /*7c50*/  F2FP.BF16.F32.PACK_AB R4, R56, R57 ;  /* 0x000000393804723e */ /* 0x000fe400000010ff */
[----:B------:R-:W-:Y:S01]  /*7c60*/  F2FP.BF16.F32.PACK_AB R5, R29, R30 ;  /* 0x0000001e1d05723e */ /* 0x000fe200000010ff */
[----:B------:R-:W2:Y:S01]  /*7c70*/  MUFU.EX2 R206, R206 ;  /* 0x000000ce00ce7308 */ /* 0x000ea20000000800 */
[----:B------:R-:W-:Y:S01]  /*7c80*/  F2FP.BF16.F32.PACK_AB R6, R54, R55 ;  /* 0x000000373606723e */ /* 0x000fe200000010ff */
[----:B---3--:R-:W-:Y:S01]  /*7c90*/  FADD.FTZ R102, R78, R102 ;  /* 0x000000664e667221 */ /* 0x008fe20000010000 */
[----:B------:R-:W-:-:S03]  /*7ca0*/  F2FP.BF16.F32.PACK_AB R7, R27, R28 ;  /* 0x0000001c1b07723e */ /* 0x000fc600000010ff */
[----:B------:R-:W-:Y:S02]  /*7cb0*/  FADD.FTZ R102, R118, R102 ;  /* 0x0000006676667221 */ /* 0x000fe40000010000 */
[----:B------:R-:W3:Y:S01]  /*7cc0*/  MUFU.EX2 R183, R183 ;  /* 0x000000b700b77308 */ /* 0x000ee20000000800 */
[----:B-1----:R-:W-:Y:S01]  /*7cd0*/  FADD.FTZ R92, R210, R92 ;  /* 0x0000005cd25c7221 */ /* 0x002fe20000010000 */
[----:B------:R-:W-:Y:S01]  /*7ce0*/  HMMA.16816.F32.BF16 R160, R4, R20, R160 ;  /* 0x0000001404a0723c */ /* 0x000fe200000418a0 */
[----:B------:R-:W-:-:S04]  /*7cf0*/  FADD.FTZ R102, R174, R102 ;  /* 0x00000066ae667221 */ /* 0x000fc80000010000 */
[----:B------:R-:W-:Y:S01]  /*7d00*/  FADD.FTZ R102, R214, R102 ;  /* 0x00000066d6667221 */ /* 0x000fe20000010000 */
[----:B------:R-:W1:Y:S01]  /*7d10*/  MUFU.EX2 R181, R181 ;  /* 0x000000b500b57308 */ /* 0x000e620000000800 */
[----:B--2---:R-:W-:Y:S01]  /*7d20*/  FADD.FTZ R92, R206, R92 ;  /* 0x0000005cce5c7221 */ /* 0x004fe20000010000 */
[----:B------:R-:W-:Y:S01]  /*7d30*/  HMMA.16816.F32.BF16 R148, R4, R22, R148 ;  /* 0x000000160494723c */ /* 0x000fe20000041894 */
[----:B------:R-:W2:Y:S01]  /*7d40*/  LDSM.16.MT88.4 R20, [R186+0x5800] ;  /* 0x00580000ba14783b */ /* 0x000ea20000004200 */
[----:B------:R-:W-:-:S04]  /*7d50*/  FADD.FTZ R102, R211, R102 ;  /* 0x00000066d3667221 */ /* 0x000fc80000010000 */
[----:B------:R-:W4:Y:S01]  /*7d60*/  MUFU.EX2 R179, R179 ;  /* 0x000000b300b37308 */ /* 0x000f220000000800 */
[----:B---3--:R-:W-:Y:S01]  /*7d70*/  FADD.FTZ R92, R183, R92 ;  /* 0x0000005cb75c7221 */ /* 0x008fe20000010000 */
[C---:B------:R-:W-:Y:S06]  /*7d80*/  HMMA.16816.F32.BF16 R144, R4.reuse, R16, R144 ;  /* 0x000000100490723c */ /* 0x040fec0000041890 */
[----:B------:R-:W3:Y:S01]  /*7d90*/  MUFU.EX2 R176, R176 ;  /* 0x000000b000b07308 */ /* 0x000ee20000000800 */
[----:B-1----:R-:W-:Y:S01]  /*7da0*/  FADD.FTZ R92, R181, R92 ;  /* 0x0000005cb55c7221 */ /* 0x002fe20000010000 */
[----:B------:R-:W-:Y:S01]  /*7db0*/  HMMA.16816.F32.BF16 R132, R4, R18, R132 ;  /* 0x000000120484723c */ /* 0x000fe20000041884 */
[----:B------:R-:W1:Y:S01]  /*7dc0*/  LDSM.16.MT88.4 R16, [R184+0x5800] ;  /* 0x00580000b810783b */ /* 0x000e620000004200 */
        /* <DEDUP_REMOVED lines=8> */
[----:B---3--:R-:W-:-:S06]  /*7e50*/  FADD.FTZ R99, R176, R99 ;  /* 0x00000063b0637221 */ /* 0x008fcc0000010000 */
[----:B------:R-:W3:Y:S01]  /*7e60*/  MUFU.EX2 R171, R171 ;  /* 0x000000ab00ab7308 */ /* 0x000ee20000000800 */
        /* <DEDUP_REMOVED lines=8> */
[----:B---3--:R-:W-:Y:S01]  /*7ef0*/  FADD.FTZ R102, R171, R102 ;  /* 0x00000066ab667221 */ /* 0x008fe20000010000 */
[----:B------:R-:W-:Y:S02]  /*7f00*/  F2FP.BF16.F32.PACK_AB R5, R25, R26 ;  /* 0x0000001a1905723e */ /* 0x000fe400000010ff */
[----:B------:R-:W-:Y:S02]  /*7f10*/  F2FP.BF16.F32.PACK_AB R6, R50, R51 ;  /* 0x000000333206723e */ /* 0x000fe400000010ff */
[----:B------:R-:W-:Y:S01]  /*7f20*/  F2FP.BF16.F32.PACK_AB R7, R118, R78 ;  /* 0x0000004e7607723e */ /* 0x000fe200000010ff */
[----:B------:R-:W3:Y:S01]  /*7f30*/  MUFU.EX2 R128, R128 ;  /* 0x0000008000807308 */ /* 0x000ee20000000800 */
[----:B-----5:R-:W-:-:S05]  /*7f40*/  FADD.FTZ R92, R170, R92 ;  /* 0x0000005caa5c7221 */ /* 0x020fca0000010000 */
[----:B------:R-:W-:Y:S02]  /*7f50*/  HMMA.16816.F32.BF16 R160, R4, R12, R160 ;  /* 0x0000000c04a0723c */ /* 0x000fe400000418a0 */
[----:B------:R-:W5:Y:S01]  /*7f60*/  MUFU.EX2 R125, R125 ;  /* 0x0000007d007d7308 */ /* 0x000f620000000800 */
[----:B----4-:R-:W-:-:S05]  /*7f70*/  FADD.FTZ R92, R129, R92 ;  /* 0x0000005c815c7221 */ /* 0x010fca0000010000 */
        /* <DEDUP_REMOVED lines=8> */
[----:B------:R-:W-:Y:S01]  /*8000*/  F2FP.BF16.F32.PACK_AB R4, R206, R210 ;  /* 0x000000d2ce04723e */ /* 0x000fe200000010ff */
[----:B------:R-:W5:Y:S01]  /*8010*/  LDSM.16.MT88.4 R8, [R184+0x5c00] ;  /* 0x005c0000b808783b */ /* 0x000f620000004200 */
[----:B------:R-:W-:Y:S01]  /*8020*/  F2FP.BF16.F32.PACK_AB R6, R181, R183 ;  /* 0x000000b7b506723e */ /* 0x000fe200000010ff */
[----:B------:R-:W1:Y:S01]  /*8030*/  MUFU.EX2 R43, R43 ;  /* 0x0000002b002b7308 */ /* 0x000e620000000800 */
[----:B------:R-:W-:Y:S01]  /*8040*/  F2FP.BF16.F32.PACK_AB R5, R176, R179 ;  /* 0x000000b3b005723e */ /* 0x000fe200000010ff */
[----:B--2---:R-:W-:Y:S01]  /*8050*/  FADD.FTZ R99, R123, R99 ;  /* 0x000000637b637221 */ /* 0x004fe20000010000 */
[----:B------:R-:W-:-:S03]  /*8060*/  F2FP.BF16.F32.PACK_AB R7, R172, R175 ;  /* 0x000000afac07723e */ /* 0x000fc600000010ff */
[----:B---3--:R-:W-:Y:S02]  /*8070*/  FADD.FTZ R99, R120, R99 ;  /* 0x0000006378637221 */ /* 0x008fe40000010000 */
[----:B------:R-:W2:Y:S02]  /*8080*/  MUFU.EX2 R42, R42 ;  /* 0x0000002a002a7308 */ /* 0x000ea40000000800 */
[----:B------:R-:W-:Y:S01]  /*8090*/  HMMA.16816.F32.BF16 R156, R4, R20, R156 ;  /* 0x00000014049c723c */ /* 0x000fe2000004189c */
[----:B-1----:R-:W-:-:S07]  /*80a0*/  FADD.FTZ R96, R43, R96 ;  /* 0x000000602b607221 */ /* 0x002fce0000010000 */
[----:B------:R-:W-:Y:S01]  /*80b0*/  HMMA.16816.F32.BF16 R152, R4, R22, R152 ;  /* 0x000000160498723c */ /* 0x000fe20000041898 */
[----:B--2---:R-:W-:-:S07]  /*80c0*/  FADD.FTZ R218, R42, R96 ;  /* 0x000000602ada7221 */ /* 0x004fce0000010000 */
[C---:B------:R-:W-:Y:S08]  /*80d0*/  HMMA.16816.F32.BF16 R140, R4.reuse, R16, R140 ;  /* 0x00000010048c723c */ /* 0x040ff0000004188c */
[----:B------:R-:W-:Y:S01]  /*80e0*/  HMMA.16816.F32.BF16 R136, R4, R18, R136 ;  /* 0x000000120488723c */ /* 0x000fe20000041888 */
[----:B------:R-:W-:Y:S02]  /*80f0*/  F2FP.BF16.F32.PACK_AB R4, R48, R49 ;  /* 0x000000313004723e */ /* 0x000fe400000010ff */
[----:B------:R-:W-:-:S02]  /*8100*/  F2FP.BF16.F32.PACK_AB R5, R214, R174 ;  /* 0x000000aed605723e */ /* 0x000fc400000010ff */
[----:B------:R-:W-:Y:S02]  /*8110*/  F2FP.BF16.F32.PACK_AB R6, R46, R47 ;  /* 0x0000002f2e06723e */ /* 0x000fe400000010ff */
[----:B------:R-:W-:-:S07]  /*8120*/  F2FP.BF16.F32.PACK_AB R7, R171, R211 ;  /* 0x000000d3ab07723e */ /* 0x000fce00000010ff */
[----:B------:R-:W-:Y:S01]  /*8130*/  HMMA.16816.F32.BF16 R160, R4, R20, R160 ;  /* 0x0000001404a0723c */ /* 0x000fe200000418a0 */
[--C-:B------:R-:W-:Y:S01]  /*8140*/  FFMA.FTZ R20, R119, UR6, -R116.reuse ;  /* 0x0000000677147c23 */ /* 0x100fe20008010874 */
[----:B------:R-:W-:-:S05]  /*8150*/  FFMA.FTZ R21, R117, UR6, -R116 ;  /* 0x0000000675157c23 */ /* 0x000fca0008010874 */
[----:B------:R-:W1:Y:S01]  /*8160*/  MUFU.EX2 R20, R20 ;  /* 0x0000001400147308 */ /* 0x000e620000000800 */
[----:B------:R-:W-:Y:S01]  /*8170*/  HMMA.16816.F32.BF16 R144, R4, R16, R144 ;  /* 0x000000100490723c */ /* 0x000fe20000041890 */
[--C-:B------:R-:W-:Y:S01]  /*8180*/  FFMA.FTZ R17, R113, UR6, -R108.reuse ;  /* 0x0000000671117c23 */ /* 0x100fe2000801086c */
[----:B------:R-:W-:-:S05]  /*8190*/  FFMA.FTZ R108, R111, UR6, -R108 ;  /* 0x000000066f6c7c23 */ /* 0x000fca000801086c */
        /* <DEDUP_REMOVED lines=31> */
[----:B------:R-:W-:Y:S01]  /*8390*/  IADD3 R61, PT, PT, R37, -0x2, RZ ;  /* 0xfffffffe253d7810 */ /* 0x000fe20007ffe0ff */
[----:B------:R-:W-:-:S04]  /*83a0*/  DEPBAR.LE SB0, 0x0 ;  /* 0x000080000000791a */ /* 0x000fc80000000000 */
[C---:B------:R-:W-:Y:S01]  /*83b0*/  IMAD.WIDE.U32 R20, R61.reuse, R38, RZ ;  /* 0x000000263d147225 */ /* 0x040fe200078e00ff */
[C---:B------:R-:W-:Y:S02]  /*83c0*/  SHF.L.U32 R8, R38.reuse, 0x5, RZ ;  /* 0x0000000526087819 */ /* 0x040fe400000006ff */
[----:B------:R-:W-:Y:S01]  /*83d0*/  SHF.L.U64.HI R7, R38, 0x5, R39 ;  /* 0x0000000526077819 */ /* 0x000fe20000010227 */
[----:B------:R-:W-:Y:S01]  /*83e0*/  IMAD R4, R61, R39, R21 ;  /* 0x000000273d047224 */ /* 0x000fe200078e0215 */
[----:B------:R-:W-:Y:S01]  /*83f0*/  BAR.SYNC.DEFER_BLOCKING 0x0 ;  /* 0x0000000000007b1d */ /* 0x000fe20000010000 */
[CC--:B------:R-:W-:Y:S02]  /*8400*/  LEA R6, P0, R20.reuse, R8.reuse, 0x7 ;  /* 0x0000000814067211 */ /* 0x0c0fe400078038ff */
[----:B------:R-:W-:Y:S02]  /*8410*/  LEA R18, P3, R20, R193, 0x8 ;  /* 0x000000c114127211 */ /* 0x000fe400078640ff */
[----:B------:R-:W-:-:S02]  /*8420*/  IADD3 R8, P1, PT, R6, R8, RZ ;  /* 0x0000000806087210 */ /* 0x000fc40007f3e0ff */
[----:B------:R-:W-:Y:S02]  /*8430*/  LEA.HI.X R5, R20, R7, R4, 0x7, P0 ;  /* 0x0000000714057211 */ /* 0x000fe400000f3c04 */
[----:B------:R-:W-:Y:S02]  /*8440*/  LEA R10, P0, R38, R6, 0x6 ;  /* 0x00000006260a7211 */ /* 0x000fe400078030ff */
[----:B------:R-:W-:Y:S02]  /*8450*/  LEA R16, P2, R6, R193, 0x1 ;  /* 0x000000c106107211 */ /* 0x000fe400078408ff */
[----:B------:R-:W-:Y:S02]  /*8460*/  IADD3.X R7, PT, PT, R5, R7, RZ, P1, !PT ;  /* 0x0000000705077210 */ /* 0x000fe40000ffe4ff */
[----:B------:R-:W-:Y:S02]  /*8470*/  LEA R14, P1, R8, R193, 0x1 ;  /* 0x000000c1080e7211 */ /* 0x000fe400078208ff */
[----:B------:R-:W-:-:S02]  /*8480*/  LEA.HI.X R9, R38, R5, R39, 0x6, P0 ;  /* 0x0000000526097211 */ /* 0x000fc400000f3427 */
[----:B------:R-:W-:Y:S02]  /*8490*/  LEA R12, P0, R10, R193, 0x1 ;  /* 0x000000c10a0c7211 */ /* 0x000fe400078008ff */
[-C--:B------:R-:W-:Y:S02]  /*84a0*/  LEA.HI.X R19, R20, R192.reuse, R4, 0x8, P3 ;  /* 0x000000c014137211 */ /* 0x080fe400018f4404 */
        /* <DEDUP_REMOVED lines=10> */
[----:B------:R-:W-:Y:S04]  /*8550*/  LDSM.16.M88.4 R8, [R189] ;  /* 0x00000000bd08783b */ /* 0x000fe80000000200 */
[----:B------:R-:W2:Y:S04]  /*8560*/  LDSM.16.M88.4 R72, [R188+0x2000] ;  /* 0x00200000bc48783b */ /* 0x000ea80000000200 */
[----:B------:R-:W-:Y:S04]  /*8570*/  LDSM.16.M88.4 R84, [R187] ;  /* 0x00000000bb54783b */ /* 0x000fe80000000200 */
[----:B------:R-:W-:Y:S04]  /*8580*/  LDSM.16.M88.4 R120, [R185+0x2000] ;  /* 0x00200000b978783b */ /* 0x000fe80000000200 */
[----:B------:R-:W3:Y:S04]  /*8590*/  LDSM.16.M88.4 R64, [R188+0x2400] ;  /* 0x00240000bc40783b */ /* 0x000ee80000000200 */
[----:B------:R-:W-:Y:S04]  /*85a0*/  LDSM.16.M88.4 R80, [R187+0x1000] ;  /* 0x00100000bb50783b */ /* 0x000fe80000000200 */
[----:B-1----:R-:W1:Y:S04]  /*85b0*/  LDSM.16.M88.4 R12, [R189+0x1000] ;  /* 0x00100000bd0c783b */ /* 0x002e680000000200 */
[----:B------:R-:W4:Y:S04]  /*85c0*/  LDSM.16.M88.4 R116, [R185+0x2400] ;  /* 0x00240000b974783b */ /* 0x000f280000000200 */
[----:B------:R-:W-:Y:S04]  /*85d0*/  LDSM.16.M88.4 R52, [R188+0x2800] ;  /* 0x00280000bc34783b */ /* 0x000fe80000000200 */
[----:B------:R-:W-:Y:S04]  /*85e0*/  LDSM.16.M88.4 R112, [R185+0x2800] ;  /* 0x00280000b970783b */ /* 0x000fe80000000200 */
[----:B------:R-:W-:Y:S01]  /*85f0*/  LDSM.16.M88.4 R44, [R188+0x2c00] ;  /* 0x002c0000bc2c783b */ /* 0x000fe20000000200 */
[C---:B--2---:R-:W-:Y:S03]  /*8600*/  HMMA.16816.F32.BF16 R4, R8.reuse, R72, RZ ;  /* 0x000000480804723c */ /* 0x044fe600000418ff */
[----:B------:R-:W-:Y:S04]  /*8610*/  LDSM.16.M88.4 R108, [R185+0x2c00] ;  /* 0x002c0000b96c783b */ /* 0x000fe80000000200 */
[----:B------:R-:W2:Y:S04]  /*8620*/  LDSM.16.M88.4 R32, [R188+0x3000] ;  /* 0x00300000bc20783b */ /* 0x000ea80000000200 */
[----:B------:R-:W-:Y:S01]  /*8630*/  LDSM.16.M88.4 R104, [R185+0x3000] ;  /* 0x00300000b968783b */ /* 0x000fe20000000200 */
[----:B---3--:R-:W-:Y:S03]  /*8640*/  HMMA.16816.F32.BF16 R16, R8, R64, RZ ;  /* 0x000000400810723c */ /* 0x008fe600000418ff */
[----:B------:R-:W3:Y:S04]  /*8650*/  LDSM.16.M88.4 R24, [R188+0x3400] ;  /* 0x00340000bc18783b */ /* 0x000ee80000000200 */
[----:B------:R-:W5:Y:S01]  /*8660*/  LDSM.16.M88.4 R100, [R185+0x3400] ;  /* 0x00340000b964783b */ /* 0x000f620000000200 */
[----:B------:R-:W-:Y:S03]  /*8670*/  HMMA.16816.F32.BF16 R4, R84, R120, R4 ;  /* 0x000000785404723c */ /* 0x000fe60000041804 */
[----:B------:R-:W-:Y:S04]  /*8680*/  LDSM.16.M88.4 R128, [R188+0x3800] ;  /* 0x00380000bc80783b */ /* 0x000fe80000000200 */
[----:B------:R-:W5:Y:S01]  /*8690*/  LDSM.16.M88.4 R124, [R188+0x3c00] ;  /* 0x003c0000bc7c783b */ /* 0x000f620000000200 */
[----:B-1----:R-:W-:Y:S03]  /*86a0*/  HMMA.16816.F32.BF16 R20, R12, R72, RZ ;  /* 0x000000480c14723c */ /* 0x002fe600000418ff */
[----:B------:R-:W-:Y:S04]  /*86b0*/  LDSM.16.M88.4 R96, [R185+0x3800] ;  /* 0x00380000b960783b */ /* 0x000fe80000000200 */
[----:B------:R-:W1:Y:S01]  /*86c0*/  LDSM.16.M88.4 R92, [R185+0x3c00] ;  /* 0x003c0000b95c783b */ /* 0x000e620000000200 */
[----:B----4-:R-:W-:Y:S03]  /*86d0*/  HMMA.16816.F32.BF16 R16, R84, R116, R16 ;  /* 0x000000745410723c */ /* 0x010fe60000041810 */
[----:B------:R-:W0:Y:S01]  /*86e0*/  LDGDEPBAR ;  /* 0x00000000000079af */ /* 0x000e220000000000 */
[----:B------:R-:W-:Y:S01]  /*86f0*/  FMUL.FTZ R4, R4, UR5 ;  /* 0x0000000504047c20 */ /* 0x000fe20008410000 */
[----:B------:R-:W-:Y:S01]  /*8700*/  FMUL.FTZ R5, R5, UR5 ;  /* 0x0000000505057c20 */ /* 0x000fe20008410000 */
[----:B------:R-:W-:Y:S01]  /*8710*/  FMUL.FTZ R6, R6, UR5 ;  /* 0x0000000506067c20 */ /* 0x000fe20008410000 */
[----:B------:R-:W-:Y:S01]  /*8720*/  FMUL.FTZ R7, R7, UR5 ;  /* 0x0000000507077c20 */ /* 0x000fe20008410000 */
[----:B------:R-:W-:Y:S02]  /*8730*/  HMMA.16816.F32.BF16 R76, R12, R74, RZ ;  /* 0x0000004a0c4c723c */ /* 0x000fe400000418ff */
[----:B------:R-:W-:Y:S06]  /*8740*/  MUFU.TANH R169, R6 ;  /* 0x0000000600a97308 */ /* 0x000fec0000002400 */
[----:B------:R-:W-:Y:S02]  /*8750*/  HMMA.16816.F32.BF16 R20, R80, R120, R20 ;  /* 0x000000785014723c */ /* 0x000fe40000041814 */
[----:B------:R-:W-:Y:S01]  /*8760*/  MUFU.TANH R120, R4 ;  /* 0x0000000400787308 */ /* 0x000fe20000002400 */
[----:B------:R-:W-:Y:S01]  /*8770*/  FMUL.FTZ R16, R16, UR5 ;  /* 0x0000000510107c20 */ /* 0x000fe20008410000 */
[----:B------:R-:W-:Y:S01]  /*8780*/  FMUL.FTZ R17, R17, UR5 ;  /* 0x0000000511117c20 */ /* 0x000fe20008410000 */
[----:B------:R-:W-:Y:S01]  /*8790*/  FMUL.FTZ R18, R18, UR5 ;  /* 0x0000000512127c20 */ /* 0x000fe20008410000 */
[----:B------:R-:W-:-:S02]  /*87a0*/  FMUL.FTZ R19, R19, UR5 ;  /* 0x0000000513137c20 */ /* 0x000fc40008410000 */
[----:B--2---:R-:W-:Y:S02]  /*87b0*/  HMMA.16816.F32.BF16 R40, R12, R32, RZ ;  /* 0x000000200c28723c */ /* 0x004fe400000418ff */
[----:B------:R-:W-:Y:S01]  /*87c0*/  MUFU.TANH R121, R5 ;  /* 0x0000000500797308 */ /* 0x000fe20000002400 */
[----:B------:R-:W-:-:S05]  /*87d0*/  DEPBAR.LE SB0, 0x0 ;  /* 0x000080000000791a */ /* 0x000fca0000000000 */
[----:B---3--:R-:W-:Y:S02]  /*87e0*/  HMMA.16816.F32.BF16 R28, R12, R24, RZ ;  /* 0x000000180c1c723c */ /* 0x008fe400000418ff */
[----:B------:R2:W3:Y:S01]  /*87f0*/  MUFU.TANH R170, R7 ;  /* 0x0000000700aa7308 */ /* 0x0004e20000002400 */
[----:B------:R-:W-:Y:S01]  /*8800*/  FMUL.FTZ R20, R20, UR5 ;  /* 0x0000000514147c20 */ /* 0x000fe20008410000 */
[----:B------:R-:W-:Y:S01]  /*8810*/  FMUL.FTZ R21, R21, UR5 ;  /* 0x0000000515157c20 */ /* 0x000fe20008410000 */
[----:B------:R-:W-:Y:S01]  /*8820*/  FMUL.FTZ R22, R22, UR5 ;  /* 0x0000000516167c20 */ /* 0x000fe20008410000 */
[----:B------:R-:W-:Y:S02]  /*8830*/  FMUL.FTZ R23, R23, UR5 ;  /* 0x0000000517177c20 */ /* 0x000fe40008410000 */
[----:B------:R-:W-:Y:S02]  /*8840*/  HMMA.16816.F32.BF16 R72, R8, R74, RZ ;  /* 0x0000004a0848723c */ /* 0x000fe400000418ff */
[----:B------:R-:W-:Y:S06]  /*8850*/  MUFU.TANH R171, R20 ;  /* 0x0000001400ab7308 */ /* 0x000fec0000002400 */
[----:B------:R-:W-:Y:S02]  /*8860*/  HMMA.16816.F32.BF16 R40, R80, R104, R40 ;  /* 0x000000685028723c */ /* 0x000fe40000041828 */
[----:B------:R-:W-:Y:S06]  /*8870*/  MUFU.TANH R172, R21 ;  /* 0x0000001500ac7308 */ /* 0x000fec0000002400 */
[----:B--2---:R-:W-:Y:S02]  /*8880*/  HMMA.16816.F32.BF16 R4, R12, R64, RZ ;  /* 0x000000400c04723c */ /* 0x004fe400000418ff */
[----:B------:R-:W-:Y:S06]  /*8890*/  MUFU.TANH R173, R22 ;  /* 0x0000001600ad7308 */ /* 0x000fec0000002400 */
[----:B-----5:R-:W-:Y:S02]  /*88a0*/  HMMA.16816.F32.BF16 R28, R80, R100, R28 ;  /* 0x00000064501c723c */ /* 0x020fe4000004181c */
[----:B------:R2:W-:Y:S01]  /*88b0*/  MUFU.TANH R174, R23 ;  /* 0x0000001700ae7308 */ /* 0x0005e20000002400 */
[----:B------:R-:W-:Y:S01]  /*88c0*/  FMUL.FTZ R40, R40, UR5 ;  /* 0x0000000528287c20 */ /* 0x000fe20008410000 */
[----:B------:R-:W-:Y:S01]  /*88d0*/  FMUL.FTZ R41, R41, UR5 ;  /* 0x0000000529297c20 */ /* 0x000fe20008410000 */
[----:B------:R-:W-:Y:S01]  /*88e0*/  FMUL.FTZ R42, R42, UR5 ;  /* 0x000000052a2a7c20 */ /* 0x000fe20008410000 */
[----:B------:R-:W-:-:S02]  /*88f0*/  FMUL.FTZ R43, R43, UR5 ;  /* 0x000000052b2b7c20 */ /* 0x000fc40008410000 */
        /* <DEDUP_REMOVED lines=8> */
[C---:B--2---:R-:W-:Y:S02]  /*8980*/  HMMA.16816.F32.BF16 R20, R8.reuse, R52, RZ ;  /* 0x000000340814723c */ /* 0x044fe400000418ff */
[----:B------:R-:W-:Y:S06]  /*8990*/  MUFU.TANH R117, R18 ;  /* 0x0000001200757308 */ /* 0x000fec0000002400 */
[----:B------:R-:W-:Y:S02]  /*89a0*/  HMMA.16816.F32.BF16 R64, R8, R66, RZ ;  /* 0x000000420840723c */ /* 0x000fe400000418ff */
        /* <DEDUP_REMOVED lines=8> */
[----:B------:R-:W-:Y:S06]  /*8a30*/  MUFU.TANH R180, R5 ;  /* 0x0000000500b47308 */ /* 0x000fec0000002400 */
        /* <DEDUP_REMOVED lines=12> */
[----:B--2---:R-:W-:Y:S02]  /*8b00*/  HMMA.16816.F32.BF16 R4, R8, R44, RZ ;  /* 0x0000002c0804723c */ /* 0x004fe400000418ff */
[----:B------:R-:W-:Y:S06]  /*8b10*/  MUFU.TANH R113, R22 ;  /* 0x0000001600717308 */ /* 0x000fec0000002400 */
[----:B------:R-:W-:Y:S02]  /*8b20*/  HMMA.16816.F32.BF16 R48, R12, R46, RZ ;  /* 0x0000002e0c30723c */ /* 0x000fe400000418ff */
[----:B------:R2:W-:Y:S01]  /*8b30*/  MUFU.TANH R182, R23 ;  /* 0x0000001700b67308 */ /* 0x0005e20000002400 */
[----:B------:R-:W-:Y:S01]  /*8b40*/  FMUL.FTZ R16, R16, UR5 ;  /* 0x0000000510107c20 */ /* 0x000fe20008410000 */
[----:B------:R-:W-:Y:S01]  /*8b50*/  FMUL.FTZ R17, R17, UR5 ;  /* 0x0000000511117c20 */ /* 0x000fe20008410000 */
[----:B------:R-:W-:Y:S01]  /*8b60*/  FMUL.FTZ R18, R18, UR5 ;  /* 0x0000000512127c20 */ /* 0x000fe20008410000 */
[----:B------:R-:W-:-:S02]  /*8b70*/  FMUL.FTZ R19, R19, UR5 ;  /* 0x0000000513137c20 */ /* 0x000fc40008410000 */
[C---:B------:R-:W-:Y:S02]  /*8b80*/  HMMA.16816.F32.BF16 R72, R84.reuse, R122, R72 ;  /* 0x0000007a5448723c */ /* 0x040fe40000041848 */
[----:B------:R-:W-:Y:S06]  /*8b90*/  MUFU.TANH R206, R16 ;  /* 0x0000001000ce7308 */ /* 0x000fec0000002400 */
[----:B------:R-:W-:Y:S02]  /*8ba0*/  HMMA.16816.F32.BF16 R4, R84, R108, R4 ;  /* 0x0000006c5404723c */ /* 0x000fe40000041804 */
[----:B------:R-:W-:Y:S06]  /*8bb0*/  MUFU.TANH R209, R17 ;  /* 0x0000001100d17308 */ /* 0x000fec0000002400 */
[----:B--2---:R-:W-:Y:S02]  /*8bc0*/  HMMA.16816.F32.BF16 R20, R12, R44, RZ ;  /* 0x0000002c0c14723c */ /* 0x004fe400000418ff */
[----:B------:R-:W-:Y:S01]  /*8bd0*/  MUFU.TANH R208, R18 ;  /* 0x0000001200d07308 */ /* 0x000fe20000002400 */
[----:B------:R-:W-:Y:S01]  /*8be0*/  FMUL.FTZ R74, R74, UR5 ;  /* 0x000000054a4a7c20 */ /* 0x000fe20008410000 */
[----:B------:R-:W-:Y:S01]  /*8bf0*/  FMUL.FTZ R75, R75, UR5 ;  /* 0x000000054b4b7c20 */ /* 0x000fe20008410000 */
[----:B------:R-:W-:-:S03]  /*8c00*/  FMUL.FTZ R238, R73, UR5 ;  /* 0x0000000549ee7c20 */ /* 0x000fc60008410000 */
[----:B------:R-:W-:Y:S02]  /*8c10*/  HMMA.16816.F32.BF16 R44, R8, R46, RZ ;  /* 0x0000002e082c723c */ /* 0x000fe400000418ff */
[----:B------:R2:W-:Y:S01]  /*8c20*/  MUFU.TANH R207, R19 ;  /* 0x0000001300cf7308 */ /* 0x0005e20000002400 */
[----:B------:R-:W-:Y:S01]  /*8c30*/  FMUL.FTZ R4, R4, UR5 ;  /* 0x0000000504047c20 */ /* 0x000fe20008410000 */
[----:B------:R-:W-:Y:S01]  /*8c40*/  FMUL.FTZ R5, R5, UR5 ;  /* 0x0000000505057c20 */ /* 0x000fe20008410000 */
[----:B------:R-:W-:Y:S01]  /*8c50*/  FMUL.FTZ R6, R6, UR5 ;  /* 0x0000000506067c20 */ /* 0x000fe20008410000 */
[----:B------:R-:W-:Y:S02]  /*8c60*/  FMUL.FTZ R7, R7, UR5 ;  /* 0x0000000507077c20 */ /* 0x000fe40008410000 */
[----:B------:R-:W-:Y:S02]  /*8c70*/  HMMA.16816.F32.BF16 R64, R84, R118, R64 ;  /* 0x000000765440723c */ /* 0x000fe40000041840 */
[----:B------:R-:W-:Y:S06]  /*8c80*/  MUFU.TANH R210, R4 ;  /* 0x0000000400d27308 */ /* 0x000fec0000002400 */
[----:B------:R-:W-:Y:S02]  /*8c90*/  HMMA.16816.F32.BF16 R20, R80, R108, R20 ;  /* 0x0000006c5014723c */ /* 0x000fe40000041814 */
[----:B------:R-:W-:Y:S06]  /*8ca0*/  MUFU.TANH R109, R5 ;  /* 0x00000005006d7308 */ /* 0x000fec0000002400 */
[----:B--2---:R-:W-:Y:S02]  /*8cb0*/  HMMA.16816.F32.BF16 R16, R8, R32, RZ ;  /* 0x000000200810723c */ /* 0x004fe400000418ff */
[----:B------:R-:W-:Y:S01]  /*8cc0*/  MUFU.TANH R212, R6 ;  /* 0x0000000600d47308 */ /* 0x000fe20000002400 */
[----:B------:R-:W-:Y:S01]  /*8cd0*/  FMUL.FTZ R66, R66, UR5 ;  /* 0x0000000542427c20 */ /* 0x000fe20008410000 */
[----:B------:R-:W-:-:S04]  /*8ce0*/  FMUL.FTZ R67, R67, UR5 ;  /* 0x0000000543437c20 */ /* 0x000fc80008410000 */
[C---:B-1----:R-:W-:Y:S02]  /*8cf0*/  HMMA.16816.F32.BF16 R88, R84.reuse, R92, R88 ;  /* 0x0000005c5458723c */ /* 0x042fe40000041858 */
[----:B------:R1:W-:Y:S01]  /*8d00*/  MUFU.TANH R213, R7 ;  /* 0x0000000700d57308 */ /* 0x0003e20000002400 */
[----:B------:R-:W-:Y:S01]  /*8d10*/  FMUL.FTZ R20, R20, UR5 ;  /* 0x0000000514147c20 */ /* 0x000fe20008410000 */
[----:B------:R-:W-:Y:S01]  /*8d20*/  FMUL.FTZ R21, R21, UR5 ;  /* 0x0000000515157c20 */ /* 0x000fe20008410000 */
[----:B------:R-:W-:Y:S01]  /*8d30*/  FMUL.FTZ R22, R22, UR5 ;  /* 0x0000000516167c20 */ /* 0x000fe20008410000 */
[----:B------:R-:W-:Y:S02]  /*8d40*/  FMUL.FTZ R23, R23, UR5 ;  /* 0x0000000517177c20 */ /* 0x000fe40008410000 */
[C---:B------:R-:W-:Y:S02]  /*8d50*/  HMMA.16816.F32.BF16 R52, R84.reuse, R114, R52 ;  /* 0x000000725434723c */ /* 0x040fe40000041834 */
[----:B------:R-:W-:Y:S06]  /*8d60*/  MUFU.TANH R214, R20 ;  /* 0x0000001400d67308 */ /* 0x000fec0000002400 */
[----:B------:R-:W-:Y:S02]  /*8d70*/  HMMA.16816.F32.BF16 R16, R84, R104, R16 ;  /* 0x000000685410723c */ /* 0x000fe40000041810 */
[----:B------:R-:W-:Y:S01]  /*8d80*/  MUFU.TANH R219, R21 ;  /* 0x0000001500db7308 */ /* 0x000fe20000002400 */
[----:B------:R-:W-:Y:S01]  /*8d90*/  FMUL.FTZ R88, R88, UR5 ;  /* 0x0000000558587c20 */ /* 0x000fe20008410000 */
[----:B------:R-:W-:Y:S01]  /*8da0*/  FMUL.FTZ R89, R89, UR5 ;  /* 0x0000000559597c20 */ /* 0x000fe20008410000 */
[----:B------:R-:W-:Y:S01]  /*8db0*/  FMUL.FTZ R90, R90, UR5 ;  /* 0x000000055a5a7c20 */ /* 0x000fe20008410000 */
[----:B------:R-:W-:-:S02]  /*8dc0*/  FMUL.FTZ R91, R91, UR5 ;  /* 0x000000055b5b7c20 */ /* 0x000fc40008410000 */
[----:B-1----:R-:W-:Y:S02]  /*8dd0*/  HMMA.16816.F32.BF16 R4, R8, R24, RZ ;  /* 0x000000180804723c */ /* 0x002fe400000418ff */
[----:B------:R-:W-:Y:S01]  /*8de0*/  MUFU.TANH R108, R22 ;  /* 0x00000016006c7308 */ /* 0x000fe20000002400 */
[----:B------:R-:W-:Y:S01]  /*8df0*/  FMUL.FTZ R54, R54, UR5 ;  /* 0x0000000536367c20 */ /* 0x000fe20008410000 */
[----:B------:R-:W-:Y:S01]  /*8e00*/  FMUL.FTZ R55, R55, UR5 ;  /* 0x0000000537377c20 */ /* 0x000fe20008410000 */
[----:B------:R-:W-:-:S03]  /*8e10*/  FMUL.FTZ R243, R53, UR5 ;  /* 0x0000000535f37c20 */ /* 0x000fc60008410000 */
[----:B------:R-:W-:Y:S02]  /*8e20*/  HMMA.16816.F32.BF16 R44, R84, R110, R44 ;  /* 0x0000006e542c723c */ /* 0x000fe4000004182c */
        /* <DEDUP_REMOVED lines=8> */
[----:B------:R-:W-:Y:S01]  /*8eb0*/  MUFU.TANH R104, R17 ;  /* 0x0000001100687308 */ /* 0x000fe20000002400 */
[----:B------:R-:W-:Y:S01]  /*8ec0*/  FMUL.FTZ R47, R47, UR5 ;  /* 0x000000052f2f7c20 */ /* 0x000fe20008410000 */
[----:B------:R-:W-:Y:S01]  /*8ed0*/  FMUL.FTZ R46, R46, UR5 ;  /* 0x000000052e2e7c20 */ /* 0x000fe20008410000 */
[----:B------:R-:W-:-:S03]  /*8ee0*/  FMUL.FTZ R242, R45, UR5 ;  /* 0x000000052df27c20 */ /* 0x000fc60008410000 */
[----:B-1----:R-:W-:Y:S02]  /*8ef0*/  HMMA.16816.F32.BF16 R20, R8, R128, RZ ;  /* 0x000000800814723c */ /* 0x002fe400000418ff */
[----:B------:R-:W-:Y:S01]  /*8f00*/  MUFU.TANH R105, R18 ;  /* 0x0000001200697308 */ /* 0x000fe20000002400 */
[----:B------:R-:W-:Y:S01]  /*8f10*/  FMUL.FTZ R56, R56, UR5 ;  /* 0x0000000538387c20 */ /* 0x000fe20008410000 */
[----:B------:R-:W-:Y:S01]  /*8f20*/  FMUL.FTZ R57, R57, UR5 ;  /* 0x0000000539397c20 */ /* 0x000fe20008410000 */
[----:B------:R-:W-:-:S03]  /*8f30*/  FMUL.FTZ R59, R59, UR5 ;  /* 0x000000053b3b7c20 */ /* 0x000fc60008410000 */
[C---:B------:R-:W-:Y:S02]  /*8f40*/  HMMA.16816.F32.BF16 R76, R80.reuse, R122, R76 ;  /* 0x0000007a504c723c */ /* 0x040fe4000004184c */
        /* <DEDUP_REMOVED lines=17> */
[----:B------:R-:W-:Y:S01]  /*9060*/  FMUL.FTZ R68, R68, UR5 ;  /* 0x0000000544447c20 */ /* 0x000fe20008410000 */
[----:B------:R-:W-:Y:S02]  /*9070*/  FMUL.FTZ R70, R70, UR5 ;  /* 0x0000000546467c20 */ /* 0x000fe40008410000 */
[----:B------:R-:W-:Y:S02]  /*9080*/  HMMA.16816.F32.BF16 R48, R80, R110, R48 ;  /* 0x0000006e5030723c */ /* 0x000fe40000041830 */
[----:B------:R1:W-:Y:S01]  /*9090*/  MUFU.TANH R128, R43 ;  /* 0x0000002b00807308 */ /* 0x0003e20000002400 */
[----:B------:R-:W-:Y:S01]  /*90a0*/  FMUL.FTZ R20, R20, UR5 ;  /* 0x0000000514147c20 */ /* 0x000fe20008410000 */
[----:B------:R-:W-:Y:S01]  /*90b0*/  FMUL.FTZ R21, R21, UR5 ;  /* 0x0000000515157c20 */ /* 0x000fe20008410000 */
[----:B------:R-:W-:Y:S01]  /*90c0*/  FMUL.FTZ R22, R22, UR5 ;  /* 0x0000000516167c20 */ /* 0x000fe20008410000 */
[----:B------:R-:W-:-:S04]  /*90d0*/  FMUL.FTZ R23, R23, UR5 ;  /* 0x0000000517177c20 */ /* 0x000fc80008410000 */
[----:B------:R-:W-:Y:S02]  /*90e0*/  MUFU.TANH R129, R5 ;  /* 0x0000000500817308 */ /* 0x000fe40000002400 */
[----:B------:R-:W-:Y:S06]  /*90f0*/  HMMA.16816.F32.BF16 R16, R80, R96, R16 ;  /* 0x000000605010723c */ /* 0x000fec0000041810 */
[----:B------:R-:W-:Y:S01]  /*9100*/  MUFU.TANH R96, R6 ;  /* 0x0000000600607308 */ /* 0x000fe20000002400 */
[----:B------:R-:W-:Y:S01]  /*9110*/  FMUL.FTZ R49, R49, UR5 ;  /* 0x0000000531317c20 */ /* 0x000fe20008410000 */
[----:B-1----:R-:W-:Y:S01]  /*9120*/  HMMA.16816.F32.BF16 R40, R12, R124, RZ ;  /* 0x0000007c0c28723c */ /* 0x002fe200000418ff */
[----:B------:R-:W-:Y:S01]  /*9130*/  FMUL.FTZ R48, R48, UR5 ;  /* 0x0000000530307c20 */ /* 0x000fe20008410000 */
[----:B------:R-:W-:Y:S01]  /*9140*/  FMUL.FTZ R247, R50, UR5 ;  /* 0x0000000532f77c20 */ /* 0x000fe20008410000 */
[----:B------:R-:W-:Y:S01]  /*9150*/  FMUL.FTZ R245, R51, UR5 ;  /* 0x0000000533f57c20 */ /* 0x000fe20008410000 */
[----:B------:R-:W-:-:S02]  /*9160*/  FMUL.FTZ R50, R72, UR5 ;  /* 0x0000000548327c20 */ /* 0x000fc40008410000 */
[----:B------:R-:W-:Y:S05]  /*9170*/  MUFU.TANH R125, R4 ;  /* 0x00000004007d7308 */ /* 0x000fea0000002400 */
[----:B------:R-:W-:Y:S01]  /*9180*/  FMUL.FTZ R16, R16, UR5 ;  /* 0x0000000510107c20 */ /* 0x000fe20008410000 */
[----:B------:R-:W-:Y:S02]  /*9190*/  FMUL.FTZ R17, R17, UR5 ;  /* 0x0000000511117c20 */ /* 0x000fe40008410000 */
[----:B------:R1:W-:Y:S01]  /*91a0*/  MUFU.TANH R97, R7 ;  /* 0x0000000700617308 */ /* 0x0003e20000002400 */
[----:B------:R-:W-:Y:S01]  /*91b0*/  FMUL.FTZ R18, R18, UR5 ;  /* 0x0000000512127c20 */ /* 0x000fe20008410000 */
[----:B------:R-:W-:-:S06]  /*91c0*/  FMUL.FTZ R19, R19, UR5 ;  /* 0x0000000513137c20 */ /* 0x000fcc0008410000 */
[----:B------:R-:W-:Y:S08]  /*91d0*/  MUFU.TANH R223, R28 ;  /* 0x0000001c00df7308 */ /* 0x000ff00000002400 */
[----:B------:R-:W-:Y:S01]  /*91e0*/  MUFU.TANH R224, R29 ;  /* 0x0000001d00e07308 */ /* 0x000fe20000002400 */
[----:B-1----:R-:W-:Y:S07]  /*91f0*/  HMMA.16816.F32.BF16 R4, R80, R92, R40 ;  /* 0x0000005c5004723c */ /* 0x002fee0000041828 */
[----:B------:R-:W-:Y:S01]  /*9200*/  MUFU.TANH R93, R30 ;  /* 0x0000001e005d7308 */ /* 0x000fe20000002400 */
[-C--:B------:R-:W-:Y:S07]  /*9210*/  HMMA.16816.F32.BF16 R40, R12, R34.reuse, RZ ;  /* 0x000000220c28723c */ /* 0x080fee00000418ff */
[----:B------:R1:W-:Y:S01]  /*9220*/  MUFU.TANH R92, R31 ;  /* 0x0000001f005c7308 */ /* 0x0003e20000002400 */
[----:B------:R-:W-:Y:S03]  /*9230*/  HMMA.16816.F32.BF16 R32, R8, R34, RZ ;  /* 0x000000220820723c */ /* 0x000fe600000418ff */
[----:B------:R-:W-:Y:S01]  /*9240*/  FMUL.FTZ R4, R4, UR5 ;  /* 0x0000000504047c20 */ /* 0x000fe20008410000 */
[----:B------:R-:W-:-:S03]  /*9250*/  FMUL.FTZ R5, R5, UR5 ;  /* 0x0000000505057c20 */ /* 0x000fc60008410000 */
[----:B------:R-:W-:Y:S05]  /*9260*/  MUFU.TANH R225, R20 ;  /* 0x0000001400e17308 */ /* 0x000fea0000002400 */
[----:B------:R-:W-:Y:S03]  /*9270*/  HMMA.16816.F32.BF16 R40, R80, R106, R40 ;  /* 0x0000006a5028723c */ /* 0x000fe60000041828 */
[----:B------:R-:W-:Y:S05]  /*9280*/  MUFU.TANH R226, R21 ;  /* 0x0000001500e27308 */ /* 0x000fea0000002400 */
[-C--:B-1----:R-:W-:Y:S03]  /*9290*/  HMMA.16816.F32.BF16 R28, R12, R26.reuse, RZ ;  /* 0x0000001a0c1c723c */ /* 0x082fe600000418ff */
[----:B------:R-:W-:Y:S05]  /*92a0*/  MUFU.TANH R227, R22 ;  /* 0x0000001600e37308 */ /* 0x000fea0000002400 */
[----:B------:R-:W-:Y:S03]  /*92b0*/  HMMA.16816.F32.BF16 R24, R8, R26, RZ ;  /* 0x0000001a0818723c */ /* 0x000fe600000418ff */
[----:B------:R1:W-:Y:S01]  /*92c0*/  MUFU.TANH R228, R23 ;  /* 0x0000001700e47308 */ /* 0x0003e20000002400 */
[----:B------:R-:W-:Y:S01]  /*92d0*/  FMUL.FTZ R250, R41, UR5 ;  /* 0x0000000529fa7c20 */ /* 0x000fe20008410000 */
[----:B------:R-:W-:Y:S01]  /*92e0*/  FMUL.FTZ R244, R40, UR5 ;  /* 0x0000000528f47c20 */ /* 0x000fe20008410000 */
[----:B------:R-:W-:-:S02]  /*92f0*/  FMUL.FTZ R40, R52, UR5 ;  /* 0x0000000534287c20 */ /* 0x000fc40008410000 */
[----:B------:R-:W-:Y:S03]  /*9300*/  HMMA.16816.F32.BF16 R32, R84, R106, R32 ;  /* 0x0000006a5420723c */ /* 0x000fe60000041820 */
[----:B------:R-:W-:Y:S05]  /*9310*/  MUFU.TANH R229, R16 ;  /* 0x0000001000e57308 */ /* 0x000fea0000002400 */
[----:B------:R-:W-:Y:S03]  /*9320*/  HMMA.16816.F32.BF16 R28, R80, R102, R28 ;  /* 0x00000066501c723c */ /* 0x000fe6000004181c */
[----:B------:R-:W-:Y:S05]  /*9330*/  MUFU.TANH R230, R17 ;  /* 0x0000001100e67308 */ /* 0x000fea0000002400 */
[C---:B-1----:R-:W-:Y:S03]  /*9340*/  HMMA.16816.F32.BF16 R20, R12.reuse, R130, RZ ;  /* 0x000000820c14723c */ /* 0x042fe600000418ff */
[----:B------:R-:W-:Y:S01]  /*9350*/  MUFU.TANH R124, R18 ;  /* 0x00000012007c7308 */ /* 0x000fe20000002400 */
[----:B------:R-:W-:Y:S01]  /*9360*/  FMUL.FTZ R34, R34, UR5 ;  /* 0x0000000522227c20 */ /* 0x000fe20008410000 */
[----:B------:R-:W-:Y:S01]  /*9370*/  FMUL.FTZ R35, R35, UR5 ;  /* 0x0000000523237c20 */ /* 0x000fe20008410000 */
[----:B------:R-:W-:Y:S01]  /*9380*/  FMUL.FTZ R241, R32, UR5 ;  /* 0x0000000520f17c20 */ /* 0x000fe20008410000 */
[----:B------:R-:W-:Y:S01]  /*9390*/  FMUL.FTZ R240, R33, UR5 ;  /* 0x0000000521f07c20 */ /* 0x000fe20008410000 */
[----:B------:R-:W-:Y:S03]  /*93a0*/  HMMA.16816.F32.BF16 R12, R12, R126, RZ ;  /* 0x0000007e0c0c723c */ /* 0x000fe600000418ff */
[----:B------:R1:W-:Y:S05]  /*93b0*/  MUFU.TANH R221, R19 ;  /* 0x0000001300dd7308 */ /* 0x0003ea0000002400 */
[----:B------:R-:W-:Y:S03]  /*93c0*/  HMMA.16816.F32.BF16 R24, R84, R102, R24 ;  /* 0x000000665418723c */ /* 0x000fe60000041818 */
[----:B------:R-:W2:Y:S05]  /*93d0*/  MUFU.TANH R236, R74 ;  /* 0x0000004a00ec7308 */ /* 0x000eaa0000002400 */
[----:B------:R-:W-:Y:S03]  /*93e0*/  HMMA.16816.F32.BF16 R20, R80, R98, R20 ;  /* 0x000000625014723c */ /* 0x000fe60000041814 */
[----:B------:R-:W-:Y:S05]  /*93f0*/  MUFU.TANH R232, R66 ;  /* 0x0000004200e87308 */ /* 0x000fea0000002400 */
[----:B-1----:R-:W-:Y:S03]  /*9400*/  HMMA.16816.F32.BF16 R16, R8, R130, RZ ;  /* 0x000000820810723c */ /* 0x002fe600000418ff */
[----:B------:R-:W1:Y:S01]  /*9410*/  MUFU.TANH R130, R75 ;  /* 0x0000004b00827308 */ /* 0x000e620000002400 */
[----:B------:R-:W-:Y:S01]  /*9420*/  FMUL.FTZ R26, R26, UR5 ;  /* 0x000000051a1a7c20 */ /* 0x000fe20008410000 */
[----:B------:R-:W-:Y:S01]  /*9430*/  FMUL.FTZ R239, R24, UR5 ;  /* 0x0000000518ef7c20 */ /* 0x000fe20008410000 */
[----:B------:R-:W-:-:S02]  /*9440*/  FMUL.FTZ R72, R25, UR5 ;  /* 0x0000000519487c20 */ /* 0x000fc40008410000 */
[----:B------:R-:W-:Y:S03]  /*9450*/  HMMA.16816.F32.BF16 R8, R8, R126, RZ ;  /* 0x0000007e0808723c */ /* 0x000fe600000418ff */
[----:B------:R4:W-:Y:S05]  /*9460*/  MUFU.TANH R126, R4 ;  /* 0x00000004007e7308 */ /* 0x0009ea0000002400 */
[----:B------:R-:W-:Y:S03]  /*9470*/  HMMA.16816.F32.BF16 R12, R80, R94, R12 ;  /* 0x0000005e500c723c */ /* 0x000fe6000004180c */
[----:B------:R-:W5:Y:S05]  /*9480*/  MUFU.TANH R106, R54 ;  /* 0x00000036006a7308 */ /* 0x000f6a0000002400 */
[----:B------:R-:W-:Y:S03]  /*9490*/  HMMA.16816.F32.BF16 R16, R84, R98, R16 ;  /* 0x000000625410723c */ /* 0x000fe60000041810 */
[----:B------:R3:W-:Y:S01]  /*94a0*/  MUFU.TANH R110, R56 ;  /* 0x00000038006e7308 */ /* 0x0007e20000002400 */
[----:B----4-:R-:W-:Y:S01]  /*94b0*/  FMUL.FTZ R4, R6, UR5 ;  /* 0x0000000506047c20 */ /* 0x010fe20008410000 */
[----:B------:R-:W-:-:S03]  /*94c0*/  LEA R6, R37, R60, 0x7 ;  /* 0x0000003c25067211 */ /* 0x000fc600078e38ff */
[----:B------:R-:W-:Y:S01]  /*94d0*/  HMMA.16816.F32.BF16 R8, R84, R94, R8 ;  /* 0x0000005e5408723c */ /* 0x000fe20000041808 */
[C---:B------:R-:W-:Y:S02]  /*94e0*/  IADD3 R131, PT, PT, R6.reuse, -0xff, RZ ;  /* 0xffffff0106837810 */ /* 0x040fe40007ffe0ff */
[----:B------:R-:W-:Y:S01]  /*94f0*/  IADD3 R123, PT, PT, R6, -0xf8, RZ ;  /* 0xffffff08067b7810 */ /* 0x000fe20007ffe0ff */
[----:B------:R-:W4:Y:S01]  /*9500*/  MUFU.TANH R237, R67 ;  /* 0x0000004300ed7308 */ /* 0x000f220000002400 */
[C---:B------:R-:W-:Y:S02]  /*9510*/  ISETP.GT.AND P3, PT, R168.reuse, R131, PT ;  /* 0x00000083a800720c */ /* 0x040fe40003f64270 */
[----:B------:R-:W-:Y:S02]  /*9520*/  ISETP.GT.AND P2, PT, R168, R123, PT ;  /* 0x0000007ba800720c */ /* 0x000fe40003f44270 */
[C---:B------:R-:W-:Y:S02]  /*9530*/  IADD3 R233, PT, PT, R6.reuse, -0x100, RZ ;  /* 0xffffff0006e97810 */ /* 0x040fe40007ffe0ff */
[----:B------:R-:W-:Y:S01]  /*9540*/  IADD3 R119, PT, PT, R6, -0xf7, RZ ;  /* 0xffffff0906777810 */ /* 0x000fe20007ffe0ff */
[----:B---3--:R-:W-:Y:S01]  /*9550*/  FMUL.FTZ R56, R58, UR5 ;  /* 0x000000053a387c20 */ /* 0x008fe20008410000 */
[----:B------:R-:W-:Y:S01]  /*9560*/  IADD3 R115, PT, PT, R6, -0xf0, RZ ;  /* 0xffffff1006737810 */ /* 0x000fe20007ffe0ff */
[----:B------:R-:W-:Y:S01]  /*9570*/  MUFU.TANH R55, R55 ;  /* 0x0000003700377308 */ /* 0x000fe20000002400 */
[----:B------:R-:W-:Y:S01]  /*9580*/  FSEL R234, R170, -INF , !P3 ;  /* 0xff800000aaea7808 */ /* 0x000fe20005800000 */
[----:B------:R-:W-:Y:S01]  /*9590*/  FMUL.FTZ R18, R18, UR5 ;  /* 0x0000000512127c20 */ /* 0x000fe20008410000 */
[----:B------:R-:W-:Y:S01]  /*95a0*/  IADD3 R107, PT, PT, R6, -0xe8, RZ ;  /* 0xffffff18066b7810 */ /* 0x000fe20007ffe0ff */
[----:B------:R-:W-:Y:S01]  /*95b0*/  FMUL.FTZ R19, R19, UR5 ;  /* 0x0000000513137c20 */ /* 0x000fe20008410000 */
[----:B--2---:R-:W-:Y:S01]  /*95c0*/  FSEL R170, R236, -INF , !P2 ;  /* 0xff800000ecaa7808 */ /* 0x004fe20005000000 */
[----:B------:R-:W-:Y:S01]  /*95d0*/  FMUL.FTZ R10, R10, UR5 ;  /* 0x000000050a0a7c20 */ /* 0x000fe20008410000 */
[----:B------:R-:W-:Y:S01]  /*95e0*/  IADD3 R111, PT, PT, R6, -0xef, RZ ;  /* 0xffffff11066f7810 */ /* 0x000fe20007ffe0ff */
[----:B------:R2:W3:Y:S01]  /*95f0*/  MUFU.TANH R236, R47 ;  /* 0x0000002f00ec7308 */ /* 0x0004e20000002400 */
[C---:B------:R-:W-:Y:S01]  /*9600*/  ISETP.GT.AND P4, PT, R168.reuse, R233, PT ;  /* 0x000000e9a800720c */ /* 0x040fe20003f84270 */
[----:B------:R-:W-:Y:S01]  /*9610*/  FMUL.FTZ R11, R11, UR5 ;  /* 0x000000050b0b7c20 */ /* 0x000fe20008410000 */
[----:B------:R-:W-:Y:S01]  /*9620*/  ISETP.GT.AND P1, PT, R168, R119, PT ;  /* 0x00000077a800720c */ /* 0x000fe20003f24270 */
[----:B------:R-:W-:Y:S01]  /*9630*/  FMUL.FTZ R51, R8, UR5 ;  /* 0x0000000508337c20 */ /* 0x000fe20008410000 */
[C---:B------:R-:W-:Y:S01]  /*9640*/  ISETP.GT.AND P0, PT, R168.reuse, R115, PT ;  /* 0x00000073a800720c */ /* 0x040fe20003f04270 */
[----:B------:R-:W-:Y:S01]  /*9650*/  FMUL.FTZ R45, R9, UR5 ;  /* 0x00000005092d7c20 */ /* 0x000fe20008410000 */
[----:B------:R-:W-:Y:S01]  /*9660*/  ISETP.GT.AND P5, PT, R168, R107, PT ;  /* 0x0000006ba800720c */ /* 0x000fe20003fa4270 */
[----:B------:R-:W3:Y:S01]  /*9670*/  MUFU.TANH R46, R46 ;  /* 0x0000002e002e7308 */ /* 0x000ee20000002400 */
[----:B------:R-:W-:-:S02]  /*9680*/  IADD3 R58, PT, PT, R6, -0xe0, RZ ;  /* 0xffffff20063a7810 */ /* 0x000fc40007ffe0ff */
[----:B------:R-:W-:Y:S02]  /*9690*/  ISETP.GT.AND P6, PT, R168, R111, PT ;  /* 0x0000006fa800720c */ /* 0x000fe40003fc4270 */
[----:B------:R-:W-:Y:S02]  /*96a0*/  FSEL R235, R169, -INF , !P4 ;  /* 0xff800000a9eb7808 */ /* 0x000fe40006000000 */
[----:B------:R-:W-:Y:S01]  /*96b0*/  IADD3 R98, PT, PT, R6, -0xd0, RZ ;  /* 0xffffff3006627810 */ /* 0x000fe20007ffe0ff */
[----:B------:R-:W-:Y:S01]  /*96c0*/  MUFU.TANH R35, R35 ;  /* 0x0000002300237308 */ /* 0x000fe20000002400 */
[----:B-1----:R-:W-:Y:S02]  /*96d0*/  FSEL R169, R130, -INF , !P1 ;  /* 0xff80000082a97808 */ /* 0x002fe40004800000 */
[----:B------:R-:W-:Y:S02]  /*96e0*/  IADD3 R102, PT, PT, R6, -0xd8, RZ ;  /* 0xffffff2806667810 */ /* 0x000fe40007ffe0ff */
[----:B------:R-:W-:-:S02]  /*96f0*/  FSEL R130, R117, -INF , !P0 ;  /* 0xff80000075827808 */ /* 0x000fc40004000000 */
[----:B------:R-:W-:Y:S01]  /*9700*/  FSEL R117, R232, -INF , !P5 ;  /* 0xff800000e8757808 */ /* 0x000fe20006800000 */
[----:B------:R1:W-:Y:S01]  /*9710*/  MUFU.TANH R114, R71 ;  /* 0x0000004700727308 */ /* 0x0003e20000002400 */
[----:B------:R-:W-:Y:S02]  /*9720*/  ISETP.GT.AND P3, PT, R168, R58, PT ;  /* 0x0000003aa800720c */ /* 0x000fe40003f64270 */
[----:B------:R-:W-:Y:S02]  /*9730*/  FSEL R176, R176, -INF , !P6 ;  /* 0xff800000b0b07808 */ /* 0x000fe40007000000 */
[----:B------:R-:W-:Y:S02]  /*9740*/  IADD3 R87, PT, PT, R6, -0xc7, RZ ;  /* 0xffffff3906577810 */ /* 0x000fe40007ffe0ff */
[C---:B------:R-:W-:Y:S01]  /*9750*/  ISETP.GT.AND P6, PT, R168.reuse, R98, PT ;  /* 0x00000062a800720c */ /* 0x040fe20003fc4270 */
[----:B------:R-:W3:Y:S01]  /*9760*/  MUFU.TANH R232, R34 ;  /* 0x0000002200e87308 */ /* 0x000ee20000002400 */
[----:B------:R-:W-:-:S02]  /*9770*/  ISETP.GT.AND P1, PT, R168, R102, PT ;  /* 0x00000066a800720c */ /* 0x000fc40003f24270 */
[C---:B------:R-:W-:Y:S02]  /*9780*/  IADD3 R103, PT, PT, R6.reuse, -0xe7, RZ ;  /* 0xffffff1906677810 */ /* 0x040fe40007ffe0ff */
[C---:B------:R-:W-:Y:S02]  /*9790*/  IADD3 R85, PT, PT, R6.reuse, -0xbf, RZ ;  /* 0xffffff4106557810 */ /* 0x040fe40007ffe0ff */
[----:B------:R-:W-:Y:S01]  /*97a0*/  IADD3 R99, PT, PT, R6, -0xd7, RZ ;  /* 0xffffff2906637810 */ /* 0x000fe20007ffe0ff */
[----:B------:R4:W-:Y:S01]  /*97b0*/  MUFU.TANH R231, R57 ;  /* 0x0000003900e77308 */ /* 0x0009e20000002400 */
[----:B------:R-:W-:Y:S02]  /*97c0*/  FSEL R113, R113, -INF , !P3 ;  /* 0xff80000071717808 */ /* 0x000fe40005800000 */
[----:B------:R-:W-:Y:S02]  /*97d0*/  ISETP.GT.AND P3, PT, R168, R87, PT ;  /* 0x00000057a800720c */ /* 0x000fe40003f64270 */
[----:B--2---:R-:W-:Y:S01]  /*97e0*/  FSEL R47, R212, -INF , !P6 ;  /* 0xff800000d42f7808 */ /* 0x004fe20007000000 */
[----:B------:R-:W-:Y:S01]  /*97f0*/  FMUL.FTZ R212, R27, UR5 ;  /* 0x000000051bd47c20 */ /* 0x000fe20008410000 */
[----:B-----5:R-:W-:Y:S01]  /*9800*/  FSEL R106, R106, -INF , !P1 ;  /* 0xff8000006a6a7808 */ /* 0x020fe20004800000 */
[----:B------:R3:W2:Y:S01]  /*9810*/  MUFU.TANH R34, R26 ;  /* 0x0000001a00227308 */ /* 0x0006a20000002400 */
[----:B------:R-:W-:-:S02]  /*9820*/  ISETP.GT.AND P4, PT, R168, R103, PT ;  /* 0x00000067a800720c */ /* 0x000fc40003f84270 */
[----:B------:R-:W-:Y:S02]  /*9830*/  ISETP.GT.AND P1, PT, R168, R85, PT ;  /* 0x00000055a800720c */ /* 0x000fe40003f24270 */
[C---:B------:R-:W-:Y:S02]  /*9840*/  IADD3 R94, PT, PT, R6.reuse, -0xc8, RZ ;  /* 0xffffff38065e7810 */ /* 0x040fe40007ffe0ff */
[----:B-1----:R-:W-:Y:S01]  /*9850*/  IADD3 R71, PT, PT, R6, -0xa0, RZ ;  /* 0xffffff6006477810 */ /* 0x002fe20007ffe0ff */
[----:B------:R1:W-:Y:S01]  /*9860*/  MUFU.TANH R127, R5 ;  /* 0x00000005007f7308 */ /* 0x0003e20000002400 */
[----:B------:R-:W-:Y:S02]  /*9870*/  ISETP.GT.AND P0, PT, R168, R99, PT ;  /* 0x00000063a800720c */ /* 0x000fe40003f04270 */
[C---:B----4-:R-:W-:Y:S02]  /*9880*/  IADD3 R57, PT, PT, R6.reuse, -0xdf, RZ ;  /* 0xffffff2106397810 */ /* 0x050fe40007ffe0ff */
[----:B------:R-:W-:-:S02]  /*9890*/  IADD3 R84, PT, PT, R6, -0xb8, RZ ;  /* 0xffffff4806547810 */ /* 0x000fc40007ffe0ff */
[----:B------:R-:W-:Y:S01]  /*98a0*/  FSEL R54, R237, -INF , !P4 ;  /* 0xff800000ed367808 */ /* 0x000fe20006000000 */
[----:B------:R-:W-:Y:S01]  /*98b0*/  MUFU.TANH R122, R69 ;  /* 0x00000045007a7308 */ /* 0x000fe20000002400 */
[----:B---3--:R-:W-:Y:S01]  /*98c0*/  FSEL R26, R236, -INF , !P3 ;  /* 0xff800000ec1a7808 */ /* 0x008fe20005800000 */
[----:B------:R-:W-:Y:S01]  /*98d0*/  FMUL.FTZ R237, R64, UR5 ;  /* 0x0000000540ed7c20 */ /* 0x000fe20008410000 */
[----:B------:R-:W-:Y:S01]  /*98e0*/  FSEL R222, R222, -INF , !P1 ;  /* 0xff800000dede7808 */ /* 0x000fe20004800000 */
[----:B------:R-:W-:Y:S01]  /*98f0*/  FMUL.FTZ R64, R17, UR5 ;  /* 0x0000000511407c20 */ /* 0x000fe20008410000 */
[C---:B------:R-:W-:Y:S02]  /*9900*/  ISETP.GT.AND P4, PT, R168.reuse, R94, PT ;  /* 0x0000005ea800720c */ /* 0x040fe40003f84270 */
[----:B------:R-:W-:Y:S01]  /*9910*/  FSEL R55, R55, -INF , !P0 ;  /* 0xff80000037377808 */ /* 0x000fe20004000000 */
[----:B------:R-:W3:Y:S01]  /*9920*/  MUFU.TANH R236, R212 ;  /* 0x000000d400ec7308 */ /* 0x000ee20000002400 */
[C---:B------:R-:W-:Y:S01]  /*9930*/  ISETP.GT.AND P1, PT, R168.reuse, R71, PT ;  /* 0x00000047a800720c */ /* 0x040fe20003f24270 */
[----:B-1----:R-:W-:Y:S01]  /*9940*/  FMUL.FTZ R5, R7, UR5 ;  /* 0x0000000507057c20 */ /* 0x002fe20008410000 */
[----:B------:R-:W-:-:S02]  /*9950*/  ISETP.GT.AND P2, PT, R168, R57, PT ;  /* 0x00000039a800720c */ /* 0x000fc40003f44270 */
[----:B------:R-:W-:Y:S02]  /*9960*/  ISETP.GT.AND P0, PT, R168, R84, PT ;  /* 0x00000054a800720c */ /* 0x000fe40003f04270 */
[C---:B------:R-:W-:Y:S01]  /*9970*/  IADD3 R95, PT, PT, R6.reuse, -0xcf, RZ ;  /* 0xffffff31065f7810 */ /* 0x040fe20007ffe0ff */
[----:B------:R1:W4:Y:S01]  /*9980*/  MUFU.TANH R248, R18 ;  /* 0x0000001200f87308 */ /* 0x0003220000002400 */
[C---:B------:R-:W-:Y:S02]  /*9990*/  IADD3 R86, PT, PT, R6.reuse, -0xc0, RZ ;  /* 0xffffff4006567810 */ /* 0x040fe40007ffe0ff */
[----:B------:R-:W-:Y:S02]  /*99a0*/  IADD3 R82, PT, PT, R6, -0xb7, RZ ;  /* 0xffffff4906527810 */ /* 0x000fe40007ffe0ff */
[----:B------:R-:W-:Y:S02]  /*99b0*/  FSEL R27, R46, -INF , !P4 ;  /* 0xff8000002e1b7808 */ /* 0x000fe40006000000 */
[----:B------:R-:W-:Y:S01]  /*99c0*/  FSEL R227, R227, -INF , !P1 ;  /* 0xff800000e3e37808 */ /* 0x000fe20004800000 */
[----:B------:R-:W2:Y:S01]  /*99d0*/  MUFU.TANH R88, R88 ;  /* 0x0000005800587308 */ /* 0x000ea20000002400 */
[----:B------:R-:W-:-:S02]  /*99e0*/  FSEL R182, R182, -INF , !P2 ;  /* 0xff800000b6b67808 */ /* 0x000fc40005000000 */
[----:B------:R-:W-:Y:S02]  /*99f0*/  FSEL R46, R232, -INF , !P0 ;  /* 0xff800000e82e7808 */ /* 0x000fe40004000000 */
[----:B------:R-:W-:Y:S02]  /*9a00*/  ISETP.GT.AND P1, PT, R61, R196, PT ;  /* 0x000000c43d00720c */ /* 0x000fe40003f24270 */
[----:B------:R-:W-:Y:S01]  /*9a10*/  IADD3 R75, PT, PT, R6, -0xa8, RZ ;  /* 0xffffff58064b7810 */ /* 0x000fe20007ffe0ff */
[----:B------:R5:W2:Y:S01]  /*9a20*/  MUFU.TANH R232, R49 ;  /* 0x0000003100e87308 */ /* 0x000aa20000002400 */
[C---:B------:R-:W-:Y:S01]  /*9a30*/  ISETP.GT.AND P5, PT, R168.reuse, R95, PT ;  /* 0x0000005fa800720c */ /* 0x040fe20003fa4270 */
[----:B-1----:R-:W-:Y:S01]  /*9a40*/  FMUL.FTZ R18, R43, UR5 ;  /* 0x000000052b127c20 */ /* 0x002fe20008410000 */
[C---:B------:R-:W-:Y:S02]  /*9a50*/  ISETP.GT.AND P2, PT, R168.reuse, R86, PT ;  /* 0x00000056a800720c */ /* 0x040fe40003f44270 */
[----:B------:R-:W-:-:S02]  /*9a60*/  ISETP.GT.AND P6, PT, R168, R82, PT ;  /* 0x00000052a800720c */ /* 0x000fc40003fc4270 */
[C---:B------:R-:W-:Y:S01]  /*9a70*/  IADD3 R81, PT, PT, R6.reuse, -0xb0, RZ ;  /* 0xffffff5006517810 */ /* 0x040fe20007ffe0ff */
[----:B------:R-:W1:Y:S01]  /*9a80*/  MUFU.TANH R89, R89 ;  /* 0x0000005900597308 */ /* 0x000e620000002400 */
[C---:B------:R-:W-:Y:S02]  /*9a90*/  IADD3 R80, PT, PT, R6.reuse, -0xaf, RZ ;  /* 0xffffff5106507810 */ /* 0x040fe40007ffe0ff */
[C---:B------:R-:W-:Y:S02]  /*9aa0*/  IADD3 R74, PT, PT, R6.reuse, -0xa7, RZ ;  /* 0xffffff59064a7810 */ /* 0x040fe40007ffe0ff */
[----:B------:R-:W-:Y:S02]  /*9ab0*/  IADD3 R69, PT, PT, R6, -0x98, RZ ;  /* 0xffffff6806457810 */ /* 0x000fe40007ffe0ff */
[----:B------:R-:W-:Y:S01]  /*9ac0*/  FSEL R213, R213, -INF , !P5 ;  /* 0xff800000d5d57808 */ /* 0x000fe20006800000 */
[----:B------:R-:W1:Y:S01]  /*9ad0*/  MUFU.TANH R90, R90 ;  /* 0x0000005a005a7308 */ /* 0x000e620000002400 */
[----:B-----5:R-:W-:Y:S01]  /*9ae0*/  FMUL.FTZ R49, R42, UR5 ;  /* 0x000000052a317c20 */ /* 0x020fe20008410000 */
[----:B------:R-:W-:-:S02]  /*9af0*/  ISETP.GT.AND P3, PT, R168, R75, PT ;  /* 0x0000004ba800720c */ /* 0x000fc40003f64270 */
[----:B------:R-:W-:Y:S02]  /*9b00*/  FSEL R105, R105, -INF , !P2 ;  /* 0xff80000069697808 */ /* 0x000fe40005000000 */
[----:B------:R-:W-:Y:S02]  /*9b10*/  FSEL R35, R35, -INF , !P6 ;  /* 0xff80000023237808 */ /* 0x000fe40007000000 */
[----:B------:R-:W1:Y:S01]  /*9b20*/  MUFU.TANH R91, R91 ;  /* 0x0000005b005b7308 */ /* 0x000e620000002400 */
[C---:B------:R-:W-:Y:S02]  /*9b30*/  IADD3 R67, PT, PT, R6.reuse, -0x90, RZ ;  /* 0xffffff7006437810 */ /* 0x040fe40007ffe0ff */
[C---:B------:R-:W-:Y:S02]  /*9b40*/  IADD3 R66, PT, PT, R6.reuse, -0x8f, RZ ;  /* 0xffffff7106427810 */ /* 0x040fe40007ffe0ff */
[----:B------:R-:W-:Y:S02]  /*9b50*/  IADD3 R7, PT, PT, R6, -0x88, RZ ;  /* 0xffffff7806077810 */ /* 0x000fe40007ffe0ff */
[C---:B------:R-:W-:Y:S01]  /*9b60*/  ISETP.GT.AND P5, PT, R168.reuse, R81, PT ;  /* 0x00000051a800720c */ /* 0x040fe20003fa4270 */
[----:B------:R-:W1:Y:S01]  /*9b70*/  MUFU.TANH R4, R4 ;  /* 0x0000000400047308 */ /* 0x000e620000002400 */
[----:B------:R-:W-:-:S02]  /*9b80*/  ISETP.GT.AND P4, PT, R168, R80, PT ;  /* 0x00000050a800720c */ /* 0x000fc40003f84270 */
[C---:B------:R-:W-:Y:S02]  /*9b90*/  ISETP.GT.AND P2, PT, R168.reuse, R74, PT ;  /* 0x0000004aa800720c */ /* 0x040fe40003f44270 */
[----:B------:R-:W-:Y:S02]  /*9ba0*/  ISETP.GT.AND P6, PT, R168, R69, PT ;  /* 0x00000045a800720c */ /* 0x000fe40003fc4270 */
[----:B------:R-:W-:Y:S01]  /*9bb0*/  FSEL R96, R96, -INF , !P5 ;  /* 0xff80000060607808 */ /* 0x000fe20006800000 */
[----:B------:R-:W1:Y:S01]  /*9bc0*/  MUFU.TANH R5, R5 ;  /* 0x0000000500057308 */ /* 0x000e620000002400 */
[----:B------:R-:W-:Y:S02]  /*9bd0*/  P2R R246, PR, RZ, 0x40 ;  /* 0x00000040fff67803 */ /* 0x000fe40000000000 */
[----:B------:R-:W-:Y:S02]  /*9be0*/  FSEL R97, R97, -INF , !P4 ;  /* 0xff80000061617808 */ /* 0x000fe40006000000 */
[----:B------:R-:W-:-:S02]  /*9bf0*/  ISETP.GT.AND P5, PT, R168, R67, PT ;  /* 0x00000043a800720c */ /* 0x000fc40003fa4270 */
[----:B------:R-:W-:Y:S01]  /*9c00*/  ISETP.GT.AND P4, PT, R168, R66, PT ;  /* 0x00000042a800720c */ /* 0x000fe20003f84270 */
        /* <DEDUP_REMOVED lines=11> */
[----:B------:R2:W1:Y:S01]  /*9cc0*/  MUFU.TANH R212, R48 ;  /* 0x0000003000d47308 */ /* 0x0004620000002400 */
[----:B-----5:R-:W-:Y:S01]  /*9cd0*/  IADD3 R68, PT, PT, R6, -0x97, RZ ;  /* 0xffffff6906447810 */ /* 0x020fe20007ffe0ff */
[----:B------:R-:W-:Y:S03]  /*9ce0*/  BAR.SYNC.DEFER_BLOCKING 0x0 ;  /* 0x0000000000007b1d */ /* 0x000fe60000010000 */
[----:B------:R-:W-:-:S02]  /*9cf0*/  ISETP.GT.AND P6, PT, R168, R68, PT ;  /* 0x00000044a800720c */ /* 0x000fc40003fc4270 */
[C---:B---3--:R-:W-:Y:S02]  /*9d00*/  IADD3 R70, PT, PT, R6.reuse, -0x9f, RZ ;  /* 0xffffff6106467810 */ /* 0x048fe40007ffe0ff */
[----:B------:R-:W-:Y:S02]  /*9d10*/  IADD3 R6, PT, PT, R6, -0x87, RZ ;  /* 0xffffff7906067810 */ /* 0x000fe40007ffe0ff */
[----:B------:R-:W-:Y:S02]  /*9d20*/  ISETP.GT.AND P0, PT, R168, R70, PT ;  /* 0x00000046a800720c */ /* 0x000fe40003f04270 */
[----:B--2---:R-:W-:Y:S02]  /*9d30*/  FSEL R48, R34, -INF , !P3 ;  /* 0xff80000022307808 */ /* 0x004fe40005800000 */
[----:B------:R-:W-:Y:S01]  /*9d40*/  FSEL R34, R236, -INF , !P2 ;  /* 0xff800000ec227808 */ /* 0x000fe20005000000 */
[----:B------:R-:W-:Y:S01]  /*9d50*/  FMUL.FTZ R236, R65, UR5 ;  /* 0x0000000541ec7c20 */ /* 0x000fe20008410000 */
[----:B------:R-:W-:Y:S01]  /*9d60*/  ISETP.GT.AND P3, PT, R168, R7, PT ;  /* 0x00000007a800720c */ /* 0x000fe20003f64270 */
[----:B------:R-:W-:Y:S01]  /*9d70*/  FMUL.FTZ R65, R16, UR5 ;  /* 0x0000000510417c20 */ /* 0x000fe20008410000 */
[----:B------:R-:W-:Y:S01]  /*9d80*/  ISETP.GT.AND P2, PT, R168, R6, PT ;  /* 0x00000006a800720c */ /* 0x000fe20003f44270 */
[----:B------:R-:W-:Y:S01]  /*9d90*/  FMUL.FTZ R168, R44, UR5 ;  /* 0x000000052ca87c20 */ /* 0x000fe20008410000 */
[----:B------:R-:W-:Y:S01]  /*9da0*/  FSEL R228, R228, -INF , !P0 ;  /* 0xff800000e4e47808 */ /* 0x000fe20004000000 */
[----:B-1--4-:R-:W-:Y:S10]  /*9db0*/  @!P1 BRA `(.L_x_977) ;  /* 0x0000000000649947 */ /* 0x012ff40003800000 */
[----:B------:R-:W-:-:S04]  /*9dc0*/  VIADD R8, R37, 0xfffffffd ;  /* 0xfffffffd25087836 */ /* 0x000fc80000000000 */
[----:B------:R-:W-:-:S04]  /*9dd0*/  IMAD.WIDE.U32 R10, R8, R62, RZ ;  /* 0x0000003e080a7225 */ /* 0x000fc800078e00ff */
[----:B------:R-:W-:Y:S01]  /*9de0*/  IMAD R8, R8, R63, R11 ;  /* 0x0000003f08087224 */ /* 0x000fe200078e020b */
[----:B------:R-:W-:-:S04]  /*9df0*/  LEA R16, P0, R10, R195, 0x8 ;  /* 0x000000c30a107211 */ /* 0x000fc800078040ff */
[C---:B------:R-:W-:Y:S02]  /*9e00*/  LEA.HI.X R17, R10.reuse, R194, R8, 0x8, P0 ;  /* 0x000000c20a117211 */ /* 0x040fe400000f4408 */
[----:B------:R-:W-:-:S03]  /*9e10*/  LEA R9, P0, R10, R165, 0x7 ;  /* 0x000000a50a097211 */ /* 0x000fc600078038ff */
[----:B------:R-:W-:Y:S01]  /*9e20*/  @!PT LDS RZ, [RZ] ;  /* 0x00000000fffff984 */ /* 0x000fe20000000800 */
[----:B------:R-:W-:Y:S01]  /*9e30*/  @!PT LDS RZ, [RZ] ;  /* 0x00000000fffff984 */ /* 0x000fe20000000800 */
[----:B------:R-:W-:Y:S01]  /*9e40*/  @!PT LDS RZ, [RZ] ;  /* 0x00000000fffff984 */ /* 0x000fe20000000800 */
[----:B------:R1:W-:Y:S01]  /*9e50*/  LDGSTS.E.BYPASS.LTC128B.128 [R200+0x2000], desc[UR14][R16.64] ;  /* 0x0200000010c87fae */ /* 0x0003e2000b981a0e */
[----:B------:R-:W-:Y:S02]  /*9e60*/  LEA.HI.X R8, R10, R164, R8, 0x7, P0 ;  /* 0x000000a40a087211 */ /* 0x000fe400000f3c08 */
        /* <DEDUP_REMOVED lines=14> */
.L_x_977:
[----:B------:R-:W-:Y:S01]  /*9f50*/  ISETP.NE.AND P0, PT, R246, RZ, PT ;  /* 0x000000fff600720c */ /* 0x000fe20003f05270 */
[----:B-1----:R-:W-:Y:S01]  /*9f60*/  MUFU.TANH R33, R247 ;  /* 0x000000f700217308 */ /* 0x002fe20000002400 */
[----:B------:R-:W-:Y:S01]  /*9f70*/  FSEL R42, R42, -INF , !P3 ;  /* 0xff8000002a2a7808 */ /* 0x000fe20005800000 */
[----:B------:R-:W-:Y:S01]  /*9f80*/  FMUL.FTZ R12, R12, UR5 ;  /* 0x000000050c0c7c20 */ /* 0x000fe20008410000 */
[----:B------:R-:W-:Y:S01]  /*9f90*/  FSEL R44, R248, -INF , !P0 ;  /* 0xff800000f82c7808 */ /* 0x000fe20004000000 */
[----:B------:R-:W-:Y:S01]  /*9fa0*/  FMUL.FTZ R13, R13, UR5 ;  /* 0x000000050d0d7c20 */ /* 0x000fe20008410000 */
[----:B------:R-:W-:Y:S01]  /*9fb0*/  ISETP.GT.AND P0, PT, R167, R233, PT ;  /* 0x000000e9a700720c */ /* 0x000fe20003f04270 */
[----:B------:R-:W-:Y:S01]  /*9fc0*/  FMUL.FTZ R21, R21, UR5 ;  /* 0x0000000515157c20 */ /* 0x000fe20008410000 */
[----:B------:R-:W-:Y:S01]  /*9fd0*/  ISETP.GT.AND P3, PT, R167, R115, PT ;  /* 0x00000073a700720c */ /* 0x000fe20003f64270 */
[----:B------:R1:W2:Y:S01]  /*9fe0*/  MUFU.TANH R247, R244 ;  /* 0x000000f400f77308 */ /* 0x0002a20000002400 */
[----:B------:R-:W-:Y:S01]  /*9ff0*/  FSEL R16, R171, -INF , !P0 ;  /* 0xff800000ab107808 */ /* 0x000fe20004000000 */
[----:B------:R-:W-:Y:S01]  /*a000*/  FMUL.FTZ R31, R31, UR5 ;  /* 0x000000051f1f7c20 */ /* 0x000fe20008410000 */
[----:B------:R-:W-:Y:S01]  /*a010*/  ISETP.GT.AND P0, PT, R167, R107, PT ;  /* 0x0000006ba700720c */ /* 0x000fe20003f04270 */
[----:B------:R-:W-:Y:S01]  /*a020*/  FMUL.FTZ R30, R30, UR5 ;  /* 0x000000051e1e7c20 */ /* 0x000fe20008410000 */
[----:B------:R-:W-:Y:S01]  /*a030*/  FSEL R19, R177, -INF , !P3 ;  /* 0xff800000b1137808 */ /* 0x000fe20005800000 */
[----:B------:R-:W-:Y:S01]  /*a040*/  FMUL.FTZ R22, R22, UR5 ;  /* 0x0000000516167c20 */ /* 0x000fe20008410000 */
[----:B------:R-:W-:Y:S01]  /*a050*/  ISETP.GT.AND P3, PT, R167, R102, PT ;  /* 0x00000066a700720c */ /* 0x000fe20003f64270 */
[----:B------:R-:W3:Y:S01]  /*a060*/  MUFU.TANH R32, R50 ;  /* 0x0000003200207308 */ /* 0x000ee20000002400 */
[----:B------:R-:W-:Y:S01]  /*a070*/  FSEL R10, R83, -INF , !P0 ;  /* 0xff800000530a7808 */ /* 0x000fe20004000000 */
[----:B------:R-:W-:Y:S01]  /*a080*/  FMUL.FTZ R14, R14, UR5 ;  /* 0x000000050e0e7c20 */ /* 0x000fe20008410000 */
[----:B------:R-:W-:Y:S01]  /*a090*/  ISETP.GT.AND P0, PT, R167, R98, PT ;  /* 0x00000062a700720c */ /* 0x000fe20003f04270 */
[----:B------:R-:W-:Y:S01]  /*a0a0*/  FMUL.FTZ R15, R15, UR5 ;  /* 0x000000050f0f7c20 */ /* 0x000fe20008410000 */
[----:B------:R-:W-:Y:S01]  /*a0b0*/  FSEL R41, R41, -INF , !P2 ;  /* 0xff80000029297808 */ /* 0x000fe20005000000 */
[----:B------:R-:W-:Y:S01]  /*a0c0*/  FMUL.FTZ R23, R23, UR5 ;  /* 0x0000000517177c20 */ /* 0x000fe20008410000 */
[----:B------:R-:W-:Y:S01]  /*a0d0*/  ISETP.GT.AND P2, PT, R167, R111, PT ;  /* 0x0000006fa700720c */ /* 0x000fe20003f44270 */
[----:B------:R4:W5:Y:S01]  /*a0e0*/  MUFU.TANH R62, R238 ;  /* 0x000000ee003e7308 */ /* 0x0009620000002400 */
[----:B------:R-:W-:-:S02]  /*a0f0*/  FSEL R52, R110, -INF , !P3 ;  /* 0xff8000006e347808 */ /* 0x000fc40005800000 */
[C---:B------:R-:W-:Y:S02]  /*a100*/  ISETP.GT.AND P3, PT, R167.reuse, R86, PT ;  /* 0x00000056a700720c */ /* 0x040fe40003f64270 */
[----:B------:R-:W-:Y:S02]  /*a110*/  FSEL R214, R214, -INF , !P0 ;  /* 0xff800000d6d67808 */ /* 0x000fe40004000000 */
[C---:B------:R-:W-:Y:S01]  /*a120*/  ISETP.GT.AND P0, PT, R167.reuse, R84, PT ;  /* 0x00000054a700720c */ /* 0x040fe20003f04270 */
[----:B------:R5:W5:Y:S01]  /*a130*/  MUFU.TANH R63, R237 ;  /* 0x000000ed003f7308 */ /* 0x000b620000002400 */
[----:B------:R-:W-:Y:S02]  /*a140*/  FSEL R24, R180, -INF , !P2 ;  /* 0xff800000b4187808 */ /* 0x000fe40005000000 */
[----:B------:R-:W-:Y:S02]  /*a150*/  ISETP.GT.AND P2, PT, R167, R99, PT ;  /* 0x00000063a700720c */ /* 0x000fe40003f44270 */
[----:B-1----:R-:W-:-:S02]  /*a160*/  FSEL R244, R100, -INF , !P3 ;  /* 0xff80000064f47808 */ /* 0x002fc40005800000 */
[----:B------:R-:W-:Y:S01]  /*a170*/  ISETP.GT.AND P3, PT, R205, R233, PT ;  /* 0x000000e9cd00720c */ /* 0x000fe20003f64270 */
[----:B------:R-:W-:Y:S01]  /*a180*/  MUFU.TANH R243, R243 ;  /* 0x000000f300f37308 */ /* 0x000fe20000002400 */
[----:B--2---:R-:W-:Y:S02]  /*a190*/  FSEL R247, R247, -INF , !P0 ;  /* 0xff800000f7f77808 */ /* 0x004fe40004000000 */
[----:B------:R-:W-:Y:S02]  /*a1a0*/  ISETP.GT.AND P0, PT, R205, R131, PT ;  /* 0x00000083cd00720c */ /* 0x000fe40003f04270 */
[----:B------:R-:W-:Y:S02]  /*a1b0*/  FSEL R110, R231, -INF , !P2 ;  /* 0xff800000e76e7808 */ /* 0x000fe40005000000 */
[----:B------:R-:W-:Y:S01]  /*a1c0*/  ISETP.GT.AND P2, PT, R167, R85, PT ;  /* 0x00000055a700720c */ /* 0x000fe20003f44270 */
[----:B------:R-:W-:Y:S01]  /*a1d0*/  MUFU.TANH R242, R242 ;  /* 0x000000f200f27308 */ /* 0x000fe20000002400 */
[----:B------:R-:W-:-:S02]  /*a1e0*/  FSEL R120, R120, -INF , !P3 ;  /* 0xff80000078787808 */ /* 0x000fc40005800000 */
[-C--:B------:R-:W-:Y:S02]  /*a1f0*/  ISETP.GE.AND P3, PT, R131, R204.reuse, PT ;  /* 0x000000cc8300720c */ /* 0x080fe40003f66270 */
[----:B------:R-:W-:Y:S02]  /*a200*/  FSEL R121, R121, -INF , !P0 ;  /* 0xff80000079797808 */ /* 0x000fe40004000000 */
[----:B------:R-:W-:Y:S01]  /*a210*/  FSEL R43, R43, -INF , !P6 ;  /* 0xff8000002b2b7808 */ /* 0x000fe20007000000 */
[----:B------:R-:W-:Y:S01]  /*a220*/  MUFU.TANH R241, R241 ;  /* 0x000000f100f17308 */ /* 0x000fe20000002400 */
[----:B------:R-:W-:Y:S02]  /*a230*/  ISETP.GT.AND P6, PT, R167, R131, PT ;  /* 0x00000083a700720c */ /* 0x000fe40003fc4270 */
[----:B------:R-:W-:Y:S02]  /*a240*/  FSEL R246, R101, -INF , !P2 ;  /* 0xff80000065f67808 */ /* 0x000fe40005000000 */
[----:B------:R-:W-:-:S02]  /*a250*/  ISETP.GE.AND P2, PT, R233, R204, PT ;  /* 0x000000cce900720c */ /* 0x000fc40003f46270 */
[----:B------:R-:W-:Y:S01]  /*a260*/  FSEL R91, R91, -INF , !P4 ;  /* 0xff8000005b5b7808 */ /* 0x000fe20006000000 */
[----:B------:R-:W-:Y:S01]  /*a270*/  MUFU.TANH R240, R240 ;  /* 0x000000f000f07308 */ /* 0x000fe20000002400 */
[----:B------:R-:W-:Y:S02]  /*a280*/  ISETP.GT.AND P0, PT, R205, R123, PT ;  /* 0x0000007bcd00720c */ /* 0x000fe40003f04270 */
[----:B----4-:R-:W-:Y:S02]  /*a290*/  FSEL R238, R121, -INF , !P3 ;  /* 0xff80000079ee7808 */ /* 0x010fe40005800000 */
[-C--:B------:R-:W-:Y:S02]  /*a2a0*/  ISETP.GT.AND P4, PT, R167, R119.reuse, PT ;  /* 0x00000077a700720c */ /* 0x080fe40003f84270 */
[----:B------:R-:W-:Y:S01]  /*a2b0*/  ISETP.GT.AND P3, PT, R205, R119, PT ;  /* 0x00000077cd00720c */ /* 0x000fe20003f64270 */
[----:B------:R-:W-:Y:S01]  /*a2c0*/  MUFU.TANH R239, R239 ;  /* 0x000000ef00ef7308 */ /* 0x000fe20000002400 */
[----:B------:R-:W-:-:S02]  /*a2d0*/  FSEL R17, R172, -INF , !P6 ;  /* 0xff800000ac117808 */ /* 0x000fc40007000000 */
[----:B------:R-:W-:Y:S02]  /*a2e0*/  FSEL R172, R120, -INF , !P2 ;  /* 0xff80000078ac7808 */ /* 0x000fe40005000000 */
[-C--:B------:R-:W-:Y:S02]  /*a2f0*/  ISETP.GE.AND P2, PT, R123, R204.reuse, PT ;  /* 0x000000cc7b00720c */ /* 0x080fe40003f46270 */
[----:B---3--:R-:W-:Y:S01]  /*a300*/  FSEL R32, R32, -INF , !P0 ;  /* 0xff80000020207808 */ /* 0x008fe20004000000 */
[----:B------:R-:W-:Y:S01]  /*a310*/  MUFU.TANH R72, R72 ;  /* 0x0000004800487308 */ /* 0x000fe20000002400 */
[----:B------:R-:W-:Y:S02]  /*a320*/  FSEL R8, R77, -INF , !P4 ;  /* 0xff8000004d087808 */ /* 0x000fe40006000000 */
[----:B------:R-:W-:Y:S02]  /*a330*/  ISETP.GE.AND P0, PT, R119, R204, PT ;  /* 0x000000cc7700720c */ /* 0x000fe40003f06270 */
[----:B-----5:R-:W-:-:S02]  /*a340*/  FSEL R62, R62, -INF , !P3 ;  /* 0xff8000003e3e7808 */ /* 0x020fc40005800000 */
[----:B------:R-:W-:Y:S01]  /*a350*/  FSEL R90, R90, -INF , !P5 ;  /* 0xff8000005a5a7808 */ /* 0x000fe20006800000 */
[----:B------:R-:W1:Y:S01]  /*a360*/  MUFU.TANH R77, R236 ;  /* 0x000000ec004d7308 */ /* 0x000e620000002400 */
[----:B------:R-:W-:Y:S02]  /*a370*/  ISETP.GT.AND P5, PT, R167, R123, PT ;  /* 0x0000007ba700720c */ /* 0x000fe40003fa4270 */
[----:B------:R-:W-:Y:S02]  /*a380*/  FSEL R237, R32, -INF , !P2 ;  /* 0xff80000020ed7808 */ /* 0x000fe40005000000 */
[C---:B------:R-:W-:Y:S02]  /*a390*/  ISETP.GT.AND P2, PT, R205.reuse, R115, PT ;  /* 0x00000073cd00720c */ /* 0x040fe40003f44270 */
[----:B------:R-:W-:Y:S01]  /*a3a0*/  FSEL R32, R62, -INF , !P0 ;  /* 0xff8000003e207808 */ /* 0x000fe20004000000 */
[----:B------:R-:W-:Y:S01]  /*a3b0*/  MUFU.TANH R65, R65 ;  /* 0x0000004100417308 */ /* 0x000fe20000002400 */
[----:B------:R-:W-:-:S02]  /*a3c0*/  ISETP.GT.AND P0, PT, R205, R111, PT ;  /* 0x0000006fcd00720c */ /* 0x000fc40003f04270 */
[----:B------:R-:W-:Y:S02]  /*a3d0*/  FSEL R11, R76, -INF , !P5 ;  /* 0xff8000004c0b7808 */ /* 0x000fe40006800000 */
[----:B------:R-:W-:Y:S02]  /*a3e0*/  FSEL R175, R175, -INF , !P2 ;  /* 0xff800000afaf7808 */ /* 0x000fe40005000000 */
[----:B------:R-:W-:Y:S01]  /*a3f0*/  ISETP.GE.AND P2, PT, R111, R204, PT ;  /* 0x000000cc6f00720c */ /* 0x000fe20003f46270 */
[----:B------:R2:W3:Y:S01]  /*a400*/  MUFU.TANH R76, R40 ;  /* 0x00000028004c7308 */ /* 0x0004e20000002400 */
[C---:B------:R-:W-:Y:S02]  /*a410*/  ISETP.GT.AND P6, PT, R167.reuse, R103, PT ;  /* 0x00000067a700720c */ /* 0x040fe40003fc4270 */
[----:B------:R-:W-:Y:S02]  /*a420*/  ISETP.GT.AND P5, PT, R167, R58, PT ;  /* 0x0000003aa700720c */ /* 0x000fe40003fa4270 */
[----:B------:R-:W-:-:S02]  /*a430*/  FSEL R9, R122, -INF , !P6 ;  /* 0xff8000007a097808 */ /* 0x000fc40007000000 */
[----:B------:R-:W-:Y:S01]  /*a440*/  FSEL R122, R206, -INF , !P5 ;  /* 0xff800000ce7a7808 */ /* 0x000fe20006800000 */
[----:B------:R4:W5:Y:S01]  /*a450*/  MUFU.TANH R62, R168 ;  /* 0x000000a8003e7308 */ /* 0x0009620000002400 */
[----:B------:R-:W-:Y:S02]  /*a460*/  ISETP.GT.AND P5, PT, R167, R94, PT ;  /* 0x0000005ea700720c */ /* 0x000fe40003fa4270 */
[----:B------:R-:W-:Y:S02]  /*a470*/  ISETP.GE.AND P3, PT, R115, R204, PT ;  /* 0x000000cc7300720c */ /* 0x000fe40003f66270 */
[----:B------:R-:W-:Y:S02]  /*a480*/  FSEL R50, R212, -INF , !P5 ;  /* 0xff800000d4327808 */ /* 0x000fe40006800000 */
[----:B------:R-:W-:Y:S01]  /*a490*/  ISETP.GT.AND P4, PT, R167, R57, PT ;  /* 0x00000039a700720c */ /* 0x000fe20003f84270 */
[----:B------:R-:W5:Y:S01]  /*a4a0*/  MUFU.TANH R64, R64 ;  /* 0x0000004000407308 */ /* 0x000f620000002400 */
[----:B--2---:R-:W-:-:S02]  /*a4b0*/  FSEL R40, R116, -INF , !P0 ;  /* 0xff80000074287808 */ /* 0x004fc40004000000 */
[C---:B------:R-:W-:Y:S02]  /*a4c0*/  ISETP.GT.AND P0, PT, R205.reuse, R107, PT ;  /* 0x0000006bcd00720c */ /* 0x040fe40003f04270 */
[----:B------:R-:W-:Y:S02]  /*a4d0*/  FSEL R40, R40, -INF , !P2 ;  /* 0xff80000028287808 */ /* 0x000fe40005000000 */
[----:B------:R-:W-:Y:S01]  /*a4e0*/  ISETP.GT.AND P2, PT, R205, R103, PT ;  /* 0x00000067cd00720c */ /* 0x000fe20003f44270 */
[----:B------:R-:W-:Y:S01]  /*a4f0*/  MUFU.TANH R250, R250 ;  /* 0x000000fa00fa7308 */ /* 0x000fe20000002400 */
[----:B------:R-:W-:Y:S02]  /*a500*/  FSEL R63, R63, -INF , !P0 ;  /* 0xff8000003f3f7808 */ /* 0x000fe40004000000 */
[----:B------:R-:W-:Y:S02]  /*a510*/  ISETP.GE.AND P0, PT, R103, R204, PT ;  /* 0x000000cc6700720c */ /* 0x000fe40003f06270 */
[----:B-1----:R-:W-:-:S02]  /*a520*/  FSEL R77, R77, -INF , !P2 ;  /* 0xff8000004d4d7808 */ /* 0x002fc40005000000 */
[----:B------:R-:W-:Y:S01]  /*a530*/  ISETP.GT.AND P2, PT, R205, R58, PT ;  /* 0x0000003acd00720c */ /* 0x000fe20003f44270 */
[----:B------:R-:W-:Y:S01]  /*a540*/  MUFU.TANH R83, R30 ;  /* 0x0000001e00537308 */ /* 0x000fe20000002400 */
[----:B------:R-:W-:Y:S02]  /*a550*/  FSEL R212, R77, -INF , !P0 ;  /* 0xff8000004dd47808 */ /* 0x000fe40004000000 */
[----:B------:R-:W-:Y:S02]  /*a560*/  ISETP.GT.AND P0, PT, R205, R57, PT ;  /* 0x00000039cd00720c */ /* 0x000fe40003f04270 */
[----:B------:R-:W-:Y:S02]  /*a570*/  FSEL R181, R181, -INF , !P2 ;  /* 0xff800000b5b57808 */ /* 0x000fe40005000000 */
[----:B------:R-:W-:Y:S01]  /*a580*/  ISETP.GE.AND P2, PT, R57, R204, PT ;  /* 0x000000cc3900720c */ /* 0x000fe20003f46270 */
[----:B------:R-:W-:Y:S01]  /*a590*/  MUFU.TANH R30, R22 ;  /* 0x00000016001e7308 */ /* 0x000fe20000002400 */
[----:B------:R-:W-:-:S02]  /*a5a0*/  FSEL R112, R112, -INF , !P0 ;  /* 0xff80000070707808 */ /* 0x000fc40004000000 */
[C---:B------:R-:W-:Y:S02]  /*a5b0*/  ISETP.GT.AND P0, PT, R205.reuse, R102, PT ;  /* 0x00000066cd00720c */ /* 0x040fe40003f04270 */
[----:B----4-:R-:W-:Y:S02]  /*a5c0*/  FSEL R168, R112, -INF , !P2 ;  /* 0xff80000070a87808 */ /* 0x010fe40005000000 */
[----:B------:R-:W-:Y:S01]  /*a5d0*/  ISETP.GT.AND P2, PT, R205, R99, PT ;  /* 0x00000063cd00720c */ /* 0x000fe20003f44270 */
[----:B------:R-:W-:Y:S01]  /*a5e0*/  MUFU.TANH R22, R14 ;  /* 0x0000000e00167308 */ /* 0x000fe20000002400 */
[----:B---3--:R-:W-:Y:S02]  /*a5f0*/  FSEL R76, R76, -INF , !P0 ;  /* 0xff8000004c4c7808 */ /* 0x008fe40004000000 */
[----:B------:R-:W-:Y:S02]  /*a600*/  ISETP.GE.AND P0, PT, R99, R204, PT ;  /* 0x000000cc6300720c */ /* 0x000fe40003f06270 */
[----:B------:R-:W-:Y:S01]  /*a610*/  FSEL R180, R243, -INF , !P2 ;  /* 0xff800000f3b47808 */ /* 0x000fe20005000000 */
[----:B------:R-:W-:Y:S01]  /*a620*/  FMUL.FTZ R243, R28, UR5 ;  /* 0x000000051cf37c20 */ /* 0x000fe20008410000 */
[----:B------:R-:W-:Y:S01]  /*a630*/  ISETP.GT.AND P2, PT, R205, R98, PT ;  /* 0x00000062cd00720c */ /* 0x000fe20003f44270 */
[----:B------:R-:W-:Y:S01]  /*a640*/  MUFU.TANH R25, R245 ;  /* 0x000000f500197308 */ /* 0x000fe20000002400 */
[----:B------:R-:W-:-:S02]  /*a650*/  FSEL R180, R180, -INF , !P0 ;  /* 0xff800000b4b47808 */ /* 0x000fc40004000000 */
[----:B------:R-:W-:Y:S02]  /*a660*/  ISETP.GT.AND P0, PT, R205, R95, PT ;  /* 0x0000005fcd00720c */ /* 0x000fe40003f04270 */
[----:B------:R-:W-:Y:S02]  /*a670*/  FSEL R165, R210, -INF , !P2 ;  /* 0xff800000d2a57808 */ /* 0x000fe40005000000 */
[----:B------:R-:W-:Y:S01]  /*a680*/  ISETP.GE.AND P2, PT, R95, R204, PT ;  /* 0x000000cc5f00720c */ /* 0x000fe20003f46270 */
[----:B------:R-:W-:Y:S01]  /*a690*/  MUFU.TANH R243, R243 ;  /* 0x000000f300f37308 */ /* 0x000fe20000002400 */
[----:B------:R-:W-:Y:S02]  /*a6a0*/  FSEL R109, R109, -INF , !P0 ;  /* 0xff8000006d6d7808 */ /* 0x000fe40004000000 */
[----:B------:R-:W-:Y:S02]  /*a6b0*/  FSEL R236, R175, -INF , !P3 ;  /* 0xff800000afec7808 */ /* 0x000fe40005800000 */
[----:B------:R-:W-:-:S02]  /*a6c0*/  ISETP.GT.AND P0, PT, R205, R94, PT ;  /* 0x0000005ecd00720c */ /* 0x000fc40003f04270 */
[----:B------:R-:W-:Y:S01]  /*a6d0*/  FSEL R109, R109, -INF , !P2 ;  /* 0xff8000006d6d7808 */ /* 0x000fe20005000000 */
[----:B------:R-:W-:Y:S01]  /*a6e0*/  MUFU.TANH R23, R23 ;  /* 0x0000001700177308 */ /* 0x000fe20000002400 */
[----:B------:R-:W-:Y:S02]  /*a6f0*/  ISETP.GE.AND P3, PT, R107, R204, PT ;  /* 0x000000cc6b00720c */ /* 0x000fe40003f66270 */
[----:B------:R-:W-:Y:S02]  /*a700*/  ISETP.GT.AND P2, PT, R205, R87, PT ;  /* 0x00000057cd00720c */ /* 0x000fe40003f44270 */
[----:B------:R-:W-:Y:S02]  /*a710*/  FSEL R53, R209, -INF , !P4 ;  /* 0xff800000d1357808 */ /* 0x000fe40006000000 */
[----:B-----5:R-:W-:Y:S02]  /*a720*/  FSEL R62, R62, -INF , !P0 ;  /* 0xff8000003e3e7808 */ /* 0x020fe40004000000 */
[----:B------:R-:W-:-:S02]  /*a730*/  FSEL R116, R63, -INF , !P3 ;  /* 0xff8000003f747808 */ /* 0x000fc40005800000 */
[-C--:B------:R-:W-:Y:S01]  /*a740*/  ISETP.GE.AND P0, PT, R87, R204.reuse, PT ;  /* 0x000000cc5700720c */ /* 0x080fe20003f06270 */
[----:B------:R1:W-:Y:S01]  /*a750*/  MUFU.TANH R63, R49 ;  /* 0x00000031003f7308 */ /* 0x0003e20000002400 */
[----:B------:R-:W-:Y:S01]  /*a760*/  FSEL R209, R242, -INF , !P2 ;  /* 0xff800000f2d17808 */ /* 0x000fe20005000000 */
[----:B------:R-:W-:Y:S01]  /*a770*/  FMUL.FTZ R242, R29, UR5 ;  /* 0x000000051df27c20 */ /* 0x000fe20008410000 */
[----:B------:R-:W-:Y:S02]  /*a780*/  ISETP.GE.AND P3, PT, R58, R204, PT ;  /* 0x000000cc3a00720c */ /* 0x000fe40003f66270 */
[----:B------:R-:W-:Y:S02]  /*a790*/  ISETP.GT.AND P2, PT, R205, R86, PT ;  /* 0x00000056cd00720c */ /* 0x000fe40003f44270 */
[----:B------:R-:W-:Y:S01]  /*a7a0*/  FSEL R209, R209, -INF , !P0 ;  /* 0xff800000d1d17808 */ /* 0x000fe20004000000 */
[----:B------:R-:W-:Y:S01]  /*a7b0*/  MUFU.TANH R242, R242 ;  /* 0x000000f200f27308 */ /* 0x000fe20000002400 */
[----:B------:R-:W-:-:S02]  /*a7c0*/  FSEL R181, R181, -INF , !P3 ;  /* 0xff800000b5b57808 */ /* 0x000fc40005800000 */
[----:B------:R-:W-:Y:S02]  /*a7d0*/  ISETP.GT.AND P0, PT, R205, R85, PT ;  /* 0x00000055cd00720c */ /* 0x000fe40003f04270 */
[-C--:B------:R-:W-:Y:S02]  /*a7e0*/  ISETP.GE.AND P3, PT, R102, R204.reuse, PT ;  /* 0x000000cc6600720c */ /* 0x080fe40003f66270 */
[----:B------:R-:W-:Y:S02]  /*a7f0*/  FSEL R206, R220, -INF , !P2 ;  /* 0xff800000dcce7808 */ /* 0x000fe40005000000 */
[----:B------:R-:W-:Y:S01]  /*a800*/  ISETP.GE.AND P2, PT, R85, R204, PT ;  /* 0x000000cc5500720c */ /* 0x000fe20003f46270 */
[----:B------:R-:W-:Y:S01]  /*a810*/  MUFU.TANH R220, R12 ;  /* 0x0000000c00dc7308 */ /* 0x000fe20000002400 */
[----:B------:R-:W-:Y:S02]  /*a820*/  FSEL R104, R104, -INF , !P0 ;  /* 0xff80000068687808 */ /* 0x000fe40004000000 */
[----:B------:R-:W-:-:S02]  /*a830*/  FSEL R112, R76, -INF , !P3 ;  /* 0xff8000004c707808 */ /* 0x000fc40005800000 */
[----:B------:R-:W-:Y:S02]  /*a840*/  ISETP.GE.AND P3, PT, R98, R204, PT ;  /* 0x000000cc6200720c */ /* 0x000fe40003f66270 */
[C---:B------:R-:W-:Y:S01]  /*a850*/  ISETP.GT.AND P0, PT, R205.reuse, R84, PT ;  /* 0x00000054cd00720c */ /* 0x040fe20003f04270 */
[----:B------:R-:W-:Y:S01]  /*a860*/  MUFU.TANH R76, R31 ;  /* 0x0000001f004c7308 */ /* 0x000fe20000002400 */
[----:B------:R-:W-:Y:S02]  /*a870*/  FSEL R177, R104, -INF , !P2 ;  /* 0xff80000068b17808 */ /* 0x000fe40005000000 */
[----:B------:R-:W-:Y:S02]  /*a880*/  ISETP.GT.AND P2, PT, R205, R82, PT ;  /* 0x00000052cd00720c */ /* 0x000fe40003f44270 */
[----:B------:R-:W-:Y:S02]  /*a890*/  FSEL R165, R165, -INF , !P3 ;  /* 0xff800000a5a57808 */ /* 0x000fe40005800000 */
[----:B------:R-:W-:-:S02]  /*a8a0*/  ISETP.GE.AND P3, PT, R94, R204, PT ;  /* 0x000000cc5e00720c */ /* 0x000fc40003f66270 */
[----:B------:R-:W-:Y:S02]  /*a8b0*/  FSEL R104, R241, -INF , !P0 ;  /* 0xff800000f1687808 */ /* 0x000fe40004000000 */
[-C--:B------:R-:W-:Y:S02]  /*a8c0*/  ISETP.GE.AND P0, PT, R82, R204.reuse, PT ;  /* 0x000000cc5200720c */ /* 0x080fe40003f06270 */
[----:B------:R-:W-:Y:S02]  /*a8d0*/  FSEL R175, R240, -INF , !P2 ;  /* 0xff800000f0af7808 */ /* 0x000fe40005000000 */
[----:B------:R-:W-:Y:S01]  /*a8e0*/  FSEL R210, R62, -INF , !P3 ;  /* 0xff8000003ed27808 */ /* 0x000fe20005800000 */
[----:B------:R-:W-:Y:S01]  /*a8f0*/  FMUL.FTZ R62, R20, UR5 ;  /* 0x00000005143e7c20 */ /* 0x000fe20008410000 */
[----:B------:R-:W-:Y:S02]  /*a900*/  ISETP.GE.AND P3, PT, R86, R204, PT ;  /* 0x000000cc5600720c */ /* 0x000fe40003f66270 */
[----:B------:R-:W-:-:S02]  /*a910*/  ISETP.GT.AND P2, PT, R205, R81, PT ;  /* 0x00000051cd00720c */ /* 0x000fc40003f44270 */
[----:B------:R-:W-:Y:S02]  /*a920*/  FSEL R175, R175, -INF , !P0 ;  /* 0xff800000afaf7808 */ /* 0x000fe40004000000 */
[----:B------:R-:W-:Y:S02]  /*a930*/  ISETP.GT.AND P0, PT, R205, R80, PT ;  /* 0x00000050cd00720c */ /* 0x000fe40003f04270 */
[----:B-1----:R-:W-:Y:S02]  /*a940*/  FMNMX3.FTZ R49, R36, R172, R238, !PT ;  /* 0x000000ac24317276 */ /* 0x002fe400078100ee */
[----:B------:R-:W-:Y:S02]  /*a950*/  FSEL R206, R206, -INF , !P3 ;  /* 0xff800000cece7808 */ /* 0x000fe40005800000 */
[----:B------:R-:W-:Y:S02]  /*a960*/  ISETP.GE.AND P3, PT, R84, R204, PT ;  /* 0x000000cc5400720c */ /* 0x000fe40003f66270 */
[----:B------:R-:W-:-:S02]  /*a970*/  FSEL R125, R125, -INF , !P2 ;  /* 0xff8000007d7d7808 */ /* 0x000fc40005000000 */
[-C--:B------:R-:W-:Y:S02]  /*a980*/  ISETP.GE.AND P2, PT, R80, R204.reuse, PT ;  /* 0x000000cc5000720c */ /* 0x080fe40003f46270 */
[----:B------:R-:W-:Y:S02]  /*a990*/  FSEL R101, R129, -INF , !P0 ;  /* 0xff80000081657808 */ /* 0x000fe40004000000 */
[----:B------:R-:W-:Y:S02]  /*a9a0*/  FMNMX3.FTZ R49, R49, R237, R32, !PT ;  /* 0x000000ed31317276 */ /* 0x000fe40007810020 */
[----:B------:R-:W-:Y:S02]  /*a9b0*/  FSEL R104, R104, -INF , !P3 ;  /* 0xff80000068687808 */ /* 0x000fe40005800000 */
[----:B------:R-:W-:Y:S02]  /*a9c0*/  ISETP.GE.AND P3, PT, R81, R204, PT ;  /* 0x000000cc5100720c */ /* 0x000fe40003f66270 */
[----:B------:R-:W-:-:S02]  /*a9d0*/  FSEL R101, R101, -INF , !P2 ;  /* 0xff80000065657808 */ /* 0x000fc40005000000 */
[C---:B------:R-:W-:Y:S02]  /*a9e0*/  ISETP.GT.AND P0, PT, R205.reuse, R75, PT ;  /* 0x0000004bcd00720c */ /* 0x040fe40003f04270 */
[----:B------:R-:W-:Y:S02]  /*a9f0*/  ISETP.GT.AND P2, PT, R205, R74, PT ;  /* 0x0000004acd00720c */ /* 0x000fe40003f44270 */
[----:B------:R-:W-:Y:S02]  /*aa00*/  FMNMX3.FTZ R28, R49, R236, R40, !PT ;  /* 0x000000ec311c7276 */ /* 0x000fe40007810028 */
[----:B------:R-:W-:Y:S01]  /*aa10*/  FSEL R171, R125, -INF , !P3 ;  /* 0xff8000007dab7808 */ /* 0x000fe20005800000 */
[----:B------:R1:W2:Y:S01]  /*aa20*/  MUFU.TANH R49, R51 ;  /* 0x0000003300317308 */ /* 0x0002a20000002400 */
[----:B------:R-:W-:Y:S02]  /*aa30*/  ISETP.GE.AND P3, PT, R75, R204, PT ;  /* 0x000000cc4b00720c */ /* 0x000fe40003f66270 */
[----:B------:R-:W-:-:S02]  /*aa40*/  FSEL R100, R239, -INF , !P0 ;  /* 0xff800000ef647808 */ /* 0x000fc40004000000 */
[----:B------:R-:W-:Y:S02]  /*aa50*/  FSEL R72, R72, -INF , !P2 ;  /* 0xff80000048487808 */ /* 0x000fe40005000000 */
[----:B------:R-:W-:Y:S02]  /*aa60*/  FMNMX3.FTZ R28, R28, R116, R212, !PT ;  /* 0x000000741c1c7276 */ /* 0x000fe400078100d4 */
[----:B------:R-:W-:Y:S02]  /*aa70*/  ISETP.GT.AND P2, PT, R205, R71, PT ;  /* 0x00000047cd00720c */ /* 0x000fe40003f44270 */
[----:B------:R-:W-:Y:S02]  /*aa80*/  ISETP.GE.AND P0, PT, R74, R204, PT ;  /* 0x000000cc4a00720c */ /* 0x000fe40003f06270 */
[----:B------:R-:W-:Y:S02]  /*aa90*/  FSEL R100, R100, -INF , !P3 ;  /* 0xff80000064647808 */ /* 0x000fe40005800000 */
[----:B------:R-:W-:-:S02]  /*aaa0*/  FMNMX3.FTZ R28, R28, R181, R168, !PT ;  /* 0x000000b51c1c7276 */ /* 0x000fc400078100a8 */
[----:B------:R-:W-:Y:S02]  /*aab0*/  ISETP.GE.AND P3, PT, R71, R204, PT ;  /* 0x000000cc4700720c */ /* 0x000fe40003f66270 */
[----:B------:R-:W-:Y:S02]  /*aac0*/  FSEL R121, R225, -INF , !P2 ;  /* 0xff800000e1797808 */ /* 0x000fe40005000000 */
[----:B------:R-:W-:Y:S01]  /*aad0*/  FSEL R164, R72, -INF , !P0 ;  /* 0xff80000048a47808 */ /* 0x000fe20004000000 */
[----:B------:R-:W-:Y:S01]  /*aae0*/  MUFU.TANH R225, R21 ;  /* 0x0000001500e17308 */ /* 0x000fe20000002400 */
[----:B------:R-:W-:Y:S02]  /*aaf0*/  FMNMX3.FTZ R28, R28, R112, R180, !PT ;  /* 0x000000701c1c7276 */ /* 0x000fe400078100b4 */
[----:B------:R-:W-:Y:S02]  /*ab00*/  ISETP.GT.AND P0, PT, R205, R70, PT ;  /* 0x00000046cd00720c */ /* 0x000fe40003f04270 */
[----:B------:R-:W-:-:S02]  /*ab10*/  FSEL R121, R121, -INF , !P3 ;  /* 0xff80000079797808 */ /* 0x000fc40005800000 */
[----:B------:R-:W-:Y:S01]  /*ab20*/  ISETP.GT.AND P3, PT, R205, R69, PT ;  /* 0x00000045cd00720c */ /* 0x000fe20003f64270 */
[----:B------:R-:W-:Y:S01]  /*ab30*/  MUFU.TANH R21, R15 ;  /* 0x0000000f00157308 */ /* 0x000fe20000002400 */
[----:B------:R-:W-:Y:S02]  /*ab40*/  FMNMX3.FTZ R28, R28, R165, R109, !PT ;  /* 0x000000a51c1c7276 */ /* 0x000fe4000781006d */
[----:B------:R-:W-:Y:S02]  /*ab50*/  FSEL R120, R226, -INF , !P0 ;  /* 0xff800000e2787808 */ /* 0x000fe40004000000 */
[----:B------:R-:W-:Y:S02]  /*ab60*/  ISETP.GE.AND P0, PT, R69, R204, PT ;  /* 0x000000cc4500720c */ /* 0x000fe40003f06270 */
[----:B------:R-:W-:Y:S02]  /*ab70*/  FSEL R65, R65, -INF , !P3 ;  /* 0xff80000041417808 */ /* 0x000fe40005800000 */
[----:B------:R-:W-:-:S02]  /*ab80*/  ISETP.GT.AND P3, PT, R205, R68, PT ;  /* 0x00000044cd00720c */ /* 0x000fc40003f64270 */
[----:B-1----:R-:W-:Y:S02]  /*ab90*/  FMNMX3.FTZ R51, R28, R210, R209, !PT ;  /* 0x000000d21c337276 */ /* 0x002fe400078100d1 */
[----:B------:R-:W-:Y:S01]  /*aba0*/  FSEL R77, R65, -INF , !P0 ;  /* 0xff800000414d7808 */ /* 0x000fe20004000000 */
[----:B------:R1:W3:Y:S01]  /*abb0*/  MUFU.TANH R28, R45 ;  /* 0x0000002d001c7308 */ /* 0x0002e20000002400 */
[----:B------:R-:W-:Y:S02]  /*abc0*/  ISETP.GE.AND P0, PT, R68, R204, PT ;  /* 0x000000cc4400720c */ /* 0x000fe40003f06270 */
[----:B------:R-:W-:Y:S02]  /*abd0*/  FSEL R64, R64, -INF , !P3 ;  /* 0xff80000040407808 */ /* 0x000fe40005800000 */
[----:B------:R-:W-:Y:S02]  /*abe0*/  ISETP.GT.AND P3, PT, R205, R67, PT ;  /* 0x00000043cd00720c */ /* 0x000fe40003f64270 */
[----:B------:R-:W-:-:S02]  /*abf0*/  FSEL R65, R64, -INF , !P0 ;  /* 0xff80000040417808 */ /* 0x000fc40004000000 */
[----:B------:R-:W-:Y:S02]  /*ac00*/  FSEL R64, R88, -INF , !P3 ;  /* 0xff80000058407808 */ /* 0x000fe40005800000 */
[----:B------:R-:W-:Y:S02]  /*ac10*/  ISETP.GT.AND P3, PT, R205, R66, PT ;  /* 0x00000042cd00720c */ /* 0x000fe40003f64270 */
[-C--:B------:R-:W-:Y:S02]  /*ac20*/  ISETP.GE.AND P2, PT, R70, R204.reuse, PT ;  /* 0x000000cc4600720c */ /* 0x080fe40003f46270 */
[----:B------:R-:W-:Y:S02]  /*ac30*/  ISETP.GE.AND P0, PT, R67, R204, PT ;  /* 0x000000cc4300720c */ /* 0x000fe40003f06270 */
[----:B-1----:R-:W-:Y:S02]  /*ac40*/  FMNMX3.FTZ R45, R51, R206, R177, !PT ;  /* 0x000000ce332d7276 */ /* 0x002fe400078100b1 */
[----:B------:R-:W-:-:S02]  /*ac50*/  FSEL R51, R89, -INF , !P3 ;  /* 0xff80000059337808 */ /* 0x000fc40005800000 */
[----:B------:R-:W-:Y:S01]  /*ac60*/  FMNMX3.FTZ R29, R45, R104, R175, !PT ;  /* 0x000000682d1d7276 */ /* 0x000fe200078100af */
[----:B------:R-:W-:Y:S01]  /*ac70*/  MUFU.TANH R89, R18 ;  /* 0x0000001200597308 */ /* 0x000fe20000002400 */
[----:B------:R-:W-:Y:S02]  /*ac80*/  ISETP.GT.AND P3, PT, R205, R7, PT ;  /* 0x00000007cd00720c */ /* 0x000fe40003f64270 */
[----:B------:R-:W-:Y:S02]  /*ac90*/  FMNMX3.FTZ R29, R29, R171, R101, !PT ;  /* 0x000000ab1d1d7276 */ /* 0x000fe40007810065 */
[----:B------:R-:W-:Y:S02]  /*aca0*/  FSEL R120, R120, -INF , !P2 ;  /* 0xff80000078787808 */ /* 0x000fe40005000000 */
[----:B------:R-:W-:Y:S02]  /*acb0*/  FMNMX3.FTZ R20, R29, R100, R164, !PT ;  /* 0x000000641d147276 */ /* 0x000fe400078100a4 */
[----:B------:R-:W-:Y:S01]  /*acc0*/  FSEL R64, R64, -INF , !P0 ;  /* 0xff80000040407808 */ /* 0x000fe20004000000 */
[----:B------:R1:W4:Y:S01]  /*acd0*/  MUFU.TANH R29, R62 ;  /* 0x0000003e001d7308 */ /* 0x0003220000002400 */
[----:B--2---:R-:W-:-:S02]  /*ace0*/  FSEL R45, R49, -INF , !P3 ;  /* 0xff800000312d7808 */ /* 0x004fc40005800000 */
[----:B------:R-:W-:Y:S02]  /*acf0*/  ISETP.GE.AND P0, PT, R66, R204, PT ;  /* 0x000000cc4200720c */ /* 0x000fe40003f06270 */
[----:B------:R-:W-:Y:S02]  /*ad00*/  ISETP.GT.AND P3, PT, R205, R6, PT ;  /* 0x00000006cd00720c */ /* 0x000fe40003f64270 */
[----:B------:R-:W-:Y:S02]  /*ad10*/  FMNMX3.FTZ R20, R20, R121, R120, !PT ;  /* 0x0000007914147276 */ /* 0x000fe40007810078 */
[----:B------:R-:W-:Y:S02]  /*ad20*/  FSEL R51, R51, -INF , !P0 ;  /* 0xff80000033337808 */ /* 0x000fe40004000000 */
[----:B---3--:R-:W-:Y:S02]  /*ad30*/  FSEL R28, R28, -INF , !P3 ;  /* 0xff8000001c1c7808 */ /* 0x008fe40005800000 */
[----:B------:R-:W-:-:S02]  /*ad40*/  ISETP.GE.AND P0, PT, R7, R204, PT ;  /* 0x000000cc0700720c */ /* 0x000fc40003f06270 */
[----:B------:R-:W-:Y:S02]  /*ad50*/  ISETP.GE.AND P3, PT, R6, R204, PT ;  /* 0x000000cc0600720c */ /* 0x000fe40003f66270 */
[----:B------:R-:W-:Y:S02]  /*ad60*/  FMNMX3.FTZ R20, R20, R77, R65, !PT ;  /* 0x0000004d14147276 */ /* 0x000fe40007810041 */
[----:B------:R-:W-:Y:S02]  /*ad70*/  FSEL R45, R45, -INF , !P0 ;  /* 0xff8000002d2d7808 */ /* 0x000fe40004000000 */
[----:B------:R-:W-:Y:S02]  /*ad80*/  FSEL R49, R28, -INF , !P3 ;  /* 0xff8000001c317808 */ /* 0x000fe40005800000 */
[----:B------:R-:W-:Y:S02]  /*ad90*/  FMNMX3.FTZ R20, R20, R64, R51, !PT ;  /* 0x0000004014147276 */ /* 0x000fe40007810033 */
[----:B------:R-:W-:-:S02]  /*ada0*/  ISETP.GT.AND P6, PT, R167, R95, PT ;  /* 0x0000005fa700720c */ /* 0x000fc40003fc4270 */
[----:B-1----:R-:W-:Y:S02]  /*adb0*/  FMNMX3.FTZ R62, R20, R45, R49, !PT ;  /* 0x0000002d143e7276 */ /* 0x002fe40007810031 */
[----:B------:R-:W-:Y:S02]  /*adc0*/  FSEL R73, R219, -INF , !P6 ;  /* 0xff800000db497808 */ /* 0x000fe40007000000 */
[C---:B------:R-:W-:Y:S01]  /*add0*/  ISETP.GT.AND P0, PT, R167.reuse, R74, PT ;  /* 0x0000004aa700720c */ /* 0x040fe20003f04270 */
[----:B------:R-:W1:Y:S01]  /*ade0*/  SHFL.BFLY PT, R12, R62, 0x2, 0x1f ;  /* 0x0c401f003e0c7f89 */ /* 0x000e6200000e0000 */
[----:B------:R-:W2:Y:S01]  /*adf0*/  MUFU.TANH R219, R13 ;  /* 0x0000000d00db7308 */ /* 0x000ea20000002400 */
[C---:B------:R-:W-:Y:S02]  /*ae00*/  ISETP.GT.AND P2, PT, R167.reuse, R75, PT ;  /* 0x0000004ba700720c */ /* 0x040fe40003f44270 */
[----:B------:R-:W-:Y:S02]  /*ae10*/  FSEL R242, R242, -INF , !P0 ;  /* 0xff800000f2f27808 */ /* 0x000fe40004000000 */
[----:B------:R-:W-:-:S02]  /*ae20*/  ISETP.GT.AND P0, PT, R167, R66, PT ;  /* 0x00000042a700720c */ /* 0x000fc40003f04270 */
[C---:B------:R-:W-:Y:S02]  /*ae30*/  ISETP.GT.AND P4, PT, R167.reuse, R87, PT ;  /* 0x00000057a700720c */ /* 0x040fe40003f84270 */
[C---:B------:R-:W-:Y:S02]  /*ae40*/  ISETP.GT.AND P6, PT, R167.reuse, R82, PT ;  /* 0x00000052a700720c */ /* 0x040fe40003fc4270 */
[C---:B------:R-:W-:Y:S02]  /*ae50*/  ISETP.GT.AND P5, PT, R167.reuse, R81, PT ;  /* 0x00000051a700720c */ /* 0x040fe40003fa4270 */
[----:B------:R-:W-:Y:S02]  /*ae60*/  ISETP.GT.AND P3, PT, R167, R70, PT ;  /* 0x00000046a700720c */ /* 0x000fe40003f64270 */
[----:B------:R-:W-:Y:S02]  /*ae70*/  FSEL R243, R243, -INF , !P2 ;  /* 0xff800000f3f37808 */ /* 0x000fe40005000000 */
[----:B------:R-:W-:-:S02]  /*ae80*/  FSEL R127, R127, -INF , !P0 ;  /* 0xff8000007f7f7808 */ /* 0x000fc40004000000 */
[C---:B------:R-:W-:Y:S02]  /*ae90*/  ISETP.GT.AND P2, PT, R167.reuse, R67, PT ;  /* 0x00000043a700720c */ /* 0x040fe40003f44270 */
[----:B------:R-:W-:Y:S02]  /*aea0*/  ISETP.GT.AND P0, PT, R166, R233, PT ;  /* 0x000000e9a600720c */ /* 0x000fe40003f04270 */
[----:B-1----:R-:W-:Y:S02]  /*aeb0*/  FMNMX.FTZ R62, R62, R12, !PT ;  /* 0x0000000c3e3e7209 */ /* 0x002fe40007810000 */
[----:B------:R-:W-:Y:S02]  /*aec0*/  FSEL R232, R232, -INF , !P4 ;  /* 0xff800000e8e87808 */ /* 0x000fe40006000000 */
[----:B------:R-:W-:Y:S01]  /*aed0*/  FSEL R250, R250, -INF , !P6 ;  /* 0xff800000fafa7808 */ /* 0x000fe20007000000 */
[----:B------:R-:W1:Y:S01]  /*aee0*/  SHFL.BFLY PT, R20, R62, 0x1, 0x1f ;  /* 0x0c201f003e147f89 */ /* 0x000e6200000e0000 */
[----:B------:R-:W-:-:S02]  /*aef0*/  ISETP.GT.AND P4, PT, R167, R80, PT ;  /* 0x00000050a700720c */ /* 0x000fc40003f84270 */
[----:B------:R-:W-:Y:S02]  /*af00*/  ISETP.GT.AND P6, PT, R167, R71, PT ;  /* 0x00000047a700720c */ /* 0x000fe40003fc4270 */
[----:B------:R-:W-:Y:S02]  /*af10*/  FSEL R223, R223, -INF , !P5 ;  /* 0xff800000dfdf7808 */ /* 0x000fe40006800000 */
[----:B------:R-:W-:Y:S02]  /*af20*/  FSEL R230, R230, -INF , !P3 ;  /* 0xff800000e6e67808 */ /* 0x000fe40005800000 */
[C---:B------:R-:W-:Y:S02]  /*af30*/  ISETP.GT.AND P5, PT, R167.reuse, R69, PT ;  /* 0x00000045a700720c */ /* 0x040fe40003fa4270 */
[----:B------:R-:W-:Y:S02]  /*af40*/  ISETP.GT.AND P3, PT, R167, R6, PT ;  /* 0x00000006a700720c */ /* 0x000fe40003f64270 */
[----:B------:R-:W-:-:S02]  /*af50*/  FSEL R28, R126, -INF , !P2 ;  /* 0xff8000007e1c7808 */ /* 0x000fc40005000000 */
[----:B------:R-:W-:Y:S02]  /*af60*/  FSEL R12, R173, -INF , !P0 ;  /* 0xff800000ad0c7808 */ /* 0x000fe40004000000 */
[----:B------:R-:W-:Y:S02]  /*af70*/  ISETP.GE.AND P2, PT, R233, R201, PT ;  /* 0x000000c9e900720c */ /* 0x000fe40003f46270 */
[----:B------:R-:W-:Y:S02]  /*af80*/  ISETP.GT.AND P0, PT, R166, R131, PT ;  /* 0x00000083a600720c */ /* 0x000fe40003f04270 */
[----:B------:R-:W-:Y:S02]  /*af90*/  FSEL R224, R224, -INF , !P4 ;  /* 0xff800000e0e07808 */ /* 0x000fe40006000000 */
[----:B------:R-:W-:Y:S02]  /*afa0*/  FSEL R231, R229, -INF , !P6 ;  /* 0xff800000e5e77808 */ /* 0x000fe40007000000 */
[----:B------:R-:W-:-:S02]  /*afb0*/  ISETP.GT.AND P4, PT, R167, R68, PT ;  /* 0x00000044a700720c */ /* 0x000fc40003f84270 */
[----:B------:R-:W-:Y:S02]  /*afc0*/  ISETP.GT.AND P6, PT, R167, R7, PT ;  /* 0x00000007a700720c */ /* 0x000fe40003fc4270 */
[----:B----4-:R-:W-:Y:S02]  /*afd0*/  FSEL R29, R29, -INF , !P5 ;  /* 0xff8000001d1d7808 */ /* 0x010fe40006800000 */
[----:B--2---:R-:W-:Y:S02]  /*afe0*/  FSEL R219, R219, -INF , !P3 ;  /* 0xff800000dbdb7808 */ /* 0x004fe40005800000 */
[----:B------:R-:W-:Y:S02]  /*aff0*/  ISETP.GE.AND P5, PT, R233, R203, PT ;  /* 0x000000cbe900720c */ /* 0x000fe40003fa6270 */
[----:B------:R-:W-:Y:S02]  /*b000*/  ISETP.GE.AND P3, PT, R131, R202, PT ;  /* 0x000000ca8300720c */ /* 0x000fe40003f66270 */
[----:B------:R-:W-:-:S02]  /*b010*/  FSEL R12, R12, -INF , !P2 ;  /* 0xff8000000c0c7808 */ /* 0x000fc40005000000 */
[----:B------:R-:W-:Y:S02]  /*b020*/  FSEL R13, R174, -INF , !P0 ;  /* 0xff800000ae0d7808 */ /* 0x000fe40004000000 */
[-C--:B------:R-:W-:Y:S02]  /*b030*/  ISETP.GE.AND P2, PT, R123, R202.reuse, PT ;  /* 0x000000ca7b00720c */ /* 0x080fe40003f46270 */
[----:B------:R-:W-:Y:S02]  /*b040*/  ISETP.GT.AND P0, PT, R166, R123, PT ;  /* 0x0000007ba600720c */ /* 0x000fe40003f04270 */
[----:B------:R-:W-:Y:S02]  /*b050*/  FSEL R225, R225, -INF , !P4 ;  /* 0xff800000e1e17808 */ /* 0x000fe40006000000 */
[----:B------:R-:W-:Y:S02]  /*b060*/  FSEL R220, R220, -INF , !P6 ;  /* 0xff800000dcdc7808 */ /* 0x000fe40007000000 */
[----:B------:R-:W-:-:S02]  /*b070*/  ISETP.GE.AND P4, PT, R233, R202, PT ;  /* 0x000000cae900720c */ /* 0x000fc40003f86270 */
[----:B------:R-:W-:Y:S02]  /*b080*/  ISETP.GE.AND P6, PT, R131, R203, PT ;  /* 0x000000cb8300720c */ /* 0x000fe40003fc6270 */
[----:B------:R-:W-:Y:S02]  /*b090*/  FSEL R72, R235, -INF , !P5 ;  /* 0xff800000eb487808 */ /* 0x000fe40006800000 */
[----:B------:R-:W-:Y:S02]  /*b0a0*/  FSEL R17, R17, -INF , !P3 ;  /* 0xff80000011117808 */ /* 0x000fe40005800000 */
[----:B-1----:R-:W-:Y:S02]  /*b0b0*/  FMNMX.FTZ R62, R62, R20, !PT ;  /* 0x000000143e3e7209 */ /* 0x002fe40007810000 */
[----:B------:R-:W-:Y:S02]  /*b0c0*/  ISETP.GE.AND P5, PT, R131, R201, PT ;  /* 0x000000c98300720c */ /* 0x000fe40003fa6270 */
[----:B------:R-:W-:-:S02]  /*b0d0*/  ISETP.GE.AND P3, PT, R119, R203, PT ;  /* 0x000000cb7700720c */ /* 0x000fc40003f66270 */
[----:B------:R-:W-:Y:S02]  /*b0e0*/  FSEL R18, R11, -INF , !P2 ;  /* 0xff8000000b127808 */ /* 0x000fe40005000000 */
[----:B------:R-:W-:Y:S02]  /*b0f0*/  FSEL R78, R78, -INF , !P0 ;  /* 0xff8000004e4e7808 */ /* 0x000fe40004000000 */
[----:B------:R-:W-:Y:S02]  /*b100*/  ISETP.GT.AND P2, PT, R166, R119, PT ;  /* 0x00000077a600720c */ /* 0x000fe40003f44270 */
[----:B------:R-:W-:Y:S02]  /*b110*/  ISETP.GE.AND P0, PT, R115, R203, PT ;  /* 0x000000cb7300720c */ /* 0x000fe40003f06270 */
[----:B------:R-:W-:Y:S02]  /*b120*/  FSEL R16, R16, -INF , !P4 ;  /* 0xff80000010107808 */ /* 0x000fe40006000000 */
[----:B------:R-:W-:-:S02]  /*b130*/  FSEL R31, R234, -INF , !P6 ;  /* 0xff800000ea1f7808 */ /* 0x000fc40007000000 */
[C---:B------:R-:W-:Y:S02]  /*b140*/  ISETP.GE.AND P4, PT, R123.reuse, R203, PT ;  /* 0x000000cb7b00720c */ /* 0x040fe40003f86270 */
[----:B------:R-:W-:Y:S01]  /*b150*/  ISETP.GE.AND P6, PT, R123, R201, PT ;  /* 0x000000c97b00720c */ /* 0x000fe20003fc6270 */
[C---:B------:R-:W-:Y:S01]  /*b160*/  FMUL.FTZ R123, R62.reuse, UR6 ;  /* 0x000000063e7b7c20 */ /* 0x040fe20008410000 */
[----:B------:R-:W-:Y:S02]  /*b170*/  FSEL R13, R13, -INF , !P5 ;  /* 0xff8000000d0d7808 */ /* 0x000fe40006800000 */
[----:B------:R-:W-:Y:S02]  /*b180*/  FSEL R169, R169, -INF , !P3 ;  /* 0xff800000a9a97808 */ /* 0x000fe40005800000 */
[----:B------:R-:W-:Y:S02]  /*b190*/  ISETP.GE.AND P5, PT, R119, R202, PT ;  /* 0x000000ca7700720c */ /* 0x000fe40003fa6270 */
[----:B------:R-:W-:-:S02]  /*b1a0*/  FSETP.NEU.FTZ.AND P3, PT, R62, -INF , PT ;  /* 0xff8000003e00780b */ /* 0x000fc40003f7d000 */
[----:B------:R-:W-:Y:S02]  /*b1b0*/  FSEL R11, R79, -INF , !P2 ;  /* 0xff8000004f0b7808 */ /* 0x000fe40005000000 */
[----:B------:R-:W-:Y:S02]  /*b1c0*/  FSEL R130, R130, -INF , !P0 ;  /* 0xff80000082827808 */ /* 0x000fe40004000000 */
[----:B------:R-:W-:Y:S02]  /*b1d0*/  ISETP.GT.AND P2, PT, R166, R115, PT ;  /* 0x00000073a600720c */ /* 0x000fe40003f44270 */
[----:B------:R-:W-:Y:S02]  /*b1e0*/  ISETP.GE.AND P0, PT, R111, R202, PT ;  /* 0x000000ca6f00720c */ /* 0x000fe40003f06270 */
[----:B------:R-:W-:Y:S02]  /*b1f0*/  FSEL R170, R170, -INF , !P4 ;  /* 0xff800000aaaa7808 */ /* 0x000fe40006000000 */
[----:B------:R-:W-:-:S02]  /*b200*/  ISETP.GE.AND P4, PT, R119, R201, PT ;  /* 0x000000c97700720c */ /* 0x000fc40003f86270 */
[----:B------:R-:W-:Y:S02]  /*b210*/  FSEL R14, R78, -INF , !P6 ;  /* 0xff8000004e0e7808 */ /* 0x000fe40007000000 */
[----:B------:R-:W-:Y:S02]  /*b220*/  FSEL R123, R123, RZ, P3 ;  /* 0x000000ff7b7b7208 */ /* 0x000fe40001800000 */
[----:B------:R-:W-:Y:S02]  /*b230*/  FSEL R20, R8, -INF , !P5 ;  /* 0xff80000008147808 */ /* 0x000fe40006800000 */
[----:B------:R-:W-:Y:S01]  /*b240*/  ISETP.GE.AND P6, PT, R115, R202, PT ;  /* 0x000000ca7300720c */ /* 0x000fe20003fc6270 */
[--C-:B------:R-:W-:Y:S01]  /*b250*/  FFMA.FTZ R125, R32, UR6, -R123.reuse ;  /* 0x00000006207d7c23 */ /* 0x100fe2000801087b */
        /* <DEDUP_REMOVED lines=28> */
[----:B------:R-:W-:-:S02]  /*b420*/  ISETP.GE.AND P5, PT, R107, R203, PT ;  /* 0x000000cb6b00720c */ /* 0x000fc40003fa6270 */
[C---:B------:R-:W-:Y:S02]  /*b430*/  ISETP.GE.AND P4, PT, R107.reuse, R202, PT ;  /* 0x000000ca6b00720c */ /* 0x040fe40003f86270 */
[----:B------:R-:W-:Y:S01]  /*b440*/  ISETP.GE.AND P2, PT, R107, R201, PT ;  /* 0x000000c96b00720c */ /* 0x000fe20003f46270 */
[----:B------:R-:W-:Y:S01]  /*b450*/  FFMA.FTZ R107, R209, UR6, -R123 ;  /* 0x00000006d16b7c23 */ /* 0x000fe2000801087b */
[----:B------:R-:W-:Y:S01]  /*b460*/  FSEL R24, R178, -INF , !P6 ;  /* 0xff800000b2187808 */ /* 0x000fe20007000000 */
[----:B------:R-:W1:Y:S01]  /*b470*/  MUFU.EX2 R129, R129 ;  /* 0x0000008100817308 */ /* 0x000e620000000800 */
[----:B------:R-:W-:Y:S02]  /*b480*/  ISETP.GE.AND P6, PT, R103, R203, PT ;  /* 0x000000cb6700720c */ /* 0x000fe40003fc6270 */
[----:B------:R-:W-:Y:S02]  /*b490*/  FSEL R114, R114, -INF , !P0 ;  /* 0xff80000072727808 */ /* 0x000fe40004000000 */
[----:B------:R-:W-:-:S02]  /*b4a0*/  ISETP.GT.AND P0, PT, R166, R58, PT ;  /* 0x0000003aa600720c */ /* 0x000fc40003f04270 */
[----:B------:R-:W-:Y:S01]  /*b4b0*/  FSEL R79, R117, -INF , !P5 ;  /* 0xff800000754f7808 */ /* 0x000fe20006800000 */
[--C-:B------:R-:W-:Y:S01]  /*b4c0*/  FFMA.FTZ R117, R40, UR6, -R123.reuse ;  /* 0x0000000628757c23 */ /* 0x100fe2000801087b */
[----:B------:R-:W-:Y:S01]  /*b4d0*/  FSEL R10, R10, -INF , !P4 ;  /* 0xff8000000a0a7808 */ /* 0x000fe20006000000 */
[----:B------:R-:W-:Y:S01]  /*b4e0*/  MUFU.EX2 R126, R126 ;  /* 0x0000007e007e7308 */ /* 0x000fe20000000800 */
[----:B------:R-:W-:Y:S02]  /*b4f0*/  FSEL R32, R32, -INF , !P2 ;  /* 0xff80000020207808 */ /* 0x000fe40005000000 */
[C---:B------:R-:W-:Y:S02]  /*b500*/  ISETP.GE.AND P5, PT, R103.reuse, R202, PT ;  /* 0x000000ca6700720c */ /* 0x040fe40003fa6270 */
[----:B------:R-:W-:Y:S01]  /*b510*/  ISETP.GE.AND P4, PT, R103, R201, PT ;  /* 0x000000c96700720c */ /* 0x000fe20003f86270 */
[----:B------:R-:W-:Y:S01]  /*b520*/  FFMA.FTZ R103, R175, UR6, -R123 ;  /* 0x00000006af677c23 */ /* 0x000fe2000801087b */
[----:B------:R-:W-:Y:S01]  /*b530*/  ISETP.GE.AND P2, PT, R58, R203, PT ;  /* 0x000000cb3a00720c */ /* 0x000fe20003f46270 */
[----:B------:R-:W2:Y:S01]  /*b540*/  MUFU.EX2 R125, R125 ;  /* 0x0000007d007d7308 */ /* 0x000ea20000000800 */
[----:B------:R-:W-:-:S02]  /*b550*/  FSEL R78, R54, -INF , !P6 ;  /* 0xff800000364e7808 */ /* 0x000fc40007000000 */
[----:B------:R-:W-:Y:S02]  /*b560*/  FSEL R54, R208, -INF , !P0 ;  /* 0xff800000d0367808 */ /* 0x000fe40004000000 */
[----:B------:R-:W-:Y:S02]  /*b570*/  ISETP.GT.AND P0, PT, R166, R57, PT ;  /* 0x00000039a600720c */ /* 0x000fe40003f04270 */
[----:B------:R-:W-:Y:S01]  /*b580*/  ISETP.GE.AND P6, PT, R58, R202, PT ;  /* 0x000000ca3a00720c */ /* 0x000fe20003fc6270 */
[----:B------:R-:W-:Y:S01]  /*b590*/  MUFU.EX2 R118, R118 ;  /* 0x0000007600767308 */ /* 0x000fe20000000800 */
[----:B------:R-:W-:Y:S02]  /*b5a0*/  FSEL R9, R9, -INF , !P5 ;  /* 0xff80000009097808 */ /* 0x000fe40006800000 */
[----:B------:R-:W-:Y:S01]  /*b5b0*/  FSEL R40, R114, -INF , !P4 ;  /* 0xff80000072287808 */ /* 0x000fe20006000000 */
[--C-:B------:R-:W-:Y:S01]  /*b5c0*/  FFMA.FTZ R114, R181, UR6, -R123.reuse ;  /* 0x00000006b5727c23 */ /* 0x100fe2000801087b */
[----:B------:R-:W-:Y:S01]  /*b5d0*/  FSEL R119, R113, -INF , !P2 ;  /* 0xff80000071777808 */ /* 0x000fe20005000000 */
[----:B------:R-:W-:Y:S01]  /*b5e0*/  FFMA.FTZ R113, R168, UR6, -R123 ;  /* 0x00000006a8717c23 */ /* 0x000fe2000801087b */
[----:B------:R-:W-:Y:S01]  /*b5f0*/  ISETP.GE.AND P5, PT, R58, R201, PT ;  /* 0x000000c93a00720c */ /* 0x000fe20003fa6270 */
[----:B------:R-:W-:Y:S01]  /*b600*/  MUFU.EX2 R117, R117 ;  /* 0x0000007500757308 */ /* 0x000fe20000000800 */
[----:B------:R-:W-:-:S02]  /*b610*/  ISETP.GE.AND P4, PT, R57, R203, PT ;  /* 0x000000cb3900720c */ /* 0x000fc40003f86270 */
[----:B------:R-:W-:Y:S02]  /*b620*/  ISETP.GE.AND P2, PT, R57, R202, PT ;  /* 0x000000ca3900720c */ /* 0x000fe40003f46270 */
[----:B------:R-:W-:Y:S02]  /*b630*/  FSEL R207, R207, -INF , !P0 ;  /* 0xff800000cfcf7808 */ /* 0x000fe40004000000 */
[----:B------:R-:W-:Y:S01]  /*b640*/  FSEL R58, R122, -INF , !P6 ;  /* 0xff8000007a3a7808 */ /* 0x000fe20007000000 */
[----:B------:R-:W-:Y:S01]  /*b650*/  MUFU.EX2 R116, R116 ;  /* 0x0000007400747308 */ /* 0x000fe20000000800 */
[----:B------:R-:W-:Y:S02]  /*b660*/  ISETP.GT.AND P0, PT, R166, R102, PT ;  /* 0x00000066a600720c */ /* 0x000fe40003f04270 */
[----:B------:R-:W-:Y:S02]  /*b670*/  ISETP.GE.AND P6, PT, R57, R201, PT ;  /* 0x000000c93900720c */ /* 0x000fe40003fc6270 */
[----:B------:R-:W-:-:S02]  /*b680*/  FSEL R54, R54, -INF , !P5 ;  /* 0xff80000036367808 */ /* 0x000fc40006800000 */
[----:B------:R-:W-:Y:S01]  /*b690*/  FSEL R122, R182, -INF , !P4 ;  /* 0xff800000b67a7808 */ /* 0x000fe20006000000 */
[----:B------:R-:W-:Y:S01]  /*b6a0*/  MUFU.EX2 R115, R115 ;  /* 0x0000007300737308 */ /* 0x000fe20000000800 */
[----:B------:R-:W-:Y:S02]  /*b6b0*/  FSEL R57, R53, -INF , !P2 ;  /* 0xff80000035397808 */ /* 0x000fe40005000000 */
[C---:B------:R-:W-:Y:S02]  /*b6c0*/  ISETP.GE.AND P5, PT, R102.reuse, R203, PT ;  /* 0x000000cb6600720c */ /* 0x040fe40003fa6270 */
[C---:B------:R-:W-:Y:S02]  /*b6d0*/  ISETP.GE.AND P4, PT, R102.reuse, R202, PT ;  /* 0x000000ca6600720c */ /* 0x040fe40003f86270 */
[----:B------:R-:W-:Y:S01]  /*b6e0*/  ISETP.GE.AND P2, PT, R102, R201, PT ;  /* 0x000000c96600720c */ /* 0x000fe20003f46270 */
[----:B------:R-:W-:Y:S01]  /*b6f0*/  MUFU.EX2 R114, R114 ;  /* 0x0000007200727308 */ /* 0x000fe20000000800 */
[----:B------:R-:W-:-:S02]  /*b700*/  FSEL R102, R56, -INF , !P0 ;  /* 0xff80000038667808 */ /* 0x000fc40004000000 */
[----:B------:R-:W-:Y:S02]  /*b710*/  ISETP.GT.AND P0, PT, R166, R99, PT ;  /* 0x00000063a600720c */ /* 0x000fe40003f04270 */
[----:B------:R-:W-:Y:S02]  /*b720*/  FSEL R53, R207, -INF , !P6 ;  /* 0xff800000cf357808 */ /* 0x000fe40007000000 */
[C---:B------:R-:W-:Y:S01]  /*b730*/  ISETP.GE.AND P6, PT, R99.reuse, R203, PT ;  /* 0x000000cb6300720c */ /* 0x040fe20003fc6270 */
[----:B------:R-:W-:Y:S01]  /*b740*/  MUFU.EX2 R113, R113 ;  /* 0x0000007100717308 */ /* 0x000fe20000000800 */
[----:B------:R-:W-:Y:S01]  /*b750*/  FSEL R131, R106, -INF , !P5 ;  /* 0xff8000006a837808 */ /* 0x000fe20006800000 */
[----:B------:R-:W-:Y:S01]  /*b760*/  FFMA.FTZ R106, R206, UR6, -R123 ;  /* 0x00000006ce6a7c23 */ /* 0x000fe2000801087b */
[----:B------:R-:W-:Y:S02]  /*b770*/  ISETP.GE.AND P5, PT, R99, R202, PT ;  /* 0x000000ca6300720c */ /* 0x000fe40003fa6270 */
[----:B------:R-:W-:-:S02]  /*b780*/  FSEL R59, R59, -INF , !P0 ;  /* 0xff8000003b3b7808 */ /* 0x000fc40004000000 */
[----:B------:R-:W-:Y:S01]  /*b790*/  ISETP.GT.AND P0, PT, R166, R98, PT ;  /* 0x00000062a600720c */ /* 0x000fe20003f04270 */
[----:B------:R-:W-:Y:S01]  /*b7a0*/  MUFU.EX2 R112, R112 ;  /* 0x0000007000707308 */ /* 0x000fe20000000800 */
[----:B------:R-:W-:Y:S02]  /*b7b0*/  FSEL R56, R52, -INF , !P4 ;  /* 0xff80000034387808 */ /* 0x000fe40006000000 */
[----:B------:R-:W-:Y:S02]  /*b7c0*/  FSEL R167, R55, -INF , !P6 ;  /* 0xff80000037a77808 */ /* 0x000fe40007000000 */
[-C--:B------:R-:W-:Y:S01]  /*b7d0*/  ISETP.GE.AND P4, PT, R99, R201.reuse, PT ;  /* 0x000000c96300720c */ /* 0x080fe20003f86270 */
[--C-:B------:R-:W-:Y:S01]  /*b7e0*/  FFMA.FTZ R99, R164, UR6, -R123.reuse ;  /* 0x00000006a4637c23 */ /* 0x100fe2000801087b */
[----:B------:R-:W-:Y:S01]  /*b7f0*/  FSEL R55, R110, -INF , !P5 ;  /* 0xff8000006e377808 */ /* 0x000fe20006800000 */
[----:B------:R-:W-:Y:S01]  /*b800*/  FFMA.FTZ R110, R165, UR6, -R123 ;  /* 0x00000006a56e7c23 */ /* 0x000fe2000801087b */
[----:B------:R-:W-:Y:S01]  /*b810*/  ISETP.GE.AND P5, PT, R98, R201, PT ;  /* 0x000000c96200720c */ /* 0x000fe20003fa6270 */
[----:B------:R-:W-:Y:S01]  /*b820*/  MUFU.EX2 R111, R111 ;  /* 0x0000006f006f7308 */ /* 0x000fe20000000800 */
[----:B------:R-:W-:-:S02]  /*b830*/  FSEL R108, R108, -INF , !P0 ;  /* 0xff8000006c6c7808 */ /* 0x000fc40004000000 */
[----:B------:R-:W-:Y:S01]  /*b840*/  FSEL R52, R102, -INF , !P2 ;  /* 0xff80000066347808 */ /* 0x000fe20005000000 */
[--C-:B------:R-:W-:Y:S01]  /*b850*/  FFMA.FTZ R102, R171, UR6, -R123.reuse ;  /* 0x00000006ab667c23 */ /* 0x100fe2000801087b */
[----:B------:R-:W-:Y:S02]  /*b860*/  FSEL R212, R59, -INF , !P4 ;  /* 0xff8000003bd47808 */ /* 0x000fe40006000000 */
[CC--:B------:R-:W-:Y:S01]  /*b870*/  ISETP.GE.AND P2, PT, R98.reuse, R203.reuse, PT ;  /* 0x000000cb6200720c */ /* 0x0c0fe20003f46270 */
[----:B------:R-:W-:Y:S01]  /*b880*/  MUFU.EX2 R110, R110 ;  /* 0x0000006e006e7308 */ /* 0x000fe20000000800 */
[----:B------:R-:W-:Y:S01]  /*b890*/  ISETP.GE.AND P6, PT, R98, R202, PT ;  /* 0x000000ca6200720c */ /* 0x000fe20003fc6270 */
[--C-:B------:R-:W-:Y:S01]  /*b8a0*/  FFMA.FTZ R98, R121, UR6, -R123.reuse ;  /* 0x0000000679627c23 */ /* 0x100fe2000801087b */
[-C--:B------:R-:W-:Y:S02]  /*b8b0*/  ISETP.GE.AND P4, PT, R95, R203.reuse, PT ;  /* 0x000000cb5f00720c */ /* 0x080fe40003f86270 */
[----:B------:R-:W-:Y:S01]  /*b8c0*/  FSEL R235, R108, -INF , !P5 ;  /* 0xff8000006ceb7808 */ /* 0x000fe20006800000 */
[----:B------:R-:W-:Y:S01]  /*b8d0*/  FFMA.FTZ R108, R210, UR6, -R123 ;  /* 0x00000006d26c7c23 */ /* 0x000fe2000801087b */
[----:B------:R-:W-:Y:S01]  /*b8e0*/  ISETP.GE.AND P5, PT, R94, R203, PT ;  /* 0x000000cb5e00720c */ /* 0x000fe20003fa6270 */
[----:B------:R-:W-:Y:S01]  /*b8f0*/  MUFU.EX2 R109, R109 ;  /* 0x0000006d006d7308 */ /* 0x000fe20000000800 */
[----:B------:R-:W-:-:S02]  /*b900*/  FSEL R168, R47, -INF , !P2 ;  /* 0xff8000002fa87808 */ /* 0x000fc40005000000 */
[----:B------:R-:W-:Y:S02]  /*b910*/  FSEL R226, R214, -INF , !P6 ;  /* 0xff800000d6e27808 */ /* 0x000fe40007000000 */
[----:B------:R-:W-:Y:S02]  /*b920*/  FSEL R181, R213, -INF , !P4 ;  /* 0xff800000d5b57808 */ /* 0x000fe40006000000 */
[C---:B------:R-:W-:Y:S01]  /*b930*/  ISETP.GE.AND P2, PT, R95.reuse, R202, PT ;  /* 0x000000ca5f00720c */ /* 0x040fe20003f46270 */
[----:B------:R-:W-:Y:S01]  /*b940*/  MUFU.EX2 R108, R108 ;  /* 0x0000006c006c7308 */ /* 0x000fe20000000800 */
[----:B------:R-:W-:Y:S02]  /*b950*/  ISETP.GE.AND P6, PT, R95, R201, PT ;  /* 0x000000c95f00720c */ /* 0x000fe40003fc6270 */
[----:B------:R-:W-:Y:S02]  /*b960*/  ISETP.GT.AND P0, PT, R166, R95, PT ;  /* 0x0000005fa600720c */ /* 0x000fe40003f04270 */
[----:B------:R-:W-:-:S02]  /*b970*/  ISETP.GE.AND P4, PT, R87, R203, PT ;  /* 0x000000cb5700720c */ /* 0x000fc40003f86270 */
[----:B------:R-:W-:Y:S01]  /*b980*/  FSEL R180, R27, -INF , !P5 ;  /* 0xff8000001bb47808 */ /* 0x000fe20006800000 */
[----:B------:R-:W-:Y:S01]  /*b990*/  MUFU.EX2 R107, R107 ;  /* 0x0000006b006b7308 */ /* 0x000fe20000000800 */
[-C--:B------:R-:W-:Y:S02]  /*b9a0*/  ISETP.GE.AND P5, PT, R86, R203.reuse, PT ;  /* 0x000000cb5600720c */ /* 0x080fe40003fa6270 */
[----:B------:R-:W-:Y:S02]  /*b9b0*/  FMNMX3.FTZ R95, R3, R72, R31, !PT ;  /* 0x00000048035f7276 */ /* 0x000fe4000781001f */
[----:B------:R-:W-:Y:S02]  /*b9c0*/  FSEL R179, R26, -INF , !P4 ;  /* 0xff8000001ab37808 */ /* 0x000fe40006000000 */
[----:B------:R-:W-:Y:S01]  /*b9d0*/  ISETP.GE.AND P4, PT, R85, R203, PT ;  /* 0x000000cb5500720c */ /* 0x000fe20003f86270 */
[----:B------:R-:W-:Y:S01]  /*b9e0*/  MUFU.EX2 R106, R106 ;  /* 0x0000006a006a7308 */ /* 0x000fe20000000800 */
[----:B------:R-:W-:Y:S01]  /*b9f0*/  FSEL R165, R105, -INF , !P5 ;  /* 0xff80000069a57808 */ /* 0x000fe20006800000 */
[----:B------:R-:W-:Y:S01]  /*ba00*/  FFMA.FTZ R105, R177, UR6, -R123 ;  /* 0x00000006b1697c23 */ /* 0x000fe2000801087b */
[----:B------:R-:W-:-:S02]  /*ba10*/  FMNMX3.FTZ R95, R95, R170, R169, !PT ;  /* 0x000000aa5f5f7276 */ /* 0x000fc400078100a9 */
[-C--:B------:R-:W-:Y:S02]  /*ba20*/  ISETP.GE.AND P5, PT, R84, R203.reuse, PT ;  /* 0x000000cb5400720c */ /* 0x080fe40003fa6270 */
[----:B------:R-:W-:Y:S01]  /*ba30*/  FSEL R47, R222, -INF , !P4 ;  /* 0xff800000de2f7808 */ /* 0x000fe20006000000 */
[----:B------:R-:W-:Y:S01]  /*ba40*/  MUFU.EX2 R105, R105 ;  /* 0x0000006900697308 */ /* 0x000fe20000000800 */
[----:B------:R-:W-:Y:S02]  /*ba50*/  FMNMX3.FTZ R95, R95, R130, R88, !PT ;  /* 0x000000825f5f7276 */ /* 0x000fe40007810058 */
[-C--:B------:R-:W-:Y:S02]  /*ba60*/  ISETP.GE.AND P4, PT, R82, R203.reuse, PT ;  /* 0x000000cb5200720c */ /* 0x080fe40003f86270 */
[----:B------:R-:W-:Y:S02]  /*ba70*/  FSEL R46, R46, -INF , !P5 ;  /* 0xff8000002e2e7808 */ /* 0x000fe40006800000 */
[----:B------:R-:W-:Y:S01]  /*ba80*/  ISETP.GE.AND P5, PT, R81, R203, PT ;  /* 0x000000cb5100720c */ /* 0x000fe20003fa6270 */
[----:B------:R-:W-:Y:S01]  /*ba90*/  MUFU.EX2 R104, R104 ;  /* 0x0000006800687308 */ /* 0x000fe20000000800 */
[----:B------:R-:W-:-:S02]  /*baa0*/  FMNMX3.FTZ R95, R95, R79, R78, !PT ;  /* 0x0000004f5f5f7276 */ /* 0x000fc4000781004e */
[----:B------:R-:W-:Y:S02]  /*bab0*/  FSEL R35, R35, -INF , !P4 ;  /* 0xff80000023237808 */ /* 0x000fe40006000000 */
[-C--:B------:R-:W-:Y:S02]  /*bac0*/  ISETP.GE.AND P4, PT, R80, R203.reuse, PT ;  /* 0x000000cb5000720c */ /* 0x080fe40003f86270 */
[----:B------:R-:W-:Y:S01]  /*bad0*/  FSEL R27, R96, -INF , !P5 ;  /* 0xff800000601b7808 */ /* 0x000fe20006800000 */
[--C-:B------:R-:W-:Y:S01]  /*bae0*/  FFMA.FTZ R96, R77, UR6, -R123.reuse ;  /* 0x000000064d607c23 */ /* 0x100fe2000801087b */
[----:B------:R-:W-:Y:S01]  /*baf0*/  ISETP.GE.AND P5, PT, R75, R203, PT ;  /* 0x000000cb4b00720c */ /* 0x000fe20003fa6270 */
[----:B------:R-:W-:Y:S01]  /*bb00*/  MUFU.EX2 R103, R103 ;  /* 0x0000006700677308 */ /* 0x000fe20000000800 */
[----:B------:R-:W-:Y:S02]  /*bb10*/  FMNMX3.FTZ R95, R95, R119, R122, !PT ;  /* 0x000000775f5f7276 */ /* 0x000fe4000781007a */
[----:B------:R-:W-:Y:S01]  /*bb20*/  FSEL R26, R97, -INF , !P4 ;  /* 0xff800000611a7808 */ /* 0x000fe20006000000 */
[----:B------:R-:W-:Y:S01]  /*bb30*/  FFMA.FTZ R97, R120, UR6, -R123 ;  /* 0x0000000678617c23 */ /* 0x000fe2000801087b */
[----:B------:R-:W-:-:S02]  /*bb40*/  ISETP.GE.AND P4, PT, R74, R203, PT ;  /* 0x000000cb4a00720c */ /* 0x000fc40003f86270 */
[----:B------:R-:W-:Y:S01]  /*bb50*/  FSEL R59, R48, -INF , !P5 ;  /* 0xff800000303b7808 */ /* 0x000fe20006800000 */
[----:B------:R-:W-:Y:S01]  /*bb60*/  MUFU.EX2 R102, R102 ;  /* 0x0000006600667308 */ /* 0x000fe20000000800 */
[----:B------:R-:W-:Y:S01]  /*bb70*/  FMNMX3.FTZ R48, R95, R131, R167, !PT ;  /* 0x000000835f307276 */ /* 0x000fe200078100a7 */
[----:B------:R-:W-:Y:S01]  /*bb80*/  FFMA.FTZ R95, R65, UR6, -R123 ;  /* 0x00000006415f7c23 */ /* 0x000fe2000801087b */
[----:B------:R-:W-:Y:S02]  /*bb90*/  FSEL R213, R34, -INF , !P4 ;  /* 0xff80000022d57808 */ /* 0x000fe40006000000 */
[----:B------:R-:W-:Y:S02]  /*bba0*/  FMNMX3.FTZ R34, R48, R168, R181, !PT ;  /* 0x000000a830227276 */ /* 0x000fe400078100b5 */
[----:B------:R-:W-:Y:S01]  /*bbb0*/  ISETP.GE.AND P5, PT, R71, R203, PT ;  /* 0x000000cb4700720c */ /* 0x000fe20003fa6270 */
[----:B------:R-:W-:Y:S01]  /*bbc0*/  MUFU.EX2 R101, R101 ;  /* 0x0000006500657308 */ /* 0x000fe20000000800 */
[----:B------:R-:W-:-:S02]  /*bbd0*/  FMNMX3.FTZ R34, R34, R180, R179, !PT ;  /* 0x000000b422227276 */ /* 0x000fc400078100b3 */
[----:B------:R-:W-:Y:S02]  /*bbe0*/  ISETP.GE.AND P4, PT, R70, R203, PT ;  /* 0x000000cb4600720c */ /* 0x000fe40003f86270 */
[----:B------:R-:W-:Y:S02]  /*bbf0*/  FMNMX3.FTZ R34, R34, R165, R47, !PT ;  /* 0x000000a522227276 */ /* 0x000fe4000781002f */
[----:B------:R-:W-:Y:S01]  /*bc00*/  FSEL R240, R227, -INF , !P5 ;  /* 0xff800000e3f07808 */ /* 0x000fe20006800000 */
[----:B------:R-:W-:Y:S01]  /*bc10*/  MUFU.EX2 R100, R100 ;  /* 0x0000006400647308 */ /* 0x000fe20000000800 */
[----:B------:R-:W-:Y:S02]  /*bc20*/  FMNMX3.FTZ R34, R34, R46, R35, !PT ;  /* 0x0000002e22227276 */ /* 0x000fe40007810023 */
[----:B------:R-:W-:Y:S02]  /*bc30*/  FSEL R249, R228, -INF , !P4 ;  /* 0xff800000e4f97808 */ /* 0x000fe40006000000 */
[----:B------:R-:W-:-:S02]  /*bc40*/  FMNMX3.FTZ R34, R34, R27, R26, !PT ;  /* 0x0000001b22227276 */ /* 0x000fc4000781001a */
[-C--:B------:R-:W-:Y:S01]  /*bc50*/  ISETP.GE.AND P5, PT, R69, R203.reuse, PT ;  /* 0x000000cb4500720c */ /* 0x080fe20003fa6270 */
[----:B------:R-:W-:Y:S01]  /*bc60*/  MUFU.EX2 R99, R99 ;  /* 0x0000006300637308 */ /* 0x000fe20000000800 */
[----:B------:R-:W-:Y:S02]  /*bc70*/  ISETP.GE.AND P4, PT, R68, R203, PT ;  /* 0x000000cb4400720c */ /* 0x000fe40003f86270 */
        /* <DEDUP_REMOVED lines=17> */
[----:B------:R-:W-:Y:S02]  /*bd90*/  FMNMX3.FTZ R34, R34, R177, R176, !PT ;  /* 0x000000b122227276 */ /* 0x000fe400078100b0 */
[----:B------:R-:W-:Y:S01]  /*bda0*/  FSEL R228, R73, -INF , !P2 ;  /* 0xff80000049e47808 */ /* 0x000fe20005000000 */
[----:B------:R-:W-:Y:S01]  /*bdb0*/  MUFU.EX2 R95, R95 ;  /* 0x0000005f005f7308 */ /* 0x000fe20000000800 */
[----:B------:R-:W-:-:S02]  /*bdc0*/  FMNMX3.FTZ R34, R34, R175, R174, !PT ;  /* 0x000000af22227276 */ /* 0x000fc400078100ae */
[C---:B------:R-:W-:Y:S02]  /*bdd0*/  ISETP.GT.AND P2, PT, R166.reuse, R94, PT ;  /* 0x0000005ea600720c */ /* 0x040fe40003f44270 */
[----:B------:R-:W-:Y:S01]  /*bde0*/  FSEL R183, R183, -INF , !P0 ;  /* 0xff800000b7b77808 */ /* 0x000fe20004000000 */
[----:B------:R-:W3:Y:S01]  /*bdf0*/  SHFL.BFLY PT, R41, R34, 0x2, 0x1f ;  /* 0x0c401f0022297f89 */ /* 0x000ee200000e0000 */
[----:B------:R-:W-:Y:S01]  /*be00*/  FSEL R33, R33, -INF , !P2 ;  /* 0xff80000021217808 */ /* 0x000fe20005000000 */
[----:B------:R-:W-:Y:S01]  /*be10*/  MUFU.EX2 R91, R91 ;  /* 0x0000005b005b7308 */ /* 0x000fe20000000800 */
[----:B------:R-:W-:Y:S02]  /*be20*/  ISETP.GT.AND P2, PT, R166, R87, PT ;  /* 0x00000057a600720c */ /* 0x000fe40003f44270 */
        /* <DEDUP_REMOVED lines=8> */
[----:B------:R-:W-:Y:S02]  /*beb0*/  FSEL R211, R211, -INF , !P0 ;  /* 0xff800000d3d37808 */ /* 0x000fe40004000000 */
[----:B------:R-:W-:Y:S02]  /*bec0*/  ISETP.GE.AND P0, PT, R84, R202, PT ;  /* 0x000000ca5400720c */ /* 0x000fe40003f06270 */
[----:B---3--:R-:W-:Y:S02]  /*bed0*/  FMNMX.FTZ R41, R34, R41, !PT ;  /* 0x0000002922297209 */ /* 0x008fe40007810000 */
[----:B------:R-:W-:Y:S02]  /*bee0*/  FSEL R247, R247, -INF , !P0 ;  /* 0xff800000f7f77808 */ /* 0x000fe40004000000 */
[----:B------:R-:W-:Y:S01]  /*bef0*/  ISETP.GT.AND P0, PT, R166, R82, PT ;  /* 0x00000052a600720c */ /* 0x000fe20003f04270 */
[----:B------:R-:W3:Y:S01]  /*bf00*/  SHFL.BFLY PT, R25, R41, 0x1, 0x1f ;  /* 0x0c201f0029197f89 */ /* 0x000ee200000e0000 */
[----:B------:R-:W-:-:S02]  /*bf10*/  FSEL R246, R246, -INF , !P2 ;  /* 0xff800000f6f67808 */ /* 0x000fc40005000000 */
[C---:B------:R-:W-:Y:S02]  /*bf20*/  ISETP.GT.AND P2, PT, R166.reuse, R84, PT ;  /* 0x00000054a600720c */ /* 0x040fe40003f44270 */
[----:B------:R-:W-:Y:S02]  /*bf30*/  FSEL R89, R89, -INF , !P0 ;  /* 0xff80000059597808 */ /* 0x000fe40004000000 */
[----:B------:R-:W-:Y:S02]  /*bf40*/  ISETP.GT.AND P0, PT, R166, R81, PT ;  /* 0x00000051a600720c */ /* 0x000fe40003f04270 */
[----:B------:R-:W-:Y:S02]  /*bf50*/  FSEL R63, R63, -INF , !P2 ;  /* 0xff8000003f3f7808 */ /* 0x000fe40005000000 */
[-C--:B------:R-:W-:Y:S02]  /*bf60*/  ISETP.GE.AND P5, PT, R94, R202.reuse, PT ;  /* 0x000000ca5e00720c */ /* 0x080fe40003fa6270 */
[----:B------:R-:W-:-:S02]  /*bf70*/  ISETP.GE.AND P2, PT, R81, R202, PT ;  /* 0x000000ca5100720c */ /* 0x000fc40003f46270 */
[----:B------:R-:W-:Y:S02]  /*bf80*/  FSEL R241, R93, -INF , !P0 ;  /* 0xff8000005df17808 */ /* 0x000fe40004000000 */
[----:B------:R-:W-:Y:S01]  /*bf90*/  ISETP.GE.AND P0, PT, R75, R202, PT ;  /* 0x000000ca4b00720c */ /* 0x000fe20003f06270 */
[----:B------:R-:W-:Y:S01]  /*bfa0*/  MUFU.EX2 R93, R51 ;  /* 0x00000033005d7308 */ /* 0x000fe20000000800 */
[----:B------:R-:W-:Y:S01]  /*bfb0*/  ISETP.GE.AND P4, PT, R94, R201, PT ;  /* 0x000000c95e00720c */ /* 0x000fe20003f86270 */
[----:B------:R-:W-:Y:S01]  /*bfc0*/  FFMA.FTZ R94, R64, UR6, -R123 ;  /* 0x00000006405e7c23 */ /* 0x000fe2000801087b */
[----:B------:R-:W-:Y:S02]  /*bfd0*/  FSEL R229, R50, -INF , !P5 ;  /* 0xff80000032e57808 */ /* 0x000fe40006800000 */
[----:B------:R-:W-:Y:S02]  /*bfe0*/  FSEL R248, R223, -INF , !P2 ;  /* 0xff800000dff87808 */ /* 0x000fe40005000000 */
[----:B---3--:R-:W-:Y:S01]  /*bff0*/  FMNMX.FTZ R65, R41, R25, !PT ;  /* 0x0000001929417209 */ /* 0x008fe20007810000 */
[----:B------:R-:W-:Y:S01]  /*c000*/  MUFU.EX2 R94, R94 ;  /* 0x0000005e005e7308 */ /* 0x000fe20000000800 */
[----:B------:R-:W-:-:S02]  /*c010*/  FMNMX3.FTZ R25, R2, R16, R17, !PT ;  /* 0x0000001002197276 */ /* 0x000fc40007810011 */
[----:B------:R-:W-:Y:S01]  /*c020*/  ISETP.GE.AND P5, PT, R86, R202, PT ;  /* 0x000000ca5600720c */ /* 0x000fe20003fa6270 */
[----:B------:R-:W-:Y:S01]  /*c030*/  FMUL.FTZ R178, R65, UR6 ;  /* 0x0000000641b27c20 */ /* 0x000fe20008410000 */
[----:B------:R-:W-:Y:S02]  /*c040*/  FMNMX3.FTZ R25, R25, R18, R20, !PT ;  /* 0x0000001219197276 */ /* 0x000fe40007810014 */
[C---:B------:R-:W-:Y:S02]  /*c050*/  ISETP.GT.AND P2, PT, R166.reuse, R80, PT ;  /* 0x00000050a600720c */ /* 0x040fe40003f44270 */
[----:B------:R-:W-:Y:S02]  /*c060*/  FMNMX3.FTZ R25, R25, R19, R15, !PT ;  /* 0x0000001319197276 */ /* 0x000fe4000781000f */
[----:B------:R-:W-:Y:S02]  /*c070*/  FSEL R243, R243, -INF , !P0 ;  /* 0xff800000f3f37808 */ /* 0x000fe40004000000 */
[----:B------:R-:W-:-:S02]  /*c080*/  ISETP.GT.AND P0, PT, R166, R74, PT ;  /* 0x0000004aa600720c */ /* 0x000fc40003f04270 */
[----:B------:R-:W-:Y:S02]  /*c090*/  FSEL R237, R33, -INF , !P4 ;  /* 0xff80000021ed7808 */ /* 0x000fe40006000000 */
[----:B------:R-:W-:Y:S02]  /*c0a0*/  FMNMX3.FTZ R25, R25, R10, R9, !PT ;  /* 0x0000000a19197276 */ /* 0x000fe40007810009 */
[----:B------:R-:W-:Y:S02]  /*c0b0*/  ISETP.GE.AND P4, PT, R86, R201, PT ;  /* 0x000000c95600720c */ /* 0x000fe40003f86270 */
[----:B------:R-:W-:Y:S02]  /*c0c0*/  FSEL R244, R244, -INF , !P5 ;  /* 0xff800000f4f47808 */ /* 0x000fe40006800000 */
[----:B------:R-:W-:Y:S01]  /*c0d0*/  FSEL R238, R92, -INF , !P2 ;  /* 0xff8000005cee7808 */ /* 0x000fe20005000000 */
[----:B------:R-:W-:Y:S01]  /*c0e0*/  FFMA.FTZ R92, R45, UR6, -R123 ;  /* 0x000000062d5c7c23 */ /* 0x000fe2000801087b */
[----:B------:R-:W-:-:S02]  /*c0f0*/  ISETP.GT.AND P5, PT, R166, R85, PT ;  /* 0x00000055a600720c */ /* 0x000fc40003fa4270 */
[----:B------:R-:W-:Y:S02]  /*c100*/  ISETP.GT.AND P2, PT, R166, R75, PT ;  /* 0x0000004ba600720c */ /* 0x000fe40003f44270 */
[----:B------:R-:W-:Y:S01]  /*c110*/  FSEL R76, R76, -INF , !P0 ;  /* 0xff8000004c4c7808 */ /* 0x000fe20004000000 */
[----:B------:R-:W-:Y:S01]  /*c120*/  MUFU.EX2 R92, R92 ;  /* 0x0000005c005c7308 */ /* 0x000fe20000000800 */
[----:B------:R-:W-:Y:S02]  /*c130*/  ISETP.GT.AND P0, PT, R166, R71, PT ;  /* 0x00000047a600720c */ /* 0x000fe40003f04270 */
[----:B------:R-:W-:Y:S02]  /*c140*/  FMNMX3.FTZ R25, R25, R58, R57, !PT ;  /* 0x0000003a19197276 */ /* 0x000fe40007810039 */
[----:B------:R-:W-:Y:S02]  /*c150*/  FSEL R208, R211, -INF , !P4 ;  /* 0xff800000d3d07808 */ /* 0x000fe40006000000 */
[----:B------:R-:W-:-:S02]  /*c160*/  ISETP.GE.AND P4, PT, R84, R201, PT ;  /* 0x000000c95400720c */ /* 0x000fc40003f86270 */
[-C--:B------:R-:W-:Y:S02]  /*c170*/  ISETP.GE.AND P6, PT, R85, R201.reuse, PT ;  /* 0x000000c95500720c */ /* 0x080fe40003fc6270 */
[----:B------:R-:W-:Y:S02]  /*c180*/  FSEL R128, R128, -INF , !P5 ;  /* 0xff80000080807808 */ /* 0x000fe40006800000 */
[----:B------:R-:W-:Y:S02]  /*c190*/  FSEL R83, R83, -INF , !P2 ;  /* 0xff80000053537808 */ /* 0x000fe40005000000 */
[----:B------:R-:W-:Y:S02]  /*c1a0*/  ISETP.GE.AND P2, PT, R74, R201, PT ;  /* 0x000000c94a00720c */ /* 0x000fe40003f46270 */
[----:B------:R-:W-:Y:S02]  /*c1b0*/  FSEL R124, R124, -INF , !P0 ;  /* 0xff8000007c7c7808 */ /* 0x000fe40004000000 */
[----:B------:R-:W-:-:S02]  /*c1c0*/  FMNMX3.FTZ R25, R25, R56, R55, !PT ;  /* 0x0000003819197276 */ /* 0x000fc40007810037 */
[----:B------:R-:W-:Y:S02]  /*c1d0*/  ISETP.GT.AND P0, PT, R166, R70, PT ;  /* 0x00000046a600720c */ /* 0x000fe40003f04270 */
[----:B------:R-:W-:Y:S02]  /*c1e0*/  FSEL R210, R63, -INF , !P4 ;  /* 0xff8000003fd27808 */ /* 0x000fe40006000000 */
[----:B------:R-:W-:Y:S02]  /*c1f0*/  FSEL R252, R128, -INF , !P6 ;  /* 0xff80000080fc7808 */ /* 0x000fe40007000000 */
[-C--:B------:R-:W-:Y:S02]  /*c200*/  ISETP.GE.AND P4, PT, R81, R201.reuse, PT ;  /* 0x000000c95100720c */ /* 0x080fe40003f86270 */
[----:B------:R-:W-:Y:S02]  /*c210*/  ISETP.GE.AND P6, PT, R82, R201, PT ;  /* 0x000000c95200720c */ /* 0x000fe40003fc6270 */
[----:B------:R-:W-:-:S02]  /*c220*/  FSEL R233, R76, -INF , !P2 ;  /* 0xff8000004ce97808 */ /* 0x000fc40005000000 */
[----:B------:R-:W-:Y:S02]  /*c230*/  FMNMX3.FTZ R25, R25, R226, R228, !PT ;  /* 0x000000e219197276 */ /* 0x000fe400078100e4 */
[-C--:B------:R-:W-:Y:S02]  /*c240*/  ISETP.GE.AND P2, PT, R70, R202.reuse, PT ;  /* 0x000000ca4600720c */ /* 0x080fe40003f46270 */
[----:B------:R-:W-:Y:S02]  /*c250*/  FSEL R214, R221, -INF , !P0 ;  /* 0xff800000ddd67808 */ /* 0x000fe40004000000 */
[----:B------:R-:W-:Y:S02]  /*c260*/  ISETP.GT.AND P0, PT, R166, R69, PT ;  /* 0x00000045a600720c */ /* 0x000fe40003f04270 */
[----:B------:R-:W-:Y:S02]  /*c270*/  ISETP.GE.AND P5, PT, R82, R202, PT ;  /* 0x000000ca5200720c */ /* 0x000fe40003fa6270 */
[----:B------:R-:W-:-:S02]  /*c280*/  FSEL R241, R241, -INF , !P4 ;  /* 0xff800000f1f17808 */ /* 0x000fc40006000000 */
[----:B------:R-:W-:Y:S02]  /*c290*/  FSEL R251, R89, -INF , !P6 ;  /* 0xff80000059fb7808 */ /* 0x000fe40007000000 */
[----:B------:R-:W-:Y:S02]  /*c2a0*/  ISETP.GE.AND P4, PT, R75, R201, PT ;  /* 0x000000c94b00720c */ /* 0x000fe40003f86270 */
[----:B------:R-:W-:Y:S02]  /*c2b0*/  FMNMX3.FTZ R25, R25, R229, R232, !PT ;  /* 0x000000e519197276 */ /* 0x000fe400078100e8 */
[-C--:B------:R-:W-:Y:S02]  /*c2c0*/  ISETP.GE.AND P6, PT, R80, R201.reuse, PT ;  /* 0x000000c95000720c */ /* 0x080fe40003fc6270 */
[----:B------:R-:W-:Y:S02]  /*c2d0*/  FSEL R230, R230, -INF , !P2 ;  /* 0xff800000e6e67808 */ /* 0x000fe40005000000 */
[----:B------:R-:W-:-:S02]  /*c2e0*/  ISETP.GE.AND P2, PT, R69, R201, PT ;  /* 0x000000c94500720c */ /* 0x000fc40003f46270 */
[----:B------:R-:W-:Y:S02]  /*c2f0*/  FSEL R30, R30, -INF , !P0 ;  /* 0xff8000001e1e7808 */ /* 0x000fe40004000000 */
[----:B------:R-:W-:Y:S02]  /*c300*/  FSEL R250, R250, -INF , !P5 ;  /* 0xff800000fafa7808 */ /* 0x000fe40006800000 */
[----:B------:R-:W-:Y:S02]  /*c310*/  ISETP.GE.AND P5, PT, R80, R202, PT ;  /* 0x000000ca5000720c */ /* 0x000fe40003fa6270 */
[----:B------:R-:W-:Y:S02]  /*c320*/  FSEL R236, R83, -INF , !P4 ;  /* 0xff80000053ec7808 */ /* 0x000fe40006000000 */
[----:B------:R-:W-:Y:S02]  /*c330*/  FMNMX3.FTZ R25, R25, R244, R246, !PT ;  /* 0x000000f419197276 */ /* 0x000fe400078100f6 */
[----:B------:R-:W-:-:S02]  /*c340*/  FSEL R238, R238, -INF , !P6 ;  /* 0xff800000eeee7808 */ /* 0x000fc40007000000 */
[-C--:B------:R-:W-:Y:S02]  /*c350*/  ISETP.GE.AND P4, PT, R71, R202.reuse, PT ;  /* 0x000000ca4700720c */ /* 0x080fe40003f86270 */
[-C--:B------:R-:W-:Y:S02]  /*c360*/  ISETP.GE.AND P6, PT, R74, R202.reuse, PT ;  /* 0x000000ca4a00720c */ /* 0x080fe40003fc6270 */
[----:B------:R-:W-:Y:S02]  /*c370*/  FSEL R211, R30, -INF , !P2 ;  /* 0xff8000001ed37808 */ /* 0x000fe40005000000 */
[----:B------:R-:W-:Y:S02]  /*c380*/  ISETP.GE.AND P2, PT, R67, R202, PT ;  /* 0x000000ca4300720c */ /* 0x000fe40003f46270 */
[----:B------:R-:W-:Y:S02]  /*c390*/  FSEL R245, R224, -INF , !P5 ;  /* 0xff800000e0f57808 */ /* 0x000fe40006800000 */
[----:B------:R-:W-:-:S02]  /*c3a0*/  FMNMX3.FTZ R25, R25, R247, R250, !PT ;  /* 0x000000f719197276 */ /* 0x000fc400078100fa */
[----:B------:R-:W-:Y:S02]  /*c3b0*/  FSEL R231, R231, -INF , !P4 ;  /* 0xff800000e7e77808 */ /* 0x000fe40006000000 */
[----:B------:R-:W-:Y:S02]  /*c3c0*/  FSEL R242, R242, -INF , !P6 ;  /* 0xff800000f2f27808 */ /* 0x000fe40007000000 */
[-C--:B------:R-:W-:Y:S02]  /*c3d0*/  ISETP.GE.AND P4, PT, R70, R201.reuse, PT ;  /* 0x000000c94600720c */ /* 0x080fe40003f86270 */
[----:B------:R-:W-:Y:S02]  /*c3e0*/  ISETP.GE.AND P6, PT, R71, R201, PT ;  /* 0x000000c94700720c */ /* 0x000fe40003fc6270 */
[----:B------:R-:W-:Y:S02]  /*c3f0*/  FSEL R222, R28, -INF , !P2 ;  /* 0xff8000001cde7808 */ /* 0x000fe40005000000 */
[----:B------:R-:W-:-:S02]  /*c400*/  FMNMX3.FTZ R28, R25, R248, R245, !PT ;  /* 0x000000f8191c7276 */ /* 0x000fc400078100f5 */
[----:B------:R-:W-:Y:S02]  /*c410*/  FMNMX3.FTZ R25, R0, R12, R13, !PT ;  /* 0x0000000c00197276 */ /* 0x000fe4000781000d */
[----:B------:R-:W-:Y:S02]  /*c420*/  FSEL R214, R214, -INF , !P4 ;  /* 0xff800000d6d67808 */ /* 0x000fe40006000000 */
[----:B------:R-:W-:Y:S02]  /*c430*/  FSEL R224, R124, -INF , !P6 ;  /* 0xff8000007ce07808 */ /* 0x000fe40007000000 */
[-C--:B------:R-:W-:Y:S02]  /*c440*/  ISETP.GE.AND P4, PT, R68, R202.reuse, PT ;  /* 0x000000ca4400720c */ /* 0x080fe40003f86270 */
[----:B------:R-:W-:Y:S02]  /*c450*/  ISETP.GE.AND P6, PT, R69, R202, PT ;  /* 0x000000ca4500720c */ /* 0x000fe40003fc6270 */
[----:B------:R-:W-:-:S02]  /*c460*/  FMNMX3.FTZ R28, R28, R243, R242, !PT ;  /* 0x000000f31c1c7276 */ /* 0x000fc400078100f2 */
[----:B------:R-:W-:Y:S02]  /*c470*/  FMNMX3.FTZ R25, R25, R14, R11, !PT ;  /* 0x0000000e19197276 */ /* 0x000fe4000781000b */
[----:B------:R-:W-:Y:S02]  /*c480*/  FSEL R225, R225, -INF , !P4 ;  /* 0xff800000e1e17808 */ /* 0x000fe40006000000 */
[----:B------:R-:W-:Y:S02]  /*c490*/  FSEL R227, R29, -INF , !P6 ;  /* 0xff8000001de37808 */ /* 0x000fe40007000000 */
[----:B------:R-:W-:Y:S02]  /*c4a0*/  ISETP.GE.AND P4, PT, R66, R202, PT ;  /* 0x000000ca4200720c */ /* 0x000fe40003f86270 */
[----:B------:R-:W-:Y:S02]  /*c4b0*/  FMNMX3.FTZ R28, R28, R231, R230, !PT ;  /* 0x000000e71c1c7276 */ /* 0x000fe400078100e6 */
[----:B------:R-:W-:-:S02]  /*c4c0*/  FMNMX3.FTZ R25, R25, R8, R24, !PT ;  /* 0x0000000819197276 */ /* 0x000fc40007810018 */
[----:B------:R-:W-:Y:S02]  /*c4d0*/  FSEL R221, R127, -INF , !P4 ;  /* 0xff8000007fdd7808 */ /* 0x000fe40006000000 */
[----:B------:R-:W-:Y:S02]  /*c4e0*/  FMNMX3.FTZ R28, R28, R227, R225, !PT ;  /* 0x000000e31c1c7276 */ /* 0x000fe400078100e1 */
[----:B------:R-:W-:Y:S02]  /*c4f0*/  FMNMX3.FTZ R25, R25, R32, R40, !PT ;  /* 0x0000002019197276 */ /* 0x000fe40007810028 */
[----:B------:R-:W-:Y:S02]  /*c500*/  FMNMX3.FTZ R29, R28, R222, R221, !PT ;  /* 0x000000de1c1d7276 */ /* 0x000fe400078100dd */
[----:B------:R-:W-:Y:S02]  /*c510*/  FMNMX3.FTZ R28, R25, R54, R53, !PT ;  /* 0x00000036191c7276 */ /* 0x000fe40007810035 */
[----:B------:R-:W-:-:S02]  /*c520*/  ISETP.GE.AND P2, PT, R7, R202, PT ;  /* 0x000000ca0700720c */ /* 0x000fc40003f46270 */
[----:B------:R-:W-:Y:S02]  /*c530*/  FMNMX3.FTZ R28, R28, R52, R212, !PT ;  /* 0x000000341c1c7276 */ /* 0x000fe400078100d4 */
[----:B------:R-:W-:Y:S02]  /*c540*/  ISETP.GT.AND P0, PT, R166, R68, PT ;  /* 0x00000044a600720c */ /* 0x000fe40003f04270 */
[----:B------:R-:W-:Y:S02]  /*c550*/  FMNMX3.FTZ R28, R28, R235, R234, !PT ;  /* 0x000000eb1c1c7276 */ /* 0x000fe400078100ea */
[----:B------:R-:W-:Y:S02]  /*c560*/  ISETP.GE.AND P4, PT, R6, R202, PT ;  /* 0x000000ca0600720c */ /* 0x000fe40003f86270 */
[----:B------:R-:W-:Y:S02]  /*c570*/  FMNMX3.FTZ R28, R28, R237, R239, !PT ;  /* 0x000000ed1c1c7276 */ /* 0x000fe400078100ef */
[----:B------:R-:W-:-:S02]  /*c580*/  FSEL R220, R220, -INF , !P2 ;  /* 0xff800000dcdc7808 */ /* 0x000fc40005000000 */
[----:B------:R-:W-:Y:S02]  /*c590*/  FMNMX3.FTZ R28, R28, R208, R252, !PT ;  /* 0x000000d01c1c7276 */ /* 0x000fe400078100fc */
[----:B------:R-:W-:Y:S02]  /*c5a0*/  ISETP.GE.AND P6, PT, R68, R201, PT ;  /* 0x000000c94400720c */ /* 0x000fe40003fc6270 */
[----:B------:R-:W-:Y:S02]  /*c5b0*/  FMNMX3.FTZ R28, R28, R210, R251, !PT ;  /* 0x000000d21c1c7276 */ /* 0x000fe400078100fb */
[----:B------:R-:W-:Y:S02]  /*c5c0*/  ISETP.GT.AND P2, PT, R166, R67, PT ;  /* 0x00000043a600720c */ /* 0x000fe40003f44270 */
[----:B------:R-:W-:Y:S02]  /*c5d0*/  FSEL R207, R23, -INF , !P0 ;  /* 0xff80000017cf7808 */ /* 0x000fe40004000000 */
[----:B------:R-:W-:-:S02]  /*c5e0*/  FMNMX3.FTZ R28, R28, R241, R238, !PT ;  /* 0x000000f11c1c7276 */ /* 0x000fc400078100ee */
[----:B------:R-:W-:Y:S02]  /*c5f0*/  FSEL R219, R219, -INF , !P4 ;  /* 0xff800000dbdb7808 */ /* 0x000fe40006000000 */
[----:B------:R-:W-:Y:S02]  /*c600*/  FSETP.NEU.FTZ.AND P5, PT, R65, -INF , PT ;  /* 0xff8000004100780b */ /* 0x000fe40003fbd000 */
[----:B------:R-:W-:Y:S02]  /*c610*/  ISETP.GE.AND P4, PT, R67, R201, PT ;  /* 0x000000c94300720c */ /* 0x000fe40003f86270 */
[----:B------:R-:W-:Y:S02]  /*c620*/  FSEL R207, R207, -INF , !P6 ;  /* 0xff800000cfcf7808 */ /* 0x000fe40007000000 */
[----:B------:R-:W-:Y:S02]  /*c630*/  FSEL R4, R4, -INF , !P2 ;  /* 0xff80000004047808 */ /* 0x000fe40005000000 */
[----:B------:R-:W-:-:S02]  /*c640*/  ISETP.GT.AND P6, PT, R166, R66, PT ;  /* 0x00000042a600720c */ /* 0x000fc40003fc4270 */
[----:B------:R-:W-:Y:S02]  /*c650*/  FMNMX3.FTZ R28, R28, R236, R233, !PT ;  /* 0x000000ec1c1c7276 */ /* 0x000fe400078100e9 */
[----:B------:R-:W-:Y:S02]  /*c660*/  FSEL R178, R178, RZ, P5 ;  /* 0x000000ffb2b27208 */ /* 0x000fe40002800000 */
[----:B------:R-:W-:Y:S02]  /*c670*/  FSEL R173, R4, -INF , !P4 ;  /* 0xff80000004ad7808 */ /* 0x000fe40006000000 */
[----:B------:R-:W-:Y:S01]  /*c680*/  ISETP.GT.AND P4, PT, R166, R7, PT ;  /* 0x00000007a600720c */ /* 0x000fe20003f84270 */
[--C-:B------:R-:W-:Y:S01]  /*c690*/  FFMA.FTZ R82, R168, UR6, -R178.reuse ;  /* 0x00000006a8527c23 */ /* 0x100fe200080108b2 */
[----:B------:R-:W-:Y:S01]  /*c6a0*/  FSEL R5, R5, -INF , !P6 ;  /* 0xff80000005057808 */ /* 0x000fe20007000000 */
[--C-:B------:R-:W-:Y:S01]  /*c6b0*/  FFMA.FTZ R83, R167, UR6, -R178.reuse ;  /* 0x00000006a7537c23 */ /* 0x100fe200080108b2 */
[-C--:B------:R-:W-:Y:S01]  /*c6c0*/  ISETP.GE.AND P0, PT, R66, R201.reuse, PT ;  /* 0x000000c94200720c */ /* 0x080fe20003f06270 */
[--C-:B------:R-:W-:Y:S01]  /*c6d0*/  FFMA.FTZ R123, R169, UR6, -R178.reuse ;  /* 0x00000006a97b7c23 */ /* 0x100fe200080108b2 */
[----:B------:R-:W-:Y:S01]  /*c6e0*/  ISETP.GT.AND P6, PT, R166, R6, PT ;  /* 0x00000006a600720c */ /* 0x000fe20003fc4270 */
[----:B------:R-:W-:Y:S01]  /*c6f0*/  FFMA.FTZ R128, R31, UR6, -R178 ;  /* 0x000000061f807c23 */ /* 0x000fe200080108b2 */
[----:B------:R-:W-:Y:S01]  /*c700*/  FMNMX3.FTZ R4, R28, R224, R214, !PT ;  /* 0x000000e01c047276 */ /* 0x000fe200078100d6 */
[--C-:B------:R-:W-:Y:S01]  /*c710*/  FFMA.FTZ R170, R170, UR6, -R178.reuse ;  /* 0x00000006aaaa7c23 */ /* 0x100fe200080108b2 */
[----:B------:R-:W-:Y:S01]  /*c720*/  FSEL R22, R22, -INF , !P4 ;  /* 0xff80000016167808 */ /* 0x000fe20006000000 */
[--C-:B------:R-:W-:Y:S01]  /*c730*/  FFMA.FTZ R171, R72, UR6, -R178.reuse ;  /* 0x0000000648ab7c23 */ /* 0x100fe200080108b2 */
[-C--:B------:R-:W-:Y:S01]  /*c740*/  ISETP.GE.AND P2, PT, R7, R201.reuse, PT ;  /* 0x000000c90700720c */ /* 0x080fe20003f46270 */
[----:B------:R-:W-:Y:S01]  /*c750*/  MUFU.EX2 R124, R170 ;  /* 0x000000aa007c7308 */ /* 0x000fe20000000800 */
[----:B------:R-:W-:Y:S01]  /*c760*/  ISETP.GE.AND P4, PT, R6, R201, PT ;  /* 0x000000c90600720c */ /* 0x000fe20003f86270 */
[--C-:B------:R-:W-:Y:S01]  /*c770*/  FFMA.FTZ R86, R119, UR6, -R178.reuse ;  /* 0x0000000677567c23 */ /* 0x100fe200080108b2 */
[----:B------:R-:W-:Y:S01]  /*c780*/  FSEL R21, R21, -INF , !P6 ;  /* 0xff80000015157808 */ /* 0x000fe20007000000 */
[--C-:B------:R-:W-:Y:S01]  /*c790*/  FFMA.FTZ R85, R122, UR6, -R178.reuse ;  /* 0x000000067a557c23 */ /* 0x100fe200080108b2 */
[----:B------:R-:W-:Y:S01]  /*c7a0*/  FSEL R168, R5, -INF , !P0 ;  /* 0xff80000005a87808 */ /* 0x000fe20004000000 */
[--C-:B------:R-:W-:Y:S01]  /*c7b0*/  FFMA.FTZ R84, R131, UR6, -R178.reuse ;  /* 0x0000000683547c23 */ /* 0x100fe200080108b2 */
[----:B------:R-:W-:Y:S01]  /*c7c0*/  FMNMX3.FTZ R4, R4, R211, R207, !PT ;  /* 0x000000d304047276 */ /* 0x000fe200078100cf */
[--C-:B------:R-:W-:Y:S01]  /*c7d0*/  FFMA.FTZ R75, R35, UR6, -R178.reuse ;  /* 0x00000006234b7c23 */ /* 0x100fe200080108b2 */
[----:B------:R-:W-:Y:S01]  /*c7e0*/  FMNMX3.FTZ R25, R29, R220, R219, !PT ;  /* 0x000000dc1d197276 */ /* 0x000fe200078100db */
[----:B------:R-:W-:Y:S01]  /*c7f0*/  MUFU.EX2 R171, R171 ;  /* 0x000000ab00ab7308 */ /* 0x000fe20000000800 */
[----:B------:R-:W-:Y:S01]  /*c800*/  FSEL R167, R22, -INF , !P2 ;  /* 0xff80000016a77808 */ /* 0x000fe20005000000 */
[----:B------:R-:W-:Y:S01]  /*c810*/  LDSM.16.MT88.4 R28, [R186+0x4000] ;  /* 0x00400000ba1c783b */ /* 0x000fe20000004200 */
[----:B------:R-:W-:Y:S01]  /*c820*/  FSEL R166, R21, -INF , !P4 ;  /* 0xff80000015a67808 */ /* 0x000fe20006000000 */
[----:B------:R-:W-:Y:S01]  /*c830*/  FFMA.FTZ R90, R130, UR6, -R178 ;  /* 0x00000006825a7c23 */ /* 0x000fe200080108b2 */
[----:B------:R-:W-:Y:S01]  /*c840*/  FMNMX3.FTZ R4, R4, R173, R168, !PT ;  /* 0x000000ad04047276 */ /* 0x000fe200078100a8 */
[----:B------:R-:W3:Y:S01]  /*c850*/  SHFL.BFLY PT, R23, R25, 0x2, 0x1f ;  /* 0x0c401f0019177f89 */ /* 0x000ee200000e0000 */
[----:B------:R-:W-:Y:S01]  /*c860*/  FFMA.FTZ R77, R47, UR6, -R178 ;  /* 0x000000062f4d7c23 */ /* 0x000fe200080108b2 */
[----:B------:R-:W4:Y:S01]  /*c870*/  MUFU.EX2 R128, R128 ;  /* 0x0000008000807308 */ /* 0x000f220000000800 */
[----:B------:R-:W-:Y:S01]  /*c880*/  FMNMX3.FTZ R63, R4, R167, R166, !PT ;  /* 0x000000a7043f7276 */ /* 0x000fe200078100a6 */
[--C-:B------:R-:W-:Y:S01]  /*c890*/  FFMA.FTZ R76, R46, UR6, -R178.reuse ;  /* 0x000000062e4c7c23 */ /* 0x100fe200080108b2 */
[--C-:B------:R-:W-:Y:S01]  /*c8a0*/  FFMA.FTZ R74, R27, UR6, -R178.reuse ;  /* 0x000000061b4a7c23 */ /* 0x100fe200080108b2 */
[--C-:B------:R-:W-:Y:S01]  /*c8b0*/  FFMA.FTZ R73, R26, UR6, -R178.reuse ;  /* 0x000000061a497c23 */ /* 0x100fe200080108b2 */
[----:B-1----:R-:W-:Y:S01]  /*c8c0*/  F2FP.BF16.F32.PACK_AB R48, R129, R172 ;  /* 0x000000ac8130723e */ /* 0x002fe200000010ff */
[----:B------:R-:W1:Y:S01]  /*c8d0*/  SHFL.BFLY PT, R4, R63, 0x2, 0x1f ;  /* 0x0c401f003f047f89 */ /* 0x000e6200000e0000 */
[----:B--2---:R-:W-:Y:S01]  /*c8e0*/  F2FP.BF16.F32.PACK_AB R50, R125, R126 ;  /* 0x0000007e7d32723e */ /* 0x004fe200000010ff */
        /* <DEDUP_REMOVED lines=9> */
[----:B----4-:R-:W-:Y:S01]  /*c980*/  F2FP.BF16.F32.PACK_AB R49, R128, R171 ;  /* 0x000000ab8031723e */ /* 0x010fe200000010ff */
[--C-:B------:R-:W-:Y:S01]  /*c990*/  FFMA.FTZ R165, R59, UR6, -R178.reuse ;  /* 0x000000063ba57c23 */ /* 0x100fe200080108b2 */
[--C-:B------:R-:W-:Y:S01]  /*c9a0*/  FFMA.FTZ R213, R213, UR6, -R178.reuse ;  /* 0x00000006d5d57c23 */ /* 0x100fe200080108b2 */
[--C-:B------:R-:W-:Y:S01]  /*c9b0*/  FFMA.FTZ R240, R240, UR6, -R178.reuse ;  /* 0x00000006f0f07c23 */ /* 0x100fe200080108b2 */
[--C-:B------:R-:W-:Y:S01]  /*c9c0*/  FFMA.FTZ R249, R249, UR6, -R178.reuse ;  /* 0x00000006f9f97c23 */ /* 0x100fe200080108b2 */
[----:B---3--:R-:W-:Y:S01]  /*c9d0*/  FMNMX.FTZ R23, R25, R23, !PT ;  /* 0x0000001719177209 */ /* 0x008fe20007810000 */
[--C-:B------:R-:W-:Y:S01]  /*c9e0*/  FFMA.FTZ R206, R206, UR6, -R178.reuse ;  /* 0x00000006cece7c23 */ /* 0x100fe200080108b2 */
[----:B------:R-:W-:Y:S01]  /*c9f0*/  MUFU.EX2 R89, R89 ;  /* 0x0000005900597308 */ /* 0x000fe20000000800 */
[----:B--2---:R-:W-:Y:S01]  /*ca00*/  F2FP.BF16.F32.PACK_AB R51, R123, R124 ;  /* 0x0000007c7b33723e */ /* 0x004fe200000010ff */
[--C-:B------:R-:W-:Y:S01]  /*ca10*/  FFMA.FTZ R177, R177, UR6, -R178.reuse ;  /* 0x00000006b1b17c23 */ /* 0x100fe200080108b2 */
[----:B------:R-:W2:Y:S01]  /*ca20*/  SHFL.BFLY PT, R64, R23, 0x1, 0x1f ;  /* 0x0c201f0017407f89 */ /* 0x000ea200000e0000 */
[--C-:B------:R-:W-:Y:S01]  /*ca30*/  FFMA.FTZ R176, R176, UR6, -R178.reuse ;  /* 0x00000006b0b07c23 */ /* 0x100fe200080108b2 */
[--C-:B------:R-:W-:Y:S01]  /*ca40*/  FFMA.FTZ R175, R175, UR6, -R178.reuse ;  /* 0x00000006afaf7c23 */ /* 0x100fe200080108b2 */
[----:B-1----:R-:W-:Y:S01]  /*ca50*/  FMNMX.FTZ R63, R63, R4, !PT ;  /* 0x000000043f3f7209 */ /* 0x002fe20007810000 */
[----:B------:R-:W-:Y:S01]  /*ca60*/  FFMA.FTZ R174, R174, UR6, -R178 ;  /* 0x00000006aeae7c23 */ /* 0x000fe200080108b2 */
[----:B------:R-:W-:Y:S03]  /*ca70*/  MUFU.EX2 R88, R88 ;  /* 0x0000005800587308 */ /* 0x000fe60000000800 */
[----:B------:R-:W1:Y:S05]  /*ca80*/  SHFL.BFLY PT, R4, R63, 0x1, 0x1f ;  /* 0x0c201f003f047f89 */ /* 0x000e6a00000e0000 */
[----:B------:R-:W3:Y:S08]  /*ca90*/  MUFU.EX2 R87, R87 ;  /* 0x0000005700577308 */ /* 0x000ef00000000800 */
[----:B------:R-:W-:Y:S01]  /*caa0*/  MUFU.EX2 R86, R86 ;  /* 0x0000005600567308 */ /* 0x000fe20000000800 */
[----:B--2---:R-:W-:-:S04]  /*cab0*/  FMNMX.FTZ R64, R23, R64, !PT ;  /* 0x0000004017407209 */ /* 0x004fc80007810000 */
[C---:B------:R-:W-:Y:S01]  /*cac0*/  FSETP.NEU.FTZ.AND P2, PT, R64.reuse, -INF , PT ;  /* 0xff8000004000780b */ /* 0x040fe20003f5d000 */
[C---:B------:R-:W-:Y:S01]  /*cad0*/  FMUL.FTZ R223, R64.reuse, UR6 ;  /* 0x0000000640df7c20 */ /* 0x040fe20008410000 */
[----:B---3--:R-:W-:Y:S01]  /*cae0*/  F2FP.BF16.F32.PACK_AB R59, R87, R88 ;  /* 0x00000058573b723e */ /* 0x008fe200000010ff */
[----:B------:R-:W-:Y:S01]  /*caf0*/  MUFU.EX2 R85, R85 ;  /* 0x0000005500557308 */ /* 0x000fe20000000800 */
[----:B-1----:R-:W-:Y:S02]  /*cb00*/  FMNMX.FTZ R63, R63, R4, !PT ;  /* 0x000000043f3f7209 */ /* 0x002fe40007810000 */
[----:B------:R-:W-:Y:S02]  /*cb10*/  FSEL R4, R64, RZ, P2 ;  /* 0x000000ff40047208 */ /* 0x000fe40001000000 */
[C---:B------:R-:W-:Y:S01]  /*cb20*/  FSETP.NEU.FTZ.AND P0, PT, R63.reuse, -INF , PT ;  /* 0xff8000003f00780b */ /* 0x040fe20003f1d000 */
[----:B------:R-:W-:Y:S01]  /*cb30*/  FMUL.FTZ R169, R63, UR6 ;  /* 0x000000063fa97c20 */ /* 0x000fe20008410000 */
[----:B------:R-:W-:Y:S01]  /*cb40*/  FSEL R223, R223, RZ, P2 ;  /* 0x000000ffdfdf7208 */ /* 0x000fe20001000000 */
[----:B------:R-:W-:Y:S01]  /*cb50*/  FADD.FTZ R2, R2, -R4 ;  /* 0x8000000402027221 */ /* 0x000fe20000010000 */
[----:B------:R-:W-:Y:S01]  /*cb60*/  FSEL R4, R63, RZ, P0 ;  /* 0x000000ff3f047208 */ /* 0x000fe20000000000 */
[----:B------:R-:W-:Y:S01]  /*cb70*/  MUFU.EX2 R84, R84 ;  /* 0x0000005400547308 */ /* 0x000fe20000000800 */
[----:B------:R-:W-:Y:S01]  /*cb80*/  FSEL R169, R169, RZ, P0 ;  /* 0x000000ffa9a97208 */ /* 0x000fe20000000000 */
[--C-:B------:R-:W-:Y:S01]  /*cb90*/  FFMA.FTZ R170, R16, UR6, -R223.reuse ;  /* 0x0000000610aa7c23 */ /* 0x100fe200080108df */
[--C-:B------:R-:W-:Y:S01]  /*cba0*/  FFMA.FTZ R122, R17, UR6, -R223.reuse ;  /* 0x00000006117a7c23 */ /* 0x100fe200080108df */
[----:B------:R-:W-:Y:S01]  /*cbb0*/  FADD.FTZ R4, R0, -R4 ;  /* 0x8000000400047221 */ /* 0x000fe20000010000 */
[----:B------:R-:W-:Y:S01]  /*cbc0*/  FFMA.FTZ R121, R18, UR6, -R223 ;  /* 0x0000000612797c23 */ /* 0x000fe200080108df */
[----:B------:R-:W-:Y:S01]  /*cbd0*/  FFMA.FTZ R127, R12, UR6, -R169 ;  /* 0x000000060c7f7c23 */ /* 0x000fe200080108a9 */
[----:B------:R-:W-:Y:S01]  /*cbe0*/  FSEL R12, R62, RZ, P3 ;  /* 0x000000ff3e0c7208 */ /* 0x000fe20001800000 */
[----:B------:R-:W-:Y:S01]  /*cbf0*/  FMUL.FTZ R0, R4, UR6 ;  /* 0x0000000604007c20 */ /* 0x000fe20008410000 */
[----:B------:R-:W-:Y:S01]  /*cc00*/  FFMA.FTZ R72, R20, UR6, -R223 ;  /* 0x0000000614487c23 */ /* 0x000fe200080108df */
[----:B------:R-:W1:Y:S01]  /*cc10*/  LDSM.16.MT88.4 R4, [R184+0x4000] ;  /* 0x00400000b804783b */ /* 0x000e620000004200 */
[--C-:B------:R-:W-:Y:S01]  /*cc20*/  FFMA.FTZ R120, R13, UR6, -R169.reuse ;  /* 0x000000060d787c23 */ /* 0x100fe200080108a9 */
[--C-:B------:R-:W-:Y:S01]  /*cc30*/  FFMA.FTZ R119, R14, UR6, -R169.reuse ;  /* 0x000000060e777c23 */ /* 0x100fe200080108a9 */
[--C-:B------:R-:W-:Y:S01]  /*cc40*/  FFMA.FTZ R67, R11, UR6, -R169.reuse ;  /* 0x000000060b437c23 */ /* 0x100fe200080108a9 */
[----:B------:R-:W-:Y:S01]  /*cc50*/  FMUL.FTZ R2, R2, UR6 ;  /* 0x0000000602027c20 */ /* 0x000fe20008410000 */
[----:B------:R-:W-:Y:S01]  /*cc60*/  FADD.FTZ R12, R36, -R12 ;  /* 0x8000000c240c7221 */ /* 0x000fe20000010000 */
[----:B------:R-:W-:Y:S01]  /*cc70*/  FSEL R36, R65, RZ, P5 ;  /* 0x000000ff41247208 */ /* 0x000fe20002800000 */
[----:B------:R-:W-:Y:S01]  /*cc80*/  MUFU.EX2 R170, R170 ;  /* 0x000000aa00aa7308 */ /* 0x000fe20000000800 */
[--C-:B------:R-:W-:Y:S01]  /*cc90*/  FFMA.FTZ R131, R32, UR6, -R169.reuse ;  /* 0x0000000620837c23 */ /* 0x100fe200080108a9 */
[----:B------:R-:W-:Y:S01]  /*cca0*/  FFMA.FTZ R164, R40, UR6, -R169 ;  /* 0x0000000628a47c23 */ /* 0x000fe200080108a9 */
[----:B------:R-:W2:Y:S01]  /*ccb0*/  LDSM.16.MT88.4 R32, [R186+0x4400] ;  /* 0x00440000ba20783b */ /* 0x000ea20000004200 */
[----:B------:R-:W-:Y:S01]  /*ccc0*/  FADD.FTZ R36, R3, -R36 ;  /* 0x8000002403247221 */ /* 0x000fe20000010000 */
[----:B------:R-:W-:Y:S01]  /*ccd0*/  FMUL.FTZ R3, R12, UR6 ;  /* 0x000000060c037c20 */ /* 0x000fe20008410000 */
[--C-:B------:R-:W-:Y:S01]  /*cce0*/  FFMA.FTZ R71, R19, UR6, -R223.reuse ;  /* 0x0000000613477c23 */ /* 0x100fe200080108df */
[----:B------:R-:W3:Y:S01]  /*ccf0*/  LDSM.16.MT88.4 R40, [R184+0x4400] ;  /* 0x00440000b828783b */ /* 0x000ee20000004200 */
[----:B------:R-:W4:Y:S01]  /*cd00*/  MUFU.EX2 R122, R122 ;  /* 0x0000007a007a7308 */ /* 0x000f220000000800 */
[----:B------:R-:W-:Y:S01]  /*cd10*/  FMUL.FTZ R36, R36, UR6 ;  /* 0x0000000624247c20 */ /* 0x000fe20008410000 */
[--C-:B------:R-:W-:Y:S01]  /*cd20*/  FFMA.FTZ R70, R15, UR6, -R223.reuse ;  /* 0x000000060f467c23 */ /* 0x100fe200080108df */
[--C-:B------:R-:W-:Y:S01]  /*cd30*/  FFMA.FTZ R69, R10, UR6, -R223.reuse ;  /* 0x000000060a457c23 */ /* 0x100fe200080108df */
[----:B------:R-:W-:Y:S01]  /*cd40*/  FFMA.FTZ R68, R9, UR6, -R223 ;  /* 0x0000000609447c23 */ /* 0x000fe200080108df */
[--C-:B------:R-:W-:Y:S01]  /*cd50*/  FFMA.FTZ R66, R8, UR6, -R169.reuse ;  /* 0x0000000608427c23 */ /* 0x100fe200080108a9 */
[----:B------:R-:W-:Y:S01]  /*cd60*/  FFMA.FTZ R130, R24, UR6, -R169 ;  /* 0x0000000618827c23 */ /* 0x000fe200080108a9 */
[----:B------:R-:W-:Y:S01]  /*cd70*/  FFMA.FTZ R183, R55, UR6, -R223 ;  /* 0x0000000637b77c23 */ /* 0x000fe200080108df */
[----:B------:R-:W-:Y:S01]  /*cd80*/  MUFU.EX2 R121, R121 ;  /* 0x0000007900797308 */ /* 0x000fe20000000800 */
[----:B------:R-:W-:Y:S01]  /*cd90*/  FFMA.FTZ R209, R54, UR6, -R169 ;  /* 0x0000000636d17c23 */ /* 0x000fe200080108a9 */
[--C-:B------:R-:W-:Y:S01]  /*cda0*/  FFMA.FTZ R179, R58, UR6, -R223.reuse ;  /* 0x000000063ab37c23 */ /* 0x100fe200080108df */
[--C-:B------:R-:W-:Y:S01]  /*cdb0*/  FFMA.FTZ R180, R57, UR6, -R223.reuse ;  /* 0x0000000639b47c23 */ /* 0x100fe200080108df */
[----:B------:R-:W-:Y:S01]  /*cdc0*/  FFMA.FTZ R181, R56, UR6, -R223 ;  /* 0x0000000638b57c23 */ /* 0x000fe200080108df */
[----:B------:R-:W-:Y:S01]  /*cdd0*/  FFMA.FTZ R212, R212, UR6, -R169 ;  /* 0x00000006d4d47c23 */ /* 0x000fe200080108a9 */
[----:B------:R-:W-:Y:S01]  /*cde0*/  F2FP.BF16.F32.PACK_AB R56, R117, R118 ;  /* 0x000000767538723e */ /* 0x000fe200000010ff */
[--C-:B------:R-:W-:Y:S01]  /*cdf0*/  FFMA.FTZ R226, R226, UR6, -R223.reuse ;  /* 0x00000006e2e27c23 */ /* 0x100fe200080108df */
[----:B------:R-:W5:Y:S01]  /*ce00*/  MUFU.EX2 R72, R72 ;  /* 0x0000004800487308 */ /* 0x000f620000000800 */
[----:B----4-:R-:W-:Y:S01]  /*ce10*/  F2FP.BF16.F32.PACK_AB R20, R122, R170 ;  /* 0x000000aa7a14723e */ /* 0x010fe200000010ff */
[--C-:B------:R-:W-:Y:S01]  /*ce20*/  FFMA.FTZ R228, R228, UR6, -R223.reuse ;  /* 0x00000006e4e47c23 */ /* 0x100fe200080108df */
[----:B------:R-:W-:Y:S01]  /*ce30*/  F2FP.BF16.F32.PACK_AB R57, R89, R90 ;  /* 0x0000005a5939723e */ /* 0x000fe200000010ff */
[--C-:B------:R-:W-:Y:S01]  /*ce40*/  FFMA.FTZ R229, R229, UR6, -R223.reuse ;  /* 0x00000006e5e57c23 */ /* 0x100fe200080108df */
[----:B------:R-:W-:Y:S01]  /*ce50*/  F2FP.BF16.F32.PACK_AB R58, R115, R116 ;  /* 0x00000074733a723e */ /* 0x000fe200000010ff */
[----:B------:R-:W-:Y:S01]  /*ce60*/  FFMA.FTZ R232, R232, UR6, -R223 ;  /* 0x00000006e8e87c23 */ /* 0x000fe200080108df */
[--C-:B------:R-:W-:Y:S01]  /*ce70*/  FFMA.FTZ R235, R235, UR6, -R169.reuse ;  /* 0x00000006ebeb7c23 */ /* 0x100fe200080108a9 */
[----:B------:R-:W-:Y:S01]  /*ce80*/  MUFU.EX2 R127, R127 ;  /* 0x0000007f007f7308 */ /* 0x000fe20000000800 */
[--C-:B------:R-:W-:Y:S01]  /*ce90*/  FFMA.FTZ R234, R234, UR6, -R169.reuse ;  /* 0x00000006eaea7c23 */ /* 0x100fe200080108a9 */
[--C-:B------:R-:W-:Y:S01]  /*cea0*/  FFMA.FTZ R237, R237, UR6, -R169.reuse ;  /* 0x00000006eded7c23 */ /* 0x100fe200080108a9 */
[----:B------:R-:W-:Y:S01]  /*ceb0*/  FFMA.FTZ R239, R239, UR6, -R169 ;  /* 0x00000006efef7c23 */ /* 0x000fe200080108a9 */
[--C-:B------:R-:W-:Y:S01]  /*cec0*/  FFMA.FTZ R244, R244, UR6, -R223.reuse ;  /* 0x00000006f4f47c23 */ /* 0x100fe200080108df */
[--C-:B------:R-:W-:Y:S01]  /*ced0*/  FFMA.FTZ R246, R246, UR6, -R223.reuse ;  /* 0x00000006f6f67c23 */ /* 0x100fe200080108df */
[--C-:B------:R-:W-:Y:S01]  /*cee0*/  FFMA.FTZ R247, R247, UR6, -R223.reuse ;  /* 0x00000006f7f77c23 */ /* 0x100fe200080108df */
[----:B------:R-:W-:Y:S01]  /*cef0*/  FFMA.FTZ R250, R250, UR6, -R223 ;  /* 0x00000006fafa7c23 */ /* 0x000fe200080108df */
[----:B------:R-:W4:Y:S01]  /*cf00*/  MUFU.EX2 R120, R120 ;  /* 0x0000007800787308 */ /* 0x000f220000000800 */
[----:B-----5:R-:W-:Y:S01]  /*cf10*/  F2FP.BF16.F32.PACK_AB R22, R72, R121 ;  /* 0x000000794816723e */ /* 0x020fe200000010ff */
[--C-:B------:R-:W-:Y:S01]  /*cf20*/  FFMA.FTZ R252, R252, UR6, -R169.reuse ;  /* 0x00000006fcfc7c23 */ /* 0x100fe200080108a9 */
[----:B------:R-:W-:Y:S01]  /*cf30*/  FFMA.FTZ R251, R251, UR6, -R169 ;  /* 0x00000006fbfb7c23 */ /* 0x000fe200080108a9 */
[--C-:B------:R-:W-:Y:S01]  /*cf40*/  FFMA.FTZ R248, R248, UR6, -R223.reuse ;  /* 0x00000006f8f87c23 */ /* 0x100fe200080108df */
[--C-:B------:R-:W-:Y:S01]  /*cf50*/  FFMA.FTZ R245, R245, UR6, -R223.reuse ;  /* 0x00000006f5f57c23 */ /* 0x100fe200080108df */
[--C-:B------:R-:W-:Y:S01]  /*cf60*/  FFMA.FTZ R243, R243, UR6, -R223.reuse ;  /* 0x00000006f3f37c23 */ /* 0x100fe200080108df */
[----:B------:R-:W-:Y:S01]  /*cf70*/  FFMA.FTZ R242, R242, UR6, -R223 ;  /* 0x00000006f2f27c23 */ /* 0x000fe200080108df */
[----:B------:R-:W-:Y:S01]  /*cf80*/  MUFU.EX2 R119, R119 ;  /* 0x0000007700777308 */ /* 0x000fe20000000800 */
[--C-:B------:R-:W-:Y:S01]  /*cf90*/  FFMA.FTZ R241, R241, UR6, -R169.reuse ;  /* 0x00000006f1f17c23 */ /* 0x100fe200080108a9 */
[--C-:B------:R-:W-:Y:S01]  /*cfa0*/  FFMA.FTZ R238, R238, UR6, -R169.reuse ;  /* 0x00000006eeee7c23 */ /* 0x100fe200080108a9 */
[--C-:B------:R-:W-:Y:S01]  /*cfb0*/  FFMA.FTZ R236, R236, UR6, -R169.reuse ;  /* 0x00000006ecec7c23 */ /* 0x100fe200080108a9 */
[----:B------:R-:W-:Y:S01]  /*cfc0*/  FFMA.FTZ R233, R233, UR6, -R169 ;  /* 0x00000006e9e97c23 */ /* 0x000fe200080108a9 */
[--C-:B------:R-:W-:Y:S01]  /*cfd0*/  FFMA.FTZ R231, R231, UR6, -R223.reuse ;  /* 0x00000006e7e77c23 */ /* 0x100fe200080108df */
[--C-:B------:R-:W-:Y:S01]  /*cfe0*/  FFMA.FTZ R230, R230, UR6, -R223.reuse ;  /* 0x00000006e6e67c23 */ /* 0x100fe200080108df */
[--C-:B------:R-:W-:Y:S01]  /*cff0*/  FFMA.FTZ R227, R227, UR6, -R223.reuse ;  /* 0x00000006e3e37c23 */ /* 0x100fe200080108df */
[----:B------:R-:W5:Y:S01]  /*d000*/  MUFU.EX2 R67, R67 ;  /* 0x0000004300437308 */ /* 0x000f620000000800 */
[----:B----4-:R-:W-:Y:S01]  /*d010*/  F2FP.BF16.F32.PACK_AB R21, R120, R127 ;  /* 0x0000007f7815723e */ /* 0x010fe200000010ff */
[----:B------:R-:W-:Y:S01]  /*d020*/  FFMA.FTZ R225, R225, UR6, -R223 ;  /* 0x00000006e1e17c23 */ /* 0x000fe200080108df */
[--C-:B------:R-:W-:Y:S01]  /*d030*/  FFMA.FTZ R224, R224, UR6, -R169.reuse ;  /* 0x00000006e0e07c23 */ /* 0x100fe200080108a9 */
[--C-:B------:R-:W-:Y:S01]  /*d040*/  FFMA.FTZ R214, R214, UR6, -R169.reuse ;  /* 0x00000006d6d67c23 */ /* 0x100fe200080108a9 */
[--C-:B------:R-:W-:Y:S01]  /*d050*/  FFMA.FTZ R211, R211, UR6, -R169.reuse ;  /* 0x00000006d3d37c23 */ /* 0x100fe200080108a9 */
[----:B------:R-:W-:Y:S01]  /*d060*/  FFMA.FTZ R207, R207, UR6, -R169 ;  /* 0x00000006cfcf7c23 */ /* 0x000fe200080108a9 */
[--C-:B------:R-:W-:Y:S01]  /*d070*/  FFMA.FTZ R222, R222, UR6, -R223.reuse ;  /* 0x00000006dede7c23 */ /* 0x100fe200080108df */
[----:B------:R-:W4:Y:S01]  /*d080*/  MUFU.EX2 R2, R2 ;  /* 0x0000000200027308 */ /* 0x000f220000000800 */
[--C-:B------:R-:W-:Y:S01]  /*d090*/  FFMA.FTZ R221, R221, UR6, -R223.reuse ;  /* 0x00000006dddd7c23 */ /* 0x100fe200080108df */
[--C-:B------:R-:W-:Y:S01]  /*d0a0*/  FFMA.FTZ R220, R220, UR6, -R223.reuse ;  /* 0x00000006dcdc7c23 */ /* 0x100fe200080108df */
[----:B------:R-:W-:Y:S01]  /*d0b0*/  FFMA.FTZ R219, R219, UR6, -R223 ;  /* 0x00000006dbdb7c23 */ /* 0x000fe200080108df */
[--C-:B------:R-:W-:Y:S01]  /*d0c0*/  FFMA.FTZ R168, R168, UR6, -R169.reuse ;  /* 0x00000006a8a87c23 */ /* 0x100fe200080108a9 */
[--C-:B------:R-:W-:Y:S01]  /*d0d0*/  FFMA.FTZ R167, R167, UR6, -R169.reuse ;  /* 0x00000006a7a77c23 */ /* 0x100fe200080108a9 */
[----:B------:R-:W-:-:S02]  /*d0e0*/  FFMA.FTZ R166, R166, UR6, -R169 ;  /* 0x00000006a6a67c23 */ /* 0x000fc400080108a9 */
[----:B------:R-:W1:Y:S01]  /*d0f0*/  MUFU.EX2 R0, R0 ;  /* 0x0000000000007308 */ /* 0x000e620000000800 */
[----:B-----5:R-:W-:-:S07]  /*d100*/  F2FP.BF16.F32.PACK_AB R23, R67, R119 ;  /* 0x000000774317723e */ /* 0x020fce00000010ff */
[----:B------:R-:W5:Y:S01]  /*d110*/  MUFU.EX2 R3, R3 ;  /* 0x0000000300037308 */ /* 0x000f620000000800 */
[-C--:B----4-:R-:W-:Y:S01]  /*d120*/  FMUL.FTZ R8, R156, R2.reuse ;  /* 0x000000029c087220 */ /* 0x090fe20000410000 */
[-C--:B------:R-:W-:Y:S01]  /*d130*/  FMUL.FTZ R9, R157, R2.reuse ;  /* 0x000000029d097220 */ /* 0x080fe20000410000 */
[-C--:B------:R-:W-:Y:S01]  /*d140*/  FMUL.FTZ R12, R152, R2.reuse ;  /* 0x00000002980c7220 */ /* 0x080fe20000410000 */
[-C--:B------:R-:W-:Y:S01]  /*d150*/  FMUL.FTZ R13, R153, R2.reuse ;  /* 0x00000002990d7220 */ /* 0x080fe20000410000 */
[-C--:B------:R-:W-:Y:S01]  /*d160*/  FMUL.FTZ R16, R140, R2.reuse ;  /* 0x000000028c107220 */ /* 0x080fe20000410000 */
[-C--:B------:R-:W-:Y:S01]  /*d170*/  FMUL.FTZ R17, R141, R2.reuse ;  /* 0x000000028d117220 */ /* 0x080fe20000410000 */
[----:B------:R-:W-:Y:S01]  /*d180*/  FMUL.FTZ R136, R136, R2 ;  /* 0x0000000288887220 */ /* 0x000fe20000410000 */
[----:B------:R-:W4:Y:S01]  /*d190*/  MUFU.EX2 R36, R36 ;  /* 0x0000002400247308 */ /* 0x000f220000000800 */
[-C--:B-1----:R-:W-:Y:S01]  /*d1a0*/  FMUL.FTZ R10, R158, R0.reuse ;  /* 0x000000009e0a7220 */ /* 0x082fe20000410000 */
[-C--:B------:R-:W-:Y:S01]  /*d1b0*/  FMUL.FTZ R11, R159, R0.reuse ;  /* 0x000000009f0b7220 */ /* 0x080fe20000410000 */
[-C--:B------:R-:W-:Y:S01]  /*d1c0*/  FMUL.FTZ R14, R154, R0.reuse ;  /* 0x000000009a0e7220 */ /* 0x080fe20000410000 */
[-C--:B------:R-:W-:Y:S01]  /*d1d0*/  FMUL.FTZ R15, R155, R0.reuse ;  /* 0x000000009b0f7220 */ /* 0x080fe20000410000 */
[-C--:B------:R-:W-:Y:S01]  /*d1e0*/  FMUL.FTZ R18, R142, R0.reuse ;  /* 0x000000008e127220 */ /* 0x080fe20000410000 */
[----:B------:R-:W-:Y:S01]  /*d1f0*/  FMUL.FTZ R19, R143, R0 ;  /* 0x000000008f137220 */ /* 0x000fe20000410000 */
[----:B------:R-:W-:Y:S01]  /*d200*/  FMUL.FTZ R137, R137, R2 ;  /* 0x0000000289897220 */ /* 0x000fe20000410000 */
[-C--:B------:R-:W-:Y:S01]  /*d210*/  FMUL.FTZ R138, R138, R0.reuse ;  /* 0x000000008a8a7220 */ /* 0x080fe20000410000 */
[----:B------:R-:W-:Y:S01]  /*d220*/  FMUL.FTZ R139, R139, R0 ;  /* 0x000000008b8b7220 */ /* 0x000fe20000410000 */
[----:B------:R-:W1:Y:S01]  /*d230*/  MUFU.EX2 R71, R71 ;  /* 0x0000004700477308 */ /* 0x000e620000000800 */
[C---:B------:R-:W-:Y:S01]  /*d240*/  HMMA.16816.F32.BF16 R8, R20.reuse, R28, R8 ;  /* 0x0000001c1408723c */ /* 0x040fe20000041808 */
[-C--:B-----5:R-:W-:Y:S01]  /*d250*/  FMUL.FTZ R24, R160, R3.reuse ;  /* 0x00000003a0187220 */ /* 0x0a0fe20000410000 */
[-C--:B------:R-:W-:Y:S01]  /*d260*/  FMUL.FTZ R25, R161, R3.reuse ;  /* 0x00000003a1197220 */ /* 0x080fe20000410000 */
[-C--:B------:R-:W-:Y:S01]  /*d270*/  FMUL.FTZ R44, R144, R3.reuse ;  /* 0x00000003902c7220 */ /* 0x080fe20000410000 */
[-C--:B------:R-:W-:Y:S01]  /*d280*/  FMUL.FTZ R45, R145, R3.reuse ;  /* 0x00000003912d7220 */ /* 0x080fe20000410000 */
[-C--:B------:R-:W-:Y:S01]  /*d290*/  FMUL.FTZ R148, R148, R3.reuse ;  /* 0x0000000394947220 */ /* 0x080fe20000410000 */
[-C--:B----4-:R-:W-:Y:S01]  /*d2a0*/  FMUL.FTZ R26, R162, R36.reuse ;  /* 0x00000024a21a7220 */ /* 0x090fe20000410000 */
[----:B------:R-:W-:Y:S01]  /*d2b0*/  MUFU.EX2 R70, R70 ;  /* 0x0000004600467308 */ /* 0x000fe20000000800 */
[C---:B------:R-:W-:Y:S01]  /*d2c0*/  HMMA.16816.F32.BF16 R12, R20.reuse, R30, R12 ;  /* 0x0000001e140c723c */ /* 0x040fe2000004180c */
[-C--:B------:R-:W-:Y:S01]  /*d2d0*/  FMUL.FTZ R27, R163, R36.reuse ;  /* 0x00000024a31b7220 */ /* 0x080fe20000410000 */
[-C--:B------:R-:W-:Y:S01]  /*d2e0*/  FMUL.FTZ R46, R146, R36.reuse ;  /* 0x00000024922e7220 */ /* 0x080fe20000410000 */
[-C--:B------:R-:W-:Y:S01]  /*d2f0*/  FMUL.FTZ R47, R147, R36.reuse ;  /* 0x00000024932f7220 */ /* 0x080fe20000410000 */
[-C--:B------:R-:W-:Y:S01]  /*d300*/  FMUL.FTZ R149, R149, R3.reuse ;  /* 0x0000000395957220 */ /* 0x080fe20000410000 */
[-C--:B------:R-:W-:Y:S01]  /*d310*/  FMUL.FTZ R150, R150, R36.reuse ;  /* 0x0000002496967220 */ /* 0x080fe20000410000 */
[-C--:B------:R-:W-:Y:S01]  /*d320*/  FMUL.FTZ R151, R151, R36.reuse ;  /* 0x0000002497977220 */ /* 0x080fe20000410000 */
[----:B------:R-:W-:Y:S01]  /*d330*/  MUFU.EX2 R69, R69 ;  /* 0x0000004500457308 */ /* 0x000fe20000000800 */
[----:B------:R-:W-:Y:S01]  /*d340*/  HMMA.16816.F32.BF16 R16, R20, R4, R16 ;  /* 0x000000041410723c */ /* 0x000fe20000041810 */
[-C--:B------:R-:W-:Y:S01]  /*d350*/  FMUL.FTZ R132, R132, R3.reuse ;  /* 0x0000000384847220 */ /* 0x080fe20000410000 */
[----:B------:R-:W-:Y:S01]  /*d360*/  FMUL.FTZ R133, R133, R3 ;  /* 0x0000000385857220 */ /* 0x000fe20000410000 */
[-C--:B------:R-:W-:Y:S01]  /*d370*/  FMUL.FTZ R134, R134, R36.reuse ;  /* 0x0000002486867220 */ /* 0x080fe20000410000 */
[----:B------:R-:W-:Y:S01]  /*d380*/  FMUL.FTZ R135, R135, R36 ;  /* 0x0000002487877220 */ /* 0x000fe20000410000 */
[----:B------:R-:W-:-:S02]  /*d390*/  IMAD.MOV.U32 R156, RZ, RZ, R210 ;  /* 0x000000ffff9c7224 */ /* 0x000fc400078e00d2 */
[--C-:B------:R-:W-:Y:S01]  /*d3a0*/  FFMA.FTZ R210, R52, UR6, -R169.reuse ;  /* 0x0000000634d27c23 */ /* 0x100fe200080108a9 */
[----:B------:R-:W-:Y:S01]  /*d3b0*/  MUFU.EX2 R68, R68 ;  /* 0x0000004400447308 */ /* 0x000fe20000000800 */
[----:B------:R-:W-:Y:S01]  /*d3c0*/  HMMA.16816.F32.BF16 R20, R20, R6, R136 ;  /* 0x000000061414723c */ /* 0x000fe20000041888 */
[----:B------:R-:W-:Y:S02]  /*d3d0*/  IMAD.MOV.U32 R157, RZ, RZ, R208 ;  /* 0x000000ffff9d7224 */ /* 0x000fe400078e00d0 */
[----:B------:R-:W-:Y:S01]  /*d3e0*/  FFMA.FTZ R208, R53, UR6, -R169 ;  /* 0x0000000635d07c23 */ /* 0x000fe200080108a9 */
[----:B------:R-:W-:Y:S01]  /*d3f0*/  FFMA.FTZ R3, R218, R3, R172 ;  /* 0x00000003da037223 */ /* 0x000fe200000100ac */
[----:B------:R-:W4:Y:S01]  /*d400*/  LDSM.16.MT88.4 R52, [R184+0x4800] ;  /* 0x00480000b834783b */ /* 0x000f220000004200 */
[----:B------:R-:W-:Y:S01]  /*d410*/  FFMA.FTZ R36, R217, R36, R171 ;  /* 0x00000024d9247223 */ /* 0x000fe200000100ab */
[----:B------:R-:W-:Y:S01]  /*d420*/  FFMA.FTZ R2, R216, R2, R170 ;  /* 0x00000002d8027223 */ /* 0x000fe200000100aa */
[----:B------:R-:W5:Y:S01]  /*d430*/  MUFU.EX2 R66, R66 ;  /* 0x0000004200427308 */ /* 0x000f620000000800 */
[C---:B------:R-:W-:Y:S01]  /*d440*/  HMMA.16816.F32.BF16 R24, R48.reuse, R28, R24 ;  /* 0x0000001c3018723c */ /* 0x040fe20000041818 */
[----:B------:R-:W-:Y:S01]  /*d450*/  FFMA.FTZ R0, R215, R0, R127 ;  /* 0x00000000d7007223 */ /* 0x000fe2000001007f */
[----:B------:R-:W-:Y:S01]  /*d460*/  FADD.FTZ R3, R129, R3 ;  /* 0x0000000381037221 */ /* 0x000fe20000010000 */
[----:B------:R-:W-:Y:S01]  /*d470*/  FADD.FTZ R36, R128, R36 ;  /* 0x0000002480247221 */ /* 0x000fe20000010000 */
[----:B------:R-:W-:Y:S01]  /*d480*/  FADD.FTZ R2, R122, R2 ;  /* 0x000000027a027221 */ /* 0x000fe20000010000 */
[----:B------:R-:W-:Y:S01]  /*d490*/  FADD.FTZ R0, R120, R0 ;  /* 0x0000000078007221 */ /* 0x000fe20000010000 */
[----:B------:R-:W-:Y:S01]  /*d4a0*/  FADD.FTZ R3, R126, R3 ;  /* 0x000000037e037221 */ /* 0x000fe20000010000 */
[----:B------:R-:W2:Y:S01]  /*d4b0*/  MUFU.EX2 R130, R130 ;  /* 0x0000008200827308 */ /* 0x000ea20000000800 */
[C---:B------:R-:W-:Y:S01]  /*d4c0*/  HMMA.16816.F32.BF16 R44, R48.reuse, R4, R44 ;  /* 0x00000004302c723c */ /* 0x040fe2000004182c */
[----:B------:R-:W-:Y:S01]  /*d4d0*/  FADD.FTZ R36, R124, R36 ;  /* 0x000000247c247221 */ /* 0x000fe20000010000 */
[----:B------:R-:W-:Y:S01]  /*d4e0*/  FADD.FTZ R121, R121, R2 ;  /* 0x0000000279797221 */ /* 0x000fe20000010000 */
[----:B------:R-:W-:Y:S01]  /*d4f0*/  FADD.FTZ R119, R119, R0 ;  /* 0x0000000077777221 */ /* 0x000fe20000010000 */
[----:B------:R-:W-:Y:S01]  /*d500*/  FADD.FTZ R125, R125, R3 ;  /* 0x000000037d7d7221 */ /* 0x000fe20000010000 */
[----:B------:R-:W-:Y:S01]  /*d510*/  FADD.FTZ R123, R123, R36 ;  /* 0x000000247b7b7221 */ /* 0x000fe20000010000 */
[----:B------:R-:W-:Y:S01]  /*d520*/  FADD.FTZ R121, R72, R121 ;  /* 0x0000007948797221 */ /* 0x000fe20000010000 */
[----:B------:R-:W3:Y:S01]  /*d530*/  MUFU.EX2 R131, R131 ;  /* 0x0000008300837308 */ /* 0x000ee20000000800 */
[C---:B------:R-:W-:Y:S01]  /*d540*/  HMMA.16816.F32.BF16 R28, R48.reuse, R30, R148 ;  /* 0x0000001e301c723c */ /* 0x040fe20000041894 */
[----:B------:R-:W-:Y:S01]  /*d550*/  FADD.FTZ R119, R67, R119 ;  /* 0x0000007743777221 */ /* 0x000fe20000010000 */
[----:B------:R-:W-:Y:S01]  /*d560*/  FADD.FTZ R125, R118, R125 ;  /* 0x0000007d767d7221 */ /* 0x000fe20000010000 */
[----:B------:R-:W-:Y:S01]  /*d570*/  FADD.FTZ R123, R90, R123 ;  /* 0x0000007b5a7b7221 */ /* 0x000fe20000010000 */
[----:B-1----:R-:W-:Y:S01]  /*d580*/  FADD.FTZ R121, R71, R121 ;  /* 0x0000007947797221 */ /* 0x002fe20000010000 */
[----:B-----5:R-:W-:Y:S01]  /*d590*/  FADD.FTZ R119, R66, R119 ;  /* 0x0000007742777221 */ /* 0x020fe20000010000 */
[----:B------:R-:W-:Y:S01]  /*d5a0*/  FADD.FTZ R125, R117, R125 ;  /* 0x0000007d757d7221 */ /* 0x000fe20000010000 */
[----:B------:R-:W1:Y:S01]  /*d5b0*/  MUFU.EX2 R164, R164 ;  /* 0x000000a400a47308 */ /* 0x000e620000000800 */
[----:B------:R-:W-:Y:S01]  /*d5c0*/  HMMA.16816.F32.BF16 R4, R48, R6, R132 ;  /* 0x000000063004723c */ /* 0x000fe20000041884 */
[----:B------:R-:W-:Y:S01]  /*d5d0*/  F2FP.BF16.F32.PACK_AB R48, R70, R71 ;  /* 0x000000474630723e */ /* 0x000fe200000010ff */
[----:B------:R-:W-:Y:S01]  /*d5e0*/  FADD.FTZ R123, R89, R123 ;  /* 0x0000007b597b7221 */ /* 0x000fe20000010000 */
[----:B--2---:R-:W-:Y:S01]  /*d5f0*/  F2FP.BF16.F32.PACK_AB R49, R130, R66 ;  /* 0x000000428231723e */ /* 0x004fe200000010ff */
[----:B------:R-:W-:Y:S01]  /*d600*/  FADD.FTZ R121, R70, R121 ;  /* 0x0000007946797221 */ /* 0x000fe20000010000 */
[----:B------:R-:W-:Y:S01]  /*d610*/  F2FP.BF16.F32.PACK_AB R50, R68, R69 ;  /* 0x000000454432723e */ /* 0x000fe200000010ff */
[----:B------:R-:W-:Y:S01]  /*d620*/  FADD.FTZ R119, R130, R119 ;  /* 0x0000007782777221 */ /* 0x000fe20000010000 */
[----:B------:R-:W2:Y:S01]  /*d630*/  MUFU.EX2 R179, R179 ;  /* 0x000000b300b37308 */ /* 0x000ea20000000800 */
[C---:B------:R-:W-:Y:S01]  /*d640*/  HMMA.16816.F32.BF16 R24, R56.reuse, R32, R24 ;  /* 0x000000203818723c */ /* 0x040fe20000041818 */
[----:B------:R-:W-:Y:S01]  /*d650*/  FADD.FTZ R125, R116, R125 ;  /* 0x0000007d747d7221 */ /* 0x000fe20000010000 */
[----:B------:R-:W-:Y:S01]  /*d660*/  FADD.FTZ R123, R88, R123 ;  /* 0x0000007b587b7221 */ /* 0x000fe20000010000 */
[----:B------:R-:W-:Y:S01]  /*d670*/  FADD.FTZ R121, R69, R121 ;  /* 0x0000007945797221 */ /* 0x000fe20000010000 */
[----:B---3--:R-:W-:Y:S01]  /*d680*/  FADD.FTZ R119, R131, R119 ;  /* 0x0000007783777221 */ /* 0x008fe20000010000 */
[----:B------:R-:W-:Y:S01]  /*d690*/  FADD.FTZ R125, R115, R125 ;  /* 0x0000007d737d7221 */ /* 0x000fe20000010000 */
[----:B------:R-:W-:Y:S01]  /*d6a0*/  FADD.FTZ R123, R87, R123 ;  /* 0x0000007b577b7221 */ /* 0x000fe20000010000 */
[----:B------:R-:W3:Y:S01]  /*d6b0*/  MUFU.EX2 R180, R180 ;  /* 0x000000b400b47308 */ /* 0x000ee20000000800 */
[----:B-1----:R-:W-:Y:S01]  /*d6c0*/  F2FP.BF16.F32.PACK_AB R51, R164, R131 ;  /* 0x00000083a433723e */ /* 0x002fe200000010ff */
[----:B------:R-:W-:Y:S01]  /*d6d0*/  HMMA.16816.F32.BF16 R28, R56, R34, R28 ;  /* 0x00000022381c723c */ /* 0x000fe2000004181c */
[----:B------:R-:W-:Y:S01]  /*d6e0*/  FADD.FTZ R121, R68, R121 ;  /* 0x0000007944797221 */ /* 0x000fe20000010000 */
[----:B------:R-:W-:Y:S01]  /*d6f0*/  FADD.FTZ R119, R164, R119 ;  /* 0x00000077a4777221 */ /* 0x000fe20000010000 */
[----:B------:R-:W-:Y:S01]  /*d700*/  FADD.FTZ R125, R114, R125 ;  /* 0x0000007d727d7221 */ /* 0x000fe20000010000 */
[----:B------:R-:W-:Y:S01]  /*d710*/  FADD.FTZ R123, R86, R123 ;  /* 0x0000007b567b7221 */ /* 0x000fe20000010000 */
[----:B------:R-:W-:Y:S01]  /*d720*/  LDSM.16.MT88.4 R148, [R186+0x5c00] ;  /* 0x005c0000ba94783b */ /* 0x000fe20000004200 */
[----:B------:R-:W1:Y:S01]  /*d730*/  MUFU.EX2 R181, R181 ;  /* 0x000000b500b57308 */ /* 0x000e620000000800 */
[----:B--2---:R-:W-:Y:S01]  /*d740*/  FADD.FTZ R121, R179, R121 ;  /* 0x00000079b3797221 */ /* 0x004fe20000010000 */
[----:B------:R-:W-:Y:S01]  /*d750*/  HMMA.16816.F32.BF16 R8, R48, R32, R8 ;  /* 0x000000203008723c */ /* 0x000fe20000041808 */
[----:B------:R-:W-:Y:S01]  /*d760*/  FADD.FTZ R125, R113, R125 ;  /* 0x0000007d717d7221 */ /* 0x000fe20000010000 */
[----:B------:R-:W-:Y:S01]  /*d770*/  FADD.FTZ R123, R85, R123 ;  /* 0x0000007b557b7221 */ /* 0x000fe20000010000 */
[----:B------:R-:W-:-:S02]  /*d780*/  IMAD.MOV.U32 R0, RZ, RZ, R63 ;  /* 0x000000ffff007224 */ /* 0x000fc400078e003f */
[----:B------:R-:W-:Y:S01]  /*d790*/  FADD.FTZ R125, R112, R125 ;  /* 0x0000007d707d7221 */ /* 0x000fe20000010000 */
[----:B------:R-:W2:Y:S01]  /*d7a0*/  MUFU.EX2 R183, R183 ;  /* 0x000000b700b77308 */ /* 0x000ea20000000800 */
[C---:B---3--:R-:W-:Y:S01]  /*d7b0*/  F2FP.BF16.F32.PACK_AB R32, R180.reuse, R179 ;  /* 0x000000b3b420723e */ /* 0x048fe200000010ff */
[C---:B------:R-:W-:Y:S01]  /*d7c0*/  HMMA.16816.F32.BF16 R12, R48.reuse, R34, R12 ;  /* 0x00000022300c723c */ /* 0x040fe2000004180c */
[----:B------:R-:W-:Y:S01]  /*d7d0*/  FADD.FTZ R121, R180, R121 ;  /* 0x00000079b4797221 */ /* 0x000fe20000010000 */
[----:B------:R-:W-:Y:S01]  /*d7e0*/  FADD.FTZ R123, R84, R123 ;  /* 0x0000007b547b7221 */ /* 0x000fe20000010000 */
[----:B------:R-:W-:Y:S01]  /*d7f0*/  FADD.FTZ R125, R111, R125 ;  /* 0x0000007d6f7d7221 */ /* 0x000fe20000010000 */
[----:B------:R-:W-:Y:S02]  /*d800*/  IMAD.MOV.U32 R2, RZ, RZ, R64 ;  /* 0x000000ffff027224 */ /* 0x000fe400078e0040 */
[----:B------:R-:W3:Y:S01]  /*d810*/  MUFU.EX2 R209, R209 ;  /* 0x000000d100d17308 */ /* 0x000ee20000000800 */
[----:B-1----:R-:W-:Y:S01]  /*d820*/  FADD.FTZ R121, R181, R121 ;  /* 0x00000079b5797221 */ /* 0x002fe20000010000 */
[----:B------:R-:W-:Y:S01]  /*d830*/  HMMA.16816.F32.BF16 R16, R48, R40, R16 ;  /* 0x000000283010723c */ /* 0x000fe20000041810 */
[----:B------:R-:W-:Y:S01]  /*d840*/  FADD.FTZ R125, R110, R125 ;  /* 0x0000007d6e7d7221 */ /* 0x000fe20000010000 */
[----:B------:R-:W-:-:S02]  /*d850*/  IMAD.MOV.U32 R3, RZ, RZ, R65 ;  /* 0x000000ffff037224 */ /* 0x000fc400078e0041 */
[----:B------:R-:W-:Y:S02]  /*d860*/  IMAD.MOV.U32 R36, RZ, RZ, R62 ;  /* 0x000000ffff247224 */ /* 0x000fe400078e003e */
[----:B------:R-:W-:Y:S01]  /*d870*/  FADD.FTZ R125, R109, R125 ;  /* 0x0000007d6d7d7221 */ /* 0x000fe20000010000 */
[----:B------:R-:W1:Y:S01]  /*d880*/  MUFU.EX2 R208, R208 ;  /* 0x000000d000d07308 */ /* 0x000e620000000800 */
[C---:B--2---:R-:W-:Y:S01]  /*d890*/  F2FP.BF16.F32.PACK_AB R34, R183.reuse, R181 ;  /* 0x000000b5b722723e */ /* 0x044fe200000010ff */
[----:B------:R-:W-:Y:S01]  /*d8a0*/  HMMA.16816.F32.BF16 R20, R48, R42, R20 ;  /* 0x0000002a3014723c */ /* 0x000fe20000041814 */
[----:B------:R-:W2:Y:S01]  /*d8b0*/  LDSM.16.MT88.4 R48, [R186+0x4800] ;  /* 0x00480000ba30783b */ /* 0x000ea20000004200 */
[----:B------:R-:W-:Y:S01]  /*d8c0*/  FADD.FTZ R121, R183, R121 ;  /* 0x00000079b7797221 */ /* 0x000fe20000010000 */
[----:B------:R-:W-:Y:S01]  /*d8d0*/  FADD.FTZ R125, R108, R125 ;  /* 0x0000007d6c7d7221 */ /* 0x000fe20000010000 */
[----:B------:R-:W-:Y:S02]  /*d8e0*/  @P1 IMAD.MOV.U32 R0, RZ, RZ, R63 ;  /* 0x000000ffff001224 */ /* 0x000fe400078e003f */
[----:B------:R-:W5:Y:S01]  /*d8f0*/  MUFU.EX2 R210, R210 ;  /* 0x000000d200d27308 */ /* 0x000f620000000800 */
[----:B---3--:R-:W-:Y:S01]  /*d900*/  FADD.FTZ R119, R209, R119 ;  /* 0x00000077d1777221 */ /* 0x008fe20000010000 */
[----:B------:R-:W-:Y:S01]  /*d910*/  HMMA.16816.F32.BF16 R44, R56, R40, R44 ;  /* 0x00000028382c723c */ /* 0x000fe2000004182c */
[----:B------:R-:W-:Y:S01]  /*d920*/  FADD.FTZ R125, R107, R125 ;  /* 0x0000007d6b7d7221 */ /* 0x000fe20000010000 */
[----:B------:R-:W-:-:S02]  /*d930*/  @P1 IMAD.MOV.U32 R2, RZ, RZ, R64 ;  /* 0x000000ffff021224 */ /* 0x000fc400078e0040 */
[----:B------:R-:W-:Y:S02]  /*d940*/  @P1 IMAD.MOV.U32 R3, RZ, RZ, R65 ;  /* 0x000000ffff031224 */ /* 0x000fe400078e0041 */
[----:B------:R-:W-:Y:S01]  /*d950*/  FADD.FTZ R125, R106, R125 ;  /* 0x0000007d6a7d7221 */ /* 0x000fe20000010000 */
[----:B------:R-:W3:Y:S01]  /*d960*/  MUFU.EX2 R212, R212 ;  /* 0x000000d400d47308 */ /* 0x000ee20000000800 */
[C---:B-1----:R-:W-:Y:S01]  /*d970*/  F2FP.BF16.F32.PACK_AB R33, R208.reuse, R209 ;  /* 0x000000d1d021723e */ /* 0x042fe200000010ff */
[----:B------:R-:W-:Y:S01]  /*d980*/  HMMA.16816.F32.BF16 R4, R56, R42, R4 ;  /* 0x0000002a3804723c */ /* 0x000fe20000041804 */
[----:B------:R-:W-:Y:S01]  /*d990*/  LDSM.16.MT88.4 R40, [R184+0x4c00] ;  /* 0x004c0000b828783b */ /* 0x000fe20000004200 */
[----:B------:R-:W-:Y:S01]  /*d9a0*/  F2FP.BF16.F32.PACK_AB R56, R113, R114 ;  /* 0x000000727138723e */ /* 0x000fe200000010ff */
[----:B------:R-:W-:Y:S01]  /*d9b0*/  FADD.FTZ R119, R208, R119 ;  /* 0x00000077d0777221 */ /* 0x000fe20000010000 */
[----:B------:R-:W-:Y:S01]  /*d9c0*/  F2FP.BF16.F32.PACK_AB R57, R85, R86 ;  /* 0x000000565539723e */ /* 0x000fe200000010ff */
[----:B------:R-:W-:Y:S01]  /*d9d0*/  FADD.FTZ R125, R105, R125 ;  /* 0x0000007d697d7221 */ /* 0x000fe20000010000 */
[----:B------:R-:W1:Y:S01]  /*d9e0*/  MUFU.EX2 R83, R83 ;  /* 0x0000005300537308 */ /* 0x000e620000000800 */
[----:B------:R-:W-:Y:S01]  /*d9f0*/  F2FP.BF16.F32.PACK_AB R58, R111, R112 ;  /* 0x000000706f3a723e */ /* 0x000fe200000010ff */
[----:B-----5:R-:W-:Y:S01]  /*da00*/  FADD.FTZ R119, R210, R119 ;  /* 0x00000077d2777221 */ /* 0x020fe20000010000 */
[----:B------:R-:W-:Y:S01]  /*da10*/  FADD.FTZ R125, R104, R125 ;  /* 0x0000007d687d7221 */ /* 0x000fe20000010000 */
[----:B------:R-:W-:-:S03]  /*da20*/  @P1 IMAD.MOV.U32 R36, RZ, RZ, R62 ;  /* 0x000000ffff241224 */ /* 0x000fc600078e003e */
[----:B------:R-:W-:Y:S01]  /*da30*/  FADD.FTZ R125, R103, R125 ;  /* 0x0000007d677d7221 */ /* 0x000fe20000010000 */
[----:B------:R-:W5:Y:S01]  /*da40*/  MUFU.EX2 R226, R226 ;  /* 0x000000e200e27308 */ /* 0x000f620000000800 */
[C---:B---3--:R-:W-:Y:S01]  /*da50*/  F2FP.BF16.F32.PACK_AB R35, R212.reuse, R210 ;  /* 0x000000d2d423723e */ /* 0x048fe200000010ff */
[----:B------:R-:W-:Y:S01]  /*da60*/  FADD.FTZ R119, R212, R119 ;  /* 0x00000077d4777221 */ /* 0x000fe20000010000 */
[----:B------:R-:W-:-:S04]  /*da70*/  FADD.FTZ R125, R102, R125 ;  /* 0x0000007d667d7221 */ /* 0x000fc80000010000 */
[----:B------:R-:W-:Y:S01]  /*da80*/  FADD.FTZ R125, R101, R125 ;  /* 0x0000007d657d7221 */ /* 0x000fe20000010000 */
[----:B----4-:R-:W-:Y:S01]  /*da90*/  HMMA.16816.F32.BF16 R16, R32, R52, R16 ;  /* 0x000000342010723c */ /* 0x010fe20000041810 */
[----:B------:R-:W3:Y:S01]  /*daa0*/  MUFU.EX2 R228, R228 ;  /* 0x000000e400e47308 */ /* 0x000ee20000000800 */
[C---:B-1----:R-:W-:Y:S01]  /*dab0*/  F2FP.BF16.F32.PACK_AB R59, R83.reuse, R84 ;  /* 0x00000054533b723e */ /* 0x042fe200000010ff */
[----:B------:R-:W-:Y:S01]  /*dac0*/  FADD.FTZ R123, R83, R123 ;  /* 0x0000007b537b7221 */ /* 0x000fe20000010000 */
[----:B------:R-:W-:-:S04]  /*dad0*/  FADD.FTZ R125, R100, R125 ;  /* 0x0000007d647d7221 */ /* 0x000fc80000010000 */
[----:B--2---:R-:W-:Y:S01]  /*dae0*/  HMMA.16816.F32.BF16 R8, R32, R48, R8 ;  /* 0x000000302008723c */ /* 0x004fe20000041808 */
[----:B------:R-:W1:Y:S01]  /*daf0*/  MUFU.EX2 R229, R229 ;  /* 0x000000e500e57308 */ /* 0x000e620000000800 */
[----:B-----5:R-:W-:Y:S01]  /*db00*/  FADD.FTZ R121, R226, R121 ;  /* 0x00000079e2797221 */ /* 0x020fe20000010000 */
[----:B------:R-:W-:-:S04]  /*db10*/  FADD.FTZ R125, R99, R125 ;  /* 0x0000007d637d7221 */ /* 0x000fc80000010000 */
[----:B------:R-:W-:Y:S01]  /*db20*/  FADD.FTZ R125, R98, R125 ;  /* 0x0000007d627d7221 */ /* 0x000fe20000010000 */
[----:B------:R-:W-:Y:S01]  /*db30*/  HMMA.16816.F32.BF16 R12, R32, R50, R12 ;  /* 0x00000032200c723c */ /* 0x000fe2000004180c */
[----:B------:R-:W2:Y:S01]  /*db40*/  MUFU.EX2 R232, R232 ;  /* 0x000000e800e87308 */ /* 0x000ea20000000800 */
[----:B---3--:R-:W-:Y:S01]  /*db50*/  FADD.FTZ R121, R228, R121 ;  /* 0x00000079e4797221 */ /* 0x008fe20000010000 */
[----:B------:R-:W-:-:S04]  /*db60*/  FADD.FTZ R125, R97, R125 ;  /* 0x0000007d617d7221 */ /* 0x000fc80000010000 */
[----:B------:R-:W-:Y:S01]  /*db70*/  FADD.FTZ R125, R96, R125 ;  /* 0x0000007d607d7221 */ /* 0x000fe20000010000 */
[----:B------:R-:W-:Y:S01]  /*db80*/  HMMA.16816.F32.BF16 R20, R32, R54, R20 ;  /* 0x000000362014723c */ /* 0x000fe20000041814 */
[----:B------:R-:W3:Y:S01]  /*db90*/  LDSM.16.MT88.4 R32, [R186+0x4c00] ;  /* 0x004c0000ba20783b */ /* 0x000ee20000004200 */
[----:B------:R-:W4:Y:S01]  /*dba0*/  MUFU.EX2 R235, R235 ;  /* 0x000000eb00eb7308 */ /* 0x000f220000000800 */
[----:B-1----:R-:W-:Y:S01]  /*dbb0*/  FADD.FTZ R121, R229, R121 ;  /* 0x00000079e5797221 */ /* 0x002fe20000010000 */
[----:B------:R-:W-:-:S04]  /*dbc0*/  FADD.FTZ R125, R95, R125 ;  /* 0x0000007d5f7d7221 */ /* 0x000fc80000010000 */
[----:B------:R-:W-:Y:S01]  /*dbd0*/  HMMA.16816.F32.BF16 R24, R56, R48, R24 ;  /* 0x000000303818723c */ /* 0x000fe20000041818 */
[----:B------:R-:W-:Y:S01]  /*dbe0*/  F2FP.BF16.F32.PACK_AB R48, R228, R226 ;  /* 0x000000e2e430723e */ /* 0x000fe200000010ff */
[----:B------:R-:W1:Y:S01]  /*dbf0*/  MUFU.EX2 R234, R234 ;  /* 0x000000ea00ea7308 */ /* 0x000e620000000800 */
[----:B--2---:R-:W-:Y:S01]  /*dc00*/  FADD.FTZ R121, R232, R121 ;  /* 0x00000079e8797221 */ /* 0x004fe20000010000 */
[----:B------:R-:W-:-:S04]  /*dc10*/  FADD.FTZ R125, R94, R125 ;  /* 0x0000007d5e7d7221 */ /* 0x000fc80000010000 */
[----:B------:R-:W-:Y:S01]  /*dc20*/  HMMA.16816.F32.BF16 R28, R56, R50, R28 ;  /* 0x00000032381c723c */ /* 0x000fe2000004181c */
[----:B------:R-:W-:Y:S01]  /*dc30*/  F2FP.BF16.F32.PACK_AB R50, R232, R229 ;  /* 0x000000e5e832723e */ /* 0x000fe200000010ff */
[----:B------:R-:W2:Y:S01]  /*dc40*/  MUFU.EX2 R237, R237 ;  /* 0x000000ed00ed7308 */ /* 0x000ea20000000800 */
[----:B----4-:R-:W-:Y:S01]  /*dc50*/  FADD.FTZ R119, R235, R119 ;  /* 0x00000077eb777221 */ /* 0x010fe20000010000 */
[----:B------:R-:W-:-:S04]  /*dc60*/  FADD.FTZ R125, R93, R125 ;  /* 0x0000007d5d7d7221 */ /* 0x000fc80000010000 */
[----:B------:R-:W-:Y:S01]  /*dc70*/  HMMA.16816.F32.BF16 R44, R56, R52, R44 ;  /* 0x00000034382c723c */ /* 0x000fe2000004182c */
[----:B------:R-:W-:Y:S01]  /*dc80*/  FFMA.FTZ R52, R157, UR6, -R169 ;  /* 0x000000069d347c23 */ /* 0x000fe200080108a9 */
[----:B------:R-:W4:Y:S01]  /*dc90*/  MUFU.EX2 R239, R239 ;  /* 0x000000ef00ef7308 */ /* 0x000f220000000800 */
[C---:B-1----:R-:W-:Y:S01]  /*dca0*/  F2FP.BF16.F32.PACK_AB R49, R234.reuse, R235 ;  /* 0x000000ebea31723e */ /* 0x042fe200000010ff */
[----:B------:R-:W-:Y:S01]  /*dcb0*/  FADD.FTZ R119, R234, R119 ;  /* 0x00000077ea777221 */ /* 0x000fe20000010000 */
[----:B------:R-:W-:-:S03]  /*dcc0*/  FADD.FTZ R125, R92, R125 ;  /* 0x0000007d5c7d7221 */ /* 0x000fc60000010000 */
[----:B------:R-:W-:Y:S01]  /*dcd0*/  HMMA.16816.F32.BF16 R4, R56, R54, R4 ;  /* 0x000000363804723c */ /* 0x000fe20000041804 */
[----:B------:R-:W-:Y:S01]  /*dce0*/  F2FP.BF16.F32.PACK_AB R56, R109, R110 ;  /* 0x0000006e6d38723e */ /* 0x000fe200000010ff */
[----:B------:R-:W1:Y:S01]  /*dcf0*/  MUFU.EX2 R82, R82 ;  /* 0x0000005200527308 */ /* 0x000e620000000800 */
[----:B------:R-:W-:Y:S01]  /*dd00*/  F2FP.BF16.F32.PACK_AB R58, R107, R108 ;  /* 0x0000006c6b3a723e */ /* 0x000fe200000010ff */
[----:B--2---:R-:W-:Y:S01]  /*dd10*/  FADD.FTZ R119, R237, R119 ;  /* 0x00000077ed777221 */ /* 0x004fe20000010000 */
[----:B------:R-:W-:-:S05]  /*dd20*/  FADD.FTZ R218, R91, R125 ;  /* 0x0000007d5bda7221 */ /* 0x000fca0000010000 */
[----:B------:R-:W2:Y:S01]  /*dd30*/  MUFU.EX2 R81, R81 ;  /* 0x0000005100517308 */ /* 0x000ea20000000800 */
[C---:B----4-:R-:W-:Y:S01]  /*dd40*/  F2FP.BF16.F32.PACK_AB R51, R239.reuse, R237 ;  /* 0x000000edef33723e */ /* 0x050fe200000010ff */
[----:B------:R-:W-:-:S06]  /*dd50*/  FADD.FTZ R119, R239, R119 ;  /* 0x00000077ef777221 */ /* 0x000fcc0000010000 */
[----:B------:R-:W4:Y:S01]  /*dd60*/  MUFU.EX2 R80, R80 ;  /* 0x0000005000507308 */ /* 0x000f220000000800 */
[----:B---3--:R-:W-:Y:S01]  /*dd70*/  HMMA.16816.F32.BF16 R8, R48, R32, R8 ;  /* 0x000000203008723c */ /* 0x008fe20000041808 */
[----:B-1----:R-:W-:-:S06]  /*dd80*/  FADD.FTZ R123, R82, R123 ;  /* 0x0000007b527b7221 */ /* 0x002fcc0000010000 */
[----:B------:R-:W1:Y:S01]  /*dd90*/  MUFU.EX2 R79, R79 ;  /* 0x0000004f004f7308 */ /* 0x000e620000000800 */
[----:B------:R-:W-:Y:S01]  /*dda0*/  HMMA.16816.F32.BF16 R12, R48, R34, R12 ;  /* 0x00000022300c723c */ /* 0x000fe2000004180c */
[C---:B--2---:R-:W-:Y:S01]  /*ddb0*/  F2FP.BF16.F32.PACK_AB R57, R81.reuse, R82 ;  /* 0x000000525139723e */ /* 0x044fe200000010ff */
[----:B------:R-:W-:-:S05]  /*ddc0*/  FADD.FTZ R123, R81, R123 ;  /* 0x0000007b517b7221 */ /* 0x000fca0000010000 */
[----:B------:R2:W-:Y:S01]  /*ddd0*/  MUFU.EX2 R132, R52 ;  /* 0x0000003400847308 */ /* 0x0005e20000000800 */
[----:B------:R-:W-:Y:S01]  /*dde0*/  HMMA.16816.F32.BF16 R16, R48, R40, R16 ;  /* 0x000000283010723c */ /* 0x000fe20000041810 */
[----:B----4-:R-:W-:-:S06]  /*ddf0*/  FADD.FTZ R123, R80, R123 ;  /* 0x0000007b507b7221 */ /* 0x010fcc0000010000 */
[----:B------:R-:W3:Y:S01]  /*de00*/  MUFU.EX2 R244, R244 ;  /* 0x000000f400f47308 */ /* 0x000ee20000000800 */
[----:B------:R-:W-:Y:S01]  /*de10*/  HMMA.16816.F32.BF16 R20, R48, R42, R20 ;  /* 0x0000002a3014723c */ /* 0x000fe20000041814 */
[----:B------:R-:W4:Y:S01]  /*de20*/  LDSM.16.MT88.4 R48, [R186+0x5000] ;  /* 0x00500000ba30783b */ /* 0x000f220000004200 */
[C---:B-1----:R-:W-:Y:S01]  /*de30*/  F2FP.BF16.F32.PACK_AB R59, R79.reuse, R80 ;  /* 0x000000504f3b723e */ /* 0x042fe200000010ff */
[----:B------:R-:W-:-:S04]  /*de40*/  FADD.FTZ R123, R79, R123 ;  /* 0x0000007b4f7b7221 */ /* 0x000fc80000010000 */
[----:B------:R-:W1:Y:S01]  /*de50*/  MUFU.EX2 R246, R246 ;  /* 0x000000f600f67308 */ /* 0x000e620000000800 */
[----:B--2---:R-:W2:Y:S01]  /*de60*/  LDSM.16.MT88.4 R52, [R184+0x5000] ;  /* 0x00500000b834783b */ /* 0x004ea20000004200 */
[----:B------:R-:W-:Y:S01]  /*de70*/  HMMA.16816.F32.BF16 R24, R56, R32, R24 ;  /* 0x000000203818723c */ /* 0x000fe20000041818 */
[----:B------:R-:W-:-:S05]  /*de80*/  FFMA.FTZ R32, R156, UR6, -R169 ;  /* 0x000000069c207c23 */ /* 0x000fca00080108a9 */
[----:B------:R-:W5:Y:S01]  /*de90*/  MUFU.EX2 R247, R247 ;  /* 0x000000f700f77308 */ /* 0x000f620000000800 */
[----:B---3--:R-:W-:Y:S01]  /*dea0*/  FADD.FTZ R121, R244, R121 ;  /* 0x00000079f4797221 */ /* 0x008fe20000010000 */
[C---:B------:R-:W-:Y:S06]  /*deb0*/  HMMA.16816.F32.BF16 R28, R56.reuse, R34, R28 ;  /* 0x00000022381c723c */ /* 0x040fec000004181c */
[----:B------:R-:W3:Y:S01]  /*dec0*/  MUFU.EX2 R250, R250 ;  /* 0x000000fa00fa7308 */ /* 0x000ee20000000800 */
[----:B-1----:R-:W-:Y:S01]  /*ded0*/  FADD.FTZ R121, R246, R121 ;  /* 0x00000079f6797221 */ /* 0x002fe20000010000 */
[C---:B------:R-:W-:Y:S06]  /*dee0*/  HMMA.16816.F32.BF16 R44, R56.reuse, R40, R44 ;  /* 0x00000028382c723c */ /* 0x040fec000004182c */
[----:B------:R-:W1:Y:S01]  /*def0*/  MUFU.EX2 R252, R252 ;  /* 0x000000fc00fc7308 */ /* 0x000e620000000800 */
[----:B-----5:R-:W-:Y:S01]  /*df00*/  FADD.FTZ R121, R247, R121 ;  /* 0x00000079f7797221 */ /* 0x020fe20000010000 */
[----:B------:R-:W-:Y:S01]  /*df10*/  HMMA.16816.F32.BF16 R4, R56, R42, R4 ;  /* 0x0000002a3804723c */ /* 0x000fe20000041804 */
[----:B------:R-:W-:Y:S01]  /*df20*/  LDSM.16.MT88.4 R40, [R184+0x5400] ;  /* 0x00540000b828783b */ /* 0x000fe20000004200 */
[----:B------:R-:W-:-:S02]  /*df30*/  F2FP.BF16.F32.PACK_AB R56, R105, R106 ;  /* 0x0000006a6938723e */ /* 0x000fc400000010ff */
[----:B------:R-:W-:Y:S02]  /*df40*/  F2FP.BF16.F32.PACK_AB R58, R103, R104 ;  /* 0x00000068673a723e */ /* 0x000fe400000010ff */
[----:B------:R5:W4:Y:S01]  /*df50*/  MUFU.EX2 R133, R32 ;  /* 0x0000002000857308 */ /* 0x000b220000000800 */
[C---:B---3--:R-:W-:Y:S01]  /*df60*/  F2FP.BF16.F32.PACK_AB R34, R250.reuse, R247 ;  /* 0x000000f7fa22723e */ /* 0x048fe200000010ff */
[----:B------:R-:W-:-:S06]  /*df70*/  FADD.FTZ R121, R250, R121 ;  /* 0x00000079fa797221 */ /* 0x000fcc0000010000 */
[----:B------:R-:W3:Y:S01]  /*df80*/  MUFU.EX2 R251, R251 ;  /* 0x000000fb00fb7308 */ /* 0x000ee20000000800 */
[----:B-1----:R-:W-:-:S07]  /*df90*/  F2FP.BF16.F32.PACK_AB R33, R252, R132 ;  /* 0x00000084fc21723e */ /* 0x002fce00000010ff */
[----:B------:R-:W1:Y:S01]  /*dfa0*/  MUFU.EX2 R78, R78 ;  /* 0x0000004e004e7308 */ /* 0x000e620000000800 */
[----:B-----5:R-:W-:Y:S01]  /*dfb0*/  F2FP.BF16.F32.PACK_AB R32, R246, R244 ;  /* 0x000000f4f620723e */ /* 0x020fe200000010ff */
[----:B----4-:R-:W-:-:S06]  /*dfc0*/  IMAD.MOV.U32 R223, RZ, RZ, R133 ;  /* 0x000000ffffdf7224 */ /* 0x010fcc00078e0085 */
[----:B------:R-:W4:Y:S01]  /*dfd0*/  MUFU.EX2 R77, R77 ;  /* 0x0000004d004d7308 */ /* 0x000f220000000800 */
[----:B---3--:R-:W-:-:S07]  /*dfe0*/  F2FP.BF16.F32.PACK_AB R35, R251, R133 ;  /* 0x00000085fb23723e */ /* 0x008fce00000010ff */
[----:B------:R-:W-:Y:S01]  /*dff0*/  HMMA.16816.F32.BF16 R8, R32, R48, R8 ;  /* 0x000000302008723c */ /* 0x000fe20000041808 */
[----:B------:R-:W3:Y:S01]  /*e000*/  MUFU.EX2 R76, R76 ;  /* 0x0000004c004c7308 */ /* 0x000ee20000000800 */
[----:B-1----:R-:W-:-:S06]  /*e010*/  FADD.FTZ R123, R78, R123 ;  /* 0x0000007b4e7b7221 */ /* 0x002fcc0000010000 */
[----:B------:R-:W-:Y:S01]  /*e020*/  HMMA.16816.F32.BF16 R12, R32, R50, R12 ;  /* 0x00000032200c723c */ /* 0x000fe2000004180c */
[----:B------:R-:W1:Y:S01]  /*e030*/  MUFU.EX2 R75, R75 ;  /* 0x0000004b004b7308 */ /* 0x000e620000000800 */
[C---:B----4-:R-:W-:Y:S01]  /*e040*/  F2FP.BF16.F32.PACK_AB R57, R77.reuse, R78 ;  /* 0x0000004e4d39723e */ /* 0x050fe200000010ff */
[----:B------:R-:W-:-:S05]  /*e050*/  FADD.FTZ R123, R77, R123 ;  /* 0x0000007b4d7b7221 */ /* 0x000fca0000010000 */
[----:B--2---:R-:W-:Y:S01]  /*e060*/  HMMA.16816.F32.BF16 R16, R32, R52, R16 ;  /* 0x000000342010723c */ /* 0x004fe20000041810 */
[----:B------:R-:W2:Y:S01]  /*e070*/  MUFU.EX2 R248, R248 ;  /* 0x000000f800f87308 */ /* 0x000ea20000000800 */
[----:B---3--:R-:W-:-:S06]  /*e080*/  FADD.FTZ R123, R76, R123 ;  /* 0x0000007b4c7b7221 */ /* 0x008fcc0000010000 */
[----:B------:R-:W-:Y:S01]  /*e090*/  HMMA.16816.F32.BF16 R20, R32, R54, R20 ;  /* 0x000000362014723c */ /* 0x000fe20000041814 */
[----:B------:R-:W3:Y:S01]  /*e0a0*/  LDSM.16.MT88.4 R32, [R186+0x5400] ;  /* 0x00540000ba20783b */ /* 0x000ee20000004200 */
[----:B------:R-:W4:Y:S01]  /*e0b0*/  MUFU.EX2 R245, R245 ;  /* 0x000000f500f57308 */ /* 0x000f220000000800 */
[C---:B-1----:R-:W-:Y:S01]  /*e0c0*/  F2FP.BF16.F32.PACK_AB R59, R75.reuse, R76 ;  /* 0x0000004c4b3b723e */ /* 0x042fe200000010ff */
[----:B------:R-:W-:-:S06]  /*e0d0*/  FADD.FTZ R123, R75, R123 ;  /* 0x0000007b4b7b7221 */ /* 0x000fcc0000010000 */
[----:B------:R-:W1:Y:S01]  /*e0e0*/  MUFU.EX2 R243, R243 ;  /* 0x000000f300f37308 */ /* 0x000e620000000800 */
[----:B------:R-:W-:Y:S01]  /*e0f0*/  HMMA.16816.F32.BF16 R24, R56, R48, R24 ;  /* 0x000000303818723c */ /* 0x000fe20000041818 */
[----:B--2---:R-:W-:-:S06]  /*e100*/  FADD.FTZ R121, R248, R121 ;  /* 0x00000079f8797221 */ /* 0x004fcc0000010000 */
[----:B------:R-:W2:Y:S01]  /*e110*/  MUFU.EX2 R242, R242 ;  /* 0x000000f200f27308 */ /* 0x000ea20000000800 */
[----:B------:R-:W-:Y:S01]  /*e120*/  HMMA.16816.F32.BF16 R28, R56, R50, R28 ;  /* 0x00000032381c723c */ /* 0x000fe2000004181c */
[C---:B----4-:R-:W-:Y:S01]  /*e130*/  F2FP.BF16.F32.PACK_AB R48, R245.reuse, R248 ;  /* 0x000000f8f530723e */ /* 0x050fe200000010ff */
[----:B------:R-:W-:-:S05]  /*e140*/  FADD.FTZ R121, R245, R121 ;  /* 0x00000079f5797221 */ /* 0x000fca0000010000 */
[----:B------:R-:W-:Y:S01]  /*e150*/  MUFU.EX2 R241, R241 ;  /* 0x000000f100f17308 */ /* 0x000fe20000000800 */
[----:B------:R-:W-:Y:S01]  /*e160*/  HMMA.16816.F32.BF16 R44, R56, R52, R44 ;  /* 0x00000034382c723c */ /* 0x000fe2000004182c */
[----:B-1----:R-:W-:-:S06]  /*e170*/  FADD.FTZ R121, R243, R121 ;  /* 0x00000079f3797221 */ /* 0x002fcc0000010000 */
[----:B------:R-:W1:Y:S01]  /*e180*/  MUFU.EX2 R238, R238 ;  /* 0x000000ee00ee7308 */ /* 0x000e620000000800 */
[C---:B--2---:R-:W-:Y:S01]  /*e190*/  F2FP.BF16.F32.PACK_AB R50, R242.reuse, R243 ;  /* 0x000000f3f232723e */ /* 0x044fe200000010ff */
[----:B------:R-:W-:Y:S01]  /*e1a0*/  HMMA.16816.F32.BF16 R4, R56, R54, R4 ;  /* 0x000000363804723c */ /* 0x000fe20000041804 */
[----:B------:R-:W-:Y:S01]  /*e1b0*/  LDSM.16.MT88.4 R52, [R184+0x5800] ;  /* 0x00580000b834783b */ /* 0x000fe20000004200 */
[----:B------:R-:W-:Y:S01]  /*e1c0*/  F2FP.BF16.F32.PACK_AB R56, R101, R102 ;  /* 0x000000666538723e */ /* 0x000fe200000010ff */
[----:B------:R-:W-:Y:S01]  /*e1d0*/  FADD.FTZ R121, R242, R121 ;  /* 0x00000079f2797221 */ /* 0x000fe20000010000 */
[----:B------:R-:W-:Y:S02]  /*e1e0*/  F2FP.BF16.F32.PACK_AB R58, R99, R100 ;  /* 0x00000064633a723e */ /* 0x000fe400000010ff */
        /* <DEDUP_REMOVED lines=22> */
[----:B---3--:R-:W-:Y:S01]  /*e350*/  FADD.FTZ R121, R231, R121 ;  /* 0x00000079e7797221 */ /* 0x008fe20000010000 */
[C---:B------:R-:W-:Y:S01]  /*e360*/  HMMA.16816.F32.BF16 R44, R56.reuse, R40, R44 ;  /* 0x00000028382c723c */ /* 0x040fe2000004182c */
[----:B------:R-:W-:Y:S01]  /*e370*/  FFMA.FTZ R40, R182, UR6, -R178 ;  /* 0x00000006b6287c23 */ /* 0x000fe200080108b2 */
[----:B------:R-:W-:Y:S02]  /*e380*/  IMAD.MOV.U32 R182, RZ, RZ, R132 ;  /* 0x000000ffffb67224 */ /* 0x000fe400078e0084 */
[----:B------:R-:W3:Y:S02]  /*e390*/  LDSM.16.MT88.4 R132, [R184+0x5c00] ;  /* 0x005c0000b884783b */ /* 0x000ee40000004200 */
[----:B------:R-:W5:Y:S01]  /*e3a0*/  MUFU.EX2 R225, R225 ;  /* 0x000000e100e17308 */ /* 0x000f620000000800 */
[----:B------:R-:W-:Y:S01]  /*e3b0*/  FADD.FTZ R119, R182, R119 ;  /* 0x00000077b6777221 */ /* 0x000fe20000010000 */
[----:B------:R-:W-:Y:S01]  /*e3c0*/  HMMA.16816.F32.BF16 R24, R56, R32, R24 ;  /* 0x000000203818723c */ /* 0x000fe20000041818 */
[C---:B--2---:R-:W-:Y:S01]  /*e3d0*/  F2FP.BF16.F32.PACK_AB R32, R230.reuse, R231 ;  /* 0x000000e7e620723e */ /* 0x044fe200000010ff */
[----:B------:R-:W-:Y:S01]  /*e3e0*/  FADD.FTZ R121, R230, R121 ;  /* 0x00000079e6797221 */ /* 0x000fe20000010000 */
[----:B------:R-:W-:-:S03]  /*e3f0*/  FADD.FTZ R119, R252, R119 ;  /* 0x00000077fc777221 */ /* 0x000fc60000010000 */
[----:B------:R-:W-:Y:S01]  /*e400*/  MUFU.EX2 R224, R224 ;  /* 0x000000e000e07308 */ /* 0x000fe20000000800 */
[----:B------:R-:W-:Y:S01]  /*e410*/  FADD.FTZ R119, R223, R119 ;  /* 0x00000077df777221 */ /* 0x000fe20000010000 */
[----:B------:R-:W-:Y:S01]  /*e420*/  HMMA.16816.F32.BF16 R28, R56, R34, R28 ;  /* 0x00000022381c723c */ /* 0x000fe2000004181c */
[----:B-1----:R-:W-:Y:S02]  /*e430*/  FADD.FTZ R121, R227, R121 ;  /* 0x00000079e3797221 */ /* 0x002fe40000010000 */
[----:B------:R-:W-:-:S03]  /*e440*/  FADD.FTZ R119, R251, R119 ;  /* 0x00000077fb777221 */ /* 0x000fc60000010000 */
[----:B------:R-:W1:Y:S01]  /*e450*/  MUFU.EX2 R214, R214 ;  /* 0x000000d600d67308 */ /* 0x000e620000000800 */
[----:B-----5:R-:W-:Y:S01]  /*e460*/  F2FP.BF16.F32.PACK_AB R34, R225, R227 ;  /* 0x000000e3e122723e */ /* 0x020fe200000010ff */
[----:B------:R-:W-:Y:S01]  /*e470*/  FADD.FTZ R119, R241, R119 ;  /* 0x00000077f1777221 */ /* 0x000fe20000010000 */
[----:B------:R-:W-:Y:S01]  /*e480*/  HMMA.16816.F32.BF16 R4, R56, R42, R4 ;  /* 0x0000002a3804723c */ /* 0x000fe20000041804 */
[----:B------:R-:W-:Y:S01]  /*e490*/  FFMA.FTZ R57, R173, UR6, -R169 ;  /* 0x00000006ad397c23 */ /* 0x000fe200080108a9 */
[----:B------:R-:W-:Y:S01]  /*e4a0*/  FADD.FTZ R121, R225, R121 ;  /* 0x00000079e1797221 */ /* 0x000fe20000010000 */
[----:B------:R-:W-:Y:S02]  /*e4b0*/  FADD.FTZ R119, R238, R119 ;  /* 0x00000077ee777221 */ /* 0x000fe40000010000 */
[----:B------:R-:W2:Y:S02]  /*e4c0*/  MUFU.EX2 R211, R211 ;  /* 0x000000d300d37308 */ /* 0x000ea40000000800 */
[----:B------:R-:W-:-:S04]  /*e4d0*/  FADD.FTZ R119, R236, R119 ;  /* 0x00000077ec777221 */ /* 0x000fc80000010000 */
[----:B------:R-:W-:Y:S02]  /*e4e0*/  FADD.FTZ R119, R233, R119 ;  /* 0x00000077e9777221 */ /* 0x000fe40000010000 */
[----:B------:R-:W5:Y:S01]  /*e4f0*/  MUFU.EX2 R207, R207 ;  /* 0x000000cf00cf7308 */ /* 0x000f620000000800 */
[----:B-1----:R-:W-:Y:S01]  /*e500*/  F2FP.BF16.F32.PACK_AB R33, R214, R224 ;  /* 0x000000e0d621723e */ /* 0x002fe200000010ff */
[----:B------:R-:W-:-:S04]  /*e510*/  FADD.FTZ R119, R224, R119 ;  /* 0x00000077e0777221 */ /* 0x000fc80000010000 */
[----:B------:R-:W-:Y:S01]  /*e520*/  FADD.FTZ R119, R214, R119 ;  /* 0x00000077d6777221 */ /* 0x000fe20000010000 */
[----:B------:R-:W-:Y:S01]  /*e530*/  @P1 VIADD R214, R37, 0xfffffffd ;  /* 0xfffffffd25d61836 */ /* 0x000fe20000000000 */
[----:B------:R-:W1:Y:S02]  /*e540*/  MUFU.EX2 R240, R240 ;  /* 0x000000f000f07308 */ /* 0x000e640000000800 */
[----:B--2---:R-:W-:-:S06]  /*e550*/  FADD.FTZ R119, R211, R119 ;  /* 0x00000077d3777221 */ /* 0x004fcc0000010000 */
[----:B------:R-:W2:Y:S01]  /*e560*/  MUFU.EX2 R249, R249 ;  /* 0x000000f900f97308 */ /* 0x000ea20000000800 */
[C---:B-----5:R-:W-:Y:S01]  /*e570*/  F2FP.BF16.F32.PACK_AB R35, R207.reuse, R211 ;  /* 0x000000d3cf23723e */ /* 0x060fe200000010ff */
[----:B------:R-:W-:-:S06]  /*e580*/  FADD.FTZ R119, R207, R119 ;  /* 0x00000077cf777221 */ /* 0x000fcc0000010000 */
[----:B------:R-:W5:Y:S01]  /*e590*/  MUFU.EX2 R206, R206 ;  /* 0x000000ce00ce7308 */ /* 0x000f620000000800 */
[----:B----4-:R-:W-:Y:S01]  /*e5a0*/  HMMA.16816.F32.BF16 R8, R32, R48, R8 ;  /* 0x000000302008723c */ /* 0x010fe20000041808 */
[----:B-1----:R-:W-:-:S06]  /*e5b0*/  FADD.FTZ R123, R240, R123 ;  /* 0x0000007bf07b7221 */ /* 0x002fcc0000010000 */
[----:B------:R-:W1:Y:S01]  /*e5c0*/  MUFU.EX2 R40, R40 ;  /* 0x0000002800287308 */ /* 0x000e620000000800 */
[----:B------:R-:W-:Y:S01]  /*e5d0*/  HMMA.16816.F32.BF16 R12, R32, R50, R12 ;  /* 0x00000032200c723c */ /* 0x000fe2000004180c */
[----:B--2---:R-:W-:-:S06]  /*e5e0*/  FADD.FTZ R123, R249, R123 ;  /* 0x0000007bf97b7221 */ /* 0x004fcc0000010000 */
[----:B------:R-:W2:Y:S01]  /*e5f0*/  MUFU.EX2 R41, R222 ;  /* 0x000000de00297308 */ /* 0x000ea20000000800 */
[----:B------:R-:W-:Y:S01]  /*e600*/  HMMA.16816.F32.BF16 R16, R32, R52, R16 ;  /* 0x000000342010723c */ /* 0x000fe20000041810 */
[----:B-----5:R-:W-:-:S06]  /*e610*/  FADD.FTZ R123, R206, R123 ;  /* 0x0000007bce7b7221 */ /* 0x020fcc0000010000 */
[----:B------:R-:W4:Y:S01]  /*e620*/  MUFU.EX2 R42, R221 ;  /* 0x000000dd002a7308 */ /* 0x000f220000000800 */
[----:B------:R-:W-:Y:S01]  /*e630*/  HMMA.16816.F32.BF16 R20, R32, R54, R20 ;  /* 0x000000362014723c */ /* 0x000fe20000041814 */
[----:B------:R-:W-:Y:S01]  /*e640*/  F2FP.BF16.F32.PACK_AB R32, R97, R98 ;  /* 0x000000626120723e */ /* 0x000fe200000010ff */
[C---:B-1----:R-:W-:Y:S01]  /*e650*/  FADD.FTZ R123, R40.reuse, R123 ;  /* 0x0000007b287b7221 */ /* 0x042fe20000010000 */
[----:B------:R-:W-:Y:S02]  /*e660*/  F2FP.BF16.F32.PACK_AB R33, R249, R240 ;  /* 0x000000f0f921723e */ /* 0x000fe400000010ff */
[----:B------:R-:W-:Y:S02]  /*e670*/  F2FP.BF16.F32.PACK_AB R34, R95, R96 ;  /* 0x000000605f22723e */ /* 0x000fe400000010ff */
[----:B------:R-:W-:Y:S01]  /*e680*/  F2FP.BF16.F32.PACK_AB R35, R40, R206 ;  /* 0x000000ce2823723e */ /* 0x000fe200000010ff */
[----:B------:R-:W1:Y:S01]  /*e690*/  MUFU.EX2 R43, R220 ;  /* 0x000000dc002b7308 */ /* 0x000e620000000800 */
[----:B--2---:R-:W-:-:S05]  /*e6a0*/  FADD.FTZ R121, R41, R121 ;  /* 0x0000007929797221 */ /* 0x004fca0000010000 */
[----:B------:R-:W-:Y:S02]  /*e6b0*/  HMMA.16816.F32.BF16 R24, R32, R48, R24 ;  /* 0x000000302018723c */ /* 0x000fe40000041818 */
[----:B------:R-:W2:Y:S01]  /*e6c0*/  MUFU.EX2 R56, R219 ;  /* 0x000000db00387308 */ /* 0x000ea20000000800 */
[C---:B----4-:R-:W-:Y:S01]  /*e6d0*/  F2FP.BF16.F32.PACK_AB R136, R42.reuse, R41 ;  /* 0x000000292a88723e */ /* 0x050fe200000010ff */
[----:B------:R-:W-:-:S04]  /*e6e0*/  FADD.FTZ R121, R42, R121 ;  /* 0x000000792a797221 */ /* 0x000fc80000010000 */
[----:B------:R-:W-:Y:S02]  /*e6f0*/  HMMA.16816.F32.BF16 R28, R32, R50, R28 ;  /* 0x00000032201c723c */ /* 0x000fe4000004181c */
[----:B------:R-:W4:Y:S01]  /*e700*/  MUFU.EX2 R57, R57 ;  /* 0x0000003900397308 */ /* 0x000f220000000800 */
[----:B-1----:R-:W-:-:S05]  /*e710*/  FADD.FTZ R121, R43, R121 ;  /* 0x000000792b797221 */ /* 0x002fca0000010000 */
[----:B------:R-:W-:Y:S02]  /*e720*/  HMMA.16816.F32.BF16 R44, R32, R52, R44 ;  /* 0x00000034202c723c */ /* 0x000fe4000004182c */
[----:B------:R-:W1:Y:S01]  /*e730*/  MUFU.EX2 R49, R168 ;  /* 0x000000a800317308 */ /* 0x000e620000000800 */
[C---:B--2---:R-:W-:Y:S01]  /*e740*/  F2FP.BF16.F32.PACK_AB R138, R56.reuse, R43 ;  /* 0x0000002b388a723e */ /* 0x044fe200000010ff */
[----:B------:R-:W-:-:S04]  /*e750*/  FADD.FTZ R216, R56, R121 ;  /* 0x0000007938d87221 */ /* 0x000fc80000010000 */
[----:B------:R-:W-:Y:S02]  /*e760*/  HMMA.16816.F32.BF16 R4, R32, R54, R4 ;  /* 0x000000362004723c */ /* 0x000fe40000041804 */
[----:B------:R-:W2:Y:S01]  /*e770*/  MUFU.EX2 R48, R167 ;  /* 0x000000a700307308 */ /* 0x000ea20000000800 */
[----:B----4-:R-:W-:-:S07]  /*e780*/  FADD.FTZ R119, R57, R119 ;  /* 0x0000007739777221 */ /* 0x010fce0000010000 */
[----:B------:R-:W4:Y:S01]  /*e790*/  MUFU.EX2 R50, R166 ;  /* 0x000000a600327308 */ /* 0x000f220000000800 */
[C---:B-1----:R-:W-:Y:S01]  /*e7a0*/  F2FP.BF16.F32.PACK_AB R137, R49.reuse, R57 ;  /* 0x000000393189723e */ /* 0x042fe200000010ff */
[----:B------:R-:W-:-:S06]  /*e7b0*/  FADD.FTZ R119, R49, R119 ;  /* 0x0000007731777221 */ /* 0x000fcc0000010000 */
[----:B------:R-:W1:Y:S01]  /*e7c0*/  MUFU.EX2 R177, R177 ;  /* 0x000000b100b17308 */ /* 0x000e620000000800 */
[----:B--2---:R-:W-:-:S07]  /*e7d0*/  FADD.FTZ R119, R48, R119 ;  /* 0x0000007730777221 */ /* 0x004fce0000010000 */
[----:B------:R-:W2:Y:S01]  /*e7e0*/  MUFU.EX2 R176, R176 ;  /* 0x000000b000b07308 */ /* 0x000ea20000000800 */
[C---:B----4-:R-:W-:Y:S01]  /*e7f0*/  F2FP.BF16.F32.PACK_AB R139, R50.reuse, R48 ;  /* 0x00000030328b723e */ /* 0x050fe200000010ff */
[----:B------:R-:W-:-:S06]  /*e800*/  FADD.FTZ R215, R50, R119 ;  /* 0x0000007732d77221 */ /* 0x000fcc0000010000 */
[----:B------:R-:W4:Y:S01]  /*e810*/  MUFU.EX2 R175, R175 ;  /* 0x000000af00af7308 */ /* 0x000f220000000800 */
[----:B------:R-:W-:Y:S01]  /*e820*/  HMMA.16816.F32.BF16 R156, R136, R148, R8 ;  /* 0x00000094889c723c */ /* 0x000fe20000041808 */
[----:B-1----:R-:W-:Y:S01]  /*e830*/  FADD.FTZ R123, R177, R123 ;  /* 0x0000007bb17b7221 */ /* 0x002fe20000010000 */
[----:B------:R-:W-:Y:S02]  /*e840*/  F2FP.BF16.F32.PACK_AB R8, R93, R94 ;  /* 0x0000005e5d08723e */ /* 0x000fe400000010ff */
[----:B------:R-:W-:-:S03]  /*e850*/  F2FP.BF16.F32.PACK_AB R10, R91, R92 ;  /* 0x0000005c5b0a723e */ /* 0x000fc600000010ff */
[----:B------:R-:W1:Y:S01]  /*e860*/  MUFU.EX2 R174, R174 ;  /* 0x000000ae00ae7308 */ /* 0x000e620000000800 */
[C---:B--2---:R-:W-:Y:S01]  /*e870*/  F2FP.BF16.F32.PACK_AB R9, R176.reuse, R177 ;  /* 0x000000b1b009723e */ /* 0x044fe200000010ff */
[----:B------:R-:W-:Y:S01]  /*e880*/  FADD.FTZ R123, R176, R123 ;  /* 0x0000007bb07b7221 */ /* 0x000fe20000010000 */
[----:B------:R-:W-:Y:S03]  /*e890*/  HMMA.16816.F32.BF16 R152, R136, R150, R12 ;  /* 0x000000968898723c */ /* 0x000fe6000004180c */
[----:B----4-:R-:W-:-:S05]  /*e8a0*/  FADD.FTZ R123, R175, R123 ;  /* 0x0000007baf7b7221 */ /* 0x010fca0000010000 */
[----:B---3--:R-:W-:Y:S01]  /*e8b0*/  HMMA.16816.F32.BF16 R140, R136, R132, R16 ;  /* 0x00000084888c723c */ /* 0x008fe20000041810 */
[C---:B-1----:R-:W-:Y:S01]  /*e8c0*/  F2FP.BF16.F32.PACK_AB R11, R174.reuse, R175 ;  /* 0x000000afae0b723e */ /* 0x042fe200000010ff */
[----:B------:R-:W-:-:S06]  /*e8d0*/  FADD.FTZ R217, R174, R123 ;  /* 0x0000007baed97221 */ /* 0x000fcc0000010000 */
[----:B------:R-:W-:Y:S08]  /*e8e0*/  HMMA.16816.F32.BF16 R136, R136, R134, R20 ;  /* 0x000000868888723c */ /* 0x000ff00000041814 */
[----:B------:R-:W-:Y:S01]  /*e8f0*/  HMMA.16816.F32.BF16 R160, R8, R148, R24 ;  /* 0x0000009408a0723c */ /* 0x000fe20000041818 */
[----:B------:R-:W-:-:S07]  /*e900*/  IMAD.MOV.U32 R24, RZ, RZ, R61 ;  /* 0x000000ffff187224 */ /* 0x000fce00078e003d */
[C---:B------:R-:W-:Y:S08]  /*e910*/  HMMA.16816.F32.BF16 R144, R8.reuse, R132, R44 ;  /* 0x000000840890723c */ /* 0x040ff0000004182c */
[C---:B------:R-:W-:Y:S08]  /*e920*/  HMMA.16816.F32.BF16 R148, R8.reuse, R150, R28 ;  /* 0x000000960894723c */ /* 0x040ff0000004181c */
[----:B------:R-:W-:Y:S01]  /*e930*/  HMMA.16816.F32.BF16 R132, R8, R134, R4 ;  /* 0x000000860884723c */ /* 0x000fe20000041804 */
[----:B------:R-:W-:-:S04]  /*e940*/  NOP ;  /* 0x0000000000007918 */ /* 0x000fc80000000000 */
[----:B------:R-:W-:-:S15]  /*e950*/  @P1 BRA `(.L_x_978) ;  /* 0x0000000000041947 */ /* 0x000fde0003800000 */
.L_x_976:
[----:B------:R-:W-:-:S07]  /*e960*/  IADD3 R214, PT, PT, R24, -0x1, RZ ;  /* 0xffffffff18d67810 */ /* 0x000fce0007ffe0ff */
.L_x_978:
        /* <DEDUP_REMOVED lines=15> */
[----:B------:R-:W3:Y:S01]  /*ea60*/  LDCU UR4, c[0x0][0x45c] ;  /* 0x00008b80ff0477ac */ /* 0x000ee20008000800 */
[----:B------:R-:W4:Y:S01]  /*ea70*/  LDCU.64 UR6, c[0x0][0x3c0] ;  /* 0x00007800ff0677ac */ /* 0x000f220008000a00 */
[----:B-1----:R-:W-:Y:S01]  /*ea80*/  IMAD.SHL.U32 R209, R199, 0x2, RZ ;  /* 0x00000002c7d17824 */ /* 0x002fe200078e00ff */
[----:B--234-:R-:W-:Y:S06]  /*ea90*/  BRA `(.L_x_980) ;  /* 0x0000000000747947 */ /* 0x01cfec0003800000 */
.L_x_982:
[----:B------:R-:W1:Y:S01]  /*eaa0*/  LDC.64 R40, c[0x0][0x3b8] ;  /* 0x0000ee00ff287b82 */ /* 0x000e620000000a00 */
[----:B------:R-:W-:Y:S01]  /*eab0*/  VIADD R57, R214, 0xffffffff ;  /* 0xffffffffd6397836 */ /* 0x000fe20000000000 */
[C---:B-1----:R-:W-:Y:S03]  /*eac0*/  SHF.L.U64.HI R52, R40.reuse, 0x5, R41 ;  /* 0x0000000528347819 */ /* 0x042fe60000010229 */
[C---:B------:R-:W-:Y:S04]  /*ead0*/  IMAD.WIDE.U32 R244, R57.reuse, R40, RZ ;  /* 0x0000002839f47225 */ /* 0x040fe800078e00ff */
[----:B------:R-:W-:Y:S01]  /*eae0*/  IMAD.SHL.U32 R43, R40, 0x20, RZ ;  /* 0x00000020282b7824 */ /* 0x000fe200078e00ff */
[C---:B------:R-:W-:Y:S01]  /*eaf0*/  LEA R174, P3, R244.reuse, R195, 0x8 ;  /* 0x000000c3f4ae7211 */ /* 0x040fe200078640ff */
        /* <DEDUP_REMOVED lines=9> */
[----:B--2---:R-:W-:Y:S02]  /*eb90*/  LEA R113, P1, R40, R112, 0x6 ;  /* 0x0000007028717211 */ /* 0x004fe400078230ff */
        /* <DEDUP_REMOVED lines=13> */
.L_x_980:
        /* <DEDUP_REMOVED lines=23> */
[----:B------:R-:W-:Y:S05]  /*ede0*/  ISETP.GT.AND P0, PT, R214, R196, PT ;  /* 0x000000c4d600720c */ /* 0x000fea0003f04270 */
[----:B------:R-:W-:Y:S08]  /*edf0*/  LDGSTS.E.BYPASS.LTC128B.128 [R200+0x5000], desc[UR14][R10.64] ;  /* 0x050000000ac87fae */ /* 0x000ff0000b981a0e */
[----:B------:R1:W-:Y:S08]  /*ee00*/  LDGSTS.E.BYPASS.LTC128B.128 [R200+0x5800], desc[UR14][R8.64] ;  /* 0x0580000008c87fae */ /* 0x0003f0000b981a0e */
[----:B------:R-:W-:Y:S08]  /*ee10*/  LDSM.16.M88.4 R128, [R189] ;  /* 0x00000000bd80783b */ /* 0x000ff00000000200 */
[----:B------:R-:W0:Y:S08]  /*ee20*/  LDGDEPBAR ;  /* 0x00000000000079af */ /* 0x000e300000000000 */
[----:B------:R-:W2:Y:S08]  /*ee30*/  LDSM.16.M88.4 R16, [R188+0x2000] ;  /* 0x00200000bc10783b */ /* 0x000eb00000000200 */
[----:B------:R-:W1:Y:S08]  /*ee40*/  LDSM.16.M88.4 R124, [R189+0x1000] ;  /* 0x00100000bd7c783b */ /* 0x000e700000000200 */
        /* <DEDUP_REMOVED lines=10> */
[-C--:B--2---:R-:W-:Y:S08]  /*eef0*/  HMMA.16816.F32.BF16 R4, R128, R16.reuse, RZ ;  /* 0x000000108004723c */ /* 0x084ff000000418ff */
[C---:B-1----:R-:W-:Y:S08]  /*ef00*/  HMMA.16816.F32.BF16 R8, R124.reuse, R16, RZ ;  /* 0x000000107c08723c */ /* 0x042ff000000418ff */
        /* <DEDUP_REMOVED lines=48> */
[----:B------:R1:W-:Y:S01]  /*f210*/  MUFU.TANH R170, R7 ;  /* 0x0000000700aa7308 */ /* 0x0003e20000002400 */
[----:B------:R-:W-:Y:S01]  /*f220*/  FMUL.FTZ R17, R17, UR5 ;  /* 0x0000000511117c20 */ /* 0x000fe20008410000 */
[----:B------:R-:W-:Y:S08]  /*f230*/  FMUL.FTZ R16, R16, UR5 ;  /* 0x0000000510107c20 */ /* 0x000ff00008410000 */
[----:B------:R-:W-:Y:S10]  /*f240*/  MUFU.TANH R171, R10 ;  /* 0x0000000a00ab7308 */ /* 0x000ff40000002400 */
[----:B------:R2:W-:Y:S01]  /*f250*/  MUFU.TANH R176, R11 ;  /* 0x0000000b00b07308 */ /* 0x0005e20000002400 */
[----:B-1----:R-:W1:Y:S09]  /*f260*/  LDSM.16.M88.4 R4, [R185+0x2400] ;  /* 0x00240000b904783b */ /* 0x002e720000000200 */
[----:B------:R-:W-:Y:S10]  /*f270*/  MUFU.TANH R178, R12 ;  /* 0x0000000c00b27308 */ /* 0x000ff40000002400 */
[----:B------:R-:W-:Y:S01]  /*f280*/  MUFU.TANH R179, R13 ;  /* 0x0000000d00b37308 */ /* 0x000fe20000002400 */
[----:B--2---:R-:W2:Y:S09]  /*f290*/  LDSM.16.M88.4 R8, [R185+0x2800] ;  /* 0x00280000b908783b */ /* 0x004eb20000000200 */
[----:B------:R-:W-:Y:S10]  /*f2a0*/  MUFU.TANH R219, R14 ;  /* 0x0000000e00db7308 */ /* 0x000ff40000002400 */
[----:B------:R3:W-:Y:S10]  /*f2b0*/  MUFU.TANH R220, R15 ;  /* 0x0000000f00dc7308 */ /* 0x0007f40000002400 */
[----:B------:R-:W4:Y:S01]  /*f2c0*/  MUFU.TANH R0, R0 ;  /* 0x0000000000007308 */ /* 0x000f220000002400 */
[-C--:B-1----:R-:W-:Y:S09]  /*f2d0*/  HMMA.16816.F32.BF16 R20, R172, R4.reuse, R20 ;  /* 0x00000004ac14723c */ /* 0x082ff20000041814 */
[----:B------:R-:W-:Y:S01]  /*f2e0*/  MUFU.TANH R3, R3 ;  /* 0x0000000300037308 */ /* 0x000fe20000002400 */
[----:B---3--:R-:W-:Y:S01]  /*f2f0*/  LDSM.16.M88.4 R12, [R185+0x3400] ;  /* 0x00340000b90c783b */ /* 0x008fe20000000200 */
[C---:B------:R-:W-:Y:S08]  /*f300*/  HMMA.16816.F32.BF16 R24, R180.reuse, R4, R24 ;  /* 0x00000004b418723c */ /* 0x040ff00000041818 */
[----:B------:R1:W-:Y:S01]  /*f310*/  MUFU.TANH R177, R17 ;  /* 0x0000001100b17308 */ /* 0x0003e20000002400 */
[-C--:B------:R-:W-:Y:S03]  /*f320*/  HMMA.16816.F32.BF16 R28, R180, R6.reuse, R28 ;  /* 0x00000006b41c723c */ /* 0x080fe6000004181c */
[----:B------:R-:W-:Y:S01]  /*f330*/  FMUL.FTZ R21, R21, UR5 ;  /* 0x0000000515157c20 */ /* 0x000fe20008410000 */
[----:B------:R-:W-:Y:S05]  /*f340*/  FMUL.FTZ R22, R22, UR5 ;  /* 0x0000000516167c20 */ /* 0x000fea0008410000 */
[----:B------:R-:W-:Y:S01]  /*f350*/  MUFU.TANH R2, R2 ;  /* 0x0000000200027308 */ /* 0x000fe20000002400 */
[C---:B------:R-:W-:Y:S01]  /*f360*/  HMMA.16816.F32.BF16 R32, R172.reuse, R6, R32 ;  /* 0x00000006ac20723c */ /* 0x040fe20000041820 */
[----:B------:R-:W3:Y:S03]  /*f370*/  LDSM.16.M88.4 R4, [R185+0x2c00] ;  /* 0x002c0000b904783b */ /* 0x000ee60000000200 */
[----:B------:R-:W-:Y:S01]  /*f380*/  FMUL.FTZ R25, R25, UR5 ;  /* 0x0000000519197c20 */ /* 0x000fe20008410000 */
[----:B------:R-:W-:Y:S04]  /*f390*/  FMUL.FTZ R24, R24, UR5 ;  /* 0x0000000518187c20 */ /* 0x000fe80008410000 */
[----:B------:R-:W-:Y:S01]  /*f3a0*/  MUFU.TANH R16, R16 ;  /* 0x0000001000107308 */ /* 0x000fe20000002400 */
[----:B------:R-:W-:Y:S01]  /*f3b0*/  FMUL.FTZ R27, R27, UR5 ;  /* 0x000000051b1b7c20 */ /* 0x000fe20008410000 */
[-C--:B--2---:R-:W-:Y:S03]  /*f3c0*/  HMMA.16816.F32.BF16 R36, R172, R8.reuse, R36 ;  /* 0x00000008ac24723c */ /* 0x084fe60000041824 */
[----:B------:R-:W-:Y:S01]  /*f3d0*/  FMUL.FTZ R28, R28, UR5 ;  /* 0x000000051c1c7c20 */ /* 0x000fe20008410000 */
[----:B------:R-:W-:Y:S01]  /*f3e0*/  FMUL.FTZ R31, R31, UR5 ;  /* 0x000000051f1f7c20 */ /* 0x000fe20008410000 */
[----:B------:R-:W-:Y:S03]  /*f3f0*/  FMUL.FTZ R29, R29, UR5 ;  /* 0x000000051d1d7c20 */ /* 0x000fe60008410000 */
[----:B------:R2:W-:Y:S01]  /*f400*/  MUFU.TANH R224, R27 ;  /* 0x0000001b00e07308 */ /* 0x0005e20000002400 */
[----:B------:R-:W-:Y:S01]  /*f410*/  FMUL.FTZ R30, R30, UR5 ;  /* 0x000000051e1e7c20 */ /* 0x000fe20008410000 */
[C---:B------:R-:W-:Y:S04]  /*f420*/  HMMA.16816.F32.BF16 R40, R180.reuse, R8, R40 ;  /* 0x00000008b428723c */ /* 0x040fe80000041828 */
[----:B------:R-:W-:Y:S01]  /*f430*/  FMUL.FTZ R26, R26, UR5 ;  /* 0x000000051a1a7c20 */ /* 0x000fe20008410000 */
[----:B-1----:R-:W-:Y:S03]  /*f440*/  FMUL.FTZ R17, R18, UR5 ;  /* 0x0000000512117c20 */ /* 0x002fe60008410000 */
[----:B------:R1:W-:Y:S01]  /*f450*/  MUFU.TANH R225, R28 ;  /* 0x0000001c00e17308 */ /* 0x0003e20000002400 */
[----:B------:R-:W-:Y:S01]  /*f460*/  FMUL.FTZ R18, R19, UR5 ;  /* 0x0000000513127c20 */ /* 0x000fe20008410000 */
[-C--:B------:R-:W-:Y:S03]  /*f470*/  HMMA.16816.F32.BF16 R44, R180, R10.reuse, R44 ;  /* 0x0000000ab42c723c */ /* 0x080fe6000004182c */
[----:B------:R-:W-:Y:S01]  /*f480*/  FMUL.FTZ R19, R20, UR5 ;  /* 0x0000000514137c20 */ /* 0x000fe20008410000 */
[----:B------:R-:W-:Y:S01]  /*f490*/  FMUL.FTZ R20, R23, UR5 ;  /* 0x0000000517147c20 */ /* 0x000fe20008410000 */
[----:B------:R-:W-:Y:S03]  /*f4a0*/  FMUL.FTZ R23, R32, UR5 ;  /* 0x0000000520177c20 */ /* 0x000fe60008410000 */
[----:B------:R-:W-:Y:S01]  /*f4b0*/  MUFU.TANH R222, R25 ;  /* 0x0000001900de7308 */ /* 0x000fe20000002400 */
[----:B--2---:R-:W-:Y:S01]  /*f4c0*/  FMUL.FTZ R27, R36, UR5 ;  /* 0x00000005241b7c20 */ /* 0x004fe20008410000 */
[C---:B------:R-:W-:Y:S01]  /*f4d0*/  HMMA.16816.F32.BF16 R48, R172.reuse, R10, R48 ;  /* 0x0000000aac30723c */ /* 0x040fe20000041830 */
[----:B------:R-:W2:Y:S03]  /*f4e0*/  LDSM.16.M88.4 R8, [R185+0x3000] ;  /* 0x00300000b908783b */ /* 0x000ea60000000200 */
[----:B------:R-:W-:Y:S01]  /*f4f0*/  FMUL.FTZ R43, R43, UR5 ;  /* 0x000000052b2b7c20 */ /* 0x000fe20008410000 */
[----:B------:R-:W-:Y:S03]  /*f500*/  FMUL.FTZ R40, R40, UR5 ;  /* 0x0000000528287c20 */ /* 0x000fe60008410000 */
[----:B------:R5:W-:Y:S01]  /*f510*/  MUFU.TANH R223, R26 ;  /* 0x0000001a00df7308 */ /* 0x000be20000002400 */
[----:B-1----:R-:W-:Y:S01]  /*f520*/  FMUL.FTZ R28, R38, UR5 ;  /* 0x00000005261c7c20 */ /* 0x002fe20008410000 */
[----:B------:R-:W-:Y:S01]  /*f530*/  FMUL.FTZ R42, R42, UR5 ;  /* 0x000000052a2a7c20 */ /* 0x000fe20008410000 */
[-C--:B---3--:R-:W-:Y:S03]  /*f540*/  HMMA.16816.F32.BF16 R52, R172, R4.reuse, R52 ;  /* 0x00000004ac34723c */ /* 0x088fe60000041834 */
[----:B------:R-:W-:Y:S01]  /*f550*/  FMUL.FTZ R45, R45, UR5 ;  /* 0x000000052d2d7c20 */ /* 0x000fe20008410000 */
[----:B------:R-:W-:Y:S03]  /*f560*/  FMUL.FTZ R41, R41, UR5 ;  /* 0x0000000529297c20 */ /* 0x000fe60008410000 */
[----:B------:R1:W3:Y:S01]  /*f570*/  MUFU.TANH R221, R24 ;  /* 0x0000001800dd7308 */ /* 0x0002e20000002400 */
[----:B------:R-:W-:Y:S01]  /*f580*/  FMUL.FTZ R47, R47, UR5 ;  /* 0x000000052f2f7c20 */ /* 0x000fe20008410000 */
[----:B------:R-:W-:Y:S01]  /*f590*/  FMUL.FTZ R46, R46, UR5 ;  /* 0x000000052e2e7c20 */ /* 0x000fe20008410000 */
[C---:B------:R-:W-:Y:S04]  /*f5a0*/  HMMA.16816.F32.BF16 R56, R180.reuse, R4, R56 ;  /* 0x00000004b438723c */ /* 0x040fe80000041838 */
[----:B------:R-:W-:Y:S03]  /*f5b0*/  FMUL.FTZ R44, R44, UR5 ;  /* 0x000000052c2c7c20 */ /* 0x000fe60008410000 */
[----:B------:R-:W-:Y:S01]  /*f5c0*/  MUFU.TANH R31, R31 ;  /* 0x0000001f001f7308 */ /* 0x000fe20000002400 */
[----:B-----5:R-:W-:Y:S01]  /*f5d0*/  FMUL.FTZ R26, R34, UR5 ;  /* 0x00000005221a7c20 */ /* 0x020fe20008410000 */
[----:B------:R-:W-:Y:S01]  /*f5e0*/  FMUL.FTZ R34, R49, UR5 ;  /* 0x0000000531227c20 */ /* 0x000fe20008410000 */
[-C--:B------:R-:W-:Y:S03]  /*f5f0*/  HMMA.16816.F32.BF16 R60, R180, R6.reuse, R60 ;  /* 0x00000006b43c723c */ /* 0x080fe6000004183c */
[----:B------:R-:W-:Y:S01]  /*f600*/  FMUL.FTZ R36, R52, UR5 ;  /* 0x0000000534247c20 */ /* 0x000fe20008410000 */
[----:B------:R-:W-:Y:S03]  /*f610*/  FMUL.FTZ R38, R54, UR5 ;  /* 0x0000000536267c20 */ /* 0x000fe60008410000 */
[----:B------:R5:W-:Y:S01]  /*f620*/  MUFU.TANH R226, R29 ;  /* 0x0000001d00e27308 */ /* 0x000be20000002400 */
[----:B------:R-:W-:Y:S01]  /*f630*/  FMUL.FTZ R25, R35, UR5 ;  /* 0x0000000523197c20 */ /* 0x000fe20008410000 */
[----:B------:R-:W-:Y:S01]  /*f640*/  FMUL.FTZ R35, R51, UR5 ;  /* 0x0000000533237c20 */ /* 0x000fe20008410000 */
[C---:B------:R-:W-:Y:S01]  /*f650*/  HMMA.16816.F32.BF16 R64, R172.reuse, R6, R64 ;  /* 0x00000006ac40723c */ /* 0x040fe20000041840 */
[----:B------:R-:W3:Y:S03]  /*f660*/  LDSM.16.M88.4 R4, [R185+0x3800] ;  /* 0x00380000b904783b */ /* 0x000ee60000000200 */
[----:B------:R-:W-:Y:S03]  /*f670*/  FMUL.FTZ R52, R58, UR5 ;  /* 0x000000053a347c20 */ /* 0x000fe60008410000 */
[----:B------:R4:W3:Y:S01]  /*f680*/  MUFU.TANH R227, R30 ;  /* 0x0000001e00e37308 */ /* 0x0008e20000002400 */
[----:B------:R-:W-:Y:S01]  /*f690*/  FMUL.FTZ R51, R57, UR5 ;  /* 0x0000000539337c20 */ /* 0x000fe20008410000 */
[----:B-1----:R-:W-:Y:S01]  /*f6a0*/  FMUL.FTZ R24, R33, UR5 ;  /* 0x0000000521187c20 */ /* 0x002fe20008410000 */
[-C--:B--2---:R-:W-:Y:S03]  /*f6b0*/  HMMA.16816.F32.BF16 R68, R172, R8.reuse, R68 ;  /* 0x00000008ac44723c */ /* 0x084fe60000041844 */
[----:B------:R-:W-:Y:S01]  /*f6c0*/  FMUL.FTZ R54, R60, UR5 ;  /* 0x000000053c367c20 */ /* 0x000fe20008410000 */
[----:B------:R-:W-:Y:S03]  /*f6d0*/  LOP3.LUT R60, R209, 0x6, RZ, 0xc0, !PT ;  /* 0x00000006d13c7812 */ /* 0x000fe600078ec0ff */
[----:B------:R-:W-:Y:S01]  /*f6e0*/  MUFU.TANH R40, R40 ;  /* 0x0000002800287308 */ /* 0x000fe20000002400 */
[----:B-----5:R-:W-:Y:S01]  /*f6f0*/  FMUL.FTZ R29, R37, UR5 ;  /* 0x00000005251d7c20 */ /* 0x020fe20008410000 */
[----:B------:R-:W-:Y:S01]  /*f700*/  FMUL.FTZ R37, R53, UR5 ;  /* 0x0000000535257c20 */ /* 0x000fe20008410000 */
[C---:B------:R-:W-:Y:S04]  /*f710*/  HMMA.16816.F32.BF16 R72, R180.reuse, R8, R72 ;  /* 0x00000008b448723c */ /* 0x040fe80000041848 */
[----:B------:R-:W-:Y:S03]  /*f720*/  IMAD R240, R214, 0x80, R60 ;  /* 0x00000080d6f07824 */ /* 0x000fe600078e023c */
[----:B------:R-:W-:Y:S01]  /*f730*/  MUFU.TANH R45, R45 ;  /* 0x0000002d002d7308 */ /* 0x000fe20000002400 */
[----:B----4-:R-:W-:Y:S01]  /*f740*/  FMUL.FTZ R30, R39, UR5 ;  /* 0x00000005271e7c20 */ /* 0x010fe20008410000 */
[----:B------:R-:W-:Y:S01]  /*f750*/  FMUL.FTZ R39, R55, UR5 ;  /* 0x0000000537277c20 */ /* 0x000fe20008410000 */
[-C--:B------:R-:W-:Y:S03]  /*f760*/  HMMA.16816.F32.BF16 R76, R180, R10.reuse, R76 ;  /* 0x0000000ab44c723c */ /* 0x080fe6000004184c */
[----:B------:R-:W-:Y:S01]  /*f770*/  FMUL.FTZ R55, R61, UR5 ;  /* 0x000000053d377c20 */ /* 0x000fe20008410000 */
[C---:B------:R-:W-:Y:S03]  /*f780*/  ISETP.GE.AND P3, PT, R240.reuse, R202, PT ;  /* 0x000000caf000720c */ /* 0x040fe60003f66270 */
[----:B------:R-:W1:Y:S01]  /*f790*/  MUFU.TANH R43, R43 ;  /* 0x0000002b002b7308 */ /* 0x000e620000002400 */
[-C--:B------:R-:W-:Y:S01]  /*f7a0*/  ISETP.GE.AND P6, PT, R240, R201.reuse, PT ;  /* 0x000000c9f000720c */ /* 0x080fe20003fc6270 */
[----:B------:R-:W-:Y:S01]  /*f7b0*/  FMUL.FTZ R49, R65, UR5 ;  /* 0x0000000541317c20 */ /* 0x000fe20008410000 */
[C---:B------:R-:W-:Y:S01]  /*f7c0*/  HMMA.16816.F32.BF16 R80, R172.reuse, R10, R80 ;  /* 0x0000000aac50723c */ /* 0x040fe20000041850 */
[----:B------:R-:W2:Y:S01]  /*f7d0*/  LDSM.16.M88.4 R8, [R185+0x3c00] ;  /* 0x003c0000b908783b */ /* 0x000ea20000000200 */
[----:B------:R-:W-:Y:S05]  /*f7e0*/  DEPBAR.LE SB0, 0x0 ;  /* 0x000080000000791a */ /* 0x000fea0000000000 */
[----:B------:R-:W-:Y:S01]  /*f7f0*/  MUFU.TANH R42, R42 ;  /* 0x0000002a002a7308 */ /* 0x000fe20000002400 */
[-C--:B------:R-:W-:Y:S01]  /*f800*/  ISETP.GT.AND P1, PT, R207, R240.reuse, PT ;  /* 0x000000f0cf00720c */ /* 0x080fe20003f24270 */
[-C--:B------:R-:W-:Y:S05]  /*f810*/  HMMA.16816.F32.BF16 R84, R172, R12.reuse, R84 ;  /* 0x0000000cac54723c */ /* 0x080fea0000041854 */
[----:B------:R-:W-:Y:S03]  /*f820*/  FMUL.FTZ R61, R77, UR5 ;  /* 0x000000054d3d7c20 */ /* 0x000fe60008410000 */
[----:B------:R-:W-:Y:S01]  /*f830*/  MUFU.TANH R41, R41 ;  /* 0x0000002900297308 */ /* 0x000fe20000002400 */
[----:B------:R-:W-:Y:S01]  /*f840*/  BAR.SYNC.DEFER_BLOCKING 0x0 ;  /* 0x0000000000007b1d */ /* 0x000fe20000010000 */
[C---:B------:R-:W-:Y:S04]  /*f850*/  HMMA.16816.F32.BF16 R88, R180.reuse, R12, R88 ;  /* 0x0000000cb458723c */ /* 0x040fe80000041858 */
[----:B------:R-:W-:Y:S01]  /*f860*/  FMUL.FTZ R58, R79, UR5 ;  /* 0x000000054f3a7c20 */ /* 0x000fe20008410000 */
[----:B------:R-:W-:Y:S03]  /*f870*/  FSEL R0, R0, -INF , !P1 ;  /* 0xff80000000007808 */ /* 0x000fe60004800000 */
[----:B------:R-:W-:Y:S01]  /*f880*/  MUFU.TANH R47, R47 ;  /* 0x0000002f002f7308 */ /* 0x000fe20000002400 */
[----:B------:R-:W-:Y:S01]  /*f890*/  FMUL.FTZ R76, R76, UR5 ;  /* 0x000000054c4c7c20 */ /* 0x000fe20008410000 */
[-C--:B------:R-:W-:Y:S03]  /*f8a0*/  HMMA.16816.F32.BF16 R92, R180, R14.reuse, R92 ;  /* 0x0000000eb45c723c */ /* 0x080fe6000004185c */
[----:B------:R-:W-:Y:S01]  /*f8b0*/  FMUL.FTZ R234, R85, UR5 ;  /* 0x0000000555ea7c20 */ /* 0x000fe20008410000 */
[----:B------:R-:W-:Y:S01]  /*f8c0*/  FSEL R242, R0, -INF , !P3 ;  /* 0xff80000000f27808 */ /* 0x000fe20005800000 */
[----:B------:R-:W-:Y:S03]  /*f8d0*/  FMUL.FTZ R235, R84, UR5 ;  /* 0x0000000554eb7c20 */ /* 0x000fe60008410000 */
[----:B------:R-:W4:Y:S01]  /*f8e0*/  MUFU.TANH R236, R76 ;  /* 0x0000004c00ec7308 */ /* 0x000f220000002400 */
[----:B------:R-:W-:Y:S01]  /*f8f0*/  ISETP.GT.AND P4, PT, R206, R240, PT ;  /* 0x000000f0ce00720c */ /* 0x000fe20003f84270 */
[C---:B------:R-:W-:Y:S04]  /*f900*/  HMMA.16816.F32.BF16 R96, R172.reuse, R14, R96 ;  /* 0x0000000eac60723c */ /* 0x040fe80000041860 */
[----:B------:R-:W-:Y:S01]  /*f910*/  FMUL.FTZ R233, R89, UR5 ;  /* 0x0000000559e97c20 */ /* 0x000fe20008410000 */
[----:B------:R-:W-:Y:S03]  /*f920*/  FMUL.FTZ R72, R72, UR5 ;  /* 0x0000000548487c20 */ /* 0x000fe60008410000 */
[----:B------:R-:W-:Y:S01]  /*f930*/  MUFU.TANH R85, R235 ;  /* 0x000000eb00557308 */ /* 0x000fe20000002400 */
[----:B------:R-:W-:Y:S01]  /*f940*/  FMUL.FTZ R231, R86, UR5 ;  /* 0x0000000556e77c20 */ /* 0x000fe20008410000 */
[-C--:B---3--:R-:W-:Y:S03]  /*f950*/  HMMA.16816.F32.BF16 R100, R172, R4.reuse, R100 ;  /* 0x00000004ac64723c */ /* 0x088fe60000041864 */
        /* <DEDUP_REMOVED lines=9> */
[C---:B------:R-:W-:Y:S01]  /*f9f0*/  VIADD R96, R240.reuse, 0x29 ;  /* 0x00000029f0607836 */ /* 0x040fe20000000000 */
[-C--:B------:R-:W-:Y:S03]  /*fa00*/  HMMA.16816.F32.BF16 R108, R180, R6.reuse, R108 ;  /* 0x00000006b46c723c */ /* 0x080fe6000004186c */
[----:B------:R-:W-:Y:S01]  /*fa10*/  FMUL.FTZ R84, R103, UR5 ;  /* 0x0000000567547c20 */ /* 0x000fe20008410000 */
[----:B------:R-:W-:Y:S02]  /*fa20*/  VIADD R103, R240, 0x19 ;  /* 0x00000019f0677836 */ /* 0x000fe40000000000 */
[----:B------:R-:W-:Y:S02]  /*fa30*/  FMUL.FTZ R232, R102, UR5 ;  /* 0x0000000566e87c20 */ /* 0x000fe40008410000 */
[----:B------:R-:W-:Y:S01]  /*fa40*/  MUFU.TANH R46, R46 ;  /* 0x0000002e002e7308 */ /* 0x000fe20000002400 */
[----:B------:R-:W-:Y:S01]  /*fa50*/  FMUL.FTZ R5, R71, UR5 ;  /* 0x0000000547057c20 */ /* 0x000fe20008410000 */
[C---:B------:R-:W-:Y:S04]  /*fa60*/  HMMA.16816.F32.BF16 R112, R172.reuse, R6, R112 ;  /* 0x00000006ac70723c */ /* 0x040fe80000041870 */
[----:B------:R-:W-:Y:S01]  /*fa70*/  FMUL.FTZ R252, R104, UR5 ;  /* 0x0000000568fc7c20 */ /* 0x000fe20008410000 */
[----:B------:R-:W-:Y:S03]  /*fa80*/  VIADD R104, R240, 0x8 ;  /* 0x00000008f0687836 */ /* 0x000fe60000000000 */
[----:B------:R3:W-:Y:S01]  /*fa90*/  MUFU.TANH R7, R72 ;  /* 0x0000004800077308 */ /* 0x0007e20000002400 */
[----:B------:R-:W-:Y:S01]  /*faa0*/  FMUL.FTZ R249, R106, UR5 ;  /* 0x000000056af97c20 */ /* 0x000fe20008410000 */
[----:B------:R-:W-:Y:S01]  /*fab0*/  VIADD R106, R240, 0x11 ;  /* 0x00000011f06a7836 */ /* 0x000fe20000000000 */
[-C--:B--2---:R-:W-:Y:S03]  /*fac0*/  HMMA.16816.F32.BF16 R116, R172, R8.reuse, R116 ;  /* 0x00000008ac74723c */ /* 0x084fe60000041874 */
[----:B------:R-:W-:Y:S01]  /*fad0*/  ISETP.GE.AND P3, PT, R104, R201, PT ;  /* 0x000000c96800720c */ /* 0x000fe20003f66270 */
[----:B------:R-:W-:Y:S03]  /*fae0*/  FMUL.FTZ R245, R110, UR5 ;  /* 0x000000056ef57c20 */ /* 0x000fe60008410000 */
[----:B------:R-:W-:Y:S01]  /*faf0*/  MUFU.TANH R44, R44 ;  /* 0x0000002c002c7308 */ /* 0x000fe20000002400 */
[-C--:B------:R-:W-:Y:S01]  /*fb00*/  ISETP.GT.AND P1, PT, R207, R104.reuse, PT ;  /* 0x00000068cf00720c */ /* 0x080fe20003f24270 */
[----:B------:R-:W-:Y:S01]  /*fb10*/  FMUL.FTZ R246, R109, UR5 ;  /* 0x000000056df67c20 */ /* 0x000fe20008410000 */
[C---:B------:R-:W-:Y:S04]  /*fb20*/  HMMA.16816.F32.BF16 R120, R180.reuse, R8, R120 ;  /* 0x00000008b478723c */ /* 0x040fe80000041878 */
[----:B------:R-:W-:Y:S03]  /*fb30*/  FSEL R178, R178, -INF , !P1 ;  /* 0xff800000b2b27808 */ /* 0x000fe60004800000 */
[----:B------:R-:W-:Y:S01]  /*fb40*/  MUFU.TANH R55, R55 ;  /* 0x0000003700377308 */ /* 0x000fe20000002400 */
[----:B---3--:R-:W-:Y:S01]  /*fb50*/  FMUL.FTZ R72, R107, UR5 ;  /* 0x000000056b487c20 */ /* 0x008fe20008410000 */
[----:B------:R-:W-:Y:S01]  /*fb60*/  FMUL.FTZ R71, R108, UR5 ;  /* 0x000000056c477c20 */ /* 0x000fe20008410000 */
[-C--:B------:R-:W-:Y:S03]  /*fb70*/  HMMA.16816.F32.BF16 R124, R180, R10.reuse, R124 ;  /* 0x0000000ab47c723c */ /* 0x080fe6000004187c */
[----:B------:R-:W-:Y:S01]  /*fb80*/  FMUL.FTZ R181, R105, UR5 ;  /* 0x0000000569b57c20 */ /* 0x000fe20008410000 */
[C---:B------:R-:W-:Y:S03]  /*fb90*/  VIADD R105, R240.reuse, 0x18 ;  /* 0x00000018f0697836 */ /* 0x040fe60000000000 */
[----:B------:R-:W-:Y:S01]  /*fba0*/  MUFU.TANH R51, R51 ;  /* 0x0000003300337308 */ /* 0x000fe20000002400 */
[----:B------:R-:W-:Y:S01]  /*fbb0*/  FMUL.FTZ R183, R111, UR5 ;  /* 0x000000056fb77c20 */ /* 0x000fe20008410000 */
[C---:B------:R-:W-:Y:S01]  /*fbc0*/  VIADD R111, R240.reuse, 0x10 ;  /* 0x00000010f06f7836 */ /* 0x040fe20000000000 */
[----:B------:R-:W-:Y:S04]  /*fbd0*/  HMMA.16816.F32.BF16 R128, R172, R10, R128 ;  /* 0x0000000aac80723c */ /* 0x000fe80000041880 */
[----:B------:R-:W-:Y:S03]  /*fbe0*/  FMUL.FTZ R182, R123, UR5 ;  /* 0x000000057bb67c20 */ /* 0x000fe60008410000 */
[----:B------:R-:W-:Y:S01]  /*fbf0*/  MUFU.TANH R54, R54 ;  /* 0x0000003600367308 */ /* 0x000fe20000002400 */
[----:B------:R-:W-:Y:S01]  /*fc00*/  FMUL.FTZ R244, R121, UR5 ;  /* 0x0000000579f47c20 */ /* 0x000fe20008410000 */
[----:B------:R-:W-:Y:S02]  /*fc10*/  VIADD R121, R240, 0x9 ;  /* 0x00000009f0797836 */ /* 0x000fe40000000000 */
[----:B------:R-:W-:Y:S01]  /*fc20*/  FMUL.FTZ R241, R122, UR5 ;  /* 0x000000057af17c20 */ /* 0x000fe20008410000 */
[----:B------:R-:W-:Y:S01]  /*fc30*/  FSEL R122, R171, -INF , !P4 ;  /* 0xff800000ab7a7808 */ /* 0x000fe20006000000 */
[----:B------:R-:W-:Y:S01]  /*fc40*/  FMUL.FTZ R68, R100, UR5 ;  /* 0x0000000564447c20 */ /* 0x000fe20008410000 */
[----:B------:R-:W-:Y:S01]  /*fc50*/  FMUL.FTZ R11, R126, UR5 ;  /* 0x000000057e0b7c20 */ /* 0x000fe20008410000 */
[----:B------:R-:W-:Y:S02]  /*fc60*/  ISETP.GT.AND P4, PT, R206, R104, PT ;  /* 0x00000068ce00720c */ /* 0x000fe40003f84270 */
[----:B------:R2:W-:Y:S01]  /*fc70*/  MUFU.TANH R126, R58 ;  /* 0x0000003a007e7308 */ /* 0x0005e20000002400 */
[----:B------:R-:W-:Y:S01]  /*fc80*/  FSEL R122, R122, -INF , !P6 ;  /* 0xff8000007a7a7808 */ /* 0x000fe20007000000 */
[----:B------:R-:W-:Y:S01]  /*fc90*/  FMUL.FTZ R172, R124, UR5 ;  /* 0x000000057cac7c20 */ /* 0x000fe20008410000 */
[----:B------:R-:W-:Y:S01]  /*fca0*/  FSEL R110, R219, -INF , !P4 ;  /* 0xff800000db6e7808 */ /* 0x000fe20006000000 */
[C---:B------:R-:W-:Y:S01]  /*fcb0*/  VIADD R124, R240.reuse, 0x1 ;  /* 0x00000001f07c7836 */ /* 0x040fe20000000000 */
[C---:B------:R-:W-:Y:S01]  /*fcc0*/  ISETP.GT.AND P6, PT, R207.reuse, R111, PT ;  /* 0x0000006fcf00720c */ /* 0x040fe20003fc4270 */
[----:B------:R-:W-:Y:S01]  /*fcd0*/  VIADD R100, R240, 0x20 ;  /* 0x00000020f0647836 */ /* 0x000fe20000000000 */
[----:B------:R-:W-:Y:S03]  /*fce0*/  FSEL R110, R110, -INF , !P3 ;  /* 0xff8000006e6e7808 */ /* 0x000fe60005800000 */
[----:B------:R-:W-:Y:S01]  /*fcf0*/  MUFU.TANH R52, R52 ;  /* 0x0000003400347308 */ /* 0x000fe20000002400 */
[-C--:B------:R-:W-:Y:S01]  /*fd00*/  ISETP.GT.AND P3, PT, R207, R105.reuse, PT ;  /* 0x00000069cf00720c */ /* 0x080fe20003f64270 */
[----:B------:R-:W-:Y:S01]  /*fd10*/  FMUL.FTZ R13, R67, UR5 ;  /* 0x00000005430d7c20 */ /* 0x000fe20008410000 */
[----:B------:R-:W-:Y:S01]  /*fd20*/  FSEL R221, R221, -INF , !P6 ;  /* 0xff800000dddd7808 */ /* 0x000fe20007000000 */
[----:B------:R-:W-:Y:S01]  /*fd30*/  FMUL.FTZ R229, R94, UR5 ;  /* 0x000000055ee57c20 */ /* 0x000fe20008410000 */
[----:B------:R-:W-:Y:S01]  /*fd40*/  FSEL R225, R225, -INF , !P3 ;  /* 0xff800000e1e17808 */ /* 0x000fe20005800000 */
[----:B------:R-:W-:Y:S01]  /*fd50*/  FMUL.FTZ R230, R90, UR5 ;  /* 0x000000055ae67c20 */ /* 0x000fe20008410000 */
[----:B------:R-:W-:Y:S03]  /*fd60*/  ISETP.GT.AND P6, PT, R206, R105, PT ;  /* 0x00000069ce00720c */ /* 0x000fe60003fc4270 */
[----:B------:R-:W-:Y:S01]  /*fd70*/  MUFU.TANH R65, R65 ;  /* 0x0000004100417308 */ /* 0x000fe20000002400 */
[----:B--2---:R-:W-:Y:S01]  /*fd80*/  VIADD R58, R240, 0x21 ;  /* 0x00000021f03a7836 */ /* 0x004fe20000000000 */
[----:B------:R-:W-:Y:S01]  /*fd90*/  ISETP.GT.AND P5, PT, R207, R124, PT ;  /* 0x0000007ccf00720c */ /* 0x000fe20003fa4270 */
[----:B------:R-:W-:Y:S01]  /*fda0*/  FMUL.FTZ R67, R101, UR5 ;  /* 0x0000000565437c20 */ /* 0x000fe20008410000 */
[----:B------:R-:W-:Y:S01]  /*fdb0*/  FSEL R227, R227, -INF , !P6 ;  /* 0xff800000e3e37808 */ /* 0x000fe20007000000 */
[----:B------:R-:W-:Y:S01]  /*fdc0*/  FMUL.FTZ R228, R91, UR5 ;  /* 0x000000055be47c20 */ /* 0x000fe20008410000 */
[-C--:B------:R-:W-:Y:S01]  /*fdd0*/  ISETP.GE.AND P6, PT, R105, R202.reuse, PT ;  /* 0x000000ca6900720c */ /* 0x080fe20003fc6270 */
[----:B------:R-:W-:Y:S03]  /*fde0*/  FMUL.FTZ R53, R59, UR5 ;  /* 0x000000053b357c20 */ /* 0x000fe60008410000 */
[----:B------:R-:W-:Y:S01]  /*fdf0*/  MUFU.TANH R219, R67 ;  /* 0x0000004300db7308 */ /* 0x000fe20000002400 */
[----:B------:R-:W-:Y:S01]  /*fe00*/  FSEL R3, R3, -INF , !P5 ;  /* 0xff80000003037808 */ /* 0x000fe20006800000 */
[----:B------:R-:W-:Y:S01]  /*fe10*/  FMUL.FTZ R33, R50, UR5 ;  /* 0x0000000532217c20 */ /* 0x000fe20008410000 */
[----:B------:R-:W-:Y:S01]  /*fe20*/  FSEL R234, R225, -INF , !P6 ;  /* 0xff800000e1ea7808 */ /* 0x000fe20007000000 */
[----:B------:R-:W-:Y:S01]  /*fe30*/  FMUL.FTZ R57, R63, UR5 ;  /* 0x000000053f397c20 */ /* 0x000fe20008410000 */
[----:B------:R-:W-:Y:S01]  /*fe40*/  ISETP.GE.AND P1, PT, R124, R202, PT ;  /* 0x000000ca7c00720c */ /* 0x000fe20003f26270 */
[----:B------:R-:W-:Y:S01]  /*fe50*/  FMUL.FTZ R50, R56, UR5 ;  /* 0x0000000538327c20 */ /* 0x000fe20008410000 */
[----:B------:R-:W-:Y:S03]  /*fe60*/  ISETP.GT.AND P5, PT, R207, R121, PT ;  /* 0x00000079cf00720c */ /* 0x000fe60003fa4270 */
[----:B------:R-:W-:Y:S01]  /*fe70*/  MUFU.TANH R171, R228 ;  /* 0x000000e400ab7308 */ /* 0x000fe20000002400 */
[----:B------:R-:W-:Y:S01]  /*fe80*/  FSEL R123, R3, -INF , !P1 ;  /* 0xff800000037b7808 */ /* 0x000fe20004800000 */
[----:B------:R-:W-:Y:S01]  /*fe90*/  FMUL.FTZ R247, R98, UR5 ;  /* 0x0000000562f77c20 */ /* 0x000fe20008410000 */
[-C--:B------:R-:W-:Y:S01]  /*fea0*/  ISETP.GE.AND P1, PT, R121, R201.reuse, PT ;  /* 0x000000c97900720c */ /* 0x080fe20003f26270 */
[----:B------:R-:W-:Y:S01]  /*feb0*/  FMUL.FTZ R56, R62, UR5 ;  /* 0x000000053e387c20 */ /* 0x000fe20008410000 */
[----:B------:R-:W-:Y:S01]  /*fec0*/  FSEL R179, R179, -INF , !P5 ;  /* 0xff800000b3b37808 */ /* 0x000fe20006800000 */
[----:B------:R-:W-:Y:S01]  /*fed0*/  FMUL.FTZ R93, R93, UR5 ;  /* 0x000000055d5d7c20 */ /* 0x000fe20008410000 */
[----:B------:R-:W-:Y:S03]  /*fee0*/  ISETP.GE.AND P5, PT, R124, R201, PT ;  /* 0x000000c97c00720c */ /* 0x000fe60003fa6270 */
[----:B------:R2:W-:Y:S01]  /*fef0*/  MUFU.TANH R3, R233 ;  /* 0x000000e900037308 */ /* 0x0005e20000002400 */
[----:B------:R-:W-:Y:S01]  /*ff00*/  ISETP.GT.AND P2, PT, R206, R124, PT ;  /* 0x0000007cce00720c */ /* 0x000fe20003f44270 */
[----:B------:R-:W-:Y:S01]  /*ff10*/  VIADD R98, R240, 0x28 ;  /* 0x00000028f0627836 */ /* 0x000fe20000000000 */
[----:B------:R-:W-:Y:S01]  /*ff20*/  ISETP.GE.AND P4, PT, R104, R202, PT ;  /* 0x000000ca6800720c */ /* 0x000fe20003f86270 */
[----:B------:R-:W-:Y:S01]  /*ff30*/  FMUL.FTZ R62, R73, UR5 ;  /* 0x00000005493e7c20 */ /* 0x000fe20008410000 */
[----:B------:R-:W-:Y:S01]  /*ff40*/  FSEL R176, R176, -INF , !P2 ;  /* 0xff800000b0b07808 */ /* 0x000fe20005000000 */
[----:B------:R-:W-:Y:S01]  /*ff50*/  VIADD R91, R240, 0x39 ;  /* 0x00000039f05b7836 */ /* 0x000fe20000000000 */
[----:B------:R-:W-:Y:S03]  /*ff60*/  ISETP.GT.AND P2, PT, R206, R121, PT ;  /* 0x00000079ce00720c */ /* 0x000fe60003f44270 */
[----:B------:R-:W-:Y:S01]  /*ff70*/  MUFU.TANH R53, R53 ;  /* 0x0000003500357308 */ /* 0x000fe20000002400 */
[----:B------:R-:W-:Y:S01]  /*ff80*/  FSEL R235, R176, -INF , !P5 ;  /* 0xff800000b0eb7808 */ /* 0x000fe20006800000 */
[----:B------:R-:W-:Y:S01]  /*ff90*/  VIADD R94, R240, 0x31 ;  /* 0x00000031f05e7836 */ /* 0x000fe20000000000 */
[----:B------:R-:W-:Y:S01]  /*ffa0*/  ISETP.GT.AND P5, PT, R207, R106, PT ;  /* 0x0000006acf00720c */ /* 0x000fe20003fa4270 */
[----:B------:R-:W-:Y:S01]  /*ffb0*/  FMUL.FTZ R4, R70, UR5 ;  /* 0x0000000546047c20 */ /* 0x000fe20008410000 */
[----:B------:R-:W-:Y:S01]  /*ffc0*/  FSEL R109, R220, -INF , !P2 ;  /* 0xff800000dc6d7808 */ /* 0x000fe20005000000 */
[----:B------:R-:W-:Y:S01]  /*ffd0*/  FMUL.FTZ R70, R95, UR5 ;  /* 0x000000055f467c20 */ /* 0x000fe20008410000 */
[----:B------:R-:W-:Y:S03]  /*ffe0*/  FSEL R222, R222, -INF , !P5 ;  /* 0xff800000dede7808 */ /* 0x000fe60006800000 */
[----:B------:R-:W-:Y:S01]  /*fff0*/  MUFU.TANH R57, R57 ;  /* 0x0000003900397308 */ /* 0x000fe20000002400 */
[-C--:B------:R-:W-:Y:S01]  /*10000*/  ISETP.GT.AND P5, PT, R206, R103.reuse, PT ;  /* 0x00000067ce00720c */ /* 0x080fe20003fa4270 */
[C---:B------:R-:W-:Y:S01]  /*10010*/  VIADD R92, R240.reuse, 0x38 ;  /* 0x00000038f05c7836 */ /* 0x040fe20000000000 */
[----:B------:R-:W-:Y:S01]  /*10020*/  FSEL R109, R109, -INF , !P1 ;  /* 0xff8000006d6d7808 */ /* 0x000fe20004800000 */
[----:B------:R-:W-:Y:S01]  /*10030*/  VIADD R95, R240, 0x30 ;  /* 0x00000030f05f7836 */ /* 0x000fe20000000000 */
[----:B------:R-:W-:Y:S01]  /*10040*/  FSEL R102, R31, -INF , !P5 ;  /* 0xff8000001f667808 */ /* 0x000fe20006800000 */
[----:B------:R-:W-:Y:S01]  /*10050*/  FMUL.FTZ R243, R120, UR5 ;  /* 0x0000000578f37c20 */ /* 0x000fe20008410000 */
[-C--:B------:R-:W-:Y:S03]  /*10060*/  ISETP.GE.AND P5, PT, R103, R202.reuse, PT ;  /* 0x000000ca6700720c */ /* 0x080fe60003fa6270 */
[----:B------:R-:W-:Y:S01]  /*10070*/  MUFU.TANH R31, R230 ;  /* 0x000000e6001f7308 */ /* 0x000fe20000002400 */
[----:B------:R-:W-:Y:S01]  /*10080*/  ISETP.GT.AND P1, PT, R207, R103, PT ;  /* 0x00000067cf00720c */ /* 0x000fe20003f24270 */
[----:B------:R-:W-:Y:S01]  /*10090*/  FMUL.FTZ R59, R78, UR5 ;  /* 0x000000054e3b7c20 */ /* 0x000fe20008410000 */
[----:B------:R-:W-:Y:S01]  /*100a0*/  ISETP.GE.AND P2, PT, R121, R202, PT ;  /* 0x000000ca7900720c */ /* 0x000fe20003f46270 */
[----:B------:R-:W-:Y:S01]  /*100b0*/  FMUL.FTZ R248, R97, UR5 ;  /* 0x0000000561f87c20 */ /* 0x000fe20008410000 */
[----:B------:R-:W-:Y:S01]  /*100c0*/  FSEL R226, R226, -INF , !P1 ;  /* 0xff800000e2e27808 */ /* 0x000fe20004800000 */
[----:B------:R-:W-:Y:S01]  /*100d0*/  FMUL.FTZ R78, R82, UR5 ;  /* 0x00000005524e7c20 */ /* 0x000fe20008410000 */
[----:B------:R-:W-:Y:S03]  /*100e0*/  FSEL R238, R179, -INF , !P2 ;  /* 0xff800000b3ee7808 */ /* 0x000fe60005000000 */
[----:B------:R-:W-:Y:S01]  /*100f0*/  MUFU.TANH R62, R62 ;  /* 0x0000003e003e7308 */ /* 0x000fe20000002400 */
[----:B--2---:R-:W-:Y:S01]  /*10100*/  FSEL R233, R226, -INF , !P5 ;  /* 0xff800000e2e97808 */ /* 0x004fe20006800000 */
[----:B------:R-:W-:Y:S01]  /*10110*/  FMUL.FTZ R82, R88, UR5 ;  /* 0x0000000558527c20 */ /* 0x000fe20008410000 */
[C---:B------:R-:W-:Y:S01]  /*10120*/  ISETP.GT.AND P5, PT, R206.reuse, R58, PT ;  /* 0x0000003ace00720c */ /* 0x040fe20003fa4270 */
[----:B------:R-:W-:Y:S01]  /*10130*/  FMUL.FTZ R175, R125, UR5 ;  /* 0x000000057daf7c20 */ /* 0x000fe20008410000 */
[----:B------:R-:W-:Y:S01]  /*10140*/  ISETP.GT.AND P2, PT, R206, R106, PT ;  /* 0x0000006ace00720c */ /* 0x000fe20003f44270 */
[----:B------:R-:W-:Y:S01]  /*10150*/  VIADD R88, R240, 0x41 ;  /* 0x00000041f0587836 */ /* 0x000fe20000000000 */
[----:B-1----:R-:W-:Y:S03]  /*10160*/  FSEL R43, R43, -INF , !P5 ;  /* 0xff8000002b2b7808 */ /* 0x002fe60006800000 */
[----:B------:R-:W-:Y:S01]  /*10170*/  MUFU.TANH R50, R50 ;  /* 0x0000003200327308 */ /* 0x000fe20000002400 */
[----:B------:R-:W-:Y:S01]  /*10180*/  FSEL R107, R224, -INF , !P2 ;  /* 0xff800000e06b7808 */ /* 0x000fe20005000000 */
[----:B------:R-:W-:Y:S01]  /*10190*/  VIADD R90, R240, 0x40 ;  /* 0x00000040f05a7836 */ /* 0x000fe20000000000 */
[----:B------:R-:W-:Y:S01]  /*101a0*/  ISETP.GE.AND P2, PT, R106, R202, PT ;  /* 0x000000ca6a00720c */ /* 0x000fe20003f46270 */
[----:B------:R-:W-:Y:S01]  /*101b0*/  VIADD R76, R240, 0x49 ;  /* 0x00000049f04c7836 */ /* 0x000fe20000000000 */
[----:B------:R-:W-:Y:S01]  /*101c0*/  FSEL R239, R178, -INF , !P4 ;  /* 0xff800000b2ef7808 */ /* 0x000fe20006000000 */
[----:B------:R-:W-:Y:S01]  /*101d0*/  FMUL.FTZ R79, R81, UR5 ;  /* 0x00000005514f7c20 */ /* 0x000fe20008410000 */
[----:B------:R-:W-:Y:S03]  /*101e0*/  ISETP.GT.AND P4, PT, R206, R111, PT ;  /* 0x0000006fce00720c */ /* 0x000fe60003f84270 */
[----:B------:R-:W-:Y:S01]  /*101f0*/  MUFU.TANH R120, R61 ;  /* 0x0000003d00787308 */ /* 0x000fe20000002400 */
[-C--:B------:R-:W-:Y:S01]  /*10200*/  ISETP.GE.AND P3, PT, R111, R201.reuse, PT ;  /* 0x000000c96f00720c */ /* 0x080fe20003f66270 */
[----:B------:R-:W-:Y:S01]  /*10210*/  FMUL.FTZ R75, R75, UR5 ;  /* 0x000000054b4b7c20 */ /* 0x000fe20008410000 */
[----:B------:R-:W-:Y:S01]  /*10220*/  FSEL R108, R223, -INF , !P4 ;  /* 0xff800000df6c7808 */ /* 0x000fe20006000000 */
[----:B----4-:R-:W-:Y:S01]  /*10230*/  IMAD.MOV.U32 R223, RZ, RZ, R236 ;  /* 0x000000ffffdf7224 */ /* 0x010fe200078e00ec */
[----:B------:R-:W-:Y:S01]  /*10240*/  FSEL R236, R222, -INF , !P2 ;  /* 0xff800000deec7808 */ /* 0x000fe20005000000 */
[----:B------:R-:W-:Y:S01]  /*10250*/  FMUL.FTZ R81, R83, UR5 ;  /* 0x0000000553517c20 */ /* 0x000fe20008410000 */
[-C--:B------:R-:W-:Y:S03]  /*10260*/  ISETP.GE.AND P2, PT, R103, R201.reuse, PT ;  /* 0x000000c96700720c */ /* 0x080fe60003f46270 */
[----:B------:R-:W-:Y:S01]  /*10270*/  MUFU.TANH R125, R59 ;  /* 0x0000003b007d7308 */ /* 0x000fe20000002400 */
[----:B------:R-:W-:Y:S01]  /*10280*/  FSEL R108, R108, -INF , !P3 ;  /* 0xff8000006c6c7808 */ /* 0x000fe20005800000 */
[----:B------:R-:W-:Y:S01]  /*10290*/  VIADD R83, R240, 0x48 ;  /* 0x00000048f0537836 */ /* 0x000fe20000000000 */
[----:B------:R-:W-:Y:S01]  /*102a0*/  FSEL R102, R102, -INF , !P2 ;  /* 0xff80000066667808 */ /* 0x000fe20005000000 */
[----:B------:R-:W-:Y:S01]  /*102b0*/  FMUL.FTZ R174, R127, UR5 ;  /* 0x000000057fae7c20 */ /* 0x000fe20008410000 */
[C---:B------:R-:W-:Y:S01]  /*102c0*/  ISETP.GT.AND P2, PT, R207.reuse, R96, PT ;  /* 0x00000060cf00720c */ /* 0x040fe20003f44270 */
[----:B------:R-:W-:Y:S01]  /*102d0*/  IMAD.MOV.U32 R127, RZ, RZ, R181 ;  /* 0x000000ffff7f7224 */ /* 0x000fe200078e00b5 */
[-C--:B------:R-:W-:Y:S03]  /*102e0*/  ISETP.GT.AND P3, PT, R207, R100.reuse, PT ;  /* 0x00000064cf00720c */ /* 0x080fe60003f64270 */
[----:B------:R-:W-:Y:S01]  /*102f0*/  MUFU.TANH R56, R56 ;  /* 0x0000003800387308 */ /* 0x000fe20000002400 */
[----:B------:R-:W-:Y:S01]  /*10300*/  FSEL R45, R45, -INF , !P2 ;  /* 0xff8000002d2d7808 */ /* 0x000fe20005000000 */
[----:B------:R-:W-:Y:S01]  /*10310*/  VIADD R73, R240, 0x51 ;  /* 0x00000051f0497836 */ /* 0x000fe20000000000 */
[-C--:B------:R-:W-:Y:S01]  /*10320*/  ISETP.GE.AND P2, PT, R58, R201.reuse, PT ;  /* 0x000000c93a00720c */ /* 0x080fe20003f46270 */
[----:B------:R-:W-:Y:S01]  /*10330*/  FMUL.FTZ R12, R66, UR5 ;  /* 0x00000005420c7c20 */ /* 0x000fe20008410000 */
[----:B------:R-:W-:Y:S01]  /*10340*/  ISETP.GT.AND P6, PT, R206, R100, PT ;  /* 0x00000064ce00720c */ /* 0x000fe20003fc4270 */
[----:B------:R-:W-:Y:S01]  /*10350*/  VIADD R66, R240, 0x59 ;  /* 0x00000059f0427836 */ /* 0x000fe20000000000 */
[----:B------:R-:W-:Y:S03]  /*10360*/  FSEL R225, R43, -INF , !P2 ;  /* 0xff8000002be17808 */ /* 0x000fe60005000000 */
[----:B------:R1:W-:Y:S01]  /*10370*/  MUFU.TANH R251, R75 ;  /* 0x0000004b00fb7308 */ /* 0x0003e20000002400 */
[----:B------:R-:W-:Y:S01]  /*10380*/  FSEL R231, R40, -INF , !P3 ;  /* 0xff80000028e77808 */ /* 0x000fe20005800000 */
[----:B------:R-:W-:Y:S01]  /*10390*/  FMUL.FTZ R15, R69, UR5 ;  /* 0x00000005450f7c20 */ /* 0x000fe20008410000 */
[----:B------:R-:W-:Y:S01]  /*103a0*/  FSEL R101, R42, -INF , !P6 ;  /* 0xff8000002a657808 */ /* 0x000fe20007000000 */
[----:B------:R-:W-:Y:S01]  /*103b0*/  VIADD R69, R240, 0x58 ;  /* 0x00000058f0457836 */ /* 0x000fe20000000000 */
[-C--:B------:R-:W-:Y:S01]  /*103c0*/  ISETP.GE.AND P1, PT, R106, R201.reuse, PT ;  /* 0x000000c96a00720c */ /* 0x080fe20003f26270 */
[----:B------:R-:W-:Y:S01]  /*103d0*/  VIADD R63, R240, 0x61 ;  /* 0x00000061f03f7836 */ /* 0x000fe20000000000 */
[----:B------:R-:W-:Y:S03]  /*103e0*/  ISETP.GE.AND P4, PT, R111, R202, PT ;  /* 0x000000ca6f00720c */ /* 0x000fe60003f86270 */
[----:B------:R2:W-:Y:S01]  /*103f0*/  MUFU.TANH R40, R74 ;  /* 0x0000004a00287308 */ /* 0x0005e20000002400 */
[----:B------:R-:W-:Y:S01]  /*10400*/  FSEL R107, R107, -INF , !P1 ;  /* 0xff8000006b6b7808 */ /* 0x000fe20004800000 */
[----:B------:R-:W-:Y:S01]  /*10410*/  FMUL.FTZ R32, R48, UR5 ;  /* 0x0000000530207c20 */ /* 0x000fe20008410000 */
[----:B------:R-:W-:Y:S01]  /*10420*/  ISETP.GT.AND P1, PT, R207, R58, PT ;  /* 0x0000003acf00720c */ /* 0x000fe20003f24270 */
[----:B------:R-:W-:Y:S01]  /*10430*/  FMUL.FTZ R48, R64, UR5 ;  /* 0x0000000540307c20 */ /* 0x000fe20008410000 */
[----:B------:R-:W-:Y:S01]  /*10440*/  FSEL R237, R221, -INF , !P4 ;  /* 0xff800000dded7808 */ /* 0x000fe20006000000 */
[----:B------:R-:W-:Y:S01]  /*10450*/  VIADD R64, R240, 0x60 ;  /* 0x00000060f0407836 */ /* 0x000fe20000000000 */
[-C--:B------:R-:W-:Y:S03]  /*10460*/  ISETP.GE.AND P5, PT, R58, R202.reuse, PT ;  /* 0x000000ca3a00720c */ /* 0x080fe60003fa6270 */
[----:B------:R3:W-:Y:S01]  /*10470*/  MUFU.TANH R42, R229 ;  /* 0x000000e5002a7308 */ /* 0x0007e20000002400 */
[-C--:B------:R-:W-:Y:S01]  /*10480*/  ISETP.GE.AND P4, PT, R105, R201.reuse, PT ;  /* 0x000000c96900720c */ /* 0x080fe20003f86270 */
[----:B-1----:R-:W-:Y:S01]  /*10490*/  VIADD R75, R240, 0x50 ;  /* 0x00000050f04b7836 */ /* 0x002fe20000000000 */
[----:B------:R-:W-:Y:S01]  /*104a0*/  ISETP.GE.AND P6, PT, R100, R202, PT ;  /* 0x000000ca6400720c */ /* 0x000fe20003fc6270 */
[C---:B------:R-:W-:Y:S01]  /*104b0*/  VIADD R59, R240.reuse, 0x69 ;  /* 0x00000069f03b7836 */ /* 0x040fe20000000000 */
[----:B------:R-:W-:Y:S01]  /*104c0*/  FSEL R230, R227, -INF , !P4 ;  /* 0xff800000e3e67808 */ /* 0x000fe20006000000 */
[----:B------:R-:W-:Y:S01]  /*104d0*/  VIADD R61, R240, 0x68 ;  /* 0x00000068f03d7836 */ /* 0x000fe20000000000 */
[----:B------:R-:W-:Y:S03]  /*104e0*/  ISETP.GT.AND P3, PT, R206, R98, PT ;  /* 0x00000062ce00720c */ /* 0x000fe60003f64270 */
[----:B------:R-:W1:Y:S01]  /*104f0*/  MUFU.TANH R43, R77 ;  /* 0x0000004d002b7308 */ /* 0x000e620000002400 */
[----:B--2---:R-:W-:Y:S01]  /*10500*/  FSEL R74, R41, -INF , !P1 ;  /* 0xff800000294a7808 */ /* 0x004fe20004800000 */
[----:B------:R-:W-:Y:S01]  /*10510*/  VIADD R8, R240, 0x78 ;  /* 0x00000078f0087836 */ /* 0x000fe20000000000 */
[----:B------:R-:W-:Y:S01]  /*10520*/  ISETP.GT.AND P1, PT, R206, R96, PT ;  /* 0x00000060ce00720c */ /* 0x000fe20003f24270 */
[----:B------:R-:W-:Y:S01]  /*10530*/  FMUL.FTZ R80, R80, UR5 ;  /* 0x0000000550507c20 */ /* 0x000fe20008410000 */
[----:B------:R-:W-:Y:S01]  /*10540*/  ISETP.GT.AND P4, PT, R207, R98, PT ;  /* 0x00000062cf00720c */ /* 0x000fe20003f84270 */
[----:B------:R-:W-:Y:S01]  /*10550*/  FMUL.FTZ R112, R112, UR5 ;  /* 0x0000000570707c20 */ /* 0x000fe20008410000 */
[----:B------:R-:W-:Y:S03]  /*10560*/  FSEL R47, R47, -INF , !P1 ;  /* 0xff8000002f2f7808 */ /* 0x000fe60004800000 */
[----:B------:R-:W-:Y:S01]  /*10570*/  MUFU.TANH R41, R93 ;  /* 0x0000005d00297308 */ /* 0x000fe20000002400 */
[----:B---3--:R-:W-:Y:S01]  /*10580*/  FSEL R229, R74, -INF , !P5 ;  /* 0xff8000004ae57808 */ /* 0x008fe20006800000 */
[----:B------:R-:W-:Y:S01]  /*10590*/  FMUL.FTZ R113, R113, UR5 ;  /* 0x0000000571717c20 */ /* 0x000fe20008410000 */
[-C--:B------:R-:W-:Y:S01]  /*105a0*/  ISETP.GE.AND P5, PT, R96, R201.reuse, PT ;  /* 0x000000c96000720c */ /* 0x080fe20003fa6270 */
[----:B------:R-:W-:Y:S01]  /*105b0*/  VIADD R10, R240, 0x70 ;  /* 0x00000070f00a7836 */ /* 0x000fe20000000000 */
[-C--:B------:R-:W-:Y:S01]  /*105c0*/  ISETP.GE.AND P1, PT, R96, R202.reuse, PT ;  /* 0x000000ca6000720c */ /* 0x080fe20003f26270 */
[----:B------:R-:W-:Y:S01]  /*105d0*/  VIADD R9, R240, 0x71 ;  /* 0x00000071f0097836 */ /* 0x000fe20000000000 */
[----:B------:R-:W-:Y:S03]  /*105e0*/  FSEL R231, R231, -INF , !P6 ;  /* 0xff800000e7e77808 */ /* 0x000fe60007000000 */
[----:B------:R2:W-:Y:S01]  /*105f0*/  MUFU.TANH R93, R250 ;  /* 0x000000fa005d7308 */ /* 0x0005e20000002400 */
[----:B-1----:R1:W-:Y:S01]  /*10600*/  STL [R1], R43 ;  /* 0x0000002b01007387 */ /* 0x0023e20000100800 */
[----:B------:R-:W-:Y:S01]  /*10610*/  FSEL R46, R46, -INF , !P3 ;  /* 0xff8000002e2e7808 */ /* 0x000fe20005800000 */
[----:B------:R-:W-:Y:S01]  /*10620*/  VIADD R6, R240, 0x79 ;  /* 0x00000079f0067836 */ /* 0x000fe20000000000 */
[----:B------:R-:W-:Y:S01]  /*10630*/  ISETP.GE.AND P6, PT, R98, R201, PT ;  /* 0x000000c96200720c */ /* 0x000fe20003fc6270 */
[----:B------:R-:W-:Y:S01]  /*10640*/  FMUL.FTZ R114, R114, UR5 ;  /* 0x0000000572727c20 */ /* 0x000fe20008410000 */
[----:B------:R-:W-:Y:S04]  /*10650*/  FSEL R222, R47, -INF , !P5 ;  /* 0xff8000002fde7808 */ /* 0x000fe80006800000 */
[----:B------:R-:W3:Y:S01]  /*10660*/  MUFU.TANH R0, R82 ;  /* 0x0000005200007308 */ /* 0x000ee20000002400 */
[----:B------:R-:W-:Y:S02]  /*10670*/  FSEL R44, R44, -INF , !P4 ;  /* 0xff8000002c2c7808 */ /* 0x000fe40006000000 */
[----:B------:R-:W-:Y:S02]  /*10680*/  ISETP.GE.AND P3, PT, R98, R202, PT ;  /* 0x000000ca6200720c */ /* 0x000fe40003f66270 */
[----:B------:R-:W-:Y:S02]  /*10690*/  FSEL R228, R45, -INF , !P1 ;  /* 0xff8000002de47808 */ /* 0x000fe40004800000 */
[C---:B------:R-:W-:Y:S03]  /*106a0*/  ISETP.GT.AND P5, PT, R207.reuse, R91, PT ;  /* 0x0000005bcf00720c */ /* 0x040fe60003fa4270 */
[----:B------:R-:W4:Y:S01]  /*106b0*/  MUFU.TANH R70, R70 ;  /* 0x0000004600467308 */ /* 0x000f220000002400 */
[-C--:B------:R-:W-:Y:S02]  /*106c0*/  ISETP.GT.AND P1, PT, R206, R94.reuse, PT ;  /* 0x0000005ece00720c */ /* 0x080fe40003f24270 */
[C---:B------:R-:W-:Y:S02]  /*106d0*/  ISETP.GT.AND P2, PT, R207.reuse, R94, PT ;  /* 0x0000005ecf00720c */ /* 0x040fe40003f44270 */
[----:B------:R-:W-:Y:S02]  /*106e0*/  FSEL R97, R46, -INF , !P6 ;  /* 0xff8000002e617808 */ /* 0x000fe40007000000 */
[----:B------:R-:W-:Y:S03]  /*106f0*/  FSEL R99, R44, -INF , !P3 ;  /* 0xff8000002c637808 */ /* 0x000fe60005800000 */
[----:B------:R-:W-:Y:S01]  /*10700*/  MUFU.TANH R176, R68 ;  /* 0x0000004400b07308 */ /* 0x000fe20000002400 */
[----:B------:R-:W-:Y:S02]  /*10710*/  ISETP.GT.AND P6, PT, R207, R92, PT ;  /* 0x0000005ccf00720c */ /* 0x000fe40003fc4270 */
[----:B------:R-:W-:Y:S02]  /*10720*/  FSEL R55, R55, -INF , !P5 ;  /* 0xff80000037377808 */ /* 0x000fe40006800000 */
[----:B------:R-:W-:Y:S02]  /*10730*/  ISETP.GT.AND P3, PT, R206, R95, PT ;  /* 0x0000005fce00720c */ /* 0x000fe40003f64270 */
[----:B------:R-:W-:Y:S03]  /*10740*/  FSEL R53, R53, -INF , !P1 ;  /* 0xff80000035357808 */ /* 0x000fe60004800000 */
[----:B------:R-:W-:Y:S01]  /*10750*/  MUFU.TANH R252, R252 ;  /* 0x000000fc00fc7308 */ /* 0x000fe20000002400 */
[C---:B------:R-:W-:Y:S02]  /*10760*/  ISETP.GE.AND P5, PT, R94.reuse, R201, PT ;  /* 0x000000c95e00720c */ /* 0x040fe40003fa6270 */
[----:B------:R-:W-:Y:S02]  /*10770*/  FSEL R51, R51, -INF , !P2 ;  /* 0xff80000033337808 */ /* 0x000fe40005000000 */
[----:B------:R-:W-:Y:S02]  /*10780*/  ISETP.GE.AND P1, PT, R94, R202, PT ;  /* 0x000000ca5e00720c */ /* 0x000fe40003f26270 */
[----:B------:R-:W-:Y:S03]  /*10790*/  ISETP.GT.AND P2, PT, R206, R91, PT ;  /* 0x0000005bce00720c */ /* 0x000fe60003f44270 */
[----:B------:R-:W-:Y:S01]  /*107a0*/  MUFU.TANH R245, R245 ;  /* 0x000000f500f57308 */ /* 0x000fe20000002400 */
[----:B------:R-:W-:Y:S02]  /*107b0*/  FSEL R54, R54, -INF , !P6 ;  /* 0xff80000036367808 */ /* 0x000fe40007000000 */
[----:B------:R-:W-:Y:S02]  /*107c0*/  FSEL R52, R52, -INF , !P3 ;  /* 0xff80000034347808 */ /* 0x000fe40005800000 */
[-C--:B------:R-:W-:Y:S02]  /*107d0*/  ISETP.GE.AND P6, PT, R95, R201.reuse, PT ;  /* 0x000000c95f00720c */ /* 0x080fe40003fc6270 */
[----:B------:R-:W-:Y:S03]  /*107e0*/  FSEL R220, R53, -INF , !P5 ;  /* 0xff80000035dc7808 */ /* 0x000fe60006800000 */
[----:B------:R-:W-:Y:S01]  /*107f0*/  MUFU.TANH R249, R249 ;  /* 0x000000f900f97308 */ /* 0x000fe20000002400 */
[-C--:B------:R-:W-:Y:S02]  /*10800*/  ISETP.GE.AND P4, PT, R100, R201.reuse, PT ;  /* 0x000000c96400720c */ /* 0x080fe40003f86270 */
[----:B------:R-:W-:Y:S02]  /*10810*/  FSEL R226, R51, -INF , !P1 ;  /* 0xff80000033e27808 */ /* 0x000fe40004800000 */
[----:B------:R-:W-:Y:S02]  /*10820*/  ISETP.GT.AND P5, PT, R207, R88, PT ;  /* 0x00000058cf00720c */ /* 0x000fe40003fa4270 */
[----:B------:R-:W-:Y:S03]  /*10830*/  FSEL R57, R57, -INF , !P2 ;  /* 0xff80000039397808 */ /* 0x000fe60005000000 */
[----:B------:R-:W-:Y:S01]  /*10840*/  MUFU.TANH R246, R246 ;  /* 0x000000f600f67308 */ /* 0x000fe20000002400 */
[----:B------:R-:W-:Y:S02]  /*10850*/  ISETP.GE.AND P1, PT, R91, R201, PT ;  /* 0x000000c95b00720c */ /* 0x000fe40003f26270 */
[----:B--2---:R-:W-:Y:S02]  /*10860*/  FSEL R250, R52, -INF , !P6 ;  /* 0xff80000034fa7808 */ /* 0x004fe40007000000 */
[----:B------:R-:W-:Y:S02]  /*10870*/  FSEL R101, R101, -INF , !P4 ;  /* 0xff80000065657808 */ /* 0x000fe40006000000 */
[C---:B------:R-:W-:Y:S03]  /*10880*/  ISETP.GT.AND P6, PT, R207.reuse, R90, PT ;  /* 0x0000005acf00720c */ /* 0x040fe60003fc4270 */
[----:B------:R-:W-:Y:S01]  /*10890*/  MUFU.TANH R172, R172 ;  /* 0x000000ac00ac7308 */ /* 0x000fe20000002400 */
[----:B------:R-:W-:Y:S02]  /*108a0*/  FSEL R62, R62, -INF , !P5 ;  /* 0xff8000003e3e7808 */ /* 0x000fe40006800000 */
[----:B------:R-:W-:Y:S02]  /*108b0*/  ISETP.GT.AND P4, PT, R207, R95, PT ;  /* 0x0000005fcf00720c */ /* 0x000fe40003f84270 */
[----:B------:R-:W-:Y:S02]  /*108c0*/  FSEL R178, R57, -INF , !P1 ;  /* 0xff80000039b27808 */ /* 0x000fe40004800000 */
[-C--:B------:R-:W-:Y:S03]  /*108d0*/  ISETP.GT.AND P5, PT, R206, R76.reuse, PT ;  /* 0x0000004cce00720c */ /* 0x080fe60003fa4270 */
[----:B------:R-:W-:Y:S01]  /*108e0*/  MUFU.TANH R243, R243 ;  /* 0x000000f300f37308 */ /* 0x000fe20000002400 */
[----:B------:R-:W-:Y:S02]  /*108f0*/  ISETP.GT.AND P1, PT, R207, R76, PT ;  /* 0x0000004ccf00720c */ /* 0x000fe40003f24270 */
[----:B------:R-:W-:Y:S02]  /*10900*/  FSEL R173, R7, -INF , !P6 ;  /* 0xff80000007ad7808 */ /* 0x000fe40007000000 */
[----:B------:R-:W-:Y:S02]  /*10910*/  FSEL R50, R50, -INF , !P4 ;  /* 0xff80000032327808 */ /* 0x000fe40006000000 */
[----:B------:R-:W-:Y:S03]  /*10920*/  ISETP.GE.AND P3, PT, R95, R202, PT ;  /* 0x000000ca5f00720c */ /* 0x000fe60003f66270 */
[----:B------:R-:W-:Y:S01]  /*10930*/  MUFU.TANH R7, R127 ;  /* 0x0000007f00077308 */ /* 0x000fe20000002400 */
[----:B------:R-:W-:Y:S02]  /*10940*/  ISETP.GT.AND P6, PT, R206, R83, PT ;  /* 0x00000053ce00720c */ /* 0x000fe40003fc4270 */
[----:B------:R-:W-:Y:S02]  /*10950*/  FSEL R74, R126, -INF , !P5 ;  /* 0xff8000007e4a7808 */ /* 0x000fe40006800000 */
[----:B------:R-:W-:Y:S02]  /*10960*/  ISETP.GT.AND P4, PT, R206, R92, PT ;  /* 0x0000005cce00720c */ /* 0x000fe40003f84270 */
[----:B-1----:R-:W-:Y:S03]  /*10970*/  FSEL R43, R120, -INF , !P1 ;  /* 0xff800000782b7808 */ /* 0x002fe60004800000 */
[----:B------:R-:W-:Y:S01]  /*10980*/  MUFU.TANH R244, R244 ;  /* 0x000000f400f47308 */ /* 0x000fe20000002400 */
[-C--:B------:R-:W-:Y:S02]  /*10990*/  ISETP.GE.AND P5, PT, R76, R202.reuse, PT ;  /* 0x000000ca4c00720c */ /* 0x080fe40003fa6270 */
[----:B------:R-:W-:Y:S02]  /*109a0*/  FSEL R227, R50, -INF , !P3 ;  /* 0xff80000032e37808 */ /* 0x000fe40005800000 */
[----:B------:R-:W-:Y:S02]  /*109b0*/  FSEL R77, R125, -INF , !P6 ;  /* 0xff8000007d4d7808 */ /* 0x000fe40007000000 */
[----:B------:R-:W-:Y:S03]  /*109c0*/  FSEL R56, R56, -INF , !P4 ;  /* 0xff80000038387808 */ /* 0x000fe60006000000 */
[----:B------:R-:W-:Y:S01]  /*109d0*/  MUFU.TANH R175, R175 ;  /* 0x000000af00af7308 */ /* 0x000fe20000002400 */
[C---:B------:R-:W-:Y:S02]  /*109e0*/  ISETP.GE.AND P3, PT, R92.reuse, R201, PT ;  /* 0x000000c95c00720c */ /* 0x040fe40003f66270 */
[----:B------:R-:W-:Y:S02]  /*109f0*/  FSEL R125, R43, -INF , !P5 ;  /* 0xff8000002b7d7808 */ /* 0x000fe40006800000 */
[----:B------:R-:W-:Y:S02]  /*10a00*/  ISETP.GE.AND P4, PT, R92, R202, PT ;  /* 0x000000ca5c00720c */ /* 0x000fe40003f86270 */
[----:B------:R-:W-:Y:S03]  /*10a10*/  FSEL R181, R56, -INF , !P3 ;  /* 0xff80000038b57808 */ /* 0x000fe60005800000 */
[----:B------:R3:W1:Y:S01]  /*10a20*/  MUFU.TANH R43, R72 ;  /* 0x00000048002b7308 */ /* 0x0006620000002400 */
[----:B------:R-:W-:Y:S02]  /*10a30*/  FSEL R224, R54, -INF , !P4 ;  /* 0xff80000036e07808 */ /* 0x000fe40006000000 */
[----:B------:R-:W-:Y:S02]  /*10a40*/  ISETP.GT.AND P3, PT, R207, R83, PT ;  /* 0x00000053cf00720c */ /* 0x000fe40003f64270 */
[----:B------:R-:W-:Y:S02]  /*10a50*/  ISETP.GT.AND P4, PT, R206, R90, PT ;  /* 0x0000005ace00720c */ /* 0x000fe40003f84270 */
[----:B------:R-:W-:Y:S03]  /*10a60*/  FSEL R44, R223, -INF , !P3 ;  /* 0xff800000df2c7808 */ /* 0x000fe60005800000 */
[----:B------:R-:W-:Y:S01]  /*10a70*/  MUFU.TANH R17, R17 ;  /* 0x0000001100117308 */ /* 0x000fe20000002400 */
[----:B------:R-:W-:Y:S02]  /*10a80*/  FSEL R65, R65, -INF , !P4 ;  /* 0xff80000041417808 */ /* 0x000fe40006000000 */
[----:B------:R-:W-:Y:S02]  /*10a90*/  ISETP.GE.AND P3, PT, R90, R201, PT ;  /* 0x000000c95a00720c */ /* 0x000fe40003f66270 */
[----:B------:R-:W-:Y:S02]  /*10aa0*/  ISETP.GE.AND P2, PT, R91, R202, PT ;  /* 0x000000ca5b00720c */ /* 0x000fe40003f46270 */
[----:B------:R-:W-:Y:S03]  /*10ab0*/  FSEL R120, R65, -INF , !P3 ;  /* 0xff80000041787808 */ /* 0x000fe60005800000 */
[----:B------:R-:W-:Y:S01]  /*10ac0*/  MUFU.TANH R223, R182 ;  /* 0x000000b600df7308 */ /* 0x000fe20000002400 */
[----:B------:R-:W-:Y:S02]  /*10ad0*/  FSEL R221, R55, -INF , !P2 ;  /* 0xff80000037dd7808 */ /* 0x000fe40005000000 */
[----:B------:R-:W-:Y:S02]  /*10ae0*/  ISETP.GT.AND P3, PT, R207, R75, PT ;  /* 0x0000004bcf00720c */ /* 0x000fe40003f64270 */
[----:B------:R-:W-:Y:S02]  /*10af0*/  ISETP.GT.AND P2, PT, R206, R88, PT ;  /* 0x00000058ce00720c */ /* 0x000fe40003f44270 */
[----:B---3--:R-:W-:Y:S03]  /*10b00*/  FSEL R72, R0, -INF , !P3 ;  /* 0xff80000000487808 */ /* 0x008fe60005800000 */
[----:B------:R-:W-:Y:S01]  /*10b10*/  MUFU.TANH R18, R18 ;  /* 0x0000001200127308 */ /* 0x000fe20000002400 */
[----:B------:R-:W-:Y:S02]  /*10b20*/  FSEL R82, R251, -INF , !P2 ;  /* 0xff800000fb527808 */ /* 0x000fe40005000000 */
[C---:B------:R-:W-:Y:S02]  /*10b30*/  ISETP.GE.AND P1, PT, R88.reuse, R201, PT ;  /* 0x000000c95800720c */ /* 0x040fe40003f26270 */
[-C--:B------:R-:W-:Y:S02]  /*10b40*/  ISETP.GE.AND P2, PT, R88, R202.reuse, PT ;  /* 0x000000ca5800720c */ /* 0x080fe40003f46270 */
[----:B------:R-:W-:Y:S03]  /*10b50*/  FSEL R82, R82, -INF , !P1 ;  /* 0xff80000052527808 */ /* 0x000fe60004800000 */
[----:B------:R2:W-:Y:S01]  /*10b60*/  MUFU.TANH R0, R71 ;  /* 0x0000004700007308 */ /* 0x0005e20000002400 */
[----:B------:R-:W-:Y:S02]  /*10b70*/  FSEL R127, R62, -INF , !P2 ;  /* 0xff8000003e7f7808 */ /* 0x000fe40005000000 */
[----:B------:R-:W-:Y:S02]  /*10b80*/  ISETP.GT.AND P1, PT, R207, R73, PT ;  /* 0x00000049cf00720c */ /* 0x000fe40003f24270 */
[----:B------:R-:W-:Y:S02]  /*10b90*/  ISETP.GE.AND P2, PT, R76, R201, PT ;  /* 0x000000c94c00720c */ /* 0x000fe40003f46270 */
[----:B------:R-:W-:Y:S03]  /*10ba0*/  ISETP.GE.AND P4, PT, R90, R202, PT ;  /* 0x000000ca5a00720c */ /* 0x000fe60003f86270 */
[----:B------:R-:W-:Y:S01]  /*10bb0*/  MUFU.TANH R19, R19 ;  /* 0x0000001300137308 */ /* 0x000fe20000002400 */
[----:B------:R-:W-:Y:S02]  /*10bc0*/  ISETP.GT.AND P5, PT, R206, R73, PT ;  /* 0x00000049ce00720c */ /* 0x000fe40003fa4270 */
[----:B------:R-:W-:Y:S02]  /*10bd0*/  FSEL R3, R3, -INF , !P1 ;  /* 0xff80000003037808 */ /* 0x000fe40004800000 */
[----:B------:R-:W-:Y:S02]  /*10be0*/  FSEL R74, R74, -INF , !P2 ;  /* 0xff8000004a4a7808 */ /* 0x000fe40005000000 */
[-C--:B------:R-:W-:Y:S03]  /*10bf0*/  ISETP.GT.AND P1, PT, R206, R66.reuse, PT ;  /* 0x00000042ce00720c */ /* 0x080fe60003f24270 */
[----:B------:R-:W-:Y:S01]  /*10c00*/  MUFU.TANH R21, R21 ;  /* 0x0000001500157308 */ /* 0x000fe20000002400 */
[----:B------:R-:W-:Y:S02]  /*10c10*/  ISETP.GT.AND P2, PT, R207, R66, PT ;  /* 0x00000042cf00720c */ /* 0x000fe40003f44270 */
[----:B------:R-:W-:Y:S02]  /*10c20*/  FSEL R173, R173, -INF , !P4 ;  /* 0xff800000adad7808 */ /* 0x000fe40006000000 */
[----:B------:R-:W-:Y:S02]  /*10c30*/  FSEL R65, R171, -INF , !P5 ;  /* 0xff800000ab417808 */ /* 0x000fe40006800000 */
[-C--:B------:R-:W-:Y:S03]  /*10c40*/  ISETP.GE.AND P4, PT, R83, R201.reuse, PT ;  /* 0x000000c95300720c */ /* 0x080fe60003f86270 */
[----:B------:R-:W-:Y:S01]  /*10c50*/  MUFU.TANH R22, R22 ;  /* 0x0000001600167308 */ /* 0x000fe20000002400 */
[-C--:B------:R-:W-:Y:S02]  /*10c60*/  ISETP.GE.AND P5, PT, R73, R202.reuse, PT ;  /* 0x000000ca4900720c */ /* 0x080fe40003fa6270 */
[----:B----4-:R-:W-:Y:S02]  /*10c70*/  FSEL R55, R70, -INF , !P1 ;  /* 0xff80000046377808 */ /* 0x010fe40004800000 */
[-C--:B------:R-:W-:Y:S02]  /*10c80*/  ISETP.GE.AND P6, PT, R83, R202.reuse, PT ;  /* 0x000000ca5300720c */ /* 0x080fe40003fc6270 */
[----:B------:R-:W-:Y:S03]  /*10c90*/  FSEL R41, R41, -INF , !P2 ;  /* 0xff80000029297808 */ /* 0x000fe60005000000 */
[----:B------:R-:W-:Y:S01]  /*10ca0*/  MUFU.TANH R20, R20 ;  /* 0x0000001400147308 */ /* 0x000fe20000002400 */
[-C--:B------:R-:W-:Y:S02]  /*10cb0*/  ISETP.GE.AND P1, PT, R66, R202.reuse, PT ;  /* 0x000000ca4200720c */ /* 0x080fe40003f26270 */
[----:B------:R-:W-:Y:S02]  /*10cc0*/  ISETP.GE.AND P2, PT, R73, R201, PT ;  /* 0x000000c94900720c */ /* 0x000fe40003f46270 */
[----:B------:R-:W-:Y:S02]  /*10cd0*/  FSEL R77, R77, -INF , !P4 ;  /* 0xff8000004d4d7808 */ /* 0x000fe40006000000 */
[----:B--2---:R-:W-:Y:S03]  /*10ce0*/  FSEL R71, R3, -INF , !P5 ;  /* 0xff80000003477808 */ /* 0x004fe60006800000 */
[----:B------:R-:W-:Y:S01]  /*10cf0*/  MUFU.TANH R23, R23 ;  /* 0x0000001700177308 */ /* 0x000fe20000002400 */
[----:B------:R-:W-:Y:S02]  /*10d00*/  FSEL R126, R44, -INF , !P6 ;  /* 0xff8000002c7e7808 */ /* 0x000fe40007000000 */
[----:B------:R-:W-:Y:S02]  /*10d10*/  ISETP.GT.AND P4, PT, R207, R69, PT ;  /* 0x00000045cf00720c */ /* 0x000fe40003f84270 */
[----:B------:R-:W-:Y:S02]  /*10d20*/  FSEL R68, R41, -INF , !P1 ;  /* 0xff80000029447808 */ /* 0x000fe40004800000 */
[C---:B------:R-:W-:Y:S03]  /*10d30*/  ISETP.GT.AND P6, PT, R206.reuse, R75, PT ;  /* 0x0000004bce00720c */ /* 0x040fe60003fc4270 */
[----:B------:R-:W2:Y:S01]  /*10d40*/  MUFU.TANH R3, R183 ;  /* 0x000000b700037308 */ /* 0x000ea20000002400 */
[----:B------:R-:W-:Y:S02]  /*10d50*/  FSEL R65, R65, -INF , !P2 ;  /* 0xff80000041417808 */ /* 0x000fe40005000000 */
[-C--:B------:R-:W-:Y:S02]  /*10d60*/  ISETP.GT.AND P1, PT, R206, R63.reuse, PT ;  /* 0x0000003fce00720c */ /* 0x080fe40003f24270 */
[----:B------:R-:W-:Y:S02]  /*10d70*/  ISETP.GT.AND P2, PT, R207, R63, PT ;  /* 0x0000003fcf00720c */ /* 0x000fe40003f44270 */
[----:B------:R-:W-:Y:S03]  /*10d80*/  FSEL R40, R40, -INF , !P4 ;  /* 0xff80000028287808 */ /* 0x000fe60006000000 */
[----:B------:R-:W-:Y:S01]  /*10d90*/  MUFU.TANH R183, R232 ;  /* 0x000000e800b77308 */ /* 0x000fe20000002400 */
[----:B------:R-:W-:Y:S02]  /*10da0*/  FSEL R31, R31, -INF , !P6 ;  /* 0xff8000001f1f7808 */ /* 0x000fe40007000000 */
[----:B------:R-:W-:Y:S02]  /*10db0*/  ISETP.GE.AND P4, PT, R75, R201, PT ;  /* 0x000000c94b00720c */ /* 0x000fe40003f86270 */
[----:B-1----:R-:W-:Y:S02]  /*10dc0*/  FSEL R43, R43, -INF , !P1 ;  /* 0xff8000002b2b7808 */ /* 0x002fe40004800000 */
[-C--:B------:R-:W-:Y:S03]  /*10dd0*/  ISETP.GE.AND P6, PT, R75, R202.reuse, PT ;  /* 0x000000ca4b00720c */ /* 0x080fe60003fc6270 */
[----:B------:R-:W1:Y:S01]  /*10de0*/  MUFU.TANH R232, R241 ;  /* 0x000000f100e87308 */ /* 0x000e620000002400 */
[----:B------:R-:W-:Y:S02]  /*10df0*/  FSEL R7, R7, -INF , !P2 ;  /* 0xff80000007077808 */ /* 0x000fe40005000000 */
[----:B------:R-:W-:Y:S02]  /*10e00*/  ISETP.GE.AND P1, PT, R63, R202, PT ;  /* 0x000000ca3f00720c */ /* 0x000fe40003f26270 */
[----:B------:R-:W-:Y:S02]  /*10e10*/  ISETP.GT.AND P3, PT, R206, R69, PT ;  /* 0x00000045ce00720c */ /* 0x000fe40003f64270 */
[----:B------:R-:W-:Y:S03]  /*10e20*/  FSEL R67, R31, -INF , !P4 ;  /* 0xff8000001f437808 */ /* 0x000fe60006000000 */
[----:B------:R-:W-:Y:S01]  /*10e30*/  MUFU.TANH R24, R24 ;  /* 0x0000001800187308 */ /* 0x000fe20000002400 */
[----:B------:R-:W-:Y:S02]  /*10e40*/  FSEL R72, R72, -INF , !P6 ;  /* 0xff80000048487808 */ /* 0x000fe40007000000 */
[----:B------:R-:W-:Y:S02]  /*10e50*/  ISETP.GT.AND P4, PT, R207, R64, PT ;  /* 0x00000040cf00720c */ /* 0x000fe40003f84270 */
[----:B------:R-:W-:Y:S02]  /*10e60*/  FSEL R53, R7, -INF , !P1 ;  /* 0xff80000007357808 */ /* 0x000fe40004800000 */
[----:B------:R-:W-:Y:S03]  /*10e70*/  FSEL R42, R42, -INF , !P3 ;  /* 0xff8000002a2a7808 */ /* 0x000fe60005800000 */
[----:B------:R-:W-:Y:S01]  /*10e80*/  MUFU.TANH R26, R26 ;  /* 0x0000001a001a7308 */ /* 0x000fe20000002400 */
[----:B------:R-:W-:Y:S02]  /*10e90*/  ISETP.GE.AND P6, PT, R69, R201, PT ;  /* 0x000000c94500720c */ /* 0x000fe40003fc6270 */
[----:B------:R-:W-:Y:S02]  /*10ea0*/  FMNMX3.FTZ R7, R167, R242, R123, !PT ;  /* 0x000000f2a7077276 */ /* 0x000fe4000781007b */
[----:B------:R-:W-:Y:S02]  /*10eb0*/  FSEL R54, R252, -INF , !P4 ;  /* 0xff800000fc367808 */ /* 0x000fe40006000000 */
[----:B------:R-:W-:Y:S03]  /*10ec0*/  ISETP.GT.AND P2, PT, R206, R59, PT ;  /* 0x0000003bce00720c */ /* 0x000fe60003f44270 */
[----:B------:R-:W-:Y:S01]  /*10ed0*/  MUFU.TANH R25, R25 ;  /* 0x0000001900197308 */ /* 0x000fe20000002400 */
[----:B------:R-:W-:Y:S02]  /*10ee0*/  FSEL R62, R42, -INF , !P6 ;  /* 0xff8000002a3e7808 */ /* 0x000fe40007000000 */
[----:B------:R-:W-:Y:S02]  /*10ef0*/  ISETP.GT.AND P4, PT, R206, R61, PT ;  /* 0x0000003dce00720c */ /* 0x000fe40003f84270 */
[----:B------:R-:W-:Y:S02]  /*10f00*/  FMNMX3.FTZ R7, R7, R239, R238, !PT ;  /* 0x000000ef07077276 */ /* 0x000fe400078100ee */
[----:B------:R-:W-:Y:S03]  /*10f10*/  ISETP.GT.AND P6, PT, R207, R61, PT ;  /* 0x0000003dcf00720c */ /* 0x000fe60003fc4270 */
[----:B------:R3:W4:Y:S01]  /*10f20*/  MUFU.TANH R42, R11 ;  /* 0x0000000b002a7308 */ /* 0x0007220000002400 */
[----:B--2---:R-:W-:Y:S02]  /*10f30*/  FSEL R3, R3, -INF , !P2 ;  /* 0xff80000003037808 */ /* 0x004fe40005000000 */
[----:B------:R-:W-:Y:S02]  /*10f40*/  ISETP.GE.AND P1, PT, R59, R201, PT ;  /* 0x000000c93b00720c */ /* 0x000fe40003f26270 */
[----:B------:R-:W-:Y:S02]  /*10f50*/  FSEL R45, R245, -INF , !P4 ;  /* 0xff800000f52d7808 */ /* 0x000fe40006000000 */
[----:B------:R-:W-:Y:S03]  /*10f60*/  FMNMX3.FTZ R7, R7, R237, R236, !PT ;  /* 0x000000ed07077276 */ /* 0x000fe600078100ec */
[----:B------:R-:W-:Y:S01]  /*10f70*/  MUFU.TANH R27, R27 ;  /* 0x0000001b001b7308 */ /* 0x000fe20000002400 */
[----:B------:R-:W-:Y:S02]  /*10f80*/  FSEL R0, R0, -INF , !P6 ;  /* 0xff80000000007808 */ /* 0x000fe40007000000 */
[----:B------:R-:W-:Y:S02]  /*10f90*/  ISETP.GE.AND P4, PT, R61, R202, PT ;  /* 0x000000ca3d00720c */ /* 0x000fe40003f86270 */
[----:B------:R-:W-:Y:S02]  /*10fa0*/  FSEL R44, R3, -INF , !P1 ;  /* 0xff800000032c7808 */ /* 0x000fe40004800000 */
[----:B------:R-:W-:Y:S03]  /*10fb0*/  FMNMX3.FTZ R3, R7, R234, R233, !PT ;  /* 0x000000ea07037276 */ /* 0x000fe600078100e9 */
[----:B------:R-:W-:Y:S01]  /*10fc0*/  MUFU.TANH R29, R29 ;  /* 0x0000001d001d7308 */ /* 0x000fe20000002400 */
[----:B------:R-:W-:Y:S02]  /*10fd0*/  FSEL R51, R0, -INF , !P4 ;  /* 0xff80000000337808 */ /* 0x000fe40006000000 */
[----:B------:R-:W-:Y:S02]  /*10fe0*/  FMNMX3.FTZ R0, R164, R122, R235, !PT ;  /* 0x0000007aa4007276 */ /* 0x000fe400078100eb */
[----:B------:R-:W-:Y:S02]  /*10ff0*/  FMNMX3.FTZ R3, R3, R231, R229, !PT ;  /* 0x000000e703037276 */ /* 0x000fe400078100e5 */
[----:B------:R-:W-:Y:S03]  /*11000*/  FMNMX3.FTZ R0, R0, R110, R109, !PT ;  /* 0x0000006e00007276 */ /* 0x000fe6000781006d */
[----:B------:R-:W-:Y:S01]  /*11010*/  MUFU.TANH R28, R28 ;  /* 0x0000001c001c7308 */ /* 0x000fe20000002400 */
[----:B------:R-:W-:Y:S02]  /*11020*/  ISETP.GE.AND P3, PT, R69, R202, PT ;  /* 0x000000ca4500720c */ /* 0x000fe40003f66270 */
[----:B------:R-:W-:Y:S02]  /*11030*/  FMNMX3.FTZ R3, R3, R99, R228, !PT ;  /* 0x0000006303037276 */ /* 0x000fe400078100e4 */
[----:B------:R-:W-:Y:S02]  /*11040*/  FMNMX3.FTZ R0, R0, R108, R107, !PT ;  /* 0x0000006c00007276 */ /* 0x000fe4000781006b */
[----:B------:R-:W-:Y:S03]  /*11050*/  FSEL R70, R40, -INF , !P3 ;  /* 0xff80000028467808 */ /* 0x000fe60005800000 */
[----:B------:R-:W-:Y:S01]  /*11060*/  MUFU.TANH R30, R30 ;  /* 0x0000001e001e7308 */ /* 0x000fe20000002400 */
[----:B------:R-:W-:Y:S02]  /*11070*/  FMNMX3.FTZ R3, R3, R227, R226, !PT ;  /* 0x000000e303037276 */ /* 0x000fe400078100e2 */
[----:B------:R-:W-:Y:S02]  /*11080*/  ISETP.GT.AND P3, PT, R206, R64, PT ;  /* 0x00000040ce00720c */ /* 0x000fe40003f64270 */
[----:B------:R-:W-:Y:S02]  /*11090*/  FMNMX3.FTZ R0, R0, R230, R102, !PT ;  /* 0x000000e600007276 */ /* 0x000fe40007810066 */
[----:B------:R-:W-:Y:S03]  /*110a0*/  FMNMX3.FTZ R3, R3, R224, R221, !PT ;  /* 0x000000e003037276 */ /* 0x000fe600078100dd */
[----:B------:R-:W-:Y:S01]  /*110b0*/  MUFU.TANH R32, R32 ;  /* 0x0000002000207308 */ /* 0x000fe20000002400 */
[----:B------:R-:W-:Y:S02]  /*110c0*/  FSEL R47, R249, -INF , !P3 ;  /* 0xff800000f92f7808 */ /* 0x000fe40005800000 */
[----:B------:R-:W-:Y:S02]  /*110d0*/  ISETP.GE.AND P3, PT, R64, R202, PT ;  /* 0x000000ca4000720c */ /* 0x000fe40003f66270 */
[----:B------:R-:W-:Y:S02]  /*110e0*/  FMNMX3.FTZ R0, R0, R101, R225, !PT ;  /* 0x0000006500007276 */ /* 0x000fe400078100e1 */
[----:B------:R-:W-:Y:S03]  /*110f0*/  FMNMX3.FTZ R3, R3, R173, R127, !PT ;  /* 0x000000ad03037276 */ /* 0x000fe6000781007f */
[----:B------:R-:W-:Y:S01]  /*11100*/  MUFU.TANH R34, R34 ;  /* 0x0000002200227308 */ /* 0x000fe20000002400 */
[----:B------:R-:W-:Y:S02]  /*11110*/  ISETP.GE.AND P5, PT, R66, R201, PT ;  /* 0x000000c94200720c */ /* 0x000fe40003fa6270 */
[----:B------:R-:W-:Y:S02]  /*11120*/  FSEL R54, R54, -INF , !P3 ;  /* 0xff80000036367808 */ /* 0x000fe40005800000 */
[----:B------:R-:W-:Y:S02]  /*11130*/  FMNMX3.FTZ R0, R0, R97, R222, !PT ;  /* 0x0000006100007276 */ /* 0x000fe400078100de */
[----:B------:R-:W-:Y:S03]  /*11140*/  ISETP.GE.AND P3, PT, R61, R201, PT ;  /* 0x000000c93d00720c */ /* 0x000fe60003f66270 */
[----:B------:R-:W-:Y:S01]  /*11150*/  MUFU.TANH R33, R33 ;  /* 0x0000002100217308 */ /* 0x000fe20000002400 */
[----:B------:R-:W-:Y:S02]  /*11160*/  FMNMX3.FTZ R3, R3, R126, R125, !PT ;  /* 0x0000007e03037276 */ /* 0x000fe4000781007d */
[----:B------:R-:W-:Y:S02]  /*11170*/  FSEL R55, R55, -INF , !P5 ;  /* 0xff80000037377808 */ /* 0x000fe40006800000 */
[----:B------:R-:W-:Y:S02]  /*11180*/  FMNMX3.FTZ R0, R0, R250, R220, !PT ;  /* 0x000000fa00007276 */ /* 0x000fe400078100dc */
[----:B------:R-:W-:Y:S03]  /*11190*/  ISETP.GT.AND P5, PT, R207, R59, PT ;  /* 0x0000003bcf00720c */ /* 0x000fe60003fa4270 */
[----:B------:R-:W-:Y:S01]  /*111a0*/  MUFU.TANH R35, R35 ;  /* 0x0000002300237308 */ /* 0x000fe20000002400 */
[----:B------:R-:W-:Y:S02]  /*111b0*/  FSEL R45, R45, -INF , !P3 ;  /* 0xff8000002d2d7808 */ /* 0x000fe40005800000 */
[----:B------:R-:W-:Y:S02]  /*111c0*/  ISETP.GT.AND P3, PT, R207, R8, PT ;  /* 0x00000008cf00720c */ /* 0x000fe40003f64270 */
[----:B------:R-:W-:Y:S02]  /*111d0*/  FMNMX3.FTZ R3, R3, R72, R71, !PT ;  /* 0x0000004803037276 */ /* 0x000fe40007810047 */
[----:B------:R-:W-:Y:S03]  /*111e0*/  FMNMX3.FTZ R0, R0, R181, R178, !PT ;  /* 0x000000b500007276 */ /* 0x000fe600078100b2 */
[----:B------:R-:W-:Y:S01]  /*111f0*/  MUFU.TANH R36, R36 ;  /* 0x0000002400247308 */ /* 0x000fe20000002400 */
[----:B------:R-:W-:Y:S02]  /*11200*/  FSEL R50, R246, -INF , !P5 ;  /* 0xff800000f6327808 */ /* 0x000fe40006800000 */
[-C--:B------:R-:W-:Y:S02]  /*11210*/  ISETP.GE.AND P6, PT, R64, R201.reuse, PT ;  /* 0x000000c94000720c */ /* 0x080fe40003fc6270 */
[----:B------:R-:W-:Y:S02]  /*11220*/  ISETP.GE.AND P5, PT, R63, R201, PT ;  /* 0x000000c93f00720c */ /* 0x000fe40003fa6270 */
[----:B------:R-:W-:Y:S03]  /*11230*/  FSEL R56, R172, -INF , !P3 ;  /* 0xff800000ac387808 */ /* 0x000fe60005800000 */
[----:B------:R-:W-:Y:S01]  /*11240*/  MUFU.TANH R37, R37 ;  /* 0x0000002500257308 */ /* 0x000fe20000002400 */
[----:B------:R-:W-:Y:S02]  /*11250*/  FMNMX3.FTZ R31, R3, R70, R68, !PT ;  /* 0x00000046031f7276 */ /* 0x000fe40007810044 */
[----:B------:R-:W-:Y:S02]  /*11260*/  FMNMX3.FTZ R0, R0, R120, R82, !PT ;  /* 0x0000007800007276 */ /* 0x000fe40007810052 */
[----:B------:R-:W-:Y:S02]  /*11270*/  ISETP.GE.AND P2, PT, R59, R202, PT ;  /* 0x000000ca3b00720c */ /* 0x000fe40003f46270 */
[----:B------:R-:W-:Y:S03]  /*11280*/  FSEL R47, R47, -INF , !P6 ;  /* 0xff8000002f2f7808 */ /* 0x000fe60007000000 */
[----:B------:R-:W-:Y:S01]  /*11290*/  MUFU.TANH R38, R38 ;  /* 0x0000002600267308 */ /* 0x000fe20000002400 */
[----:B------:R-:W-:Y:S02]  /*112a0*/  FSEL R46, R43, -INF , !P5 ;  /* 0xff8000002b2e7808 */ /* 0x000fe40006800000 */
[CC--:B------:R-:W-:Y:S02]  /*112b0*/  ISETP.GT.AND P6, PT, R207.reuse, R10.reuse, PT ;  /* 0x0000000acf00720c */ /* 0x0c0fe40003fc4270 */
[----:B------:R-:W-:Y:S02]  /*112c0*/  ISETP.GT.AND P5, PT, R207, R9, PT ;  /* 0x00000009cf00720c */ /* 0x000fe40003fa4270 */
[----:B------:R-:W-:Y:S03]  /*112d0*/  FMNMX3.FTZ R0, R0, R77, R74, !PT ;  /* 0x0000004d00007276 */ /* 0x000fe6000781004a */
[----:B------:R-:W-:Y:S01]  /*112e0*/  MUFU.TANH R39, R39 ;  /* 0x0000002700277308 */ /* 0x000fe20000002400 */
[----:B------:R-:W-:Y:S02]  /*112f0*/  FSEL R50, R50, -INF , !P2 ;  /* 0xff80000032327808 */ /* 0x000fe40005000000 */
[C---:B------:R-:W-:Y:S02]  /*11300*/  ISETP.GT.AND P4, PT, R206.reuse, R10, PT ;  /* 0x0000000ace00720c */ /* 0x040fe40003f84270 */
[----:B------:R-:W-:Y:S02]  /*11310*/  ISETP.GT.AND P2, PT, R206, R9, PT ;  /* 0x00000009ce00720c */ /* 0x000fe40003f44270 */
[----:B------:R-:W-:Y:S03]  /*11320*/  FSEL R243, R243, -INF , !P6 ;  /* 0xff800000f3f37808 */ /* 0x000fe60007000000 */
[----:B------:R-:W-:Y:S01]  /*11330*/  MUFU.TANH R48, R48 ;  /* 0x0000003000307308 */ /* 0x000fe20000002400 */
[----:B------:R-:W-:Y:S02]  /*11340*/  FSEL R7, R244, -INF , !P5 ;  /* 0xff800000f4077808 */ /* 0x000fe40006800000 */
[----:B------:R-:W-:Y:S02]  /*11350*/  ISETP.GT.AND P1, PT, R207, R6, PT ;  /* 0x00000006cf00720c */ /* 0x000fe40003f24270 */
[-C--:B------:R-:W-:Y:S02]  /*11360*/  ISETP.GE.AND P6, PT, R10, R202.reuse, PT ;  /* 0x000000ca0a00720c */ /* 0x080fe40003fc6270 */
[----:B------:R-:W-:Y:S03]  /*11370*/  ISETP.GE.AND P5, PT, R9, R202, PT ;  /* 0x000000ca0900720c */ /* 0x000fe60003fa6270 */
[----:B------:R-:W-:Y:S01]  /*11380*/  MUFU.TANH R49, R49 ;  /* 0x0000003100317308 */ /* 0x000fe20000002400 */
[----:B------:R-:W-:Y:S02]  /*11390*/  FMNMX3.FTZ R0, R0, R67, R65, !PT ;  /* 0x0000004300007276 */ /* 0x000fe40007810041 */
[----:B------:R-:W-:Y:S02]  /*113a0*/  FMNMX3.FTZ R31, R31, R54, R53, !PT ;  /* 0x000000361f1f7276 */ /* 0x000fe40007810035 */
[----:B-1----:R-:W-:Y:S02]  /*113b0*/  FSEL R232, R232, -INF , !P4 ;  /* 0xff800000e8e87808 */ /* 0x002fe40006000000 */
[----:B------:R-:W-:Y:S03]  /*113c0*/  FSEL R223, R223, -INF , !P2 ;  /* 0xff800000dfdf7808 */ /* 0x000fe60005000000 */
[----:B------:R-:W-:Y:S01]  /*113d0*/  MUFU.TANH R12, R12 ;  /* 0x0000000c000c7308 */ /* 0x000fe20000002400 */
[-C--:B------:R-:W-:Y:S02]  /*113e0*/  ISETP.GE.AND P4, PT, R8, R202.reuse, PT ;  /* 0x000000ca0800720c */ /* 0x080fe40003f86270 */
[----:B------:R-:W-:Y:S02]  /*113f0*/  ISETP.GE.AND P2, PT, R6, R202, PT ;  /* 0x000000ca0600720c */ /* 0x000fe40003f46270 */
[----:B------:R-:W-:Y:S02]  /*11400*/  FSEL R175, R175, -INF , !P1 ;  /* 0xff800000afaf7808 */ /* 0x000fe40004800000 */
[----:B---3--:R-:W-:Y:S03]  /*11410*/  FSEL R11, R243, -INF , !P6 ;  /* 0xff800000f30b7808 */ /* 0x008fe60007000000 */
[----:B------:R-:W-:Y:S01]  /*11420*/  MUFU.TANH R13, R13 ;  /* 0x0000000d000d7308 */ /* 0x000fe20000002400 */
[----:B------:R-:W-:Y:S02]  /*11430*/  FSEL R7, R7, -INF , !P5 ;  /* 0xff80000007077808 */ /* 0x000fe40006800000 */
[----:B------:R-:W-:Y:S02]  /*11440*/  FMNMX3.FTZ R0, R0, R62, R55, !PT ;  /* 0x0000003e00007276 */ /* 0x000fe40007810037 */
[----:B------:R-:W-:Y:S02]  /*11450*/  FMNMX3.FTZ R31, R31, R51, R50, !PT ;  /* 0x000000331f1f7276 */ /* 0x000fe40007810032 */
[C---:B------:R-:W-:Y:S03]  /*11460*/  ISETP.GT.AND P3, PT, R206.reuse, R8, PT ;  /* 0x00000008ce00720c */ /* 0x040fe60003f64270 */
[----:B------:R-:W-:Y:S01]  /*11470*/  MUFU.TANH R14, R14 ;  /* 0x0000000e000e7308 */ /* 0x000fe20000002400 */
[----:B------:R-:W-:Y:S02]  /*11480*/  ISETP.GT.AND P1, PT, R206, R6, PT ;  /* 0x00000006ce00720c */ /* 0x000fe40003f24270 */
[----:B------:R-:W-:Y:S02]  /*11490*/  ISETP.GE.AND P6, PT, R10, R201, PT ;  /* 0x000000c90a00720c */ /* 0x000fe40003fc6270 */
[----:B------:R-:W-:Y:S02]  /*114a0*/  FSEL R56, R56, -INF , !P4 ;  /* 0xff80000038387808 */ /* 0x000fe40006000000 */
[----:B------:R-:W-:Y:S03]  /*114b0*/  FSEL R241, R175, -INF , !P2 ;  /* 0xff800000aff17808 */ /* 0x000fe60005000000 */
[----:B------:R-:W-:Y:S01]  /*114c0*/  MUFU.TANH R15, R15 ;  /* 0x0000000f000f7308 */ /* 0x000fe20000002400 */
[----:B------:R-:W-:Y:S02]  /*114d0*/  FMNMX3.FTZ R0, R0, R47, R46, !PT ;  /* 0x0000002f00007276 */ /* 0x000fe4000781002e */
[----:B------:R-:W-:Y:S02]  /*114e0*/  FMNMX3.FTZ R31, R31, R11, R7, !PT ;  /* 0x0000000b1f1f7276 */ /* 0x000fe40007810007 */
[-C--:B------:R-:W-:Y:S02]  /*114f0*/  ISETP.GE.AND P5, PT, R9, R201.reuse, PT ;  /* 0x000000c90900720c */ /* 0x080fe40003fa6270 */
[-C--:B------:R-:W-:Y:S03]  /*11500*/  ISETP.GE.AND P4, PT, R8, R201.reuse, PT ;  /* 0x000000c90800720c */ /* 0x080fe60003f86270 */
[----:B------:R-:W-:Y:S01]  /*11510*/  MUFU.TANH R4, R4 ;  /* 0x0000000400047308 */ /* 0x000fe20000002400 */
[----:B------:R-:W-:Y:S02]  /*11520*/  ISETP.GE.AND P2, PT, R6, R201, PT ;  /* 0x000000c90600720c */ /* 0x000fe40003f46270 */
[----:B------:R-:W-:Y:S02]  /*11530*/  FMNMX3.FTZ R0, R0, R45, R44, !PT ;  /* 0x0000002d00007276 */ /* 0x000fe4000781002c */
[----:B----4-:R-:W-:Y:S02]  /*11540*/  FSEL R42, R42, -INF , !P3 ;  /* 0xff8000002a2a7808 */ /* 0x010fe40005800000 */
[----:B------:R-:W-:Y:S03]  /*11550*/  FSEL R232, R232, -INF , !P6 ;  /* 0xff800000e8e87808 */ /* 0x000fe60007000000 */
[----:B------:R-:W-:Y:S01]  /*11560*/  MUFU.TANH R5, R5 ;  /* 0x0000000500057308 */ /* 0x000fe20000002400 */
[----:B------:R-:W-:Y:S09]  /*11570*/  FMNMX3.FTZ R31, R31, R56, R241, !PT ;  /* 0x000000381f1f7276 */ /* 0x000ff200078100f1 */
[----:B------:R-:W-:Y:S10]  /*11580*/  MUFU.TANH R80, R80 ;  /* 0x0000005000507308 */ /* 0x000ff40000002400 */
        /* <DEDUP_REMOVED lines=8> */
[----:B------:R-:W1:Y:S10]  /*11610*/  MUFU.TANH R3, R174 ;  /* 0x000000ae00037308 */ /* 0x000e740000002400 */
[----:B------:R2:W3:Y:S01]  /*11620*/  MUFU.TANH R171, R113 ;  /* 0x0000007100ab7308 */ /* 0x0004e20000002400 */
[----:B-1----:R-:W-:Y:S01]  /*11630*/  FSEL R3, R3, -INF , !P1 ;  /* 0xff80000003037808 */ /* 0x002fe20004800000 */
[----:B------:R-:W-:Y:S06]  /*11640*/  @P0 BRA `(.L_x_982) ;  /* 0xffffffd400140947 */ /* 0x000fec000383ffff */
.L_x_981:
[----:B-1----:R1:W-:Y:S01]  /*11650*/  MUFU.TANH R174, R114 ;  /* 0x0000007200ae7308 */ /* 0x0023e20000002400 */
[----:B------:R-:W4:Y:S01]  /*11660*/  LDL.LU R43, [R1] ;  /* 0x00000000012b7983 */ /* 0x000f220000300800 */
[----:B------:R-:W-:Y:S01]  /*11670*/  IMAD.MOV.U32 R52, RZ, RZ, R176 ;  /* 0x000000ffff347224 */ /* 0x000fe200078e00b0 */
[----:B------:R-:W-:Y:S01]  /*11680*/  FSEL R42, R42, -INF , !P4 ;  /* 0xff8000002a2a7808 */ /* 0x000fe20006000000 */
[----:B------:R-:W-:Y:S01]  /*11690*/  FMUL.FTZ R115, R115, UR5 ;  /* 0x0000000573737c20 */ /* 0x000fe20008410000 */
[----:B------:R-:W-:Y:S01]  /*116a0*/  FSEL R41, R3, -INF , !P2 ;  /* 0xff80000003297808 */ /* 0x000fe20005000000 */
[----:B------:R-:W-:Y:S01]  /*116b0*/  FMUL.FTZ R119, R119, UR5 ;  /* 0x0000000577777c20 */ /* 0x000fe20008410000 */
[C---:B------:R-:W-:Y:S03]  /*116c0*/  ISETP.GE.AND P6, PT, R240.reuse, R204, PT ;  /* 0x000000ccf000720c */ /* 0x040fe60003fc6270 */
[----:B------:R5:W-:Y:S01]  /*116d0*/  MUFU.TANH R176, R115 ;  /* 0x0000007300b07308 */ /* 0x000be20000002400 */
[-C--:B------:R-:W-:Y:S01]  /*116e0*/  ISETP.GE.AND P0, PT, R240, R203.reuse, PT ;  /* 0x000000cbf000720c */ /* 0x080fe20003f06270 */
[----:B------:R-:W-:Y:S01]  /*116f0*/  FMUL.FTZ R116, R116, UR5 ;  /* 0x0000000574747c20 */ /* 0x000fe20008410000 */
[CC--:B------:R-:W-:Y:S01]  /*11700*/  ISETP.GT.AND P4, PT, R208.reuse, R124.reuse, PT ;  /* 0x0000007cd000720c */ /* 0x0c0fe20003f84270 */
[----:B------:R-:W-:Y:S01]  /*11710*/  SHFL.BFLY PT, R40, R31, 0x2, 0x1f ;  /* 0x0c401f001f287f89 */ /* 0x000fe200000e0000 */
[----:B------:R-:W-:Y:S01]  /*11720*/  ISETP.GT.AND P2, PT, R205, R124, PT ;  /* 0x0000007ccd00720c */ /* 0x000fe20003f44270 */
[----:B------:R-:W-:Y:S01]  /*11730*/  FMUL.FTZ R117, R117, UR5 ;  /* 0x0000000575757c20 */ /* 0x000fe20008410000 */
[----:B------:R-:W-:Y:S03]  /*11740*/  ISETP.GT.AND P1, PT, R208, R240, PT ;  /* 0x000000f0d000720c */ /* 0x000fe60003f24270 */
[----:B------:R3:W-:Y:S01]  /*11750*/  MUFU.TANH R57, R119 ;  /* 0x0000007700397308 */ /* 0x0007e20000002400 */
[----:B-1----:R-:W-:Y:S01]  /*11760*/  FMUL.FTZ R114, R130, UR5 ;  /* 0x0000000582727c20 */ /* 0x002fe20008410000 */
[----:B------:R-:W-:Y:S01]  /*11770*/  IMAD.MOV.U32 R130, RZ, RZ, R52 ;  /* 0x000000ffff827224 */ /* 0x000fe200078e0034 */
[----:B------:R-:W-:Y:S01]  /*11780*/  FSEL R169, R169, -INF , !P1 ;  /* 0xff800000a9a97808 */ /* 0x000fe20004800000 */
[----:B------:R-:W-:Y:S01]  /*11790*/  FMUL.FTZ R118, R118, UR5 ;  /* 0x0000000576767c20 */ /* 0x000fe20008410000 */
[----:B------:R-:W-:Y:S02]  /*117a0*/  ISETP.GE.AND P3, PT, R124, R204, PT ;  /* 0x000000cc7c00720c */ /* 0x000fe40003f66270 */
[----:B------:R-:W-:Y:S03]  /*117b0*/  FSEL R223, R223, -INF , !P5 ;  /* 0xff800000dfdf7808 */ /* 0x000fe60006800000 */
[----:B------:R1:W4:Y:S01]  /*117c0*/  MUFU.TANH R84, R117 ;  /* 0x0000007500547308 */ /* 0x0003220000002400 */
[----:B-----5:R-:W-:Y:S01]  /*117d0*/  FMUL.FTZ R115, R129, UR5 ;  /* 0x0000000581737c20 */ /* 0x020fe20008410000 */
[----:B------:R-:W-:Y:S02]  /*117e0*/  ISETP.GT.AND P5, PT, R205, R240, PT ;  /* 0x000000f0cd00720c */ /* 0x000fe40003fa4270 */
[----:B------:R-:W-:Y:S02]  /*117f0*/  FMNMX3.FTZ R0, R0, R232, R223, !PT ;  /* 0x000000e800007276 */ /* 0x000fe400078100df */
[----:B--2---:R-:W-:Y:S04]  /*11800*/  FSEL R113, R2, -INF , !P5 ;  /* 0xff80000002717808 */ /* 0x004fe80006800000 */
[----:B------:R2:W-:Y:S01]  /*11810*/  MUFU.TANH R252, R118 ;  /* 0x0000007600fc7308 */ /* 0x0005e20000002400 */
[----:B------:R-:W-:Y:S01]  /*11820*/  FMNMX3.FTZ R0, R0, R42, R41, !PT ;  /* 0x0000002a00007276 */ /* 0x000fe20007810029 */
[----:B---3--:R-:W-:Y:S01]  /*11830*/  FMUL.FTZ R119, R131, UR5 ;  /* 0x0000000583777c20 */ /* 0x008fe20008410000 */
[----:B------:R-:W-:Y:S02]  /*11840*/  FSEL R113, R113, -INF , !P6 ;  /* 0xff80000071717808 */ /* 0x000fe40007000000 */
[----:B------:R-:W-:Y:S01]  /*11850*/  ISETP.GE.AND P6, PT, R104, R204, PT ;  /* 0x000000cc6800720c */ /* 0x000fe20003fc6270 */
[----:B------:R-:W3:Y:S01]  /*11860*/  SHFL.BFLY PT, R3, R0, 0x2, 0x1f ;  /* 0x0c401f0000037f89 */ /* 0x000ee200000e0000 */
[----:B------:R-:W-:Y:S03]  /*11870*/  ISETP.GE.AND P5, PT, R124, R203, PT ;  /* 0x000000cb7c00720c */ /* 0x000fe60003fa6270 */
[----:B------:R5:W-:Y:S01]  /*11880*/  MUFU.TANH R175, R116 ;  /* 0x0000007400af7308 */ /* 0x000be20000002400 */
[----:B-1----:R-:W-:Y:S09]  /*11890*/  FMUL.FTZ R117, R128, UR5 ;  /* 0x0000000580757c20 */ /* 0x002ff20008410000 */
[----:B------:R-:W-:Y:S10]  /*118a0*/  MUFU.TANH R117, R117 ;  /* 0x0000007500757308 */ /* 0x000ff40000002400 */
[----:B------:R-:W-:Y:S10]  /*118b0*/  MUFU.TANH R115, R115 ;  /* 0x0000007300737308 */ /* 0x000ff40000002400 */
[----:B------:R-:W-:Y:S10]  /*118c0*/  MUFU.TANH R114, R114 ;  /* 0x0000007200727308 */ /* 0x000ff40000002400 */
[----:B------:R-:W-:Y:S01]  /*118d0*/  MUFU.TANH R119, R119 ;  /* 0x0000007700777308 */ /* 0x000fe20000002400 */
[----:B----4-:R-:W-:Y:S01]  /*118e0*/  IMAD.MOV.U32 R131, RZ, RZ, R43 ;  /* 0x000000ffff837224 */ /* 0x010fe200078e002b */
[----:B---3--:R-:W-:Y:S01]  /*118f0*/  FMNMX.FTZ R3, R0, R3, !PT ;  /* 0x0000000300037209 */ /* 0x008fe20007810000 */
[----:B------:R-:W-:Y:S01]  /*11900*/  IMAD.MOV.U32 R129, RZ, RZ, R84 ;  /* 0x000000ffff817224 */ /* 0x000fe200078e0054 */
[----:B------:R-:W-:Y:S01]  /*11910*/  FSEL R84, R168, -INF , !P2 ;  /* 0xff800000a8547808 */ /* 0x000fe20005000000 */
[----:B------:R-:W-:Y:S01]  /*11920*/  IMAD.MOV.U32 R128, RZ, RZ, R57 ;  /* 0x000000ffff807224 */ /* 0x000fe200078e0039 */
[----:B------:R-:W-:Y:S01]  /*11930*/  ISETP.GT.AND P2, PT, R205, R104, PT ;  /* 0x00000068cd00720c */ /* 0x000fe20003f44270 */
[----:B------:R-:W1:Y:S01]  /*11940*/  SHFL.BFLY PT, R0, R3, 0x1, 0x1f ;  /* 0x0c201f0003007f89 */ /* 0x000e6200000e0000 */
[----:B------:R-:W-:Y:S01]  /*11950*/  FSEL R84, R84, -INF , !P3 ;  /* 0xff80000054547808 */ /* 0x000fe20005800000 */
[----:B------:R-:W-:Y:S01]  /*11960*/  IMAD.MOV.U32 R168, RZ, RZ, R250 ;  /* 0x000000ffffa87224 */ /* 0x000fe200078e00fa */
[----:B------:R-:W-:Y:S02]  /*11970*/  ISETP.GE.AND P3, PT, R104, R203, PT ;  /* 0x000000cb6800720c */ /* 0x000fe40003f66270 */
[----:B------:R-:W-:Y:S05]  /*11980*/  FMNMX.FTZ R40, R31, R40, !PT ;  /* 0x000000281f287209 */ /* 0x000fea0007810000 */
[----:B------:R-:W3:Y:S01]  /*11990*/  SHFL.BFLY PT, R31, R40, 0x1, 0x1f ;  /* 0x0c201f00281f7f89 */ /* 0x000ee200000e0000 */
[----:B-1----:R-:W-:Y:S02]  /*119a0*/  FMNMX.FTZ R0, R3, R0, !PT ;  /* 0x0000000003007209 */ /* 0x002fe40007810000 */
[----:B------:R-:W-:Y:S02]  /*119b0*/  FSEL R3, R16, -INF , !P2 ;  /* 0xff80000010037808 */ /* 0x000fe40005000000 */
[----:B------:R-:W-:Y:S02]  /*119c0*/  ISETP.GT.AND P2, PT, R205, R111, PT ;  /* 0x0000006fcd00720c */ /* 0x000fe40003f44270 */
[----:B---3--:R-:W-:Y:S02]  /*119d0*/  FMNMX.FTZ R2, R40, R31, !PT ;  /* 0x0000001f28027209 */ /* 0x008fe40007810000 */
[----:B------:R-:W-:Y:S02]  /*119e0*/  FSEL R31, R19, -INF , !P2 ;  /* 0xff800000131f7808 */ /* 0x000fe40005000000 */
[----:B------:R-:W-:Y:S01]  /*119f0*/  ISETP.GE.AND P2, PT, R121, R204, PT ;  /* 0x000000cc7900720c */ /* 0x000fe20003f46270 */
[C---:B------:R-:W-:Y:S01]  /*11a00*/  FMUL.FTZ R243, R2.reuse, UR4 ;  /* 0x0000000402f37c20 */ /* 0x040fe20008410000 */
[----:B------:R-:W-:Y:S02]  /*11a10*/  FSETP.NEU.FTZ.AND P1, PT, R2, -INF , PT ;  /* 0xff8000000200780b */ /* 0x000fe40003f3d000 */
[----:B------:R-:W-:Y:S02]  /*11a20*/  FSEL R40, R170, -INF , !P4 ;  /* 0xff800000aa287808 */ /* 0x000fe40006000000 */
[----:B------:R-:W-:Y:S02]  /*11a30*/  FSEL R243, R243, RZ, P1 ;  /* 0x000000fff3f37208 */ /* 0x000fe40000800000 */
[----:B------:R-:W-:Y:S02]  /*11a40*/  ISETP.GT.AND P4, PT, R208, R104, PT ;  /* 0x00000068d000720c */ /* 0x000fe40003f84270 */
[----:B------:R-:W-:Y:S01]  /*11a50*/  FSEL R104, R169, -INF , !P0 ;  /* 0xff800000a9687808 */ /* 0x000fe20004000000 */
[--C-:B------:R-:W-:Y:S01]  /*11a60*/  FFMA.FTZ R112, R238, UR4, -R243.reuse ;  /* 0x00000004ee707c23 */ /* 0x100fe200080108f3 */
[----:B------:R-:W-:Y:S01]  /*11a70*/  FSEL R40, R40, -INF , !P5 ;  /* 0xff80000028287808 */ /* 0x000fe20006800000 */
[--C-:B--2---:R-:W-:Y:S01]  /*11a80*/  FFMA.FTZ R118, R239, UR4, -R243.reuse ;  /* 0x00000004ef767c23 */ /* 0x104fe200080108f3 */
[----:B------:R-:W-:Y:S01]  /*11a90*/  FSEL R17, R17, -INF , !P4 ;  /* 0xff80000011117808 */ /* 0x000fe20006000000 */
[--C-:B------:R-:W-:Y:S01]  /*11aa0*/  FFMA.FTZ R124, R242, UR4, -R243.reuse ;  /* 0x00000004f27c7c23 */ /* 0x100fe200080108f3 */
[----:B------:R-:W-:Y:S01]  /*11ab0*/  ISETP.GT.AND P4, PT, R208, R111, PT ;  /* 0x0000006fd000720c */ /* 0x000fe20003f84270 */
[----:B------:R-:W-:Y:S01]  /*11ac0*/  MUFU.EX2 R112, R112 ;  /* 0x0000007000707308 */ /* 0x000fe20000000800 */
[----:B------:R-:W-:Y:S01]  /*11ad0*/  FSEL R19, R17, -INF , !P3 ;  /* 0xff80000011137808 */ /* 0x000fe20005800000 */
[--C-:B------:R-:W-:Y:S01]  /*11ae0*/  FFMA.FTZ R99, R99, UR4, -R243.reuse ;  /* 0x0000000463637c23 */ /* 0x100fe200080108f3 */
[----:B------:R-:W-:Y:S01]  /*11af0*/  FSEL R22, R22, -INF , !P4 ;  /* 0xff80000016167808 */ /* 0x000fe20006000000 */
[--C-:B------:R-:W-:Y:S01]  /*11b00*/  FFMA.FTZ R123, R123, UR4, -R243.reuse ;  /* 0x000000047b7b7c23 */ /* 0x100fe200080108f3 */
[----:B------:R-:W-:Y:S02]  /*11b10*/  ISETP.GE.AND P4, PT, R121, R203, PT ;  /* 0x000000cb7900720c */ /* 0x000fe40003f86270 */
[----:B------:R-:W-:Y:S03]  /*11b20*/  ISETP.GT.AND P0, PT, R205, R121, PT ;  /* 0x00000079cd00720c */ /* 0x000fe60003f04270 */
[----:B------:R-:W-:Y:S01]  /*11b30*/  MUFU.EX2 R124, R124 ;  /* 0x0000007c007c7308 */ /* 0x000fe20000000800 */
[----:B------:R-:W-:Y:S02]  /*11b40*/  ISETP.GE.AND P3, PT, R106, R203, PT ;  /* 0x000000cb6a00720c */ /* 0x000fe40003f66270 */
[----:B------:R-:W-:Y:S01]  /*11b50*/  FSEL R43, R177, -INF , !P0 ;  /* 0xff800000b12b7808 */ /* 0x000fe20004000000 */
[----:B------:R-:W-:Y:S01]  /*11b60*/  FMUL.FTZ R177, R0, UR4 ;  /* 0x0000000400b17c20 */ /* 0x000fe20008410000 */
[-C--:B------:R-:W-:Y:S02]  /*11b70*/  ISETP.GT.AND P0, PT, R205, R106.reuse, PT ;  /* 0x0000006acd00720c */ /* 0x080fe40003f04270 */
[----:B------:R-:W-:Y:S03]  /*11b80*/  ISETP.GT.AND P5, PT, R208, R121, PT ;  /* 0x00000079d000720c */ /* 0x000fe60003fa4270 */
[----:B------:R-:W-:Y:S01]  /*11b90*/  MUFU.EX2 R123, R123 ;  /* 0x0000007b007b7308 */ /* 0x000fe20000000800 */
[----:B------:R-:W-:Y:S02]  /*11ba0*/  FSEL R16, R21, -INF , !P0 ;  /* 0xff80000015107808 */ /* 0x000fe40004000000 */
[----:B------:R-:W-:Y:S02]  /*11bb0*/  FSEL R21, R3, -INF , !P6 ;  /* 0xff80000003157808 */ /* 0x000fe40007000000 */
[----:B------:R-:W-:Y:S02]  /*11bc0*/  ISETP.GE.AND P6, PT, R111, R203, PT ;  /* 0x000000cb6f00720c */ /* 0x000fe40003fc6270 */
[----:B------:R-:W-:Y:S03]  /*11bd0*/  FSEL R18, R18, -INF , !P5 ;  /* 0xff80000012127808 */ /* 0x000fe60006800000 */
[----:B------:R-:W-:Y:S01]  /*11be0*/  MUFU.EX2 R118, R118 ;  /* 0x0000007600767308 */ /* 0x000fe20000000800 */
[----:B------:R-:W-:Y:S02]  /*11bf0*/  FSEL R52, R22, -INF , !P6 ;  /* 0xff80000016347808 */ /* 0x000fe40007000000 */
[----:B------:R-:W-:Y:S02]  /*11c00*/  FSEL R18, R18, -INF , !P4 ;  /* 0xff80000012127808 */ /* 0x000fe40006000000 */
[----:B------:R-:W-:Y:S02]  /*11c10*/  ISETP.GT.AND P4, PT, R205, R105, PT ;  /* 0x00000069cd00720c */ /* 0x000fe40003f84270 */
[----:B------:R-:W-:Y:S03]  /*11c20*/  ISETP.GT.AND P5, PT, R208, R106, PT ;  /* 0x0000006ad000720c */ /* 0x000fe60003fa4270 */
[----:B------:R-:W-:Y:S01]  /*11c30*/  MUFU.EX2 R99, R99 ;  /* 0x0000006300637308 */ /* 0x000fe20000000800 */
[----:B------:R-:W-:Y:S02]  /*11c40*/  FSEL R23, R23, -INF , !P4 ;  /* 0xff80000017177808 */ /* 0x000fe40006000000 */
[----:B------:R-:W-:Y:S02]  /*11c50*/  FSEL R57, R20, -INF , !P5 ;  /* 0xff80000014397808 */ /* 0x000fe40006800000 */
[----:B------:R-:W-:Y:S02]  /*11c60*/  FSEL R20, R43, -INF , !P2 ;  /* 0xff8000002b147808 */ /* 0x000fe40005000000 */
[----:B------:R-:W-:Y:S01]  /*11c70*/  ISETP.GE.AND P5, PT, R111, R204, PT ;  /* 0x000000cc6f00720c */ /* 0x000fe20003fa6270 */
[--C-:B------:R-:W-:Y:S01]  /*11c80*/  FFMA.FTZ R111, R237, UR4, -R243.reuse ;  /* 0x00000004ed6f7c23 */ /* 0x100fe200080108f3 */
[C---:B------:R-:W-:Y:S02]  /*11c90*/  ISETP.GT.AND P4, PT, R208.reuse, R103, PT ;  /* 0x00000067d000720c */ /* 0x040fe40003f84270 */
[----:B------:R-:W-:Y:S02]  /*11ca0*/  FSEL R17, R31, -INF , !P5 ;  /* 0xff8000001f117808 */ /* 0x000fe40006800000 */
[----:B------:R-:W-:Y:S01]  /*11cb0*/  FSEL R31, R57, -INF , !P3 ;  /* 0xff800000391f7808 */ /* 0x000fe20005800000 */
[----:B------:R-:W-:Y:S01]  /*11cc0*/  MUFU.EX2 R111, R111 ;  /* 0x0000006f006f7308 */ /* 0x000fe20000000800 */
[----:B------:R-:W-:Y:S02]  /*11cd0*/  FSEL R25, R25, -INF , !P4 ;  /* 0xff80000019197808 */ /* 0x000fe40006000000 */
[C---:B------:R-:W-:Y:S02]  /*11ce0*/  ISETP.GT.AND P5, PT, R208.reuse, R105, PT ;  /* 0x00000069d000720c */ /* 0x040fe40003fa4270 */
[----:B------:R-:W-:Y:S02]  /*11cf0*/  ISETP.GT.AND P4, PT, R208, R100, PT ;  /* 0x00000064d000720c */ /* 0x000fe40003f84270 */
[----:B------:R-:W-:Y:S02]  /*11d00*/  FSEL R26, R26, -INF , !P5 ;  /* 0xff8000001a1a7808 */ /* 0x000fe40006800000 */
[----:B------:R-:W-:Y:S02]  /*11d10*/  ISETP.GT.AND P5, PT, R205, R58, PT ;  /* 0x0000003acd00720c */ /* 0x000fe40003fa4270 */
[-C--:B------:R-:W-:Y:S02]  /*11d20*/  ISETP.GE.AND P6, PT, R105, R203.reuse, PT ;  /* 0x000000cb6900720c */ /* 0x080fe40003fc6270 */
[----:B------:R-:W-:Y:S02]  /*11d30*/  FSEL R251, R29, -INF , !P5 ;  /* 0xff8000001dfb7808 */ /* 0x000fe40006800000 */
[CC--:B------:R-:W-:Y:S02]  /*11d40*/  ISETP.GE.AND P5, PT, R103.reuse, R204.reuse, PT ;  /* 0x000000cc6700720c */ /* 0x0c0fe40003fa6270 */
[----:B------:R-:W-:Y:S02]  /*11d50*/  FSEL R250, R28, -INF , !P4 ;  /* 0xff8000001cfa7808 */ /* 0x000fe40006000000 */
[-C--:B------:R-:W-:Y:S02]  /*11d60*/  ISETP.GE.AND P4, PT, R103, R203.reuse, PT ;  /* 0x000000cb6700720c */ /* 0x080fe40003f86270 */
[----:B------:R-:W-:Y:S02]  /*11d70*/  FSEL R28, R26, -INF , !P6 ;  /* 0xff8000001a1c7808 */ /* 0x000fe40007000000 */
[----:B------:R-:W-:Y:S02]  /*11d80*/  ISETP.GE.AND P6, PT, R58, R203, PT ;  /* 0x000000cb3a00720c */ /* 0x000fe40003fc6270 */
[-C--:B------:R-:W-:Y:S01]  /*11d90*/  ISETP.GE.AND P2, PT, R106, R204.reuse, PT ;  /* 0x000000cc6a00720c */ /* 0x080fe20003f46270 */
[--C-:B------:R-:W-:Y:S01]  /*11da0*/  FFMA.FTZ R106, R234, UR4, -R243.reuse ;  /* 0x00000004ea6a7c23 */ /* 0x100fe200080108f3 */
[----:B------:R-:W-:Y:S02]  /*11db0*/  FSETP.NEU.FTZ.AND P0, PT, R0, -INF , PT ;  /* 0xff8000000000780b */ /* 0x000fe40003f1d000 */
[----:B------:R-:W-:Y:S02]  /*11dc0*/  FSEL R16, R16, -INF , !P2 ;  /* 0xff80000010107808 */ /* 0x000fe40005000000 */
[----:B------:R-:W-:Y:S01]  /*11dd0*/  ISETP.GE.AND P2, PT, R105, R204, PT ;  /* 0x000000cc6900720c */ /* 0x000fe20003f46270 */
[----:B------:R-:W-:Y:S01]  /*11de0*/  MUFU.EX2 R106, R106 ;  /* 0x0000006a006a7308 */ /* 0x000fe20000000800 */
[----:B------:R-:W-:Y:S01]  /*11df0*/  FSEL R177, R177, RZ, P0 ;  /* 0x000000ffb1b17208 */ /* 0x000fe20000000000 */
[----:B------:R-:W-:Y:S01]  /*11e00*/  FFMA.FTZ R105, R233, UR4, -R243 ;  /* 0x00000004e9697c23 */ /* 0x000fe200080108f3 */
[----:B------:R-:W-:Y:S03]  /*11e10*/  ISETP.GT.AND P3, PT, R205, R103, PT ;  /* 0x00000067cd00720c */ /* 0x000fe60003f64270 */
[--C-:B------:R-:W-:Y:S01]  /*11e20*/  FFMA.FTZ R42, R42, UR4, -R177.reuse ;  /* 0x000000042a2a7c23 */ /* 0x100fe200080108b1 */
[--C-:B------:R-:W-:Y:S03]  /*11e30*/  FFMA.FTZ R43, R230, UR4, -R177.reuse ;  /* 0x00000004e62b7c23 */ /* 0x100fe600080108b1 */
[----:B------:R-:W-:Y:S01]  /*11e40*/  MUFU.EX2 R105, R105 ;  /* 0x0000006900697308 */ /* 0x000fe20000000800 */
[----:B------:R-:W-:Y:S01]  /*11e50*/  FSEL R24, R24, -INF , !P3 ;  /* 0xff80000018187808 */ /* 0x000fe20005800000 */
[--C-:B------:R-:W-:Y:S01]  /*11e60*/  FFMA.FTZ R121, R235, UR4, -R177.reuse ;  /* 0x00000004eb797c23 */ /* 0x100fe200080108b1 */
[----:B------:R-:W-:Y:S01]  /*11e70*/  ISETP.GT.AND P3, PT, R205, R100, PT ;  /* 0x00000064cd00720c */ /* 0x000fe20003f64270 */
[--C-:B-----5:R-:W-:Y:S01]  /*11e80*/  FFMA.FTZ R116, R110, UR4, -R177.reuse ;  /* 0x000000046e747c23 */ /* 0x120fe200080108b1 */
[----:B------:R-:W-:Y:S01]  /*11e90*/  FSEL R29, R24, -INF , !P5 ;  /* 0xff800000181d7808 */ /* 0x000fe20006800000 */
[----:B------:R-:W-:Y:S01]  /*11ea0*/  FFMA.FTZ R110, R109, UR4, -R177 ;  /* 0x000000046d6e7c23 */ /* 0x000fe200080108b1 */
[----:B------:R-:W-:Y:S03]  /*11eb0*/  FSEL R27, R27, -INF , !P3 ;  /* 0xff8000001b1b7808 */ /* 0x000fe60005800000 */
[----:B------:R-:W-:Y:S01]  /*11ec0*/  MUFU.EX2 R121, R121 ;  /* 0x0000007900797308 */ /* 0x000fe20000000800 */
[----:B------:R-:W-:Y:S01]  /*11ed0*/  ISETP.GT.AND P3, PT, R208, R58, PT ;  /* 0x0000003ad000720c */ /* 0x000fe20003f64270 */
[----:B------:R-:W-:Y:S01]  /*11ee0*/  FFMA.FTZ R109, R236, UR4, -R243 ;  /* 0x00000004ec6d7c23 */ /* 0x000fe200080108f3 */
[-C--:B------:R-:W-:Y:S01]  /*11ef0*/  ISETP.GE.AND P5, PT, R58, R204.reuse, PT ;  /* 0x000000cc3a00720c */ /* 0x080fe20003fa6270 */
[----:B------:R-:W-:Y:S01]  /*11f00*/  FFMA.FTZ R103, R102, UR4, -R177 ;  /* 0x0000000466677c23 */ /* 0x000fe200080108b1 */
[----:B------:R-:W-:Y:S01]  /*11f10*/  FSEL R58, R25, -INF , !P4 ;  /* 0xff800000193a7808 */ /* 0x000fe20006000000 */
[----:B------:R-:W-:Y:S01]  /*11f20*/  FFMA.FTZ R102, R231, UR4, -R243 ;  /* 0x00000004e7667c23 */ /* 0x000fe200080108f3 */
[----:B------:R-:W-:Y:S03]  /*11f30*/  FSEL R249, R30, -INF , !P3 ;  /* 0xff8000001ef97808 */ /* 0x000fe60005800000 */
[----:B------:R-:W-:Y:S01]  /*11f40*/  MUFU.EX2 R116, R116 ;  /* 0x0000007400747308 */ /* 0x000fe20000000800 */
[----:B------:R-:W-:Y:S01]  /*11f50*/  FSEL R30, R23, -INF , !P2 ;  /* 0xff800000171e7808 */ /* 0x000fe20005000000 */
[--C-:B------:R-:W-:Y:S01]  /*11f60*/  FFMA.FTZ R122, R122, UR4, -R177.reuse ;  /* 0x000000047a7a7c23 */ /* 0x100fe200080108b1 */
[----:B------:R-:W-:Y:S01]  /*11f70*/  ISETP.GE.AND P3, PT, R100, R204, PT ;  /* 0x000000cc6400720c */ /* 0x000fe20003f66270 */
[--C-:B------:R-:W-:Y:S01]  /*11f80*/  FFMA.FTZ R108, R108, UR4, -R177.reuse ;  /* 0x000000046c6c7c23 */ /* 0x100fe200080108b1 */
[----:B------:R-:W-:Y:S01]  /*11f90*/  FSEL R251, R251, -INF , !P5 ;  /* 0xff800000fbfb7808 */ /* 0x000fe20006800000 */
[--C-:B------:R-:W-:Y:S01]  /*11fa0*/  FFMA.FTZ R107, R107, UR4, -R177.reuse ;  /* 0x000000046b6b7c23 */ /* 0x100fe200080108b1 */
[----:B------:R-:W-:Y:S03]  /*11fb0*/  FSEL R57, R27, -INF , !P3 ;  /* 0xff8000001b397808 */ /* 0x000fe60005800000 */
[----:B------:R-:W-:Y:S01]  /*11fc0*/  MUFU.EX2 R122, R122 ;  /* 0x0000007a007a7308 */ /* 0x000fe20000000800 */
[--C-:B------:R-:W-:Y:S01]  /*11fd0*/  FFMA.FTZ R101, R101, UR4, -R177.reuse ;  /* 0x0000000465657c23 */ /* 0x100fe200080108b1 */
[--C-:B------:R-:W-:Y:S01]  /*11fe0*/  FFMA.FTZ R97, R97, UR4, -R177.reuse ;  /* 0x0000000461617c23 */ /* 0x100fe200080108b1 */
[----:B------:R-:W-:Y:S01]  /*11ff0*/  FFMA.FTZ R82, R82, UR4, -R177 ;  /* 0x0000000452527c23 */ /* 0x000fe200080108b1 */
[----:B------:R-:W-:Y:S02]  /*12000*/  ISETP.GT.AND P4, PT, R205, R98, PT ;  /* 0x00000062cd00720c */ /* 0x000fe40003f84270 */
[----:B------:R-:W-:Y:S04]  /*12010*/  FSEL R249, R249, -INF , !P6 ;  /* 0xff800000f9f97808 */ /* 0x000fe80007000000 */
[----:B------:R-:W1:Y:S01]  /*12020*/  MUFU.EX2 R110, R110 ;  /* 0x0000006e006e7308 */ /* 0x000e620000000800 */
[----:B------:R-:W-:Y:S02]  /*12030*/  FSEL R32, R32, -INF , !P4 ;  /* 0xff80000020207808 */ /* 0x000fe40006000000 */
[-C--:B------:R-:W-:Y:S02]  /*12040*/  ISETP.GT.AND P6, PT, R205, R96.reuse, PT ;  /* 0x00000060cd00720c */ /* 0x080fe40003fc4270 */
[----:B------:R-:W-:Y:S02]  /*12050*/  ISETP.GT.AND P4, PT, R208, R96, PT ;  /* 0x00000060d000720c */ /* 0x000fe40003f84270 */
[----:B------:R-:W-:Y:S03]  /*12060*/  FSEL R34, R34, -INF , !P6 ;  /* 0xff80000022227808 */ /* 0x000fe60007000000 */
[----:B------:R-:W-:Y:S01]  /*12070*/  MUFU.EX2 R109, R109 ;  /* 0x0000006d006d7308 */ /* 0x000fe20000000800 */
[----:B------:R-:W-:Y:S02]  /*12080*/  FSEL R35, R35, -INF , !P4 ;  /* 0xff80000023237808 */ /* 0x000fe40006000000 */
[----:B------:R-:W-:Y:S02]  /*12090*/  ISETP.GT.AND P4, PT, R208, R95, PT ;  /* 0x0000005fd000720c */ /* 0x000fe40003f84270 */
[-C--:B------:R-:W-:Y:S01]  /*120a0*/  ISETP.GE.AND P2, PT, R100, R203.reuse, PT ;  /* 0x000000cb6400720c */ /* 0x080fe20003f46270 */
[----:B------:R-:W-:Y:S01]  /*120b0*/  FFMA.FTZ R100, R229, UR4, -R243 ;  /* 0x00000004e5647c23 */ /* 0x000fe200080108f3 */
[----:B------:R-:W-:Y:S03]  /*120c0*/  FSEL R38, R38, -INF , !P4 ;  /* 0xff80000026267808 */ /* 0x000fe60006000000 */
[----:B------:R-:W-:Y:S01]  /*120d0*/  MUFU.EX2 R108, R108 ;  /* 0x0000006c006c7308 */ /* 0x000fe20000000800 */
[----:B------:R-:W-:Y:S02]  /*120e0*/  ISETP.GE.AND P4, PT, R96, R203, PT ;  /* 0x000000cb6000720c */ /* 0x000fe40003f86270 */
[----:B------:R-:W-:Y:S02]  /*120f0*/  ISETP.GT.AND P3, PT, R208, R98, PT ;  /* 0x00000062d000720c */ /* 0x000fe40003f64270 */
[----:B------:R-:W-:Y:S02]  /*12100*/  FSEL R245, R35, -INF , !P4 ;  /* 0xff80000023f57808 */ /* 0x000fe40006000000 */
[----:B------:R-:W-:Y:S03]  /*12110*/  ISETP.GT.AND P4, PT, R205, R92, PT ;  /* 0x0000005ccd00720c */ /* 0x000fe60003f84270 */
[----:B------:R-:W-:Y:S01]  /*12120*/  MUFU.EX2 R107, R107 ;  /* 0x0000006b006b7308 */ /* 0x000fe20000000800 */
[----:B-1----:R-:W-:Y:S02]  /*12130*/  F2FP.BF16.F32.PACK_AB R35, R110, R116 ;  /* 0x000000746e23723e */ /* 0x002fe400000010ff */
[----:B------:R-:W-:Y:S02]  /*12140*/  FSEL R48, R48, -INF , !P4 ;  /* 0xff80000030307808 */ /* 0x000fe40006000000 */
[----:B------:R-:W-:Y:S02]  /*12150*/  FSEL R33, R33, -INF , !P3 ;  /* 0xff80000021217808 */ /* 0x000fe40005800000 */
[----:B------:R-:W-:Y:S03]  /*12160*/  ISETP.GT.AND P6, PT, R205, R95, PT ;  /* 0x0000005fcd00720c */ /* 0x000fe60003fc4270 */
[----:B------:R-:W-:Y:S01]  /*12170*/  MUFU.EX2 R43, R43 ;  /* 0x0000002b002b7308 */ /* 0x000fe20000000800 */
[----:B------:R-:W-:Y:S02]  /*12180*/  FSEL R250, R250, -INF , !P2 ;  /* 0xff800000fafa7808 */ /* 0x000fe40005000000 */
[-C--:B------:R-:W-:Y:S02]  /*12190*/  ISETP.GE.AND P2, PT, R98, R203.reuse, PT ;  /* 0x000000cb6200720c */ /* 0x080fe40003f46270 */
[----:B------:R-:W-:Y:S02]  /*121a0*/  FSEL R36, R36, -INF , !P6 ;  /* 0xff80000024247808 */ /* 0x000fe40007000000 */
[----:B------:R-:W-:Y:S03]  /*121b0*/  ISETP.GT.AND P6, PT, R208, R94, PT ;  /* 0x0000005ed000720c */ /* 0x000fe60003fc4270 */
[----:B------:R-:W-:Y:S01]  /*121c0*/  MUFU.EX2 R103, R103 ;  /* 0x0000006700677308 */ /* 0x000fe20000000800 */
[----:B------:R-:W-:Y:S02]  /*121d0*/  FSEL R246, R33, -INF , !P2 ;  /* 0xff80000021f67808 */ /* 0x000fe40005000000 */
[----:B------:R-:W-:Y:S02]  /*121e0*/  FSEL R39, R39, -INF , !P6 ;  /* 0xff80000027277808 */ /* 0x000fe40007000000 */
[----:B------:R-:W-:Y:S02]  /*121f0*/  ISETP.GE.AND P2, PT, R94, R203, PT ;  /* 0x000000cb5e00720c */ /* 0x000fe40003f46270 */
[----:B------:R-:W-:Y:S03]  /*12200*/  F2FP.BF16.F32.PACK_AB R33, R121, R122 ;  /* 0x0000007a7921723e */ /* 0x000fe600000010ff */
[----:B------:R-:W-:Y:S01]  /*12210*/  MUFU.EX2 R102, R102 ;  /* 0x0000006600667308 */ /* 0x000fe20000000800 */
[----:B------:R-:W-:Y:S02]  /*12220*/  FSEL R239, R39, -INF , !P2 ;  /* 0xff80000027ef7808 */ /* 0x000fe40005000000 */
[-C--:B------:R-:W-:Y:S02]  /*12230*/  ISETP.GT.AND P2, PT, R205, R91.reuse, PT ;  /* 0x0000005bcd00720c */ /* 0x080fe40003f44270 */
[----:B------:R-:W-:Y:S02]  /*12240*/  ISETP.GT.AND P4, PT, R208, R91, PT ;  /* 0x0000005bd000720c */ /* 0x000fe40003f84270 */
[----:B------:R-:W-:Y:S03]  /*12250*/  FSEL R49, R49, -INF , !P2 ;  /* 0xff80000031317808 */ /* 0x000fe60005000000 */
[----:B------:R-:W-:Y:S01]  /*12260*/  MUFU.EX2 R100, R100 ;  /* 0x0000006400647308 */ /* 0x000fe20000000800 */
[----:B------:R-:W-:Y:S02]  /*12270*/  ISETP.GT.AND P2, PT, R205, R90, PT ;  /* 0x0000005acd00720c */ /* 0x000fe40003f44270 */
[----:B------:R-:W-:Y:S02]  /*12280*/  FSEL R13, R13, -INF , !P4 ;  /* 0xff8000000d0d7808 */ /* 0x000fe40006000000 */
[----:B------:R-:W-:Y:S02]  /*12290*/  FSEL R14, R14, -INF , !P2 ;  /* 0xff8000000e0e7808 */ /* 0x000fe40005000000 */
[----:B------:R-:W-:Y:S03]  /*122a0*/  ISETP.GE.AND P5, PT, R98, R204, PT ;  /* 0x000000cc6200720c */ /* 0x000fe60003fa6270 */
[----:B------:R-:W-:Y:S01]  /*122b0*/  MUFU.EX2 R101, R101 ;  /* 0x0000006500657308 */ /* 0x000fe20000000800 */
[--C-:B------:R-:W-:Y:S01]  /*122c0*/  FFMA.FTZ R98, R225, UR4, -R177.reuse ;  /* 0x00000004e1627c23 */ /* 0x100fe200080108b1 */
[----:B------:R-:W-:Y:S02]  /*122d0*/  ISETP.GT.AND P4, PT, R208, R90, PT ;  /* 0x0000005ad000720c */ /* 0x000fe40003f84270 */
[----:B------:R-:W-:Y:S02]  /*122e0*/  FSEL R248, R32, -INF , !P5 ;  /* 0xff80000020f87808 */ /* 0x000fe40006800000 */
[----:B------:R-:W-:Y:S04]  /*122f0*/  F2FP.BF16.F32.PACK_AB R32, R123, R124 ;  /* 0x0000007c7b20723e */ /* 0x000fe800000010ff */
[----:B------:R-:W-:Y:S01]  /*12300*/  MUFU.EX2 R98, R98 ;  /* 0x0000006200627308 */ /* 0x000fe20000000800 */
[----:B------:R-:W-:Y:S02]  /*12310*/  FSEL R4, R4, -INF , !P4 ;  /* 0xff80000004047808 */ /* 0x000fe40006000000 */
[C---:B------:R-:W-:Y:S02]  /*12320*/  ISETP.GE.AND P6, PT, R95.reuse, R204, PT ;  /* 0x000000cc5f00720c */ /* 0x040fe40003fc6270 */
[----:B------:R-:W-:Y:S02]  /*12330*/  ISETP.GT.AND P2, PT, R208, R88, PT ;  /* 0x00000058d000720c */ /* 0x000fe40003f44270 */
[-C--:B------:R-:W-:Y:S03]  /*12340*/  ISETP.GE.AND P5, PT, R95, R203.reuse, PT ;  /* 0x000000cb5f00720c */ /* 0x080fe60003fa6270 */
[----:B------:R-:W-:Y:S01]  /*12350*/  MUFU.EX2 R97, R97 ;  /* 0x0000006100617308 */ /* 0x000fe20000000800 */
[----:B------:R-:W-:Y:S01]  /*12360*/  FFMA.FTZ R95, R222, UR4, -R177 ;  /* 0x00000004de5f7c23 */ /* 0x000fe200080108b1 */
[----:B------:R-:W-:Y:S02]  /*12370*/  FSEL R244, R36, -INF , !P6 ;  /* 0xff80000024f47808 */ /* 0x000fe40007000000 */
[----:B------:R-:W-:Y:S02]  /*12380*/  ISETP.GT.AND P6, PT, R208, R92, PT ;  /* 0x0000005cd000720c */ /* 0x000fe40003fc4270 */
[----:B------:R-:W-:Y:S04]  /*12390*/  FSEL R240, R38, -INF , !P5 ;  /* 0xff80000026f07808 */ /* 0x000fe80006800000 */
[----:B------:R-:W-:Y:S01]  /*123a0*/  MUFU.EX2 R95, R95 ;  /* 0x0000005f005f7308 */ /* 0x000fe20000000800 */
[----:B------:R-:W-:Y:S02]  /*123b0*/  FSEL R12, R12, -INF , !P6 ;  /* 0xff8000000c0c7808 */ /* 0x000fe40007000000 */
[----:B------:R-:W-:Y:S02]  /*123c0*/  ISETP.GT.AND P6, PT, R205, R88, PT ;  /* 0x00000058cd00720c */ /* 0x000fe40003fc4270 */
[----:B------:R-:W-:Y:S02]  /*123d0*/  ISETP.GE.AND P4, PT, R91, R203, PT ;  /* 0x000000cb5b00720c */ /* 0x000fe40003f86270 */
[----:B------:R-:W-:Y:S03]  /*123e0*/  FSEL R15, R15, -INF , !P6 ;  /* 0xff8000000f0f7808 */ /* 0x000fe60007000000 */
[----:B------:R-:W-:Y:S01]  /*123f0*/  MUFU.EX2 R82, R82 ;  /* 0x0000005200527308 */ /* 0x000fe20000000800 */
[----:B------:R-:W-:Y:S01]  /*12400*/  ISETP.GE.AND P6, PT, R91, R204, PT ;  /* 0x000000cc5b00720c */ /* 0x000fe20003fc6270 */
[--C-:B------:R-:W-:Y:S01]  /*12410*/  FFMA.FTZ R91, R224, UR4, -R243.reuse ;  /* 0x00000004e05b7c23 */ /* 0x100fe200080108f3 */
[----:B------:R-:W-:Y:S02]  /*12420*/  ISETP.GT.AND P3, PT, R205, R94, PT ;  /* 0x0000005ecd00720c */ /* 0x000fe40003f64270 */
[----:B------:R-:W-:Y:S02]  /*12430*/  FSEL R237, R49, -INF , !P6 ;  /* 0xff80000031ed7808 */ /* 0x000fe40007000000 */
[----:B------:R-:W-:Y:S03]  /*12440*/  FSEL R37, R37, -INF , !P3 ;  /* 0xff80000025257808 */ /* 0x000fe60005800000 */
[----:B------:R-:W-:Y:S01]  /*12450*/  MUFU.EX2 R91, R91 ;  /* 0x0000005b005b7308 */ /* 0x000fe20000000800 */
[-C--:B------:R-:W-:Y:S01]  /*12460*/  ISETP.GE.AND P3, PT, R96, R204.reuse, PT ;  /* 0x000000cc6000720c */ /* 0x080fe20003f66270 */
[--C-:B------:R-:W-:Y:S01]  /*12470*/  FFMA.FTZ R96, R228, UR4, -R243.reuse ;  /* 0x00000004e4607c23 */ /* 0x100fe200080108f3 */
[----:B------:R-:W-:Y:S02]  /*12480*/  FSEL R5, R5, -INF , !P2 ;  /* 0xff80000005057808 */ /* 0x000fe40005000000 */
[-C--:B------:R-:W-:Y:S02]  /*12490*/  ISETP.GE.AND P2, PT, R90, R204.reuse, PT ;  /* 0x000000cc5a00720c */ /* 0x080fe40003f46270 */
[----:B------:R-:W-:Y:S03]  /*124a0*/  FSEL R247, R34, -INF , !P3 ;  /* 0xff80000022f77808 */ /* 0x000fe60005800000 */
[----:B------:R-:W-:Y:S01]  /*124b0*/  MUFU.EX2 R96, R96 ;  /* 0x0000006000607308 */ /* 0x000fe20000000800 */
[----:B------:R-:W-:Y:S01]  /*124c0*/  ISETP.GE.AND P3, PT, R94, R204, PT ;  /* 0x000000cc5e00720c */ /* 0x000fe20003f66270 */
[----:B------:R-:W-:Y:S01]  /*124d0*/  FFMA.FTZ R94, R227, UR4, -R243 ;  /* 0x00000004e35e7c23 */ /* 0x000fe200080108f3 */
[----:B------:R-:W-:Y:S02]  /*124e0*/  F2FP.BF16.F32.PACK_AB R34, R112, R118 ;  /* 0x000000767022723e */ /* 0x000fe400000010ff */
[----:B------:R-:W-:Y:S02]  /*124f0*/  FSEL R242, R37, -INF , !P3 ;  /* 0xff80000025f27808 */ /* 0x000fe40005800000 */
[-C--:B------:R-:W-:Y:S03]  /*12500*/  ISETP.GE.AND P3, PT, R92, R204.reuse, PT ;  /* 0x000000cc5c00720c */ /* 0x080fe60003f66270 */
[----:B------:R-:W-:Y:S01]  /*12510*/  MUFU.EX2 R94, R94 ;  /* 0x0000005e005e7308 */ /* 0x000fe20000000800 */
[----:B------:R-:W-:Y:S02]  /*12520*/  FSEL R234, R14, -INF , !P2 ;  /* 0xff8000000eea7808 */ /* 0x000fe40005000000 */
[----:B------:R-:W-:Y:S02]  /*12530*/  FSEL R238, R48, -INF , !P3 ;  /* 0xff80000030ee7808 */ /* 0x000fe40005800000 */
[----:B------:R-:W-:Y:S02]  /*12540*/  ISETP.GT.AND P2, PT, R208, R83, PT ;  /* 0x00000053d000720c */ /* 0x000fe40003f44270 */
[----:B------:R-:W-:Y:S01]  /*12550*/  ISETP.GE.AND P3, PT, R90, R203, PT ;  /* 0x000000cb5a00720c */ /* 0x000fe20003f66270 */
[----:B------:R-:W-:Y:S01]  /*12560*/  FFMA.FTZ R90, R220, UR4, -R177 ;  /* 0x00000004dc5a7c23 */ /* 0x000fe200080108b1 */
[----:B------:R-:W-:Y:S02]  /*12570*/  FSEL R78, R78, -INF , !P2 ;  /* 0xff8000004e4e7808 */ /* 0x000fe40005000000 */
[----:B------:R-:W-:Y:S02]  /*12580*/  ISETP.GT.AND P2, PT, R205, R73, PT ;  /* 0x00000049cd00720c */ /* 0x000fe40003f44270 */
[----:B------:R-:W-:Y:S01]  /*12590*/  FSEL R231, R4, -INF , !P3 ;  /* 0xff80000004e77808 */ /* 0x000fe20005800000 */
[----:B------:R-:W-:Y:S01]  /*125a0*/  MUFU.EX2 R90, R90 ;  /* 0x0000005a005a7308 */ /* 0x000fe20000000800 */
[-C--:B------:R-:W-:Y:S02]  /*125b0*/  ISETP.GE.AND P3, PT, R83, R203.reuse, PT ;  /* 0x000000cb5300720c */ /* 0x080fe40003f66270 */
[----:B------:R-:W-:Y:S02]  /*125c0*/  FSEL R89, R89, -INF , !P2 ;  /* 0xff80000059597808 */ /* 0x000fe40005000000 */
[----:B------:R-:W-:Y:S02]  /*125d0*/  ISETP.GE.AND P2, PT, R76, R204, PT ;  /* 0x000000cc4c00720c */ /* 0x000fe40003f46270 */
[----:B------:R-:W-:Y:S01]  /*125e0*/  FSEL R227, R78, -INF , !P3 ;  /* 0xff8000004ee37808 */ /* 0x000fe20005800000 */
[--C-:B------:R-:W-:Y:S01]  /*125f0*/  FFMA.FTZ R78, R72, UR4, -R243.reuse ;  /* 0x00000004484e7c23 */ /* 0x100fe200080108f3 */
[--C-:B------:R-:W-:Y:S01]  /*12600*/  FFMA.FTZ R72, R51, UR4, -R243.reuse ;  /* 0x0000000433487c23 */ /* 0x100fe200080108f3 */
[-C--:B------:R-:W-:Y:S02]  /*12610*/  ISETP.GE.AND P3, PT, R73, R203.reuse, PT ;  /* 0x000000cb4900720c */ /* 0x080fe40003f66270 */
[----:B------:R-:W-:Y:S02]  /*12620*/  FSEL R235, R13, -INF , !P4 ;  /* 0xff8000000deb7808 */ /* 0x000fe40006000000 */
[----:B------:R-:W-:Y:S01]  /*12630*/  MUFU.EX2 R78, R78 ;  /* 0x0000004e004e7308 */ /* 0x000fe20000000800 */
[----:B------:R-:W-:Y:S01]  /*12640*/  ISETP.GE.AND P5, PT, R92, R203, PT ;  /* 0x000000cb5c00720c */ /* 0x000fe20003fa6270 */
[--C-:B------:R-:W-:Y:S01]  /*12650*/  FFMA.FTZ R92, R226, UR4, -R243.reuse ;  /* 0x00000004e25c7c23 */ /* 0x100fe200080108f3 */
[----:B------:R-:W-:Y:S02]  /*12660*/  ISETP.GT.AND P4, PT, R205, R83, PT ;  /* 0x00000053cd00720c */ /* 0x000fe40003f84270 */
[----:B------:R-:W-:Y:S02]  /*12670*/  FSEL R236, R12, -INF , !P5 ;  /* 0xff8000000cec7808 */ /* 0x000fe40006800000 */
[----:B------:R-:W-:Y:S03]  /*12680*/  FSEL R80, R80, -INF , !P4 ;  /* 0xff80000050507808 */ /* 0x000fe60006000000 */
[----:B------:R-:W-:Y:S01]  /*12690*/  MUFU.EX2 R92, R92 ;  /* 0x0000005c005c7308 */ /* 0x000fe20000000800 */
[-C--:B------:R-:W-:Y:S02]  /*126a0*/  ISETP.GT.AND P4, PT, R208, R76.reuse, PT ;  /* 0x0000004cd000720c */ /* 0x080fe40003f84270 */
[----:B------:R-:W-:Y:S02]  /*126b0*/  ISETP.GE.AND P5, PT, R88, R203, PT ;  /* 0x000000cb5800720c */ /* 0x000fe40003fa6270 */
[----:B------:R-:W-:Y:S02]  /*126c0*/  FSEL R81, R81, -INF , !P4 ;  /* 0xff80000051517808 */ /* 0x000fe40006000000 */
[CC--:B------:R-:W-:Y:S03]  /*126d0*/  ISETP.GT.AND P4, PT, R208.reuse, R75.reuse, PT ;  /* 0x0000004bd000720c */ /* 0x0c0fe60003f84270 */
[----:B------:R-:W-:Y:S01]  /*126e0*/  MUFU.EX2 R72, R72 ;  /* 0x0000004800487308 */ /* 0x000fe20000000800 */
[----:B------:R-:W-:Y:S02]  /*126f0*/  FSEL R230, R5, -INF , !P5 ;  /* 0xff80000005e67808 */ /* 0x000fe40006800000 */
[----:B------:R-:W-:Y:S02]  /*12700*/  ISETP.GT.AND P5, PT, R205, R76, PT ;  /* 0x0000004ccd00720c */ /* 0x000fe40003fa4270 */
[----:B------:R-:W-:Y:S02]  /*12710*/  FSEL R87, R87, -INF , !P4 ;  /* 0xff80000057577808 */ /* 0x000fe40006000000 */
[----:B------:R-:W-:Y:S02]  /*12720*/  FSEL R79, R79, -INF , !P5 ;  /* 0xff8000004f4f7808 */ /* 0x000fe40006800000 */
[----:B------:R-:W-:Y:S02]  /*12730*/  ISETP.GT.AND P5, PT, R205, R75, PT ;  /* 0x0000004bcd00720c */ /* 0x000fe40003fa4270 */
[----:B------:R-:W-:Y:S01]  /*12740*/  FSEL R228, R79, -INF , !P2 ;  /* 0xff8000004fe47808 */ /* 0x000fe20005000000 */
[--C-:B------:R-:W-:Y:S01]  /*12750*/  FFMA.FTZ R79, R125, UR4, -R243.reuse ;  /* 0x000000047d4f7c23 */ /* 0x100fe200080108f3 */
[-C--:B------:R-:W-:Y:S02]  /*12760*/  ISETP.GE.AND P2, PT, R73, R204.reuse, PT ;  /* 0x000000cc4900720c */ /* 0x080fe40003f46270 */
[----:B------:R-:W-:Y:S02]  /*12770*/  FSEL R85, R85, -INF , !P5 ;  /* 0xff80000055557808 */ /* 0x000fe40006800000 */
[----:B------:R-:W-:Y:S01]  /*12780*/  ISETP.GT.AND P5, PT, R208, R73, PT ;  /* 0x00000049d000720c */ /* 0x000fe20003fa4270 */
[----:B------:R-:W-:Y:S01]  /*12790*/  MUFU.EX2 R79, R79 ;  /* 0x0000004f004f7308 */ /* 0x000fe20000000800 */
[--C-:B------:R-:W-:Y:S01]  /*127a0*/  FFMA.FTZ R73, R53, UR4, -R243.reuse ;  /* 0x0000000435497c23 */ /* 0x100fe200080108f3 */
[----:B------:R-:W-:Y:S01]  /*127b0*/  ISETP.GE.AND P4, PT, R76, R203, PT ;  /* 0x000000cb4c00720c */ /* 0x000fe20003f86270 */
[----:B------:R-:W-:Y:S01]  /*127c0*/  FFMA.FTZ R76, R70, UR4, -R243 ;  /* 0x00000004464c7c23 */ /* 0x000fe200080108f3 */
[----:B------:R-:W-:Y:S01]  /*127d0*/  FSEL R224, R89, -INF , !P2 ;  /* 0xff80000059e07808 */ /* 0x000fe20005000000 */
[----:B------:R-:W-:Y:S01]  /*127e0*/  FFMA.FTZ R89, R181, UR4, -R177 ;  /* 0x00000004b5597c23 */ /* 0x000fe200080108b1 */
[----:B------:R-:W-:Y:S01]  /*127f0*/  ISETP.GE.AND P2, PT, R69, R204, PT ;  /* 0x000000cc4500720c */ /* 0x000fe20003f46270 */
[--C-:B------:R-:W-:Y:S03]  /*12800*/  FFMA.FTZ R70, R11, UR4, -R243.reuse ;  /* 0x000000040b467c23 */ /* 0x100fe600080108f3 */
[----:B------:R-:W-:Y:S01]  /*12810*/  MUFU.EX2 R73, R73 ;  /* 0x0000004900497308 */ /* 0x000fe20000000800 */
[----:B------:R-:W-:Y:S01]  /*12820*/  FSEL R226, R81, -INF , !P4 ;  /* 0xff80000051e27808 */ /* 0x000fe20006000000 */
[----:B------:R-:W-:Y:S01]  /*12830*/  FFMA.FTZ R81, R126, UR4, -R243 ;  /* 0x000000047e517c23 */ /* 0x000fe200080108f3 */
[----:B------:R-:W-:Y:S02]  /*12840*/  ISETP.GT.AND P4, PT, R205, R69, PT ;  /* 0x00000045cd00720c */ /* 0x000fe40003f84270 */
[----:B------:R-:W-:Y:S02]  /*12850*/  FSEL R86, R86, -INF , !P5 ;  /* 0xff80000056567808 */ /* 0x000fe40006800000 */
[----:B------:R-:W-:Y:S03]  /*12860*/  FSEL R4, R93, -INF , !P4 ;  /* 0xff8000005d047808 */ /* 0x000fe60006000000 */
[----:B------:R-:W-:Y:S01]  /*12870*/  MUFU.EX2 R89, R89 ;  /* 0x0000005900597308 */ /* 0x000fe20000000800 */
[----:B------:R-:W-:Y:S01]  /*12880*/  FFMA.FTZ R93, R168, UR4, -R177 ;  /* 0x00000004a85d7c23 */ /* 0x000fe200080108b1 */
[----:B------:R-:W-:Y:S02]  /*12890*/  ISETP.GT.AND P4, PT, R208, R66, PT ;  /* 0x00000042d000720c */ /* 0x000fe40003f84270 */
[----:B------:R-:W-:Y:S02]  /*128a0*/  FSEL R220, R4, -INF , !P2 ;  /* 0xff80000004dc7808 */ /* 0x000fe40005000000 */
[----:B------:R-:W-:Y:S04]  /*128b0*/  FMNMX3.FTZ R4, R166, R113, R84, !PT ;  /* 0x00000071a6047276 */ /* 0x000fe80007810054 */
[----:B------:R-:W-:Y:S01]  /*128c0*/  MUFU.EX2 R93, R93 ;  /* 0x0000005d005d7308 */ /* 0x000fe20000000800 */
[----:B------:R-:W-:Y:S02]  /*128d0*/  FSEL R3, R131, -INF , !P4 ;  /* 0xff80000083037808 */ /* 0x000fe40006000000 */
[----:B------:R-:W-:Y:S02]  /*128e0*/  FMNMX3.FTZ R4, R4, R21, R20, !PT ;  /* 0x0000001504047276 */ /* 0x000fe40007810014 */
[----:B------:R-:W-:Y:S02]  /*128f0*/  ISETP.GE.AND P5, PT, R75, R204, PT ;  /* 0x000000cc4b00720c */ /* 0x000fe40003fa6270 */
[----:B------:R-:W-:Y:S03]  /*12900*/  FMNMX3.FTZ R4, R4, R17, R16, !PT ;  /* 0x0000001104047276 */ /* 0x000fe60007810010 */
[----:B------:R-:W-:Y:S01]  /*12910*/  MUFU.EX2 R81, R81 ;  /* 0x0000005100517308 */ /* 0x000fe20000000800 */
[----:B------:R-:W-:Y:S02]  /*12920*/  ISETP.GT.AND P4, PT, R208, R64, PT ;  /* 0x00000040d000720c */ /* 0x000fe40003f84270 */
[----:B------:R-:W-:Y:S02]  /*12930*/  FMNMX3.FTZ R4, R4, R30, R29, !PT ;  /* 0x0000001e04047276 */ /* 0x000fe4000781001d */
[----:B------:R-:W-:Y:S01]  /*12940*/  FSEL R225, R85, -INF , !P5 ;  /* 0xff80000055e17808 */ /* 0x000fe20006800000 */
[----:B------:R-:W-:Y:S01]  /*12950*/  FFMA.FTZ R85, R127, UR4, -R243 ;  /* 0x000000047f557c23 */ /* 0x000fe200080108f3 */
[----:B------:R-:W-:Y:S03]  /*12960*/  FMNMX3.FTZ R4, R4, R57, R251, !PT ;  /* 0x0000003904047276 */ /* 0x000fe600078100fb */
[----:B------:R-:W-:Y:S01]  /*12970*/  MUFU.EX2 R76, R76 ;  /* 0x0000004c004c7308 */ /* 0x000fe20000000800 */
[----:B------:R-:W-:Y:S02]  /*12980*/  ISETP.GT.AND P5, PT, R208, R69, PT ;  /* 0x00000045d000720c */ /* 0x000fe40003fa4270 */
[----:B------:R-:W-:Y:S01]  /*12990*/  ISETP.GE.AND P6, PT, R88, R204, PT ;  /* 0x000000cc5800720c */ /* 0x000fe20003fc6270 */
[----:B------:R-:W-:Y:S01]  /*129a0*/  FFMA.FTZ R88, R221, UR4, -R243 ;  /* 0x00000004dd587c23 */ /* 0x000fe200080108f3 */
[----:B------:R-:W-:Y:S01]  /*129b0*/  FSEL R221, R86, -INF , !P3 ;  /* 0xff80000056dd7808 */ /* 0x000fe20005800000 */
[--C-:B------:R-:W-:Y:S01]  /*129c0*/  FFMA.FTZ R86, R178, UR4, -R177.reuse ;  /* 0x00000004b2567c23 */ /* 0x100fe200080108b1 */
[----:B------:R-:W-:Y:S03]  /*129d0*/  ISETP.GT.AND P3, PT, R205, R66, PT ;  /* 0x00000042cd00720c */ /* 0x000fe60003f64270 */
[----:B------:R-:W-:Y:S01]  /*129e0*/  MUFU.EX2 R85, R85 ;  /* 0x0000005500557308 */ /* 0x000fe20000000800 */
[----:B------:R-:W-:Y:S02]  /*129f0*/  FSEL R233, R15, -INF , !P6 ;  /* 0xff8000000fe97808 */ /* 0x000fe40007000000 */
[----:B------:R-:W-:Y:S02]  /*12a00*/  FSEL R13, R179, -INF , !P3 ;  /* 0xff800000b30d7808 */ /* 0x000fe40005800000 */
[----:B------:R-:W-:Y:S02]  /*12a10*/  FSEL R179, R183, -INF , !P4 ;  /* 0xff800000b7b37808 */ /* 0x000fe40006000000 */
[----:B------:R-:W-:Y:S03]  /*12a20*/  ISETP.GE.AND P4, PT, R66, R203, PT ;  /* 0x000000cb4200720c */ /* 0x000fe60003f86270 */
[----:B------:R-:W-:Y:S01]  /*12a30*/  MUFU.EX2 R88, R88 ;  /* 0x0000005800587308 */ /* 0x000fe20000000800 */
[----:B------:R-:W-:Y:S02]  /*12a40*/  FSEL R180, R180, -INF , !P5 ;  /* 0xff800000b4b47808 */ /* 0x000fe40006800000 */
[----:B------:R-:W-:Y:S02]  /*12a50*/  ISETP.GT.AND P3, PT, R205, R64, PT ;  /* 0x00000040cd00720c */ /* 0x000fe40003f64270 */
[----:B------:R-:W-:Y:S01]  /*12a60*/  ISETP.GE.AND P6, PT, R83, R204, PT ;  /* 0x000000cc5300720c */ /* 0x000fe20003fc6270 */
[--C-:B------:R-:W-:Y:S01]  /*12a70*/  FFMA.FTZ R83, R120, UR4, -R177.reuse ;  /* 0x0000000478537c23 */ /* 0x100fe200080108b1 */
[----:B------:R-:W-:Y:S03]  /*12a80*/  FSEL R12, R130, -INF , !P3 ;  /* 0xff800000820c7808 */ /* 0x000fe60005800000 */
[----:B------:R-:W-:Y:S01]  /*12a90*/  MUFU.EX2 R86, R86 ;  /* 0x0000005600567308 */ /* 0x000fe20000000800 */
[----:B------:R-:W-:Y:S02]  /*12aa0*/  ISETP.GT.AND P3, PT, R208, R63, PT ;  /* 0x0000003fd000720c */ /* 0x000fe40003f64270 */
[----:B------:R-:W-:Y:S01]  /*12ab0*/  FSEL R229, R80, -INF , !P6 ;  /* 0xff80000050e57808 */ /* 0x000fe20007000000 */
[----:B------:R-:W-:Y:S01]  /*12ac0*/  FFMA.FTZ R80, R77, UR4, -R177 ;  /* 0x000000044d507c23 */ /* 0x000fe200080108b1 */
[--C-:B------:R-:W-:Y:S01]  /*12ad0*/  FFMA.FTZ R77, R71, UR4, -R243.reuse ;  /* 0x00000004474d7c23 */ /* 0x100fe200080108f3 */
[----:B------:R-:W-:Y:S01]  /*12ae0*/  FFMA.FTZ R71, R50, UR4, -R243 ;  /* 0x0000000432477c23 */ /* 0x000fe200080108f3 */
[----:B------:R-:W-:Y:S03]  /*12af0*/  FSEL R14, R182, -INF , !P3 ;  /* 0xff800000b60e7808 */ /* 0x000fe60005800000 */
[----:B------:R-:W-:Y:S01]  /*12b00*/  MUFU.EX2 R83, R83 ;  /* 0x0000005300537308 */ /* 0x000fe20000000800 */
[----:B------:R-:W-:Y:S01]  /*12b10*/  LDSM.16.MT88.4 R48, [R184+0x4000] ;  /* 0x00400000b830783b */ /* 0x000fe20000004200 */
[----:B------:R-:W-:Y:S02]  /*12b20*/  FSEL R182, R3, -INF , !P4 ;  /* 0xff80000003b67808 */ /* 0x000fe40006000000 */
[----:B------:R-:W-:Y:S02]  /*12b30*/  FMNMX3.FTZ R3, R165, R104, R40, !PT ;  /* 0x00000068a5037276 */ /* 0x000fe40007810028 */
[----:B------:R-:W-:Y:S04]  /*12b40*/  ISETP.GT.AND P4, PT, R205, R61, PT ;  /* 0x0000003dcd00720c */ /* 0x000fe80003f84270 */
[----:B------:R-:W-:Y:S01]  /*12b50*/  MUFU.EX2 R80, R80 ;  /* 0x0000005000507308 */ /* 0x000fe20000000800 */
[----:B------:R-:W-:Y:S02]  /*12b60*/  FMNMX3.FTZ R3, R3, R19, R18, !PT ;  /* 0x0000001303037276 */ /* 0x000fe40007810012 */
[----:B------:R-:W-:Y:S02]  /*12b70*/  FSEL R172, R172, -INF , !P4 ;  /* 0xff800000acac7808 */ /* 0x000fe40006000000 */
[----:B------:R-:W-:Y:S02]  /*12b80*/  FMNMX3.FTZ R3, R3, R52, R31, !PT ;  /* 0x0000003403037276 */ /* 0x000fe4000781001f */
[----:B------:R-:W-:Y:S03]  /*12b90*/  ISETP.GT.AND P4, PT, R208, R59, PT ;  /* 0x0000003bd000720c */ /* 0x000fe60003f84270 */
[----:B------:R-:W-:Y:S01]  /*12ba0*/  MUFU.EX2 R77, R77 ;  /* 0x0000004d004d7308 */ /* 0x000fe20000000800 */
[----:B------:R-:W-:Y:S02]  /*12bb0*/  FMNMX3.FTZ R3, R3, R28, R58, !PT ;  /* 0x0000001c03037276 */ /* 0x000fe4000781003a */
[----:B------:R-:W-:Y:S02]  /*12bc0*/  FSEL R168, R176, -INF , !P4 ;  /* 0xff800000b0a87808 */ /* 0x000fe40006000000 */
[-C--:B------:R-:W-:Y:S02]  /*12bd0*/  ISETP.GE.AND P4, PT, R59, R204.reuse, PT ;  /* 0x000000cc3b00720c */ /* 0x080fe40003f86270 */
[-C--:B------:R-:W-:Y:S03]  /*12be0*/  ISETP.GE.AND P6, PT, R75, R203.reuse, PT ;  /* 0x000000cb4b00720c */ /* 0x080fe60003fc6270 */
[----:B------:R-:W-:Y:S01]  /*12bf0*/  MUFU.EX2 R71, R71 ;  /* 0x0000004700477308 */ /* 0x000fe20000000800 */
[----:B------:R-:W-:Y:S01]  /*12c00*/  ISETP.GE.AND P3, PT, R64, R204, PT ;  /* 0x000000cc4000720c */ /* 0x000fe20003f66270 */
[----:B------:R-:W-:Y:S01]  /*12c10*/  FFMA.FTZ R75, R68, UR4, -R243 ;  /* 0x00000004444b7c23 */ /* 0x000fe200080108f3 */
[----:B------:R-:W-:Y:S01]  /*12c20*/  FMNMX3.FTZ R4, R4, R248, R247, !PT ;  /* 0x000000f804047276 */ /* 0x000fe200078100f7 */
[--C-:B------:R-:W-:Y:S01]  /*12c30*/  FFMA.FTZ R68, R67, UR4, -R177.reuse ;  /* 0x0000000443447c23 */ /* 0x100fe200080108b1 */
[----:B------:R-:W-:Y:S01]  /*12c40*/  FSEL R222, R87, -INF , !P6 ;  /* 0xff80000057de7808 */ /* 0x000fe20007000000 */
[--C-:B------:R-:W-:Y:S01]  /*12c50*/  FFMA.FTZ R67, R65, UR4, -R177.reuse ;  /* 0x0000000441437c23 */ /* 0x100fe200080108b1 */
[----:B------:R-:W-:Y:S03]  /*12c60*/  ISETP.GE.AND P6, PT, R69, R203, PT ;  /* 0x000000cb4500720c */ /* 0x000fe60003fc6270 */
[----:B------:R-:W-:Y:S01]  /*12c70*/  MUFU.EX2 R75, R75 ;  /* 0x0000004b004b7308 */ /* 0x000fe20000000800 */
[----:B------:R-:W-:Y:S01]  /*12c80*/  FSEL R181, R12, -INF , !P3 ;  /* 0xff8000000cb57808 */ /* 0x000fe20005800000 */
[--C-:B------:R-:W-:Y:S01]  /*12c90*/  FFMA.FTZ R65, R55, UR4, -R177.reuse ;  /* 0x0000000437417c23 */ /* 0x100fe200080108b1 */
[----:B------:R-:W-:Y:S01]  /*12ca0*/  ISETP.GT.AND P3, PT, R208, R61, PT ;  /* 0x0000003dd000720c */ /* 0x000fe20003f64270 */
[----:B------:R-:W-:Y:S01]  /*12cb0*/  FFMA.FTZ R69, R74, UR4, -R177 ;  /* 0x000000044a457c23 */ /* 0x000fe200080108b1 */
[----:B------:R-:W-:Y:S01]  /*12cc0*/  FMNMX3.FTZ R4, R4, R244, R242, !PT ;  /* 0x000000f404047276 */ /* 0x000fe200078100f2 */
[--C-:B------:R-:W-:Y:S01]  /*12cd0*/  FFMA.FTZ R74, R54, UR4, -R243.reuse ;  /* 0x00000004364a7c23 */ /* 0x100fe200080108f3 */
[----:B------:R-:W-:Y:S03]  /*12ce0*/  FSEL R183, R180, -INF , !P6 ;  /* 0xff800000b4b77808 */ /* 0x000fe60007000000 */
[----:B------:R-:W-:Y:S01]  /*12cf0*/  MUFU.EX2 R68, R68 ;  /* 0x0000004400447308 */ /* 0x000fe20000000800 */
[----:B------:R-:W-:Y:S01]  /*12d00*/  ISETP.GE.AND P6, PT, R63, R203, PT ;  /* 0x000000cb3f00720c */ /* 0x000fe20003fc6270 */
[----:B------:R-:W-:Y:S01]  /*12d10*/  FFMA.FTZ R87, R173, UR4, -R243 ;  /* 0x00000004ad577c23 */ /* 0x000fe200080108f3 */
[----:B------:R-:W-:Y:S02]  /*12d20*/  FSEL R169, R174, -INF , !P3 ;  /* 0xff800000aea97808 */ /* 0x000fe40005800000 */
[----:B------:R-:W-:Y:S02]  /*12d30*/  FMNMX3.FTZ R4, R4, R238, R237, !PT ;  /* 0x000000ee04047276 */ /* 0x000fe400078100ed */
[C---:B------:R-:W-:Y:S03]  /*12d40*/  ISETP.GT.AND P3, PT, R205.reuse, R9, PT ;  /* 0x00000009cd00720c */ /* 0x040fe60003f64270 */
[----:B------:R-:W-:Y:S01]  /*12d50*/  MUFU.EX2 R87, R87 ;  /* 0x0000005700577308 */ /* 0x000fe20000000800 */
[C---:B------:R-:W-:Y:S02]  /*12d60*/  ISETP.GT.AND P5, PT, R205.reuse, R63, PT ;  /* 0x0000003fcd00720c */ /* 0x040fe40003fa4270 */
[----:B------:R-:W-:Y:S02]  /*12d70*/  FSEL R178, R14, -INF , !P6 ;  /* 0xff8000000eb27808 */ /* 0x000fe40007000000 */
[----:B------:R-:W-:Y:S02]  /*12d80*/  ISETP.GT.AND P6, PT, R205, R59, PT ;  /* 0x0000003bcd00720c */ /* 0x000fe40003fc4270 */
[----:B------:R-:W-:Y:S03]  /*12d90*/  FMNMX3.FTZ R4, R4, R234, R233, !PT ;  /* 0x000000ea04047276 */ /* 0x000fe600078100e9 */
[----:B------:R-:W-:Y:S01]  /*12da0*/  MUFU.EX2 R69, R69 ;  /* 0x0000004500457308 */ /* 0x000fe20000000800 */
[----:B------:R-:W-:Y:S02]  /*12db0*/  FSEL R173, R129, -INF , !P3 ;  /* 0xff80000081ad7808 */ /* 0x000fe40005800000 */
[----:B------:R-:W-:Y:S02]  /*12dc0*/  FSEL R5, R219, -INF , !P5 ;  /* 0xff800000db057808 */ /* 0x000fe40006800000 */
[----:B------:R-:W-:Y:S01]  /*12dd0*/  ISETP.GE.AND P2, PT, R64, R203, PT ;  /* 0x000000cb4000720c */ /* 0x000fe20003f46270 */
[--C-:B------:R-:W-:Y:S01]  /*12de0*/  FFMA.FTZ R64, R47, UR4, -R177.reuse ;  /* 0x000000042f407c23 */ /* 0x100fe200080108b1 */
[----:B------:R-:W-:Y:S03]  /*12df0*/  ISETP.GE.AND P5, PT, R66, R204, PT ;  /* 0x000000cc4200720c */ /* 0x000fe60003fa6270 */
[----:B------:R-:W-:Y:S01]  /*12e00*/  MUFU.EX2 R67, R67 ;  /* 0x0000004300437308 */ /* 0x000fe20000000800 */
[-C--:B------:R-:W-:Y:S01]  /*12e10*/  ISETP.GT.AND P3, PT, R208, R10.reuse, PT ;  /* 0x0000000ad000720c */ /* 0x080fe20003f64270 */
[--C-:B------:R-:W-:Y:S01]  /*12e20*/  FFMA.FTZ R66, R62, UR4, -R177.reuse ;  /* 0x000000043e427c23 */ /* 0x100fe200080108b1 */
[----:B------:R-:W-:Y:S01]  /*12e30*/  FSEL R171, R171, -INF , !P6 ;  /* 0xff800000abab7808 */ /* 0x000fe20007000000 */
[--C-:B------:R-:W-:Y:S01]  /*12e40*/  FFMA.FTZ R62, R45, UR4, -R177.reuse ;  /* 0x000000042d3e7c23 */ /* 0x100fe200080108b1 */
[----:B------:R-:W-:Y:S02]  /*12e50*/  FMNMX3.FTZ R4, R4, R229, R228, !PT ;  /* 0x000000e504047276 */ /* 0x000fe400078100e4 */
[----:B------:R-:W-:Y:S03]  /*12e60*/  ISETP.GT.AND P6, PT, R205, R10, PT ;  /* 0x0000000acd00720c */ /* 0x000fe60003fc4270 */
[----:B------:R-:W-:Y:S01]  /*12e70*/  MUFU.EX2 R66, R66 ;  /* 0x0000004200427308 */ /* 0x000fe20000000800 */
[----:B------:R-:W-:Y:S02]  /*12e80*/  FSEL R179, R179, -INF , !P2 ;  /* 0xff800000b3b37808 */ /* 0x000fe40005000000 */
[----:B------:R-:W-:Y:S02]  /*12e90*/  FSEL R219, R13, -INF , !P5 ;  /* 0xff8000000ddb7808 */ /* 0x000fe40006800000 */
[----:B------:R-:W-:Y:S02]  /*12ea0*/  ISETP.GE.AND P2, PT, R61, R203, PT ;  /* 0x000000cb3d00720c */ /* 0x000fe40003f46270 */
[----:B------:R-:W-:Y:S03]  /*12eb0*/  FSEL R131, R252, -INF , !P3 ;  /* 0xff800000fc837808 */ /* 0x000fe60005800000 */
[----:B------:R-:W-:Y:S01]  /*12ec0*/  MUFU.EX2 R65, R65 ;  /* 0x0000004100417308 */ /* 0x000fe20000000800 */
[----:B------:R-:W-:Y:S02]  /*12ed0*/  ISETP.GT.AND P3, PT, R208, R9, PT ;  /* 0x00000009d000720c */ /* 0x000fe40003f64270 */
[----:B------:R-:W-:Y:S01]  /*12ee0*/  ISETP.GE.AND P5, PT, R63, R204, PT ;  /* 0x000000cc3f00720c */ /* 0x000fe20003fa6270 */
[----:B------:R-:W-:Y:S01]  /*12ef0*/  FFMA.FTZ R63, R46, UR4, -R177 ;  /* 0x000000042e3f7c23 */ /* 0x000fe200080108b1 */
[----:B------:R-:W-:Y:S02]  /*12f00*/  FMNMX3.FTZ R3, R3, R250, R249, !PT ;  /* 0x000000fa03037276 */ /* 0x000fe400078100f9 */
[----:B------:R-:W-:Y:S03]  /*12f10*/  FMNMX3.FTZ R4, R4, R225, R224, !PT ;  /* 0x000000e104047276 */ /* 0x000fe600078100e0 */
[----:B------:R-:W-:Y:S01]  /*12f20*/  MUFU.EX2 R74, R74 ;  /* 0x0000004a004a7308 */ /* 0x000fe20000000800 */
[----:B------:R-:W-:Y:S02]  /*12f30*/  FSEL R174, R175, -INF , !P6 ;  /* 0xff800000afae7808 */ /* 0x000fe40007000000 */
[-C--:B------:R-:W-:Y:S02]  /*12f40*/  ISETP.GE.AND P6, PT, R59, R203.reuse, PT ;  /* 0x000000cb3b00720c */ /* 0x080fe40003fc6270 */
[----:B------:R-:W-:Y:S02]  /*12f50*/  FSEL R169, R169, -INF , !P2 ;  /* 0xff800000a9a97808 */ /* 0x000fe40005000000 */
[----:B------:R-:W-:Y:S03]  /*12f60*/  FSEL R180, R5, -INF , !P5 ;  /* 0xff80000005b47808 */ /* 0x000fe60006800000 */
[----:B------:R-:W-:Y:S01]  /*12f70*/  MUFU.EX2 R64, R64 ;  /* 0x0000004000407308 */ /* 0x000fe20000000800 */
[----:B------:R-:W-:Y:S02]  /*12f80*/  FSEL R130, R128, -INF , !P3 ;  /* 0xff80000080827808 */ /* 0x000fe40005800000 */
[----:B------:R-:W-:Y:S02]  /*12f90*/  ISETP.GE.AND P2, PT, R9, R203, PT ;  /* 0x000000cb0900720c */ /* 0x000fe40003f46270 */
[----:B------:R-:W-:Y:S02]  /*12fa0*/  FMNMX3.FTZ R3, R3, R246, R245, !PT ;  /* 0x000000f603037276 */ /* 0x000fe400078100f5 */
[----:B------:R-:W-:Y:S03]  /*12fb0*/  ISETP.GE.AND P5, PT, R61, R204, PT ;  /* 0x000000cc3d00720c */ /* 0x000fe60003fa6270 */
[----:B------:R-:W-:Y:S01]  /*12fc0*/  MUFU.EX2 R63, R63 ;  /* 0x0000003f003f7308 */ /* 0x000fe20000000800 */
[----:B------:R-:W-:Y:S01]  /*12fd0*/  FMNMX3.FTZ R4, R4, R220, R219, !PT ;  /* 0x000000dc04047276 */ /* 0x000fe200078100db */
[----:B------:R-:W-:Y:S01]  /*12fe0*/  FFMA.FTZ R61, R44, UR4, -R177 ;  /* 0x000000042c3d7c23 */ /* 0x000fe200080108b1 */
[----:B------:R-:W-:Y:S02]  /*12ff0*/  FSEL R168, R168, -INF , !P6 ;  /* 0xff800000a8a87808 */ /* 0x000fe40007000000 */
[----:B------:R-:W-:Y:S02]  /*13000*/  ISETP.GT.AND P6, PT, R205, R8, PT ;  /* 0x00000008cd00720c */ /* 0x000fe40003fc4270 */
[----:B------:R-:W-:Y:S03]  /*13010*/  ISETP.GE.AND P3, PT, R10, R204, PT ;  /* 0x000000cc0a00720c */ /* 0x000fe60003f66270 */
[----:B------:R-:W-:Y:S01]  /*13020*/  MUFU.EX2 R62, R62 ;  /* 0x0000003e003e7308 */ /* 0x000fe20000000800 */
[----:B------:R-:W-:Y:S02]  /*13030*/  FSEL R175, R171, -INF , !P4 ;  /* 0xff800000abaf7808 */ /* 0x000fe40006000000 */
[----:B------:R-:W-:Y:S02]  /*13040*/  FSEL R130, R130, -INF , !P2 ;  /* 0xff80000082827808 */ /* 0x000fe40005000000 */
[----:B------:R-:W-:Y:S02]  /*13050*/  FMNMX3.FTZ R3, R3, R240, R239, !PT ;  /* 0x000000f003037276 */ /* 0x000fe400078100ef */
[----:B------:R-:W-:Y:S03]  /*13060*/  FSEL R176, R172, -INF , !P5 ;  /* 0xff800000acb07808 */ /* 0x000fe60006800000 */
[----:B------:R-:W-:Y:S01]  /*13070*/  MUFU.EX2 R61, R61 ;  /* 0x0000003d003d7308 */ /* 0x000fe20000000800 */
[----:B------:R-:W-:Y:S02]  /*13080*/  ISETP.GE.AND P4, PT, R9, R204, PT ;  /* 0x000000cc0900720c */ /* 0x000fe40003f86270 */
[----:B------:R-:W-:Y:S02]  /*13090*/  ISETP.GT.AND P2, PT, R205, R6, PT ;  /* 0x00000006cd00720c */ /* 0x000fe40003f44270 */
[----:B------:R-:W-:Y:S02]  /*130a0*/  FMNMX3.FTZ R36, R4, R181, R180, !PT ;  /* 0x000000b504247276 */ /* 0x000fe400078100b4 */
[----:B------:R-:W-:Y:S03]  /*130b0*/  FSEL R117, R117, -INF , !P6 ;  /* 0xff80000075757808 */ /* 0x000fe60007000000 */
[----:B------:R-:W-:Y:S01]  /*130c0*/  MUFU.EX2 R70, R70 ;  /* 0x0000004600467308 */ /* 0x000fe20000000800 */
[----:B------:R-:W-:Y:S02]  /*130d0*/  FSEL R174, R174, -INF , !P3 ;  /* 0xff800000aeae7808 */ /* 0x000fe40005800000 */
[----:B------:R-:W-:Y:S02]  /*130e0*/  FMNMX3.FTZ R3, R3, R236, R235, !PT ;  /* 0x000000ec03037276 */ /* 0x000fe400078100eb */
[-C--:B------:R-:W-:Y:S02]  /*130f0*/  ISETP.GE.AND P3, PT, R8, R204.reuse, PT ;  /* 0x000000cc0800720c */ /* 0x080fe40003f66270 */
[----:B------:R-:W-:Y:S02]  /*13100*/  FSEL R115, R115, -INF , !P2 ;  /* 0xff80000073737808 */ /* 0x000fe40005000000 */
[----:B------:R-:W-:Y:S02]  /*13110*/  FSEL R173, R173, -INF , !P4 ;  /* 0xff800000adad7808 */ /* 0x000fe40006000000 */
[----:B------:R-:W-:Y:S02]  /*13120*/  ISETP.GE.AND P6, PT, R6, R204, PT ;  /* 0x000000cc0600720c */ /* 0x000fe40003fc6270 */
[----:B------:R-:W-:Y:S02]  /*13130*/  FMNMX3.FTZ R36, R36, R176, R175, !PT ;  /* 0x000000b024247276 */ /* 0x000fe400078100af */
[----:B------:R-:W-:Y:S02]  /*13140*/  FMNMX3.FTZ R3, R3, R231, R230, !PT ;  /* 0x000000e703037276 */ /* 0x000fe400078100e6 */
[----:B------:R-:W-:Y:S02]  /*13150*/  FSEL R172, R117, -INF , !P3 ;  /* 0xff80000075ac7808 */ /* 0x000fe40005800000 */
[----:B------:R-:W-:Y:S02]  /*13160*/  FSEL R171, R115, -INF , !P6 ;  /* 0xff80000073ab7808 */ /* 0x000fe40007000000 */
[----:B------:R-:W-:Y:S02]  /*13170*/  FMNMX3.FTZ R36, R36, R174, R173, !PT ;  /* 0x000000ae24247276 */ /* 0x000fe400078100ad */
[----:B------:R-:W-:Y:S02]  /*13180*/  FMNMX3.FTZ R3, R3, R227, R226, !PT ;  /* 0x000000e303037276 */ /* 0x000fe400078100e2 */
[----:B------:R-:W-:Y:S02]  /*13190*/  FMNMX3.FTZ R36, R36, R172, R171, !PT ;  /* 0x000000ac24247276 */ /* 0x000fe400078100ab */
[----:B------:R-:W-:Y:S02]  /*131a0*/  FMNMX3.FTZ R3, R3, R222, R221, !PT ;  /* 0x000000de03037276 */ /* 0x000fe400078100dd */
[----:B------:R-:W-:Y:S01]  /*131b0*/  ISETP.GE.AND P5, PT, R10, R203, PT ;  /* 0x000000cb0a00720c */ /* 0x000fe20003fa6270 */
[----:B------:R-:W1:Y:S01]  /*131c0*/  SHFL.BFLY PT, R5, R36, 0x2, 0x1f ;  /* 0x0c401f0024057f89 */ /* 0x000e6200000e0000 */
[----:B------:R-:W-:Y:S02]  /*131d0*/  FMNMX3.FTZ R3, R3, R183, R182, !PT ;  /* 0x000000b703037276 */ /* 0x000fe400078100b6 */
[C---:B------:R-:W-:Y:S02]  /*131e0*/  ISETP.GT.AND P4, PT, R208.reuse, R8, PT ;  /* 0x00000008d000720c */ /* 0x040fe40003f84270 */
[----:B------:R-:W-:Y:S02]  /*131f0*/  FMNMX3.FTZ R3, R3, R179, R178, !PT ;  /* 0x000000b303037276 */ /* 0x000fe400078100b2 */
[----:B------:R-:W-:Y:S02]  /*13200*/  ISETP.GT.AND P2, PT, R208, R6, PT ;  /* 0x00000006d000720c */ /* 0x000fe40003f44270 */
[----:B------:R-:W-:Y:S02]  /*13210*/  FSEL R131, R131, -INF , !P5 ;  /* 0xff80000083837808 */ /* 0x000fe40006800000 */
[----:B------:R-:W-:Y:S02]  /*13220*/  FSEL R114, R114, -INF , !P4 ;  /* 0xff80000072727808 */ /* 0x000fe40006000000 */
[-C--:B------:R-:W-:Y:S02]  /*13230*/  ISETP.GE.AND P5, PT, R8, R203.reuse, PT ;  /* 0x000000cb0800720c */ /* 0x080fe40003fa6270 */
[----:B------:R-:W-:Y:S02]  /*13240*/  ISETP.GE.AND P3, PT, R6, R203, PT ;  /* 0x000000cb0600720c */ /* 0x000fe40003f66270 */
[----:B------:R-:W-:Y:S02]  /*13250*/  FMNMX3.FTZ R3, R3, R169, R168, !PT ;  /* 0x000000a903037276 */ /* 0x000fe400078100a8 */
[----:B------:R-:W-:Y:S02]  /*13260*/  FSEL R119, R119, -INF , !P2 ;  /* 0xff80000077777808 */ /* 0x000fe40005000000 */
[----:B------:R-:W-:Y:S02]  /*13270*/  FSEL R129, R114, -INF , !P5 ;  /* 0xff80000072817808 */ /* 0x000fe40006800000 */
[----:B------:R-:W-:Y:S02]  /*13280*/  FSEL R128, R119, -INF , !P3 ;  /* 0xff80000077807808 */ /* 0x000fe40005800000 */
[----:B------:R-:W-:Y:S02]  /*13290*/  FMNMX3.FTZ R3, R3, R131, R130, !PT ;  /* 0x0000008303037276 */ /* 0x000fe40007810082 */
[----:B-1----:R-:W-:Y:S02]  /*132a0*/  FMNMX.FTZ R36, R36, R5, !PT ;  /* 0x0000000524247209 */ /* 0x002fe40007810000 */
[----:B------:R-:W-:Y:S03]  /*132b0*/  FMNMX3.FTZ R3, R3, R129, R128, !PT ;  /* 0x0000008103037276 */ /* 0x000fe60007810080 */
[----:B------:R-:W1:Y:S08]  /*132c0*/  SHFL.BFLY PT, R5, R36, 0x1, 0x1f ;  /* 0x0c201f0024057f89 */ /* 0x000e7000000e0000 */
[----:B------:R-:W2:Y:S01]  /*132d0*/  SHFL.BFLY PT, R4, R3, 0x2, 0x1f ;  /* 0x0c401f0003047f89 */ /* 0x000ea200000e0000 */
[----:B-1----:R-:W-:Y:S02]  /*132e0*/  FMNMX.FTZ R36, R36, R5, !PT ;  /* 0x0000000524247209 */ /* 0x002fe40007810000 */
[----:B------:R-:W-:Y:S02]  /*132f0*/  FSEL R5, R2, RZ, P1 ;  /* 0x000000ff02057208 */ /* 0x000fe40000800000 */
[----:B--2---:R-:W-:Y:S01]  /*13300*/  FMNMX.FTZ R3, R3, R4, !PT ;  /* 0x0000000403037209 */ /* 0x004fe20007810000 */
[C---:B------:R-:W-:Y:S01]  /*13310*/  FMUL.FTZ R170, R36.reuse, UR4 ;  /* 0x0000000424aa7c20 */ /* 0x040fe20008410000 */
[----:B------:R-:W-:Y:S01]  /*13320*/  FSETP.NEU.FTZ.AND P3, PT, R36, -INF , PT ;  /* 0xff8000002400780b */ /* 0x000fe20003f7d000 */
[----:B------:R-:W-:Y:S02]  /*13330*/  FADD.FTZ R5, -R5, R167 ;  /* 0x000000a705057221 */ /* 0x000fe40000010100 */
[----:B------:R-:W1:Y:S01]  /*13340*/  SHFL.BFLY PT, R4, R3, 0x1, 0x1f ;  /* 0x0c201f0003047f89 */ /* 0x000e6200000e0000 */
[----:B------:R-:W-:Y:S01]  /*13350*/  FSEL R170, R170, RZ, P3 ;  /* 0x000000ffaaaa7208 */ /* 0x000fe20001800000 */
[----:B------:R-:W-:Y:S01]  /*13360*/  FMUL.FTZ R5, R5, UR4 ;  /* 0x0000000405057c20 */ /* 0x000fe20008410000 */
[----:B------:R-:W-:Y:S03]  /*13370*/  FSEL R6, R36, RZ, P3 ;  /* 0x000000ff24067208 */ /* 0x000fe60001800000 */
[----:B------:R2:W3:Y:S01]  /*13380*/  MUFU.EX2 R38, R5 ;  /* 0x0000000500267308 */ /* 0x0004e20000000800 */
[--C-:B------:R-:W-:Y:S01]  /*13390*/  FFMA.FTZ R117, R21, UR4, -R170.reuse ;  /* 0x0000000415757c23 */ /* 0x100fe200080108aa */
[--C-:B------:R-:W-:Y:S01]  /*133a0*/  FFMA.FTZ R114, R20, UR4, -R170.reuse ;  /* 0x0000000414727c23 */ /* 0x100fe200080108aa */
[--C-:B------:R-:W-:Y:S01]  /*133b0*/  FFMA.FTZ R126, R113, UR4, -R170.reuse ;  /* 0x00000004717e7c23 */ /* 0x100fe200080108aa */
[----:B------:R-:W4:Y:S01]  /*133c0*/  LDSM.16.MT88.4 R20, [R186+0x4000] ;  /* 0x00400000ba14783b */ /* 0x000f220000004200 */
[--C-:B------:R-:W-:Y:S01]  /*133d0*/  FFMA.FTZ R16, R16, UR4, -R170.reuse ;  /* 0x0000000410107c23 */ /* 0x100fe200080108aa */
[--C-:B------:R-:W-:Y:S01]  /*133e0*/  FFMA.FTZ R181, R181, UR4, -R170.reuse ;  /* 0x00000004b5b57c23 */ /* 0x100fe200080108aa */
[--C-:B------:R-:W-:Y:S03]  /*133f0*/  FFMA.FTZ R180, R180, UR4, -R170.reuse ;  /* 0x00000004b4b47c23 */ /* 0x100fe600080108aa */
[----:B------:R-:W-:Y:S01]  /*13400*/  MUFU.EX2 R117, R117 ;  /* 0x0000007500757308 */ /* 0x000fe20000000800 */
[--C-:B------:R-:W-:Y:S01]  /*13410*/  FFMA.FTZ R176, R176, UR4, -R170.reuse ;  /* 0x00000004b0b07c23 */ /* 0x100fe200080108aa */
[----:B------:R-:W-:Y:S01]  /*13420*/  FFMA.FTZ R175, R175, UR4, -R170 ;  /* 0x00000004afaf7c23 */ /* 0x000fe200080108aa */
[----:B------:R-:W-:Y:S01]  /*13430*/  FADD.FTZ R6, -R6, R166 ;  /* 0x000000a606067221 */ /* 0x000fe20000010100 */
[--C-:B------:R-:W-:Y:S01]  /*13440*/  FFMA.FTZ R120, R84, UR4, -R170.reuse ;  /* 0x0000000454787c23 */ /* 0x100fe200080108aa */
[----:B------:R-:W-:Y:S01]  /*13450*/  FFMA.FTZ R84, R7, UR4, -R243 ;  /* 0x0000000407547c23 */ /* 0x000fe200080108f3 */
[--C-:B------:R-:W-:Y:S01]  /*13460*/  FFMA.FTZ R167, R228, UR4, -R170.reuse ;  /* 0x00000004e4a77c23 */ /* 0x100fe200080108aa */
[----:B------:R-:W-:Y:S03]  /*13470*/  FMUL.FTZ R6, R6, UR4 ;  /* 0x0000000406067c20 */ /* 0x000fe60008410000 */
[----:B------:R-:W-:Y:S01]  /*13480*/  MUFU.EX2 R126, R126 ;  /* 0x0000007e007e7308 */ /* 0x000fe20000000800 */
[----:B--2---:R-:W-:Y:S01]  /*13490*/  FSEL R5, R0, RZ, P0 ;  /* 0x000000ff00057208 */ /* 0x004fe20000000000 */
[C---:B---3--:R-:W-:Y:S01]  /*134a0*/  FMUL.FTZ R12, R38.reuse, R152 ;  /* 0x00000098260c7220 */ /* 0x048fe20000410000 */
[----:B-1----:R-:W-:Y:S01]  /*134b0*/  FMNMX.FTZ R3, R3, R4, !PT ;  /* 0x0000000403037209 */ /* 0x002fe20007810000 */
[C---:B------:R-:W-:Y:S01]  /*134c0*/  FMUL.FTZ R8, R38.reuse, R156 ;  /* 0x0000009c26087220 */ /* 0x040fe20000410000 */
[----:B------:R-:W-:Y:S01]  /*134d0*/  FFMA.FTZ R156, R17, UR4, -R170 ;  /* 0x00000004119c7c23 */ /* 0x000fe200080108aa */
[C---:B------:R-:W-:Y:S01]  /*134e0*/  FMUL.FTZ R9, R38.reuse, R157 ;  /* 0x0000009d26097220 */ /* 0x040fe20000410000 */
[C---:B------:R-:W-:Y:S03]  /*134f0*/  FSETP.NEU.FTZ.AND P2, PT, R3.reuse, -INF , PT ;  /* 0xff8000000300780b */ /* 0x040fe60003f5d000 */
[----:B------:R-:W1:Y:S01]  /*13500*/  MUFU.EX2 R120, R120 ;  /* 0x0000007800787308 */ /* 0x000e620000000800 */
[----:B------:R-:W-:Y:S01]  /*13510*/  FMUL.FTZ R127, R3, UR4 ;  /* 0x00000004037f7c20 */ /* 0x000fe20008410000 */
[----:B------:R-:W-:Y:S01]  /*13520*/  FADD.FTZ R5, -R5, R164 ;  /* 0x000000a405057221 */ /* 0x000fe20000010100 */
[----:B------:R-:W-:Y:S01]  /*13530*/  FSEL R4, R3, RZ, P2 ;  /* 0x000000ff03047208 */ /* 0x000fe20001000000 */
[C---:B------:R-:W-:Y:S01]  /*13540*/  FMUL.FTZ R13, R38.reuse, R153 ;  /* 0x00000099260d7220 */ /* 0x040fe20000410000 */
[----:B------:R-:W-:Y:S01]  /*13550*/  FMUL.FTZ R24, R38, R140 ;  /* 0x0000008c26187220 */ /* 0x000fe20000410000 */
[----:B------:R-:W-:Y:S01]  /*13560*/  FSEL R127, R127, RZ, P2 ;  /* 0x000000ff7f7f7208 */ /* 0x000fe20001000000 */
[----:B------:R-:W-:Y:S03]  /*13570*/  FMUL.FTZ R5, R5, UR4 ;  /* 0x0000000405057c20 */ /* 0x000fe60008410000 */
[----:B------:R-:W2:Y:S01]  /*13580*/  MUFU.EX2 R114, R114 ;  /* 0x0000007200727308 */ /* 0x000ea20000000800 */
[----:B------:R-:W-:Y:S01]  /*13590*/  FADD.FTZ R4, -R4, R165 ;  /* 0x000000a504047221 */ /* 0x000fe20000010100 */
[----:B------:R-:W-:Y:S01]  /*135a0*/  FMUL.FTZ R25, R38, R141 ;  /* 0x0000008d26197220 */ /* 0x000fe20000410000 */
[--C-:B------:R-:W-:Y:S01]  /*135b0*/  FFMA.FTZ R125, R104, UR4, -R127.reuse ;  /* 0x00000004687d7c23 */ /* 0x100fe2000801087f */
[--C-:B------:R-:W-:Y:S01]  /*135c0*/  FFMA.FTZ R113, R19, UR4, -R127.reuse ;  /* 0x0000000413717c23 */ /* 0x100fe2000801087f */
[--C-:B------:R-:W-:Y:S01]  /*135d0*/  FFMA.FTZ R115, R18, UR4, -R127.reuse ;  /* 0x0000000412737c23 */ /* 0x100fe2000801087f */
[----:B------:R-:W-:Y:S01]  /*135e0*/  FFMA.FTZ R119, R40, UR4, -R127 ;  /* 0x0000000428777c23 */ /* 0x000fe2000801087f */
[----:B------:R-:W-:Y:S03]  /*135f0*/  FMUL.FTZ R4, R4, UR4 ;  /* 0x0000000404047c20 */ /* 0x000fe60008410000 */
[----:B------:R-:W3:Y:S01]  /*13600*/  MUFU.EX2 R40, R6 ;  /* 0x0000000600287308 */ /* 0x000ee20000000800 */
[----:B------:R-:W-:Y:S01]  /*13610*/  FFMA.FTZ R104, R56, UR4, -R243 ;  /* 0x0000000438687c23 */ /* 0x000fe200080108f3 */
[----:B-1----:R-:W-:Y:S01]  /*13620*/  F2FP.BF16.F32.PACK_AB R44, R120, R126 ;  /* 0x0000007e782c723e */ /* 0x002fe200000010ff */
[--C-:B------:R-:W-:Y:S01]  /*13630*/  FFMA.FTZ R31, R31, UR4, -R127.reuse ;  /* 0x000000041f1f7c23 */ /* 0x100fe2000801087f */
[--C-:B------:R-:W-:Y:S01]  /*13640*/  FFMA.FTZ R179, R179, UR4, -R127.reuse ;  /* 0x00000004b3b37c23 */ /* 0x100fe2000801087f */
[--C-:B------:R-:W-:Y:S01]  /*13650*/  FFMA.FTZ R169, R169, UR4, -R127.reuse ;  /* 0x00000004a9a97c23 */ /* 0x100fe2000801087f */
[--C-:B------:R-:W-:Y:S01]  /*13660*/  FFMA.FTZ R168, R168, UR4, -R127.reuse ;  /* 0x00000004a8a87c23 */ /* 0x100fe2000801087f */
[----:B------:R-:W-:Y:S03]  /*13670*/  FFMA.FTZ R124, R38, R216, R124 ;  /* 0x000000d8267c7223 */ /* 0x000fe6000001007c */
[----:B------:R-:W-:Y:S01]  /*13680*/  MUFU.EX2 R125, R125 ;  /* 0x0000007d007d7308 */ /* 0x000fe20000000800 */
[----:B--2---:R-:W-:Y:S01]  /*13690*/  F2FP.BF16.F32.PACK_AB R46, R114, R117 ;  /* 0x00000075722e723e */ /* 0x004fe200000010ff */
[--C-:B------:R-:W-:Y:S01]  /*136a0*/  FFMA.FTZ R141, R30, UR4, -R170.reuse ;  /* 0x000000041e8d7c23 */ /* 0x100fe200080108aa */
[----:B------:R-:W-:Y:S01]  /*136b0*/  FFMA.FTZ R140, R29, UR4, -R170 ;  /* 0x000000041d8c7c23 */ /* 0x000fe200080108aa */
[----:B------:R-:W-:Y:S01]  /*136c0*/  FMUL.FTZ R29, R38, R137 ;  /* 0x00000089261d7220 */ /* 0x000fe20000410000 */
[--C-:B------:R-:W-:Y:S01]  /*136d0*/  FFMA.FTZ R153, R239, UR4, -R127.reuse ;  /* 0x00000004ef997c23 */ /* 0x100fe2000801087f */
[--C-:B------:R-:W-:Y:S01]  /*136e0*/  FFMA.FTZ R157, R236, UR4, -R127.reuse ;  /* 0x00000004ec9d7c23 */ /* 0x100fe2000801087f */
[--C-:B------:R-:W-:Y:S03]  /*136f0*/  FFMA.FTZ R227, R227, UR4, -R127.reuse ;  /* 0x00000004e3e37c23 */ /* 0x100fe6000801087f */
[----:B------:R-:W1:Y:S01]  /*13700*/  MUFU.EX2 R119, R119 ;  /* 0x0000007700777308 */ /* 0x000e620000000800 */
[C---:B---3--:R-:W-:Y:S01]  /*13710*/  FMUL.FTZ R17, R40.reuse, R149 ;  /* 0x0000009528117220 */ /* 0x048fe20000410000 */
[----:B------:R-:W-:Y:S01]  /*13720*/  FFMA.FTZ R126, R40, R218, R126 ;  /* 0x000000da287e7223 */ /* 0x000fe2000001007e */
[----:B------:R-:W-:Y:S01]  /*13730*/  FFMA.FTZ R226, R226, UR4, -R127 ;  /* 0x00000004e2e27c23 */ /* 0x000fe2000801087f */
[----:B------:R-:W-:Y:S01]  /*13740*/  FFMA.FTZ R166, R223, UR4, -R177 ;  /* 0x00000004dfa67c23 */ /* 0x000fe200080108b1 */
        /* <DEDUP_REMOVED lines=8> */
[----:B------:R-:W-:Y:S01]  /*137d0*/  FFMA.FTZ R182, R182, UR4, -R127 ;  /* 0x00000004b6b67c23 */ /* 0x000fe2000801087f */
[--C-:B------:R-:W-:Y:S01]  /*137e0*/  FFMA.FTZ R165, R232, UR4, -R177.reuse ;  /* 0x00000004e8a57c23 */ /* 0x100fe200080108b1 */
[----:B------:R-:W-:Y:S03]  /*137f0*/  FFMA.FTZ R177, R41, UR4, -R177 ;  /* 0x0000000429b17c23 */ /* 0x000fe600080108b1 */
[----:B------:R-:W2:Y:S01]  /*13800*/  MUFU.EX2 R115, R115 ;  /* 0x0000007300737308 */ /* 0x000ea20000000800 */
[----:B-1----:R-:W-:Y:S01]  /*13810*/  F2FP.BF16.F32.PACK_AB R45, R119, R125 ;  /* 0x0000007d772d723e */ /* 0x002fe200000010ff */
[--C-:B------:R-:W-:Y:S01]  /*13820*/  FFMA.FTZ R41, R178, UR4, -R127.reuse ;  /* 0x00000004b2297c23 */ /* 0x100fe2000801087f */
[--C-:B------:R-:W-:Y:S01]  /*13830*/  FFMA.FTZ R174, R174, UR4, -R170.reuse ;  /* 0x00000004aeae7c23 */ /* 0x100fe200080108aa */
[--C-:B------:R-:W-:Y:S01]  /*13840*/  FFMA.FTZ R173, R173, UR4, -R170.reuse ;  /* 0x00000004adad7c23 */ /* 0x100fe200080108aa */
[----:B------:R-:W-:Y:S01]  /*13850*/  FFMA.FTZ R172, R172, UR4, -R170 ;  /* 0x00000004acac7c23 */ /* 0x000fe200080108aa */
[--C-:B------:R-:W-:Y:S01]  /*13860*/  FFMA.FTZ R131, R131, UR4, -R127.reuse ;  /* 0x0000000483837c23 */ /* 0x100fe2000801087f */
[--C-:B------:R-:W-:Y:S03]  /*13870*/  FFMA.FTZ R130, R130, UR4, -R127.reuse ;  /* 0x0000000482827c23 */ /* 0x100fe6000801087f */
[----:B------:R1:W3:Y:S01]  /*13880*/  MUFU.EX2 R39, R4 ;  /* 0x0000000400277308 */ /* 0x0002e20000000800 */
[----:B------:R-:W-:Y:S01]  /*13890*/  FFMA.FTZ R129, R129, UR4, -R127 ;  /* 0x0000000481817c23 */ /* 0x000fe2000801087f */
[----:B------:R-:W-:Y:S01]  /*138a0*/  FADD.FTZ R126, R120, R126 ;  /* 0x0000007e787e7221 */ /* 0x000fe20000010000 */
[C---:B------:R-:W-:Y:S01]  /*138b0*/  ISETP.GT.AND P0, PT, R214.reuse, R196, PT ;  /* 0x000000c4d600720c */ /* 0x040fe20003f04270 */
[----:B------:R-:W-:Y:S02]  /*138c0*/  VIADD R214, R214, 0xffffffff ;  /* 0xffffffffd6d67836 */ /* 0x000fe40000000000 */
[----:B------:R-:W-:Y:S01]  /*138d0*/  FADD.FTZ R124, R123, R124 ;  /* 0x0000007c7b7c7221 */ /* 0x000fe20000010000 */
[----:B------:R-:W-:Y:S01]  /*138e0*/  FADD.FTZ R126, R117, R126 ;  /* 0x0000007e757e7221 */ /* 0x000fe20000010000 */
[----:B------:R-:W-:Y:S02]  /*138f0*/  FFMA.FTZ R243, R241, UR4, -R243 ;  /* 0x00000004f1f37c23 */ /* 0x000fe400080108f3 */
[----:B------:R5:W4:Y:S01]  /*13900*/  MUFU.EX2 R37, R5 ;  /* 0x0000000500257308 */ /* 0x000b220000000800 */
[----:B--2---:R-:W-:Y:S01]  /*13910*/  F2FP.BF16.F32.PACK_AB R47, R115, R113 ;  /* 0x00000071732f723e */ /* 0x004fe200000010ff */
[----:B------:R-:W-:Y:S01]  /*13920*/  FADD.FTZ R126, R114, R126 ;  /* 0x0000007e727e7221 */ /* 0x000fe20000010000 */
[----:B------:R-:W-:Y:S04]  /*13930*/  FADD.FTZ R124, R118, R124 ;  /* 0x0000007c767c7221 */ /* 0x000fe80000010000 */
[----:B------:R-:W-:Y:S03]  /*13940*/  FADD.FTZ R124, R112, R124 ;  /* 0x0000007c707c7221 */ /* 0x000fe60000010000 */
[----:B------:R2:W-:Y:S01]  /*13950*/  MUFU.EX2 R152, R16 ;  /* 0x0000001000987308 */ /* 0x0005e20000000800 */
[----:B-1----:R-:W-:Y:S01]  /*13960*/  FMUL.FTZ R4, R40, R160 ;  /* 0x000000a028047220 */ /* 0x002fe20000410000 */
[C---:B---3--:R-:W-:Y:S01]  /*13970*/  FMUL.FTZ R6, R39.reuse, R162 ;  /* 0x000000a227067220 */ /* 0x048fe20000410000 */
[C---:B------:R-:W-:Y:S01]  /*13980*/  FMUL.FTZ R7, R39.reuse, R163 ;  /* 0x000000a327077220 */ /* 0x040fe20000410000 */
[C---:B------:R-:W-:Y:S01]  /*13990*/  FMUL.FTZ R18, R39.reuse, R150 ;  /* 0x0000009627127220 */ /* 0x040fe20000410000 */
[C---:B------:R-:W-:Y:S01]  /*139a0*/  FMUL.FTZ R19, R39.reuse, R151 ;  /* 0x0000009727137220 */ /* 0x040fe20000410000 */
[----:B------:R-:W-:Y:S01]  /*139b0*/  FFMA.FTZ R125, R39, R217, R125 ;  /* 0x000000d9277d7223 */ /* 0x000fe2000001007d */
[----:B------:R-:W-:Y:S03]  /*139c0*/  FFMA.FTZ R160, R234, UR4, -R170 ;  /* 0x00000004eaa07c23 */ /* 0x000fe600080108aa */
[----:B------:R-:W-:Y:S01]  /*139d0*/  MUFU.EX2 R181, R181 ;  /* 0x000000b500b57308 */ /* 0x000fe20000000800 */
[C---:B-----5:R-:W-:Y:S01]  /*139e0*/  FMUL.FTZ R5, R40.reuse, R161 ;  /* 0x000000a128057220 */ /* 0x060fe20000410000 */
[C---:B----4-:R-:W-:Y:S01]  /*139f0*/  FMUL.FTZ R10, R37.reuse, R158 ;  /* 0x0000009e250a7220 */ /* 0x050fe20000410000 */
[C---:B------:R-:W-:Y:S01]  /*13a00*/  FMUL.FTZ R11, R37.reuse, R159 ;  /* 0x0000009f250b7220 */ /* 0x040fe20000410000 */
[C---:B------:R-:W-:Y:S01]  /*13a10*/  FMUL.FTZ R14, R37.reuse, R154 ;  /* 0x0000009a250e7220 */ /* 0x040fe20000410000 */
[C---:B------:R-:W-:Y:S01]  /*13a20*/  FMUL.FTZ R15, R37.reuse, R155 ;  /* 0x0000009b250f7220 */ /* 0x040fe20000410000 */
[C---:B------:R-:W-:Y:S01]  /*13a30*/  FMUL.FTZ R26, R37.reuse, R142 ;  /* 0x0000008e251a7220 */ /* 0x040fe20000410000 */
[C---:B------:R-:W-:Y:S01]  /*13a40*/  FMUL.FTZ R27, R37.reuse, R143 ;  /* 0x0000008f251b7220 */ /* 0x040fe20000410000 */
[-C--:B------:R-:W-:Y:S02]  /*13a50*/  HMMA.16816.F32.BF16 R4, R44, R20.reuse, R4 ;  /* 0x000000142c04723c */ /* 0x080fe40000041804 */
[----:B------:R-:W1:Y:S03]  /*13a60*/  MUFU.EX2 R180, R180 ;  /* 0x000000b400b47308 */ /* 0x000e660000000800 */
[----:B--2---:R-:W-:Y:S01]  /*13a70*/  FMUL.FTZ R16, R40, R148 ;  /* 0x0000009428107220 */ /* 0x004fe20000410000 */
[--C-:B------:R-:W-:Y:S01]  /*13a80*/  FFMA.FTZ R148, R52, UR4, -R127.reuse ;  /* 0x0000000434947c23 */ /* 0x100fe2000801087f */
[C---:B------:R-:W-:Y:S01]  /*13a90*/  FMUL.FTZ R30, R37.reuse, R138 ;  /* 0x0000008a251e7220 */ /* 0x040fe20000410000 */
[C---:B------:R-:W-:Y:S01]  /*13aa0*/  HMMA.16816.F32.BF16 R8, R32.reuse, R20, R8 ;  /* 0x000000142008723c */ /* 0x040fe20000041808 */
[----:B------:R-:W2:Y:S03]  /*13ab0*/  LDSM.16.MT88.4 R52, [R186+0x4400] ;  /* 0x00440000ba34783b */ /* 0x000ea60000004200 */
[----:B------:R-:W-:Y:S01]  /*13ac0*/  MUFU.EX2 R178, R179 ;  /* 0x000000b300b27308 */ /* 0x000fe20000000800 */
[C---:B------:R-:W-:Y:S01]  /*13ad0*/  FMUL.FTZ R20, R40.reuse, R144 ;  /* 0x0000009028147220 */ /* 0x040fe20000410000 */
[----:B------:R-:W-:Y:S01]  /*13ae0*/  FMUL.FTZ R21, R40, R145 ;  /* 0x0000009128157220 */ /* 0x000fe20000410000 */
[----:B------:R-:W-:Y:S01]  /*13af0*/  FFMA.FTZ R122, R37, R215, R122 ;  /* 0x000000d7257a7223 */ /* 0x000fe2000001007a */
[--C-:B------:R-:W-:Y:S01]  /*13b00*/  FFMA.FTZ R138, R248, UR4, -R170.reuse ;  /* 0x00000004f88a7c23 */ /* 0x100fe200080108aa */
[-C--:B------:R-:W-:Y:S05]  /*13b10*/  HMMA.16816.F32.BF16 R12, R32, R22.reuse, R12 ;  /* 0x00000016200c723c */ /* 0x080fea000004180c */
[----:B------:R-:W-:Y:S01]  /*13b20*/  MUFU.EX2 R148, R148 ;  /* 0x0000009400947308 */ /* 0x000fe20000000800 */
[--C-:B------:R-:W-:Y:S01]  /*13b30*/  FFMA.FTZ R142, R246, UR4, -R127.reuse ;  /* 0x00000004f68e7c23 */ /* 0x100fe2000801087f */
[--C-:B------:R-:W-:Y:S01]  /*13b40*/  FFMA.FTZ R143, R245, UR4, -R127.reuse ;  /* 0x00000004f58f7c23 */ /* 0x100fe2000801087f */
[--C-:B------:R-:W-:Y:S01]  /*13b50*/  FFMA.FTZ R145, R242, UR4, -R170.reuse ;  /* 0x00000004f2917c23 */ /* 0x100fe200080108aa */
[--C-:B------:R-:W-:Y:S01]  /*13b60*/  FFMA.FTZ R154, R238, UR4, -R170.reuse ;  /* 0x00000004ee9a7c23 */ /* 0x100fe200080108aa */
[--C-:B------:R-:W-:Y:S01]  /*13b70*/  FFMA.FTZ R155, R237, UR4, -R170.reuse ;  /* 0x00000004ed9b7c23 */ /* 0x100fe200080108aa */
[C---:B------:R-:W-:Y:S04]  /*13b80*/  HMMA.16816.F32.BF16 R16, R44.reuse, R22, R16 ;  /* 0x000000162c10723c */ /* 0x040fe80000041810 */
[----:B------:R3:W4:Y:S01]  /*13b90*/  MUFU.EX2 R144, R31 ;  /* 0x0000001f00907308 */ /* 0x0007220000000800 */
[C---:B------:R-:W-:Y:S01]  /*13ba0*/  FMUL.FTZ R22, R39.reuse, R146 ;  /* 0x0000009227167220 */ /* 0x040fe20000410000 */
[----:B------:R-:W-:Y:S01]  /*13bb0*/  FMUL.FTZ R23, R39, R147 ;  /* 0x0000009327177220 */ /* 0x000fe20000410000 */
[--C-:B------:R-:W-:Y:S01]  /*13bc0*/  FFMA.FTZ R146, R244, UR4, -R170.reuse ;  /* 0x00000004f4927c23 */ /* 0x100fe200080108aa */
[--C-:B------:R-:W-:Y:S01]  /*13bd0*/  FFMA.FTZ R147, R240, UR4, -R127.reuse ;  /* 0x00000004f0937c23 */ /* 0x100fe2000801087f */
[--C-:B------:R-:W-:Y:S01]  /*13be0*/  FFMA.FTZ R158, R235, UR4, -R127.reuse ;  /* 0x00000004eb9e7c23 */ /* 0x100fe2000801087f */
[--C-:B------:R-:W-:Y:S04]  /*13bf0*/  FFMA.FTZ R162, R233, UR4, -R170.reuse ;  /* 0x00000004e9a27c23 */ /* 0x100fe800080108aa */
[----:B------:R-:W5:Y:S01]  /*13c00*/  MUFU.EX2 R156, R156 ;  /* 0x0000009c009c7308 */ /* 0x000f620000000800 */
[--C-:B------:R-:W-:Y:S01]  /*13c10*/  FFMA.FTZ R163, R231, UR4, -R127.reuse ;  /* 0x00000004e7a37c23 */ /* 0x100fe2000801087f */
[-C--:B------:R-:W-:Y:S03]  /*13c20*/  HMMA.16816.F32.BF16 R20, R44, R48.reuse, R20 ;  /* 0x000000302c14723c */ /* 0x080fe60000041814 */
[----:B------:R-:W-:Y:S01]  /*13c30*/  FFMA.FTZ R161, R230, UR4, -R127 ;  /* 0x00000004e6a17c23 */ /* 0x000fe2000801087f */
[--C-:B------:R-:W-:Y:S01]  /*13c40*/  FFMA.FTZ R159, R229, UR4, -R170.reuse ;  /* 0x00000004e59f7c23 */ /* 0x100fe200080108aa */
[----:B------:R-:W-:Y:S03]  /*13c50*/  FADD.FTZ R125, R119, R125 ;  /* 0x0000007d777d7221 */ /* 0x000fe60000010000 */
[----:B------:R-:W-:Y:S01]  /*13c60*/  MUFU.EX2 R141, R141 ;  /* 0x0000008d008d7308 */ /* 0x000fe20000000800 */
[----:B---3--:R-:W-:Y:S01]  /*13c70*/  FMUL.FTZ R31, R37, R139 ;  /* 0x0000008b251f7220 */ /* 0x008fe20000410000 */
[C---:B------:R-:W-:Y:S04]  /*13c80*/  HMMA.16816.F32.BF16 R24, R32.reuse, R48, R24 ;  /* 0x000000302018723c */ /* 0x040fe80000041818 */
[--C-:B------:R-:W-:Y:S01]  /*13c90*/  FFMA.FTZ R48, R28, UR4, -R127.reuse ;  /* 0x000000041c307c23 */ /* 0x100fe2000801087f */
[----:B------:R-:W-:Y:S01]  /*13ca0*/  FMUL.FTZ R28, R38, R136 ;  /* 0x00000088261c7220 */ /* 0x000fe20000410000 */
[----:B------:R-:W-:Y:S02]  /*13cb0*/  FFMA.FTZ R136, R58, UR4, -R127 ;  /* 0x000000043a887c23 */ /* 0x000fe4000801087f */
[----:B------:R-:W3:Y:S01]  /*13cc0*/  MUFU.EX2 R140, R140 ;  /* 0x0000008c008c7308 */ /* 0x000ee20000000800 */
[----:B------:R-:W-:Y:S01]  /*13cd0*/  F2FP.BF16.F32.PACK_AB R49, R107, R108 ;  /* 0x0000006c6b31723e */ /* 0x000fe200000010ff */
[----:B------:R-:W-:Y:S01]  /*13ce0*/  FADD.FTZ R125, R113, R125 ;  /* 0x0000007d717d7221 */ /* 0x000fe20000010000 */
[----:B------:R-:W-:Y:S01]  /*13cf0*/  FFMA.FTZ R139, R247, UR4, -R170 ;  /* 0x00000004f78b7c23 */ /* 0x000fe200080108aa */
[----:B------:R-:W-:Y:S01]  /*13d00*/  FADD.FTZ R122, R121, R122 ;  /* 0x0000007a797a7221 */ /* 0x000fe20000010000 */
[-C--:B------:R-:W-:Y:S05]  /*13d10*/  HMMA.16816.F32.BF16 R28, R32, R50.reuse, R28 ;  /* 0x00000032201c723c */ /* 0x080fea000004181c */
[----:B------:R2:W-:Y:S01]  /*13d20*/  MUFU.EX2 R137, R48 ;  /* 0x0000003000897308 */ /* 0x0005e20000000800 */
[C---:B------:R-:W-:Y:S01]  /*13d30*/  FMUL.FTZ R32, R40.reuse, R132 ;  /* 0x0000008428207220 */ /* 0x040fe20000410000 */
[----:B------:R-:W-:Y:S01]  /*13d40*/  FMUL.FTZ R33, R40, R133 ;  /* 0x0000008528217220 */ /* 0x000fe20000410000 */
[C---:B------:R-:W-:Y:S01]  /*13d50*/  FMUL.FTZ R34, R39.reuse, R134 ;  /* 0x0000008627227220 */ /* 0x040fe20000410000 */
[----:B------:R-:W-:Y:S01]  /*13d60*/  FMUL.FTZ R35, R39, R135 ;  /* 0x0000008727237220 */ /* 0x000fe20000410000 */
[--C-:B------:R-:W-:Y:S01]  /*13d70*/  FFMA.FTZ R133, R57, UR4, -R170.reuse ;  /* 0x0000000439857c23 */ /* 0x100fe200080108aa */
[----:B-1----:R-:W-:Y:S01]  /*13d80*/  F2FP.BF16.F32.PACK_AB R40, R180, R181 ;  /* 0x000000b5b428723e */ /* 0x002fe200000010ff */
[----:B------:R-:W1:Y:S03]  /*13d90*/  LDSM.16.MT88.4 R56, [R184+0x4400] ;  /* 0x00440000b838783b */ /* 0x000e660000004200 */
[----:B------:R-:W2:Y:S01]  /*13da0*/  MUFU.EX2 R136, R136 ;  /* 0x0000008800887308 */ /* 0x000ea20000000800 */
[----:B------:R-:W-:Y:S01]  /*13db0*/  FADD.FTZ R125, R115, R125 ;  /* 0x0000007d737d7221 */ /* 0x000fe20000010000 */
[--C-:B------:R-:W-:Y:S01]  /*13dc0*/  FFMA.FTZ R132, R251, UR4, -R170.reuse ;  /* 0x00000004fb847c23 */ /* 0x100fe200080108aa */
[----:B------:R-:W-:Y:S04]  /*13dd0*/  HMMA.16816.F32.BF16 R32, R44, R50, R32 ;  /* 0x000000322c20723c */ /* 0x000fe80000041820 */
[----:B----4-:R-:W-:Y:S01]  /*13de0*/  F2FP.BF16.F32.PACK_AB R45, R144, R148 ;  /* 0x00000094902d723e */ /* 0x010fe200000010ff */
[----:B------:R-:W-:Y:S01]  /*13df0*/  FADD.FTZ R125, R148, R125 ;  /* 0x0000007d947d7221 */ /* 0x000fe20000010000 */
[----:B-----5:R-:W-:Y:S01]  /*13e00*/  F2FP.BF16.F32.PACK_AB R44, R152, R156 ;  /* 0x0000009c982c723e */ /* 0x020fe200000010ff */
[----:B------:R-:W-:Y:S01]  /*13e10*/  LDSM.16.MT88.4 R148, [R186+0x5c00] ;  /* 0x005c0000ba94783b */ /* 0x000fe20000004200 */
[----:B---3--:R-:W-:Y:S01]  /*13e20*/  F2FP.BF16.F32.PACK_AB R46, R140, R141 ;  /* 0x0000008d8c2e723e */ /* 0x008fe200000010ff */
[----:B------:R-:W-:Y:S01]  /*13e30*/  MUFU.EX2 R37, R175 ;  /* 0x000000af00257308 */ /* 0x000fe20000000800 */
[----:B--2---:R-:W-:Y:S01]  /*13e40*/  F2FP.BF16.F32.PACK_AB R48, R109, R111 ;  /* 0x0000006f6d30723e */ /* 0x004fe200000010ff */
[----:B------:R-:W-:Y:S01]  /*13e50*/  FFMA.FTZ R170, R171, UR4, -R170 ;  /* 0x00000004abaa7c23 */ /* 0x000fe200080108aa */
[----:B------:R-:W-:Y:S01]  /*13e60*/  F2FP.BF16.F32.PACK_AB R50, R105, R106 ;  /* 0x0000006a6932723e */ /* 0x000fe200000010ff */
[--C-:B------:R-:W-:Y:S01]  /*13e70*/  FFMA.FTZ R134, R250, UR4, -R127.reuse ;  /* 0x00000004fa867c23 */ /* 0x100fe2000801087f */
[----:B------:R-:W-:Y:S01]  /*13e80*/  F2FP.BF16.F32.PACK_AB R47, R136, R137 ;  /* 0x00000089882f723e */ /* 0x000fe200000010ff */
[--C-:B------:R-:W-:Y:S01]  /*13e90*/  FFMA.FTZ R135, R249, UR4, -R127.reuse ;  /* 0x00000004f9877c23 */ /* 0x100fe2000801087f */
[----:B------:R-:W-:Y:S03]  /*13ea0*/  F2FP.BF16.F32.PACK_AB R51, R103, R43 ;  /* 0x0000002b6733723e */ /* 0x000fe600000010ff */
[----:B------:R-:W2:Y:S01]  /*13eb0*/  MUFU.EX2 R171, R41 ;  /* 0x0000002900ab7308 */ /* 0x000ea20000000800 */
[----:B------:R-:W-:Y:S01]  /*13ec0*/  FFMA.FTZ R127, R128, UR4, -R127 ;  /* 0x00000004807f7c23 */ /* 0x000fe2000801087f */
        /* <DEDUP_REMOVED lines=10> */
[----:B--2---:R-:W-:Y:S01]  /*13f70*/  F2FP.BF16.F32.PACK_AB R41, R171, R178 ;  /* 0x000000b2ab29723e */ /* 0x004fe200000010ff */
[----:B------:R-:W-:Y:S01]  /*13f80*/  FADD.FTZ R122, R107, R122 ;  /* 0x0000007a6b7a7221 */ /* 0x000fe20000010000 */
[----:B------:R-:W-:Y:S01]  /*13f90*/  FADD.FTZ R126, R141, R126 ;  /* 0x0000007e8d7e7221 */ /* 0x000fe20000010000 */
[-C--:B------:R-:W-:Y:S03]  /*13fa0*/  HMMA.16816.F32.BF16 R12, R48, R54.reuse, R12 ;  /* 0x00000036300c723c */ /* 0x080fe6000004180c */
[----:B------:R-:W-:Y:S03]  /*13fb0*/  FADD.FTZ R122, R43, R122 ;  /* 0x0000007a2b7a7221 */ /* 0x000fe60000010000 */
[----:B------:R-:W2:Y:S01]  /*13fc0*/  MUFU.EX2 R39, R168 ;  /* 0x000000a800277308 */ /* 0x000ea20000000800 */
[----:B------:R-:W-:Y:S01]  /*13fd0*/  FADD.FTZ R137, R137, R125 ;  /* 0x0000007d89897221 */ /* 0x000fe20000010000 */
[----:B------:R-:W-:Y:S01]  /*13fe0*/  FADD.FTZ R126, R140, R126 ;  /* 0x0000007e8c7e7221 */ /* 0x000fe20000010000 */
[----:B------:R-:W-:Y:S01]  /*13ff0*/  FADD.FTZ R124, R111, R124 ;  /* 0x0000007c6f7c7221 */ /* 0x000fe20000010000 */
[C---:B------:R-:W-:Y:S01]  /*14000*/  HMMA.16816.F32.BF16 R16, R44.reuse, R54, R16 ;  /* 0x000000362c10723c */ /* 0x040fe20000041810 */
[----:B------:R-:W3:Y:S05]  /*14010*/  LDSM.16.MT88.4 R52, [R186+0x4800] ;  /* 0x00480000ba34783b */ /* 0x000eea0000004200 */
[----:B------:R-:W4:Y:S01]  /*14020*/  MUFU.EX2 R133, R133 ;  /* 0x0000008500857308 */ /* 0x000f220000000800 */
[----:B------:R-:W-:Y:S01]  /*14030*/  FADD.FTZ R137, R136, R137 ;  /* 0x0000008988897221 */ /* 0x000fe20000010000 */
[----:B------:R-:W-:Y:S01]  /*14040*/  FADD.FTZ R124, R109, R124 ;  /* 0x0000007c6d7c7221 */ /* 0x000fe20000010000 */
[----:B------:R-:W-:Y:S01]  /*14050*/  FADD.FTZ R122, R103, R122 ;  /* 0x0000007a677a7221 */ /* 0x000fe20000010000 */
[-C--:B-1----:R-:W-:Y:S03]  /*14060*/  HMMA.16816.F32.BF16 R20, R44, R56.reuse, R20 ;  /* 0x000000382c14723c */ /* 0x082fe60000041814 */
[----:B------:R-:W-:Y:S03]  /*14070*/  FADD.FTZ R124, R106, R124 ;  /* 0x0000007c6a7c7221 */ /* 0x000fe60000010000 */
[----:B------:R-:W1:Y:S01]  /*14080*/  MUFU.EX2 R132, R132 ;  /* 0x0000008400847308 */ /* 0x000e620000000800 */
[----:B--2---:R-:W-:Y:S01]  /*14090*/  F2FP.BF16.F32.PACK_AB R43, R39, R38 ;  /* 0x00000026272b723e */ /* 0x004fe200000010ff */
[----:B------:R-:W-:Y:S01]  /*140a0*/  FADD.FTZ R122, R101, R122 ;  /* 0x0000007a657a7221 */ /* 0x000fe20000010000 */
[----:B------:R-:W-:Y:S01]  /*140b0*/  FADD.FTZ R105, R105, R124 ;  /* 0x0000007c69697221 */ /* 0x000fe20000010000 */
[C---:B------:R-:W-:Y:S06]  /*140c0*/  HMMA.16816.F32.BF16 R24, R48.reuse, R56, R24 ;  /* 0x000000383018723c */ /* 0x040fec0000041818 */
[----:B------:R-:W2:Y:S01]  /*140d0*/  MUFU.EX2 R134, R134 ;  /* 0x0000008600867308 */ /* 0x000ea20000000800 */
[----:B----4-:R-:W-:Y:S01]  /*140e0*/  FADD.FTZ R126, R133, R126 ;  /* 0x0000007e857e7221 */ /* 0x010fe20000010000 */
[----:B------:R-:W-:Y:S01]  /*140f0*/  FADD.FTZ R105, R102, R105 ;  /* 0x0000006966697221 */ /* 0x000fe20000010000 */
[----:B------:R-:W-:Y:S01]  /*14100*/  FADD.FTZ R122, R98, R122 ;  /* 0x0000007a627a7221 */ /* 0x000fe20000010000 */
[-C--:B------:R-:W-:Y:S03]  /*14110*/  HMMA.16816.F32.BF16 R28, R48, R58.reuse, R28 ;  /* 0x0000003a301c723c */ /* 0x080fe6000004181c */
[----:B------:R-:W-:Y:S03]  /*14120*/  F2FP.BF16.F32.PACK_AB R48, R100, R102 ;  /* 0x000000666430723e */ /* 0x000fe600000010ff */
[----:B------:R-:W4:Y:S01]  /*14130*/  MUFU.EX2 R135, R135 ;  /* 0x0000008700877308 */ /* 0x000f220000000800 */
[----:B------:R-:W-:Y:S01]  /*14140*/  F2FP.BF16.F32.PACK_AB R50, R96, R99 ;  /* 0x000000636032723e */ /* 0x000fe200000010ff */
[----:B-1----:R-:W-:Y:S01]  /*14150*/  FADD.FTZ R126, R132, R126 ;  /* 0x0000007e847e7221 */ /* 0x002fe20000010000 */
[----:B------:R-:W-:Y:S01]  /*14160*/  F2FP.BF16.F32.PACK_AB R49, R98, R101 ;  /* 0x000000656231723e */ /* 0x000fe200000010ff */
[----:B------:R-:W-:Y:S01]  /*14170*/  HMMA.16816.F32.BF16 R32, R44, R58, R32 ;  /* 0x0000003a2c20723c */ /* 0x000fe20000041820 */
[----:B------:R-:W1:Y:S05]  /*14180*/  LDSM.16.MT88.4 R56, [R184+0x4800] ;  /* 0x00480000b838783b */ /* 0x000e6a0000004200 */
[----:B------:R-:W5:Y:S01]  /*14190*/  MUFU.EX2 R138, R138 ;  /* 0x0000008a008a7308 */ /* 0x000f620000000800 */
[----:B------:R-:W-:Y:S01]  /*141a0*/  F2FP.BF16.F32.PACK_AB R44, R132, R133 ;  /* 0x00000085842c723e */ /* 0x000fe200000010ff */
[----:B--2---:R-:W-:Y:S01]  /*141b0*/  FADD.FTZ R137, R134, R137 ;  /* 0x0000008986897221 */ /* 0x004fe20000010000 */
[----:B------:R-:W-:Y:S01]  /*141c0*/  F2FP.BF16.F32.PACK_AB R51, R95, R97 ;  /* 0x000000615f33723e */ /* 0x000fe200000010ff */
[----:B------:R-:W-:Y:S01]  /*141d0*/  FADD.FTZ R105, R100, R105 ;  /* 0x0000006964697221 */ /* 0x000fe20000010000 */
[----:B------:R-:W-:Y:S05]  /*141e0*/  FADD.FTZ R122, R97, R122 ;  /* 0x0000007a617a7221 */ /* 0x000fea0000010000 */
[----:B------:R-:W2:Y:S01]  /*141f0*/  MUFU.EX2 R139, R139 ;  /* 0x0000008b008b7308 */ /* 0x000ea20000000800 */
[C---:B----4-:R-:W-:Y:S01]  /*14200*/  F2FP.BF16.F32.PACK_AB R45, R135.reuse, R134 ;  /* 0x00000086872d723e */ /* 0x050fe200000010ff */
[----:B------:R-:W-:Y:S01]  /*14210*/  FADD.FTZ R137, R135, R137 ;  /* 0x0000008987897221 */ /* 0x000fe20000010000 */
[----:B------:R-:W-:Y:S01]  /*14220*/  FADD.FTZ R105, R99, R105 ;  /* 0x0000006963697221 */ /* 0x000fe20000010000 */
[----:B------:R-:W-:Y:S03]  /*14230*/  FADD.FTZ R122, R95, R122 ;  /* 0x0000007a5f7a7221 */ /* 0x000fe60000010000 */
[----:B------:R-:W-:Y:S03]  /*14240*/  FADD.FTZ R105, R96, R105 ;  /* 0x0000006960697221 */ /* 0x000fe60000010000 */
[----:B------:R-:W4:Y:S01]  /*14250*/  MUFU.EX2 R142, R142 ;  /* 0x0000008e008e7308 */ /* 0x000f220000000800 */
[----:B-----5:R-:W-:Y:S01]  /*14260*/  FADD.FTZ R126, R138, R126 ;  /* 0x0000007e8a7e7221 */ /* 0x020fe20000010000 */
[----:B------:R-:W-:Y:S01]  /*14270*/  FADD.FTZ R122, R93, R122 ;  /* 0x0000007a5d7a7221 */ /* 0x000fe20000010000 */
[----:B------:R-:W-:Y:S03]  /*14280*/  FADD.FTZ R105, R94, R105 ;  /* 0x000000695e697221 */ /* 0x000fe60000010000 */
[----:B------:R-:W-:Y:S01]  /*14290*/  FADD.FTZ R122, R90, R122 ;  /* 0x0000007a5a7a7221 */ /* 0x000fe20000010000 */
[----:B------:R-:W-:Y:S03]  /*142a0*/  FADD.FTZ R105, R92, R105 ;  /* 0x000000695c697221 */ /* 0x000fe60000010000 */
[----:B------:R-:W5:Y:S01]  /*142b0*/  MUFU.EX2 R143, R143 ;  /* 0x0000008f008f7308 */ /* 0x000f620000000800 */
[C---:B--2---:R-:W-:Y:S01]  /*142c0*/  F2FP.BF16.F32.PACK_AB R46, R139.reuse, R138 ;  /* 0x0000008a8b2e723e */ /* 0x044fe200000010ff */
[----:B------:R-:W-:Y:S01]  /*142d0*/  FADD.FTZ R139, R139, R126 ;  /* 0x0000007e8b8b7221 */ /* 0x000fe20000010000 */
[----:B------:R-:W-:Y:S01]  /*142e0*/  FADD.FTZ R105, R91, R105 ;  /* 0x000000695b697221 */ /* 0x000fe20000010000 */
[----:B------:R-:W-:Y:S03]  /*142f0*/  FADD.FTZ R122, R89, R122 ;  /* 0x0000007a597a7221 */ /* 0x000fe60000010000 */
[----:B------:R-:W-:Y:S03]  /*14300*/  FADD.FTZ R105, R88, R105 ;  /* 0x0000006958697221 */ /* 0x000fe60000010000 */
[----:B------:R-:W2:Y:S01]  /*14310*/  MUFU.EX2 R146, R146 ;  /* 0x0000009200927308 */ /* 0x000ea20000000800 */
[----:B----4-:R-:W-:Y:S01]  /*14320*/  FADD.FTZ R137, R142, R137 ;  /* 0x000000898e897221 */ /* 0x010fe20000010000 */
[----:B------:R-:W-:Y:S01]  /*14330*/  FADD.FTZ R122, R86, R122 ;  /* 0x0000007a567a7221 */ /* 0x000fe20000010000 */
[----:B------:R-:W-:Y:S03]  /*14340*/  FADD.FTZ R105, R87, R105 ;  /* 0x0000006957697221 */ /* 0x000fe60000010000 */
[----:B------:R-:W-:Y:S01]  /*14350*/  FADD.FTZ R122, R83, R122 ;  /* 0x0000007a537a7221 */ /* 0x000fe20000010000 */
[----:B------:R-:W-:Y:S03]  /*14360*/  FADD.FTZ R105, R85, R105 ;  /* 0x0000006955697221 */ /* 0x000fe60000010000 */
[----:B------:R-:W4:Y:S01]  /*14370*/  MUFU.EX2 R145, R145 ;  /* 0x0000009100917308 */ /* 0x000f220000000800 */
[C---:B-----5:R-:W-:Y:S01]  /*14380*/  F2FP.BF16.F32.PACK_AB R47, R143.reuse, R142 ;  /* 0x0000008e8f2f723e */ /* 0x060fe200000010ff */
[----:B------:R-:W-:Y:S01]  /*14390*/  FADD.FTZ R143, R143, R137 ;  /* 0x000000898f8f7221 */ /* 0x000fe20000010000 */
[----:B------:R-:W-:Y:S04]  /*143a0*/  FADD.FTZ R105, R81, R105 ;  /* 0x0000006951697221 */ /* 0x000fe80000010000 */
[----:B------:R-:W-:Y:S01]  /*143b0*/  FADD.FTZ R105, R79, R105 ;  /* 0x000000694f697221 */ /* 0x000fe20000010000 */
[-C--:B---3--:R-:W-:Y:S02]  /*143c0*/  HMMA.16816.F32.BF16 R4, R44, R52.reuse, R4 ;  /* 0x000000342c04723c */ /* 0x088fe40000041804 */
[----:B------:R-:W3:Y:S01]  /*143d0*/  MUFU.EX2 R147, R147 ;  /* 0x0000009300937308 */ /* 0x000ee20000000800 */
[----:B--2---:R-:W-:Y:S01]  /*143e0*/  FADD.FTZ R139, R146, R139 ;  /* 0x0000008b928b7221 */ /* 0x004fe20000010000 */
[----:B------:R-:W-:Y:S04]  /*143f0*/  FADD.FTZ R105, R78, R105 ;  /* 0x000000694e697221 */ /* 0x000fe80000010000 */
[C---:B------:R-:W-:Y:S04]  /*14400*/  HMMA.16816.F32.BF16 R8, R48.reuse, R52, R8 ;  /* 0x000000343008723c */ /* 0x040fe80000041808 */
[----:B------:R-:W2:Y:S01]  /*14410*/  MUFU.EX2 R153, R153 ;  /* 0x0000009900997308 */ /* 0x000ea20000000800 */
[----:B----4-:R-:W-:Y:S01]  /*14420*/  FADD.FTZ R139, R145, R139 ;  /* 0x0000008b918b7221 */ /* 0x010fe20000010000 */
[----:B------:R-:W-:Y:S02]  /*14430*/  FADD.FTZ R105, R77, R105 ;  /* 0x000000694d697221 */ /* 0x000fe40000010000 */
[-C--:B------:R-:W-:Y:S06]  /*14440*/  HMMA.16816.F32.BF16 R12, R48, R54.reuse, R12 ;  /* 0x00000036300c723c */ /* 0x080fec000004180c */
[----:B------:R-:W4:Y:S01]  /*14450*/  MUFU.EX2 R154, R154 ;  /* 0x0000009a009a7308 */ /* 0x000f220000000800 */
[----:B---3--:R-:W-:Y:S01]  /*14460*/  FADD.FTZ R143, R147, R143 ;  /* 0x0000008f938f7221 */ /* 0x008fe20000010000 */
[----:B------:R-:W-:Y:S01]  /*14470*/  FADD.FTZ R105, R76, R105 ;  /* 0x000000694c697221 */ /* 0x000fe20000010000 */
[C---:B------:R-:W-:Y:S01]  /*14480*/  HMMA.16816.F32.BF16 R16, R44.reuse, R54, R16 ;  /* 0x000000362c10723c */ /* 0x040fe20000041810 */
[----:B------:R-:W3:Y:S06]  /*14490*/  LDSM.16.MT88.4 R52, [R186+0x4c00] ;  /* 0x004c0000ba34783b */ /* 0x000eec0000004200 */
[----:B------:R-:W5:Y:S01]  /*144a0*/  MUFU.EX2 R155, R155 ;  /* 0x0000009b009b7308 */ /* 0x000f620000000800 */
[----:B--2---:R-:W-:Y:S01]  /*144b0*/  FADD.FTZ R143, R153, R143 ;  /* 0x0000008f998f7221 */ /* 0x004fe20000010000 */
[----:B------:R-:W-:Y:S01]  /*144c0*/  FADD.FTZ R105, R75, R105 ;  /* 0x000000694b697221 */ /* 0x000fe20000010000 */
[-C--:B-1----:R-:W-:Y:S07]  /*144d0*/  HMMA.16816.F32.BF16 R20, R44, R56.reuse, R20 ;  /* 0x000000382c14723c */ /* 0x082fee0000041814 */
[----:B------:R-:W1:Y:S01]  /*144e0*/  MUFU.EX2 R157, R157 ;  /* 0x0000009d009d7308 */ /* 0x000e620000000800 */
[----:B----4-:R-:W-:Y:S01]  /*144f0*/  FADD.FTZ R139, R154, R139 ;  /* 0x0000008b9a8b7221 */ /* 0x010fe20000010000 */
[----:B------:R-:W-:Y:S01]  /*14500*/  FADD.FTZ R105, R74, R105 ;  /* 0x000000694a697221 */ /* 0x000fe20000010000 */
[C---:B------:R-:W-:Y:S07]  /*14510*/  HMMA.16816.F32.BF16 R24, R48.reuse, R56, R24 ;  /* 0x000000383018723c */ /* 0x040fee0000041818 */
[----:B------:R-:W2:Y:S01]  /*14520*/  MUFU.EX2 R158, R158 ;  /* 0x0000009e009e7308 */ /* 0x000ea20000000800 */
[----:B-----5:R-:W-:Y:S01]  /*14530*/  FADD.FTZ R139, R155, R139 ;  /* 0x0000008b9b8b7221 */ /* 0x020fe20000010000 */
[----:B------:R-:W-:Y:S01]  /*14540*/  FADD.FTZ R105, R73, R105 ;  /* 0x0000006949697221 */ /* 0x000fe20000010000 */
[-C--:B------:R-:W-:Y:S07]  /*14550*/  HMMA.16816.F32.BF16 R28, R48, R58.reuse, R28 ;  /* 0x0000003a301c723c */ /* 0x080fee000004181c */
[----:B------:R-:W-:Y:S01]  /*14560*/  MUFU.EX2 R160, R160 ;  /* 0x000000a000a07308 */ /* 0x000fe20000000800 */
[----:B------:R-:W-:Y:S01]  /*14570*/  F2FP.BF16.F32.PACK_AB R48, R92, R94 ;  /* 0x0000005e5c30723e */ /* 0x000fe200000010ff */
[----:B-1----:R-:W-:Y:S01]  /*14580*/  FADD.FTZ R143, R157, R143 ;  /* 0x0000008f9d8f7221 */ /* 0x002fe20000010000 */
[----:B------:R-:W-:Y:S01]  /*14590*/  F2FP.BF16.F32.PACK_AB R50, R88, R91 ;  /* 0x0000005b5832723e */ /* 0x000fe200000010ff */
[----:B------:R-:W-:Y:S01]  /*145a0*/  FADD.FTZ R105, R72, R105 ;  /* 0x0000006948697221 */ /* 0x000fe20000010000 */
[----:B------:R-:W-:Y:S01]  /*145b0*/  F2FP.BF16.F32.PACK_AB R49, R90, R93 ;  /* 0x0000005d5a31723e */ /* 0x000fe200000010ff */
[----:B------:R-:W-:Y:S01]  /*145c0*/  HMMA.16816.F32.BF16 R32, R44, R58, R32 ;  /* 0x0000003a2c20723c */ /* 0x000fe20000041820 */
[----:B------:R-:W1:Y:S03]  /*145d0*/  LDSM.16.MT88.4 R56, [R184+0x4c00] ;  /* 0x004c0000b838783b */ /* 0x000e660000004200 */
[----:B------:R-:W-:Y:S01]  /*145e0*/  MUFU.EX2 R162, R162 ;  /* 0x000000a200a27308 */ /* 0x000fe20000000800 */
[----:B------:R-:W-:Y:S01]  /*145f0*/  F2FP.BF16.F32.PACK_AB R44, R145, R146 ;  /* 0x00000092912c723e */ /* 0x000fe200000010ff */
[C---:B--2---:R-:W-:Y:S01]  /*14600*/  FADD.FTZ R143, R158.reuse, R143 ;  /* 0x0000008f9e8f7221 */ /* 0x044fe20000010000 */
[----:B------:R-:W-:Y:S01]  /*14610*/  F2FP.BF16.F32.PACK_AB R45, R153, R147 ;  /* 0x00000093992d723e */ /* 0x000fe200000010ff */
[----:B------:R-:W-:Y:S01]  /*14620*/  FADD.FTZ R105, R71, R105 ;  /* 0x0000006947697221 */ /* 0x000fe20000010000 */
[----:B------:R-:W-:Y:S02]  /*14630*/  F2FP.BF16.F32.PACK_AB R46, R155, R154 ;  /* 0x0000009a9b2e723e */ /* 0x000fe400000010ff */
[----:B------:R-:W-:Y:S03]  /*14640*/  F2FP.BF16.F32.PACK_AB R47, R158, R157 ;  /* 0x0000009d9e2f723e */ /* 0x000fe600000010ff */
[----:B------:R-:W2:Y:S01]  /*14650*/  MUFU.EX2 R163, R163 ;  /* 0x000000a300a37308 */ /* 0x000ea20000000800 */
[----:B------:R-:W-:Y:S01]  /*14660*/  F2FP.BF16.F32.PACK_AB R51, R86, R89 ;  /* 0x000000595633723e */ /* 0x000fe200000010ff */
[----:B------:R-:W-:Y:S02]  /*14670*/  FADD.FTZ R105, R70, R105 ;  /* 0x0000006946697221 */ /* 0x000fe40000010000 */
[-C--:B---3--:R-:W-:Y:S06]  /*14680*/  HMMA.16816.F32.BF16 R4, R44, R52.reuse, R4 ;  /* 0x000000342c04723c */ /* 0x088fec0000041804 */
[----:B------:R-:W3:Y:S02]  /*14690*/  MUFU.EX2 R161, R161 ;  /* 0x000000a100a17308 */ /* 0x000ee40000000800 */
[C---:B------:R-:W-:Y:S08]  /*146a0*/  HMMA.16816.F32.BF16 R8, R48.reuse, R52, R8 ;  /* 0x000000343008723c */ /* 0x040ff00000041808 */
[----:B------:R-:W-:Y:S01]  /*146b0*/  MUFU.EX2 R159, R159 ;  /* 0x0000009f009f7308 */ /* 0x000fe20000000800 */
[----:B--2---:R-:W-:Y:S01]  /*146c0*/  FADD.FTZ R143, R163, R143 ;  /* 0x0000008fa38f7221 */ /* 0x004fe20000010000 */
[-C--:B------:R-:W-:Y:S08]  /*146d0*/  HMMA.16816.F32.BF16 R12, R48, R54.reuse, R12 ;  /* 0x00000036300c723c */ /* 0x080ff0000004180c */
[----:B------:R-:W-:Y:S01]  /*146e0*/  MUFU.EX2 R167, R167 ;  /* 0x000000a700a77308 */ /* 0x000fe20000000800 */
[----:B---3--:R-:W-:Y:S01]  /*146f0*/  FADD.FTZ R143, R161, R143 ;  /* 0x0000008fa18f7221 */ /* 0x008fe20000010000 */
[C---:B------:R-:W-:Y:S01]  /*14700*/  HMMA.16816.F32.BF16 R16, R44.reuse, R54, R16 ;  /* 0x000000362c10723c */ /* 0x040fe20000041810 */
[----:B------:R-:W2:Y:S07]  /*14710*/  LDSM.16.MT88.4 R52, [R186+0x5000] ;  /* 0x00500000ba34783b */ /* 0x000eae0000004200 */
[----:B------:R-:W3:Y:S01]  /*14720*/  MUFU.EX2 R227, R227 ;  /* 0x000000e300e37308 */ /* 0x000ee20000000800 */
[-C--:B-1----:R-:W-:Y:S09]  /*14730*/  HMMA.16816.F32.BF16 R20, R44, R56.reuse, R20 ;  /* 0x000000382c14723c */ /* 0x082ff20000041814 */
[----:B------:R-:W1:Y:S01]  /*14740*/  MUFU.EX2 R226, R226 ;  /* 0x000000e200e27308 */ /* 0x000e620000000800 */
[C---:B------:R-:W-:Y:S09]  /*14750*/  HMMA.16816.F32.BF16 R24, R48.reuse, R56, R24 ;  /* 0x000000383018723c */ /* 0x040ff20000041818 */
[----:B------:R-:W-:Y:S01]  /*14760*/  MUFU.EX2 R223, R223 ;  /* 0x000000df00df7308 */ /* 0x000fe20000000800 */
[----:B---3--:R-:W-:Y:S01]  /*14770*/  FADD.FTZ R143, R227, R143 ;  /* 0x0000008fe38f7221 */ /* 0x008fe20000010000 */
[-C--:B------:R-:W-:Y:S08]  /*14780*/  HMMA.16816.F32.BF16 R28, R48, R58.reuse, R28 ;  /* 0x0000003a301c723c */ /* 0x080ff0000004181c */
[----:B------:R-:W-:Y:S01]  /*14790*/  MUFU.EX2 R224, R224 ;  /* 0x000000e000e07308 */ /* 0x000fe20000000800 */
[----:B------:R-:W-:Y:S01]  /*147a0*/  F2FP.BF16.F32.PACK_AB R48, R85, R87 ;  /* 0x000000575530723e */ /* 0x000fe200000010ff */
[----:B-1----:R-:W-:Y:S01]  /*147b0*/  FADD.FTZ R143, R226, R143 ;  /* 0x0000008fe28f7221 */ /* 0x002fe20000010000 */
[----:B------:R-:W-:Y:S02]  /*147c0*/  F2FP.BF16.F32.PACK_AB R50, R79, R81 ;  /* 0x000000514f32723e */ /* 0x000fe400000010ff */
[----:B------:R-:W-:Y:S01]  /*147d0*/  F2FP.BF16.F32.PACK_AB R49, R82, R83 ;  /* 0x000000535231723e */ /* 0x000fe200000010ff */
[----:B------:R-:W-:Y:S01]  /*147e0*/  HMMA.16816.F32.BF16 R32, R44, R58, R32 ;  /* 0x0000003a2c20723c */ /* 0x000fe20000041820 */
[----:B------:R-:W1:Y:S03]  /*147f0*/  LDSM.16.MT88.4 R56, [R184+0x5000] ;  /* 0x00500000b838783b */ /* 0x000e660000004200 */
[----:B------:R-:W3:Y:S01]  /*14800*/  MUFU.EX2 R222, R222 ;  /* 0x000000de00de7308 */ /* 0x000ee20000000800 */
[----:B------:R-:W-:Y:S01]  /*14810*/  F2FP.BF16.F32.PACK_AB R44, R162, R160 ;  /* 0x000000a0a22c723e */ /* 0x000fe200000010ff */
[----:B------:R-:W-:Y:S01]  /*14820*/  FADD.FTZ R82, R82, R122 ;  /* 0x0000007a52527221 */ /* 0x000fe20000010000 */
[----:B------:R-:W-:Y:S02]  /*14830*/  F2FP.BF16.F32.PACK_AB R45, R161, R163 ;  /* 0x000000a3a12d723e */ /* 0x000fe400000010ff */
[----:B------:R-:W-:Y:S01]  /*14840*/  F2FP.BF16.F32.PACK_AB R46, R167, R159 ;  /* 0x0000009fa72e723e */ /* 0x000fe200000010ff */
[----:B------:R-:W-:Y:S01]  /*14850*/  FADD.FTZ R82, R80, R82 ;  /* 0x0000005250527221 */ /* 0x000fe20000010000 */
[----:B------:R-:W-:Y:S03]  /*14860*/  F2FP.BF16.F32.PACK_AB R47, R226, R227 ;  /* 0x000000e3e22f723e */ /* 0x000fe600000010ff */
[----:B------:R-:W4:Y:S01]  /*14870*/  MUFU.EX2 R221, R221 ;  /* 0x000000dd00dd7308 */ /* 0x000f220000000800 */
[C---:B------:R-:W-:Y:S01]  /*14880*/  F2FP.BF16.F32.PACK_AB R51, R69.reuse, R80 ;  /* 0x000000504533723e */ /* 0x040fe200000010ff */
[----:B------:R-:W-:Y:S02]  /*14890*/  FADD.FTZ R82, R69, R82 ;  /* 0x0000005245527221 */ /* 0x000fe40000010000 */
[-C--:B--2---:R-:W-:Y:S06]  /*148a0*/  HMMA.16816.F32.BF16 R4, R44, R52.reuse, R4 ;  /* 0x000000342c04723c */ /* 0x084fec0000041804 */
[----:B------:R-:W-:Y:S01]  /*148b0*/  MUFU.EX2 R220, R220 ;  /* 0x000000dc00dc7308 */ /* 0x000fe20000000800 */
[----:B---3--:R-:W-:Y:S01]  /*148c0*/  FADD.FTZ R143, R222, R143 ;  /* 0x0000008fde8f7221 */ /* 0x008fe20000010000 */
[----:B------:R-:W-:Y:S01]  /*148d0*/  FADD.FTZ R82, R68, R82 ;  /* 0x0000005244527221 */ /* 0x000fe20000010000 */
[C---:B------:R-:W-:Y:S07]  /*148e0*/  HMMA.16816.F32.BF16 R8, R48.reuse, R52, R8 ;  /* 0x000000343008723c */ /* 0x040fee0000041808 */
[----:B------:R-:W-:Y:S01]  /*148f0*/  MUFU.EX2 R219, R219 ;  /* 0x000000db00db7308 */ /* 0x000fe20000000800 */
[----:B----4-:R-:W-:Y:S01]  /*14900*/  FADD.FTZ R143, R221, R143 ;  /* 0x0000008fdd8f7221 */ /* 0x010fe20000010000 */
[----:B------:R-:W-:Y:S01]  /*14910*/  FADD.FTZ R82, R67, R82 ;  /* 0x0000005243527221 */ /* 0x000fe20000010000 */
[-C--:B------:R-:W-:Y:S07]  /*14920*/  HMMA.16816.F32.BF16 R12, R48, R54.reuse, R12 ;  /* 0x00000036300c723c */ /* 0x080fee000004180c */
[----:B------:R-:W2:Y:S01]  /*14930*/  MUFU.EX2 R183, R183 ;  /* 0x000000b700b77308 */ /* 0x000ea20000000800 */
[----:B------:R-:W-:Y:S04]  /*14940*/  FADD.FTZ R82, R66, R82 ;  /* 0x0000005242527221 */ /* 0x000fe80000010000 */
[----:B------:R-:W-:Y:S01]  /*14950*/  FADD.FTZ R82, R65, R82 ;  /* 0x0000005241527221 */ /* 0x000fe20000010000 */
[C---:B------:R-:W-:Y:S01]  /*14960*/  HMMA.16816.F32.BF16 R16, R44.reuse, R54, R16 ;  /* 0x000000362c10723c */ /* 0x040fe20000041810 */
[----:B------:R-:W3:Y:S03]  /*14970*/  LDSM.16.MT88.4 R52, [R186+0x5400] ;  /* 0x00540000ba34783b */ /* 0x000ee60000004200 */
[----:B------:R-:W4:Y:S01]  /*14980*/  MUFU.EX2 R182, R182 ;  /* 0x000000b600b67308 */ /* 0x000f220000000800 */
[----:B------:R-:W-:Y:S03]  /*14990*/  FADD.FTZ R82, R64, R82 ;  /* 0x0000005240527221 */ /* 0x000fe60000010000 */
[-C--:B-1----:R-:W-:Y:S06]  /*149a0*/  HMMA.16816.F32.BF16 R20, R44, R56.reuse, R20 ;  /* 0x000000382c14723c */ /* 0x082fec0000041814 */
[----:B------:R-:W-:Y:S01]  /*149b0*/  MUFU.EX2 R174, R174 ;  /* 0x000000ae00ae7308 */ /* 0x000fe20000000800 */
[----:B--2---:R-:W-:Y:S01]  /*149c0*/  FADD.FTZ R143, R183, R143 ;  /* 0x0000008fb78f7221 */ /* 0x004fe20000010000 */
[----:B------:R-:W-:Y:S01]  /*149d0*/  FADD.FTZ R82, R63, R82 ;  /* 0x000000523f527221 */ /* 0x000fe20000010000 */
[C---:B------:R-:W-:Y:S07]  /*149e0*/  HMMA.16816.F32.BF16 R24, R48.reuse, R56, R24 ;  /* 0x000000383018723c */ /* 0x040fee0000041818 */
[----:B------:R-:W1:Y:S01]  /*149f0*/  MUFU.EX2 R173, R173 ;  /* 0x000000ad00ad7308 */ /* 0x000e620000000800 */
[----:B----4-:R-:W-:Y:S01]  /*14a00*/  FADD.FTZ R143, R182, R143 ;  /* 0x0000008fb68f7221 */ /* 0x010fe20000010000 */
[----:B------:R-:W-:Y:S01]  /*14a10*/  FADD.FTZ R82, R62, R82 ;  /* 0x000000523e527221 */ /* 0x000fe20000010000 */
[-C--:B------:R-:W-:Y:S07]  /*14a20*/  HMMA.16816.F32.BF16 R28, R48, R58.reuse, R28 ;  /* 0x0000003a301c723c */ /* 0x080fee000004181c */
[----:B------:R-:W-:Y:S01]  /*14a30*/  MUFU.EX2 R131, R131 ;  /* 0x0000008300837308 */ /* 0x000fe20000000800 */
[----:B------:R-:W-:Y:S01]  /*14a40*/  F2FP.BF16.F32.PACK_AB R48, R77, R78 ;  /* 0x0000004e4d30723e */ /* 0x000fe200000010ff */
[----:B------:R-:W-:Y:S01]  /*14a50*/  FADD.FTZ R143, R178, R143 ;  /* 0x0000008fb28f7221 */ /* 0x000fe20000010000 */
[----:B------:R-:W-:Y:S01]  /*14a60*/  F2FP.BF16.F32.PACK_AB R50, R75, R76 ;  /* 0x0000004c4b32723e */ /* 0x000fe200000010ff */
[----:B------:R-:W-:Y:S01]  /*14a70*/  FADD.FTZ R82, R61, R82 ;  /* 0x000000523d527221 */ /* 0x000fe20000010000 */
[----:B------:R-:W-:Y:S01]  /*14a80*/  F2FP.BF16.F32.PACK_AB R49, R67, R68 ;  /* 0x000000444331723e */ /* 0x000fe200000010ff */
[----:B------:R-:W-:Y:S01]  /*14a90*/  HMMA.16816.F32.BF16 R32, R44, R58, R32 ;  /* 0x0000003a2c20723c */ /* 0x000fe20000041820 */
[----:B------:R-:W2:Y:S03]  /*14aa0*/  LDSM.16.MT88.4 R56, [R184+0x5400] ;  /* 0x00540000b838783b */ /* 0x000ea60000004200 */
[----:B------:R-:W4:Y:S01]  /*14ab0*/  MUFU.EX2 R130, R130 ;  /* 0x0000008200827308 */ /* 0x000f220000000800 */
[----:B------:R-:W-:Y:S01]  /*14ac0*/  F2FP.BF16.F32.PACK_AB R44, R224, R223 ;  /* 0x000000dfe02c723e */ /* 0x000fe200000010ff */
[----:B------:R-:W-:Y:S01]  /*14ad0*/  FADD.FTZ R143, R171, R143 ;  /* 0x0000008fab8f7221 */ /* 0x000fe20000010000 */
[----:B------:R-:W-:Y:S02]  /*14ae0*/  F2FP.BF16.F32.PACK_AB R45, R221, R222 ;  /* 0x000000dedd2d723e */ /* 0x000fe400000010ff */
[----:B------:R-:W-:Y:S01]  /*14af0*/  F2FP.BF16.F32.PACK_AB R46, R219, R220 ;  /* 0x000000dcdb2e723e */ /* 0x000fe200000010ff */
[----:B------:R-:W-:Y:S01]  /*14b00*/  FADD.FTZ R38, R38, R143 ;  /* 0x0000008f26267221 */ /* 0x000fe20000010000 */
[----:B------:R-:W-:Y:S03]  /*14b10*/  F2FP.BF16.F32.PACK_AB R47, R182, R183 ;  /* 0x000000b7b62f723e */ /* 0x000fe600000010ff */
[----:B------:R-:W-:Y:S01]  /*14b20*/  MUFU.EX2 R172, R172 ;  /* 0x000000ac00ac7308 */ /* 0x000fe20000000800 */
[----:B------:R-:W-:Y:S01]  /*14b30*/  F2FP.BF16.F32.PACK_AB R51, R65, R66 ;  /* 0x000000424133723e */ /* 0x000fe200000010ff */
[----:B------:R-:W-:Y:S01]  /*14b40*/  FADD.FTZ R38, R39, R38 ;  /* 0x0000002627267221 */ /* 0x000fe20000010000 */
[----:B-1----:R-:W-:Y:S01]  /*14b50*/  F2FP.BF16.F32.PACK_AB R132, R173, R174 ;  /* 0x000000aead84723e */ /* 0x002fe200000010ff */
[-C--:B---3--:R-:W-:Y:S06]  /*14b60*/  HMMA.16816.F32.BF16 R4, R44, R52.reuse, R4 ;  /* 0x000000342c04723c */ /* 0x088fec0000041804 */
[----:B------:R-:W1:Y:S01]  /*14b70*/  MUFU.EX2 R170, R170 ;  /* 0x000000aa00aa7308 */ /* 0x000e620000000800 */
[C---:B----4-:R-:W-:Y:S01]  /*14b80*/  F2FP.BF16.F32.PACK_AB R133, R130.reuse, R131 ;  /* 0x000000838285723e */ /* 0x050fe200000010ff */
[----:B------:R-:W-:Y:S01]  /*14b90*/  FADD.FTZ R38, R131, R38 ;  /* 0x0000002683267221 */ /* 0x000fe20000010000 */
[C---:B------:R-:W-:Y:S07]  /*14ba0*/  HMMA.16816.F32.BF16 R8, R48.reuse, R52, R8 ;  /* 0x000000343008723c */ /* 0x040fee0000041808 */
[----:B------:R-:W3:Y:S01]  /*14bb0*/  MUFU.EX2 R129, R129 ;  /* 0x0000008100817308 */ /* 0x000ee20000000800 */
[----:B------:R-:W-:Y:S01]  /*14bc0*/  FADD.FTZ R38, R130, R38 ;  /* 0x0000002682267221 */ /* 0x000fe20000010000 */
[-C--:B------:R-:W-:Y:S08]  /*14bd0*/  HMMA.16816.F32.BF16 R12, R48, R54.reuse, R12 ;  /* 0x00000036300c723c */ /* 0x080ff0000004180c */
[----:B------:R-:W4:Y:S01]  /*14be0*/  MUFU.EX2 R127, R127 ;  /* 0x0000007f007f7308 */ /* 0x000f220000000800 */
[----:B-1----:R-:W-:Y:S01]  /*14bf0*/  F2FP.BF16.F32.PACK_AB R134, R170, R172 ;  /* 0x000000acaa86723e */ /* 0x002fe200000010ff */
[C---:B------:R-:W-:Y:S01]  /*14c00*/  HMMA.16816.F32.BF16 R16, R44.reuse, R54, R16 ;  /* 0x000000362c10723c */ /* 0x040fe20000041810 */
[----:B------:R-:W1:Y:S07]  /*14c10*/  LDSM.16.MT88.4 R52, [R186+0x5800] ;  /* 0x00580000ba34783b */ /* 0x000e6e0000004200 */
[----:B------:R-:W5:Y:S01]  /*14c20*/  MUFU.EX2 R84, R84 ;  /* 0x0000005400547308 */ /* 0x000f620000000800 */
[----:B---3--:R-:W-:Y:S01]  /*14c30*/  FADD.FTZ R38, R129, R38 ;  /* 0x0000002681267221 */ /* 0x008fe20000010000 */
[-C--:B--2---:R-:W-:Y:S08]  /*14c40*/  HMMA.16816.F32.BF16 R20, R44, R56.reuse, R20 ;  /* 0x000000382c14723c */ /* 0x084ff00000041814 */
[----:B------:R-:W2:Y:S01]  /*14c50*/  MUFU.EX2 R104, R104 ;  /* 0x0000006800687308 */ /* 0x000ea20000000800 */
[C---:B----4-:R-:W-:Y:S01]  /*14c60*/  F2FP.BF16.F32.PACK_AB R135, R127.reuse, R129 ;  /* 0x000000817f87723e */ /* 0x050fe200000010ff */
[----:B------:R-:W-:Y:S01]  /*14c70*/  FADD.FTZ R217, R127, R38 ;  /* 0x000000267fd97221 */ /* 0x000fe20000010000 */
[C---:B------:R-:W-:Y:S07]  /*14c80*/  HMMA.16816.F32.BF16 R24, R48.reuse, R56, R24 ;  /* 0x000000383018723c */ /* 0x040fee0000041818 */
[----:B------:R3:W-:Y:S01]  /*14c90*/  MUFU.EX2 R56, R42 ;  /* 0x0000002a00387308 */ /* 0x0007e20000000800 */
[C---:B-----5:R-:W-:Y:S01]  /*14ca0*/  F2FP.BF16.F32.PACK_AB R136, R84.reuse, R70 ;  /* 0x000000465488723e */ /* 0x060fe200000010ff */
[----:B------:R-:W-:Y:S01]  /*14cb0*/  FADD.FTZ R105, R84, R105 ;  /* 0x0000006954697221 */ /* 0x000fe20000010000 */
[-C--:B------:R-:W-:Y:S01]  /*14cc0*/  HMMA.16816.F32.BF16 R28, R48, R58.reuse, R28 ;  /* 0x0000003a301c723c */ /* 0x080fe2000004181c */
[----:B------:R-:W4:Y:S06]  /*14cd0*/  LDSM.16.MT88.4 R48, [R184+0x5800] ;  /* 0x00580000b830783b */ /* 0x000f2c0000004200 */
[----:B------:R-:W5:Y:S01]  /*14ce0*/  MUFU.EX2 R164, R243 ;  /* 0x000000f300a47308 */ /* 0x000f620000000800 */
[----:B--2---:R-:W-:Y:S01]  /*14cf0*/  FADD.FTZ R105, R104, R105 ;  /* 0x0000006968697221 */ /* 0x004fe20000010000 */
[----:B------:R-:W-:Y:S08]  /*14d00*/  HMMA.16816.F32.BF16 R32, R44, R58, R32 ;  /* 0x0000003a2c20723c */ /* 0x000ff00000041820 */
[----:B------:R-:W2:Y:S01]  /*14d10*/  MUFU.EX2 R165, R165 ;  /* 0x000000a500a57308 */ /* 0x000ea20000000800 */
[----:B---3--:R-:W-:Y:S02]  /*14d20*/  F2FP.BF16.F32.PACK_AB R42, R37, R128 ;  /* 0x00000080252a723e */ /* 0x008fe400000010ff */
[----:B------:R-:W-:Y:S02]  /*14d30*/  F2FP.BF16.F32.PACK_AB R44, R73, R74 ;  /* 0x0000004a492c723e */ /* 0x000fe400000010ff */
[----:B------:R-:W-:Y:S02]  /*14d40*/  F2FP.BF16.F32.PACK_AB R46, R71, R72 ;  /* 0x00000048472e723e */ /* 0x000fe400000010ff */
[----:B------:R-:W-:Y:S01]  /*14d50*/  F2FP.BF16.F32.PACK_AB R45, R63, R64 ;  /* 0x000000403f2d723e */ /* 0x000fe200000010ff */
[-C--:B-1----:R-:W-:Y:S02]  /*14d60*/  HMMA.16816.F32.BF16 R4, R40, R52.reuse, R4 ;  /* 0x000000342804723c */ /* 0x082fe40000041804 */
[----:B------:R-:W1:Y:S03]  /*14d70*/  MUFU.EX2 R166, R166 ;  /* 0x000000a600a67308 */ /* 0x000e660000000800 */
[----:B------:R-:W-:Y:S01]  /*14d80*/  F2FP.BF16.F32.PACK_AB R47, R61, R62 ;  /* 0x0000003e3d2f723e */ /* 0x000fe200000010ff */
[C---:B-----5:R-:W-:Y:S01]  /*14d90*/  FADD.FTZ R216, R164.reuse, R105 ;  /* 0x00000069a4d87221 */ /* 0x060fe20000010000 */
[----:B------:R-:W-:Y:S01]  /*14da0*/  F2FP.BF16.F32.PACK_AB R138, R164, R104 ;  /* 0x00000068a48a723e */ /* 0x000fe200000010ff */
[----:B--2---:R-:W-:Y:S04]  /*14db0*/  FADD.FTZ R82, R165, R82 ;  /* 0x00000052a5527221 */ /* 0x004fe80000010000 */
[----:B------:R-:W2:Y:S01]  /*14dc0*/  MUFU.EX2 R177, R177 ;  /* 0x000000b100b17308 */ /* 0x000ea20000000800 */
[----:B------:R-:W-:Y:S01]  /*14dd0*/  IMAD.MOV.U32 R164, RZ, RZ, R0 ;  /* 0x000000ffffa47224 */ /* 0x000fe200078e0000 */
[C---:B------:R-:W-:Y:S04]  /*14de0*/  HMMA.16816.F32.BF16 R8, R44.reuse, R52, R8 ;  /* 0x000000342c08723c */ /* 0x040fe80000041808 */
[C---:B-1----:R-:W-:Y:S01]  /*14df0*/  F2FP.BF16.F32.PACK_AB R137, R166.reuse, R165 ;  /* 0x000000a5a689723e */ /* 0x042fe200000010ff */
[----:B------:R-:W-:Y:S03]  /*14e00*/  FADD.FTZ R82, R166, R82 ;  /* 0x00000052a6527221 */ /* 0x000fe60000010000 */
[-C--:B------:R-:W-:Y:S03]  /*14e10*/  HMMA.16816.F32.BF16 R12, R44, R54.reuse, R12 ;  /* 0x000000362c0c723c */ /* 0x080fe6000004180c */
[----:B------:R-:W-:Y:S01]  /*14e20*/  FADD.FTZ R82, R56, R82 ;  /* 0x0000005238527221 */ /* 0x000fe20000010000 */
[----:B------:R-:W-:Y:S02]  /*14e30*/  IMAD.MOV.U32 R165, RZ, RZ, R3 ;  /* 0x000000ffffa57224 */ /* 0x000fe400078e0003 */
[----:B------:R-:W-:Y:S02]  /*14e40*/  IMAD.MOV.U32 R166, RZ, RZ, R36 ;  /* 0x000000ffffa67224 */ /* 0x000fe400078e0024 */
[C---:B--2---:R-:W-:Y:S01]  /*14e50*/  FADD.FTZ R215, R177.reuse, R82 ;  /* 0x00000052b1d77221 */ /* 0x044fe20000010000 */
[C---:B------:R-:W-:Y:S08]  /*14e60*/  HMMA.16816.F32.BF16 R16, R40.reuse, R54, R16 ;  /* 0x000000362810723c */ /* 0x040ff00000041810 */
[-C--:B----4-:R-:W-:Y:S08]  /*14e70*/  HMMA.16816.F32.BF16 R20, R40, R48.reuse, R20 ;  /* 0x000000302814723c */ /* 0x090ff00000041814 */
[C---:B------:R-:W-:Y:S08]  /*14e80*/  HMMA.16816.F32.BF16 R24, R44.reuse, R48, R24 ;  /* 0x000000302c18723c */ /* 0x040ff00000041818 */
[-C--:B------:R-:W-:Y:S03]  /*14e90*/  HMMA.16816.F32.BF16 R28, R44, R50.reuse, R28 ;  /* 0x000000322c1c723c */ /* 0x080fe6000004181c */
[----:B------:R-:W-:Y:S01]  /*14ea0*/  FADD.FTZ R44, R160, R139 ;  /* 0x0000008ba02c7221 */ /* 0x000fe20000010000 */
[----:B------:R-:W-:Y:S03]  /*14eb0*/  F2FP.BF16.F32.PACK_AB R139, R177, R56 ;  /* 0x00000038b18b723e */ /* 0x000fe600000010ff */
[----:B------:R-:W-:Y:S01]  /*14ec0*/  FADD.FTZ R44, R162, R44 ;  /* 0x0000002ca22c7221 */ /* 0x000fe20000010000 */
[----:B------:R-:W-:Y:S01]  /*14ed0*/  HMMA.16816.F32.BF16 R32, R40, R50, R32 ;  /* 0x000000322820723c */ /* 0x000fe20000041820 */
[----:B------:R-:W1:Y:S03]  /*14ee0*/  LDSM.16.MT88.4 R40, [R184+0x5c00] ;  /* 0x005c0000b828783b */ /* 0x000e660000004200 */
[----:B------:R-:W-:Y:S04]  /*14ef0*/  FADD.FTZ R44, R159, R44 ;  /* 0x0000002c9f2c7221 */ /* 0x000fe80000010000 */
[-C--:B------:R-:W-:Y:S05]  /*14f00*/  HMMA.16816.F32.BF16 R160, R132, R148.reuse, R4 ;  /* 0x0000009484a0723c */ /* 0x080fea0000041804 */
[----:B------:R-:W-:Y:S01]  /*14f10*/  FADD.FTZ R44, R167, R44 ;  /* 0x0000002ca72c7221 */ /* 0x000fe20000010000 */
[----:B------:R-:W-:Y:S02]  /*14f20*/  IMAD.MOV.U32 R167, RZ, RZ, R2 ;  /* 0x000000ffffa77224 */ /* 0x000fe400078e0002 */
[C---:B------:R-:W-:Y:S04]  /*14f30*/  HMMA.16816.F32.BF16 R156, R136.reuse, R148, R8 ;  /* 0x00000094889c723c */ /* 0x040fe80000041808 */
[----:B------:R-:W-:Y:S04]  /*14f40*/  FADD.FTZ R44, R223, R44 ;  /* 0x0000002cdf2c7221 */ /* 0x000fe80000010000 */
[-C--:B------:R-:W-:Y:S03]  /*14f50*/  HMMA.16816.F32.BF16 R152, R136, R150.reuse, R12 ;  /* 0x000000968898723c */ /* 0x080fe6000004180c */
[----:B------:R-:W-:Y:S04]  /*14f60*/  FADD.FTZ R44, R224, R44 ;  /* 0x0000002ce02c7221 */ /* 0x000fe80000010000 */
[----:B------:R-:W-:Y:S01]  /*14f70*/  FADD.FTZ R44, R220, R44 ;  /* 0x0000002cdc2c7221 */ /* 0x000fe20000010000 */
[C---:B------:R-:W-:Y:S04]  /*14f80*/  HMMA.16816.F32.BF16 R148, R132.reuse, R150, R16 ;  /* 0x000000968494723c */ /* 0x040fe80000041810 */
[----:B------:R-:W-:Y:S04]  /*14f90*/  FADD.FTZ R44, R219, R44 ;  /* 0x0000002cdb2c7221 */ /* 0x000fe80000010000 */
[----:B------:R-:W-:Y:S01]  /*14fa0*/  FADD.FTZ R44, R181, R44 ;  /* 0x0000002cb52c7221 */ /* 0x000fe20000010000 */
[-C--:B-1----:R-:W-:Y:S03]  /*14fb0*/  HMMA.16816.F32.BF16 R144, R132, R40.reuse, R20 ;  /* 0x000000288490723c */ /* 0x082fe60000041814 */
[----:B------:R-:W-:Y:S04]  /*14fc0*/  FADD.FTZ R44, R180, R44 ;  /* 0x0000002cb42c7221 */ /* 0x000fe80000010000 */
[----:B------:R-:W-:Y:S01]  /*14fd0*/  FADD.FTZ R44, R128, R44 ;  /* 0x0000002c802c7221 */ /* 0x000fe20000010000 */
[C---:B------:R-:W-:Y:S04]  /*14fe0*/  HMMA.16816.F32.BF16 R140, R136.reuse, R40, R24 ;  /* 0x00000028888c723c */ /* 0x040fe80000041818 */
[----:B------:R-:W-:Y:S04]  /*14ff0*/  FADD.FTZ R44, R37, R44 ;  /* 0x0000002c252c7221 */ /* 0x000fe80000010000 */
[-C--:B------:R-:W-:Y:S03]  /*15000*/  HMMA.16816.F32.BF16 R136, R136, R42.reuse, R28 ;  /* 0x0000002a8888723c */ /* 0x080fe6000004181c */
[----:B------:R-:W-:Y:S04]  /*15010*/  FADD.FTZ R44, R174, R44 ;  /* 0x0000002cae2c7221 */ /* 0x000fe80000010000 */
[----:B------:R-:W-:Y:S01]  /*15020*/  FADD.FTZ R44, R173, R44 ;  /* 0x0000002cad2c7221 */ /* 0x000fe20000010000 */
[----:B------:R-:W-:Y:S04]  /*15030*/  HMMA.16816.F32.BF16 R132, R132, R42, R32 ;  /* 0x0000002a8484723c */ /* 0x000fe80000041820 */
[----:B------:R-:W-:Y:S04]  /*15040*/  FADD.FTZ R44, R172, R44 ;  /* 0x0000002cac2c7221 */ /* 0x000fe80000010000 */
[----:B------:R-:W-:Y:S01]  /*15050*/  FADD.FTZ R218, R170, R44 ;  /* 0x0000002caada7221 */ /* 0x000fe20000010000 */
[----:B------:R-:W-:Y:S11]  /*15060*/  @P0 BRA `(.L_x_980) ;  /* 0xffffff9c00000947 */ /* 0x000ff6000383ffff */
.L_x_979:
[----:B------:R-:W1:Y:S01]  /*15070*/  SHFL.BFLY PT, R6, R218, 0x2, 0x1f ;  /* 0x0c401f00da067f89 */ /* 0x000e6200000e0000 */
[----:B------:R-:W-:Y:S01]  /*15080*/  SHF.L.U32 R10, R199, 0x4, RZ ;  /* 0x00000004c70a7819 */ /* 0x000fe200000006ff */
[----:B------:R-:W2:Y:S01]  /*15090*/  S2UR UR4, SR_CgaCtaId ;  /* 0x00000000000479c3 */ /* 0x000ea20000008800 */
[----:B------:R-:W-:Y:S01]  /*150a0*/  SHF.L.U32 R11, R191, 0x5, RZ ;  /* 0x00000005bf0b7819 */ /* 0x000fe200000006ff */
[----:B------:R-:W3:Y:S01]  /*150b0*/  SHFL.BFLY PT, R5, R217, 0x2, 0x1f ;  /* 0x0c401f00d9057f89 */ /* 0x000ee200000e0000 */
[----:B------:R-:W-:Y:S01]  /*150c0*/  LOP3.LUT R60, R60, 0x3e00, R10, 0xf8, !PT ;  /* 0x00003e003c3c7812 */ /* 0x000fe200078ef80a */
[----:B------:R-:W-:Y:S01]  /*150d0*/  UISETP.NE.AND UP0, UPT, UR10, -0x1, UPT ;  /* 0xffffffff0a00788c */ /* 0x000fe2000bf05270 */
[C---:B------:R-:W-:Y:S01]  /*150e0*/  SHF.L.U32 R10, R199.reuse, 0x3, RZ ;  /* 0x00000003c70a7819 */ /* 0x040fe200000006ff */
[----:B------:R-:W4:Y:S01]  /*150f0*/  SHFL.BFLY PT, R7, R216, 0x2, 0x1f ;  /* 0x0c401f00d8077f89 */ /* 0x000f2200000e0000 */
[----:B------:R-:W-:Y:S01]  /*15100*/  LOP3.LUT R11, R60, 0x20, R11, 0xf8, !PT ;  /* 0x000000203c0b7812 */ /* 0x000fe200078ef80b */
[----:B------:R-:W5:Y:S01]  /*15110*/  LDC.U8 R13, c[0x0][0x549] ;  /* 0x00015240ff0d7b82 */ /* 0x000f620000000000 */
[----:B------:R-:W-:Y:S01]  /*15120*/  LOP3.LUT R10, R10, 0xc0, RZ, 0xc0, !PT ;  /* 0x000000c00a0a7812 */ /* 0x000fe200078ec0ff */
[----:B------:R-:W4:Y:S01]  /*15130*/  SHFL.BFLY PT, R4, R215, 0x2, 0x1f ;  /* 0x0c401f00d7047f89 */ /* 0x000f2200000e0000 */
[----:B------:R-:W-:Y:S01]  /*15140*/  UMOV UR5, 0x400 ;  /* 0x0000040000057882 */ /* 0x000fe20000000000 */
[----:B------:R-:W-:Y:S01]  /*15150*/  SHF.L.U32 R14, R199, 0x2, RZ ;  /* 0x00000002c70e7819 */ /* 0x000fe200000006ff */
[----:B------:R-:W-:Y:S01]  /*15160*/  UISETP.NE.AND UP1, UPT, UR10, -0x1, UPT ;  /* 0xffffffff0a00788c */ /* 0x000fe2000bf25270 */
[----:B------:R-:W-:-:S02]  /*15170*/  LOP3.LUT R10, R10, 0x18, R199, 0xf8, !PT ;  /* 0x000000180a0a7812 */ /* 0x000fc400078ef8c7 */
[----:B------:R-:W-:Y:S01]  /*15180*/  PLOP3.LUT P3, PT, PT, PT, UP0, 0x80, 0x8 ;  /* 0x000000000008781c */ /* 0x000fe20003f6f008 */
[----:B------:R-:W5:Y:S01]  /*15190*/  LDC.U8 R17, c[0x0][0x548] ;  /* 0x00015200ff117b82 */ /* 0x000f620000000000 */
[----:B------:R-:W-:Y:S02]  /*151a0*/  LOP3.LUT R10, R11, R10, RZ, 0xfc, !PT ;  /* 0x0000000a0b0a7212 */ /* 0x000fe400078efcff */
[----:B------:R-:W-:Y:S01]  /*151b0*/  LOP3.LUT R15, R14, 0x20, RZ, 0xc0, !PT ;  /* 0x000000200e0f7812 */ /* 0x000fe200078ec0ff */
[----:B-1----:R-:W-:Y:S01]  /*151c0*/  FADD.FTZ R218, R6, R218 ;  /* 0x000000da06da7221 */ /* 0x002fe20000010000 */
[----:B------:R-:W-:Y:S01]  /*151d0*/  LOP3.LUT R14, R14, 0x40, RZ, 0xc0, !PT ;  /* 0x000000400e0e7812 */ /* 0x000fe200078ec0ff */
[----:B--2---:R-:W-:Y:S02]  /*151e0*/  ULEA UR4, UR4, UR5, 0x18 ;  /* 0x0000000504047291 */ /* 0x004fe4000f8ec0ff */
[----:B------:R-:W1:Y:S01]  /*151f0*/  S2UR UR5, SR_CTAID.Z ;  /* 0x00000000000579c3 */ /* 0x000e620000002700 */
[----:B---3--:R-:W-:Y:S01]  /*15200*/  FADD.FTZ R217, R5, R217 ;  /* 0x000000d905d97221 */ /* 0x008fe20000010000 */
[----:B------:R-:W2:Y:S01]  /*15210*/  SHFL.BFLY PT, R6, R218, 0x1, 0x1f ;  /* 0x0c201f00da067f89 */ /* 0x000ea200000e0000 */
[----:B----4-:R-:W-:-:S03]  /*15220*/  FADD.FTZ R216, R7, R216 ;  /* 0x000000d807d87221 */ /* 0x010fc60000010000 */
[----:B------:R-:W3:Y:S01]  /*15230*/  SHFL.BFLY PT, R5, R217, 0x1, 0x1f ;  /* 0x0c201f00d9057f89 */ /* 0x000ee200000e0000 */
[----:B------:R-:W-:Y:S01]  /*15240*/  LEA R10, R10, UR4, 0x1 ;  /* 0x000000040a0a7c11 */ /* 0x000fe2000f8e08ff */
[----:B------:R-:W-:Y:S02]  /*15250*/  FADD.FTZ R215, R4, R215 ;  /* 0x000000d704d77221 */ /* 0x000fe40000010000 */
[----:B------:R-:W4:Y:S01]  /*15260*/  SHFL.BFLY PT, R7, R216, 0x1, 0x1f ;  /* 0x0c201f00d8077f89 */ /* 0x000f2200000e0000 */
[C---:B------:R-:W-:Y:S01]  /*15270*/  IADD3 R16, PT, PT, R10.reuse, -R15, RZ ;  /* 0x8000000f0a107210 */ /* 0x040fe20007ffe0ff */
[----:B------:R-:W1:Y:S01]  /*15280*/  LDCU UR4, c[0x0][0x434] ;  /* 0x00008680ff0477ac */ /* 0x000e620008000800 */
[----:B-----5:R-:W-:Y:S01]  /*15290*/  ISETP.NE.AND P1, PT, R13, RZ, PT ;  /* 0x000000ff0d00720c */ /* 0x020fe20003f25270 */
[----:B------:R-:W5:Y:S01]  /*152a0*/  SHFL.BFLY PT, R4, R215, 0x1, 0x1f ;  /* 0x0c201f00d7047f89 */ /* 0x000f6200000e0000 */
[----:B------:R-:W-:Y:S02]  /*152b0*/  IADD3 R13, PT, PT, R10, -R14, RZ ;  /* 0x8000000e0a0d7210 */ /* 0x000fe40007ffe0ff */
[----:B------:R-:W1:Y:S01]  /*152c0*/  LDC R14, c[0x0][0x434] ;  /* 0x00010d00ff0e7b82 */ /* 0x000e620000000800 */
[----:B------:R-:W-:-:S02]  /*152d0*/  ISETP.NE.AND P2, PT, R17, RZ, !P1 ;  /* 0x000000ff1100720c */ /* 0x000fc40004f45270 */
[----:B------:R-:W-:Y:S01]  /*152e0*/  IADD3 R15, PT, PT, -R15, R13, RZ ;  /* 0x0000000d0f0f7210 */ /* 0x000fe20007ffe1ff */
[----:B--2---:R-:W-:-:S05]  /*152f0*/  FADD.FTZ R6, R218, R6 ;  /* 0x00000006da067221 */ /* 0x004fca0000010000 */
[----:B------:R-:W2:Y:S01]  /*15300*/  @P1 LDC R20, c[0x0][0x430] ;  /* 0x00010c00ff141b82 */ /* 0x000ea20000000800 */
[----:B---3--:R-:W-:Y:S01]  /*15310*/  FADD.FTZ R5, R217, R5 ;  /* 0x00000005d9057221 */ /* 0x008fe20000010000 */
[----:B------:R-:W3:Y:S01]  /*15320*/  MUFU.RCP R8, R6 ;  /* 0x0000000600087308 */ /* 0x000ee20000001000 */
[----:B------:R-:W-:Y:S02]  /*15330*/  FSETP.NE.FTZ.AND P4, PT, R6, RZ, PT ;  /* 0x000000ff0600720b */ /* 0x000fe40003f95000 */
[----:B------:R-:W-:Y:S01]  /*15340*/  VOTEU.ANY UP0, P2 ;  /* 0x0000000000ff7886 */ /* 0x000fe20001000100 */
[----:B----4-:R-:W-:Y:S01]  /*15350*/  FADD.FTZ R7, R216, R7 ;  /* 0x00000007d8077221 */ /* 0x010fe20000010000 */
[----:B------:R-:W-:Y:S01]  /*15360*/  FSETP.NE.FTZ.AND P0, PT, R5, RZ, PT ;  /* 0x000000ff0500720b */ /* 0x000fe20003f15000 */
[----:B-----5:R-:W-:Y:S02]  /*15370*/  FADD.FTZ R4, R215, R4 ;  /* 0x00000004d7047221 */ /* 0x020fe40000010000 */
[----:B------:R-:W4:Y:S01]  /*15380*/  MUFU.RCP R9, R5 ;  /* 0x0000000500097308 */ /* 0x000f220000001000 */
[----:B------:R-:W-:-:S02]  /*15390*/  FSETP.NE.FTZ.AND P6, PT, R7, RZ, PT ;  /* 0x000000ff0700720b */ /* 0x000fc40003fd5000 */
[----:B------:R-:W-:-:S05]  /*153a0*/  FSETP.NE.FTZ.AND P5, PT, R4, RZ, PT ;  /* 0x000000ff0400720b */ /* 0x000fca0003fb5000 */
[----:B------:R-:W5:Y:S01]  /*153b0*/  MUFU.RCP R12, R7 ;  /* 0x00000007000c7308 */ /* 0x000f620000001000 */
[----:B---3--:R-:W-:-:S05]  /*153c0*/  FSEL R8, R8, 1, P4 ;  /* 0x3f80000008087808 */ /* 0x008fca0002000000 */
[C---:B------:R-:W-:Y:S01]  /*153d0*/  FMUL.FTZ R160, R8.reuse, R160 ;  /* 0x000000a008a07220 */ /* 0x040fe20000410000 */
[C---:B------:R-:W-:Y:S01]  /*153e0*/  FMUL.FTZ R161, R8.reuse, R161 ;  /* 0x000000a108a17220 */ /* 0x040fe20000410000 */
[----:B------:R-:W3:Y:S01]  /*153f0*/  MUFU.RCP R11, R4 ;  /* 0x00000004000b7308 */ /* 0x000ee20000001000 */
[----:B----4-:R-:W-:Y:S01]  /*15400*/  FSEL R9, R9, 1, P0 ;  /* 0x3f80000009097808 */ /* 0x010fe20000000000 */
        /* <DEDUP_REMOVED lines=9> */
[----:B------:R-:W-:Y:S01]  /*154a0*/  FMUL.FTZ R132, R8, R132 ;  /* 0x0000008408847220 */ /* 0x000fe20000410000 */
[C---:B------:R-:W-:Y:S01]  /*154b0*/  FMUL.FTZ R146, R9.reuse, R146 ;  /* 0x0000009209927220 */ /* 0x040fe20000410000 */
[C---:B------:R-:W-:Y:S01]  /*154c0*/  FMUL.FTZ R147, R9.reuse, R147 ;  /* 0x0000009309937220 */ /* 0x040fe20000410000 */
[C---:B------:R-:W-:Y:S01]  /*154d0*/  FMUL.FTZ R156, R12.reuse, R156 ;  /* 0x0000009c0c9c7220 */ /* 0x040fe20000410000 */
[----:B------:R-:W-:Y:S01]  /*154e0*/  FMUL.FTZ R157, R12, R157 ;  /* 0x0000009d0c9d7220 */ /* 0x000fe20000410000 */
[----:B------:R-:W-:Y:S01]  /*154f0*/  FMUL.FTZ R134, R9, R134 ;  /* 0x0000008609867220 */ /* 0x000fe20000410000 */
[----:B---3--:R-:W-:Y:S01]  /*15500*/  FSEL R11, R11, 1, P5 ;  /* 0x3f8000000b0b7808 */ /* 0x008fe20002800000 */
[----:B------:R-:W-:Y:S01]  /*15510*/  FMUL.FTZ R8, R8, R133 ;  /* 0x0000008508087220 */ /* 0x000fe20000410000 */
[----:B------:R-:W-:Y:S01]  /*15520*/  F2FP.BF16.F32.PACK_AB R160, R161, R160 ;  /* 0x000000a0a1a0723e */ /* 0x000fe200000010ff */
        /* <DEDUP_REMOVED lines=17> */
[----:B------:R-:W-:Y:S01]  /*15640*/  FMUL.FTZ R153, R12, R153 ;  /* 0x000000990c997220 */ /* 0x000fe20000410000 */
[----:B------:R-:W-:Y:S01]  /*15650*/  F2FP.BF16.F32.PACK_AB R132, R8, R132 ;  /* 0x000000840884723e */ /* 0x000fe200000010ff */
[C---:B------:R-:W-:Y:S01]  /*15660*/  FMUL.FTZ R140, R12.reuse, R140 ;  /* 0x0000008c0c8c7220 */ /* 0x040fe20000410000 */
[----:B------:R-:W-:Y:S01]  /*15670*/  F2FP.BF16.F32.PACK_AB R134, R9, R134 ;  /* 0x000000860986723e */ /* 0x000fe200000010ff */
[----:B------:R-:W-:Y:S01]  /*15680*/  STS [R16+0x10], R148 ;  /* 0x0000109410007388 */ /* 0x000fe20000000800 */
[----:B------:R-:W-:Y:S01]  /*15690*/  F2FP.BF16.F32.PACK_AB R138, R11, R138 ;  /* 0x0000008a0b8a723e */ /* 0x000fe200000010ff */
[----:B------:R-:W3:Y:S01]  /*156a0*/  @!P3 LDC.64 R8, c[0x0][0x400] ;  /* 0x00010000ff08bb82 */ /* 0x000ee20000000a00 */
[C---:B------:R-:W-:Y:S01]  /*156b0*/  FMUL.FTZ R141, R12.reuse, R141 ;  /* 0x0000008d0c8d7220 */ /* 0x040fe20000410000 */
[----:B------:R-:W-:Y:S01]  /*156c0*/  STS [R16+0x210], R150 ;  /* 0x0002109610007388 */ /* 0x000fe20000000800 */
[C---:B------:R-:W-:Y:S01]  /*156d0*/  FMUL.FTZ R136, R12.reuse, R136 ;  /* 0x000000880c887220 */ /* 0x040fe20000410000 */
[----:B------:R-:W-:Y:S01]  /*156e0*/  F2FP.BF16.F32.PACK_AB R152, R153, R152 ;  /* 0x000000989998723e */ /* 0x000fe200000010ff */
[----:B------:R-:W-:Y:S01]  /*156f0*/  FMUL.FTZ R12, R12, R137 ;  /* 0x000000890c0c7220 */ /* 0x000fe20000410000 */
[----:B------:R-:W-:Y:S01]  /*15700*/  STS [R10+0x1000], R156 ;  /* 0x0010009c0a007388 */ /* 0x000fe20000000800 */
[----:B------:R-:W-:Y:S01]  /*15710*/  F2FP.BF16.F32.PACK_AB R154, R155, R154 ;  /* 0x0000009a9b9a723e */ /* 0x000fe200000010ff */
[----:B------:R-:W4:Y:S01]  /*15720*/  @P4 MUFU.LG2 R6, R6 ;  /* 0x0000000600064308 */ /* 0x000f220000000c00 */
[----:B------:R-:W-:Y:S01]  /*15730*/  F2FP.BF16.F32.PACK_AB R144, R145, R144 ;  /* 0x000000909190723e */ /* 0x000fe200000010ff */
[----:B------:R5:W-:Y:S01]  /*15740*/  STS [R10+0x1200], R158 ;  /* 0x0012009e0a007388 */ /* 0x000be20000000800 */
[----:B------:R-:W-:-:S02]  /*15750*/  F2FP.BF16.F32.PACK_AB R146, R147, R146 ;  /* 0x000000929392723e */ /* 0x000fc400000010ff */
[----:B------:R-:W-:Y:S01]  /*15760*/  F2FP.BF16.F32.PACK_AB R140, R141, R140 ;  /* 0x0000008c8d8c723e */ /* 0x000fe200000010ff */
[----:B------:R-:W-:Y:S01]  /*15770*/  STS [R16+0x1010], R152 ;  /* 0x0010109810007388 */ /* 0x000fe20000000800 */
[----:B------:R-:W-:Y:S01]  /*15780*/  F2FP.BF16.F32.PACK_AB R142, R143, R142 ;  /* 0x0000008e8f8e723e */ /* 0x000fe200000010ff */
[----:B------:R-:W1:Y:S01]  /*15790*/  @P6 MUFU.LG2 R7, R7 ;  /* 0x0000000700076308 */ /* 0x000e620000000c00 */
[----:B------:R-:W-:Y:S01]  /*157a0*/  F2FP.BF16.F32.PACK_AB R12, R12, R136 ;  /* 0x000000880c0c723e */ /* 0x000fe200000010ff */
[----:B------:R2:W-:Y:S04]  /*157b0*/  STS [R16+0x1210], R154 ;  /* 0x0012109a10007388 */ /* 0x0005e80000000800 */
[----:B------:R-:W-:Y:S01]  /*157c0*/  STS [R13+0x20], R144 ;  /* 0x000020900d007388 */ /* 0x000fe20000000800 */
[----:B---3--:R-:W-:Y:S01]  /*157d0*/  @!P3 IMAD.WIDE.U32 R18, R8, UR11, RZ ;  /* 0x0000000b0812bc25 */ /* 0x008fe2000f8e00ff */
[----:B------:R-:W-:-:S02]  /*157e0*/  IADD3 R8, PT, PT, R191, 0x20, RZ ;  /* 0x00000020bf087810 */ /* 0x000fc40007ffe0ff */
[----:B------:R-:W-:Y:S02]  /*157f0*/  STS [R13+0x220], R146 ;  /* 0x000220920d007388 */ /* 0x000fe40000000800 */
[----:B------:R-:W-:Y:S02]  /*15800*/  ISETP.GE.AND P2, PT, R8, UR18, PT ;  /* 0x0000001208007c0c */ /* 0x000fe4000bf46270 */
[----:B------:R-:W-:Y:S04]  /*15810*/  STS [R15+0x30], R132 ;  /* 0x000030840f007388 */ /* 0x000fe80000000800 */
[----:B------:R-:W-:Y:S01]  /*15820*/  STS [R15+0x230], R134 ;  /* 0x000230860f007388 */ /* 0x000fe20000000800 */
[----:B-----5:R-:W3:Y:S03]  /*15830*/  @P3 LDC.64 R10, c[0x0][0x408] ;  /* 0x00010200ff0a3b82 */ /* 0x020ee60000000a00 */
[----:B------:R-:W-:Y:S04]  /*15840*/  STS [R13+0x1020], R140 ;  /* 0x0010208c0d007388 */ /* 0x000fe80000000800 */
[----:B------:R5:W-:Y:S01]  /*15850*/  STS [R13+0x1220], R142 ;  /* 0x0012208e0d007388 */ /* 0x000be20000000800 */
[----:B--2---:R-:W2:Y:S03]  /*15860*/  @P1 LDC R16, c[0x0][0x430] ;  /* 0x00010c00ff101b82 */ /* 0x004ea60000000800 */
[----:B------:R4:W-:Y:S04]  /*15870*/  STS [R15+0x1030], R12 ;  /* 0x0010300c0f007388 */ /* 0x0009e80000000800 */
[----:B------:R2:W-:Y:S01]  /*15880*/  STS [R15+0x1230], R138 ;  /* 0x0012308a0f007388 */ /* 0x0005e20000000800 */
[----:B---3--:R-:W-:-:S04]  /*15890*/  @P3 IMAD.WIDE.U32 R24, R10, UR10, RZ ;  /* 0x0000000a0a183c25 */ /* 0x008fc8000f8e00ff */
[----:B-----5:R-:W-:Y:S02]  /*158a0*/  @!P3 IMAD R13, R9, UR11, R19 ;  /* 0x0000000b090dbc24 */ /* 0x020fe4000f8e0213 */
[----:B------:R-:W-:Y:S01]  /*158b0*/  @P3 IMAD R13, R11, UR10, R25 ;  /* 0x0000000a0b0d3c24 */ /* 0x000fe2000f8e0219 */
[----:B-1----:R-:W-:Y:S01]  /*158c0*/  @!UP1 UIMAD UR10, UR11, UR4, URZ ;  /* 0x000000040b0a92a4 */ /* 0x002fe2000f8e02ff */
[----:B----4-:R-:W1:Y:S01]  /*158d0*/  @P4 LDC R12, c[0x0][0x458] ;  /* 0x00011600ff0c4b82 */ /* 0x010e620000000800 */
[----:B--2---:R-:W-:Y:S01]  /*158e0*/  @P1 IMAD R14, R16, UR4, RZ ;  /* 0x00000004100e1c24 */ /* 0x004fe2000f8e02ff */
[----:B------:R-:W-:Y:S01]  /*158f0*/  @P1 MOV R16, 0x1 ;  /* 0x0000000100101802 */ /* 0x000fe20000000f00 */
[----:B------:R-:W-:Y:S01]  /*15900*/  USHF.R.S32.HI UR6, URZ, 0x1f, UR10 ;  /* 0x0000001fff067899 */ /* 0x000fe2000801140a */
[----:B------:R2:W3:Y:S04]  /*15910*/  @P0 MUFU.LG2 R15, R5 ;  /* 0x00000005000f0308 */ /* 0x0004e80000000c00 */
[----:B--2---:R-:W2:Y:S01]  /*15920*/  @P0 LDC R5, c[0x0][0x458] ;  /* 0x00011600ff050b82 */ /* 0x004ea20000000800 */
[----:B---3--:R-:W-:Y:S06]  /*15930*/  @P1 BRA `(.L_x_983) ;  /* 0x0000000000201947 */ /* 0x008fec0003800000 */
[----:B------:R-:W-:Y:S01]  /*15940*/  ISETP.NE.AND P1, PT, R17, RZ, PT ;  /* 0x000000ff1100720c */ /* 0x000fe20003f25270 */
[----:B------:R-:W3:-:S12]  /*15950*/  LDC R8, c[0x0][0x3e0] ;  /* 0x0000f800ff087b82 */ /* 0x000ed80000000800 */
[----:B------:R-:W3:Y:S01]  /*15960*/  @P1 LDC R16, c[0x0][0x454] ;  /* 0x00011500ff101b82 */ /* 0x000ee20000000800 */
[----:B------:R-:W-:Y:S02]  /*15970*/  @P1 MOV R20, 0x1 ;  /* 0x0000000100141802 */ /* 0x000fe40000000f00 */
[----:B------:R-:W-:-:S05]  /*15980*/  @!P1 MOV R20, 0x1 ;  /* 0x0000000100149802 */ /* 0x000fca0000000f00 */
[----:B------:R-:W4:Y:S01]  /*15990*/  @P1 LDC R14, c[0x0][0x454] ;  /* 0x00011500ff0e1b82 */ /* 0x000f220000000800 */
[----:B---3--:R-:W-:Y:S02]  /*159a0*/  @P1 IMAD R16, R16, R8, RZ ;  /* 0x0000000810101224 */ /* 0x008fe400078e02ff */
[----:B------:R-:W-:-:S07]  /*159b0*/  @!P1 IMAD R16, R8, UR4, RZ ;  /* 0x0000000408109c24 */ /* 0x000fce000f8e02ff */
.L_x_983:
[----:B------:R-:W-:Y:S01]  /*159c0*/  BAR.SYNC.DEFER_BLOCKING 0x0 ;  /* 0x0000000000007b1d */ /* 0x000fe20000010000 */
[----:B------:R-:W-:Y:S01]  /*159d0*/  @P0 FMUL.FTZ R15, R15, 0.69314718246459960938 ;  /* 0x3f3172180f0f0820 */ /* 0x000fe20000410000 */
[----:B------:R-:W-:Y:S01]  /*159e0*/  MOV R21, 0x7f800000 ;  /* 0x7f80000000157802 */ /* 0x000fe20000000f00 */
[----:B------:R-:W-:Y:S01]  /*159f0*/  @P4 FMUL.FTZ R6, R6, 0.69314718246459960938 ;  /* 0x3f31721806064820 */ /* 0x000fe20000410000 */
[----:B------:R-:W-:Y:S01]  /*15a00*/  MOV R22, 0x7f800000 ;  /* 0x7f80000000167802 */ /* 0x000fe20000000f00 */
[----:B--2---:R-:W-:-:S03]  /*15a10*/  @P0 FFMA.FTZ R21, R3, R5, R15 ;  /* 0x0000000503150223 */ /* 0x004fc6000001000f */
[----:B------:R-:W2:Y:S01]  /*15a20*/  @P6 LDC R19, c[0x0][0x458] ;  /* 0x00011600ff136b82 */ /* 0x000ea20000000800 */
[----:B------:R3:W5:Y:S01]  /*15a30*/  @P5 MUFU.LG2 R23, R4 ;  /* 0x0000000400175308 */ /* 0x0007620000000c00 */
[----:B-1----:R-:W-:Y:S01]  /*15a40*/  @P4 FFMA.FTZ R22, R36, R12, R6 ;  /* 0x0000000c24164223 */ /* 0x002fe20000010006 */
[----:B------:R-:W-:Y:S01]  /*15a50*/  PLOP3.LUT P4, PT, PT, PT, UP0, 0x80, 0x8 ;  /* 0x000000000008781c */ /* 0x000fe20003f8f008 */
[----:B------:R-:W-:Y:S01]  /*15a60*/  @P6 FMUL.FTZ R7, R7, 0.69314718246459960938 ;  /* 0x3f31721807076820 */ /* 0x000fe20000410000 */
[----:B------:R-:W-:Y:S01]  /*15a70*/  IMAD.MOV.U32 R6, RZ, RZ, 0x7f800000 ;  /* 0x7f800000ff067424 */ /* 0x000fe200078e00ff */
[----:B------:R-:W-:Y:S01]  /*15a80*/  MOV R3, 0x7f800000 ;  /* 0x7f80000000037802 */ /* 0x000fe20000000f00 */
[----:B------:R-:W-:Y:S01]  /*15a90*/  @P3 IMAD.MOV.U32 R18, RZ, RZ, R24 ;  /* 0x000000ffff123224 */ /* 0x000fe200078e0018 */
[----:B------:R-:W1:Y:S01]  /*15aa0*/  @P5 LDC R17, c[0x0][0x458] ;  /* 0x00011600ff115b82 */ /* 0x000e620000000800 */
[----:B----4-:R-:W-:Y:S01]  /*15ab0*/  IMAD R14, R14, UR5, RZ ;  /* 0x000000050e0e7c24 */ /* 0x010fe2000f8e02ff */
[----:B------:R-:W-:Y:S01]  /*15ac0*/  USEL UR10, UR10, URZ, UP0 ;  /* 0x000000ff0a0a7287 */ /* 0x000fe20008000000 */
[----:B------:R-:W-:Y:S01]  /*15ad0*/  BSSY.RECONVERGENT B0, `(.L_x_984) ;  /* 0x0000043000007945 */ /* 0x000fe20003800200 */
[----:B------:R-:W-:-:S04]  /*15ae0*/  ISETP.GE.AND P3, PT, R191, UR18, PT ;  /* 0x00000012bf007c0c */ /* 0x000fc8000bf66270 */
[----:B------:R-:W-:Y:S02]  /*15af0*/  @!P4 IMAD R14, R16, UR11, R14 ;  /* 0x0000000b100ecc24 */ /* 0x000fe4000f8e020e */
[----:B---3--:R-:W-:Y:S01]  /*15b00*/  VIADD R4, R191, 0x40 ;  /* 0x00000040bf047836 */ /* 0x008fe20000000000 */
[----:B------:R3:W4:Y:S01]  /*15b10*/  LDS.128 R8, [R200+0x1800] ;  /* 0x00180000c8087984 */ /* 0x0007220000000c00 */
[----:B-----5:R-:W-:Y:S01]  /*15b20*/  @P5 FMUL.FTZ R23, R23, 0.69314718246459960938 ;  /* 0x3f31721817175820 */ /* 0x020fe20000410000 */
[----:B------:R-:W-:Y:S02]  /*15b30*/  SHF.R.S32.HI R12, RZ, 0x1f, R14 ;  /* 0x0000001fff0c7819 */ /* 0x000fe4000001140e */
[----:B------:R-:W-:Y:S01]  /*15b40*/  ISETP.GE.AND P1, PT, R4, UR18, PT ;  /* 0x0000001204007c0c */ /* 0x000fe2000bf26270 */
[----:B--2---:R-:W-:Y:S01]  /*15b50*/  @P6 FFMA.FTZ R6, R2, R19, R7 ;  /* 0x0000001302066223 */ /* 0x004fe20000010007 */
[----:B------:R-:W-:Y:S01]  /*15b60*/  IADD3 R4, PT, PT, R191, 0x60, RZ ;  /* 0x00000060bf047810 */ /* 0x000fe20007ffe0ff */
[----:B------:R-:W-:Y:S01]  /*15b70*/  IMAD R7, R20, UR12, RZ ;  /* 0x0000000c14077c24 */ /* 0x000fe2000f8e02ff */
[----:B------:R-:W-:-:S02]  /*15b80*/  LOP3.LUT P6, RZ, R199, 0x3, RZ, 0xc0, !PT ;  /* 0x00000003c7ff7812 */ /* 0x000fc400078cc0ff */
[----:B------:R-:W-:Y:S02]  /*15b90*/  ISETP.GE.AND P0, PT, R4, UR18, PT ;  /* 0x0000001204007c0c */ /* 0x000fe4000bf06270 */
[----:B------:R-:W2:Y:S01]  /*15ba0*/  LDC.64 R4, c[0x0][0x410] ;  /* 0x00010400ff047b82 */ /* 0x000ea20000000a00 */
[----:B-1----:R-:W-:Y:S01]  /*15bb0*/  @P5 FFMA.FTZ R3, R0, R17, R23 ;  /* 0x0000001100035223 */ /* 0x002fe20000010017 */
[----:B------:R-:W-:Y:S02]  /*15bc0*/  IADD3 R18, P5, PT, R190, R18, RZ ;  /* 0x00000012be127210 */ /* 0x000fe40007fbe0ff */
[----:B------:R-:W-:Y:S02]  /*15bd0*/  MOV R0, UR6 ;  /* 0x0000000600007c02 */ /* 0x000fe40008000f00 */
[----:B------:R-:W-:Y:S01]  /*15be0*/  SHF.R.S32.HI R2, RZ, 0x1f, R7 ;  /* 0x0000001fff027819 */ /* 0x000fe20000011407 */
[----:B------:R-:W-:Y:S01]  /*15bf0*/  IMAD.X R19, RZ, RZ, R13, P5 ;  /* 0x000000ffff137224 */ /* 0x000fe200028e060d */
[----:B------:R-:W-:-:S02]  /*15c00*/  SEL R0, R0, RZ, P4 ;  /* 0x000000ff00007207 */ /* 0x000fc40002000000 */
[----:B------:R-:W-:Y:S01]  /*15c10*/  IADD3 R7, P5, P4, R7, UR10, R14 ;  /* 0x0000000a07077c10 */ /* 0x000fe2000fcbe00e */
[----:B--2---:R-:W-:-:S03]  /*15c20*/  IMAD.WIDE.U32 R14, R4, UR5, R18 ;  /* 0x00000005040e7c25 */ /* 0x004fc6000f8e0012 */
[----:B------:R-:W-:Y:S01]  /*15c30*/  IADD3.X R4, PT, PT, R2, R0, R12, P5, P4 ;  /* 0x0000000002047210 */ /* 0x000fe20002fe840c */
[----:B---34-:R-:W-:Y:S08]  /*15c40*/  @P6 BRA `(.L_x_985) ;  /* 0x0000000000ac6947 */ /* 0x018ff00003800000 */
        /* <DEDUP_REMOVED lines=12> */
[CC--:B------:R-:W-:Y:S01]  /*15d10*/  @!P0 IADD3 R26, P4, PT, R25.reuse, R7.reuse, RZ ;  /* 0x00000007191a8210 */ /* 0x0c0fe20007f9e0ff */
        /* <DEDUP_REMOVED lines=30> */
.L_x_985:
[----:B------:R-:W-:Y:S05]  /*15f00*/  BSYNC.RECONVERGENT B0 ;  /* 0x0000000000007941 */ /* 0x000fea0003800200 */
.L_x_984:
[----:B--2---:R-:W-:Y:S01]  /*15f10*/  IMAD R13, R5, UR5, R15 ;  /* 0x00000005050d7c24 */ /* 0x004fe2000f8e020f */
[----:B------:R-:W-:Y:S01]  /*15f20*/  BSSY.RECONVERGENT B0, `(.L_x_986) ;  /* 0x000000d000007945 */ /* 0x000fe20003800200 */
[----:B------:R1:W2:Y:S03]  /*15f30*/  LDS.128 R4, [R200] ;  /* 0x00000000c8047984 */ /* 0x0002a60000000c00 */
        /* <DEDUP_REMOVED lines=11> */
.L_x_987:
[----:B------:R-:W-:Y:S05]  /*15ff0*/  BSYNC.RECONVERGENT B0 ;  /* 0x0000000000007941 */ /* 0x000fea0003800200 */
.L_x_986:
        /* <DEDUP_REMOVED lines=16> */
.L_x_989:
[----:B------:R-:W-:Y:S05]  /*16100*/  BSYNC.RECONVERGENT B0 ;  /* 0x0000000000007941 */ /* 0x000fea0003800200 */
.L_x_988:
[----:B-12---:R-:W1:Y:S01]  /*16110*/  LDS.128 R200, [R200+0x1000] ;  /* 0x00100000c8c87984 */ /* 0x006e620000000c00 */
[----:B------:R-:W-:Y:S04]  /*16120*/  BSSY.RECONVERGENT B0, `(.L_x_990) ;  /* 0x000000f000007945 */ /* 0x000fe80003800200 */
[----:B------:R-:W-:Y:S05]  /*16130*/  @P1 BRA `(.L_x_991) ;  /* 0x0000000000341947 */ /* 0x000fea0003800000 */
[----:B------:R-:W2:Y:S01]  /*16140*/  LDCU.64 UR6, c[0x0][0x408] ;  /* 0x00008100ff0677ac */ /* 0x000ea20008000a00 */
[----:B----4-:R-:W-:Y:S01]  /*16150*/  IADD3 R2, P1, PT, R198, 0x40, RZ ;  /* 0x00000040c6027810 */ /* 0x010fe20007f3e0ff */
[----:B---3--:R-:W-:Y:S01]  /*16160*/  IMAD.MOV.U32 R4, RZ, RZ, R14 ;  /* 0x000000ffff047224 */ /* 0x008fe200078e000e */
[----:B------:R-:W-:Y:S01]  /*16170*/  MOV R5, R13 ;  /* 0x0000000d00057202 */ /* 0x000fe20000000f00 */
[----:B------:R-:W3:Y:S02]  /*16180*/  LDCU.64 UR4, c[0x0][0x3f0] ;  /* 0x00007e00ff0477ac */ /* 0x000ee40008000a00 */
[----:B------:R-:W-:-:S04]  /*16190*/  IMAD.X R0, RZ, RZ, R197, P1 ;  /* 0x000000ffff007224 */ /* 0x000fc800008e06c5 */
[----:B--2---:R-:W-:Y:S02]  /*161a0*/  IMAD R0, R0, UR6, RZ ;  /* 0x0000000600007c24 */ /* 0x004fe4000f8e02ff */
[----:B------:R-:W-:-:S04]  /*161b0*/  IMAD.WIDE.U32 R4, R2, UR6, R4 ;  /* 0x0000000602047c25 */ /* 0x000fc8000f8e0004 */
[----:B------:R-:W-:Y:S01]  /*161c0*/  IMAD R0, R2, UR7, R0 ;  /* 0x0000000702007c24 */ /* 0x000fe2000f8e0200 */
[----:B---3--:R-:W-:-:S04]  /*161d0*/  LEA R2, P1, R4, UR4, 0x1 ;  /* 0x0000000404027c11 */ /* 0x008fc8000f8208ff */
[----:B------:R-:W-:-:S04]  /*161e0*/  IADD3 R0, PT, PT, R5, R0, RZ ;  /* 0x0000000005007210 */ /* 0x000fc80007ffe0ff */
[----:B------:R-:W-:-:S05]  /*161f0*/  LEA.HI.X R3, R4, UR5, R0, 0x1, P1 ;  /* 0x0000000504037c11 */ /* 0x000fca00088f0c00 */
[----:B-1----:R2:W-:Y:S02]  /*16200*/  STG.E.128 desc[UR14][R2.64], R200 ;  /* 0x000000c802007986 */ /* 0x0025e4000c101d0e */
.L_x_991:
[----:B------:R-:W-:Y:S05]  /*16210*/  BSYNC.RECONVERGENT B0 ;  /* 0x0000000000007941 */ /* 0x000fea0003800200 */
.L_x_990:
[----:B------:R-:W-:Y:S05]  /*16220*/  @P0 EXIT ;  /* 0x000000000000094d */ /* 0x000fea0003800000 */
[----:B------:R-:W5:Y:S01]  /*16230*/  LDCU.64 UR6, c[0x0][0x408] ;  /* 0x00008100ff0677ac */ /* 0x000f620008000a00 */
[----:B------:R-:W-:Y:S01]  /*16240*/  IADD3 R198, P0, PT, R198, 0x60, RZ ;  /* 0x00000060c6c67810 */ /* 0x000fe20007f1e0ff */
[----:B--2-4-:R-:W-:Y:S01]  /*16250*/  IMAD.MOV.U32 R2, RZ, RZ, R14 ;  /* 0x000000ffff027224 */ /* 0x014fe200078e000e */
        /* <DEDUP_REMOVED lines=11> */
.L_x_992:
        /* <DEDUP_REMOVED lines=15> */
.L_x_1367:


//--------------------- .text._ZN5flash16flash_fwd_kernelI23Flash_fwd_kernel_traitsILi32ELi128ELi128ELi4ELb0ELb0EN7cutlass10bfloat16_tE19Flash_kernel_traitsILi32ELi128ELi128ELi4ES3_EELb1ELb0ELb1ELb1ELb0ELb0ELb0ELb0EEEvNS_16Flash_fwd_paramsE --------------------------
	.section	.text._ZN5flash16flash_fwd_kernelI23Flash_fwd_kernel_traitsILi32ELi128ELi128ELi4ELb0ELb0EN7cutlass10bfloat16_tE19Flash_kernel_traitsILi32ELi128ELi128ELi4ES3_EELb1ELb0ELb1ELb1ELb0ELb0ELb0ELb0EEEvNS_16Flash_fwd_paramsE,"ax",@progbits
	.align	128
        .global         _ZN5flash16flash_fwd_kernelI23Flash_fwd_kernel_traitsILi32ELi128ELi128ELi4ELb0ELb0EN7cutlass10bfloat16_tE19Flash_kernel_traitsILi32ELi128ELi128ELi4ES3_EELb1ELb0ELb1ELb1ELb0ELb0ELb0ELb0EEEvNS_16Flash_fwd_paramsE
        .type           _ZN5flash16flash_fwd_kernelI23Flash_fwd_kernel_traitsILi32ELi128ELi128ELi4ELb0ELb0EN7cutlass10bfloat16_tE19Flash_kernel_traitsILi32ELi128ELi128ELi4ES3_EELb1ELb0ELb1ELb1ELb0ELb0ELb0ELb0EEEvNS_16Flash_fwd_paramsE,@function
        .size           _ZN5flash16flash_fwd_kernelI23Flash_fwd_kernel_traitsILi32ELi128ELi128ELi4ELb0ELb0EN7cutlass10bfloat16_tE19Flash_kernel_traitsILi32ELi128ELi128ELi4ES3_EELb1ELb0ELb1ELb1ELb0ELb0ELb0ELb0EEEvNS_16Flash_fwd_paramsE,(.L_x_1368 - _ZN5flash16flash_fwd_kernelI23Flash_fwd_kernel_traitsILi32ELi128ELi128ELi4ELb0ELb0EN7cutlass10bfloat16_tE19Flash_kernel_traitsILi32ELi128ELi128ELi4ES3_EELb1ELb0ELb1ELb1ELb0ELb0ELb0ELb0EEEvNS_16Flash_fwd_paramsE)
        .other          _ZN5flash16flash_fwd_kernelI23Flash_fwd_kernel_traitsILi32ELi128ELi128ELi4ELb0ELb0EN7cutlass10bfloat16_tE19Flash_kernel_traitsILi32ELi128ELi128ELi4ES3_EELb1ELb0ELb1ELb1ELb0ELb0ELb0ELb0EEEvNS_16Flash_fwd_paramsE,@"STO_CUDA_ENTRY STV_DEFAULT"
_ZN5flash16flash_fwd_kernelI23Flash_fwd_kernel_traitsILi32ELi128ELi128ELi4ELb0ELb0EN7cutlass10bfloat16_tE19Flash_kernel_traitsILi32ELi128ELi128ELi4ES3_EELb1ELb0ELb1ELb1ELb0ELb0ELb0ELb0EEEvNS_16Flash_fwd_paramsE:
.text._ZN5flash16flash_fwd_kernelI23Flash_fwd_kernel_traitsILi32ELi128ELi128ELi4ELb0ELb0EN7cutlass10bfloat16_tE19Flash_kernel_traitsILi32ELi128ELi128ELi4ES3_EELb1ELb0ELb1ELb1ELb0ELb0ELb0ELb0EEEvNS_16Flash_fwd_paramsE:
[----:B------:R-:W1:Y:S01]  /*0000*/  LDC R1, c[0x0][0x37c] ;  /* 0x0000df00ff017b82 */ /* 0x000e620000000800 */
[----:B------:R-:W2:Y:S07]  /*0010*/  LDCU.U8 UR4, c[0x0][0x524] ;  /* 0x0000a480ff0477ac */ /* 0x000eae0008000000 */
[----:B------:R-:W3:Y:S01]  /*0020*/  LDC R8, c[0x0][0x518] ;  /* 0x00014600ff087b82 */ /* 0x000ee20000000800 */
[----:B-1----:R-:W-:Y:S01]  /*0030*/  VIADD R1, R1, 0xffffff90 ;  /* 0xffffff9001017836 */ /* 0x002fe20000000000 */
[----:B------:R-:W1:Y:S01]  /*0040*/  LDCU.64 UR32, c[0x0][0x510] ;  /* 0x0000a200ff2077ac */ /* 0x000e620008000a00 */
[----:B------:R-:W4:Y:S05]  /*0050*/  LDCU.64 UR26, c[0x0][0x358] ;  /* 0x00006b00ff1a77ac */ /* 0x000f2a0008000a00 */
[----:B------:R-:W4:Y:S01]  /*0060*/  LDC R3, c[0x0][0x51c] ;  /* 0x00014700ff037b82 */ /* 0x000f220000000800 */
[----:B------:R-:W4:Y:S01]  /*0070*/  S2R R228, SR_TID.X ;  /* 0x0000000000e47919 */ /* 0x000f220000002100 */
[----:B------:R-:W4:Y:S01]  /*0080*/  LDCU.64 UR10, c[0x0][0x460] ;  /* 0x00008c00ff0a77ac */ /* 0x000f220008000a00 */
[----:B------:R-:W4:Y:S01]  /*0090*/  LDCU.64 UR8, c[0x0][0x470] ;  /* 0x00008e00ff0877ac */ /* 0x000f220008000a00 */
[----:B--2---:R-:W-:-:S04]  /*00a0*/  ISETP.NE.AND P1, PT, RZ, UR4, PT ;  /* 0x00000004ff007c0c */ /* 0x004fc8000bf25270 */
[----:B------:R-:W-:Y:S01]  /*00b0*/  S2UR UR25, SR_CTAID.X ;  /* 0x00000000001979c3 */ /* 0x000fe20000002500 */
[----:B------:R-:W2:Y:S01]  /*00c0*/  LDCU.64 UR14, c[0x0][0x460] ;  /* 0x00008c00ff0e77ac */ /* 0x000ea20008000a00 */
[----:B-1----:R-:W-:Y:S02]  /*00d0*/  IMAD.U32 R10, RZ, RZ, UR32 ;  /* 0x00000020ff0a7e24 */ /* 0x002fe4000f8e00ff */
[----:B------:R-:W-:-:S04]  /*00e0*/  IMAD.U32 R11, RZ, RZ, UR33 ;  /* 0x00000021ff0b7e24 */ /* 0x000fc8000f8e00ff */
[----:B------:R-:W2:Y:S08]  /*00f0*/  S2UR UR23, SR_CTAID.Y ;  /* 0x00000000001779c3 */ /* 0x000eb00000002600 */
[----:B------:R-:W1:Y:S01]  /*0100*/  S2UR UR24, SR_CTAID.Z ;  /* 0x00000000001879c3 */ /* 0x000e620000002700 */
[----:B---3--:R-:W-:Y:S01]  /*0110*/  @P1 IMAD.MOV.U32 R2, RZ, RZ, R8 ;  /* 0x000000ffff021224 */ /* 0x008fe200078e0008 */
[----:B----4-:R-:W3:Y:S01]  /*0120*/  @P1 LDG.E.64 R10, desc[UR26][R10.64] ;  /* 0x0000001a0a0a1981 */ /* 0x010ee2000c1e1b00 */
[----:B------:R-:W4:Y:S03]  /*0130*/  LDCU.U8 UR12, c[0x0][0x532] ;  /* 0x0000a640ff0c77ac */ /* 0x000f260008000000 */
[----:B------:R-:W3:Y:S01]  /*0140*/  @P1 LDG.E.64 R6, desc[UR26][R2.64] ;  /* 0x0000001a02061981 */ /* 0x000ee2000c1e1b00 */
[----:B------:R-:W4:Y:S01]  /*0150*/  LDCU.64 UR6, c[0x0][0x468] ;  /* 0x00008d00ff0677ac */ /* 0x000f220008000a00 */
[----:B------:R-:W3:Y:S01]  /*0160*/  @P1 LDC R0, c[0x0][0x520] ;  /* 0x00014800ff001b82 */ /* 0x000ee20000000800 */
[----:B------:R-:W-:Y:S01]  /*0170*/  ISETP.NE.U32.AND P4, PT, RZ, UR10, PT ;  /* 0x0000000aff007c0c */ /* 0x000fe2000bf85070 */
[----:B------:R-:W-:-:S02]  /*0180*/  UISETP.NE.U32.AND UP4, UPT, UR10, URZ, UPT ;  /* 0x000000ff0a00728c */ /* 0x000fc4000bf85070 */
[----:B------:R-:W-:Y:S01]  /*0190*/  UISETP.NE.U32.AND UP3, UPT, UR8, URZ, UPT ;  /* 0x000000ff0800728c */ /* 0x000fe2000bf65070 */
[----:B------:R-:W-:Y:S01]  /*01a0*/  ISETP.NE.AND.EX P4, PT, RZ, UR11, PT, P4 ;  /* 0x0000000bff007c0c */ /* 0x000fe2000bf85340 */
[----:B------:R-:W-:Y:S02]  /*01b0*/  UISETP.NE.AND.EX UP4, UPT, UR11, URZ, UPT, UP4 ;  /* 0x000000ff0b00728c */ /* 0x000fe4000bf85340 */
[----:B------:R-:W-:Y:S02]  /*01c0*/  UISETP.NE.AND.EX UP3, UPT, UR9, URZ, UPT, UP3 ;  /* 0x000000ff0900728c */ /* 0x000fe4000bf65330 */
[----:B--2---:R-:W-:Y:S02]  /*01d0*/  UIMAD.WIDE.U32 UR14, UR23, 0x4, UR14 ;  /* 0x00000004170e78a5 */ /* 0x004fe4000f8e000e */
[----:B------:R-:W-:Y:S01]  /*01e0*/  PLOP3.LUT P2, PT, PT, PT, UP4, 0x80, 0x8 ;  /* 0x000000000008781c */ /* 0x000fe20003f4f048 */
[----:B------:R-:W-:Y:S02]  /*01f0*/  USHF.L.U32 UR11, UR23, 0x2, URZ ;  /* 0x00000002170b7899 */ /* 0x000fe400080006ff */
[----:B-1----:R-:W-:Y:S01]  /*0200*/  ULOP3.LUT UR4, UR24, UR25, UR23, 0xfe, !UPT ;  /* 0x0000001918047292 */ /* 0x002fe2000f8efe17 */
[----:B------:R-:W-:Y:S01]  /*0210*/  IMAD.U32 R12, RZ, RZ, UR14 ;  /* 0x0000000eff0c7e24 */ /* 0x000fe2000f8e00ff */
[----:B----4-:R-:W-:Y:S01]  /*0220*/  UISETP.NE.AND UP5, UPT, UR12, URZ, UPT ;  /* 0x000000ff0c00728c */ /* 0x010fe2000bfa5270 */
[----:B------:R-:W-:Y:S01]  /*0230*/  IMAD.U32 R13, RZ, RZ, UR15 ;  /* 0x0000000fff0d7e24 */ /* 0x000fe2000f8e00ff */
[----:B------:R-:W-:-:S02]  /*0240*/  UISETP.EQ.U32.AND UP2, UPT, UR6, URZ, UPT ;  /* 0x000000ff0600728c */ /* 0x000fc4000bf42070 */
[----:B------:R-:W-:Y:S01]  /*0250*/  LOP3.LUT P3, RZ, R228, UR4, RZ, 0xfc, !PT ;  /* 0x00000004e4ff7c12 */ /* 0x000fe2000f86fcff */
[----:B------:R-:W-:-:S04]  /*0260*/  USHF.R.U32.HI UR10, URZ, 0x1e, UR23 ;  /* 0x0000001eff0a7899 */ /* 0x000fc80008011617 */
[----:B------:R-:W1:Y:S08]  /*0270*/  LDCU.64 UR4, c[0x0][0x478] ;  /* 0x00008f00ff0477ac */ /* 0x000e700008000a00 */
[----:B------:R-:W2:Y:S01]  /*0280*/  @!P3 LDC.64 R4, c[0x0][0x528] ;  /* 0x00014a00ff04bb82 */ /* 0x000ea20000000a00 */
[----:B------:R-:W-:Y:S02]  /*0290*/  @UP3 UIADD3 UR12, UP1, UPT, UR11, UR8, URZ ;  /* 0x000000080b0c3290 */ /* 0x000fe4000ff3e0ff */
[----:B------:R-:W-:-:S02]  /*02a0*/  UISETP.EQ.OR.EX UP2, UPT, UR7, URZ, !UP5, UP2 ;  /* 0x000000ff0700728c */ /* 0x000fc4000ef42720 */
[----:B------:R-:W-:Y:S02]  /*02b0*/  @UP3 UIADD3.X UR13, UPT, UPT, UR10, UR9, URZ, UP1, !UPT ;  /* 0x000000090a0d3290 */ /* 0x000fe40008ffe4ff */
[----:B------:R-:W-:Y:S02]  /*02c0*/  UIADD3 UR9, UP1, UPT, UR11, UR6, URZ ;  /* 0x000000060b097290 */ /* 0x000fe4000ff3e0ff */
[----:B-1----:R-:W-:Y:S02]  /*02d0*/  UISETP.NE.U32.AND UP0, UPT, UR4, URZ, UPT ;  /* 0x000000ff0400728c */ /* 0x002fe4000bf05070 */
[----:B------:R-:W-:Y:S02]  /*02e0*/  UIADD3.X UR8, UPT, UPT, UR10, UR7, URZ, UP1, !UPT ;  /* 0x000000070a087290 */ /* 0x000fe40008ffe4ff */
[----:B------:R-:W-:Y:S01]  /*02f0*/  UISETP.NE.AND.EX UP0, UPT, UR5, URZ, UPT, UP0 ;  /* 0x000000ff0500728c */ /* 0x000fe2000bf05300 */
[----:B------:R-:W-:Y:S02]  /*0300*/  IMAD.U32 R14, RZ, RZ, UR12 ;  /* 0x0000000cff0e7e24 */ /* 0x000fe4000f8e00ff */
[----:B------:R-:W-:-:S08]  /*0310*/  IMAD.U32 R15, RZ, RZ, UR13 ;  /* 0x0000000dff0f7e24 */ /* 0x000fd0000f8e00ff */
[----:B------:R-:W-:-:S04]  /*0320*/  @UP0 UIADD3 UR4, UP1, UPT, UR11, UR4, URZ ;  /* 0x000000040b040290 */ /* 0x000fc8000ff3e0ff */
[----:B------:R-:W-:Y:S01]  /*0330*/  @UP0 UIADD3.X UR5, UPT, UPT, UR10, UR5, URZ, UP1, !UPT ;  /* 0x000000050a050290 */ /* 0x000fe20008ffe4ff */
[----:B---3--:R-:W-:Y:S02]  /*0340*/  @P1 R2UR UR32, R10 ;  /* 0x000000000a2012ca */ /* 0x008fe400000e0000 */
[----:B------:R-:W-:Y:S02]  /*0350*/  @P1 R2UR UR33, R11 ;  /* 0x000000000b2112ca */ /* 0x000fe400000e0000 */
[----:B------:R-:W-:-:S05]  /*0360*/  @P1 IADD3 R8, P0, PT, R6, R0, RZ ;  /* 0x0000000006081210 */ /* 0x000fca0007f1e0ff */
[----:B------:R-:W-:-:S04]  /*0370*/  @P1 IMAD.X R3, RZ, RZ, R7, P0 ;  /* 0x000000ffff031224 */ /* 0x000fc800000e0607 */
[----:B------:R-:W-:Y:S02]  /*0380*/  IMAD.U32 R10, RZ, RZ, UR32 ;  /* 0x00000020ff0a7e24 */ /* 0x000fe4000f8e00ff */
[----:B------:R-:W-:Y:S02]  /*0390*/  IMAD.U32 R11, RZ, RZ, UR33 ;  /* 0x00000021ff0b7e24 */ /* 0x000fe4000f8e00ff */
[----:B------:R-:W-:-:S03]  /*03a0*/  @!P3 IMAD.MOV.U32 R9, RZ, RZ, R3 ;  /* 0x000000ffff09b224 */ /* 0x000fc600078e0003 */
[----:B--2---:R1:W-:Y:S04]  /*03b0*/  @!P3 STG.E.64 desc[UR26][R4.64], R10 ;  /* 0x0000000a0400b986 */ /* 0x0043e8000c101b1a */
[----:B------:R2:W-:Y:S01]  /*03c0*/  @!P3 STG.E.64 desc[UR26][R4.64+0x8], R8 ;  /* 0x000008080400b986 */ /* 0x0005e2000c101b1a */
[----:B------:R-:W-:-:S03]  /*03d0*/  PLOP3.LUT P3, PT, PT, PT, UP2, 0x80, 0x8 ;  /* 0x000000000008781c */ /* 0x000fc60003f6f028 */
[----:B------:R-:W3:Y:S04]  /*03e0*/  @P4 LDG.E R6, desc[UR26][R12.64] ;  /* 0x0000001a0c064981 */ /* 0x000ee8000c1e1900 */
[----:B------:R4:W3:Y:S01]  /*03f0*/  @P2 LDG.E R2, desc[UR26][R12.64+0x4] ;  /* 0x0000041a0c022981 */ /* 0x0008e2000c1e1900 */
[----:B------:R-:W-:Y:S02]  /*0400*/  PLOP3.LUT P1, PT, PT, PT, UP3, 0x80, 0x8 ;  /* 0x000000000008781c */ /* 0x000fe40003f2f038 */
[----:B------:R-:W-:Y:S01]  /*0410*/  PLOP3.LUT P0, PT, PT, PT, UP0, 0x80, 0x8 ;  /* 0x000000000008781c */ /* 0x000fe20003f0f008 */
[----:B-1----:R-:W-:Y:S02]  /*0420*/  IMAD.U32 R10, RZ, RZ, UR9 ;  /* 0x00000009ff0a7e24 */ /* 0x002fe4000f8e00ff */
[----:B------:R-:W-:-:S08]  /*0430*/  IMAD.U32 R11, RZ, RZ, UR8 ;  /* 0x00000008ff0b7e24 */ /* 0x000fd0000f8e00ff */
[----:B--2---:R-:W2:Y:S04]  /*0440*/  @P1 LDG.E R4, desc[UR26][R14.64] ;  /* 0x0000001a0e041981 */ /* 0x004ea8000c1e1900 */
[----:B------:R-:W2:Y:S01]  /*0450*/  @!P3 LDG.E R5, desc[UR26][R10.64] ;  /* 0x0000001a0a05b981 */ /* 0x000ea2000c1e1900 */
[----:B----4-:R-:W-:Y:S02]  /*0460*/  IMAD.U32 R12, RZ, RZ, UR4 ;  /* 0x00000004ff0c7e24 */ /* 0x010fe4000f8e00ff */
[----:B------:R-:W-:Y:S01]  /*0470*/  IMAD.U32 R13, RZ, RZ, UR5 ;  /* 0x00000005ff0d7e24 */ /* 0x000fe2000f8e00ff */
[----:B------:R-:W1:Y:S04]  /*0480*/  @!UP4 LDCU UR20, c[0x0][0x434] ;  /* 0x00008680ff14c7ac */ /* 0x000e680008000800 */
[----:B------:R4:W5:Y:S01]  /*0490*/  @P0 LDG.E R0, desc[UR26][R12.64] ;  /* 0x0000001a0c000981 */ /* 0x000962000c1e1900 */
[----:B------:R-:W-:Y:S01]  /*04a0*/  UMOV UR19, 0xffffffff ;  /* 0xffffffff00137882 */ /* 0x000fe20000000000 */
[----:B------:R-:W2:Y:S01]  /*04b0*/  @!UP0 LDCU.64 UR4, c[0x0][0x488] ;  /* 0x00009100ff0487ac */ /* 0x000ea20008000a00 */
[----:B------:R-:W-:Y:S01]  /*04c0*/  UISETP.NE.U32.AND UP1, UPT, UR6, URZ, UPT ;  /* 0x000000ff0600728c */ /* 0x000fe2000bf25070 */
[----:B------:R-:W-:Y:S01]  /*04d0*/  UMOV UR11, 0xffffffff ;  /* 0xffffffff000b7882 */ /* 0x000fe20000000000 */
[----:B------:R-:W-:-:S02]  /*04e0*/  USHF.L.U32 UR29, UR25, 0x7, URZ ;  /* 0x00000007191d7899 */ /* 0x000fc400080006ff */
[----:B------:R-:W-:Y:S01]  /*04f0*/  UISETP.NE.AND.EX UP1, UPT, UR7, URZ, UPT, UP1 ;  /* 0x000000ff0700728c */ /* 0x000fe2000bf25310 */
[----:B------:R-:W1:Y:S01]  /*0500*/  @!UP0 LDCU UR6, c[0x0][0x43c] ;  /* 0x00008780ff0687ac */ /* 0x000e620008000800 */
[----:B---3--:R-:W-:Y:S02]  /*0510*/  @P4 R2UR UR19, R6 ;  /* 0x00000000061342ca */ /* 0x008fe400000e0000 */
[----:B------:R-:W-:-:S13]  /*0520*/  @P2 R2UR UR8, R2 ;  /* 0x00000000020822ca */ /* 0x000fda00000e0000 */
[----:B-1----:R-:W-:-:S03]  /*0530*/  @UP4 UIADD3 UR20, UPT, UPT, UR8, -UR19, URZ ;  /* 0x8000001308144290 */ /* 0x002fc6000fffe0ff */
[----:B------:R-:W-:Y:S01]  /*0540*/  UMOV UR8, URZ ;  /* 0x000000ff00087c82 */ /* 0x000fe20008000000 */
[----:B------:R-:W-:Y:S01]  /*0550*/  UISETP.GT.AND UP2, UPT, UR20, UR29, UPT ;  /* 0x0000001d1400728c */ /* 0x000fe2000bf44270 */
[----:B--2---:R-:W-:-:S05]  /*0560*/  @P1 R2UR UR8, R4 ;  /* 0x00000000040812ca */ /* 0x004fca00000e0000 */
[----:B------:R-:W-:Y:S01]  /*0570*/  PLOP3.LUT P1, PT, PT, PT, UP2, 0x80, 0x8 ;  /* 0x000000000008781c */ /* 0x000fe20003f2f028 */
[----:B------:R-:W-:Y:S01]  /*0580*/  @!UP0 UISETP.NE.U32.AND UP2, UPT, UR4, URZ, UPT ;  /* 0x000000ff0400828c */ /* 0x000fe2000bf45070 */
[----:B------:R-:W-:Y:S01]  /*0590*/  @!P3 R2UR UR11, R5 ;  /* 0x00000000050bb2ca */ /* 0x000fe200000e0000 */
[----:B------:R-:W1:Y:S01]  /*05a0*/  @!UP1 LDCU UR4, c[0x0][0x438] ;  /* 0x00008700ff0497ac */ /* 0x000e620008000800 */
[----:B----4-:R-:W-:-:S13]  /*05b0*/  BRA.U !UP1, `(.L_x_993) ;  /* 0x0000000109187547 */ /* 0x010fda000b800000 */
[----:B------:R-:W-:-:S13]  /*05c0*/  PLOP3.LUT P2, PT, PT, PT, UP5, 0x80, 0x8 ;  /* 0x000000000008781c */ /* 0x000fda0003f4f058 */
[----:B------:R-:W1:Y:S04]  /*05d0*/  @P2 LDG.E R2, desc[UR26][R10.64+0x4] ;  /* 0x0000041a0a022981 */ /* 0x000e68000c1e1900 */
[----:B------:R-:W2:Y:S01]  /*05e0*/  @!P2 LDG.E R4, desc[UR26][R10.64] ;  /* 0x0000001a0a04a981 */ /* 0x000ea2000c1e1900 */
[----:B-1----:R-:W-:-:S13]  /*05f0*/  @P2 R2UR UR4, R2 ;  /* 0x00000000020422ca */ /* 0x002fda00000e0000 */
[----:B------:R-:W-:-:S07]  /*0600*/  @UP5 UIADD3 UR4, UPT, UPT, UR4, -UR11, URZ ;  /* 0x8000000b04045290 */ /* 0x000fce000fffe0ff */
[----:B--2---:R-:W-:Y:S02]  /*0610*/  @!P2 R2UR UR4, R4 ;  /* 0x000000000404a2ca */ /* 0x004fe400000e0000 */
.L_x_993:
[----:B-----5:R-:W-:Y:S01]  /*0620*/  @P0 R2UR UR30, R0 ;  /* 0x00000000001e02ca */ /* 0x020fe200000e0000 */
[----:B------:R-:W-:Y:S01]  /*0630*/  @!UP0 UISETP.NE.AND.EX UP2, UPT, UR5, URZ, UPT, UP2 ;  /* 0x000000ff0500828c */ /* 0x000fe2000bf45320 */
[----:B-1----:R-:W-:-:S13]  /*0640*/  @!P1 EXIT ;  /* 0x000000000000994d */ /* 0x002fda0003800000 */
[----:B------:R-:W1:Y:S01]  /*0650*/  LDCU UR28, c[0x0][0x504] ;  /* 0x0000a080ff1c77ac */ /* 0x000e620008000800 */
[----:B------:R-:W2:Y:S01]  /*0660*/  LDCU UR22, c[0x0][0x508] ;  /* 0x0000a100ff1677ac */ /* 0x000ea20008000800 */
[----:B------:R-:W-:Y:S02]  /*0670*/  @!UP0 USEL UR6, UR6, URZ, UP2 ;  /* 0x000000ff06068287 */ /* 0x000fe40009000000 */
[----:B------:R-:W-:Y:S02]  /*0680*/  @UP0 UIADD3 UR30, UPT, UPT, UR30, -UR8, URZ ;  /* 0x800000081e1e0290 */ /* 0x000fe4000fffe0ff */
[----:B------:R-:W-:-:S04]  /*0690*/  @!UP0 UIADD3 UR30, UPT, UPT, UR6, UR4, -UR8 ;  /* 0x00000004061e8290 */ /* 0x000fc8000fffe808 */
[----:B------:R-:W-:Y:S02]  /*06a0*/  UIADD3 UR7, UPT, UPT, UR30, 0x7f, URZ ;  /* 0x0000007f1e077890 */ /* 0x000fe4000fffe0ff */
[----:B-1----:R-:W-:Y:S02]  /*06b0*/  UIADD3 UR28, UPT, UPT, UR20, UR28, URZ ;  /* 0x0000001c141c7290 */ /* 0x002fe4000fffe0ff */
[----:B------:R-:W-:Y:S02]  /*06c0*/  UIADD3 UR5, UPT, UPT, UR7, UR29, -UR20 ;  /* 0x0000001d07057290 */ /* 0x000fe4000fffe814 */
[----:B------:R-:W-:Y:S02]  /*06d0*/  UIADD3 UR10, UPT, UPT, -UR28, UR29, UR30 ;  /* 0x0000001d1c0a7290 */ /* 0x000fe4000fffe11e */
[----:B--2---:R-:W-:Y:S02]  /*06e0*/  UIADD3 UR5, UPT, UPT, UR5, 0x80, UR22 ;  /* 0x0000008005057890 */ /* 0x004fe4000fffe016 */
        /* <DEDUP_REMOVED lines=22> */
[----:B------:R-:W2:Y:S01]  /*0850*/  LDCU.U8 UR8, c[0x0][0x548] ;  /* 0x0000a900ff0877ac */ /* 0x000ea20008000000 */
[----:B-1----:R-:W-:-:S02]  /*0860*/  @UP0 UIMAD.WIDE.U32 UR14, UR19, UR6, URZ ;  /* 0x00000006130e02a5 */ /* 0x002fc4000f8e00ff */
[----:B------:R-:W-:Y:S02]  /*0870*/  @!UP0 UIMAD UR9, UR23, UR9, UR13 ;  /* 0x00000009170982a4 */ /* 0x000fe4000f8e020d */
[----:B------:R-:W-:Y:S01]  /*0880*/  @UP0 UIMAD UR9, UR19, UR7, UR15 ;  /* 0x00000007130902a4 */ /* 0x000fe2000f8e020f */
[----:B------:R-:W1:Y:S01]  /*0890*/  @UP1 LDCU UR6, c[0x0][0x430] ;  /* 0x00008600ff0617ac */ /* 0x000e620008000800 */
[----:B---3--:R-:W-:Y:S01]  /*08a0*/  @UP1 UIMAD UR10, UR4, UR5, URZ ;  /* 0x00000005040a12a4 */ /* 0x008fe2000f8e02ff */
[----:B------:R-:W-:Y:S01]  /*08b0*/  @UP1 UMOV UR13, 0x1 ;  /* 0x00000001000d1882 */ /* 0x000fe20000000000 */
[----:B------:R-:W-:Y:S01]  /*08c0*/  @UP0 UMOV UR12, UR14 ;  /* 0x0000000e000c0c82 */ /* 0x000fe20008000000 */
[----:B--2---:R-:W-:Y:S09]  /*08d0*/  BRA.U UP1, `(.L_x_995) ;  /* 0x0000000101287547 */ /* 0x004ff2000b800000 */
[----:B------:R-:W-:Y:S01]  /*08e0*/  UISETP.NE.AND UP0, UPT, UR8, URZ, UPT ;  /* 0x000000ff0800728c */ /* 0x000fe2000bf05270 */
[----:B------:R-:W2:Y:S10]  /*08f0*/  LDCU UR5, c[0x0][0x3e0] ;  /* 0x00007c00ff0577ac */ /* 0x000eb40008000800 */
[----:B------:R-:W2:Y:S01]  /*0900*/  @UP0 LDCU UR13, c[0x0][0x454] ;  /* 0x00008a80ff0d07ac */ /* 0x000ea20008000800 */
[----:B------:R-:W3:Y:S01]  /*0910*/  @!UP0 LDCU UR4, c[0x0][0x434] ;  /* 0x00008680ff0487ac */ /* 0x000ee20008000800 */
[----:B------:R-:W4:Y:S01]  /*0920*/  @UP0 LDCU UR10, c[0x0][0x454] ;  /* 0x00008a80ff0a07ac */ /* 0x000f220008000800 */
[----:B-1----:R-:W-:Y:S01]  /*0930*/  @UP0 UMOV UR6, 0x1 ;  /* 0x0000000100060882 */ /* 0x002fe20000000000 */
[----:B----4-:R-:W4:Y:S01]  /*0940*/  @!UP0 LDCU UR10, c[0x0][0x434] ;  /* 0x00008680ff0a87ac */ /* 0x010f220008000800 */
[----:B------:R-:W-:Y:S01]  /*0950*/  @!UP0 UMOV UR6, 0x1 ;  /* 0x0000000100068882 */ /* 0x000fe20000000000 */
[----:B--2---:R-:W-:-:S02]  /*0960*/  @UP0 UIMAD UR13, UR13, UR5, URZ ;  /* 0x000000050d0d02a4 */ /* 0x004fc4000f8e02ff */
[----:B---3--:R-:W-:-:S12]  /*0970*/  @!UP0 UIMAD UR13, UR4, UR5, URZ ;  /* 0x00000005040d82a4 */ /* 0x008fd8000f8e02ff */
.L_x_995:
[----:B------:R-:W2:Y:S01]  /*0980*/  LDCU UR7, c[0x0][0x434] ;  /* 0x00008680ff0777ac */ /* 0x000ea20008000800 */
[----:B------:R-:W-:Y:S01]  /*0990*/  IMAD.SHL.U32 R0, R228, 0x8, RZ ;  /* 0x00000008e4007824 */ /* 0x000fe200078e00ff */
[----:B------:R-:W-:Y:S01]  /*09a0*/  SHF.R.U32.HI R228, RZ, 0x2, R228 ;  /* 0x00000002ffe47819 */ /* 0x000fe200000116e4 */
[----:B------:R-:W-:Y:S01]  /*09b0*/  IMAD.U32 R11, RZ, RZ, UR25 ;  /* 0x00000019ff0b7e24 */ /* 0x000fe2000f8e00ff */
[----:B------:R-:W3:Y:S01]  /*09c0*/  LDCU UR11, c[0x0][0x440] ;  /* 0x00008800ff0b77ac */ /* 0x000ee20008000800 */
[----:B------:R-:W-:Y:S01]  /*09d0*/  IMAD.MOV.U32 R229, RZ, RZ, RZ ;  /* 0x000000ffffe57224 */ /* 0x000fe200078e00ff */
[----:B------:R-:W-:Y:S01]  /*09e0*/  LOP3.LUT R0, R0, 0x18, RZ, 0xc0, !PT ;  /* 0x0000001800007812 */ /* 0x000fe200078ec0ff */
[C---:B------:R-:W-:Y:S01]  /*09f0*/  VIADD R4, R228.reuse, 0x40 ;  /* 0x00000040e4047836 */ /* 0x040fe20000000000 */
[----:B------:R-:W5:Y:S01]  /*0a00*/  LDCU.64 UR4, c[0x0][0x410] ;  /* 0x00008200ff0477ac */ /* 0x000f620008000a00 */
[C---:B------:R-:W-:Y:S01]  /*0a10*/  IADD3 R5, PT, PT, R228.reuse, 0x20, RZ ;  /* 0x00000020e4057810 */ /* 0x040fe20007ffe0ff */
[----:B------:R-:W-:Y:S01]  /*0a20*/  VIADD R2, R228, 0x60 ;  /* 0x00000060e4027836 */ /* 0x000fe20000000000 */
[C---:B------:R-:W-:Y:S01]  /*0a30*/  IADD3 R12, P0, PT, R0.reuse, UR12, RZ ;  /* 0x0000000c000c7c10 */ /* 0x040fe2000ff1e0ff */
[----:B------:R-:W-:Y:S01]  /*0a40*/  UISETP.NE.AND UP1, UPT, UR8, URZ, !UP1 ;  /* 0x000000ff0800728c */ /* 0x000fe2000cf25270 */
[----:B------:R-:W-:Y:S01]  /*0a50*/  ISETP.NE.AND P1, PT, R0, RZ, PT ;  /* 0x000000ff0000720c */ /* 0x000fe20003f25270 */
[----:B------:R-:W-:Y:S01]  /*0a60*/  UIADD3 UR20, UPT, UPT, -UR29, UR20, URZ ;  /* 0x000000141d147290 */ /* 0x000fe2000fffe1ff */
[----:B------:R-:W-:Y:S01]  /*0a70*/  IADD3.X R13, PT, PT, RZ, UR9, RZ, P0, !PT ;  /* 0x00000009ff0d7c10 */ /* 0x000fe200087fe4ff */
[----:B------:R-:W-:Y:S01]  /*0a80*/  UISETP.NE.AND UP0, UPT, UR19, -0x1, UPT ;  /* 0xffffffff1300788c */ /* 0x000fe2000bf05270 */
[----:B------:R-:W-:Y:S01]  /*0a90*/  BSSY.RECONVERGENT B0, `(.L_x_996) ;  /* 0x0000024000007945 */ /* 0x000fe20003800200 */
[----:B--2---:R-:W-:Y:S01]  /*0aa0*/  UIMAD UR7, UR23, UR7, URZ ;  /* 0x00000007170772a4 */ /* 0x004fe2000f8e02ff */
[----:B------:R-:W-:Y:S01]  /*0ab0*/  IMAD.WIDE.U32 R10, R11, 0x80, R228 ;  /* 0x000000800b0a7825 */ /* 0x000fe200078e00e4 */
[----:B----4-:R-:W-:Y:S01]  /*0ac0*/  UIMAD UR10, UR24, UR10, URZ ;  /* 0x0000000a180a72a4 */ /* 0x010fe2000f8e02ff */
[----:B------:R-:W-:Y:S01]  /*0ad0*/  ISETP.GE.OR P4, PT, R228, UR20, P1 ;  /* 0x00000014e4007c0c */ /* 0x000fe20008f86670 */
[----:B------:R-:W-:Y:S01]  /*0ae0*/  USEL UR7, UR7, UR19, !UP0 ;  /* 0x0000001307077287 */ /* 0x000fe2000c000000 */
[----:B---3--:R-:W-:Y:S01]  /*0af0*/  ISETP.GE.AND P5, PT, R0, UR11, PT ;  /* 0x0000000b00007c0c */ /* 0x008fe2000bfa6270 */
[----:B-1----:R-:W-:Y:S01]  /*0b00*/  UIMAD UR29, UR29, UR6, URZ ;  /* 0x000000061d1d72a4 */ /* 0x002fe2000f8e02ff */
[C---:B------:R-:W-:Y:S01]  /*0b10*/  ISETP.GE.OR P3, PT, R5.reuse, UR20, P1 ;  /* 0x0000001405007c0c */ /* 0x040fe20008f66670 */
[----:B-----5:R-:W-:Y:S01]  /*0b20*/  IMAD.U32 R9, RZ, RZ, UR5 ;  /* 0x00000005ff097e24 */ /* 0x020fe2000f8e00ff */
[----:B------:R-:W-:Y:S01]  /*0b30*/  ISETP.GE.OR P6, PT, R228, UR20, P5 ;  /* 0x00000014e4007c0c */ /* 0x000fe2000afc6670 */
[----:B------:R-:W-:Y:S01]  /*0b40*/  USHF.R.S32.HI UR5, URZ, 0x1f, UR7 ;  /* 0x0000001fff057899 */ /* 0x000fe20008011407 */
[----:B------:R-:W-:Y:S01]  /*0b50*/  IMAD.U32 R6, RZ, RZ, UR4 ;  /* 0x00000004ff067e24 */ /* 0x000fe2000f8e00ff */
[----:B------:R-:W-:Y:S01]  /*0b60*/  @!UP1 UIMAD UR10, UR23, UR13, UR10 ;  /* 0x0000000d170a92a4 */ /* 0x000fe2000f8e020a */
[----:B------:R-:W-:Y:S01]  /*0b70*/  ISETP.GE.OR P2, PT, R4, UR20, P1 ;  /* 0x0000001404007c0c */ /* 0x000fe20008f46670 */
[----:B------:R-:W-:Y:S01]  /*0b80*/  USEL UR7, UR7, URZ, UP1 ;  /* 0x000000ff07077287 */ /* 0x000fe20008800000 */
[----:B------:R-:W-:Y:S01]  /*0b90*/  IMAD.WIDE.U32 R6, R6, UR24, R12 ;  /* 0x0000001806067c25 */ /* 0x000fe2000f8e000c */
[----:B------:R-:W-:Y:S01]  /*0ba0*/  USEL UR5, UR5, URZ, UP1 ;  /* 0x000000ff05057287 */ /* 0x000fe20008800000 */
[----:B------:R-:W-:Y:S01]  /*0bb0*/  ISETP.GE.OR P1, PT, R2, UR20, P1 ;  /* 0x0000001402007c0c */ /* 0x000fe20008f26670 */
[----:B------:R-:W-:Y:S01]  /*0bc0*/  USHF.R.S32.HI UR4, URZ, 0x1f, UR29 ;  /* 0x0000001fff047899 */ /* 0x000fe2000801141d */
[----:B------:R-:W-:Y:S01]  /*0bd0*/  ISETP.GE.OR P0, PT, R5, UR20, P5 ;  /* 0x0000001405007c0c */ /* 0x000fe2000af06670 */
[----:B------:R-:W-:Y:S01]  /*0be0*/  USHF.R.S32.HI UR8, URZ, 0x1f, UR10 ;  /* 0x0000001fff087899 */ /* 0x000fe2000801140a */
[----:B------:R-:W-:Y:S01]  /*0bf0*/  IMAD R9, R9, UR24, R7 ;  /* 0x0000001809097c24 */ /* 0x000fe2000f8e0207 */
        /* <DEDUP_REMOVED lines=13> */
.L_x_997:
[----:B------:R-:W-:Y:S05]  /*0cd0*/  BSYNC.RECONVERGENT B0 ;  /* 0x0000000000007941 */ /* 0x000fea0003800200 */
.L_x_996:
        /* <DEDUP_REMOVED lines=17> */
.L_x_999:
[----:B------:R-:W-:Y:S05]  /*0df0*/  BSYNC.RECONVERGENT B0 ;  /* 0x0000000000007941 */ /* 0x000fea0003800200 */
.L_x_998:
        /* <DEDUP_REMOVED lines=15> */
.L_x_1001:
[----:B------:R-:W-:Y:S05]  /*0ef0*/  BSYNC.RECONVERGENT B0 ;  /* 0x0000000000007941 */ /* 0x000fea0003800200 */
.L_x_1000:
        /* <DEDUP_REMOVED lines=14> */
.L_x_1003:
[----:B------:R-:W-:Y:S05]  /*0fe0*/  BSYNC.RECONVERGENT B0 ;  /* 0x0000000000007941 */ /* 0x000fea0003800200 */
.L_x_1002:
        /* <DEDUP_REMOVED lines=10> */
.L_x_1005:
[----:B------:R-:W-:Y:S05]  /*1090*/  BSYNC.RECONVERGENT B0 ;  /* 0x0000000000007941 */ /* 0x000fea0003800200 */
.L_x_1004:
        /* <DEDUP_REMOVED lines=10> */
.L_x_1007:
[----:B------:R-:W-:Y:S05]  /*1140*/  BSYNC.RECONVERGENT B0 ;  /* 0x0000000000007941 */ /* 0x000fea0003800200 */
.L_x_1006:
        /* <DEDUP_REMOVED lines=10> */
.L_x_1009:
[----:B------:R-:W-:Y:S05]  /*11f0*/  BSYNC.RECONVERGENT B0 ;  /* 0x0000000000007941 */ /* 0x000fea0003800200 */
.L_x_1008:
        /* <DEDUP_REMOVED lines=10> */
.L_x_994:
        /* <DEDUP_REMOVED lines=19> */
[----:B------:R-:W-:-:S03]  /*13d0*/  UIMAD UR9, UR23, UR5, UR7 ;  /* 0x00000005170972a4 */ /* 0x000fc6000f8e0207 */
[----:B------:R-:W-:Y:S01]  /*13e0*/  UMOV UR10, UR6 ;  /* 0x00000006000a7c82 */ /* 0x000fe20008000000 */
[----:B------:R-:W-:Y:S05]  /*13f0*/  BRA `(.L_x_1011) ;  /* 0x0000000000187947 */ /* 0x000fea0003800000 */
.L_x_1010:
[----:B------:R-:W1:Y:S01]  /*1400*/  LDCU.64 UR14, c[0x0][0x3b8] ;  /* 0x00007700ff0e77ac */ /* 0x000e620008000a00 */
[----:B------:R-:W-:-:S04]  /*1410*/  UIADD3 UR9, UPT, UPT, UR8, UR11, URZ ;  /* 0x0000000b08097290 */ /* 0x000fc8000fffe0ff */
[----:B-1----:R-:W-:Y:S02]  /*1420*/  UIMAD.WIDE.U32 UR4, UR9, UR14, URZ ;  /* 0x0000000e090472a5 */ /* 0x002fe4000f8e00ff */
[----:B------:R-:W-:-:S04]  /*1430*/  UIMAD UR9, UR9, UR15, URZ ;  /* 0x0000000f090972a4 */ /* 0x000fc8000f8e02ff */
[----:B------:R-:W-:Y:S01]  /*1440*/  UIADD3 UR9, UPT, UPT, UR5, UR9, URZ ;  /* 0x0000000905097290 */ /* 0x000fe2000fffe0ff */
[----:B------:R-:W-:Y:S02]  /*1450*/  UMOV UR10, UR4 ;  /* 0x00000004000a7c82 */ /* 0x000fe40008000000 */
.L_x_1011:
[----:B------:R-:W1:Y:S01]  /*1460*/  LDC R0, c[0x0][0x3e8] ;  /* 0x0000fa00ff007b82 */ /* 0x000e620000000800 */
[----:B------:R-:W2:Y:S01]  /*1470*/  S2R R2, SR_CTAID.Z ;  /* 0x0000000000027919 */ /* 0x000ea20000002700 */
[----:B------:R-:W-:Y:S02]  /*1480*/  MOV R6, RZ ;  /* 0x000000ff00067202 */ /* 0x000fe40000000f00 */
[----:B-1----:R-:W-:-:S04]  /*1490*/  IABS R5, R0 ;  /* 0x0000000000057213 */ /* 0x002fc80000000000 */
[----:B------:R-:W1:Y:S01]  /*14a0*/  I2F.RP R10, R5 ;  /* 0x00000005000a7306 */ /* 0x000e620000209400 */
[----:B--2---:R-:W-:-:S07]  /*14b0*/  IABS R2, R2 ;  /* 0x0000000200027213 */ /* 0x004fce0000000000 */
[----:B-1----:R-:W1:Y:S02]  /*14c0*/  MUFU.RCP R9, R10 ;  /* 0x0000000a00097308 */ /* 0x002e640000001000 */
[----:B-1----:R-:W-:-:S06]  /*14d0*/  VIADD R9, R9, 0xffffffe ;  /* 0x0ffffffe09097836 */ /* 0x002fcc0000000000 */
[----:B------:R-:W1:Y:S02]  /*14e0*/  F2I.FTZ.U32.TRUNC.NTZ R7, R9 ;  /* 0x0000000900077305 */ /* 0x000e64000021f000 */
[----:B-1----:R-:W-:-:S04]  /*14f0*/  IMAD.MOV R4, RZ, RZ, -R7 ;  /* 0x000000ffff047224 */ /* 0x002fc800078e0a07 */
        /* <DEDUP_REMOVED lines=11> */
[----:B------:R-:W-:-:S04]  /*15b0*/  LOP3.LUT R2, R0, UR24, RZ, 0x3c, !PT ;  /* 0x0000001800027c12 */ /* 0x000fc8000f8e3cff */
[----:B------:R-:W-:-:S07]  /*15c0*/  ISETP.GE.AND P0, PT, R2, RZ, PT ;  /* 0x000000ff0200720c */ /* 0x000fce0003f06270 */
        /* <DEDUP_REMOVED lines=15> */
[----:B------:R-:W-:Y:S11]  /*16c0*/  BRA `(.L_x_1013) ;  /* 0x0000000000147947 */ /* 0x000ff60003800000 */
.L_x_1012:
[----:B------:R-:W1:Y:S01]  /*16d0*/  LDCU.64 UR12, c[0x0][0x3c0] ;  /* 0x00007800ff0c77ac */ /* 0x000e620008000a00 */
[----:B------:R-:W-:-:S04]  /*16e0*/  UIADD3 UR8, UPT, UPT, UR8, UR11, URZ ;  /* 0x0000000b08087290 */ /* 0x000fc8000fffe0ff */
[----:B-1----:R-:W-:Y:S02]  /*16f0*/  UIMAD.WIDE.U32 UR16, UR8, UR12, URZ ;  /* 0x0000000c081072a5 */ /* 0x002fe4000f8e00ff */
[----:B------:R-:W-:-:S04]  /*1700*/  UIMAD UR8, UR8, UR13, URZ ;  /* 0x0000000d080872a4 */ /* 0x000fc8000f8e02ff */
[----:B------:R-:W-:-:S12]  /*1710*/  UIADD3 UR8, UPT, UPT, UR17, UR8, URZ ;  /* 0x0000000811087290 */ /* 0x000fd8000fffe0ff */
.L_x_1013:
[----:B------:R-:W1:Y:S01]  /*1720*/  LDCU.128 UR4, c[0x0][0x3d0] ;  /* 0x00007a00ff0477ac */ /* 0x000e620008000c00 */
[----:B------:R-:W-:Y:S01]  /*1730*/  IMAD.SHL.U32 R229, R228, 0x8, RZ ;  /* 0x00000008e4e57824 */ /* 0x000fe200078e00ff */
[----:B------:R-:W-:Y:S01]  /*1740*/  SHF.R.S32.HI R7, RZ, 0x1f, R4 ;  /* 0x0000001fff077819 */ /* 0x000fe20000011404 */
[----:B------:R-:W2:Y:S01]  /*1750*/  S2UR UR35, SR_CgaCtaId ;  /* 0x00000000002379c3 */ /* 0x000ea20000008800 */
[----:B------:R-:W-:Y:S01]  /*1760*/  SHF.R.U32.HI R180, RZ, 0x2, R228 ;  /* 0x00000002ffb47819 */ /* 0x000fe200000116e4 */
[----:B------:R-:W-:Y:S01]  /*1770*/  IMAD.U32 R11, RZ, RZ, UR25 ;  /* 0x00000019ff0b7e24 */ /* 0x000fe2000f8e00ff */
[C---:B------:R-:W-:Y:S01]  /*1780*/  LOP3.LUT R221, R229.reuse, 0x18, RZ, 0xc0, !PT ;  /* 0x00000018e5dd7812 */ /* 0x040fe200078ec0ff */
[----:B------:R-:W-:Y:S01]  /*1790*/  BSSY.RECONVERGENT B0, `(.L_x_1014) ;  /* 0x000003b000007945 */ /* 0x000fe20003800200 */
[----:B------:R-:W-:Y:S02]  /*17a0*/  LOP3.LUT R5, R229, 0xd8, RZ, 0xc0, !PT ;  /* 0x000000d8e5057812 */ /* 0x000fe400078ec0ff */
[C---:B------:R-:W-:Y:S01]  /*17b0*/  IADD3 R16, P1, PT, R221.reuse, UR10, RZ ;  /* 0x0000000add107c10 */ /* 0x040fe2000ff3e0ff */
[----:B------:R-:W3:Y:S01]  /*17c0*/  LDCU.64 UR10, c[0x0][0x388] ;  /* 0x00007100ff0a77ac */ /* 0x000ee20008000a00 */
[----:B------:R-:W-:-:S02]  /*17d0*/  IADD3 R12, P0, PT, R221, UR16, RZ ;  /* 0x00000010dd0c7c10 */ /* 0x000fc4000ff1e0ff */
[----:B------:R-:W-:Y:S01]  /*17e0*/  LOP3.LUT R0, R5, 0x18, R228, 0x78, !PT ;  /* 0x0000001805007812 */ /* 0x000fe200078e78e4 */
[----:B------:R-:W-:Y:S01]  /*17f0*/  IMAD.X R17, RZ, RZ, UR9, P1 ;  /* 0x00000009ff117e24 */ /* 0x000fe200088e06ff */
[----:B------:R-:W-:Y:S01]  /*1800*/  IADD3.X R13, PT, PT, RZ, UR8, RZ, P0, !PT ;  /* 0x00000008ff0d7c10 */ /* 0x000fe200087fe4ff */
[----:B------:R-:W4:Y:S01]  /*1810*/  LDCU.64 UR16, c[0x0][0x3c8] ;  /* 0x00007900ff1077ac */ /* 0x000f220008000a00 */
[----:B-1----:R-:W-:Y:S01]  /*1820*/  IMAD R9, R7, UR4, RZ ;  /* 0x0000000407097c24 */ /* 0x002fe2000f8e02ff */
[----:B------:R-:W-:Y:S01]  /*1830*/  IADD3 R18, P0, PT, R221, UR34, RZ ;  /* 0x00000022dd127c10 */ /* 0x000fe2000ff1e0ff */
[----:B------:R-:W-:Y:S01]  /*1840*/  IMAD.WIDE.U32 R16, R180, UR14, R16 ;  /* 0x0000000eb4107c25 */ /* 0x000fe2000f8e0010 */
[----:B------:R-:W1:Y:S01]  /*1850*/  LDCU.64 UR8, c[0x0][0x390] ;  /* 0x00007200ff0877ac */ /* 0x000e620008000a00 */
[----:B------:R-:W-:Y:S02]  /*1860*/  MOV R181, RZ ;  /* 0x000000ff00b57202 */ /* 0x000fe40000000f00 */
[----:B------:R-:W-:Y:S01]  /*1870*/  IMAD R9, R4, UR5, R9 ;  /* 0x0000000504097c24 */ /* 0x000fe2000f8e0209 */
[----:B------:R-:W-:Y:S01]  /*1880*/  UIADD3 UR5, UPT, UPT, -UR29, UR20, URZ ;  /* 0x000000141d057290 */ /* 0x000fe2000fffe1ff */
[----:B------:R-:W-:Y:S01]  /*1890*/  IMAD.WIDE.U32 R12, R180, UR12, R12 ;  /* 0x0000000cb40c7c25 */ /* 0x000fe2000f8e000c */
[----:B------:R-:W-:-:S03]  /*18a0*/  LOP3.LUT R229, R0, 0x1f20, R229, 0xf8, !PT ;  /* 0x00001f2000e57812 */ /* 0x000fc600078ef8e5 */
[C---:B------:R-:W-:Y:S01]  /*18b0*/  IMAD R17, R180.reuse, UR15, R17 ;  /* 0x0000000fb4117c24 */ /* 0x040fe2000f8e0211 */
[C---:B------:R-:W-:Y:S01]  /*18c0*/  ISETP.GE.AND P2, PT, R180.reuse, UR5, PT ;  /* 0x00000005b4007c0c */ /* 0x040fe2000bf46270 */
[----:B------:R-:W-:Y:S02]  /*18d0*/  IMAD R7, R7, UR6, RZ ;  /* 0x0000000607077c24 */ /* 0x000fe4000f8e02ff */
[----:B------:R-:W-:Y:S01]  /*18e0*/  IMAD R13, R180, UR13, R13 ;  /* 0x0000000db40d7c24 */ /* 0x000fe2000f8e020d */
[----:B----4-:R-:W-:Y:S01]  /*18f0*/  MOV R15, UR17 ;  /* 0x00000011000f7c02 */ /* 0x010fe20008000f00 */
[C---:B------:R-:W-:Y:S02]  /*1900*/  IMAD R7, R4.reuse, UR7, R7 ;  /* 0x0000000704077c24 */ /* 0x040fe4000f8e0207 */
[C---:B------:R-:W-:Y:S01]  /*1910*/  IMAD.WIDE.U32 R16, R4.reuse, UR4, R16 ;  /* 0x0000000404107c25 */ /* 0x040fe2000f8e0010 */
[----:B------:R-:W-:Y:S02]  /*1920*/  UMOV UR4, 0x400 ;  /* 0x0000040000047882 */ /* 0x000fe40000000000 */
[----:B--2---:R-:W-:Y:S01]  /*1930*/  ULEA UR4, UR35, UR4, 0x18 ;  /* 0x0000000423047291 */ /* 0x004fe2000f8ec0ff */
[----:B------:R-:W-:Y:S01]  /*1940*/  IMAD.WIDE.U32 R4, R4, UR6, R12 ;  /* 0x0000000604047c25 */ /* 0x000fe2000f8e000c */
[----:B------:R-:W-:-:S02]  /*1950*/  IADD3 R226, PT, PT, R17, R9, RZ ;  /* 0x0000000911e27210 */ /* 0x000fc40007ffe0ff */
[----:B---3--:R-:W-:Y:S01]  /*1960*/  LEA R227, P1, R16, UR10, 0x1 ;  /* 0x0000000a10e37c11 */ /* 0x008fe2000f8208ff */
[----:B------:R-:W-:Y:S01]  /*1970*/  IMAD.U32 R12, RZ, RZ, UR16 ;  /* 0x00000010ff0c7e24 */ /* 0x000fe2000f8e00ff */
[----:B------:R-:W-:Y:S01]  /*1980*/  LEA R229, R229, UR4, 0x1 ;  /* 0x00000004e5e57c11 */ /* 0x000fe2000f8e08ff */
[----:B------:R-:W-:Y:S01]  /*1990*/  IMAD.X R19, RZ, RZ, UR31, P0 ;  /* 0x0000001fff137e24 */ /* 0x000fe200080e06ff */
[----:B-1----:R-:W-:Y:S01]  /*19a0*/  LEA R225, P0, R4, UR8, 0x1 ;  /* 0x0000000804e17c11 */ /* 0x002fe2000f8008ff */
[----:B------:R-:W-:Y:S01]  /*19b0*/  IMAD.IADD R224, R5, 0x1, R7 ;  /* 0x0000000105e07824 */ /* 0x000fe200078e0207 */
[----:B------:R-:W-:Y:S01]  /*19c0*/  LEA.HI.X R226, R16, UR11, R226, 0x1, P1 ;  /* 0x0000000b10e27c11 */ /* 0x000fe200088f0ce2 */
[----:B------:R-:W-:-:S03]  /*19d0*/  IMAD.WIDE.U32 R12, R12, UR24, R18 ;  /* 0x000000180c0c7c25 */ /* 0x000fc6000f8e0012 */
[----:B------:R-:W-:Y:S01]  /*19e0*/  LEA.HI.X R224, R4, UR9, R224, 0x1, P0 ;  /* 0x0000000904e07c11 */ /* 0x000fe200080f0ce0 */
[----:B------:R-:W-:-:S04]  /*19f0*/  IMAD.WIDE.U32 R10, R11, 0x80, R180 ;  /* 0x000000800b0a7825 */ /* 0x000fc800078e00b4 */
[----:B------:R-:W-:Y:S01]  /*1a00*/  IMAD R15, R15, UR24, R13 ;  /* 0x000000180f0f7c24 */ /* 0x000fe2000f8e020d */
        /* <DEDUP_REMOVED lines=18> */
.L_x_1016:
[----:B------:R1:W-:Y:S02]  /*1b30*/  STS.128 [R229], RZ ;  /* 0x000000ffe5007388 */ /* 0x0003e40000000c00 */
.L_x_1015:
[----:B------:R-:W-:Y:S05]  /*1b40*/  BSYNC.RECONVERGENT B0 ;  /* 0x0000000000007941 */ /* 0x000fea0003800200 */
.L_x_1014:
[C---:B--2---:R-:W-:Y:S01]  /*1b50*/  VIADD R5, R180.reuse, 0x20 ;  /* 0x00000020b4057836 */ /* 0x044fe20000000000 */
        /* <DEDUP_REMOVED lines=33> */
.L_x_1018:
[----:B------:R-:W-:Y:S05]  /*1d70*/  BSYNC.RECONVERGENT B0 ;  /* 0x0000000000007941 */ /* 0x000fea0003800200 */
.L_x_1017:
        /* <DEDUP_REMOVED lines=22> */
.L_x_1020:
[----:B------:R-:W-:Y:S05]  /*1ee0*/  BSYNC.RECONVERGENT B0 ;  /* 0x0000000000007941 */ /* 0x000fea0003800200 */
.L_x_1019:
[----:B------:R-:W-:Y:S04]  /*1ef0*/  BSSY.RECONVERGENT B0, `(.L_x_1021) ;  /* 0x0000016000007945 */ /* 0x000fe80003800200 */
[----:B------:R-:W-:Y:S05]  /*1f00*/  @P1 BRA `(.L_x_1022) ;  /* 0x0000000000501947 */ /* 0x000fea0003800000 */
[----:B------:R-:W5:Y:S02]  /*1f10*/  LDCU UR6, c[0x0][0x440] ;  /* 0x00008800ff0677ac */ /* 0x000f640008000800 */
[----:B-----5:R-:W-:-:S13]  /*1f20*/  ISETP.GE.AND P0, PT, R221, UR6, PT ;  /* 0x00000006dd007c0c */ /* 0x020fda000bf06270 */
[----:B------:R1:W-:Y:S01]  /*1f30*/  @P0 STS.128 [R229+0x1800], RZ ;  /* 0x001800ffe5000388 */ /* 0x0003e20000000c00 */
[----:B------:R-:W-:Y:S05]  /*1f40*/  @P0 BRA `(.L_x_1022) ;  /* 0x0000000000400947 */ /* 0x000fea0003800000 */
[----:B------:R-:W3:Y:S01]  /*1f50*/  LDCU.64 UR8, c[0x0][0x3b0] ;  /* 0x00007600ff0877ac */ /* 0x000ee20008000a00 */
[----:B------:R-:W-:Y:S01]  /*1f60*/  IADD3 R0, P0, PT, R10, 0x60, RZ ;  /* 0x000000600a007810 */ /* 0x000fe20007f1e0ff */
[----:B------:R-:W5:Y:S04]  /*1f70*/  LDCU.64 UR6, c[0x0][0x380] ;  /* 0x00007000ff0677ac */ /* 0x000f680008000a00 */
[----:B------:R-:W-:Y:S01]  /*1f80*/  IMAD.X R10, RZ, RZ, R11, P0 ;  /* 0x000000ffff0a7224 */ /* 0x000fe200000e060b */
[----:B------:R-:W-:-:S03]  /*1f90*/  MOV R11, R15 ;  /* 0x0000000f000b7202 */ /* 0x000fc60000000f00 */
[----:B---3--:R-:W-:Y:S02]  /*1fa0*/  IMAD R7, R10, UR8, RZ ;  /* 0x000000080a077c24 */ /* 0x008fe4000f8e02ff */
[----:B------:R-:W-:Y:S02]  /*1fb0*/  IMAD.MOV.U32 R10, RZ, RZ, R12 ;  /* 0x000000ffff0a7224 */ /* 0x000fe400078e000c */
[C---:B------:R-:W-:Y:S02]  /*1fc0*/  IMAD R7, R0.reuse, UR9, R7 ;  /* 0x0000000900077c24 */ /* 0x040fe4000f8e0207 */
[----:B------:R-:W-:-:S03]  /*1fd0*/  IMAD.WIDE.U32 R10, R0, UR8, R10 ;  /* 0x00000008000a7c25 */ /* 0x000fc6000f8e000a */
[----:B-----5:R-:W-:Y:S02]  /*1fe0*/  LEA R6, P0, R10, UR6, 0x1 ;  /* 0x000000060a067c11 */ /* 0x020fe4000f8008ff */
[----:B------:R-:W-:-:S04]  /*1ff0*/  IADD3 R7, PT, PT, R11, R7, RZ ;  /* 0x000000070b077210 */ /* 0x000fc80007ffe0ff */
[----:B------:R-:W-:-:S05]  /*2000*/  LEA.HI.X R7, R10, UR7, R7, 0x1, P0 ;  /* 0x000000070a077c11 */ /* 0x000fca00080f0c07 */
[----:B------:R-:W-:Y:S01]  /*2010*/  @!PT LDS RZ, [RZ] ;  /* 0x00000000fffff984 */ /* 0x000fe20000000800 */
[----:B------:R-:W-:Y:S01]  /*2020*/  @!PT LDS RZ, [RZ] ;  /* 0x00000000fffff984 */ /* 0x000fe20000000800 */
[----:B------:R-:W-:Y:S01]  /*2030*/  @!PT LDS RZ, [RZ] ;  /* 0x00000000fffff984 */ /* 0x000fe20000000800 */
[----:B------:R3:W-:Y:S02]  /*2040*/  LDGSTS.E.BYPASS.LTC128B.128 [R229+0x1800], desc[UR26][R6.64] ;  /* 0x0180000006e57fae */ /* 0x0007e4000b981a1a */
.L_x_1022:
[----:B------:R-:W-:Y:S05]  /*2050*/  BSYNC.RECONVERGENT B0 ;  /* 0x0000000000007941 */ /* 0x000fea0003800200 */
.L_x_1021:
        /* <DEDUP_REMOVED lines=8> */
[----:B---3--:R-:W-:Y:S01]  /*20e0*/  IMAD.U32 R6, RZ, RZ, UR34 ;  /* 0x00000022ff067e24 */ /* 0x008fe2000f8e00ff */
[----:B------:R-:W-:Y:S01]  /*20f0*/  MOV R7, UR35 ;  /* 0x0000002300077c02 */ /* 0x000fe20008000f00 */
[----:B------:R-:W-:-:S03]  /*2100*/  IMAD.U32 R7, RZ, RZ, UR7 ;  /* 0x00000007ff077e24 */ /* 0x000fc6000f8e00ff */
[----:B------:R-:W-:-:S04]  /*2110*/  LEA R10, P0, R6, R227, 0x1 ;  /* 0x000000e3060a7211 */ /* 0x000fc800078008ff */
[----:B------:R-:W-:-:S05]  /*2120*/  LEA.HI.X R11, R6, R226, R7, 0x1, P0 ;  /* 0x000000e2060b7211 */ /* 0x000fca00000f0c07 */
[----:B------:R-:W-:Y:S01]  /*2130*/  @!PT LDS RZ, [RZ] ;  /* 0x00000000fffff984 */ /* 0x000fe20000000800 */
[----:B------:R-:W-:Y:S01]  /*2140*/  @!PT LDS RZ, [RZ] ;  /* 0x00000000fffff984 */ /* 0x000fe20000000800 */
[----:B------:R-:W-:Y:S01]  /*2150*/  @!PT LDS RZ, [RZ] ;  /* 0x00000000fffff984 */ /* 0x000fe20000000800 */
[----:B------:R3:W-:Y:S01]  /*2160*/  LDGSTS.E.BYPASS.LTC128B.128 [R229+0x2000], desc[UR26][R10.64] ;  /* 0x020000000ae57fae */ /* 0x0007e2000b981a1a */
[----:B------:R-:W-:Y:S05]  /*2170*/  BRA `(.L_x_1024) ;  /* 0x0000000000047947 */ /* 0x000fea0003800000 */
.L_x_1025:
[----:B------:R1:W-:Y:S02]  /*2180*/  STS.128 [R229+0x2000], RZ ;  /* 0x002000ffe5007388 */ /* 0x0003e40000000c00 */
.L_x_1024:
[----:B------:R-:W-:Y:S05]  /*2190*/  BSYNC.RECONVERGENT B0 ;  /* 0x0000000000007941 */ /* 0x000fea0003800200 */
.L_x_1023:
        /* <DEDUP_REMOVED lines=14> */
[----:B---3--:R-:W-:Y:S01]  /*2280*/  IMAD.U32 R7, RZ, RZ, UR6 ;  /* 0x00000006ff077e24 */ /* 0x008fe2000f8e00ff */
[----:B------:R-:W-:-:S04]  /*2290*/  LEA R6, P0, R0, R227, 0x1 ;  /* 0x000000e300067211 */ /* 0x000fc800078008ff */
[----:B------:R-:W-:-:S05]  /*22a0*/  LEA.HI.X R7, R0, R226, R7, 0x1, P0 ;  /* 0x000000e200077211 */ /* 0x000fca00000f0c07 */
[----:B------:R-:W-:Y:S01]  /*22b0*/  @!PT LDS RZ, [RZ] ;  /* 0x00000000fffff984 */ /* 0x000fe20000000800 */
[----:B------:R-:W-:Y:S01]  /*22c0*/  @!PT LDS RZ, [RZ] ;  /* 0x00000000fffff984 */ /* 0x000fe20000000800 */
[----:B------:R-:W-:Y:S01]  /*22d0*/  @!PT LDS RZ, [RZ] ;  /* 0x00000000fffff984 */ /* 0x000fe20000000800 */
[----:B------:R3:W-:Y:S04]  /*22e0*/  LDGSTS.E.BYPASS.LTC128B.128 [R229+0x2800], desc[UR26][R6.64] ;  /* 0x0280000006e57fae */ /* 0x0007e8000b981a1a */
.L_x_1027:
[----:B------:R-:W-:Y:S05]  /*22f0*/  BSYNC.RECONVERGENT B0 ;  /* 0x0000000000007941 */ /* 0x000fea0003800200 */
.L_x_1026:
        /* <DEDUP_REMOVED lines=16> */
.L_x_1029:
[----:B------:R-:W-:Y:S05]  /*2400*/  BSYNC.RECONVERGENT B0 ;  /* 0x0000000000007941 */ /* 0x000fea0003800200 */
.L_x_1028:
        /* <DEDUP_REMOVED lines=11> */
[----:B---3--:R-:W-:Y:S01]  /*24c0*/  IMAD.U32 R6, RZ, RZ, UR8 ;  /* 0x00000008ff067e24 */ /* 0x008fe2000f8e00ff */
        /* <DEDUP_REMOVED lines=8> */
.L_x_1031:
[----:B------:R-:W-:Y:S05]  /*2550*/  BSYNC.RECONVERGENT B0 ;  /* 0x0000000000007941 */ /* 0x000fea0003800200 */
.L_x_1030:
        /* <DEDUP_REMOVED lines=15> */
[----:B---3--:R-:W-:-:S03]  /*2650*/  IMAD.U32 R6, RZ, RZ, UR8 ;  /* 0x00000008ff067e24 */ /* 0x008fc6000f8e00ff */
[----:B------:R-:W3:Y:S01]  /*2660*/  LDCU UR7, c[0x0][0x3e0] ;  /* 0x00007c00ff0777ac */ /* 0x000ee20008000800 */
[----:B------:R-:W-:-:S06]  /*2670*/  IMAD.U32 R7, RZ, RZ, UR9 ;  /* 0x00000009ff077e24 */ /* 0x000fcc000f8e00ff */
[----:B------:R-:W2:Y:S01]  /*2680*/  @P0 LDG.E R7, desc[UR26][R6.64] ;  /* 0x0000001a06070981 */ /* 0x000ea2000c1e1900 */
[----:B-----5:R-:W2:Y:S01]  /*2690*/  @P0 MUFU.RCP R0, UR6 ;  /* 0x0000000600000d08 */ /* 0x020ea20008001000 */
[----:B------:R-:W-:Y:S02]  /*26a0*/  USHF.L.U64.HI UR6, UR12, 0x7, UR13 ;  /* 0x000000070c067899 */ /* 0x000fe4000801020d */
[----:B------:R-:W-:Y:S02]  /*26b0*/  USHF.L.U32 UR34, UR12, 0x7, URZ ;  /* 0x000000070c227899 */ /* 0x000fe400080006ff */
[----:B------:R-:W-:Y:S02]  /*26c0*/  UIMAD UR6, UR6, UR16, URZ ;  /* 0x00000010060672a4 */ /* 0x000fe4000f8e02ff */
[----:B------:R-:W-:Y:S02]  /*26d0*/  UIMAD.WIDE.U32 UR34, UR34, UR16, URZ ;  /* 0x00000010222272a5 */ /* 0x000fe4000f8e00ff */
[----:B---3--:R-:W-:-:S02]  /*26e0*/  UIMAD UR7, UR23, UR7, UR24 ;  /* 0x00000007170772a4 */ /* 0x008fc4000f8e0218 */
[----:B------:R-:W-:Y:S02]  /*26f0*/  UIADD3 UR17, UPT, UPT, UR35, UR6, URZ ;  /* 0x0000000623117290 */ /* 0x000fe4000fffe0ff */
[----:B------:R-:W-:Y:S01]  /*2700*/  USHF.L.U32 UR8, UR7, 0x5, URZ ;  /* 0x0000000507087899 */ /* 0x000fe200080006ff */
[----:B------:R-:W-:-:S03]  /*2710*/  UMOV UR6, URZ ;  /* 0x000000ff00067c82 */ /* 0x000fc60008000000 */
[----:B------:R-:W-:Y:S01]  /*2720*/  USHF.R.S32.HI UR9, URZ, 0x1f, UR8 ;  /* 0x0000001fff097899 */ /* 0x000fe20008011408 */
[----:B------:R-:W-:Y:S01]  /*2730*/  BAR.SYNC.DEFER_BLOCKING 0x0 ;  /* 0x0000000000007b1d */ /* 0x000fe20000010000 */
[----:B--2---:R-:W-:Y:S01]  /*2740*/  @P0 FMUL.FTZ R0, R7, R0 ;  /* 0x0000000007000220 */ /* 0x004fe20000410000 */
[----:B------:R-:W-:-:S04]  /*2750*/  LOP3.LUT R7, R228, 0x1f, RZ, 0xc0, !PT ;  /* 0x0000001fe4077812 */ /* 0x000fc800078ec0ff */
[----:B------:R-:W-:Y:S02]  /*2760*/  @P0 R2UR UR7, R0 ;  /* 0x00000000000702ca */ /* 0x000fe400000e0000 */
[----:B------:R-:W-:-:S04]  /*2770*/  IADD3 R0, P1, P0, R8, UR8, R7 ;  /* 0x0000000808007c10 */ /* 0x000fc8000f83e007 */
[----:B------:R-:W-:-:S07]  /*2780*/  IADD3.X R3, PT, PT, R3, UR9, RZ, P1, P0 ;  /* 0x0000000903037c10 */ /* 0x000fce0008fe04ff */
        /* <DEDUP_REMOVED lines=15> */
.L_x_1034:
[----:B------:R3:W-:Y:S01]  /*2880*/  STS.128 [R229+0x4000], RZ ;  /* 0x004000ffe5007388 */ /* 0x0007e20000000c00 */
[----:B------:R-:W-:Y:S05]  /*2890*/  BRA `(.L_x_1035) ;  /* 0x0000000000047947 */ /* 0x000fea0003800000 */
.L_x_1033:
[----:B------:R2:W-:Y:S02]  /*28a0*/  STS.128 [R229+0x4000], RZ ;  /* 0x004000ffe5007388 */ /* 0x0005e40000000c00 */
.L_x_1035:
[----:B------:R-:W-:Y:S05]  /*28b0*/  BSYNC.RECONVERGENT B0 ;  /* 0x0000000000007941 */ /* 0x000fea0003800200 */
.L_x_1032:
[----:B------:R-:W-:Y:S01]  /*28c0*/  ISETP.GE.AND P0, PT, R5, UR10, PT ;  /* 0x0000000a05007c0c */ /* 0x000fe2000bf06270 */
[----:B------:R-:W-:Y:S01]  /*28d0*/  IMAD.SHL.U32 R219, R228, 0x20, RZ ;  /* 0x00000020e4db7824 */ /* 0x000fe200078e00ff */
[----:B------:R-:W-:Y:S01]  /*28e0*/  ISETP.GE.AND P2, PT, R4, UR10, PT ;  /* 0x0000000a04007c0c */ /* 0x000fe2000bf46270 */
[----:B------:R-:W-:Y:S01]  /*28f0*/  IMAD.SHL.U32 R4, R228, 0x10, RZ ;  /* 0x00000010e4047824 */ /* 0x000fe200078e00ff */
[----:B------:R-:W-:Y:S01]  /*2900*/  ISETP.GE.AND P1, PT, R2, UR10, PT ;  /* 0x0000000a02007c0c */ /* 0x000fe2000bf26270 */
[----:B------:R-:W-:Y:S01]  /*2910*/  IMAD.SHL.U32 R7, R228, 0x4, RZ ;  /* 0x00000004e4077824 */ /* 0x000fe200078e00ff */
[C---:B------:R-:W-:Y:S01]  /*2920*/  LOP3.LUT R6, R219.reuse, 0xc0, RZ, 0xc0, !PT ;  /* 0x000000c0db067812 */ /* 0x040fe200078ec0ff */
[----:B------:R-:W-:Y:S01]  /*2930*/  BSSY.RECONVERGENT B0, `(.L_x_1036) ;  /* 0x000001d000007945 */ /* 0x000fe20003800200 */
[----:B------:R-:W-:Y:S02]  /*2940*/  LOP3.LUT R2, R4, 0x100, RZ, 0xc0, !PT ;  /* 0x0000010004027812 */ /* 0x000fe400078ec0ff */
[----:B------:R-:W-:-:S02]  /*2950*/  LOP3.LUT R179, R219, 0x120, RZ, 0xc0, !PT ;  /* 0x00000120dbb37812 */ /* 0x000fc400078ec0ff */
[----:B------:R-:W-:Y:S01]  /*2960*/  LOP3.LUT R7, R6, 0x18, R7, 0xf8, !PT ;  /* 0x0000001806077812 */ /* 0x000fe200078ef807 */
[----:B------:R1:W-:Y:S01]  /*2970*/  @P0 STS.128 [R229+0x4800], RZ ;  /* 0x004800ffe5000388 */ /* 0x0003e20000000c00 */
[----:B------:R-:W-:Y:S02]  /*2980*/  SHF.R.U32.HI R176, RZ, 0x1, R228 ;  /* 0x00000001ffb07819 */ /* 0x000fe400000116e4 */
[----:B------:R-:W-:Y:S02]  /*2990*/  LOP3.LUT R219, R2, 0x20, R219, 0xf8, !PT ;  /* 0x0000002002db7812 */ /* 0x000fe400078ef8db */
[----:B------:R-:W-:Y:S02]  /*29a0*/  LOP3.LUT R5, R179, 0x3e00, R4, 0xf8, !PT ;  /* 0x00003e00b3057812 */ /* 0x000fe400078ef804 */
[C---:B------:R-:W-:Y:S02]  /*29b0*/  LOP3.LUT R4, R7.reuse, 0x8, R228, 0x78, !PT ;  /* 0x0000000807047812 */ /* 0x040fe400078e78e4 */
[----:B------:R-:W-:-:S02]  /*29c0*/  LOP3.LUT R2, R7, 0x8, R176, 0x78, !PT ;  /* 0x0000000807027812 */ /* 0x000fc400078e78b0 */
[----:B------:R-:W-:Y:S02]  /*29d0*/  LOP3.LUT R219, R219, R4, RZ, 0xfc, !PT ;  /* 0x00000004dbdb7212 */ /* 0x000fe400078efcff */
[----:B------:R-:W-:Y:S01]  /*29e0*/  LOP3.LUT R220, R5, R2, RZ, 0xfc, !PT ;  /* 0x0000000205dc7212 */ /* 0x000fe200078efcff */
[----:B------:R-:W-:Y:S06]  /*29f0*/  @P0 BRA `(.L_x_1037) ;  /* 0x0000000000400947 */ /* 0x000fec0003800000 */
        /* <DEDUP_REMOVED lines=16> */
.L_x_1037:
[----:B------:R-:W-:Y:S05]  /*2b00*/  BSYNC.RECONVERGENT B0 ;  /* 0x0000000000007941 */ /* 0x000fea0003800200 */
.L_x_1036:
        /* <DEDUP_REMOVED lines=19> */
.L_x_1039:
[----:B------:R-:W-:Y:S05]  /*2c40*/  BSYNC.RECONVERGENT B0 ;  /* 0x0000000000007941 */ /* 0x000fea0003800200 */
.L_x_1038:
        /* <DEDUP_REMOVED lines=21> */
.L_x_1041:
[----:B------:R-:W-:Y:S05]  /*2da0*/  BSYNC.RECONVERGENT B0 ;  /* 0x0000000000007941 */ /* 0x000fea0003800200 */
.L_x_1040:
[----:B------:R-:W-:Y:S01]  /*2db0*/  LDSM.16.M88.4 R116, [R220] ;  /* 0x00000000dc74783b */ /* 0x000fe20000000200 */
[----:B------:R-:W-:Y:S01]  /*2dc0*/  IMAD.MOV.U32 R177, RZ, RZ, 0x20 ;  /* 0x00000020ffb17424 */ /* 0x000fe200078e00ff */
[C---:B------:R-:W-:Y:S01]  /*2dd0*/  LOP3.LUT P1, RZ, R228.reuse, 0x4, RZ, 0xc0, !PT ;  /* 0x00000004e4ff7812 */ /* 0x040fe2000782c0ff */
[----:B------:R-:W-:Y:S01]  /*2de0*/  IMAD.SHL.U32 R252, R228, 0x2, RZ ;  /* 0x00000002e4fc7824 */ /* 0x000fe200078e00ff */
[----:B------:R-:W-:Y:S01]  /*2df0*/  LDSM.16.M88.4 R64, [R220+0x1000] ;  /* 0x00100000dc40783b */ /* 0x000fe20000000200 */
[----:B------:R-:W-:Y:S01]  /*2e00*/  UIADD3 UR22, UPT, UPT, UR30, UR22, -UR20 ;  /* 0x000000161e167290 */ /* 0x000fe2000fffe814 */
[----:B------:R-:W-:Y:S01]  /*2e10*/  SEL R177, R177, 0xffffffe0, !P1 ;  /* 0xffffffe0b1b17807 */ /* 0x000fe20004800000 */
[----:B------:R-:W-:Y:S01]  /*2e20*/  UISETP.GT.U32.AND UP0, UPT, UR16, UR18, UPT ;  /* 0x000000121000728c */ /* 0x000fe2000bf04070 */
[----:B------:R-:W5:Y:S01]  /*2e30*/  LDSM.16.M88.4 R32, [R219+0x2c00] ;  /* 0x002c0000db20783b */ /* 0x000f620000000200 */
[----:B------:R-:W-:Y:S02]  /*2e40*/  LOP3.LUT R252, R252, 0x6, RZ, 0xc0, !PT ;  /* 0x00000006fcfc7812 */ /* 0x000fe400078ec0ff */
[--C-:B------:R-:W-:Y:S01]  /*2e50*/  IMAD.IADD R200, R220, 0x1, R177.reuse ;  /* 0x00000001dcc87824 */ /* 0x100fe200078e02b1 */
[----:B------:R-:W3:Y:S01]  /*2e60*/  LDSM.16.M88.4 R172, [R219+0x3c00] ;  /* 0x003c0000dbac783b */ /* 0x000ee20000000200 */
[----:B------:R-:W-:-:S03]  /*2e70*/  IMAD.IADD R201, R219, 0x1, R177 ;  /* 0x00000001dbc97824 */ /* 0x000fc600078e02b1 */
[----:B------:R-:W4:Y:S04]  /*2e80*/  LDSM.16.M88.4 R40, [R219+0x2800] ;  /* 0x00280000db28783b */ /* 0x000f280000000200 */
[----:B--2---:R-:W2:Y:S04]  /*2e90*/  LDSM.16.M88.4 R8, [R219+0x3800] ;  /* 0x00380000db08783b */ /* 0x004ea80000000200 */
[----:B------:R-:W2:Y:S04]  /*2ea0*/  LDSM.16.M88.4 R56, [R219+0x2000] ;  /* 0x00200000db38783b */ /* 0x000ea80000000200 */
[----:B------:R-:W2:Y:S04]  /*2eb0*/  LDSM.16.M88.4 R48, [R219+0x2400] ;  /* 0x00240000db30783b */ /* 0x000ea80000000200 */
[----:B------:R-:W2:Y:S04]  /*2ec0*/  LDSM.16.M88.4 R24, [R219+0x3000] ;  /* 0x00300000db18783b */ /* 0x000ea80000000200 */
[----:B------:R-:W2:Y:S04]  /*2ed0*/  LDSM.16.M88.4 R16, [R219+0x3400] ;  /* 0x00340000db10783b */ /* 0x000ea80000000200 */
[----:B------:R-:W-:Y:S04]  /*2ee0*/  LDSM.16.M88.4 R168, [R200] ;  /* 0x00000000c8a8783b */ /* 0x000fe80000000200 */
[----:B------:R-:W2:Y:S04]  /*2ef0*/  LDSM.16.M88.4 R108, [R201+0x2c00] ;  /* 0x002c0000c96c783b */ /* 0x000ea80000000200 */
[----:B------:R-:W2:Y:S01]  /*2f00*/  LDSM.16.M88.4 R92, [R201+0x3c00] ;  /* 0x003c0000c95c783b */ /* 0x000ea20000000200 */
[C---:B-----5:R-:W-:Y:S03]  /*2f10*/  HMMA.16816.F32.BF16 R136, R64.reuse, R32, RZ ;  /* 0x000000204088723c */ /* 0x060fe600000418ff */
[----:B------:R-:W5:Y:S04]  /*2f20*/  LDSM.16.M88.4 R84, [R200+0x1000] ;  /* 0x00100000c854783b */ /* 0x000f680000000200 */
[----:B------:R-:W5:Y:S01]  /*2f30*/  LDSM.16.M88.4 R112, [R201+0x2800] ;  /* 0x00280000c970783b */ /* 0x000f620000000200 */
[----:B---3--:R-:W-:Y:S03]  /*2f40*/  HMMA.16816.F32.BF16 R120, R64, R172, RZ ;  /* 0x000000ac4078723c */ /* 0x008fe600000418ff */
[----:B------:R-:W3:Y:S04]  /*2f50*/  LDSM.16.M88.4 R96, [R201+0x3800] ;  /* 0x00380000c960783b */ /* 0x000ee80000000200 */
[----:B------:R-:W3:Y:S01]  /*2f60*/  LDSM.16.M88.4 R164, [R201+0x2000] ;  /* 0x00200000c9a4783b */ /* 0x000ee20000000200 */
[C---:B------:R-:W-:Y:S03]  /*2f70*/  HMMA.16816.F32.BF16 R36, R116.reuse, R32, RZ ;  /* 0x000000207424723c */ /* 0x040fe600000418ff */
[----:B------:R-:W3:Y:S04]  /*2f80*/  LDSM.16.M88.4 R160, [R201+0x2400] ;  /* 0x00240000c9a0783b */ /* 0x000ee80000000200 */
[----:B------:R-:W3:Y:S01]  /*2f90*/  LDSM.16.M88.4 R104, [R201+0x3000] ;  /* 0x00300000c968783b */ /* 0x000ee20000000200 */
[----:B-1----:R-:W-:Y:S03]  /*2fa0*/  HMMA.16816.F32.BF16 R4, R116, R172, RZ ;  /* 0x000000ac7404723c */ /* 0x002fe600000418ff */
[----:B------:R-:W1:Y:S04]  /*2fb0*/  LDSM.16.M88.4 R100, [R201+0x3400] ;  /* 0x00340000c964783b */ /* 0x000e680000000200 */
[----:B------:R-:W0:Y:S01]  /*2fc0*/  LDGDEPBAR ;  /* 0x00000000000079af */ /* 0x000e220000000000 */
[-C--:B----4-:R-:W-:Y:S08]  /*2fd0*/  HMMA.16816.F32.BF16 R140, R64, R40.reuse, RZ ;  /* 0x00000028408c723c */ /* 0x090ff000000418ff */
[----:B------:R-:W-:Y:S08]  /*2fe0*/  HMMA.16816.F32.BF16 R44, R116, R40, RZ ;  /* 0x00000028742c723c */ /* 0x000ff000000418ff */
[----:B--2---:R-:W-:Y:S01]  /*2ff0*/  HMMA.16816.F32.BF16 R124, R64, R8, RZ ;  /* 0x00000008407c723c */ /* 0x004fe200000418ff */
[----:B------:R-:W-:-:S07]  /*3000*/  DEPBAR.LE SB0, 0x0 ;  /* 0x000080000000791a */ /* 0x000fce0000000000 */
[----:B------:R-:W-:Y:S08]  /*3010*/  HMMA.16816.F32.BF16 R12, R116, R8, RZ ;  /* 0x00000008740c723c */ /* 0x000ff000000418ff */
[----:B------:R-:W-:Y:S08]  /*3020*/  HMMA.16816.F32.BF16 R88, R64, R42, RZ ;  /* 0x0000002a4058723c */ /* 0x000ff000000418ff */
[C---:B------:R-:W-:Y:S08]  /*3030*/  HMMA.16816.F32.BF16 R60, R116.reuse, R56, RZ ;  /* 0x00000038743c723c */ /* 0x040ff000000418ff */
[----:B------:R-:W-:Y:S08]  /*3040*/  HMMA.16816.F32.BF16 R40, R116, R42, RZ ;  /* 0x0000002a7428723c */ /* 0x000ff000000418ff */
[C---:B------:R-:W-:Y:S08]  /*3050*/  HMMA.16816.F32.BF16 R80, R64.reuse, R34, RZ ;  /* 0x000000224050723c */ /* 0x040ff000000418ff */
[C---:B------:R-:W-:Y:S08]  /*3060*/  HMMA.16816.F32.BF16 R156, R64.reuse, R56, RZ ;  /* 0x00000038409c723c */ /* 0x040ff000000418ff */
[----:B------:R-:W-:Y:S08]  /*3070*/  HMMA.16816.F32.BF16 R152, R64, R58, RZ ;  /* 0x0000003a4098723c */ /* 0x000ff000000418ff */
        /* <DEDUP_REMOVED lines=13> */
[----:B------:R-:W-:Y:S08]  /*3150*/  HMMA.16816.F32.BF16 R4, R168, R92, R4 ;  /* 0x0000005ca804723c */ /* 0x000ff00000041804 */
[----:B-----5:R-:W-:Y:S01]  /*3160*/  HMMA.16816.F32.BF16 R136, R84, R108, R136 ;  /* 0x0000006c5488723c */ /* 0x020fe20000041888 */
[----:B------:R-:W-:-:S07]  /*3170*/  LOP3.LUT R108, R180, 0x7, RZ, 0xc0, !PT ;  /* 0x00000007b46c7812 */ /* 0x000fce00078ec0ff */
[----:B------:R-:W-:Y:S01]  /*3180*/  HMMA.16816.F32.BF16 R120, R84, R92, R120 ;  /* 0x0000005c5478723c */ /* 0x000fe20000041878 */
[----:B------:R-:W-:-:S04]  /*3190*/  LOP3.LUT R93, R176, 0x1f0, RZ, 0xc0, !PT ;  /* 0x000001f0b05d7812 */ /* 0x000fc800078ec0ff */
[----:B------:R-:W-:-:S03]  /*31a0*/  IADD3 R108, PT, PT, R108, UR29, R93 ;  /* 0x0000001d6c6c7c10 */ /* 0x000fc6000fffe05d */
[C---:B------:R-:W-:Y:S02]  /*31b0*/  HMMA.16816.F32.BF16 R48, R116.reuse, R50, RZ ;  /* 0x000000327430723c */ /* 0x040fe400000418ff */
[C---:B------:R-:W-:Y:S02]  /*31c0*/  VIADD R234, R108.reuse, UR30 ;  /* 0x0000001e6cea7c36 */ /* 0x040fe40008000000 */
[----:B------:R-:W-:Y:S02]  /*31d0*/  VIADD R108, R108, UR22 ;  /* 0x000000166c6c7c36 */ /* 0x000fe40008000000 */
[C---:B------:R-:W-:Y:S02]  /*31e0*/  VIADD R180, R234.reuse, 0x8 ;  /* 0x00000008eab47836 */ /* 0x040fe40000000000 */
[----:B------:R-:W-:Y:S01]  /*31f0*/  HMMA.16816.F32.BF16 R24, R116, R26, RZ ;  /* 0x0000001a7418723c */ /* 0x000fe200000418ff */
[----:B------:R-:W-:-:S07]  /*3200*/  VIADD R190, R234, 0x40 ;  /* 0x00000040eabe7836 */ /* 0x000fce0000000000 */
[C---:B------:R-:W-:Y:S08]  /*3210*/  HMMA.16816.F32.BF16 R16, R116.reuse, R18, RZ ;  /* 0x000000127410723c */ /* 0x040ff000000418ff */
[C---:B------:R-:W-:Y:S08]  /*3220*/  HMMA.16816.F32.BF16 R8, R116.reuse, R10, RZ ;  /* 0x0000000a7408723c */ /* 0x040ff000000418ff */
[----:B------:R-:W-:Y:S08]  /*3230*/  HMMA.16816.F32.BF16 R116, R116, R174, RZ ;  /* 0x000000ae7474723c */ /* 0x000ff000000418ff */
[-C--:B------:R-:W-:Y:S08]  /*3240*/  HMMA.16816.F32.BF16 R44, R168, R112.reuse, R44 ;  /* 0x00000070a82c723c */ /* 0x080ff0000004182c */
[----:B------:R-:W-:Y:S01]  /*3250*/  HMMA.16816.F32.BF16 R140, R84, R112, R140 ;  /* 0x00000070548c723c */ /* 0x000fe2000004188c */
[----:B------:R-:W-:-:S05]  /*3260*/  LOP3.LUT R112, R252, UR11, RZ, 0xfc, !PT ;  /* 0x0000000bfc707c12 */ /* 0x000fca000f8efcff */
[C---:B------:R-:W-:Y:S02]  /*3270*/  VIADD R113, R112.reuse, UR20 ;  /* 0x0000001470717c36 */ /* 0x040fe40008000000 */
[-C--:B---3--:R-:W-:Y:S01]  /*3280*/  HMMA.16816.F32.BF16 R12, R168, R96.reuse, R12 ;  /* 0x00000060a80c723c */ /* 0x088fe2000004180c */
[----:B------:R-:W-:Y:S02]  /*3290*/  VIADD R172, R112, 0x8 ;  /* 0x0000000870ac7836 */ /* 0x000fe40000000000 */
[----:B------:R-:W-:Y:S02]  /*32a0*/  IMAD.IADD R92, R180, 0x1, -R113 ;  /* 0x00000001b45c7824 */ /* 0x000fe400078e0a71 */
[C---:B------:R-:W-:Y:S02]  /*32b0*/  VIADD R176, R112.reuse, 0x1 ;  /* 0x0000000170b07836 */ /* 0x040fe40000000000 */
[C---:B------:R-:W-:Y:S01]  /*32c0*/  VIADD R109, R112.reuse, 0x38 ;  /* 0x00000038706d7836 */ /* 0x040fe20000000000 */
[----:B------:R-:W-:Y:S01]  /*32d0*/  HMMA.16816.F32.BF16 R124, R84, R96, R124 ;  /* 0x00000060547c723c */ /* 0x000fe2000004187c */
[----:B------:R-:W-:Y:S01]  /*32e0*/  VIADD R97, R112, 0x78 ;  /* 0x0000007870617836 */ /* 0x000fe20000000000 */
[----:B------:R-:W-:-:S04]  /*32f0*/  IABS R92, R92 ;  /* 0x0000005c005c7213 */ /* 0x000fc80000000000 */
[----:B------:R-:W-:Y:S01]  /*3300*/  I2FP.F32.S32 R93, R92 ;  /* 0x0000005c005d7245 */ /* 0x000fe20000201400 */
[----:B------:R-:W-:Y:S01]  /*3310*/  VIADD R92, R112, 0x49 ;  /* 0x00000049705c7836 */ /* 0x000fe20000000000 */
[C---:B------:R-:W-:Y:S08]  /*3320*/  HMMA.16816.F32.BF16 R60, R168.reuse, R164, R60 ;  /* 0x000000a4a83c723c */ /* 0x040ff0000004183c */
[-C--:B------:R-:W-:Y:S08]  /*3330*/  HMMA.16816.F32.BF16 R40, R168, R114.reuse, R40 ;  /* 0x00000072a828723c */ /* 0x080ff00000041828 */
[----:B------:R-:W-:Y:S01]  /*3340*/  HMMA.16816.F32.BF16 R88, R84, R114, R88 ;  /* 0x000000725458723c */ /* 0x000fe20000041858 */
[----:B------:R-:W-:-:S02]  /*3350*/  VIADD R115, R97, UR20 ;  /* 0x0000001461737c36 */ /* 0x000fc40008000000 */
[----:B------:R-:W-:Y:S01]  /*3360*/  FFMA.FTZ R178, R93, -UR6, R62 ;  /* 0x800000065db27c23 */ /* 0x000fe2000801003e */
[----:B------:R-:W-:Y:S02]  /*3370*/  VIADD R114, R112, 0x19 ;  /* 0x0000001970727836 */ /* 0x000fe40000000000 */
[C---:B------:R-:W-:Y:S02]  /*3380*/  VIADD R187, R115.reuse, 0xffffffc1 ;  /* 0xffffffc173bb7836 */ /* 0x040fe40000000000 */
[----:B------:R-:W-:Y:S01]  /*3390*/  HMMA.16816.F32.BF16 R32, R168, R110, R32 ;  /* 0x0000006ea820723c */ /* 0x000fe20000041820 */
[----:B------:R-:W-:Y:S02]  /*33a0*/  VIADD R191, R115, 0xffffffb9 ;  /* 0xffffffb973bf7836 */ /* 0x000fe40000000000 */
[C---:B------:R-:W-:Y:S02]  /*33b0*/  IMAD.IADD R186, R180.reuse, 0x1, -R187 ;  /* 0x00000001b4ba7824 */ /* 0x040fe400078e0abb */
[----:B------:R-:W-:-:S02]  /*33c0*/  IMAD.IADD R192, R180, 0x1, -R191 ;  /* 0x00000001b4c07824 */ /* 0x000fc400078e0abf */
[C---:B------:R-:W-:Y:S01]  /*33d0*/  VIADD R203, R115.reuse, 0xffffffd0 ;  /* 0xffffffd073cb7836 */ /* 0x040fe20000000000 */
[----:B------:R-:W-:Y:S01]  /*33e0*/  HMMA.16816.F32.BF16 R56, R168, R166, R56 ;  /* 0x000000a6a838723c */ /* 0x000fe20000041838 */
[----:B------:R-:W-:Y:S01]  /*33f0*/  IABS R186, R186 ;  /* 0x000000ba00ba7213 */ /* 0x000fe20000000000 */
[C---:B------:R-:W-:Y:S01]  /*3400*/  VIADD R183, R115.reuse, 0xffffffa1 ;  /* 0xffffffa173b77836 */ /* 0x040fe20000000000 */
[----:B------:R-:W-:Y:S01]  /*3410*/  IABS R192, R192 ;  /* 0x000000c000c07213 */ /* 0x000fe20000000000 */
[C---:B------:R-:W-:Y:S01]  /*3420*/  VIADD R207, R115.reuse, 0xffffffc8 ;  /* 0xffffffc873cf7836 */ /* 0x040fe20000000000 */
[----:B------:R-:W-:Y:S01]  /*3430*/  I2FP.F32.S32 R186, R186 ;  /* 0x000000ba00ba7245 */ /* 0x000fe20000201400 */
[----:B------:R-:W-:Y:S01]  /*3440*/  IMAD.IADD R212, R180, 0x1, -R183 ;  /* 0x00000001b4d47824 */ /* 0x000fe200078e0ab7 */
[----:B------:R-:W-:Y:S01]  /*3450*/  I2FP.F32.S32 R192, R192 ;  /* 0x000000c000c07245 */ /* 0x000fe20000201400 */
[----:B------:R-:W-:Y:S01]  /*3460*/  HMMA.16816.F32.BF16 R156, R84, R164, R156 ;  /* 0x000000a4549c723c */ /* 0x000fe2000004189c */
[----:B------:R-:W-:-:S02]  /*3470*/  VIADD R165, R115, 0xffffff91 ;  /* 0xffffff9173a57836 */ /* 0x000fc40000000000 */
[----:B------:R-:W-:Y:S01]  /*3480*/  FFMA.FTZ R186, R186, -UR6, R35 ;  /* 0x80000006baba7c23 */ /* 0x000fe20008010023 */
[----:B------:R-:W-:Y:S02]  /*3490*/  IMAD.IADD R35, R180, 0x1, -R203 ;  /* 0x00000001b4237824 */ /* 0x000fe400078e0acb */
[----:B------:R-:W-:Y:S01]  /*34a0*/  FFMA.FTZ R192, R192, -UR6, R39 ;  /* 0x80000006c0c07c23 */ /* 0x000fe20008010027 */
[C---:B------:R-:W-:Y:S01]  /*34b0*/  VIADD R205, R115.reuse, 0xffffffc9 ;  /* 0xffffffc973cd7836 */ /* 0x040fe20000000000 */
[----:B------:R-:W-:Y:S01]  /*34c0*/  IABS R212, R212 ;  /* 0x000000d400d47213 */ /* 0x000fe20000000000 */
[C---:B------:R-:W-:Y:S01]  /*34d0*/  HMMA.16816.F32.BF16 R52, R168.reuse, R160, R52 ;  /* 0x000000a0a834723c */ /* 0x040fe20000041834 */
[----:B------:R-:W-:Y:S01]  /*34e0*/  IABS R35, R35 ;  /* 0x0000002300237213 */ /* 0x000fe20000000000 */
[----:B------:R-:W-:Y:S01]  /*34f0*/  IMAD.IADD R39, R180, 0x1, -R207 ;  /* 0x00000001b4277824 */ /* 0x000fe200078e0acf */
[----:B------:R-:W-:Y:S01]  /*3500*/  I2FP.F32.S32 R212, R212 ;  /* 0x000000d400d47245 */ /* 0x000fe20000201400 */
[C---:B------:R-:W-:Y:S01]  /*3510*/  VIADD R173, R115.reuse, 0xffffffa9 ;  /* 0xffffffa973ad7836 */ /* 0x040fe20000000000 */
[----:B------:R-:W-:Y:S01]  /*3520*/  I2FP.F32.S32 R35, R35 ;  /* 0x0000002300237245 */ /* 0x000fe20000201400 */
[C---:B------:R-:W-:Y:S01]  /*3530*/  VIADD R217, R115.reuse, 0xffffffd9 ;  /* 0xffffffd973d97836 */ /* 0x040fe20000000000 */
[----:B------:R-:W-:Y:S01]  /*3540*/  IABS R39, R39 ;  /* 0x0000002700277213 */ /* 0x000fe20000000000 */
[----:B------:R-:W-:Y:S01]  /*3550*/  HMMA.16816.F32.BF16 R28, R168, R104, R28 ;  /* 0x00000068a81c723c */ /* 0x000fe2000004181c */
[----:B------:R-:W-:-:S02]  /*3560*/  VIADD R193, R115, 0xffffffb8 ;  /* 0xffffffb873c17836 */ /* 0x000fc40000000000 */
[----:B------:R-:W-:Y:S01]  /*3570*/  I2FP.F32.S32 R39, R39 ;  /* 0x0000002700277245 */ /* 0x000fe20000201400 */
[C---:B------:R-:W-:Y:S02]  /*3580*/  VIADD R215, R115.reuse, 0xffffffe0 ;  /* 0xffffffe073d77836 */ /* 0x040fe40000000000 */
[C---:B------:R-:W-:Y:S02]  /*3590*/  VIADD R189, R115.reuse, 0xffffffc0 ;  /* 0xffffffc073bd7836 */ /* 0x040fe40000000000 */
[----:B-1----:R-:W-:Y:S01]  /*35a0*/  HMMA.16816.F32.BF16 R20, R168, R100, R20 ;  /* 0x00000064a814723c */ /* 0x002fe20000041814 */
[C---:B------:R-:W-:Y:S02]  /*35b0*/  VIADD R197, R115.reuse, 0xffffffd8 ;  /* 0xffffffd873c57836 */ /* 0x040fe40000000000 */
[C---:B------:R-:W-:Y:S02]  /*35c0*/  VIADD R185, R115.reuse, 0xffffffa0 ;  /* 0xffffffa073b97836 */ /* 0x040fe40000000000 */
[----:B------:R-:W-:-:S02]  /*35d0*/  VIADD R199, R115, 0xffffffd1 ;  /* 0xffffffd173c77836 */ /* 0x000fc40000000000 */
[C---:B------:R-:W-:Y:S01]  /*35e0*/  VIADD R213, R115.reuse, 0xffffffe1 ;  /* 0xffffffe173d57836 */ /* 0x040fe20000000000 */
[C---:B------:R-:W-:Y:S01]  /*35f0*/  HMMA.16816.F32.BF16 R48, R168.reuse, R162, R48 ;  /* 0x000000a2a830723c */ /* 0x040fe20000041830 */
[----:B------:R-:W-:Y:S02]  /*3600*/  VIADD R195, R115, 0xffffffb1 ;  /* 0xffffffb173c37836 */ /* 0x000fe40000000000 */
[----:B------:R-:W-:Y:S01]  /*3610*/  FFMA.FTZ R62, R39, -UR6, R30 ;  /* 0x80000006273e7c23 */ /* 0x000fe2000801001e */
[----:B------:R-:W-:Y:S02]  /*3620*/  VIADD R30, R112, 0x21 ;  /* 0x00000021701e7836 */ /* 0x000fe40000000000 */
[----:B------:R-:W-:Y:S02]  /*3630*/  IMAD.IADD R206, R180, 0x1, -R195 ;  /* 0x00000001b4ce7824 */ /* 0x000fe400078e0ac3 */
[----:B------:R-:W-:Y:S01]  /*3640*/  HMMA.16816.F32.BF16 R24, R168, R106, R24 ;  /* 0x0000006aa818723c */ /* 0x000fe20000041818 */
[----:B------:R-:W-:-:S02]  /*3650*/  VIADD R164, R112, 0x11 ;  /* 0x0000001170a47836 */ /* 0x000fc40000000000 */
[----:B------:R-:W-:Y:S01]  /*3660*/  IABS R206, R206 ;  /* 0x000000ce00ce7213 */ /* 0x000fe20000000000 */
[C---:B------:R-:W-:Y:S02]  /*3670*/  VIADD R211, R115.reuse, 0xffffffe8 ;  /* 0xffffffe873d37836 */ /* 0x040fe40000000000 */
[----:B------:R-:W-:Y:S01]  /*3680*/  VIADD R209, R115, 0xffffffe9 ;  /* 0xffffffe973d17836 */ /* 0x000fe20000000000 */
[----:B------:R-:W-:Y:S01]  /*3690*/  I2FP.F32.S32 R206, R206 ;  /* 0x000000ce00ce7245 */ /* 0x000fe20000201400 */
[C---:B------:R-:W-:Y:S01]  /*36a0*/  HMMA.16816.F32.BF16 R16, R168.reuse, R102, R16 ;  /* 0x00000066a810723c */ /* 0x040fe20000041810 */
[----:B------:R-:W-:Y:S02]  /*36b0*/  IMAD.IADD R232, R190, 0x1, -R195 ;  /* 0x00000001bee87824 */ /* 0x000fe400078e0ac3 */
[----:B------:R-:W-:Y:S01]  /*36c0*/  FFMA.FTZ R212, R212, -UR6, R51 ;  /* 0x80000006d4d47c23 */ /* 0x000fe20008010033 */
[----:B------:R-:W-:Y:S02]  /*36d0*/  IMAD.IADD R51, R180, 0x1, -R193 ;  /* 0x00000001b4337824 */ /* 0x000fe400078e0ac1 */
[----:B------:R-:W-:Y:S01]  /*36e0*/  FFMA.FTZ R206, R206, -UR6, R43 ;  /* 0x80000006cece7c23 */ /* 0x000fe2000801002b */
[----:B------:R-:W-:Y:S01]  /*36f0*/  IABS R232, R232 ;  /* 0x000000e800e87213 */ /* 0x000fe20000000000 */
[C---:B------:R-:W-:Y:S01]  /*3700*/  VIADD R43, R112.reuse, 0x58 ;  /* 0x00000058702b7836 */ /* 0x040fe20000000000 */
[----:B------:R-:W-:Y:S01]  /*3710*/  HMMA.16816.F32.BF16 R8, R168, R98, R8 ;  /* 0x00000062a808723c */ /* 0x000fe20000041808 */
[----:B------:R-:W-:Y:S01]  /*3720*/  IABS R51, R51 ;  /* 0x0000003300337213 */ /* 0x000fe20000000000 */
[----:B------:R-:W-:-:S02]  /*3730*/  VIADD R39, R112, 0x59 ;  /* 0x0000005970277836 */ /* 0x000fc40000000000 */
[----:B------:R-:W-:Y:S01]  /*3740*/  FFMA.FTZ R96, R35, -UR6, R26 ;  /* 0x8000000623607c23 */ /* 0x000fe2000801001a */
[----:B------:R-:W-:Y:S01]  /*3750*/  IMAD.IADD R26, R180, 0x1, -R217 ;  /* 0x00000001b41a7824 */ /* 0x000fe200078e0ad9 */
[----:B------:R-:W-:Y:S01]  /*3760*/  I2FP.F32.S32 R51, R51 ;  /* 0x0000003300337245 */ /* 0x000fe20000201400 */
[----:B------:R-:W-:Y:S01]  /*3770*/  VIADD R35, R112, 0x61 ;  /* 0x0000006170237836 */ /* 0x000fe20000000000 */
[----:B------:R-:W-:Y:S01]  /*3780*/  I2FP.F32.S32 R232, R232 ;  /* 0x000000e800e87245 */ /* 0x000fe20000201400 */
[----:B------:R-:W-:Y:S01]  /*3790*/  HMMA.16816.F32.BF16 R116, R168, R94, R116 ;  /* 0x0000005ea874723c */ /* 0x000fe20000041874 */
[----:B------:R-:W-:Y:S01]  /*37a0*/  IMAD.IADD R168, R180, 0x1, -R165 ;  /* 0x00000001b4a87824 */ /* 0x000fe200078e0aa5 */
[----:B------:R-:W-:Y:S01]  /*37b0*/  IABS R26, R26 ;  /* 0x0000001a001a7213 */ /* 0x000fe20000000000 */
[----:B------:R-:W-:Y:S02]  /*37c0*/  VIADD R170, R112, 0x9 ;  /* 0x0000000970aa7836 */ /* 0x000fe40000000000 */
[----:B------:R-:W-:Y:S01]  /*37d0*/  FFMA.FTZ R202, R51, -UR6, R38 ;  /* 0x8000000633ca7c23 */ /* 0x000fe20008010026 */
[C---:B------:R-:W-:Y:S01]  /*37e0*/  VIADD R171, R115.reuse, 0xffffffb0 ;  /* 0xffffffb073ab7836 */ /* 0x040fe20000000000 */
[----:B------:R-:W-:Y:S01]  /*37f0*/  IABS R168, R168 ;  /* 0x000000a800a87213 */ /* 0x000fe20000000000 */
[C---:B------:R-:W-:Y:S01]  /*3800*/  VIADD R169, R115.reuse, 0xffffff89 ;  /* 0xffffff8973a97836 */ /* 0x040fe20000000000 */
[----:B------:R-:W-:Y:S01]  /*3810*/  HMMA.16816.F32.BF16 R144, R84, R162, R144 ;  /* 0x000000a25490723c */ /* 0x000fe20000041890 */
[----:B------:R-:W-:Y:S01]  /*3820*/  VIADD R163, R115, 0xffffff98 ;  /* 0xffffff9873a37836 */ /* 0x000fe20000000000 */
[----:B------:R-:W-:Y:S01]  /*3830*/  I2FP.F32.S32 R168, R168 ;  /* 0x000000a800a87245 */ /* 0x000fe20000201400 */
[C---:B------:R-:W-:Y:S01]  /*3840*/  IMAD.IADD R51, R180.reuse, 0x1, -R197 ;  /* 0x00000001b4337824 */ /* 0x040fe200078e0ac5 */
[----:B------:R-:W-:Y:S01]  /*3850*/  I2FP.F32.S32 R26, R26 ;  /* 0x0000001a001a7245 */ /* 0x000fe20000201400 */
[----:B------:R-:W-:-:S02]  /*3860*/  IMAD.IADD R93, R180, 0x1, -R163 ;  /* 0x00000001b45d7824 */ /* 0x000fc400078e0aa3 */
[----:B------:R-:W-:Y:S01]  /*3870*/  FFMA.FTZ R232, R232, -UR6, R89 ;  /* 0x80000006e8e87c23 */ /* 0x000fe20008010059 */
[----:B------:R-:W-:Y:S01]  /*3880*/  FFMA.FTZ R168, R168, -UR6, R59 ;  /* 0x80000006a8a87c23 */ /* 0x000fe2000801003b */
[----:B------:R-:W-:Y:S01]  /*3890*/  HMMA.16816.F32.BF16 R64, R64, R174, RZ ;  /* 0x000000ae4040723c */ /* 0x000fe200000418ff */
[C---:B------:R-:W-:Y:S01]  /*38a0*/  VIADD R175, R115.reuse, 0xffffffa8 ;  /* 0xffffffa873af7836 */ /* 0x040fe20000000000 */
[----:B------:R-:W-:Y:S01]  /*38b0*/  IABS R93, R93 ;  /* 0x0000005d005d7213 */ /* 0x000fe20000000000 */
[C---:B------:R-:W-:Y:S01]  /*38c0*/  IMAD.IADD R174, R180.reuse, 0x1, -R169 ;  /* 0x00000001b4ae7824 */ /* 0x040fe200078e0aa9 */
[----:B------:R-:W-:Y:S01]  /*38d0*/  IABS R51, R51 ;  /* 0x0000003300337213 */ /* 0x000fe20000000000 */
[----:B------:R-:W-:Y:S01]  /*38e0*/  IMAD.IADD R59, R180, 0x1, -R175 ;  /* 0x00000001b43b7824 */ /* 0x000fe200078e0aaf */
[----:B------:R-:W-:Y:S01]  /*38f0*/  I2FP.F32.S32 R93, R93 ;  /* 0x0000005d005d7245 */ /* 0x000fe20000201400 */
[----:B------:R-:W-:Y:S01]  /*3900*/  IMAD.IADD R194, R190, 0x1, -R169 ;  /* 0x00000001bec27824 */ /* 0x000fe200078e0aa9 */
[----:B------:R-:W-:Y:S01]  /*3910*/  HMMA.16816.F32.BF16 R148, R84, R160, R148 ;  /* 0x000000a05494723c */ /* 0x000fe20000041894 */
[----:B------:R-:W-:Y:S01]  /*3920*/  VIADD R161, R115, 0xffffff99 ;  /* 0xffffff9973a17836 */ /* 0x000fe20000000000 */
[----:B------:R-:W-:Y:S01]  /*3930*/  IABS R59, R59 ;  /* 0x0000003b003b7213 */ /* 0x000fe20000000000 */
[----:B------:R-:W-:Y:S01]  /*3940*/  FFMA.FTZ R196, R93, -UR6, R54 ;  /* 0x800000065dc47c23 */ /* 0x000fe20008010036 */
[----:B------:R-:W-:-:S02]  /*3950*/  IMAD.IADD R54, R180, 0x1, -R173 ;  /* 0x00000001b4367824 */ /* 0x000fc400078e0aad */
[----:B------:R-:W-:Y:S01]  /*3960*/  FFMA.FTZ R93, R26, -UR6, R23 ;  /* 0x800000061a5d7c23 */ /* 0x000fe20008010017 */
[C---:B------:R-:W-:Y:S01]  /*3970*/  IMAD.IADD R162, R180.reuse, 0x1, -R161 ;  /* 0x00000001b4a27824 */ /* 0x040fe200078e0aa1 */
[----:B------:R-:W-:Y:S01]  /*3980*/  I2FP.F32.S32 R59, R59 ;  /* 0x0000003b003b7245 */ /* 0x000fe20000201400 */
[C---:B------:R-:W-:Y:S01]  /*3990*/  HMMA.16816.F32.BF16 R128, R84.reuse, R100, R128 ;  /* 0x000000645480723c */ /* 0x040fe20000041880 */
[----:B------:R-:W-:Y:S01]  /*39a0*/  IMAD.IADD R100, R180, 0x1, -R205 ;  /* 0x00000001b4647824 */ /* 0x000fe200078e0acd */
[----:B------:R-:W-:Y:S01]  /*39b0*/  IABS R54, R54 ;  /* 0x0000003600367213 */ /* 0x000fe20000000000 */
[----:B------:R-:W-:Y:S01]  /*39c0*/  VIADD R160, R112, 0x18 ;  /* 0x0000001870a07836 */ /* 0x000fe20000000000 */
[----:B------:R-:W-:Y:S01]  /*39d0*/  IABS R162, R162 ;  /* 0x000000a200a27213 */ /* 0x000fe20000000000 */
[----:B------:R-:W-:Y:S01]  /*39e0*/  FFMA.FTZ R46, R59, -UR6, R46 ;  /* 0x800000063b2e7c23 */ /* 0x000fe2000801002e */
[----:B------:R-:W-:Y:S01]  /*39f0*/  IABS R100, R100 ;  /* 0x0000006400647213 */ /* 0x000fe20000000000 */
[----:B------:R-:W-:Y:S01]  /*3a00*/  VIADD R59, R180, -UR28 ;  /* 0x8000001cb43b7c36 */ /* 0x000fe20008000000 */
[C---:B------:R-:W-:Y:S01]  /*3a10*/  HMMA.16816.F32.BF16 R152, R84.reuse, R166, R152 ;  /* 0x000000a65498723c */ /* 0x040fe20000041898 */
[----:B------:R-:W-:Y:S01]  /*3a20*/  VIADD R167, R115, 0xffffff90 ;  /* 0xffffff9073a77836 */ /* 0x000fe20000000000 */
[----:B------:R-:W-:Y:S01]  /*3a30*/  I2FP.F32.S32 R162, R162 ;  /* 0x000000a200a27245 */ /* 0x000fe20000201400 */
[C---:B------:R-:W-:Y:S01]  /*3a40*/  VIADD R166, R112.reuse, 0x10 ;  /* 0x0000001070a67836 */ /* 0x040fe20000000000 */
[----:B------:R-:W-:Y:S01]  /*3a50*/  I2FP.F32.S32 R100, R100 ;  /* 0x0000006400647245 */ /* 0x000fe20000201400 */
[----:B------:R-:W-:Y:S01]  /*3a60*/  VIADD R26, R112, 0x29 ;  /* 0x00000029701a7836 */ /* 0x000fe20000000000 */
[----:B------:R-:W-:Y:S01]  /*3a70*/  I2FP.F32.S32 R54, R54 ;  /* 0x0000003600367245 */ /* 0x000fe20000201400 */
[----:B------:R-:W-:Y:S01]  /*3a80*/  FFMA.FTZ R162, R162, -UR6, R55 ;  /* 0x80000006a2a27c23 */ /* 0x000fe20008010037 */
[----:B------:R-:W-:Y:S01]  /*3a90*/  HMMA.16816.F32.BF16 R76, R84, R106, R76 ;  /* 0x0000006a544c723c */ /* 0x000fe2000004184c */
[C---:B------:R-:W-:Y:S01]  /*3aa0*/  IMAD.IADD R107, R180.reuse, 0x1, -R167 ;  /* 0x00000001b46b7824 */ /* 0x040fe200078e0aa7 */
[----:B------:R-:W-:Y:S01]  /*3ab0*/  ISETP.GT.AND P6, PT, R59, R170, PT ;  /* 0x000000aa3b00720c */ /* 0x000fe20003fc4270 */
[----:B------:R-:W-:-:S02]  /*3ac0*/  IMAD.IADD R55, R180, 0x1, -R171 ;  /* 0x00000001b4377824 */ /* 0x000fc400078e0aab */
[----:B------:R-:W-:Y:S01]  /*3ad0*/  FFMA.FTZ R100, R100, -UR6, R31 ;  /* 0x8000000664647c23 */ /* 0x000fe2000801001f */
[----:B------:R-:W-:Y:S01]  /*3ae0*/  IMAD.IADD R31, R180, 0x1, -R215 ;  /* 0x00000001b41f7824 */ /* 0x000fe200078e0ad7 */
[----:B------:R-:W-:Y:S01]  /*3af0*/  IABS R107, R107 ;  /* 0x0000006b006b7213 */ /* 0x000fe20000000000 */
[----:B------:R-:W-:Y:S01]  /*3b00*/  VIADD R101, R112, 0x41 ;  /* 0x0000004170657836 */ /* 0x000fe20000000000 */
[C---:B------:R-:W-:Y:S01]  /*3b10*/  HMMA.16816.F32.BF16 R132, R84.reuse, R104, R132 ;  /* 0x000000685484723c */ /* 0x040fe20000041884 */
[----:B------:R-:W-:Y:S01]  /*3b20*/  FFMA.FTZ R105, R54, -UR6, R47 ;  /* 0x8000000636697c23 */ /* 0x000fe2000801002f */
[----:B------:R-:W-:Y:S01]  /*3b30*/  FSEL R168, R168, -INF , !P6 ;  /* 0xff800000a8a87808 */ /* 0x000fe20007000000 */
[----:B------:R-:W-:Y:S01]  /*3b40*/  IMAD.IADD R47, R180, 0x1, -R189 ;  /* 0x00000001b42f7824 */ /* 0x000fe200078e0abd */
[----:B------:R-:W-:Y:S01]  /*3b50*/  ISETP.GT.AND P6, PT, R59, R30, PT ;  /* 0x0000001e3b00720c */ /* 0x000fe20003fc4270 */
[C---:B------:R-:W-:Y:S01]  /*3b60*/  VIADD R104, R112.reuse, 0x39 ;  /* 0x0000003970687836 */ /* 0x040fe20000000000 */
[----:B------:R-:W-:Y:S01]  /*3b70*/  IABS R55, R55 ;  /* 0x0000003700377213 */ /* 0x000fe20000000000 */
[----:B------:R-:W-:Y:S01]  /*3b80*/  VIADD R54, R112, 0x48 ;  /* 0x0000004870367836 */ /* 0x000fe20000000000 */
[----:B------:R-:W-:Y:S01]  /*3b90*/  I2FP.F32.S32 R107, R107 ;  /* 0x0000006b006b7245 */ /* 0x000fe20000201400 */
[C---:B------:R-:W-:Y:S01]  /*3ba0*/  HMMA.16816.F32.BF16 R80, R84.reuse, R110, R80 ;  /* 0x0000006e5450723c */ /* 0x040fe20000041850 */
[----:B------:R-:W-:Y:S01]  /*3bb0*/  IABS R31, R31 ;  /* 0x0000001f001f7213 */ /* 0x000fe20000000000 */
[C---:B------:R-:W-:Y:S01]  /*3bc0*/  IMAD.IADD R111, R190.reuse, 0x1, -R113 ;  /* 0x00000001be6f7824 */ /* 0x040fe200078e0a71 */
[----:B------:R-:W-:Y:S01]  /*3bd0*/  FSEL R23, R105, -INF , !P6 ;  /* 0xff80000069177808 */ /* 0x000fe20007000000 */
[----:B------:R-:W-:Y:S01]  /*3be0*/  IMAD.IADD R105, R190, 0x1, -R167 ;  /* 0x00000001be697824 */ /* 0x000fe200078e0aa7 */
[----:B------:R-:W-:Y:S01]  /*3bf0*/  I2FP.F32.S32 R55, R55 ;  /* 0x0000003700377245 */ /* 0x000fe20000201400 */
[----:B------:R-:W-:Y:S01]  /*3c00*/  FFMA.FTZ R107, R107, -UR6, R58 ;  /* 0x800000066b6b7c23 */ /* 0x000fe2000801003a */
[----:B------:R-:W-:Y:S01]  /*3c10*/  I2FP.F32.S32 R31, R31 ;  /* 0x0000001f001f7245 */ /* 0x000fe20000201400 */
[C---:B------:R-:W-:Y:S01]  /*3c20*/  HMMA.16816.F32.BF16 R72, R84.reuse, R102, R72 ;  /* 0x000000665448723c */ /* 0x040fe20000041848 */
[----:B------:R-:W-:Y:S01]  /*3c30*/  ISETP.GT.AND P4, PT, R59, R172, PT ;  /* 0x000000ac3b00720c */ /* 0x000fe20003f84270 */
[----:B------:R-:W-:Y:S01]  /*3c40*/  FFMA.FTZ R188, R55, -UR6, R42 ;  /* 0x8000000637bc7c23 */ /* 0x000fe2000801002a */
[----:B------:R-:W-:Y:S01]  /*3c50*/  IABS R174, R174 ;  /* 0x000000ae00ae7213 */ /* 0x000fe20000000000 */
[----:B------:R-:W-:Y:S01]  /*3c60*/  FFMA.FTZ R42, R31, -UR6, R18 ;  /* 0x800000061f2a7c23 */ /* 0x000fe20008010012 */
[----:B------:R-:W-:Y:S01]  /*3c70*/  IABS R111, R111 ;  /* 0x0000006f006f7213 */ /* 0x000fe20000000000 */
[C---:B------:R-:W-:Y:S01]  /*3c80*/  VIADD R55, R112.reuse, 0x20 ;  /* 0x0000002070377836 */ /* 0x040fe20000000000 */
[----:B------:R-:W-:Y:S01]  /*3c90*/  IABS R47, R47 ;  /* 0x0000002f002f7213 */ /* 0x000fe20000000000 */
[----:B------:R-:W-:Y:S01]  /*3ca0*/  VIADD R110, R112, 0x30 ;  /* 0x00000030706e7836 */ /* 0x000fe20000000000 */
[----:B------:R-:W-:Y:S01]  /*3cb0*/  IABS R105, R105 ;  /* 0x0000006900697213 */ /* 0x000fe20000000000 */
[----:B------:R-:W-:Y:S01]  /*3cc0*/  HMMA.16816.F32.BF16 R68, R84, R98, R68 ;  /* 0x000000625444723c */ /* 0x000fe20000041844 */
[----:B------:R-:W-:Y:S01]  /*3cd0*/  FSEL R18, R107, -INF , !P4 ;  /* 0xff8000006b127808 */ /* 0x000fe20006000000 */
[----:B------:R-:W-:Y:S01]  /*3ce0*/  IMAD.IADD R98, R190, 0x1, -R183 ;  /* 0x00000001be627824 */ /* 0x000fe200078e0ab7 */
[----:B------:R-:W-:Y:S01]  /*3cf0*/  I2FP.F32.S32 R174, R174 ;  /* 0x000000ae00ae7245 */ /* 0x000fe20000201400 */
[----:B------:R-:W-:Y:S01]  /*3d00*/  VIADD R102, R112, 0x40 ;  /* 0x0000004070667836 */ /* 0x000fe20000000000 */
[----:B------:R-:W-:Y:S01]  /*3d10*/  I2FP.F32.S32 R107, R111 ;  /* 0x0000006f006b7245 */ /* 0x000fe20000201400 */
[----:B------:R-:W-:Y:S01]  /*3d20*/  IMAD.IADD R111, R190, 0x1, -R163 ;  /* 0x00000001be6f7824 */ /* 0x000fe200078e0aa3 */
[----:B------:R-:W-:Y:S01]  /*3d30*/  I2FP.F32.S32 R47, R47 ;  /* 0x0000002f002f7245 */ /* 0x000fe20000201400 */
[----:B------:R-:W-:Y:S01]  /*3d40*/  FFMA.FTZ R174, R174, -UR6, R63 ;  /* 0x80000006aeae7c23 */ /* 0x000fe2000801003f */
[----:B------:R-:W-:Y:S01]  /*3d50*/  I2FP.F32.S32 R51, R51 ;  /* 0x0000003300337245 */ /* 0x000fe20000201400 */
[----:B------:R-:W-:Y:S01]  /*3d60*/  FFMA.FTZ R182, R107, -UR6, R156 ;  /* 0x800000066bb67c23 */ /* 0x000fe2000801009c */
[----:B------:R-:W-:Y:S01]  /*3d70*/  IABS R194, R194 ;  /* 0x000000c200c27213 */ /* 0x000fe20000000000 */
[C---:B------:R-:W-:Y:S01]  /*3d80*/  IMAD.IADD R63, R180.reuse, 0x1, -R185 ;  /* 0x00000001b43f7824 */ /* 0x040fe200078e0ab9 */
        /* <DEDUP_REMOVED lines=10> */
[C---:B------:R-:W-:Y:S01]  /*3e30*/  IMAD.IADD R194, R190.reuse, 0x1, -R161 ;  /* 0x00000001bec27824 */ /* 0x040fe200078e0aa1 */
[----:B------:R-:W-:Y:S01]  /*3e40*/  IABS R34, R34 ;  /* 0x0000002200227213 */ /* 0x000fe20000000000 */
[C---:B------:R-:W-:Y:S01]  /*3e50*/  IMAD.IADD R105, R190.reuse, 0x1, -R185 ;  /* 0x00000001be697824 */ /* 0x040fe200078e0ab9 */
[----:B------:R-:W-:Y:S01]  /*3e60*/  IABS R22, R22 ;  /* 0x0000001600167213 */ /* 0x000fe20000000000 */
[----:B------:R-:W-:Y:S01]  /*3e70*/  IMAD.IADD R99, R190, 0x1, -R175 ;  /* 0x00000001be637824 */ /* 0x000fe200078e0aaf */
        /* <DEDUP_REMOVED lines=8> */
[----:B------:R-:W-:Y:S01]  /*3f00*/  IABS R194, R194 ;  /* 0x000000c200c27213 */ /* 0x000fe20000000000 */
[----:B------:R-:W-:Y:S01]  /*3f10*/  FFMA.FTZ R63, R34, -UR6, R27 ;  /* 0x80000006223f7c23 */ /* 0x000fe2000801001b */
[----:B------:R-:W-:Y:S01]  /*3f20*/  I2FP.F32.S32 R152, R152 ;  /* 0x0000009800987245 */ /* 0x000fe20000201400 */
[----:B------:R-:W-:Y:S01]  /*3f30*/  FFMA.FTZ R103, R22, -UR6, R19 ;  /* 0x8000000616677c23 */ /* 0x000fe20008010013 */
[C---:B------:R-:W-:Y:S01]  /*3f40*/  ISETP.GT.AND P5, PT, R59.reuse, R112, PT ;  /* 0x000000703b00720c */ /* 0x040fe20003fa4270 */
[----:B------:R-:W-:Y:S01]  /*3f50*/  IMAD.IADD R27, R180, 0x1, -R211 ;  /* 0x00000001b41b7824 */ /* 0x000fe200078e0ad3 */
[----:B------:R-:W-:Y:S01]  /*3f60*/  ISETP.GT.AND P3, PT, R59, R176, PT ;  /* 0x000000b03b00720c */ /* 0x000fe20003f64270 */
[----:B------:R-:W-:Y:S01]  /*3f70*/  FFMA.FTZ R152, R152, -UR6, R153 ;  /* 0x8000000698987c23 */ /* 0x000fe20008010099 */
[----:B------:R-:W-:Y:S01]  /*3f80*/  IABS R111, R111 ;  /* 0x0000006f006f7213 */ /* 0x000fe20000000000 */
[----:B------:R-:W-:Y:S01]  /*3f90*/  IMAD.IADD R34, R180, 0x1, -R209 ;  /* 0x00000001b4227824 */ /* 0x000fe200078e0ad1 */
[----:B------:R-:W-:Y:S01]  /*3fa0*/  I2FP.F32.S32 R194, R194 ;  /* 0x000000c200c27245 */ /* 0x000fe20000201400 */
[----:B------:R-:W-:Y:S01]  /*3fb0*/  VIADD R22, R112, 0x28 ;  /* 0x0000002870167836 */ /* 0x000fe20000000000 */
[----:B------:R-:W-:Y:S01]  /*3fc0*/  FSEL R178, R178, -INF , !P5 ;  /* 0xff800000b2b27808 */ /* 0x000fe20006800000 */
[----:B------:R-:W-:Y:S01]  /*3fd0*/  VIADD R50, R112, 0x31 ;  /* 0x0000003170327836 */ /* 0x000fe20000000000 */
[----:B------:R-:W-:Y:S01]  /*3fe0*/  FSEL R174, R174, -INF , !P3 ;  /* 0xff800000aeae7808 */ /* 0x000fe20005800000 */
[----:B------:R-:W-:Y:S01]  /*3ff0*/  VIADD R153, R115, 0xfffffff0 ;  /* 0xfffffff073997836 */ /* 0x000fe20000000000 */
[C---:B------:R-:W-:Y:S01]  /*4000*/  ISETP.GT.AND P0, PT, R59.reuse, R166, PT ;  /* 0x000000a63b00720c */ /* 0x040fe20003f04270 */
[----:B------:R-:W-:Y:S01]  /*4010*/  FFMA.FTZ R107, R194, -UR6, R149 ;  /* 0x80000006c26b7c23 */ /* 0x000fe20008010095 */
[----:B------:R-:W-:Y:S01]  /*4020*/  ISETP.GT.AND P2, PT, R59, R164, PT ;  /* 0x000000a43b00720c */ /* 0x000fe20003f44270 */
[----:B------:R-:W-:Y:S01]  /*4030*/  VIADD R149, R115, 0xfffffff1 ;  /* 0xfffffff173957836 */ /* 0x000fe20000000000 */
[C---:B------:R-:W-:Y:S01]  /*4040*/  ISETP.GT.AND P5, PT, R59.reuse, R160, PT ;  /* 0x000000a03b00720c */ /* 0x040fe20003fa4270 */
[----:B------:R-:W-:Y:S01]  /*4050*/  IMAD.IADD R157, R180, 0x1, -R153 ;  /* 0x00000001b49d7824 */ /* 0x000fe200078e0a99 */
[----:B------:R-:W-:Y:S01]  /*4060*/  ISETP.GT.AND P3, PT, R59, R114, PT ;  /* 0x000000723b00720c */ /* 0x000fe20003f64270 */
[C---:B------:R-:W-:Y:S01]  /*4070*/  VIADD R31, R112.reuse, 0x68 ;  /* 0x00000068701f7836 */ /* 0x040fe20000000000 */
[----:B------:R-:W-:Y:S01]  /*4080*/  I2FP.F32.S32 R111, R111 ;  /* 0x0000006f006f7245 */ /* 0x000fe20000201400 */
[----:B------:R-:W-:Y:S01]  /*4090*/  VIADD R19, R112, 0x70 ;  /* 0x0000007070137836 */ /* 0x000fe20000000000 */
[----:B------:R-:W-:Y:S01]  /*40a0*/  FSEL R196, R196, -INF , !P0 ;  /* 0xff800000c4c47808 */ /* 0x000fe20004000000 */
[----:B------:R-:W-:Y:S01]  /*40b0*/  IMAD.IADD R89, R190, 0x1, -R207 ;  /* 0x00000001be597824 */ /* 0x000fe200078e0acf */
[----:B------:R-:W-:Y:S01]  /*40c0*/  FSEL R162, R162, -INF , !P2 ;  /* 0xff800000a2a27808 */ /* 0x000fe20005000000 */
[----:B------:R-:W-:Y:S01]  /*40d0*/  FFMA.FTZ R111, R111, -UR6, R148 ;  /* 0x800000066f6f7c23 */ /* 0x000fe20008010094 */
[----:B------:R-:W-:Y:S01]  /*40e0*/  FSEL R184, R184, -INF , !P5 ;  /* 0xff800000b8b87808 */ /* 0x000fe20006800000 */
[----:B------:R-:W-:Y:S01]  /*40f0*/  IMAD.IADD R148, R180, 0x1, -R149 ;  /* 0x00000001b4947824 */ /* 0x000fe200078e0a95 */
[----:B------:R-:W-:Y:S01]  /*4100*/  FSEL R212, R212, -INF , !P3 ;  /* 0xff800000d4d47808 */ /* 0x000fe20005800000 */
[----:B------:R-:W-:Y:S01]  /*4110*/  VIADD R223, R115, 0xfffffff9 ;  /* 0xfffffff973df7836 */ /* 0x000fe20000000000 */
[----:B------:R-:W-:Y:S01]  /*4120*/  IABS R27, R27 ;  /* 0x0000001b001b7213 */ /* 0x000fe20000000000 */
[C---:B------:R-:W-:Y:S01]  /*4130*/  IMAD.IADD R230, R190.reuse, 0x1, -R187 ;  /* 0x00000001bee67824 */ /* 0x040fe200078e0abb */
[----:B------:R-:W-:Y:S01]  /*4140*/  IABS R34, R34 ;  /* 0x0000002200227213 */ /* 0x000fe20000000000 */
        /* <DEDUP_REMOVED lines=9> */
[----:B------:R-:W-:Y:S01]  /*41e0*/  ISETP.GT.AND P3, PT, R59, R50, PT ;  /* 0x000000323b00720c */ /* 0x000fe20003f64270 */
[----:B------:R-:W-:Y:S01]  /*41f0*/  HMMA.16816.F32.BF16 R64, R84, R94, R64 ;  /* 0x0000005e5440723c */ /* 0x000fe20000041840 */
[----:B------:R-:W-:Y:S01]  /*4200*/  IABS R105, R105 ;  /* 0x0000006900697213 */ /* 0x000fe20000000000 */
[C---:B------:R-:W-:Y:S01]  /*4210*/  IMAD.IADD R84, R234.reuse, 0x1, -R161 ;  /* 0x00000001ea547824 */ /* 0x040fe200078e0aa1 */
[----:B------:R-:W-:Y:S01]  /*4220*/  IABS R98, R98 ;  /* 0x0000006200627213 */ /* 0x000fe20000000000 */
[C---:B------:R-:W-:Y:S01]  /*4230*/  IMAD.IADD R95, R234.reuse, 0x1, -R167 ;  /* 0x00000001ea5f7824 */ /* 0x040fe200078e0aa7 */
[----:B------:R-:W-:Y:S01]  /*4240*/  I2FP.F32.S32 R27, R27 ;  /* 0x0000001b001b7245 */ /* 0x000fe20000201400 */
[C---:B------:R-:W-:Y:S01]  /*4250*/  IMAD.IADD R86, R234.reuse, 0x1, -R165 ;  /* 0x00000001ea567824 */ /* 0x040fe200078e0aa5 */
[----:B------:R-:W-:Y:S01]  /*4260*/  I2FP.F32.S32 R34, R34 ;  /* 0x0000002200227245 */ /* 0x000fe20000201400 */
[----:B------:R-:W-:Y:S01]  /*4270*/  IMAD.IADD R85, R234, 0x1, -R185 ;  /* 0x00000001ea557824 */ /* 0x000fe200078e0ab9 */
[----:B------:R-:W-:Y:S01]  /*4280*/  FSEL R46, R46, -INF , !P4 ;  /* 0xff8000002e2e7808 */ /* 0x000fe20006000000 */
[----:B------:R-:W-:Y:S01]  /*4290*/  FFMA.FTZ R106, R27, -UR6, R14 ;  /* 0x800000061b6a7c23 */ /* 0x000fe2000801000e */
[----:B------:R-:W-:Y:S01]  /*42a0*/  FSEL R188, R188, -INF , !P0 ;  /* 0xff800000bcbc7808 */ /* 0x000fe20004000000 */
[----:B------:R-:W-:Y:S01]  /*42b0*/  FFMA.FTZ R34, R34, -UR6, R15 ;  /* 0x8000000622227c23 */ /* 0x000fe2000801000f */
[----:B------:R-:W-:Y:S01]  /*42c0*/  FSEL R206, R206, -INF , !P2 ;  /* 0xff800000cece7808 */ /* 0x000fe20005000000 */
[----:B------:R-:W-:Y:S01]  /*42d0*/  VIADD R27, R112, 0x69 ;  /* 0x00000069701b7836 */ /* 0x000fe20000000000 */
[----:B------:R-:W-:Y:S01]  /*42e0*/  FSEL R202, R202, -INF , !P5 ;  /* 0xff800000caca7808 */ /* 0x000fe20006800000 */
[----:B------:R-:W-:Y:S01]  /*42f0*/  VIADD R15, R112, 0x71 ;  /* 0x00000071700f7836 */ /* 0x000fe20000000000 */
[----:B------:R-:W-:Y:S01]  /*4300*/  FSEL R192, R192, -INF , !P3 ;  /* 0xff800000c0c07808 */ /* 0x000fe20005800000 */
[----:B------:R-:W-:Y:S01]  /*4310*/  VIADD R14, R112, 0x79 ;  /* 0x00000079700e7836 */ /* 0x000fe20000000000 */
[----:B------:R-:W-:Y:S01]  /*4320*/  IABS R157, R157 ;  /* 0x0000009d009d7213 */ /* 0x000fe20000000000 */
[C---:B------:R-:W-:Y:S01]  /*4330*/  IMAD.IADD R94, R234.reuse, 0x1, -R195 ;  /* 0x00000001ea5e7824 */ /* 0x040fe200078e0ac3 */
[C---:B------:R-:W-:Y:S01]  /*4340*/  ISETP.GT.AND P4, PT, R59.reuse, R109, PT ;  /* 0x0000006d3b00720c */ /* 0x040fe20003f84270 */
[----:B------:R-:W-:Y:S01]  /*4350*/  IMAD.IADD R87, R234, 0x1, -R163 ;  /* 0x00000001ea577824 */ /* 0x000fe200078e0aa3 */
[----:B------:R-:W-:-:S02]  /*4360*/  ISETP.GT.AND P6, PT, R59, R104, PT ;  /* 0x000000683b00720c */ /* 0x000fc40003fc4270 */
[C---:B------:R-:W-:Y:S02]  /*4370*/  ISETP.GT.AND P0, PT, R59.reuse, R102, PT ;  /* 0x000000663b00720c */ /* 0x040fe40003f04270 */
[C---:B------:R-:W-:Y:S02]  /*4380*/  ISETP.GT.AND P2, PT, R59.reuse, R101, PT ;  /* 0x000000653b00720c */ /* 0x040fe40003f44270 */
[C---:B------:R-:W-:Y:S02]  /*4390*/  ISETP.GT.AND P5, PT, R59.reuse, R54, PT ;  /* 0x000000363b00720c */ /* 0x040fe40003fa4270 */
[----:B------:R-:W-:Y:S02]  /*43a0*/  ISETP.GT.AND P3, PT, R59, R92, PT ;  /* 0x0000005c3b00720c */ /* 0x000fe40003f64270 */
[----:B------:R-:W-:Y:S02]  /*43b0*/  I2FP.F32.S32 R105, R105 ;  /* 0x0000006900697245 */ /* 0x000fe40000201400 */
[----:B------:R-:W-:-:S02]  /*43c0*/  I2FP.F32.S32 R98, R98 ;  /* 0x0000006200627245 */ /* 0x000fc40000201400 */
[----:B------:R-:W-:Y:S01]  /*43d0*/  IABS R99, R99 ;  /* 0x0000006300637213 */ /* 0x000fe20000000000 */
[----:B------:R-:W-:Y:S01]  /*43e0*/  FFMA.FTZ R105, R105, -UR6, R144 ;  /* 0x8000000669697c23 */ /* 0x000fe20008010090 */
[----:B------:R-:W-:Y:S01]  /*43f0*/  IABS R148, R148 ;  /* 0x0000009400947213 */ /* 0x000fe20000000000 */
[----:B------:R-:W-:Y:S01]  /*4400*/  FFMA.FTZ R144, R98, -UR6, R145 ;  /* 0x8000000662907c23 */ /* 0x000fe20008010091 */
[----:B------:R-:W-:Y:S01]  /*4410*/  I2FP.F32.S32 R157, R157 ;  /* 0x0000009d009d7245 */ /* 0x000fe20000201400 */
[----:B------:R-:W-:Y:S01]  /*4420*/  VIADD R145, R115, 0xfffffff8 ;  /* 0xfffffff873917836 */ /* 0x000fe20000000000 */
[----:B------:R-:W-:Y:S01]  /*4430*/  FSEL R198, R198, -INF , !P4 ;  /* 0xff800000c6c67808 */ /* 0x000fe20006000000 */
[----:B------:R-:W-:Y:S01]  /*4440*/  IMAD.IADD R98, R190, 0x1, -R173 ;  /* 0x00000001be627824 */ /* 0x000fe200078e0aad */
[----:B------:R-:W-:Y:S01]  /*4450*/  FSEL R186, R186, -INF , !P6 ;  /* 0xff800000baba7808 */ /* 0x000fe20007000000 */
[----:B------:R-:W-:Y:S01]  /*4460*/  FFMA.FTZ R10, R157, -UR6, R10 ;  /* 0x800000069d0a7c23 */ /* 0x000fe2000801000a */
[----:B------:R-:W-:Y:S01]  /*4470*/  FSEL R62, R62, -INF , !P0 ;  /* 0xff8000003e3e7808 */ /* 0x000fe20004000000 */
[----:B------:R-:W-:Y:S01]  /*4480*/  VIADD R157, R115, 0x1 ;  /* 0x00000001739d7836 */ /* 0x000fe20000000000 */
[----:B------:R-:W-:-:S02]  /*4490*/  FSEL R100, R100, -INF , !P2 ;  /* 0xff80000064647808 */ /* 0x000fc40005000000 */
[----:B------:R-:W-:Y:S02]  /*44a0*/  FSEL R96, R96, -INF , !P5 ;  /* 0xff80000060607808 */ /* 0x000fe40006800000 */
[----:B------:R-:W-:Y:S02]  /*44b0*/  FSEL R63, R63, -INF , !P3 ;  /* 0xff8000003f3f7808 */ /* 0x000fe40005800000 */
[C---:B------:R-:W-:Y:S02]  /*44c0*/  ISETP.GT.AND P4, PT, R59.reuse, R58, PT ;  /* 0x0000003a3b00720c */ /* 0x040fe40003f84270 */
[C---:B------:R-:W-:Y:S02]  /*44d0*/  ISETP.GT.AND P6, PT, R59.reuse, R47, PT ;  /* 0x0000002f3b00720c */ /* 0x040fe40003fc4270 */
[C---:B------:R-:W-:Y:S02]  /*44e0*/  ISETP.GT.AND P0, PT, R59.reuse, R43, PT ;  /* 0x0000002b3b00720c */ /* 0x040fe40003f04270 */
[----:B------:R-:W-:-:S02]  /*44f0*/  ISETP.GT.AND P2, PT, R59, R39, PT ;  /* 0x000000273b00720c */ /* 0x000fc40003f44270 */
[C---:B------:R-:W-:Y:S02]  /*4500*/  ISETP.GT.AND P5, PT, R59.reuse, R38, PT ;  /* 0x000000263b00720c */ /* 0x040fe40003fa4270 */
[----:B------:R-:W-:Y:S02]  /*4510*/  ISETP.GT.AND P3, PT, R59, R35, PT ;  /* 0x000000233b00720c */ /* 0x000fe40003f64270 */
[----:B------:R-:W-:Y:S02]  /*4520*/  I2FP.F32.S32 R99, R99 ;  /* 0x0000006300637245 */ /* 0x000fe40000201400 */
[----:B------:R-:W-:Y:S02]  /*4530*/  I2FP.F32.S32 R148, R148 ;  /* 0x0000009400947245 */ /* 0x000fe40000201400 */
[----:B------:R-:W-:Y:S01]  /*4540*/  FSEL R51, R51, -INF , !P4 ;  /* 0xff80000033337808 */ /* 0x000fe20006000000 */
[----:B------:R-:W-:Y:S01]  /*4550*/  FFMA.FTZ R99, R99, -UR6, R140 ;  /* 0x8000000663637c23 */ /* 0x000fe2000801008c */
[----:B------:R-:W-:Y:S01]  /*4560*/  FSEL R93, R93, -INF , !P6 ;  /* 0xff8000005d5d7808 */ /* 0x000fe20007000000 */
[----:B------:R-:W-:Y:S01]  /*4570*/  FFMA.FTZ R11, R148, -UR6, R11 ;  /* 0x80000006940b7c23 */ /* 0x000fe2000801000b */
[----:B------:R-:W-:Y:S01]  /*4580*/  FSEL R42, R42, -INF , !P0 ;  /* 0xff8000002a2a7808 */ /* 0x000fe20004000000 */
[C---:B------:R-:W-:Y:S01]  /*4590*/  IMAD.IADD R140, R180.reuse, 0x1, -R223 ;  /* 0x00000001b48c7824 */ /* 0x040fe200078e0adf */
[----:B------:R-:W-:Y:S01]  /*45a0*/  FSEL R103, R103, -INF , !P2 ;  /* 0xff80000067677808 */ /* 0x000fe20005000000 */
[----:B------:R-:W-:Y:S01]  /*45b0*/  IMAD.IADD R148, R180, 0x1, -R157 ;  /* 0x00000001b4947824 */ /* 0x000fe200078e0a9d */
[----:B------:R-:W-:-:S02]  /*45c0*/  FSEL R106, R106, -INF , !P5 ;  /* 0xff8000006a6a7808 */ /* 0x000fc40006800000 */
[----:B------:R-:W-:Y:S02]  /*45d0*/  FSEL R34, R34, -INF , !P3 ;  /* 0xff80000022227808 */ /* 0x000fe40005800000 */
[C---:B------:R-:W-:Y:S02]  /*45e0*/  ISETP.GT.AND P4, PT, R59.reuse, R31, PT ;  /* 0x0000001f3b00720c */ /* 0x040fe40003f84270 */
[C---:B------:R-:W-:Y:S02]  /*45f0*/  ISETP.GT.AND P6, PT, R59.reuse, R27, PT ;  /* 0x0000001b3b00720c */ /* 0x040fe40003fc4270 */
[C---:B------:R-:W-:Y:S02]  /*4600*/  ISETP.GT.AND P0, PT, R59.reuse, R19, PT ;  /* 0x000000133b00720c */ /* 0x040fe40003f04270 */
[C---:B------:R-:W-:Y:S02]  /*4610*/  ISETP.GT.AND P2, PT, R59.reuse, R15, PT ;  /* 0x0000000f3b00720c */ /* 0x040fe40003f44270 */
[----:B------:R-:W-:-:S02]  /*4620*/  ISETP.GT.AND P5, PT, R59, R97, PT ;  /* 0x000000613b00720c */ /* 0x000fc40003fa4270 */
[----:B------:R-:W-:Y:S01]  /*4630*/  ISETP.GT.AND P3, PT, R59, R14, PT ;  /* 0x0000000e3b00720c */ /* 0x000fe20003f64270 */
[----:B------:R-:W-:Y:S01]  /*4640*/  IMAD.IADD R59, R180, 0x1, -R145 ;  /* 0x00000001b43b7824 */ /* 0x000fe200078e0a91 */
[----:B------:R-:W-:Y:S02]  /*4650*/  IABS R89, R89 ;  /* 0x0000005900597213 */ /* 0x000fe40000000000 */
[----:B------:R-:W-:Y:S02]  /*4660*/  IABS R230, R230 ;  /* 0x000000e600e67213 */ /* 0x000fe40000000000 */
[----:B------:R-:W-:Y:S02]  /*4670*/  IABS R98, R98 ;  /* 0x0000006200627213 */ /* 0x000fe40000000000 */
[----:B------:R-:W-:Y:S02]  /*4680*/  IABS R231, R231 ;  /* 0x000000e700e77213 */ /* 0x000fe40000000000 */
[----:B------:R-:W-:-:S02]  /*4690*/  IABS R59, R59 ;  /* 0x0000003b003b7213 */ /* 0x000fc40000000000 */
[----:B------:R-:W-:Y:S02]  /*46a0*/  I2FP.F32.S32 R89, R89 ;  /* 0x0000005900597245 */ /* 0x000fe40000201400 */
[----:B------:R-:W-:Y:S02]  /*46b0*/  IABS R140, R140 ;  /* 0x0000008c008c7213 */ /* 0x000fe40000000000 */
[----:B------:R-:W-:Y:S01]  /*46c0*/  I2FP.F32.S32 R230, R230 ;  /* 0x000000e600e67245 */ /* 0x000fe20000201400 */
[----:B------:R-:W-:Y:S01]  /*46d0*/  FFMA.FTZ R222, R89, -UR6, R132 ;  /* 0x8000000659de7c23 */ /* 0x000fe20008010084 */
[----:B------:R-:W-:Y:S01]  /*46e0*/  I2FP.F32.S32 R98, R98 ;  /* 0x0000006200627245 */ /* 0x000fe20000201400 */
[----:B------:R-:W-:Y:S01]  /*46f0*/  IMAD.IADD R89, R190, 0x1, -R197 ;  /* 0x00000001be597824 */ /* 0x000fe200078e0ac5 */
[----:B------:R-:W-:Y:S01]  /*4700*/  IABS R148, R148 ;  /* 0x0000009400947213 */ /* 0x000fe20000000000 */
[----:B------:R-:W-:Y:S01]  /*4710*/  FFMA.FTZ R230, R230, -UR6, R81 ;  /* 0x80000006e6e67c23 */ /* 0x000fe20008010051 */
[----:B------:R-:W-:Y:S01]  /*4720*/  I2FP.F32.S32 R231, R231 ;  /* 0x000000e700e77245 */ /* 0x000fe20000201400 */
[----:B------:R-:W-:Y:S01]  /*4730*/  FFMA.FTZ R98, R98, -UR6, R141 ;  /* 0x8000000662627c23 */ /* 0x000fe2000801008d */
[----:B------:R-:W-:Y:S01]  /*4740*/  IABS R233, R233 ;  /* 0x000000e900e97213 */ /* 0x000fe20000000000 */
[----:B------:R-:W-:Y:S01]  /*4750*/  IMAD.IADD R81, R190, 0x1, -R203 ;  /* 0x00000001be517824 */ /* 0x000fe200078e0acb */
[----:B------:R-:W-:Y:S01]  /*4760*/  I2FP.F32.S32 R59, R59 ;  /* 0x0000003b003b7245 */ /* 0x000fe20000201400 */
        /* <DEDUP_REMOVED lines=17> */
[----:B------:R-:W-:-:S02]  /*4880*/  IABS R80, R80 ;  /* 0x0000005000507213 */ /* 0x000fc40000000000 */
[----:B------:R-:W-:Y:S02]  /*4890*/  I2FP.F32.S32 R210, R210 ;  /* 0x000000d200d27245 */ /* 0x000fe40000201400 */
[----:B------:R-:W-:Y:S02]  /*48a0*/  I2FP.F32.S32 R89, R89 ;  /* 0x0000005900597245 */ /* 0x000fe40000201400 */
[----:B------:R-:W-:Y:S01]  /*48b0*/  I2FP.F32.S32 R81, R81 ;  /* 0x0000005100517245 */ /* 0x000fe20000201400 */
[----:B------:R-:W-:Y:S01]  /*48c0*/  FFMA.FTZ R210, R210, -UR6, R129 ;  /* 0x80000006d2d27c23 */ /* 0x000fe20008010081 */
[----:B------:R-:W-:Y:S01]  /*48d0*/  I2FP.F32.S32 R141, R141 ;  /* 0x0000008d008d7245 */ /* 0x000fe20000201400 */
[C---:B------:R-:W-:Y:S01]  /*48e0*/  VIADD R129, R190.reuse, -UR28 ;  /* 0x8000001cbe817c36 */ /* 0x040fe20008000000 */
[----:B------:R-:W-:Y:S01]  /*48f0*/  IABS R119, R119 ;  /* 0x0000007700777213 */ /* 0x000fe20000000000 */
[----:B------:R-:W-:Y:S01]  /*4900*/  FFMA.FTZ R214, R89, -UR6, R128 ;  /* 0x8000000659d67c23 */ /* 0x000fe20008010080 */
[----:B------:R-:W-:Y:S01]  /*4910*/  I2FP.F32.S32 R80, R80 ;  /* 0x0000005000507245 */ /* 0x000fe20000201400 */
[----:B------:R-:W-:Y:S01]  /*4920*/  FFMA.FTZ R216, R81, -UR6, R76 ;  /* 0x8000000651d87c23 */ /* 0x000fe2000801004c */
[----:B------:R-:W-:Y:S01]  /*4930*/  IABS R180, R180 ;  /* 0x000000b400b47213 */ /* 0x000fe20000000000 */
[----:B------:R-:W-:Y:S01]  /*4940*/  IMAD.IADD R89, R190, 0x1, -R215 ;  /* 0x00000001be597824 */ /* 0x000fe200078e0ad7 */
[----:B------:R-:W-:Y:S01]  /*4950*/  IABS R88, R88 ;  /* 0x0000005800587213 */ /* 0x000fe20000000000 */
[----:B------:R-:W-:Y:S01]  /*4960*/  FFMA.FTZ R140, R141, -UR6, R118 ;  /* 0x800000068d8c7c23 */ /* 0x000fe20008010076 */
[----:B------:R-:W-:Y:S01]  /*4970*/  I2FP.F32.S32 R119, R119 ;  /* 0x0000007700777245 */ /* 0x000fe20000201400 */
[----:B------:R-:W-:Y:S01]  /*4980*/  FFMA.FTZ R81, R80, -UR6, R77 ;  /* 0x8000000650517c23 */ /* 0x000fe2000801004d */
[----:B------:R-:W-:Y:S01]  /*4990*/  I2FP.F32.S32 R180, R180 ;  /* 0x000000b400b47245 */ /* 0x000fe20000201400 */
[----:B------:R-:W-:Y:S01]  /*49a0*/  IMAD.IADD R77, R190, 0x1, -R211 ;  /* 0x00000001be4d7824 */ /* 0x000fe200078e0ad3 */
[----:B------:R-:W-:Y:S01]  /*49b0*/  I2FP.F32.S32 R88, R88 ;  /* 0x0000005800587245 */ /* 0x000fe20000201400 */
[----:B------:R-:W-:Y:S01]  /*49c0*/  FFMA.FTZ R204, R119, -UR6, R136 ;  /* 0x8000000677cc7c23 */ /* 0x000fe20008010088 */
[----:B------:R-:W-:Y:S01]  /*49d0*/  FSEL R118, R10, -INF , !P4 ;  /* 0xff8000000a767808 */ /* 0x000fe20006000000 */
[----:B------:R-:W-:Y:S01]  /*49e0*/  FFMA.FTZ R180, R180, -UR6, R125 ;  /* 0x80000006b4b47c23 */ /* 0x000fe2000801007d */
[----:B------:R-:W-:Y:S01]  /*49f0*/  FSEL R80, R11, -INF , !P6 ;  /* 0xff8000000b507808 */ /* 0x000fe20007000000 */
[----:B------:R-:W-:Y:S01]  /*4a00*/  FFMA.FTZ R119, R88, -UR6, R137 ;  /* 0x8000000658777c23 */ /* 0x000fe20008010089 */
[C---:B------:R-:W-:Y:S01]  /*4a10*/  ISETP.GT.AND P4, PT, R129.reuse, R112, PT ;  /* 0x000000708100720c */ /* 0x040fe20003f84270 */
[----:B------:R-:W-:Y:S01]  /*4a20*/  IMAD.IADD R76, R234, 0x1, -R113 ;  /* 0x00000001ea4c7824 */ /* 0x000fe200078e0a71 */
[----:B------:R-:W-:-:S02]  /*4a30*/  ISETP.GT.AND P6, PT, R129, R176, PT ;  /* 0x000000b08100720c */ /* 0x000fc40003fc4270 */
[----:B------:R-:W-:Y:S02]  /*4a40*/  IABS R89, R89 ;  /* 0x0000005900597213 */ /* 0x000fe40000000000 */
[----:B------:R-:W-:Y:S02]  /*4a50*/  FSEL R125, R6, -INF , !P0 ;  /* 0xff800000067d7808 */ /* 0x000fe40004000000 */
[----:B------:R-:W-:Y:S02]  /*4a60*/  IABS R218, R218 ;  /* 0x000000da00da7213 */ /* 0x000fe40000000000 */
[----:B------:R-:W-:Y:S02]  /*4a70*/  ISETP.GT.AND P0, PT, R129, R172, PT ;  /* 0x000000ac8100720c */ /* 0x000fe40003f04270 */
[----:B------:R-:W-:Y:S02]  /*4a80*/  FSEL R59, R59, -INF , !P2 ;  /* 0xff8000003b3b7808 */ /* 0x000fe40005000000 */
[----:B------:R-:W-:-:S02]  /*4a90*/  FSEL R10, R140, -INF , !P5 ;  /* 0xff8000008c0a7808 */ /* 0x000fc40006800000 */
[----:B------:R-:W-:Y:S02]  /*4aa0*/  FSEL R128, R7, -INF , !P3 ;  /* 0xff80000007807808 */ /* 0x000fe40005800000 */
[----:B------:R-:W-:Y:S02]  /*4ab0*/  FSEL R136, R182, -INF , !P4 ;  /* 0xff800000b6887808 */ /* 0x000fe40006000000 */
[----:B------:R-:W-:Y:S02]  /*4ac0*/  FSEL R88, R181, -INF , !P6 ;  /* 0xff800000b5587808 */ /* 0x000fe40007000000 */
[C---:B------:R-:W-:Y:S02]  /*4ad0*/  ISETP.GT.AND P2, PT, R129.reuse, R170, PT ;  /* 0x000000aa8100720c */ /* 0x040fe40003f44270 */
[C---:B------:R-:W-:Y:S02]  /*4ae0*/  ISETP.GT.AND P5, PT, R129.reuse, R166, PT ;  /* 0x000000a68100720c */ /* 0x040fe40003fa4270 */
[----:B------:R-:W-:-:S02]  /*4af0*/  ISETP.GT.AND P3, PT, R129, R164, PT ;  /* 0x000000a48100720c */ /* 0x000fc40003f64270 */
[C---:B------:R-:W-:Y:S02]  /*4b00*/  ISETP.GT.AND P4, PT, R129.reuse, R160, PT ;  /* 0x000000a08100720c */ /* 0x040fe40003f84270 */
[----:B------:R-:W-:Y:S02]  /*4b10*/  ISETP.GT.AND P6, PT, R129, R114, PT ;  /* 0x000000728100720c */ /* 0x000fe40003fc4270 */
[----:B------:R-:W-:Y:S02]  /*4b20*/  I2FP.F32.S32 R89, R89 ;  /* 0x0000005900597245 */ /* 0x000fe40000201400 */
[----:B------:R-:W-:Y:S02]  /*4b30*/  IABS R77, R77 ;  /* 0x0000004d004d7213 */ /* 0x000fe40000000000 */
[----:B------:R-:W-:Y:S01]  /*4b40*/  I2FP.F32.S32 R218, R218 ;  /* 0x000000da00da7245 */ /* 0x000fe20000201400 */
[----:B------:R-:W-:Y:S01]  /*4b50*/  FFMA.FTZ R89, R89, -UR6, R72 ;  /* 0x8000000659597c23 */ /* 0x000fe20008010048 */
[----:B------:R-:W-:Y:S01]  /*4b60*/  FSEL R7, R156, -INF , !P0 ;  /* 0xff8000009c077808 */ /* 0x000fe20004000000 */
[----:B------:R-:W-:Y:S01]  /*4b70*/  IMAD.IADD R156, R190, 0x1, -R223 ;  /* 0x00000001be9c7824 */ /* 0x000fe200078e0adf */
[----:B------:R-:W-:Y:S01]  /*4b80*/  IABS R208, R208 ;  /* 0x000000d000d07213 */ /* 0x000fe20000000000 */
[----:B------:R-:W-:Y:S01]  /*4b90*/  FFMA.FTZ R218, R218, -UR6, R133 ;  /* 0x80000006dada7c23 */ /* 0x000fe20008010085 */
[----:B------:R-:W-:-:S02]  /*4ba0*/  ISETP.GT.AND P0, PT, R129, R55, PT ;  /* 0x000000378100720c */ /* 0x000fc40003f04270 */
        /* <DEDUP_REMOVED lines=9> */
[----:B------:R-:W-:Y:S02]  /*4c40*/  ISETP.GT.AND P6, PT, R129, R50, PT ;  /* 0x000000328100720c */ /* 0x000fe40003fc4270 */
[----:B------:R-:W-:Y:S02]  /*4c50*/  I2FP.F32.S32 R77, R77 ;  /* 0x0000004d004d7245 */ /* 0x000fe40000201400 */
[----:B------:R-:W-:-:S02]  /*4c60*/  IABS R72, R76 ;  /* 0x0000004c00487213 */ /* 0x000fc40000000000 */
[----:B------:R-:W-:Y:S01]  /*4c70*/  I2FP.F32.S32 R208, R208 ;  /* 0x000000d000d07245 */ /* 0x000fe20000201400 */
[----:B------:R-:W-:Y:S01]  /*4c80*/  FFMA.FTZ R194, R77, -UR6, R124 ;  /* 0x800000064dc27c23 */ /* 0x000fe2000801007c */
[----:B------:R-:W-:Y:S01]  /*4c90*/  FSEL R141, R99, -INF , !P0 ;  /* 0xff800000638d7808 */ /* 0x000fe20004000000 */
[----:B------:R-:W-:Y:S01]  /*4ca0*/  IMAD.IADD R99, R234, 0x1, -R169 ;  /* 0x00000001ea637824 */ /* 0x000fe200078e0aa9 */
[----:B------:R-:W-:Y:S01]  /*4cb0*/  FSEL R132, R98, -INF , !P2 ;  /* 0xff80000062847808 */ /* 0x000fe20005000000 */
[----:B------:R-:W-:Y:S01]  /*4cc0*/  IMAD.MOV.U32 R124, RZ, RZ, R72 ;  /* 0x000000ffff7c7224 */ /* 0x000fe200078e0048 */
[----:B------:R-:W-:Y:S01]  /*4cd0*/  FSEL R137, R233, -INF , !P5 ;  /* 0xff800000e9897808 */ /* 0x000fe20006800000 */
[----:B------:R-:W-:Y:S01]  /*4ce0*/  FFMA.FTZ R208, R208, -UR6, R73 ;  /* 0x80000006d0d07c23 */ /* 0x000fe20008010049 */
[----:B------:R-:W-:Y:S01]  /*4cf0*/  FSEL R133, R232, -INF , !P3 ;  /* 0xff800000e8857808 */ /* 0x000fe20005800000 */
[----:B------:R-:W-:Y:S01]  /*4d00*/  IMAD.MOV.U32 R233, RZ, RZ, 0x1 ;  /* 0x00000001ffe97424 */ /* 0x000fe200078e00ff */
[----:B------:R-:W-:Y:S01]  /*4d10*/  FSEL R204, R204, -INF , !P4 ;  /* 0xff800000cccc7808 */ /* 0x000fe20006000000 */
[----:B------:R-:W-:Y:S01]  /*4d20*/  IMAD.MOV.U32 R232, RZ, RZ, 0x9 ;  /* 0x00000009ffe87424 */ /* 0x000fe200078e00ff */
[----:B------:R-:W-:-:S02]  /*4d30*/  FSEL R119, R119, -INF , !P6 ;  /* 0xff80000077777808 */ /* 0x000fc40007000000 */
[C---:B------:R-:W-:Y:S02]  /*4d40*/  ISETP.GT.AND P0, PT, R129.reuse, R109, PT ;  /* 0x0000006d8100720c */ /* 0x040fe40003f04270 */
[C---:B------:R-:W-:Y:S02]  /*4d50*/  ISETP.GT.AND P2, PT, R129.reuse, R104, PT ;  /* 0x000000688100720c */ /* 0x040fe40003f44270 */
[C---:B------:R-:W-:Y:S02]  /*4d60*/  ISETP.GT.AND P5, PT, R129.reuse, R102, PT ;  /* 0x000000668100720c */ /* 0x040fe40003fa4270 */
[C---:B------:R-:W-:Y:S02]  /*4d70*/  ISETP.GT.AND P3, PT, R129.reuse, R101, PT ;  /* 0x000000658100720c */ /* 0x040fe40003f64270 */
[C---:B------:R-:W-:Y:S02]  /*4d80*/  ISETP.GT.AND P4, PT, R129.reuse, R54, PT ;  /* 0x000000368100720c */ /* 0x040fe40003f84270 */
[----:B------:R-:W-:-:S02]  /*4d90*/  ISETP.GT.AND P6, PT, R129, R92, PT ;  /* 0x0000005c8100720c */ /* 0x000fc40003fc4270 */
[----:B------:R-:W-:Y:S01]  /*4da0*/  FSEL R182, R231, -INF , !P0 ;  /* 0xff800000e7b67808 */ /* 0x000fe20004000000 */
[----:B------:R-:W-:Y:S01]  /*4db0*/  IMAD.MOV.U32 R231, RZ, RZ, 0x41 ;  /* 0x00000041ffe77424 */ /* 0x000fe200078e00ff */
[----:B------:R-:W-:Y:S01]  /*4dc0*/  FSEL R76, R230, -INF , !P2 ;  /* 0xff800000e64c7808 */ /* 0x000fe20005000000 */
[----:B------:R-:W-:Y:S01]  /*4dd0*/  IMAD.MOV.U32 R230, RZ, RZ, 0x49 ;  /* 0x00000049ffe67424 */ /* 0x000fe200078e00ff */
[----:B------:R-:W-:Y:S02]  /*4de0*/  FSEL R73, R222, -INF , !P5 ;  /* 0xff800000de497808 */ /* 0x000fe40006800000 */
[----:B------:R-:W-:Y:S02]  /*4df0*/  FSEL R72, R218, -INF , !P3 ;  /* 0xff800000da487808 */ /* 0x000fe40005800000 */
[----:B------:R-:W-:Y:S02]  /*4e00*/  FSEL R77, R216, -INF , !P4 ;  /* 0xff800000d84d7808 */ /* 0x000fe40006000000 */
[----:B------:R-:W-:-:S02]  /*4e10*/  FSEL R81, R81, -INF , !P6 ;  /* 0xff80000051517808 */ /* 0x000fc40007000000 */
[----:B------:R-:W-:Y:S02]  /*4e20*/  IABS R99, R99 ;  /* 0x0000006300637213 */ /* 0x000fe40000000000 */
[C---:B------:R-:W-:Y:S02]  /*4e30*/  ISETP.GT.AND P0, PT, R129.reuse, R58, PT ;  /* 0x0000003a8100720c */ /* 0x040fe40003f04270 */
[C---:B------:R-:W-:Y:S02]  /*4e40*/  ISETP.GT.AND P2, PT, R129.reuse, R47, PT ;  /* 0x0000002f8100720c */ /* 0x040fe40003f44270 */
[C---:B------:R-:W-:Y:S02]  /*4e50*/  ISETP.GT.AND P5, PT, R129.reuse, R43, PT ;  /* 0x0000002b8100720c */ /* 0x040fe40003fa4270 */
[C---:B------:R-:W-:Y:S02]  /*4e60*/  ISETP.GT.AND P3, PT, R129.reuse, R39, PT ;  /* 0x000000278100720c */ /* 0x040fe40003f64270 */
[----:B------:R-:W-:-:S02]  /*4e70*/  ISETP.GT.AND P4, PT, R129, R38, PT ;  /* 0x000000268100720c */ /* 0x000fc40003f84270 */
[----:B------:R-:W-:Y:S02]  /*4e80*/  ISETP.GT.AND P6, PT, R129, R35, PT ;  /* 0x000000238100720c */ /* 0x000fe40003fc4270 */
[----:B------:R-:W-:Y:S02]  /*4e90*/  I2FP.F32.S32 R181, R124 ;  /* 0x0000007c00b57245 */ /* 0x000fe40000201400 */
[----:B------:R-:W-:Y:S02]  /*4ea0*/  IABS R84, R84 ;  /* 0x0000005400547213 */ /* 0x000fe40000000000 */
[----:B------:R-:W-:Y:S01]  /*4eb0*/  I2FP.F32.S32 R124, R99 ;  /* 0x00000063007c7245 */ /* 0x000fe20000201400 */
[----:B------:R-:W-:Y:S01]  /*4ec0*/  FFMA.FTZ R60, R181, -UR6, R60 ;  /* 0x80000006b53c7c23 */ /* 0x000fe2000801003c */
[----:B------:R-:W-:Y:S02]  /*4ed0*/  IABS R95, R95 ;  /* 0x0000005f005f7213 */ /* 0x000fe40000000000 */
[----:B------:R-:W-:Y:S01]  /*4ee0*/  FSEL R111, R214, -INF , !P0 ;  /* 0xff800000d66f7808 */ /* 0x000fe20004000000 */
[----:B------:R-:W-:Y:S01]  /*4ef0*/  FFMA.FTZ R61, R124, -UR6, R61 ;  /* 0x800000067c3d7c23 */ /* 0x000fe2000801003d */
[----:B------:R-:W-:Y:S01]  /*4f00*/  FSEL R98, R210, -INF , !P2 ;  /* 0xff800000d2627808 */ /* 0x000fe20005000000 */
[----:B------:R-:W-:Y:S01]  /*4f10*/  IMAD.IADD R124, R190, 0x1, -R149 ;  /* 0x00000001be7c7824 */ /* 0x000fe200078e0a95 */
        /* <DEDUP_REMOVED lines=8> */
[C---:B------:R-:W-:Y:S02]  /*4fa0*/  ISETP.GT.AND P4, PT, R129.reuse, R97, PT ;  /* 0x000000618100720c */ /* 0x040fe40003f84270 */
[----:B------:R-:W-:Y:S01]  /*4fb0*/  ISETP.GT.AND P6, PT, R129, R14, PT ;  /* 0x0000000e8100720c */ /* 0x000fe20003fc4270 */
[----:B------:R-:W-:Y:S01]  /*4fc0*/  IMAD.IADD R129, R190, 0x1, -R153 ;  /* 0x00000001be817824 */ /* 0x000fe200078e0a99 */
[----:B------:R-:W-:Y:S02]  /*4fd0*/  I2FP.F32.S32 R84, R84 ;  /* 0x0000005400547245 */ /* 0x000fe40000201400 */
[----:B------:R-:W-:Y:S02]  /*4fe0*/  I2FP.F32.S32 R95, R95 ;  /* 0x0000005f005f7245 */ /* 0x000fe40000201400 */
[----:B------:R-:W-:Y:S01]  /*4ff0*/  IABS R86, R86 ;  /* 0x0000005600567213 */ /* 0x000fe20000000000 */
[----:B------:R-:W-:Y:S01]  /*5000*/  FFMA.FTZ R53, R84, -UR6, R53 ;  /* 0x8000000654357c23 */ /* 0x000fe20008010035 */
[----:B------:R-:W-:Y:S01]  /*5010*/  IABS R129, R129 ;  /* 0x0000008100817213 */ /* 0x000fe20000000000 */
[----:B------:R-:W-:Y:S01]  /*5020*/  FFMA.FTZ R56, R95, -UR6, R56 ;  /* 0x800000065f387c23 */ /* 0x000fe20008010038 */
[C---:B------:R-:W-:Y:S01]  /*5030*/  IMAD.IADD R84, R234.reuse, 0x1, -R183 ;  /* 0x00000001ea547824 */ /* 0x040fe200078e0ab7 */
[----:B------:R-:W-:Y:S01]  /*5040*/  I2FP.F32.S32 R86, R86 ;  /* 0x0000005600567245 */ /* 0x000fe20000201400 */
[----:B------:R-:W-:Y:S01]  /*5050*/  IMAD.IADD R95, R234, 0x1, -R171 ;  /* 0x00000001ea5f7824 */ /* 0x000fe200078e0aab */
[----:B------:R-:W-:-:S02]  /*5060*/  I2FP.F32.S32 R129, R129 ;  /* 0x0000008100817245 */ /* 0x000fc40000201400 */
[----:B------:R-:W-:Y:S01]  /*5070*/  IABS R84, R84 ;  /* 0x0000005400547213 */ /* 0x000fe20000000000 */
[----:B------:R-:W-:Y:S01]  /*5080*/  FFMA.FTZ R57, R86, -UR6, R57 ;  /* 0x8000000656397c23 */ /* 0x000fe20008010039 */
[----:B------:R-:W-:Y:S01]  /*5090*/  IABS R95, R95 ;  /* 0x0000005f005f7213 */ /* 0x000fe20000000000 */
[----:B------:R-:W-:Y:S02]  /*50a0*/  IMAD.IADD R86, R234, 0x1, -R173 ;  /* 0x00000001ea567824 */ /* 0x000fe400078e0aad */
[----:B------:R-:W-:Y:S01]  /*50b0*/  FFMA.FTZ R129, R129, -UR6, R68 ;  /* 0x8000000681817c23 */ /* 0x000fe20008010044 */
[----:B------:R-:W-:Y:S01]  /*50c0*/  I2FP.F32.S32 R84, R84 ;  /* 0x0000005400547245 */ /* 0x000fe20000201400 */
[----:B------:R-:W-:Y:S01]  /*50d0*/  IMAD.IADD R68, R190, 0x1, -R157 ;  /* 0x00000001be447824 */ /* 0x000fe200078e0a9d */
[----:B------:R-:W-:Y:S02]  /*50e0*/  IABS R124, R124 ;  /* 0x0000007c007c7213 */ /* 0x000fe40000000000 */
        /* <DEDUP_REMOVED lines=8> */
[----:B------:R-:W-:-:S02]  /*5170*/  IABS R68, R68 ;  /* 0x0000004400447213 */ /* 0x000fc40000000000 */
[----:B------:R-:W-:Y:S01]  /*5180*/  I2FP.F32.S32 R86, R86 ;  /* 0x0000005600567245 */ /* 0x000fe20000201400 */
[----:B------:R-:W-:Y:S01]  /*5190*/  FFMA.FTZ R124, R124, -UR6, R69 ;  /* 0x800000067c7c7c23 */ /* 0x000fe20008010045 */
[----:B------:R-:W-:Y:S02]  /*51a0*/  I2FP.F32.S32 R156, R156 ;  /* 0x0000009c009c7245 */ /* 0x000fe40000201400 */
[----:B------:R-:W-:Y:S01]  /*51b0*/  I2FP.F32.S32 R68, R68 ;  /* 0x0000004400447245 */ /* 0x000fe20000201400 */
[----:B------:R-:W-:Y:S01]  /*51c0*/  FFMA.FTZ R45, R86, -UR6, R45 ;  /* 0x80000006562d7c23 */ /* 0x000fe2000801002d */
        /* <DEDUP_REMOVED lines=11> */
[----:B------:R-:W-:Y:S01]  /*5280*/  FFMA.FTZ R69, R40, -UR6, R33 ;  /* 0x8000000628457c23 */ /* 0x000fe20008010021 */
[C---:B------:R-:W-:Y:S01]  /*5290*/  IMAD.IADD R40, R234.reuse, 0x1, -R205 ;  /* 0x00000001ea287824 */ /* 0x040fe200078e0acd */
[----:B------:R-:W-:Y:S01]  /*52a0*/  I2FP.F32.S32 R86, R86 ;  /* 0x0000005600567245 */ /* 0x000fe20000201400 */
[----:B------:R-:W-:Y:S01]  /*52b0*/  IMAD.IADD R33, R234, 0x1, -R197 ;  /* 0x00000001ea217824 */ /* 0x000fe200078e0ac5 */
[----:B------:R-:W-:Y:S02]  /*52c0*/  I2FP.F32.S32 R65, R65 ;  /* 0x0000004100417245 */ /* 0x000fe40000201400 */
[----:B------:R-:W-:Y:S01]  /*52d0*/  IABS R40, R40 ;  /* 0x0000002800287213 */ /* 0x000fe20000000000 */
[----:B------:R-:W-:Y:S01]  /*52e0*/  FFMA.FTZ R86, R86, -UR6, R37 ;  /* 0x8000000656567c23 */ /* 0x000fe20008010025 */
[----:B------:R-:W-:-:S02]  /*52f0*/  IMAD.IADD R37, R234, 0x1, -R207 ;  /* 0x00000001ea257824 */ /* 0x000fc400078e0acf */
[----:B------:R-:W-:Y:S01]  /*5300*/  FFMA.FTZ R210, R65, -UR6, R32 ;  /* 0x8000000641d27c23 */ /* 0x000fe20008010020 */
[----:B------:R-:W-:Y:S01]  /*5310*/  IMAD.IADD R32, R234, 0x1, -R199 ;  /* 0x00000001ea207824 */ /* 0x000fe200078e0ac7 */
[----:B------:R-:W-:Y:S02]  /*5320*/  I2FP.F32.S32 R40, R40 ;  /* 0x0000002800287245 */ /* 0x000fe40000201400 */
[----:B------:R-:W-:Y:S02]  /*5330*/  IABS R85, R85 ;  /* 0x0000005500557213 */ /* 0x000fe40000000000 */
[----:B------:R-:W-:Y:S01]  /*5340*/  IABS R37, R37 ;  /* 0x0000002500257213 */ /* 0x000fe20000000000 */
[----:B------:R-:W-:Y:S01]  /*5350*/  FFMA.FTZ R40, R40, -UR6, R29 ;  /* 0x8000000628287c23 */ /* 0x000fe2000801001d */
[----:B------:R-:W-:Y:S01]  /*5360*/  IABS R32, R32 ;  /* 0x0000002000207213 */ /* 0x000fe20000000000 */
[----:B------:R-:W-:Y:S01]  /*5370*/  IMAD.IADD R29, R234, 0x1, -R215 ;  /* 0x00000001ea1d7824 */ /* 0x000fe200078e0ad7 */
[----:B------:R-:W-:-:S02]  /*5380*/  I2FP.F32.S32 R85, R85 ;  /* 0x0000005500557245 */ /* 0x000fc40000201400 */
[----:B------:R-:W-:Y:S02]  /*5390*/  I2FP.F32.S32 R37, R37 ;  /* 0x0000002500257245 */ /* 0x000fe40000201400 */
        /* <DEDUP_REMOVED lines=8> */
[C---:B------:R-:W-:Y:S01]  /*5420*/  IMAD.IADD R25, R234.reuse, 0x1, -R211 ;  /* 0x00000001ea197824 */ /* 0x040fe200078e0ad3 */
[----:B------:R-:W-:Y:S01]  /*5430*/  I2FP.F32.S32 R29, R29 ;  /* 0x0000001d001d7245 */ /* 0x000fe20000201400 */
[C---:B------:R-:W-:Y:S01]  /*5440*/  IMAD.IADD R32, R234.reuse, 0x1, -R213 ;  /* 0x00000001ea207824 */ /* 0x040fe200078e0ad5 */
[----:B------:R-:W-:Y:S01]  /*5450*/  IABS R85, R85 ;  /* 0x0000005500557213 */ /* 0x000fe20000000000 */
[----:B------:R-:W-:Y:S01]  /*5460*/  FFMA.FTZ R84, R33, -UR6, R20 ;  /* 0x8000000621547c23 */ /* 0x000fe20008010014 */
[----:B------:R-:W-:Y:S01]  /*5470*/  IABS R94, R94 ;  /* 0x0000005e005e7213 */ /* 0x000fe20000000000 */
[C---:B------:R-:W-:Y:S01]  /*5480*/  IMAD.IADD R20, R234.reuse, 0x1, -R209 ;  /* 0x00000001ea147824 */ /* 0x040fe200078e0ad1 */
[----:B------:R-:W-:Y:S01]  /*5490*/  IABS R25, R25 ;  /* 0x0000001900197213 */ /* 0x000fe20000000000 */
[----:B------:R-:W-:Y:S01]  /*54a0*/  FFMA.FTZ R68, R29, -UR6, R16 ;  /* 0x800000061d447c23 */ /* 0x000fe20008010010 */
[----:B------:R-:W-:Y:S01]  /*54b0*/  IABS R87, R87 ;  /* 0x0000005700577213 */ /* 0x000fe20000000000 */
[----:B------:R-:W-:Y:S01]  /*54c0*/  VIADD R29, R234, -UR28 ;  /* 0x8000001cea1d7c36 */ /* 0x000fe20008000000 */
[----:B------:R-:W-:-:S02]  /*54d0*/  I2FP.F32.S32 R85, R85 ;  /* 0x0000005500557245 */ /* 0x000fc40000201400 */
[----:B------:R-:W-:Y:S02]  /*54e0*/  I2FP.F32.S32 R94, R94 ;  /* 0x0000005e005e7245 */ /* 0x000fe40000201400 */
        /* <DEDUP_REMOVED lines=8> */
[----:B------:R-:W-:Y:S01]  /*5570*/  FSEL R124, R124, -INF , !P2 ;  /* 0xff8000007c7c7808 */ /* 0x000fe20005000000 */
[----:B------:R-:W-:Y:S01]  /*5580*/  FFMA.FTZ R52, R87, -UR6, R52 ;  /* 0x8000000657347c23 */ /* 0x000fe20008010034 */
[----:B------:R-:W-:Y:S01]  /*5590*/  ISETP.GT.AND P2, PT, R29, R176, PT ;  /* 0x000000b01d00720c */ /* 0x000fe20003f44270 */
[----:B------:R-:W-:Y:S01]  /*55a0*/  IMAD.IADD R87, R234, 0x1, -R193 ;  /* 0x00000001ea577824 */ /* 0x000fe200078e0ac1 */
[----:B------:R-:W-:-:S02]  /*55b0*/  I2FP.F32.S32 R32, R32 ;  /* 0x0000002000207245 */ /* 0x000fc40000201400 */
[----:B------:R-:W-:Y:S02]  /*55c0*/  I2FP.F32.S32 R20, R20 ;  /* 0x0000001400147245 */ /* 0x000fe40000201400 */
[----:B------:R-:W-:Y:S01]  /*55d0*/  FSEL R41, R129, -INF , !P0 ;  /* 0xff80000081297808 */ /* 0x000fe20004000000 */
[----:B------:R-:W-:Y:S01]  /*55e0*/  FFMA.FTZ R32, R32, -UR6, R17 ;  /* 0x8000000620207c23 */ /* 0x000fe20008010011 */
[----:B------:R-:W-:Y:S01]  /*55f0*/  FSEL R33, R156, -INF , !P3 ;  /* 0xff8000009c217808 */ /* 0x000fe20005800000 */
[----:B------:R-:W-:Y:S01]  /*5600*/  FFMA.FTZ R181, R20, -UR6, R13 ;  /* 0x8000000614b57c23 */ /* 0x000fe2000801000d */
[----:B------:R-:W-:Y:S02]  /*5610*/  FSEL R129, R152, -INF , !P4 ;  /* 0xff80000098817808 */ /* 0x000fe40006000000 */
[----:B------:R-:W-:Y:S02]  /*5620*/  FSEL R25, R121, -INF , !P6 ;  /* 0xff80000079197808 */ /* 0x000fe40007000000 */
[----:B------:R-:W-:-:S02]  /*5630*/  ISETP.GT.AND P4, PT, R29, R166, PT ;  /* 0x000000a61d00720c */ /* 0x000fc40003f84270 */
[----:B------:R-:W-:Y:S02]  /*5640*/  ISETP.GT.AND P6, PT, R29, R164, PT ;  /* 0x000000a41d00720c */ /* 0x000fe40003fc4270 */
[----:B------:R-:W-:Y:S01]  /*5650*/  FSEL R156, R61, -INF , !P2 ;  /* 0xff8000003d9c7808 */ /* 0x000fe20005000000 */
[----:B------:R-:W-:Y:S01]  /*5660*/  IMAD.IADD R61, R234, 0x1, -R145 ;  /* 0x00000001ea3d7824 */ /* 0x000fe200078e0a91 */
[----:B------:R-:W-:Y:S02]  /*5670*/  IABS R85, R85 ;  /* 0x0000005500557213 */ /* 0x000fe40000000000 */
[----:B------:R-:W-:Y:S02]  /*5680*/  ISETP.GT.AND P2, PT, R29, R114, PT ;  /* 0x000000721d00720c */ /* 0x000fe40003f44270 */
[----:B------:R-:W-:Y:S02]  /*5690*/  FSEL R17, R52, -INF , !P4 ;  /* 0xff80000034117808 */ /* 0x000fe40006000000 */
[----:B------:R-:W-:-:S02]  /*56a0*/  FSEL R13, R53, -INF , !P6 ;  /* 0xff800000350d7808 */ /* 0x000fc40007000000 */
[----:B------:R-:W-:Y:S02]  /*56b0*/  I2FP.F32.S32 R85, R85 ;  /* 0x0000005500557245 */ /* 0x000fe40000201400 */
[----:B------:R-:W-:Y:S02]  /*56c0*/  ISETP.GT.AND P6, PT, R29, R26, PT ;  /* 0x0000001a1d00720c */ /* 0x000fe40003fc4270 */
[----:B------:R-:W-:Y:S01]  /*56d0*/  FSEL R52, R49, -INF , !P2 ;  /* 0xff80000031347808 */ /* 0x000fe20005000000 */
[----:B------:R-:W-:Y:S01]  /*56e0*/  FFMA.FTZ R190, R85, -UR6, R120 ;  /* 0x8000000655be7c23 */ /* 0x000fe20008010078 */
[C---:B------:R-:W-:Y:S01]  /*56f0*/  ISETP.GT.AND P2, PT, R29.reuse, R50, PT ;  /* 0x000000321d00720c */ /* 0x040fe20003f44270 */
[----:B------:R-:W-:Y:S01]  /*5700*/  VIADD R120, R234, 0x48 ;  /* 0x00000048ea787836 */ /* 0x000fe20000000000 */
[----:B------:R-:W-:Y:S01]  /*5710*/  FSEL R20, R94, -INF , !P6 ;  /* 0xff8000005e147808 */ /* 0x000fe20007000000 */
[----:B------:R-:W-:Y:S01]  /*5720*/  IMAD.IADD R85, R234, 0x1, -R203 ;  /* 0x00000001ea557824 */ /* 0x000fe200078e0acb */
[C---:B------:R-:W-:Y:S01]  /*5730*/  ISETP.GT.AND P6, PT, R29.reuse, R101, PT ;  /* 0x000000651d00720c */ /* 0x040fe20003fc4270 */
[----:B------:R-:W-:Y:S01]  /*5740*/  IMAD.IADD R94, R120, 0x1, -R161 ;  /* 0x00000001785e7824 */ /* 0x000fe200078e0aa1 */
[----:B------:R-:W-:Y:S01]  /*5750*/  FSEL R28, R86, -INF , !P2 ;  /* 0xff800000561c7808 */ /* 0x000fe20005000000 */
[C---:B------:R-:W-:Y:S01]  /*5760*/  IMAD.IADD R171, R120.reuse, 0x1, -R171 ;  /* 0x0000000178ab7824 */ /* 0x040fe200078e0aab */
[----:B------:R-:W-:Y:S01]  /*5770*/  ISETP.GT.AND P2, PT, R29, R92, PT ;  /* 0x0000005c1d00720c */ /* 0x000fe20003f44270 */
[----:B------:R-:W-:Y:S01]  /*5780*/  IMAD.IADD R195, R120, 0x1, -R195 ;  /* 0x0000000178c37824 */ /* 0x000fe200078e0ac3 */
[----:B------:R-:W-:Y:S01]  /*5790*/  FSEL R49, R40, -INF , !P6 ;  /* 0xff80000028317808 */ /* 0x000fe20007000000 */
[C---:B------:R-:W-:Y:S01]  /*57a0*/  IMAD.IADD R40, R120.reuse, 0x1, -R169 ;  /* 0x0000000178287824 */ /* 0x040fe200078e0aa9 */
[----:B------:R-:W-:Y:S01]  /*57b0*/  FSEL R53, R37, -INF , !P2 ;  /* 0xff80000025357808 */ /* 0x000fe20005000000 */
[C---:B------:R-:W-:Y:S01]  /*57c0*/  IMAD.IADD R37, R120.reuse, 0x1, -R167 ;  /* 0x0000000178257824 */ /* 0x040fe200078e0aa7 */
[----:B------:R-:W-:Y:S01]  /*57d0*/  IABS R85, R85 ;  /* 0x0000005500557213 */ /* 0x000fe20000000000 */
[C---:B------:R-:W-:Y:S01]  /*57e0*/  IMAD.IADD R193, R120.reuse, 0x1, -R193 ;  /* 0x0000000178c17824 */ /* 0x040fe200078e0ac1 */
        /* <DEDUP_REMOVED lines=8> */
[----:B------:R-:W-:Y:S01]  /*5870*/  I2FP.F32.S32 R37, R37 ;  /* 0x0000002500257245 */ /* 0x000fe20000201400 */
[----:B------:R-:W-:Y:S01]  /*5880*/  FFMA.FTZ R85, R85, -UR6, R24 ;  /* 0x8000000655557c23 */ /* 0x000fe20008010018 */
[----:B------:R-:W-:Y:S01]  /*5890*/  IABS R87, R87 ;  /* 0x0000005700577213 */ /* 0x000fe20000000000 */
[----:B------:R-:W-:-:S02]  /*58a0*/  IMAD.IADD R24, R234, 0x1, -R217 ;  /* 0x00000001ea187824 */ /* 0x000fc400078e0ad9 */
[----:B------:R-:W-:Y:S01]  /*58b0*/  FFMA.FTZ R159, R40, -UR6, R159 ;  /* 0x80000006289f7c23 */ /* 0x000fe2000801009f */
[----:B------:R-:W-:Y:S01]  /*58c0*/  FFMA.FTZ R40, R37, -UR6, R154 ;  /* 0x8000000625287c23 */ /* 0x000fe2000801009a */
[C---:B------:R-:W-:Y:S01]  /*58d0*/  IMAD.IADD R37, R120.reuse, 0x1, -R163 ;  /* 0x0000000178257824 */ /* 0x040fe200078e0aa3 */
[----:B------:R-:W-:Y:S01]  /*58e0*/  I2FP.F32.S32 R87, R87 ;  /* 0x0000005700577245 */ /* 0x000fe20000201400 */
[C---:B------:R-:W-:Y:S01]  /*58f0*/  IMAD.IADD R205, R120.reuse, 0x1, -R205 ;  /* 0x0000000178cd7824 */ /* 0x040fe200078e0acd */
[----:B------:R-:W-:Y:S01]  /*5900*/  IABS R24, R24 ;  /* 0x0000001800187213 */ /* 0x000fe20000000000 */
[C---:B------:R-:W-:Y:S01]  /*5910*/  IMAD.IADD R203, R120.reuse, 0x1, -R203 ;  /* 0x0000000178cb7824 */ /* 0x040fe200078e0acb */
[----:B------:R-:W-:Y:S01]  /*5920*/  ISETP.GT.AND P0, PT, R29, R112, PT ;  /* 0x000000701d00720c */ /* 0x000fe20003f04270 */
[----:B------:R-:W-:Y:S01]  /*5930*/  FFMA.FTZ R87, R87, -UR6, R36 ;  /* 0x8000000657577c23 */ /* 0x000fe20008010024 */
[C---:B------:R-:W-:Y:S01]  /*5940*/  ISETP.GT.AND P3, PT, R29.reuse, R170, PT ;  /* 0x000000aa1d00720c */ /* 0x040fe20003f64270 */
[C---:B------:R-:W-:Y:S01]  /*5950*/  IMAD.IADD R199, R120.reuse, 0x1, -R199 ;  /* 0x0000000178c77824 */ /* 0x040fe200078e0ac7 */
[----:B------:R-:W-:Y:S01]  /*5960*/  IABS R37, R37 ;  /* 0x0000002500257213 */ /* 0x000fe20000000000 */
[C---:B------:R-:W-:Y:S01]  /*5970*/  IMAD.IADD R217, R120.reuse, 0x1, -R217 ;  /* 0x0000000178d97824 */ /* 0x040fe200078e0ad9 */
[----:B------:R-:W-:Y:S01]  /*5980*/  I2FP.F32.S32 R24, R24 ;  /* 0x0000001800187245 */ /* 0x000fe20000201400 */
[C---:B------:R-:W-:Y:S01]  /*5990*/  IMAD.IADD R215, R120.reuse, 0x1, -R215 ;  /* 0x0000000178d77824 */ /* 0x040fe200078e0ad7 */
[C---:B------:R-:W-:Y:S01]  /*59a0*/  ISETP.GT.AND P6, PT, R29.reuse, R39, PT ;  /* 0x000000271d00720c */ /* 0x040fe20003fc4270 */
[----:B------:R-:W-:Y:S01]  /*59b0*/  IMAD.IADD R213, R120, 0x1, -R213 ;  /* 0x0000000178d57824 */ /* 0x000fe200078e0ad5 */
[----:B------:R-:W-:Y:S01]  /*59c0*/  FSEL R36, R190, -INF , !P5 ;  /* 0xff800000be247808 */ /* 0x000fe20006800000 */
[----:B------:R-:W-:Y:S01]  /*59d0*/  FFMA.FTZ R65, R24, -UR6, R21 ;  /* 0x8000000618417c23 */ /* 0x000fe20008010015 */
[C---:B------:R-:W-:Y:S01]  /*59e0*/  ISETP.GT.AND P5, PT, R29.reuse, R172, PT ;  /* 0x000000ac1d00720c */ /* 0x040fe20003fa4270 */
[----:B------:R-:W-:Y:S01]  /*59f0*/  IMAD.IADD R211, R120, 0x1, -R211 ;  /* 0x0000000178d37824 */ /* 0x000fe200078e0ad3 */
[----:B------:R-:W-:Y:S01]  /*5a00*/  FSEL R16, R60, -INF , !P0 ;  /* 0xff8000003c107808 */ /* 0x000fe20004000000 */
[C---:B------:R-:W-:Y:S01]  /*5a10*/  IMAD.IADD R209, R120.reuse, 0x1, -R209 ;  /* 0x0000000178d17824 */ /* 0x040fe200078e0ad1 */
[----:B------:R-:W-:Y:S01]  /*5a20*/  ISETP.GT.AND P0, PT, R29, R160, PT ;  /* 0x000000a01d00720c */ /* 0x000fe20003f04270 */
[----:B------:R-:W-:Y:S01]  /*5a30*/  IMAD.IADD R121, R120, 0x1, -R157 ;  /* 0x0000000178797824 */ /* 0x000fe200078e0a9d */
[----:B------:R-:W-:-:S02]  /*5a40*/  FSEL R152, R57, -INF , !P3 ;  /* 0xff80000039987808 */ /* 0x000fc40005800000 */
[----:B------:R-:W-:Y:S02]  /*5a50*/  I2FP.F32.S32 R37, R37 ;  /* 0x0000002500257245 */ /* 0x000fe40000201400 */
[----:B------:R-:W-:Y:S01]  /*5a60*/  FSEL R57, R32, -INF , !P6 ;  /* 0xff80000020397808 */ /* 0x000fe20007000000 */
[----:B------:R-:W-:Y:S01]  /*5a70*/  IMAD.IADD R32, R120, 0x1, -R165 ;  /* 0x0000000178207824 */ /* 0x000fe200078e0aa5 */
[----:B------:R-:W-:Y:S01]  /*5a80*/  FSEL R24, R56, -INF , !P5 ;  /* 0xff80000038187808 */ /* 0x000fe20006800000 */
[----:B------:R-:W-:Y:S01]  /*5a90*/  FFMA.FTZ R86, R37, -UR6, R150 ;  /* 0x8000000625567c23 */ /* 0x000fe20008010096 */
[----:B------:R-:W-:Y:S01]  /*5aa0*/  FSEL R56, R48, -INF , !P0 ;  /* 0xff80000030387808 */ /* 0x000fe20004000000 */
[--C-:B------:R-:W-:Y:S01]  /*5ab0*/  IMAD.IADD R37, R234, 0x1, -R153.reuse ;  /* 0x00000001ea257824 */ /* 0x100fe200078e0a99 */
[C---:B------:R-:W-:Y:S01]  /*5ac0*/  ISETP.GT.AND P0, PT, R29.reuse, R110, PT ;  /* 0x0000006e1d00720c */ /* 0x040fe20003f04270 */
[----:B------:R-:W-:Y:S01]  /*5ad0*/  IMAD.IADD R153, R120, 0x1, -R153 ;  /* 0x0000000178997824 */ /* 0x000fe200078e0a99 */
[----:B------:R-:W-:-:S02]  /*5ae0*/  ISETP.GT.AND P5, PT, R29, R55, PT ;  /* 0x000000371d00720c */ /* 0x000fc40003fa4270 */
[C---:B------:R-:W-:Y:S02]  /*5af0*/  ISETP.GT.AND P3, PT, R29.reuse, R30, PT ;  /* 0x0000001e1d00720c */ /* 0x040fe40003f64270 */
[----:B------:R-:W-:Y:S02]  /*5b00*/  ISETP.GT.AND P4, PT, R29, R22, PT ;  /* 0x000000161d00720c */ /* 0x000fe40003f84270 */
[----:B------:R-:W-:Y:S02]  /*5b10*/  IABS R32, R32 ;  /* 0x0000002000207213 */ /* 0x000fe40000000000 */
[----:B------:R-:W-:Y:S02]  /*5b20*/  IABS R94, R94 ;  /* 0x0000005e005e7213 */ /* 0x000fe40000000000 */
[----:B------:R-:W-:Y:S01]  /*5b30*/  FSEL R60, R87, -INF , !P0 ;  /* 0xff800000573c7808 */ /* 0x000fe20004000000 */
[----:B------:R-:W-:Y:S01]  /*5b40*/  IMAD.IADD R87, R120, 0x1, -R175 ;  /* 0x0000000178577824 */ /* 0x000fe200078e0aaf */
[----:B------:R-:W-:-:S02]  /*5b50*/  FSEL R12, R44, -INF , !P5 ;  /* 0xff8000002c0c7808 */ /* 0x000fc40006800000 */
[----:B------:R-:W-:Y:S02]  /*5b60*/  FSEL R45, R45, -INF , !P3 ;  /* 0xff8000002d2d7808 */ /* 0x000fe40005800000 */
[----:B------:R-:W-:Y:S01]  /*5b70*/  FSEL R21, R95, -INF , !P4 ;  /* 0xff8000005f157808 */ /* 0x000fe20006000000 */
[----:B------:R-:W-:Y:S01]  /*5b80*/  IMAD.IADD R95, R234, 0x1, -R157 ;  /* 0x00000001ea5f7824 */ /* 0x000fe200078e0a9d */
[----:B------:R-:W-:Y:S02]  /*5b90*/  I2FP.F32.S32 R32, R32 ;  /* 0x0000002000207245 */ /* 0x000fe40000201400 */
[----:B------:R-:W-:Y:S02]  /*5ba0*/  IABS R37, R37 ;  /* 0x0000002500257213 */ /* 0x000fe40000000000 */
[C---:B------:R-:W-:Y:S01]  /*5bb0*/  ISETP.GT.AND P5, PT, R29.reuse, R109, PT ;  /* 0x0000006d1d00720c */ /* 0x040fe20003fa4270 */
[----:B------:R-:W-:Y:S01]  /*5bc0*/  FFMA.FTZ R32, R32, -UR6, R155 ;  /* 0x8000000620207c23 */ /* 0x000fe2000801009b */
        /* <DEDUP_REMOVED lines=9> */
[----:B------:R-:W-:Y:S01]  /*5c60*/  FSEL R44, R69, -INF , !P3 ;  /* 0xff800000452c7808 */ /* 0x000fe20005800000 */
[----:B------:R-:W-:Y:S01]  /*5c70*/  FFMA.FTZ R8, R37, -UR6, R8 ;  /* 0x8000000625087c23 */ /* 0x000fe20008010008 */
[----:B------:R-:W-:Y:S01]  /*5c80*/  FSEL R48, R64, -INF , !P4 ;  /* 0xff80000040307808 */ /* 0x000fe20006000000 */
[----:B------:R-:W-:Y:S01]  /*5c90*/  IMAD.IADD R64, R120, 0x1, -R183 ;  /* 0x0000000178407824 */ /* 0x000fe200078e0ab7 */
[----:B------:R-:W-:Y:S01]  /*5ca0*/  FSEL R85, R85, -INF , !P0 ;  /* 0xff80000055557808 */ /* 0x000fe20004000000 */
[----:B------:R-:W-:Y:S01]  /*5cb0*/  IMAD.IADD R37, R234, 0x1, -R115 ;  /* 0x00000001ea257824 */ /* 0x000fe200078e0a73 */
[----:B------:R-:W-:-:S02]  /*5cc0*/  VIADDMNMX R233, R108, R233, UR30, PT ;  /* 0x0000001e6ce97e46 */ /* 0x000fc4000b8001e9 */
[C---:B------:R-:W-:Y:S02]  /*5cd0*/  VIADDMNMX R232, R108.reuse, R232, UR30, PT ;  /* 0x0000001e6ce87e46 */ /* 0x040fe4000b8001e8 */
[C---:B------:R-:W-:Y:S02]  /*5ce0*/  VIADDMNMX R231, R108.reuse, R231, UR30, PT ;  /* 0x0000001e6ce77e46 */ /* 0x040fe4000b8001e7 */
[----:B------:R-:W-:Y:S01]  /*5cf0*/  VIADDMNMX R230, R108, R230, UR30, PT ;  /* 0x0000001e6ce67e46 */ /* 0x000fe2000b8001e6 */
[--C-:B------:R-:W-:Y:S01]  /*5d00*/  IMAD.IADD R108, R234, 0x1, -R149.reuse ;  /* 0x00000001ea6c7824 */ /* 0x100fe200078e0a95 */
[C---:B------:R-:W-:Y:S01]  /*5d10*/  ISETP.GT.AND P5, PT, R29.reuse, R58, PT ;  /* 0x0000003a1d00720c */ /* 0x040fe20003fa4270 */
[----:B------:R-:W-:Y:S01]  /*5d20*/  IMAD.IADD R149, R120, 0x1, -R149 ;  /* 0x0000000178957824 */ /* 0x000fe200078e0a95 */
[C---:B------:R-:W-:Y:S02]  /*5d30*/  ISETP.GT.AND P3, PT, R29.reuse, R47, PT ;  /* 0x0000002f1d00720c */ /* 0x040fe40003f64270 */
[----:B------:R-:W-:-:S02]  /*5d40*/  ISETP.GT.AND P4, PT, R29, R43, PT ;  /* 0x0000002b1d00720c */ /* 0x000fc40003f84270 */
[C---:B------:R-:W-:Y:S02]  /*5d50*/  ISETP.GT.AND P0, PT, R29.reuse, R38, PT ;  /* 0x000000261d00720c */ /* 0x040fe40003f04270 */
[----:B------:R-:W-:Y:S02]  /*5d60*/  ISETP.GT.AND P2, PT, R29, R35, PT ;  /* 0x000000231d00720c */ /* 0x000fe40003f44270 */
[----:B------:R-:W-:Y:S02]  /*5d70*/  I2FP.F32.S32 R87, R87 ;  /* 0x0000005700577245 */ /* 0x000fe40000201400 */
[----:B------:R-:W-:Y:S02]  /*5d80*/  FSEL R84, R84, -INF , !P5 ;  /* 0xff80000054547808 */ /* 0x000fe40006800000 */
[----:B------:R-:W-:Y:S01]  /*5d90*/  FSEL R65, R65, -INF , !P3 ;  /* 0xff80000041417808 */ /* 0x000fe20005800000 */
[----:B------:R-:W-:Y:S01]  /*5da0*/  FFMA.FTZ R87, R87, -UR6, R142 ;  /* 0x8000000657577c23 */ /* 0x000fe2000801008e */
        /* <DEDUP_REMOVED lines=10> */
[C---:B------:R-:W-:Y:S01]  /*5e50*/  IMAD.IADD R29, R120.reuse, 0x1, -R113 ;  /* 0x00000001781d7824 */ /* 0x040fe200078e0a71 */
[----:B------:R-:W-:Y:S01]  /*5e60*/  IABS R64, R64 ;  /* 0x0000004000407213 */ /* 0x000fe20000000000 */
[----:B------:R-:W-:Y:S01]  /*5e70*/  IMAD.IADD R113, R120, 0x1, -R185 ;  /* 0x0000000178717824 */ /* 0x000fe200078e0ab9 */
[----:B------:R-:W-:Y:S02]  /*5e80*/  IABS R108, R108 ;  /* 0x0000006c006c7213 */ /* 0x000fe40000000000 */
[----:B------:R-:W-:Y:S02]  /*5e90*/  IABS R61, R61 ;  /* 0x0000003d003d7213 */ /* 0x000fe40000000000 */
[----:B------:R-:W-:Y:S02]  /*5ea0*/  IABS R94, R94 ;  /* 0x0000005e005e7213 */ /* 0x000fe40000000000 */
[----:B------:R-:W-:-:S02]  /*5eb0*/  I2FP.F32.S32 R64, R64 ;  /* 0x0000004000407245 */ /* 0x000fc40000201400 */
[----:B------:R-:W-:Y:S02]  /*5ec0*/  I2FP.F32.S32 R108, R108 ;  /* 0x0000006c006c7245 */ /* 0x000fe40000201400 */
[----:B------:R-:W-:Y:S01]  /*5ed0*/  IABS R37, R37 ;  /* 0x0000002500257213 */ /* 0x000fe20000000000 */
[----:B------:R-:W-:Y:S01]  /*5ee0*/  FFMA.FTZ R64, R64, -UR6, R147 ;  /* 0x8000000640407c23 */ /* 0x000fe20008010093 */
        /* <DEDUP_REMOVED lines=9> */
[C---:B------:R-:W-:Y:S01]  /*5f80*/  VIADD R145, R120.reuse, -UR28 ;  /* 0x8000001c78917c36 */ /* 0x040fe20008000000 */
[----:B------:R-:W-:Y:S01]  /*5f90*/  I2FP.F32.S32 R37, R37 ;  /* 0x0000002500257245 */ /* 0x000fe20000201400 */
[C---:B------:R-:W-:Y:S01]  /*5fa0*/  IMAD.IADD R61, R120.reuse, 0x1, -R115 ;  /* 0x00000001783d7824 */ /* 0x040fe200078e0a73 */
[----:B------:R-:W-:Y:S01]  /*5fb0*/  I2FP.F32.S32 R29, R29 ;  /* 0x0000001d001d7245 */ /* 0x000fe20000201400 */
[----:B------:R-:W-:Y:S01]  /*5fc0*/  IMAD.IADD R94, R120, 0x1, -R197 ;  /* 0x00000001785e7824 */ /* 0x000fe200078e0ac5 */
[----:B------:R-:W-:Y:S01]  /*5fd0*/  I2FP.F32.S32 R108, R95 ;  /* 0x0000005f006c7245 */ /* 0x000fe20000201400 */
[----:B------:R-:W-:Y:S01]  /*5fe0*/  FFMA.FTZ R37, R37, -UR6, R116 ;  /* 0x8000000625257c23 */ /* 0x000fe20008010074 */
[----:B------:R-:W-:Y:S01]  /*5ff0*/  I2FP.F32.S32 R142, R142 ;  /* 0x0000008e008e7245 */ /* 0x000fe20000201400 */
[----:B------:R-:W-:Y:S01]  /*6000*/  FFMA.FTZ R29, R29, -UR6, R158 ;  /* 0x800000061d1d7c23 */ /* 0x000fe2000801009e */
[----:B------:R-:W-:Y:S01]  /*6010*/  FSEL R116, R9, -INF , !P3 ;  /* 0xff80000009747808 */ /* 0x000fe20005800000 */
[----:B------:R-:W-:Y:S01]  /*6020*/  FFMA.FTZ R95, R108, -UR6, R117 ;  /* 0x800000066c5f7c23 */ /* 0x000fe20008010075 */
[----:B------:R-:W-:Y:S01]  /*6030*/  IABS R113, R113 ;  /* 0x0000007100717213 */ /* 0x000fe20000000000 */
[----:B------:R-:W-:Y:S01]  /*6040*/  FFMA.FTZ R69, R142, -UR6, R143 ;  /* 0x800000068e457c23 */ /* 0x000fe2000801008f */
[----:B------:R-:W-:Y:S01]  /*6050*/  FSEL R151, R8, -INF , !P5 ;  /* 0xff80000008977808 */ /* 0x000fe20006800000 */
[----:B------:R-:W-:Y:S01]  /*6060*/  IMAD.IADD R143, R120, 0x1, -R223 ;  /* 0x00000001788f7824 */ /* 0x000fe200078e0adf */
[----:B------:R-:W-:-:S02]  /*6070*/  ISETP.GE.AND P3, PT, R112, R233, PT ;  /* 0x000000e97000720c */ /* 0x000fc40003f66270 */
[----:B------:R-:W-:Y:S02]  /*6080*/  FSEL R175, R4, -INF , !P4 ;  /* 0xff80000004af7808 */ /* 0x000fe40006000000 */
[----:B------:R-:W-:Y:S02]  /*6090*/  FSEL R173, R5, -INF , !P6 ;  /* 0xff80000005ad7808 */ /* 0x000fe40007000000 */
[----:B------:R-:W-:Y:S02]  /*60a0*/  ISETP.GT.AND P5, PT, R145, R112, PT ;  /* 0x000000709100720c */ /* 0x000fe40003fa4270 */
[C---:B------:R-:W-:Y:S02]  /*60b0*/  ISETP.GE.AND P4, PT, R112.reuse, R232, PT ;  /* 0x000000e87000720c */ /* 0x040fe40003f86270 */
[----:B------:R-:W-:Y:S02]  /*60c0*/  ISETP.GE.AND P6, PT, R112, R231, PT ;  /* 0x000000e77000720c */ /* 0x000fe40003fc6270 */
[----:B------:R-:W-:-:S02]  /*60d0*/  I2FP.F32.S32 R113, R113 ;  /* 0x0000007100717245 */ /* 0x000fc40000201400 */
[----:B------:R-:W-:Y:S02]  /*60e0*/  FSEL R120, R37, -INF , !P0 ;  /* 0xff80000025787808 */ /* 0x000fe40004000000 */
[----:B------:R-:W-:Y:S01]  /*60f0*/  FSEL R158, R16, -INF , !P3 ;  /* 0xff800000109e7808 */ /* 0x000fe20005800000 */
[----:B------:R-:W-:Y:S01]  /*6100*/  FFMA.FTZ R113, R113, -UR6, R146 ;  /* 0x8000000671717c23 */ /* 0x000fe20008010092 */
[----:B------:R-:W-:Y:S02]  /*6110*/  ISETP.GE.AND P0, PT, R112, R230, PT ;  /* 0x000000e67000720c */ /* 0x000fe40003f06270 */
[----:B------:R-:W-:Y:S02]  /*6120*/  FSEL R95, R95, -INF , !P2 ;  /* 0xff8000005f5f7808 */ /* 0x000fe40005000000 */
[----:B------:R-:W-:Y:S02]  /*6130*/  ISETP.GE.AND P3, PT, R176, R233, PT ;  /* 0x000000e9b000720c */ /* 0x000fe40003f66270 */
[----:B------:R-:W-:-:S02]  /*6140*/  FSEL R16, R178, -INF , !P4 ;  /* 0xff800000b2107808 */ /* 0x000fc40006000000 */
[----:B------:R-:W-:Y:S02]  /*6150*/  FSEL R29, R29, -INF , !P5 ;  /* 0xff8000001d1d7808 */ /* 0x000fe40006800000 */
[----:B------:R-:W-:Y:S02]  /*6160*/  FSEL R136, R136, -INF , !P6 ;  /* 0xff80000088887808 */ /* 0x000fe40007000000 */
[----:B------:R-:W-:Y:S02]  /*6170*/  ISETP.GT.AND P2, PT, R145, R176, PT ;  /* 0x000000b09100720c */ /* 0x000fe40003f44270 */
[C---:B------:R-:W-:Y:S02]  /*6180*/  ISETP.GE.AND P4, PT, R176.reuse, R232, PT ;  /* 0x000000e8b000720c */ /* 0x040fe40003f86270 */
[----:B------:R-:W-:Y:S02]  /*6190*/  ISETP.GE.AND P6, PT, R176, R231, PT ;  /* 0x000000e7b000720c */ /* 0x000fe40003fc6270 */
[----:B------:R-:W-:-:S02]  /*61a0*/  FSEL R37, R29, -INF , !P0 ;  /* 0xff8000001d257808 */ /* 0x000fc40004000000 */
[----:B------:R-:W-:Y:S02]  /*61b0*/  FSEL R156, R156, -INF , !P3 ;  /* 0xff8000009c9c7808 */ /* 0x000fe40005800000 */
[----:B------:R-:W-:Y:S02]  /*61c0*/  ISETP.GE.AND P5, PT, R176, R230, PT ;  /* 0x000000e6b000720c */ /* 0x000fe40003fa6270 */
[----:B------:R-:W-:Y:S02]  /*61d0*/  ISETP.GT.AND P0, PT, R145, R172, PT ;  /* 0x000000ac9100720c */ /* 0x000fe40003f04270 */
[----:B------:R-:W-:Y:S02]  /*61e0*/  ISETP.GE.AND P3, PT, R172, R233, PT ;  /* 0x000000e9ac00720c */ /* 0x000fe40003f66270 */
[----:B------:R-:W-:Y:S02]  /*61f0*/  FSEL R146, R174, -INF , !P4 ;  /* 0xff800000ae927808 */ /* 0x000fe40006000000 */
[----:B------:R-:W-:-:S02]  /*6200*/  FSEL R29, R159, -INF , !P2 ;  /* 0xff8000009f1d7808 */ /* 0x000fc40005000000 */
[----:B------:R-:W-:Y:S02]  /*6210*/  FSEL R88, R88, -INF , !P6 ;  /* 0xff80000058587808 */ /* 0x000fe40007000000 */
[C---:B------:R-:W-:Y:S02]  /*6220*/  ISETP.GE.AND P4, PT, R172.reuse, R232, PT ;  /* 0x000000e8ac00720c */ /* 0x040fe40003f86270 */
[----:B------:R-:W-:Y:S02]  /*6230*/  ISETP.GE.AND P6, PT, R172, R231, PT ;  /* 0x000000e7ac00720c */ /* 0x000fe40003fc6270 */
[----:B------:R-:W-:Y:S02]  /*6240*/  FSEL R29, R29, -INF , !P5 ;  /* 0xff8000001d1d7808 */ /* 0x000fe40006800000 */
[----:B------:R-:W-:Y:S02]  /*6250*/  FSEL R154, R24, -INF , !P3 ;  /* 0xff800000189a7808 */ /* 0x000fe40005800000 */
[----:B------:R-:W-:-:S02]  /*6260*/  FSEL R4, R40, -INF , !P0 ;  /* 0xff80000028047808 */ /* 0x000fc40004000000 */
[----:B------:R-:W-:Y:S02]  /*6270*/  ISETP.GT.AND P5, PT, R145, R170, PT ;  /* 0x000000aa9100720c */ /* 0x000fe40003fa4270 */
[----:B------:R-:W-:Y:S02]  /*6280*/  ISETP.GE.AND P3, PT, R170, R233, PT ;  /* 0x000000e9aa00720c */ /* 0x000fe40003f66270 */
[----:B------:R-:W-:Y:S02]  /*6290*/  FSEL R18, R18, -INF , !P4 ;  /* 0xff80000012127808 */ /* 0x000fe40006000000 */
[----:B------:R-:W-:Y:S02]  /*62a0*/  FSEL R40, R7, -INF , !P6 ;  /* 0xff80000007287808 */ /* 0x000fe40007000000 */
[C---:B------:R-:W-:Y:S02]  /*62b0*/  ISETP.GE.AND P4, PT, R170.reuse, R232, PT ;  /* 0x000000e8aa00720c */ /* 0x040fe40003f86270 */
[----:B------:R-:W-:-:S02]  /*62c0*/  ISETP.GE.AND P6, PT, R170, R231, PT ;  /* 0x000000e7aa00720c */ /* 0x000fc40003fc6270 */
[----:B------:R-:W-:Y:S02]  /*62d0*/  FSEL R152, R152, -INF , !P3 ;  /* 0xff80000098987808 */ /* 0x000fe40005800000 */
[----:B------:R-:W-:Y:S02]  /*62e0*/  FSEL R5, R32, -INF , !P5 ;  /* 0xff80000020057808 */ /* 0x000fe40006800000 */
[----:B------:R-:W-:Y:S02]  /*62f0*/  ISETP.GE.AND P2, PT, R172, R230, PT ;  /* 0x000000e6ac00720c */ /* 0x000fe40003f46270 */
[----:B------:R-:W-:Y:S02]  /*6300*/  ISETP.GE.AND P3, PT, R166, R233, PT ;  /* 0x000000e9a600720c */ /* 0x000fe40003f66270 */
        /* <DEDUP_REMOVED lines=10> */
[----:B------:R-:W-:Y:S02]  /*63b0*/  FSEL R24, R140, -INF , !P6 ;  /* 0xff8000008c187808 */ /* 0x000fe40007000000 */
[C---:B------:R-:W-:Y:S02]  /*63c0*/  ISETP.GE.AND P4, PT, R164.reuse, R232, PT ;  /* 0x000000e8a400720c */ /* 0x040fe40003f86270 */
[----:B------:R-:W-:Y:S02]  /*63d0*/  ISETP.GE.AND P6, PT, R164, R231, PT ;  /* 0x000000e7a400720c */ /* 0x000fe40003fc6270 */
[----:B------:R-:W-:-:S02]  /*63e0*/  ISETP.GE.AND P5, PT, R166, R230, PT ;  /* 0x000000e6a600720c */ /* 0x000fc40003fa6270 */
[----:B------:R-:W-:Y:S02]  /*63f0*/  FSEL R5, R5, -INF , !P0 ;  /* 0xff80000005057808 */ /* 0x000fe40004000000 */
[----:B------:R-:W-:Y:S02]  /*6400*/  FSEL R17, R86, -INF , !P2 ;  /* 0xff80000056117808 */ /* 0x000fe40005000000 */
[----:B------:R-:W-:Y:S02]  /*6410*/  FSEL R148, R13, -INF , !P3 ;  /* 0xff8000000d947808 */ /* 0x000fe40005800000 */
[----:B------:R-:W-:Y:S02]  /*6420*/  ISETP.GT.AND P0, PT, R145, R164, PT ;  /* 0x000000a49100720c */ /* 0x000fe40003f04270 */
[----:B------:R-:W-:Y:S02]  /*6430*/  ISETP.GE.AND P3, PT, R160, R233, PT ;  /* 0x000000e9a000720c */ /* 0x000fe40003f66270 */
[----:B------:R-:W-:-:S02]  /*6440*/  FSEL R86, R162, -INF , !P4 ;  /* 0xff800000a2567808 */ /* 0x000fc40006000000 */
[----:B------:R-:W-:Y:S02]  /*6450*/  FSEL R8, R11, -INF , !P6 ;  /* 0xff8000000b087808 */ /* 0x000fe40007000000 */
[C---:B------:R-:W-:Y:S02]  /*6460*/  ISETP.GE.AND P4, PT, R160.reuse, R232, PT ;  /* 0x000000e8a000720c */ /* 0x040fe40003f86270 */
        /* <DEDUP_REMOVED lines=8> */
[----:B------:R-:W-:Y:S02]  /*64f0*/  FSEL R6, R6, -INF , !P6 ;  /* 0xff80000006067808 */ /* 0x000fe40007000000 */
[----:B------:R-:W-:-:S02]  /*6500*/  ISETP.GE.AND P4, PT, R114, R232, PT ;  /* 0x000000e87200720c */ /* 0x000fc40003f86270 */
[----:B------:R-:W-:Y:S02]  /*6510*/  ISETP.GE.AND P6, PT, R114, R231, PT ;  /* 0x000000e77200720c */ /* 0x000fe40003fc6270 */
[----:B------:R-:W-:Y:S02]  /*6520*/  ISETP.GE.AND P0, PT, R160, R230, PT ;  /* 0x000000e6a000720c */ /* 0x000fe40003f06270 */
[----:B------:R-:W-:Y:S02]  /*6530*/  FSEL R13, R13, -INF , !P2 ;  /* 0xff8000000d0d7808 */ /* 0x000fe40005000000 */
[----:B------:R-:W-:Y:S02]  /*6540*/  FSEL R11, R113, -INF , !P5 ;  /* 0xff800000710b7808 */ /* 0x000fe40006800000 */
[----:B------:R-:W-:Y:S02]  /*6550*/  ISETP.GT.AND P2, PT, R145, R114, PT ;  /* 0x000000729100720c */ /* 0x000fe40003f44270 */
[----:B------:R-:W-:-:S02]  /*6560*/  FSEL R140, R52, -INF , !P3 ;  /* 0xff800000348c7808 */ /* 0x000fc40005800000 */
[C---:B------:R-:W-:Y:S02]  /*6570*/  ISETP.GE.AND P3, PT, R55.reuse, R233, PT ;  /* 0x000000e93700720c */ /* 0x040fe40003f66270 */
[----:B------:R-:W-:Y:S02]  /*6580*/  FSEL R212, R212, -INF , !P4 ;  /* 0xff800000d4d47808 */ /* 0x000fe40006000000 */
[----:B------:R-:W-:Y:S02]  /*6590*/  FSEL R4, R144, -INF , !P6 ;  /* 0xff80000090047808 */ /* 0x000fe40007000000 */
[C---:B------:R-:W-:Y:S02]  /*65a0*/  ISETP.GE.AND P4, PT, R55.reuse, R232, PT ;  /* 0x000000e83700720c */ /* 0x040fe40003f86270 */
[----:B------:R-:W-:Y:S02]  /*65b0*/  ISETP.GE.AND P6, PT, R55, R231, PT ;  /* 0x000000e73700720c */ /* 0x000fe40003fc6270 */
[----:B------:R-:W-:-:S02]  /*65c0*/  FSEL R11, R11, -INF , !P0 ;  /* 0xff8000000b0b7808 */ /* 0x000fc40004000000 */
[----:B------:R-:W-:Y:S02]  /*65d0*/  IABS R171, R171 ;  /* 0x000000ab00ab7213 */ /* 0x000fe40000000000 */
        /* <DEDUP_REMOVED lines=8> */
[----:B------:R-:W-:Y:S02]  /*6660*/  I2FP.F32.S32 R55, R171 ;  /* 0x000000ab00377245 */ /* 0x000fe40000201400 */
[C---:B------:R-:W-:Y:S02]  /*6670*/  ISETP.GE.AND P4, PT, R30.reuse, R232, PT ;  /* 0x000000e81e00720c */ /* 0x040fe40003f86270 */
[----:B------:R-:W-:Y:S01]  /*6680*/  ISETP.GE.AND P6, PT, R30, R231, PT ;  /* 0x000000e71e00720c */ /* 0x000fe20003fc6270 */
[----:B------:R-:W-:Y:S01]  /*6690*/  FFMA.FTZ R90, R55, -UR6, R90 ;  /* 0x80000006375a7c23 */ /* 0x000fe2000801005a */
[----:B------:R-:W-:-:S02]  /*66a0*/  FSEL R9, R9, -INF , !P5 ;  /* 0xff80000009097808 */ /* 0x000fc40006800000 */
[----:B------:R-:W-:Y:S02]  /*66b0*/  FSEL R87, R87, -INF , !P0 ;  /* 0xff80000057577808 */ /* 0x000fe40004000000 */
[----:B------:R-:W-:Y:S02]  /*66c0*/  ISETP.GT.AND P5, PT, R145, R30, PT ;  /* 0x0000001e9100720c */ /* 0x000fe40003fa4270 */
[----:B------:R-:W-:Y:S02]  /*66d0*/  ISETP.GE.AND P0, PT, R30, R230, PT ;  /* 0x000000e61e00720c */ /* 0x000fe40003f06270 */
[----:B------:R-:W-:Y:S02]  /*66e0*/  FSEL R30, R45, -INF , !P3 ;  /* 0xff8000002d1e7808 */ /* 0x000fe40005800000 */
[----:B------:R-:W-:Y:S02]  /*66f0*/  IABS R195, R195 ;  /* 0x000000c300c37213 */ /* 0x000fe40000000000 */
[----:B------:R-:W-:-:S02]  /*6700*/  ISETP.GE.AND P3, PT, R22, R233, PT ;  /* 0x000000e91600720c */ /* 0x000fc40003f66270 */
[----:B------:R-:W-:Y:S02]  /*6710*/  FSEL R52, R23, -INF , !P4 ;  /* 0xff80000017347808 */ /* 0x000fe40006000000 */
[----:B------:R-:W-:Y:S02]  /*6720*/  FSEL R46, R132, -INF , !P6 ;  /* 0xff800000842e7808 */ /* 0x000fe40007000000 */
[C---:B------:R-:W-:Y:S02]  /*6730*/  ISETP.GE.AND P4, PT, R22.reuse, R232, PT ;  /* 0x000000e81600720c */ /* 0x040fe40003f86270 */
[----:B------:R-:W-:Y:S02]  /*6740*/  ISETP.GE.AND P6, PT, R22, R231, PT ;  /* 0x000000e71600720c */ /* 0x000fe40003fc6270 */
[----:B------:R-:W-:Y:S02]  /*6750*/  FSEL R55, R87, -INF , !P2 ;  /* 0xff80000057377808 */ /* 0x000fe40005000000 */
[----:B------:R-:W-:-:S02]  /*6760*/  ISETP.GT.AND P2, PT, R145, R22, PT ;  /* 0x000000169100720c */ /* 0x000fc40003f44270 */
[----:B------:R-:W-:Y:S02]  /*6770*/  FSEL R23, R69, -INF , !P5 ;  /* 0xff80000045177808 */ /* 0x000fe40006800000 */
[----:B------:R-:W-:Y:S02]  /*6780*/  IABS R193, R193 ;  /* 0x000000c100c17213 */ /* 0x000fe40000000000 */
[----:B------:R-:W-:Y:S02]  /*6790*/  I2FP.F32.S32 R112, R195 ;  /* 0x000000c300707245 */ /* 0x000fe40000201400 */
[----:B------:R-:W-:Y:S02]  /*67a0*/  ISETP.GE.AND P5, PT, R22, R230, PT ;  /* 0x000000e61600720c */ /* 0x000fe40003fa6270 */
[----:B------:R-:W-:Y:S01]  /*67b0*/  FSEL R132, R21, -INF , !P3 ;  /* 0xff80000015847808 */ /* 0x000fe20005800000 */
[----:B------:R-:W-:Y:S01]  /*67c0*/  FFMA.FTZ R91, R112, -UR6, R91 ;  /* 0x80000006705b7c23 */ /* 0x000fe2000801005b */
[----:B------:R-:W-:-:S02]  /*67d0*/  ISETP.GE.AND P3, PT, R26, R233, PT ;  /* 0x000000e91a00720c */ /* 0x000fc40003f66270 */
[----:B------:R-:W-:Y:S02]  /*67e0*/  FSEL R188, R188, -INF , !P4 ;  /* 0xff800000bcbc7808 */ /* 0x000fe40006000000 */
[----:B------:R-:W-:Y:S02]  /*67f0*/  FSEL R22, R137, -INF , !P6 ;  /* 0xff80000089167808 */ /* 0x000fe40007000000 */
[C---:B------:R-:W-:Y:S02]  /*6800*/  ISETP.GE.AND P4, PT, R26.reuse, R232, PT ;  /* 0x000000e81a00720c */ /* 0x040fe40003f86270 */
[----:B------:R-:W-:Y:S02]  /*6810*/  ISETP.GE.AND P6, PT, R26, R231, PT ;  /* 0x000000e71a00720c */ /* 0x000fe40003fc6270 */
[----:B------:R-:W-:Y:S02]  /*6820*/  FSEL R23, R23, -INF , !P0 ;  /* 0xff80000017177808 */ /* 0x000fe40004000000 */
[----:B------:R-:W-:-:S02]  /*6830*/  FSEL R21, R90, -INF , !P2 ;  /* 0xff8000005a157808 */ /* 0x000fc40005000000 */
[----:B------:R-:W-:Y:S02]  /*6840*/  ISETP.GT.AND P0, PT, R145, R26, PT ;  /* 0x0000001a9100720c */ /* 0x000fe40003f04270 */
[----:B------:R-:W-:Y:S02]  /*6850*/  I2FP.F32.S32 R45, R193 ;  /* 0x000000c1002d7245 */ /* 0x000fe40000201400 */
[----:B------:R-:W-:Y:S02]  /*6860*/  ISETP.GE.AND P2, PT, R26, R230, PT ;  /* 0x000000e61a00720c */ /* 0x000fe40003f46270 */
[----:B------:R-:W-:Y:S01]  /*6870*/  FSEL R26, R20, -INF , !P3 ;  /* 0xff800000141a7808 */ /* 0x000fe20005800000 */
[----:B------:R-:W-:Y:S01]  /*6880*/  FFMA.FTZ R138, R45, -UR6, R138 ;  /* 0x800000062d8a7c23 */ /* 0x000fe2000801008a */
[----:B------:R-:W-:Y:S02]  /*6890*/  IABS R191, R191 ;  /* 0x000000bf00bf7213 */ /* 0x000fe40000000000 */
[----:B------:R-:W-:-:S02]  /*68a0*/  ISETP.GE.AND P3, PT, R110, R233, PT ;  /* 0x000000e96e00720c */ /* 0x000fc40003f66270 */
[----:B------:R-:W-:Y:S02]  /*68b0*/  FSEL R206, R206, -INF , !P4 ;  /* 0xff800000cece7808 */ /* 0x000fe40006000000 */
[----:B------:R-:W-:Y:S02]  /*68c0*/  FSEL R20, R133, -INF , !P6 ;  /* 0xff80000085147808 */ /* 0x000fe40007000000 */
[C---:B------:R-:W-:Y:S02]  /*68d0*/  ISETP.GE.AND P4, PT, R110.reuse, R232, PT ;  /* 0x000000e86e00720c */ /* 0x040fe40003f86270 */
[----:B------:R-:W-:Y:S02]  /*68e0*/  ISETP.GE.AND P6, PT, R110, R231, PT ;  /* 0x000000e76e00720c */ /* 0x000fe40003fc6270 */
[----:B------:R-:W-:Y:S02]  /*68f0*/  FSEL R21, R21, -INF , !P5 ;  /* 0xff80000015157808 */ /* 0x000fe40006800000 */
[----:B------:R-:W-:-:S02]  /*6900*/  IABS R189, R189 ;  /* 0x000000bd00bd7213 */ /* 0x000fc40000000000 */
[----:B------:R-:W-:Y:S02]  /*6910*/  ISETP.GT.AND P5, PT, R145, R110, PT ;  /* 0x0000006e9100720c */ /* 0x000fe40003fa4270 */
[----:B------:R-:W-:Y:S02]  /*6920*/  I2FP.F32.S32 R90, R191 ;  /* 0x000000bf005a7245 */ /* 0x000fe40000201400 */
[----:B------:R-:W-:Y:S02]  /*6930*/  FSEL R45, R91, -INF , !P0 ;  /* 0xff8000005b2d7808 */ /* 0x000fe40004000000 */
[----:B------:R-:W-:Y:S01]  /*6940*/  FSEL R144, R60, -INF , !P3 ;  /* 0xff8000003c907808 */ /* 0x000fe20005800000 */
[----:B------:R-:W-:Y:S01]  /*6950*/  FFMA.FTZ R139, R90, -UR6, R139 ;  /* 0x800000065a8b7c23 */ /* 0x000fe2000801008b */
[----:B------:R-:W-:Y:S02]  /*6960*/  ISETP.GE.AND P3, PT, R50, R233, PT ;  /* 0x000000e93200720c */ /* 0x000fe40003f66270 */
[----:B------:R-:W-:-:S02]  /*6970*/  FSEL R202, R202, -INF , !P4 ;  /* 0xff800000caca7808 */ /* 0x000fc40006000000 */
[----:B------:R-:W-:Y:S02]  /*6980*/  FSEL R204, R204, -INF , !P6 ;  /* 0xff800000cccc7808 */ /* 0x000fe40007000000 */
[C---:B------:R-:W-:Y:S02]  /*6990*/  ISETP.GE.AND P4, PT, R50.reuse, R232, PT ;  /* 0x000000e83200720c */ /* 0x040fe40003f86270 */
[----:B------:R-:W-:Y:S02]  /*69a0*/  ISETP.GE.AND P6, PT, R50, R231, PT ;  /* 0x000000e73200720c */ /* 0x000fe40003fc6270 */
[----:B------:R-:W-:Y:S02]  /*69b0*/  I2FP.F32.S32 R69, R189 ;  /* 0x000000bd00457245 */ /* 0x000fe40000201400 */
[----:B------:R-:W-:Y:S02]  /*69c0*/  ISETP.GE.AND P0, PT, R110, R230, PT ;  /* 0x000000e66e00720c */ /* 0x000fe40003f06270 */
[----:B------:R-:W-:Y:S01]  /*69d0*/  FSEL R45, R45, -INF , !P2 ;  /* 0xff8000002d2d7808 */ /* 0x000fe20005000000 */
[----:B------:R-:W-:Y:S01]  /*69e0*/  FFMA.FTZ R82, R69, -UR6, R82 ;  /* 0x8000000645527c23 */ /* 0x000fe20008010052 */
[----:B------:R-:W-:-:S02]  /*69f0*/  FSEL R138, R138, -INF , !P5 ;  /* 0xff8000008a8a7808 */ /* 0x000fc40006800000 */
[----:B------:R-:W-:Y:S02]  /*6a00*/  ISETP.GT.AND P2, PT, R145, R50, PT ;  /* 0x000000329100720c */ /* 0x000fe40003f44270 */
[----:B------:R-:W-:Y:S02]  /*6a10*/  IABS R187, R187 ;  /* 0x000000bb00bb7213 */ /* 0x000fe40000000000 */
[----:B------:R-:W-:Y:S02]  /*6a20*/  ISETP.GE.AND P5, PT, R50, R230, PT ;  /* 0x000000e63200720c */ /* 0x000fe40003fa6270 */
[----:B------:R-:W-:Y:S02]  /*6a30*/  FSEL R28, R28, -INF , !P3 ;  /* 0xff8000001c1c7808 */ /* 0x000fe40005800000 */
[----:B------:R-:W-:Y:S02]  /*6a40*/  ISETP.GE.AND P3, PT, R109, R233, PT ;  /* 0x000000e96d00720c */ /* 0x000fe40003f66270 */
[----:B------:R-:W-:-:S02]  /*6a50*/  FSEL R192, R192, -INF , !P4 ;  /* 0xff800000c0c07808 */ /* 0x000fc40006000000 */
[----:B------:R-:W-:Y:S02]  /*6a60*/  FSEL R50, R119, -INF , !P6 ;  /* 0xff80000077327808 */ /* 0x000fe40007000000 */
[C---:B------:R-:W-:Y:S02]  /*6a70*/  ISETP.GE.AND P4, PT, R109.reuse, R232, PT ;  /* 0x000000e86d00720c */ /* 0x040fe40003f86270 */
[----:B------:R-:W-:Y:S02]  /*6a80*/  ISETP.GE.AND P6, PT, R109, R231, PT ;  /* 0x000000e76d00720c */ /* 0x000fe40003fc6270 */
[----:B------:R-:W-:Y:S02]  /*6a90*/  FSEL R197, R138, -INF , !P0 ;  /* 0xff8000008ac57808 */ /* 0x000fe40004000000 */
[----:B------:R-:W-:Y:S02]  /*6aa0*/  IABS R207, R207 ;  /* 0x000000cf00cf7213 */ /* 0x000fe40000000000 */
[----:B------:R-:W-:-:S02]  /*6ab0*/  ISETP.GT.AND P0, PT, R145, R109, PT ;  /* 0x0000006d9100720c */ /* 0x000fc40003f04270 */
[----:B------:R-:W-:Y:S02]  /*6ac0*/  I2FP.F32.S32 R60, R187 ;  /* 0x000000bb003c7245 */ /* 0x000fe40000201400 */
[----:B------:R-:W-:Y:S02]  /*6ad0*/  FSEL R139, R139, -INF , !P2 ;  /* 0xff8000008b8b7808 */ /* 0x000fe40005000000 */
[----:B------:R-:W-:Y:S01]  /*6ae0*/  FSEL R210, R210, -INF , !P3 ;  /* 0xff800000d2d27808 */ /* 0x000fe20005800000 */
[----:B------:R-:W-:Y:S01]  /*6af0*/  FFMA.FTZ R83, R60, -UR6, R83 ;  /* 0x800000063c537c23 */ /* 0x000fe20008010053 */
[----:B------:R-:W-:Y:S02]  /*6b00*/  IABS R205, R205 ;  /* 0x000000cd00cd7213 */ /* 0x000fe40000000000 */
[----:B------:R-:W-:Y:S02]  /*6b10*/  ISETP.GE.AND P3, PT, R104, R233, PT ;  /* 0x000000e96800720c */ /* 0x000fe40003f66270 */
[----:B------:R-:W-:-:S02]  /*6b20*/  FSEL R198, R198, -INF , !P4 ;  /* 0xff800000c6c67808 */ /* 0x000fc40006000000 */
[----:B------:R-:W-:Y:S02]  /*6b30*/  FSEL R182, R182, -INF , !P6 ;  /* 0xff800000b6b67808 */ /* 0x000fe40007000000 */
[----:B------:R-:W-:Y:S02]  /*6b40*/  I2FP.F32.S32 R69, R207 ;  /* 0x000000cf00457245 */ /* 0x000fe40000201400 */
[C---:B------:R-:W-:Y:S02]  /*6b50*/  ISETP.GE.AND P4, PT, R104.reuse, R232, PT ;  /* 0x000000e86800720c */ /* 0x040fe40003f86270 */
[----:B------:R-:W-:Y:S01]  /*6b60*/  ISETP.GE.AND P6, PT, R104, R231, PT ;  /* 0x000000e76800720c */ /* 0x000fe20003fc6270 */
[----:B------:R-:W-:Y:S01]  /*6b70*/  FFMA.FTZ R134, R69, -UR6, R134 ;  /* 0x8000000645867c23 */ /* 0x000fe20008010086 */
[----:B------:R-:W-:Y:S02]  /*6b80*/  ISETP.GE.AND P2, PT, R109, R230, PT ;  /* 0x000000e66d00720c */ /* 0x000fe40003f46270 */
[----:B------:R-:W-:-:S02]  /*6b90*/  FSEL R82, R82, -INF , !P0 ;  /* 0xff80000052527808 */ /* 0x000fc40004000000 */
[----:B------:R-:W-:Y:S02]  /*6ba0*/  FSEL R193, R139, -INF , !P5 ;  /* 0xff8000008bc17808 */ /* 0x000fe40006800000 */
[----:B------:R-:W-:Y:S02]  /*6bb0*/  ISETP.GT.AND P5, PT, R145, R104, PT ;  /* 0x000000689100720c */ /* 0x000fe40003fa4270 */
[----:B------:R-:W-:Y:S02]  /*6bc0*/  I2FP.F32.S32 R60, R205 ;  /* 0x000000cd003c7245 */ /* 0x000fe40000201400 */
[----:B------:R-:W-:Y:S02]  /*6bd0*/  FSEL R90, R44, -INF , !P3 ;  /* 0xff8000002c5a7808 */ /* 0x000fe40005800000 */
[----:B------:R-:W-:Y:S01]  /*6be0*/  IABS R203, R203 ;  /* 0x000000cb00cb7213 */ /* 0x000fe20000000000 */
[----:B------:R-:W-:Y:S01]  /*6bf0*/  FFMA.FTZ R135, R60, -UR6, R135 ;  /* 0x800000063c877c23 */ /* 0x000fe20008010087 */
[----:B------:R-:W-:-:S02]  /*6c00*/  ISETP.GE.AND P3, PT, R102, R233, PT ;  /* 0x000000e96600720c */ /* 0x000fc40003f66270 */
[----:B------:R-:W-:Y:S02]  /*6c10*/  FSEL R186, R186, -INF , !P4 ;  /* 0xff800000baba7808 */ /* 0x000fe40006000000 */
[----:B------:R-:W-:Y:S02]  /*6c20*/  FSEL R44, R76, -INF , !P6 ;  /* 0xff8000004c2c7808 */ /* 0x000fe40007000000 */
[----:B------:R-:W-:Y:S02]  /*6c30*/  FSEL R169, R82, -INF , !P2 ;  /* 0xff80000052a97808 */ /* 0x000fe40005000000 */
[C---:B------:R-:W-:Y:S02]  /*6c40*/  ISETP.GE.AND P4, PT, R102.reuse, R232, PT ;  /* 0x000000e86600720c */ /* 0x040fe40003f86270 */
[----:B------:R-:W-:Y:S02]  /*6c50*/  ISETP.GE.AND P6, PT, R102, R231, PT ;  /* 0x000000e76600720c */ /* 0x000fe40003fc6270 */
[----:B------:R-:W-:-:S02]  /*6c60*/  ISETP.GT.AND P2, PT, R145, R102, PT ;  /* 0x000000669100720c */ /* 0x000fc40003f44270 */
[----:B------:R-:W-:Y:S02]  /*6c70*/  ISETP.GE.AND P0, PT, R104, R230, PT ;  /* 0x000000e66800720c */ /* 0x000fe40003f06270 */
[----:B------:R-:W-:Y:S02]  /*6c80*/  FSEL R83, R83, -INF , !P5 ;  /* 0xff80000053537808 */ /* 0x000fe40006800000 */
[----:B------:R-:W-:Y:S02]  /*6c90*/  IABS R199, R199 ;  /* 0x000000c700c77213 */ /* 0x000fe40000000000 */
[----:B------:R-:W-:Y:S02]  /*6ca0*/  I2FP.F32.S32 R69, R203 ;  /* 0x000000cb00457245 */ /* 0x000fe40000201400 */
[----:B------:R-:W-:Y:S02]  /*6cb0*/  FSEL R48, R48, -INF , !P3 ;  /* 0xff80000030307808 */ /* 0x000fe40005800000 */
[----:B------:R-:W-:Y:S01]  /*6cc0*/  ISETP.GE.AND P3, PT, R101, R233, PT ;  /* 0x000000e96500720c */ /* 0x000fe20003f66270 */
[----:B------:R-:W-:Y:S01]  /*6cd0*/  FFMA.FTZ R82, R69, -UR6, R78 ;  /* 0x8000000645527c23 */ /* 0x000fe2000801004e */
[----:B------:R-:W-:-:S02]  /*6ce0*/  FSEL R62, R62, -INF , !P4 ;  /* 0xff8000003e3e7808 */ /* 0x000fc40006000000 */
[----:B------:R-:W-:Y:S02]  /*6cf0*/  FSEL R60, R73, -INF , !P6 ;  /* 0xff800000493c7808 */ /* 0x000fe40007000000 */
[----:B------:R-:W-:Y:S02]  /*6d00*/  ISETP.GE.AND P5, PT, R102, R230, PT ;  /* 0x000000e66600720c */ /* 0x000fe40003fa6270 */
[C---:B------:R-:W-:Y:S02]  /*6d10*/  ISETP.GE.AND P4, PT, R101.reuse, R232, PT ;  /* 0x000000e86500720c */ /* 0x040fe40003f86270 */
[----:B------:R-:W-:Y:S02]  /*6d20*/  ISETP.GE.AND P6, PT, R101, R231, PT ;  /* 0x000000e76500720c */ /* 0x000fe40003fc6270 */
[----:B------:R-:W-:Y:S02]  /*6d30*/  FSEL R134, R134, -INF , !P2 ;  /* 0xff80000086867808 */ /* 0x000fe40005000000 */
[----:B------:R-:W-:-:S02]  /*6d40*/  FSEL R87, R83, -INF , !P0 ;  /* 0xff80000053577808 */ /* 0x000fc40004000000 */
[----:B------:R-:W-:Y:S02]  /*6d50*/  I2FP.F32.S32 R76, R199 ;  /* 0x000000c7004c7245 */ /* 0x000fe40000201400 */
[----:B------:R-:W-:Y:S02]  /*6d60*/  ISETP.GT.AND P0, PT, R145, R101, PT ;  /* 0x000000659100720c */ /* 0x000fe40003f04270 */
[----:B------:R-:W-:Y:S01]  /*6d70*/  IABS R94, R94 ;  /* 0x0000005e005e7213 */ /* 0x000fe20000000000 */
[----:B------:R-:W-:Y:S01]  /*6d80*/  FFMA.FTZ R83, R76, -UR6, R79 ;  /* 0x800000064c537c23 */ /* 0x000fe2000801004f */
[----:B------:R-:W-:Y:S02]  /*6d90*/  FSEL R49, R49, -INF , !P3 ;  /* 0xff80000031317808 */ /* 0x000fe40005800000 */
[----:B------:R-:W-:Y:S02]  /*6da0*/  FSEL R69, R134, -INF , !P5 ;  /* 0xff80000086457808 */ /* 0x000fe40006800000 */
[----:B------:R-:W-:-:S02]  /*6db0*/  ISETP.GE.AND P3, PT, R54, R233, PT ;  /* 0x000000e93600720c */ /* 0x000fc40003f66270 */
[----:B------:R-:W-:Y:S02]  /*6dc0*/  FSEL R73, R100, -INF , !P4 ;  /* 0xff80000064497808 */ /* 0x000fe40006000000 */
[----:B------:R-:W-:Y:S02]  /*6dd0*/  FSEL R72, R72, -INF , !P6 ;  /* 0xff80000048487808 */ /* 0x000fe40007000000 */
[----:B------:R-:W-:Y:S02]  /*6de0*/  ISETP.GT.AND P5, PT, R145, R54, PT ;  /* 0x000000369100720c */ /* 0x000fe40003fa4270 */
[C---:B------:R-:W-:Y:S02]  /*6df0*/  ISETP.GE.AND P4, PT, R54.reuse, R232, PT ;  /* 0x000000e83600720c */ /* 0x040fe40003f86270 */
[----:B------:R-:W-:Y:S02]  /*6e00*/  ISETP.GE.AND P6, PT, R54, R231, PT ;  /* 0x000000e73600720c */ /* 0x000fe40003fc6270 */
[----:B------:R-:W-:-:S02]  /*6e10*/  ISETP.GE.AND P2, PT, R101, R230, PT ;  /* 0x000000e66500720c */ /* 0x000fc40003f46270 */
[----:B------:R-:W-:Y:S02]  /*6e20*/  FSEL R135, R135, -INF , !P0 ;  /* 0xff80000087877808 */ /* 0x000fe40004000000 */
[----:B------:R-:W-:Y:S02]  /*6e30*/  ISETP.GE.AND P0, PT, R54, R230, PT ;  /* 0x000000e63600720c */ /* 0x000fe40003f06270 */
[----:B------:R-:W-:Y:S02]  /*6e40*/  I2FP.F32.S32 R79, R94 ;  /* 0x0000005e004f7245 */ /* 0x000fe40000201400 */
[----:B------:R-:W-:Y:S02]  /*6e50*/  IABS R217, R217 ;  /* 0x000000d900d97213 */ /* 0x000fe40000000000 */
[----:B------:R-:W-:Y:S01]  /*6e60*/  FSEL R54, R85, -INF , !P3 ;  /* 0xff80000055367808 */ /* 0x000fe20005800000 */
[----:B------:R-:W-:Y:S01]  /*6e70*/  FFMA.FTZ R130, R79, -UR6, R130 ;  /* 0x800000064f827c23 */ /* 0x000fe20008010082 */
[----:B------:R-:W-:-:S02]  /*6e80*/  ISETP.GE.AND P3, PT, R92, R233, PT ;  /* 0x000000e95c00720c */ /* 0x000fc40003f66270 */
[----:B------:R-:W-:Y:S02]  /*6e90*/  FSEL R78, R96, -INF , !P4 ;  /* 0xff800000604e7808 */ /* 0x000fe40006000000 */
[----:B------:R-:W-:Y:S02]  /*6ea0*/  FSEL R77, R77, -INF , !P6 ;  /* 0xff8000004d4d7808 */ /* 0x000fe40007000000 */
[----:B------:R-:W-:Y:S02]  /*6eb0*/  FSEL R82, R82, -INF , !P5 ;  /* 0xff80000052527808 */ /* 0x000fe40006800000 */
[----:B------:R-:W-:Y:S02]  /*6ec0*/  FSEL R76, R135, -INF , !P2 ;  /* 0xff800000874c7808 */ /* 0x000fe40005000000 */
[C---:B------:R-:W-:Y:S02]  /*6ed0*/  ISETP.GE.AND P4, PT, R92.reuse, R232, PT ;  /* 0x000000e85c00720c */ /* 0x040fe40003f86270 */
[----:B------:R-:W-:-:S02]  /*6ee0*/  ISETP.GE.AND P6, PT, R92, R231, PT ;  /* 0x000000e75c00720c */ /* 0x000fc40003fc6270 */
[----:B------:R-:W-:Y:S02]  /*6ef0*/  ISETP.GT.AND P2, PT, R145, R92, PT ;  /* 0x0000005c9100720c */ /* 0x000fe40003f44270 */
[----:B------:R-:W-:Y:S02]  /*6f00*/  ISETP.GE.AND P5, PT, R92, R230, PT ;  /* 0x000000e65c00720c */ /* 0x000fe40003fa6270 */
[----:B------:R-:W-:Y:S02]  /*6f10*/  I2FP.F32.S32 R92, R217 ;  /* 0x000000d9005c7245 */ /* 0x000fe40000201400 */
[----:B------:R-:W-:Y:S02]  /*6f20*/  FSEL R79, R82, -INF , !P0 ;  /* 0xff800000524f7808 */ /* 0x000fe40004000000 */
[----:B------:R-:W-:Y:S01]  /*6f30*/  IABS R215, R215 ;  /* 0x000000d700d77213 */ /* 0x000fe20000000000 */
[----:B------:R-:W-:Y:S01]  /*6f40*/  FFMA.FTZ R131, R92, -UR6, R131 ;  /* 0x800000065c837c23 */ /* 0x000fe20008010083 */
[----:B------:R-:W-:-:S02]  /*6f50*/  FSEL R53, R53, -INF , !P3 ;  /* 0xff80000035357808 */ /* 0x000fc40005800000 */
[----:B------:R-:W-:Y:S02]  /*6f60*/  ISETP.GT.AND P0, PT, R145, R58, PT ;  /* 0x0000003a9100720c */ /* 0x000fe40003f04270 */
[C---:B------:R-:W-:Y:S02]  /*6f70*/  ISETP.GE.AND P3, PT, R58.reuse, R233, PT ;  /* 0x000000e93a00720c */ /* 0x040fe40003f66270 */
[----:B------:R-:W-:Y:S02]  /*6f80*/  FSEL R82, R63, -INF , !P4 ;  /* 0xff8000003f527808 */ /* 0x000fe40006000000 */
[----:B------:R-:W-:Y:S02]  /*6f90*/  FSEL R81, R81, -INF , !P6 ;  /* 0xff80000051517808 */ /* 0x000fe40007000000 */
[C---:B------:R-:W-:Y:S02]  /*6fa0*/  ISETP.GE.AND P4, PT, R58.reuse, R232, PT ;  /* 0x000000e83a00720c */ /* 0x040fe40003f86270 */
[----:B------:R-:W-:-:S02]  /*6fb0*/  ISETP.GE.AND P6, PT, R58, R231, PT ;  /* 0x000000e73a00720c */ /* 0x000fc40003fc6270 */
[----:B------:R-:W-:Y:S02]  /*6fc0*/  FSEL R83, R83, -INF , !P2 ;  /* 0xff80000053537808 */ /* 0x000fe40005000000 */
[----:B------:R-:W-:Y:S02]  /*6fd0*/  ISETP.GE.AND P2, PT, R58, R230, PT ;  /* 0x000000e63a00720c */ /* 0x000fe40003f46270 */
[----:B------:R-:W-:Y:S02]  /*6fe0*/  I2FP.F32.S32 R63, R215 ;  /* 0x000000d7003f7245 */ /* 0x000fe40000201400 */
[----:B------:R-:W-:Y:S02]  /*6ff0*/  FSEL R58, R84, -INF , !P3 ;  /* 0xff800000543a7808 */ /* 0x000fe40005800000 */
[----:B------:R-:W-:Y:S01]  /*7000*/  FSEL R92, R130, -INF , !P0 ;  /* 0xff800000825c7808 */ /* 0x000fe20004000000 */
[----:B------:R-:W-:Y:S01]  /*7010*/  FFMA.FTZ R74, R63, -UR6, R74 ;  /* 0x800000063f4a7c23 */ /* 0x000fe2000801004a */
[----:B------:R-:W-:-:S02]  /*7020*/  FSEL R83, R83, -INF , !P5 ;  /* 0xff80000053537808 */ /* 0x000fc40006800000 */
[----:B------:R-:W-:Y:S02]  /*7030*/  FSEL R85, R51, -INF , !P4 ;  /* 0xff80000033557808 */ /* 0x000fe40006000000 */
[----:B------:R-:W-:Y:S02]  /*7040*/  FSEL R84, R111, -INF , !P6 ;  /* 0xff8000006f547808 */ /* 0x000fe40007000000 */
[----:B------:R-:W-:Y:S02]  /*7050*/  ISETP.GT.AND P5, PT, R145, R47, PT ;  /* 0x0000002f9100720c */ /* 0x000fe40003fa4270 */
[----:B------:R-:W-:Y:S02]  /*7060*/  IABS R213, R213 ;  /* 0x000000d500d57213 */ /* 0x000fe40000000000 */
[C---:B------:R-:W-:Y:S02]  /*7070*/  ISETP.GE.AND P3, PT, R47.reuse, R233, PT ;  /* 0x000000e92f00720c */ /* 0x040fe40003f66270 */
[----:B------:R-:W-:-:S02]  /*7080*/  ISETP.GE.AND P4, PT, R47, R232, PT ;  /* 0x000000e82f00720c */ /* 0x000fc40003f86270 */
[----:B------:R-:W-:Y:S02]  /*7090*/  ISETP.GE.AND P6, PT, R47, R231, PT ;  /* 0x000000e72f00720c */ /* 0x000fe40003fc6270 */
[----:B------:R-:W-:Y:S02]  /*70a0*/  FSEL R92, R92, -INF , !P2 ;  /* 0xff8000005c5c7808 */ /* 0x000fe40005000000 */
[----:B------:R-:W-:Y:S02]  /*70b0*/  IABS R211, R211 ;  /* 0x000000d300d37213 */ /* 0x000fe40000000000 */
[----:B------:R-:W-:Y:S02]  /*70c0*/  ISETP.GT.AND P2, PT, R145, R43, PT ;  /* 0x0000002b9100720c */ /* 0x000fe40003f44270 */
[----:B------:R-:W-:Y:S02]  /*70d0*/  I2FP.F32.S32 R94, R213 ;  /* 0x000000d5005e7245 */ /* 0x000fe40000201400 */
[----:B------:R-:W-:-:S02]  /*70e0*/  FSEL R63, R65, -INF , !P3 ;  /* 0xff800000413f7808 */ /* 0x000fc40005800000 */
[----:B------:R-:W-:Y:S01]  /*70f0*/  FSEL R93, R93, -INF , !P4 ;  /* 0xff8000005d5d7808 */ /* 0x000fe20006000000 */
[----:B------:R-:W-:Y:S01]  /*7100*/  FFMA.FTZ R75, R94, -UR6, R75 ;  /* 0x800000065e4b7c23 */ /* 0x000fe2000801004b */
[----:B------:R-:W-:Y:S02]  /*7110*/  FSEL R91, R98, -INF , !P6 ;  /* 0xff800000625b7808 */ /* 0x000fe40007000000 */
[----:B------:R-:W-:Y:S02]  /*7120*/  FSEL R131, R131, -INF , !P5 ;  /* 0xff80000083837808 */ /* 0x000fe40006800000 */
[C---:B------:R-:W-:Y:S02]  /*7130*/  ISETP.GE.AND P3, PT, R43.reuse, R233, PT ;  /* 0x000000e92b00720c */ /* 0x040fe40003f66270 */
[C---:B------:R-:W-:Y:S02]  /*7140*/  ISETP.GE.AND P4, PT, R43.reuse, R232, PT ;  /* 0x000000e82b00720c */ /* 0x040fe40003f86270 */
[----:B------:R-:W-:-:S02]  /*7150*/  ISETP.GE.AND P6, PT, R43, R231, PT ;  /* 0x000000e72b00720c */ /* 0x000fc40003fc6270 */
[-C--:B------:R-:W-:Y:S02]  /*7160*/  ISETP.GE.AND P5, PT, R43, R230.reuse, PT ;  /* 0x000000e62b00720c */ /* 0x080fe40003fa6270 */
[----:B------:R-:W-:Y:S02]  /*7170*/  ISETP.GE.AND P0, PT, R47, R230, PT ;  /* 0x000000e62f00720c */ /* 0x000fe40003f06270 */
[----:B------:R-:W-:Y:S02]  /*7180*/  I2FP.F32.S32 R43, R211 ;  /* 0x000000d3002b7245 */ /* 0x000fe40000201400 */
[----:B------:R-:W-:Y:S02]  /*7190*/  FSEL R74, R74, -INF , !P2 ;  /* 0xff8000004a4a7808 */ /* 0x000fe40005000000 */
[----:B------:R-:W-:Y:S01]  /*71a0*/  FSEL R94, R131, -INF , !P0 ;  /* 0xff800000835e7808 */ /* 0x000fe20004000000 */
[----:B------:R-:W-:Y:S01]  /*71b0*/  FFMA.FTZ R126, R43, -UR6, R126 ;  /* 0x800000062b7e7c23 */ /* 0x000fe2000801007e */
[----:B------:R-:W-:-:S02]  /*71c0*/  ISETP.GT.AND P0, PT, R145, R39, PT ;  /* 0x000000279100720c */ /* 0x000fc40003f04270 */
[----:B------:R-:W-:Y:S02]  /*71d0*/  FSEL R101, R74, -INF , !P5 ;  /* 0xff8000004a657808 */ /* 0x000fe40006800000 */
[----:B------:R-:W-:Y:S02]  /*71e0*/  IABS R153, R153 ;  /* 0x0000009900997213 */ /* 0x000fe40000000000 */
[----:B------:R-:W-:Y:S02]  /*71f0*/  ISETP.GT.AND P5, PT, R145, R38, PT ;  /* 0x000000269100720c */ /* 0x000fe40003fa4270 */
[----:B------:R-:W-:Y:S02]  /*7200*/  FSEL R98, R42, -INF , !P4 ;  /* 0xff8000002a627808 */ /* 0x000fe40006000000 */
[----:B------:R-:W-:Y:S02]  /*7210*/  ISETP.GE.AND P4, PT, R39, R232, PT ;  /* 0x000000e82700720c */ /* 0x000fe40003f86270 */
[----:B------:R-:W-:-:S02]  /*7220*/  FSEL R75, R75, -INF , !P0 ;  /* 0xff8000004b4b7808 */ /* 0x000fc40004000000 */
[----:B------:R-:W-:Y:S02]  /*7230*/  I2FP.F32.S32 R153, R153 ;  /* 0x0000009900997245 */ /* 0x000fe40000201400 */
[----:B------:R-:W-:Y:S02]  /*7240*/  ISETP.GE.AND P0, PT, R38, R230, PT ;  /* 0x000000e62600720c */ /* 0x000fe40003f06270 */
[----:B------:R-:W-:Y:S01]  /*7250*/  FSEL R115, R126, -INF , !P5 ;  /* 0xff8000007e737808 */ /* 0x000fe20006800000 */
[----:B------:R-:W-:Y:S01]  /*7260*/  FFMA.FTZ R70, R153, -UR6, R70 ;  /* 0x8000000699467c23 */ /* 0x000fe20008010046 */
[----:B------:R-:W-:Y:S02]  /*7270*/  IABS R209, R209 ;  /* 0x000000d100d17213 */ /* 0x000fe40000000000 */
[----:B------:R-:W-:Y:S02]  /*7280*/  FSEL R68, R68, -INF , !P3 ;  /* 0xff80000044447808 */ /* 0x000fe40005800000 */
[----:B------:R-:W-:-:S02]  /*7290*/  FSEL R103, R103, -INF , !P4 ;  /* 0xff80000067677808 */ /* 0x000fc40006000000 */
[----:B------:R-:W-:Y:S02]  /*72a0*/  ISETP.GE.AND P3, PT, R39, R233, PT ;  /* 0x000000e92700720c */ /* 0x000fe40003f66270 */
[----:B------:R-:W-:Y:S02]  /*72b0*/  FSEL R96, R89, -INF , !P6 ;  /* 0xff80000059607808 */ /* 0x000fe40007000000 */
[----:B------:R-:W-:Y:S02]  /*72c0*/  ISETP.GE.AND P4, PT, R38, R232, PT ;  /* 0x000000e82600720c */ /* 0x000fe40003f86270 */
[-C--:B------:R-:W-:Y:S02]  /*72d0*/  ISETP.GE.AND P5, PT, R35, R231.reuse, PT ;  /* 0x000000e72300720c */ /* 0x080fe40003fa6270 */
[----:B------:R-:W-:Y:S02]  /*72e0*/  FSEL R115, R115, -INF , !P0 ;  /* 0xff80000073737808 */ /* 0x000fe40004000000 */
[----:B------:R-:W-:-:S02]  /*72f0*/  ISETP.GE.AND P6, PT, R39, R231, PT ;  /* 0x000000e72700720c */ /* 0x000fc40003fc6270 */
[----:B------:R-:W-:Y:S02]  /*7300*/  I2FP.F32.S32 R42, R209 ;  /* 0x000000d1002a7245 */ /* 0x000fe40000201400 */
[----:B------:R-:W-:Y:S02]  /*7310*/  ISETP.GT.AND P0, PT, R145, R31, PT ;  /* 0x0000001f9100720c */ /* 0x000fe40003f04270 */
[----:B------:R-:W-:Y:S01]  /*7320*/  ISETP.GE.AND P2, PT, R39, R230, PT ;  /* 0x000000e62700720c */ /* 0x000fe20003f46270 */
[----:B------:R-:W-:Y:S01]  /*7330*/  FFMA.FTZ R127, R42, -UR6, R127 ;  /* 0x800000062a7f7c23 */ /* 0x000fe2000801007f */
[----:B------:R-:W-:Y:S02]  /*7340*/  FSEL R89, R57, -INF , !P3 ;  /* 0xff80000039597808 */ /* 0x000fe40005800000 */
[----:B------:R-:W-:Y:S02]  /*7350*/  FSEL R106, R106, -INF , !P4 ;  /* 0xff8000006a6a7808 */ /* 0x000fe40006000000 */
[----:B------:R-:W-:-:S02]  /*7360*/  FSEL R117, R99, -INF , !P5 ;  /* 0xff80000063757808 */ /* 0x000fc40006800000 */
[----:B------:R-:W-:Y:S02]  /*7370*/  ISETP.GE.AND P3, PT, R38, R233, PT ;  /* 0x000000e92600720c */ /* 0x000fe40003f66270 */
[----:B------:R-:W-:Y:S02]  /*7380*/  FSEL R102, R105, -INF , !P6 ;  /* 0xff80000069667808 */ /* 0x000fe40007000000 */
[----:B------:R-:W-:Y:S02]  /*7390*/  ISETP.GE.AND P4, PT, R35, R232, PT ;  /* 0x000000e82300720c */ /* 0x000fe40003f86270 */
[----:B------:R-:W-:Y:S02]  /*73a0*/  ISETP.GE.AND P5, PT, R31, R230, PT ;  /* 0x000000e61f00720c */ /* 0x000fe40003fa6270 */
[----:B------:R-:W-:Y:S02]  /*73b0*/  FSEL R70, R70, -INF , !P0 ;  /* 0xff80000046467808 */ /* 0x000fe40004000000 */
[----:B------:R-:W-:-:S02]  /*73c0*/  ISETP.GE.AND P6, PT, R38, R231, PT ;  /* 0x000000e72600720c */ /* 0x000fc40003fc6270 */
[----:B------:R-:W-:Y:S02]  /*73d0*/  FSEL R104, R75, -INF , !P2 ;  /* 0xff8000004b687808 */ /* 0x000fe40005000000 */
[----:B------:R-:W-:Y:S02]  /*73e0*/  IABS R149, R149 ;  /* 0x0000009500957213 */ /* 0x000fe40000000000 */
[----:B------:R-:W-:Y:S02]  /*73f0*/  ISETP.GT.AND P2, PT, R145, R35, PT ;  /* 0x000000239100720c */ /* 0x000fe40003f44270 */
[----:B------:R-:W-:Y:S02]  /*7400*/  FSEL R180, R180, -INF , !P3 ;  /* 0xff800000b4b47808 */ /* 0x000fe40005800000 */
[----:B------:R-:W-:Y:S02]  /*7410*/  FSEL R119, R34, -INF , !P4 ;  /* 0xff80000022777808 */ /* 0x000fe40006000000 */
        /* <DEDUP_REMOVED lines=17> */
[----:B------:R-:W-:Y:S02]  /*7530*/  ISETP.GT.AND P6, PT, R145, R27, PT ;  /* 0x0000001b9100720c */ /* 0x000fe40003fc4270 */
[----:B------:R-:W-:Y:S02]  /*7540*/  IABS R31, R147 ;  /* 0x00000093001f7213 */ /* 0x000fe40000000000 */
        /* <DEDUP_REMOVED lines=8> */
[C---:B------:R-:W-:Y:S02]  /*75d0*/  ISETP.GE.AND P6, PT, R19.reuse, R233, PT ;  /* 0x000000e91300720c */ /* 0x040fe40003fc6270 */
[----:B------:R-:W-:Y:S02]  /*75e0*/  ISETP.GE.AND P5, PT, R19, R232, PT ;  /* 0x000000e81300720c */ /* 0x000fe40003fa6270 */
[----:B------:R-:W-:Y:S02]  /*75f0*/  ISETP.GT.AND P3, PT, R145, R19, PT ;  /* 0x000000139100720c */ /* 0x000fe40003f64270 */
[----:B------:R-:W-:Y:S02]  /*7600*/  I2FP.F32.S32 R34, R143 ;  /* 0x0000008f00227245 */ /* 0x000fe40000201400 */
[----:B------:R-:W-:Y:S02]  /*7610*/  FSEL R175, R175, -INF , !P6 ;  /* 0xff800000afaf7808 */ /* 0x000fe40007000000 */
[----:B------:R-:W-:-:S02]  /*7620*/  FSEL R125, R125, -INF , !P5 ;  /* 0xff8000007d7d7808 */ /* 0x000fc40006800000 */
[----:B------:R-:W-:Y:S02]  /*7630*/  IABS R61, R61 ;  /* 0x0000003d003d7213 */ /* 0x000fe40000000000 */
[C---:B------:R-:W-:Y:S01]  /*7640*/  ISETP.GE.AND P6, PT, R19.reuse, R231, PT ;  /* 0x000000e71300720c */ /* 0x040fe20003fc6270 */
[----:B------:R-:W-:Y:S01]  /*7650*/  BAR.SYNC.DEFER_BLOCKING 0x0 ;  /* 0x0000000000007b1d */ /* 0x000fe20000010000 */
[----:B------:R-:W-:Y:S01]  /*7660*/  ISETP.GE.AND P5, PT, R19, R230, PT ;  /* 0x000000e61300720c */ /* 0x000fe20003fa6270 */
[----:B------:R-:W-:Y:S01]  /*7670*/  FFMA.FTZ R19, R34, -UR6, R123 ;  /* 0x8000000622137c23 */ /* 0x000fe2000801007b */
[----:B------:R-:W-:Y:S02]  /*7680*/  FSEL R31, R31, -INF , !P3 ;  /* 0xff8000001f1f7808 */ /* 0x000fe40005800000 */
[----:B------:R-:W-:Y:S02]  /*7690*/  IABS R121, R121 ;  /* 0x0000007900797213 */ /* 0x000fe40000000000 */
[----:B------:R-:W-:-:S02]  /*76a0*/  FSEL R118, R118, -INF , !P4 ;  /* 0xff80000076767808 */ /* 0x000fc40006000000 */
[----:B------:R-:W-:Y:S02]  /*76b0*/  I2FP.F32.S32 R61, R61 ;  /* 0x0000003d003d7245 */ /* 0x000fe40000201400 */
[----:B------:R-:W-:Y:S02]  /*76c0*/  FSEL R123, R36, -INF , !P6 ;  /* 0xff800000247b7808 */ /* 0x000fe40007000000 */
[----:B------:R-:W-:Y:S01]  /*76d0*/  FSEL R105, R31, -INF , !P5 ;  /* 0xff8000001f697808 */ /* 0x000fe20006800000 */
[----:B------:R-:W-:Y:S01]  /*76e0*/  FFMA.FTZ R66, R61, -UR6, R66 ;  /* 0x800000063d427c23 */ /* 0x000fe20008010042 */
[----:B------:R-:W-:Y:S02]  /*76f0*/  ISETP.GT.AND P4, PT, R145, R15, PT ;  /* 0x0000000f9100720c */ /* 0x000fe40003f84270 */
[C---:B------:R-:W-:Y:S02]  /*7700*/  ISETP.GE.AND P3, PT, R15.reuse, R233, PT ;  /* 0x000000e90f00720c */ /* 0x040fe40003f66270 */
[----:B------:R-:W-:-:S02]  /*7710*/  ISETP.GE.AND P6, PT, R15, R232, PT ;  /* 0x000000e80f00720c */ /* 0x000fc40003fc6270 */
[----:B------:R-:W-:Y:S02]  /*7720*/  ISETP.GE.AND P5, PT, R15, R231, PT ;  /* 0x000000e70f00720c */ /* 0x000fe40003fa6270 */
[----:B------:R-:W-:Y:S02]  /*7730*/  I2FP.F32.S32 R34, R121 ;  /* 0x0000007900227245 */ /* 0x000fe40000201400 */
[----:B------:R-:W-:Y:S02]  /*7740*/  FSEL R114, R41, -INF , !P2 ;  /* 0xff80000029727808 */ /* 0x000fe40005000000 */
[----:B------:R-:W-:Y:S01]  /*7750*/  FSEL R173, R173, -INF , !P3 ;  /* 0xff800000adad7808 */ /* 0x000fe20005800000 */
[----:B------:R-:W-:Y:S01]  /*7760*/  FFMA.FTZ R34, R34, -UR6, R67 ;  /* 0x8000000622227c23 */ /* 0x000fe20008010043 */
[----:B------:R-:W-:Y:S02]  /*7770*/  FSEL R126, R59, -INF , !P6 ;  /* 0xff8000003b7e7808 */ /* 0x000fe40007000000 */
[----:B------:R-:W-:-:S02]  /*7780*/  FSEL R19, R19, -INF , !P4 ;  /* 0xff80000013137808 */ /* 0x000fc40006000000 */
[----:B------:R-:W-:Y:S02]  /*7790*/  FSEL R122, R33, -INF , !P5 ;  /* 0xff800000217a7808 */ /* 0x000fe40006800000 */
[----:B------:R-:W-:Y:S02]  /*77a0*/  ISETP.GT.AND P2, PT, R145, R97, PT ;  /* 0x000000619100720c */ /* 0x000fe40003f44270 */
[----:B------:R-:W-:Y:S02]  /*77b0*/  ISETP.GE.AND P3, PT, R15, R230, PT ;  /* 0x000000e60f00720c */ /* 0x000fe40003f66270 */
[C---:B------:R-:W-:Y:S02]  /*77c0*/  ISETP.GE.AND P6, PT, R97.reuse, R233, PT ;  /* 0x000000e96100720c */ /* 0x040fe40003fc6270 */
[C---:B------:R-:W-:Y:S02]  /*77d0*/  ISETP.GE.AND P5, PT, R97.reuse, R232, PT ;  /* 0x000000e86100720c */ /* 0x040fe40003fa6270 */
[----:B------:R-:W-:-:S02]  /*77e0*/  ISETP.GE.AND P4, PT, R97, R231, PT ;  /* 0x000000e76100720c */ /* 0x000fc40003f86270 */
[----:B------:R-:W-:Y:S02]  /*77f0*/  ISETP.GT.AND P0, PT, R145, R14, PT ;  /* 0x0000000e9100720c */ /* 0x000fe40003f04270 */
[----:B------:R-:W-:Y:S02]  /*7800*/  FSEL R110, R19, -INF , !P3 ;  /* 0xff800000136e7808 */ /* 0x000fe40005800000 */
[----:B------:R-:W-:Y:S02]  /*7810*/  FSEL R178, R120, -INF , !P6 ;  /* 0xff80000078b27808 */ /* 0x000fe40007000000 */
[----:B------:R-:W-:Y:S02]  /*7820*/  FSEL R131, R10, -INF , !P5 ;  /* 0xff8000000a837808 */ /* 0x000fe40006800000 */
[----:B------:R-:W-:Y:S02]  /*7830*/  FSEL R129, R129, -INF , !P4 ;  /* 0xff80000081817808 */ /* 0x000fe40006000000 */
[----:B------:R-:W-:-:S02]  /*7840*/  FSEL R66, R66, -INF , !P2 ;  /* 0xff80000042427808 */ /* 0x000fc40005000000 */
[----:B------:R-:W-:Y:S02]  /*7850*/  ISETP.GE.AND P3, PT, R97, R230, PT ;  /* 0x000000e66100720c */ /* 0x000fe40003f66270 */
        /* <DEDUP_REMOVED lines=67> */
.L_x_1044:
[----:B------:R-:W-:Y:S05]  /*7c90*/  BSYNC.RECONVERGENT B0 ;  /* 0x0000000000007941 */ /* 0x000fea0003800200 */
.L_x_1043:
[----:B------:R-:W0:Y:S02]  /*7ca0*/  LDGDEPBAR ;  /* 0x00000000000079af */ /* 0x000e240000000000 */
.L_x_1042:
[----:B------:R-:W-:Y:S01]  /*7cb0*/  FMNMX3.FTZ R19, R158, R156, R154, !PT ;  /* 0x0000009c9e137276 */ /* 0x000fe2000781009a */
[----:B------:R-:W-:Y:S01]  /*7cc0*/  IMAD.U32 R208, RZ, RZ, UR25 ;  /* 0x00000019ffd07e24 */ /* 0x000fe2000f8e00ff */
[----:B------:R-:W-:Y:S01]  /*7cd0*/  SHF.R.U32.HI R15, RZ, 0x5, R228 ;  /* 0x00000005ff0f7819 */ /* 0x000fe200000116e4 */
[----:B------:R-:W-:Y:S01]  /*7ce0*/  IMAD.IADD R218, R179, 0x1, R2 ;  /* 0x00000001b3da7824 */ /* 0x000fe200078e0202 */
[----:B------:R-:W-:Y:S01]  /*7cf0*/  FMNMX3.FTZ R19, R19, R152, R150, !PT ;  /* 0x0000009813137276 */ /* 0x000fe20007810096 */
[----:B------:R-:W-:Y:S01]  /*7d00*/  USHF.L.U32 UR31, UR16, 0x2, URZ ;  /* 0x00000002101f7899 */ /* 0x000fe200080006ff */
[----:B------:R-:W-:Y:S01]  /*7d10*/  IMAD.WIDE.U32 R242, R0, -0x2daee0ad, RZ ;  /* 0xd2511f5300f27825 */ /* 0x000fe200078e00ff */
[----:B------:R-:W-:Y:S01]  /*7d20*/  UIADD3 UR9, UPT, UPT, UR33, -0x4498517b, URZ ;  /* 0xbb67ae8521097890 */ /* 0x000fe2000fffe0ff */
[----:B------:R-:W-:Y:S01]  /*7d30*/  FMNMX3.FTZ R19, R19, R148, R142, !PT ;  /* 0x0000009413137276 */ /* 0x000fe2000781008e */
[----:B------:R-:W-:Y:S01]  /*7d40*/  UIADD3 UR11, UPT, UPT, UR32, 0x3c6ef372, URZ ;  /* 0x3c6ef372200b7890 */ /* 0x000fe2000fffe0ff */
[----:B------:R-:W-:Y:S01]  /*7d50*/  IMAD R208, R208, 0x8, R15 ;  /* 0x00000008d0d07824 */ /* 0x000fe200078e020f */
[----:B------:R-:W-:Y:S01]  /*7d60*/  FMNMX3.FTZ R15, R136, R88, R40, !PT ;  /* 0x00000058880f7276 */ /* 0x000fe20007810028 */
[----:B------:R-:W-:Y:S01]  /*7d70*/  IMAD.U32 R14, RZ, RZ, UR31 ;  /* 0x0000001fff0e7e24 */ /* 0x000fe2000f8e00ff */
[----:B------:R-:W-:Y:S01]  /*7d80*/  FMNMX3.FTZ R19, R19, R140, R12, !PT ;  /* 0x0000008c13137276 */ /* 0x000fe2000781000c */
[C---:B-1----:R-:W-:Y:S01]  /*7d90*/  VIADD R38, R208.reuse, 0x4 ;  /* 0x00000004d0267836 */ /* 0x042fe20000000000 */
[----:B------:R-:W-:Y:S01]  /*7da0*/  FMNMX3.FTZ R15, R15, R32, R24, !PT ;  /* 0x000000200f0f7276 */ /* 0x000fe20007810018 */
[----:B------:R-:W-:Y:S01]  /*7db0*/  IMAD.WIDE.U32 R208, R208, -0x326172a9, RZ ;  /* 0xcd9e8d57d0d07825 */ /* 0x000fe200078e00ff */
[----:B------:R-:W-:Y:S01]  /*7dc0*/  FMNMX3.FTZ R19, R19, R30, R132, !PT ;  /* 0x0000001e13137276 */ /* 0x000fe20007810084 */
[----:B------:R-:W-:Y:S01]  /*7dd0*/  UIADD3 UR8, UPT, UPT, UR31, 0x1, URZ ;  /* 0x000000011f087890 */ /* 0x000fe2000fffe0ff */
[----:B------:R-:W-:Y:S01]  /*7de0*/  FMNMX3.FTZ R15, R15, R8, R6, !PT ;  /* 0x000000080f0f7276 */ /* 0x000fe20007810006 */
[----:B------:R-:W-:Y:S01]  /*7df0*/  IMAD.WIDE.U32 R38, R38, -0x326172a9, RZ ;  /* 0xcd9e8d5726267825 */ /* 0x000fe200078e00ff */
[----:B------:R-:W-:Y:S01]  /*7e00*/  FMNMX3.FTZ R19, R19, R26, R144, !PT ;  /* 0x0000001a13137276 */ /* 0x000fe20007810090 */
[----:B------:R-:W-:Y:S01]  /*7e10*/  UIADD3 UR17, UPT, UPT, UR32, -0x61c88647, URZ ;  /* 0x9e3779b920117890 */ /* 0x000fe2000fffe0ff */
[----:B------:R-:W-:Y:S01]  /*7e20*/  FMNMX3.FTZ R15, R15, R4, R56, !PT ;  /* 0x000000040f0f7276 */ /* 0x000fe20007810038 */
[----:B------:R-:W-:Y:S01]  /*7e30*/  IMAD.U32 R138, RZ, RZ, UR8 ;  /* 0x00000008ff8a7e24 */ /* 0x000fe2000f8e00ff */
[----:B------:R-:W-:Y:S01]  /*7e40*/  FMNMX3.FTZ R19, R19, R28, R210, !PT ;  /* 0x0000001c13137276 */ /* 0x000fe200078100d2 */
[----:B------:R-:W-:Y:S01]  /*7e50*/  UIADD3 UR29, UPT, UPT, UR33, 0x32370b8f, URZ ;  /* 0x32370b8f211d7890 */ /* 0x000fe2000fffe0ff */
[----:B------:R-:W-:Y:S01]  /*7e60*/  LOP3.LUT R250, R3, UR32, R209, 0x96, !PT ;  /* 0x0000002003fa7c12 */ /* 0x000fe2000f8e96d1 */
[----:B------:R-:W-:Y:S01]  /*7e70*/  UIADD3 UR30, UPT, UPT, UR33, 0x76cf5d0a, URZ ;  /* 0x76cf5d0a211e7890 */ /* 0x000fe2000fffe0ff */
[----:B------:R-:W-:Y:S01]  /*7e80*/  FMNMX3.FTZ R19, R19, R90, R48, !PT ;  /* 0x0000005a13137276 */ /* 0x000fe20007810030 */
[----:B------:R-:W-:Y:S01]  /*7e90*/  UIADD3 UR7, UPT, UPT, UR31, 0x2, URZ ;  /* 0x000000021f077890 */ /* 0x000fe2000fffe0ff */
[----:B------:R-:W-:Y:S01]  /*7ea0*/  LOP3.LUT R246, R3, UR32, R39, 0x96, !PT ;  /* 0x0000002003f67c12 */ /* 0x000fe2000f8e9627 */
[----:B------:R-:W-:Y:S01]  /*7eb0*/  IMAD.WIDE.U32 R250, R250, -0x2daee0ad, RZ ;  /* 0xd2511f53fafa7825 */ /* 0x000fe200078e00ff */
[----:B------:R-:W-:Y:S01]  /*7ec0*/  FMNMX3.FTZ R19, R19, R49, R54, !PT ;  /* 0x0000003113137276 */ /* 0x000fe20007810036 */
[----:B------:R-:W-:Y:S01]  /*7ed0*/  UIADD3 UR10, UPT, UPT, UR32, -0x255992d5, URZ ;  /* 0xdaa66d2b200a7890 */ /* 0x000fe2000fffe0ff */
[----:B------:R-:W-:Y:S01]  /*7ee0*/  FMNMX3.FTZ R3, R15, R46, R22, !PT ;  /* 0x0000002e0f037276 */ /* 0x000fe20007810016 */
[----:B------:R-:W-:Y:S01]  /*7ef0*/  IMAD.WIDE.U32 R246, R246, -0x2daee0ad, RZ ;  /* 0xd2511f53f6f67825 */ /* 0x000fe200078e00ff */
[----:B------:R-:W-:Y:S01]  /*7f00*/  FMNMX3.FTZ R19, R19, R53, R58, !PT ;  /* 0x0000003513137276 */ /* 0x000fe2000781003a */
[----:B------:R-:W1:Y:S01]  /*7f10*/  LDCU UR22, c[0x0][0x45c] ;  /* 0x00008b80ff1677ac */ /* 0x000e620008000800 */
[----:B------:R-:W-:Y:S01]  /*7f20*/  FMNMX3.FTZ R3, R3, R20, R204, !PT ;  /* 0x0000001403037276 */ /* 0x000fe200078100cc */
[----:B--2---:R-:W-:Y:S01]  /*7f30*/  IMAD.U32 R34, RZ, RZ, UR7 ;  /* 0x00000007ff227e24 */ /* 0x004fe2000f8e00ff */
[----:B------:R-:W-:Y:S01]  /*7f40*/  FMNMX3.FTZ R19, R19, R63, R68, !PT ;  /* 0x0000003f13137276 */ /* 0x000fe20007810044 */
[----:B------:R-:W-:Y:S01]  /*7f50*/  UIADD3 UR25, UPT, UPT, UR33, -0x126145ec, URZ ;  /* 0xed9eba1421197890 */ /* 0x000fe2000fffe0ff */
[----:B------:R-:W-:Y:S01]  /*7f60*/  FMNMX3.FTZ R3, R3, R50, R182, !PT ;  /* 0x0000003203037276 */ /* 0x000fe200078100b6 */
[----:B------:R-:W-:Y:S01]  /*7f70*/  UIADD3 UR24, UPT, UPT, UR33, -0x56f99767, URZ ;  /* 0xa906689921187890 */ /* 0x000fe2000fffe0ff */
        /* <DEDUP_REMOVED lines=9> */
[----:B------:R-:W-:Y:S01]  /*8010*/  STL.64 [R1], R242 ;  /* 0x000000f201007387 */ /* 0x000fe20000100a00 */
[----:B------:R-:W-:Y:S01]  /*8020*/  FMNMX3.FTZ R2, R2, R81, R84, !PT ;  /* 0x0000005102027276 */ /* 0x000fe20007810054 */
[----:B------:R-:W-:Y:S01]  /*8030*/  UISETP.GT.U32.AND UP0, UPT, UR16, UR18, UPT ;  /* 0x000000121000728c */ /* 0x000fe2000bf04070 */
[----:B------:R-:W-:-:S02]  /*8040*/  FMNMX3.FTZ R19, R19, R173, R178, !PT ;  /* 0x000000ad13137276 */ /* 0x000fc400078100b2 */
[----:B------:R-:W-:Y:S02]  /*8050*/  FMNMX3.FTZ R2, R2, R91, R96, !PT ;  /* 0x0000005b02027276 */ /* 0x000fe40007810060 */
[----:B------:R-:W-:Y:S02]  /*8060*/  FMNMX.FTZ R19, R176, R19, !PT ;  /* 0x00000013b0137209 */ /* 0x000fe40007810000 */
[----:B------:R-:W-:Y:S02]  /*8070*/  LOP3.LUT R14, R14, UR33, R243, 0x96, !PT ;  /* 0x000000210e0e7c12 */ /* 0x000fe4000f8e96f3 */
[C---:B------:R-:W-:Y:S01]  /*8080*/  LOP3.LUT R248, R242.reuse, UR9, R251, 0x96, !PT ;  /* 0x00000009f2f87c12 */ /* 0x040fe2000f8e96fb */
[----:B------:R-:W2:Y:S01]  /*8090*/  SHFL.BFLY PT, R36, R19, 0x2, 0x1f ;  /* 0x0c401f0013247f89 */ /* 0x000ea200000e0000 */
[----:B------:R-:W-:Y:S01]  /*80a0*/  LOP3.LUT R244, R242, UR9, R247, 0x96, !PT ;  /* 0x00000009f2f47c12 */ /* 0x000fe2000f8e96f7 */
[----:B------:R-:W-:Y:S01]  /*80b0*/  IMAD.WIDE.U32 R14, R14, -0x326172a9, RZ ;  /* 0xcd9e8d570e0e7825 */ /* 0x000fe200078e00ff */
[----:B------:R-:W-:Y:S01]  /*80c0*/  FMNMX3.FTZ R2, R2, R102, R107, !PT ;  /* 0x0000006602027276 */ /* 0x000fe2000781006b */
[----:B------:R-:W-:Y:S01]  /*80d0*/  UIADD3 UR9, UPT, UPT, UR32, 0x78dde6e4, URZ ;  /* 0x78dde6e420097890 */ /* 0x000fe2000fffe0ff */
[----:B------:R-:W-:Y:S01]  /*80e0*/  LOP3.LUT R138, R138, UR33, R243, 0x96, !PT ;  /* 0x000000218a8a7c12 */ /* 0x000fe2000f8e96f3 */
[----:B------:R-:W-:Y:S01]  /*80f0*/  IMAD.WIDE.U32 R248, R248, -0x326172a9, RZ ;  /* 0xcd9e8d57f8f87825 */ /* 0x000fe200078e00ff */
[----:B------:R-:W-:-:S02]  /*8100*/  FMNMX3.FTZ R2, R2, R117, R114, !PT ;  /* 0x0000007502027276 */ /* 0x000fc40007810072 */
[----:B------:R-:W-:Y:S01]  /*8110*/  LOP3.LUT R42, R38, UR17, R15, 0x96, !PT ;  /* 0x00000011262a7c12 */ /* 0x000fe2000f8e960f */
[----:B------:R-:W-:Y:S01]  /*8120*/  IMAD.WIDE.U32 R244, R244, -0x326172a9, RZ ;  /* 0xcd9e8d57f4f47825 */ /* 0x000fe200078e00ff */
[----:B------:R-:W-:Y:S02]  /*8130*/  FMNMX3.FTZ R2, R2, R124, R123, !PT ;  /* 0x0000007c02027276 */ /* 0x000fe4000781007b */
[----:B------:R-:W-:Y:S01]  /*8140*/  LOP3.LUT R222, R14, UR11, R249, 0x96, !PT ;  /* 0x0000000b0ede7c12 */ /* 0x000fe2000f8e96f9 */
[----:B------:R-:W-:Y:S01]  /*8150*/  IMAD.WIDE.U32 R138, R138, -0x326172a9, RZ ;  /* 0xcd9e8d578a8a7825 */ /* 0x000fe200078e00ff */
[----:B------:R-:W-:Y:S02]  /*8160*/  LOP3.LUT R10, R14, UR11, R245, 0x96, !PT ;  /* 0x0000000b0e0a7c12 */ /* 0x000fe4000f8e96f5 */
[----:B------:R-:W-:Y:S01]  /*8170*/  FMNMX3.FTZ R14, R37, R29, R7, !PT ;  /* 0x0000001d250e7276 */ /* 0x000fe20007810007 */
[----:B------:R-:W-:Y:S01]  /*8180*/  IMAD.WIDE.U32 R42, R42, -0x2daee0ad, RZ ;  /* 0xd2511f532a2a7825 */ /* 0x000fe200078e00ff */
[----:B------:R-:W-:-:S02]  /*8190*/  FMNMX3.FTZ R2, R2, R122, R129, !PT ;  /* 0x0000007a02027276 */ /* 0x000fc40007810081 */
[----:B------:R-:W-:Y:S01]  /*81a0*/  FMNMX3.FTZ R14, R14, R5, R17, !PT ;  /* 0x000000050e0e7276 */ /* 0x000fe20007810011 */
[----:B------:R-:W-:Y:S01]  /*81b0*/  IMAD.WIDE.U32 R222, R222, -0x2daee0ad, RZ ;  /* 0xd2511f53dede7825 */ /* 0x000fe200078e00ff */
[----:B------:R-:W-:Y:S02]  /*81c0*/  LOP3.LUT R134, R246, UR30, R43, 0x96, !PT ;  /* 0x0000001ef6867c12 */ /* 0x000fe4000f8e962b */
[----:B--2---:R-:W-:Y:S02]  /*81d0*/  FMNMX.FTZ R36, R19, R36, !PT ;  /* 0x0000002413247209 */ /* 0x004fe40007810000 */
[----:B------:R-:W-:Y:S01]  /*81e0*/  FMNMX3.FTZ R14, R14, R13, R11, !PT ;  /* 0x0000000d0e0e7276 */ /* 0x000fe2000781000b */
[----:B------:R-:W-:Y:S01]  /*81f0*/  IMAD.WIDE.U32 R134, R134, -0x326172a9, RZ ;  /* 0xcd9e8d5786867825 */ /* 0x000fe200078e00ff */
[----:B------:R-:W-:Y:S01]  /*8200*/  LOP3.LUT R19, R208, UR17, R15, 0x96, !PT ;  /* 0x00000011d0137c12 */ /* 0x000fe2000f8e960f */
[----:B------:R-:W2:Y:S01]  /*8210*/  SHFL.BFLY PT, R3, R36, 0x1, 0x1f ;  /* 0x0c201f0024037f89 */ /* 0x000ea200000e0000 */
[----:B------:R-:W-:-:S02]  /*8220*/  FMNMX3.FTZ R14, R14, R9, R55, !PT ;  /* 0x000000090e0e7276 */ /* 0x000fc40007810037 */
[----:B------:R-:W-:Y:S01]  /*8230*/  LOP3.LUT R15, R208, UR17, R139, 0x96, !PT ;  /* 0x00000011d00f7c12 */ /* 0x000fe2000f8e968b */
[----:B------:R-:W-:Y:S01]  /*8240*/  IMAD.WIDE.U32 R216, R19, -0x2daee0ad, RZ ;  /* 0xd2511f5313d87825 */ /* 0x000fe200078e00ff */
[----:B------:R-:W-:Y:S02]  /*8250*/  FMNMX3.FTZ R14, R14, R23, R21, !PT ;  /* 0x000000170e0e7276 */ /* 0x000fe40007810015 */
[----:B------:R-:W-:Y:S01]  /*8260*/  FMNMX3.FTZ R19, R16, R146, R18, !PT ;  /* 0x0000009210137276 */ /* 0x000fe20007810012 */
[----:B------:R-:W-:Y:S01]  /*8270*/  IMAD.WIDE.U32 R70, R15, -0x2daee0ad, RZ ;  /* 0xd2511f530f467825 */ /* 0x000fe200078e00ff */
[----:B------:R-:W-:Y:S02]  /*8280*/  FMNMX3.FTZ R14, R14, R45, R197, !PT ;  /* 0x0000002d0e0e7276 */ /* 0x000fe400078100c5 */
[----:B------:R-:W-:Y:S02]  /*8290*/  FMNMX3.FTZ R19, R19, R108, R196, !PT ;  /* 0x0000006c13137276 */ /* 0x000fe400078100c4 */
[----:B------:R-:W-:-:S02]  /*82a0*/  FMNMX3.FTZ R14, R14, R193, R169, !PT ;  /* 0x000000c10e0e7276 */ /* 0x000fc400078100a9 */
[----:B------:R-:W-:Y:S02]  /*82b0*/  FMNMX3.FTZ R19, R19, R86, R184, !PT ;  /* 0x0000005613137276 */ /* 0x000fe400078100b8 */
[----:B------:R-:W-:Y:S01]  /*82c0*/  FMNMX3.FTZ R25, R14, R87, R69, !PT ;  /* 0x000000570e197276 */ /* 0x000fe20007810045 */
[----:B------:R-:W-:Y:S01]  /*82d0*/  IMAD.WIDE.U32 R14, R10, -0x2daee0ad, RZ ;  /* 0xd2511f530a0e7825 */ /* 0x000fe200078e00ff */
[----:B------:R-:W-:Y:S02]  /*82e0*/  LOP3.LUT R0, R38, UR17, R139, 0x96, !PT ;  /* 0x0000001126007c12 */ /* 0x000fe4000f8e968b */
[----:B------:R-:W-:Y:S02]  /*82f0*/  FMNMX3.FTZ R25, R25, R76, R79, !PT ;  /* 0x0000004c19197276 */ /* 0x000fe4000781004f */
[----:B------:R-:W-:Y:S02]  /*8300*/  FMNMX3.FTZ R19, R19, R212, R64, !PT ;  /* 0x000000d413137276 */ /* 0x000fe40007810040 */
[----:B--2---:R-:W-:-:S02]  /*8310*/  FMNMX.FTZ R36, R36, R3, !PT ;  /* 0x0000000324247209 */ /* 0x004fc40007810000 */
[----:B------:R-:W-:Y:S02]  /*8320*/  FMNMX.FTZ R3, R127, R2, !PT ;  /* 0x000000027f037209 */ /* 0x000fe40007810000 */
[----:B------:R-:W-:Y:S01]  /*8330*/  FMNMX3.FTZ R25, R25, R83, R92, !PT ;  /* 0x0000005319197276 */ /* 0x000fe2000781005c */
[----:B-1----:R-:W-:Y:S01]  /*8340*/  FMUL.FTZ R189, R36, UR22 ;  /* 0x0000001624bd7c20 */ /* 0x002fe20008410000 */
[----:B------:R-:W-:Y:S01]  /*8350*/  FMNMX3.FTZ R19, R19, R52, R188, !PT ;  /* 0x0000003413137276 */ /* 0x000fe200078100bc */
[----:B------:R-:W1:Y:S01]  /*8360*/  SHFL.BFLY PT, R2, R3, 0x2, 0x1f ;  /* 0x0c401f0003027f89 */ /* 0x000e6200000e0000 */
[----:B------:R-:W-:Y:S02]  /*8370*/  FMNMX3.FTZ R25, R25, R94, R101, !PT ;  /* 0x0000005e19197276 */ /* 0x000fe40007810065 */
[----:B------:R-:W-:Y:S02]  /*8380*/  LOP3.LUT R74, R244, UR10, R135, 0x96, !PT ;  /* 0x0000000af44a7c12 */ /* 0x000fe4000f8e9687 */
[----:B------:R-:W-:-:S02]  /*8390*/  FMNMX3.FTZ R25, R25, R104, R115, !PT ;  /* 0x0000006819197276 */ /* 0x000fc40007810073 */
[----:B------:R-:W-:Y:S01]  /*83a0*/  LOP3.LUT R34, R34, UR33, R243, 0x96, !PT ;  /* 0x0000002122227c12 */ /* 0x000fe2000f8e96f3 */
[----:B------:R-:W-:Y:S01]  /*83b0*/  IMAD.WIDE.U32 R74, R74, -0x2daee0ad, RZ ;  /* 0xd2511f534a4a7825 */ /* 0x000fe200078e00ff */
[----:B------:R-:W-:Y:S02]  /*83c0*/  FMNMX3.FTZ R25, R25, R113, R112, !PT ;  /* 0x0000007119197276 */ /* 0x000fe40007810070 */
[----:B------:R-:W-:Y:S01]  /*83d0*/  FMNMX3.FTZ R19, R19, R206, R202, !PT ;  /* 0x000000ce13137276 */ /* 0x000fe200078100ca */
[----:B------:R-:W-:Y:S01]  /*83e0*/  IMAD.WIDE.U32 R34, R34, -0x326172a9, RZ ;  /* 0xcd9e8d5722227825 */ /* 0x000fe200078e00ff */
[----:B------:R-:W-:Y:S02]  /*83f0*/  FMNMX3.FTZ R25, R25, R100, R105, !PT ;  /* 0x0000006419197276 */ /* 0x000fe40007810069 */
[----:B------:R-:W-:Y:S02]  /*8400*/  LOP3.LUT R160, R250, UR30, R217, 0x96, !PT ;  /* 0x0000001efaa07c12 */ /* 0x000fe4000f8e96d9 */
[----:B------:R-:W-:-:S02]  /*8410*/  FMNMX3.FTZ R25, R25, R110, R121, !PT ;  /* 0x0000006e19197276 */ /* 0x000fc40007810079 */
[----:B------:R-:W-:Y:S01]  /*8420*/  FMNMX3.FTZ R19, R19, R192, R198, !PT ;  /* 0x000000c013137276 */ /* 0x000fe200078100c6 */
[----:B------:R-:W-:Y:S01]  /*8430*/  IMAD.WIDE.U32 R160, R160, -0x326172a9, RZ ;  /* 0xcd9e8d57a0a07825 */ /* 0x000fe200078e00ff */
[----:B------:R-:W-:Y:S02]  /*8440*/  LOP3.LUT R137, R14, UR25, R75, 0x96, !PT ;  /* 0x000000190e897c12 */ /* 0x000fe4000f8e964b */
[----:B------:R-:W-:Y:S02]  /*8450*/  FMNMX3.FTZ R14, R19, R186, R62, !PT ;  /* 0x000000ba130e7276 */ /* 0x000fe4000781003e */
[----:B-1----:R-:W-:Y:S02]  /*8460*/  FMNMX.FTZ R2, R3, R2, !PT ;  /* 0x0000000203027209 */ /* 0x002fe40007810000 */
[----:B------:R-:W-:Y:S01]  /*8470*/  LOP3.LUT R3, R42, UR29, R15, 0x96, !PT ;  /* 0x0000001d2a037c12 */ /* 0x000fe2000f8e960f */
[----:B------:R-:W-:Y:S01]  /*8480*/  IMAD.WIDE.U32 R42, R0, -0x2daee0ad, RZ ;  /* 0xd2511f53002a7825 */ /* 0x000fe200078e00ff */
[----:B------:R-:W-:Y:S01]  /*8490*/  FMNMX.FTZ R0, R120, R25, !PT ;  /* 0x0000001978007209 */ /* 0x000fe20007810000 */
[----:B------:R-:W1:Y:S01]  /*84a0*/  SHFL.BFLY PT, R15, R2, 0x1, 0x1f ;  /* 0x0c201f00020f7f89 */ /* 0x000e6200000e0000 */
[----:B------:R-:W-:-:S02]  /*84b0*/  LOP3.LUT R191, R34, UR11, R249, 0x96, !PT ;  /* 0x0000000b22bf7c12 */ /* 0x000fc4000f8e96f9 */
[----:B------:R-:W-:Y:S02]  /*84c0*/  LOP3.LUT R67, R34, UR11, R245, 0x96, !PT ;  /* 0x0000000b22437c12 */ /* 0x000fe4000f8e96f5 */
[----:B------:R-:W-:Y:S02]  /*84d0*/  LOP3.LUT R34, R248, UR10, R161, 0x96, !PT ;  /* 0x0000000af8227c12 */ /* 0x000fe4000f8e96a1 */
[----:B------:R-:W-:Y:S02]  /*84e0*/  FMNMX3.FTZ R14, R14, R73, R78, !PT ;  /* 0x000000490e0e7276 */ /* 0x000fe4000781004e */
[----:B------:R-:W-:Y:S02]  /*84f0*/  FSETP.NEU.FTZ.AND P0, PT, R36, -INF , PT ;  /* 0xff8000002400780b */ /* 0x000fe40003f1d000 */
[----:B------:R-:W-:Y:S02]  /*8500*/  LOP3.LUT R216, R216, UR29, R223, 0x96, !PT ;  /* 0x0000001dd8d87c12 */ /* 0x000fe4000f8e96df */
[----:B------:R-:W-:-:S02]  /*8510*/  LOP3.LUT R195, R208, UR17, R35, 0x96, !PT ;  /* 0x00000011d0c37c12 */ /* 0x000fc4000f8e9623 */
[----:B------:R-:W-:Y:S01]  /*8520*/  LOP3.LUT R194, R38, UR17, R35, 0x96, !PT ;  /* 0x0000001126c27c12 */ /* 0x000fe2000f8e9623 */
[----:B------:R-:W-:Y:S01]  /*8530*/  IMAD.WIDE.U32 R34, R34, -0x2daee0ad, RZ ;  /* 0xd2511f5322227825 */ /* 0x000fe200078e00ff */
[----:B------:R-:W-:Y:S02]  /*8540*/  FMNMX3.FTZ R14, R14, R82, R85, !PT ;  /* 0x000000520e0e7276 */ /* 0x000fe40007810055 */
[----:B------:R-:W-:Y:S01]  /*8550*/  LOP3.LUT R214, R138, UR11, R249, 0x96, !PT ;  /* 0x0000000b8ad67c12 */ /* 0x000fe2000f8e96f9 */
[----:B------:R-:W-:Y:S01]  /*8560*/  IMAD.WIDE.U32 R216, R216, -0x326172a9, RZ ;  /* 0xcd9e8d57d8d87825 */ /* 0x000fe200078e00ff */
[----:B------:R-:W-:Y:S02]  /*8570*/  FSEL R189, R189, RZ, P0 ;  /* 0x000000ffbdbd7208 */ /* 0x000fe40000000000 */
[----:B------:R-:W-:Y:S01]  /*8580*/  LOP3.LUT R162, R246, UR30, R43, 0x96, !PT ;  /* 0x0000001ef6a27c12 */ /* 0x000fe2000f8e962b */
[----:B------:R-:W-:Y:S01]  /*8590*/  IMAD.WIDE.U32 R214, R214, -0x2daee0ad, RZ ;  /* 0xd2511f53d6d67825 */ /* 0x000fe200078e00ff */
[----:B-1----:R-:W-:-:S03]  /*85a0*/  FMNMX.FTZ R2, R2, R15, !PT ;  /* 0x0000000f02027209 */ /* 0x002fc60007810000 */
[----:B------:R-:W-:Y:S01]  /*85b0*/  FFMA.FTZ R99, R152, UR22, -R189 ;  /* 0x0000001698637c23 */ /* 0x000fe200080108bd */
[----:B------:R-:W1:Y:S01]  /*85c0*/  SHFL.BFLY PT, R15, R0, 0x2, 0x1f ;  /* 0x0c401f00000f7f89 */ /* 0x000e6200000e0000 */
[----:B------:R-:W-:Y:S01]  /*85d0*/  FMNMX3.FTZ R14, R14, R93, R98, !PT ;  /* 0x0000005d0e0e7276 */ /* 0x000fe20007810062 */
[----:B------:R-:W-:Y:S01]  /*85e0*/  IMAD.WIDE.U32 R162, R162, -0x326172a9, RZ ;  /* 0xcd9e8d57a2a27825 */ /* 0x000fe200078e00ff */
[----:B------:R-:W-:-:S03]  /*85f0*/  LOP3.LUT R222, R222, UR25, R35, 0x96, !PT ;  /* 0x00000019dede7c12 */ /* 0x000fc6000f8e9623 */
[----:B------:R-:W-:Y:S01]  /*8600*/  FMUL.FTZ R183, R2, UR22 ;  /* 0x0000001602b77c20 */ /* 0x000fe20008410000 */
[----:B------:R-:W-:Y:S01]  /*8610*/  FFMA.FTZ R35, R140, UR22, -R189 ;  /* 0x000000168c237c23 */ /* 0x000fe200080108bd */
[----:B------:R-:W-:Y:S01]  /*8620*/  FSETP.NEU.FTZ.AND P0, PT, R2, -INF , PT ;  /* 0xff8000000200780b */ /* 0x000fe20003f1d000 */
[----:B------:R-:W-:Y:S01]  /*8630*/  IMAD.WIDE.U32 R140, R3, -0x326172a9, RZ ;  /* 0xcd9e8d57038c7825 */ /* 0x000fe200078e00ff */
[----:B------:R-:W-:-:S03]  /*8640*/  LOP3.LUT R160, R160, UR9, R217, 0x96, !PT ;  /* 0x00000009a0a07c12 */ /* 0x000fc6000f8e96d9 */
[----:B------:R-:W-:Y:S01]  /*8650*/  FFMA.FTZ R170, R154, UR22, -R189 ;  /* 0x000000169aaa7c23 */ /* 0x000fe200080108bd */
[----:B------:R-:W-:Y:S01]  /*8660*/  FMNMX3.FTZ R14, R14, R103, R106, !PT ;  /* 0x000000670e0e7276 */ /* 0x000fe2000781006a */
[----:B------:R-:W-:Y:S01]  /*8670*/  IMAD.WIDE.U32 R222, R222, -0x326172a9, RZ ;  /* 0xcd9e8d57dede7825 */ /* 0x000fe200078e00ff */
[----:B------:R-:W-:-:S03]  /*8680*/  LOP3.LUT R51, R70, UR29, R215, 0x96, !PT ;  /* 0x0000001d46337c12 */ /* 0x000fc6000f8e96d7 */
[----:B------:R-:W-:Y:S01]  /*8690*/  FFMA.FTZ R80, R150, UR22, -R189 ;  /* 0x0000001696507c23 */ /* 0x000fe200080108bd */
[----:B------:R-:W-:Y:S01]  /*86a0*/  FSEL R183, R183, RZ, P0 ;  /* 0x000000ffb7b77208 */ /* 0x000fe20000000000 */
[----:B------:R-:W-:Y:S01]  /*86b0*/  IMAD.WIDE.U32 R160, R160, -0x2daee0ad, RZ ;  /* 0xd2511f53a0a07825 */ /* 0x000fe200078e00ff */
[----:B------:R-:W-:-:S03]  /*86c0*/  LOP3.LUT R138, R138, UR11, R245, 0x96, !PT ;  /* 0x0000000b8a8a7c12 */ /* 0x000fc6000f8e96f5 */
[----:B------:R-:W-:Y:S01]  /*86d0*/  FFMA.FTZ R47, R148, UR22, -R189 ;  /* 0x00000016942f7c23 */ /* 0x000fe200080108bd */
[----:B------:R-:W-:Y:S01]  /*86e0*/  LOP3.LUT R70, R244, UR10, R163, 0x96, !PT ;  /* 0x0000000af4467c12 */ /* 0x000fe2000f8e96a3 */
[----:B------:R-:W-:Y:S01]  /*86f0*/  FFMA.FTZ R97, R40, UR22, -R183 ;  /* 0x0000001628617c23 */ /* 0x000fe200080108b7 */
[----:B------:R-:W-:Y:S01]  /*8700*/  LOP3.LUT R3, R134, UR9, R141, 0x96, !PT ;  /* 0x0000000986037c12 */ /* 0x000fe2000f8e968d */
[----:B------:R-:W-:Y:S01]  /*8710*/  IMAD.WIDE.U32 R138, R138, -0x2daee0ad, RZ ;  /* 0xd2511f538a8a7825 */ /* 0x000fe200078e00ff */
[----:B------:R-:W-:-:S03]  /*8720*/  FMNMX3.FTZ R19, R14, R119, R118, !PT ;  /* 0x000000770e137276 */ /* 0x000fc60007810076 */
[----:B------:R-:W-:Y:S01]  /*8730*/  FFMA.FTZ R75, R24, UR22, -R183 ;  /* 0x00000016184b7c23 */ /* 0x000fe200080108b7 */
[----:B-1----:R-:W-:Y:S01]  /*8740*/  FMNMX.FTZ R0, R0, R15, !PT ;  /* 0x0000000f00007209 */ /* 0x002fe20007810000 */
[----:B------:R-:W-:Y:S01]  /*8750*/  IMAD.WIDE.U32 R40, R3, -0x2daee0ad, RZ ;  /* 0xd2511f5303287825 */ /* 0x000fe200078e00ff */
[----:B------:R-:W-:-:S03]  /*8760*/  LOP3.LUT R31, R250, UR30, R71, 0x96, !PT ;  /* 0x0000001efa1f7c12 */ /* 0x000fc6000f8e9647 */
[----:B------:R-:W-:Y:S01]  /*8770*/  FFMA.FTZ R168, R136, UR22, -R183 ;  /* 0x0000001688a87c23 */ /* 0x000fe200080108b7 */
[----:B------:R-:W-:Y:S01]  /*8780*/  FMNMX3.FTZ R19, R19, R116, R125, !PT ;  /* 0x0000007413137276 */ /* 0x000fe2000781007d */
[----:B------:R-:W1:Y:S01]  /*8790*/  SHFL.BFLY PT, R33, R0, 0x1, 0x1f ;  /* 0x0c201f0000217f89 */ /* 0x000e6200000e0000 */
[----:B------:R-:W-:Y:S01]  /*87a0*/  IMAD.WIDE.U32 R70, R70, -0x2daee0ad, RZ ;  /* 0xd2511f5346467825 */ /* 0x000fe200078e00ff */
[----:B------:R-:W-:-:S03]  /*87b0*/  LOP3.LUT R3, R34, UR24, R161, 0x96, !PT ;  /* 0x0000001822037c12 */ /* 0x000fc6000f8e96a1 */
[----:B------:R-:W-:Y:S01]  /*87c0*/  FFMA.FTZ R32, R32, UR22, -R183 ;  /* 0x0000001620207c23 */ /* 0x000fe200080108b7 */
[----:B------:R-:W-:Y:S01]  /*87d0*/  FMNMX3.FTZ R19, R19, R126, R131, !PT ;  /* 0x0000007e13137276 */ /* 0x000fe20007810083 */
[----:B------:R-:W-:Y:S01]  /*87e0*/  IMAD.WIDE.U32 R136, R137, -0x326172a9, RZ ;  /* 0xcd9e8d5789887825 */ /* 0x000fe200078e00ff */
[----:B------:R-:W-:-:S03]  /*87f0*/  LOP3.LUT R27, R42, UR29, R139, 0x96, !PT ;  /* 0x0000001d2a1b7c12 */ /* 0x000fc6000f8e968b */
[----:B------:R-:W-:Y:S01]  /*8800*/  FFMA.FTZ R34, R6, UR22, -R183 ;  /* 0x0000001606227c23 */ /* 0x000fe200080108b7 */
[----:B------:R-:W-:Y:S01]  /*8810*/  LOP3.LUT R25, R138, UR25, R71, 0x96, !PT ;  /* 0x000000198a197c12 */ /* 0x000fe2000f8e9647 */
[----:B------:R-:W-:Y:S01]  /*8820*/  IMAD.WIDE.U32 R138, R3, -0x326172a9, RZ ;  /* 0xcd9e8d57038a7825 */ /* 0x000fe200078e00ff */
[----:B------:R-:W-:-:S03]  /*8830*/  FMNMX.FTZ R3, R128, R19, !PT ;  /* 0x0000001380037209 */ /* 0x000fc60007810000 */
[----:B------:R-:W-:Y:S01]  /*8840*/  FFMA.FTZ R167, R88, UR22, -R183 ;  /* 0x0000001658a77c23 */ /* 0x000fe200080108b7 */
[----:B------:R-:W-:Y:S01]  /*8850*/  LOP3.LUT R10, R140, UR8, R137, 0x96, !PT ;  /* 0x000000088c0a7c12 */ /* 0x000fe2000f8e9689 */
[----:B------:R-:W-:Y:S01]  /*8860*/  MUFU.EX2 R168, R168 ;  /* 0x000000a800a87308 */ /* 0x000fe20000000800 */
[----:B------:R-:W-:Y:S01]  /*8870*/  LOP3.LUT R15, R74, UR24, R41, 0x96, !PT ;  /* 0x000000184a0f7c12 */ /* 0x000fe2000f8e9629 */
[----:B------:R-:W2:Y:S01]  /*8880*/  SHFL.BFLY PT, R24, R3, 0x2, 0x1f ;  /* 0x0c401f0003187f89 */ /* 0x000ea200000e0000 */
[----:B------:R-:W-:Y:S01]  /*8890*/  LOP3.LUT R59, R222, UR7, R139, 0x96, !PT ;  /* 0x00000007de3b7c12 */ /* 0x000fe2000f8e968b */
[----:B------:R-:W-:Y:S01]  /*88a0*/  IMAD.WIDE.U32 R134, R10, -0x2daee0ad, RZ ;  /* 0xd2511f530a867825 */ /* 0x000fe200078e00ff */
[----:B------:R-:W-:-:S03]  /*88b0*/  PRMT R57, R138, 0x7771, RZ ;  /* 0x000077718a397816 */ /* 0x000fc600000000ff */
[----:B------:R-:W-:Y:S01]  /*88c0*/  FFMA.FTZ R172, R158, UR22, -R189 ;  /* 0x000000169eac7c23 */ /* 0x000fe200080108bd */
[----:B------:R-:W-:Y:S01]  /*88d0*/  PRMT R6, R138, 0x7773, RZ ;  /* 0x000077738a067816 */ /* 0x000fe200000000ff */
[----:B------:R-:W-:Y:S01]  /*88e0*/  IMAD.MOV.U32 R10, RZ, RZ, R134 ;  /* 0x000000ffff0a7224 */ /* 0x000fe200078e0086 */
[----:B------:R-:W-:Y:S01]  /*88f0*/  LOP3.LUT R14, R40, UR23, R135, 0x96, !PT ;  /* 0x00000017280e7c12 */ /* 0x000fe2000f8e9687 */
[--C-:B------:R-:W-:Y:S01]  /*8900*/  FFMA.FTZ R40, R8, UR22, -R183.reuse ;  /* 0x0000001608287c23 */ /* 0x100fe200080108b7 */
[----:B-1----:R-:W-:Y:S01]  /*8910*/  FMNMX.FTZ R0, R0, R33, !PT ;  /* 0x0000002100007209 */ /* 0x002fe20007810000 */
[----:B------:R1:W-:Y:S01]  /*8920*/  MUFU.EX2 R74, R32 ;  /* 0x00000020004a7308 */ /* 0x0003e20000000800 */
[----:B------:R-:W-:Y:S01]  /*8930*/  PRMT R152, R134, 0x7771, RZ ;  /* 0x0000777186987816 */ /* 0x000fe200000000ff */
[----:B------:R-:W-:Y:S01]  /*8940*/  FFMA.FTZ R33, R4, UR22, -R183 ;  /* 0x0000001604217c23 */ /* 0x000fe200080108b7 */
[C---:B------:R-:W-:Y:S01]  /*8950*/  FSETP.NEU.FTZ.AND P0, PT, R0.reuse, -INF , PT ;  /* 0xff8000000000780b */ /* 0x040fe20003f1d000 */
[----:B------:R-:W-:Y:S01]  /*8960*/  FMUL.FTZ R166, R0, UR22 ;  /* 0x0000001600a67c20 */ /* 0x000fe20008410000 */
[----:B------:R-:W-:Y:S01]  /*8970*/  PRMT R19, R134, 0x7773, RZ ;  /* 0x0000777386137816 */ /* 0x000fe200000000ff */
[----:B------:R-:W-:Y:S01]  /*8980*/  FFMA.FTZ R171, R156, UR22, -R189 ;  /* 0x000000169cab7c23 */ /* 0x000fe200080108bd */
[----:B------:R-:W-:Y:S01]  /*8990*/  PRMT R8, R134, 0x7772, RZ ;  /* 0x0000777286087816 */ /* 0x000fe200000000ff */
[----:B------:R-:W-:Y:S01]  /*89a0*/  IMAD.MOV.U32 R134, RZ, RZ, R138 ;  /* 0x000000ffff867224 */ /* 0x000fe200078e008a */
[----:B------:R-:W-:Y:S01]  /*89b0*/  FSEL R166, R166, RZ, P0 ;  /* 0x000000ffa6a67208 */ /* 0x000fe20000000000 */
[----:B------:R-:W3:Y:S01]  /*89c0*/  MUFU.EX2 R167, R167 ;  /* 0x000000a700a77308 */ /* 0x000ee20000000800 */
[----:B------:R-:W-:Y:S01]  /*89d0*/  PRMT R61, R138, 0x7772, RZ ;  /* 0x000077728a3d7816 */ /* 0x000fe200000000ff */
[----:B------:R-:W-:Y:S01]  /*89e0*/  IMAD.WIDE.U32 R138, R15, -0x326172a9, RZ ;  /* 0xcd9e8d570f8a7825 */ /* 0x000fe200078e00ff */
[----:B------:R-:W-:-:S03]  /*89f0*/  LOP3.LUT R15, R10, 0xff, RZ, 0xc0, !PT ;  /* 0x000000ff0a0f7812 */ /* 0x000fc600078ec0ff */
[----:B------:R-:W-:Y:S01]  /*8a00*/  FFMA.FTZ R165, R37, UR22, -R166 ;  /* 0x0000001625a57c23 */ /* 0x000fe200080108a6 */
[----:B--2---:R-:W-:Y:S01]  /*8a10*/  FMNMX.FTZ R3, R3, R24, !PT ;  /* 0x0000001803037209 */ /* 0x004fe20007810000 */
[----:B------:R-:W2:Y:S01]  /*8a20*/  LDC R37, c[0x0][0x4f8] ;  /* 0x00013e00ff257b82 */ /* 0x000ea20000000800 */
[----:B------:R-:W-:Y:S01]  /*8a30*/  PRMT R152, R15, 0x5410, R152 ;  /* 0x000054100f987816 */ /* 0x000fe20000000098 */
[----:B------:R-:W-:Y:S01]  /*8a40*/  IMAD.MOV.U32 R4, RZ, RZ, R138 ;  /* 0x000000ffff047224 */ /* 0x000fe200078e008a */
[----:B------:R-:W-:Y:S01]  /*8a50*/  LOP3.LUT R15, R14, 0xffff, RZ, 0xc0, !PT ;  /* 0x0000ffff0e0f7812 */ /* 0x000fe200078ec0ff */
[----:B-1----:R-:W1:Y:S01]  /*8a60*/  SHFL.BFLY PT, R32, R3, 0x1, 0x1f ;  /* 0x0c201f0003207f89 */ /* 0x002e6200000e0000 */
[----:B------:R-:W-:Y:S01]  /*8a70*/  PRMT R19, R8, 0x5410, R19 ;  /* 0x0000541008137816 */ /* 0x000fe20000000013 */
[----:B------:R-:W-:Y:S01]  /*8a80*/  FFMA.FTZ R164, R29, UR22, -R166 ;  /* 0x000000161da47c23 */ /* 0x000fe200080108a6 */
[----:B------:R-:W-:Y:S01]  /*8a90*/  PRMT R24, R14, 0x7632, R24 ;  /* 0x000076320e187816 */ /* 0x000fe20000000018 */
[--C-:B------:R-:W-:Y:S01]  /*8aa0*/  FFMA.FTZ R95, R7, UR22, -R166.reuse ;  /* 0x00000016075f7c23 */ /* 0x100fe200080108a6 */
[----:B------:R-:W-:Y:S01]  /*8ab0*/  LOP3.LUT R8, R136, UR7, R139, 0x96, !PT ;  /* 0x0000000788087c12 */ /* 0x000fe2000f8e968b */
[--C-:B------:R-:W-:Y:S01]  /*8ac0*/  FFMA.FTZ R88, R5, UR22, -R166.reuse ;  /* 0x0000001605587c23 */ /* 0x100fe200080108a6 */
[----:B------:R-:W-:Y:S01]  /*8ad0*/  SHF.R.U32.HI R29, RZ, 0x8, R15 ;  /* 0x00000008ff1d7819 */ /* 0x000fe2000001160f */
[----:B------:R-:W-:Y:S01]  /*8ae0*/  MUFU.EX2 R97, R97 ;  /* 0x0000006100617308 */ /* 0x000fe20000000800 */
[----:B------:R-:W-:Y:S01]  /*8af0*/  LEA R218, R218, UR4, 0x1 ;  /* 0x00000004dada7c11 */ /* 0x000fe2000f8e08ff */
[----:B------:R-:W-:Y:S01]  /*8b00*/  FFMA.FTZ R66, R17, UR22, -R166 ;  /* 0x0000001611427c23 */ /* 0x000fe200080108a6 */
[----:B------:R-:W-:Y:S01]  /*8b10*/  SHF.R.U32.HI R154, RZ, 0x18, R14 ;  /* 0x00000018ff9a7819 */ /* 0x000fe2000001160e */
[----:B------:R-:W-:Y:S01]  /*8b20*/  FFMA.FTZ R43, R13, UR22, -R166 ;  /* 0x000000160d2b7c23 */ /* 0x000fe200080108a6 */
[----:B------:R-:W-:Y:S01]  /*8b30*/  LOP3.LUT R15, R24, 0xff, RZ, 0xc0, !PT ;  /* 0x000000ff180f7812 */ /* 0x000fe200078ec0ff */
[----:B------:R-:W-:Y:S01]  /*8b40*/  IMAD.IADD R24, R177, 0x1, R218 ;  /* 0x00000001b1187824 */ /* 0x000fe200078e02da */
[----:B------:R-:W-:Y:S01]  /*8b50*/  LOP3.LUT R136, R8, 0xffff, RZ, 0xc0, !PT ;  /* 0x0000ffff08887812 */ /* 0x000fe200078ec0ff */
[----:B------:R-:W-:Y:S01]  /*8b60*/  MUFU.EX2 R165, R165 ;  /* 0x000000a500a57308 */ /* 0x000fe20000000800 */
[----:B------:R-:W-:Y:S01]  /*8b70*/  PRMT R61, R61, 0x5410, R6 ;  /* 0x000054103d3d7816 */ /* 0x000fe20000000006 */
[----:B------:R-:W-:Y:S01]  /*8b80*/  LDSM.16.MT88.4 R148, [R218+0x4000] ;  /* 0x00400000da94783b */ /* 0x000fe20000004200 */
[----:B------:R-:W-:Y:S01]  /*8b90*/  PRMT R6, R138, 0x7772, RZ ;  /* 0x000077728a067816 */ /* 0x000fe200000000ff */
[----:B------:R-:W-:Y:S01]  /*8ba0*/  FFMA.FTZ R42, R142, UR22, -R189 ;  /* 0x000000168e2a7c23 */ /* 0x000fe200080108bd */
[----:B------:R-:W-:Y:S01]  /*8bb0*/  LOP3.LUT R7, R4, 0xff, RZ, 0xc0, !PT ;  /* 0x000000ff04077812 */ /* 0x000fe200078ec0ff */
[----:B------:R-:W-:Y:S01]  /*8bc0*/  IMAD.WIDE.U32 R240, R27, -0x326172a9, RZ ;  /* 0xcd9e8d571bf07825 */ /* 0x000fe200078e00ff */
[C---:B------:R-:W-:Y:S01]  /*8bd0*/  PRMT R10, R138.reuse, 0x7771, RZ ;  /* 0x000077718a0a7816 */ /* 0x040fe200000000ff */
[----:B------:R-:W4:Y:S01]  /*8be0*/  MUFU.EX2 R164, R164 ;  /* 0x000000a400a47308 */ /* 0x000f220000000800 */
[----:B------:R-:W-:Y:S01]  /*8bf0*/  PRMT R41, R138, 0x7773, RZ ;  /* 0x000077738a297816 */ /* 0x000fe200000000ff */
[----:B------:R-:W-:Y:S01]  /*8c00*/  FFMA.FTZ R109, R55, UR22, -R166 ;  /* 0x00000016376d7c23 */ /* 0x000fe200080108a6 */
[----:B------:R-:W-:Y:S01]  /*8c10*/  PRMT R154, R15, 0x5410, R154 ;  /* 0x000054100f9a7816 */ /* 0x000fe2000000009a */
[--C-:B------:R-:W-:Y:S01]  /*8c20*/  FFMA.FTZ R56, R56, UR22, -R183.reuse ;  /* 0x0000001638387c23 */ /* 0x100fe200080108b7 */
[----:B------:R-:W-:Y:S01]  /*8c30*/  LOP3.LUT R15, R8, 0xff, RZ, 0xc0, !PT ;  /* 0x000000ff080f7812 */ /* 0x000fe200078ec0ff */
[----:B------:R-:W-:Y:S01]  /*8c40*/  FFMA.FTZ R55, R21, UR22, -R166 ;  /* 0x0000001615377c23 */ /* 0x000fe200080108a6 */
[----:B------:R-:W-:Y:S01]  /*8c50*/  SHF.R.U32.HI R136, RZ, 0x8, R136 ;  /* 0x00000008ff887819 */ /* 0x000fe20000011688 */
[----:B------:R-:W-:Y:S01]  /*8c60*/  MUFU.EX2 R95, R95 ;  /* 0x0000005f005f7308 */ /* 0x000fe20000000800 */
[----:B------:R-:W-:Y:S01]  /*8c70*/  LOP3.LUT R140, R14, 0xff, RZ, 0xc0, !PT ;  /* 0x000000ff0e8c7812 */ /* 0x000fe200078ec0ff */
[----:B------:R-:W-:Y:S01]  /*8c80*/  FFMA.FTZ R22, R22, UR22, -R183 ;  /* 0x0000001616167c23 */ /* 0x000fe200080108b7 */
[----:B------:R-:W-:Y:S01]  /*8c90*/  PRMT R14, R6, 0x5410, R41 ;  /* 0x00005410060e7816 */ /* 0x000fe20000000029 */
[----:B------:R-:W-:Y:S01]  /*8ca0*/  FFMA.FTZ R41, R11, UR22, -R166 ;  /* 0x000000160b297c23 */ /* 0x000fe200080108a6 */
[----:B------:R-:W-:Y:S01]  /*8cb0*/  PRMT R10, R7, 0x5410, R10 ;  /* 0x00005410070a7816 */ /* 0x000fe2000000000a */
[----:B------:R-:W-:Y:S01]  /*8cc0*/  FFMA.FTZ R45, R45, UR22, -R166 ;  /* 0x000000162d2d7c23 */ /* 0x000fe200080108a6 */
[----:B------:R-:W5:Y:S01]  /*8cd0*/  LDSM.16.MT88.4 R4, [R24+0x4000] ;  /* 0x004000001804783b */ /* 0x000f620000004200 */
[----:B------:R-:W4:Y:S01]  /*8ce0*/  MUFU.EX2 R88, R88 ;  /* 0x0000005800587308 */ /* 0x000f220000000800 */
[----:B------:R-:W-:Y:S01]  /*8cf0*/  PRMT R136, R15, 0x5410, R136 ;  /* 0x000054100f887816 */ /* 0x000fe20000000088 */
[----:B------:R-:W-:Y:S01]  /*8d00*/  FFMA.FTZ R26, R26, UR22, -R189 ;  /* 0x000000161a1a7c23 */ /* 0x000fe200080108bd */
[----:B------:R-:W-:Y:S01]  /*8d10*/  PRMT R15, R8, 0x7632, R15 ;  /* 0x00007632080f7816 */ /* 0x000fe2000000000f */
[----:B------:R-:W-:Y:S01]  /*8d20*/  FFMA.FTZ R30, R30, UR22, -R189 ;  /* 0x000000161e1e7c23 */ /* 0x000fe200080108bd */
[----:B--2---:R-:W-:Y:S01]  /*8d30*/  LOP3.LUT R37, R37, 0xff, RZ, 0xc0, !PT ;  /* 0x000000ff25257812 */ /* 0x004fe200078ec0ff */
[----:B------:R-:W-:Y:S01]  /*8d40*/  FFMA.FTZ R50, R50, UR22, -R183 ;  /* 0x0000001632327c23 */ /* 0x000fe200080108b7 */
[----:B------:R-:W-:Y:S01]  /*8d50*/  SHF.R.U32.HI R8, RZ, 0x18, R8 ;  /* 0x00000018ff087819 */ /* 0x000fe20000011608 */
[----:B------:R-:W-:Y:S01]  /*8d60*/  MUFU.EX2 R75, R75 ;  /* 0x0000004b004b7308 */ /* 0x000fe20000000800 */
[----:B------:R-:W-:Y:S01]  /*8d70*/  LOP3.LUT R15, R15, 0xff, RZ, 0xc0, !PT ;  /* 0x000000ff0f0f7812 */ /* 0x000fe200078ec0ff */
[----:B------:R-:W-:Y:S01]  /*8d80*/  IMAD R37, R37, 0x10000, R37 ;  /* 0x0001000025257824 */ /* 0x000fe200078e0225 */
[----:B-1----:R-:W-:Y:S01]  /*8d90*/  FMNMX.FTZ R3, R3, R32, !PT ;  /* 0x0000002003037209 */ /* 0x002fe20007810000 */
[----:B------:R-:W-:Y:S01]  /*8da0*/  FFMA.FTZ R32, R9, UR22, -R166 ;  /* 0x0000001609207c23 */ /* 0x000fe200080108a6 */
[----:B------:R-:W-:Y:S01]  /*8db0*/  LOP3.LUT R14, R14, 0xff00ff, RZ, 0xc0, !PT ;  /* 0x00ff00ff0e0e7812 */ /* 0x000fe200078ec0ff */
[----:B------:R-:W-:Y:S01]  /*8dc0*/  FFMA.FTZ R44, R44, UR22, -R183 ;  /* 0x000000162c2c7c23 */ /* 0x000fe200080108b7 */
[----:B------:R-:W-:Y:S01]  /*8dd0*/  PRMT R8, R15, 0x5410, R8 ;  /* 0x000054100f087816 */ /* 0x000fe20000000008 */
[----:B------:R-:W1:Y:S01]  /*8de0*/  MUFU.EX2 R40, R40 ;  /* 0x0000002800287308 */ /* 0x000e620000000800 */
[C---:B------:R-:W-:Y:S01]  /*8df0*/  FMUL.FTZ R187, R3.reuse, UR22 ;  /* 0x0000001603bb7c20 */ /* 0x040fe20008410000 */
[----:B------:R-:W-:Y:S01]  /*8e00*/  PRMT R140, R140, 0x5410, R29 ;  /* 0x000054108c8c7816 */ /* 0x000fe2000000001d */
[--C-:B------:R-:W-:Y:S01]  /*8e10*/  FFMA.FTZ R29, R12, UR22, -R189.reuse ;  /* 0x000000160c1d7c23 */ /* 0x100fe200080108bd */
[----:B------:R-:W-:Y:S01]  /*8e20*/  FSETP.NEU.FTZ.AND P0, PT, R3, -INF , PT ;  /* 0xff8000000300780b */ /* 0x000fe20003f1d000 */
[----:B------:R-:W-:Y:S01]  /*8e30*/  FFMA.FTZ R87, R87, UR22, -R166 ;  /* 0x0000001657577c23 */ /* 0x000fe200080108a6 */
[--C-:B------:R-:W-:Y:S01]  /*8e40*/  HSET2.LE.AND R139, R14, R37.reuse, PT ;  /* 0x000000250e8b7233 */ /* 0x100fe20003803000 */
[--C-:B------:R-:W-:Y:S01]  /*8e50*/  FFMA.FTZ R90, R90, UR22, -R189.reuse ;  /* 0x000000165a5a7c23 */ /* 0x100fe200080108bd */
[----:B------:R-:W-:Y:S01]  /*8e60*/  MUFU.EX2 R66, R66 ;  /* 0x0000004200427308 */ /* 0x000fe20000000800 */
[--C-:B------:R-:W-:Y:S01]  /*8e70*/  HSET2.LE.AND R137, R8, R37.reuse, PT ;  /* 0x0000002508897233 */ /* 0x100fe20003803000 */
[--C-:B------:R-:W-:Y:S01]  /*8e80*/  FFMA.FTZ R28, R28, UR22, -R189.reuse ;  /* 0x000000161c1c7c23 */ /* 0x100fe200080108bd */
[--C-:B------:R-:W-:Y:S01]  /*8e90*/  HSET2.LE.AND R136, R136, R37.reuse, PT ;  /* 0x0000002588887233 */ /* 0x100fe20003803000 */
[--C-:B------:R-:W-:Y:S01]  /*8ea0*/  FFMA.FTZ R89, R89, UR22, -R189.reuse ;  /* 0x0000001659597c23 */ /* 0x100fe200080108bd */
[----:B---3--:R-:W-:Y:S01]  /*8eb0*/  F2FP.BF16.F32.PACK_AB R13, R167, R168 ;  /* 0x000000a8a70d723e */ /* 0x008fe200000010ff */
[----:B------:R-:W-:Y:S01]  /*8ec0*/  FFMA.FTZ R176, R176, UR22, -R189 ;  /* 0x00000016b0b07c23 */ /* 0x000fe200080108bd */
[--C-:B------:R-:W-:Y:S01]  /*8ed0*/  HSET2.LE.AND R10, R10, R37.reuse, PT ;  /* 0x000000250a0a7233 */ /* 0x100fe20003803000 */
[----:B------:R-:W2:Y:S01]  /*8ee0*/  MUFU.EX2 R43, R43 ;  /* 0x0000002b002b7308 */ /* 0x000ea20000000800 */
[----:B----4-:R-:W-:Y:S01]  /*8ef0*/  F2FP.BF16.F32.PACK_AB R14, R164, R165 ;  /* 0x000000a5a40e723e */ /* 0x010fe200000010ff */
[----:B------:R-:W-:Y:S01]  /*8f00*/  FFMA.FTZ R77, R77, UR22, -R183 ;  /* 0x000000164d4d7c23 */ /* 0x000fe200080108b7 */
[----:B------:R-:W-:Y:S01]  /*8f10*/  F2FP.BF16.F32.PACK_AB R11, R74, R97 ;  /* 0x000000614a0b723e */ /* 0x000fe200000010ff */
[----:B------:R-:W-:Y:S01]  /*8f20*/  FADD.FTZ R168, R168, R167 ;  /* 0x000000a7a8a87221 */ /* 0x000fe20000010000 */
[----:B------:R-:W-:Y:S01]  /*8f30*/  F2FP.BF16.F32.PACK_AB R8, R88, R95 ;  /* 0x0000005f5808723e */ /* 0x000fe200000010ff */
[----:B------:R-:W-:Y:S01]  /*8f40*/  FFMA.FTZ R96, R96, UR22, -R183 ;  /* 0x0000001660607c23 */ /* 0x000fe200080108b7 */
[----:B------:R-:W-:Y:S01]  /*8f50*/  FSEL R187, R187, RZ, P0 ;  /* 0x000000ffbbbb7208 */ /* 0x000fe20000000000 */
[----:B------:R-:W-:Y:S01]  /*8f60*/  MUFU.EX2 R34, R34 ;  /* 0x0000002200227308 */ /* 0x000fe20000000800 */
[--C-:B------:R-:W-:Y:S01]  /*8f70*/  HSET2.LE.AND R17, R140, R37.reuse, PT ;  /* 0x000000258c117233 */ /* 0x100fe20003803000 */
[----:B------:R-:W-:Y:S01]  /*8f80*/  FADD.FTZ R97, R97, R168 ;  /* 0x000000a861617221 */ /* 0x000fe20000010000 */
[----:B-1----:R-:W-:Y:S01]  /*8f90*/  F2FP.BF16.F32.PACK_AB R158, R40, R75 ;  /* 0x0000004b289e723e */ /* 0x002fe200000010ff */
[--C-:B------:R-:W-:Y:S01]  /*8fa0*/  FFMA.FTZ R179, R16, UR22, -R187.reuse ;  /* 0x0000001610b37c23 */ /* 0x100fe200080108bb */
[----:B------:R-:W-:Y:S01]  /*8fb0*/  LOP3.LUT R136, R13, R136, RZ, 0xc0, !PT ;  /* 0x000000880d887212 */ /* 0x000fe200078ec0ff */
[--C-:B------:R-:W-:Y:S01]  /*8fc0*/  FFMA.FTZ R111, R18, UR22, -R187.reuse ;  /* 0x00000016126f7c23 */ /* 0x100fe200080108bb */
[----:B------:R-:W-:Y:S01]  /*8fd0*/  LOP3.LUT R137, R14, R137, RZ, 0xc0, !PT ;  /* 0x000000890e897212 */ /* 0x000fe200078ec0ff */
[----:B------:R-:W1:Y:S01]  /*8fe0*/  MUFU.EX2 R33, R33 ;  /* 0x0000002100217308 */ /* 0x000e620000000800 */
[----:B------:R-:W-:Y:S01]  /*8ff0*/  LOP3.LUT R138, R11, R10, RZ, 0xc0, !PT ;  /* 0x0000000a0b8a7212 */ /* 0x000fe200078ec0ff */
[----:B------:R-:W-:Y:S01]  /*9000*/  LDSM.16.MT88.4 R12, [R218+0x4400] ;  /* 0x00440000da0c783b */ /* 0x000fe20000004200 */
[----:B------:R-:W-:Y:S01]  /*9010*/  LOP3.LUT R139, R8, R139, RZ, 0xc0, !PT ;  /* 0x0000008b088b7212 */ /* 0x000fe200078ec0ff */
[--C-:B------:R-:W-:Y:S01]  /*9020*/  FFMA.FTZ R108, R108, UR22, -R187.reuse ;  /* 0x000000166c6c7c23 */ /* 0x100fe200080108bb */
[----:B------:R-:W-:Y:S01]  /*9030*/  LOP3.LUT R16, R158, R17, RZ, 0xc0, !PT ;  /* 0x000000119e107212 */ /* 0x000fe200078ec0ff */
[----:B------:R-:W3:Y:S01]  /*9040*/  LDSM.16.MT88.4 R8, [R24+0x4400] ;  /* 0x004400001808783b */ /* 0x000ee20000004200 */
[--C-:B------:R-:W-:Y:S01]  /*9050*/  HSET2.LE.AND R17, R154, R37.reuse, PT ;  /* 0x000000259a117233 */ /* 0x100fe20003803000 */
[----:B------:R-:W-:Y:S01]  /*9060*/  MUFU.EX2 R41, R41 ;  /* 0x0000002900297308 */ /* 0x000fe20000000800 */
[----:B--2---:R-:W-:Y:S01]  /*9070*/  F2FP.BF16.F32.PACK_AB R190, R43, R66 ;  /* 0x000000422bbe723e */ /* 0x004fe200000010ff */
[C---:B-----5:R-:W-:Y:S01]  /*9080*/  HMMA.16816.F32.BF16 R140, R136.reuse, R4, RZ ;  /* 0x00000004888c723c */ /* 0x060fe200000418ff */
[----:B------:R-:W-:Y:S01]  /*9090*/  LOP3.LUT R156, R19, 0xff00ff, RZ, 0xc0, !PT ;  /* 0x00ff00ff139c7812 */ /* 0x000fe200078ec0ff */
[--C-:B------:R-:W-:Y:S01]  /*90a0*/  FFMA.FTZ R184, R184, UR22, -R187.reuse ;  /* 0x00000016b8b87c23 */ /* 0x100fe200080108bb */
[----:B------:R-:W-:Y:S01]  /*90b0*/  LOP3.LUT R17, R190, R17, RZ, 0xc0, !PT ;  /* 0x00000011be117212 */ /* 0x000fe200078ec0ff */
[--C-:B------:R-:W-:Y:S01]  /*90c0*/  FFMA.FTZ R190, R146, UR22, -R187.reuse ;  /* 0x0000001692be7c23 */ /* 0x100fe200080108bb */
[--C-:B------:R-:W-:Y:S01]  /*90d0*/  HSET2.LE.AND R152, R152, R37.reuse, PT ;  /* 0x0000002598987233 */ /* 0x100fe20003803000 */
[----:B------:R-:W2:Y:S01]  /*90e0*/  MUFU.EX2 R32, R32 ;  /* 0x0000002000207308 */ /* 0x000ea20000000800 */
[----:B-1----:R-:W-:Y:S01]  /*90f0*/  F2FP.BF16.F32.PACK_AB R65, R33, R34 ;  /* 0x000000222141723e */ /* 0x002fe200000010ff */
[--C-:B------:R-:W-:Y:S01]  /*9100*/  FFMA.FTZ R177, R212, UR22, -R187.reuse ;  /* 0x00000016d4b17c23 */ /* 0x100fe200080108bb */
[----:B------:R-:W-:Y:S01]  /*9110*/  HSET2.LE.AND R19, R156, R37, PT ;  /* 0x000000259c137233 */ /* 0x000fe20003803000 */
[--C-:B------:R-:W-:Y:S01]  /*9120*/  FFMA.FTZ R196, R196, UR22, -R187.reuse ;  /* 0x00000016c4c47c23 */ /* 0x100fe200080108bb */
[----:B------:R-:W-:Y:S01]  /*9130*/  LOP3.LUT R18, R65, R152, RZ, 0xc0, !PT ;  /* 0x0000009841127212 */ /* 0x000fe200078ec0ff */
[----:B------:R-:W-:Y:S01]  /*9140*/  HMMA.16816.F32.BF16 R156, R136, R148, RZ ;  /* 0x00000094889c723c */ /* 0x000fe200000418ff */
[----:B------:R-:W-:Y:S01]  /*9150*/  LOP3.LUT R134, R134, 0xff, RZ, 0xc0, !PT ;  /* 0x000000ff86867812 */ /* 0x000fe200078ec0ff */
[----:B------:R-:W-:Y:S01]  /*9160*/  MUFU.EX2 R170, R170 ;  /* 0x000000aa00aa7308 */ /* 0x000fe20000000800 */
[C---:B------:R-:W-:Y:S01]  /*9170*/  LOP3.LUT R65, R59.reuse, 0xffff, RZ, 0xc0, !PT ;  /* 0x0000ffff3b417812 */ /* 0x040fe200078ec0ff */
[----:B------:R-:W-:Y:S01]  /*9180*/  FFMA.FTZ R185, R86, UR22, -R187 ;  /* 0x0000001656b97c23 */ /* 0x000fe200080108bb */
[----:B------:R-:W-:Y:S01]  /*9190*/  PRMT R71, R59, 0x7632, R71 ;  /* 0x000076323b477816 */ /* 0x000fe20000000047 */
[----:B------:R-:W-:Y:S01]  /*91a0*/  IMAD.WIDE.U32 R212, R51, -0x326172a9, RZ ;  /* 0xcd9e8d5733d47825 */ /* 0x000fe200078e00ff */
[----:B------:R-:W-:-:S03]  /*91b0*/  LOP3.LUT R222, R59, 0xff, RZ, 0xc0, !PT ;  /* 0x000000ff3bde7812 */ /* 0x000fc600078ec0ff */
[----:B------:R-:W-:Y:S01]  /*91c0*/  FFMA.FTZ R188, R188, UR22, -R187 ;  /* 0x00000016bcbc7c23 */ /* 0x000fe200080108bb */
[----:B------:R-:W-:Y:S01]  /*91d0*/  SHF.R.U32.HI R65, RZ, 0x8, R65 ;  /* 0x00000008ff417819 */ /* 0x000fe20000011641 */
[----:B------:R-:W1:Y:S01]  /*91e0*/  MUFU.EX2 R99, R99 ;  /* 0x0000006300637308 */ /* 0x000e620000000800 */
[----:B--2---:R-:W-:Y:S01]  /*91f0*/  F2FP.BF16.F32.PACK_AB R154, R32, R41 ;  /* 0x00000029209a723e */ /* 0x004fe200000010ff */
[----:B------:R-:W-:Y:S01]  /*9200*/  FFMA.FTZ R52, R52, UR22, -R187 ;  /* 0x0000001634347c23 */ /* 0x000fe200080108bb */
[----:B------:R-:W-:Y:S01]  /*9210*/  PRMT R134, R134, 0x5410, R57 ;  /* 0x0000541086867816 */ /* 0x000fe20000000039 */
[--C-:B------:R-:W-:Y:S01]  /*9220*/  FFMA.FTZ R186, R186, UR22, -R187.reuse ;  /* 0x00000016baba7c23 */ /* 0x100fe200080108bb */
[----:B------:R-:W-:Y:S01]  /*9230*/  LOP3.LUT R19, R154, R19, RZ, 0xc0, !PT ;  /* 0x000000139a137212 */ /* 0x000fe200078ec0ff */
[----:B------:R-:W-:Y:S01]  /*9240*/  FFMA.FTZ R62, R62, UR22, -R187 ;  /* 0x000000163e3e7c23 */ /* 0x000fe200080108bb */
[C---:B------:R-:W-:Y:S01]  /*9250*/  HMMA.16816.F32.BF16 R152, R136.reuse, R150, RZ ;  /* 0x000000968898723c */ /* 0x040fe200000418ff */
[----:B------:R-:W-:Y:S01]  /*9260*/  MUFU.EX2 R172, R172 ;  /* 0x000000ac00ac7308 */ /* 0x000fe20000000800 */
[----:B------:R-:W-:Y:S01]  /*9270*/  SHF.R.U32.HI R59, RZ, 0x18, R59 ;  /* 0x00000018ff3b7819 */ /* 0x000fe2000001163b */
[--C-:B------:R-:W-:Y:S01]  /*9280*/  FFMA.FTZ R94, R94, UR22, -R166.reuse ;  /* 0x000000165e5e7c23 */ /* 0x100fe200080108a6 */
[----:B------:R-:W-:Y:S01]  /*9290*/  LOP3.LUT R236, R71, 0xff, RZ, 0xc0, !PT ;  /* 0x000000ff47ec7812 */ /* 0x000fe200078ec0ff */
[--C-:B------:R-:W-:Y:S01]  /*92a0*/  FFMA.FTZ R101, R101, UR22, -R166.reuse ;  /* 0x0000001665657c23 */ /* 0x100fe200080108a6 */
[----:B------:R-:W-:Y:S01]  /*92b0*/  PRMT R146, R222, 0x5410, R65 ;  /* 0x00005410de927816 */ /* 0x000fe20000000041 */
[--C-:B------:R-:W-:Y:S01]  /*92c0*/  FFMA.FTZ R104, R104, UR22, -R166.reuse ;  /* 0x0000001668687c23 */ /* 0x100fe200080108a6 */
[----:B------:R-:W-:Y:S01]  /*92d0*/  HMMA.16816.F32.BF16 R136, R136, R6, RZ ;  /* 0x000000068888723c */ /* 0x000fe200000418ff */
[----:B------:R-:W2:Y:S01]  /*92e0*/  MUFU.EX2 R171, R171 ;  /* 0x000000ab00ab7308 */ /* 0x000ea20000000800 */
[----:B------:R-:W-:Y:S01]  /*92f0*/  LOP3.LUT R238, R61, 0xff00ff, RZ, 0xc0, !PT ;  /* 0x00ff00ff3dee7812 */ /* 0x000fe200078ec0ff */
[----:B------:R-:W-:Y:S01]  /*9300*/  FFMA.FTZ R61, R64, UR22, -R187 ;  /* 0x00000016403d7c23 */ /* 0x000fe200080108bb */
[----:B------:R-:W-:Y:S01]  /*9310*/  PRMT R222, R236, 0x5410, R59 ;  /* 0x00005410ecde7816 */ /* 0x000fe2000000003b */
[----:B------:R-:W-:Y:S01]  /*9320*/  FFMA.FTZ R59, R132, UR22, -R189 ;  /* 0x00000016843b7c23 */ /* 0x000fe200080108bd */
[--C-:B------:R-:W-:Y:S01]  /*9330*/  HSET2.LE.AND R134, R134, R37.reuse, PT ;  /* 0x0000002586867233 */ /* 0x100fe20003803000 */
[--C-:B------:R-:W-:Y:S01]  /*9340*/  FFMA.FTZ R115, R115, UR22, -R166.reuse ;  /* 0x0000001673737c23 */ /* 0x100fe200080108a6 */
[----:B-1----:R-:W-:Y:S01]  /*9350*/  F2FP.BF16.F32.PACK_AB R57, R99, R170 ;  /* 0x000000aa6339723e */ /* 0x002fe200000010ff */
[----:B------:R-:W-:Y:S01]  /*9360*/  MUFU.EX2 R179, R179 ;  /* 0x000000b300b37308 */ /* 0x000fe20000000800 */
[--C-:B------:R-:W-:Y:S01]  /*9370*/  HSET2.LE.AND R135, R238, R37.reuse, PT ;  /* 0x00000025ee877233 */ /* 0x100fe20003803000 */
[C---:B---3--:R-:W-:Y:S01]  /*9380*/  HMMA.16816.F32.BF16 R140, R16.reuse, R8, R140 ;  /* 0x00000008108c723c */ /* 0x048fe2000004188c */
[----:B------:R-:W-:Y:S01]  /*9390*/  LOP3.LUT R134, R57, R134, RZ, 0xc0, !PT ;  /* 0x0000008639867212 */ /* 0x000fe200078ec0ff */
[--C-:B------:R-:W-:Y:S01]  /*93a0*/  FFMA.FTZ R113, R113, UR22, -R166.reuse ;  /* 0x0000001671717c23 */ /* 0x100fe200080108a6 */
[--C-:B------:R-:W-:Y:S01]  /*93b0*/  HSET2.LE.AND R132, R146, R37.reuse, PT ;  /* 0x0000002592847233 */ /* 0x100fe20003803000 */
[----:B------:R-:W-:Y:S01]  /*93c0*/  FFMA.FTZ R112, R112, UR22, -R166 ;  /* 0x0000001670707c23 */ /* 0x000fe200080108a6 */
[----:B------:R-:W-:Y:S01]  /*93d0*/  HSET2.LE.AND R133, R222, R37, PT ;  /* 0x00000025de857233 */ /* 0x000fe20003803000 */
[----:B------:R-:W-:Y:S01]  /*93e0*/  MUFU.EX2 R111, R111 ;  /* 0x0000006f006f7308 */ /* 0x000fe20000000800 */
[----:B--2---:R-:W-:Y:S01]  /*93f0*/  F2FP.BF16.F32.PACK_AB R57, R171, R172 ;  /* 0x000000acab39723e */ /* 0x004fe200000010ff */
[----:B------:R-:W-:Y:S01]  /*9400*/  HMMA.16816.F32.BF16 R156, R16, R12, R156 ;  /* 0x0000000c109c723c */ /* 0x000fe2000004189c */
[----:B------:R-:W-:Y:S01]  /*9410*/  LOP3.LUT R238, R216, UR8, R223, 0x96, !PT ;  /* 0x00000008d8ee7c12 */ /* 0x000fe2000f8e96df */
[----:B------:R-:W-:Y:S01]  /*9420*/  IMAD.WIDE.U32 R216, R25, -0x326172a9, RZ ;  /* 0xcd9e8d5719d87825 */ /* 0x000fe200078e00ff */
[----:B------:R-:W-:-:S03]  /*9430*/  LOP3.LUT R132, R57, R132, RZ, 0xc0, !PT ;  /* 0x0000008439847212 */ /* 0x000fc600078ec0ff */
[----:B------:R-:W-:Y:S01]  /*9440*/  FFMA.FTZ R25, R210, UR22, -R189 ;  /* 0x00000016d2197c23 */ /* 0x000fe200080108bd */
[--C-:B------:R-:W-:Y:S01]  /*9450*/  FFMA.FTZ R100, R100, UR22, -R166.reuse ;  /* 0x0000001664647c23 */ /* 0x100fe200080108a6 */
[----:B------:R-:W1:Y:S01]  /*9460*/  MUFU.EX2 R108, R108 ;  /* 0x0000006c006c7308 */ /* 0x000e620000000800 */
[----:B------:R-:W-:Y:S01]  /*9470*/  IMAD.WIDE.U32 R238, R238, -0x2daee0ad, RZ ;  /* 0xd2511f53eeee7825 */ /* 0x000fe200078e00ff */
[C---:B------:R-:W-:Y:S03]  /*9480*/  HMMA.16816.F32.BF16 R152, R16.reuse, R14, R152 ;  /* 0x0000000e1098723c */ /* 0x040fe60000041898 */
[--C-:B------:R-:W-:Y:S01]  /*9490*/  FFMA.FTZ R105, R105, UR22, -R166.reuse ;  /* 0x0000001669697c23 */ /* 0x100fe200080108a6 */
[--C-:B------:R-:W-:Y:S01]  /*94a0*/  FFMA.FTZ R110, R110, UR22, -R166.reuse ;  /* 0x000000166e6e7c23 */ /* 0x100fe200080108a6 */
[--C-:B------:R-:W-:Y:S01]  /*94b0*/  FFMA.FTZ R121, R121, UR22, -R166.reuse ;  /* 0x0000001679797c23 */ /* 0x100fe200080108a6 */
[----:B------:R-:W-:Y:S01]  /*94c0*/  FFMA.FTZ R120, R120, UR22, -R166 ;  /* 0x0000001678787c23 */ /* 0x000fe200080108a6 */
[----:B------:R-:W-:Y:S01]  /*94d0*/  FADD.FTZ R164, R165, R164 ;  /* 0x000000a4a5a47221 */ /* 0x000fe20000010000 */
[----:B------:R-:W2:Y:S01]  /*94e0*/  MUFU.EX2 R190, R190 ;  /* 0x000000be00be7308 */ /* 0x000ea20000000800 */
[----:B------:R-:W-:Y:S01]  /*94f0*/  FADD.FTZ R171, R172, R171 ;  /* 0x000000abacab7221 */ /* 0x000fe20000010000 */
[----:B------:R-:W-:Y:S01]  /*9500*/  HMMA.16816.F32.BF16 R136, R16, R10, R136 ;  /* 0x0000000a1088723c */ /* 0x000fe20000041888 */
[----:B------:R-:W-:Y:S01]  /*9510*/  FFMA.FTZ R16, R144, UR22, -R189 ;  /* 0x0000001690107c23 */ /* 0x000fe200080108bd */
[----:B------:R-:W-:Y:S01]  /*9520*/  LOP3.LUT R18, R162, UR9, R241, 0x96, !PT ;  /* 0x00000009a2127c12 */ /* 0x000fe2000f8e96f1 */
[----:B------:R-:W-:Y:S01]  /*9530*/  FADD.FTZ R95, R95, R164 ;  /* 0x000000a45f5f7221 */ /* 0x000fe20000010000 */
[----:B------:R-:W-:Y:S01]  /*9540*/  PRMT R19, R238, 0x7772, RZ ;  /* 0x00007772ee137816 */ /* 0x000fe200000000ff */
[----:B------:R-:W-:Y:S01]  /*9550*/  FADD.FTZ R170, R170, R171 ;  /* 0x000000abaaaa7221 */ /* 0x000fe20000010000 */
[----:B------:R-:W-:Y:S01]  /*9560*/  LOP3.LUT R17, R240, UR8, R217, 0x96, !PT ;  /* 0x00000008f0117c12 */ /* 0x000fe2000f8e96d9 */
[----:B------:R-:W-:Y:S01]  /*9570*/  MUFU.EX2 R42, R42 ;  /* 0x0000002a002a7308 */ /* 0x000fe20000000800 */
[----:B-1----:R-:W-:Y:S01]  /*9580*/  F2FP.BF16.F32.PACK_AB R236, R108, R111 ;  /* 0x0000006f6cec723e */ /* 0x002fe200000010ff */
[----:B------:R-:W-:Y:S01]  /*9590*/  FADD.FTZ R95, R88, R95 ;  /* 0x0000005f585f7221 */ /* 0x000fe20000010000 */
[----:B------:R-:W-:Y:S01]  /*95a0*/  FFMA.FTZ R102, R102, UR22, -R183 ;  /* 0x0000001666667c23 */ /* 0x000fe200080108b7 */
[----:B------:R-:W-:Y:S01]  /*95b0*/  FADD.FTZ R99, R99, R170 ;  /* 0x000000aa63637221 */ /* 0x000fe20000010000 */
[----:B------:R-:W-:Y:S01]  /*95c0*/  LOP3.LUT R135, R236, R135, RZ, 0xc0, !PT ;  /* 0x00000087ec877212 */ /* 0x000fe200078ec0ff */
[----:B------:R-:W-:-:S04]  /*95d0*/  IMAD.WIDE.U32 R236, R31, -0x326172a9, RZ ;  /* 0xcd9e8d571fec7825 */ /* 0x000fc800078e00ff */
[----:B------:R-:W-:Y:S01]  /*95e0*/  FADD.FTZ R88, R66, R95 ;  /* 0x0000005f42587221 */ /* 0x000fe20000010000 */
[----:B--2---:R-:W-:Y:S01]  /*95f0*/  F2FP.BF16.F32.PACK_AB R146, R190, R179 ;  /* 0x000000b3be92723e */ /* 0x004fe200000010ff */
[----:B------:R-:W1:Y:S01]  /*9600*/  MUFU.EX2 R35, R35 ;  /* 0x0000002300237308 */ /* 0x000e620000000800 */
[----:B------:R-:W-:Y:S01]  /*9610*/  FFMA.FTZ R91, R91, UR22, -R183 ;  /* 0x000000165b5b7c23 */ /* 0x000fe200080108b7 */
[----:B------:R-:W-:Y:S01]  /*9620*/  LOP3.LUT R222, R248, UR10, R237, 0x96, !PT ;  /* 0x0000000af8de7c12 */ /* 0x000fe2000f8e96ed */
[----:B------:R-:W-:Y:S01]  /*9630*/  FADD.FTZ R190, R179, R190 ;  /* 0x000000beb3be7221 */ /* 0x000fe20000010000 */
[----:B------:R-:W-:Y:S01]  /*9640*/  LOP3.LUT R133, R146, R133, RZ, 0xc0, !PT ;  /* 0x0000008592857212 */ /* 0x000fe200078ec0ff */
[----:B------:R-:W-:Y:S01]  /*9650*/  FFMA.FTZ R93, R93, UR22, -R187 ;  /* 0x000000165d5d7c23 */ /* 0x000fe200080108bb */
[----:B------:R-:W-:Y:S01]  /*9660*/  FADD.FTZ R88, R43, R88 ;  /* 0x000000582b587221 */ /* 0x000fe20000010000 */
[----:B------:R-:W-:Y:S01]  /*9670*/  IMAD.WIDE.U32 R222, R222, -0x2daee0ad, RZ ;  /* 0xd2511f53dede7825 */ /* 0x000fe200078e00ff */
[----:B------:R2:W-:Y:S03]  /*9680*/  MUFU.EX2 R27, R16 ;  /* 0x00000010001b7308 */ /* 0x0005e60000000800 */
[----:B------:R-:W-:Y:S01]  /*9690*/  FADD.FTZ R111, R111, R190 ;  /* 0x000000be6f6f7221 */ /* 0x000fe20000010000 */
[----:B------:R-:W-:Y:S01]  /*96a0*/  FFMA.FTZ R114, R114, UR22, -R183 ;  /* 0x0000001672727c23 */ /* 0x000fe200080108b7 */
[C---:B------:R-:W-:Y:S01]  /*96b0*/  HMMA.16816.F32.BF16 R144, R132.reuse, R4, RZ ;  /* 0x000000048490723c */ /* 0x040fe200000418ff */
[----:B------:R-:W-:Y:S01]  /*96c0*/  PRMT R4, R238, 0x7773, RZ ;  /* 0x00007773ee047816 */ /* 0x000fe200000000ff */
[----:B------:R-:W-:Y:S01]  /*96d0*/  FADD.FTZ R111, R108, R111 ;  /* 0x0000006f6c6f7221 */ /* 0x000fe20000010000 */
[----:B------:R-:W-:Y:S01]  /*96e0*/  LOP3.LUT R5, R160, UR23, R239, 0x96, !PT ;  /* 0x00000017a0057c12 */ /* 0x000fe2000f8e96ef */
[----:B------:R-:W-:Y:S01]  /*96f0*/  FFMA.FTZ R124, R124, UR22, -R183 ;  /* 0x000000167c7c7c23 */ /* 0x000fe200080108b7 */
[----:B------:R-:W-:Y:S01]  /*9700*/  PRMT R4, R19, 0x5410, R4 ;  /* 0x0000541013047816 */ /* 0x000fe20000000004 */
[----:B------:R-:W-:Y:S01]  /*9710*/  IMAD.WIDE.U32 R18, R18, -0x2daee0ad, RZ ;  /* 0xd2511f5312127825 */ /* 0x000fe200078e00ff */
[----:B------:R3:W-:Y:S01]  /*9720*/  MUFU.EX2 R31, R59 ;  /* 0x0000003b001f7308 */ /* 0x0007e20000000800 */
[C---:B------:R-:W-:Y:S01]  /*9730*/  HMMA.16816.F32.BF16 R160, R132.reuse, R148, RZ ;  /* 0x0000009484a0723c */ /* 0x040fe200000418ff */
[----:B------:R-:W-:Y:S01]  /*9740*/  LOP3.LUT R4, R4, 0xff00ff, RZ, 0xc0, !PT ;  /* 0x00ff00ff04047812 */ /* 0x000fe200078ec0ff */
[----:B------:R-:W-:Y:S01]  /*9750*/  FADD.FTZ R41, R41, R88 ;  /* 0x0000005829297221 */ /* 0x000fe20000010000 */
[----:B------:R-:W-:Y:S01]  /*9760*/  LOP3.LUT R57, R70, UR24, R19, 0x96, !PT ;  /* 0x0000001846397c12 */ /* 0x000fe2000f8e9613 */
[----:B------:R-:W-:Y:S01]  /*9770*/  FFMA.FTZ R107, R107, UR22, -R183 ;  /* 0x000000166b6b7c23 */ /* 0x000fe200080108b7 */
[----:B------:R-:W-:Y:S01]  /*9780*/  LOP3.LUT R70, R236, UR9, R213, 0x96, !PT ;  /* 0x00000009ec467c12 */ /* 0x000fe2000f8e96d5 */
[----:B--2---:R-:W-:Y:S01]  /*9790*/  IMAD.MOV.U32 R16, RZ, RZ, R238 ;  /* 0x000000ffff107224 */ /* 0x004fe200078e00ee */
[----:B------:R-:W-:Y:S01]  /*97a0*/  MUFU.EX2 R184, R184 ;  /* 0x000000b800b87308 */ /* 0x000fe20000000800 */
[----:B------:R-:W-:Y:S01]  /*97b0*/  HMMA.16816.F32.BF16 R148, R132, R150, RZ ;  /* 0x000000968494723c */ /* 0x000fe200000418ff */
[----:B------:R-:W-:Y:S01]  /*97c0*/  PRMT R236, R5, 0x7632, R236 ;  /* 0x0000763205ec7816 */ /* 0x000fe200000000ec */
[----:B------:R-:W-:Y:S01]  /*97d0*/  IMAD.WIDE.U32 R70, R70, -0x2daee0ad, RZ ;  /* 0xd2511f5346467825 */ /* 0x000fe200078e00ff */
[----:B------:R-:W-:-:S03]  /*97e0*/  HSET2.LE.AND R4, R4, R37, PT ;  /* 0x0000002504047233 */ /* 0x000fc60003803000 */
[----:B------:R-:W-:Y:S01]  /*97f0*/  FFMA.FTZ R117, R117, UR22, -R183 ;  /* 0x0000001675757c23 */ /* 0x000fe200080108b7 */
[----:B------:R-:W-:Y:S01]  /*9800*/  LOP3.LUT R236, R236, 0xff, RZ, 0xc0, !PT ;  /* 0x000000ffecec7812 */ /* 0x000fe200078ec0ff */
[----:B------:R-:W-:Y:S01]  /*9810*/  FFMA.FTZ R116, R116, UR22, -R187 ;  /* 0x0000001674747c23 */ /* 0x000fe200080108bb */
[----:B------:R-:W2:Y:S01]  /*9820*/  MUFU.EX2 R177, R177 ;  /* 0x000000b100b17308 */ /* 0x000ea20000000800 */
[----:B---3--:R-:W-:Y:S01]  /*9830*/  PRMT R59, R238, 0x7771, RZ ;  /* 0x00007771ee3b7816 */ /* 0x008fe200000000ff */
[----:B------:R-:W-:Y:S01]  /*9840*/  IMAD.WIDE.U32 R238, R17, -0x2daee0ad, RZ ;  /* 0xd2511f5311ee7825 */ /* 0x000fe200078e00ff */
[----:B------:R-:W-:Y:S01]  /*9850*/  HMMA.16816.F32.BF16 R132, R132, R6, RZ ;  /* 0x000000068484723c */ /* 0x000fe200000418ff */
[----:B------:R-:W-:Y:S02]  /*9860*/  LOP3.LUT R6, R16, 0xff, RZ, 0xc0, !PT ;  /* 0x000000ff10067812 */ /* 0x000fe400078ec0ff */
[--C-:B------:R-:W-:Y:S01]  /*9870*/  FFMA.FTZ R123, R123, UR22, -R183.reuse ;  /* 0x000000167b7b7c23 */ /* 0x100fe200080108b7 */
[----:B------:R-:W-:Y:S01]  /*9880*/  LOP3.LUT R7, R5, 0xffff, RZ, 0xc0, !PT ;  /* 0x0000ffff05077812 */ /* 0x000fe200078ec0ff */
[----:B------:R-:W-:Y:S01]  /*9890*/  FFMA.FTZ R122, R122, UR22, -R183 ;  /* 0x000000167a7a7c23 */ /* 0x000fe200080108b7 */
[----:B------:R-:W-:Y:S01]  /*98a0*/  MUFU.EX2 R196, R196 ;  /* 0x000000c400c47308 */ /* 0x000fe20000000800 */
[----:B------:R-:W-:Y:S01]  /*98b0*/  LOP3.LUT R17, R18, UR23, R239, 0x96, !PT ;  /* 0x0000001712117c12 */ /* 0x000fe2000f8e96ef */
[----:B------:R-:W-:Y:S01]  /*98c0*/  IMAD.MOV.U32 R18, RZ, RZ, R238 ;  /* 0x000000ffff127224 */ /* 0x000fe200078e00ee */
[C---:B------:R-:W-:Y:S01]  /*98d0*/  PRMT R16, R238.reuse, 0x7771, RZ ;  /* 0x00007771ee107816 */ /* 0x040fe200000000ff */
[--C-:B------:R-:W-:Y:S01]  /*98e0*/  FFMA.FTZ R129, R129, UR22, -R183.reuse ;  /* 0x0000001681817c23 */ /* 0x100fe200080108b7 */
[C---:B------:R-:W-:Y:S01]  /*98f0*/  PRMT R210, R238.reuse, 0x7773, RZ ;  /* 0x00007773eed27816 */ /* 0x040fe200000000ff */
[----:B------:R-:W-:Y:S01]  /*9900*/  FFMA.FTZ R127, R127, UR22, -R183 ;  /* 0x000000167f7f7c23 */ /* 0x000fe200080108b7 */
[----:B------:R-:W-:Y:S01]  /*9910*/  PRMT R19, R238, 0x7772, RZ ;  /* 0x00007772ee137816 */ /* 0x000fe200000000ff */
[----:B------:R-:W3:Y:S01]  /*9920*/  MUFU.EX2 R185, R185 ;  /* 0x000000b900b97308 */ /* 0x000ee20000000800 */
[----:B------:R-:W-:Y:S01]  /*9930*/  PRMT R6, R6, 0x5410, R59 ;  /* 0x0000541006067816 */ /* 0x000fe2000000003b */
[--C-:B------:R-:W-:Y:S01]  /*9940*/  FFMA.FTZ R125, R125, UR22, -R187.reuse ;  /* 0x000000167d7d7c23 */ /* 0x100fe200080108bb */
[----:B------:R-:W-:Y:S01]  /*9950*/  LOP3.LUT R238, R5, 0xff, RZ, 0xc0, !PT ;  /* 0x000000ff05ee7812 */ /* 0x000fe200078ec0ff */
[----:B------:R-:W-:Y:S01]  /*9960*/  FFMA.FTZ R126, R126, UR22, -R187 ;  /* 0x000000167e7e7c23 */ /* 0x000fe200080108bb */
[----:B------:R-:W-:Y:S01]  /*9970*/  SHF.R.U32.HI R5, RZ, 0x18, R5 ;  /* 0x00000018ff057819 */ /* 0x000fe20000011605 */
[----:B------:R-:W-:Y:S01]  /*9980*/  FFMA.FTZ R131, R131, UR22, -R187 ;  /* 0x0000001683837c23 */ /* 0x000fe200080108bb */
[----:B------:R-:W-:Y:S01]  /*9990*/  SHF.R.U32.HI R7, RZ, 0x8, R7 ;  /* 0x00000008ff077819 */ /* 0x000fe20000011607 */
[----:B------:R-:W-:Y:S01]  /*99a0*/  MUFU.EX2 R80, R80 ;  /* 0x0000005000507308 */ /* 0x000fe20000000800 */
[----:B------:R-:W-:Y:S01]  /*99b0*/  PRMT R236, R236, 0x5410, R5 ;  /* 0x00005410ecec7816 */ /* 0x000fe20000000005 */
[----:B------:R-:W-:Y:S01]  /*99c0*/  FFMA.FTZ R128, R128, UR22, -R187 ;  /* 0x0000001680807c23 */ /* 0x000fe200080108bb */
[----:B------:R-:W-:-:S02]  /*99d0*/  HSET2.LE.AND R6, R6, R37, PT ;  /* 0x0000002506067233 */ /* 0x000fc40003803000 */
[----:B-1----:R-:W-:Y:S02]  /*99e0*/  F2FP.BF16.F32.PACK_AB R5, R35, R42 ;  /* 0x0000002a2305723e */ /* 0x002fe400000010ff */
[----:B------:R-:W-:Y:S01]  /*99f0*/  PRMT R86, R238, 0x5410, R7 ;  /* 0x00005410ee567816 */ /* 0x000fe20000000007 */
[----:B------:R-:W1:Y:S01]  /*9a00*/  MUFU.EX2 R47, R47 ;  /* 0x0000002f002f7308 */ /* 0x000e620000000800 */
[----:B--2---:R-:W-:Y:S02]  /*9a10*/  F2FP.BF16.F32.PACK_AB R7, R177, R184 ;  /* 0x000000b8b107723e */ /* 0x004fe400000010ff */
[----:B------:R-:W-:Y:S02]  /*9a20*/  LOP3.LUT R6, R5, R6, RZ, 0xc0, !PT ;  /* 0x0000000605067212 */ /* 0x000fe400078ec0ff */
[----:B------:R-:W-:Y:S02]  /*9a30*/  HSET2.LE.AND R5, R236, R37, PT ;  /* 0x00000025ec057233 */ /* 0x000fe40003803000 */
[----:B------:R-:W-:Y:S01]  /*9a40*/  LOP3.LUT R222, R222, UR24, R71, 0x96, !PT ;  /* 0x00000018dede7c12 */ /* 0x000fe2000f8e9647 */
[----:B------:R-:W-:Y:S01]  /*9a50*/  MUFU.EX2 R109, R109 ;  /* 0x0000006d006d7308 */ /* 0x000fe20000000800 */
[----:B---3--:R-:W-:Y:S01]  /*9a60*/  F2FP.BF16.F32.PACK_AB R64, R185, R196 ;  /* 0x000000c4b940723e */ /* 0x008fe200000010ff */
[----:B------:R-:W-:Y:S01]  /*9a70*/  FADD.FTZ R196, R196, R111 ;  /* 0x0000006fc4c47221 */ /* 0x000fe20000010000 */
[----:B------:R-:W-:-:S02]  /*9a80*/  LOP3.LUT R7, R7, R4, RZ, 0xc0, !PT ;  /* 0x0000000407077212 */ /* 0x000fc400078ec0ff */
[----:B------:R-:W-:Y:S01]  /*9a90*/  HSET2.LE.AND R4, R86, R37, PT ;  /* 0x0000002556047233 */ /* 0x000fe20003803000 */
[----:B------:R-:W-:Y:S01]  /*9aa0*/  FFMA.FTZ R86, R23, UR22, -R166 ;  /* 0x0000001617567c23 */ /* 0x000fe200080108a6 */
[----:B------:R-:W-:Y:S01]  /*9ab0*/  LOP3.LUT R214, R214, UR25, R223, 0x96, !PT ;  /* 0x00000019d6d67c12 */ /* 0x000fe2000f8e96df */
[----:B------:R-:W-:Y:S01]  /*9ac0*/  MUFU.EX2 R56, R56 ;  /* 0x0000003800387308 */ /* 0x000fe20000000800 */
[----:B-1----:R-:W-:Y:S01]  /*9ad0*/  F2FP.BF16.F32.PACK_AB R51, R47, R80 ;  /* 0x000000502f33723e */ /* 0x002fe200000010ff */
[----:B------:R-:W-:Y:S01]  /*9ae0*/  FADD.FTZ R80, R80, R99 ;  /* 0x0000006350507221 */ /* 0x000fe20000010000 */
[----:B------:R-:W-:Y:S01]  /*9af0*/  LOP3.LUT R5, R64, R5, RZ, 0xc0, !PT ;  /* 0x0000000540057212 */ /* 0x000fe200078ec0ff */
[----:B------:R-:W-:Y:S01]  /*9b00*/  IMAD.WIDE.U32 R64, R222, -0x326172a9, RZ ;  /* 0xcd9e8d57de407825 */ /* 0x000fe200078e00ff */
[----:B------:R-:W-:-:S03]  /*9b10*/  LOP3.LUT R4, R51, R4, RZ, 0xc0, !PT ;  /* 0x0000000433047212 */ /* 0x000fc600078ec0ff */
[--C-:B------:R-:W-:Y:S01]  /*9b20*/  FFMA.FTZ R51, R46, UR22, -R183.reuse ;  /* 0x000000162e337c23 */ /* 0x100fe200080108b7 */
[----:B------:R-:W-:Y:S01]  /*9b30*/  FFMA.FTZ R46, R20, UR22, -R183 ;  /* 0x00000016142e7c23 */ /* 0x000fe200080108b7 */
[----:B------:R-:W-:Y:S01]  /*9b40*/  IMAD.WIDE.U32 R222, R57, -0x326172a9, RZ ;  /* 0xcd9e8d5739de7825 */ /* 0x000fe200078e00ff */
[C---:B------:R-:W-:Y:S01]  /*9b50*/  PRMT R205, R64.reuse, 0x7772, RZ ;  /* 0x0000777240cd7816 */ /* 0x040fe200000000ff */
[----:B------:R-:W1:Y:S01]  /*9b60*/  MUFU.EX2 R86, R86 ;  /* 0x0000005600567308 */ /* 0x000e620000000800 */
[----:B------:R-:W-:Y:S01]  /*9b70*/  PRMT R203, R64, 0x7771, RZ ;  /* 0x0000777140cb7816 */ /* 0x000fe200000000ff */
[----:B------:R-:W-:Y:S01]  /*9b80*/  IMAD.WIDE.U32 R214, R214, -0x326172a9, RZ ;  /* 0xcd9e8d57d6d67825 */ /* 0x000fe200078e00ff */
[----:B------:R-:W-:Y:S01]  /*9b90*/  LOP3.LUT R216, R216, UR7, R223, 0x96, !PT ;  /* 0x00000007d8d87c12 */ /* 0x000fe2000f8e96df */
[C---:B------:R-:W-:Y:S01]  /*9ba0*/  HMMA.16816.F32.BF16 R144, R4.reuse, R8, R144 ;  /* 0x000000080490723c */ /* 0x040fe20000041890 */
[----:B------:R-:W-:Y:S01]  /*9bb0*/  PRMT R8, R64, 0x7773, RZ ;  /* 0x0000777340087816 */ /* 0x000fe200000000ff */
[----:B------:R-:W-:Y:S01]  /*9bc0*/  FADD.FTZ R47, R47, R80 ;  /* 0x000000502f2f7221 */ /* 0x000fe20000010000 */
[----:B------:R-:W-:Y:S01]  /*9bd0*/  LOP3.LUT R199, R214, UR7, R65, 0x96, !PT ;  /* 0x00000007d6c77c12 */ /* 0x000fe2000f8e9641 */
[----:B------:R-:W2:Y:S01]  /*9be0*/  MUFU.EX2 R51, R51 ;  /* 0x0000003300337308 */ /* 0x000ea20000000800 */
[----:B------:R-:W-:Y:S01]  /*9bf0*/  LOP3.LUT R214, R216, 0xffff, RZ, 0xc0, !PT ;  /* 0x0000ffffd8d67812 */ /* 0x000fe200078ec0ff */
[----:B------:R-:W-:Y:S01]  /*9c00*/  FFMA.FTZ R65, R206, UR22, -R187 ;  /* 0x00000016ce417c23 */ /* 0x000fe200080108bb */
[C---:B------:R-:W-:Y:S01]  /*9c10*/  LOP3.LUT R9, R216.reuse, 0xff, RZ, 0xc0, !PT ;  /* 0x000000ffd8097812 */ /* 0x040fe200078ec0ff */
[C---:B------:R-:W-:Y:S01]  /*9c20*/  HMMA.16816.F32.BF16 R148, R4.reuse, R14, R148 ;  /* 0x0000000e0494723c */ /* 0x040fe20000041894 */
[----:B------:R-:W-:Y:S01]  /*9c30*/  SHF.R.U32.HI R214, RZ, 0x8, R214 ;  /* 0x00000008ffd67819 */ /* 0x000fe200000116d6 */
[----:B------:R-:W-:Y:S01]  /*9c40*/  FADD.FTZ R185, R185, R196 ;  /* 0x000000c4b9b97221 */ /* 0x000fe20000010000 */
[--C-:B------:R-:W-:Y:S01]  /*9c50*/  PRMT R205, R205, 0x5410, R8.reuse ;  /* 0x00005410cdcd7816 */ /* 0x100fe20000000008 */
[----:B------:R-:W-:Y:S01]  /*9c60*/  MUFU.EX2 R55, R55 ;  /* 0x0000003700377308 */ /* 0x000fe20000000800 */
[----:B------:R-:W-:Y:S01]  /*9c70*/  PRMT R8, R216, 0x7632, R8 ;  /* 0x00007632d8087816 */ /* 0x000fe20000000008 */
[----:B------:R-:W-:Y:S01]  /*9c80*/  FADD.FTZ R80, R32, R41 ;  /* 0x0000002920507221 */ /* 0x000fe20000010000 */
[----:B------:R-:W-:Y:S01]  /*9c90*/  LOP3.LUT R71, R212, UR8, R215, 0x96, !PT ;  /* 0x00000008d4477c12 */ /* 0x000fe2000f8e96d7 */
[----:B------:R-:W-:Y:S01]  /*9ca0*/  IMAD.MOV.U32 R212, RZ, RZ, R64 ;  /* 0x000000ffffd47224 */ /* 0x000fe200078e0040 */
[----:B------:R-:W-:Y:S01]  /*9cb0*/  PRMT R214, R9, 0x5410, R214 ;  /* 0x0000541009d67816 */ /* 0x000fe200000000d6 */
[----:B------:R-:W-:Y:S01]  /*9cc0*/  IMAD.MOV.U32 R64, RZ, RZ, R222 ;  /* 0x000000ffff407224 */ /* 0x000fe200078e00de */
[----:B------:R-:W-:Y:S01]  /*9cd0*/  SHF.R.U32.HI R14, RZ, 0x18, R216 ;  /* 0x00000018ff0e7819 */ /* 0x000fe200000116d8 */
[----:B------:R-:W-:Y:S01]  /*9ce0*/  HMMA.16816.F32.BF16 R160, R4, R12, R160 ;  /* 0x0000000c04a0723c */ /* 0x000fe200000418a0 */
[----:B------:R-:W-:Y:S01]  /*9cf0*/  LOP3.LUT R9, R8, 0xff, RZ, 0xc0, !PT ;  /* 0x000000ff08097812 */ /* 0x000fe200078ec0ff */
[----:B------:R3:W-:Y:S01]  /*9d00*/  MUFU.EX2 R57, R22 ;  /* 0x0000001600397308 */ /* 0x0007e20000000800 */
[C---:B------:R-:W-:Y:S01]  /*9d10*/  PRMT R20, R222.reuse, 0x7773, RZ ;  /* 0x00007773de147816 */ /* 0x040fe200000000ff */
[----:B------:R-:W-:Y:S01]  /*9d20*/  IMAD.WIDE.U32 R216, R191, -0x2daee0ad, RZ ;  /* 0xd2511f53bfd87825 */ /* 0x000fe200078e00ff */
[----:B------:R-:W-:-:S03]  /*9d30*/  PRMT R59, R222, 0x7772, RZ ;  /* 0x00007772de3b7816 */ /* 0x000fc600000000ff */
[--C-:B------:R-:W-:Y:S01]  /*9d40*/  FFMA.FTZ R191, R63, UR22, -R189.reuse ;  /* 0x000000163fbf7c23 */ /* 0x100fe200080108bd */
[----:B------:R-:W-:Y:S01]  /*9d50*/  PRMT R14, R9, 0x5410, R14 ;  /* 0x00005410090e7816 */ /* 0x000fe2000000000e */
[----:B------:R-:W-:Y:S01]  /*9d60*/  HMMA.16816.F32.BF16 R132, R4, R10, R132 ;  /* 0x0000000a0484723c */ /* 0x000fe20000041884 */
[----:B------:R-:W-:Y:S01]  /*9d70*/  LOP3.LUT R5, R64, 0xff, RZ, 0xc0, !PT ;  /* 0x000000ff40057812 */ /* 0x000fe200078ec0ff */
[----:B------:R-:W-:Y:S01]  /*9d80*/  LDSM.16.MT88.4 R8, [R218+0x4800] ;  /* 0x00480000da08783b */ /* 0x000fe20000004200 */
[----:B------:R4:W5:Y:S01]  /*9d90*/  MUFU.EX2 R64, R45 ;  /* 0x0000002d00407308 */ /* 0x0009620000000800 */
[----:B------:R-:W-:Y:S01]  /*9da0*/  PRMT R59, R59, 0x5410, R20 ;  /* 0x000054103b3b7816 */ /* 0x000fe20000000014 */
[----:B------:R-:W-:Y:S01]  /*9db0*/  FFMA.FTZ R63, R174, UR22, -R189 ;  /* 0x00000016ae3f7c23 */ /* 0x000fe200080108bd */
[--C-:B------:R-:W-:Y:S02]  /*9dc0*/  HSET2.LE.AND R13, R14, R37.reuse, PT ;  /* 0x000000250e0d7233 */ /* 0x100fe40003803000 */
[----:B-1----:R-:W-:Y:S01]  /*9dd0*/  F2FP.BF16.F32.PACK_AB R4, R86, R109 ;  /* 0x0000006d5604723e */ /* 0x002fe200000010ff */
[----:B------:R-:W-:Y:S01]  /*9de0*/  FADD.FTZ R109, R109, R80 ;  /* 0x000000506d6d7221 */ /* 0x000fe20000010000 */
[----:B------:R-:W-:Y:S01]  /*9df0*/  PRMT R12, R222, 0x7771, RZ ;  /* 0x00007771de0c7816 */ /* 0x000fe200000000ff */
[----:B---3--:R-:W1:Y:S01]  /*9e00*/  LDSM.16.MT88.4 R20, [R24+0x4800] ;  /* 0x004800001814783b */ /* 0x008e620000004200 */
[----:B------:R-:W3:Y:S01]  /*9e10*/  MUFU.EX2 R46, R46 ;  /* 0x0000002e002e7308 */ /* 0x000ee20000000800 */
[----:B------:R-:W-:Y:S01]  /*9e20*/  HSET2.LE.AND R214, R214, R37, PT ;  /* 0x00000025d6d67233 */ /* 0x000fe20003803000 */
[----:B------:R-:W-:Y:S01]  /*9e30*/  IMAD.WIDE.U32 R222, R67, -0x2daee0ad, RZ ;  /* 0xd2511f5343de7825 */ /* 0x000fe200078e00ff */
[----:B--2---:R-:W-:-:S03]  /*9e40*/  F2FP.BF16.F32.PACK_AB R7, R51, R56 ;  /* 0x000000383307723e */ /* 0x004fc600000010ff */
[----:B------:R-:W-:Y:S01]  /*9e50*/  FADD.FTZ R86, R86, R109 ;  /* 0x0000006d56567221 */ /* 0x000fe20000010000 */
[----:B------:R-:W-:Y:S02]  /*9e60*/  LOP3.LUT R13, R4, R13, RZ, 0xc0, !PT ;  /* 0x0000000d040d7212 */ /* 0x000fe400078ec0ff */
[----:B------:R-:W-:Y:S01]  /*9e70*/  LOP3.LUT R4, R199, 0xffff, RZ, 0xc0, !PT ;  /* 0x0000ffffc7047812 */ /* 0x000fe200078ec0ff */
[----:B------:R-:W2:Y:S01]  /*9e80*/  MUFU.EX2 R26, R26 ;  /* 0x0000001a001a7308 */ /* 0x000ea20000000800 */
[----:B------:R-:W-:Y:S01]  /*9e90*/  PRMT R14, R5, 0x5410, R12 ;  /* 0x00005410050e7816 */ /* 0x000fe2000000000c */
[--C-:B----4-:R-:W-:Y:S01]  /*9ea0*/  FFMA.FTZ R45, R182, UR22, -R183.reuse ;  /* 0x00000016b62d7c23 */ /* 0x110fe200080108b7 */
[----:B------:R-:W-:Y:S02]  /*9eb0*/  LOP3.LUT R12, R7, R214, RZ, 0xc0, !PT ;  /* 0x000000d6070c7212 */ /* 0x000fe400078ec0ff */
[----:B------:R-:W-:Y:S01]  /*9ec0*/  LOP3.LUT R214, R59, 0xff00ff, RZ, 0xc0, !PT ;  /* 0x00ff00ff3bd67812 */ /* 0x000fe200078ec0ff */
[----:B------:R-:W-:Y:S01]  /*9ed0*/  FFMA.FTZ R59, R204, UR22, -R183 ;  /* 0x00000016cc3b7c23 */ /* 0x000fe200080108b7 */
[----:B------:R-:W-:Y:S01]  /*9ee0*/  SHF.R.U32.HI R4, RZ, 0x8, R4 ;  /* 0x00000008ff047819 */ /* 0x000fe20000011604 */
[----:B------:R-:W-:Y:S01]  /*9ef0*/  MUFU.EX2 R188, R188 ;  /* 0x000000bc00bc7308 */ /* 0x000fe20000000800 */
[----:B------:R-:W-:-:S02]  /*9f00*/  LOP3.LUT R5, R199, 0xff, RZ, 0xc0, !PT ;  /* 0x000000ffc7057812 */ /* 0x000fc400078ec0ff */
[----:B------:R-:W-:Y:S02]  /*9f10*/  LOP3.LUT R6, R212, 0xff, RZ, 0xc0, !PT ;  /* 0x000000ffd4067812 */ /* 0x000fe400078ec0ff */
[--C-:B------:R-:W-:Y:S02]  /*9f20*/  HSET2.LE.AND R15, R214, R37.reuse, PT ;  /* 0x00000025d60f7233 */ /* 0x100fe40003803000 */
[----:B------:R-:W-:Y:S01]  /*9f30*/  PRMT R4, R5, 0x5410, R4 ;  /* 0x0000541005047816 */ /* 0x000fe20000000004 */
[----:B------:R-:W4:Y:S01]  /*9f40*/  MUFU.EX2 R65, R65 ;  /* 0x0000004100417308 */ /* 0x000f220000000800 */
[----:B-----5:R-:W-:Y:S01]  /*9f50*/  F2FP.BF16.F32.PACK_AB R206, R64, R55 ;  /* 0x0000003740ce723e */ /* 0x020fe200000010ff */
[----:B------:R-:W-:Y:S01]  /*9f60*/  FADD.FTZ R55, R55, R86 ;  /* 0x0000005637377221 */ /* 0x000fe20000010000 */
[----:B------:R-:W-:Y:S02]  /*9f70*/  PRMT R5, R199, 0x7632, R5 ;  /* 0x00007632c7057816 */ /* 0x000fe40000000005 */
[----:B------:R-:W-:Y:S01]  /*9f80*/  PRMT R6, R6, 0x5410, R203 ;  /* 0x0000541006067816 */ /* 0x000fe200000000cb */
[----:B------:R-:W-:Y:S01]  /*9f90*/  FADD.FTZ R55, R64, R55 ;  /* 0x0000003740377221 */ /* 0x000fe20000010000 */
[----:B------:R-:W-:Y:S01]  /*9fa0*/  HSET2.LE.AND R14, R14, R37, PT ;  /* 0x000000250e0e7233 */ /* 0x000fe20003803000 */
[----:B------:R-:W-:Y:S01]  /*9fb0*/  MUFU.EX2 R29, R29 ;  /* 0x0000001d001d7308 */ /* 0x000fe20000000800 */
[----:B------:R-:W-:-:S02]  /*9fc0*/  LOP3.LUT R15, R206, R15, RZ, 0xc0, !PT ;  /* 0x0000000fce0f7212 */ /* 0x000fc400078ec0ff */
[----:B------:R-:W-:Y:S02]  /*9fd0*/  SHF.R.U32.HI R199, RZ, 0x18, R199 ;  /* 0x00000018ffc77819 */ /* 0x000fe400000116c7 */
[----:B------:R-:W-:Y:S02]  /*9fe0*/  LOP3.LUT R204, R5, 0xff, RZ, 0xc0, !PT ;  /* 0x000000ff05cc7812 */ /* 0x000fe400078ec0ff */
[----:B---3--:R-:W-:Y:S01]  /*9ff0*/  F2FP.BF16.F32.PACK_AB R7, R46, R57 ;  /* 0x000000392e07723e */ /* 0x008fe200000010ff */
[----:B------:R-:W3:Y:S01]  /*a000*/  MUFU.EX2 R30, R30 ;  /* 0x0000001e001e7308 */ /* 0x000ee20000000800 */
[----:B------:R-:W-:Y:S02]  /*a010*/  LOP3.LUT R206, R205, 0xff00ff, RZ, 0xc0, !PT ;  /* 0x00ff00ffcdce7812 */ /* 0x000fe400078ec0ff */
[----:B------:R-:W-:Y:S02]  /*a020*/  HSET2.LE.AND R6, R6, R37, PT ;  /* 0x0000002506067233 */ /* 0x000fe40003803000 */
[----:B--2---:R-:W-:-:S02]  /*a030*/  F2FP.BF16.F32.PACK_AB R5, R26, R31 ;  /* 0x0000001f1a05723e */ /* 0x004fc400000010ff */
[----:B------:R-:W-:Y:S01]  /*a040*/  PRMT R204, R204, 0x5410, R199 ;  /* 0x00005410cccc7816 */ /* 0x000fe200000000c7 */
[----:B------:R-:W-:Y:S01]  /*a050*/  MUFU.EX2 R61, R61 ;  /* 0x0000003d003d7308 */ /* 0x000fe20000000800 */
[----:B------:R-:W-:Y:S02]  /*a060*/  LOP3.LUT R14, R7, R14, RZ, 0xc0, !PT ;  /* 0x0000000e070e7212 */ /* 0x000fe400078ec0ff */
[----:B------:R-:W-:Y:S01]  /*a070*/  HSET2.LE.AND R7, R206, R37, PT ;  /* 0x00000025ce077233 */ /* 0x000fe20003803000 */
[----:B------:R-:W-:Y:S01]  /*a080*/  IMAD.WIDE.U32 R206, R71, -0x2daee0ad, RZ ;  /* 0xd2511f5347ce7825 */ /* 0x000fe200078e00ff */
[----:B----4-:R-:W-:-:S03]  /*a090*/  F2FP.BF16.F32.PACK_AB R182, R65, R188 ;  /* 0x000000bc41b6723e */ /* 0x010fc600000010ff */
[--C-:B------:R-:W-:Y:S01]  /*a0a0*/  FFMA.FTZ R71, R193, UR22, -R166.reuse ;  /* 0x00000016c1477c23 */ /* 0x100fe200080108a6 */
[----:B------:R-:W-:Y:S01]  /*a0b0*/  LOP3.LUT R6, R5, R6, RZ, 0xc0, !PT ;  /* 0x0000000605067212 */ /* 0x000fe200078ec0ff */
[----:B------:R-:W2:Y:S01]  /*a0c0*/  MUFU.EX2 R52, R52 ;  /* 0x0000003400347308 */ /* 0x000ea20000000800 */
[--C-:B------:R-:W-:Y:S01]  /*a0d0*/  HSET2.LE.AND R4, R4, R37.reuse, PT ;  /* 0x0000002504047233 */ /* 0x100fe20003803000 */
[C---:B-1----:R-:W-:Y:S01]  /*a0e0*/  HMMA.16816.F32.BF16 R140, R12.reuse, R20, R140 ;  /* 0x000000140c8c723c */ /* 0x042fe2000004188c */
[----:B------:R-:W-:Y:S01]  /*a0f0*/  HSET2.LE.AND R5, R204, R37, PT ;  /* 0x00000025cc057233 */ /* 0x000fe20003803000 */
[----:B------:R-:W-:Y:S01]  /*a100*/  FFMA.FTZ R193, R202, UR22, -R187 ;  /* 0x00000016cac17c23 */ /* 0x000fe200080108bb */
[----:B---3--:R-:W-:Y:S02]  /*a110*/  F2FP.BF16.F32.PACK_AB R199, R30, R29 ;  /* 0x0000001d1ec7723e */ /* 0x008fe400000010ff */
[----:B------:R-:W-:Y:S01]  /*a120*/  LOP3.LUT R7, R182, R7, RZ, 0xc0, !PT ;  /* 0x00000007b6077212 */ /* 0x000fe200078ec0ff */
[----:B------:R-:W-:Y:S01]  /*a130*/  FFMA.FTZ R182, R197, UR22, -R166 ;  /* 0x00000016c5b67c23 */ /* 0x000fe200080108a6 */
[----:B------:R-:W-:Y:S01]  /*a140*/  LOP3.LUT R4, R199, R4, RZ, 0xc0, !PT ;  /* 0x00000004c7047212 */ /* 0x000fe200078ec0ff */
[----:B------:R-:W-:Y:S01]  /*a150*/  MUFU.EX2 R59, R59 ;  /* 0x0000003b003b7308 */ /* 0x000fe20000000800 */
[----:B------:R-:W-:Y:S01]  /*a160*/  HMMA.16816.F32.BF16 R156, R12, R8, R156 ;  /* 0x000000080c9c723c */ /* 0x000fe2000004189c */
[----:B------:R-:W-:-:S02]  /*a170*/  PRMT R197, R206, 0x7771, RZ ;  /* 0x00007771cec57816 */ /* 0x000fc400000000ff */
[----:B------:R-:W-:Y:S02]  /*a180*/  PRMT R203, R206, 0x7773, RZ ;  /* 0x00007773cecb7816 */ /* 0x000fe400000000ff */
[----:B------:R-:W-:Y:S01]  /*a190*/  LOP3.LUT R199, R70, UR23, R207, 0x96, !PT ;  /* 0x0000001746c77c12 */ /* 0x000fe2000f8e96cf */
[----:B------:R-:W-:Y:S01]  /*a1a0*/  FFMA.FTZ R70, R169, UR22, -R166 ;  /* 0x00000016a9467c23 */ /* 0x000fe200080108a6 */
[----:B--2---:R-:W-:Y:S01]  /*a1b0*/  F2FP.BF16.F32.PACK_AB R204, R52, R61 ;  /* 0x0000003d34cc723e */ /* 0x004fe200000010ff */
[----:B------:R-:W1:Y:S01]  /*a1c0*/  MUFU.EX2 R50, R50 ;  /* 0x0000003200327308 */ /* 0x000e620000000800 */
[C---:B------:R-:W-:Y:S01]  /*a1d0*/  HMMA.16816.F32.BF16 R152, R12.reuse, R10, R152 ;  /* 0x0000000a0c98723c */ /* 0x040fe20000041898 */
[--C-:B------:R-:W-:Y:S01]  /*a1e0*/  FFMA.FTZ R169, R198, UR22, -R187.reuse ;  /* 0x00000016c6a97c23 */ /* 0x100fe200080108bb */
[----:B------:R-:W-:Y:S01]  /*a1f0*/  LOP3.LUT R5, R204, R5, RZ, 0xc0, !PT ;  /* 0x00000005cc057212 */ /* 0x000fe200078ec0ff */
[----:B------:R-:W-:Y:S02]  /*a200*/  IMAD.MOV.U32 R204, RZ, RZ, R206 ;  /* 0x000000ffffcc7224 */ /* 0x000fe400078e00ce */
[----:B------:R-:W-:Y:S01]  /*a210*/  FFMA.FTZ R198, R192, UR22, -R187 ;  /* 0x00000016c0c67c23 */ /* 0x000fe200080108bb */
[----:B------:R-:W-:Y:S01]  /*a220*/  PRMT R19, R19, 0x5410, R210 ;  /* 0x0000541013137816 */ /* 0x000fe200000000d2 */
[----:B------:R-:W-:Y:S01]  /*a230*/  MUFU.EX2 R182, R182 ;  /* 0x000000b600b67308 */ /* 0x000fe20000000800 */
[----:B------:R-:W-:Y:S01]  /*a240*/  HMMA.16816.F32.BF16 R136, R12, R22, R136 ;  /* 0x000000160c88723c */ /* 0x000fe20000041888 */
[----:B------:R-:W-:-:S02]  /*a250*/  LOP3.LUT R13, R17, 0xffff, RZ, 0xc0, !PT ;  /* 0x0000ffff110d7812 */ /* 0x000fc400078ec0ff */
[----:B------:R-:W-:Y:S02]  /*a260*/  PRMT R12, R206, 0x7772, RZ ;  /* 0x00007772ce0c7816 */ /* 0x000fe400000000ff */
[----:B------:R-:W-:Y:S02]  /*a270*/  SHF.R.U32.HI R206, RZ, 0x18, R17 ;  /* 0x00000018ffce7819 */ /* 0x000fe40000011611 */
[----:B------:R-:W2:Y:S01]  /*a280*/  MUFU.EX2 R71, R71 ;  /* 0x0000004700477308 */ /* 0x000ea20000000800 */
[----:B------:R-:W-:Y:S01]  /*a290*/  HMMA.16816.F32.BF16 R160, R4, R8, R160 ;  /* 0x0000000804a0723c */ /* 0x000fe200000418a0 */
[C---:B------:R-:W-:Y:S02]  /*a2a0*/  PRMT R9, R17.reuse, 0x7632, R9 ;  /* 0x0000763211097816 */ /* 0x040fe40000000009 */
[----:B------:R-:W-:Y:S02]  /*a2b0*/  LOP3.LUT R8, R17, 0xff, RZ, 0xc0, !PT ;  /* 0x000000ff11087812 */ /* 0x000fe400078ec0ff */
[----:B------:R-:W-:-:S02]  /*a2c0*/  SHF.R.U32.HI R13, RZ, 0x8, R13 ;  /* 0x00000008ff0d7819 */ /* 0x000fc4000001160d */
[----:B------:R-:W-:Y:S01]  /*a2d0*/  LOP3.LUT R9, R9, 0xff, RZ, 0xc0, !PT ;  /* 0x000000ff09097812 */ /* 0x000fe200078ec0ff */
[C---:B------:R-:W-:Y:S01]  /*a2e0*/  HMMA.16816.F32.BF16 R148, R4.reuse, R10, R148 ;  /* 0x0000000a0494723c */ /* 0x040fe20000041894 */
[----:B------:R-:W-:Y:S01]  /*a2f0*/  PRMT R8, R8, 0x5410, R13 ;  /* 0x0000541008087816 */ /* 0x000fe2000000000d */
[----:B------:R-:W-:Y:S01]  /*a300*/  MUFU.EX2 R45, R45 ;  /* 0x0000002d002d7308 */ /* 0x000fe20000000800 */
[----:B------:R-:W-:Y:S02]  /*a310*/  PRMT R206, R9, 0x5410, R206 ;  /* 0x0000541009ce7816 */ /* 0x000fe400000000ce */
[----:B------:R-:W-:Y:S02]  /*a320*/  LOP3.LUT R9, R18, 0xff, RZ, 0xc0, !PT ;  /* 0x000000ff12097812 */ /* 0x000fe400078ec0ff */
[--C-:B------:R-:W-:Y:S01]  /*a330*/  HSET2.LE.AND R8, R8, R37.reuse, PT ;  /* 0x0000002508087233 */ /* 0x100fe20003803000 */
[C---:B------:R-:W-:Y:S01]  /*a340*/  HMMA.16816.F32.BF16 R144, R4.reuse, R20, R144 ;  /* 0x000000140490723c */ /* 0x040fe20000041890 */
[----:B------:R-:W-:Y:S01]  /*a350*/  HSET2.LE.AND R17, R206, R37, PT ;  /* 0x00000025ce117233 */ /* 0x000fe20003803000 */
[----:B------:R-:W3:Y:S01]  /*a360*/  MUFU.EX2 R44, R44 ;  /* 0x0000002c002c7308 */ /* 0x000ee20000000800 */
[----:B-1----:R-:W-:Y:S01]  /*a370*/  F2FP.BF16.F32.PACK_AB R11, R50, R59 ;  /* 0x0000003b320b723e */ /* 0x002fe200000010ff */
[----:B------:R-:W-:Y:S01]  /*a380*/  IMAD.U32 R206, RZ, RZ, UR31 ;  /* 0x0000001fffce7e24 */ /* 0x000fe2000f8e00ff */
[----:B--2---:R-:W-:Y:S01]  /*a390*/  F2FP.BF16.F32.PACK_AB R10, R71, R182 ;  /* 0x000000b6470a723e */ /* 0x004fe200000010ff */
[----:B------:R-:W-:Y:S01]  /*a3a0*/  FADD.FTZ R182, R182, R55 ;  /* 0x00000037b6b67221 */ /* 0x000fe20000010000 */
[----:B------:R-:W-:Y:S01]  /*a3b0*/  PRMT R18, R9, 0x5410, R16 ;  /* 0x0000541009127816 */ /* 0x000fe20000000010 */
[----:B------:R-:W-:Y:S01]  /*a3c0*/  HMMA.16816.F32.BF16 R132, R4, R22, R132 ;  /* 0x000000160484723c */ /* 0x000fe20000041884 */
[----:B------:R-:W-:Y:S01]  /*a3d0*/  PRMT R203, R12, 0x5410, R203 ;  /* 0x000054100ccb7816 */ /* 0x000fe200000000cb */
[----:B------:R-:W-:Y:S01]  /*a3e0*/  MUFU.EX2 R70, R70 ;  /* 0x0000004600467308 */ /* 0x000fe20000000800 */
[----:B------:R-:W-:Y:S01]  /*a3f0*/  LOP3.LUT R16, R11, R8, RZ, 0xc0, !PT ;  /* 0x000000080b107212 */ /* 0x000fe200078ec0ff */
[----:B------:R-:W1:Y:S01]  /*a400*/  LDSM.16.MT88.4 R12, [R218+0x4c00] ;  /* 0x004c0000da0c783b */ /* 0x000e620000004200 */
[----:B------:R-:W-:Y:S01]  /*a410*/  LOP3.LUT R17, R10, R17, RZ, 0xc0, !PT ;  /* 0x000000110a117212 */ /* 0x000fe200078ec0ff */
[----:B------:R-:W-:Y:S01]  /*a420*/  FADD.FTZ R71, R71, R182 ;  /* 0x000000b647477221 */ /* 0x000fe20000010000 */
[C---:B------:R-:W-:Y:S01]  /*a430*/  PRMT R6, R199.reuse, 0x7632, R6 ;  /* 0x00007632c7067816 */ /* 0x040fe20000000006 */
[----:B------:R-:W2:Y:S01]  /*a440*/  LDSM.16.MT88.4 R8, [R24+0x4c00] ;  /* 0x004c00001808783b */ /* 0x000ea20000004200 */
[C---:B------:R-:W-:Y:S01]  /*a450*/  LOP3.LUT R4, R199.reuse, 0xffff, RZ, 0xc0, !PT ;  /* 0x0000ffffc7047812 */ /* 0x040fe200078ec0ff */
[----:B------:R-:W4:Y:S01]  /*a460*/  MUFU.EX2 R87, R87 ;  /* 0x0000005700577308 */ /* 0x000f220000000800 */
[----:B------:R-:W-:-:S02]  /*a470*/  LOP3.LUT R5, R199, 0xff, RZ, 0xc0, !PT ;  /* 0x000000ffc7057812 */ /* 0x000fc400078ec0ff */
[----:B------:R-:W-:Y:S02]  /*a480*/  SHF.R.U32.HI R199, RZ, 0x18, R199 ;  /* 0x00000018ffc77819 */ /* 0x000fe400000116c7 */
[----:B------:R-:W-:Y:S02]  /*a490*/  LOP3.LUT R6, R6, 0xff, RZ, 0xc0, !PT ;  /* 0x000000ff06067812 */ /* 0x000fe400078ec0ff */
[----:B------:R-:W-:Y:S01]  /*a4a0*/  LOP3.LUT R20, R19, 0xff00ff, RZ, 0xc0, !PT ;  /* 0x00ff00ff13147812 */ /* 0x000fe200078ec0ff */
[----:B------:R-:W-:Y:S01]  /*a4b0*/  MUFU.EX2 R193, R193 ;  /* 0x000000c100c17308 */ /* 0x000fe20000000800 */
[----:B------:R-:W-:Y:S02]  /*a4c0*/  LOP3.LUT R206, R206, UR33, R243, 0x96, !PT ;  /* 0x00000021cece7c12 */ /* 0x000fe4000f8e96f3 */
[----:B------:R-:W-:Y:S02]  /*a4d0*/  LOP3.LUT R204, R204, 0xff, RZ, 0xc0, !PT ;  /* 0x000000ffcccc7812 */ /* 0x000fe400078ec0ff */
[----:B------:R-:W-:Y:S01]  /*a4e0*/  SHF.R.U32.HI R4, RZ, 0x8, R4 ;  /* 0x00000008ff047819 */ /* 0x000fe20000011604 */
[----:B------:R-:W-:Y:S01]  /*a4f0*/  IMAD.WIDE.U32 R206, R206, -0x326172a9, RZ ;  /* 0xcd9e8d57cece7825 */ /* 0x000fe200078e00ff */
[----:B------:R-:W-:Y:S01]  /*a500*/  PRMT R6, R6, 0x5410, R199 ;  /* 0x0000541006067816 */ /* 0x000fe200000000c7 */
[----:B------:R-:W5:Y:S01]  /*a510*/  MUFU.EX2 R198, R198 ;  /* 0x000000c600c67308 */ /* 0x000f620000000800 */
[----:B------:R-:W-:-:S02]  /*a520*/  HSET2.LE.AND R18, R18, R37, PT ;  /* 0x0000002512127233 */ /* 0x000fc40003803000 */
[--C-:B------:R-:W-:Y:S02]  /*a530*/  HSET2.LE.AND R19, R20, R37.reuse, PT ;  /* 0x0000002514137233 */ /* 0x100fe40003803000 */
[----:B---3--:R-:W-:Y:S02]  /*a540*/  F2FP.BF16.F32.PACK_AB R21, R44, R45 ;  /* 0x0000002d2c15723e */ /* 0x008fe400000010ff */
[----:B----4-:R-:W-:Y:S01]  /*a550*/  F2FP.BF16.F32.PACK_AB R20, R87, R70 ;  /* 0x000000465714723e */ /* 0x010fe200000010ff */
[----:B------:R-:W-:Y:S01]  /*a560*/  MUFU.EX2 R25, R25 ;  /* 0x0000001900197308 */ /* 0x000fe20000000800 */
[----:B------:R-:W-:Y:S02]  /*a570*/  PRMT R204, R204, 0x5410, R197 ;  /* 0x00005410cccc7816 */ /* 0x000fe400000000c5 */
[----:B------:R-:W-:Y:S02]  /*a580*/  PRMT R4, R5, 0x5410, R4 ;  /* 0x0000541005047816 */ /* 0x000fe40000000004 */
[----:B------:R-:W-:-:S02]  /*a590*/  HSET2.LE.AND R5, R6, R37, PT ;  /* 0x0000002506057233 */ /* 0x000fc40003803000 */
[----:B------:R-:W-:Y:S01]  /*a5a0*/  LOP3.LUT R18, R21, R18, RZ, 0xc0, !PT ;  /* 0x0000001215127212 */ /* 0x000fe200078ec0ff */
[----:B------:R-:W3:Y:S01]  /*a5b0*/  MUFU.EX2 R90, R90 ;  /* 0x0000005a005a7308 */ /* 0x000ee20000000800 */
[----:B-----5:R-:W-:Y:S02]  /*a5c0*/  F2FP.BF16.F32.PACK_AB R202, R198, R193 ;  /* 0x000000c1c6ca723e */ /* 0x020fe400000010ff */
[----:B------:R-:W-:Y:S02]  /*a5d0*/  LOP3.LUT R19, R20, R19, RZ, 0xc0, !PT ;  /* 0x0000001314137212 */ /* 0x000fe400078ec0ff */
[----:B------:R-:W-:Y:S02]  /*a5e0*/  LOP3.LUT R192, R203, 0xff00ff, RZ, 0xc0, !PT ;  /* 0x00ff00ffcbc07812 */ /* 0x000fe400078ec0ff */
[--C-:B------:R-:W-:Y:S01]  /*a5f0*/  HSET2.LE.AND R204, R204, R37.reuse, PT ;  /* 0x00000025cccc7233 */ /* 0x100fe20003803000 */
[----:B------:R-:W4:Y:S01]  /*a600*/  MUFU.EX2 R28, R28 ;  /* 0x0000001c001c7308 */ /* 0x000f220000000800 */
[----:B------:R-:W-:Y:S01]  /*a610*/  LOP3.LUT R23, R208, UR17, R207, 0x96, !PT ;  /* 0x00000011d0177c12 */ /* 0x000fe2000f8e96cf */
[----:B-1----:R-:W-:Y:S01]  /*a620*/  HMMA.16816.F32.BF16 R156, R16, R12, R156 ;  /* 0x0000000c109c723c */ /* 0x002fe2000004189c */
[----:B------:R-:W-:Y:S01]  /*a630*/  LOP3.LUT R5, R202, R5, RZ, 0xc0, !PT ;  /* 0x00000005ca057212 */ /* 0x000fe200078ec0ff */
[----:B------:R-:W-:Y:S01]  /*a640*/  IMAD.WIDE.U32 R202, R195, -0x2daee0ad, RZ ;  /* 0xd2511f53c3ca7825 */ /* 0x000fe200078e00ff */
[----:B------:R-:W-:-:S02]  /*a650*/  HSET2.LE.AND R7, R192, R37, PT ;  /* 0x00000025c0077233 */ /* 0x000fc40003803000 */
[----:B------:R-:W-:Y:S01]  /*a660*/  HSET2.LE.AND R4, R4, R37, PT ;  /* 0x0000002504047233 */ /* 0x000fe20003803000 */
[----:B------:R-:W-:Y:S01]  /*a670*/  MUFU.EX2 R169, R169 ;  /* 0x000000a900a97308 */ /* 0x000fe20000000800 */
[----:B---3--:R-:W-:Y:S01]  /*a680*/  F2FP.BF16.F32.PACK_AB R199, R90, R25 ;  /* 0x000000195ac7723e */ /* 0x008fe200000010ff */
[C---:B------:R-:W-:Y:S01]  /*a690*/  HMMA.16816.F32.BF16 R152, R16.reuse, R14, R152 ;  /* 0x0000000e1098723c */ /* 0x040fe20000041898 */
[----:B------:R-:W-:Y:S01]  /*a6a0*/  LOP3.LUT R22, R206, UR11, R249, 0x96, !PT ;  /* 0x0000000bce167c12 */ /* 0x000fe2000f8e96f9 */
[----:B------:R-:W-:Y:S01]  /*a6b0*/  IMAD.WIDE.U32 R194, R194, -0x2daee0ad, RZ ;  /* 0xd2511f53c2c27825 */ /* 0x000fe200078e00ff */
[----:B------:R-:W-:Y:S02]  /*a6c0*/  LOP3.LUT R6, R199, R204, RZ, 0xc0, !PT ;  /* 0x000000ccc7067212 */ /* 0x000fe400078ec0ff */
[----:B------:R-:W-:Y:S01]  /*a6d0*/  LOP3.LUT R21, R206, UR11, R245, 0x96, !PT ;  /* 0x0000000bce157c12 */ /* 0x000fe2000f8e96f5 */
[----:B------:R-:W1:Y:S01]  /*a6e0*/  MUFU.EX2 R186, R186 ;  /* 0x000000ba00ba7308 */ /* 0x000e620000000800 */
[----:B----4-:R-:W-:Y:S01]  /*a6f0*/  F2FP.BF16.F32.PACK_AB R197, R28, R27 ;  /* 0x0000001b1cc5723e */ /* 0x010fe200000010ff */
[----:B--2---:R-:W-:Y:S01]  /*a700*/  HMMA.16816.F32.BF16 R140, R16, R8, R140 ;  /* 0x00000008108c723c */ /* 0x004fe2000004188c */
[----:B------:R-:W-:Y:S01]  /*a710*/  IMAD.WIDE.U32 R204, R23, -0x2daee0ad, RZ ;  /* 0xd2511f5317cc7825 */ /* 0x000fe200078e00ff */
[----:B------:R-:W-:-:S02]  /*a720*/  LOP3.LUT R23, R250, UR30, R203, 0x96, !PT ;  /* 0x0000001efa177c12 */ /* 0x000fc4000f8e96cb */
[----:B------:R-:W-:Y:S01]  /*a730*/  LOP3.LUT R4, R197, R4, RZ, 0xc0, !PT ;  /* 0x00000004c5047212 */ /* 0x000fe200078ec0ff */
[----:B------:R-:W-:Y:S01]  /*a740*/  IMAD.WIDE.U32 R210, R22, -0x2daee0ad, RZ ;  /* 0xd2511f5316d27825 */ /* 0x000fe200078e00ff */
[----:B------:R-:W-:-:S03]  /*a750*/  LOP3.LUT R212, R194, UR29, R223, 0x96, !PT ;  /* 0x0000001dc2d47c12 */ /* 0x000fc6000f8e96df */
[----:B------:R-:W-:Y:S01]  /*a760*/  FFMA.FTZ R197, R49, UR22, -R189 ;  /* 0x0000001631c57c23 */ /* 0x000fe200080108bd */
[----:B------:R-:W-:Y:S01]  /*a770*/  HMMA.16816.F32.BF16 R136, R16, R10, R136 ;  /* 0x0000000a1088723c */ /* 0x000fe20000041888 */
[----:B------:R-:W-:Y:S01]  /*a780*/  LOP3.LUT R19, R202, UR29, R217, 0x96, !PT ;  /* 0x0000001dca137c12 */ /* 0x000fe2000f8e96d9 */
[----:B------:R-:W-:Y:S01]  /*a790*/  IMAD.WIDE.U32 R22, R23, -0x326172a9, RZ ;  /* 0xcd9e8d5717167825 */ /* 0x000fe200078e00ff */
[----:B------:R-:W-:Y:S01]  /*a7a0*/  LOP3.LUT R18, R250, UR30, R205, 0x96, !PT ;  /* 0x0000001efa127c12 */ /* 0x000fe2000f8e96cd */
[----:B------:R-:W-:Y:S01]  /*a7b0*/  MUFU.EX2 R77, R77 ;  /* 0x0000004d004d7308 */ /* 0x000fe20000000800 */
[----:B------:R-:W-:Y:S01]  /*a7c0*/  LOP3.LUT R204, R204, UR29, R211, 0x96, !PT ;  /* 0x0000001dcccc7c12 */ /* 0x000fe2000f8e96d3 */
[----:B------:R-:W-:Y:S01]  /*a7d0*/  IMAD.WIDE.U32 R214, R19, -0x326172a9, RZ ;  /* 0xcd9e8d5713d67825 */ /* 0x000fe200078e00ff */
[----:B-1----:R-:W-:Y:S02]  /*a7e0*/  F2FP.BF16.F32.PACK_AB R192, R186, R169 ;  /* 0x000000a9bac0723e */ /* 0x002fe400000010ff */
[----:B------:R-:W-:Y:S01]  /*a7f0*/  LOP3.LUT R16, R246, UR30, R195, 0x96, !PT ;  /* 0x0000001ef6107c12 */ /* 0x000fe2000f8e96c3 */
[----:B------:R-:W-:Y:S01]  /*a800*/  IMAD.WIDE.U32 R18, R18, -0x326172a9, RZ ;  /* 0xcd9e8d5712127825 */ /* 0x000fe200078e00ff */
[----:B------:R-:W-:-:S03]  /*a810*/  LOP3.LUT R7, R192, R7, RZ, 0xc0, !PT ;  /* 0x00000007c0077212 */ /* 0x000fc600078ec0ff */
[----:B------:R-:W-:Y:S01]  /*a820*/  FFMA.FTZ R192, R68, UR22, -R189 ;  /* 0x0000001644c07c23 */ /* 0x000fe200080108bd */
[----:B------:R-:W-:Y:S01]  /*a830*/  LOP3.LUT R22, R22, UR9, R215, 0x96, !PT ;  /* 0x0000000916167c12 */ /* 0x000fe2000f8e96d7 */
[----:B------:R-:W-:Y:S01]  /*a840*/  IMAD.WIDE.U32 R204, R204, -0x326172a9, RZ ;  /* 0xcd9e8d57cccc7825 */ /* 0x000fe200078e00ff */
[----:B------:R-:W-:-:S03]  /*a850*/  LOP3.LUT R206, R248, UR10, R19, 0x96, !PT ;  /* 0x0000000af8ce7c12 */ /* 0x000fc6000f8e9613 */
[----:B------:R-:W-:Y:S01]  /*a860*/  FFMA.FTZ R68, R180, UR22, -R189 ;  /* 0x00000016b4447c23 */ /* 0x000fe200080108bd */
[----:B------:R-:W-:Y:S01]  /*a870*/  LOP3.LUT R20, R38, UR17, R207, 0x96, !PT ;  /* 0x0000001126147c12 */ /* 0x000fe2000f8e96cf */
[C---:B------:R-:W-:Y:S01]  /*a880*/  HMMA.16816.F32.BF16 R160, R4.reuse, R12, R160 ;  /* 0x0000000c04a0723c */ /* 0x040fe200000418a0 */
[----:B------:R-:W-:Y:S01]  /*a890*/  LOP3.LUT R12, R248, UR10, R23, 0x96, !PT ;  /* 0x0000000af80c7c12 */ /* 0x000fe2000f8e9617 */
[----:B------:R-:W-:Y:S01]  /*a8a0*/  IMAD.WIDE.U32 R22, R22, -0x2daee0ad, RZ ;  /* 0xd2511f5316167825 */ /* 0x000fe200078e00ff */
[----:B------:R-:W-:Y:S03]  /*a8b0*/  MUFU.EX2 R197, R197 ;  /* 0x000000c500c57308 */ /* 0x000fe60000000800 */
[----:B------:R-:W-:Y:S02]  /*a8c0*/  IMAD.WIDE.U32 R194, R12, -0x2daee0ad, RZ ;  /* 0xd2511f530cc27825 */ /* 0x000fe400078e00ff */
[C---:B------:R-:W-:Y:S02]  /*a8d0*/  HMMA.16816.F32.BF16 R148, R4.reuse, R14, R148 ;  /* 0x0000000e0494723c */ /* 0x040fe40000041894 */
[----:B------:R-:W-:Y:S01]  /*a8e0*/  IMAD.WIDE.U32 R16, R16, -0x326172a9, RZ ;  /* 0xcd9e8d5710107825 */ /* 0x000fe200078e00ff */
[----:B------:R-:W-:Y:S01]  /*a8f0*/  LOP3.LUT R13, R194, UR24, R23, 0x96, !PT ;  /* 0x00000018c20d7c12 */ /* 0x000fe2000f8e9617 */
[----:B------:R-:W-:Y:S01]  /*a900*/  MUFU.EX2 R66, R101 ;  /* 0x0000006500427308 */ /* 0x000fe20000000800 */
[----:B------:R-:W-:Y:S01]  /*a910*/  LOP3.LUT R194, R18, UR9, R205, 0x96, !PT ;  /* 0x0000000912c27c12 */ /* 0x000fe2000f8e96cd */
[----:B------:R-:W-:Y:S01]  /*a920*/  IMAD.WIDE.U32 R206, R206, -0x2daee0ad, RZ ;  /* 0xd2511f53cece7825 */ /* 0x000fe200078e00ff */
[----:B------:R-:W-:Y:S01]  /*a930*/  LOP3.LUT R12, R216, UR25, R195, 0x96, !PT ;  /* 0x00000019d80c7c12 */ /* 0x000fe2000f8e96c3 */
[C---:B------:R-:W-:Y:S01]  /*a940*/  HMMA.16816.F32.BF16 R144, R4.reuse, R8, R144 ;  /* 0x000000080490723c */ /* 0x040fe20000041890 */
[----:B------:R-:W-:Y:S01]  /*a950*/  LOP3.LUT R202, R244, UR10, R17, 0x96, !PT ;  /* 0x0000000af4ca7c12 */ /* 0x000fe2000f8e9611 */
[----:B------:R-:W-:Y:S01]  /*a960*/  IMAD.WIDE.U32 R194, R194, -0x2daee0ad, RZ ;  /* 0xd2511f53c2c27825 */ /* 0x000fe200078e00ff */
[----:B------:R-:W-:Y:S01]  /*a970*/  LOP3.LUT R23, R210, UR25, R207, 0x96, !PT ;  /* 0x00000019d2177c12 */ /* 0x000fe2000f8e96cf */
[----:B------:R-:W-:Y:S02]  /*a980*/  MUFU.EX2 R43, R94 ;  /* 0x0000005e002b7308 */ /* 0x000fe40000000800 */
[----:B------:R-:W-:Y:S01]  /*a990*/  IMAD.WIDE.U32 R202, R202, -0x2daee0ad, RZ ;  /* 0xd2511f53caca7825 */ /* 0x000fe200078e00ff */
[----:B------:R-:W-:Y:S01]  /*a9a0*/  LOP3.LUT R14, R206, UR24, R195, 0x96, !PT ;  /* 0x00000018ce0e7c12 */ /* 0x000fe2000f8e96c3 */
[----:B------:R-:W-:Y:S02]  /*a9b0*/  HMMA.16816.F32.BF16 R132, R4, R10, R132 ;  /* 0x0000000a0484723c */ /* 0x000fe40000041884 */
[----:B------:R-:W-:Y:S01]  /*a9c0*/  IMAD.WIDE.U32 R206, R23, -0x326172a9, RZ ;  /* 0xcd9e8d5717ce7825 */ /* 0x000fe200078e00ff */
[----:B------:R-:W-:Y:S01]  /*a9d0*/  LOP3.LUT R222, R222, UR25, R203, 0x96, !PT ;  /* 0x00000019dede7c12 */ /* 0x000fe2000f8e96cb */
[----:B------:R-:W-:Y:S02]  /*a9e0*/  MUFU.EX2 R192, R192 ;  /* 0x000000c000c07308 */ /* 0x000fe40000000800 */
[----:B------:R-:W-:Y:S01]  /*a9f0*/  IMAD.WIDE.U32 R216, R12, -0x326172a9, RZ ;  /* 0xcd9e8d570cd87825 */ /* 0x000fe200078e00ff */
[----:B------:R-:W-:-:S03]  /*aa00*/  LOP3.LUT R9, R204, UR8, R207, 0x96, !PT ;  /* 0x00000008cc097c12 */ /* 0x000fc6000f8e96cf */
[----:B------:R-:W-:Y:S01]  /*aa10*/  IMAD.WIDE.U32 R212, R212, -0x326172a9, RZ ;  /* 0xcd9e8d57d4d47825 */ /* 0x000fe200078e00ff */
[----:B------:R-:W-:Y:S01]  /*aa20*/  LOP3.LUT R12, R214, UR8, R217, 0x96, !PT ;  /* 0x00000008d60c7c12 */ /* 0x000fe2000f8e96d9 */
[----:B------:R-:W-:Y:S02]  /*aa30*/  MUFU.EX2 R89, R89 ;  /* 0x0000005900597308 */ /* 0x000fe40000000800 */
[----:B------:R-:W-:Y:S01]  /*aa40*/  IMAD.WIDE.U32 R210, R13, -0x326172a9, RZ ;  /* 0xcd9e8d570dd27825 */ /* 0x000fe200078e00ff */
[----:B------:R-:W-:-:S03]  /*aa50*/  LOP3.LUT R19, R16, UR9, R213, 0x96, !PT ;  /* 0x0000000910137c12 */ /* 0x000fc6000f8e96d5 */
[----:B------:R-:W-:Y:S01]  /*aa60*/  IMAD.WIDE.U32 R222, R222, -0x326172a9, RZ ;  /* 0xcd9e8d57dede7825 */ /* 0x000fe200078e00ff */
[----:B------:R-:W-:Y:S01]  /*aa70*/  LOP3.LUT R13, R216, UR7, R211, 0x96, !PT ;  /* 0x00000007d80d7c12 */ /* 0x000fe2000f8e96d3 */
[----:B------:R-:W-:Y:S01]  /*aa80*/  MUFU.EX2 R191, R191 ;  /* 0x000000bf00bf7308 */ /* 0x000fe20000000800 */
[C---:B------:R-:W-:Y:S01]  /*aa90*/  PRMT R17, R210.reuse, 0x7771, RZ ;  /* 0x00007771d2117816 */ /* 0x040fe200000000ff */
[----:B------:R-:W-:Y:S01]  /*aaa0*/  IMAD.WIDE.U32 R4, R9, -0x2daee0ad, RZ ;  /* 0xd2511f5309047825 */ /* 0x000fe200078e00ff */
[C---:B------:R-:W-:Y:S02]  /*aab0*/  PRMT R16, R210.reuse, 0x7773, RZ ;  /* 0x00007773d2107816 */ /* 0x040fe400000000ff */
[----:B------:R-:W-:Y:S01]  /*aac0*/  PRMT R15, R210, 0x7772, RZ ;  /* 0x00007772d20f7816 */ /* 0x000fe200000000ff */
[----:B------:R-:W-:Y:S01]  /*aad0*/  IMAD.MOV.U32 R18, RZ, RZ, R210 ;  /* 0x000000ffff127224 */ /* 0x000fe200078e00d2 */
[----:B------:R-:W-:Y:S01]  /*aae0*/  LOP3.LUT R67, R212, UR8, R223, 0x96, !PT ;  /* 0x00000008d4437c12 */ /* 0x000fe2000f8e96df */
[----:B------:R-:W-:Y:S01]  /*aaf0*/  IMAD.WIDE.U32 R210, R12, -0x2daee0ad, RZ ;  /* 0xd2511f530cd27825 */ /* 0x000fe200078e00ff */
[----:B------:R-:W-:Y:S01]  /*ab00*/  LOP3.LUT R9, R194, UR23, R5, 0x96, !PT ;  /* 0x00000017c2097c12 */ /* 0x000fe2000f8e9605 */
[----:B------:R-:W-:Y:S01]  /*ab10*/  MUFU.EX2 R93, R93 ;  /* 0x0000005d005d7308 */ /* 0x000fe20000000800 */
[----:B------:R-:W-:Y:S01]  /*ab20*/  PRMT R5, R4, 0x7771, RZ ;  /* 0x0000777104057816 */ /* 0x000fe200000000ff */
[----:B------:R-:W-:Y:S01]  /*ab30*/  IMAD.WIDE.U32 R194, R20, -0x2daee0ad, RZ ;  /* 0xd2511f5314c27825 */ /* 0x000fe200078e00ff */
[----:B------:R-:W-:-:S02]  /*ab40*/  LOP3.LUT R12, R22, UR23, R211, 0x96, !PT ;  /* 0x00000017160c7c12 */ /* 0x000fc4000f8e96d3 */
[C---:B------:R-:W-:Y:S01]  /*ab50*/  PRMT R242, R210.reuse, 0x7771, RZ ;  /* 0x00007771d2f27816 */ /* 0x040fe200000000ff */
[----:B------:R-:W-:Y:S01]  /*ab60*/  IMAD.MOV.U32 R22, RZ, RZ, R210 ;  /* 0x000000ffff167224 */ /* 0x000fe200078e00d2 */
[C---:B------:R-:W-:Y:S01]  /*ab70*/  PRMT R236, R210.reuse, 0x7773, RZ ;  /* 0x00007773d2ec7816 */ /* 0x040fe200000000ff */
[----:B------:R-:W-:Y:S01]  /*ab80*/  IMAD.WIDE.U32 R212, R19, -0x2daee0ad, RZ ;  /* 0xd2511f5313d47825 */ /* 0x000fe200078e00ff */
[----:B------:R-:W-:Y:S01]  /*ab90*/  PRMT R203, R210, 0x7772, RZ ;  /* 0x00007772d2cb7816 */ /* 0x000fe200000000ff */
[----:B------:R-:W-:Y:S01]  /*aba0*/  MUFU.EX2 R100, R100 ;  /* 0x0000006400647308 */ /* 0x000fe20000000800 */
[----:B------:R-:W-:Y:S01]  /*abb0*/  LOP3.LUT R11, R246, UR30, R195, 0x96, !PT ;  /* 0x0000001ef60b7c12 */ /* 0x000fe2000f8e96c3 */
[----:B------:R-:W-:Y:S01]  /*abc0*/  IMAD.WIDE.U32 R210, R67, -0x2daee0ad, RZ ;  /* 0xd2511f5343d27825 */ /* 0x000fe200078e00ff */
[----:B------:R-:W-:-:S03]  /*abd0*/  PRMT R23, R4, 0x7773, RZ ;  /* 0x0000777304177816 */ /* 0x000fc600000000ff */
[----:B------:R-:W-:Y:S01]  /*abe0*/  FFMA.FTZ R67, R181, UR22, -R189 ;  /* 0x00000016b5437c23 */ /* 0x000fe200080108bd */
[----:B------:R-:W-:Y:S01]  /*abf0*/  PRMT R20, R4, 0x7772, RZ ;  /* 0x0000777204147816 */ /* 0x000fe200000000ff */
[----:B------:R-:W-:Y:S01]  /*ac00*/  IMAD.WIDE.U32 R216, R14, -0x326172a9, RZ ;  /* 0xcd9e8d570ed87825 */ /* 0x000fe200078e00ff */
[----:B------:R-:W-:-:S03]  /*ac10*/  LOP3.LUT R8, R212, UR23, R211, 0x96, !PT ;  /* 0x00000017d4087c12 */ /* 0x000fc6000f8e96d3 */
[----:B------:R-:W-:Y:S01]  /*ac20*/  FFMA.FTZ R195, R53, UR22, -R189 ;  /* 0x0000001635c37c23 */ /* 0x000fe200080108bd */
[C---:B------:R-:W-:Y:S01]  /*ac30*/  PRMT R215, R210.reuse, 0x7771, RZ ;  /* 0x00007771d2d77816 */ /* 0x040fe200000000ff */
[----:B------:R-:W-:Y:S01]  /*ac40*/  IMAD.MOV.U32 R204, RZ, RZ, R210 ;  /* 0x000000ffffcc7224 */ /* 0x000fe200078e00d2 */
[C---:B------:R-:W-:Y:S01]  /*ac50*/  PRMT R10, R210.reuse, 0x7773, RZ ;  /* 0x00007773d20a7816 */ /* 0x040fe200000000ff */
[----:B------:R-:W-:Y:S01]  /*ac60*/  IMAD.WIDE.U32 R238, R21, -0x2daee0ad, RZ ;  /* 0xd2511f5315ee7825 */ /* 0x000fe200078e00ff */
[----:B------:R-:W-:-:S03]  /*ac70*/  PRMT R7, R210, 0x7772, RZ ;  /* 0x00007772d2077816 */ /* 0x000fc600000000ff */
[----:B------:R-:W-:Y:S01]  /*ac80*/  FFMA.FTZ R53, R173, UR22, -R189 ;  /* 0x00000016ad357c23 */ /* 0x000fe200080108bd */
[----:B------:R-:W-:Y:S01]  /*ac90*/  LOP3.LUT R14, R206, UR7, R217, 0x96, !PT ;  /* 0x00000007ce0e7c12 */ /* 0x000fe2000f8e96d9 */
[----:B------:R-:W-:Y:S01]  /*aca0*/  IMAD.MOV.U32 R210, RZ, RZ, R216 ;  /* 0x000000ffffd27224 */ /* 0x000fe200078e00d8 */
[----:B------:R-:W-:Y:S01]  /*acb0*/  PRMT R212, R216, 0x7771, RZ ;  /* 0x00007771d8d47816 */ /* 0x000fe200000000ff */
[----:B------:R-:W-:Y:S01]  /*acc0*/  FFMA.FTZ R206, R48, UR22, -R189 ;  /* 0x0000001630ce7c23 */ /* 0x000fe200080108bd */
[C---:B------:R-:W-:Y:S01]  /*acd0*/  PRMT R6, R216.reuse, 0x7773, RZ ;  /* 0x00007773d8067816 */ /* 0x040fe200000000ff */
[----:B------:R-:W-:Y:S01]  /*ace0*/  IMAD.MOV.U32 R214, RZ, RZ, R4 ;  /* 0x000000ffffd67224 */ /* 0x000fe200078e0004 */
[----:B------:R-:W-:Y:S01]  /*acf0*/  PRMT R199, R216, 0x7772, RZ ;  /* 0x00007772d8c77816 */ /* 0x000fe200000000ff */
[----:B------:R-:W-:Y:S01]  /*ad00*/  IMAD.WIDE.U32 R216, R11, -0x326172a9, RZ ;  /* 0xcd9e8d570bd87825 */ /* 0x000fe200078e00ff */
[----:B------:R-:W-:-:S03]  /*ad10*/  LOP3.LUT R4, R194, UR29, R239, 0x96, !PT ;  /* 0x0000001dc2047c12 */ /* 0x000fc6000f8e96ef */
[----:B------:R-:W-:Y:S01]  /*ad20*/  FFMA.FTZ R194, R58, UR22, -R189 ;  /* 0x000000163ac27c23 */ /* 0x000fe200080108bd */
[----:B------:R-:W-:Y:S01]  /*ad30*/  LOP3.LUT R19, R202, UR24, R213, 0x96, !PT ;  /* 0x00000018ca137c12 */ /* 0x000fe2000f8e96d5 */
[----:B------:R-:W-:Y:S01]  /*ad40*/  FFMA.FTZ R58, R130, UR22, -R189 ;  /* 0x00000016823a7c23 */ /* 0x000fe200080108bd */
[----:B------:R-:W-:Y:S01]  /*ad50*/  LOP3.LUT R48, R244, UR10, R217, 0x96, !PT ;  /* 0x0000000af4307c12 */ /* 0x000fe2000f8e96d9 */
[----:B------:R-:W-:Y:S01]  /*ad60*/  IMAD.WIDE.U32 R240, R4, -0x326172a9, RZ ;  /* 0xcd9e8d5704f07825 */ /* 0x000fe200078e00ff */
[----:B------:R-:W-:-:S03]  /*ad70*/  PRMT R203, R203, 0x5410, R236 ;  /* 0x00005410cbcb7816 */ /* 0x000fc600000000ec */
[----:B------:R-:W-:Y:S01]  /*ad80*/  FFMA.FTZ R202, R54, UR22, -R189 ;  /* 0x0000001636ca7c23 */ /* 0x000fe200080108bd */
[----:B------:R-:W-:Y:S01]  /*ad90*/  PRMT R199, R199, 0x5410, R6 ;  /* 0x00005410c7c77816 */ /* 0x000fe20000000006 */
[----:B------:R-:W-:Y:S01]  /*ada0*/  IMAD.WIDE.U32 R48, R48, -0x2daee0ad, RZ ;  /* 0xd2511f5330307825 */ /* 0x000fe200078e00ff */
[----:B------:R-:W-:-:S03]  /*adb0*/  LOP3.LUT R11, R216, UR9, R241, 0x96, !PT ;  /* 0x00000009d80b7c12 */ /* 0x000fc6000f8e96f1 */
[----:B------:R-:W-:Y:S01]  /*adc0*/  FFMA.FTZ R54, R175, UR22, -R189 ;  /* 0x00000016af367c23 */ /* 0x000fe200080108bd */
[----:B------:R-:W-:Y:S01]  /*add0*/  PRMT R130, R20, 0x5410, R23 ;  /* 0x0000541014827816 */ /* 0x000fe20000000017 */
[----:B------:R-:W-:Y:S01]  /*ade0*/  IMAD.WIDE.U32 R236, R19, -0x326172a9, RZ ;  /* 0xcd9e8d5713ec7825 */ /* 0x000fe200078e00ff */
[----:B------:R-:W-:-:S03]  /*adf0*/  LOP3.LUT R238, R238, UR25, R49, 0x96, !PT ;  /* 0x00000019eeee7c12 */ /* 0x000fc6000f8e9631 */
[----:B------:R-:W-:Y:S01]  /*ae00*/  FFMA.FTZ R173, R82, UR22, -R187 ;  /* 0x0000001652ad7c23 */ /* 0x000fe200080108bb */
[----:B------:R-:W-:Y:S01]  /*ae10*/  SHF.R.U32.HI R207, RZ, 0x18, R12 ;  /* 0x00000018ffcf7819 */ /* 0x000fe2000001160c */
[----:B------:R-:W-:Y:S01]  /*ae20*/  IMAD.WIDE.U32 R216, R11, -0x2daee0ad, RZ ;  /* 0xd2511f530bd87825 */ /* 0x000fe200078e00ff */
[----:B------:R-:W-:-:S03]  /*ae30*/  PRMT R181, R236, 0x7773, RZ ;  /* 0x00007773ecb57816 */ /* 0x000fc600000000ff */
[----:B------:R-:W-:Y:S01]  /*ae40*/  FFMA.FTZ R82, R103, UR22, -R187 ;  /* 0x0000001667527c23 */ /* 0x000fe200080108bb */
[----:B------:R-:W-:Y:S01]  /*ae50*/  PRMT R174, R236, 0x7772, RZ ;  /* 0x00007772ecae7816 */ /* 0x000fe200000000ff */
[----:B------:R-:W-:Y:S01]  /*ae60*/  IMAD.WIDE.U32 R238, R238, -0x326172a9, RZ ;  /* 0xcd9e8d57eeee7825 */ /* 0x000fe200078e00ff */
[----:B------:R-:W-:-:S03]  /*ae70*/  LOP3.LUT R49, R48, UR24, R217, 0x96, !PT ;  /* 0x0000001830317c12 */ /* 0x000fc6000f8e96d9 */
[----:B------:R-:W-:Y:S01]  /*ae80*/  FFMA.FTZ R103, R72, UR22, -R183 ;  /* 0x0000001648677c23 */ /* 0x000fe200080108b7 */
[----:B------:R-:W-:Y:S01]  /*ae90*/  PRMT R19, R236, 0x7771, RZ ;  /* 0x00007771ec137816 */ /* 0x000fe200000000ff */
[----:B------:R-:W-:Y:S01]  /*aea0*/  IMAD.MOV.U32 R180, RZ, RZ, R236 ;  /* 0x000000ffffb47224 */ /* 0x000fe200078e00ec */
[----:B------:R-:W-:Y:S01]  /*aeb0*/  LOP3.LUT R4, R240, UR8, R239, 0x96, !PT ;  /* 0x00000008f0047c12 */ /* 0x000fe2000f8e96ef */
[----:B------:R-:W-:Y:S01]  /*aec0*/  FFMA.FTZ R72, R84, UR22, -R183 ;  /* 0x0000001654487c23 */ /* 0x000fe200080108b7 */
[----:B------:R-:W-:Y:S01]  /*aed0*/  LOP3.LUT R213, R8, 0xff, RZ, 0xc0, !PT ;  /* 0x000000ff08d57812 */ /* 0x000fe200078ec0ff */
[----:B------:R-:W-:Y:S01]  /*aee0*/  MUFU.EX2 R103, R103 ;  /* 0x0000006700677308 */ /* 0x000fe20000000800 */
[----:B------:R-:W-:Y:S01]  /*aef0*/  LOP3.LUT R180, R180, 0xff, RZ, 0xc0, !PT ;  /* 0x000000ffb4b47812 */ /* 0x000fe200078ec0ff */
[----:B------:R-:W-:Y:S01]  /*af00*/  IMAD.WIDE.U32 R240, R4, -0x2daee0ad, RZ ;  /* 0xd2511f5304f07825 */ /* 0x000fe200078e00ff */
[----:B------:R-:W-:-:S03]  /*af10*/  PRMT R4, R15, 0x5410, R16 ;  /* 0x000054100f047816 */ /* 0x000fc60000000010 */
[----:B------:R-:W-:Y:S01]  /*af20*/  FFMA.FTZ R84, R76, UR22, -R166 ;  /* 0x000000164c547c23 */ /* 0x000fe200080108a6 */
[----:B------:R-:W-:Y:S01]  /*af30*/  PRMT R16, R7, 0x5410, R10 ;  /* 0x0000541007107816 */ /* 0x000fe2000000000a */
[----:B------:R-:W-:Y:S01]  /*af40*/  IMAD.WIDE.U32 R6, R49, -0x326172a9, RZ ;  /* 0xcd9e8d5731067825 */ /* 0x000fe200078e00ff */
[----:B------:R-:W-:-:S03]  /*af50*/  LOP3.LUT R11, R216, UR23, R241, 0x96, !PT ;  /* 0x00000017d80b7c12 */ /* 0x000fc6000f8e96f1 */
[----:B------:R-:W-:Y:S01]  /*af60*/  FFMA.FTZ R49, R178, UR22, -R189 ;  /* 0x00000016b2317c23 */ /* 0x000fe200080108bd */
[C---:B------:R-:W-:Y:S01]  /*af70*/  PRMT R21, R240.reuse, 0x7771, RZ ;  /* 0x00007771f0157816 */ /* 0x040fe200000000ff */
[----:B------:R-:W-:Y:S01]  /*af80*/  IMAD.MOV.U32 R216, RZ, RZ, R240 ;  /* 0x000000ffffd87224 */ /* 0x000fe200078e00f0 */
[C---:B------:R-:W-:Y:S01]  /*af90*/  PRMT R205, R240.reuse, 0x7773, RZ ;  /* 0x00007773f0cd7816 */ /* 0x040fe200000000ff */
[----:B------:R-:W-:Y:S01]  /*afa0*/  IMAD.MOV.U32 R20, RZ, RZ, R6 ;  /* 0x000000ffff147224 */ /* 0x000fe200078e0006 */
[----:B------:R-:W-:Y:S01]  /*afb0*/  PRMT R48, R240, 0x7772, RZ ;  /* 0x00007772f0307816 */ /* 0x000fe200000000ff */
[----:B------:R-:W-:Y:S01]  /*afc0*/  MUFU.EX2 R202, R202 ;  /* 0x000000ca00ca7308 */ /* 0x000fe20000000800 */
[----:B------:R-:W-:Y:S02]  /*afd0*/  LOP3.LUT R15, R222, UR7, R237, 0x96, !PT ;  /* 0x00000007de0f7c12 */ /* 0x000fe4000f8e96ed */
[C---:B------:R-:W-:Y:S02]  /*afe0*/  PRMT R240, R6.reuse, 0x7771, RZ ;  /* 0x0000777106f07816 */ /* 0x040fe400000000ff */
[----:B------:R-:W-:-:S02]  /*aff0*/  PRMT R222, R6, 0x7773, RZ ;  /* 0x0000777306de7816 */ /* 0x000fc400000000ff */
[----:B------:R-:W-:Y:S01]  /*b000*/  PRMT R23, R6, 0x7772, RZ ;  /* 0x0000777206177816 */ /* 0x000fe200000000ff */
[----:B------:R-:W-:Y:S01]  /*b010*/  MUFU.EX2 R195, R195 ;  /* 0x000000c300c37308 */ /* 0x000fe20000000800 */
[----:B------:R-:W-:Y:S02]  /*b020*/  LOP3.LUT R6, R18, 0xff, RZ, 0xc0, !PT ;  /* 0x000000ff12067812 */ /* 0x000fe400078ec0ff */
[----:B------:R-:W-:Y:S02]  /*b030*/  LOP3.LUT R10, R238, UR7, R7, 0x96, !PT ;  /* 0x00000007ee0a7c12 */ /* 0x000fe4000f8e9607 */
[----:B------:R-:W-:Y:S02]  /*b040*/  PRMT R6, R6, 0x5410, R17 ;  /* 0x0000541006067816 */ /* 0x000fe40000000011 */
[----:B------:R-:W-:Y:S01]  /*b050*/  LOP3.LUT R17, R210, 0xff, RZ, 0xc0, !PT ;  /* 0x000000ffd2117812 */ /* 0x000fe200078ec0ff */
[--C-:B------:R-:W-:Y:S01]  /*b060*/  FFMA.FTZ R210, R60, UR22, -R183.reuse ;  /* 0x000000163cd27c23 */ /* 0x100fe200080108b7 */
[----:B------:R-:W-:Y:S01]  /*b070*/  LOP3.LUT R7, R22, 0xff, RZ, 0xc0, !PT ;  /* 0x000000ff16077812 */ /* 0x000fe200078ec0ff */
[----:B------:R-:W-:Y:S01]  /*b080*/  FFMA.FTZ R60, R81, UR22, -R183 ;  /* 0x00000016513c7c23 */ /* 0x000fe200080108b7 */
[----:B------:R-:W-:Y:S01]  /*b090*/  LOP3.LUT R18, R214, 0xff, RZ, 0xc0, !PT ;  /* 0x000000ffd6127812 */ /* 0x000fe200078ec0ff */
[----:B------:R-:W-:Y:S01]  /*b0a0*/  FFMA.FTZ R81, R69, UR22, -R166 ;  /* 0x0000001645517c23 */ /* 0x000fe200080108a6 */
[----:B------:R-:W-:Y:S01]  /*b0b0*/  PRMT R212, R17, 0x5410, R212 ;  /* 0x0000541011d47816 */ /* 0x000fe200000000d4 */
[----:B------:R1:W-:Y:S01]  /*b0c0*/  MUFU.EX2 R214, R62 ;  /* 0x0000003e00d67308 */ /* 0x0003e20000000800 */
[----:B------:R-:W-:-:S02]  /*b0d0*/  PRMT R17, R13, 0x7632, R17 ;  /* 0x000076320d117816 */ /* 0x000fc40000000011 */
[----:B------:R-:W-:Y:S02]  /*b0e0*/  PRMT R242, R7, 0x5410, R242 ;  /* 0x0000541007f27816 */ /* 0x000fe400000000f2 */
[----:B------:R-:W-:Y:S01]  /*b0f0*/  PRMT R7, R174, 0x5410, R181 ;  /* 0x00005410ae077816 */ /* 0x000fe200000000b5 */
[----:B------:R-:W-:Y:S01]  /*b100*/  FFMA.FTZ R181, R73, UR22, -R187 ;  /* 0x0000001649b57c23 */ /* 0x000fe200080108bb */
[----:B------:R-:W-:Y:S01]  /*b110*/  PRMT R174, R18, 0x5410, R5 ;  /* 0x0000541012ae7816 */ /* 0x000fe20000000005 */
[----:B------:R-:W-:Y:S01]  /*b120*/  FFMA.FTZ R73, R106, UR22, -R187 ;  /* 0x000000166a497c23 */ /* 0x000fe200080108bb */
[----:B------:R-:W-:Y:S01]  /*b130*/  PRMT R175, R48, 0x5410, R205 ;  /* 0x0000541030af7816 */ /* 0x000fe200000000cd */
[----:B------:R-:W2:Y:S01]  /*b140*/  MUFU.EX2 R60, R60 ;  /* 0x0000003c003c7308 */ /* 0x000ea20000000800 */
[----:B------:R-:W-:Y:S02]  /*b150*/  PRMT R189, R23, 0x5410, R222 ;  /* 0x0000541017bd7816 */ /* 0x000fe400000000de */
[----:B------:R-:W-:-:S02]  /*b160*/  SHF.R.U32.HI R5, RZ, 0x18, R13 ;  /* 0x00000018ff057819 */ /* 0x000fc4000001160d */
[----:B------:R-:W-:Y:S02]  /*b170*/  LOP3.LUT R23, R13, 0xffff, RZ, 0xc0, !PT ;  /* 0x0000ffff0d177812 */ /* 0x000fe400078ec0ff */
[----:B-1----:R-:W-:Y:S01]  /*b180*/  LOP3.LUT R62, R17, 0xff, RZ, 0xc0, !PT ;  /* 0x000000ff113e7812 */ /* 0x002fe200078ec0ff */
[----:B------:R1:W-:Y:S01]  /*b190*/  MUFU.EX2 R48, R176 ;  /* 0x000000b000307308 */ /* 0x0003e20000000800 */
[----:B------:R-:W-:Y:S02]  /*b1a0*/  LOP3.LUT R205, R12, 0xffff, RZ, 0xc0, !PT ;  /* 0x0000ffff0ccd7812 */ /* 0x000fe400078ec0ff */
[----:B------:R-:W-:Y:S02]  /*b1b0*/  LOP3.LUT R18, R13, 0xff, RZ, 0xc0, !PT ;  /* 0x000000ff0d127812 */ /* 0x000fe400078ec0ff */
[----:B------:R-:W-:Y:S02]  /*b1c0*/  PRMT R5, R62, 0x5410, R5 ;  /* 0x000054103e057816 */ /* 0x000fe40000000005 */
[----:B------:R-:W-:Y:S01]  /*b1d0*/  LOP3.LUT R22, R12, 0xff, RZ, 0xc0, !PT ;  /* 0x000000ff0c167812 */ /* 0x000fe200078ec0ff */
[----:B------:R-:W-:Y:S01]  /*b1e0*/  MUFU.EX2 R210, R210 ;  /* 0x000000d200d27308 */ /* 0x000fe20000000800 */
[----:B------:R-:W-:-:S02]  /*b1f0*/  SHF.R.U32.HI R13, RZ, 0x8, R23 ;  /* 0x00000008ff0d7819 */ /* 0x000fc40000011617 */
[----:B------:R-:W-:Y:S02]  /*b200*/  SHF.R.U32.HI R205, RZ, 0x8, R205 ;  /* 0x00000008ffcd7819 */ /* 0x000fe400000116cd */
[----:B------:R-:W-:Y:S02]  /*b210*/  PRMT R62, R12, 0x7632, R62 ;  /* 0x000076320c3e7816 */ /* 0x000fe4000000003e */
[----:B------:R-:W-:Y:S01]  /*b220*/  LOP3.LUT R12, R8, 0xffff, RZ, 0xc0, !PT ;  /* 0x0000ffff080c7812 */ /* 0x000fe200078ec0ff */
[----:B------:R-:W-:Y:S01]  /*b230*/  MUFU.EX2 R173, R173 ;  /* 0x000000ad00ad7308 */ /* 0x000fe20000000800 */
[----:B------:R-:W-:Y:S01]  /*b240*/  PRMT R17, R14, 0x7632, R17 ;  /* 0x000076320e117816 */ /* 0x000fe20000000011 */
[--C-:B-1----:R-:W-:Y:S01]  /*b250*/  FFMA.FTZ R176, R85, UR22, -R187.reuse ;  /* 0x0000001655b07c23 */ /* 0x102fe200080108bb */
[----:B------:R-:W-:Y:S01]  /*b260*/  LOP3.LUT R178, R216, 0xff, RZ, 0xc0, !PT ;  /* 0x000000ffd8b27812 */ /* 0x000fe200078ec0ff */
[----:B------:R-:W-:Y:S01]  /*b270*/  FFMA.FTZ R85, R98, UR22, -R187 ;  /* 0x0000001662557c23 */ /* 0x000fe200080108bb */
[----:B------:R-:W-:-:S02]  /*b280*/  PRMT R18, R18, 0x5410, R13 ;  /* 0x0000541012127816 */ /* 0x000fc4000000000d */
[----:B------:R-:W-:Y:S01]  /*b290*/  PRMT R205, R22, 0x5410, R205 ;  /* 0x0000541016cd7816 */ /* 0x000fe200000000cd */
[----:B------:R-:W-:Y:S01]  /*b2a0*/  MUFU.EX2 R206, R206 ;  /* 0x000000ce00ce7308 */ /* 0x000fe20000000800 */
[----:B------:R-:W-:Y:S02]  /*b2b0*/  PRMT R13, R8, 0x7632, R13 ;  /* 0x00007632080d7816 */ /* 0x000fe4000000000d */
[----:B------:R-:W-:Y:S02]  /*b2c0*/  SHF.R.U32.HI R22, RZ, 0x8, R12 ;  /* 0x00000008ff167819 */ /* 0x000fe4000001160c */
[----:B------:R-:W-:Y:S02]  /*b2d0*/  SHF.R.U32.HI R216, RZ, 0x18, R14 ;  /* 0x00000018ffd87819 */ /* 0x000fe4000001160e */
[----:B------:R-:W-:Y:S01]  /*b2e0*/  LOP3.LUT R17, R17, 0xff, RZ, 0xc0, !PT ;  /* 0x000000ff11117812 */ /* 0x000fe200078ec0ff */
[----:B------:R-:W-:Y:S01]  /*b2f0*/  MUFU.EX2 R181, R181 ;  /* 0x000000b500b57308 */ /* 0x000fe20000000800 */
[----:B------:R-:W-:-:S02]  /*b300*/  PRMT R12, R180, 0x5410, R19 ;  /* 0x00005410b40c7816 */ /* 0x000fc40000000013 */
[----:B------:R-:W-:Y:S02]  /*b310*/  LOP3.LUT R180, R11, 0xffff, RZ, 0xc0, !PT ;  /* 0x0000ffff0bb47812 */ /* 0x000fe400078ec0ff */
[----:B------:R-:W-:Y:S02]  /*b320*/  SHF.R.U32.HI R211, RZ, 0x18, R8 ;  /* 0x00000018ffd37819 */ /* 0x000fe40000011608 */
[----:B------:R-:W-:Y:S01]  /*b330*/  LOP3.LUT R8, R13, 0xff, RZ, 0xc0, !PT ;  /* 0x000000ff0d087812 */ /* 0x000fe200078ec0ff */
[----:B------:R-:W-:Y:S01]  /*b340*/  MUFU.EX2 R81, R81 ;  /* 0x0000005100517308 */ /* 0x000fe20000000800 */
[----:B------:R-:W-:Y:S02]  /*b350*/  PRMT R216, R17, 0x5410, R216 ;  /* 0x0000541011d87816 */ /* 0x000fe400000000d8 */
[C---:B------:R-:W-:Y:S02]  /*b360*/  LOP3.LUT R98, R9.reuse, 0xffff, RZ, 0xc0, !PT ;  /* 0x0000ffff09627812 */ /* 0x040fe400078ec0ff */
[----:B------:R-:W-:-:S02]  /*b370*/  LOP3.LUT R13, R9, 0xff, RZ, 0xc0, !PT ;  /* 0x000000ff090d7812 */ /* 0x000fc400078ec0ff */
[----:B------:R-:W-:Y:S01]  /*b380*/  PRMT R17, R9, 0x7632, R17 ;  /* 0x0000763209117816 */ /* 0x000fe20000000011 */
[----:B------:R-:W-:Y:S01]  /*b390*/  MUFU.EX2 R84, R84 ;  /* 0x0000005400547308 */ /* 0x000fe20000000800 */
[----:B------:R-:W-:Y:S02]  /*b3a0*/  SHF.R.U32.HI R106, RZ, 0x18, R9 ;  /* 0x00000018ff6a7819 */ /* 0x000fe40000011609 */
[----:B------:R-:W-:Y:S02]  /*b3b0*/  SHF.R.U32.HI R180, RZ, 0x8, R180 ;  /* 0x00000008ffb47819 */ /* 0x000fe400000116b4 */
[----:B------:R-:W-:Y:S02]  /*b3c0*/  LOP3.LUT R9, R11, 0xff, RZ, 0xc0, !PT ;  /* 0x000000ff0b097812 */ /* 0x000fe400078ec0ff */
[----:B------:R-:W-:Y:S01]  /*b3d0*/  LOP3.LUT R62, R62, 0xff, RZ, 0xc0, !PT ;  /* 0x000000ff3e3e7812 */ /* 0x000fe200078ec0ff */
[----:B------:R1:W-:Y:S01]  /*b3e0*/  MUFU.EX2 R69, R96 ;  /* 0x0000006000457308 */ /* 0x0003e20000000800 */
[----:B------:R-:W-:-:S02]  /*b3f0*/  PRMT R180, R9, 0x5410, R180 ;  /* 0x0000541009b47816 */ /* 0x000fc400000000b4 */
[----:B------:R-:W-:Y:S02]  /*b400*/  PRMT R9, R11, 0x7632, R9 ;  /* 0x000076320b097816 */ /* 0x000fe40000000009 */
[----:B------:R-:W-:Y:S01]  /*b410*/  PRMT R207, R62, 0x5410, R207 ;  /* 0x000054103ecf7816 */ /* 0x000fe200000000cf */
[----:B------:R-:W-:Y:S01]  /*b420*/  FFMA.FTZ R62, R118, UR22, -R187 ;  /* 0x00000016763e7c23 */ /* 0x000fe200080108bb */
[----:B------:R-:W-:Y:S01]  /*b430*/  PRMT R211, R8, 0x5410, R211 ;  /* 0x0000541008d37816 */ /* 0x000fe200000000d3 */
[----:B------:R-:W-:Y:S01]  /*b440*/  MUFU.EX2 R72, R72 ;  /* 0x0000004800487308 */ /* 0x000fe20000000800 */
[----:B------:R-:W-:Y:S02]  /*b450*/  SHF.R.U32.HI R98, RZ, 0x8, R98 ;  /* 0x00000008ff627819 */ /* 0x000fe40000011662 */
[----:B------:R-:W-:Y:S02]  /*b460*/  LOP3.LUT R8, R15, 0xffff, RZ, 0xc0, !PT ;  /* 0x0000ffff0f087812 */ /* 0x000fe400078ec0ff */
[----:B------:R-:W-:-:S02]  /*b470*/  SHF.R.U32.HI R118, RZ, 0x18, R11 ;  /* 0x00000018ff767819 */ /* 0x000fc4000001160b */
[----:B------:R-:W-:Y:S01]  /*b480*/  LOP3.LUT R9, R9, 0xff, RZ, 0xc0, !PT ;  /* 0x000000ff09097812 */ /* 0x000fe200078ec0ff */
[----:B------:R-:W-:Y:S01]  /*b490*/  MUFU.EX2 R85, R85 ;  /* 0x0000005500557308 */ /* 0x000fe20000000800 */
[----:B------:R-:W-:Y:S01]  /*b4a0*/  PRMT R98, R13, 0x5410, R98 ;  /* 0x000054100d627816 */ /* 0x000fe20000000062 */
[----:B-1----:R-:W-:Y:S01]  /*b4b0*/  FADD.FTZ R96, R74, R97 ;  /* 0x000000614a607221 */ /* 0x002fe20000010000 */
[----:B------:R-:W-:Y:S02]  /*b4c0*/  LOP3.LUT R13, R20, 0xff, RZ, 0xc0, !PT ;  /* 0x000000ff140d7812 */ /* 0x000fe400078ec0ff */
[----:B------:R-:W-:Y:S02]  /*b4d0*/  SHF.R.U32.HI R8, RZ, 0x8, R8 ;  /* 0x00000008ff087819 */ /* 0x000fe40000011608 */
[----:B------:R-:W-:Y:S01]  /*b4e0*/  LOP3.LUT R11, R15, 0xff, RZ, 0xc0, !PT ;  /* 0x000000ff0f0b7812 */ /* 0x000fe200078ec0ff */
[----:B------:R-:W-:Y:S01]  /*b4f0*/  MUFU.EX2 R82, R82 ;  /* 0x0000005200527308 */ /* 0x000fe20000000800 */
[----:B------:R-:W-:-:S02]  /*b500*/  PRMT R118, R9, 0x5410, R118 ;  /* 0x0000541009767816 */ /* 0x000fc40000000076 */
[----:B------:R-:W-:Y:S02]  /*b510*/  PRMT R9, R15, 0x7632, R9 ;  /* 0x000076320f097816 */ /* 0x000fe40000000009 */
[C---:B------:R-:W-:Y:S02]  /*b520*/  LOP3.LUT R19, R14.reuse, 0xffff, RZ, 0xc0, !PT ;  /* 0x0000ffff0e137812 */ /* 0x040fe400078ec0ff */
[----:B------:R-:W-:Y:S01]  /*b530*/  LOP3.LUT R222, R14, 0xff, RZ, 0xc0, !PT ;  /* 0x000000ff0ede7812 */ /* 0x000fe200078ec0ff */
[----:B------:R-:W-:Y:S01]  /*b540*/  MUFU.EX2 R194, R194 ;  /* 0x000000c200c27308 */ /* 0x000fe20000000800 */
[----:B------:R-:W-:Y:S02]  /*b550*/  PRMT R240, R13, 0x5410, R240 ;  /* 0x000054100df07816 */ /* 0x000fe400000000f0 */
[----:B------:R-:W-:Y:S02]  /*b560*/  PRMT R14, R11, 0x5410, R8 ;  /* 0x000054100b0e7816 */ /* 0x000fe40000000008 */
[----:B------:R-:W-:Y:S01]  /*b570*/  SHF.R.U32.HI R13, RZ, 0x18, R15 ;  /* 0x00000018ff0d7819 */ /* 0x000fe2000001160f */
[--C-:B------:R-:W-:Y:S01]  /*b580*/  FFMA.FTZ R15, R79, UR22, -R166.reuse ;  /* 0x000000164f0f7c23 */ /* 0x100fe200080108a6 */
[----:B------:R-:W-:Y:S01]  /*b590*/  LOP3.LUT R8, R9, 0xff, RZ, 0xc0, !PT ;  /* 0x000000ff09087812 */ /* 0x000fe200078ec0ff */
[----:B------:R-:W-:Y:S01]  /*b5a0*/  FFMA.FTZ R79, R83, UR22, -R166 ;  /* 0x00000016534f7c23 */ /* 0x000fe200080108a6 */
[----:B------:R-:W-:Y:S01]  /*b5b0*/  LOP3.LUT R236, R10, 0xffff, RZ, 0xc0, !PT ;  /* 0x0000ffff0aec7812 */ /* 0x000fe200078ec0ff */
[----:B------:R-:W-:Y:S01]  /*b5c0*/  MUFU.EX2 R83, R91 ;  /* 0x0000005b00537308 */ /* 0x000fe20000000800 */
[----:B------:R-:W-:-:S02]  /*b5d0*/  PRMT R13, R8, 0x5410, R13 ;  /* 0x00005410080d7816 */ /* 0x000fc4000000000d */
[----:B------:R-:W-:Y:S02]  /*b5e0*/  SHF.R.U32.HI R236, RZ, 0x8, R236 ;  /* 0x00000008ffec7819 */ /* 0x000fe400000116ec */
[C---:B------:R-:W-:Y:S02]  /*b5f0*/  LOP3.LUT R9, R10.reuse, 0xff, RZ, 0xc0, !PT ;  /* 0x000000ff0a097812 */ /* 0x040fe400078ec0ff */
[----:B------:R-:W-:Y:S01]  /*b600*/  PRMT R8, R10, 0x7632, R8 ;  /* 0x000076320a087816 */ /* 0x000fe20000000008 */
[----:B------:R-:W-:Y:S01]  /*b610*/  MUFU.EX2 R79, R79 ;  /* 0x0000004f004f7308 */ /* 0x000fe20000000800 */
[----:B------:R-:W-:Y:S02]  /*b620*/  PRMT R236, R9, 0x5410, R236 ;  /* 0x0000541009ec7816 */ /* 0x000fe400000000ec */
[----:B------:R-:W-:Y:S02]  /*b630*/  LOP3.LUT R9, R8, 0xff, RZ, 0xc0, !PT ;  /* 0x000000ff08097812 */ /* 0x000fe400078ec0ff */
[----:B------:R-:W-:-:S02]  /*b640*/  SHF.R.U32.HI R238, RZ, 0x18, R10 ;  /* 0x00000018ffee7819 */ /* 0x000fc4000001160a */
[----:B------:R-:W-:Y:S01]  /*b650*/  LOP3.LUT R204, R204, 0xff, RZ, 0xc0, !PT ;  /* 0x000000ffcccc7812 */ /* 0x000fe200078ec0ff */
[----:B------:R-:W-:Y:S01]  /*b660*/  MUFU.EX2 R176, R176 ;  /* 0x000000b000b07308 */ /* 0x000fe20000000800 */
[----:B------:R-:W-:Y:S02]  /*b670*/  PRMT R238, R9, 0x5410, R238 ;  /* 0x0000541009ee7816 */ /* 0x000fe400000000ee */
[----:B------:R-:W-:Y:S01]  /*b680*/  PRMT R178, R178, 0x5410, R21 ;  /* 0x00005410b2b27816 */ /* 0x000fe20000000015 */
[----:B------:R-:W1:Y:S01]  /*b690*/  LDSM.16.MT88.4 R8, [R218+0x5000] ;  /* 0x00500000da08783b */ /* 0x000e620000004200 */
[----:B------:R-:W-:Y:S02]  /*b6a0*/  PRMT R213, R213, 0x5410, R22 ;  /* 0x00005410d5d57816 */ /* 0x000fe40000000016 */
[----:B------:R-:W-:Y:S01]  /*b6b0*/  PRMT R215, R204, 0x5410, R215 ;  /* 0x00005410ccd77816 */ /* 0x000fe200000000d7 */
[----:B------:R-:W3:Y:S01]  /*b6c0*/  LDSM.16.MT88.4 R20, [R24+0x5000] ;  /* 0x005000001814783b */ /* 0x000ee20000004200 */
[--C-:B------:R-:W-:Y:S01]  /*b6d0*/  FFMA.FTZ R204, R78, UR22, -R187.reuse ;  /* 0x000000164ecc7c23 */ /* 0x100fe200080108bb */
[----:B------:R-:W-:Y:S01]  /*b6e0*/  LOP3.LUT R17, R17, 0xff, RZ, 0xc0, !PT ;  /* 0x000000ff11117812 */ /* 0x000fe200078ec0ff */
[----:B------:R-:W-:Y:S01]  /*b6f0*/  MUFU.EX2 R32, R117 ;  /* 0x0000007500207308 */ /* 0x000fe20000000800 */
[----:B------:R-:W-:Y:S01]  /*b700*/  LOP3.LUT R76, R7, 0xff00ff, RZ, 0xc0, !PT ;  /* 0x00ff00ff074c7812 */ /* 0x000fe200078ec0ff */
[----:B------:R-:W-:Y:S01]  /*b710*/  FFMA.FTZ R78, R119, UR22, -R187 ;  /* 0x00000016774e7c23 */ /* 0x000fe200080108bb */
[----:B------:R-:W-:Y:S01]  /*b720*/  PRMT R106, R17, 0x5410, R106 ;  /* 0x00005410116a7816 */ /* 0x000fe2000000006a */
[----:B------:R-:W-:Y:S01]  /*b730*/  FFMA.FTZ R17, R92, UR22, -R166 ;  /* 0x000000165c117c23 */ /* 0x000fe200080108a6 */
[----:B------:R-:W-:-:S02]  /*b740*/  HSET2.LE.AND R7, R12, R37, PT ;  /* 0x000000250c077233 */ /* 0x000fc40003803000 */
[--C-:B------:R-:W-:Y:S01]  /*b750*/  HSET2.LE.AND R12, R14, R37.reuse, PT ;  /* 0x000000250e0c7233 */ /* 0x100fe20003803000 */
[----:B------:R-:W4:Y:S01]  /*b760*/  MUFU.EX2 R204, R204 ;  /* 0x000000cc00cc7308 */ /* 0x000f220000000800 */
[----:B------:R-:W-:Y:S02]  /*b770*/  SHF.R.U32.HI R19, RZ, 0x8, R19 ;  /* 0x00000008ff137819 */ /* 0x000fe40000011613 */
[----:B--2---:R-:W-:Y:S02]  /*b780*/  F2FP.BF16.F32.PACK_AB R14, R60, R77 ;  /* 0x0000004d3c0e723e */ /* 0x004fe400000010ff */
[----:B------:R-:W-:Y:S02]  /*b790*/  LOP3.LUT R4, R4, 0xff00ff, RZ, 0xc0, !PT ;  /* 0x00ff00ff04047812 */ /* 0x000fe400078ec0ff */
[----:B------:R-:W-:Y:S01]  /*b7a0*/  PRMT R222, R222, 0x5410, R19 ;  /* 0x00005410dede7816 */ /* 0x000fe20000000013 */
[----:B------:R2:W5:Y:S01]  /*b7b0*/  MUFU.EX2 R92, R15 ;  /* 0x0000000f005c7308 */ /* 0x0005620000000800 */
[----:B------:R-:W-:Y:S01]  /*b7c0*/  LOP3.LUT R14, R14, R7, RZ, 0xc0, !PT ;  /* 0x000000070e0e7212 */ /* 0x000fe200078ec0ff */
[----:B------:R-:W-:Y:S01]  /*b7d0*/  FADD.FTZ R19, R75, R96 ;  /* 0x000000604b137221 */ /* 0x000fe20000010000 */
[----:B------:R-:W-:-:S02]  /*b7e0*/  HSET2.LE.AND R6, R6, R37, PT ;  /* 0x0000002506067233 */ /* 0x000fc40003803000 */
[--C-:B------:R-:W-:Y:S01]  /*b7f0*/  HSET2.LE.AND R4, R4, R37.reuse, PT ;  /* 0x0000002504047233 */ /* 0x100fe20003803000 */
[----:B------:R-:W-:Y:S01]  /*b800*/  FADD.FTZ R19, R40, R19 ;  /* 0x0000001328137221 */ /* 0x000fe20000010000 */
[----:B------:R-:W-:Y:S01]  /*b810*/  F2FP.BF16.F32.PACK_AB R7, R195, R202 ;  /* 0x000000cac307723e */ /* 0x000fe200000010ff */
[----:B------:R1:W-:Y:S01]  /*b820*/  MUFU.EX2 R74, R17 ;  /* 0x00000011004a7308 */ /* 0x0003e20000000800 */
[--C-:B------:R-:W-:Y:S01]  /*b830*/  HSET2.LE.AND R13, R13, R37.reuse, PT ;  /* 0x000000250d0d7233 */ /* 0x100fe20003803000 */
[----:B------:R-:W-:Y:S01]  /*b840*/  FADD.FTZ R34, R34, R19 ;  /* 0x0000001322227221 */ /* 0x000fe20000010000 */
[--C-:B------:R-:W-:Y:S01]  /*b850*/  HSET2.LE.AND R18, R18, R37.reuse, PT ;  /* 0x0000002512127233 */ /* 0x100fe20003803000 */
[----:B------:R-:W-:Y:S01]  /*b860*/  FADD.FTZ R40, R42, R47 ;  /* 0x0000002f2a287221 */ /* 0x000fe20000010000 */
[--C-:B------:R-:W-:Y:S01]  /*b870*/  HSET2.LE.AND R5, R5, R37.reuse, PT ;  /* 0x0000002505057233 */ /* 0x100fe20003803000 */
[----:B------:R-:W-:Y:S01]  /*b880*/  FADD.FTZ R42, R184, R185 ;  /* 0x000000b9b82a7221 */ /* 0x000fe20000010000 */
[----:B----4-:R-:W-:Y:S01]  /*b890*/  F2FP.BF16.F32.PACK_AB R75, R173, R204 ;  /* 0x000000ccad4b723e */ /* 0x010fe200000010ff */
[----:B------:R-:W-:Y:S01]  /*b8a0*/  FADD.FTZ R40, R35, R40 ;  /* 0x0000002823287221 */ /* 0x000fe20000010000 */
[----:B--2---:R-:W-:Y:S01]  /*b8b0*/  F2FP.BF16.F32.PACK_AB R15, R103, R210 ;  /* 0x000000d2670f723e */ /* 0x004fe200000010ff */
[----:B------:R-:W-:Y:S01]  /*b8c0*/  FADD.FTZ R42, R177, R42 ;  /* 0x0000002ab12a7221 */ /* 0x000fe20000010000 */
[----:B-----5:R-:W-:Y:S01]  /*b8d0*/  F2FP.BF16.F32.PACK_AB R166, R79, R92 ;  /* 0x0000005c4fa6723e */ /* 0x020fe200000010ff */
[----:B------:R-:W-:Y:S01]  /*b8e0*/  FADD.FTZ R35, R33, R34 ;  /* 0x0000002221237221 */ /* 0x000fe20000010000 */
[----:B------:R-:W-:Y:S01]  /*b8f0*/  LOP3.LUT R12, R15, R12, RZ, 0xc0, !PT ;  /* 0x0000000c0f0c7212 */ /* 0x000fe200078ec0ff */
[----:B------:R-:W-:Y:S01]  /*b900*/  MUFU.EX2 R34, R114 ;  /* 0x0000007200227308 */ /* 0x000fe20000000800 */
[--C-:B------:R-:W-:Y:S01]  /*b910*/  HSET2.LE.AND R15, R76, R37.reuse, PT ;  /* 0x000000254c0f7233 */ /* 0x100fe20003803000 */
[----:B------:R-:W-:Y:S01]  /*b920*/  FADD.FTZ R61, R61, R42 ;  /* 0x0000002a3d3d7221 */ /* 0x000fe20000010000 */
[----:B------:R-:W-:Y:S01]  /*b930*/  F2FP.BF16.F32.PACK_AB R76, R84, R81 ;  /* 0x00000051544c723e */ /* 0x000fe200000010ff */
[----:B------:R-:W-:Y:S01]  /*b940*/  FADD.FTZ R56, R56, R35 ;  /* 0x0000002338387221 */ /* 0x000fe20000010000 */
[----:B-1----:R-:W-:Y:S01]  /*b950*/  F2FP.BF16.F32.PACK_AB R17, R197, R206 ;  /* 0x000000cec511723e */ /* 0x002fe200000010ff */
[----:B------:R-:W-:Y:S01]  /*b960*/  FADD.FTZ R61, R52, R61 ;  /* 0x0000003d343d7221 */ /* 0x000fe20000010000 */
[----:B------:R-:W-:Y:S01]  /*b970*/  F2FP.BF16.F32.PACK_AB R96, R181, R214 ;  /* 0x000000d6b560723e */ /* 0x000fe200000010ff */
[----:B------:R-:W-:Y:S01]  /*b980*/  MUFU.EX2 R33, R107 ;  /* 0x0000006b00217308 */ /* 0x000fe20000000800 */
[----:B------:R-:W-:Y:S01]  /*b990*/  LOP3.LUT R6, R7, R6, RZ, 0xc0, !PT ;  /* 0x0000000607067212 */ /* 0x000fe200078ec0ff */
[----:B------:R-:W-:Y:S01]  /*b9a0*/  FADD.FTZ R56, R51, R56 ;  /* 0x0000003833387221 */ /* 0x000fe20000010000 */
[----:B------:R-:W-:Y:S01]  /*b9b0*/  LOP3.LUT R7, R75, R4, RZ, 0xc0, !PT ;  /* 0x000000044b077212 */ /* 0x000fe200078ec0ff */
[----:B------:R-:W-:Y:S01]  /*b9c0*/  FADD.FTZ R188, R188, R61 ;  /* 0x0000003dbcbc7221 */ /* 0x000fe20000010000 */
[----:B------:R-:W-:Y:S01]  /*b9d0*/  LOP3.LUT R15, R166, R15, RZ, 0xc0, !PT ;  /* 0x0000000fa60f7212 */ /* 0x000fe200078ec0ff */
[----:B------:R-:W-:Y:S01]  /*b9e0*/  FADD.FTZ R57, R57, R56 ;  /* 0x0000003839397221 */ /* 0x000fe20000010000 */
[----:B------:R-:W-:Y:S01]  /*b9f0*/  LOP3.LUT R13, R76, R13, RZ, 0xc0, !PT ;  /* 0x0000000d4c0d7212 */ /* 0x000fe200078ec0ff */
[----:B------:R-:W-:Y:S01]  /*ba00*/  MUFU.EX2 R75, R104 ;  /* 0x00000068004b7308 */ /* 0x000fe20000000800 */
[----:B------:R-:W-:Y:S01]  /*ba10*/  LOP3.LUT R4, R17, R18, RZ, 0xc0, !PT ;  /* 0x0000001211047212 */ /* 0x000fe200078ec0ff */
[----:B------:R-:W-:Y:S01]  /*ba20*/  FADD.FTZ R188, R65, R188 ;  /* 0x000000bc41bc7221 */ /* 0x000fe20000010000 */
[----:B------:R-:W-:Y:S01]  /*ba30*/  LOP3.LUT R5, R96, R5, RZ, 0xc0, !PT ;  /* 0x0000000560057212 */ /* 0x000fe200078ec0ff */
[----:B------:R-:W-:Y:S01]  /*ba40*/  FADD.FTZ R46, R46, R57 ;  /* 0x000000392e2e7221 */ /* 0x000fe20000010000 */
[--C-:B------:R-:W-:Y:S01]  /*ba50*/  HSET2.LE.AND R205, R205, R37.reuse, PT ;  /* 0x00000025cdcd7233 */ /* 0x100fe20003803000 */
[-C--:B------:R-:W-:Y:S01]  /*ba60*/  HMMA.16816.F32.BF16 R156, R12, R8.reuse, R156 ;  /* 0x000000080c9c723c */ /* 0x080fe2000004189c */
[----:B------:R-:W-:Y:S01]  /*ba70*/  FADD.FTZ R193, R193, R188 ;  /* 0x000000bcc1c17221 */ /* 0x000fe20000010000 */
[----:B------:R-:W1:Y:S01]  /*ba80*/  MUFU.EX2 R76, R102 ;  /* 0x00000066004c7308 */ /* 0x000e620000000800 */
[----:B------:R-:W-:Y:S01]  /*ba90*/  FADD.FTZ R59, R59, R46 ;  /* 0x0000002e3b3b7221 */ /* 0x000fe20000010000 */
[----:B------:R-:W-:Y:S01]  /*baa0*/  HSET2.LE.AND R178, R178, R37, PT ;  /* 0x00000025b2b27233 */ /* 0x000fe20003803000 */
[----:B------:R-:W-:Y:S01]  /*bab0*/  FADD.FTZ R198, R198, R193 ;  /* 0x000000c1c6c67221 */ /* 0x000fe20000010000 */
[----:B------:R-:W-:Y:S01]  /*bac0*/  LOP3.LUT R130, R130, 0xff00ff, RZ, 0xc0, !PT ;  /* 0x00ff00ff82827812 */ /* 0x000fe200078ec0ff */
[----:B------:R-:W-:Y:S01]  /*bad0*/  FADD.FTZ R50, R50, R59 ;  /* 0x0000003b32327221 */ /* 0x000fe20000010000 */
[----:B------:R-:W-:Y:S01]  /*bae0*/  HMMA.16816.F32.BF16 R160, R4, R8, R160 ;  /* 0x0000000804a0723c */ /* 0x000fe200000418a0 */
[----:B------:R-:W-:Y:S01]  /*baf0*/  LOP3.LUT R8, R16, 0xff00ff, RZ, 0xc0, !PT ;  /* 0x00ff00ff10087812 */ /* 0x000fe200078ec0ff */
[----:B------:R-:W-:Y:S01]  /*bb00*/  MUFU.EX2 R113, R113 ;  /* 0x0000007100717308 */ /* 0x000fe20000000800 */
[----:B------:R-:W-:Y:S01]  /*bb10*/  LDSM.16.MT88.4 R16, [R24+0x5400] ;  /* 0x005400001810783b */ /* 0x000fe20000004200 */
[----:B------:R-:W-:-:S04]  /*bb20*/  FADD.FTZ R169, R169, R198 ;  /* 0x000000c6a9a97221 */ /* 0x000fc80000010000 */
[----:B------:R-:W-:Y:S01]  /*bb30*/  HMMA.16816.F32.BF16 R152, R12, R10, R152 ;  /* 0x0000000a0c98723c */ /* 0x000fe20000041898 */
[----:B------:R-:W-:Y:S01]  /*bb40*/  FADD.FTZ R169, R186, R169 ;  /* 0x000000a9baa97221 */ /* 0x000fe20000010000 */
[----:B------:R-:W-:Y:S01]  /*bb50*/  MUFU.EX2 R63, R63 ;  /* 0x0000003f003f7308 */ /* 0x000fe20000000800 */
[----:B-1----:R-:W-:Y:S02]  /*bb60*/  F2FP.BF16.F32.PACK_AB R9, R76, R69 ;  /* 0x000000454c09723e */ /* 0x002fe400000010ff */
[----:B------:R-:W-:-:S03]  /*bb70*/  FADD.FTZ R214, R214, R169 ;  /* 0x000000a9d6d67221 */ /* 0x000fc60000010000 */
[----:B---3--:R-:W-:Y:S01]  /*bb80*/  HMMA.16816.F32.BF16 R140, R12, R20, R140 ;  /* 0x000000140c8c723c */ /* 0x008fe2000004188c */
[----:B------:R-:W-:Y:S01]  /*bb90*/  FADD.FTZ R181, R181, R214 ;  /* 0x000000d6b5b57221 */ /* 0x000fe20000010000 */
[----:B------:R-:W-:Y:S03]  /*bba0*/  MUFU.EX2 R58, R58 ;  /* 0x0000003a003a7308 */ /* 0x000fe60000000800 */
[----:B------:R-:W-:-:S03]  /*bbb0*/  FADD.FTZ R204, R204, R181 ;  /* 0x000000b5cccc7221 */ /* 0x000fc60000010000 */
[----:B------:R-:W-:Y:S01]  /*bbc0*/  HMMA.16816.F32.BF16 R136, R12, R22, R136 ;  /* 0x000000160c88723c */ /* 0x000fe20000041888 */
[----:B------:R-:W1:Y:S01]  /*bbd0*/  LDSM.16.MT88.4 R12, [R218+0x5400] ;  /* 0x00540000da0c783b */ /* 0x000e620000004200 */
[----:B------:R-:W-:Y:S01]  /*bbe0*/  MUFU.EX2 R62, R62 ;  /* 0x0000003e003e7308 */ /* 0x000fe20000000800 */
[----:B------:R-:W-:-:S05]  /*bbf0*/  FADD.FTZ R173, R173, R204 ;  /* 0x000000ccadad7221 */ /* 0x000fca0000010000 */
[----:B------:R-:W-:Y:S01]  /*bc00*/  HMMA.16816.F32.BF16 R148, R4, R10, R148 ;  /* 0x0000000a0494723c */ /* 0x000fe20000041894 */
[--C-:B------:R-:W-:Y:S01]  /*bc10*/  HSET2.LE.AND R11, R8, R37.reuse, PT ;  /* 0x00000025080b7233 */ /* 0x100fe20003803000 */
[----:B------:R-:W-:Y:S01]  /*bc20*/  MUFU.EX2 R68, R68 ;  /* 0x0000004400447308 */ /* 0x000fe20000000800 */
[----:B------:R-:W-:Y:S02]  /*bc30*/  HSET2.LE.AND R10, R215, R37, PT ;  /* 0x00000025d70a7233 */ /* 0x000fe40003803000 */
[----:B------:R-:W-:-:S03]  /*bc40*/  F2FP.BF16.F32.PACK_AB R8, R75, R66 ;  /* 0x000000424b08723e */ /* 0x000fc600000010ff */
[C---:B------:R-:W-:Y:S01]  /*bc50*/  HMMA.16816.F32.BF16 R144, R4.reuse, R20, R144 ;  /* 0x000000140490723c */ /* 0x040fe20000041890 */
[----:B------:R-:W-:Y:S01]  /*bc60*/  LOP3.LUT R11, R8, R11, RZ, 0xc0, !PT ;  /* 0x0000000b080b7212 */ /* 0x000fe200078ec0ff */
[----:B------:R-:W-:Y:S01]  /*bc70*/  MUFU.EX2 R67, R67 ;  /* 0x0000004300437308 */ /* 0x000fe20000000800 */
[----:B------:R-:W-:Y:S02]  /*bc80*/  LOP3.LUT R10, R9, R10, RZ, 0xc0, !PT ;  /* 0x0000000a090a7212 */ /* 0x000fe400078ec0ff */
[--C-:B------:R-:W-:Y:S02]  /*bc90*/  HSET2.LE.AND R8, R213, R37.reuse, PT ;  /* 0x00000025d5087233 */ /* 0x100fe40003803000 */
[----:B------:R-:W-:Y:S01]  /*bca0*/  F2FP.BF16.F32.PACK_AB R21, R83, R72 ;  /* 0x000000485315723e */ /* 0x000fe200000010ff */
[----:B------:R-:W-:Y:S01]  /*bcb0*/  HMMA.16816.F32.BF16 R132, R4, R22, R132 ;  /* 0x000000160484723c */ /* 0x000fe20000041884 */
[----:B------:R-:W-:Y:S01]  /*bcc0*/  FADD.FTZ R5, R29, R40 ;  /* 0x000000281d057221 */ /* 0x000fe20000010000 */
[----:B------:R-:W-:Y:S01]  /*bcd0*/  LOP3.LUT R4, R203, 0xff00ff, RZ, 0xc0, !PT ;  /* 0x00ff00ffcb047812 */ /* 0x000fe200078ec0ff */
[----:B------:R-:W2:Y:S01]  /*bce0*/  MUFU.EX2 R29, R124 ;  /* 0x0000007c001d7308 */ /* 0x000ea20000000800 */
[----:B------:R-:W-:Y:S01]  /*bcf0*/  HSET2.LE.AND R9, R211, R37, PT ;  /* 0x00000025d3097233 */ /* 0x000fe20003803000 */
[----:B------:R-:W-:Y:S01]  /*bd00*/  FADD.FTZ R30, R30, R5 ;  /* 0x000000051e1e7221 */ /* 0x000fe20000010000 */
[----:B------:R-:W-:-:S02]  /*bd10*/  F2FP.BF16.F32.PACK_AB R20, R43, R74 ;  /* 0x0000004a2b14723e */ /* 0x000fc400000010ff */
[--C-:B------:R-:W-:Y:S02]  /*bd20*/  HSET2.LE.AND R6, R242, R37.reuse, PT ;  /* 0x00000025f2067233 */ /* 0x100fe40003803000 */
[----:B------:R-:W-:Y:S01]  /*bd30*/  LOP3.LUT R8, R21, R8, RZ, 0xc0, !PT ;  /* 0x0000000815087212 */ /* 0x000fe200078ec0ff */
[----:B------:R-:W-:Y:S01]  /*bd40*/  FADD.FTZ R21, R31, R30 ;  /* 0x0000001e1f157221 */ /* 0x000fe20000010000 */
[--C-:B------:R-:W-:Y:S01]  /*bd50*/  HSET2.LE.AND R4, R4, R37.reuse, PT ;  /* 0x0000002504047233 */ /* 0x100fe20003803000 */
[----:B------:R-:W3:Y:S01]  /*bd60*/  MUFU.EX2 R31, R112 ;  /* 0x00000070001f7308 */ /* 0x000ee20000000800 */
[----:B------:R-:W-:Y:S01]  /*bd70*/  F2FP.BF16.F32.PACK_AB R7, R89, R192 ;  /* 0x000000c05907723e */ /* 0x000fe200000010ff */
[----:B------:R-:W-:Y:S01]  /*bd80*/  FADD.FTZ R26, R26, R21 ;  /* 0x000000151a1a7221 */ /* 0x000fe20000010000 */
[----:B------:R-:W-:Y:S02]  /*bd90*/  LOP3.LUT R9, R20, R9, RZ, 0xc0, !PT ;  /* 0x0000000914097212 */ /* 0x000fe400078ec0ff */
[----:B------:R-:W-:Y:S01]  /*bda0*/  HSET2.LE.AND R5, R207, R37, PT ;  /* 0x00000025cf057233 */ /* 0x000fe20003803000 */
[----:B------:R-:W-:Y:S01]  /*bdb0*/  FADD.FTZ R27, R27, R26 ;  /* 0x0000001a1b1b7221 */ /* 0x000fe20000010000 */
[----:B------:R-:W-:Y:S01]  /*bdc0*/  F2FP.BF16.F32.PACK_AB R23, R82, R85 ;  /* 0x000000555217723e */ /* 0x000fe200000010ff */
[----:B------:R-:W4:Y:S01]  /*bdd0*/  MUFU.EX2 R30, R115 ;  /* 0x00000073001e7308 */ /* 0x000f220000000800 */
[----:B------:R-:W-:Y:S01]  /*bde0*/  F2FP.BF16.F32.PACK_AB R22, R191, R194 ;  /* 0x000000c2bf16723e */ /* 0x000fe200000010ff */
[C---:B-1----:R-:W-:Y:S01]  /*bdf0*/  HMMA.16816.F32.BF16 R156, R8.reuse, R12, R156 ;  /* 0x0000000c089c723c */ /* 0x042fe2000004189c */
[----:B------:R-:W-:Y:S01]  /*be00*/  F2FP.BF16.F32.PACK_AB R20, R93, R176 ;  /* 0x000000b05d14723e */ /* 0x000fe200000010ff */
[----:B------:R-:W-:Y:S01]  /*be10*/  FADD.FTZ R28, R28, R27 ;  /* 0x0000001b1c1c7221 */ /* 0x000fe20000010000 */
[----:B------:R-:W-:Y:S01]  /*be20*/  LOP3.LUT R6, R7, R6, RZ, 0xc0, !PT ;  /* 0x0000000607067212 */ /* 0x000fe200078ec0ff */
[----:B------:R-:W-:Y:S01]  /*be30*/  FADD.FTZ R176, R176, R173 ;  /* 0x000000adb0b07221 */ /* 0x000fe20000010000 */
[----:B------:R-:W-:Y:S01]  /*be40*/  LOP3.LUT R7, R23, R4, RZ, 0xc0, !PT ;  /* 0x0000000417077212 */ /* 0x000fe200078ec0ff */
[----:B------:R-:W1:Y:S01]  /*be50*/  MUFU.EX2 R27, R116 ;  /* 0x00000074001b7308 */ /* 0x000e620000000800 */
[----:B------:R-:W-:Y:S01]  /*be60*/  LOP3.LUT R4, R22, R205, RZ, 0xc0, !PT ;  /* 0x000000cd16047212 */ /* 0x000fe200078ec0ff */
[----:B------:R-:W-:Y:S01]  /*be70*/  HMMA.16816.F32.BF16 R152, R8, R14, R152 ;  /* 0x0000000e0898723c */ /* 0x000fe20000041898 */
[----:B------:R-:W-:Y:S01]  /*be80*/  LOP3.LUT R5, R20, R5, RZ, 0xc0, !PT ;  /* 0x0000000514057212 */ /* 0x000fe200078ec0ff */
[----:B------:R-:W-:Y:S01]  /*be90*/  FADD.FTZ R25, R25, R28 ;  /* 0x0000001c19197221 */ /* 0x000fe20000010000 */
[----:B------:R-:W5:Y:S01]  /*bea0*/  LDSM.16.MT88.4 R20, [R24+0x5800] ;  /* 0x005800001814783b */ /* 0x000f620000004200 */
[----:B------:R-:W-:-:S02]  /*beb0*/  FADD.FTZ R176, R93, R176 ;  /* 0x000000b05db07221 */ /* 0x000fc40000010000 */
[----:B------:R-:W-:Y:S01]  /*bec0*/  MUFU.EX2 R73, R73 ;  /* 0x0000004900497308 */ /* 0x000fe20000000800 */
[----:B------:R-:W-:Y:S01]  /*bed0*/  FADD.FTZ R25, R90, R25 ;  /* 0x000000195a197221 */ /* 0x000fe20000010000 */
[C---:B------:R-:W-:Y:S01]  /*bee0*/  HMMA.16816.F32.BF16 R140, R8.reuse, R16, R140 ;  /* 0x00000010088c723c */ /* 0x040fe2000004188c */
[----:B------:R-:W-:Y:S02]  /*bef0*/  FADD.FTZ R85, R85, R176 ;  /* 0x000000b055557221 */ /* 0x000fe40000010000 */
[----:B------:R-:W-:Y:S02]  /*bf00*/  FADD.FTZ R206, R206, R25 ;  /* 0x00000019cece7221 */ /* 0x000fe40000010000 */
[----:B------:R-:W-:Y:S01]  /*bf10*/  FADD.FTZ R82, R82, R85 ;  /* 0x0000005552527221 */ /* 0x000fe20000010000 */
[----:B------:R-:W5:Y:S01]  /*bf20*/  MUFU.EX2 R78, R78 ;  /* 0x0000004e004e7308 */ /* 0x000f620000000800 */
[----:B------:R-:W-:Y:S01]  /*bf30*/  FADD.FTZ R197, R197, R206 ;  /* 0x000000cec5c57221 */ /* 0x000fe20000010000 */
[----:B------:R-:W-:Y:S01]  /*bf40*/  HMMA.16816.F32.BF16 R136, R8, R18, R136 ;  /* 0x000000120888723c */ /* 0x000fe20000041888 */
[----:B------:R-:W5:Y:S02]  /*bf50*/  LDSM.16.MT88.4 R8, [R218+0x5800] ;  /* 0x00580000da08783b */ /* 0x000f640000004200 */
[----:B------:R-:W-:-:S03]  /*bf60*/  FADD.FTZ R202, R202, R197 ;  /* 0x000000c5caca7221 */ /* 0x000fc60000010000 */
[----:B------:R-:W-:Y:S01]  /*bf70*/  MUFU.EX2 R121, R121 ;  /* 0x0000007900797308 */ /* 0x000fe20000000800 */
[----:B------:R-:W-:Y:S01]  /*bf80*/  FADD.FTZ R195, R195, R202 ;  /* 0x000000cac3c37221 */ /* 0x000fe20000010000 */
[C---:B------:R-:W-:Y:S01]  /*bf90*/  HMMA.16816.F32.BF16 R160, R4.reuse, R12, R160 ;  /* 0x0000000c04a0723c */ /* 0x040fe200000418a0 */
[----:B------:R-:W-:Y:S02]  /*bfa0*/  LOP3.LUT R12, R189, 0xff00ff, RZ, 0xc0, !PT ;  /* 0x00ff00ffbd0c7812 */ /* 0x000fe400078ec0ff */
[----:B--2---:R-:W-:Y:S01]  /*bfb0*/  F2FP.BF16.F32.PACK_AB R13, R29, R34 ;  /* 0x000000221d0d723e */ /* 0x004fe200000010ff */
[----:B------:R-:W-:Y:S02]  /*bfc0*/  FADD.FTZ R194, R194, R195 ;  /* 0x000000c3c2c27221 */ /* 0x000fe40000010000 */
[----:B------:R-:W2:Y:S02]  /*bfd0*/  MUFU.EX2 R120, R120 ;  /* 0x0000007800787308 */ /* 0x000ea40000000800 */
[----:B------:R-:W-:Y:S01]  /*bfe0*/  HMMA.16816.F32.BF16 R148, R4, R14, R148 ;  /* 0x0000000e0494723c */ /* 0x000fe20000041894 */
[--C-:B------:R-:W-:Y:S01]  /*bff0*/  HSET2.LE.AND R15, R12, R37.reuse, PT ;  /* 0x000000250c0f7233 */ /* 0x100fe20003803000 */
[----:B------:R-:W-:Y:S01]  /*c000*/  FADD.FTZ R191, R191, R194 ;  /* 0x000000c2bfbf7221 */ /* 0x000fe20000010000 */
[----:B------:R-:W-:-:S02]  /*c010*/  HSET2.LE.AND R14, R240, R37, PT ;  /* 0x00000025f00e7233 */ /* 0x000fc40003803000 */
[----:B---3--:R-:W-:Y:S01]  /*c020*/  F2FP.BF16.F32.PACK_AB R12, R100, R31 ;  /* 0x0000001f640c723e */ /* 0x008fe200000010ff */
[----:B------:R-:W-:Y:S01]  /*c030*/  MUFU.EX2 R123, R123 ;  /* 0x0000007b007b7308 */ /* 0x000fe20000000800 */
[----:B------:R-:W-:Y:S01]  /*c040*/  FADD.FTZ R192, R192, R191 ;  /* 0x000000bfc0c07221 */ /* 0x000fe20000010000 */
[----:B------:R-:W-:Y:S01]  /*c050*/  LOP3.LUT R14, R13, R14, RZ, 0xc0, !PT ;  /* 0x0000000e0d0e7212 */ /* 0x000fe200078ec0ff */
[C---:B------:R-:W-:Y:S01]  /*c060*/  HMMA.16816.F32.BF16 R144, R4.reuse, R16, R144 ;  /* 0x000000100490723c */ /* 0x040fe20000041890 */
[----:B------:R-:W-:Y:S01]  /*c070*/  LOP3.LUT R15, R12, R15, RZ, 0xc0, !PT ;  /* 0x0000000f0c0f7212 */ /* 0x000fe200078ec0ff */
[----:B------:R-:W-:Y:S01]  /*c080*/  FADD.FTZ R89, R89, R192 ;  /* 0x000000c059597221 */ /* 0x000fe20000010000 */
[--C-:B------:R-:W-:Y:S02]  /*c090*/  HSET2.LE.AND R12, R236, R37.reuse, PT ;  /* 0x00000025ec0c7233 */ /* 0x100fe40003803000 */
[----:B------:R-:W-:Y:S01]  /*c0a0*/  F2FP.BF16.F32.PACK_AB R17, R32, R33 ;  /* 0x000000212011723e */ /* 0x000fe200000010ff */
[----:B------:R-:W3:Y:S01]  /*c0b0*/  MUFU.EX2 R122, R122 ;  /* 0x0000007a007a7308 */ /* 0x000ee20000000800 */
[----:B------:R-:W-:Y:S01]  /*c0c0*/  HSET2.LE.AND R13, R238, R37, PT ;  /* 0x00000025ee0d7233 */ /* 0x000fe20003803000 */
[----:B------:R-:W-:Y:S01]  /*c0d0*/  HMMA.16816.F32.BF16 R132, R4, R18, R132 ;  /* 0x000000120484723c */ /* 0x000fe20000041884 */
[----:B------:R-:W-:-:S02]  /*c0e0*/  LOP3.LUT R4, R199, 0xff00ff, RZ, 0xc0, !PT ;  /* 0x00ff00ffc7047812 */ /* 0x000fc400078ec0ff */
[----:B----4-:R-:W-:Y:S02]  /*c0f0*/  F2FP.BF16.F32.PACK_AB R16, R113, R30 ;  /* 0x0000001e7110723e */ /* 0x010fe400000010ff */
[----:B------:R-:W-:Y:S01]  /*c100*/  LOP3.LUT R12, R17, R12, RZ, 0xc0, !PT ;  /* 0x0000000c110c7212 */ /* 0x000fe200078ec0ff */
[----:B------:R-:W-:Y:S01]  /*c110*/  FADD.FTZ R17, R45, R50 ;  /* 0x000000322d117221 */ /* 0x000fe20000010000 */
        /* <DEDUP_REMOVED lines=8> */
[----:B-1----:R-:W-:Y:S01]  /*c1a0*/  F2FP.BF16.F32.PACK_AB R7, R27, R62 ;  /* 0x0000003e1b07723e */ /* 0x002fe200000010ff */
[----:B------:R-:W-:Y:S01]  /*c1b0*/  FADD.FTZ R81, R81, R16 ;  /* 0x0000001051517221 */ /* 0x000fe20000010000 */
        /* <DEDUP_REMOVED lines=9> */
[C---:B-----5:R-:W-:Y:S01]  /*c250*/  HMMA.16816.F32.BF16 R140, R12.reuse, R20, R140 ;  /* 0x000000140c8c723c */ /* 0x060fe2000004188c */
[----:B------:R-:W-:Y:S01]  /*c260*/  F2FP.BF16.F32.PACK_AB R18, R78, R73 ;  /* 0x000000494e12723e */ /* 0x000fe200000010ff */
[----:B------:R-:W-:Y:S01]  /*c270*/  FADD.FTZ R77, R60, R77 ;  /* 0x0000004d3c4d7221 */ /* 0x000fe20000010000 */
[----:B------:R-:W-:Y:S01]  /*c280*/  LOP3.LUT R4, R19, R4, RZ, 0xc0, !PT ;  /* 0x0000000413047212 */ /* 0x000fe200078ec0ff */
[----:B------:R-:W-:Y:S01]  /*c290*/  FADD.FTZ R79, R79, R92 ;  /* 0x0000005c4f4f7221 */ /* 0x000fe20000010000 */
[----:B------:R-:W-:Y:S01]  /*c2a0*/  LOP3.LUT R5, R18, R5, RZ, 0xc0, !PT ;  /* 0x0000000512057212 */ /* 0x000fe200078ec0ff */
[----:B------:R-:W-:Y:S01]  /*c2b0*/  MUFU.EX2 R105, R105 ;  /* 0x0000006900697308 */ /* 0x000fe20000000800 */
[----:B------:R-:W-:Y:S01]  /*c2c0*/  LOP3.LUT R18, R175, 0xff00ff, RZ, 0xc0, !PT ;  /* 0x00ff00ffaf127812 */ /* 0x000fe200078ec0ff */
[----:B------:R-:W-:Y:S01]  /*c2d0*/  HMMA.16816.F32.BF16 R156, R12, R8, R156 ;  /* 0x000000080c9c723c */ /* 0x000fe2000004189c */
[----:B------:R-:W-:Y:S01]  /*c2e0*/  FADD.FTZ R74, R74, R79 ;  /* 0x0000004f4a4a7221 */ /* 0x000fe20000010000 */
[----:B------:R-:W-:Y:S01]  /*c2f0*/  FADD.FTZ R68, R68, R89 ;  /* 0x0000005944447221 */ /* 0x000fe20000010000 */
[--C-:B------:R-:W-:Y:S01]  /*c300*/  HSET2.LE.AND R16, R180, R37.reuse, PT ;  /* 0x00000025b4107233 */ /* 0x100fe20003803000 */
[----:B------:R-:W-:Y:S01]  /*c310*/  FADD.FTZ R73, R73, R82 ;  /* 0x0000005249497221 */ /* 0x000fe20000010000 */
[--C-:B------:R-:W-:Y:S01]  /*c320*/  HSET2.LE.AND R19, R18, R37.reuse, PT ;  /* 0x0000002512137233 */ /* 0x100fe20003803000 */
[----:B------:R-:W1:Y:S01]  /*c330*/  MUFU.EX2 R110, R110 ;  /* 0x0000006e006e7308 */ /* 0x000e620000000800 */
[----:B------:R-:W-:Y:S01]  /*c340*/  FADD.FTZ R43, R43, R74 ;  /* 0x0000004a2b2b7221 */ /* 0x000fe20000010000 */
[----:B------:R-:W-:Y:S01]  /*c350*/  HMMA.16816.F32.BF16 R144, R4, R20, R144 ;  /* 0x000000140490723c */ /* 0x000fe20000041890 */
[----:B--2---:R-:W-:Y:S01]  /*c360*/  F2FP.BF16.F32.PACK_AB R20, R120, R121 ;  /* 0x000000797814723e */ /* 0x004fe200000010ff */
[----:B------:R-:W-:Y:S01]  /*c370*/  FADD.FTZ R68, R67, R68 ;  /* 0x0000004443447221 */ /* 0x000fe20000010000 */
[----:B------:R-:W-:Y:S01]  /*c380*/  FADD.FTZ R66, R66, R43 ;  /* 0x0000002b42427221 */ /* 0x000fe20000010000 */
[----:B---3--:R-:W-:Y:S01]  /*c390*/  F2FP.BF16.F32.PACK_AB R17, R122, R123 ;  /* 0x0000007b7a11723e */ /* 0x008fe200000010ff */
[----:B------:R-:W-:Y:S01]  /*c3a0*/  FADD.FTZ R73, R78, R73 ;  /* 0x000000494e497221 */ /* 0x000fe20000010000 */
[----:B------:R-:W-:Y:S01]  /*c3b0*/  LOP3.LUT R19, R20, R19, RZ, 0xc0, !PT ;  /* 0x0000001314137212 */ /* 0x000fe200078ec0ff */
[----:B------:R-:W-:Y:S01]  /*c3c0*/  FADD.FTZ R20, R72, R77 ;  /* 0x0000004d48147221 */ /* 0x000fe20000010000 */
[C---:B------:R-:W-:Y:S01]  /*c3d0*/  HMMA.16816.F32.BF16 R152, R12.reuse, R10, R152 ;  /* 0x0000000a0c98723c */ /* 0x040fe20000041898 */
[----:B------:R-:W-:Y:S01]  /*c3e0*/  MUFU.EX2 R49, R49 ;  /* 0x0000003100317308 */ /* 0x000fe20000000800 */
[----:B------:R-:W-:Y:S01]  /*c3f0*/  FADD.FTZ R75, R75, R66 ;  /* 0x000000424b4b7221 */ /* 0x000fe20000010000 */
[----:B------:R-:W-:Y:S01]  /*c400*/  FADD.FTZ R20, R83, R20 ;  /* 0x0000001453147221 */ /* 0x000fe20000010000 */
[----:B------:R-:W-:Y:S01]  /*c410*/  LOP3.LUT R16, R17, R16, RZ, 0xc0, !PT ;  /* 0x0000001011107212 */ /* 0x000fe200078ec0ff */
[----:B------:R-:W-:Y:S01]  /*c420*/  FADD.FTZ R63, R63, R68 ;  /* 0x000000443f3f7221 */ /* 0x000fe20000010000 */
[----:B------:R-:W-:Y:S01]  /*c430*/  FADD.FTZ R30, R30, R75 ;  /* 0x0000004b1e1e7221 */ /* 0x000fe20000010000 */
[----:B------:R-:W-:Y:S01]  /*c440*/  FADD.FTZ R69, R69, R20 ;  /* 0x0000001445457221 */ /* 0x000fe20000010000 */
[----:B------:R-:W-:Y:S01]  /*c450*/  HMMA.16816.F32.BF16 R136, R12, R22, R136 ;  /* 0x000000160c88723c */ /* 0x000fe20000041888 */
[----:B------:R-:W2:Y:S01]  /*c460*/  LDSM.16.MT88.4 R12, [R218+0x5c00] ;  /* 0x005c0000da0c783b */ /* 0x000ea20000004200 */
[----:B------:R-:W-:Y:S01]  /*c470*/  MUFU.EX2 R129, R129 ;  /* 0x0000008100817308 */ /* 0x000fe20000000800 */
[----:B------:R-:W-:Y:S01]  /*c480*/  FADD.FTZ R76, R76, R69 ;  /* 0x000000454c4c7221 */ /* 0x000fe20000010000 */
[----:B------:R-:W-:Y:S01]  /*c490*/  HSET2.LE.AND R17, R118, R37, PT ;  /* 0x0000002576117233 */ /* 0x000fe20003803000 */
[----:B------:R-:W-:Y:S01]  /*c4a0*/  FADD.FTZ R30, R113, R30 ;  /* 0x0000001e711e7221 */ /* 0x000fe20000010000 */
[----:B-1----:R-:W-:Y:S01]  /*c4b0*/  F2FP.BF16.F32.PACK_AB R18, R110, R105 ;  /* 0x000000696e12723e */ /* 0x002fe200000010ff */
[----:B------:R-:W-:Y:S01]  /*c4c0*/  FADD.FTZ R33, R33, R76 ;  /* 0x0000004c21217221 */ /* 0x000fe20000010000 */
[C---:B------:R-:W-:Y:S01]  /*c4d0*/  HMMA.16816.F32.BF16 R160, R4.reuse, R8, R160 ;  /* 0x0000000804a0723c */ /* 0x040fe200000418a0 */
[----:B------:R-:W-:Y:S01]  /*c4e0*/  FADD.FTZ R62, R62, R73 ;  /* 0x000000493e3e7221 */ /* 0x000fe20000010000 */
[----:B------:R-:W1:Y:S01]  /*c4f0*/  MUFU.EX2 R26, R127 ;  /* 0x0000007f001a7308 */ /* 0x000e620000000800 */
[----:B------:R-:W-:Y:S01]  /*c500*/  FADD.FTZ R33, R32, R33 ;  /* 0x0000002120217221 */ /* 0x000fe20000010000 */
[----:B------:R-:W-:Y:S01]  /*c510*/  FADD.FTZ R63, R58, R63 ;  /* 0x0000003f3a3f7221 */ /* 0x000fe20000010000 */
[----:B------:R-:W-:Y:S01]  /*c520*/  LOP3.LUT R17, R18, R17, RZ, 0xc0, !PT ;  /* 0x0000001112117212 */ /* 0x000fe200078ec0ff */
[----:B------:R-:W-:Y:S01]  /*c530*/  FADD.FTZ R31, R31, R30 ;  /* 0x0000001e1f1f7221 */ /* 0x000fe20000010000 */
[----:B------:R-:W-:Y:S01]  /*c540*/  FADD.FTZ R34, R34, R33 ;  /* 0x0000002122227221 */ /* 0x000fe20000010000 */
[----:B------:R-:W-:Y:S01]  /*c550*/  HMMA.16816.F32.BF16 R148, R4, R10, R148 ;  /* 0x0000000a0494723c */ /* 0x000fe20000041894 */
[----:B------:R-:W3:Y:S01]  /*c560*/  LDSM.16.MT88.4 R8, [R24+0x5c00] ;  /* 0x005c00001808783b */ /* 0x000ee20000004200 */
[----:B------:R-:W-:Y:S01]  /*c570*/  MUFU.EX2 R54, R54 ;  /* 0x0000003600367308 */ /* 0x000fe20000000800 */
[----:B------:R-:W-:Y:S01]  /*c580*/  FADD.FTZ R62, R27, R62 ;  /* 0x0000003e1b3e7221 */ /* 0x000fe20000010000 */
[----:B------:R-:W-:Y:S01]  /*c590*/  FADD.FTZ R34, R29, R34 ;  /* 0x000000221d227221 */ /* 0x000fe20000010000 */
[----:B------:R-:W-:Y:S01]  /*c5a0*/  FADD.FTZ R100, R100, R31 ;  /* 0x0000001f64647221 */ /* 0x000fe20000010000 */
[----:B------:R-:W-:-:S02]  /*c5b0*/  VIADD R210, R218, 0x4000 ;  /* 0x00004000dad27836 */ /* 0x000fc40000000000 */
[----:B------:R-:W-:Y:S01]  /*c5c0*/  HMMA.16816.F32.BF16 R132, R4, R22, R132 ;  /* 0x000000160484723c */ /* 0x000fe20000041884 */
[--C-:B------:R-:W-:Y:S01]  /*c5d0*/  HSET2.LE.AND R6, R174, R37.reuse, PT ;  /* 0x00000025ae067233 */ /* 0x100fe20003803000 */
[----:B------:R-:W4:Y:S01]  /*c5e0*/  MUFU.EX2 R53, R53 ;  /* 0x0000003500357308 */ /* 0x000f220000000800 */
[----:B-1----:R-:W-:Y:S01]  /*c5f0*/  F2FP.BF16.F32.PACK_AB R21, R26, R129 ;  /* 0x000000811a15723e */ /* 0x002fe200000010ff */
[----:B------:R-:W-:Y:S01]  /*c600*/  FADD.FTZ R123, R123, R34 ;  /* 0x000000227b7b7221 */ /* 0x000fe20000010000 */
[----:B------:R-:W-:Y:S01]  /*c610*/  F2FP.BF16.F32.PACK_AB R5, R48, R49 ;  /* 0x000000313005723e */ /* 0x000fe200000010ff */
[----:B------:R-:W-:Y:S01]  /*c620*/  FADD.FTZ R105, R105, R100 ;  /* 0x0000006469697221 */ /* 0x000fe20000010000 */
[----:B------:R-:W-:Y:S01]  /*c630*/  LOP3.LUT R18, R21, R178, RZ, 0xc0, !PT ;  /* 0x000000b215127212 */ /* 0x000fe200078ec0ff */
[----:B------:R-:W-:Y:S01]  /*c640*/  FADD.FTZ R122, R122, R123 ;  /* 0x0000007b7a7a7221 */ /* 0x000fe20000010000 */
[----:B------:R-:W-:Y:S01]  /*c650*/  LOP3.LUT R6, R5, R6, RZ, 0xc0, !PT ;  /* 0x0000000605067212 */ /* 0x000fe200078ec0ff */
[----:B------:R-:W-:Y:S01]  /*c660*/  MUFU.EX2 R125, R125 ;  /* 0x0000007d007d7308 */ /* 0x000fe20000000800 */
[--C-:B------:R-:W-:Y:S01]  /*c670*/  HSET2.LE.AND R7, R130, R37.reuse, PT ;  /* 0x0000002582077233 */ /* 0x100fe20003803000 */
[----:B------:R-:W-:Y:S01]  /*c680*/  FADD.FTZ R110, R110, R105 ;  /* 0x000000696e6e7221 */ /* 0x000fe20000010000 */
[--C-:B------:R-:W-:Y:S01]  /*c690*/  HSET2.LE.AND R4, R98, R37.reuse, PT ;  /* 0x0000002562047233 */ /* 0x100fe20003803000 */
[----:B------:R-:W-:Y:S01]  /*c6a0*/  FADD.FTZ R129, R129, R122 ;  /* 0x0000007a81817221 */ /* 0x000fe20000010000 */
[----:B------:R-:W-:Y:S01]  /*c6b0*/  HSET2.LE.AND R5, R106, R37, PT ;  /* 0x000000256a057233 */ /* 0x000fe20003803000 */
[----:B------:R-:W-:Y:S01]  /*c6c0*/  FADD.FTZ R121, R121, R110 ;  /* 0x0000006e79797221 */ /* 0x000fe20000010000 */
[----:B--2---:R-:W-:Y:S01]  /*c6d0*/  HMMA.16816.F32.BF16 R156, R16, R12, R156 ;  /* 0x0000000c109c723c */ /* 0x004fe2000004189c */
[----:B------:R-:W-:Y:S01]  /*c6e0*/  MUFU.EX2 R131, R131 ;  /* 0x0000008300837308 */ /* 0x000fe20000000800 */
[----:B----4-:R-:W-:Y:S01]  /*c6f0*/  F2FP.BF16.F32.PACK_AB R21, R53, R54 ;  /* 0x000000363515723e */ /* 0x010fe200000010ff */
[----:B------:R-:W-:-:S03]  /*c700*/  FADD.FTZ R54, R54, R63 ;  /* 0x0000003f36367221 */ /* 0x000fc60000010000 */
[----:B------:R-:W-:Y:S01]  /*c710*/  LOP3.LUT R4, R21, R4, RZ, 0xc0, !PT ;  /* 0x0000000415047212 */ /* 0x000fe200078ec0ff */
[----:B------:R-:W-:Y:S01]  /*c720*/  FADD.FTZ R54, R53, R54 ;  /* 0x0000003635367221 */ /* 0x000fe20000010000 */
[----:B------:R-:W-:Y:S01]  /*c730*/  HMMA.16816.F32.BF16 R152, R16, R14, R152 ;  /* 0x0000000e1098723c */ /* 0x000fe20000041898 */
[----:B------:R-:W1:Y:S02]  /*c740*/  MUFU.EX2 R128, R128 ;  /* 0x0000008000807308 */ /* 0x000e640000000800 */
[----:B------:R-:W-:-:S05]  /*c750*/  FADD.FTZ R49, R49, R54 ;  /* 0x0000003631317221 */ /* 0x000fca0000010000 */
[C---:B---3--:R-:W-:Y:S01]  /*c760*/  HMMA.16816.F32.BF16 R140, R16.reuse, R8, R140 ;  /* 0x00000008108c723c */ /* 0x048fe2000004188c */
[----:B------:R-:W2:Y:S07]  /*c770*/  MUFU.EX2 R126, R126 ;  /* 0x0000007e007e7308 */ /* 0x000eae0000000800 */
[----:B------:R-:W-:Y:S01]  /*c780*/  HMMA.16816.F32.BF16 R136, R16, R10, R136 ;  /* 0x0000000a1088723c */ /* 0x000fe20000041888 */
[----:B-1----:R-:W-:-:S04]  /*c790*/  F2FP.BF16.F32.PACK_AB R24, R128, R131 ;  /* 0x000000838018723e */ /* 0x002fc800000010ff */
[----:B------:R-:W-:Y:S02]  /*c7a0*/  LOP3.LUT R7, R24, R7, RZ, 0xc0, !PT ;  /* 0x0000000718077212 */ /* 0x000fe400078ec0ff */
[----:B--2---:R-:W-:Y:S01]  /*c7b0*/  F2FP.BF16.F32.PACK_AB R22, R126, R125 ;  /* 0x0000007d7e16723e */ /* 0x004fe200000010ff */
[----:B------:R-:W-:-:S03]  /*c7c0*/  FADD.FTZ R125, R125, R62 ;  /* 0x0000003e7d7d7221 */ /* 0x000fc60000010000 */
[----:B------:R-:W-:Y:S01]  /*c7d0*/  LOP3.LUT R5, R22, R5, RZ, 0xc0, !PT ;  /* 0x0000000516057212 */ /* 0x000fe200078ec0ff */
[----:B------:R-:W-:-:S04]  /*c7e0*/  FADD.FTZ R126, R126, R125 ;  /* 0x0000007d7e7e7221 */ /* 0x000fc80000010000 */
[----:B------:R-:W-:Y:S02]  /*c7f0*/  FADD.FTZ R131, R131, R126 ;  /* 0x0000007e83837221 */ /* 0x000fe40000010000 */
[C---:B------:R-:W-:Y:S08]  /*c800*/  HMMA.16816.F32.BF16 R160, R4.reuse, R12, R160 ;  /* 0x0000000c04a0723c */ /* 0x040ff000000418a0 */
[C---:B------:R-:W-:Y:S08]  /*c810*/  HMMA.16816.F32.BF16 R148, R4.reuse, R14, R148 ;  /* 0x0000000e0494723c */ /* 0x040ff00000041894 */
[C---:B------:R-:W-:Y:S08]  /*c820*/  HMMA.16816.F32.BF16 R144, R4.reuse, R8, R144 ;  /* 0x000000080490723c */ /* 0x040ff00000041890 */
[----:B------:R-:W-:Y:S01]  /*c830*/  HMMA.16816.F32.BF16 R132, R4, R10, R132 ;  /* 0x0000000a0484723c */ /* 0x000fe20000041884 */
[----:B------:R-:W-:Y:S01]  /*c840*/  FADD.FTZ R4, R48, R49 ;  /* 0x0000003130047221 */ /* 0x000fe20000010000 */
[----:B------:R-:W-:Y:S01]  /*c850*/  FADD.FTZ R6, R128, R131 ;  /* 0x0000008380067221 */ /* 0x000fe20000010000 */
[----:B------:R-:W-:-:S03]  /*c860*/  FADD.FTZ R5, R26, R129 ;  /* 0x000000811a057221 */ /* 0x000fc60000010000 */
[----:B------:R1:W-:Y:S04]  /*c870*/  STL [R1+0x10], R4 ;  /* 0x0000100401007387 */ /* 0x0003e80000100800 */
[----:B------:R2:W-:Y:S04]  /*c880*/  STL [R1+0xc], R6 ;  /* 0x00000c0601007387 */ /* 0x0005e80000100800 */
[----:B------:R2:W-:Y:S01]  /*c890*/  STL [R1+0x14], R5 ;  /* 0x0000140501007387 */ /* 0x0005e20000100800 */
[----:B-1----:R-:W-:-:S05]  /*c8a0*/  FADD.FTZ R4, R120, R121 ;  /* 0x0000007978047221 */ /* 0x002fca0000010000 */
[----:B------:R2:W-:Y:S01]  /*c8b0*/  STL [R1+0x8], R4 ;  /* 0x0000080401007387 */ /* 0x0005e20000100800 */
[----:B------:R-:W-:Y:S05]  /*c8c0*/  BRA.U !UP0, `(.L_x_1045) ;  /* 0x000000a508407547 */ /* 0x000fea000b800000 */
[----:B------:R-:W1:Y:S01]  /*c8d0*/  LDCU UR11, c[0x0][0x440] ;  /* 0x00008800ff0b77ac */ /* 0x000e620008000800 */
[----:B------:R-:W-:-:S04]  /*c8e0*/  DEPBAR.LE SB0, 0x0 ;  /* 0x000080000000791a */ /* 0x000fc80000000000 */
[----:B------:R-:W-:Y:S01]  /*c8f0*/  UIADD3 UR4, UPT, UPT, UR21, -0x2, URZ ;  /* 0xfffffffe15047890 */ /* 0x000fe2000fffe0ff */
[----:B------:R-:W-:Y:S02]  /*c900*/  IMAD.U32 R10, RZ, RZ, UR12 ;  /* 0x0000000cff0a7e24 */ /* 0x000fe4000f8e00ff */
[----:B------:R-:W-:Y:S01]  /*c910*/  IMAD.U32 R11, RZ, RZ, UR12 ;  /* 0x0000000cff0b7e24 */ /* 0x000fe2000f8e00ff */
[----:B------:R-:W-:Y:S01]  /*c920*/  UIMAD.WIDE.U32 UR16, UR4, UR12, URZ ;  /* 0x0000000c041072a5 */ /* 0x000fe2000f8e00ff */
[----:B------:R-:W-:Y:S02]  /*c930*/  IMAD.U32 R7, RZ, RZ, UR12 ;  /* 0x0000000cff077e24 */ /* 0x000fe4000f8e00ff */
[----:B--2---:R-:W-:Y:S02]  /*c940*/  IMAD.U32 R6, RZ, RZ, UR13 ;  /* 0x0000000dff067e24 */ /* 0x004fe4000f8e00ff */
[----:B------:R-:W-:Y:S02]  /*c950*/  IMAD.U32 R5, RZ, RZ, UR12 ;  /* 0x0000000cff057e24 */ /* 0x000fe4000f8e00ff */
[----:B------:R-:W-:Y:S01]  /*c960*/  IMAD.U32 R4, RZ, RZ, UR13 ;  /* 0x0000000dff047e24 */ /* 0x000fe2000f8e00ff */
[----:B------:R-:W-:Y:S01]  /*c970*/  BAR.SYNC.DEFER_BLOCKING 0x0 ;  /* 0x0000000000007b1d */ /* 0x000fe20000010000 */
[----:B-1----:R-:W-:Y:S01]  /*c980*/  ISETP.GE.AND P0, PT, R221, UR11, PT ;  /* 0x0000000bdd007c0c */ /* 0x002fe2000bf06270 */
[----:B------:R-:W-:-:S02]  /*c990*/  UIMAD UR11, UR4, UR13, UR17 ;  /* 0x0000000d040b72a4 */ /* 0x000fc4000f8e0211 */
[----:B------:R-:W-:Y:S02]  /*c9a0*/  USHF.L.U32 UR4, UR16, 0x7, URZ ;  /* 0x0000000710047899 */ /* 0x000fe400080006ff */
[----:B------:R-:W-:Y:S02]  /*c9b0*/  USHF.L.U64.HI UR11, UR16, 0x7, UR11 ;  /* 0x00000007100b7899 */ /* 0x000fe4000801020b */
[----:B------:R-:W-:Y:S02]  /*c9c0*/  UIADD3 UR16, UPT, UPT, UR21, -0x2, URZ ;  /* 0xfffffffe15107890 */ /* 0x000fe4000fffe0ff */
[----:B------:R-:W-:Y:S02]  /*c9d0*/  IMAD.U32 R8, RZ, RZ, UR4 ;  /* 0x00000004ff087e24 */ /* 0x000fe4000f8e00ff */
[----:B------:R-:W-:Y:S01]  /*c9e0*/  IMAD.U32 R9, RZ, RZ, UR11 ;  /* 0x0000000bff097e24 */ /* 0x000fe2000f8e00ff */
[----:B------:R-:W-:Y:S01]  /*c9f0*/  UISETP.GT.U32.AND UP0, UPT, UR16, UR18, UPT ;  /* 0x000000121000728c */ /* 0x000fe2000bf04070 */
[----:B------:R-:W-:Y:S01]  /*ca00*/  @!P0 LEA R10, P3, R10, UR4, 0x5 ;  /* 0x000000040a0a8c11 */ /* 0x000fe2000f8628ff */
[----:B------:R-:W-:Y:S01]  /*ca10*/  IMAD.U32 R16, RZ, RZ, UR4 ;  /* 0x00000004ff107e24 */ /* 0x000fe2000f8e00ff */
[----:B------:R-:W-:Y:S01]  /*ca20*/  @!P0 LEA R11, P2, R11, UR4, 0x6 ;  /* 0x000000040b0b8c11 */ /* 0x000fe2000f8430ff */
[----:B------:R-:W-:Y:S01]  /*ca30*/  IMAD.U32 R17, RZ, RZ, UR11 ;  /* 0x0000000bff117e24 */ /* 0x000fe2000f8e00ff */
[----:B------:R-:W-:Y:S01]  /*ca40*/  @!P0 LEA.HI.X R7, R7, UR11, R6, 0x5, P3 ;  /* 0x0000000b07078c11 */ /* 0x000fe200098f2c06 */
[----:B------:R-:W-:Y:S01]  /*ca50*/  IMAD.U32 R6, RZ, RZ, UR12 ;  /* 0x0000000cff067e24 */ /* 0x000fe2000f8e00ff */
[----:B------:R-:W-:-:S02]  /*ca60*/  @!P0 LEA R12, P4, R8, R225, 0x1 ;  /* 0x000000e1080c8211 */ /* 0x000fc400078808ff */
[----:B------:R-:W-:Y:S01]  /*ca70*/  @!P0 LEA.HI.X R4, R5, UR11, R4, 0x6, P2 ;  /* 0x0000000b05048c11 */ /* 0x000fe200090f3404 */
[----:B------:R-:W-:Y:S01]  /*ca80*/  IMAD.U32 R5, RZ, RZ, UR13 ;  /* 0x0000000dff057e24 */ /* 0x000fe2000f8e00ff */
[-C--:B------:R-:W-:Y:S01]  /*ca90*/  @!P0 LEA R14, P3, R10, R225.reuse, 0x1 ;  /* 0x000000e10a0e8211 */ /* 0x080fe200078608ff */
[----:B------:R-:W-:Y:S01]  /*caa0*/  @P0 STS.128 [R229+0x4000], RZ ;  /* 0x004000ffe5000388 */ /* 0x000fe20000000c00 */
[-C--:B------:R-:W-:Y:S01]  /*cab0*/  @!P0 LEA.HI.X R13, R8, R224.reuse, R9, 0x1, P4 ;  /* 0x000000e0080d8211 */ /* 0x080fe200020f0c09 */
[----:B------:R-:W-:Y:S01]  /*cac0*/  @!P0 IMAD R5, R5, 0x60, RZ ;  /* 0x0000006005058824 */ /* 0x000fe200078e02ff */
[-C--:B------:R-:W-:Y:S01]  /*cad0*/  @!P0 LEA.HI.X R15, R10, R224.reuse, R7, 0x1, P3 ;  /* 0x000000e00a0f8211 */ /* 0x080fe200018f0c07 */
[----:B------:R-:W-:Y:S01]  /*cae0*/  @!P0 IMAD.WIDE.U32 R6, R6, 0x60, R16 ;  /* 0x0000006006068825 */ /* 0x000fe200078e0010 */
[-C--:B------:R-:W-:Y:S01]  /*caf0*/  @!P0 LEA R8, P2, R11, R225.reuse, 0x1 ;  /* 0x000000e10b088211 */ /* 0x080fe200078408ff */
[----:B------:R-:W-:Y:S01]  /*cb00*/  @!PT LDS RZ, [RZ] ;  /* 0x00000000fffff984 */ /* 0x000fe20000000800 */
[----:B------:R-:W-:Y:S01]  /*cb10*/  @!PT LDS RZ, [RZ] ;  /* 0x00000000fffff984 */ /* 0x000fe20000000800 */
[----:B------:R-:W-:Y:S01]  /*cb20*/  @!PT LDS RZ, [RZ] ;  /* 0x00000000fffff984 */ /* 0x000fe20000000800 */
[----:B------:R-:W-:Y:S02]  /*cb30*/  @!P0 LDGSTS.E.BYPASS.LTC128B.128 [R229+0x4000], desc[UR26][R12.64] ;  /* 0x040000000ce58fae */ /* 0x000fe4000b981a1a */
[----:B------:R-:W-:Y:S01]  /*cb40*/  @!P0 IMAD.IADD R5, R5, 0x1, R7 ;  /* 0x0000000105058824 */ /* 0x000fe200078e0207 */
[----:B------:R-:W-:Y:S01]  /*cb50*/  @!P0 LEA.HI.X R9, R11, R224, R4, 0x1, P2 ;  /* 0x000000e00b098211 */ /* 0x000fe200010f0c04 */
[----:B------:R-:W-:Y:S01]  /*cb60*/  @P0 STS.128 [R229+0x4800], RZ ;  /* 0x004800ffe5000388 */ /* 0x000fe20000000c00 */
[----:B------:R-:W-:-:S03]  /*cb70*/  @!P0 LEA R10, P2, R6, R225, 0x1 ;  /* 0x000000e1060a8211 */ /* 0x000fc600078408ff */
[----:B------:R-:W-:Y:S01]  /*cb80*/  @!PT LDS RZ, [RZ] ;  /* 0x00000000fffff984 */ /* 0x000fe20000000800 */
[----:B------:R-:W-:Y:S01]  /*cb90*/  @!PT LDS RZ, [RZ] ;  /* 0x00000000fffff984 */ /* 0x000fe20000000800 */
[----:B------:R-:W-:Y:S01]  /*cba0*/  @!PT LDS RZ, [RZ] ;  /* 0x00000000fffff984 */ /* 0x000fe20000000800 */
[----:B------:R-:W-:Y:S01]  /*cbb0*/  @!P0 LDGSTS.E.BYPASS.LTC128B.128 [R229+0x4800], desc[UR26][R14.64] ;  /* 0x048000000ee58fae */ /* 0x000fe2000b981a1a */
[----:B------:R-:W-:-:S03]  /*cbc0*/  @!P0 LEA.HI.X R11, R6, R224, R5, 0x1, P2 ;  /* 0x000000e0060b8211 */ /* 0x000fc600010f0c05 */
        /* <DEDUP_REMOVED lines=14> */
[----:B------:R-:W5:Y:S04]  /*ccb0*/  LDSM.16.M88.4 R104, [R219+0x2c00] ;  /* 0x002c0000db68783b */ /* 0x000f680000000200 */
[----:B------:R-:W1:Y:S04]  /*ccc0*/  LDSM.16.M88.4 R96, [R219+0x3000] ;  /* 0x00300000db60783b */ /* 0x000e680000000200 */
[----:B------:R-:W1:Y:S04]  /*ccd0*/  LDSM.16.M88.4 R88, [R219+0x3400] ;  /* 0x00340000db58783b */ /* 0x000e680000000200 */
[----:B------:R-:W1:Y:S04]  /*cce0*/  LDSM.16.M88.4 R80, [R219+0x3800] ;  /* 0x00380000db50783b */ /* 0x000e680000000200 */
[----:B------:R-:W1:Y:S04]  /*ccf0*/  LDSM.16.M88.4 R204, [R219+0x3c00] ;  /* 0x003c0000dbcc783b */ /* 0x000e680000000200 */
[----:B------:R-:W-:Y:S04]  /*cd00*/  LDSM.16.M88.4 R196, [R201+0x2000] ;  /* 0x00200000c9c4783b */ /* 0x000fe80000000200 */
[----:B------:R-:W1:Y:S04]  /*cd10*/  LDSM.16.M88.4 R76, [R200+0x1000] ;  /* 0x00100000c84c783b */ /* 0x000e680000000200 */
        /* <DEDUP_REMOVED lines=10> */
[C---:B-----5:R-:W-:Y:S03]  /*cdc0*/  HMMA.16816.F32.BF16 R44, R4.reuse, R104, RZ ;  /* 0x00000068042c723c */ /* 0x060fe600000418ff */
[----:B------:R-:W5:Y:S04]  /*cdd0*/  LDSM.16.M88.4 R72, [R220] ;  /* 0x00000000dc48783b */ /* 0x000f680000000200 */
[----:B------:R-:W5:Y:S01]  /*cde0*/  LDSM.16.M88.4 R200, [R200] ;  /* 0x00000000c8c8783b */ /* 0x000f620000000200 */
[C---:B-1----:R-:W-:Y:S03]  /*cdf0*/  HMMA.16816.F32.BF16 R32, R4.reuse, R96, RZ ;  /* 0x000000600420723c */ /* 0x042fe600000418ff */
        /* <DEDUP_REMOVED lines=15> */
[C---:B--2---:R-:W-:Y:S08]  /*cef0*/  HMMA.16816.F32.BF16 R52, R76.reuse, R188, R52 ;  /* 0x000000bc4c34723c */ /* 0x044ff00000041834 */
[C---:B------:R-:W-:Y:S08]  /*cf00*/  HMMA.16816.F32.BF16 R44, R76.reuse, R184, R44 ;  /* 0x000000b84c2c723c */ /* 0x040ff0000004182c */
[C---:B---3--:R-:W-:Y:S08]  /*cf10*/  HMMA.16816.F32.BF16 R32, R76.reuse, R180, R32 ;  /* 0x000000b44c20723c */ /* 0x048ff00000041820 */
[C---:B------:R-:W-:Y:S08]  /*cf20*/  HMMA.16816.F32.BF16 R24, R76.reuse, R176, R24 ;  /* 0x000000b04c18723c */ /* 0x040ff00000041818 */
[C---:B----4-:R-:W-:Y:S08]  /*cf30*/  HMMA.16816.F32.BF16 R16, R76.reuse, R172, R16 ;  /* 0x000000ac4c10723c */ /* 0x050ff00000041810 */
        /* <DEDUP_REMOVED lines=9> */
[C---:B-----5:R-:W-:Y:S08]  /*cfd0*/  HMMA.16816.F32.BF16 R76, R72.reuse, R204, RZ ;  /* 0x000000cc484c723c */ /* 0x060ff000000418ff */
[C---:B------:R-:W-:Y:S08]  /*cfe0*/  HMMA.16816.F32.BF16 R84, R72.reuse, R80, RZ ;  /* 0x000000504854723c */ /* 0x040ff000000418ff */
[C---:B------:R-:W-:Y:S08]  /*cff0*/  HMMA.16816.F32.BF16 R164, R72.reuse, R128, RZ ;  /* 0x0000008048a4723c */ /* 0x040ff000000418ff */
[----:B------:R-:W-:Y:S08]  /*d000*/  HMMA.16816.F32.BF16 R92, R72, R88, RZ ;  /* 0x00000058485c723c */ /* 0x000ff000000418ff */
[----:B------:R-:W-:Y:S01]  /*d010*/  HMMA.16816.F32.BF16 R76, R200, R168, R76 ;  /* 0x000000a8c84c723c */ /* 0x000fe2000004184c */
[----:B------:R-:W-:-:S04]  /*d020*/  IMAD.U32 R169, RZ, RZ, UR21 ;  /* 0x00000015ffa97e24 */ /* 0x000fc8000f8e00ff */
[----:B------:R-:W-:-:S03]  /*d030*/  IMAD R168, R169, 0x80, R252 ;  /* 0x00000080a9a87824 */ /* 0x000fc600078e02fc */
[C---:B------:R-:W-:Y:S01]  /*d040*/  HMMA.16816.F32.BF16 R108, R72.reuse, R104, RZ ;  /* 0x00000068486c723c */ /* 0x040fe200000418ff */
[C---:B------:R-:W-:Y:S02]  /*d050*/  VIADD R212, R168.reuse, 0xffffff18 ;  /* 0xffffff18a8d47836 */ /* 0x040fe40000000000 */
[C---:B------:R-:W-:Y:S02]  /*d060*/  VIADD R204, R168.reuse, 0xffffff28 ;  /* 0xffffff28a8cc7836 */ /* 0x040fe40000000000 */
[C---:B------:R-:W-:Y:S02]  /*d070*/  VIADD R242, R168.reuse, 0xffffff48 ;  /* 0xffffff48a8f27836 */ /* 0x040fe40000000000 */
[C---:B------:R-:W-:Y:S01]  /*d080*/  VIADD R238, R168.reuse, 0xffffff00 ;  /* 0xffffff00a8ee7836 */ /* 0x040fe20000000000 */
[----:B------:R-:W-:Y:S01]  /*d090*/  HMMA.16816.F32.BF16 R100, R72, R96, RZ ;  /* 0x000000604864723c */ /* 0x000fe200000418ff */
[C---:B------:R-:W-:Y:S02]  /*d0a0*/  VIADD R215, R168.reuse, 0xffffff01 ;  /* 0xffffff01a8d77836 */ /* 0x040fe40000000000 */
[----:B------:R-:W-:-:S02]  /*d0b0*/  VIADD R214, R168, 0xffffff08 ;  /* 0xffffff08a8d67836 */ /* 0x000fc40000000000 */
[----:B------:R-:W-:-:S03]  /*d0c0*/  VIADD R240, R168, 0xffffff09 ;  /* 0xffffff09a8f07836 */ /* 0x000fc60000000000 */
[----:B------:R-:W-:Y:S08]  /*d0d0*/  HMMA.16816.F32.BF16 R96, R72, R98, RZ ;  /* 0x000000624860723c */ /* 0x000ff000000418ff */
[----:B------:R-:W-:Y:S01]  /*d0e0*/  HMMA.16816.F32.BF16 R84, R200, R172, R84 ;  /* 0x000000acc854723c */ /* 0x000fe20000041854 */
[----:B------:R-:W-:Y:S02]  /*d0f0*/  VIADD R172, R168, UR20 ;  /* 0x00000014a8ac7c36 */ /* 0x000fe40008000000 */
[----:B------:R-:W-:-:S05]  /*d100*/  VIADD R173, R234, -UR28 ;  /* 0x8000001ceaad7c36 */ /* 0x000fca0008000000 */
[----:B------:R-:W-:Y:S01]  /*d110*/  HMMA.16816.F32.BF16 R164, R200, R196, R164 ;  /* 0x000000c4c8a4723c */ /* 0x000fe200000418a4 */
[----:B------:R-:W-:-:S07]  /*d120*/  VIADD R196, R168, 0xffffff30 ;  /* 0xffffff30a8c47836 */ /* 0x000fce0000000000 */
[----:B------:R-:W-:Y:S01]  /*d130*/  HMMA.16816.F32.BF16 R92, R200, R176, R92 ;  /* 0x000000b0c85c723c */ /* 0x000fe2000004185c */
[----:B------:R-:W-:Y:S02]  /*d140*/  VIADD R176, R172, 0xffffff00 ;  /* 0xffffff00acb07836 */ /* 0x000fe40000000000 */
[C---:B------:R-:W-:Y:S02]  /*d150*/  VIADD R177, R234.reuse, 0x8 ;  /* 0x00000008eab17836 */ /* 0x040fe40000000000 */
[----:B------:R-:W-:-:S03]  /*d160*/  IMAD.IADD R169, R234, 0x1, -R176 ;  /* 0x00000001eaa97824 */ /* 0x000fc600078e0ab0 */
[----:B------:R-:W-:Y:S02]  /*d170*/  HMMA.16816.F32.BF16 R128, R72, R130, RZ ;  /* 0x000000824880723c */ /* 0x000fe400000418ff */
[----:B------:R-:W-:-:S04]  /*d180*/  IABS R169, R169 ;  /* 0x000000a900a97213 */ /* 0x000fc80000000000 */
[----:B------:R-:W-:Y:S02]  /*d190*/  I2FP.F32.S32 R169, R169 ;  /* 0x000000a900a97245 */ /* 0x000fe40000201400 */
[----:B------:R-:W-:Y:S03]  /*d1a0*/  HMMA.16816.F32.BF16 R88, R72, R90, RZ ;  /* 0x0000005a4858723c */ /* 0x000fe600000418ff */
[----:B------:R-:W-:-:S05]  /*d1b0*/  FFMA.FTZ R169, R169, -UR6, R164 ;  /* 0x80000006a9a97c23 */ /* 0x000fca00080100a4 */
[----:B------:R-:W-:Y:S01]  /*d1c0*/  HMMA.16816.F32.BF16 R108, R200, R184, R108 ;  /* 0x000000b8c86c723c */ /* 0x000fe2000004186c */
[----:B------:R-:W-:-:S05]  /*d1d0*/  VIADD R184, R168, 0xffffff00 ;  /* 0xffffff00a8b87836 */ /* 0x000fca0000000000 */
[----:B------:R-:W-:Y:S02]  /*d1e0*/  ISETP.GT.AND P6, PT, R173, R184, PT ;  /* 0x000000b8ad00720c */ /* 0x000fe40003fc4270 */
[----:B------:R-:W-:Y:S01]  /*d1f0*/  HMMA.16816.F32.BF16 R100, R200, R180, R100 ;  /* 0x000000b4c864723c */ /* 0x000fe20000041864 */
[----:B------:R-:W-:Y:S01]  /*d200*/  VIADD R180, R172, 0xffffff01 ;  /* 0xffffff01acb47836 */ /* 0x000fe20000000000 */
[----:B------:R-:W-:Y:S02]  /*d210*/  ISETP.GE.AND P3, PT, R184, R233, PT ;  /* 0x000000e9b800720c */ /* 0x000fe40003f66270 */
[----:B------:R-:W-:Y:S01]  /*d220*/  FSEL R169, R169, -INF , !P6 ;  /* 0xff800000a9a97808 */ /* 0x000fe20007000000 */
[----:B------:R-:W-:-:S03]  /*d230*/  IMAD.IADD R184, R234, 0x1, -R180 ;  /* 0x00000001eab87824 */ /* 0x000fc600078e0ab4 */
[----:B------:R-:W-:Y:S01]  /*d240*/  HMMA.16816.F32.BF16 R96, R200, R182, R96 ;  /* 0x000000b6c860723c */ /* 0x000fe20000041860 */
[----:B------:R-:W-:Y:S01]  /*d250*/  VIADD R182, R172, 0xffffff08 ;  /* 0xffffff08acb67836 */ /* 0x000fe20000000000 */
[----:B------:R-:W-:Y:S02]  /*d260*/  IABS R184, R184 ;  /* 0x000000b800b87213 */ /* 0x000fe40000000000 */
[----:B------:R-:W-:Y:S01]  /*d270*/  FSEL R169, R169, -INF , !P3 ;  /* 0xff800000a9a97808 */ /* 0x000fe20005800000 */
[----:B------:R-:W-:Y:S01]  /*d280*/  IMAD.IADD R164, R234, 0x1, -R182 ;  /* 0x00000001eaa47824 */ /* 0x000fe200078e0ab6 */
[----:B------:R-:W-:Y:S02]  /*d290*/  I2FP.F32.S32 R184, R184 ;  /* 0x000000b800b87245 */ /* 0x000fe40000201400 */
[----:B------:R-:W-:Y:S02]  /*d2a0*/  HMMA.16816.F32.BF16 R80, R72, R82, RZ ;  /* 0x000000524850723c */ /* 0x000fe400000418ff */
[----:B------:R-:W-:Y:S01]  /*d2b0*/  IABS R164, R164 ;  /* 0x000000a400a47213 */ /* 0x000fe20000000000 */
[----:B------:R-:W-:-:S05]  /*d2c0*/  FFMA.FTZ R184, R184, -UR6, R165 ;  /* 0x80000006b8b87c23 */ /* 0x000fca00080100a5 */
[C---:B------:R-:W-:Y:S08]  /*d2d0*/  HMMA.16816.F32.BF16 R124, R72.reuse, R120, RZ ;  /* 0x00000078487c723c */ /* 0x040ff000000418ff */
[C---:B------:R-:W-:Y:S08]  /*d2e0*/  HMMA.16816.F32.BF16 R116, R72.reuse, R112, RZ ;  /* 0x000000704874723c */ /* 0x040ff000000418ff */
[C---:B------:R-:W-:Y:S08]  /*d2f0*/  HMMA.16816.F32.BF16 R120, R72.reuse, R122, RZ ;  /* 0x0000007a4878723c */ /* 0x040ff000000418ff */
[C---:B------:R-:W-:Y:S08]  /*d300*/  HMMA.16816.F32.BF16 R112, R72.reuse, R114, RZ ;  /* 0x000000724870723c */ /* 0x040ff000000418ff */
[C---:B------:R-:W-:Y:S08]  /*d310*/  HMMA.16816.F32.BF16 R104, R72.reuse, R106, RZ ;  /* 0x0000006a4868723c */ /* 0x040ff000000418ff */
[----:B------:R-:W-:Y:S01]  /*d320*/  HMMA.16816.F32.BF16 R72, R72, R206, RZ ;  /* 0x000000ce4848723c */ /* 0x000fe200000418ff */
[----:B------:R-:W-:-:S07]  /*d330*/  VIADD R206, R168, 0xffffff21 ;  /* 0xffffff21a8ce7836 */ /* 0x000fce0000000000 */
[----:B------:R-:W-:Y:S01]  /*d340*/  HMMA.16816.F32.BF16 R128, R200, R198, R128 ;  /* 0x000000c6c880723c */ /* 0x000fe20000041880 */
[----:B------:R-:W-:-:S07]  /*d350*/  VIADD R198, R168, 0xffffff29 ;  /* 0xffffff29a8c67836 */ /* 0x000fce0000000000 */
[C---:B------:R-:W-:Y:S01]  /*d360*/  HMMA.16816.F32.BF16 R88, R200.reuse, R178, R88 ;  /* 0x000000b2c858723c */ /* 0x040fe20000041858 */
[----:B------:R-:W-:Y:S02]  /*d370*/  IMAD.IADD R179, R177, 0x1, -R176 ;  /* 0x00000001b1b37824 */ /* 0x000fe400078e0ab0 */
[----:B------:R-:W-:Y:S02]  /*d380*/  IMAD.MOV.U32 R178, RZ, RZ, R164 ;  /* 0x000000ffffb27224 */ /* 0x000fe400078e00a4 */
[----:B------:R-:W-:Y:S01]  /*d390*/  VIADD R164, R168, 0xffffff09 ;  /* 0xffffff09a8a47836 */ /* 0x000fe20000000000 */
[----:B------:R-:W-:Y:S02]  /*d3a0*/  IABS R179, R179 ;  /* 0x000000b300b37213 */ /* 0x000fe40000000000 */
[----:B------:R-:W-:Y:S01]  /*d3b0*/  I2FP.F32.S32 R165, R178 ;  /* 0x000000b200a57245 */ /* 0x000fe20000201400 */
[----:B------:R-:W-:Y:S01]  /*d3c0*/  HMMA.16816.F32.BF16 R80, R200, R174, R80 ;  /* 0x000000aec850723c */ /* 0x000fe20000041850 */
[----:B------:R-:W-:Y:S01]  /*d3d0*/  I2FP.F32.S32 R179, R179 ;  /* 0x000000b300b37245 */ /* 0x000fe20000201400 */
[C---:B------:R-:W-:Y:S01]  /*d3e0*/  VIADD R175, R234.reuse, 0x40 ;  /* 0x00000040eaaf7836 */ /* 0x040fe20000000000 */
[----:B------:R-:W-:Y:S01]  /*d3f0*/  ISETP.GT.AND P3, PT, R173, R164, PT ;  /* 0x000000a4ad00720c */ /* 0x000fe20003f64270 */
[----:B------:R-:W-:Y:S01]  /*d400*/  FFMA.FTZ R178, R165, -UR6, R128 ;  /* 0x80000006a5b27c23 */ /* 0x000fe20008010080 */
[----:B------:R-:W-:-:S02]  /*d410*/  VIADD R165, R234, 0x48 ;  /* 0x00000048eaa57836 */ /* 0x000fc40000000000 */
[----:B------:R-:W-:Y:S01]  /*d420*/  IMAD.IADD R174, R177, 0x1, -R180 ;  /* 0x00000001b1ae7824 */ /* 0x000fe200078e0ab4 */
[C---:B------:R-:W-:Y:S01]  /*d430*/  HMMA.16816.F32.BF16 R72, R200.reuse, R170, R72 ;  /* 0x000000aac848723c */ /* 0x040fe20000041848 */
[----:B------:R-:W-:Y:S01]  /*d440*/  FFMA.FTZ R170, R179, -UR6, R166 ;  /* 0x80000006b3aa7c23 */ /* 0x000fe200080100a6 */
[----:B------:R-:W-:Y:S02]  /*d450*/  IMAD.IADD R166, R175, 0x1, -R180 ;  /* 0x00000001afa67824 */ /* 0x000fe400078e0ab4 */
[--C-:B------:R-:W-:Y:S01]  /*d460*/  IMAD.IADD R171, R165, 0x1, -R176.reuse ;  /* 0x00000001a5ab7824 */ /* 0x100fe200078e0ab0 */
[----:B------:R-:W-:Y:S01]  /*d470*/  IABS R174, R174 ;  /* 0x000000ae00ae7213 */ /* 0x000fe20000000000 */
[----:B------:R-:W-:Y:S01]  /*d480*/  IMAD.IADD R179, R175, 0x1, -R176 ;  /* 0x00000001afb37824 */ /* 0x000fe200078e0ab0 */
[----:B------:R-:W-:Y:S01]  /*d490*/  IABS R166, R166 ;  /* 0x000000a600a67213 */ /* 0x000fe20000000000 */
[----:B------:R-:W-:Y:S01]  /*d4a0*/  HMMA.16816.F32.BF16 R116, R200, R188, R116 ;  /* 0x000000bcc874723c */ /* 0x000fe20000041874 */
[C---:B------:R-:W-:Y:S01]  /*d4b0*/  VIADD R188, R168.reuse, 0xffffff01 ;  /* 0xffffff01a8bc7836 */ /* 0x040fe20000000000 */
[----:B------:R-:W-:Y:S01]  /*d4c0*/  IABS R171, R171 ;  /* 0x000000ab00ab7213 */ /* 0x000fe20000000000 */
[----:B------:R-:W-:Y:S01]  /*d4d0*/  VIADD R128, R168, 0xffffff10 ;  /* 0xffffff10a8807836 */ /* 0x000fe20000000000 */
[----:B------:R-:W-:Y:S01]  /*d4e0*/  IABS R179, R179 ;  /* 0x000000b300b37213 */ /* 0x000fe20000000000 */
[----:B------:R-:W-:Y:S01]  /*d4f0*/  IMAD.IADD R176, R165, 0x1, -R180 ;  /* 0x00000001a5b07824 */ /* 0x000fe200078e0ab4 */
[----:B------:R-:W-:-:S02]  /*d500*/  ISETP.GT.AND P5, PT, R173, R188, PT ;  /* 0x000000bcad00720c */ /* 0x000fc40003fa4270 */
[C---:B------:R-:W-:Y:S01]  /*d510*/  HMMA.16816.F32.BF16 R104, R200.reuse, R186, R104 ;  /* 0x000000bac868723c */ /* 0x040fe20000041868 */
[----:B------:R-:W-:Y:S01]  /*d520*/  VIADD R186, R168, 0xffffff08 ;  /* 0xffffff08a8ba7836 */ /* 0x000fe20000000000 */
[----:B------:R-:W-:Y:S02]  /*d530*/  I2FP.F32.S32 R166, R166 ;  /* 0x000000a600a67245 */ /* 0x000fe40000201400 */
[----:B------:R-:W-:Y:S01]  /*d540*/  ISETP.GE.AND P4, PT, R188, R233, PT ;  /* 0x000000e9bc00720c */ /* 0x000fe20003f86270 */
[----:B------:R-:W-:Y:S01]  /*d550*/  VIADD R188, R168, 0xffffff49 ;  /* 0xffffff49a8bc7836 */ /* 0x000fe20000000000 */
[----:B------:R-:W-:Y:S01]  /*d560*/  ISETP.GT.AND P2, PT, R173, R186, PT ;  /* 0x000000baad00720c */ /* 0x000fe20003f44270 */
[----:B------:R-:W-:Y:S01]  /*d570*/  FFMA.FTZ R166, R166, -UR6, R69 ;  /* 0x80000006a6a67c23 */ /* 0x000fe20008010045 */
[----:B------:R-:W-:Y:S01]  /*d580*/  HMMA.16816.F32.BF16 R124, R200, R192, R124 ;  /* 0x000000c0c87c723c */ /* 0x000fe2000004187c */
[----:B------:R-:W-:Y:S01]  /*d590*/  FSEL R193, R184, -INF , !P5 ;  /* 0xff800000b8c17808 */ /* 0x000fe20006800000 */
[----:B------:R-:W-:Y:S01]  /*d5a0*/  IMAD.IADD R69, R165, 0x1, -R182 ;  /* 0x00000001a5457824 */ /* 0x000fe200078e0ab6 */
[----:B------:R-:W-:-:S02]  /*d5b0*/  I2FP.F32.S32 R171, R171 ;  /* 0x000000ab00ab7245 */ /* 0x000fc40000201400 */
[----:B------:R-:W-:Y:S02]  /*d5c0*/  I2FP.F32.S32 R179, R179 ;  /* 0x000000b300b37245 */ /* 0x000fe40000201400 */
[----:B------:R-:W-:Y:S01]  /*d5d0*/  I2FP.F32.S32 R174, R174 ;  /* 0x000000ae00ae7245 */ /* 0x000fe20000201400 */
[C---:B------:R-:W-:Y:S01]  /*d5e0*/  HMMA.16816.F32.BF16 R120, R200.reuse, R194, R120 ;  /* 0x000000c2c878723c */ /* 0x040fe20000041878 */
[----:B------:R-:W-:Y:S01]  /*d5f0*/  FSEL R193, R193, -INF , !P4 ;  /* 0xff800000c1c17808 */ /* 0x000fe20006000000 */
[----:B------:R-:W-:Y:S01]  /*d600*/  VIADD R194, R168, 0xffffff40 ;  /* 0xffffff40a8c27836 */ /* 0x000fe20000000000 */
[----:B------:R-:W-:Y:S01]  /*d610*/  FSEL R178, R178, -INF , !P2 ;  /* 0xff800000b2b27808 */ /* 0x000fe20005000000 */
[----:B------:R-:W-:Y:S01]  /*d620*/  FFMA.FTZ R174, R174, -UR6, R167 ;  /* 0x80000006aeae7c23 */ /* 0x000fe200080100a7 */
[----:B------:R-:W-:Y:S01]  /*d630*/  ISETP.GT.AND P4, PT, R173, R128, PT ;  /* 0x00000080ad00720c */ /* 0x000fe20003f84270 */
[----:B------:R-:W-:Y:S01]  /*d640*/  IMAD.IADD R167, R175, 0x1, -R182 ;  /* 0x00000001afa77824 */ /* 0x000fe200078e0ab6 */
[----:B------:R-:W-:Y:S01]  /*d650*/  BAR.SYNC.DEFER_BLOCKING 0x0 ;  /* 0x0000000000007b1d */ /* 0x000fe20000010000 */
[-C--:B------:R-:W-:Y:S01]  /*d660*/  ISETP.GE.AND P2, PT, R128, R233.reuse, PT ;  /* 0x000000e98000720c */ /* 0x080fe20003f46270 */
[----:B------:R-:W-:Y:S01]  /*d670*/  FFMA.FTZ R128, R171, -UR6, R70 ;  /* 0x80000006ab807c23 */ /* 0x000fe20008010046 */
[----:B------:R-:W-:Y:S01]  /*d680*/  ISETP.GE.AND P5, PT, R164, R233, PT ;  /* 0x000000e9a400720c */ /* 0x000fe20003fa6270 */
[----:B------:R-:W-:Y:S01]  /*d690*/  FFMA.FTZ R164, R179, -UR6, R68 ;  /* 0x80000006b3a47c23 */ /* 0x000fe20008010044 */
[C---:B------:R-:W-:Y:S01]  /*d6a0*/  IMAD.IADD R171, R177.reuse, 0x1, -R182 ;  /* 0x00000001b1ab7824 */ /* 0x040fe200078e0ab6 */
[----:B------:R-:W-:Y:S01]  /*d6b0*/  IABS R69, R69 ;  /* 0x0000004500457213 */ /* 0x000fe20000000000 */
[----:B------:R-:W-:Y:S01]  /*d6c0*/  VIADD R68, R172, 0xffffff09 ;  /* 0xffffff09ac447836 */ /* 0x000fe20000000000 */
[----:B------:R-:W-:Y:S01]  /*d6d0*/  IABS R176, R176 ;  /* 0x000000b000b07213 */ /* 0x000fe20000000000 */
[----:B------:R-:W-:Y:S01]  /*d6e0*/  HMMA.16816.F32.BF16 R112, R200, R190, R112 ;  /* 0x000000bec870723c */ /* 0x000fe20000041870 */
[----:B------:R-:W-:Y:S01]  /*d6f0*/  IABS R171, R171 ;  /* 0x000000ab00ab7213 */ /* 0x000fe20000000000 */
[--C-:B------:R-:W-:Y:S01]  /*d700*/  IMAD.IADD R70, R234, 0x1, -R68.reuse ;  /* 0x00000001ea467824 */ /* 0x100fe200078e0a44 */
[----:B------:R-:W-:Y:S01]  /*d710*/  IABS R167, R167 ;  /* 0x000000a700a77213 */ /* 0x000fe20000000000 */
[--C-:B------:R-:W-:Y:S01]  /*d720*/  IMAD.IADD R180, R177, 0x1, -R68.reuse ;  /* 0x00000001b1b47824 */ /* 0x100fe200078e0a44 */
[----:B------:R-:W-:Y:S01]  /*d730*/  I2FP.F32.S32 R69, R69 ;  /* 0x0000004500457245 */ /* 0x000fe20000201400 */
[--C-:B------:R-:W-:Y:S01]  /*d740*/  IMAD.IADD R182, R175, 0x1, -R68.reuse ;  /* 0x00000001afb67824 */ /* 0x100fe200078e0a44 */
[----:B------:R-:W-:Y:S01]  /*d750*/  I2FP.F32.S32 R176, R176 ;  /* 0x000000b000b07245 */ /* 0x000fe20000201400 */
[----:B------:R-:W-:Y:S01]  /*d760*/  IMAD.IADD R68, R165, 0x1, -R68 ;  /* 0x00000001a5447824 */ /* 0x000fe200078e0a44 */
[----:B------:R-:W-:Y:S01]  /*d770*/  I2FP.F32.S32 R171, R171 ;  /* 0x000000ab00ab7245 */ /* 0x000fe20000201400 */
[----:B------:R-:W-:Y:S01]  /*d780*/  FFMA.FTZ R69, R69, -UR6, R66 ;  /* 0x8000000645457c23 */ /* 0x000fe20008010042 */
[----:B------:R-:W-:Y:S01]  /*d790*/  IABS R70, R70 ;  /* 0x0000004600467213 */ /* 0x000fe20000000000 */
[----:B------:R-:W-:Y:S01]  /*d7a0*/  VIADD R66, R172, 0xffffff10 ;  /* 0xffffff10ac427836 */ /* 0x000fe20000000000 */
[----:B------:R-:W-:Y:S01]  /*d7b0*/  I2FP.F32.S32 R167, R167 ;  /* 0x000000a700a77245 */ /* 0x000fe20000201400 */
[----:B------:R-:W-:Y:S01]  /*d7c0*/  FFMA.FTZ R71, R176, -UR6, R71 ;  /* 0x80000006b0477c23 */ /* 0x000fe20008010047 */
[----:B------:R-:W-:Y:S01]  /*d7d0*/  IABS R180, R180 ;  /* 0x000000b400b47213 */ /* 0x000fe20000000000 */
[----:B------:R-:W-:Y:S01]  /*d7e0*/  FFMA.FTZ R176, R171, -UR6, R130 ;  /* 0x80000006abb07c23 */ /* 0x000fe20008010082 */
[----:B------:R-:W-:Y:S01]  /*d7f0*/  I2FP.F32.S32 R70, R70 ;  /* 0x0000004600467245 */ /* 0x000fe20000201400 */
[----:B------:R-:W-:Y:S01]  /*d800*/  FFMA.FTZ R130, R167, -UR6, R64 ;  /* 0x80000006a7827c23 */ /* 0x000fe20008010040 */
[----:B------:R-:W-:Y:S01]  /*d810*/  I2FP.F32.S32 R180, R180 ;  /* 0x000000b400b47245 */ /* 0x000fe20000201400 */
[--C-:B------:R-:W-:Y:S01]  /*d820*/  IMAD.IADD R167, R234, 0x1, -R66.reuse ;  /* 0x00000001eaa77824 */ /* 0x100fe200078e0a42 */
[----:B------:R-:W-:Y:S01]  /*d830*/  IABS R182, R182 ;  /* 0x000000b600b67213 */ /* 0x000fe20000000000 */
[----:B------:R-:W-:Y:S01]  /*d840*/  FFMA.FTZ R64, R70, -UR6, R129 ;  /* 0x8000000646407c23 */ /* 0x000fe20008010081 */
[----:B------:R-:W-:-:S02]  /*d850*/  IMAD.IADD R70, R177, 0x1, -R66 ;  /* 0x00000001b1467824 */ /* 0x000fc400078e0a42 */
[----:B------:R-:W-:Y:S01]  /*d860*/  FFMA.FTZ R180, R180, -UR6, R131 ;  /* 0x80000006b4b47c23 */ /* 0x000fe20008010083 */
[----:B------:R-:W-:Y:S01]  /*d870*/  IMAD.IADD R131, R175, 0x1, -R66 ;  /* 0x00000001af837824 */ /* 0x000fe200078e0a42 */
[----:B------:R-:W-:Y:S01]  /*d880*/  IABS R167, R167 ;  /* 0x000000a700a77213 */ /* 0x000fe20000000000 */
[C---:B------:R-:W-:Y:S01]  /*d890*/  VIADD R202, R168.reuse, 0xffffff38 ;  /* 0xffffff38a8ca7836 */ /* 0x040fe20000000000 */
[----:B------:R-:W-:Y:S01]  /*d8a0*/  IABS R68, R68 ;  /* 0x0000004400447213 */ /* 0x000fe20000000000 */
[----:B------:R-:W-:Y:S01]  /*d8b0*/  VIADD R200, R168, 0xffffff39 ;  /* 0xffffff39a8c87836 */ /* 0x000fe20000000000 */
[----:B------:R-:W-:Y:S02]  /*d8c0*/  I2FP.F32.S32 R182, R182 ;  /* 0x000000b600b67245 */ /* 0x000fe40000201400 */
[----:B------:R-:W-:Y:S02]  /*d8d0*/  IABS R70, R70 ;  /* 0x0000004600467213 */ /* 0x000fe40000000000 */
[----:B------:R-:W-:Y:S01]  /*d8e0*/  I2FP.F32.S32 R167, R167 ;  /* 0x000000a700a77245 */ /* 0x000fe20000201400 */
[----:B------:R-:W-:Y:S01]  /*d8f0*/  FFMA.FTZ R129, R182, -UR6, R65 ;  /* 0x80000006b6817c23 */ /* 0x000fe20008010041 */
[----:B------:R-:W-:-:S02]  /*d900*/  IABS R131, R131 ;  /* 0x0000008300837213 */ /* 0x000fc40000000000 */
[----:B------:R-:W-:Y:S02]  /*d910*/  I2FP.F32.S32 R68, R68 ;  /* 0x0000004400447245 */ /* 0x000fe40000201400 */
[----:B------:R-:W-:Y:S01]  /*d920*/  I2FP.F32.S32 R65, R70 ;  /* 0x0000004600417245 */ /* 0x000fe20000201400 */
[----:B------:R-:W-:Y:S01]  /*d930*/  FFMA.FTZ R70, R167, -UR6, R124 ;  /* 0x80000006a7467c23 */ /* 0x000fe2000801007c */
[----:B------:R-:W-:Y:S01]  /*d940*/  I2FP.F32.S32 R131, R131 ;  /* 0x0000008300837245 */ /* 0x000fe20000201400 */
[----:B------:R-:W-:Y:S01]  /*d950*/  FFMA.FTZ R67, R68, -UR6, R67 ;  /* 0x8000000644437c23 */ /* 0x000fe20008010043 */
[----:B------:R-:W-:Y:S02]  /*d960*/  IMAD.IADD R167, R165, 0x1, -R66 ;  /* 0x00000001a5a77824 */ /* 0x000fe400078e0a42 */
[----:B------:R-:W-:Y:S01]  /*d970*/  FFMA.FTZ R182, R65, -UR6, R126 ;  /* 0x8000000641b67c23 */ /* 0x000fe2000801007e */
[C---:B------:R-:W-:Y:S02]  /*d980*/  VIADD R68, R172.reuse, 0xffffff11 ;  /* 0xffffff11ac447836 */ /* 0x040fe40000000000 */
[----:B------:R-:W-:Y:S01]  /*d990*/  FFMA.FTZ R131, R131, -UR6, R60 ;  /* 0x8000000683837c23 */ /* 0x000fe2000801003c */
[----:B------:R-:W-:Y:S01]  /*d9a0*/  VIADD R66, R172, 0xffffff18 ;  /* 0xffffff18ac427836 */ /* 0x000fe20000000000 */
[----:B------:R-:W-:Y:S01]  /*d9b0*/  IABS R167, R167 ;  /* 0x000000a700a77213 */ /* 0x000fe20000000000 */
[--C-:B------:R-:W-:Y:S01]  /*d9c0*/  IMAD.IADD R60, R234, 0x1, -R68.reuse ;  /* 0x00000001ea3c7824 */ /* 0x100fe200078e0a44 */
[----:B------:R-:W-:Y:S01]  /*d9d0*/  ISETP.GE.AND P6, PT, R186, R233, PT ;  /* 0x000000e9ba00720c */ /* 0x000fe20003fc6270 */
[--C-:B------:R-:W-:Y:S01]  /*d9e0*/  IMAD.IADD R124, R165, 0x1, -R68.reuse ;  /* 0x00000001a57c7824 */ /* 0x100fe200078e0a44 */
[----:B------:R-:W-:Y:S01]  /*d9f0*/  I2FP.F32.S32 R167, R167 ;  /* 0x000000a700a77245 */ /* 0x000fe20000201400 */
[--C-:B------:R-:W-:Y:S01]  /*da00*/  IMAD.IADD R65, R175, 0x1, -R68.reuse ;  /* 0x00000001af417824 */ /* 0x100fe200078e0a44 */
[----:B------:R-:W-:Y:S01]  /*da10*/  IABS R60, R60 ;  /* 0x0000003c003c7213 */ /* 0x000fe20000000000 */
[----:B------:R-:W-:Y:S01]  /*da20*/  IMAD.IADD R184, R177, 0x1, -R68 ;  /* 0x00000001b1b87824 */ /* 0x000fe200078e0a44 */
[----:B------:R-:W-:Y:S01]  /*da30*/  IABS R124, R124 ;  /* 0x0000007c007c7213 */ /* 0x000fe20000000000 */
[----:B------:R-:W-:Y:S01]  /*da40*/  FFMA.FTZ R126, R167, -UR6, R62 ;  /* 0x80000006a77e7c23 */ /* 0x000fe2000801003e */
[----:B------:R-:W-:Y:S01]  /*da50*/  IABS R65, R65 ;  /* 0x0000004100417213 */ /* 0x000fe20000000000 */
[----:B------:R-:W-:Y:S01]  /*da60*/  IMAD.IADD R167, R234, 0x1, -R66 ;  /* 0x00000001eaa77824 */ /* 0x000fe200078e0a42 */
[----:B------:R-:W-:Y:S01]  /*da70*/  I2FP.F32.S32 R60, R60 ;  /* 0x0000003c003c7245 */ /* 0x000fe20000201400 */
[----:B------:R-:W-:Y:S01]  /*da80*/  VIADD R186, R168, UR20 ;  /* 0x00000014a8ba7c36 */ /* 0x000fe20008000000 */
[----:B------:R-:W-:-:S02]  /*da90*/  I2FP.F32.S32 R124, R124 ;  /* 0x0000007c007c7245 */ /* 0x000fc40000201400 */
        /* <DEDUP_REMOVED lines=8> */
[--C-:B------:R-:W-:Y:S02]  /*db20*/  IMAD.IADD R61, R165, 0x1, -R66.reuse ;  /* 0x00000001a53d7824 */ /* 0x100fe400078e0a42 */
[----:B------:R-:W-:Y:S01]  /*db30*/  FFMA.FTZ R184, R184, -UR6, R127 ;  /* 0x80000006b8b87c23 */ /* 0x000fe2000801007f */
[----:B------:R-:W-:Y:S01]  /*db40*/  IMAD.IADD R127, R175, 0x1, -R66 ;  /* 0x00000001af7f7824 */ /* 0x000fe200078e0a42 */
[----:B------:R-:W-:Y:S01]  /*db50*/  IABS R63, R63 ;  /* 0x0000003f003f7213 */ /* 0x000fe20000000000 */
[----:B------:R-:W-:Y:S01]  /*db60*/  VIADD R62, R172, 0xffffff19 ;  /* 0xffffff19ac3e7836 */ /* 0x000fe20000000000 */
[----:B------:R-:W-:Y:S01]  /*db70*/  IABS R61, R61 ;  /* 0x0000003d003d7213 */ /* 0x000fe20000000000 */
[----:B------:R-:W-:Y:S01]  /*db80*/  VIADD R68, R186, 0xffffff50 ;  /* 0xffffff50ba447836 */ /* 0x000fe20000000000 */
[----:B------:R-:W-:Y:S01]  /*db90*/  I2FP.F32.S32 R63, R63 ;  /* 0x0000003f003f7245 */ /* 0x000fe20000201400 */
[--C-:B------:R-:W-:Y:S01]  /*dba0*/  IMAD.IADD R192, R177, 0x1, -R62.reuse ;  /* 0x00000001b1c07824 */ /* 0x100fe200078e0a3e */
[----:B------:R-:W-:Y:S01]  /*dbb0*/  IABS R127, R127 ;  /* 0x0000007f007f7213 */ /* 0x000fe20000000000 */
[----:B------:R-:W-:Y:S01]  /*dbc0*/  IMAD.IADD R66, R234, 0x1, -R62 ;  /* 0x00000001ea427824 */ /* 0x000fe200078e0a3e */
[----:B------:R-:W-:Y:S01]  /*dbd0*/  I2FP.F32.S32 R61, R61 ;  /* 0x0000003d003d7245 */ /* 0x000fe20000201400 */
[----:B------:R-:W-:Y:S01]  /*dbe0*/  FFMA.FTZ R190, R63, -UR6, R122 ;  /* 0x800000063fbe7c23 */ /* 0x000fe2000801007a */
[----:B------:R-:W-:Y:S01]  /*dbf0*/  I2FP.F32.S32 R127, R127 ;  /* 0x0000007f007f7245 */ /* 0x000fe20000201400 */
[----:B------:R-:W-:Y:S01]  /*dc00*/  IMAD.IADD R235, R175, 0x1, -R68 ;  /* 0x00000001afeb7824 */ /* 0x000fe200078e0a44 */
[----:B------:R-:W-:Y:S01]  /*dc10*/  IABS R192, R192 ;  /* 0x000000c000c07213 */ /* 0x000fe20000000000 */
[----:B------:R-:W-:Y:S01]  /*dc20*/  FFMA.FTZ R122, R61, -UR6, R58 ;  /* 0x800000063d7a7c23 */ /* 0x000fe2000801003a */
[----:B------:R-:W-:-:S02]  /*dc30*/  IMAD.IADD R61, R175, 0x1, -R62 ;  /* 0x00000001af3d7824 */ /* 0x000fc400078e0a3e */
[----:B------:R-:W-:Y:S01]  /*dc40*/  FFMA.FTZ R127, R127, -UR6, R56 ;  /* 0x800000067f7f7c23 */ /* 0x000fe20008010038 */
[----:B------:R-:W-:Y:S01]  /*dc50*/  IMAD.IADD R56, R165, 0x1, -R62 ;  /* 0x00000001a5387824 */ /* 0x000fe200078e0a3e */
[----:B------:R-:W-:Y:S01]  /*dc60*/  I2FP.F32.S32 R192, R192 ;  /* 0x000000c000c07245 */ /* 0x000fe20000201400 */
[----:B------:R-:W-:Y:S01]  /*dc70*/  VIADD R58, R172, 0xffffff20 ;  /* 0xffffff20ac3a7836 */ /* 0x000fe20000000000 */
[----:B------:R-:W-:Y:S01]  /*dc80*/  IABS R62, R61 ;  /* 0x0000003d003e7213 */ /* 0x000fe20000000000 */
[C---:B------:R-:W-:Y:S01]  /*dc90*/  IMAD.IADD R189, R234.reuse, 0x1, -R68 ;  /* 0x00000001eabd7824 */ /* 0x040fe200078e0a44 */
[----:B------:R-:W-:Y:S01]  /*dca0*/  IABS R66, R66 ;  /* 0x0000004200427213 */ /* 0x000fe20000000000 */
[--C-:B------:R-:W-:Y:S01]  /*dcb0*/  IMAD.IADD R205, R234, 0x1, -R58.reuse ;  /* 0x00000001eacd7824 */ /* 0x100fe200078e0a3a */
[----:B------:R-:W-:Y:S01]  /*dcc0*/  I2FP.F32.S32 R62, R62 ;  /* 0x0000003e003e7245 */ /* 0x000fe20000201400 */
[----:B------:R-:W-:Y:S01]  /*dcd0*/  FFMA.FTZ R192, R192, -UR6, R123 ;  /* 0x80000006c0c07c23 */ /* 0x000fe2000801007b */
[----:B------:R-:W-:Y:S01]  /*dce0*/  IMAD.IADD R63, R177, 0x1, -R58 ;  /* 0x00000001b13f7824 */ /* 0x000fe200078e0a3a */
[----:B------:R-:W-:-:S02]  /*dcf0*/  I2FP.F32.S32 R66, R66 ;  /* 0x0000004200427245 */ /* 0x000fc40000201400 */
[----:B------:R-:W-:Y:S01]  /*dd00*/  FFMA.FTZ R123, R62, -UR6, R57 ;  /* 0x800000063e7b7c23 */ /* 0x000fe20008010039 */
[--C-:B------:R-:W-:Y:S01]  /*dd10*/  IMAD.IADD R57, R175, 0x1, -R58.reuse ;  /* 0x00000001af397824 */ /* 0x100fe200078e0a3a */
[----:B------:R-:W-:Y:S01]  /*dd20*/  IABS R56, R56 ;  /* 0x0000003800387213 */ /* 0x000fe20000000000 */
[----:B------:R-:W-:Y:S01]  /*dd30*/  FFMA.FTZ R241, R66, -UR6, R121 ;  /* 0x8000000642f17c23 */ /* 0x000fe20008010079 */
[----:B------:R-:W-:Y:S01]  /*dd40*/  IABS R205, R205 ;  /* 0x000000cd00cd7213 */ /* 0x000fe20000000000 */
[----:B------:R-:W-:Y:S01]  /*dd50*/  IMAD.IADD R121, R165, 0x1, -R58 ;  /* 0x00000001a5797824 */ /* 0x000fe200078e0a3a */
[----:B------:R-:W-:Y:S01]  /*dd60*/  IABS R63, R63 ;  /* 0x0000003f003f7213 */ /* 0x000fe20000000000 */
[----:B------:R-:W-:Y:S01]  /*dd70*/  VIADD R66, R186, 0xffffff49 ;  /* 0xffffff49ba427836 */ /* 0x000fe20000000000 */
[----:B------:R-:W-:Y:S02]  /*dd80*/  I2FP.F32.S32 R56, R56 ;  /* 0x0000003800387245 */ /* 0x000fe40000201400 */
[----:B------:R-:W-:Y:S01]  /*dd90*/  IABS R57, R57 ;  /* 0x0000003900397213 */ /* 0x000fe20000000000 */
[----:B------:R-:W-:Y:S01]  /*dda0*/  IMAD.IADD R236, R175, 0x1, -R66 ;  /* 0x00000001afec7824 */ /* 0x000fe200078e0a42 */
        /* <DEDUP_REMOVED lines=11> */
[----:B------:R-:W-:Y:S01]  /*de60*/  IMAD.IADD R57, R175, 0x1, -R56 ;  /* 0x00000001af397824 */ /* 0x000fe200078e0a38 */
[----:B------:R-:W-:Y:S01]  /*de70*/  IABS R235, R235 ;  /* 0x000000eb00eb7213 */ /* 0x000fe20000000000 */
[----:B------:R-:W-:-:S02]  /*de80*/  VIADD R52, R186, 0xffffff28 ;  /* 0xffffff28ba347836 */ /* 0x000fc40000000000 */
[----:B------:R-:W-:Y:S01]  /*de90*/  FFMA.FTZ R167, R167, -UR6, R120 ;  /* 0x80000006a7a77c23 */ /* 0x000fe20008010078 */
[C---:B------:R-:W-:Y:S02]  /*dea0*/  IMAD.IADD R62, R234.reuse, 0x1, -R56 ;  /* 0x00000001ea3e7824 */ /* 0x040fe400078e0a38 */
[----:B------:R-:W-:Y:S01]  /*deb0*/  FFMA.FTZ R121, R121, -UR6, R54 ;  /* 0x8000000679797c23 */ /* 0x000fe20008010036 */
[--C-:B------:R-:W-:Y:S01]  /*dec0*/  IMAD.IADD R58, R177, 0x1, -R56.reuse ;  /* 0x00000001b13a7824 */ /* 0x100fe200078e0a38 */
[----:B------:R-:W-:Y:S01]  /*ded0*/  I2FP.F32.S32 R235, R235 ;  /* 0x000000eb00eb7245 */ /* 0x000fe20000201400 */
[----:B------:R-:W-:Y:S01]  /*dee0*/  IMAD.IADD R120, R165, 0x1, -R56 ;  /* 0x00000001a5787824 */ /* 0x000fe200078e0a38 */
[----:B------:R-:W-:Y:S01]  /*def0*/  IABS R56, R57 ;  /* 0x0000003900387213 */ /* 0x000fe20000000000 */
[--C-:B------:R-:W-:Y:S01]  /*df00*/  IMAD.IADD R54, R175, 0x1, -R52.reuse ;  /* 0x00000001af367824 */ /* 0x100fe200078e0a34 */
[----:B------:R-:W-:Y:S01]  /*df10*/  IABS R62, R62 ;  /* 0x0000003e003e7213 */ /* 0x000fe20000000000 */
[----:B------:R-:W-:Y:S01]  /*df20*/  IMAD.IADD R171, R234, 0x1, -R52 ;  /* 0x00000001eaab7824 */ /* 0x000fe200078e0a34 */
[----:B------:R-:W-:Y:S01]  /*df30*/  IABS R120, R120 ;  /* 0x0000007800787213 */ /* 0x000fe20000000000 */
[----:B------:R-:W-:Y:S01]  /*df40*/  FFMA.FTZ R235, R235, -UR6, R24 ;  /* 0x80000006ebeb7c23 */ /* 0x000fe20008010018 */
[----:B------:R-:W-:-:S02]  /*df50*/  I2FP.F32.S32 R56, R56 ;  /* 0x0000003800387245 */ /* 0x000fc40000201400 */
[----:B------:R-:W-:Y:S02]  /*df60*/  IABS R54, R54 ;  /* 0x0000003600367213 */ /* 0x000fe40000000000 */
[----:B------:R-:W-:Y:S01]  /*df70*/  I2FP.F32.S32 R62, R62 ;  /* 0x0000003e003e7245 */ /* 0x000fe20000201400 */
[----:B------:R-:W-:Y:S01]  /*df80*/  FFMA.FTZ R191, R56, -UR6, R53 ;  /* 0x8000000638bf7c23 */ /* 0x000fe20008010035 */
[----:B------:R-:W-:Y:S02]  /*df90*/  I2FP.F32.S32 R120, R120 ;  /* 0x0000007800787245 */ /* 0x000fe40000201400 */
[----:B------:R-:W-:Y:S01]  /*dfa0*/  I2FP.F32.S32 R53, R54 ;  /* 0x0000003600357245 */ /* 0x000fe20000201400 */
[----:B------:R-:W-:Y:S02]  /*dfb0*/  VIADD R54, R186, 0xffffff29 ;  /* 0xffffff29ba367836 */ /* 0x000fe40000000000 */
[----:B------:R-:W-:Y:S01]  /*dfc0*/  FFMA.FTZ R203, R62, -UR6, R117 ;  /* 0x800000063ecb7c23 */ /* 0x000fe20008010075 */
[----:B------:R-:W-:Y:S01]  /*dfd0*/  IABS R171, R171 ;  /* 0x000000ab00ab7213 */ /* 0x000fe20000000000 */
[----:B------:R-:W-:-:S02]  /*dfe0*/  IMAD.IADD R117, R177, 0x1, -R52 ;  /* 0x00000001b1757824 */ /* 0x000fc400078e0a34 */
[----:B------:R-:W-:Y:S01]  /*dff0*/  FFMA.FTZ R120, R120, -UR6, R55 ;  /* 0x8000000678787c23 */ /* 0x000fe20008010037 */
[----:B------:R-:W-:Y:S01]  /*e000*/  IMAD.IADD R55, R165, 0x1, -R52 ;  /* 0x00000001a5377824 */ /* 0x000fe200078e0a34 */
[----:B------:R-:W-:Y:S01]  /*e010*/  I2FP.F32.S32 R171, R171 ;  /* 0x000000ab00ab7245 */ /* 0x000fe20000201400 */
[----:B------:R-:W-:Y:S01]  /*e020*/  IMAD.IADD R52, R177, 0x1, -R54 ;  /* 0x00000001b1347824 */ /* 0x000fe200078e0a36 */
[----:B------:R-:W-:Y:S01]  /*e030*/  IABS R117, R117 ;  /* 0x0000007500757213 */ /* 0x000fe20000000000 */
[----:B------:R-:W-:Y:S01]  /*e040*/  FFMA.FTZ R48, R53, -UR6, R48 ;  /* 0x8000000635307c23 */ /* 0x000fe20008010030 */
[----:B------:R-:W-:Y:S01]  /*e050*/  IABS R55, R55 ;  /* 0x0000003700377213 */ /* 0x000fe20000000000 */
[----:B------:R-:W-:Y:S01]  /*e060*/  IMAD.IADD R53, R175, 0x1, -R54 ;  /* 0x00000001af357824 */ /* 0x000fe200078e0a36 */
[----:B------:R-:W-:Y:S01]  /*e070*/  IABS R52, R52 ;  /* 0x0000003400347213 */ /* 0x000fe20000000000 */
[----:B------:R-:W-:Y:S01]  /*e080*/  FFMA.FTZ R171, R171, -UR6, R112 ;  /* 0x80000006abab7c23 */ /* 0x000fe20008010070 */
[----:B------:R-:W-:Y:S01]  /*e090*/  I2FP.F32.S32 R117, R117 ;  /* 0x0000007500757245 */ /* 0x000fe20000201400 */
[--C-:B------:R-:W-:Y:S01]  /*e0a0*/  IMAD.IADD R112, R165, 0x1, -R54.reuse ;  /* 0x00000001a5707824 */ /* 0x100fe200078e0a36 */
        /* <DEDUP_REMOVED lines=9> */
[C---:B------:R-:W-:Y:S01]  /*e140*/  VIADD R52, R186.reuse, 0xffffff30 ;  /* 0xffffff30ba347836 */ /* 0x040fe20000000000 */
[----:B------:R-:W-:Y:S01]  /*e150*/  I2FP.F32.S32 R112, R112 ;  /* 0x0000007000707245 */ /* 0x000fe20000201400 */
[----:B------:R-:W-:Y:S01]  /*e160*/  VIADD R62, R186, 0xffffff51 ;  /* 0xffffff51ba3e7836 */ /* 0x000fe20000000000 */
[----:B------:R-:W-:Y:S01]  /*e170*/  IABS R54, R56 ;  /* 0x0000003800367213 */ /* 0x000fe20000000000 */
[----:B------:R-:W-:Y:S01]  /*e180*/  FFMA.FTZ R55, R50, -UR6, R49 ;  /* 0x8000000632377c23 */ /* 0x000fe20008010031 */
[----:B------:R-:W-:-:S02]  /*e190*/  IMAD.IADD R181, R234, 0x1, -R52 ;  /* 0x00000001eab57824 */ /* 0x000fc400078e0a34 */
[----:B------:R-:W-:Y:S01]  /*e1a0*/  FFMA.FTZ R112, R112, -UR6, R51 ;  /* 0x8000000670707c23 */ /* 0x000fe20008010033 */
[--C-:B------:R-:W-:Y:S01]  /*e1b0*/  IMAD.IADD R49, R165, 0x1, -R52.reuse ;  /* 0x00000001a5317824 */ /* 0x100fe200078e0a34 */
[----:B------:R-:W-:Y:S01]  /*e1c0*/  I2FP.F32.S32 R54, R54 ;  /* 0x0000003600367245 */ /* 0x000fe20000201400 */
[--C-:B------:R-:W-:Y:S01]  /*e1d0*/  IMAD.IADD R51, R175, 0x1, -R52.reuse ;  /* 0x00000001af337824 */ /* 0x100fe200078e0a34 */
[----:B------:R-:W-:Y:S01]  /*e1e0*/  IABS R181, R181 ;  /* 0x000000b500b57213 */ /* 0x000fe20000000000 */
[----:B------:R-:W-:Y:S01]  /*e1f0*/  VIADD R50, R186, 0xffffff31 ;  /* 0xffffff31ba327836 */ /* 0x000fe20000000000 */
[----:B------:R-:W-:Y:S01]  /*e200*/  IABS R49, R49 ;  /* 0x0000003100317213 */ /* 0x000fe20000000000 */
[----:B------:R-:W-:Y:S01]  /*e210*/  IMAD.IADD R53, R177, 0x1, -R52 ;  /* 0x00000001b1357824 */ /* 0x000fe200078e0a34 */
[----:B------:R-:W-:Y:S01]  /*e220*/  IABS R51, R51 ;  /* 0x0000003300337213 */ /* 0x000fe20000000000 */
[----:B------:R-:W-:Y:S01]  /*e230*/  IMAD.IADD R52, R234, 0x1, -R50 ;  /* 0x00000001ea347824 */ /* 0x000fe200078e0a32 */
[----:B------:R-:W-:Y:S01]  /*e240*/  I2FP.F32.S32 R181, R181 ;  /* 0x000000b500b57245 */ /* 0x000fe20000201400 */
[----:B------:R-:W-:Y:S01]  /*e250*/  FFMA.FTZ R179, R54, -UR6, R113 ;  /* 0x8000000636b37c23 */ /* 0x000fe20008010071 */
[----:B------:R-:W-:Y:S01]  /*e260*/  I2FP.F32.S32 R49, R49 ;  /* 0x0000003100317245 */ /* 0x000fe20000201400 */
[C---:B------:R-:W-:Y:S01]  /*e270*/  VIADD R54, R186.reuse, 0xffffff61 ;  /* 0xffffff61ba367836 */ /* 0x040fe20000000000 */
[----:B------:R-:W-:Y:S01]  /*e280*/  I2FP.F32.S32 R51, R51 ;  /* 0x0000003300337245 */ /* 0x000fe20000201400 */
[----:B------:R-:W-:Y:S01]  /*e290*/  FFMA.FTZ R181, R181, -UR6, R108 ;  /* 0x80000006b5b57c23 */ /* 0x000fe2000801006c */
[----:B------:R-:W-:Y:S01]  /*e2a0*/  IABS R53, R53 ;  /* 0x0000003500357213 */ /* 0x000fe20000000000 */
[----:B------:R-:W-:Y:S01]  /*e2b0*/  FFMA.FTZ R108, R49, -UR6, R46 ;  /* 0x80000006316c7c23 */ /* 0x000fe2000801002e */
[----:B------:R-:W-:-:S02]  /*e2c0*/  VIADD R46, R186, 0xffffff38 ;  /* 0xffffff38ba2e7836 */ /* 0x000fc40000000000 */
[----:B------:R-:W-:Y:S01]  /*e2d0*/  FFMA.FTZ R51, R51, -UR6, R44 ;  /* 0x8000000633337c23 */ /* 0x000fe2000801002c */
[C---:B------:R-:W-:Y:S01]  /*e2e0*/  IMAD.IADD R44, R165.reuse, 0x1, -R50 ;  /* 0x00000001a52c7824 */ /* 0x040fe200078e0a32 */
[----:B------:R-:W-:Y:S01]  /*e2f0*/  IABS R52, R52 ;  /* 0x0000003400347213 */ /* 0x000fe20000000000 */
[--C-:B------:R-:W-:Y:S01]  /*e300*/  IMAD.IADD R63, R165, 0x1, -R46.reuse ;  /* 0x00000001a53f7824 */ /* 0x100fe200078e0a2e */
[----:B------:R-:W-:Y:S01]  /*e310*/  I2FP.F32.S32 R53, R53 ;  /* 0x0000003500357245 */ /* 0x000fe20000201400 */
[--C-:B------:R-:W-:Y:S01]  /*e320*/  IMAD.IADD R183, R234, 0x1, -R46.reuse ;  /* 0x00000001eab77824 */ /* 0x100fe200078e0a2e */
[----:B------:R-:W-:Y:S01]  /*e330*/  IABS R44, R44 ;  /* 0x0000002c002c7213 */ /* 0x000fe20000000000 */
[----:B------:R-:W-:Y:S01]  /*e340*/  IMAD.IADD R49, R177, 0x1, -R46 ;  /* 0x00000001b1317824 */ /* 0x000fe200078e0a2e */
[----:B------:R-:W-:Y:S01]  /*e350*/  I2FP.F32.S32 R52, R52 ;  /* 0x0000003400347245 */ /* 0x000fe20000201400 */
[----:B------:R-:W-:Y:S01]  /*e360*/  FFMA.FTZ R110, R53, -UR6, R110 ;  /* 0x80000006356e7c23 */ /* 0x000fe2000801006e */
[----:B------:R-:W-:Y:S01]  /*e370*/  IABS R63, R63 ;  /* 0x0000003f003f7213 */ /* 0x000fe20000000000 */
[--C-:B------:R-:W-:Y:S01]  /*e380*/  IMAD.IADD R53, R175, 0x1, -R50.reuse ;  /* 0x00000001af357824 */ /* 0x100fe200078e0a32 */
        /* <DEDUP_REMOVED lines=8> */
[C---:B------:R-:W-:Y:S01]  /*e410*/  VIADD R42, R186.reuse, 0xffffff40 ;  /* 0xffffff40ba2a7836 */ /* 0x040fe20000000000 */
[----:B------:R-:W-:Y:S01]  /*e420*/  IABS R52, R52 ;  /* 0x0000003400347213 */ /* 0x000fe20000000000 */
[----:B------:R-:W-:Y:S01]  /*e430*/  VIADD R44, R186, 0xffffff39 ;  /* 0xffffff39ba2c7836 */ /* 0x000fe20000000000 */
[----:B------:R-:W-:Y:S01]  /*e440*/  IABS R47, R47 ;  /* 0x0000002f002f7213 */ /* 0x000fe20000000000 */
[----:B------:R-:W-:Y:S01]  /*e450*/  IMAD.IADD R57, R165, 0x1, -R42 ;  /* 0x00000001a5397824 */ /* 0x000fe200078e0a2a */
[----:B------:R-:W-:Y:S01]  /*e460*/  IABS R183, R183 ;  /* 0x000000b700b77213 */ /* 0x000fe20000000000 */
[----:B------:R-:W-:Y:S01]  /*e470*/  IMAD.IADD R46, R175, 0x1, -R44 ;  /* 0x00000001af2e7824 */ /* 0x000fe200078e0a2c */
[----:B------:R-:W-:Y:S01]  /*e480*/  I2FP.F32.S32 R52, R52 ;  /* 0x0000003400347245 */ /* 0x000fe20000201400 */
[----:B------:R-:W-:Y:S01]  /*e490*/  IMAD.IADD R201, R234, 0x1, -R42 ;  /* 0x00000001eac97824 */ /* 0x000fe200078e0a2a */
[----:B------:R-:W-:Y:S01]  /*e4a0*/  I2FP.F32.S32 R50, R50 ;  /* 0x0000003200327245 */ /* 0x000fe20000201400 */
[----:B------:R-:W-:Y:S01]  /*e4b0*/  VIADD R53, R186, 0xffffff60 ;  /* 0xffffff60ba357836 */ /* 0x000fe20000000000 */
[----:B------:R-:W-:Y:S01]  /*e4c0*/  IABS R49, R49 ;  /* 0x0000003100317213 */ /* 0x000fe20000000000 */
[----:B------:R-:W-:Y:S01]  /*e4d0*/  FFMA.FTZ R111, R52, -UR6, R111 ;  /* 0x80000006346f7c23 */ /* 0x000fe2000801006f */
[----:B------:R-:W-:Y:S01]  /*e4e0*/  I2FP.F32.S32 R47, R47 ;  /* 0x0000002f002f7245 */ /* 0x000fe20000201400 */
[----:B------:R-:W-:Y:S01]  /*e4f0*/  FFMA.FTZ R45, R50, -UR6, R45 ;  /* 0x80000006322d7c23 */ /* 0x000fe2000801002d */
[----:B------:R-:W-:Y:S01]  /*e500*/  I2FP.F32.S32 R183, R183 ;  /* 0x000000b700b77245 */ /* 0x000fe20000201400 */
[--C-:B------:R-:W-:Y:S01]  /*e510*/  IMAD.IADD R52, R234, 0x1, -R44.reuse ;  /* 0x00000001ea347824 */ /* 0x100fe200078e0a2c */
[----:B------:R-:W-:Y:S01]  /*e520*/  IABS R57, R57 ;  /* 0x0000003900397213 */ /* 0x000fe20000000000 */
[----:B------:R-:W-:Y:S01]  /*e530*/  IMAD.IADD R50, R177, 0x1, -R44 ;  /* 0x00000001b1327824 */ /* 0x000fe200078e0a2c */
[----:B------:R-:W-:Y:S01]  /*e540*/  I2FP.F32.S32 R49, R49 ;  /* 0x0000003100317245 */ /* 0x000fe20000201400 */
[----:B------:R-:W-:Y:S01]  /*e550*/  FFMA.FTZ R40, R47, -UR6, R40 ;  /* 0x800000062f287c23 */ /* 0x000fe20008010028 */
[----:B------:R-:W-:Y:S01]  /*e560*/  IMAD.IADD R44, R165, 0x1, -R44 ;  /* 0x00000001a52c7824 */ /* 0x000fe200078e0a2c */
[----:B------:R-:W-:Y:S01]  /*e570*/  I2FP.F32.S32 R57, R57 ;  /* 0x0000003900397245 */ /* 0x000fe20000201400 */
[----:B------:R-:W-:-:S02]  /*e580*/  IMAD.IADD R47, R175, 0x1, -R42 ;  /* 0x00000001af2f7824 */ /* 0x000fc400078e0a2a */
[----:B------:R-:W-:Y:S01]  /*e590*/  FFMA.FTZ R183, R183, -UR6, R104 ;  /* 0x80000006b7b77c23 */ /* 0x000fe20008010068 */
[----:B------:R-:W-:Y:S01]  /*e5a0*/  FFMA.FTZ R106, R49, -UR6, R106 ;  /* 0x80000006316a7c23 */ /* 0x000fe2000801006a */
[C---:B------:R-:W-:Y:S01]  /*e5b0*/  VIADD R104, R186.reuse, 0xffffff41 ;  /* 0xffffff41ba687836 */ /* 0x040fe20000000000 */
[----:B------:R-:W-:Y:S01]  /*e5c0*/  IABS R46, R46 ;  /* 0x0000002e002e7213 */ /* 0x000fe20000000000 */
[----:B------:R-:W-:Y:S01]  /*e5d0*/  IMAD.IADD R49, R177, 0x1, -R42 ;  /* 0x00000001b1317824 */ /* 0x000fe200078e0a2a */
[----:B------:R-:W-:Y:S01]  /*e5e0*/  IABS R42, R44 ;  /* 0x0000002c002a7213 */ /* 0x000fe20000000000 */
[----:B------:R-:W-:Y:S01]  /*e5f0*/  FFMA.FTZ R57, R57, -UR6, R34 ;  /* 0x8000000639397c23 */ /* 0x000fe20008010022 */
        /* <DEDUP_REMOVED lines=16> */
[----:B------:R-:W-:Y:S01]  /*e700*/  IABS R52, R52 ;  /* 0x0000003400347213 */ /* 0x000fe20000000000 */
[----:B------:R-:W-:Y:S01]  /*e710*/  FFMA.FTZ R201, R201, -UR6, R100 ;  /* 0x80000006c9c97c23 */ /* 0x000fe20008010064 */
[----:B------:R-:W-:Y:S01]  /*e720*/  IABS R46, R46 ;  /* 0x0000002e002e7213 */ /* 0x000fe20000000000 */
[----:B------:R-:W-:Y:S01]  /*e730*/  FFMA.FTZ R34, R34, -UR6, R33 ;  /* 0x8000000622227c23 */ /* 0x000fe20008010021 */
[----:B------:R-:W-:Y:S01]  /*e740*/  IABS R32, R32 ;  /* 0x0000002000207213 */ /* 0x000fe20000000000 */
[C-C-:B------:R-:W-:Y:S01]  /*e750*/  IMAD.IADD R100, R177.reuse, 0x1, -R62.reuse ;  /* 0x00000001b1647824 */ /* 0x140fe200078e0a3e */
        /* <DEDUP_REMOVED lines=20> */
[----:B------:R-:W-:Y:S01]  /*e8a0*/  IABS R46, R46 ;  /* 0x0000002e002e7213 */ /* 0x000fe20000000000 */
[----:B------:R-:W-:Y:S01]  /*e8b0*/  FFMA.FTZ R95, R33, -UR6, R86 ;  /* 0x80000006215f7c23 */ /* 0x000fe20008010056 */
[C---:B------:R-:W-:Y:S01]  /*e8c0*/  IMAD.IADD R33, R177.reuse, 0x1, -R47 ;  /* 0x00000001b1217824 */ /* 0x040fe200078e0a2f */
[----:B------:R-:W-:Y:S01]  /*e8d0*/  IABS R49, R49 ;  /* 0x0000003100317213 */ /* 0x000fe20000000000 */
[C---:B------:R-:W-:Y:S01]  /*e8e0*/  VIADD R102, R186.reuse, 0xffffff48 ;  /* 0xffffff48ba667836 */ /* 0x040fe20000000000 */
[----:B------:R-:W-:Y:S01]  /*e8f0*/  I2FP.F32.S32 R46, R46 ;  /* 0x0000002e002e7245 */ /* 0x000fe20000201400 */
[----:B------:R-:W-:Y:S01]  /*e900*/  VIADD R52, R186, 0xffffff68 ;  /* 0xffffff68ba347836 */ /* 0x000fe20000000000 */
        /* <DEDUP_REMOVED lines=8> */
[----:B------:R-:W-:Y:S01]  /*e990*/  IMAD.IADD R49, R175, 0x1, -R102 ;  /* 0x00000001af317824 */ /* 0x000fe200078e0a66 */
[----:B------:R-:W-:Y:S01]  /*e9a0*/  IABS R58, R58 ;  /* 0x0000003a003a7213 */ /* 0x000fe20000000000 */
[----:B------:R-:W-:Y:S01]  /*e9b0*/  IMAD.IADD R74, R177, 0x1, -R33 ;  /* 0x00000001b14a7824 */ /* 0x000fe200078e0a21 */
[----:B------:R-:W-:Y:S01]  /*e9c0*/  I2FP.F32.S32 R50, R50 ;  /* 0x0000003200327245 */ /* 0x000fe20000201400 */
[----:B------:R-:W-:Y:S01]  /*e9d0*/  FFMA.FTZ R87, R87, -UR6, R78 ;  /* 0x8000000657577c23 */ /* 0x000fe2000801004e */
[----:B------:R-:W-:Y:S01]  /*e9e0*/  IABS R44, R44 ;  /* 0x0000002c002c7213 */ /* 0x000fe20000000000 */
[C---:B------:R-:W-:Y:S01]  /*e9f0*/  IMAD.IADD R211, R177.reuse, 0x1, -R52 ;  /* 0x00000001b1d37824 */ /* 0x040fe200078e0a34 */
[----:B------:R-:W-:Y:S01]  /*ea00*/  I2FP.F32.S32 R58, R58 ;  /* 0x0000003a003a7245 */ /* 0x000fe20000201400 */
[----:B------:R-:W-:Y:S01]  /*ea10*/  FFMA.FTZ R107, R50, -UR6, R107 ;  /* 0x80000006326b7c23 */ /* 0x000fe2000801006b */
[----:B------:R-:W-:Y:S01]  /*ea20*/  IABS R49, R49 ;  /* 0x0000003100317213 */ /* 0x000fe20000000000 */
[----:B------:R-:W-:Y:S01]  /*ea30*/  VIADD R50, R186, 0xffffff69 ;  /* 0xffffff69ba327836 */ /* 0x000fe20000000000 */
[----:B------:R-:W-:Y:S01]  /*ea40*/  IABS R74, R74 ;  /* 0x0000004a004a7213 */ /* 0x000fe20000000000 */
[----:B------:R-:W-:Y:S01]  /*ea50*/  FFMA.FTZ R119, R58, -UR6, R119 ;  /* 0x800000063a777c23 */ /* 0x000fe20008010077 */
[----:B------:R-:W-:Y:S01]  /*ea60*/  I2FP.F32.S32 R44, R44 ;  /* 0x0000002c002c7245 */ /* 0x000fe20000201400 */
[----:B------:R-:W-:Y:S01]  /*ea70*/  VIADD R58, R186, 0xffffff58 ;  /* 0xffffff58ba3a7836 */ /* 0x000fe20000000000 */
[----:B------:R-:W-:Y:S01]  /*ea80*/  I2FP.F32.S32 R49, R49 ;  /* 0x0000003100317245 */ /* 0x000fe20000201400 */
[C---:B------:R-:W-:Y:S01]  /*ea90*/  IMAD.IADD R101, R177.reuse, 0x1, -R68 ;  /* 0x00000001b1657824 */ /* 0x040fe200078e0a44 */
[----:B------:R-:W-:Y:S01]  /*eaa0*/  I2FP.F32.S32 R74, R74 ;  /* 0x0000004a004a7245 */ /* 0x000fe20000201400 */
[----:B------:R-:W-:Y:S01]  /*eab0*/  FFMA.FTZ R103, R44, -UR6, R103 ;  /* 0x800000062c677c23 */ /* 0x000fe20008010067 */
[----:B------:R-:W-:-:S02]  /*eac0*/  IMAD.IADD R44, R177, 0x1, -R50 ;  /* 0x00000001b12c7824 */ /* 0x000fc400078e0a32 */
[----:B------:R-:W-:Y:S01]  /*ead0*/  FFMA.FTZ R216, R49, -UR6, R28 ;  /* 0x8000000631d87c23 */ /* 0x000fe2000801001c */
[C---:B------:R-:W-:Y:S02]  /*eae0*/  IMAD.IADD R49, R175.reuse, 0x1, -R58 ;  /* 0x00000001af317824 */ /* 0x040fe400078e0a3a */
[----:B------:R-:W-:Y:S01]  /*eaf0*/  FFMA.FTZ R217, R74, -UR6, R75 ;  /* 0x800000064ad97c23 */ /* 0x000fe2000801004b */
[C---:B------:R-:W-:Y:S01]  /*eb00*/  IMAD.IADD R74, R175.reuse, 0x1, -R56 ;  /* 0x00000001af4a7824 */ /* 0x040fe200078e0a38 */
[----:B------:R-:W-:Y:S01]  /*eb10*/  IABS R44, R44 ;  /* 0x0000002c002c7213 */ /* 0x000fe20000000000 */
[----:B------:R-:W-:Y:S01]  /*eb20*/  IMAD.IADD R28, R175, 0x1, -R54 ;  /* 0x00000001af1c7824 */ /* 0x000fe200078e0a36 */
[----:B------:R-:W-:Y:S01]  /*eb30*/  IABS R24, R24 ;  /* 0x0000001800187213 */ /* 0x000fe20000000000 */
[----:B------:R-:W-:Y:S01]  /*eb40*/  IMAD.IADD R99, R177, 0x1, -R58 ;  /* 0x00000001b1637824 */ /* 0x000fe200078e0a3a */
[----:B------:R-:W-:Y:S01]  /*eb50*/  IABS R49, R49 ;  /* 0x0000003100317213 */ /* 0x000fe20000000000 */
[----:B------:R-:W-:Y:S01]  /*eb60*/  IMAD.IADD R75, R234, 0x1, -R47 ;  /* 0x00000001ea4b7824 */ /* 0x000fe200078e0a2f */
        /* <DEDUP_REMOVED lines=12> */
[----:B------:R-:W-:Y:S01]  /*ec30*/  I2FP.F32.S32 R28, R28 ;  /* 0x0000001c001c7245 */ /* 0x000fe20000201400 */
[----:B------:R-:W-:Y:S01]  /*ec40*/  FFMA.FTZ R24, R49, -UR6, R20 ;  /* 0x8000000631187c23 */ /* 0x000fe20008010014 */
[----:B------:R-:W-:Y:S01]  /*ec50*/  IABS R236, R236 ;  /* 0x000000ec00ec7213 */ /* 0x000fe20000000000 */
[----:B------:R-:W-:Y:S01]  /*ec60*/  FFMA.FTZ R20, R74, -UR6, R21 ;  /* 0x800000064a147c23 */ /* 0x000fe20008010015 */
[----:B------:R-:W-:-:S02]  /*ec70*/  IMAD.IADD R21, R175, 0x1, -R32 ;  /* 0x00000001af157824 */ /* 0x000fc400078e0a20 */
[----:B------:R-:W-:Y:S01]  /*ec80*/  FFMA.FTZ R17, R28, -UR6, R17 ;  /* 0x800000061c117c23 */ /* 0x000fe20008010011 */
[--C-:B------:R-:W-:Y:S01]  /*ec90*/  IMAD.IADD R28, R175, 0x1, -R44.reuse ;  /* 0x00000001af1c7824 */ /* 0x100fe200078e0a2c */
[----:B------:R-:W-:Y:S01]  /*eca0*/  I2FP.F32.S32 R236, R236 ;  /* 0x000000ec00ec7245 */ /* 0x000fe20000201400 */
[----:B------:R-:W-:Y:S01]  /*ecb0*/  IMAD.IADD R78, R177, 0x1, -R44 ;  /* 0x00000001b14e7824 */ /* 0x000fe200078e0a2c */
[----:B------:R-:W-:Y:S01]  /*ecc0*/  IABS R21, R21 ;  /* 0x0000001500157213 */ /* 0x000fe20000000000 */
[C---:B------:R-:W-:Y:S01]  /*ecd0*/  IMAD.IADD R74, R175.reuse, 0x1, -R50 ;  /* 0x00000001af4a7824 */ /* 0x040fe200078e0a32 */
[----:B------:R-:W-:Y:S01]  /*ece0*/  IABS R28, R28 ;  /* 0x0000001c001c7213 */ /* 0x000fe20000000000 */
[----:B------:R-:W-:Y:S01]  /*ecf0*/  FFMA.FTZ R236, R236, -UR6, R29 ;  /* 0x80000006ecec7c23 */ /* 0x000fe2000801001d */
[----:B------:R-:W-:Y:S01]  /*ed00*/  I2FP.F32.S32 R21, R21 ;  /* 0x0000001500157245 */ /* 0x000fe20000201400 */
[C---:B------:R-:W-:Y:S01]  /*ed10*/  IMAD.IADD R29, R175.reuse, 0x1, -R53 ;  /* 0x00000001af1d7824 */ /* 0x040fe200078e0a35 */
        /* <DEDUP_REMOVED lines=10> */
[----:B------:R-:W-:Y:S01]  /*edc0*/  IMAD.IADD R102, R165, 0x1, -R102 ;  /* 0x00000001a5667824 */ /* 0x000fe200078e0a66 */
        /* <DEDUP_REMOVED lines=18> */
[--C-:B------:R-:W-:Y:S01]  /*eef0*/  IMAD.IADD R29, R175, 0x1, -R52.reuse ;  /* 0x00000001af1d7824 */ /* 0x100fe200078e0a34 */
[----:B------:R-:W-:Y:S01]  /*ef00*/  IABS R74, R74 ;  /* 0x0000004a004a7213 */ /* 0x000fe20000000000 */
[C---:B------:R-:W-:Y:S01]  /*ef10*/  IMAD.IADD R175, R234.reuse, 0x1, -R52 ;  /* 0x00000001eaaf7824 */ /* 0x040fe200078e0a34 */
        /* <DEDUP_REMOVED lines=20> */
[----:B------:R-:W-:Y:S01]  /*f060*/  IABS R28, R28 ;  /* 0x0000001c001c7213 */ /* 0x000fe20000000000 */
[----:B------:R-:W-:Y:S01]  /*f070*/  IMAD.IADD R78, R234, 0x1, -R56 ;  /* 0x00000001ea4e7824 */ /* 0x000fe200078e0a38 */
[----:B------:R-:W-:Y:S01]  /*f080*/  I2FP.F32.S32 R99, R99 ;  /* 0x0000006300637245 */ /* 0x000fe20000201400 */
[C---:B------:R-:W-:Y:S01]  /*f090*/  IMAD.IADD R66, R165.reuse, 0x1, -R66 ;  /* 0x00000001a5427824 */ /* 0x040fe200078e0a42 */
        /* <DEDUP_REMOVED lines=17> */
[----:B------:R-:W-:Y:S01]  /*f1b0*/  VIADD R28, R168, 0xffffff11 ;  /* 0xffffff11a81c7836 */ /* 0x000fe20000000000 */
[----:B------:R-:W-:Y:S01]  /*f1c0*/  I2FP.F32.S32 R74, R74 ;  /* 0x0000004a004a7245 */ /* 0x000fe20000201400 */
[----:B------:R-:W-:Y:S01]  /*f1d0*/  VIADD R73, R234, 0x8 ;  /* 0x00000008ea497836 */ /* 0x000fe20000000000 */
[----:B------:R-:W-:Y:S01]  /*f1e0*/  FSEL R21, R64, -INF , !P3 ;  /* 0xff80000040157808 */ /* 0x000fe20005800000 */
[----:B------:R-:W-:Y:S01]  /*f1f0*/  FFMA.FTZ R211, R211, -UR6, R82 ;  /* 0x80000006d3d37c23 */ /* 0x000fe20008010052 */
[----:B------:R-:W-:Y:S01]  /*f200*/  I2FP.F32.S32 R25, R25 ;  /* 0x0000001900197245 */ /* 0x000fe20000201400 */
[----:B------:R-:W-:Y:S01]  /*f210*/  FFMA.FTZ R195, R74, -UR6, R97 ;  /* 0x800000064ac37c23 */ /* 0x000fe20008010061 */
[----:B------:R-:W-:Y:S01]  /*f220*/  I2FP.F32.S32 R78, R78 ;  /* 0x0000004e004e7245 */ /* 0x000fe20000201400 */
[----:B------:R-:W-:Y:S01]  /*f230*/  VIADD R82, R168, 0xffffff20 ;  /* 0xffffff20a8527836 */ /* 0x000fe20000000000 */
[----:B------:R-:W-:Y:S01]  /*f240*/  IABS R113, R113 ;  /* 0x0000007100717213 */ /* 0x000fe20000000000 */
[----:B------:R-:W-:Y:S01]  /*f250*/  FFMA.FTZ R74, R25, -UR6, R88 ;  /* 0x80000006194a7c23 */ /* 0x000fe20008010058 */
[----:B------:R-:W-:Y:S01]  /*f260*/  FSEL R21, R21, -INF , !P5 ;  /* 0xff80000015157808 */ /* 0x000fe20006800000 */
[----:B------:R-:W-:Y:S01]  /*f270*/  FFMA.FTZ R89, R78, -UR6, R89 ;  /* 0x800000064e597c23 */ /* 0x000fe20008010059 */
[----:B------:R-:W-:Y:S01]  /*f280*/  IABS R189, R189 ;  /* 0x000000bd00bd7213 */ /* 0x000fe20000000000 */
[----:B------:R-:W-:Y:S01]  /*f290*/  IMAD.IADD R78, R234, 0x1, -R44 ;  /* 0x00000001ea4e7824 */ /* 0x000fe200078e0a2c */
[----:B------:R-:W-:Y:S01]  /*f2a0*/  FSEL R49, R70, -INF , !P4 ;  /* 0xff80000046317808 */ /* 0x000fe20006000000 */
[C---:B------:R-:W-:Y:S01]  /*f2b0*/  VIADD R88, R168.reuse, 0xffffff59 ;  /* 0xffffff59a8587836 */ /* 0x040fe20000000000 */
[----:B------:R-:W-:Y:S01]  /*f2c0*/  ISETP.GT.AND P5, PT, R173, R90, PT ;  /* 0x0000005aad00720c */ /* 0x000fe20003fa4270 */
[----:B------:R-:W-:Y:S01]  /*f2d0*/  VIADD R70, R168, 0xffffff71 ;  /* 0xffffff71a8467836 */ /* 0x000fe20000000000 */
[----:B------:R-:W-:Y:S01]  /*f2e0*/  IABS R80, R80 ;  /* 0x0000005000507213 */ /* 0x000fe20000000000 */
[----:B------:R-:W-:Y:S01]  /*f2f0*/  VIADD R73, R73, -UR28 ;  /* 0x8000001c49497c36 */ /* 0x000fe20008000000 */
[----:B------:R-:W-:Y:S01]  /*f300*/  FSEL R25, R178, -INF , !P6 ;  /* 0xff800000b2197808 */ /* 0x000fe20007000000 */
[C---:B------:R-:W-:Y:S01]  /*f310*/  VIADD R64, R168.reuse, 0xffffff78 ;  /* 0xffffff78a8407836 */ /* 0x040fe20000000000 */
[----:B------:R-:W-:Y:S01]  /*f320*/  ISETP.GT.AND P3, PT, R173, R28, PT ;  /* 0x0000001cad00720c */ /* 0x000fe20003f64270 */
[C---:B------:R-:W-:Y:S01]  /*f330*/  IMAD.IADD R54, R165.reuse, 0x1, -R54 ;  /* 0x00000001a5367824 */ /* 0x040fe200078e0a36 */
[----:B------:R-:W-:Y:S01]  /*f340*/  I2FP.F32.S32 R113, R113 ;  /* 0x0000007100717245 */ /* 0x000fe20000201400 */
[C---:B------:R-:W-:Y:S01]  /*f350*/  IMAD.IADD R52, R165.reuse, 0x1, -R52 ;  /* 0x00000001a5347824 */ /* 0x040fe200078e0a34 */
[----:B------:R-:W-:Y:S01]  /*f360*/  IABS R101, R101 ;  /* 0x0000006500657213 */ /* 0x000fe20000000000 */
[----:B------:R-:W-:Y:S01]  /*f370*/  IMAD.IADD R50, R165, 0x1, -R50 ;  /* 0x00000001a5327824 */ /* 0x000fe200078e0a32 */
        /* <DEDUP_REMOVED lines=8> */
[----:B------:R-:W-:Y:S01]  /*f400*/  I2FP.F32.S32 R80, R80 ;  /* 0x0000005000507245 */ /* 0x000fe20000201400 */
[----:B------:R-:W-:Y:S01]  /*f410*/  VIADD R92, R168, 0xffffff58 ;  /* 0xffffff58a85c7836 */ /* 0x000fe20000000000 */
[----:B------:R-:W-:Y:S01]  /*f420*/  ISETP.GT.AND P4, PT, R173, R82, PT ;  /* 0x00000052ad00720c */ /* 0x000fe20003f84270 */
[----:B------:R-:W-:Y:S01]  /*f430*/  IMAD.IADD R47, R165, 0x1, -R47 ;  /* 0x00000001a52f7824 */ /* 0x000fe200078e0a2f */
[C---:B------:R-:W-:Y:S01]  /*f440*/  ISETP.GT.AND P2, PT, R173.reuse, R206, PT ;  /* 0x000000cead00720c */ /* 0x040fe20003f44270 */
[----:B------:R-:W-:Y:S01]  /*f450*/  FFMA.FTZ R177, R80, -UR6, R81 ;  /* 0x8000000650b17c23 */ /* 0x000fe20008010051 */
[----:B------:R-:W-:Y:S01]  /*f460*/  ISETP.GT.AND P5, PT, R173, R196, PT ;  /* 0x000000c4ad00720c */ /* 0x000fe20003fa4270 */
[----:B------:R-:W-:Y:S01]  /*f470*/  VIADD R80, R168, 0xffffff61 ;  /* 0xffffff61a8507836 */ /* 0x000fe20000000000 */
[----:B------:R-:W-:Y:S01]  /*f480*/  IABS R75, R75 ;  /* 0x0000004b004b7213 */ /* 0x000fe20000000000 */
[C---:B------:R-:W-:Y:S01]  /*f490*/  IMAD.IADD R44, R165.reuse, 0x1, -R44 ;  /* 0x00000001a52c7824 */ /* 0x040fe200078e0a2c */
[----:B------:R-:W-:Y:S01]  /*f4a0*/  FSEL R243, R60, -INF , !P3 ;  /* 0xff8000003cf37808 */ /* 0x000fe20005800000 */
[C---:B------:R-:W-:Y:S01]  /*f4b0*/  VIADD R60, R168.reuse, 0xffffff79 ;  /* 0xffffff79a83c7836 */ /* 0x040fe20000000000 */
[----:B------:R-:W-:Y:S01]  /*f4c0*/  I2FP.F32.S32 R101, R101 ;  /* 0x0000006500657245 */ /* 0x000fe20000201400 */
[----:B------:R-:W-:Y:S01]  /*f4d0*/  IMAD.IADD R32, R165, 0x1, -R32 ;  /* 0x00000001a5207824 */ /* 0x000fe200078e0a20 */
[----:B------:R-:W-:Y:S01]  /*f4e0*/  ISETP.GT.AND P3, PT, R173, R204, PT ;  /* 0x000000ccad00720c */ /* 0x000fe20003f64270 */
[----:B------:R-:W-:Y:S01]  /*f4f0*/  IMAD.IADD R33, R165, 0x1, -R33 ;  /* 0x00000001a5217824 */ /* 0x000fe200078e0a21 */
[----:B------:R-:W-:Y:S01]  /*f500*/  FSEL R222, R167, -INF , !P6 ;  /* 0xff800000a7de7808 */ /* 0x000fe20007000000 */
[----:B------:R-:W-:Y:S01]  /*f510*/  FFMA.FTZ R101, R101, -UR6, R94 ;  /* 0x8000000665657c23 */ /* 0x000fe2000801005e */
[----:B------:R-:W-:Y:S01]  /*f520*/  IABS R78, R78 ;  /* 0x0000004e004e7213 */ /* 0x000fe20000000000 */
[----:B------:R-:W-:Y:S01]  /*f530*/  VIADD R94, R168, 0xffffff51 ;  /* 0xffffff51a85e7836 */ /* 0x000fe20000000000 */
[----:B------:R-:W-:-:S02]  /*f540*/  ISETP.GT.AND P6, PT, R173, R198, PT ;  /* 0x000000c6ad00720c */ /* 0x000fc40003fc4270 */
[----:B------:R-:W-:Y:S02]  /*f550*/  FSEL R205, R205, -INF , !P4 ;  /* 0xff800000cdcd7808 */ /* 0x000fe40006000000 */
[----:B------:R-:W-:Y:S02]  /*f560*/  FSEL R203, R203, -INF , !P2 ;  /* 0xff800000cbcb7808 */ /* 0x000fe40005000000 */
[----:B------:R-:W-:Y:S02]  /*f570*/  FSEL R85, R181, -INF , !P5 ;  /* 0xff800000b5557808 */ /* 0x000fe40006800000 */
[----:B------:R-:W-:Y:S02]  /*f580*/  I2FP.F32.S32 R75, R75 ;  /* 0x0000004b004b7245 */ /* 0x000fe40000201400 */
[C---:B------:R-:W-:Y:S02]  /*f590*/  ISETP.GT.AND P4, PT, R173.reuse, R172, PT ;  /* 0x000000acad00720c */ /* 0x040fe40003f84270 */
[----:B------:R-:W-:Y:S01]  /*f5a0*/  ISETP.GT.AND P2, PT, R173, R202, PT ;  /* 0x000000caad00720c */ /* 0x000fe20003f44270 */
[----:B------:R-:W-:Y:S01]  /*f5b0*/  FFMA.FTZ R75, R75, -UR6, R76 ;  /* 0x800000064b4b7c23 */ /* 0x000fe2000801004c */
[----:B------:R-:W-:Y:S01]  /*f5c0*/  ISETP.GT.AND P5, PT, R173, R93, PT ;  /* 0x0000005dad00720c */ /* 0x000fe20003fa4270 */
[----:B------:R-:W-:Y:S01]  /*f5d0*/  VIADD R76, R168, 0xffffff69 ;  /* 0xffffff69a84c7836 */ /* 0x000fe20000000000 */
[----:B------:R-:W-:-:S02]  /*f5e0*/  FSEL R81, R171, -INF , !P3 ;  /* 0xff800000ab517808 */ /* 0x000fc40005800000 */
[----:B------:R-:W-:Y:S02]  /*f5f0*/  I2FP.F32.S32 R78, R78 ;  /* 0x0000004e004e7245 */ /* 0x000fe40000201400 */
[----:B------:R-:W-:Y:S02]  /*f600*/  ISETP.GT.AND P3, PT, R173, R200, PT ;  /* 0x000000c8ad00720c */ /* 0x000fe40003f64270 */
[----:B------:R-:W-:Y:S01]  /*f610*/  FSEL R109, R179, -INF , !P6 ;  /* 0xff800000b36d7808 */ /* 0x000fe20007000000 */
[----:B------:R-:W-:Y:S01]  /*f620*/  FFMA.FTZ R77, R78, -UR6, R77 ;  /* 0x800000064e4d7c23 */ /* 0x000fe2000801004d */
[----:B------:R-:W-:Y:S01]  /*f630*/  ISETP.GT.AND P6, PT, R173, R194, PT ;  /* 0x000000c2ad00720c */ /* 0x000fe20003fc4270 */
[----:B------:R-:W-:Y:S01]  /*f640*/  VIADD R78, R168, 0xffffff68 ;  /* 0xffffff68a84e7836 */ /* 0x000fe20000000000 */
[----:B------:R-:W-:Y:S02]  /*f650*/  FSEL R239, R239, -INF , !P4 ;  /* 0xff800000efef7808 */ /* 0x000fe40006000000 */
[----:B------:R-:W-:-:S02]  /*f660*/  FSEL R83, R183, -INF , !P2 ;  /* 0xff800000b7537808 */ /* 0x000fc40005000000 */
[----:B------:R-:W-:Y:S02]  /*f670*/  FSEL R199, R199, -INF , !P5 ;  /* 0xff800000c7c77808 */ /* 0x000fe40006800000 */
[C---:B------:R-:W-:Y:S02]  /*f680*/  ISETP.GT.AND P4, PT, R173.reuse, R242, PT ;  /* 0x000000f2ad00720c */ /* 0x040fe40003f84270 */
[C---:B------:R-:W-:Y:S02]  /*f690*/  ISETP.GT.AND P2, PT, R173.reuse, R188, PT ;  /* 0x000000bcad00720c */ /* 0x040fe40003f44270 */
[----:B------:R-:W-:Y:S02]  /*f6a0*/  ISETP.GT.AND P5, PT, R173, R92, PT ;  /* 0x0000005cad00720c */ /* 0x000fe40003fa4270 */
[----:B------:R-:W-:Y:S02]  /*f6b0*/  FSEL R97, R185, -INF , !P3 ;  /* 0xff800000b9617808 */ /* 0x000fe40005800000 */
[----:B------:R-:W-:-:S02]  /*f6c0*/  ISETP.GT.AND P3, PT, R173, R186, PT ;  /* 0x000000baad00720c */ /* 0x000fc40003f64270 */
[----:B------:R-:W-:Y:S02]  /*f6d0*/  FSEL R201, R201, -INF , !P6 ;  /* 0xff800000c9c97808 */ /* 0x000fe40007000000 */
[----:B------:R-:W-:Y:S02]  /*f6e0*/  ISETP.GT.AND P6, PT, R173, R94, PT ;  /* 0x0000005ead00720c */ /* 0x000fe40003fc4270 */
[----:B------:R-:W-:Y:S02]  /*f6f0*/  FSEL R197, R96, -INF , !P4 ;  /* 0xff80000060c57808 */ /* 0x000fe40006000000 */
[----:B------:R-:W-:Y:S02]  /*f700*/  FSEL R195, R195, -INF , !P2 ;  /* 0xff800000c3c37808 */ /* 0x000fe40005000000 */
[----:B------:R-:W-:Y:S01]  /*f710*/  FSEL R185, R74, -INF , !P5 ;  /* 0xff8000004ab97808 */ /* 0x000fe20006800000 */
[----:B------:R-:W-:Y:S01]  /*f720*/  VIADD R74, R168, 0xffffff70 ;  /* 0xffffff70a84a7836 */ /* 0x000fe20000000000 */
[----:B------:R-:W-:-:S02]  /*f730*/  ISETP.GT.AND P4, PT, R173, R88, PT ;  /* 0x00000058ad00720c */ /* 0x000fc40003f84270 */
[----:B------:R-:W-:Y:S02]  /*f740*/  ISETP.GT.AND P2, PT, R173, R86, PT ;  /* 0x00000056ad00720c */ /* 0x000fe40003f44270 */
[----:B------:R-:W-:Y:S02]  /*f750*/  FSEL R189, R189, -INF , !P3 ;  /* 0xff800000bdbd7808 */ /* 0x000fe40005800000 */
[C---:B------:R-:W-:Y:S02]  /*f760*/  ISETP.GT.AND P5, PT, R173.reuse, R76, PT ;  /* 0x0000004cad00720c */ /* 0x040fe40003fa4270 */
[----:B------:R-:W-:Y:S02]  /*f770*/  ISETP.GT.AND P3, PT, R173, R80, PT ;  /* 0x00000050ad00720c */ /* 0x000fe40003f64270 */
[----:B------:R-:W-:Y:S02]  /*f780*/  FSEL R187, R187, -INF , !P6 ;  /* 0xff800000bbbb7808 */ /* 0x000fe40007000000 */
[----:B------:R-:W-:-:S02]  /*f790*/  ISETP.GT.AND P6, PT, R173, R78, PT ;  /* 0x0000004ead00720c */ /* 0x000fc40003fc4270 */
[----:B------:R-:W-:Y:S02]  /*f7a0*/  IABS R98, R98 ;  /* 0x0000006200627213 */ /* 0x000fe40000000000 */
[----:B------:R-:W-:Y:S02]  /*f7b0*/  FSEL R181, R89, -INF , !P4 ;  /* 0xff80000059b57808 */ /* 0x000fe40006000000 */
[----:B------:R-:W-:Y:S01]  /*f7c0*/  FSEL R183, R84, -INF , !P2 ;  /* 0xff80000054b77808 */ /* 0x000fe20005000000 */
[----:B------:R-:W-:Y:S01]  /*f7d0*/  VIADD R84, R168, 0xffffff10 ;  /* 0xffffff10a8547836 */ /* 0x000fe20000000000 */
[C---:B------:R-:W-:Y:S02]  /*f7e0*/  ISETP.GT.AND P4, PT, R173.reuse, R74, PT ;  /* 0x0000004aad00720c */ /* 0x040fe40003f84270 */
[----:B------:R-:W-:Y:S02]  /*f7f0*/  ISETP.GT.AND P2, PT, R173, R70, PT ;  /* 0x00000046ad00720c */ /* 0x000fe40003f44270 */
[----:B------:R-:W-:-:S02]  /*f800*/  FSEL R177, R177, -INF , !P5 ;  /* 0xff800000b1b17808 */ /* 0x000fc40006800000 */
[----:B------:R-:W-:Y:S02]  /*f810*/  FSEL R179, R79, -INF , !P3 ;  /* 0xff8000004fb37808 */ /* 0x000fe40005800000 */
[----:B------:R-:W-:Y:S02]  /*f820*/  ISETP.GT.AND P5, PT, R73, R238, PT ;  /* 0x000000ee4900720c */ /* 0x000fe40003fa4270 */
[----:B------:R-:W-:Y:S02]  /*f830*/  ISETP.GT.AND P3, PT, R173, R64, PT ;  /* 0x00000040ad00720c */ /* 0x000fe40003f64270 */
[----:B------:R-:W-:Y:S02]  /*f840*/  FSEL R175, R175, -INF , !P6 ;  /* 0xff800000afaf7808 */ /* 0x000fe40007000000 */
[----:B------:R-:W-:Y:S02]  /*f850*/  I2FP.F32.S32 R98, R98 ;  /* 0x0000006200627245 */ /* 0x000fe40000201400 */
[----:B------:R-:W-:-:S02]  /*f860*/  ISETP.GT.AND P6, PT, R173, R60, PT ;  /* 0x0000003cad00720c */ /* 0x000fc40003fc4270 */
[----:B------:R-:W-:Y:S01]  /*f870*/  FSEL R167, R75, -INF , !P4 ;  /* 0xff8000004ba77808 */ /* 0x000fe20006000000 */
[----:B------:R-:W-:Y:S01]  /*f880*/  FFMA.FTZ R98, R98, -UR6, R91 ;  /* 0x8000000662627c23 */ /* 0x000fe2000801005b */
[----:B------:R-:W-:Y:S02]  /*f890*/  FSEL R173, R77, -INF , !P2 ;  /* 0xff8000004dad7808 */ /* 0x000fe40005000000 */
[C---:B------:R-:W-:Y:S02]  /*f8a0*/  ISETP.GT.AND P4, PT, R73.reuse, R215, PT ;  /* 0x000000d74900720c */ /* 0x040fe40003f84270 */
[----:B------:R-:W-:Y:S02]  /*f8b0*/  ISETP.GT.AND P2, PT, R73, R214, PT ;  /* 0x000000d64900720c */ /* 0x000fe40003f44270 */
[----:B------:R-:W-:Y:S02]  /*f8c0*/  FSEL R96, R170, -INF , !P5 ;  /* 0xff800000aa607808 */ /* 0x000fe40006800000 */
[----:B------:R-:W-:-:S02]  /*f8d0*/  FSEL R171, R72, -INF , !P3 ;  /* 0xff80000048ab7808 */ /* 0x000fc40005800000 */
[C---:B------:R-:W-:Y:S02]  /*f8e0*/  ISETP.GT.AND P5, PT, R73.reuse, R28, PT ;  /* 0x0000001c4900720c */ /* 0x040fe40003fa4270 */
[C---:B------:R-:W-:Y:S02]  /*f8f0*/  ISETP.GT.AND P3, PT, R73.reuse, R240, PT ;  /* 0x000000f04900720c */ /* 0x040fe40003f64270 */
[----:B------:R-:W-:Y:S02]  /*f900*/  FSEL R91, R174, -INF , !P4 ;  /* 0xff800000ae5b7808 */ /* 0x000fe40006000000 */
        /* <DEDUP_REMOVED lines=9> */
[C---:B------:R-:W-:Y:S02]  /*f9a0*/  ISETP.GT.AND P4, PT, R73.reuse, R198, PT ;  /* 0x000000c64900720c */ /* 0x040fe40003f84270 */
[----:B------:R-:W-:Y:S02]  /*f9b0*/  ISETP.GT.AND P2, PT, R73, R196, PT ;  /* 0x000000c44900720c */ /* 0x000fe40003f44270 */
[----:B------:R-:W-:Y:S01]  /*f9c0*/  FSEL R214, R117, -INF , !P5 ;  /* 0xff80000075d67808 */ /* 0x000fe20006800000 */
[----:B------:R-:W-:Y:S01]  /*f9d0*/  IMAD.MOV.U32 R117, RZ, RZ, R79 ;  /* 0x000000ffff757224 */ /* 0x000fe200078e004f */
[----:B------:R-:W-:Y:S01]  /*f9e0*/  FSEL R238, R116, -INF , !P3 ;  /* 0xff80000074ee7808 */ /* 0x000fe20005800000 */
[----:B------:R-:W-:Y:S01]  /*f9f0*/  IMAD.MOV.U32 R116, RZ, RZ, R168 ;  /* 0x000000ffff747224 */ /* 0x000fe200078e00a8 */
[----:B------:R-:W-:Y:S02]  /*fa00*/  ISETP.GT.AND P5, PT, R73, R200, PT ;  /* 0x000000c84900720c */ /* 0x000fe40003fa4270 */
[----:B------:R-:W-:-:S02]  /*fa10*/  FSEL R29, R29, -INF , !P6 ;  /* 0xff8000001d1d7808 */ /* 0x000fc40007000000 */
[C---:B------:R-:W-:Y:S02]  /*fa20*/  ISETP.GT.AND P3, PT, R73.reuse, R172, PT ;  /* 0x000000ac4900720c */ /* 0x040fe40003f64270 */
[----:B------:R-:W-:Y:S02]  /*fa30*/  ISETP.GT.AND P6, PT, R73, R84, PT ;  /* 0x000000544900720c */ /* 0x000fe40003fc4270 */
[----:B------:R-:W-:Y:S02]  /*fa40*/  FSEL R192, R115, -INF , !P4 ;  /* 0xff80000073c07808 */ /* 0x000fe40006000000 */
[----:B------:R-:W-:Y:S02]  /*fa50*/  FSEL R190, R110, -INF , !P2 ;  /* 0xff8000006ebe7808 */ /* 0x000fe40005000000 */
[----:B------:R-:W-:Y:S02]  /*fa60*/  ISETP.GT.AND P2, PT, R73, R93, PT ;  /* 0x0000005d4900720c */ /* 0x000fe40003f44270 */
[----:B------:R-:W-:Y:S01]  /*fa70*/  FSEL R115, R107, -INF , !P5 ;  /* 0xff8000006b737808 */ /* 0x000fe20006800000 */
[----:B------:R-:W-:Y:S01]  /*fa80*/  IMAD.MOV.U32 R107, RZ, RZ, R77 ;  /* 0x000000ffff6b7224 */ /* 0x000fe200078e004d */
[----:B------:R-:W-:Y:S01]  /*fa90*/  FSEL R176, R111, -INF , !P3 ;  /* 0xff8000006fb07808 */ /* 0x000fe20005800000 */
[----:B------:R-:W-:Y:S01]  /*faa0*/  IMAD.U32 R111, RZ, RZ, UR21 ;  /* 0x00000015ff6f7e24 */ /* 0x000fe2000f8e00ff */
[----:B------:R-:W-:-:S02]  /*fab0*/  ISETP.GT.AND P5, PT, R73, R186, PT ;  /* 0x000000ba4900720c */ /* 0x000fc40003fa4270 */
[----:B------:R-:W-:Y:S01]  /*fac0*/  FSEL R89, R182, -INF , !P6 ;  /* 0xff800000b6597808 */ /* 0x000fe20007000000 */
[----:B------:R-:W-:Y:S01]  /*fad0*/  IMAD R111, R111, 0x80, R252 ;  /* 0x000000806f6f7824 */ /* 0x000fe200078e02fc */
[----:B------:R-:W-:Y:S02]  /*fae0*/  ISETP.GT.AND P6, PT, R73, R206, PT ;  /* 0x000000ce4900720c */ /* 0x000fe40003fc4270 */
[----:B------:R-:W-:Y:S01]  /*faf0*/  FSEL R178, R103, -INF , !P2 ;  /* 0xff80000067b27808 */ /* 0x000fe20005000000 */
[----:B------:R-:W-:Y:S01]  /*fb00*/  IMAD.MOV.U32 R110, RZ, RZ, R89 ;  /* 0x000000ffff6e7224 */ /* 0x000fe200078e0059 */
[----:B------:R-:W-:Y:S01]  /*fb10*/  ISETP.GT.AND P2, PT, R73, R92, PT ;  /* 0x0000005c4900720c */ /* 0x000fe20003f44270 */
[----:B------:R-:W-:Y:S01]  /*fb20*/  VIADD R111, R111, 0xffffff00 ;  /* 0xffffff006f6f7836 */ /* 0x000fe20000000000 */
[----:B------:R-:W-:Y:S01]  /*fb30*/  FSEL R170, R101, -INF , !P5 ;  /* 0xff80000065aa7808 */ /* 0x000fe20006800000 */
[----:B------:R-:W-:Y:S01]  /*fb40*/  VIADD R101, R234, 0x40 ;  /* 0x00000040ea657836 */ /* 0x000fe20000000000 */
[----:B------:R-:W-:Y:S01]  /*fb50*/  FSEL R215, R119, -INF , !P6 ;  /* 0xff80000077d77808 */ /* 0x000fe20007000000 */
[----:B------:R-:W-:Y:S01]  /*fb60*/  IMAD.MOV.U32 R119, RZ, RZ, R91 ;  /* 0x000000ffff777224 */ /* 0x000fe200078e005b */
[----:B------:R-:W-:Y:S01]  /*fb70*/  ISETP.GT.AND P6, PT, R73, R202, PT ;  /* 0x000000ca4900720c */ /* 0x000fe20003fc4270 */
[----:B------:R-:W-:Y:S01]  /*fb80*/  VIADD R101, R101, -UR28 ;  /* 0x8000001c65657c36 */ /* 0x000fe20008000000 */
[----:B------:R-:W-:Y:S01]  /*fb90*/  FSEL R89, R99, -INF , !P2 ;  /* 0xff80000063597808 */ /* 0x000fe20005000000 */
[----:B------:R-:W-:Y:S01]  /*fba0*/  IMAD.MOV.U32 R103, RZ, RZ, R107 ;  /* 0x000000ffff677224 */ /* 0x000fe200078e006b */
[C---:B------:R-:W-:Y:S01]  /*fbb0*/  ISETP.GT.AND P2, PT, R73.reuse, R76, PT ;  /* 0x0000004c4900720c */ /* 0x040fe20003f44270 */
[----:B------:R-:W-:Y:S01]  /*fbc0*/  IMAD.MOV.U32 R107, RZ, RZ, R116 ;  /* 0x000000ffff6b7224 */ /* 0x000fe200078e0074 */
[----:B------:R-:W-:Y:S01]  /*fbd0*/  FSEL R174, R106, -INF , !P6 ;  /* 0xff8000006aae7808 */ /* 0x000fe20007000000 */
[----:B------:R-:W-:Y:S01]  /*fbe0*/  IMAD.MOV.U32 R106, RZ, RZ, R75 ;  /* 0x000000ffff6a7224 */ /* 0x000fe200078e004b */
[----:B------:R-:W-:-:S02]  /*fbf0*/  ISETP.GT.AND P4, PT, R73, R194, PT ;  /* 0x000000c24900720c */ /* 0x000fc40003f84270 */
[----:B------:R-:W-:Y:S02]  /*fc00*/  FSEL R75, R207, -INF , !P2 ;  /* 0xff800000cf4b7808 */ /* 0x000fe40005000000 */
[----:B------:R-:W-:Y:S02]  /*fc10*/  ISETP.GT.AND P3, PT, R73, R242, PT ;  /* 0x000000f24900720c */ /* 0x000fe40003f64270 */
[----:B------:R-:W-:Y:S01]  /*fc20*/  ISETP.GT.AND P2, PT, R101, R111, PT ;  /* 0x0000006f6500720c */ /* 0x000fe20003f44270 */
[----:B------:R-:W-:Y:S01]  /*fc30*/  IMAD.MOV.U32 R111, RZ, RZ, R117 ;  /* 0x000000ffff6f7224 */ /* 0x000fe200078e0075 */
[----:B------:R-:W-:Y:S01]  /*fc40*/  ISETP.GT.AND P6, PT, R73, R188, PT ;  /* 0x000000bc4900720c */ /* 0x000fe20003fc4270 */
[----:B------:R-:W-:Y:S01]  /*fc50*/  IMAD.U32 R117, RZ, RZ, UR21 ;  /* 0x00000015ff757e24 */ /* 0x000fe2000f8e00ff */
[----:B------:R-:W-:Y:S01]  /*fc60*/  FSEL R184, R43, -INF , !P4 ;  /* 0xff8000002bb87808 */ /* 0x000fe20006000000 */
[----:B------:R-:W-:Y:S01]  /*fc70*/  IMAD.U32 R43, RZ, RZ, UR21 ;  /* 0x00000015ff2b7e24 */ /* 0x000fe2000f8e00ff */
[----:B------:R-:W-:Y:S01]  /*fc80*/  ISETP.GT.AND P4, PT, R73, R94, PT ;  /* 0x0000005e4900720c */ /* 0x000fe20003f84270 */
[--C-:B------:R-:W-:Y:S01]  /*fc90*/  IMAD R117, R117, 0x80, R252.reuse ;  /* 0x0000008075757824 */ /* 0x100fe200078e02fc */
[----:B------:R-:W-:Y:S01]  /*fca0*/  FSEL R180, R113, -INF , !P3 ;  /* 0xff80000071b47808 */ /* 0x000fe20005800000 */
[----:B------:R-:W-:Y:S01]  /*fcb0*/  IMAD R43, R43, 0x80, R252 ;  /* 0x000000802b2b7824 */ /* 0x000fe200078e02fc */
[----:B------:R-:W-:Y:S01]  /*fcc0*/  ISETP.GT.AND P3, PT, R73, R88, PT ;  /* 0x000000584900720c */ /* 0x000fe20003f64270 */
[----:B------:R-:W-:Y:S01]  /*fcd0*/  VIADD R117, R117, 0xffffff01 ;  /* 0xffffff0175757836 */ /* 0x000fe20000000000 */
[----:B------:R-:W-:Y:S01]  /*fce0*/  FSEL R182, R105, -INF , !P6 ;  /* 0xff80000069b67808 */ /* 0x000fe20007000000 */
[----:B------:R-:W-:Y:S01]  /*fcf0*/  VIADD R43, R43, 0xffffff08 ;  /* 0xffffff082b2b7836 */ /* 0x000fe20000000000 */
[C---:B------:R-:W-:Y:S01]  /*fd00*/  ISETP.GT.AND P6, PT, R73.reuse, R86, PT ;  /* 0x000000564900720c */ /* 0x040fe20003fc4270 */
[----:B------:R-:W-:Y:S01]  /*fd10*/  IMAD.MOV.U32 R105, RZ, RZ, R110 ;  /* 0x000000ffff697224 */ /* 0x000fe200078e006e */
[----:B------:R-:W-:-:S02]  /*fd20*/  ISETP.GT.AND P5, PT, R73, R80, PT ;  /* 0x000000504900720c */ /* 0x000fc40003fa4270 */
[----:B------:R-:W-:Y:S01]  /*fd30*/  FSEL R91, R100, -INF , !P4 ;  /* 0xff800000645b7808 */ /* 0x000fe20006000000 */
[----:B------:R-:W-:Y:S01]  /*fd40*/  IMAD.MOV.U32 R100, RZ, RZ, R119 ;  /* 0x000000ffff647224 */ /* 0x000fe200078e0077 */
[C---:B------:R-:W-:Y:S02]  /*fd50*/  ISETP.GT.AND P4, PT, R73.reuse, R78, PT ;  /* 0x0000004e4900720c */ /* 0x040fe40003f84270 */
[----:B------:R-:W-:Y:S01]  /*fd60*/  FSEL R168, R98, -INF , !P3 ;  /* 0xff80000062a87808 */ /* 0x000fe20005800000 */
[----:B------:R-:W-:Y:S01]  /*fd70*/  IMAD.MOV.U32 R98, RZ, RZ, R72 ;  /* 0x000000ffff627224 */ /* 0x000fe200078e0048 */
[----:B------:R-:W-:Y:S02]  /*fd80*/  ISETP.GT.AND P3, PT, R73, R74, PT ;  /* 0x0000004a4900720c */ /* 0x000fe40003f64270 */
[----:B------:R-:W-:Y:S02]  /*fd90*/  FSEL R79, R95, -INF , !P6 ;  /* 0xff8000005f4f7808 */ /* 0x000fe40007000000 */
[----:B------:R-:W-:-:S02]  /*fda0*/  FSEL R77, R213, -INF , !P5 ;  /* 0xff800000d54d7808 */ /* 0x000fc40006800000 */
[C---:B------:R-:W-:Y:S02]  /*fdb0*/  ISETP.GT.AND P6, PT, R73.reuse, R70, PT ;  /* 0x000000464900720c */ /* 0x040fe40003fc4270 */
[----:B------:R-:W-:Y:S02]  /*fdc0*/  ISETP.GT.AND P5, PT, R73, R64, PT ;  /* 0x000000404900720c */ /* 0x000fe40003fa4270 */
[----:B------:R-:W-:Y:S02]  /*fdd0*/  FSEL R113, R211, -INF , !P4 ;  /* 0xff800000d3717808 */ /* 0x000fe40006000000 */
[----:B------:R-:W-:Y:S02]  /*fde0*/  ISETP.GT.AND P4, PT, R73, R60, PT ;  /* 0x0000003c4900720c */ /* 0x000fe40003f84270 */
[----:B------:R-:W-:Y:S02]  /*fdf0*/  FSEL R73, R87, -INF , !P3 ;  /* 0xff80000057497808 */ /* 0x000fe40005800000 */
[----:B------:R-:W-:-:S02]  /*fe00*/  ISETP.GT.AND P3, PT, R101, R117, PT ;  /* 0x000000756500720c */ /* 0x000fc40003f64270 */
[----:B------:R-:W-:Y:S02]  /*fe10*/  FSEL R117, R237, -INF , !P6 ;  /* 0xff800000ed757808 */ /* 0x000fe40007000000 */
[----:B------:R-:W-:Y:S02]  /*fe20*/  FSEL R119, R46, -INF , !P5 ;  /* 0xff8000002e777808 */ /* 0x000fe40006800000 */
[C---:B------:R-:W-:Y:S02]  /*fe30*/  ISETP.GT.AND P6, PT, R101.reuse, R43, PT ;  /* 0x0000002b6500720c */ /* 0x040fe40003fc4270 */
        /* <DEDUP_REMOVED lines=12> */
[----:B------:R-:W-:Y:S01]  /*ff00*/  FSEL R110, R118, -INF , !P5 ;  /* 0xff800000766e7808 */ /* 0x000fe20006800000 */
[----:B------:R-:W-:Y:S01]  /*ff10*/  IMAD.MOV.U32 R118, RZ, RZ, R111 ;  /* 0x000000ffff767224 */ /* 0x000fe200078e006f */
[----:B------:R-:W-:Y:S02]  /*ff20*/  FSEL R87, R166, -INF , !P3 ;  /* 0xff800000a6577808 */ /* 0x000fe40005800000 */
[----:B------:R-:W-:-:S02]  /*ff30*/  ISETP.GT.AND P6, PT, R101, R196, PT ;  /* 0x000000c46500720c */ /* 0x000fc40003fc4270 */
[----:B------:R-:W-:Y:S02]  /*ff40*/  ISETP.GT.AND P3, PT, R101, R212, PT ;  /* 0x000000d46500720c */ /* 0x000fe40003f64270 */
[----:B------:R-:W-:Y:S02]  /*ff50*/  FSEL R99, R131, -INF , !P4 ;  /* 0xff80000083637808 */ /* 0x000fe40006000000 */
[----:B------:R-:W-:Y:S01]  /*ff60*/  FSEL R111, R48, -INF , !P2 ;  /* 0xff800000306f7808 */ /* 0x000fe20005000000 */
[----:B------:R-:W-:Y:S01]  /*ff70*/  IMAD.MOV.U32 R48, RZ, RZ, R98 ;  /* 0x000000ffff307224 */ /* 0x000fe200078e0062 */
        /* <DEDUP_REMOVED lines=10> */
[----:B------:R-:W-:Y:S01]  /*10020*/  IMAD.U32 R41, RZ, RZ, UR21 ;  /* 0x00000015ff297e24 */ /* 0x000fe2000f8e00ff */
[C---:B------:R-:W-:Y:S02]  /*10030*/  ISETP.GT.AND P4, PT, R101.reuse, R202, PT ;  /* 0x000000ca6500720c */ /* 0x040fe40003f84270 */
[----:B------:R-:W-:Y:S01]  /*10040*/  ISETP.GT.AND P5, PT, R101, R172, PT ;  /* 0x000000ac6500720c */ /* 0x000fe20003fa4270 */
[----:B------:R-:W-:Y:S01]  /*10050*/  IMAD R41, R41, 0x80, R252 ;  /* 0x0000008029297824 */ /* 0x000fe200078e02fc */
[----:B------:R-:W-:Y:S01]  /*10060*/  FSEL R125, R34, -INF , !P6 ;  /* 0xff800000227d7808 */ /* 0x000fe20007000000 */
[----:B------:R-:W-:Y:S01]  /*10070*/  IMAD.MOV.U32 R34, RZ, RZ, R87 ;  /* 0x000000ffff227224 */ /* 0x000fe200078e0057 */
[----:B------:R-:W-:Y:S01]  /*10080*/  FSEL R211, R55, -INF , !P3 ;  /* 0xff80000037d37808 */ /* 0x000fe20005800000 */
[----:B------:R-:W-:Y:S01]  /*10090*/  VIADD R41, R41, 0xffffff00 ;  /* 0xffffff0029297836 */ /* 0x000fe20000000000 */
[----:B------:R-:W-:Y:S01]  /*100a0*/  ISETP.GT.AND P6, PT, R101, R92, PT ;  /* 0x0000005c6500720c */ /* 0x000fe20003fc4270 */
[----:B------:R-:W-:Y:S01]  /*100b0*/  VIADD R55, R165, -UR28 ;  /* 0x8000001ca5377c36 */ /* 0x000fe20008000000 */
[----:B------:R-:W-:-:S02]  /*100c0*/  ISETP.GT.AND P3, PT, R101, R194, PT ;  /* 0x000000c26500720c */ /* 0x000fc40003f64270 */
[----:B------:R-:W-:Y:S01]  /*100d0*/  FSEL R131, R40, -INF , !P4 ;  /* 0xff80000028837808 */ /* 0x000fe20006000000 */
[----:B------:R-:W-:Y:S01]  /*100e0*/  IMAD.MOV.U32 R40, RZ, RZ, R72 ;  /* 0x000000ffff287224 */ /* 0x000fe200078e0048 */
[----:B------:R-:W-:Y:S02]  /*100f0*/  ISETP.GT.AND P4, PT, R101, R188, PT ;  /* 0x000000bc6500720c */ /* 0x000fe40003f84270 */
[----:B------:R-:W-:Y:S01]  /*10100*/  FSEL R164, R45, -INF , !P5 ;  /* 0xff8000002da47808 */ /* 0x000fe20006800000 */
[----:B------:R-:W-:Y:S01]  /*10110*/  IMAD.MOV.U32 R45, RZ, RZ, R105 ;  /* 0x000000ffff2d7224 */ /* 0x000fe200078e0069 */
[C---:B------:R-:W-:Y:S02]  /*10120*/  ISETP.GT.AND P2, PT, R101.reuse, R186, PT ;  /* 0x000000ba6500720c */ /* 0x040fe40003f44270 */
[----:B------:R-:W-:Y:S02]  /*10130*/  ISETP.GT.AND P5, PT, R101, R242, PT ;  /* 0x000000f26500720c */ /* 0x000fe40003fa4270 */
[----:B------:R-:W-:-:S02]  /*10140*/  FSEL R130, R24, -INF , !P6 ;  /* 0xff80000018827808 */ /* 0x000fc40007000000 */
        /* <DEDUP_REMOVED lines=8> */
[----:B------:R-:W-:Y:S01]  /*101d0*/  FSEL R123, R216, -INF , !P5 ;  /* 0xff800000d87b7808 */ /* 0x000fe20006800000 */
[----:B------:R-:W-:Y:S01]  /*101e0*/  IMAD.MOV.U32 R216, RZ, RZ, R96 ;  /* 0x000000ffffd87224 */ /* 0x000fe200078e0060 */
[C---:B------:R-:W-:Y:S01]  /*101f0*/  ISETP.GT.AND P2, PT, R101.reuse, R80, PT ;  /* 0x000000506500720c */ /* 0x040fe20003f44270 */
[----:B------:R-:W-:Y:S01]  /*10200*/  IMAD.U32 R235, RZ, RZ, UR21 ;  /* 0x00000015ffeb7e24 */ /* 0x000fe2000f8e00ff */
[----:B------:R-:W-:-:S02]  /*10210*/  ISETP.GT.AND P4, PT, R101, R86, PT ;  /* 0x000000566500720c */ /* 0x000fc40003f84270 */
[----:B------:R-:W-:Y:S01]  /*10220*/  FSEL R103, R13, -INF , !P6 ;  /* 0xff8000000d677808 */ /* 0x000fe20007000000 */
[----:B------:R-:W-:Y:S01]  /*10230*/  IMAD R235, R235, 0x80, R252 ;  /* 0x00000080ebeb7824 */ /* 0x000fe200078e02fc */
[----:B------:R-:W-:Y:S02]  /*10240*/  FSEL R95, R223, -INF , !P3 ;  /* 0xff800000df5f7808 */ /* 0x000fe40005800000 */
[----:B------:R-:W-:Y:S01]  /*10250*/  ISETP.GE.AND P6, PT, R41, R232, PT ;  /* 0x000000e82900720c */ /* 0x000fe20003fc6270 */
[----:B------:R-:W-:Y:S01]  /*10260*/  VIADD R235, R235, 0xffffff01 ;  /* 0xffffff01ebeb7836 */ /* 0x000fe20000000000 */
[C---:B------:R-:W-:Y:S02]  /*10270*/  ISETP.GT.AND P5, PT, R101.reuse, R88, PT ;  /* 0x000000586500720c */ /* 0x040fe40003fa4270 */
[----:B------:R-:W-:Y:S02]  /*10280*/  ISETP.GT.AND P3, PT, R101, R78, PT ;  /* 0x0000004e6500720c */ /* 0x000fe40003f64270 */
[----:B------:R-:W-:-:S02]  /*10290*/  FSEL R96, R17, -INF , !P2 ;  /* 0xff80000011607808 */ /* 0x000fc40005000000 */
[----:B------:R-:W-:Y:S02]  /*102a0*/  FSEL R87, R16, -INF , !P4 ;  /* 0xff80000010577808 */ /* 0x000fe40006000000 */
[C---:B------:R-:W-:Y:S02]  /*102b0*/  ISETP.GT.AND P2, PT, R101.reuse, R64, PT ;  /* 0x000000406500720c */ /* 0x040fe40003f44270 */
[----:B------:R-:W-:Y:S01]  /*102c0*/  FSEL R16, R216, -INF , !P6 ;  /* 0xff800000d8107808 */ /* 0x000fe20007000000 */
[----:B------:R-:W-:Y:S01]  /*102d0*/  IMAD.U32 R216, RZ, RZ, UR21 ;  /* 0x00000015ffd87e24 */ /* 0x000fe2000f8e00ff */
[----:B------:R-:W-:Y:S02]  /*102e0*/  FSEL R166, R20, -INF , !P5 ;  /* 0xff80000014a67808 */ /* 0x000fe40006800000 */
[----:B------:R-:W-:Y:S01]  /*102f0*/  FSEL R98, R12, -INF , !P3 ;  /* 0xff8000000c627808 */ /* 0x000fe20005800000 */
[----:B------:R-:W-:Y:S01]  /*10300*/  IMAD R216, R216, 0x80, R252 ;  /* 0x00000080d8d87824 */ /* 0x000fe200078e02fc */
[----:B------:R-:W-:-:S02]  /*10310*/  ISETP.GT.AND P5, PT, R101, R74, PT ;  /* 0x0000004a6500720c */ /* 0x000fc40003fa4270 */
[C---:B------:R-:W-:Y:S01]  /*10320*/  ISETP.GT.AND P4, PT, R101.reuse, R70, PT ;  /* 0x000000466500720c */ /* 0x040fe20003f84270 */
[----:B------:R-:W-:Y:S01]  /*10330*/  VIADD R216, R216, 0xffffff08 ;  /* 0xffffff08d8d87836 */ /* 0x000fe20000000000 */
[----:B------:R-:W-:Y:S02]  /*10340*/  ISETP.GT.AND P3, PT, R101, R60, PT ;  /* 0x0000003c6500720c */ /* 0x000fe40003f64270 */
[----:B------:R-:W-:Y:S02]  /*10350*/  FSEL R101, R4, -INF , !P2 ;  /* 0xff80000004657808 */ /* 0x000fe40005000000 */
[----:B------:R-:W-:Y:S02]  /*10360*/  ISETP.GT.AND P2, PT, R55, R41, PT ;  /* 0x000000293700720c */ /* 0x000fe40003f44270 */
[----:B------:R-:W-:Y:S02]  /*10370*/  FSEL R106, R9, -INF , !P4 ;  /* 0xff800000096a7808 */ /* 0x000fe40006000000 */
[----:B------:R-:W-:-:S02]  /*10380*/  FSEL R17, R128, -INF , !P2 ;  /* 0xff80000080117808 */ /* 0x000fc40005000000 */
[----:B------:R-:W-:Y:S02]  /*10390*/  FSEL R72, R8, -INF , !P5 ;  /* 0xff80000008487808 */ /* 0x000fe40006800000 */
[----:B------:R-:W-:Y:S02]  /*103a0*/  ISETP.GE.AND P4, PT, R41, R230, PT ;  /* 0x000000e62900720c */ /* 0x000fe40003f86270 */
[----:B------:R-:W-:Y:S02]  /*103b0*/  ISETP.GT.AND P2, PT, R55, R235, PT ;  /* 0x000000eb3700720c */ /* 0x000fe40003f44270 */
[----:B------:R-:W-:Y:S01]  /*103c0*/  ISETP.GE.AND P5, PT, R41, R231, PT ;  /* 0x000000e72900720c */ /* 0x000fe20003fa6270 */
[----:B------:R-:W-:Y:S01]  /*103d0*/  IMAD.MOV.U32 R41, RZ, RZ, R100 ;  /* 0x000000ffff297224 */ /* 0x000fe200078e0064 */
        /* <DEDUP_REMOVED lines=9> */
[CC--:B------:R-:W-:Y:S02]  /*10470*/  ISETP.GE.AND P3, PT, R216.reuse, R231.reuse, PT ;  /* 0x000000e7d800720c */ /* 0x0c0fe40003f66270 */
[----:B------:R-:W-:Y:S02]  /*10480*/  ISETP.GE.AND P6, PT, R216, R230, PT ;  /* 0x000000e6d800720c */ /* 0x000fe40003fc6270 */
[----:B------:R-:W-:Y:S02]  /*10490*/  FSEL R48, R48, -INF , !P4 ;  /* 0xff80000030307808 */ /* 0x000fe40006000000 */
[----:B------:R-:W-:Y:S02]  /*104a0*/  FSEL R9, R69, -INF , !P2 ;  /* 0xff80000045097808 */ /* 0x000fe40005000000 */
[----:B------:R-:W-:-:S02]  /*104b0*/  ISETP.GE.AND P4, PT, R240, R231, PT ;  /* 0x000000e7f000720c */ /* 0x000fc40003f86270 */
[----:B------:R-:W-:Y:S02]  /*104c0*/  FSEL R46, R46, -INF , !P5 ;  /* 0xff8000002e2e7808 */ /* 0x000fe40006800000 */
[----:B------:R-:W-:Y:S02]  /*104d0*/  ISETP.GE.AND P5, PT, R235, R230, PT ;  /* 0x000000e6eb00720c */ /* 0x000fe40003fa6270 */
[----:B------:R-:W-:Y:S02]  /*104e0*/  FSEL R24, R42, -INF , !P3 ;  /* 0xff8000002a187808 */ /* 0x000fe40005800000 */
[----:B------:R-:W-:Y:S02]  /*104f0*/  FSEL R9, R9, -INF , !P6 ;  /* 0xff80000009097808 */ /* 0x000fe40007000000 */
[----:B------:R-:W-:Y:S02]  /*10500*/  ISETP.GT.AND P3, PT, R55, R240, PT ;  /* 0x000000f03700720c */ /* 0x000fe40003f64270 */
[----:B------:R-:W-:-:S02]  /*10510*/  ISETP.GE.AND P6, PT, R84, R232, PT ;  /* 0x000000e85400720c */ /* 0x000fc40003fc6270 */
[----:B------:R-:W-:Y:S02]  /*10520*/  FSEL R20, R40, -INF , !P4 ;  /* 0xff80000028147808 */ /* 0x000fe40006000000 */
[----:B------:R-:W-:Y:S02]  /*10530*/  ISETP.GT.AND P4, PT, R55, R84, PT ;  /* 0x000000543700720c */ /* 0x000fe40003f84270 */
        /* <DEDUP_REMOVED lines=8> */
[----:B------:R-:W-:Y:S02]  /*105c0*/  ISETP.GE.AND P5, PT, R84, R231, PT ;  /* 0x000000e75400720c */ /* 0x000fe40003fa6270 */
[----:B------:R-:W-:-:S02]  /*105d0*/  FSEL R45, R45, -INF , !P3 ;  /* 0xff8000002d2d7808 */ /* 0x000fc40005800000 */
[----:B------:R-:W-:Y:S02]  /*105e0*/  ISETP.GT.AND P3, PT, R55, R28, PT ;  /* 0x0000001c3700720c */ /* 0x000fe40003f64270 */
[----:B------:R-:W-:Y:S02]  /*105f0*/  FSEL R12, R99, -INF , !P5 ;  /* 0xff800000630c7808 */ /* 0x000fe40006800000 */
[C---:B------:R-:W-:Y:S02]  /*10600*/  ISETP.GE.AND P5, PT, R28.reuse, R231, PT ;  /* 0x000000e71c00720c */ /* 0x040fe40003fa6270 */
[----:B------:R-:W-:Y:S02]  /*10610*/  ISETP.GE.AND P4, PT, R28, R230, PT ;  /* 0x000000e61c00720c */ /* 0x000fe40003f86270 */
        /* <DEDUP_REMOVED lines=20> */
[----:B------:R-:W-:Y:S02]  /*10760*/  ISETP.GE.AND P3, PT, R82, R230, PT ;  /* 0x000000e65200720c */ /* 0x000fe40003f66270 */
[----:B------:R-:W-:Y:S02]  /*10770*/  FSEL R121, R121, -INF , !P4 ;  /* 0xff80000079797808 */ /* 0x000fe40006000000 */
[----:B------:R-:W-:Y:S02]  /*10780*/  FSEL R99, R222, -INF , !P2 ;  /* 0xff800000de637808 */ /* 0x000fe40005000000 */
[----:B------:R-:W-:Y:S02]  /*10790*/  FSEL R42, R237, -INF , !P5 ;  /* 0xff800000ed2a7808 */ /* 0x000fe40006800000 */
        /* <DEDUP_REMOVED lines=29> */
[----:B------:R-:W-:Y:S02]  /*10970*/  ISETP.GE.AND P2, PT, R198, R233, PT ;  /* 0x000000e9c600720c */ /* 0x000fe40003f46270 */
[----:B------:R-:W-:Y:S02]  /*10980*/  FSEL R111, R114, -INF , !P3 ;  /* 0xff800000726f7808 */ /* 0x000fe40005800000 */
[----:B------:R-:W-:-:S02]  /*10990*/  ISETP.GT.AND P3, PT, R55, R198, PT ;  /* 0x000000c63700720c */ /* 0x000fc40003f64270 */
[----:B------:R-:W-:Y:S02]  /*109a0*/  FSEL R121, R109, -INF , !P2 ;  /* 0xff8000006d797808 */ /* 0x000fe40005000000 */
[-C--:B------:R-:W-:Y:S02]  /*109b0*/  ISETP.GE.AND P4, PT, R198, R230.reuse, PT ;  /* 0x000000e6c600720c */ /* 0x080fe40003f86270 */
[----:B------:R-:W-:Y:S02]  /*109c0*/  FSEL R109, R112, -INF , !P3 ;  /* 0xff800000706d7808 */ /* 0x000fe40005800000 */
[----:B------:R-:W-:Y:S02]  /*109d0*/  ISETP.GE.AND P3, PT, R196, R230, PT ;  /* 0x000000e6c400720c */ /* 0x000fe40003f66270 */
[----:B------:R-:W-:Y:S02]  /*109e0*/  FSEL R109, R109, -INF , !P4 ;  /* 0xff8000006d6d7808 */ /* 0x000fe40006000000 */
        /* <DEDUP_REMOVED lines=9> */
[----:B------:R-:W-:Y:S02]  /*10a80*/  FSEL R217, R65, -INF , !P4 ;  /* 0xff80000041d97808 */ /* 0x000fe40006000000 */
[----:B------:R-:W-:Y:S02]  /*10a90*/  ISETP.GT.AND P4, PT, R55, R202, PT ;  /* 0x000000ca3700720c */ /* 0x000fe40003f84270 */
        /* <DEDUP_REMOVED lines=9> */
[----:B------:R-:W-:Y:S02]  /*10b30*/  IABS R59, R104 ;  /* 0x00000068003b7213 */ /* 0x000fe40000000000 */
[----:B------:R-:W-:Y:S02]  /*10b40*/  ISETP.GT.AND P4, PT, R55, R194, PT ;  /* 0x000000c23700720c */ /* 0x000fe40003f84270 */
[----:B------:R-:W-:Y:S02]  /*10b50*/  I2FP.F32.S32 R104, R59 ;  /* 0x0000003b00687245 */ /* 0x000fe40000201400 */
[----:B------:R-:W-:Y:S02]  /*10b60*/  FSEL R57, R57, -INF , !P4 ;  /* 0xff80000039397808 */ /* 0x000fe40006000000 */
[----:B------:R-:W-:Y:S01]  /*10b70*/  ISETP.GE.AND P5, PT, R196, R231, PT ;  /* 0x000000e7c400720c */ /* 0x000fe20003fa6270 */
[----:B------:R-:W-:Y:S01]  /*10b80*/  FFMA.FTZ R35, R104, -UR6, R35 ;  /* 0x8000000668237c23 */ /* 0x000fe20008010023 */
[----:B------:R-:W-:-:S02]  /*10b90*/  FSEL R211, R57, -INF , !P3 ;  /* 0xff80000039d37808 */ /* 0x000fc40005800000 */
[----:B------:R-:W-:Y:S02]  /*10ba0*/  ISETP.GT.AND P3, PT, R55, R93, PT ;  /* 0x0000005d3700720c */ /* 0x000fe40003f64270 */
[----:B------:R-:W-:Y:S02]  /*10bb0*/  IABS R102, R102 ;  /* 0x0000006600667213 */ /* 0x000fe40000000000 */
[----:B------:R-:W-:Y:S02]  /*10bc0*/  ISETP.GE.AND P6, PT, R204, R232, PT ;  /* 0x000000e8cc00720c */ /* 0x000fe40003fc6270 */
[----:B------:R-:W-:Y:S02]  /*10bd0*/  FSEL R212, R207, -INF , !P5 ;  /* 0xff800000cfd47808 */ /* 0x000fe40006800000 */
[----:B------:R-:W-:Y:S02]  /*10be0*/  FSEL R207, R35, -INF , !P3 ;  /* 0xff80000023cf7808 */ /* 0x000fe40005800000 */
[----:B------:R-:W-:-:S02]  /*10bf0*/  I2FP.F32.S32 R35, R102 ;  /* 0x0000006600237245 */ /* 0x000fc40000201400 */
[----:B------:R-:W-:Y:S02]  /*10c00*/  FSEL R214, R214, -INF , !P6 ;  /* 0xff800000d6d67808 */ /* 0x000fe40007000000 */
[----:B------:R-:W-:Y:S01]  /*10c10*/  ISETP.GE.AND P4, PT, R93, R230, PT ;  /* 0x000000e65d00720c */ /* 0x000fe20003f86270 */
[----:B------:R-:W-:Y:S01]  /*10c20*/  FFMA.FTZ R30, R35, -UR6, R30 ;  /* 0x80000006231e7c23 */ /* 0x000fe2000801001e */
[----:B------:R-:W-:Y:S02]  /*10c30*/  ISETP.GE.AND P6, PT, R198, R232, PT ;  /* 0x000000e8c600720c */ /* 0x000fe40003fc6270 */
[----:B------:R-:W-:Y:S02]  /*10c40*/  FSEL R207, R207, -INF , !P4 ;  /* 0xff800000cfcf7808 */ /* 0x000fe40006000000 */
[----:B------:R-:W-:Y:S02]  /*10c50*/  IABS R66, R66 ;  /* 0x0000004200427213 */ /* 0x000fe40000000000 */
[----:B------:R-:W-:-:S02]  /*10c60*/  FSEL R120, R192, -INF , !P6 ;  /* 0xff800000c0787808 */ /* 0x000fc40007000000 */
[----:B------:R-:W-:Y:S02]  /*10c70*/  ISETP.GT.AND P4, PT, R55, R242, PT ;  /* 0x000000f23700720c */ /* 0x000fe40003f84270 */
[C---:B------:R-:W-:Y:S02]  /*10c80*/  ISETP.GE.AND P2, PT, R196.reuse, R233, PT ;  /* 0x000000e9c400720c */ /* 0x040fe40003f46270 */
[----:B------:R-:W-:Y:S02]  /*10c90*/  ISETP.GE.AND P6, PT, R196, R232, PT ;  /* 0x000000e8c400720c */ /* 0x000fe40003fc6270 */
[----:B------:R-:W-:Y:S02]  /*10ca0*/  ISETP.GE.AND P5, PT, R172, R231, PT ;  /* 0x000000e7ac00720c */ /* 0x000fe40003fa6270 */
[----:B------:R-:W-:Y:S02]  /*10cb0*/  I2FP.F32.S32 R66, R66 ;  /* 0x0000004200427245 */ /* 0x000fe40000201400 */
[----:B------:R-:W-:-:S02]  /*10cc0*/  ISETP.GE.AND P3, PT, R242, R230, PT ;  /* 0x000000e6f200720c */ /* 0x000fc40003f66270 */
[----:B------:R-:W-:Y:S01]  /*10cd0*/  FSEL R30, R30, -INF , !P4 ;  /* 0xff8000001e1e7808 */ /* 0x000fe20006000000 */
[----:B------:R-:W-:Y:S01]  /*10ce0*/  FFMA.FTZ R31, R66, -UR6, R31 ;  /* 0x80000006421f7c23 */ /* 0x000fe2000801001f */
[----:B------:R-:W-:Y:S02]  /*10cf0*/  FSEL R85, R85, -INF , !P2 ;  /* 0xff80000055557808 */ /* 0x000fe40005000000 */
[----:B------:R-:W-:Y:S02]  /*10d00*/  FSEL R198, R190, -INF , !P6 ;  /* 0xff800000bec67808 */ /* 0x000fe40007000000 */
        /* <DEDUP_REMOVED lines=8> */
[----:B------:R-:W-:-:S02]  /*10d90*/  IABS R68, R68 ;  /* 0x0000004400447213 */ /* 0x000fc40000000000 */
[C---:B------:R-:W-:Y:S02]  /*10da0*/  ISETP.GE.AND P2, PT, R202.reuse, R233, PT ;  /* 0x000000e9ca00720c */ /* 0x040fe40003f46270 */
[----:B------:R-:W-:Y:S02]  /*10db0*/  ISETP.GE.AND P6, PT, R202, R232, PT ;  /* 0x000000e8ca00720c */ /* 0x000fe40003fc6270 */
[----:B------:R-:W-:Y:S02]  /*10dc0*/  FSEL R206, R131, -INF , !P5 ;  /* 0xff80000083ce7808 */ /* 0x000fe40006800000 */
[----:B------:R-:W-:Y:S02]  /*10dd0*/  ISETP.GE.AND P5, PT, R200, R231, PT ;  /* 0x000000e7c800720c */ /* 0x000fe40003fa6270 */
[----:B------:R-:W-:Y:S02]  /*10de0*/  FSEL R205, R31, -INF , !P3 ;  /* 0xff8000001fcd7808 */ /* 0x000fe40005800000 */
[----:B------:R-:W-:-:S02]  /*10df0*/  I2FP.F32.S32 R31, R68 ;  /* 0x00000044001f7245 */ /* 0x000fc40000201400 */
[----:B------:R-:W-:Y:S02]  /*10e00*/  FSEL R83, R83, -INF , !P2 ;  /* 0xff80000053537808 */ /* 0x000fe40005000000 */
[----:B------:R-:W-:Y:S01]  /*10e10*/  FSEL R202, R174, -INF , !P6 ;  /* 0xff800000aeca7808 */ /* 0x000fe20007000000 */
[----:B------:R-:W-:Y:S01]  /*10e20*/  FFMA.FTZ R26, R31, -UR6, R26 ;  /* 0x800000061f1a7c23 */ /* 0x000fe2000801001a */
[----:B------:R-:W-:Y:S02]  /*10e30*/  ISETP.GE.AND P4, PT, R188, R230, PT ;  /* 0x000000e6bc00720c */ /* 0x000fe40003f86270 */
[C---:B------:R-:W-:Y:S02]  /*10e40*/  ISETP.GE.AND P2, PT, R200.reuse, R233, PT ;  /* 0x000000e9c800720c */ /* 0x040fe40003f46270 */
[----:B------:R-:W-:Y:S02]  /*10e50*/  ISETP.GE.AND P6, PT, R200, R232, PT ;  /* 0x000000e8c800720c */ /* 0x000fe40003fc6270 */
[----:B------:R-:W-:-:S02]  /*10e60*/  FSEL R204, R129, -INF , !P5 ;  /* 0xff80000081cc7808 */ /* 0x000fc40006800000 */
[----:B------:R-:W-:Y:S02]  /*10e70*/  ISETP.GE.AND P5, PT, R194, R231, PT ;  /* 0x000000e7c200720c */ /* 0x000fe40003fa6270 */
[----:B------:R-:W-:Y:S02]  /*10e80*/  FSEL R205, R205, -INF , !P4 ;  /* 0xff800000cdcd7808 */ /* 0x000fe40006000000 */
[----:B------:R-:W-:Y:S02]  /*10e90*/  IABS R62, R62 ;  /* 0x0000003e003e7213 */ /* 0x000fe40000000000 */
[----:B------:R-:W-:Y:S02]  /*10ea0*/  FSEL R131, R97, -INF , !P2 ;  /* 0xff80000061837808 */ /* 0x000fe40005000000 */
[----:B------:R-:W-:Y:S02]  /*10eb0*/  FSEL R200, R115, -INF , !P6 ;  /* 0xff80000073c87808 */ /* 0x000fe40007000000 */
[----:B------:R-:W-:-:S02]  /*10ec0*/  ISETP.GT.AND P4, PT, R55, R186, PT ;  /* 0x000000ba3700720c */ /* 0x000fc40003f84270 */
[C---:B------:R-:W-:Y:S02]  /*10ed0*/  ISETP.GE.AND P2, PT, R194.reuse, R233, PT ;  /* 0x000000e9c200720c */ /* 0x040fe40003f46270 */
        /* <DEDUP_REMOVED lines=9> */
[----:B------:R-:W-:Y:S02]  /*10f70*/  ISETP.GT.AND P3, PT, R55, R94, PT ;  /* 0x0000005e3700720c */ /* 0x000fe40003f64270 */
[----:B------:R-:W-:Y:S02]  /*10f80*/  IABS R58, R58 ;  /* 0x0000003a003a7213 */ /* 0x000fe40000000000 */
[----:B------:R-:W-:-:S02]  /*10f90*/  FSEL R115, R27, -INF , !P3 ;  /* 0xff8000001b737808 */ /* 0x000fc40005800000 */
[----:B------:R-:W-:Y:S02]  /*10fa0*/  I2FP.F32.S32 R27, R58 ;  /* 0x0000003a001b7245 */ /* 0x000fe40000201400 */
[----:B------:R-:W-:Y:S02]  /*10fb0*/  ISETP.GE.AND P4, PT, R94, R230, PT ;  /* 0x000000e65e00720c */ /* 0x000fe40003f86270 */
[----:B------:R-:W-:Y:S01]  /*10fc0*/  IABS R56, R56 ;  /* 0x0000003800387213 */ /* 0x000fe20000000000 */
[----:B------:R-:W-:Y:S01]  /*10fd0*/  FFMA.FTZ R22, R27, -UR6, R22 ;  /* 0x800000061b167c23 */ /* 0x000fe20008010016 */
[----:B------:R-:W-:Y:S02]  /*10fe0*/  FSEL R115, R115, -INF , !P4 ;  /* 0xff80000073737808 */ /* 0x000fe40006000000 */
[----:B------:R-:W-:Y:S02]  /*10ff0*/  FSEL R184, R184, -INF , !P6 ;  /* 0xff800000b8b87808 */ /* 0x000fe40007000000 */
[----:B------:R-:W-:-:S02]  /*11000*/  ISETP.GT.AND P4, PT, R55, R92, PT ;  /* 0x0000005c3700720c */ /* 0x000fc40003f84270 */
[----:B------:R-:W-:Y:S02]  /*11010*/  ISETP.GE.AND P6, PT, R93, R232, PT ;  /* 0x000000e85d00720c */ /* 0x000fe40003fc6270 */
[----:B------:R-:W-:Y:S02]  /*11020*/  I2FP.F32.S32 R56, R56 ;  /* 0x0000003800387245 */ /* 0x000fe40000201400 */
[----:B------:R-:W-:Y:S02]  /*11030*/  ISETP.GE.AND P3, PT, R92, R230, PT ;  /* 0x000000e65c00720c */ /* 0x000fe40003f66270 */
[----:B------:R-:W-:Y:S01]  /*11040*/  FSEL R22, R22, -INF , !P4 ;  /* 0xff80000016167808 */ /* 0x000fe20006000000 */
[----:B------:R-:W-:Y:S01]  /*11050*/  FFMA.FTZ R23, R56, -UR6, R23 ;  /* 0x8000000638177c23 */ /* 0x000fe20008010017 */
[----:B------:R-:W-:Y:S02]  /*11060*/  FSEL R178, R178, -INF , !P6 ;  /* 0xff800000b2b27808 */ /* 0x000fe40007000000 */
[----:B------:R-:W-:-:S02]  /*11070*/  ISETP.GE.AND P6, PT, R242, R232, PT ;  /* 0x000000e8f200720c */ /* 0x000fc40003fc6270 */
[----:B------:R-:W-:Y:S02]  /*11080*/  FSEL R201, R201, -INF , !P2 ;  /* 0xff800000c9c97808 */ /* 0x000fe40005000000 */
[----:B------:R-:W-:Y:S02]  /*11090*/  ISETP.GE.AND P2, PT, R93, R233, PT ;  /* 0x000000e95d00720c */ /* 0x000fe40003f46270 */
[----:B------:R-:W-:Y:S02]  /*110a0*/  FSEL R127, R22, -INF , !P3 ;  /* 0xff800000167f7808 */ /* 0x000fe40005800000 */
[----:B------:R-:W-:Y:S02]  /*110b0*/  IABS R53, R53 ;  /* 0x0000003500357213 */ /* 0x000fe40000000000 */
[----:B------:R-:W-:Y:S02]  /*110c0*/  ISETP.GT.AND P3, PT, R55, R88, PT ;  /* 0x000000583700720c */ /* 0x000fe40003f64270 */
[----:B------:R-:W-:-:S02]  /*110d0*/  FSEL R180, R180, -INF , !P6 ;  /* 0xff800000b4b47808 */ /* 0x000fc40007000000 */
[----:B------:R-:W-:Y:S02]  /*110e0*/  ISETP.GE.AND P6, PT, R188, R232, PT ;  /* 0x000000e8bc00720c */ /* 0x000fe40003fc6270 */
[----:B------:R-:W-:Y:S02]  /*110f0*/  FSEL R199, R199, -INF , !P2 ;  /* 0xff800000c7c77808 */ /* 0x000fe40005000000 */
[----:B------:R-:W-:Y:S02]  /*11100*/  I2FP.F32.S32 R53, R53 ;  /* 0x0000003500357245 */ /* 0x000fe40000201400 */
[C---:B------:R-:W-:Y:S02]  /*11110*/  ISETP.GE.AND P2, PT, R242.reuse, R233, PT ;  /* 0x000000e9f200720c */ /* 0x040fe40003f46270 */
[----:B------:R-:W-:Y:S01]  /*11120*/  ISETP.GE.AND P5, PT, R242, R231, PT ;  /* 0x000000e7f200720c */ /* 0x000fe20003fa6270 */
[----:B------:R-:W-:Y:S01]  /*11130*/  FFMA.FTZ R18, R53, -UR6, R18 ;  /* 0x8000000635127c23 */ /* 0x000fe20008010012 */
[----:B------:R-:W-:-:S02]  /*11140*/  ISETP.GE.AND P4, PT, R88, R230, PT ;  /* 0x000000e65800720c */ /* 0x000fc40003f86270 */
[----:B------:R-:W-:Y:S02]  /*11150*/  FSEL R23, R23, -INF , !P3 ;  /* 0xff80000017177808 */ /* 0x000fe40005800000 */
[----:B------:R-:W-:Y:S02]  /*11160*/  FSEL R182, R182, -INF , !P6 ;  /* 0xff800000b6b67808 */ /* 0x000fe40007000000 */
[----:B------:R-:W-:Y:S02]  /*11170*/  ISETP.GE.AND P6, PT, R186, R232, PT ;  /* 0x000000e8ba00720c */ /* 0x000fe40003fc6270 */
[----:B------:R-:W-:Y:S02]  /*11180*/  FSEL R197, R197, -INF , !P2 ;  /* 0xff800000c5c57808 */ /* 0x000fe40005000000 */
[----:B------:R-:W-:Y:S02]  /*11190*/  FSEL R190, R123, -INF , !P5 ;  /* 0xff8000007bbe7808 */ /* 0x000fe40006800000 */
[----:B------:R-:W-:-:S02]  /*111a0*/  FSEL R129, R23, -INF , !P4 ;  /* 0xff80000017817808 */ /* 0x000fc40006000000 */
[----:B------:R-:W-:Y:S02]  /*111b0*/  IABS R54, R54 ;  /* 0x0000003600367213 */ /* 0x000fe40000000000 */
[C---:B------:R-:W-:Y:S02]  /*111c0*/  ISETP.GE.AND P2, PT, R188.reuse, R233, PT ;  /* 0x000000e9bc00720c */ /* 0x040fe40003f46270 */
[----:B------:R-:W-:Y:S02]  /*111d0*/  ISETP.GE.AND P5, PT, R188, R231, PT ;  /* 0x000000e7bc00720c */ /* 0x000fe40003fa6270 */
[----:B------:R-:W-:Y:S02]  /*111e0*/  ISETP.GT.AND P4, PT, R55, R86, PT ;  /* 0x000000563700720c */ /* 0x000fe40003f84270 */
[----:B------:R-:W-:Y:S02]  /*111f0*/  FSEL R170, R170, -INF , !P6 ;  /* 0xff800000aaaa7808 */ /* 0x000fe40007000000 */
[----:B------:R-:W-:-:S02]  /*11200*/  ISETP.GE.AND P6, PT, R94, R232, PT ;  /* 0x000000e85e00720c */ /* 0x000fc40003fc6270 */
[----:B------:R-:W-:Y:S02]  /*11210*/  I2FP.F32.S32 R54, R54 ;  /* 0x0000003600367245 */ /* 0x000fe40000201400 */
[----:B------:R-:W-:Y:S02]  /*11220*/  FSEL R195, R195, -INF , !P2 ;  /* 0xff800000c3c37808 */ /* 0x000fe40005000000 */
[----:B------:R-:W-:Y:S01]  /*11230*/  FSEL R188, R107, -INF , !P5 ;  /* 0xff8000006bbc7808 */ /* 0x000fe20006800000 */
[----:B------:R-:W-:Y:S01]  /*11240*/  FFMA.FTZ R19, R54, -UR6, R19 ;  /* 0x8000000636137c23 */ /* 0x000fe20008010013 */
[----:B------:R-:W-:Y:S02]  /*11250*/  ISETP.GE.AND P3, PT, R86, R230, PT ;  /* 0x000000e65600720c */ /* 0x000fe40003f66270 */
[----:B------:R-:W-:Y:S02]  /*11260*/  FSEL R18, R18, -INF , !P4 ;  /* 0xff80000012127808 */ /* 0x000fe40006000000 */
[----:B------:R-:W-:-:S02]  /*11270*/  ISETP.GE.AND P2, PT, R186, R233, PT ;  /* 0x000000e9ba00720c */ /* 0x000fc40003f46270 */
[----:B------:R-:W-:Y:S02]  /*11280*/  ISETP.GE.AND P5, PT, R186, R231, PT ;  /* 0x000000e7ba00720c */ /* 0x000fe40003fa6270 */
[----:B------:R-:W-:Y:S02]  /*11290*/  FSEL R128, R91, -INF , !P6 ;  /* 0xff8000005b807808 */ /* 0x000fe40007000000 */
[----:B------:R-:W-:Y:S02]  /*112a0*/  ISETP.GE.AND P6, PT, R92, R232, PT ;  /* 0x000000e85c00720c */ /* 0x000fe40003fc6270 */
[----:B------:R-:W-:Y:S02]  /*112b0*/  FSEL R93, R18, -INF , !P3 ;  /* 0xff800000125d7808 */ /* 0x000fe40005800000 */
[----:B------:R-:W-:Y:S02]  /*112c0*/  FSEL R189, R189, -INF , !P2 ;  /* 0xff800000bdbd7808 */ /* 0x000fe40005000000 */
[----:B------:R-:W-:-:S02]  /*112d0*/  FSEL R122, R105, -INF , !P5 ;  /* 0xff800000697a7808 */ /* 0x000fc40006800000 */
[----:B------:R-:W-:Y:S02]  /*112e0*/  ISETP.GT.AND P3, PT, R55, R80, PT ;  /* 0x000000503700720c */ /* 0x000fe40003f64270 */
[C---:B------:R-:W-:Y:S02]  /*112f0*/  ISETP.GE.AND P2, PT, R94.reuse, R233, PT ;  /* 0x000000e95e00720c */ /* 0x040fe40003f46270 */
[----:B------:R-:W-:Y:S02]  /*11300*/  ISETP.GE.AND P5, PT, R94, R231, PT ;  /* 0x000000e75e00720c */ /* 0x000fe40003fa6270 */
[----:B------:R-:W-:Y:S02]  /*11310*/  IABS R52, R52 ;  /* 0x0000003400347213 */ /* 0x000fe40000000000 */
[----:B------:R-:W-:Y:S02]  /*11320*/  FSEL R164, R89, -INF , !P6 ;  /* 0xff80000059a47808 */ /* 0x000fe40007000000 */
[----:B------:R-:W-:-:S02]  /*11330*/  FSEL R89, R19, -INF , !P3 ;  /* 0xff80000013597808 */ /* 0x000fc40005800000 */
[----:B------:R-:W-:Y:S02]  /*11340*/  FSEL R187, R187, -INF , !P2 ;  /* 0xff800000bbbb7808 */ /* 0x000fe40005000000 */
        /* <DEDUP_REMOVED lines=8> */
[----:B------:R-:W-:Y:S02]  /*113d0*/  FSEL R89, R89, -INF , !P4 ;  /* 0xff80000059597808 */ /* 0x000fe40006000000 */
[----:B------:R-:W-:Y:S02]  /*113e0*/  IABS R50, R50 ;  /* 0x0000003200327213 */ /* 0x000fe40000000000 */
[C---:B------:R-:W-:Y:S02]  /*113f0*/  ISETP.GE.AND P2, PT, R88.reuse, R233, PT ;  /* 0x000000e95800720c */ /* 0x040fe40003f46270 */
[----:B------:R-:W-:-:S02]  /*11400*/  ISETP.GE.AND P6, PT, R88, R232, PT ;  /* 0x000000e85800720c */ /* 0x000fc40003fc6270 */
[----:B------:R-:W-:Y:S02]  /*11410*/  ISETP.GE.AND P5, PT, R88, R231, PT ;  /* 0x000000e75800720c */ /* 0x000fe40003fa6270 */
[----:B------:R-:W-:Y:S02]  /*11420*/  ISETP.GT.AND P4, PT, R55, R78, PT ;  /* 0x0000004e3700720c */ /* 0x000fe40003f84270 */
[----:B------:R-:W-:Y:S02]  /*11430*/  I2FP.F32.S32 R50, R50 ;  /* 0x0000003200327245 */ /* 0x000fe40000201400 */
[----:B------:R-:W-:Y:S02]  /*11440*/  FSEL R181, R181, -INF , !P2 ;  /* 0xff800000b5b57808 */ /* 0x000fe40005000000 */
[----:B------:R-:W-:Y:S01]  /*11450*/  FSEL R168, R168, -INF , !P6 ;  /* 0xff800000a8a87808 */ /* 0x000fe20007000000 */
[----:B------:R-:W-:Y:S01]  /*11460*/  FFMA.FTZ R15, R50, -UR6, R15 ;  /* 0x80000006320f7c23 */ /* 0x000fe2000801000f */
[----:B------:R-:W-:-:S02]  /*11470*/  FSEL R166, R166, -INF , !P5 ;  /* 0xff800000a6a67808 */ /* 0x000fc40006800000 */
[----:B------:R-:W-:Y:S02]  /*11480*/  ISETP.GE.AND P3, PT, R78, R230, PT ;  /* 0x000000e64e00720c */ /* 0x000fe40003f66270 */
[----:B------:R-:W-:Y:S02]  /*11490*/  FSEL R14, R14, -INF , !P4 ;  /* 0xff8000000e0e7808 */ /* 0x000fe40006000000 */
[C---:B------:R-:W-:Y:S02]  /*114a0*/  ISETP.GE.AND P2, PT, R86.reuse, R233, PT ;  /* 0x000000e95600720c */ /* 0x040fe40003f46270 */
[C---:B------:R-:W-:Y:S02]  /*114b0*/  ISETP.GE.AND P6, PT, R86.reuse, R232, PT ;  /* 0x000000e85600720c */ /* 0x040fe40003fc6270 */
[----:B------:R-:W-:Y:S02]  /*114c0*/  ISETP.GE.AND P5, PT, R86, R231, PT ;  /* 0x000000e75600720c */ /* 0x000fe40003fa6270 */
[----:B------:R-:W-:-:S02]  /*114d0*/  FSEL R95, R14, -INF , !P3 ;  /* 0xff8000000e5f7808 */ /* 0x000fc40005800000 */
[----:B------:R-:W-:Y:S02]  /*114e0*/  IABS R47, R47 ;  /* 0x0000002f002f7213 */ /* 0x000fe40000000000 */
[----:B------:R-:W-:Y:S02]  /*114f0*/  FSEL R183, R183, -INF , !P2 ;  /* 0xff800000b7b77808 */ /* 0x000fe40005000000 */
[----:B------:R-:W-:Y:S02]  /*11500*/  FSEL R124, R79, -INF , !P6 ;  /* 0xff8000004f7c7808 */ /* 0x000fe40007000000 */
[----:B------:R-:W-:Y:S02]  /*11510*/  FSEL R104, R87, -INF , !P5 ;  /* 0xff80000057687808 */ /* 0x000fe40006800000 */
[----:B------:R-:W-:Y:S02]  /*11520*/  ISETP.GT.AND P3, PT, R55, R76, PT ;  /* 0x0000004c3700720c */ /* 0x000fe40003f64270 */
[----:B------:R-:W-:-:S02]  /*11530*/  ISETP.GE.AND P2, PT, R80, R233, PT ;  /* 0x000000e95000720c */ /* 0x000fc40003f46270 */
[C---:B------:R-:W-:Y:S02]  /*11540*/  ISETP.GE.AND P6, PT, R80.reuse, R232, PT ;  /* 0x000000e85000720c */ /* 0x040fe40003fc6270 */
[----:B------:R-:W-:Y:S02]  /*11550*/  ISETP.GE.AND P5, PT, R80, R231, PT ;  /* 0x000000e75000720c */ /* 0x000fe40003fa6270 */
[----:B------:R-:W-:Y:S02]  /*11560*/  I2FP.F32.S32 R47, R47 ;  /* 0x0000002f002f7245 */ /* 0x000fe40000201400 */
[----:B------:R-:W-:Y:S02]  /*11570*/  ISETP.GE.AND P4, PT, R76, R230, PT ;  /* 0x000000e64c00720c */ /* 0x000fe40003f86270 */
[----:B------:R-:W-:Y:S01]  /*11580*/  FSEL R15, R15, -INF , !P3 ;  /* 0xff8000000f0f7808 */ /* 0x000fe20005800000 */
[----:B------:R-:W-:Y:S01]  /*11590*/  FFMA.FTZ R10, R47, -UR6, R10 ;  /* 0x800000062f0a7c23 */ /* 0x000fe2000801000a */
[----:B------:R-:W-:-:S02]  /*115a0*/  FSEL R179, R179, -INF , !P2 ;  /* 0xff800000b3b37808 */ /* 0x000fc40005000000 */
[----:B------:R-:W-:Y:S02]  /*115b0*/  FSEL R114, R77, -INF , !P6 ;  /* 0xff8000004d727808 */ /* 0x000fe40007000000 */
[----:B------:R-:W-:Y:S02]  /*115c0*/  FSEL R96, R96, -INF , !P5 ;  /* 0xff80000060607808 */ /* 0x000fe40006800000 */
[C---:B------:R-:W-:Y:S02]  /*115d0*/  ISETP.GE.AND P2, PT, R78.reuse, R233, PT ;  /* 0x000000e94e00720c */ /* 0x040fe40003f46270 */
[C---:B------:R-:W-:Y:S02]  /*115e0*/  ISETP.GE.AND P6, PT, R78.reuse, R232, PT ;  /* 0x000000e84e00720c */ /* 0x040fe40003fc6270 */
[----:B------:R-:W-:Y:S02]  /*115f0*/  ISETP.GE.AND P5, PT, R78, R231, PT ;  /* 0x000000e74e00720c */ /* 0x000fe40003fa6270 */
[----:B------:R-:W-:-:S02]  /*11600*/  FSEL R97, R15, -INF , !P4 ;  /* 0xff8000000f617808 */ /* 0x000fc40006000000 */
[----:B------:R-:W-:Y:S02]  /*11610*/  IABS R44, R44 ;  /* 0x0000002c002c7213 */ /* 0x000fe40000000000 */
[----:B------:R-:W-:Y:S02]  /*11620*/  ISETP.GT.AND P4, PT, R55, R74, PT ;  /* 0x0000004a3700720c */ /* 0x000fe40003f84270 */
[----:B------:R-:W-:Y:S02]  /*11630*/  FSEL R175, R175, -INF , !P2 ;  /* 0xff800000afaf7808 */ /* 0x000fe40005000000 */
[----:B------:R-:W-:Y:S02]  /*11640*/  FSEL R113, R113, -INF , !P6 ;  /* 0xff80000071717808 */ /* 0x000fe40007000000 */
[----:B------:R-:W-:Y:S02]  /*11650*/  FSEL R98, R98, -INF , !P5 ;  /* 0xff80000062627808 */ /* 0x000fe40006800000 */
        /* <DEDUP_REMOVED lines=14> */
[----:B------:R-:W-:Y:S02]  /*11740*/  ISETP.GT.AND P3, PT, R55, R70, PT ;  /* 0x000000463700720c */ /* 0x000fe40003f64270 */
[----:B------:R-:W-:Y:S02]  /*11750*/  ISETP.GE.AND P4, PT, R70, R230, PT ;  /* 0x000000e64600720c */ /* 0x000fe40003f86270 */
[----:B------:R-:W-:Y:S02]  /*11760*/  FSEL R11, R11, -INF , !P3 ;  /* 0xff8000000b0b7808 */ /* 0x000fe40005800000 */
[----:B------:R-:W-:Y:S02]  /*11770*/  IABS R32, R32 ;  /* 0x0000002000207213 */ /* 0x000fe40000000000 */
[----:B------:R-:W-:Y:S02]  /*11780*/  FSEL R75, R11, -INF , !P4 ;  /* 0xff8000000b4b7808 */ /* 0x000fe40006000000 */
[----:B------:R-:W-:-:S02]  /*11790*/  FSEL R167, R167, -INF , !P2 ;  /* 0xff800000a7a77808 */ /* 0x000fc40005000000 */
[----:B------:R-:W-:Y:S02]  /*117a0*/  I2FP.F32.S32 R11, R32 ;  /* 0x00000020000b7245 */ /* 0x000fe40000201400 */
[----:B------:R-:W-:Y:S02]  /*117b0*/  ISETP.GE.AND P2, PT, R70, R233, PT ;  /* 0x000000e94600720c */ /* 0x000fe40003f46270 */
[----:B------:R-:W-:Y:S01]  /*117c0*/  IABS R33, R33 ;  /* 0x0000002100217213 */ /* 0x000fe20000000000 */
[----:B------:R-:W-:Y:S01]  /*117d0*/  FFMA.FTZ R6, R11, -UR6, R6 ;  /* 0x800000060b067c23 */ /* 0x000fe20008010006 */
[----:B------:R-:W-:Y:S02]  /*117e0*/  FSEL R112, R73, -INF , !P6 ;  /* 0xff80000049707808 */ /* 0x000fe40007000000 */
[----:B------:R-:W-:Y:S02]  /*117f0*/  FSEL R102, R72, -INF , !P5 ;  /* 0xff80000048667808 */ /* 0x000fe40006800000 */
[----:B------:R-:W-:-:S02]  /*11800*/  ISETP.GE.AND P6, PT, R70, R232, PT ;  /* 0x000000e84600720c */ /* 0x000fc40003fc6270 */
[----:B------:R-:W-:Y:S02]  /*11810*/  ISETP.GE.AND P5, PT, R70, R231, PT ;  /* 0x000000e74600720c */ /* 0x000fe40003fa6270 */
[----:B------:R-:W-:Y:S02]  /*11820*/  FSEL R173, R173, -INF , !P2 ;  /* 0xff800000adad7808 */ /* 0x000fe40005000000 */
[----:B------:R-:W-:Y:S02]  /*11830*/  I2FP.F32.S32 R10, R33 ;  /* 0x00000021000a7245 */ /* 0x000fe40000201400 */
[----:B------:R-:W-:Y:S02]  /*11840*/  ISETP.GE.AND P2, PT, R64, R233, PT ;  /* 0x000000e94000720c */ /* 0x000fe40003f46270 */
[----:B------:R-:W-:Y:S01]  /*11850*/  ISETP.GT.AND P4, PT, R55, R64, PT ;  /* 0x000000403700720c */ /* 0x000fe20003f84270 */
[----:B------:R-:W-:Y:S01]  /*11860*/  FFMA.FTZ R7, R10, -UR6, R7 ;  /* 0x800000060a077c23 */ /* 0x000fe20008010007 */
[----:B------:R-:W-:-:S02]  /*11870*/  FSEL R117, R117, -INF , !P6 ;  /* 0xff80000075757808 */ /* 0x000fc40007000000 */
[----:B------:R-:W-:Y:S02]  /*11880*/  FSEL R106, R106, -INF , !P5 ;  /* 0xff8000006a6a7808 */ /* 0x000fe40006800000 */
[C---:B------:R-:W-:Y:S02]  /*11890*/  ISETP.GE.AND P6, PT, R64.reuse, R232, PT ;  /* 0x000000e84000720c */ /* 0x040fe40003fc6270 */
[C---:B------:R-:W-:Y:S02]  /*118a0*/  ISETP.GE.AND P5, PT, R64.reuse, R231, PT ;  /* 0x000000e74000720c */ /* 0x040fe40003fa6270 */
[----:B------:R-:W-:Y:S02]  /*118b0*/  ISETP.GE.AND P3, PT, R64, R230, PT ;  /* 0x000000e64000720c */ /* 0x000fe40003f66270 */
[----:B------:R-:W-:Y:S02]  /*118c0*/  FSEL R171, R171, -INF , !P2 ;  /* 0xff800000abab7808 */ /* 0x000fe40005000000 */
[----:B------:R-:W-:-:S02]  /*118d0*/  FSEL R6, R6, -INF , !P4 ;  /* 0xff80000006067808 */ /* 0x000fc40006000000 */
[----:B------:R-:W-:Y:S02]  /*118e0*/  ISETP.GT.AND P2, PT, R55, R60, PT ;  /* 0x0000003c3700720c */ /* 0x000fe40003f44270 */
[----:B------:R-:W-:Y:S02]  /*118f0*/  FSEL R119, R119, -INF , !P6 ;  /* 0xff80000077777808 */ /* 0x000fe40007000000 */
        /* <DEDUP_REMOVED lines=11> */
[----:B------:R-:W-:Y:S06]  /*119b0*/  BRA.U !UP0, `(.L_x_1046) ;  /* 0x0000000508147547 */ /* 0x000fec000b800000 */
[----:B------:R-:W-:Y:S01]  /*119c0*/  IMAD.U32 R15, RZ, RZ, UR21 ;  /* 0x00000015ff0f7e24 */ /* 0x000fe2000f8e00ff */
[----:B------:R-:W-:Y:S01]  /*119d0*/  MOV R18, UR14 ;  /* 0x0000000e00127c02 */ /* 0x000fe20008000f00 */
[----:B------:R-:W-:Y:S01]  /*119e0*/  IMAD.U32 R14, RZ, RZ, UR21 ;  /* 0x00000015ff0e7e24 */ /* 0x000fe2000f8e00ff */
[----:B------:R1:W-:Y:S01]  /*119f0*/  @P0 STS.128 [R229+0x2000], RZ ;  /* 0x002000ffe5000388 */ /* 0x0003e20000000c00 */
[----:B------:R-:W-:Y:S01]  /*11a00*/  IMAD.U32 R22, RZ, RZ, UR21 ;  /* 0x00000015ff167e24 */ /* 0x000fe2000f8e00ff */
[----:B------:R-:W-:Y:S01]  /*11a10*/  @!P0 IADD3 R15, PT, PT, R15, -0x3, RZ ;  /* 0xfffffffd0f0f8810 */ /* 0x000fe20007ffe0ff */
[----:B------:R-:W-:Y:S01]  /*11a20*/  @!P0 VIADD R14, R14, 0xfffffffd ;  /* 0xfffffffd0e0e8836 */ /* 0x000fe20000000000 */
[----:B------:R-:W-:Y:S01]  /*11a30*/  BSSY.RECONVERGENT B0, `(.L_x_1047) ;  /* 0x000003c000007945 */ /* 0x000fe20003800200 */
[----:B------:R-:W-:Y:S02]  /*11a40*/  IMAD.U32 R19, RZ, RZ, UR14 ;  /* 0x0000000eff137e24 */ /* 0x000fe4000f8e00ff */
[----:B------:R-:W-:-:S04]  /*11a50*/  @!P0 IMAD.WIDE.U32 R6, R15, UR14, RZ ;  /* 0x0000000e0f068c25 */ /* 0x000fc8000f8e00ff */
[----:B------:R-:W-:-:S04]  /*11a60*/  @!P0 IMAD.WIDE.U32 R10, R14, UR14, RZ ;  /* 0x0000000e0e0a8c25 */ /* 0x000fc8000f8e00ff */
[----:B------:R-:W-:Y:S02]  /*11a70*/  @!P0 IMAD R15, R15, UR15, R7 ;  /* 0x0000000f0f0f8c24 */ /* 0x000fe4000f8e0207 */
[----:B------:R-:W-:Y:S02]  /*11a80*/  @!P0 IMAD R14, R14, UR15, R11 ;  /* 0x0000000f0e0e8c24 */ /* 0x000fe4000f8e020b */
[C---:B------:R-:W-:Y:S01]  /*11a90*/  @!P0 IMAD.SHL.U32 R7, R6.reuse, 0x80, RZ ;  /* 0x0000008006078824 */ /* 0x040fe200078e00ff */
[----:B------:R-:W-:Y:S01]  /*11aa0*/  @!P0 SHF.L.U64.HI R15, R6, 0x7, R15 ;  /* 0x00000007060f8819 */ /* 0x000fe2000001020f */
[----:B------:R-:W-:Y:S01]  /*11ab0*/  @!P0 VIADD R22, R22, 0xfffffffd ;  /* 0xfffffffd16168836 */ /* 0x000fe20000000000 */
[C---:B------:R-:W-:Y:S01]  /*11ac0*/  @!P0 SHF.L.U32 R6, R10.reuse, 0x7, RZ ;  /* 0x000000070a068819 */ /* 0x040fe200000006ff */
[----:B------:R-:W-:Y:S01]  /*11ad0*/  IMAD.U32 R11, RZ, RZ, UR14 ;  /* 0x0000000eff0b7e24 */ /* 0x000fe2000f8e00ff */
[----:B------:R-:W-:Y:S01]  /*11ae0*/  @!P0 SHF.L.U64.HI R14, R10, 0x7, R14 ;  /* 0x000000070a0e8819 */ /* 0x000fe2000001020e */
[----:B------:R-:W-:Y:S01]  /*11af0*/  @!P0 IMAD.WIDE.U32 R26, R22, UR14, RZ ;  /* 0x0000000e161a8c25 */ /* 0x000fe2000f8e00ff */
[----:B------:R-:W-:-:S02]  /*11b00*/  @!P0 LEA R18, P3, R18, R7, 0x5 ;  /* 0x0000000712128211 */ /* 0x000fc400078628ff */
[----:B------:R-:W-:Y:S01]  /*11b10*/  MOV R10, UR15 ;  /* 0x0000000f000a7c02 */ /* 0x000fe20008000f00 */
[----:B------:R-:W-:Y:S01]  /*11b20*/  IMAD.U32 R7, RZ, RZ, UR14 ;  /* 0x0000000eff077e24 */ /* 0x000fe2000f8e00ff */
[----:B------:R-:W-:Y:S02]  /*11b30*/  @!P0 LEA R19, P2, R19, R6, 0x6 ;  /* 0x0000000613138211 */ /* 0x000fe400078430ff */
[----:B------:R-:W-:Y:S02]  /*11b40*/  MOV R6, UR15 ;  /* 0x0000000f00067c02 */ /* 0x000fe40008000f00 */
[----:B------:R-:W-:Y:S01]  /*11b50*/  @!P0 LEA.HI.X R11, R11, R15, R10, 0x5, P3 ;  /* 0x0000000f0b0b8211 */ /* 0x000fe200018f2c0a */
[----:B------:R-:W-:Y:S01]  /*11b60*/  @!P0 IMAD R15, R22, UR15, R27 ;  /* 0x0000000f160f8c24 */ /* 0x000fe2000f8e021b */
[----:B------:R-:W-:Y:S02]  /*11b70*/  @!P0 LEA R22, P4, R26, R227, 0x8 ;  /* 0x000000e31a168211 */ /* 0x000fe400078840ff */
[----:B------:R-:W-:-:S02]  /*11b80*/  @!P0 LEA.HI.X R6, R7, R14, R6, 0x6, P2 ;  /* 0x0000000e07068211 */ /* 0x000fc400010f3406 */
[-C--:B------:R-:W-:Y:S02]  /*11b90*/  @!P0 LEA R14, P3, R18, R227.reuse, 0x1 ;  /* 0x000000e3120e8211 */ /* 0x080fe400078608ff */
        /* <DEDUP_REMOVED lines=37> */
.L_x_1048:
[----:B------:R-:W-:Y:S05]  /*11df0*/  BSYNC.RECONVERGENT B0 ;  /* 0x0000000000007941 */ /* 0x000fea0003800200 */
.L_x_1047:
[----:B------:R-:W0:Y:S02]  /*11e00*/  LDGDEPBAR ;  /* 0x00000000000079af */ /* 0x000e240000000000 */
.L_x_1046:
[----:B------:R-:W3:Y:S04]  /*11e10*/  LDL.LU R29, [R1+0x14] ;  /* 0x00001400011d7983 */ /* 0x000ee80000300800 */
[----:B------:R-:W4:Y:S04]  /*11e20*/  LDL.LU R47, [R1+0x8] ;  /* 0x00000800012f7983 */ /* 0x000f280000300800 */
[----:B------:R-:W5:Y:S04]  /*11e30*/  LDL.LU R50, [R1+0xc] ;  /* 0x00000c0001327983 */ /* 0x000f680000300800 */
[----:B------:R-:W5:Y:S04]  /*11e40*/  LDL.LU R58, [R1+0x10] ;  /* 0x00001000013a7983 */ /* 0x000f680000300800 */
[----:B------:R-:W5:Y:S01]  /*11e50*/  LDL.64 R68, [R1] ;  /* 0x0000000001447983 */ /* 0x000f620000100a00 */
[----:B------:R-:W-:Y:S01]  /*11e60*/  FMNMX3.FTZ R6, R36, R169, R193, !PT ;  /* 0x000000a924067276 */ /* 0x000fe200078100c1 */
[----:B------:R-:W-:Y:S01]  /*11e70*/  USHF.L.U32 UR24, UR16, 0x2, URZ ;  /* 0x0000000210187899 */ /* 0x000fe200080006ff */
[----:B-12---:R-:W-:Y:S01]  /*11e80*/  FMNMX3.FTZ R11, R3, R16, R8, !PT ;  /* 0x00000010030b7276 */ /* 0x006fe20007810008 */
        /* <DEDUP_REMOVED lines=10> */
[----:B------:R-:W-:Y:S01]  /*11f30*/  UIADD3 UR12, UPT, UPT, UR33, -0x56f99767, URZ ;  /* 0xa9066899210c7890 */ /* 0x000fe2000fffe0ff */
[----:B------:R-:W-:Y:S01]  /*11f40*/  FMNMX3.FTZ R11, R11, R118, R90, !PT ;  /* 0x000000760b0b7276 */ /* 0x000fe2000781005a */
[----:B------:R-:W-:Y:S01]  /*11f50*/  VIADD R59, R218, 0x4020 ;  /* 0x00004020da3b7836 */ /* 0x000fe20000000000 */
[----:B------:R-:W-:Y:S01]  /*11f60*/  FMNMX3.FTZ R6, R6, R61, R191, !PT ;  /* 0x0000003d06067276 */ /* 0x000fe200078100bf */
[----:B------:R-:W-:Y:S01]  /*11f70*/  @P1 VIADD R59, R210, 0xffffffe0 ;  /* 0xffffffe0d23b1836 */ /* 0x000fe20000000000 */
[----:B------:R-:W-:Y:S01]  /*11f80*/  FMNMX3.FTZ R11, R11, R216, R110, !PT ;  /* 0x000000d80b0b7276 */ /* 0x000fe2000781006e */
[----:B------:R-:W-:Y:S01]  /*11f90*/  UIADD3 UR11, UPT, UPT, UR33, 0x646e171e, URZ ;  /* 0x646e171e210b7890 */ /* 0x000fe2000fffe0ff */
[----:B------:R-:W-:Y:S01]  /*11fa0*/  FMNMX3.FTZ R6, R6, R81, R121, !PT ;  /* 0x0000005106067276 */ /* 0x000fe20007810079 */
[----:B------:R-:W-:Y:S01]  /*11fb0*/  UIADD3 UR23, UPT, UPT, UR24, 0x1, URZ ;  /* 0x0000000118177890 */ /* 0x000fe2000fffe0ff */
[----:B------:R-:W-:Y:S01]  /*11fc0*/  FMNMX3.FTZ R15, R2, R46, R34, !PT ;  /* 0x0000002e020f7276 */ /* 0x000fe20007810022 */
[----:B------:R-:W-:Y:S01]  /*11fd0*/  UISETP.GT.U32.AND UP0, UPT, UR16, UR18, UPT ;  /* 0x000000121000728c */ /* 0x000fe2000bf04070 */
[----:B------:R-:W-:-:S02]  /*11fe0*/  FMNMX3.FTZ R6, R6, R85, R239, !PT ;  /* 0x0000005506067276 */ /* 0x000fc400078100ef */
[----:B------:R-:W-:Y:S02]  /*11ff0*/  FMNMX3.FTZ R11, R11, R214, R120, !PT ;  /* 0x000000d60b0b7276 */ /* 0x000fe40007810078 */
[----:B------:R-:W-:Y:S02]  /*12000*/  FMNMX3.FTZ R6, R6, R83, R131, !PT ;  /* 0x0000005306067276 */ /* 0x000fe40007810083 */
[----:B------:R-:W-:Y:S02]  /*12010*/  FMNMX3.FTZ R15, R15, R24, R20, !PT ;  /* 0x000000180f0f7276 */ /* 0x000fe40007810014 */
[----:B------:R-:W-:Y:S02]  /*12020*/  FMNMX3.FTZ R6, R6, R201, R199, !PT ;  /* 0x000000c906067276 */ /* 0x000fe400078100c7 */
[----:B------:R-:W-:Y:S01]  /*12030*/  FMNMX3.FTZ R11, R11, R198, R196, !PT ;  /* 0x000000c60b0b7276 */ /* 0x000fe200078100c4 */
[----:B------:R-:W-:Y:S01]  /*12040*/  @UP0 UIADD3 UR21, UPT, UPT, UR21, -0x3, URZ ;  /* 0xfffffffd15150890 */ /* 0x000fe2000fffe0ff */
        /* <DEDUP_REMOVED lines=23> */
[----:B------:R-:W-:Y:S01]  /*121c0*/  FMNMX3.FTZ R7, R6, R171, R165, !PT ;  /* 0x000000ab06077276 */ /* 0x000fe200078100a5 */
[----:B------:R-:W-:Y:S01]  /*121d0*/  IMAD.U32 R6, RZ, RZ, UR24 ;  /* 0x00000018ff067e24 */ /* 0x000fe2000f8e00ff */
[----:B------:R-:W-:-:S02]  /*121e0*/  FMNMX3.FTZ R32, R11, R124, R114, !PT ;  /* 0x0000007c0b207276 */ /* 0x000fc40007810072 */
[----:B------:R-:W-:Y:S01]  /*121f0*/  FMNMX3.FTZ R26, R26, R223, R217, !PT ;  /* 0x000000df1a1a7276 */ /* 0x000fe200078100d9 */
[----:B------:R-:W1:Y:S01]  /*12200*/  SHFL.BFLY PT, R14, R7, 0x2, 0x1f ;  /* 0x0c401f00070e7f89 */ /* 0x000e6200000e0000 */
        /* <DEDUP_REMOVED lines=10> */
[----:B------:R-:W2:Y:S01]  /*122b0*/  SHFL.BFLY PT, R11, R32, 0x2, 0x1f ;  /* 0x0c401f00200b7f89 */ /* 0x000ea200000e0000 */
[----:B------:R-:W-:-:S02]  /*122c0*/  FMNMX3.FTZ R26, R26, R125, R115, !PT ;  /* 0x0000007d1a1a7276 */ /* 0x000fc40007810073 */
[----:B------:R-:W-:Y:S02]  /*122d0*/  FMNMX3.FTZ R15, R15, R104, R96, !PT ;  /* 0x000000680f0f7276 */ /* 0x000fe40007810060 */
[----:B------:R-:W-:Y:S02]  /*122e0*/  FMNMX3.FTZ R26, R26, R127, R129, !PT ;  /* 0x0000007f1a1a7276 */ /* 0x000fe40007810081 */
[----:B------:R-:W-:Y:S02]  /*122f0*/  FMNMX3.FTZ R15, R15, R98, R103, !PT ;  /* 0x000000620f0f7276 */ /* 0x000fe40007810067 */
[----:B------:R-:W-:Y:S02]  /*12300*/  FMNMX3.FTZ R26, R26, R93, R89, !PT ;  /* 0x0000005d1a1a7276 */ /* 0x000fe40007810059 */
[----:B------:R-:W-:Y:S02]  /*12310*/  FMNMX3.FTZ R15, R15, R102, R106, !PT ;  /* 0x000000660f0f7276 */ /* 0x000fe4000781006a */
[----:B-1----:R-:W-:-:S02]  /*12320*/  FMNMX.FTZ R14, R7, R14, !PT ;  /* 0x0000000e070e7209 */ /* 0x002fc40007810000 */
[----:B------:R-:W-:Y:S02]  /*12330*/  FMNMX3.FTZ R7, R26, R95, R97, !PT ;  /* 0x0000005f1a077276 */ /* 0x000fe40007810061 */
[----:B------:R-:W-:Y:S01]  /*12340*/  FMNMX3.FTZ R15, R15, R101, R100, !PT ;  /* 0x000000650f0f7276 */ /* 0x000fe20007810064 */
[----:B------:R-:W1:Y:S01]  /*12350*/  SHFL.BFLY PT, R55, R14, 0x1, 0x1f ;  /* 0x0c201f000e377f89 */ /* 0x000e6200000e0000 */
[----:B------:R-:W-:-:S03]  /*12360*/  FMNMX3.FTZ R7, R7, R74, R75, !PT ;  /* 0x0000004a07077276 */ /* 0x000fc6000781004b */
[----:B------:R-:W1:Y:S01]  /*12370*/  SHFL.BFLY PT, R22, R15, 0x2, 0x1f ;  /* 0x0c401f000f167f89 */ /* 0x000e6200000e0000 */
[----:B------:R-:W-:Y:S02]  /*12380*/  FMNMX3.FTZ R7, R7, R77, R76, !PT ;  /* 0x0000004d07077276 */ /* 0x000fe4000781004c */
[----:B--2---:R-:W-:-:S03]  /*12390*/  FMNMX.FTZ R11, R32, R11, !PT ;  /* 0x0000000b200b7209 */ /* 0x004fc60007810000 */
[----:B------:R-:W2:Y:S04]  /*123a0*/  SHFL.BFLY PT, R52, R7, 0x2, 0x1f ;  /* 0x0c401f0007347f89 */ /* 0x000ea800000e0000 */
[----:B------:R-:W2:Y:S01]  /*123b0*/  SHFL.BFLY PT, R54, R11, 0x1, 0x1f ;  /* 0x0c201f000b367f89 */ /* 0x000ea200000e0000 */
[----:B-1----:R-:W-:Y:S02]  /*123c0*/  FMNMX.FTZ R55, R14, R55, !PT ;  /* 0x000000370e377209 */ /* 0x002fe40007810000 */
[----:B------:R-:W-:-:S03]  /*123d0*/  FMNMX.FTZ R22, R15, R22, !PT ;  /* 0x000000160f167209 */ /* 0x000fc60007810000 */
[C---:B------:R-:W-:Y:S01]  /*123e0*/  FMUL.FTZ R174, R55.reuse, UR22 ;  /* 0x0000001637ae7c20 */ /* 0x040fe20008410000 */
[----:B------:R-:W-:Y:S01]  /*123f0*/  FSETP.NEU.FTZ.AND P3, PT, R55, -INF , PT ;  /* 0xff8000003700780b */ /* 0x000fe20003f7d000 */
[----:B------:R-:W1:Y:S01]  /*12400*/  SHFL.BFLY PT, R53, R22, 0x1, 0x1f ;  /* 0x0c201f0016357f89 */ /* 0x000e6200000e0000 */
[----:B--2---:R-:W-:Y:S02]  /*12410*/  FMNMX.FTZ R52, R7, R52, !PT ;  /* 0x0000003407347209 */ /* 0x004fe40007810000 */
[----:B------:R-:W-:Y:S02]  /*12420*/  FSEL R174, R174, RZ, P3 ;  /* 0x000000ffaeae7208 */ /* 0x000fe40001800000 */
[----:B------:R-:W-:Y:S02]  /*12430*/  FMNMX.FTZ R54, R11, R54, !PT ;  /* 0x000000360b367209 */ /* 0x000fe40007810000 */
[----:B------:R-:W2:Y:S01]  /*12440*/  SHFL.BFLY PT, R11, R52, 0x1, 0x1f ;  /* 0x0c201f00340b7f89 */ /* 0x000ea200000e0000 */
[--C-:B------:R-:W-:Y:S01]  /*12450*/  FFMA.FTZ R63, R21, UR22, -R174.reuse ;  /* 0x00000016153f7c23 */ /* 0x100fe200080108ae */
[C---:B------:R-:W-:Y:S01]  /*12460*/  FSETP.NEU.FTZ.AND P2, PT, R54.reuse, -INF , PT ;  /* 0xff8000003600780b */ /* 0x040fe20003f5d000 */
[----:B------:R-:W-:Y:S01]  /*12470*/  FMUL.FTZ R123, R54, UR22 ;  /* 0x00000016367b7c20 */ /* 0x000fe20008410000 */
[--C-:B------:R-:W-:Y:S01]  /*12480*/  FFMA.FTZ R169, R169, UR22, -R174.reuse ;  /* 0x00000016a9a97c23 */ /* 0x100fe200080108ae */
[--C-:B------:R-:W-:Y:S01]  /*12490*/  FFMA.FTZ R80, R193, UR22, -R174.reuse ;  /* 0x00000016c1507c23 */ /* 0x100fe200080108ae */
[--C-:B------:R-:W-:Y:S01]  /*124a0*/  FFMA.FTZ R72, R25, UR22, -R174.reuse ;  /* 0x0000001619487c23 */ /* 0x100fe200080108ae */
[----:B------:R-:W-:Y:S01]  /*124b0*/  MUFU.EX2 R63, R63 ;  /* 0x0000003f003f7308 */ /* 0x000fe20000000800 */
[----:B------:R-:W-:Y:S01]  /*124c0*/  FSEL R123, R123, RZ, P2 ;  /* 0x000000ff7b7b7208 */ /* 0x000fe20001000000 */
        /* <DEDUP_REMOVED lines=8> */
[----:B-1----:R-:W-:Y:S01]  /*12550*/  FMNMX.FTZ R53, R22, R53, !PT ;  /* 0x0000003516357209 */ /* 0x002fe20007810000 */
[--C-:B------:R-:W-:Y:S01]  /*12560*/  FFMA.FTZ R90, R90, UR22, -R123.reuse ;  /* 0x000000165a5a7c23 */ /* 0x100fe2000801087b */
[----:B------:R-:W-:Y:S01]  /*12570*/  FFMA.FTZ R110, R110, UR22, -R123 ;  /* 0x000000166e6e7c23 */ /* 0x000fe2000801087b */
[--C-:B------:R-:W-:Y:S01]  /*12580*/  FFMA.FTZ R83, R83, UR22, -R174.reuse ;  /* 0x0000001653537c23 */ /* 0x100fe200080108ae */
[C---:B------:R-:W-:Y:S01]  /*12590*/  FSETP.NEU.FTZ.AND P1, PT, R53.reuse, -INF , PT ;  /* 0xff8000003500780b */ /* 0x040fe20003f3d000 */
[----:B------:R-:W-:Y:S01]  /*125a0*/  FMUL.FTZ R105, R53, UR22 ;  /* 0x0000001635697c20 */ /* 0x000fe20008410000 */
[----:B------:R-:W-:Y:S01]  /*125b0*/  MUFU.EX2 R73, R73 ;  /* 0x0000004900497308 */ /* 0x000fe20000000800 */
[----:B--2---:R-:W-:Y:S01]  /*125c0*/  FMNMX.FTZ R52, R52, R11, !PT ;  /* 0x0000000b34347209 */ /* 0x004fe20007810000 */
[--C-:B------:R-:W-:Y:S01]  /*125d0*/  FFMA.FTZ R85, R85, UR22, -R174.reuse ;  /* 0x0000001655557c23 */ /* 0x100fe200080108ae */
[--C-:B------:R-:W-:Y:S01]  /*125e0*/  FFMA.FTZ R199, R199, UR22, -R174.reuse ;  /* 0x00000016c7c77c23 */ /* 0x100fe200080108ae */
[----:B------:R-:W-:Y:S01]  /*125f0*/  FSEL R105, R105, RZ, P1 ;  /* 0x000000ff69697208 */ /* 0x000fe20000800000 */
[----:B------:R-:W-:Y:S01]  /*12600*/  FFMA.FTZ R195, R195, UR22, -R174 ;  /* 0x00000016c3c37c23 */ /* 0x000fe200080108ae */
[C---:B------:R-:W-:Y:S01]  /*12610*/  FMUL.FTZ R78, R52.reuse, UR22 ;  /* 0x00000016344e7c20 */ /* 0x040fe20008410000 */
[----:B------:R-:W-:Y:S01]  /*12620*/  FSETP.NEU.FTZ.AND P0, PT, R52, -INF , PT ;  /* 0xff8000003400780b */ /* 0x000fe20003f1d000 */
[----:B------:R-:W-:Y:S01]  /*12630*/  MUFU.EX2 R80, R80 ;  /* 0x0000005000507308 */ /* 0x000fe20000000800 */
[--C-:B------:R-:W-:Y:S01]  /*12640*/  FFMA.FTZ R70, R34, UR22, -R105.reuse ;  /* 0x0000001622467c23 */ /* 0x100fe20008010869 */
[--C-:B------:R-:W-:Y:S01]  /*12650*/  FFMA.FTZ R60, R20, UR22, -R105.reuse ;  /* 0x00000016143c7c23 */ /* 0x100fe20008010869 */
[----:B------:R-:W-:Y:S01]  /*12660*/  FSEL R78, R78, RZ, P0 ;  /* 0x000000ff4e4e7208 */ /* 0x000fe20000000000 */
        /* <DEDUP_REMOVED lines=8> */
[----:B------:R-:W-:Y:S01]  /*126f0*/  FFMA.FTZ R194, R194, UR22, -R105 ;  /* 0x00000016c2c27c23 */ /* 0x000fe20008010869 */
[--C-:B------:R-:W-:Y:S01]  /*12700*/  FFMA.FTZ R184, R184, UR22, -R123.reuse ;  /* 0x00000016b8b87c23 */ /* 0x100fe2000801087b */
[----:B------:R-:W-:Y:S01]  /*12710*/  FFMA.FTZ R180, R180, UR22, -R123 ;  /* 0x00000016b4b47c23 */ /* 0x000fe2000801087b */
[--C-:B------:R-:W-:Y:S01]  /*12720*/  FFMA.FTZ R127, R127, UR22, -R78.reuse ;  /* 0x000000167f7f7c23 */ /* 0x100fe2000801084e */
[----:B------:R-:W-:Y:S01]  /*12730*/  MUFU.EX2 R71, R71 ;  /* 0x0000004700477308 */ /* 0x000fe20000000800 */
[----:B------:R-:W-:Y:S01]  /*12740*/  FFMA.FTZ R125, R125, UR22, -R78 ;  /* 0x000000167d7d7c23 */ /* 0x000fe2000801084e */
[--C-:B------:R-:W-:Y:S01]  /*12750*/  FFMA.FTZ R181, R181, UR22, -R174.reuse ;  /* 0x00000016b5b57c23 */ /* 0x100fe200080108ae */
        /* <DEDUP_REMOVED lines=15> */
[----:B------:R-:W-:Y:S01]  /*12850*/  FFMA.FTZ R116, R116, UR22, -R123 ;  /* 0x0000001674747c23 */ /* 0x000fe2000801087b */
[----:B------:R-:W-:Y:S01]  /*12860*/  FFMA.FTZ R104, R104, UR22, -R105 ;  /* 0x0000001668687c23 */ /* 0x000fe20008010869 */
[--C-:B------:R-:W-:Y:S01]  /*12870*/  FFMA.FTZ R93, R93, UR22, -R78.reuse ;  /* 0x000000165d5d7c23 */ /* 0x100fe2000801084e */
[--C-:B------:R-:W-:Y:S01]  /*12880*/  FFMA.FTZ R95, R95, UR22, -R78.reuse ;  /* 0x000000165f5f7c23 */ /* 0x100fe2000801084e */
[--C-:B------:R-:W-:Y:S01]  /*12890*/  FFMA.FTZ R77, R77, UR22, -R78.reuse ;  /* 0x000000164d4d7c23 */ /* 0x100fe2000801084e */
[----:B------:R-:W-:Y:S01]  /*128a0*/  FFMA.FTZ R76, R76, UR22, -R78 ;  /* 0x000000164c4c7c23 */ /* 0x000fe2000801084e */
[----:B------:R-:W-:Y:S08]  /*128b0*/  MUFU.EX2 R72, R72 ;  /* 0x0000004800487308 */ /* 0x000ff00000000800 */
[----:B------:R-:W-:Y:S08]  /*128c0*/  MUFU.EX2 R176, R176 ;  /* 0x000000b000b07308 */ /* 0x000ff00000000800 */
[----:B------:R-:W-:Y:S08]  /*128d0*/  MUFU.EX2 R79, R79 ;  /* 0x0000004f004f7308 */ /* 0x000ff00000000800 */
[----:B------:R-:W-:Y:S08]  /*128e0*/  MUFU.EX2 R99, R99 ;  /* 0x0000006300637308 */ /* 0x000ff00000000800 */
[----:B------:R-:W-:Y:S08]  /*128f0*/  MUFU.EX2 R90, R90 ;  /* 0x0000005a005a7308 */ /* 0x000ff00000000800 */
[----:B------:R-:W-:Y:S01]  /*12900*/  MUFU.EX2 R82, R82 ;  /* 0x0000005200527308 */ /* 0x000fe20000000800 */
[----:B---3--:R-:W-:-:S07]  /*12910*/  IMAD.MOV.U32 R210, RZ, RZ, R29 ;  /* 0x000000ffffd27224 */ /* 0x008fce00078e001d */
[----:B------:R-:W-:Y:S01]  /*12920*/  MUFU.EX2 R81, R81 ;  /* 0x0000005100517308 */ /* 0x000fe20000000800 */
[----:B----4-:R-:W-:-:S07]  /*12930*/  IMAD.MOV.U32 R242, RZ, RZ, R47 ;  /* 0x000000fffff27224 */ /* 0x010fce00078e002f */
[----:B------:R-:W-:Y:S01]  /*12940*/  MUFU.EX2 R61, R61 ;  /* 0x0000003d003d7308 */ /* 0x000fe20000000800 */
[--C-:B-----5:R-:W-:Y:S01]  /*12950*/  LOP3.LUT R6, R6, UR33, R69.reuse, 0x96, !PT ;  /* 0x0000002106067c12 */ /* 0x120fe2000f8e9645 */
[----:B------:R-:W-:Y:S02]  /*12960*/  IMAD.MOV.U32 R34, RZ, RZ, R68 ;  /* 0x000000ffff227224 */ /* 0x000fe400078e0044 */
[----:B------:R-:W-:Y:S01]  /*12970*/  FFMA.FTZ R68, R13, UR22, -R78 ;  /* 0x000000160d447c23 */ /* 0x000fe2000801084e */
[----:B------:R-:W-:Y:S02]  /*12980*/  IMAD.MOV.U32 R35, RZ, RZ, R69 ;  /* 0x000000ffff237224 */ /* 0x000fe400078e0045 */
[----:B------:R-:W-:Y:S01]  /*12990*/  FFMA.FTZ R69, R12, UR22, -R105 ;  /* 0x000000160c457c23 */ /* 0x000fe20008010869 */
[----:B------:R-:W-:Y:S01]  /*129a0*/  IMAD.WIDE.U32 R30, R6, -0x326172a9, RZ ;  /* 0xcd9e8d57061e7825 */ /* 0x000fe200078e00ff */
[----:B------:R-:W-:Y:S04]  /*129b0*/  MUFU.EX2 R110, R110 ;  /* 0x0000006e006e7308 */ /* 0x000fe80000000800 */
[----:B------:R-:W-:-:S02]  /*129c0*/  LOP3.LUT R6, R38, UR14, R31, 0x96, !PT ;  /* 0x0000000e26067c12 */ /* 0x000fc4000f8e961f */
[C---:B------:R-:W-:Y:S02]  /*129d0*/  LOP3.LUT R18, R30.reuse, UR13, R249, 0x96, !PT ;  /* 0x0000000d1e127c12 */ /* 0x040fe4000f8e96f9 */
[----:B------:R-:W-:Y:S01]  /*129e0*/  LOP3.LUT R30, R30, UR13, R245, 0x96, !PT ;  /* 0x0000000d1e1e7c12 */ /* 0x000fe2000f8e96f5 */
        /* <DEDUP_REMOVED lines=8> */
[----:B------:R-:W-:-:S04]  /*12a70*/  IMAD.WIDE.U32 R18, R18, -0x2daee0ad, RZ ;  /* 0xd2511f5312127825 */ /* 0x000fc800078e00ff */
[----:B------:R-:W-:Y:S01]  /*12a80*/  IMAD.WIDE.U32 R66, R6, -0x326172a9, RZ ;  /* 0xcd9e8d5706427825 */ /* 0x000fe200078e00ff */
[----:B------:R-:W-:Y:S01]  /*12a90*/  LOP3.LUT R6, R250, UR4, R65, 0x96, !PT ;  /* 0x00000004fa067c12 */ /* 0x000fe2000f8e9641 */
[----:B------:R-:W-:Y:S01]  /*12aa0*/  MUFU.EX2 R172, R172 ;  /* 0x000000ac00ac7308 */ /* 0x000fe20000000800 */
[----:B------:R-:W-:Y:S01]  /*12ab0*/  LOP3.LUT R64, R64, UR17, R19, 0x96, !PT ;  /* 0x0000001140407c12 */ /* 0x000fe2000f8e9613 */
        /* <DEDUP_REMOVED lines=8> */
[----:B------:R-:W-:-:S03]  /*12b40*/  LOP3.LUT R86, R86, UR9, R65, 0x96, !PT ;  /* 0x0000000956567c12 */ /* 0x000fc6000f8e9641 */
[----:B------:R-:W-:Y:S01]  /*12b50*/  FFMA.FTZ R65, R9, UR22, -R78 ;  /* 0x0000001609417c23 */ /* 0x000fe2000801084e */
[----:B------:R-:W-:Y:S01]  /*12b60*/  FSEL R9, R55, RZ, P3 ;  /* 0x000000ff37097208 */ /* 0x000fe20001800000 */
[----:B------:R-:W-:Y:S01]  /*12b70*/  IMAD.WIDE.U32 R66, R66, -0x2daee0ad, RZ ;  /* 0xd2511f5342427825 */ /* 0x000fe200078e00ff */
[----:B------:R-:W-:Y:S01]  /*12b80*/  LOP3.LUT R6, R30, UR15, R27, 0x96, !PT ;  /* 0x0000000f1e067c12 */ /* 0x000fe2000f8e961b */
[----:B------:R-:W-:Y:S02]  /*12b90*/  MUFU.EX2 R85, R85 ;  /* 0x0000005500557308 */ /* 0x000fe40000000800 */
[----:B------:R-:W-:Y:S01]  /*12ba0*/  IMAD.WIDE.U32 R30, R10, -0x2daee0ad, RZ ;  /* 0xd2511f530a1e7825 */ /* 0x000fe200078e00ff */
[----:B------:R-:W-:-:S03]  /*12bb0*/  LOP3.LUT R7, R26, UR12, R67, 0x96, !PT ;  /* 0x0000000c1a077c12 */ /* 0x000fc6000f8e9643 */
[----:B------:R-:W-:Y:S01]  /*12bc0*/  FADD.FTZ R9, R36, -R9 ;  /* 0x8000000924097221 */ /* 0x000fe20000010000 */
[----:B------:R-:W-:Y:S01]  /*12bd0*/  FFMA.FTZ R67, R45, UR22, -R78 ;  /* 0x000000162d437c23 */ /* 0x000fe2000801084e */
[----:B------:R-:W-:Y:S01]  /*12be0*/  IMAD.WIDE.U32 R86, R86, -0x2daee0ad, RZ ;  /* 0xd2511f5356567825 */ /* 0x000fe200078e00ff */
[----:B------:R-:W-:Y:S03]  /*12bf0*/  MUFU.EX2 R65, R65 ;  /* 0x0000004100417308 */ /* 0x000fe60000000800 */
[----:B------:R-:W-:Y:S01]  /*12c00*/  FMUL.FTZ R186, R9, UR22 ;  /* 0x0000001609ba7c20 */ /* 0x000fe20008410000 */
[----:B------:R-:W-:Y:S01]  /*12c10*/  IMAD.WIDE.U32 R22, R6, -0x326172a9, RZ ;  /* 0xcd9e8d5706167825 */ /* 0x000fe200078e00ff */
[----:B------:R-:W-:-:S03]  /*12c20*/  LOP3.LUT R30, R30, UR12, R87, 0x96, !PT ;  /* 0x0000000c1e1e7c12 */ /* 0x000fc6000f8e9657 */
[----:B------:R-:W-:Y:S01]  /*12c30*/  FFMA.FTZ R87, R17, UR22, -R78 ;  /* 0x0000001611577c23 */ /* 0x000fe2000801084e */
[----:B------:R-:W-:Y:S01]  /*12c40*/  LOP3.LUT R6, R18, UR15, R31, 0x96, !PT ;  /* 0x0000000f12067c12 */ /* 0x000fe2000f8e961f */
[----:B------:R-:W-:Y:S01]  /*12c50*/  IMAD.WIDE.U32 R32, R7, -0x326172a9, RZ ;  /* 0xcd9e8d5707207825 */ /* 0x000fe200078e00ff */
[----:B------:R-:W-:Y:S01]  /*12c60*/  LOP3.LUT R44, R14, UR8, R23, 0x96, !PT ;  /* 0x000000080e2c7c12 */ /* 0x000fe2000f8e9617 */
[----:B------:R-:W1:Y:S02]  /*12c70*/  MUFU.EX2 R186, R186 ;  /* 0x000000ba00ba7308 */ /* 0x000e640000000800 */
[----:B------:R-:W-:Y:S01]  /*12c80*/  IMAD.WIDE.U32 R30, R30, -0x326172a9, RZ ;  /* 0xcd9e8d571e1e7825 */ /* 0x000fe200078e00ff */
[----:B------:R-:W-:Y:S02]  /*12c90*/  LOP3.LUT R14, R22, UR7, R33, 0x96, !PT ;  /* 0x00000007160e7c12 */ /* 0x000fe4000f8e9621 */
[----:B------:R-:W-:Y:S01]  /*12ca0*/  PRMT R26, R32, 0x7773, RZ ;  /* 0x00007773201a7816 */ /* 0x000fe200000000ff */
[----:B------:R-:W-:Y:S01]  /*12cb0*/  IMAD.WIDE.U32 R56, R6, -0x326172a9, RZ ;  /* 0xcd9e8d5706387825 */ /* 0x000fe200078e00ff */
[C---:B------:R-:W-:Y:S01]  /*12cc0*/  PRMT R18, R30.reuse, 0x7773, RZ ;  /* 0x000077731e127816 */ /* 0x040fe200000000ff */
[----:B------:R-:W-:Y:S01]  /*12cd0*/  MUFU.EX2 R87, R87 ;  /* 0x0000005700577308 */ /* 0x000fe20000000800 */
[----:B------:R-:W-:Y:S01]  /*12ce0*/  PRMT R11, R30, 0x7772, RZ ;  /* 0x000077721e0b7816 */ /* 0x000fe200000000ff */
[----:B------:R-:W-:Y:S01]  /*12cf0*/  IMAD.MOV.U32 R22, RZ, RZ, R32 ;  /* 0x000000ffff167224 */ /* 0x000fe200078e0020 */
[----:B------:R-:W-:Y:S01]  /*12d00*/  LOP3.LUT R15, R56, UR7, R31, 0x96, !PT ;  /* 0x00000007380f7c12 */ /* 0x000fe2000f8e961f */
[----:B------:R-:W-:Y:S01]  /*12d10*/  IMAD.MOV.U32 R24, RZ, RZ, R30 ;  /* 0x000000ffff187224 */ /* 0x000fe200078e001e */
[----:B------:R-:W-:Y:S01]  /*12d20*/  PRMT R11, R11, 0x5410, R18 ;  /* 0x000054100b0b7816 */ /* 0x000fe20000000012 */
[----:B------:R-:W-:Y:S01]  /*12d30*/  IMAD.MOV.U32 R23, RZ, RZ, R35 ;  /* 0x000000ffff177224 */ /* 0x000fe200078e0023 */
[----:B------:R-:W-:Y:S01]  /*12d40*/  LOP3.LUT R21, R22, 0xff, RZ, 0xc0, !PT ;  /* 0x000000ff16157812 */ /* 0x000fe200078ec0ff */
[----:B------:R-:W-:Y:S01]  /*12d50*/  MUFU.EX2 R67, R67 ;  /* 0x0000004300437308 */ /* 0x000fe20000000800 */
[C---:B------:R-:W-:Y:S01]  /*12d60*/  LOP3.LUT R22, R14.reuse, 0xffff, RZ, 0xc0, !PT ;  /* 0x0000ffff0e167812 */ /* 0x040fe200078ec0ff */
[-C--:B-1----:R-:W-:Y:S01]  /*12d70*/  FMUL.FTZ R29, R161, R186.reuse ;  /* 0x000000baa11d7220 */ /* 0x082fe20000410000 */
[----:B------:R-:W-:Y:S01]  /*12d80*/  LOP3.LUT R18, R15, 0xffff, RZ, 0xc0, !PT ;  /* 0x0000ffff0f127812 */ /* 0x000fe200078ec0ff */
[-C--:B------:R-:W-:Y:S01]  /*12d90*/  FMUL.FTZ R45, R145, R186.reuse ;  /* 0x000000ba912d7220 */ /* 0x080fe20000410000 */
[----:B------:R-:W-:Y:S01]  /*12da0*/  LOP3.LUT R20, R14, 0xff, RZ, 0xc0, !PT ;  /* 0x000000ff0e147812 */ /* 0x000fe200078ec0ff */
[-C--:B------:R-:W-:Y:S01]  /*12db0*/  FMUL.FTZ R148, R148, R186.reuse ;  /* 0x000000ba94947220 */ /* 0x080fe20000410000 */
[----:B------:R-:W-:Y:S01]  /*12dc0*/  SHF.R.U32.HI R17, RZ, 0x8, R22 ;  /* 0x00000008ff117819 */ /* 0x000fe20000011616 */
[-C--:B------:R-:W-:Y:S01]  /*12dd0*/  FMUL.FTZ R149, R149, R186.reuse ;  /* 0x000000ba95957220 */ /* 0x080fe20000410000 */
[----:B------:R-:W-:Y:S01]  /*12de0*/  LOP3.LUT R13, R15, 0xff, RZ, 0xc0, !PT ;  /* 0x000000ff0f0d7812 */ /* 0x000fe200078ec0ff */
[-C--:B------:R-:W-:Y:S01]  /*12df0*/  FMUL.FTZ R132, R132, R186.reuse ;  /* 0x000000ba84847220 */ /* 0x080fe20000410000 */
[----:B------:R-:W-:Y:S01]  /*12e00*/  SHF.R.U32.HI R18, RZ, 0x8, R18 ;  /* 0x00000008ff127819 */ /* 0x000fe20000011612 */
[----:B------:R-:W-:Y:S01]  /*12e10*/  FMUL.FTZ R133, R133, R186 ;  /* 0x000000ba85857220 */ /* 0x000fe20000410000 */
[--C-:B------:R-:W-:Y:S01]  /*12e20*/  PRMT R20, R20, 0x5410, R17.reuse ;  /* 0x0000541014147816 */ /* 0x100fe20000000011 */
[----:B------:R-:W-:Y:S01]  /*12e30*/  MUFU.EX2 R199, R199 ;  /* 0x000000c700c77308 */ /* 0x000fe20000000800 */
[----:B------:R-:W-:Y:S01]  /*12e40*/  PRMT R18, R13, 0x5410, R18 ;  /* 0x000054100d127816 */ /* 0x000fe20000000012 */
[----:B------:R-:W-:Y:S01]  /*12e50*/  FFMA.FTZ R13, R5, UR22, -R78 ;  /* 0x00000016050d7c23 */ /* 0x000fe2000801084e */
[----:B------:R-:W-:-:S02]  /*12e60*/  PRMT R17, R15, 0x7632, R17 ;  /* 0x000076320f117816 */ /* 0x000fc40000000011 */
[----:B------:R-:W-:Y:S02]  /*12e70*/  PRMT R10, R30, 0x7771, RZ ;  /* 0x000077711e0a7816 */ /* 0x000fe400000000ff */
[----:B------:R-:W-:Y:S01]  /*12e80*/  SHF.R.U32.HI R30, RZ, 0x18, R15 ;  /* 0x00000018ff1e7819 */ /* 0x000fe2000001160f */
[----:B------:R-:W1:Y:S01]  /*12e90*/  MUFU.EX2 R36, R13 ;  /* 0x0000000d00247308 */ /* 0x000e620000000800 */
[----:B------:R-:W-:Y:S02]  /*12ea0*/  FSEL R5, R53, RZ, P1 ;  /* 0x000000ff35057208 */ /* 0x000fe40000800000 */
[----:B------:R-:W-:Y:S02]  /*12eb0*/  LOP3.LUT R15, R17, 0xff, RZ, 0xc0, !PT ;  /* 0x000000ff110f7812 */ /* 0x000fe400078ec0ff */
[----:B------:R-:W-:Y:S01]  /*12ec0*/  PRMT R7, R32, 0x7772, RZ ;  /* 0x0000777220077816 */ /* 0x000fe200000000ff */
[----:B------:R-:W-:Y:S01]  /*12ed0*/  FADD.FTZ R5, R2, -R5 ;  /* 0x8000000502057221 */ /* 0x000fe20000010000 */
[----:B------:R-:W-:Y:S01]  /*12ee0*/  PRMT R30, R15, 0x5410, R30 ;  /* 0x000054100f1e7816 */ /* 0x000fe2000000001e */
[----:B------:R-:W-:Y:S01]  /*12ef0*/  FFMA.FTZ R2, R4, UR22, -R123 ;  /* 0x0000001604027c23 */ /* 0x000fe2000801087b */
[----:B------:R-:W-:Y:S01]  /*12f00*/  PRMT R6, R32, 0x7771, RZ ;  /* 0x0000777120067816 */ /* 0x000fe200000000ff */
[----:B------:R-:W-:Y:S01]  /*12f10*/  FMUL.FTZ R92, R5, UR22 ;  /* 0x00000016055c7c20 */ /* 0x000fe20008410000 */
[----:B------:R-:W-:Y:S01]  /*12f20*/  FSEL R22, R54, RZ, P2 ;  /* 0x000000ff36167208 */ /* 0x000fe20001000000 */
[----:B------:R-:W-:Y:S01]  /*12f30*/  MUFU.EX2 R195, R195 ;  /* 0x000000c300c37308 */ /* 0x000fe20000000800 */
[----:B------:R-:W-:-:S02]  /*12f40*/  FSEL R15, R52, RZ, P0 ;  /* 0x000000ff340f7208 */ /* 0x000fc40000000000 */
[----:B------:R-:W-:Y:S01]  /*12f50*/  PRMT R7, R7, 0x5410, R26 ;  /* 0x0000541007077816 */ /* 0x000fe2000000001a */
[----:B------:R-:W-:Y:S01]  /*12f60*/  FADD.FTZ R3, R3, -R22 ;  /* 0x8000001603037221 */ /* 0x000fe20000010000 */
[----:B------:R-:W-:Y:S01]  /*12f70*/  PRMT R6, R21, 0x5410, R6 ;  /* 0x0000541015067816 */ /* 0x000fe20000000006 */
[----:B------:R-:W-:Y:S01]  /*12f80*/  FADD.FTZ R88, R0, -R15 ;  /* 0x8000000f00587221 */ /* 0x000fe20000010000 */
[----:B------:R-:W-:Y:S01]  /*12f90*/  IMAD.MOV.U32 R22, RZ, RZ, R34 ;  /* 0x000000ffff167224 */ /* 0x000fe200078e0022 */
[----:B------:R-:W2:Y:S01]  /*12fa0*/  MUFU.EX2 R2, R2 ;  /* 0x0000000200027308 */ /* 0x000ea20000000800 */
[----:B------:R-:W-:Y:S01]  /*12fb0*/  LOP3.LUT R0, R7, 0xff00ff, RZ, 0xc0, !PT ;  /* 0x00ff00ff07007812 */ /* 0x000fe200078ec0ff */
[----:B------:R-:W3:Y:S01]  /*12fc0*/  LDSM.16.MT88.4 R32, [R218+0x4000] ;  /* 0x00400000da20783b */ /* 0x000ee20000004200 */
[--C-:B------:R-:W-:Y:S01]  /*12fd0*/  HSET2.LE.AND R6, R6, R37.reuse, PT ;  /* 0x0000002506067233 */ /* 0x100fe20003803000 */
[----:B------:R-:W-:Y:S01]  /*12fe0*/  FMUL.FTZ R88, R88, UR22 ;  /* 0x0000001658587c20 */ /* 0x000fe20008410000 */
[----:B------:R-:W-:Y:S01]  /*12ff0*/  F2FP.BF16.F32.PACK_AB R5, R60, R71 ;  /* 0x000000473c05723e */ /* 0x000fe200000010ff */
[----:B------:R-:W-:Y:S01]  /*13000*/  FMUL.FTZ R3, R3, UR22 ;  /* 0x0000001603037c20 */ /* 0x000fe20008410000 */
[----:B------:R-:W-:Y:S01]  /*13010*/  HSET2.LE.AND R27, R0, R37, PT ;  /* 0x00000025001b7233 */ /* 0x000fe20003803000 */
[----:B------:R-:W4:Y:S01]  /*13020*/  MUFU.EX2 R92, R92 ;  /* 0x0000005c005c7308 */ /* 0x000f220000000800 */
[----:B-1----:R-:W-:-:S02]  /*13030*/  F2FP.BF16.F32.PACK_AB R0, R36, R65 ;  /* 0x000000412400723e */ /* 0x002fc400000010ff */
[----:B------:R-:W-:Y:S02]  /*13040*/  LOP3.LUT R26, R5, R6, RZ, 0xc0, !PT ;  /* 0x00000006051a7212 */ /* 0x000fe400078ec0ff */
[----:B------:R-:W-:Y:S01]  /*13050*/  LOP3.LUT R19, R24, 0xff, RZ, 0xc0, !PT ;  /* 0x000000ff18137812 */ /* 0x000fe200078ec0ff */
[----:B------:R-:W1:Y:S01]  /*13060*/  LDSM.16.MT88.4 R4, [R59] ;  /* 0x000000003b04783b */ /* 0x000e620000004200 */
[----:B------:R-:W-:Y:S01]  /*13070*/  LOP3.LUT R27, R0, R27, RZ, 0xc0, !PT ;  /* 0x0000001b001b7212 */ /* 0x000fe200078ec0ff */
[----:B------:R-:W5:Y:S01]  /*13080*/  MUFU.EX2 R88, R88 ;  /* 0x0000005800587308 */ /* 0x000f620000000800 */
[----:B------:R-:W-:Y:S02]  /*13090*/  LOP3.LUT R0, R11, 0xff00ff, RZ, 0xc0, !PT ;  /* 0x00ff00ff0b007812 */ /* 0x000fe400078ec0ff */
[----:B------:R-:W-:Y:S02]  /*130a0*/  PRMT R10, R19, 0x5410, R10 ;  /* 0x00005410130a7816 */ /* 0x000fe4000000000a */
[----:B------:R-:W-:-:S02]  /*130b0*/  PRMT R19, R14, 0x7632, R19 ;  /* 0x000076320e137816 */ /* 0x000fc40000000013 */
[--C-:B------:R-:W-:Y:S01]  /*130c0*/  HSET2.LE.AND R0, R0, R37.reuse, PT ;  /* 0x0000002500007233 */ /* 0x100fe20003803000 */
[----:B------:R-:W3:Y:S01]  /*130d0*/  MUFU.EX2 R193, R3 ;  /* 0x0000000300c17308 */ /* 0x000ee20000000800 */
[----:B--2---:R-:W-:Y:S01]  /*130e0*/  F2FP.BF16.F32.PACK_AB R15, R2, R73 ;  /* 0x00000049020f723e */ /* 0x004fe200000010ff */
[-C--:B----4-:R-:W-:Y:S01]  /*130f0*/  FMUL.FTZ R16, R152, R92.reuse ;  /* 0x0000005c98107220 */ /* 0x090fe20000410000 */
[----:B------:R-:W-:Y:S01]  /*13100*/  SHF.R.U32.HI R14, RZ, 0x18, R14 ;  /* 0x00000018ff0e7819 */ /* 0x000fe2000001160e */
[-C--:B------:R-:W-:Y:S01]  /*13110*/  FMUL.FTZ R8, R156, R92.reuse ;  /* 0x0000005c9c087220 */ /* 0x080fe20000410000 */
[----:B------:R-:W-:Y:S01]  /*13120*/  LOP3.LUT R19, R19, 0xff, RZ, 0xc0, !PT ;  /* 0x000000ff13137812 */ /* 0x000fe200078ec0ff */
[----:B------:R-:W-:Y:S01]  /*13130*/  FMUL.FTZ R9, R157, R92 ;  /* 0x0000005c9d097220 */ /* 0x000fe20000410000 */
[----:B------:R-:W-:Y:S01]  /*13140*/  LOP3.LUT R15, R15, R0, RZ, 0xc0, !PT ;  /* 0x000000000f0f7212 */ /* 0x000fe200078ec0ff */
[----:B------:R-:W-:Y:S01]  /*13150*/  IMAD.MOV.U32 R152, RZ, RZ, R56 ;  /* 0x000000ffff987224 */ /* 0x000fe200078e0038 */
[----:B------:R-:W-:Y:S01]  /*13160*/  PRMT R14, R19, 0x5410, R14 ;  /* 0x00005410130e7816 */ /* 0x000fe2000000000e */
[----:B------:R-:W-:Y:S01]  /*13170*/  IMAD.MOV.U32 R156, RZ, RZ, R22 ;  /* 0x000000ffff9c7224 */ /* 0x000fe200078e0016 */
[--C-:B------:R-:W-:Y:S01]  /*13180*/  HSET2.LE.AND R0, R18, R37.reuse, PT ;  /* 0x0000002512007233 */ /* 0x100fe20003803000 */
[----:B------:R-:W-:Y:S01]  /*13190*/  IMAD.MOV.U32 R157, RZ, RZ, R23 ;  /* 0x000000ffff9d7224 */ /* 0x000fe200078e0017 */
[----:B------:R-:W-:Y:S01]  /*131a0*/  F2FP.BF16.F32.PACK_AB R13, R80, R169 ;  /* 0x000000a9500d723e */ /* 0x000fe200000010ff */
[-C--:B-----5:R-:W-:Y:S01]  /*131b0*/  FMUL.FTZ R18, R154, R88.reuse ;  /* 0x000000589a127220 */ /* 0x0a0fe20000410000 */
[--C-:B------:R-:W-:Y:S01]  /*131c0*/  HSET2.LE.AND R20, R20, R37.reuse, PT ;  /* 0x0000002514147233 */ /* 0x100fe20003803000 */
[----:B------:R-:W-:Y:S01]  /*131d0*/  FMUL.FTZ R19, R155, R88 ;  /* 0x000000589b137220 */ /* 0x000fe20000410000 */
[--C-:B------:R-:W-:Y:S01]  /*131e0*/  HSET2.LE.AND R14, R14, R37.reuse, PT ;  /* 0x000000250e0e7233 */ /* 0x100fe20003803000 */
[----:B---3--:R-:W-:Y:S01]  /*131f0*/  FMUL.FTZ R31, R163, R193 ;  /* 0x000000c1a31f7220 */ /* 0x008fe20000410000 */
[----:B------:R-:W-:Y:S01]  /*13200*/  LOP3.LUT R12, R13, R0, RZ, 0xc0, !PT ;  /* 0x000000000d0c7212 */ /* 0x000fe200078ec0ff */
[----:B------:R-:W-:Y:S01]  /*13210*/  FFMA.FTZ R0, R28, UR22, -R105 ;  /* 0x000000161c007c23 */ /* 0x000fe20008010869 */
[----:B------:R-:W-:Y:S01]  /*13220*/  F2FP.BF16.F32.PACK_AB R17, R70, R91 ;  /* 0x0000005b4611723e */ /* 0x000fe200000010ff */
[----:B------:R-:W-:Y:S01]  /*13230*/  FMUL.FTZ R28, R160, R186 ;  /* 0x000000baa01c7220 */ /* 0x000fe20000410000 */
[----:B------:R-:W-:Y:S01]  /*13240*/  F2FP.BF16.F32.PACK_AB R25, R68, R87 ;  /* 0x000000574419723e */ /* 0x000fe200000010ff */
[----:B------:R-:W-:Y:S01]  /*13250*/  FMUL.FTZ R21, R141, R92 ;  /* 0x0000005c8d157220 */ /* 0x000fe20000410000 */
[--C-:B------:R-:W-:Y:S01]  /*13260*/  HSET2.LE.AND R10, R10, R37.reuse, PT ;  /* 0x000000250a0a7233 */ /* 0x100fe20003803000 */
[----:B------:R-:W2:Y:S01]  /*13270*/  MUFU.EX2 R0, R0 ;  /* 0x0000000000007308 */ /* 0x000ea20000000800 */
[----:B------:R-:W-:Y:S01]  /*13280*/  HSET2.LE.AND R13, R30, R37, PT ;  /* 0x000000251e0d7233 */ /* 0x000fe20003803000 */
[----:B------:R-:W-:Y:S01]  /*13290*/  FMUL.FTZ R22, R142, R88 ;  /* 0x000000588e167220 */ /* 0x000fe20000410000 */
[----:B------:R-:W-:Y:S01]  /*132a0*/  F2FP.BF16.F32.PACK_AB R11, R63, R72 ;  /* 0x000000483f0b723e */ /* 0x000fe200000010ff */
[----:B------:R-:W-:Y:S01]  /*132b0*/  FMUL.FTZ R23, R143, R88 ;  /* 0x000000588f177220 */ /* 0x000fe20000410000 */
[----:B------:R-:W-:Y:S01]  /*132c0*/  F2FP.BF16.F32.PACK_AB R30, R79, R176 ;  /* 0x000000b04f1e723e */ /* 0x000fe200000010ff */
[----:B------:R-:W-:Y:S01]  /*132d0*/  FMUL.FTZ R136, R136, R92 ;  /* 0x0000005c88887220 */ /* 0x000fe20000410000 */
[----:B------:R-:W-:Y:S01]  /*132e0*/  LOP3.LUT R24, R17, R20, RZ, 0xc0, !PT ;  /* 0x0000001411187212 */ /* 0x000fe200078ec0ff */
[----:B------:R-:W-:Y:S01]  /*132f0*/  FMUL.FTZ R17, R153, R92 ;  /* 0x0000005c99117220 */ /* 0x000fe20000410000 */
[----:B------:R-:W-:Y:S01]  /*13300*/  LOP3.LUT R25, R25, R14, RZ, 0xc0, !PT ;  /* 0x0000000e19197212 */ /* 0x000fe200078ec0ff */
[----:B------:R-:W-:Y:S01]  /*13310*/  IMAD.MOV.U32 R153, RZ, RZ, R57 ;  /* 0x000000ffff997224 */ /* 0x000fe200078e0039 */
[----:B------:R-:W-:Y:S01]  /*13320*/  LOP3.LUT R14, R11, R10, RZ, 0xc0, !PT ;  /* 0x0000000a0b0e7212 */ /* 0x000fe200078ec0ff */
[-C--:B------:R-:W-:Y:S01]  /*13330*/  FMUL.FTZ R10, R158, R88.reuse ;  /* 0x000000589e0a7220 */ /* 0x080fe20000410000 */
[----:B------:R-:W-:Y:S01]  /*13340*/  LOP3.LUT R13, R30, R13, RZ, 0xc0, !PT ;  /* 0x0000000d1e0d7212 */ /* 0x000fe200078ec0ff */
[----:B------:R-:W-:Y:S01]  /*13350*/  FMUL.FTZ R11, R159, R88 ;  /* 0x000000589f0b7220 */ /* 0x000fe20000410000 */
[----:B------:R-:W-:Y:S01]  /*13360*/  FMUL.FTZ R30, R162, R193 ;  /* 0x000000c1a21e7220 */ /* 0x000fe20000410000 */
[----:B------:R-:W-:-:S04]  /*13370*/  IMAD.WIDE.U32 R56, R44, -0x2daee0ad, RZ ;  /* 0xd2511f532c387825 */ /* 0x000fc800078e00ff */
[-C--:B------:R-:W-:Y:S01]  /*13380*/  FMUL.FTZ R20, R140, R92.reuse ;  /* 0x0000005c8c147220 */ /* 0x080fe20000410000 */
[----:B------:R-:W-:Y:S01]  /*13390*/  FMUL.FTZ R137, R137, R92 ;  /* 0x0000005c89897220 */ /* 0x000fe20000410000 */
[-C--:B------:R-:W-:Y:S01]  /*133a0*/  FMUL.FTZ R138, R138, R88.reuse ;  /* 0x000000588a8a7220 */ /* 0x080fe20000410000 */
[----:B------:R-:W-:Y:S01]  /*133b0*/  FMUL.FTZ R139, R139, R88 ;  /* 0x000000588b8b7220 */ /* 0x000fe20000410000 */
[----:B------:R-:W-:Y:S01]  /*133c0*/  LOP3.LUT R66, R66, UR11, R57, 0x96, !PT ;  /* 0x0000000b42427c12 */ /* 0x000fe2000f8e9639 */
[-C--:B------:R-:W-:Y:S01]  /*133d0*/  HMMA.16816.F32.BF16 R8, R24, R32.reuse, R8 ;  /* 0x000000201808723c */ /* 0x080fe20000041808 */
[C---:B------:R-:W-:Y:S01]  /*133e0*/  PRMT R62, R56.reuse, 0x7771, RZ ;  /* 0x00007771383e7816 */ /* 0x040fe200000000ff */
[----:B------:R-:W-:Y:S01]  /*133f0*/  IMAD.MOV.U32 R158, RZ, RZ, R50 ;  /* 0x000000ffff9e7224 */ /* 0x000fe200078e0032 */
[C---:B------:R-:W-:Y:S01]  /*13400*/  PRMT R47, R56.reuse, 0x7773, RZ ;  /* 0x00007773382f7816 */ /* 0x040fe200000000ff */
[----:B------:R-:W-:Y:S01]  /*13410*/  FFMA.FTZ R50, R43, UR22, -R78 ;  /* 0x000000162b327c23 */ /* 0x000fe2000801084e */
[----:B------:R-:W-:Y:S01]  /*13420*/  PRMT R94, R56, 0x7772, RZ ;  /* 0x00007772385e7816 */ /* 0x000fe200000000ff */
[----:B------:R-:W-:Y:S01]  /*13430*/  FMUL.FTZ R44, R144, R186 ;  /* 0x000000ba902c7220 */ /* 0x000fe20000410000 */
[----:B------:R-:W-:Y:S01]  /*13440*/  PRMT R107, R66, 0x7632, R107 ;  /* 0x00007632426b7816 */ /* 0x000fe2000000006b */
[----:B------:R-:W-:Y:S01]  /*13450*/  HMMA.16816.F32.BF16 R28, R12, R32, R28 ;  /* 0x000000200c1c723c */ /* 0x000fe2000004181c */
[----:B------:R-:W-:Y:S01]  /*13460*/  IMAD.MOV.U32 R32, RZ, RZ, R56 ;  /* 0x000000ffff207224 */ /* 0x000fe200078e0038 */
[----:B------:R-:W-:Y:S01]  /*13470*/  PRMT R94, R94, 0x5410, R47 ;  /* 0x000054105e5e7816 */ /* 0x000fe2000000002f */
[----:B------:R3:W-:Y:S01]  /*13480*/  MUFU.EX2 R56, R40 ;  /* 0x0000002800387308 */ /* 0x0007e20000000800 */
[----:B------:R-:W-:Y:S01]  /*13490*/  LOP3.LUT R48, R66, 0xff, RZ, 0xc0, !PT ;  /* 0x000000ff42307812 */ /* 0x000fe200078ec0ff */
[-C--:B------:R-:W-:Y:S01]  /*134a0*/  FMUL.FTZ R46, R146, R193.reuse ;  /* 0x000000c1922e7220 */ /* 0x080fe20000410000 */
[----:B------:R-:W-:Y:S01]  /*134b0*/  FMUL.FTZ R47, R147, R193 ;  /* 0x000000c1932f7220 */ /* 0x000fe20000410000 */
[----:B------:R-:W-:Y:S01]  /*134c0*/  LOP3.LUT R107, R107, 0xff, RZ, 0xc0, !PT ;  /* 0x000000ff6b6b7812 */ /* 0x000fe200078ec0ff */
[----:B------:R-:W-:Y:S01]  /*134d0*/  HMMA.16816.F32.BF16 R16, R24, R34, R16 ;  /* 0x000000221810723c */ /* 0x000fe20000041810 */
[----:B------:R-:W-:Y:S01]  /*134e0*/  FFMA.FTZ R3, R42, UR22, -R105 ;  /* 0x000000162a037c23 */ /* 0x000fe20008010869 */
[----:B------:R-:W-:-:S02]  /*134f0*/  IMAD.MOV.U32 R159, RZ, RZ, R58 ;  /* 0x000000ffff9f7224 */ /* 0x000fc400078e003a */
[--C-:B------:R-:W-:Y:S01]  /*13500*/  FFMA.FTZ R57, R41, UR22, -R78.reuse ;  /* 0x0000001629397c23 */ /* 0x100fe2000801084e */
[----:B------:R-:W-:Y:S01]  /*13510*/  FFMA.FTZ R58, R51, UR22, -R78 ;  /* 0x00000016333a7c23 */ /* 0x000fe2000801084e */
[----:B------:R-:W-:Y:S01]  /*13520*/  LOP3.LUT R33, R32, 0xff, RZ, 0xc0, !PT ;  /* 0x000000ff20217812 */ /* 0x000fe200078ec0ff */
[-C--:B------:R-:W-:Y:S01]  /*13530*/  FMUL.FTZ R150, R150, R193.reuse ;  /* 0x000000c196967220 */ /* 0x080fe20000410000 */
[----:B------:R-:W4:Y:S01]  /*13540*/  MUFU.EX2 R3, R3 ;  /* 0x0000000300037308 */ /* 0x000f220000000800 */
[C---:B-1----:R-:W-:Y:S01]  /*13550*/  HMMA.16816.F32.BF16 R20, R24.reuse, R4, R20 ;  /* 0x000000041814723c */ /* 0x042fe20000041814 */
[-C--:B------:R-:W-:Y:S01]  /*13560*/  FMUL.FTZ R151, R151, R193.reuse ;  /* 0x000000c197977220 */ /* 0x080fe20000410000 */
[-C--:B------:R-:W-:Y:S01]  /*13570*/  FMUL.FTZ R134, R134, R193.reuse ;  /* 0x000000c186867220 */ /* 0x080fe20000410000 */
[----:B------:R-:W-:Y:S01]  /*13580*/  FMUL.FTZ R135, R135, R193 ;  /* 0x000000c187877220 */ /* 0x000fe20000410000 */
[----:B---3--:R-:W-:Y:S02]  /*13590*/  LOP3.LUT R40, R66, 0xffff, RZ, 0xc0, !PT ;  /* 0x0000ffff42287812 */ /* 0x008fe400078ec0ff */
[----:B------:R-:W-:Y:S01]  /*135a0*/  PRMT R62, R33, 0x5410, R62 ;  /* 0x00005410213e7816 */ /* 0x000fe2000000003e */
[----:B------:R-:W-:Y:S01]  /*135b0*/  MUFU.EX2 R57, R57 ;  /* 0x0000003900397308 */ /* 0x000fe20000000800 */
[----:B------:R-:W-:Y:S01]  /*135c0*/  SHF.R.U32.HI R43, RZ, 0x8, R40 ;  /* 0x00000008ff2b7819 */ /* 0x000fe20000011628 */
[----:B------:R-:W-:Y:S01]  /*135d0*/  HMMA.16816.F32.BF16 R24, R24, R6, R136 ;  /* 0x000000061818723c */ /* 0x000fe20000041888 */
[----:B------:R-:W-:-:S02]  /*135e0*/  SHF.R.U32.HI R136, RZ, 0x18, R66 ;  /* 0x00000018ff887819 */ /* 0x000fc40000011642 */
[----:B------:R-:W-:Y:S02]  /*135f0*/  PRMT R48, R48, 0x5410, R43 ;  /* 0x0000541030307816 */ /* 0x000fe4000000002b */
[----:B------:R-:W-:Y:S01]  /*13600*/  PRMT R136, R107, 0x5410, R136 ;  /* 0x000054106b887816 */ /* 0x000fe20000000088 */
[--C-:B------:R-:W-:Y:S01]  /*13610*/  FFMA.FTZ R107, R49, UR22, -R174.reuse ;  /* 0x00000016316b7c23 */ /* 0x100fe200080108ae */
[----:B--2---:R-:W-:Y:S01]  /*13620*/  F2FP.BF16.F32.PACK_AB R49, R0, R69 ;  /* 0x000000450031723e */ /* 0x004fe200000010ff */
[C---:B------:R-:W-:Y:S01]  /*13630*/  HMMA.16816.F32.BF16 R44, R12.reuse, R4, R44 ;  /* 0x000000040c2c723c */ /* 0x040fe2000004182c */
[--C-:B------:R-:W-:Y:S01]  /*13640*/  HSET2.LE.AND R4, R48, R37.reuse, PT ;  /* 0x0000002530047233 */ /* 0x100fe20003803000 */
[----:B------:R1:W2:Y:S01]  /*13650*/  MUFU.EX2 R66, R50 ;  /* 0x0000003200427308 */ /* 0x0002a20000000800 */
[----:B------:R-:W3:Y:S01]  /*13660*/  LDSM.16.MT88.4 R40, [R218+0x4400] ;  /* 0x00440000da28783b */ /* 0x000ee20000004200 */
[----:B------:R-:W-:Y:S01]  /*13670*/  IMAD.U32 R5, RZ, RZ, UR23 ;  /* 0x00000017ff057e24 */ /* 0x000fe2000f8e00ff */
[----:B------:R-:W-:Y:S01]  /*13680*/  LOP3.LUT R138, R94, 0xff00ff, RZ, 0xc0, !PT ;  /* 0x00ff00ff5e8a7812 */ /* 0x000fe200078ec0ff */
[----:B------:R-:W-:Y:S01]  /*13690*/  FFMA.FTZ R94, R243, UR22, -R174 ;  /* 0x00000016f35e7c23 */ /* 0x000fe200080108ae */
[----:B------:R-:W-:Y:S01]  /*136a0*/  LOP3.LUT R4, R49, R4, RZ, 0xc0, !PT ;  /* 0x0000000431047212 */ /* 0x000fe200078ec0ff */
[C---:B------:R-:W-:Y:S01]  /*136b0*/  HMMA.16816.F32.BF16 R32, R12.reuse, R34, R148 ;  /* 0x000000220c20723c */ /* 0x040fe20000041894 */
[----:B------:R-:W-:Y:S01]  /*136c0*/  LOP3.LUT R5, R5, UR33, R157, 0x96, !PT ;  /* 0x0000002105057c12 */ /* 0x000fe2000f8e969d */
[----:B------:R-:W5:Y:S01]  /*136d0*/  MUFU.EX2 R58, R58 ;  /* 0x0000003a003a7308 */ /* 0x000f620000000800 */
[----:B------:R-:W-:Y:S01]  /*136e0*/  IMAD.MOV.U32 R243, RZ, RZ, R210 ;  /* 0x000000fffff37224 */ /* 0x000fe200078e00d2 */
[----:B------:R-:W-:Y:S01]  /*136f0*/  UIADD3 UR23, UPT, UPT, UR24, 0x2, URZ ;  /* 0x0000000218177890 */ /* 0x000fe2000fffe0ff */
[----:B------:R-:W-:Y:S01]  /*13700*/  PLOP3.LUT P0, PT, PT, PT, UP0, 0x80, 0x8 ;  /* 0x000000000008781c */ /* 0x000fe20003f0f008 */
[----:B------:R-:W-:Y:S01]  /*13710*/  IMAD.WIDE.U32 R140, R5, -0x326172a9, RZ ;  /* 0xcd9e8d57058c7825 */ /* 0x000fe200078e00ff */
[--C-:B------:R-:W-:Y:S01]  /*13720*/  HSET2.LE.AND R5, R136, R37.reuse, PT ;  /* 0x0000002588057233 */ /* 0x100fe20003803000 */
[----:B------:R-:W-:Y:S01]  /*13730*/  HMMA.16816.F32.BF16 R12, R12, R6, R132 ;  /* 0x000000060c0c723c */ /* 0x000fe20000041884 */
[----:B------:R-:W-:Y:S01]  /*13740*/  HSET2.LE.AND R6, R62, R37, PT ;  /* 0x000000253e067233 */ /* 0x000fe20003803000 */
[----:B------:R-:W-:Y:S01]  /*13750*/  MUFU.EX2 R107, R107 ;  /* 0x0000006b006b7308 */ /* 0x000fe20000000800 */
[----:B-1----:R-:W1:Y:S01]  /*13760*/  LDSM.16.MT88.4 R48, [R59+0x400] ;  /* 0x000400003b30783b */ /* 0x002e620000004200 */
[----:B----4-:R-:W-:Y:S01]  /*13770*/  F2FP.BF16.F32.PACK_AB R133, R56, R3 ;  /* 0x000000033885723e */ /* 0x010fe200000010ff */
[----:B------:R-:W-:Y:S01]  /*13780*/  UIADD3 UR24, UPT, UPT, UR24, 0x3, URZ ;  /* 0x0000000318187890 */ /* 0x000fe2000fffe0ff */
[----:B--2---:R-:W-:Y:S01]  /*13790*/  F2FP.BF16.F32.PACK_AB R132, R66, R67 ;  /* 0x000000434284723e */ /* 0x004fe200000010ff */
[----:B------:R-:W-:Y:S01]  /*137a0*/  FFMA.FTZ R91, R243, R92, R91 ;  /* 0x0000005cf35b7223 */ /* 0x000fe2000001005b */
[----:B------:R-:W-:-:S02]  /*137b0*/  LOP3.LUT R6, R133, R6, RZ, 0xc0, !PT ;  /* 0x0000000685067212 */ /* 0x000fc400078ec0ff */
[----:B------:R-:W-:Y:S01]  /*137c0*/  LOP3.LUT R133, R38, UR14, R141, 0x96, !PT ;  /* 0x0000000e26857c12 */ /* 0x000fe2000f8e968d */
[----:B------:R-:W-:Y:S01]  /*137d0*/  MUFU.EX2 R94, R94 ;  /* 0x0000005e005e7308 */ /* 0x000fe20000000800 */
[----:B------:R-:W-:Y:S01]  /*137e0*/  LOP3.LUT R5, R132, R5, RZ, 0xc0, !PT ;  /* 0x0000000584057212 */ /* 0x000fe200078ec0ff */
[----:B------:R-:W-:Y:S01]  /*137f0*/  FADD.FTZ R70, R70, R91 ;  /* 0x0000005b46467221 */ /* 0x000fe20000010000 */
[----:B------:R-:W-:Y:S01]  /*13800*/  LOP3.LUT R132, R208, UR14, R141, 0x96, !PT ;  /* 0x0000000ed0847c12 */ /* 0x000fe2000f8e968d */
[----:B------:R-:W-:Y:S01]  /*13810*/  IMAD.WIDE.U32 R136, R133, -0x2daee0ad, RZ ;  /* 0xd2511f5385887825 */ /* 0x000fe200078e00ff */
[----:B------:R-:W-:Y:S02]  /*13820*/  HSET2.LE.AND R7, R138, R37, PT ;  /* 0x000000258a077233 */ /* 0x000fe40003803000 */
[----:B-----5:R-:W-:Y:S01]  /*13830*/  F2FP.BF16.F32.PACK_AB R62, R58, R57 ;  /* 0x000000393a3e723e */ /* 0x020fe200000010ff */
[----:B------:R-:W-:Y:S01]  /*13840*/  IMAD.WIDE.U32 R142, R132, -0x2daee0ad, RZ ;  /* 0xd2511f53848e7825 */ /* 0x000fe200078e00ff */
[C---:B------:R-:W-:Y:S01]  /*13850*/  LOP3.LUT R138, R140.reuse, UR13, R249, 0x96, !PT ;  /* 0x0000000d8c8a7c12 */ /* 0x040fe2000f8e96f9 */
[----:B------:R-:W-:Y:S01]  /*13860*/  MUFU.EX2 R184, R184 ;  /* 0x000000b800b87308 */ /* 0x000fe20000000800 */
[----:B------:R-:W-:-:S02]  /*13870*/  LOP3.LUT R140, R140, UR13, R245, 0x96, !PT ;  /* 0x0000000d8c8c7c12 */ /* 0x000fc4000f8e96f5 */
[----:B------:R-:W-:Y:S01]  /*13880*/  LOP3.LUT R134, R64, UR8, R153, 0x96, !PT ;  /* 0x0000000840867c12 */ /* 0x000fe2000f8e9699 */
[----:B------:R-:W-:Y:S01]  /*13890*/  IMAD.WIDE.U32 R138, R138, -0x2daee0ad, RZ ;  /* 0xd2511f538a8a7825 */ /* 0x000fe200078e00ff */
[----:B------:R-:W-:-:S03]  /*138a0*/  LOP3.LUT R7, R62, R7, RZ, 0xc0, !PT ;  /* 0x000000073e077212 */ /* 0x000fc600078ec0ff */
[----:B------:R-:W-:Y:S01]  /*138b0*/  FFMA.FTZ R62, R241, UR22, -R174 ;  /* 0x00000016f13e7c23 */ /* 0x000fe200080108ae */
[----:B------:R-:W-:Y:S01]  /*138c0*/  LOP3.LUT R64, R246, UR4, R137, 0x96, !PT ;  /* 0x00000004f6407c12 */ /* 0x000fe2000f8e9689 */
[----:B------:R-:W-:Y:S01]  /*138d0*/  IMAD.WIDE.U32 R140, R140, -0x2daee0ad, RZ ;  /* 0xd2511f538c8c7825 */ /* 0x000fe200078e00ff */
[----:B------:R-:W-:Y:S01]  /*138e0*/  LOP3.LUT R135, R250, UR4, R143, 0x96, !PT ;  /* 0x00000004fa877c12 */ /* 0x000fe2000f8e968f */
[----:B------:R-:W-:Y:S01]  /*138f0*/  MUFU.EX2 R180, R180 ;  /* 0x000000b400b47308 */ /* 0x000fe20000000800 */
[----:B------:R-:W-:Y:S01]  /*13900*/  LOP3.LUT R142, R142, UR17, R139, 0x96, !PT ;  /* 0x000000118e8e7c12 */ /* 0x000fe2000f8e968b */
[----:B------:R-:W-:Y:S01]  /*13910*/  IMAD.WIDE.U32 R148, R134, -0x2daee0ad, RZ ;  /* 0xd2511f5386947825 */ /* 0x000fe200078e00ff */
[----:B---3--:R-:W-:Y:S01]  /*13920*/  HMMA.16816.F32.BF16 R8, R4, R40, R8 ;  /* 0x000000280408723c */ /* 0x008fe20000041808 */
[----:B------:R-:W-:Y:S02]  /*13930*/  LOP3.LUT R132, R136, UR17, R141, 0x96, !PT ;  /* 0x0000001188847c12 */ /* 0x000fe4000f8e968d */
[----:B------:R-:W-:Y:S01]  /*13940*/  IMAD.WIDE.U32 R144, R64, -0x326172a9, RZ ;  /* 0xcd9e8d5740907825 */ /* 0x000fe200078e00ff */
[----:B------:R-:W-:-:S03]  /*13950*/  LOP3.LUT R134, R86, UR11, R149, 0x96, !PT ;  /* 0x0000000b56867c12 */ /* 0x000fc6000f8e9695 */
[----:B------:R-:W-:Y:S01]  /*13960*/  FFMA.FTZ R86, R121, UR22, -R174 ;  /* 0x0000001679567c23 */ /* 0x000fe200080108ae */
[----:B------:R-:W-:Y:S01]  /*13970*/  FFMA.FTZ R121, R118, UR22, -R123 ;  /* 0x0000001676797c23 */ /* 0x000fe2000801087b */
[----:B------:R-:W-:Y:S01]  /*13980*/  IMAD.MOV.U32 R146, RZ, RZ, R148 ;  /* 0x000000ffff927224 */ /* 0x000fe200078e0094 */
[C---:B------:R-:W-:Y:S01]  /*13990*/  HMMA.16816.F32.BF16 R16, R4.reuse, R42, R16 ;  /* 0x0000002a0410723c */ /* 0x040fe20000041810 */
[----:B------:R-:W-:Y:S01]  /*139a0*/  LOP3.LUT R136, R244, UR10, R145, 0x96, !PT ;  /* 0x0000000af4887c12 */ /* 0x000fe2000f8e9691 */
[----:B------:R-:W-:Y:S01]  /*139b0*/  IMAD.WIDE.U32 R132, R132, -0x326172a9, RZ ;  /* 0xcd9e8d5784847825 */ /* 0x000fe200078e00ff */
[----:B------:R2:W-:Y:S01]  /*139c0*/  MUFU.EX2 R64, R191 ;  /* 0x000000bf00407308 */ /* 0x0005e20000000800 */
[----:B------:R-:W-:Y:S02]  /*139d0*/  LOP3.LUT R118, R134, 0xff, RZ, 0xc0, !PT ;  /* 0x000000ff86767812 */ /* 0x000fe400078ec0ff */
[----:B------:R-:W-:Y:S01]  /*139e0*/  IMAD.WIDE.U32 R142, R142, -0x326172a9, RZ ;  /* 0xcd9e8d578e8e7825 */ /* 0x000fe200078e00ff */
[----:B------:R-:W-:Y:S01]  /*139f0*/  LOP3.LUT R144, R144, UR9, R133, 0x96, !PT ;  /* 0x0000000990907c12 */ /* 0x000fe2000f8e9685 */
[----:B-1----:R-:W-:Y:S01]  /*13a00*/  HMMA.16816.F32.BF16 R20, R4, R48, R20 ;  /* 0x000000300414723c */ /* 0x002fe20000041814 */
[----:B------:R-:W-:Y:S01]  /*13a10*/  LOP3.LUT R133, R146, 0xff, RZ, 0xc0, !PT ;  /* 0x000000ff92857812 */ /* 0x000fe200078ec0ff */
[----:B------:R-:W-:Y:S01]  /*13a20*/  IMAD.WIDE.U32 R136, R136, -0x2daee0ad, RZ ;  /* 0xd2511f5388887825 */ /* 0x000fe200078e00ff */
[----:B------:R-:W1:Y:S01]  /*13a30*/  MUFU.EX2 R62, R62 ;  /* 0x0000003e003e7308 */ /* 0x000e620000000800 */
[----:B------:R-:W-:-:S02]  /*13a40*/  PRMT R146, R134, 0x7632, R146 ;  /* 0x0000763286927816 */ /* 0x000fc40000000092 */
[----:B------:R-:W-:Y:S02]  /*13a50*/  IMAD.WIDE.U32 R144, R144, -0x2daee0ad, RZ ;  /* 0xd2511f5390907825 */ /* 0x000fe400078e00ff */
[----:B------:R-:W-:Y:S01]  /*13a60*/  HMMA.16816.F32.BF16 R24, R4, R50, R24 ;  /* 0x000000320418723c */ /* 0x000fe20000041818 */
[C---:B------:R-:W-:Y:S01]  /*13a70*/  PRMT R6, R148.reuse, 0x7771, RZ ;  /* 0x0000777194067816 */ /* 0x040fe200000000ff */
[----:B------:R-:W-:Y:S01]  /*13a80*/  IMAD.MOV.U32 R241, RZ, RZ, R158 ;  /* 0x000000fffff17224 */ /* 0x000fe200078e009e */
[----:B------:R-:W-:Y:S01]  /*13a90*/  PRMT R5, R148, 0x7773, RZ ;  /* 0x0000777394057816 */ /* 0x000fe200000000ff */
[----:B--2---:R-:W-:Y:S01]  /*13aa0*/  FFMA.FTZ R191, R240, UR22, -R123 ;  /* 0x00000016f0bf7c23 */ /* 0x004fe2000801087b */
[----:B------:R-:W-:Y:S01]  /*13ab0*/  PRMT R4, R148, 0x7772, RZ ;  /* 0x0000777294047816 */ /* 0x000fe200000000ff */
[----:B------:R-:W-:Y:S01]  /*13ac0*/  IMAD.WIDE.U32 R148, R135, -0x326172a9, RZ ;  /* 0xcd9e8d5787947825 */ /* 0x000fe200078e00ff */
[----:B------:R-:W-:Y:S01]  /*13ad0*/  LOP3.LUT R135, R140, UR15, R137, 0x96, !PT ;  /* 0x0000000f8c877c12 */ /* 0x000fe2000f8e9689 */
[----:B------:R-:W2:Y:S01]  /*13ae0*/  MUFU.EX2 R121, R121 ;  /* 0x0000007900797308 */ /* 0x000ea20000000800 */
[----:B------:R-:W-:Y:S01]  /*13af0*/  PRMT R4, R4, 0x5410, R5 ;  /* 0x0000541004047816 */ /* 0x000fe20000000005 */
[----:B------:R-:W-:Y:S01]  /*13b00*/  FFMA.FTZ R137, R84, UR22, -R123 ;  /* 0x0000001654897c23 */ /* 0x000fe2000801087b */
[----:B------:R-:W-:Y:S01]  /*13b10*/  LOP3.LUT R7, R248, UR10, R149, 0x96, !PT ;  /* 0x0000000af8077c12 */ /* 0x000fe2000f8e9695 */
[----:B------:R-:W-:Y:S01]  /*13b20*/  IMAD.MOV.U32 R240, RZ, RZ, R159 ;  /* 0x000000fffff07224 */ /* 0x000fe200078e009f */
[----:B------:R-:W-:Y:S01]  /*13b30*/  LOP3.LUT R5, R134, 0xffff, RZ, 0xc0, !PT ;  /* 0x0000ffff86057812 */ /* 0x000fe200078ec0ff */
[----:B------:R-:W-:Y:S01]  /*13b40*/  FFMA.FTZ R176, R241, R193, R176 ;  /* 0x000000c1f1b07223 */ /* 0x000fe200000100b0 */
[----:B------:R-:W-:Y:S01]  /*13b50*/  LOP3.LUT R141, R148, UR9, R143, 0x96, !PT ;  /* 0x00000009948d7c12 */ /* 0x000fe2000f8e968f */
[----:B------:R-:W-:Y:S01]  /*13b60*/  IMAD.WIDE.U32 R148, R7, -0x2daee0ad, RZ ;  /* 0xd2511f5307947825 */ /* 0x000fe200078e00ff */
[----:B------:R-:W-:Y:S01]  /*13b70*/  SHF.R.U32.HI R5, RZ, 0x8, R5 ;  /* 0x00000008ff057819 */ /* 0x000fe20000011605 */
[----:B------:R-:W-:Y:S01]  /*13b80*/  MUFU.EX2 R191, R191 ;  /* 0x000000bf00bf7308 */ /* 0x000fe20000000800 */
[----:B------:R-:W-:Y:S01]  /*13b90*/  PRMT R6, R133, 0x5410, R6 ;  /* 0x0000541085067816 */ /* 0x000fe20000000006 */
[----:B------:R-:W-:Y:S01]  /*13ba0*/  IMAD.WIDE.U32 R140, R141, -0x2daee0ad, RZ ;  /* 0xd2511f538d8c7825 */ /* 0x000fe200078e00ff */
[----:B------:R-:W-:-:S03]  /*13bb0*/  LOP3.LUT R133, R138, UR15, R149, 0x96, !PT ;  /* 0x0000000f8a857c12 */ /* 0x000fc6000f8e9695 */
[----:B------:R-:W-:Y:S01]  /*13bc0*/  FFMA.FTZ R169, R240, R186, R169 ;  /* 0x000000baf0a97223 */ /* 0x000fe200000100a9 */
[----:B------:R-:W-:Y:S01]  /*13bd0*/  PRMT R138, R118, 0x5410, R5 ;  /* 0x00005410768a7816 */ /* 0x000fe20000000005 */
[----:B------:R-:W-:Y:S01]  /*13be0*/  FFMA.FTZ R193, R96, UR22, -R105 ;  /* 0x0000001660c17c23 */ /* 0x000fe20008010869 */
[----:B------:R-:W-:Y:S01]  /*13bf0*/  SHF.R.U32.HI R5, RZ, 0x18, R134 ;  /* 0x00000018ff057819 */ /* 0x000fe20000011686 */
[----:B------:R3:W4:Y:S01]  /*13c00*/  MUFU.EX2 R118, R137 ;  /* 0x0000008900767308 */ /* 0x0007220000000800 */
[----:B------:R-:W-:Y:S01]  /*13c10*/  LOP3.LUT R146, R146, 0xff, RZ, 0xc0, !PT ;  /* 0x000000ff92927812 */ /* 0x000fe200078ec0ff */
[----:B------:R-:W-:Y:S01]  /*13c20*/  IMAD.WIDE.U32 R150, R133, -0x326172a9, RZ ;  /* 0xcd9e8d5785967825 */ /* 0x000fe200078e00ff */
[----:B------:R-:W-:-:S03]  /*13c30*/  LOP3.LUT R84, R4, 0xff00ff, RZ, 0xc0, !PT ;  /* 0x00ff00ff04547812 */ /* 0x000fc600078ec0ff */
[----:B------:R-:W-:Y:S01]  /*13c40*/  FFMA.FTZ R96, R98, UR22, -R105 ;  /* 0x0000001662607c23 */ /* 0x000fe20008010869 */
[----:B------:R-:W-:Y:S01]  /*13c50*/  PRMT R4, R146, 0x5410, R5 ;  /* 0x0000541092047816 */ /* 0x000fe20000000005 */
[----:B------:R-:W-:Y:S01]  /*13c60*/  FFMA.FTZ R98, R103, UR22, -R105 ;  /* 0x0000001667627c23 */ /* 0x000fe20008010869 */
[--C-:B------:R-:W-:Y:S01]  /*13c70*/  HSET2.LE.AND R6, R6, R37.reuse, PT ;  /* 0x0000002506067233 */ /* 0x100fe20003803000 */
[----:B------:R-:W-:Y:S01]  /*13c80*/  MUFU.EX2 R86, R86 ;  /* 0x0000005600567308 */ /* 0x000fe20000000800 */
[--C-:B------:R-:W-:Y:S01]  /*13c90*/  HSET2.LE.AND R7, R84, R37.reuse, PT ;  /* 0x0000002554077233 */ /* 0x100fe20003803000 */
[----:B------:R-:W-:Y:S01]  /*13ca0*/  FFMA.FTZ R84, R239, UR22, -R174 ;  /* 0x00000016ef547c23 */ /* 0x000fe200080108ae */
[----:B-1----:R-:W-:Y:S01]  /*13cb0*/  F2FP.BF16.F32.PACK_AB R5, R62, R99 ;  /* 0x000000633e05723e */ /* 0x002fe200000010ff */
[----:B------:R-:W-:Y:S01]  /*13cc0*/  IMAD.MOV.U32 R239, RZ, RZ, R157 ;  /* 0x000000ffffef7224 */ /* 0x000fe200078e009d */
[----:B--2---:R-:W-:Y:S01]  /*13cd0*/  F2FP.BF16.F32.PACK_AB R146, R90, R121 ;  /* 0x000000795a92723e */ /* 0x004fe200000010ff */
[----:B------:R-:W-:Y:S01]  /*13ce0*/  FADD.FTZ R169, R80, R169 ;  /* 0x000000a950a97221 */ /* 0x000fe20000010000 */
[--C-:B------:R-:W-:Y:S01]  /*13cf0*/  HSET2.LE.AND R138, R138, R37.reuse, PT ;  /* 0x000000258a8a7233 */ /* 0x100fe20003803000 */
[----:B------:R-:W-:Y:S01]  /*13d00*/  MUFU.EX2 R84, R84 ;  /* 0x0000005400547308 */ /* 0x000fe20000000800 */
[----:B------:R-:W-:Y:S01]  /*13d10*/  LOP3.LUT R6, R5, R6, RZ, 0xc0, !PT ;  /* 0x0000000605067212 */ /* 0x000fe200078ec0ff */
[----:B------:R-:W-:Y:S01]  /*13d20*/  FADD.FTZ R176, R79, R176 ;  /* 0x000000b04fb07221 */ /* 0x000fe20000010000 */
[----:B---3--:R-:W-:Y:S01]  /*13d30*/  F2FP.BF16.F32.PACK_AB R137, R94, R107 ;  /* 0x0000006b5e89723e */ /* 0x008fe200000010ff */
[----:B------:R-:W-:Y:S01]  /*13d40*/  FADD.FTZ R72, R72, R169 ;  /* 0x000000a948487221 */ /* 0x000fe20000010000 */
[----:B------:R-:W-:Y:S01]  /*13d50*/  LOP3.LUT R7, R146, R7, RZ, 0xc0, !PT ;  /* 0x0000000792077212 */ /* 0x000fe200078ec0ff */
[----:B------:R-:W-:Y:S01]  /*13d60*/  FADD.FTZ R73, R73, R176 ;  /* 0x000000b049497221 */ /* 0x000fe20000010000 */
[----:B------:R-:W-:Y:S01]  /*13d70*/  HSET2.LE.AND R5, R4, R37, PT ;  /* 0x0000002504057233 */ /* 0x000fe20003803000 */
[----:B------:R-:W-:Y:S01]  /*13d80*/  MUFU.EX2 R127, R127 ;  /* 0x0000007f007f7308 */ /* 0x000fe20000000800 */
[----:B----4-:R-:W-:Y:S01]  /*13d90*/  F2FP.BF16.F32.PACK_AB R146, R118, R191 ;  /* 0x000000bf7692723e */ /* 0x010fe200000010ff */
[----:B------:R-:W-:Y:S01]  /*13da0*/  FADD.FTZ R72, R63, R72 ;  /* 0x000000483f487221 */ /* 0x000fe20000010000 */
[----:B------:R-:W-:Y:S01]  /*13db0*/  LOP3.LUT R134, R148, UR12, R141, 0x96, !PT ;  /* 0x0000000c94867c12 */ /* 0x000fe2000f8e968d */
[----:B------:R-:W-:Y:S01]  /*13dc0*/  FADD.FTZ R2, R2, R73 ;  /* 0x0000004902027221 */ /* 0x000fe20000010000 */
[----:B------:R-:W-:Y:S01]  /*13dd0*/  LOP3.LUT R4, R137, R138, RZ, 0xc0, !PT ;  /* 0x0000008a89047212 */ /* 0x000fe200078ec0ff */
[----:B------:R-:W-:Y:S01]  /*13de0*/  IMAD.WIDE.U32 R138, R135, -0x326172a9, RZ ;  /* 0xcd9e8d57878a7825 */ /* 0x000fe200078e00ff */
[----:B------:R-:W-:Y:S01]  /*13df0*/  LOP3.LUT R136, R136, UR12, R145, 0x96, !PT ;  /* 0x0000000c88887c12 */ /* 0x000fe2000f8e9691 */
[----:B------:R-:W-:Y:S01]  /*13e00*/  MUFU.EX2 R125, R125 ;  /* 0x0000007d007d7308 */ /* 0x000fe20000000800 */
[----:B------:R-:W-:Y:S01]  /*13e10*/  LOP3.LUT R5, R146, R5, RZ, 0xc0, !PT ;  /* 0x0000000592057212 */ /* 0x000fe200078ec0ff */
[----:B------:R-:W-:Y:S01]  /*13e20*/  IMAD.WIDE.U32 R148, R134, -0x326172a9, RZ ;  /* 0xcd9e8d5786947825 */ /* 0x000fe200078e00ff */
[----:B------:R-:W-:-:S03]  /*13e30*/  LOP3.LUT R135, R132, UR8, R139, 0x96, !PT ;  /* 0x0000000884877c12 */ /* 0x000fc6000f8e968b */
[----:B------:R-:W-:Y:S01]  /*13e40*/  FFMA.FTZ R139, R109, UR22, -R78 ;  /* 0x000000166d8b7c23 */ /* 0x000fe2000801084e */
[----:B------:R-:W-:Y:S01]  /*13e50*/  LOP3.LUT R142, R142, UR8, R151, 0x96, !PT ;  /* 0x000000088e8e7c12 */ /* 0x000fe2000f8e9697 */
[----:B------:R-:W-:Y:S01]  /*13e60*/  IMAD.WIDE.U32 R136, R136, -0x326172a9, RZ ;  /* 0xcd9e8d5788887825 */ /* 0x000fe200078e00ff */
[----:B------:R-:W-:Y:S01]  /*13e70*/  LOP3.LUT R141, R150, UR7, R149, 0x96, !PT ;  /* 0x00000007968d7c12 */ /* 0x000fe2000f8e9695 */
[C---:B------:R-:W-:Y:S01]  /*13e80*/  HMMA.16816.F32.BF16 R32, R4.reuse, R42, R32 ;  /* 0x0000002a0420723c */ /* 0x040fe20000041820 */
[C---:B------:R-:W-:Y:S01]  /*13e90*/  PRMT R133, R148.reuse, 0x7771, RZ ;  /* 0x0000777194857816 */ /* 0x040fe200000000ff */
[----:B------:R-:W-:Y:S01]  /*13ea0*/  IMAD.MOV.U32 R146, RZ, RZ, R136 ;  /* 0x000000ffff927224 */ /* 0x000fe200078e0088 */
[C---:B------:R-:W-:Y:S01]  /*13eb0*/  PRMT R42, R148.reuse, 0x7773, RZ ;  /* 0x00007773942a7816 */ /* 0x040fe200000000ff */
[----:B------:R-:W-:Y:S01]  /*13ec0*/  IMAD.MOV.U32 R134, RZ, RZ, R148 ;  /* 0x000000ffff867224 */ /* 0x000fe200078e0094 */
[----:B------:R-:W-:Y:S01]  /*13ed0*/  PRMT R143, R148, 0x7772, RZ ;  /* 0x00007772948f7816 */ /* 0x000fe200000000ff */
[----:B------:R-:W-:Y:S01]  /*13ee0*/  IMAD.WIDE.U32 R148, R135, -0x2daee0ad, RZ ;  /* 0xd2511f5387947825 */ /* 0x000fe200078e00ff */
[----:B------:R-:W-:Y:S01]  /*13ef0*/  LOP3.LUT R132, R138, UR7, R137, 0x96, !PT ;  /* 0x000000078a847c12 */ /* 0x000fe2000f8e9689 */
[C---:B------:R-:W-:Y:S02]  /*13f00*/  HMMA.16816.F32.BF16 R28, R4.reuse, R40, R28 ;  /* 0x00000028041c723c */ /* 0x040fe4000004181c */
[----:B------:R-:W-:Y:S01]  /*13f10*/  FFMA.FTZ R43, R222, UR22, -R105 ;  /* 0x00000016de2b7c23 */ /* 0x000fe20008010869 */
[----:B------:R-:W-:Y:S01]  /*13f20*/  LOP3.LUT R135, R146, 0xff, RZ, 0xc0, !PT ;  /* 0x000000ff92877812 */ /* 0x000fe200078ec0ff */
[----:B------:R-:W-:Y:S01]  /*13f30*/  IMAD.MOV.U32 R146, RZ, RZ, R148 ;  /* 0x000000ffff927224 */ /* 0x000fe200078e0094 */
[----:B------:R-:W-:Y:S01]  /*13f40*/  LOP3.LUT R144, R144, UR11, R149, 0x96, !PT ;  /* 0x0000000b90907c12 */ /* 0x000fe2000f8e9695 */
[----:B------:R-:W-:Y:S01]  /*13f50*/  FFMA.FTZ R40, R236, UR22, -R105 ;  /* 0x00000016ec287c23 */ /* 0x000fe20008010869 */
[C---:B------:R-:W-:Y:S01]  /*13f60*/  PRMT R145, R148.reuse, 0x7771, RZ ;  /* 0x0000777194917816 */ /* 0x040fe200000000ff */
[----:B------:R1:W2:Y:S01]  /*13f70*/  MUFU.EX2 R41, R238 ;  /* 0x000000ee00297308 */ /* 0x0002a20000000800 */
[C---:B------:R-:W-:Y:S01]  /*13f80*/  HMMA.16816.F32.BF16 R44, R4.reuse, R48, R44 ;  /* 0x00000030042c723c */ /* 0x040fe2000004182c */
[C---:B------:R-:W-:Y:S01]  /*13f90*/  PRMT R222, R148.reuse, 0x7773, RZ ;  /* 0x0000777394de7816 */ /* 0x040fe200000000ff */
[--C-:B------:R-:W-:Y:S01]  /*13fa0*/  FFMA.FTZ R49, R235, UR22, -R78.reuse ;  /* 0x00000016eb317c23 */ /* 0x100fe2000801084e */
[----:B------:R-:W-:Y:S01]  /*13fb0*/  PRMT R147, R148, 0x7772, RZ ;  /* 0x0000777294937816 */ /* 0x000fe200000000ff */
[----:B------:R-:W-:Y:S01]  /*13fc0*/  IMAD.WIDE.U32 R160, R142, -0x2daee0ad, RZ ;  /* 0xd2511f538ea07825 */ /* 0x000fe200078e00ff */
[----:B------:R-:W3:Y:S01]  /*13fd0*/  LDSM.16.MT88.4 R148, [R218+0x4800] ;  /* 0x00480000da94783b */ /* 0x000ee20000004200 */
[----:B------:R-:W-:Y:S01]  /*13fe0*/  PRMT R138, R136, 0x7771, RZ ;  /* 0x00007771888a7816 */ /* 0x000fe200000000ff */
[----:B------:R-:W-:Y:S01]  /*13ff0*/  MUFU.EX2 R40, R40 ;  /* 0x0000002800287308 */ /* 0x000fe20000000800 */
[----:B------:R-:W-:Y:S01]  /*14000*/  HMMA.16816.F32.BF16 R12, R4, R50, R12 ;  /* 0x00000032040c723c */ /* 0x000fe2000004180c */
[----:B------:R-:W-:Y:S01]  /*14010*/  PRMT R7, R132, 0x7632, R7 ;  /* 0x0000763284077816 */ /* 0x000fe20000000007 */
[----:B------:R-:W-:Y:S01]  /*14020*/  FFMA.FTZ R51, R111, UR22, -R78 ;  /* 0x000000166f337c23 */ /* 0x000fe2000801084e */
[----:B------:R-:W-:Y:S01]  /*14030*/  SHF.R.U32.HI R50, RZ, 0x18, R132 ;  /* 0x00000018ff327819 */ /* 0x000fe20000011684 */
[----:B------:R-:W-:Y:S01]  /*14040*/  FFMA.FTZ R111, R216, UR22, -R123 ;  /* 0x00000016d86f7c23 */ /* 0x000fe2000801087b */
[----:B------:R-:W-:Y:S01]  /*14050*/  LOP3.LUT R6, R134, 0xff, RZ, 0xc0, !PT ;  /* 0x000000ff86067812 */ /* 0x000fe200078ec0ff */
[----:B------:R-:W-:Y:S01]  /*14060*/  FADD.FTZ R107, R107, R72 ;  /* 0x000000486b6b7221 */ /* 0x000fe20000010000 */
[----:B------:R-:W-:Y:S01]  /*14070*/  LOP3.LUT R7, R7, 0xff, RZ, 0xc0, !PT ;  /* 0x000000ff07077812 */ /* 0x000fe200078ec0ff */
[----:B------:R-:W-:Y:S01]  /*14080*/  MUFU.EX2 R43, R43 ;  /* 0x0000002b002b7308 */ /* 0x000fe20000000800 */
[C---:B------:R-:W-:Y:S01]  /*14090*/  PRMT R137, R136.reuse, 0x7773, RZ ;  /* 0x0000777388897816 */ /* 0x040fe200000000ff */
[----:B-1----:R-:W-:Y:S01]  /*140a0*/  IMAD.MOV.U32 R238, RZ, RZ, R156 ;  /* 0x000000ffffee7224 */ /* 0x002fe200078e009c */
[----:B------:R-:W-:Y:S01]  /*140b0*/  PRMT R136, R136, 0x7772, RZ ;  /* 0x0000777288887816 */ /* 0x000fe200000000ff */
[----:B------:R-:W-:Y:S01]  /*140c0*/  FADD.FTZ R191, R191, R2 ;  /* 0x00000002bfbf7221 */ /* 0x000fe20000010000 */
[----:B------:R-:W-:Y:S01]  /*140d0*/  PRMT R138, R135, 0x5410, R138 ;  /* 0x00005410878a7816 */ /* 0x000fe2000000008a */
[----:B------:R-:W-:Y:S01]  /*140e0*/  FADD.FTZ R94, R94, R107 ;  /* 0x0000006b5e5e7221 */ /* 0x000fe20000010000 */
[C---:B------:R-:W-:Y:S01]  /*140f0*/  LOP3.LUT R48, R132.reuse, 0xffff, RZ, 0xc0, !PT ;  /* 0x0000ffff84307812 */ /* 0x040fe200078ec0ff */
[----:B------:R-:W-:Y:S01]  /*14100*/  MUFU.EX2 R49, R49 ;  /* 0x0000003100317308 */ /* 0x000fe20000000800 */
[----:B------:R-:W-:Y:S01]  /*14110*/  LOP3.LUT R152, R132, 0xff, RZ, 0xc0, !PT ;  /* 0x000000ff84987812 */ /* 0x000fe200078ec0ff */
[----:B------:R-:W-:Y:S01]  /*14120*/  FADD.FTZ R118, R118, R191 ;  /* 0x000000bf76767221 */ /* 0x000fe20000010000 */
[----:B------:R-:W-:Y:S01]  /*14130*/  PRMT R6, R6, 0x5410, R133 ;  /* 0x0000541006067816 */ /* 0x000fe20000000085 */
[----:B------:R-:W-:Y:S01]  /*14140*/  FADD.FTZ R99, R99, R94 ;  /* 0x0000005e63637221 */ /* 0x000fe20000010000 */
[----:B------:R-:W-:Y:S01]  /*14150*/  PRMT R50, R7, 0x5410, R50 ;  /* 0x0000541007327816 */ /* 0x000fe20000000032 */
[----:B------:R-:W1:Y:S01]  /*14160*/  LDSM.16.MT88.4 R132, [R59+0x800] ;  /* 0x000800003b84783b */ /* 0x000e620000004200 */
[----:B------:R-:W-:Y:S01]  /*14170*/  PRMT R136, R136, 0x5410, R137 ;  /* 0x0000541088887816 */ /* 0x000fe20000000089 */
[----:B------:R-:W-:Y:S01]  /*14180*/  MUFU.EX2 R51, R51 ;  /* 0x0000003300337308 */ /* 0x000fe20000000800 */
[----:B------:R-:W-:Y:S01]  /*14190*/  PRMT R143, R143, 0x5410, R42 ;  /* 0x000054108f8f7816 */ /* 0x000fe2000000002a */
[----:B------:R-:W-:Y:S01]  /*141a0*/  FADD.FTZ R121, R121, R118 ;  /* 0x0000007679797221 */ /* 0x000fe20000010000 */
[----:B------:R-:W-:Y:S01]  /*141b0*/  SHF.R.U32.HI R109, RZ, 0x8, R48 ;  /* 0x00000008ff6d7819 */ /* 0x000fe20000011630 */
[----:B------:R-:W-:Y:S01]  /*141c0*/  FADD.FTZ R62, R62, R99 ;  /* 0x000000633e3e7221 */ /* 0x000fe20000010000 */
[----:B------:R-:W-:Y:S01]  /*141d0*/  HSET2.LE.AND R137, R50, R37, PT ;  /* 0x0000002532897233 */ /* 0x000fe20003803000 */
[----:B------:R-:W-:Y:S01]  /*141e0*/  FADD.FTZ R90, R90, R121 ;  /* 0x000000795a5a7221 */ /* 0x000fe20000010000 */
[----:B------:R-:W-:Y:S01]  /*141f0*/  LOP3.LUT R50, R136, 0xff00ff, RZ, 0xc0, !PT ;  /* 0x00ff00ff88327812 */ /* 0x000fe200078ec0ff */
[----:B------:R-:W4:Y:S01]  /*14200*/  MUFU.EX2 R42, R237 ;  /* 0x000000ed002a7308 */ /* 0x000f220000000800 */
[----:B------:R-:W-:-:S02]  /*14210*/  LOP3.LUT R4, R141, 0xffff, RZ, 0xc0, !PT ;  /* 0x0000ffff8d047812 */ /* 0x000fc400078ec0ff */
[----:B------:R-:W-:Y:S01]  /*14220*/  PRMT R152, R152, 0x5410, R109 ;  /* 0x0000541098987816 */ /* 0x000fe2000000006d */
[----:B------:R-:W-:Y:S01]  /*14230*/  FFMA.FTZ R109, R214, UR22, -R123 ;  /* 0x00000016d66d7c23 */ /* 0x000fe2000801087b */
[----:B------:R-:W-:Y:S02]  /*14240*/  LOP3.LUT R5, R141, 0xff, RZ, 0xc0, !PT ;  /* 0x000000ff8d057812 */ /* 0x000fe400078ec0ff */
[----:B------:R-:W-:Y:S01]  /*14250*/  SHF.R.U32.HI R4, RZ, 0x8, R4 ;  /* 0x00000008ff047819 */ /* 0x000fe20000011604 */
[----:B------:R5:W3:Y:S01]  /*14260*/  MUFU.EX2 R48, R139 ;  /* 0x0000008b00307308 */ /* 0x000ae20000000800 */
[----:B--2---:R-:W-:Y:S02]  /*14270*/  F2FP.BF16.F32.PACK_AB R154, R41, R82 ;  /* 0x00000052299a723e */ /* 0x004fe400000010ff */
[----:B------:R-:W-:Y:S02]  /*14280*/  PRMT R4, R5, 0x5410, R4 ;  /* 0x0000541005047816 */ /* 0x000fe40000000004 */
[----:B------:R-:W-:-:S02]  /*14290*/  HSET2.LE.AND R5, R152, R37, PT ;  /* 0x0000002598057233 */ /* 0x000fc40003803000 */
[--C-:B------:R-:W-:Y:S01]  /*142a0*/  HSET2.LE.AND R138, R138, R37.reuse, PT ;  /* 0x000000258a8a7233 */ /* 0x100fe20003803000 */
[----:B------:R-:W-:Y:S01]  /*142b0*/  MUFU.EX2 R109, R109 ;  /* 0x0000006d006d7308 */ /* 0x000fe20000000800 */
[----:B----4-:R-:W-:Y:S02]  /*142c0*/  F2FP.BF16.F32.PACK_AB R152, R49, R42 ;  /* 0x0000002a3198723e */ /* 0x010fe400000010ff */
[----:B------:R-:W-:Y:S02]  /*142d0*/  LOP3.LUT R136, R154, R5, RZ, 0xc0, !PT ;  /* 0x000000059a887212 */ /* 0x000fe400078ec0ff */
[----:B------:R-:W-:Y:S02]  /*142e0*/  F2FP.BF16.F32.PACK_AB R5, R43, R40 ;  /* 0x000000282b05723e */ /* 0x000fe400000010ff */
[----:B------:R-:W-:Y:S01]  /*142f0*/  LOP3.LUT R137, R152, R137, RZ, 0xc0, !PT ;  /* 0x0000008998897212 */ /* 0x000fe200078ec0ff */
[----:B------:R-:W-:Y:S01]  /*14300*/  MUFU.EX2 R111, R111 ;  /* 0x0000006f006f7308 */ /* 0x000fe20000000800 */
[----:B-----5:R-:W-:Y:S01]  /*14310*/  HSET2.LE.AND R139, R50, R37, PT ;  /* 0x00000025328b7233 */ /* 0x020fe20003803000 */
[----:B------:R-:W-:Y:S01]  /*14320*/  FFMA.FTZ R50, R120, UR22, -R123 ;  /* 0x0000001678327c23 */ /* 0x000fe2000801087b */
[----:B---3--:R-:W-:-:S02]  /*14330*/  F2FP.BF16.F32.PACK_AB R120, R48, R51 ;  /* 0x000000333078723e */ /* 0x008fc400000010ff */
[----:B------:R-:W-:Y:S02]  /*14340*/  LOP3.LUT R138, R5, R138, RZ, 0xc0, !PT ;  /* 0x0000008a058a7212 */ /* 0x000fe400078ec0ff */
[----:B------:R-:W-:Y:S01]  /*14350*/  LOP3.LUT R139, R120, R139, RZ, 0xc0, !PT ;  /* 0x0000008b788b7212 */ /* 0x000fe200078ec0ff */
[----:B------:R-:W2:Y:S01]  /*14360*/  MUFU.EX2 R50, R50 ;  /* 0x0000003200327308 */ /* 0x000ea20000000800 */
[----:B------:R-:W-:Y:S02]  /*14370*/  LOP3.LUT R142, R143, 0xff00ff, RZ, 0xc0, !PT ;  /* 0x00ff00ff8f8e7812 */ /* 0x000fe400078ec0ff */
[----:B------:R-:W-:Y:S02]  /*14380*/  PRMT R120, R141, 0x7632, R120 ;  /* 0x000076328d787816 */ /* 0x000fe40000000078 */
[----:B------:R-:W-:Y:S01]  /*14390*/  SHF.R.U32.HI R141, RZ, 0x18, R141 ;  /* 0x00000018ff8d7819 */ /* 0x000fe2000001168d */
[C---:B------:R-:W-:Y:S01]  /*143a0*/  HMMA.16816.F32.BF16 R156, R136.reuse, R148, R8 ;  /* 0x00000094889c723c */ /* 0x040fe20000041808 */
[--C-:B------:R-:W-:Y:S01]  /*143b0*/  HSET2.LE.AND R7, R142, R37.reuse, PT ;  /* 0x000000258e077233 */ /* 0x100fe20003803000 */
[----:B------:R-:W-:Y:S01]  /*143c0*/  FFMA.FTZ R9, R131, UR22, -R174 ;  /* 0x0000001683097c23 */ /* 0x000fe200080108ae */
[----:B------:R-:W-:Y:S01]  /*143d0*/  LOP3.LUT R120, R120, 0xff, RZ, 0xc0, !PT ;  /* 0x000000ff78787812 */ /* 0x000fe200078ec0ff */
[----:B------:R-:W-:Y:S01]  /*143e0*/  FFMA.FTZ R131, R212, UR22, -R105 ;  /* 0x00000016d4837c23 */ /* 0x000fe20008010869 */
[----:B------:R-:W-:Y:S01]  /*143f0*/  HSET2.LE.AND R6, R6, R37, PT ;  /* 0x0000002506067233 */ /* 0x000fe20003803000 */
[----:B------:R-:W-:Y:S01]  /*14400*/  MUFU.EX2 R181, R181 ;  /* 0x000000b500b57308 */ /* 0x000fe20000000800 */
[----:B------:R-:W-:Y:S01]  /*14410*/  LOP3.LUT R210, R140, UR11, R161, 0x96, !PT ;  /* 0x0000000b8cd27c12 */ /* 0x000fe2000f8e96a1 */
[----:B------:R-:W-:Y:S01]  /*14420*/  HMMA.16816.F32.BF16 R152, R136, R150, R16 ;  /* 0x000000968898723c */ /* 0x000fe20000041810 */
[----:B------:R-:W-:-:S02]  /*14430*/  PRMT R8, R120, 0x5410, R141 ;  /* 0x0000541078087816 */ /* 0x000fc4000000008d */
[----:B--2---:R-:W-:Y:S02]  /*14440*/  F2FP.BF16.F32.PACK_AB R10, R50, R109 ;  /* 0x0000006d320a723e */ /* 0x004fe400000010ff */
[----:B------:R-:W-:Y:S01]  /*14450*/  F2FP.BF16.F32.PACK_AB R5, R86, R81 ;  /* 0x000000515605723e */ /* 0x000fe200000010ff */
[----:B------:R2:W-:Y:S01]  /*14460*/  MUFU.EX2 R120, R9 ;  /* 0x0000000900787308 */ /* 0x0005e20000000800 */
[----:B------:R-:W-:Y:S01]  /*14470*/  LOP3.LUT R7, R10, R7, RZ, 0xc0, !PT ;  /* 0x000000070a077212 */ /* 0x000fe200078ec0ff */
[C---:B-1----:R-:W-:Y:S01]  /*14480*/  HMMA.16816.F32.BF16 R140, R136.reuse, R132, R20 ;  /* 0x00000084888c723c */ /* 0x042fe20000041814 */
[C---:B------:R-:W-:Y:S02]  /*14490*/  PRMT R10, R160.reuse, 0x7773, RZ ;  /* 0x00007773a00a7816 */ /* 0x040fe400000000ff */
[----:B------:R-:W-:Y:S02]  /*144a0*/  PRMT R11, R160, 0x7772, RZ ;  /* 0x00007772a00b7816 */ /* 0x000fe400000000ff */
[----:B------:R-:W-:Y:S01]  /*144b0*/  LOP3.LUT R6, R5, R6, RZ, 0xc0, !PT ;  /* 0x0000000605067212 */ /* 0x000fe200078ec0ff */
[----:B------:R-:W-:Y:S01]  /*144c0*/  MUFU.EX2 R131, R131 ;  /* 0x0000008300837308 */ /* 0x000fe20000000800 */
[--C-:B------:R-:W-:Y:S01]  /*144d0*/  HSET2.LE.AND R4, R4, R37.reuse, PT ;  /* 0x0000002504047233 */ /* 0x100fe20003803000 */
[----:B------:R-:W-:Y:S01]  /*144e0*/  HMMA.16816.F32.BF16 R136, R136, R134, R24 ;  /* 0x000000868888723c */ /* 0x000fe20000041818 */
[--C-:B------:R-:W-:Y:S01]  /*144f0*/  FFMA.FTZ R25, R204, UR22, -R105.reuse ;  /* 0x00000016cc197c23 */ /* 0x100fe20008010869 */
[----:B------:R-:W-:Y:S01]  /*14500*/  PRMT R204, R11, 0x5410, R10 ;  /* 0x000054100bcc7816 */ /* 0x000fe2000000000a */
[----:B------:R-:W-:Y:S01]  /*14510*/  IMAD.U32 R10, RZ, RZ, UR23 ;  /* 0x00000017ff0a7e24 */ /* 0x000fe2000f8e00ff */
[--C-:B------:R-:W-:Y:S01]  /*14520*/  HSET2.LE.AND R5, R8, R37.reuse, PT ;  /* 0x0000002508057233 */ /* 0x100fe20003803000 */
[--C-:B------:R-:W-:Y:S01]  /*14530*/  FFMA.FTZ R27, R223, UR22, -R78.reuse ;  /* 0x00000016df1b7c23 */ /* 0x100fe2000801084e */
[----:B------:R-:W-:Y:S01]  /*14540*/  F2FP.BF16.F32.PACK_AB R8, R110, R111 ;  /* 0x0000006f6e08723e */ /* 0x000fe200000010ff */
[----:B------:R-:W-:Y:S01]  /*14550*/  FFMA.FTZ R26, R217, UR22, -R78 ;  /* 0x00000016d91a7c23 */ /* 0x000fe2000801084e */
[----:B--2---:R-:W-:Y:S01]  /*14560*/  F2FP.BF16.F32.PACK_AB R9, R64, R61 ;  /* 0x0000003d4009723e */ /* 0x004fe200000010ff */
[----:B------:R-:W-:Y:S01]  /*14570*/  FFMA.FTZ R24, R206, UR22, -R105 ;  /* 0x00000016ce187c23 */ /* 0x000fe20008010869 */
[----:B------:R-:W-:Y:S01]  /*14580*/  LOP3.LUT R5, R8, R5, RZ, 0xc0, !PT ;  /* 0x0000000508057212 */ /* 0x000fe200078ec0ff */
[----:B------:R-:W-:Y:S01]  /*14590*/  MUFU.EX2 R27, R27 ;  /* 0x0000001b001b7308 */ /* 0x000fe20000000800 */
[----:B------:R-:W-:Y:S01]  /*145a0*/  LOP3.LUT R4, R9, R4, RZ, 0xc0, !PT ;  /* 0x0000000409047212 */ /* 0x000fe200078ec0ff */
[----:B------:R-:W-:Y:S01]  /*145b0*/  IMAD.MOV.U32 R9, RZ, RZ, R160 ;  /* 0x000000ffff097224 */ /* 0x000fe200078e00a0 */
[----:B------:R-:W-:Y:S01]  /*145c0*/  LOP3.LUT R10, R10, UR33, R239, 0x96, !PT ;  /* 0x000000210a0a7c12 */ /* 0x000fe2000f8e96ef */
[----:B------:R-:W-:Y:S01]  /*145d0*/  FADD.FTZ R61, R61, R62 ;  /* 0x0000003e3d3d7221 */ /* 0x000fe20000010000 */
[C---:B------:R-:W-:Y:S01]  /*145e0*/  LOP3.LUT R11, R144.reuse, 0xffff, RZ, 0xc0, !PT ;  /* 0x0000ffff900b7812 */ /* 0x040fe200078ec0ff */
[----:B------:R-:W-:Y:S01]  /*145f0*/  FADD.FTZ R111, R111, R90 ;  /* 0x0000005a6f6f7221 */ /* 0x000fe20000010000 */
[----:B------:R-:W-:Y:S01]  /*14600*/  PRMT R19, R144, 0x7632, R19 ;  /* 0x0000763290137816 */ /* 0x000fe20000000013 */
[----:B------:R-:W-:Y:S01]  /*14610*/  IMAD.WIDE.U32 R22, R10, -0x326172a9, RZ ;  /* 0xcd9e8d570a167825 */ /* 0x000fe200078e00ff */
[----:B------:R-:W-:Y:S01]  /*14620*/  PRMT R8, R160, 0x7771, RZ ;  /* 0x00007771a0087816 */ /* 0x000fe200000000ff */
[----:B------:R-:W1:Y:S01]  /*14630*/  MUFU.EX2 R26, R26 ;  /* 0x0000001a001a7308 */ /* 0x000e620000000800 */
[----:B------:R-:W-:Y:S01]  /*14640*/  LOP3.LUT R18, R146, 0xff, RZ, 0xc0, !PT ;  /* 0x000000ff92127812 */ /* 0x000fe200078ec0ff */
[C---:B------:R-:W-:Y:S01]  /*14650*/  HMMA.16816.F32.BF16 R160, R4.reuse, R148, R28 ;  /* 0x0000009404a0723c */ /* 0x040fe2000004181c */
[----:B------:R-:W-:Y:S01]  /*14660*/  LOP3.LUT R17, R9, 0xff, RZ, 0xc0, !PT ;  /* 0x000000ff09117812 */ /* 0x000fe200078ec0ff */
[--C-:B------:R-:W-:Y:S01]  /*14670*/  FFMA.FTZ R29, R215, UR22, -R78.reuse ;  /* 0x00000016d71d7c23 */ /* 0x100fe2000801084e */
[----:B------:R-:W-:Y:S01]  /*14680*/  SHF.R.U32.HI R11, RZ, 0x8, R11 ;  /* 0x00000008ff0b7819 */ /* 0x000fe2000001160b */
[----:B------:R-:W-:Y:S01]  /*14690*/  FFMA.FTZ R28, R213, UR22, -R78 ;  /* 0x00000016d51c7c23 */ /* 0x000fe2000801084e */
[----:B------:R-:W-:Y:S01]  /*146a0*/  LOP3.LUT R9, R19, 0xff, RZ, 0xc0, !PT ;  /* 0x000000ff13097812 */ /* 0x000fe200078ec0ff */
[----:B------:R-:W-:Y:S01]  /*146b0*/  MUFU.EX2 R24, R24 ;  /* 0x0000001800187308 */ /* 0x000fe20000000800 */
[----:B------:R-:W-:Y:S01]  /*146c0*/  LOP3.LUT R16, R144, 0xff, RZ, 0xc0, !PT ;  /* 0x000000ff90107812 */ /* 0x000fe200078ec0ff */
[C---:B------:R-:W-:Y:S01]  /*146d0*/  HMMA.16816.F32.BF16 R148, R4.reuse, R150, R32 ;  /* 0x000000960494723c */ /* 0x040fe20000041820 */
[----:B------:R-:W-:Y:S01]  /*146e0*/  SHF.R.U32.HI R20, RZ, 0x18, R144 ;  /* 0x00000018ff147819 */ /* 0x000fe20000011690 */
[----:B------:R-:W-:Y:S01]  /*146f0*/  FFMA.FTZ R33, R198, UR22, -R123 ;  /* 0x00000016c6217c23 */ /* 0x000fe2000801087b */
[----:B------:R-:W-:Y:S01]  /*14700*/  PRMT R222, R147, 0x5410, R222 ;  /* 0x0000541093de7816 */ /* 0x000fe200000000de */
[----:B------:R-:W-:Y:S01]  /*14710*/  FFMA.FTZ R35, R192, UR22, -R105 ;  /* 0x00000016c0237c23 */ /* 0x000fe20008010869 */
[----:B------:R-:W-:Y:S01]  /*14720*/  PRMT R18, R18, 0x5410, R145 ;  /* 0x0000541012127816 */ /* 0x000fe20000000091 */
[----:B------:R-:W2:Y:S01]  /*14730*/  MUFU.EX2 R25, R25 ;  /* 0x0000001900197308 */ /* 0x000ea20000000800 */
[----:B------:R-:W-:Y:S01]  /*14740*/  PRMT R34, R17, 0x5410, R8 ;  /* 0x0000541011227816 */ /* 0x000fe20000000008 */
[C---:B------:R-:W-:Y:S01]  /*14750*/  HMMA.16816.F32.BF16 R144, R4.reuse, R132, R44 ;  /* 0x000000840490723c */ /* 0x040fe2000004182c */
[----:B------:R-:W-:Y:S01]  /*14760*/  LOP3.LUT R17, R38, UR14, R23, 0x96, !PT ;  /* 0x0000000e26117c12 */ /* 0x000fe2000f8e9617 */
[----:B------:R-:W-:Y:S01]  /*14770*/  FFMA.FTZ R198, R173, UR22, -R174 ;  /* 0x00000016adc67c23 */ /* 0x000fe200080108ae */
[----:B------:R-:W-:Y:S01]  /*14780*/  PRMT R16, R16, 0x5410, R11 ;  /* 0x0000541010107816 */ /* 0x000fe2000000000b */
[--C-:B------:R-:W-:Y:S01]  /*14790*/  FFMA.FTZ R173, R128, UR22, -R123.reuse ;  /* 0x0000001680ad7c23 */ /* 0x100fe2000801087b */
[----:B------:R-:W-:Y:S01]  /*147a0*/  PRMT R20, R9, 0x5410, R20 ;  /* 0x0000541009147816 */ /* 0x000fe20000000014 */
[----:B------:R-:W-:Y:S01]  /*147b0*/  IMAD.WIDE.U32 R30, R17, -0x2daee0ad, RZ ;  /* 0xd2511f53111e7825 */ /* 0x000fe200078e00ff */
[----:B------:R-:W3:Y:S01]  /*147c0*/  LDSM.16.MT88.4 R8, [R218+0x4c00] ;  /* 0x004c0000da08783b */ /* 0x000ee20000004200 */
[----:B------:R-:W-:Y:S01]  /*147d0*/  HMMA.16816.F32.BF16 R132, R4, R134, R12 ;  /* 0x000000860484723c */ /* 0x000fe2000004180c */
[C---:B------:R-:W-:Y:S01]  /*147e0*/  LOP3.LUT R44, R210.reuse, 0xffff, RZ, 0xc0, !PT ;  /* 0x0000ffffd22c7812 */ /* 0x040fe200078ec0ff */
[----:B------:R-:W-:Y:S01]  /*147f0*/  MUFU.EX2 R29, R29 ;  /* 0x0000001d001d7308 */ /* 0x000fe20000000800 */
[----:B------:R-:W4:Y:S01]  /*14800*/  LDSM.16.MT88.4 R12, [R59+0xc00] ;  /* 0x000c00003b0c783b */ /* 0x000f220000004200 */
[----:B------:R-:W-:Y:S01]  /*14810*/  LOP3.LUT R17, R210, 0xff, RZ, 0xc0, !PT ;  /* 0x000000ffd2117812 */ /* 0x000fe200078ec0ff */
[----:B------:R-:W-:Y:S01]  /*14820*/  FFMA.FTZ R128, R164, UR22, -R123 ;  /* 0x00000016a4807c23 */ /* 0x000fe2000801087b */
[----:B------:R-:W-:Y:S01]  /*14830*/  SHF.R.U32.HI R44, RZ, 0x8, R44 ;  /* 0x00000008ff2c7819 */ /* 0x000fe2000001162c */
[----:B------:R-:W-:Y:S01]  /*14840*/  FADD.FTZ R64, R64, R61 ;  /* 0x0000003d40407221 */ /* 0x000fe20000010000 */
[----:B------:R-:W-:Y:S01]  /*14850*/  LOP3.LUT R46, R22, UR13, R245, 0x96, !PT ;  /* 0x0000000d162e7c12 */ /* 0x000fe2000f8e96f5 */
[----:B------:R-:W-:Y:S01]  /*14860*/  FADD.FTZ R110, R110, R111 ;  /* 0x0000006f6e6e7221 */ /* 0x000fe20000010000 */
[----:B------:R-:W5:Y:S01]  /*14870*/  MUFU.EX2 R28, R28 ;  /* 0x0000001c001c7308 */ /* 0x000f620000000800 */
[----:B------:R-:W-:Y:S01]  /*14880*/  PRMT R44, R17, 0x5410, R44 ;  /* 0x00005410112c7816 */ /* 0x000fe2000000002c */
[----:B------:R-:W-:Y:S01]  /*14890*/  FADD.FTZ R81, R81, R64 ;  /* 0x0000004051517221 */ /* 0x000fe20000010000 */
[----:B------:R-:W-:Y:S01]  /*148a0*/  HSET2.LE.AND R17, R20, R37, PT ;  /* 0x0000002514117233 */ /* 0x000fe20003803000 */
[----:B------:R-:W-:Y:S01]  /*148b0*/  IMAD.WIDE.U32 R46, R46, -0x2daee0ad, RZ ;  /* 0xd2511f532e2e7825 */ /* 0x000fe200078e00ff */
[----:B------:R-:W-:-:S03]  /*148c0*/  LOP3.LUT R32, R246, UR4, R31, 0x96, !PT ;  /* 0x00000004f6207c12 */ /* 0x000fc6000f8e961f */
[----:B------:R-:W-:Y:S01]  /*148d0*/  FFMA.FTZ R31, R202, UR22, -R123 ;  /* 0x00000016ca1f7c23 */ /* 0x000fe2000801087b */
[----:B-1----:R-:W-:Y:S01]  /*148e0*/  F2FP.BF16.F32.PACK_AB R6, R26, R27 ;  /* 0x0000001b1a06723e */ /* 0x002fe200000010ff */
[----:B------:R-:W-:Y:S01]  /*148f0*/  MUFU.EX2 R33, R33 ;  /* 0x0000002100217308 */ /* 0x000fe20000000800 */
[----:B------:R-:W-:Y:S01]  /*14900*/  HSET2.LE.AND R16, R16, R37, PT ;  /* 0x0000002510107233 */ /* 0x000fe20003803000 */
[----:B------:R-:W-:Y:S01]  /*14910*/  FADD.FTZ R109, R109, R110 ;  /* 0x0000006e6d6d7221 */ /* 0x000fe20000010000 */
[----:B------:R-:W-:Y:S01]  /*14920*/  F2FP.BF16.F32.PACK_AB R5, R172, R131 ;  /* 0x00000083ac05723e */ /* 0x000fe200000010ff */
[----:B------:R-:W-:Y:S01]  /*14930*/  FADD.FTZ R86, R86, R81 ;  /* 0x0000005156567221 */ /* 0x000fe20000010000 */
[----:B------:R-:W-:Y:S01]  /*14940*/  LOP3.LUT R17, R6, R17, RZ, 0xc0, !PT ;  /* 0x0000001106117212 */ /* 0x000fe200078ec0ff */
[----:B------:R-:W-:Y:S01]  /*14950*/  IMAD.WIDE.U32 R6, R32, -0x326172a9, RZ ;  /* 0xcd9e8d5720067825 */ /* 0x000fe200078e00ff */
[----:B------:R-:W-:-:S03]  /*14960*/  LOP3.LUT R21, R30, UR17, R47, 0x96, !PT ;  /* 0x000000111e157c12 */ /* 0x000fc6000f8e962f */
[--C-:B------:R-:W-:Y:S01]  /*14970*/  FFMA.FTZ R30, R200, UR22, -R123.reuse ;  /* 0x00000016c81e7c23 */ /* 0x100fe2000801087b */
[----:B------:R-:W-:Y:S01]  /*14980*/  FFMA.FTZ R32, R196, UR22, -R123 ;  /* 0x00000016c4207c23 */ /* 0x000fe2000801087b */
[----:B------:R-:W-:Y:S01]  /*14990*/  LOP3.LUT R222, R222, 0xff00ff, RZ, 0xc0, !PT ;  /* 0x00ff00ffdede7812 */ /* 0x000fe200078ec0ff */
[----:B------:R-:W-:Y:S01]  /*149a0*/  MUFU.EX2 R31, R31 ;  /* 0x0000001f001f7308 */ /* 0x000fe20000000800 */
[----:B------:R-:W-:Y:S01]  /*149b0*/  LOP3.LUT R16, R5, R16, RZ, 0xc0, !PT ;  /* 0x0000001005107212 */ /* 0x000fe200078ec0ff */
[----:B------:R-:W-:Y:S01]  /*149c0*/  IMAD.WIDE.U32 R20, R21, -0x326172a9, RZ ;  /* 0xcd9e8d5715147825 */ /* 0x000fe200078e00ff */
[----:B------:R-:W-:-:S03]  /*149d0*/  HSET2.LE.AND R18, R18, R37, PT ;  /* 0x0000002512127233 */ /* 0x000fc60003803000 */
[----:B------:R-:W-:Y:S01]  /*149e0*/  FADD.FTZ R50, R50, R109 ;  /* 0x0000006d32327221 */ /* 0x000fe20000010000 */
[----:B--2---:R-:W-:Y:S02]  /*149f0*/  F2FP.BF16.F32.PACK_AB R5, R25, R24 ;  /* 0x000000181905723e */ /* 0x004fe400000010ff */
[----:B------:R-:W-:Y:S01]  /*14a00*/  HSET2.LE.AND R19, R222, R37, PT ;  /* 0x00000025de137233 */ /* 0x000fe20003803000 */
[----:B------:R-:W1:Y:S01]  /*14a10*/  MUFU.EX2 R30, R30 ;  /* 0x0000001e001e7308 */ /* 0x000e620000000800 */
[----:B-----5:R-:W-:Y:S02]  /*14a20*/  F2FP.BF16.F32.PACK_AB R4, R28, R29 ;  /* 0x0000001d1c04723e */ /* 0x020fe400000010ff */
[----:B------:R-:W-:Y:S02]  /*14a30*/  LOP3.LUT R18, R5, R18, RZ, 0xc0, !PT ;  /* 0x0000001205127212 */ /* 0x000fe400078ec0ff */
[----:B------:R-:W-:Y:S02]  /*14a40*/  PRMT R5, R210, 0x7632, R5 ;  /* 0x00007632d2057816 */ /* 0x000fe40000000005 */
[----:B------:R-:W-:Y:S01]  /*14a50*/  LOP3.LUT R19, R4, R19, RZ, 0xc0, !PT ;  /* 0x0000001304137212 */ /* 0x000fe200078ec0ff */
[----:B------:R-:W2:Y:S01]  /*14a60*/  MUFU.EX2 R32, R32 ;  /* 0x0000002000207308 */ /* 0x000ea20000000800 */
[----:B------:R-:W-:-:S02]  /*14a70*/  SHF.R.U32.HI R4, RZ, 0x18, R210 ;  /* 0x00000018ff047819 */ /* 0x000fc400000116d2 */
[----:B------:R-:W-:Y:S02]  /*14a80*/  LOP3.LUT R5, R5, 0xff, RZ, 0xc0, !PT ;  /* 0x000000ff05057812 */ /* 0x000fe400078ec0ff */
[----:B------:R-:W-:Y:S01]  /*14a90*/  LOP3.LUT R21, R6, UR9, R21, 0x96, !PT ;  /* 0x0000000906157c12 */ /* 0x000fe2000f8e9615 */
[C---:B---3--:R-:W-:Y:S01]  /*14aa0*/  HMMA.16816.F32.BF16 R156, R16.reuse, R8, R156 ;  /* 0x00000008109c723c */ /* 0x048fe2000004189c */
[----:B------:R-:W-:Y:S01]  /*14ab0*/  PRMT R4, R5, 0x5410, R4 ;  /* 0x0000541005047816 */ /* 0x000fe20000000004 */
[----:B------:R-:W-:Y:S01]  /*14ac0*/  MUFU.EX2 R35, R35 ;  /* 0x0000002300237308 */ /* 0x000fe20000000800 */
[----:B------:R-:W-:Y:S02]  /*14ad0*/  HSET2.LE.AND R6, R34, R37, PT ;  /* 0x0000002522067233 */ /* 0x000fe40003803000 */
[----:B------:R-:W-:Y:S02]  /*14ae0*/  LOP3.LUT R204, R204, 0xff00ff, RZ, 0xc0, !PT ;  /* 0x00ff00ffcccc7812 */ /* 0x000fe400078ec0ff */
[----:B------:R-:W-:Y:S01]  /*14af0*/  F2FP.BF16.F32.PACK_AB R5, R120, R83 ;  /* 0x000000537805723e */ /* 0x000fe200000010ff */
[----:B------:R-:W-:Y:S01]  /*14b00*/  HMMA.16816.F32.BF16 R152, R16, R10, R152 ;  /* 0x0000000a1098723c */ /* 0x000fe20000041898 */
[----:B------:R-:W-:Y:S01]  /*14b10*/  LOP3.LUT R45, R244, UR10, R7, 0x96, !PT ;  /* 0x0000000af42d7c12 */ /* 0x000fe2000f8e9607 */
[----:B------:R-:W-:Y:S01]  /*14b20*/  MUFU.EX2 R122, R122 ;  /* 0x0000007a007a7308 */ /* 0x000fe20000000800 */
[----:B------:R-:W-:-:S02]  /*14b30*/  LOP3.LUT R6, R5, R6, RZ, 0xc0, !PT ;  /* 0x0000000605067212 */ /* 0x000fc400078ec0ff */
[--C-:B------:R-:W-:Y:S01]  /*14b40*/  HSET2.LE.AND R7, R204, R37.reuse, PT ;  /* 0x00000025cc077233 */ /* 0x100fe20003803000 */
[----:B------:R-:W-:Y:S01]  /*14b50*/  IMAD.WIDE.U32 R212, R45, -0x2daee0ad, RZ ;  /* 0xd2511f532dd47825 */ /* 0x000fe200078e00ff */
[--C-:B------:R-:W-:Y:S01]  /*14b60*/  HSET2.LE.AND R44, R44, R37.reuse, PT ;  /* 0x000000252c2c7233 */ /* 0x100fe20003803000 */
[C---:B----4-:R-:W-:Y:S01]  /*14b70*/  HMMA.16816.F32.BF16 R140, R16.reuse, R12, R140 ;  /* 0x0000000c108c723c */ /* 0x050fe2000004188c */
[----:B------:R-:W-:Y:S01]  /*14b80*/  HSET2.LE.AND R5, R4, R37, PT ;  /* 0x0000002504057233 */ /* 0x000fe20003803000 */
[----:B------:R-:W-:Y:S01]  /*14b90*/  FFMA.FTZ R45, R188, UR22, -R105 ;  /* 0x00000016bc2d7c23 */ /* 0x000fe20008010869 */
[----:B-1----:R-:W-:Y:S01]  /*14ba0*/  F2FP.BF16.F32.PACK_AB R34, R30, R31 ;  /* 0x0000001f1e22723e */ /* 0x002fe200000010ff */
[----:B------:R-:W-:Y:S01]  /*14bb0*/  FFMA.FTZ R188, R203, UR22, -R78 ;  /* 0x00000016cbbc7c23 */ /* 0x000fe2000801084e */
[----:B------:R-:W-:Y:S01]  /*14bc0*/  F2FP.BF16.F32.PACK_AB R47, R84, R85 ;  /* 0x00000055542f723e */ /* 0x000fe200000010ff */
[----:B------:R-:W-:Y:S01]  /*14bd0*/  MUFU.EX2 R187, R187 ;  /* 0x000000bb00bb7308 */ /* 0x000fe20000000800 */
[----:B--2---:R-:W-:Y:S01]  /*14be0*/  F2FP.BF16.F32.PACK_AB R192, R32, R33 ;  /* 0x0000002120c0723e */ /* 0x004fe200000010ff */
[----:B------:R-:W-:Y:S01]  /*14bf0*/  HMMA.16816.F32.BF16 R136, R16, R14, R136 ;  /* 0x0000000e1088723c */ /* 0x000fe20000041888 */
[----:B------:R-:W-:Y:S01]  /*14c00*/  IMAD.WIDE.U32 R16, R21, -0x2daee0ad, RZ ;  /* 0xd2511f5315107825 */ /* 0x000fe200078e00ff */
[----:B------:R-:W-:-:S03]  /*14c10*/  LOP3.LUT R7, R34, R7, RZ, 0xc0, !PT ;  /* 0x0000000722077212 */ /* 0x000fc600078ec0ff */
[----:B------:R-:W-:Y:S01]  /*14c20*/  FADD.FTZ R85, R85, R86 ;  /* 0x0000005655557221 */ /* 0x000fe20000010000 */
[----:B------:R-:W-:Y:S01]  /*14c30*/  LOP3.LUT R4, R47, R44, RZ, 0xc0, !PT ;  /* 0x0000002c2f047212 */ /* 0x000fe200078ec0ff */
[--C-:B------:R-:W-:Y:S01]  /*14c40*/  FFMA.FTZ R47, R207, UR22, -R78.reuse ;  /* 0x00000016cf2f7c23 */ /* 0x100fe2000801084e */
[----:B------:R-:W-:Y:S01]  /*14c50*/  LOP3.LUT R5, R192, R5, RZ, 0xc0, !PT ;  /* 0x00000005c0057212 */ /* 0x000fe200078ec0ff */
[----:B------:R-:W1:Y:S01]  /*14c60*/  MUFU.EX2 R34, R194 ;  /* 0x000000c200227308 */ /* 0x000e620000000800 */
[----:B------:R-:W-:Y:S01]  /*14c70*/  LOP3.LUT R18, R46, UR15, R213, 0x96, !PT ;  /* 0x0000000f2e127c12 */ /* 0x000fe2000f8e96d5 */
[----:B------:R-:W-:Y:S01]  /*14c80*/  FFMA.FTZ R46, R211, UR22, -R78 ;  /* 0x00000016d32e7c23 */ /* 0x000fe2000801084e */
[----:B------:R-:W-:Y:S01]  /*14c90*/  LOP3.LUT R17, R212, UR12, R17, 0x96, !PT ;  /* 0x0000000cd4117c12 */ /* 0x000fe2000f8e9611 */
[----:B------:R-:W-:Y:S01]  /*14ca0*/  FFMA.FTZ R44, R190, UR22, -R105 ;  /* 0x00000016be2c7c23 */ /* 0x000fe20008010869 */
[----:B------:R-:W-:Y:S01]  /*14cb0*/  LOP3.LUT R23, R208, UR14, R23, 0x96, !PT ;  /* 0x0000000ed0177c12 */ /* 0x000fe2000f8e9617 */
[----:B------:R-:W-:Y:S01]  /*14cc0*/  HMMA.16816.F32.BF16 R160, R4, R8, R160 ;  /* 0x0000000804a0723c */ /* 0x000fe200000418a0 */
[----:B------:R-:W-:Y:S01]  /*14cd0*/  IMAD.WIDE.U32 R18, R18, -0x326172a9, RZ ;  /* 0xcd9e8d5712127825 */ /* 0x000fe200078e00ff */
[----:B------:R-:W-:Y:S01]  /*14ce0*/  MUFU.EX2 R46, R46 ;  /* 0x0000002e002e7308 */ /* 0x000fe20000000800 */
[----:B------:R-:W-:-:S02]  /*14cf0*/  LOP3.LUT R202, R22, UR13, R249, 0x96, !PT ;  /* 0x0000000d16ca7c12 */ /* 0x000fc4000f8e96f9 */
[----:B------:R-:W-:Y:S01]  /*14d00*/  FFMA.FTZ R190, R201, UR22, -R174 ;  /* 0x00000016c9be7c23 */ /* 0x000fe200080108ae */
[----:B------:R-:W-:-:S04]  /*14d10*/  IMAD.WIDE.U32 R8, R17, -0x326172a9, RZ ;  /* 0xcd9e8d5711087825 */ /* 0x000fc800078e00ff */
[----:B------:R-:W-:Y:S01]  /*14d20*/  FFMA.FTZ R192, R197, UR22, -R174 ;  /* 0x00000016c5c07c23 */ /* 0x000fe200080108ae */
[----:B------:R-:W-:Y:S01]  /*14d30*/  LOP3.LUT R20, R20, UR8, R19, 0x96, !PT ;  /* 0x0000000814147c12 */ /* 0x000fe2000f8e9613 */
[----:B------:R-:W-:Y:S01]  /*14d40*/  HMMA.16816.F32.BF16 R144, R4, R12, R144 ;  /* 0x0000000c0490723c */ /* 0x000fe20000041890 */
[----:B------:R-:W-:Y:S01]  /*14d50*/  IMAD.MOV.U32 R22, RZ, RZ, R8 ;  /* 0x000000ffff167224 */ /* 0x000fe200078e0008 */
[----:B------:R-:W-:Y:S01]  /*14d60*/  LOP3.LUT R17, R18, UR7, R9, 0x96, !PT ;  /* 0x0000000712117c12 */ /* 0x000fe2000f8e9609 */
[----:B------:R-:W2:Y:S01]  /*14d70*/  MUFU.EX2 R47, R47 ;  /* 0x0000002f002f7308 */ /* 0x000ea20000000800 */
[----:B------:R-:W-:Y:S01]  /*14d80*/  PRMT R9, R8, 0x7773, RZ ;  /* 0x0000777308097816 */ /* 0x000fe200000000ff */
[----:B------:R-:W-:Y:S01]  /*14d90*/  IMAD.WIDE.U32 R206, R23, -0x2daee0ad, RZ ;  /* 0xd2511f5317ce7825 */ /* 0x000fe200078e00ff */
[----:B------:R-:W-:-:S03]  /*14da0*/  LOP3.LUT R12, R17, 0xffff, RZ, 0xc0, !PT ;  /* 0x0000ffff110c7812 */ /* 0x000fc600078ec0ff */
[----:B------:R-:W-:Y:S01]  /*14db0*/  FADD.FTZ R33, R33, R50 ;  /* 0x0000003221217221 */ /* 0x000fe20000010000 */
[----:B------:R-:W-:Y:S01]  /*14dc0*/  LOP3.LUT R13, R17, 0xff, RZ, 0xc0, !PT ;  /* 0x000000ff110d7812 */ /* 0x000fe200078ec0ff */
[----:B------:R-:W-:Y:S01]  /*14dd0*/  HMMA.16816.F32.BF16 R148, R4, R10, R148 ;  /* 0x0000000a0494723c */ /* 0x000fe20000041894 */
[----:B------:R-:W-:Y:S01]  /*14de0*/  SHF.R.U32.HI R12, RZ, 0x8, R12 ;  /* 0x00000008ff0c7819 */ /* 0x000fe2000001160c */
[----:B------:R-:W-:Y:S01]  /*14df0*/  MUFU.EX2 R44, R44 ;  /* 0x0000002c002c7308 */ /* 0x000fe20000000800 */
[----:B------:R-:W-:Y:S01]  /*14e00*/  PRMT R18, R8, 0x7772, RZ ;  /* 0x0000777208127816 */ /* 0x000fe200000000ff */
[----:B------:R-:W-:Y:S01]  /*14e10*/  IMAD.WIDE.U32 R202, R202, -0x2daee0ad, RZ ;  /* 0xd2511f53caca7825 */ /* 0x000fe200078e00ff */
[----:B------:R-:W-:-:S03]  /*14e20*/  PRMT R12, R13, 0x5410, R12 ;  /* 0x000054100d0c7816 */ /* 0x000fc6000000000c */
[----:B------:R-:W-:Y:S01]  /*14e30*/  FADD.FTZ R84, R84, R85 ;  /* 0x0000005554547221 */ /* 0x000fe20000010000 */
[----:B------:R-:W-:Y:S01]  /*14e40*/  PRMT R13, R17, 0x7632, R13 ;  /* 0x00007632110d7816 */ /* 0x000fe2000000000d */
[----:B------:R-:W-:Y:S01]  /*14e50*/  HMMA.16816.F32.BF16 R132, R4, R14, R132 ;  /* 0x0000000e0484723c */ /* 0x000fe20000041884 */
[----:B------:R-:W-:Y:S01]  /*14e60*/  PRMT R21, R8, 0x7771, RZ ;  /* 0x0000777108157816 */ /* 0x000fe200000000ff */
[----:B------:R-:W3:Y:S01]  /*14e70*/  MUFU.EX2 R45, R45 ;  /* 0x0000002d002d7308 */ /* 0x000ee20000000800 */
[----:B------:R-:W-:Y:S01]  /*14e80*/  PRMT R18, R18, 0x5410, R9 ;  /* 0x0000541012127816 */ /* 0x000fe20000000009 */
[----:B------:R-:W-:Y:S01]  /*14e90*/  LDSM.16.MT88.4 R4, [R59+0x1000] ;  /* 0x001000003b04783b */ /* 0x000fe20000004200 */
[----:B------:R-:W-:Y:S01]  /*14ea0*/  SHF.R.U32.HI R17, RZ, 0x18, R17 ;  /* 0x00000018ff117819 */ /* 0x000fe20000011611 */
[----:B------:R-:W-:Y:S01]  /*14eb0*/  FADD.FTZ R32, R32, R33 ;  /* 0x0000002120207221 */ /* 0x000fe20000010000 */
[----:B------:R-:W-:Y:S01]  /*14ec0*/  LOP3.LUT R14, R13, 0xff, RZ, 0xc0, !PT ;  /* 0x000000ff0d0e7812 */ /* 0x000fe200078ec0ff */
[----:B------:R-:W4:Y:S01]  /*14ed0*/  LDSM.16.MT88.4 R8, [R218+0x5000] ;  /* 0x00500000da08783b */ /* 0x000f220000004200 */
[----:B------:R-:W-:Y:S01]  /*14ee0*/  LOP3.LUT R22, R22, 0xff, RZ, 0xc0, !PT ;  /* 0x000000ff16167812 */ /* 0x000fe200078ec0ff */
[----:B------:R-:W-:Y:S01]  /*14ef0*/  MUFU.EX2 R188, R188 ;  /* 0x000000bc00bc7308 */ /* 0x000fe20000000800 */
[--C-:B------:R-:W-:Y:S01]  /*14f00*/  HSET2.LE.AND R12, R12, R37.reuse, PT ;  /* 0x000000250c0c7233 */ /* 0x100fe20003803000 */
[----:B------:R-:W-:Y:S01]  /*14f10*/  FADD.FTZ R83, R83, R84 ;  /* 0x0000005453537221 */ /* 0x000fe20000010000 */
[----:B-1----:R-:W-:Y:S01]  /*14f20*/  F2FP.BF16.F32.PACK_AB R13, R35, R34 ;  /* 0x00000022230d723e */ /* 0x002fe200000010ff */
[----:B------:R-:W-:Y:S01]  /*14f30*/  FADD.FTZ R31, R31, R32 ;  /* 0x000000201f1f7221 */ /* 0x000fe20000010000 */
[----:B------:R-:W-:Y:S01]  /*14f40*/  PRMT R14, R14, 0x5410, R17 ;  /* 0x000054100e0e7816 */ /* 0x000fe20000000011 */
[----:B------:R-:W-:Y:S01]  /*14f50*/  FADD.FTZ R83, R120, R83 ;  /* 0x0000005378537221 */ /* 0x000fe20000010000 */
[----:B------:R-:W-:Y:S01]  /*14f60*/  LOP3.LUT R200, R206, UR17, R203, 0x96, !PT ;  /* 0x00000011cec87c12 */ /* 0x000fe2000f8e96cb */
[----:B------:R-:W-:Y:S01]  /*14f70*/  FFMA.FTZ R203, R205, UR22, -R78 ;  /* 0x00000016cdcb7c23 */ /* 0x000fe2000801084e */
[----:B------:R-:W-:Y:S01]  /*14f80*/  PRMT R22, R22, 0x5410, R21 ;  /* 0x0000541016167816 */ /* 0x000fe20000000015 */
[----:B------:R-:W-:Y:S01]  /*14f90*/  MUFU.EX2 R190, R190 ;  /* 0x000000be00be7308 */ /* 0x000fe20000000800 */
[----:B------:R-:W-:Y:S01]  /*14fa0*/  LOP3.LUT R12, R13, R12, RZ, 0xc0, !PT ;  /* 0x0000000c0d0c7212 */ /* 0x000fe200078ec0ff */
[----:B------:R-:W-:Y:S01]  /*14fb0*/  IMAD.WIDE.U32 R200, R200, -0x326172a9, RZ ;  /* 0xcd9e8d57c8c87825 */ /* 0x000fe200078e00ff */
[----:B------:R-:W-:-:S03]  /*14fc0*/  HSET2.LE.AND R13, R14, R37, PT ;  /* 0x000000250e0d7233 */ /* 0x000fc60003803000 */
[----:B------:R-:W-:Y:S01]  /*14fd0*/  FADD.FTZ R31, R30, R31 ;  /* 0x0000001f1e1f7221 */ /* 0x000fe20000010000 */
[----:B------:R-:W-:Y:S01]  /*14fe0*/  HSET2.LE.AND R22, R22, R37, PT ;  /* 0x0000002516167233 */ /* 0x000fe20003803000 */
[----:B------:R-:W-:Y:S01]  /*14ff0*/  IMAD.WIDE.U32 R20, R20, -0x2daee0ad, RZ ;  /* 0xd2511f5314147825 */ /* 0x000fe200078e00ff */
[----:B--2---:R-:W-:Y:S01]  /*15000*/  F2FP.BF16.F32.PACK_AB R14, R47, R46 ;  /* 0x0000002e2f0e723e */ /* 0x004fe200000010ff */
[----:B------:R-:W1:Y:S01]  /*15010*/  MUFU.EX2 R203, R203 ;  /* 0x000000cb00cb7308 */ /* 0x000e620000000800 */
[----:B------:R-:W-:Y:S02]  /*15020*/  LOP3.LUT R23, R250, UR4, R207, 0x96, !PT ;  /* 0x00000004fa177c12 */ /* 0x000fe4000f8e96cf */
[----:B---3--:R-:W-:Y:S02]  /*15030*/  F2FP.BF16.F32.PACK_AB R17, R45, R44 ;  /* 0x0000002c2d11723e */ /* 0x008fe400000010ff */
[----:B------:R-:W-:Y:S02]  /*15040*/  LOP3.LUT R13, R14, R13, RZ, 0xc0, !PT ;  /* 0x0000000d0e0d7212 */ /* 0x000fe400078ec0ff */
[----:B------:R-:W-:Y:S01]  /*15050*/  LOP3.LUT R14, R17, R22, RZ, 0xc0, !PT ;  /* 0x00000016110e7212 */ /* 0x000fe200078ec0ff */
[----:B------:R-:W-:Y:S01]  /*15060*/  IMAD.WIDE.U32 R22, R23, -0x326172a9, RZ ;  /* 0xcd9e8d5717167825 */ /* 0x000fe200078e00ff */
[----:B------:R-:W-:Y:S01]  /*15070*/  LOP3.LUT R18, R18, 0xff00ff, RZ, 0xc0, !PT ;  /* 0x00ff00ff12127812 */ /* 0x000fe200078ec0ff */
[----:B------:R-:W2:Y:S03]  /*15080*/  MUFU.EX2 R192, R192 ;  /* 0x000000c000c07308 */ /* 0x000ea60000000800 */
[----:B------:R-:W-:-:S02]  /*15090*/  LOP3.LUT R17, R248, UR10, R23, 0x96, !PT ;  /* 0x0000000af8117c12 */ /* 0x000fc4000f8e9617 */
[----:B------:R-:W-:Y:S01]  /*150a0*/  LOP3.LUT R22, R22, UR9, R201, 0x96, !PT ;  /* 0x0000000916167c12 */ /* 0x000fe2000f8e96c9 */
[----:B------:R-:W-:Y:S01]  /*150b0*/  FFMA.FTZ R201, R178, UR22, -R123 ;  /* 0x00000016b2c97c23 */ /* 0x000fe2000801087b */
[----:B------:R-:W-:Y:S01]  /*150c0*/  HSET2.LE.AND R15, R18, R37, PT ;  /* 0x00000025120f7233 */ /* 0x000fe20003803000 */
[----:B------:R-:W-:Y:S01]  /*150d0*/  IMAD.WIDE.U32 R196, R17, -0x2daee0ad, RZ ;  /* 0xd2511f5311c47825 */ /* 0x000fe200078e00ff */
[----:B-1----:R-:W-:-:S03]  /*150e0*/  F2FP.BF16.F32.PACK_AB R18, R203, R188 ;  /* 0x000000bccb12723e */ /* 0x002fc600000010ff */
[----:B------:R-:W-:Y:S01]  /*150f0*/  FFMA.FTZ R178, R189, UR22, -R174 ;  /* 0x00000016bdb27c23 */ /* 0x000fe200080108ae */
[----:B------:R-:W-:Y:S01]  /*15100*/  MUFU.EX2 R170, R170 ;  /* 0x000000aa00aa7308 */ /* 0x000fe20000000800 */
[----:B------:R-:W-:Y:S01]  /*15110*/  IMAD.WIDE.U32 R22, R22, -0x2daee0ad, RZ ;  /* 0xd2511f5316167825 */ /* 0x000fe200078e00ff */
[----:B------:R-:W-:Y:S02]  /*15120*/  LOP3.LUT R204, R202, UR15, R197, 0x96, !PT ;  /* 0x0000000fcacc7c12 */ /* 0x000fe4000f8e96c5 */
[----:B------:R-:W-:Y:S02]  /*15130*/  LOP3.LUT R15, R18, R15, RZ, 0xc0, !PT ;  /* 0x0000000f120f7212 */ /* 0x000fe400078ec0ff */
[----:B------:R-:W-:Y:S01]  /*15140*/  LOP3.LUT R17, R196, UR12, R23, 0x96, !PT ;  /* 0x0000000cc4117c12 */ /* 0x000fe2000f8e9617 */
[----:B------:R-:W-:Y:S01]  /*15150*/  IMAD.WIDE.U32 R204, R204, -0x326172a9, RZ ;  /* 0xcd9e8d57cccc7825 */ /* 0x000fe200078e00ff */
[----:B------:R-:W-:Y:S03]  /*15160*/  MUFU.EX2 R201, R201 ;  /* 0x000000c900c97308 */ /* 0x000fe60000000800 */
[----:B------:R-:W-:Y:S01]  /*15170*/  IMAD.WIDE.U32 R196, R17, -0x326172a9, RZ ;  /* 0xcd9e8d5711c47825 */ /* 0x000fe200078e00ff */
[----:B----4-:R-:W-:Y:S01]  /*15180*/  HMMA.16816.F32.BF16 R156, R12, R8, R156 ;  /* 0x000000080c9c723c */ /* 0x010fe2000004189c */
[----:B------:R-:W-:-:S02]  /*15190*/  LOP3.LUT R200, R200, UR8, R205, 0x96, !PT ;  /* 0x00000008c8c87c12 */ /* 0x000fc4000f8e96cd */
[----:B------:R-:W-:Y:S01]  /*151a0*/  IMAD.MOV.U32 R194, RZ, RZ, R196 ;  /* 0x000000ffffc27224 */ /* 0x000fe200078e00c4 */
[----:B------:R-:W-:Y:S01]  /*151b0*/  LOP3.LUT R18, R204, UR7, R197, 0x96, !PT ;  /* 0x00000007cc127c12 */ /* 0x000fe2000f8e96c5 */
[----:B------:R-:W-:Y:S01]  /*151c0*/  FFMA.FTZ R197, R182, UR22, -R123 ;  /* 0x00000016b6c57c23 */ /* 0x000fe2000801087b */
[----:B------:R-:W-:Y:S01]  /*151d0*/  IMAD.U32 R17, RZ, RZ, UR24 ;  /* 0x00000018ff117e24 */ /* 0x000fe2000f8e00ff */
[----:B------:R-:W-:Y:S01]  /*151e0*/  MUFU.EX2 R178, R178 ;  /* 0x000000b200b27308 */ /* 0x000fe20000000800 */
[----:B------:R-:W-:Y:S01]  /*151f0*/  HMMA.16816.F32.BF16 R152, R12, R10, R152 ;  /* 0x0000000a0c98723c */ /* 0x000fe20000041898 */
[----:B------:R-:W-:Y:S02]  /*15200*/  IMAD.WIDE.U32 R216, R200, -0x2daee0ad, RZ ;  /* 0xd2511f53c8d87825 */ /* 0x000fe400078e00ff */
[----:B------:R-:W-:-:S03]  /*15210*/  LOP3.LUT R17, R17, UR33, R239, 0x96, !PT ;  /* 0x0000002111117c12 */ /* 0x000fc6000f8e96ef */
[----:B------:R-:W-:Y:S01]  /*15220*/  LOP3.LUT R22, R22, UR11, R217, 0x96, !PT ;  /* 0x0000000b16167c12 */ /* 0x000fe2000f8e96d9 */
[----:B------:R-:W1:Y:S01]  /*15230*/  MUFU.EX2 R197, R197 ;  /* 0x000000c500c57308 */ /* 0x000e620000000800 */
[----:B------:R-:W-:Y:S01]  /*15240*/  HMMA.16816.F32.BF16 R140, R12, R4, R140 ;  /* 0x000000040c8c723c */ /* 0x000fe2000004188c */
[----:B------:R-:W-:-:S03]  /*15250*/  IMAD.WIDE.U32 R206, R17, -0x326172a9, RZ ;  /* 0xcd9e8d5711ce7825 */ /* 0x000fc600078e00ff */
[----:B------:R-:W-:-:S03]  /*15260*/  LOP3.LUT R17, R206, UR13, R245, 0x96, !PT ;  /* 0x0000000dce117c12 */ /* 0x000fc6000f8e96f5 */
[----:B------:R-:W3:Y:S01]  /*15270*/  MUFU.EX2 R173, R173 ;  /* 0x000000ad00ad7308 */ /* 0x000ee20000000800 */
[----:B------:R-:W-:Y:S01]  /*15280*/  HMMA.16816.F32.BF16 R136, R12, R6, R136 ;  /* 0x000000060c88723c */ /* 0x000fe20000041888 */
[C---:B------:R-:W-:Y:S02]  /*15290*/  PRMT R13, R196.reuse, 0x7773, RZ ;  /* 0x00007773c40d7816 */ /* 0x040fe400000000ff */
[C---:B------:R-:W-:Y:S02]  /*152a0*/  PRMT R12, R196.reuse, 0x7772, RZ ;  /* 0x00007772c40c7816 */ /* 0x040fe400000000ff */
[----:B------:R-:W-:Y:S01]  /*152b0*/  PRMT R14, R196, 0x7771, RZ ;  /* 0x00007771c40e7816 */ /* 0x000fe200000000ff */
[--C-:B------:R-:W-:Y:S01]  /*152c0*/  FFMA.FTZ R196, R177, UR22, -R174.reuse ;  /* 0x00000016b1c47c23 */ /* 0x100fe200080108ae */
[----:B------:R-:W-:Y:S01]  /*152d0*/  PRMT R182, R12, 0x5410, R13 ;  /* 0x000054100cb67816 */ /* 0x000fe2000000000d */
[----:B------:R-:W-:Y:S01]  /*152e0*/  FFMA.FTZ R177, R168, UR22, -R123 ;  /* 0x00000016a8b17c23 */ /* 0x000fe2000801087b */
[----:B------:R-:W-:Y:S01]  /*152f0*/  LOP3.LUT R12, R18, 0xffff, RZ, 0xc0, !PT ;  /* 0x0000ffff120c7812 */ /* 0x000fe200078ec0ff */
[----:B------:R-:W-:Y:S01]  /*15300*/  MUFU.EX2 R128, R128 ;  /* 0x0000008000807308 */ /* 0x000fe20000000800 */
[----:B------:R-:W-:Y:S01]  /*15310*/  LOP3.LUT R13, R194, 0xff, RZ, 0xc0, !PT ;  /* 0x000000ffc20d7812 */ /* 0x000fe200078ec0ff */
[----:B------:R-:W-:Y:S01]  /*15320*/  FFMA.FTZ R194, R179, UR22, -R174 ;  /* 0x00000016b3c27c23 */ /* 0x000fe200080108ae */
[----:B------:R-:W-:Y:S01]  /*15330*/  SHF.R.U32.HI R12, RZ, 0x8, R12 ;  /* 0x00000008ff0c7819 */ /* 0x000fe2000001160c */
[--C-:B------:R-:W-:Y:S01]  /*15340*/  FFMA.FTZ R179, R126, UR22, -R105.reuse ;  /* 0x000000167eb37c23 */ /* 0x100fe20008010869 */
[----:B------:R-:W-:Y:S01]  /*15350*/  LOP3.LUT R15, R18, 0xff, RZ, 0xc0, !PT ;  /* 0x000000ff120f7812 */ /* 0x000fe200078ec0ff */
[----:B------:R-:W-:Y:S01]  /*15360*/  FFMA.FTZ R126, R130, UR22, -R105 ;  /* 0x00000016827e7c23 */ /* 0x000fe20008010869 */
[----:B------:R-:W-:Y:S01]  /*15370*/  PRMT R14, R13, 0x5410, R14 ;  /* 0x000054100d0e7816 */ /* 0x000fe2000000000e */
[----:B------:R-:W-:Y:S01]  /*15380*/  FFMA.FTZ R130, R129, UR22, -R78 ;  /* 0x0000001681827c23 */ /* 0x000fe2000801084e */
[----:B------:R-:W-:Y:S01]  /*15390*/  PRMT R13, R18, 0x7632, R13 ;  /* 0x00007632120d7816 */ /* 0x000fe2000000000d */
[----:B------:R-:W-:Y:S01]  /*153a0*/  MUFU.EX2 R179, R179 ;  /* 0x000000b300b37308 */ /* 0x000fe20000000800 */
[----:B------:R-:W-:-:S02]  /*153b0*/  PRMT R12, R15, 0x5410, R12 ;  /* 0x000054100f0c7816 */ /* 0x000fc4000000000c */
[----:B------:R-:W-:Y:S02]  /*153c0*/  SHF.R.U32.HI R18, RZ, 0x18, R18 ;  /* 0x00000018ff127819 */ /* 0x000fe40000011612 */
[----:B------:R-:W-:Y:S02]  /*153d0*/  LOP3.LUT R13, R13, 0xff, RZ, 0xc0, !PT ;  /* 0x000000ff0d0d7812 */ /* 0x000fe400078ec0ff */
[--C-:B------:R-:W-:Y:S01]  /*153e0*/  HSET2.LE.AND R14, R14, R37.reuse, PT ;  /* 0x000000250e0e7233 */ /* 0x100fe20003803000 */
[----:B------:R-:W-:Y:S01]  /*153f0*/  MUFU.EX2 R126, R126 ;  /* 0x0000007e007e7308 */ /* 0x000fe20000000800 */
[----:B------:R-:W-:Y:S02]  /*15400*/  PRMT R18, R13, 0x5410, R18 ;  /* 0x000054100d127816 */ /* 0x000fe40000000012 */
[----:B------:R-:W-:Y:S02]  /*15410*/  HSET2.LE.AND R12, R12, R37, PT ;  /* 0x000000250c0c7233 */ /* 0x000fe40003803000 */
[----:B--2---:R-:W-:-:S02]  /*15420*/  F2FP.BF16.F32.PACK_AB R15, R195, R192 ;  /* 0x000000c0c30f723e */ /* 0x004fc400000010ff */
[----:B------:R-:W-:Y:S01]  /*15430*/  LOP3.LUT R182, R182, 0xff00ff, RZ, 0xc0, !PT ;  /* 0x00ff00ffb6b67812 */ /* 0x000fe200078ec0ff */
[----:B------:R-:W-:Y:S01]  /*15440*/  MUFU.EX2 R130, R130 ;  /* 0x0000008200827308 */ /* 0x000fe20000000800 */
[----:B------:R-:W-:Y:S01]  /*15450*/  F2FP.BF16.F32.PACK_AB R13, R199, R190 ;  /* 0x000000bec70d723e */ /* 0x000fe200000010ff */
[----:B------:R-:W-:Y:S01]  /*15460*/  FADD.FTZ R190, R190, R83 ;  /* 0x00000053bebe7221 */ /* 0x000fe20000010000 */
[----:B------:R-:W-:Y:S02]  /*15470*/  LOP3.LUT R14, R15, R14, RZ, 0xc0, !PT ;  /* 0x0000000e0f0e7212 */ /* 0x000fe400078ec0ff */
[----:B------:R-:W-:Y:S01]  /*15480*/  LOP3.LUT R12, R13, R12, RZ, 0xc0, !PT ;  /* 0x0000000c0d0c7212 */ /* 0x000fe200078ec0ff */
[----:B------:R-:W-:Y:S01]  /*15490*/  FADD.FTZ R199, R199, R190 ;  /* 0x000000bec7c77221 */ /* 0x000fe20000010000 */
[--C-:B------:R-:W-:Y:S01]  /*154a0*/  HSET2.LE.AND R15, R182, R37.reuse, PT ;  /* 0x00000025b60f7233 */ /* 0x100fe20003803000 */
[----:B------:R-:W-:Y:S01]  /*154b0*/  MUFU.EX2 R177, R177 ;  /* 0x000000b100b17308 */ /* 0x000fe20000000800 */
[----:B------:R-:W-:Y:S01]  /*154c0*/  HSET2.LE.AND R13, R18, R37, PT ;  /* 0x00000025120d7233 */ /* 0x000fe20003803000 */
[----:B------:R-:W-:Y:S01]  /*154d0*/  FADD.FTZ R192, R192, R199 ;  /* 0x000000c7c0c07221 */ /* 0x000fe20000010000 */
[----:B-1----:R-:W-:-:S02]  /*154e0*/  F2FP.BF16.F32.PACK_AB R182, R197, R180 ;  /* 0x000000b4c5b6723e */ /* 0x002fc400000010ff */
[----:B------:R-:W-:Y:S01]  /*154f0*/  F2FP.BF16.F32.PACK_AB R18, R201, R184 ;  /* 0x000000b8c912723e */ /* 0x000fe200000010ff */
[----:B------:R-:W-:Y:S01]  /*15500*/  FADD.FTZ R184, R184, R31 ;  /* 0x0000001fb8b87221 */ /* 0x000fe20000010000 */
[----:B------:R-:W-:Y:S01]  /*15510*/  LOP3.LUT R15, R182, R15, RZ, 0xc0, !PT ;  /* 0x0000000fb60f7212 */ /* 0x000fe200078ec0ff */
[----:B------:R-:W-:Y:S01]  /*15520*/  FFMA.FTZ R182, R185, UR22, -R174 ;  /* 0x00000016b9b67c23 */ /* 0x000fe200080108ae */
[----:B------:R-:W-:Y:S01]  /*15530*/  LOP3.LUT R13, R18, R13, RZ, 0xc0, !PT ;  /* 0x0000000d120d7212 */ /* 0x000fe200078ec0ff */
[----:B------:R-:W-:Y:S01]  /*15540*/  FFMA.FTZ R185, R166, UR22, -R105 ;  /* 0x00000016a6b97c23 */ /* 0x000fe20008010869 */
[----:B------:R-:W-:Y:S01]  /*15550*/  LOP3.LUT R18, R38, UR14, R207, 0x96, !PT ;  /* 0x0000000e26127c12 */ /* 0x000fe2000f8e96cf */
[----:B------:R-:W-:Y:S01]  /*15560*/  FFMA.FTZ R174, R102, UR22, -R105 ;  /* 0x0000001666ae7c23 */ /* 0x000fe20008010869 */
[----:B---3--:R-:W-:Y:S01]  /*15570*/  F2FP.BF16.F32.PACK_AB R102, R173, R170 ;  /* 0x000000aaad66723e */ /* 0x008fe200000010ff */
[----:B------:R-:W-:Y:S01]  /*15580*/  MUFU.EX2 R182, R182 ;  /* 0x000000b600b67308 */ /* 0x000fe20000000800 */
[----:B------:R-:W-:Y:S01]  /*15590*/  FADD.FTZ R201, R201, R184 ;  /* 0x000000b8c9c97221 */ /* 0x000fe20000010000 */
[----:B------:R-:W-:Y:S01]  /*155a0*/  HMMA.16816.F32.BF16 R160, R12, R8, R160 ;  /* 0x000000080ca0723c */ /* 0x000fe200000418a0 */
[----:B------:R-:W-:Y:S01]  /*155b0*/  LOP3.LUT R9, R208, UR14, R207, 0x96, !PT ;  /* 0x0000000ed0097c12 */ /* 0x000fe2000f8e96cf */
[----:B------:R-:W-:Y:S01]  /*155c0*/  FADD.FTZ R195, R195, R192 ;  /* 0x000000c0c3c37221 */ /* 0x000fe20000010000 */
[----:B------:R-:W-:Y:S01]  /*155d0*/  LOP3.LUT R8, R206, UR13, R249, 0x96, !PT ;  /* 0x0000000dce087c12 */ /* 0x000fe2000f8e96f9 */
[----:B------:R-:W-:-:S02]  /*155e0*/  FADD.FTZ R180, R180, R201 ;  /* 0x000000c9b4b47221 */ /* 0x000fc40000010000 */
[----:B------:R-:W1:Y:S02]  /*155f0*/  MUFU.EX2 R185, R185 ;  /* 0x000000b900b97308 */ /* 0x000e640000000800 */
[----:B------:R-:W-:Y:S01]  /*15600*/  HMMA.16816.F32.BF16 R148, R12, R10, R148 ;  /* 0x0000000a0c94723c */ /* 0x000fe20000041894 */
[----:B------:R-:W-:-:S04]  /*15610*/  IMAD.WIDE.U32 R10, R9, -0x2daee0ad, RZ ;  /* 0xd2511f53090a7825 */ /* 0x000fc800078e00ff */
[----:B------:R-:W-:Y:S01]  /*15620*/  FADD.FTZ R197, R197, R180 ;  /* 0x000000b4c5c57221 */ /* 0x000fe20000010000 */
[----:B------:R-:W-:Y:S01]  /*15630*/  IMAD.WIDE.U32 R206, R8, -0x2daee0ad, RZ ;  /* 0xd2511f5308ce7825 */ /* 0x000fe200078e00ff */
[----:B------:R-:W-:Y:S01]  /*15640*/  LOP3.LUT R11, R250, UR4, R11, 0x96, !PT ;  /* 0x00000004fa0b7c12 */ /* 0x000fe2000f8e960b */
[----:B------:R-:W-:Y:S01]  /*15650*/  MUFU.EX2 R96, R96 ;  /* 0x0000006000607308 */ /* 0x000fe20000000800 */
[----:B------:R-:W-:Y:S01]  /*15660*/  HMMA.16816.F32.BF16 R144, R12, R4, R144 ;  /* 0x000000040c90723c */ /* 0x000fe20000041890 */
[----:B------:R-:W-:Y:S01]  /*15670*/  IMAD.WIDE.U32 R8, R18, -0x2daee0ad, RZ ;  /* 0xd2511f5312087825 */ /* 0x000fe200078e00ff */
[----:B------:R-:W-:-:S03]  /*15680*/  LOP3.LUT R10, R10, UR17, R207, 0x96, !PT ;  /* 0x000000110a0a7c12 */ /* 0x000fc6000f8e96cf */
        /* <DEDUP_REMOVED lines=9> */
[----:B------:R-:W-:Y:S03]  /*15720*/  MUFU.EX2 R103, R193 ;  /* 0x000000c100677308 */ /* 0x000fe60000000800 */
[----:B------:R-:W-:Y:S01]  /*15730*/  IMAD.WIDE.U32 R210, R8, -0x326172a9, RZ ;  /* 0xcd9e8d5708d27825 */ /* 0x000fe200078e00ff */
[----:B------:R-:W-:Y:S02]  /*15740*/  LOP3.LUT R8, R248, UR10, R5, 0x96, !PT ;  /* 0x0000000af8087c12 */ /* 0x000fe4000f8e9605 */
[----:B------:R-:W-:Y:S01]  /*15750*/  LOP3.LUT R10, R4, UR9, R205, 0x96, !PT ;  /* 0x00000009040a7c12 */ /* 0x000fe2000f8e96cd */
[----:B------:R-:W-:Y:S01]  /*15760*/  IMAD.WIDE.U32 R212, R9, -0x326172a9, RZ ;  /* 0xcd9e8d5709d47825 */ /* 0x000fe200078e00ff */
[----:B------:R-:W-:Y:S03]  /*15770*/  MUFU.EX2 R93, R93 ;  /* 0x0000005d005d7308 */ /* 0x000fe60000000800 */
[----:B------:R-:W-:Y:S01]  /*15780*/  IMAD.WIDE.U32 R8, R8, -0x2daee0ad, RZ ;  /* 0xd2511f5308087825 */ /* 0x000fe200078e00ff */
[----:B------:R-:W-:-:S02]  /*15790*/  LOP3.LUT R5, R244, UR10, R213, 0x96, !PT ;  /* 0x0000000af4057c12 */ /* 0x000fc4000f8e96d5 */
        /* <DEDUP_REMOVED lines=12> */
[----:B------:R-:W-:Y:S01]  /*15860*/  PRMT R202, R18, 0x7772, RZ ;  /* 0x0000777212ca7816 */ /* 0x000fe200000000ff */
[----:B------:R-:W-:Y:S02]  /*15870*/  MUFU.EX2 R194, R194 ;  /* 0x000000c200c27308 */ /* 0x000fe40000000800 */
[----:B------:R-:W-:Y:S01]  /*15880*/  IMAD.WIDE.U32 R6, R9, -0x326172a9, RZ ;  /* 0xcd9e8d5709067825 */ /* 0x000fe200078e00ff */
[----:B------:R-:W-:Y:S02]  /*15890*/  LOP3.LUT R8, R204, UR8, R207, 0x96, !PT ;  /* 0x00000008cc087c12 */ /* 0x000fe4000f8e96cf */
[C---:B------:R-:W-:Y:S01]  /*158a0*/  PRMT R204, R18.reuse, 0x7771, RZ ;  /* 0x0000777112cc7816 */ /* 0x040fe200000000ff */
[----:B------:R-:W-:Y:S01]  /*158b0*/  IMAD.WIDE.U32 R12, R5, -0x326172a9, RZ ;  /* 0xcd9e8d57050c7825 */ /* 0x000fe200078e00ff */
[----:B------:R-:W-:Y:S01]  /*158c0*/  PRMT R5, R18, 0x7773, RZ ;  /* 0x0000777312057816 */ /* 0x000fe200000000ff */
[----:B------:R-:W-:Y:S01]  /*158d0*/  MUFU.EX2 R175, R175 ;  /* 0x000000af00af7308 */ /* 0x000fe20000000800 */
[----:B------:R-:W-:Y:S01]  /*158e0*/  LOP3.LUT R19, R206, UR7, R19, 0x96, !PT ;  /* 0x00000007ce137c12 */ /* 0x000fe2000f8e9613 */
[----:B------:R-:W-:Y:S01]  /*158f0*/  IMAD.MOV.U32 R14, RZ, RZ, R18 ;  /* 0x000000ffff0e7224 */ /* 0x000fe200078e0012 */
[----:B------:R-:W-:Y:S01]  /*15900*/  LOP3.LUT R18, R6, UR7, R13, 0x96, !PT ;  /* 0x0000000706127c12 */ /* 0x000fe2000f8e960d */
[----:B------:R-:W-:Y:S01]  /*15910*/  IMAD.MOV.U32 R164, RZ, RZ, R12 ;  /* 0x000000ffffa47224 */ /* 0x000fe200078e000c */
[----:B------:R-:W-:Y:S01]  /*15920*/  PRMT R6, R12, 0x7773, RZ ;  /* 0x000077730c067816 */ /* 0x000fe200000000ff */
[----:B------:R-:W-:Y:S01]  /*15930*/  IMAD.MOV.U32 R212, RZ, RZ, R216 ;  /* 0x000000ffffd47224 */ /* 0x000fe200078e00d8 */
[----:B------:R-:W-:Y:S01]  /*15940*/  LOP3.LUT R9, R14, 0xff, RZ, 0xc0, !PT ;  /* 0x000000ff0e097812 */ /* 0x000fe200078ec0ff */
[----:B------:R-:W-:Y:S01]  /*15950*/  IMAD.WIDE.U32 R214, R8, -0x2daee0ad, RZ ;  /* 0xd2511f5308d67825 */ /* 0x000fe200078e00ff */
[----:B------:R-:W-:Y:S01]  /*15960*/  PRMT R17, R12, 0x7772, RZ ;  /* 0x000077720c117816 */ /* 0x000fe200000000ff */
[----:B------:R-:W-:Y:S01]  /*15970*/  MUFU.EX2 R196, R196 ;  /* 0x000000c400c47308 */ /* 0x000fe20000000800 */
[----:B------:R-:W-:Y:S01]  /*15980*/  PRMT R204, R9, 0x5410, R204 ;  /* 0x0000541009cc7816 */ /* 0x000fe200000000cc */
[----:B------:R-:W-:Y:S01]  /*15990*/  IMAD.MOV.U32 R168, RZ, RZ, R214 ;  /* 0x000000ffffa87224 */ /* 0x000fe200078e00d6 */
[----:B------:R-:W-:-:S02]  /*159a0*/  LOP3.LUT R210, R210, UR8, R7, 0x96, !PT ;  /* 0x00000008d2d27c12 */ /* 0x000fc4000f8e9607 */
[----:B------:R-:W-:Y:S01]  /*159b0*/  PRMT R206, R12, 0x7771, RZ ;  /* 0x000077710cce7816 */ /* 0x000fe200000000ff */
[----:B------:R-:W-:Y:S01]  /*159c0*/  IMAD.MOV.U32 R12, RZ, RZ, R20 ;  /* 0x000000ffff0c7224 */ /* 0x000fe200078e0014 */
[----:B------:R-:W-:Y:S01]  /*159d0*/  PRMT R17, R17, 0x5410, R6 ;  /* 0x0000541011117816 */ /* 0x000fe20000000006 */
[----:B------:R-:W-:Y:S01]  /*159e0*/  IMAD.WIDE.U32 R210, R210, -0x2daee0ad, RZ ;  /* 0xd2511f53d2d27825 */ /* 0x000fe200078e00ff */
[----:B------:R-:W-:-:S03]  /*159f0*/  LOP3.LUT R9, R164, 0xff, RZ, 0xc0, !PT ;  /* 0x000000ffa4097812 */ /* 0x000fc600078ec0ff */
[----:B------:R-:W-:Y:S01]  /*15a00*/  FFMA.FTZ R164, R115, UR22, -R78 ;  /* 0x0000001673a47c23 */ /* 0x000fe2000801084e */
[----:B------:R-:W-:Y:S01]  /*15a10*/  PRMT R6, R20, 0x7771, RZ ;  /* 0x0000777114067816 */ /* 0x000fe200000000ff */
[----:B------:R-:W-:Y:S01]  /*15a20*/  FFMA.FTZ R115, R124, UR22, -R123 ;  /* 0x000000167c737c23 */ /* 0x000fe2000801087b */
[----:B------:R-:W-:Y:S01]  /*15a30*/  PRMT R7, R20, 0x7773, RZ ;  /* 0x0000777314077816 */ /* 0x000fe200000000ff */
[----:B------:R-:W-:Y:S01]  /*15a40*/  MUFU.EX2 R114, R114 ;  /* 0x0000007200727308 */ /* 0x000fe20000000800 */
[----:B------:R-:W-:Y:S02]  /*15a50*/  PRMT R202, R202, 0x5410, R5 ;  /* 0x00005410caca7816 */ /* 0x000fe40000000005 */
[----:B------:R-:W-:Y:S02]  /*15a60*/  PRMT R20, R20, 0x7772, RZ ;  /* 0x0000777214147816 */ /* 0x000fe400000000ff */
[----:B------:R-:W-:Y:S02]  /*15a70*/  LOP3.LUT R5, R16, UR11, R21, 0x96, !PT ;  /* 0x0000000b10057c12 */ /* 0x000fe4000f8e9615 */
[----:B------:R-:W-:Y:S01]  /*15a80*/  PRMT R206, R9, 0x5410, R206 ;  /* 0x0000541009ce7816 */ /* 0x000fe200000000ce */
[----:B------:R-:W2:Y:S01]  /*15a90*/  MUFU.EX2 R164, R164 ;  /* 0x000000a400a47308 */ /* 0x000ea20000000800 */
[----:B------:R-:W-:-:S02]  /*15aa0*/  PRMT R14, R216, 0x7771, RZ ;  /* 0x00007771d80e7816 */ /* 0x000fc400000000ff */
[----:B------:R-:W-:Y:S02]  /*15ab0*/  LOP3.LUT R9, R212, 0xff, RZ, 0xc0, !PT ;  /* 0x000000ffd4097812 */ /* 0x000fe400078ec0ff */
[----:B------:R-:W-:Y:S02]  /*15ac0*/  PRMT R7, R20, 0x5410, R7 ;  /* 0x0000541014077816 */ /* 0x000fe40000000007 */
[----:B------:R-:W-:Y:S01]  /*15ad0*/  LOP3.LUT R11, R12, 0xff, RZ, 0xc0, !PT ;  /* 0x000000ff0c0b7812 */ /* 0x000fe200078ec0ff */
[----:B------:R-:W-:Y:S01]  /*15ae0*/  MUFU.EX2 R115, R115 ;  /* 0x0000007300737308 */ /* 0x000fe20000000800 */
[----:B------:R-:W-:Y:S02]  /*15af0*/  PRMT R20, R5, 0x7632, R20 ;  /* 0x0000763205147816 */ /* 0x000fe40000000014 */
[----:B------:R-:W-:Y:S02]  /*15b00*/  PRMT R14, R9, 0x5410, R14 ;  /* 0x00005410090e7816 */ /* 0x000fe4000000000e */
[----:B------:R-:W-:-:S02]  /*15b10*/  LOP3.LUT R9, R5, 0xffff, RZ, 0xc0, !PT ;  /* 0x0000ffff05097812 */ /* 0x000fc400078ec0ff */
[----:B------:R-:W-:Y:S01]  /*15b20*/  LOP3.LUT R166, R5, 0xff, RZ, 0xc0, !PT ;  /* 0x000000ff05a67812 */ /* 0x000fe200078ec0ff */
[----:B------:R-:W-:Y:S01]  /*15b30*/  MUFU.EX2 R113, R113 ;  /* 0x0000007100717308 */ /* 0x000fe20000000800 */
[C---:B------:R-:W-:Y:S02]  /*15b40*/  PRMT R8, R216.reuse, 0x7773, RZ ;  /* 0x00007773d8087816 */ /* 0x040fe400000000ff */
[----:B------:R-:W-:Y:S02]  /*15b50*/  PRMT R13, R216, 0x7772, RZ ;  /* 0x00007772d80d7816 */ /* 0x000fe400000000ff */
[----:B------:R-:W-:Y:S02]  /*15b60*/  PRMT R6, R11, 0x5410, R6 ;  /* 0x000054100b067816 */ /* 0x000fe40000000006 */
[----:B------:R-:W-:Y:S01]  /*15b70*/  SHF.R.U32.HI R5, RZ, 0x18, R5 ;  /* 0x00000018ff057819 */ /* 0x000fe20000011605 */
[----:B------:R-:W-:Y:S01]  /*15b80*/  MUFU.EX2 R63, R76 ;  /* 0x0000004c003f7308 */ /* 0x000fe20000000800 */
[----:B------:R-:W-:-:S02]  /*15b90*/  LOP3.LUT R20, R20, 0xff, RZ, 0xc0, !PT ;  /* 0x000000ff14147812 */ /* 0x000fc400078ec0ff */
[----:B------:R-:W-:Y:S02]  /*15ba0*/  PRMT R11, R22, 0x7632, R11 ;  /* 0x00007632160b7816 */ /* 0x000fe4000000000b */
[----:B------:R-:W-:Y:S02]  /*15bb0*/  LOP3.LUT R129, R4, UR11, R211, 0x96, !PT ;  /* 0x0000000b04817c12 */ /* 0x000fe4000f8e96d3 */
[----:B------:R-:W-:Y:S01]  /*15bc0*/  PRMT R13, R13, 0x5410, R8 ;  /* 0x000054100d0d7816 */ /* 0x000fe20000000008 */
[----:B------:R-:W-:Y:S01]  /*15bd0*/  MUFU.EX2 R167, R167 ;  /* 0x000000a700a77308 */ /* 0x000fe20000000800 */
[----:B------:R-:W-:Y:S02]  /*15be0*/  PRMT R4, R20, 0x5410, R5 ;  /* 0x0000541014047816 */ /* 0x000fe40000000005 */
[----:B------:R-:W-:Y:S02]  /*15bf0*/  LOP3.LUT R8, R22, 0xffff, RZ, 0xc0, !PT ;  /* 0x0000ffff16087812 */ /* 0x000fe400078ec0ff */
[----:B------:R-:W-:-:S02]  /*15c00*/  LOP3.LUT R11, R11, 0xff, RZ, 0xc0, !PT ;  /* 0x000000ff0b0b7812 */ /* 0x000fc400078ec0ff */
[----:B------:R-:W-:Y:S01]  /*15c10*/  SHF.R.U32.HI R9, RZ, 0x8, R9 ;  /* 0x00000008ff097819 */ /* 0x000fe20000011609 */
[----:B------:R-:W-:Y:S01]  /*15c20*/  MUFU.EX2 R198, R198 ;  /* 0x000000c600c67308 */ /* 0x000fe20000000800 */
[----:B------:R-:W-:Y:S02]  /*15c30*/  LOP3.LUT R20, R7, 0xff00ff, RZ, 0xc0, !PT ;  /* 0x00ff00ff07147812 */ /* 0x000fe400078ec0ff */
[----:B------:R-:W-:Y:S02]  /*15c40*/  SHF.R.U32.HI R12, RZ, 0x18, R22 ;  /* 0x00000018ff0c7819 */ /* 0x000fe40000011616 */
[----:B------:R-:W-:Y:S02]  /*15c50*/  LOP3.LUT R189, R10, UR11, R215, 0x96, !PT ;  /* 0x0000000b0abd7c12 */ /* 0x000fe4000f8e96d7 */
[----:B------:R-:W-:Y:S01]  /*15c60*/  LOP3.LUT R212, R22, 0xff, RZ, 0xc0, !PT ;  /* 0x000000ff16d47812 */ /* 0x000fe200078ec0ff */
[----:B------:R-:W-:Y:S01]  /*15c70*/  MUFU.EX2 R171, R171 ;  /* 0x000000ab00ab7308 */ /* 0x000fe20000000800 */
[----:B------:R-:W-:-:S02]  /*15c80*/  SHF.R.U32.HI R15, RZ, 0x8, R8 ;  /* 0x00000008ff0f7819 */ /* 0x000fc40000011608 */
[----:B------:R-:W-:Y:S02]  /*15c90*/  PRMT R12, R11, 0x5410, R12 ;  /* 0x000054100b0c7816 */ /* 0x000fe4000000000c */
[----:B------:R-:W-:Y:S02]  /*15ca0*/  PRMT R166, R166, 0x5410, R9 ;  /* 0x00005410a6a67816 */ /* 0x000fe40000000009 */
[--C-:B------:R-:W-:Y:S01]  /*15cb0*/  HSET2.LE.AND R7, R20, R37.reuse, PT ;  /* 0x0000002514077233 */ /* 0x100fe20003803000 */
[----:B------:R-:W3:Y:S01]  /*15cc0*/  LDSM.16.MT88.4 R8, [R218+0x5400] ;  /* 0x00540000da08783b */ /* 0x000ee20000004200 */
[----:B------:R-:W-:Y:S01]  /*15cd0*/  HSET2.LE.AND R6, R6, R37, PT ;  /* 0x0000002506067233 */ /* 0x000fe20003803000 */
[----:B------:R-:W-:Y:S01]  /*15ce0*/  MUFU.EX2 R112, R112 ;  /* 0x0000007000707308 */ /* 0x000fe20000000800 */
[----:B-1----:R-:W-:Y:S01]  /*15cf0*/  F2FP.BF16.F32.PACK_AB R5, R185, R126 ;  /* 0x0000007eb905723e */ /* 0x002fe200000010ff */
[----:B------:R-:W1:Y:S01]  /*15d00*/  LDSM.16.MT88.4 R20, [R59+0x1400] ;  /* 0x001400003b14783b */ /* 0x000e620000004200 */
[----:B------:R-:W-:-:S02]  /*15d10*/  F2FP.BF16.F32.PACK_AB R124, R130, R127 ;  /* 0x0000007f827c723e */ /* 0x000fc400000010ff */
[----:B------:R-:W-:Y:S02]  /*15d20*/  LOP3.LUT R6, R5, R6, RZ, 0xc0, !PT ;  /* 0x0000000605067212 */ /* 0x000fe400078ec0ff */
[----:B------:R-:W-:Y:S01]  /*15d30*/  LOP3.LUT R7, R124, R7, RZ, 0xc0, !PT ;  /* 0x000000077c077212 */ /* 0x000fe200078ec0ff */
[----:B------:R-:W-:Y:S01]  /*15d40*/  MUFU.EX2 R119, R119 ;  /* 0x0000007700777308 */ /* 0x000fe20000000800 */
[--C-:B------:R-:W-:Y:S02]  /*15d50*/  HSET2.LE.AND R5, R4, R37.reuse, PT ;  /* 0x0000002504057233 */ /* 0x100fe40003803000 */
[----:B------:R-:W-:Y:S02]  /*15d60*/  PRMT R212, R212, 0x5410, R15 ;  /* 0x00005410d4d47816 */ /* 0x000fe4000000000f */
[----:B------:R-:W-:Y:S02]  /*15d70*/  HSET2.LE.AND R166, R166, R37, PT ;  /* 0x00000025a6a67233 */ /* 0x000fe40003803000 */
[----:B--2---:R-:W-:Y:S01]  /*15d80*/  F2FP.BF16.F32.PACK_AB R124, R164, R125 ;  /* 0x0000007da47c723e */ /* 0x004fe200000010ff */
[----:B------:R-:W-:Y:S01]  /*15d90*/  MUFU.EX2 R116, R116 ;  /* 0x0000007400747308 */ /* 0x000fe20000000800 */
[----:B------:R-:W-:-:S02]  /*15da0*/  LOP3.LUT R186, R13, 0xff00ff, RZ, 0xc0, !PT ;  /* 0x00ff00ff0dba7812 */ /* 0x000fc400078ec0ff */
[--C-:B------:R-:W-:Y:S02]  /*15db0*/  HSET2.LE.AND R14, R14, R37.reuse, PT ;  /* 0x000000250e0e7233 */ /* 0x100fe40003803000 */
[----:B------:R-:W-:Y:S02]  /*15dc0*/  F2FP.BF16.F32.PACK_AB R15, R179, R122 ;  /* 0x0000007ab30f723e */ /* 0x000fe400000010ff */
[----:B------:R-:W-:Y:S01]  /*15dd0*/  F2FP.BF16.F32.PACK_AB R13, R181, R182 ;  /* 0x000000b6b50d723e */ /* 0x000fe200000010ff */
[----:B------:R-:W-:Y:S01]  /*15de0*/  MUFU.EX2 R117, R117 ;  /* 0x0000007500757308 */ /* 0x000fe20000000800 */
[----:B------:R-:W-:Y:S01]  /*15df0*/  LOP3.LUT R5, R124, R5, RZ, 0xc0, !PT ;  /* 0x000000057c057212 */ /* 0x000fe200078ec0ff */
[----:B------:R-:W-:Y:S01]  /*15e00*/  FFMA.FTZ R124, R108, UR22, -R123 ;  /* 0x000000166c7c7c23 */ /* 0x000fe2000801087b */
[----:B------:R-:W-:Y:S01]  /*15e10*/  LOP3.LUT R4, R15, R166, RZ, 0xc0, !PT ;  /* 0x000000a60f047212 */ /* 0x000fe200078ec0ff */
[--C-:B------:R-:W-:Y:S01]  /*15e20*/  FFMA.FTZ R123, R101, UR22, -R105.reuse ;  /* 0x00000016657b7c23 */ /* 0x100fe20008010869 */
[----:B------:R-:W-:Y:S01]  /*15e30*/  LOP3.LUT R14, R13, R14, RZ, 0xc0, !PT ;  /* 0x0000000e0d0e7212 */ /* 0x000fe200078ec0ff */
[--C-:B------:R-:W-:Y:S01]  /*15e40*/  FFMA.FTZ R108, R100, UR22, -R105.reuse ;  /* 0x00000016646c7c23 */ /* 0x100fe20008010869 */
[--C-:B------:R-:W-:Y:S01]  /*15e50*/  HSET2.LE.AND R15, R186, R37.reuse, PT ;  /* 0x00000025ba0f7233 */ /* 0x100fe20003803000 */
[----:B------:R-:W-:Y:S01]  /*15e60*/  FFMA.FTZ R166, R106, UR22, -R105 ;  /* 0x000000166aa67c23 */ /* 0x000fe20008010869 */
[--C-:B------:R-:W-:Y:S01]  /*15e70*/  HSET2.LE.AND R212, R212, R37.reuse, PT ;  /* 0x00000025d4d47233 */ /* 0x100fe20003803000 */
[----:B------:R-:W-:Y:S01]  /*15e80*/  IMAD.MOV.U32 R106, RZ, RZ, R210 ;  /* 0x000000ffff6a7224 */ /* 0x000fe200078e00d2 */
[----:B------:R-:W-:Y:S01]  /*15e90*/  HSET2.LE.AND R13, R12, R37, PT ;  /* 0x000000250c0d7233 */ /* 0x000fe20003803000 */
[----:B------:R-:W-:Y:S01]  /*15ea0*/  MUFU.EX2 R92, R124 ;  /* 0x0000007c005c7308 */ /* 0x000fe20000000800 */
[----:B------:R-:W-:Y:S01]  /*15eb0*/  F2FP.BF16.F32.PACK_AB R100, R177, R128 ;  /* 0x00000080b164723e */ /* 0x000fe200000010ff */
[C---:B---3--:R-:W-:Y:S01]  /*15ec0*/  HMMA.16816.F32.BF16 R156, R4.reuse, R8, R156 ;  /* 0x00000008049c723c */ /* 0x048fe2000004189c */
[C---:B------:R-:W-:Y:S01]  /*15ed0*/  F2FP.BF16.F32.PACK_AB R101, R187.reuse, R178 ;  /* 0x000000b2bb65723e */ /* 0x040fe200000010ff */
[----:B------:R-:W-:Y:S01]  /*15ee0*/  FADD.FTZ R178, R178, R195 ;  /* 0x000000c3b2b27221 */ /* 0x000fe20000010000 */
[----:B------:R-:W-:Y:S01]  /*15ef0*/  PRMT R205, R214, 0x7773, RZ ;  /* 0x00007773d6cd7816 */ /* 0x000fe200000000ff */
[----:B------:R-:W-:Y:S01]  /*15f00*/  FADD.FTZ R128, R128, R173 ;  /* 0x000000ad80807221 */ /* 0x000fe20000010000 */
[----:B------:R-:W-:Y:S01]  /*15f10*/  PRMT R16, R214, 0x7772, RZ ;  /* 0x00007772d6107816 */ /* 0x000fe200000000ff */
[----:B------:R-:W-:Y:S01]  /*15f20*/  FADD.FTZ R187, R187, R178 ;  /* 0x000000b2bbbb7221 */ /* 0x000fe20000010000 */
[----:B------:R-:W-:Y:S01]  /*15f30*/  LOP3.LUT R15, R100, R15, RZ, 0xc0, !PT ;  /* 0x0000000f640f7212 */ /* 0x000fe200078ec0ff */
[C---:B------:R-:W-:Y:S01]  /*15f40*/  HMMA.16816.F32.BF16 R152, R4.reuse, R10, R152 ;  /* 0x0000000a0498723c */ /* 0x040fe20000041898 */
[----:B------:R-:W-:Y:S01]  /*15f50*/  LOP3.LUT R12, R101, R212, RZ, 0xc0, !PT ;  /* 0x000000d4650c7212 */ /* 0x000fe200078ec0ff */
[----:B------:R-:W-:Y:S01]  /*15f60*/  FFMA.FTZ R100, R89, UR22, -R78 ;  /* 0x0000001659647c23 */ /* 0x000fe2000801084e */
[----:B------:R-:W-:Y:S01]  /*15f70*/  LOP3.LUT R13, R102, R13, RZ, 0xc0, !PT ;  /* 0x0000000d660d7212 */ /* 0x000fe200078ec0ff */
[----:B------:R2:W3:Y:S01]  /*15f80*/  MUFU.EX2 R101, R98 ;  /* 0x0000006200657308 */ /* 0x0004e20000000800 */
[----:B------:R-:W-:Y:S01]  /*15f90*/  PRMT R102, R16, 0x5410, R205 ;  /* 0x0000541010667816 */ /* 0x000fe200000000cd */
[----:B------:R-:W-:Y:S01]  /*15fa0*/  FADD.FTZ R182, R182, R187 ;  /* 0x000000bbb6b67221 */ /* 0x000fe20000010000 */
[----:B------:R-:W-:Y:S01]  /*15fb0*/  LOP3.LUT R16, R18, 0xffff, RZ, 0xc0, !PT ;  /* 0x0000ffff12107812 */ /* 0x000fe200078ec0ff */
[C---:B-1----:R-:W-:Y:S01]  /*15fc0*/  HMMA.16816.F32.BF16 R140, R4.reuse, R20, R140 ;  /* 0x00000014048c723c */ /* 0x042fe2000004188c */
[----:B------:R-:W-:Y:S01]  /*15fd0*/  SHF.R.U32.HI R186, RZ, 0x18, R19 ;  /* 0x00000018ffba7819 */ /* 0x000fe20000011613 */
[----:B------:R-:W-:Y:S01]  /*15fe0*/  FADD.FTZ R182, R181, R182 ;  /* 0x000000b6b5b67221 */ /* 0x000fe20000010000 */
[C---:B------:R-:W-:Y:S01]  /*15ff0*/  PRMT R212, R210.reuse, 0x7772, RZ ;  /* 0x00007772d2d47816 */ /* 0x040fe200000000ff */
[----:B------:R-:W-:Y:S01]  /*16000*/  MUFU.EX2 R100, R100 ;  /* 0x0000006400647308 */ /* 0x000fe20000000800 */
[----:B------:R-:W-:Y:S01]  /*16010*/  SHF.R.U32.HI R16, RZ, 0x8, R16 ;  /* 0x00000008ff107819 */ /* 0x000fe20000011610 */
[----:B------:R-:W-:Y:S01]  /*16020*/  FADD.FTZ R128, R177, R128 ;  /* 0x00000080b1807221 */ /* 0x000fe20000010000 */
[----:B------:R-:W-:Y:S01]  /*16030*/  PRMT R105, R210, 0x7771, RZ ;  /* 0x00007771d2697816 */ /* 0x000fe200000000ff */
[----:B------:R-:W-:Y:S01]  /*16040*/  HMMA.16816.F32.BF16 R136, R4, R22, R136 ;  /* 0x000000160488723c */ /* 0x000fe20000041888 */
[----:B------:R-:W-:-:S02]  /*16050*/  LOP3.LUT R7, R19, 0xffff, RZ, 0xc0, !PT ;  /* 0x0000ffff13077812 */ /* 0x000fc400078ec0ff */
[C---:B------:R-:W-:Y:S02]  /*16060*/  PRMT R5, R19.reuse, 0x7632, R5 ;  /* 0x0000763213057816 */ /* 0x040fe40000000005 */
[----:B------:R-:W-:Y:S01]  /*16070*/  LOP3.LUT R4, R19, 0xff, RZ, 0xc0, !PT ;  /* 0x000000ff13047812 */ /* 0x000fe200078ec0ff */
[----:B--2---:R-:W-:Y:S01]  /*16080*/  FFMA.FTZ R98, R97, UR22, -R78 ;  /* 0x0000001661627c23 */ /* 0x004fe2000801084e */
[----:B------:R-:W-:Y:S01]  /*16090*/  SHF.R.U32.HI R7, RZ, 0x8, R7 ;  /* 0x00000008ff077819 */ /* 0x000fe20000011607 */
[----:B------:R-:W-:Y:S01]  /*160a0*/  HMMA.16816.F32.BF16 R160, R12, R8, R160 ;  /* 0x000000080ca0723c */ /* 0x000fe200000418a0 */
[----:B------:R-:W-:Y:S02]  /*160b0*/  LOP3.LUT R5, R5, 0xff, RZ, 0xc0, !PT ;  /* 0x000000ff05057812 */ /* 0x000fe400078ec0ff */
[----:B------:R-:W-:Y:S01]  /*160c0*/  PRMT R19, R210, 0x7773, RZ ;  /* 0x00007773d2137816 */ /* 0x000fe200000000ff */
[----:B------:R-:W1:Y:S01]  /*160d0*/  MUFU.EX2 R98, R98 ;  /* 0x0000006200627308 */ /* 0x000e620000000800 */
[----:B------:R-:W-:-:S02]  /*160e0*/  LOP3.LUT R9, R18, 0xff, RZ, 0xc0, !PT ;  /* 0x000000ff12097812 */ /* 0x000fc400078ec0ff */
[----:B------:R-:W-:Y:S01]  /*160f0*/  PRMT R89, R212, 0x5410, R19 ;  /* 0x00005410d4597816 */ /* 0x000fe20000000013 */
[C---:B------:R-:W-:Y:S01]  /*16100*/  HMMA.16816.F32.BF16 R148, R12.reuse, R10, R148 ;  /* 0x0000000a0c94723c */ /* 0x040fe20000041894 */
[----:B------:R-:W-:Y:S02]  /*16110*/  PRMT R210, R4, 0x5410, R7 ;  /* 0x0000541004d27816 */ /* 0x000fe40000000007 */
[----:B------:R-:W-:Y:S02]  /*16120*/  PRMT R186, R5, 0x5410, R186 ;  /* 0x0000541005ba7816 */ /* 0x000fe400000000ba */
[----:B------:R-:W-:Y:S01]  /*16130*/  PRMT R97, R18, 0x7632, R97 ;  /* 0x0000763212617816 */ /* 0x000fe20000000061 */
[----:B------:R-:W2:Y:S01]  /*16140*/  LDSM.16.MT88.4 R4, [R218+0x5800] ;  /* 0x00580000da04783b */ /* 0x000ea20000004200 */
[----:B------:R-:W-:Y:S01]  /*16150*/  SHF.R.U32.HI R8, RZ, 0x18, R18 ;  /* 0x00000018ff087819 */ /* 0x000fe20000011612 */
[----:B------:R-:W-:Y:S01]  /*16160*/  HMMA.16816.F32.BF16 R144, R12, R20, R144 ;  /* 0x000000140c90723c */ /* 0x000fe20000041890 */
[----:B------:R-:W-:-:S02]  /*16170*/  PRMT R212, R9, 0x5410, R16 ;  /* 0x0000541009d47816 */ /* 0x000fc40000000010 */
[----:B------:R-:W-:Y:S02]  /*16180*/  LOP3.LUT R10, R17, 0xff00ff, RZ, 0xc0, !PT ;  /* 0x00ff00ff110a7812 */ /* 0x000fe400078ec0ff */
[----:B------:R-:W4:Y:S01]  /*16190*/  LDSM.16.MT88.4 R16, [R59+0x1800] ;  /* 0x001800003b10783b */ /* 0x000f220000004200 */
[----:B------:R-:W-:Y:S02]  /*161a0*/  LOP3.LUT R97, R97, 0xff, RZ, 0xc0, !PT ;  /* 0x000000ff61617812 */ /* 0x000fe400078ec0ff */
[--C-:B------:R-:W-:Y:S01]  /*161b0*/  HSET2.LE.AND R206, R206, R37.reuse, PT ;  /* 0x00000025cece7233 */ /* 0x100fe20003803000 */
[----:B------:R-:W-:Y:S01]  /*161c0*/  HMMA.16816.F32.BF16 R132, R12, R22, R132 ;  /* 0x000000160c84723c */ /* 0x000fe20000041884 */
[----:B------:R-:W-:Y:S01]  /*161d0*/  PRMT R8, R97, 0x5410, R8 ;  /* 0x0000541061087816 */ /* 0x000fe20000000008 */
[----:B------:R-:W-:Y:S01]  /*161e0*/  FFMA.FTZ R97, R242, R88, R87 ;  /* 0x00000058f2617223 */ /* 0x000fe20000010057 */
[----:B---3--:R-:W-:Y:S01]  /*161f0*/  F2FP.BF16.F32.PACK_AB R9, R101, R96 ;  /* 0x000000606509723e */ /* 0x008fe200000010ff */
[----:B------:R-:W-:Y:S01]  /*16200*/  FFMA.FTZ R23, R74, UR22, -R78 ;  /* 0x000000164a177c23 */ /* 0x000fe2000801084e */
[--C-:B------:R-:W-:Y:S01]  /*16210*/  HSET2.LE.AND R11, R10, R37.reuse, PT ;  /* 0x000000250a0b7233 */ /* 0x100fe20003803000 */
[----:B------:R-:W-:Y:S01]  /*16220*/  MUFU.EX2 R74, R123 ;  /* 0x0000007b004a7308 */ /* 0x000fe20000000800 */
[----:B------:R-:W-:Y:S01]  /*16230*/  LOP3.LUT R10, R9, R206, RZ, 0xc0, !PT ;  /* 0x000000ce090a7212 */ /* 0x000fe200078ec0ff */
[----:B------:R-:W-:Y:S01]  /*16240*/  FADD.FTZ R22, R68, R97 ;  /* 0x0000006144167221 */ /* 0x000fe20000010000 */
[----:B------:R-:W-:-:S02]  /*16250*/  HSET2.LE.AND R212, R212, R37, PT ;  /* 0x00000025d4d47233 */ /* 0x000fc40003803000 */
[--C-:B------:R-:W-:Y:S01]  /*16260*/  HSET2.LE.AND R9, R8, R37.reuse, PT ;  /* 0x0000002508097233 */ /* 0x100fe20003803000 */
[----:B------:R-:W-:Y:S01]  /*16270*/  FADD.FTZ R65, R65, R22 ;  /* 0x0000001641417221 */ /* 0x000fe20000010000 */
[----:B-1----:R-:W-:Y:S01]  /*16280*/  F2FP.BF16.F32.PACK_AB R88, R98, R95 ;  /* 0x0000005f6258723e */ /* 0x002fe200000010ff */
[----:B------:R-:W-:Y:S01]  /*16290*/  MUFU.EX2 R87, R174 ;  /* 0x000000ae00577308 */ /* 0x000fe20000000800 */
[----:B------:R-:W-:Y:S01]  /*162a0*/  F2FP.BF16.F32.PACK_AB R21, R103, R104 ;  /* 0x000000686715723e */ /* 0x000fe200000010ff */
[----:B------:R-:W-:Y:S01]  /*162b0*/  FADD.FTZ R36, R36, R65 ;  /* 0x0000004124247221 */ /* 0x000fe20000010000 */
[----:B------:R-:W-:Y:S02]  /*162c0*/  F2FP.BF16.F32.PACK_AB R20, R100, R93 ;  /* 0x0000005d6414723e */ /* 0x000fe400000010ff */
[----:B------:R-:W-:Y:S01]  /*162d0*/  LOP3.LUT R202, R202, 0xff00ff, RZ, 0xc0, !PT ;  /* 0x00ff00ffcaca7812 */ /* 0x000fe200078ec0ff */
[----:B------:R-:W-:Y:S01]  /*162e0*/  FADD.FTZ R67, R67, R36 ;  /* 0x0000002443437221 */ /* 0x000fe20000010000 */
[----:B------:R-:W-:Y:S01]  /*162f0*/  LOP3.LUT R11, R88, R11, RZ, 0xc0, !PT ;  /* 0x0000000b580b7212 */ /* 0x000fe200078ec0ff */
[----:B------:R-:W-:Y:S01]  /*16300*/  MUFU.EX2 R68, R23 ;  /* 0x0000001700447308 */ /* 0x000fe20000000800 */
[----:B------:R-:W-:Y:S01]  /*16310*/  LOP3.LUT R8, R21, R212, RZ, 0xc0, !PT ;  /* 0x000000d415087212 */ /* 0x000fe200078ec0ff */
[----:B------:R-:W-:Y:S01]  /*16320*/  FADD.FTZ R21, R71, R70 ;  /* 0x0000004647157221 */ /* 0x000fe20000010000 */
[----:B------:R-:W-:Y:S01]  /*16330*/  LOP3.LUT R9, R20, R9, RZ, 0xc0, !PT ;  /* 0x0000000914097212 */ /* 0x000fe200078ec0ff */
[----:B------:R-:W-:Y:S01]  /*16340*/  FFMA.FTZ R20, R75, UR22, -R78 ;  /* 0x000000164b147c23 */ /* 0x000fe2000801084e */
[--C-:B------:R-:W-:Y:S01]  /*16350*/  HSET2.LE.AND R14, R204, R37.reuse, PT ;  /* 0x00000025cc0e7233 */ /* 0x100fe20003803000 */
[----:B------:R-:W-:Y:S01]  /*16360*/  FADD.FTZ R66, R66, R67 ;  /* 0x0000004342427221 */ /* 0x000fe20000010000 */
[--C-:B------:R-:W-:Y:S01]  /*16370*/  HSET2.LE.AND R15, R202, R37.reuse, PT ;  /* 0x00000025ca0f7233 */ /* 0x100fe20003803000 */
[----:B------:R-:W1:Y:S01]  /*16380*/  MUFU.EX2 R75, R108 ;  /* 0x0000006c004b7308 */ /* 0x000e620000000800 */
[--C-:B------:R-:W-:Y:S01]  /*16390*/  HSET2.LE.AND R12, R210, R37.reuse, PT ;  /* 0x00000025d20c7233 */ /* 0x100fe20003803000 */
[C---:B--2---:R-:W-:Y:S01]  /*163a0*/  HMMA.16816.F32.BF16 R156, R8.reuse, R4, R156 ;  /* 0x00000004089c723c */ /* 0x044fe2000004189c */
[--C-:B------:R-:W-:Y:S01]  /*163b0*/  HSET2.LE.AND R13, R186, R37.reuse, PT ;  /* 0x00000025ba0d7233 */ /* 0x100fe20003803000 */
[----:B------:R-:W-:Y:S01]  /*163c0*/  FADD.FTZ R57, R57, R66 ;  /* 0x0000004239397221 */ /* 0x000fe20000010000 */
[----:B------:R-:W-:Y:S01]  /*163d0*/  F2FP.BF16.F32.PACK_AB R71, R196, R175 ;  /* 0x000000afc447723e */ /* 0x000fe200000010ff */
[----:B------:R-:W-:Y:S01]  /*163e0*/  IMAD.MOV.U32 R36, RZ, RZ, R55 ;  /* 0x000000ffff247224 */ /* 0x000fe200078e0037 */
[----:B------:R-:W-:Y:S01]  /*163f0*/  F2FP.BF16.F32.PACK_AB R78, R92, R113 ;  /* 0x000000715c4e723e */ /* 0x000fe200000010ff */
[----:B------:R-:W2:Y:S01]  /*16400*/  MUFU.EX2 R88, R166 ;  /* 0x000000a600587308 */ /* 0x000ea20000000800 */
[----:B------:R-:W-:Y:S01]  /*16410*/  F2FP.BF16.F32.PACK_AB R79, R194, R183 ;  /* 0x000000b7c24f723e */ /* 0x000fe200000010ff */
[C---:B------:R-:W-:Y:S01]  /*16420*/  HMMA.16816.F32.BF16 R152, R8.reuse, R6, R152 ;  /* 0x000000060898723c */ /* 0x040fe20000041898 */
[----:B------:R-:W-:Y:S01]  /*16430*/  F2FP.BF16.F32.PACK_AB R70, R114, R115 ;  /* 0x000000737246723e */ /* 0x000fe200000010ff */
[----:B------:R-:W-:Y:S01]  /*16440*/  FADD.FTZ R57, R58, R57 ;  /* 0x000000393a397221 */ /* 0x000fe20000010000 */
[----:B------:R-:W-:Y:S01]  /*16450*/  LOP3.LUT R14, R71, R14, RZ, 0xc0, !PT ;  /* 0x0000000e470e7212 */ /* 0x000fe200078ec0ff */
[----:B------:R-:W-:Y:S01]  /*16460*/  FADD.FTZ R183, R183, R182 ;  /* 0x000000b6b7b77221 */ /* 0x000fe20000010000 */
[----:B------:R-:W-:Y:S01]  /*16470*/  LOP3.LUT R15, R78, R15, RZ, 0xc0, !PT ;  /* 0x0000000f4e0f7212 */ /* 0x000fe200078ec0ff */
[----:B------:R3:W-:Y:S01]  /*16480*/  MUFU.EX2 R71, R20 ;  /* 0x0000001400477308 */ /* 0x0007e20000000800 */
[----:B------:R-:W-:Y:S01]  /*16490*/  LOP3.LUT R12, R79, R12, RZ, 0xc0, !PT ;  /* 0x0000000c4f0c7212 */ /* 0x000fe200078ec0ff */
[C---:B----4-:R-:W-:Y:S01]  /*164a0*/  HMMA.16816.F32.BF16 R140, R8.reuse, R16, R140 ;  /* 0x00000010088c723c */ /* 0x050fe2000004188c */
[----:B------:R-:W-:Y:S01]  /*164b0*/  LOP3.LUT R13, R70, R13, RZ, 0xc0, !PT ;  /* 0x0000000d460d7212 */ /* 0x000fe200078ec0ff */
[----:B------:R-:W-:Y:S01]  /*164c0*/  FADD.FTZ R42, R42, R57 ;  /* 0x000000392a2a7221 */ /* 0x000fe20000010000 */
[----:B------:R-:W-:Y:S01]  /*164d0*/  LOP3.LUT R106, R106, 0xff, RZ, 0xc0, !PT ;  /* 0x000000ff6a6a7812 */ /* 0x000fe200078ec0ff */
[----:B------:R-:W-:Y:S01]  /*164e0*/  FADD.FTZ R115, R115, R128 ;  /* 0x0000008073737221 */ /* 0x000fe20000010000 */
[----:B------:R-:W-:Y:S01]  /*164f0*/  LOP3.LUT R80, R129, 0xff, RZ, 0xc0, !PT ;  /* 0x000000ff81507812 */ /* 0x000fe200078ec0ff */
[----:B------:R-:W-:Y:S01]  /*16500*/  FADD.FTZ R42, R49, R42 ;  /* 0x0000002a312a7221 */ /* 0x000fe20000010000 */
[----:B-1----:R-:W-:Y:S01]  /*16510*/  F2FP.BF16.F32.PACK_AB R65, R75, R74 ;  /* 0x0000004a4b41723e */ /* 0x002fe200000010ff */
[----:B------:R-:W-:Y:S01]  /*16520*/  HMMA.16816.F32.BF16 R136, R8, R18, R136 ;  /* 0x000000120888723c */ /* 0x000fe20000041888 */
[----:B------:R-:W-:Y:S01]  /*16530*/  LOP3.LUT R11, R129, 0xffff, RZ, 0xc0, !PT ;  /* 0x0000ffff810b7812 */ /* 0x000fe200078ec0ff */
[----:B------:R-:W-:Y:S01]  /*16540*/  FADD.FTZ R51, R51, R42 ;  /* 0x0000002a33337221 */ /* 0x000fe20000010000 */
[----:B------:R-:W1:Y:S01]  /*16550*/  MUFU.EX2 R70, R77 ;  /* 0x0000004d00467308 */ /* 0x000e620000000800 */
[----:B------:R-:W-:Y:S01]  /*16560*/  PRMT R9, R129, 0x7632, R9 ;  /* 0x0000763281097816 */ /* 0x000fe20000000009 */
[----:B------:R-:W-:Y:S01]  /*16570*/  FADD.FTZ R194, R194, R183 ;  /* 0x000000b7c2c27221 */ /* 0x000fe20000010000 */
[----:B------:R-:W-:Y:S01]  /*16580*/  SHF.R.U32.HI R11, RZ, 0x8, R11 ;  /* 0x00000008ff0b7819 */ /* 0x000fe2000001160b */
[----:B------:R-:W-:Y:S01]  /*16590*/  FADD.FTZ R48, R48, R51 ;  /* 0x0000003330307221 */ /* 0x000fe20000010000 */
[C---:B------:R-:W-:Y:S01]  /*165a0*/  HMMA.16816.F32.BF16 R160, R12.reuse, R4, R160 ;  /* 0x000000040ca0723c */ /* 0x040fe200000418a0 */
[----:B---3--:R-:W-:Y:S01]  /*165b0*/  PRMT R20, R106, 0x5410, R105 ;  /* 0x000054106a147816 */ /* 0x008fe20000000069 */
[----:B------:R-:W-:Y:S01]  /*165c0*/  FADD.FTZ R4, R60, R21 ;  /* 0x000000153c047221 */ /* 0x000fe20000010000 */
[----:B------:R-:W-:Y:S01]  /*165d0*/  PRMT R80, R80, 0x5410, R11 ;  /* 0x0000541050507816 */ /* 0x000fe2000000000b */
[----:B------:R-:W-:Y:S01]  /*165e0*/  FADD.FTZ R27, R27, R48 ;  /* 0x000000301b1b7221 */ /* 0x000fe20000010000 */
[----:B------:R-:W-:Y:S01]  /*165f0*/  LOP3.LUT R2, R89, 0xff00ff, RZ, 0xc0, !PT ;  /* 0x00ff00ff59027812 */ /* 0x000fe200078ec0ff */
[----:B------:R-:W-:Y:S01]  /*16600*/  FADD.FTZ R69, R69, R4 ;  /* 0x0000000445457221 */ /* 0x000fe20000010000 */
[--C-:B------:R-:W-:Y:S01]  /*16610*/  HSET2.LE.AND R20, R20, R37.reuse, PT ;  /* 0x0000002514147233 */ /* 0x100fe20003803000 */
[C---:B------:R-:W-:Y:S01]  /*16620*/  HMMA.16816.F32.BF16 R144, R12.reuse, R16, R144 ;  /* 0x000000100c90723c */ /* 0x040fe20000041890 */
[--C-:B------:R-:W-:Y:S01]  /*16630*/  HSET2.LE.AND R80, R80, R37.reuse, PT ;  /* 0x0000002550507233 */ /* 0x100fe20003803000 */
[----:B------:R-:W-:Y:S01]  /*16640*/  FADD.FTZ R0, R0, R69 ;  /* 0x0000004500007221 */ /* 0x000fe20000010000 */
[----:B--2---:R-:W-:Y:S01]  /*16650*/  F2FP.BF16.F32.PACK_AB R17, R88, R87 ;  /* 0x000000575811723e */ /* 0x004fe200000010ff */
[----:B------:R-:W-:Y:S01]  /*16660*/  FADD.FTZ R26, R26, R27 ;  /* 0x0000001b1a1a7221 */ /* 0x000fe20000010000 */
[----:B------:R-:W-:Y:S01]  /*16670*/  LOP3.LUT R22, R65, R20, RZ, 0xc0, !PT ;  /* 0x0000001441167212 */ /* 0x000fe200078ec0ff */
[----:B------:R-:W2:Y:S01]  /*16680*/  MUFU.EX2 R60, R165 ;  /* 0x000000a5003c7308 */ /* 0x000ea20000000800 */
[----:B------:R-:W-:Y:S01]  /*16690*/  LOP3.LUT R20, R17, R80, RZ, 0xc0, !PT ;  /* 0x0000005011147212 */ /* 0x000fe200078ec0ff */
[----:B------:R-:W-:Y:S01]  /*166a0*/  FADD.FTZ R17, R3, R0 ;  /* 0x0000000003117221 */ /* 0x000fe20000010000 */
[----:B------:R-:W-:Y:S01]  /*166b0*/  FADD.FTZ R29, R29, R26 ;  /* 0x0000001a1d1d7221 */ /* 0x000fe20000010000 */
[C---:B------:R-:W-:Y:S01]  /*166c0*/  HMMA.16816.F32.BF16 R148, R12.reuse, R6, R148 ;  /* 0x000000060c94723c */ /* 0x040fe20000041894 */
[----:B------:R-:W3:Y:S01]  /*166d0*/  LDSM.16.MT88.4 R4, [R59+0x1c00] ;  /* 0x001c00003b04783b */ /* 0x000ee20000004200 */
[----:B------:R-:W-:Y:S01]  /*166e0*/  FADD.FTZ R17, R56, R17 ;  /* 0x0000001138117221 */ /* 0x000fe20000010000 */
[----:B------:R-:W-:Y:S01]  /*166f0*/  FADD.FTZ R29, R28, R29 ;  /* 0x0000001d1c1d7221 */ /* 0x000fe20000010000 */
[----:B------:R-:W-:Y:S01]  /*16700*/  LOP3.LUT R9, R9, 0xff, RZ, 0xc0, !PT ;  /* 0x000000ff09097812 */ /* 0x000fe200078ec0ff */
[----:B------:R-:W-:Y:S01]  /*16710*/  FADD.FTZ R114, R114, R115 ;  /* 0x0000007372727221 */ /* 0x000fe20000010000 */
[----:B------:R-:W-:Y:S01]  /*16720*/  FADD.FTZ R82, R82, R17 ;  /* 0x0000001152527221 */ /* 0x000fe20000010000 */
[----:B------:R-:W-:Y:S01]  /*16730*/  FADD.FTZ R46, R46, R29 ;  /* 0x0000001d2e2e7221 */ /* 0x000fe20000010000 */
[----:B------:R-:W-:Y:S01]  /*16740*/  SHF.R.U32.HI R78, RZ, 0x18, R129 ;  /* 0x00000018ff4e7819 */ /* 0x000fe20000011681 */
[----:B------:R-:W-:Y:S01]  /*16750*/  HMMA.16816.F32.BF16 R132, R12, R18, R132 ;  /* 0x000000120c84723c */ /* 0x000fe20000041884 */
[----:B------:R-:W-:Y:S01]  /*16760*/  FADD.FTZ R41, R41, R82 ;  /* 0x0000005229297221 */ /* 0x000fe20000010000 */
[----:B------:R-:W-:Y:S01]  /*16770*/  FADD.FTZ R47, R47, R46 ;  /* 0x0000002e2f2f7221 */ /* 0x000fe20000010000 */
[----:B------:R-:W-:Y:S01]  /*16780*/  HSET2.LE.AND R2, R2, R37, PT ;  /* 0x0000002502027233 */ /* 0x000fe20003803000 */
[----:B------:R-:W-:Y:S01]  /*16790*/  FADD.FTZ R175, R175, R194 ;  /* 0x000000c2afaf7221 */ /* 0x000fe20000010000 */
[----:B------:R-:W-:Y:S01]  /*167a0*/  FADD.FTZ R40, R40, R41 ;  /* 0x0000002928287221 */ /* 0x000fe20000010000 */
[----:B------:R-:W-:Y:S01]  /*167b0*/  FADD.FTZ R188, R188, R47 ;  /* 0x0000002fbcbc7221 */ /* 0x000fe20000010000 */
[----:B-1----:R-:W-:Y:S01]  /*167c0*/  F2FP.BF16.F32.PACK_AB R23, R63, R70 ;  /* 0x000000463f17723e */ /* 0x002fe200000010ff */
[----:B------:R-:W-:Y:S01]  /*167d0*/  FADD.FTZ R113, R113, R114 ;  /* 0x0000007271717221 */ /* 0x000fe20000010000 */
[----:B------:R-:W-:Y:S01]  /*167e0*/  FADD.FTZ R40, R43, R40 ;  /* 0x000000282b287221 */ /* 0x000fe20000010000 */
[----:B------:R-:W-:Y:S01]  /*167f0*/  FADD.FTZ R188, R203, R188 ;  /* 0x000000bccbbc7221 */ /* 0x000fe20000010000 */
[----:B------:R-:W-:Y:S01]  /*16800*/  PRMT R78, R9, 0x5410, R78 ;  /* 0x00005410094e7816 */ /* 0x000fe2000000004e */
[----:B------:R-:W-:Y:S01]  /*16810*/  FADD.FTZ R196, R196, R175 ;  /* 0x000000afc4c47221 */ /* 0x000fe20000010000 */
[----:B------:R-:W-:Y:S01]  /*16820*/  FADD.FTZ R131, R131, R40 ;  /* 0x0000002883837221 */ /* 0x000fe20000010000 */
[----:B------:R-:W-:Y:S01]  /*16830*/  FADD.FTZ R125, R125, R188 ;  /* 0x000000bc7d7d7221 */ /* 0x000fe20000010000 */
[----:B------:R-:W1:Y:S01]  /*16840*/  LDSM.16.MT88.4 R8, [R218+0x5c00] ;  /* 0x005c0000da08783b */ /* 0x000e620000004200 */
[----:B------:R-:W-:Y:S01]  /*16850*/  LOP3.LUT R23, R23, R2, RZ, 0xc0, !PT ;  /* 0x0000000217177212 */ /* 0x000fe200078ec0ff */
[----:B------:R-:W-:Y:S01]  /*16860*/  FADD.FTZ R131, R172, R131 ;  /* 0x00000083ac837221 */ /* 0x000fe20000010000 */
[----:B------:R-:W-:Y:S01]  /*16870*/  FADD.FTZ R164, R164, R125 ;  /* 0x0000007da4a47221 */ /* 0x000fe20000010000 */
[----:B------:R-:W-:Y:S01]  /*16880*/  LOP3.LUT R13, R189, 0xffff, RZ, 0xc0, !PT ;  /* 0x0000ffffbd0d7812 */ /* 0x000fe200078ec0ff */
[----:B------:R-:W-:Y:S01]  /*16890*/  FADD.FTZ R113, R92, R113 ;  /* 0x000000715c717221 */ /* 0x000fe20000010000 */
[----:B------:R-:W-:Y:S01]  /*168a0*/  FADD.FTZ R24, R24, R131 ;  /* 0x0000008318187221 */ /* 0x000fe20000010000 */
[----:B------:R-:W-:Y:S01]  /*168b0*/  FADD.FTZ R127, R127, R164 ;  /* 0x000000a47f7f7221 */ /* 0x000fe20000010000 */
[----:B------:R-:W-:Y:S01]  /*168c0*/  PRMT R2, R189, 0x7632, R2 ;  /* 0x00007632bd027816 */ /* 0x000fe20000000002 */
[----:B------:R-:W-:-:S02]  /*168d0*/  @P0 IMAD.MOV.U32 R36, RZ, RZ, R55 ;  /* 0x000000ffff240224 */ /* 0x000fc400078e0037 */
[----:B------:R-:W-:Y:S01]  /*168e0*/  FADD.FTZ R25, R25, R24 ;  /* 0x0000001819197221 */ /* 0x000fe20000010000 */
[----:B------:R-:W-:Y:S01]  /*168f0*/  FADD.FTZ R130, R130, R127 ;  /* 0x0000007f82827221 */ /* 0x000fe20000010000 */
[----:B------:R-:W-:Y:S02]  /*16900*/  LOP3.LUT R12, R189, 0xff, RZ, 0xc0, !PT ;  /* 0x000000ffbd0c7812 */ /* 0x000fe400078ec0ff */
[----:B------:R-:W-:Y:S01]  /*16910*/  FADD.FTZ R34, R34, R25 ;  /* 0x0000001922227221 */ /* 0x000fe20000010000 */
[----:B------:R-:W-:Y:S01]  /*16920*/  PRMT R200, R214, 0x7771, RZ ;  /* 0x00007771d6c87816 */ /* 0x000fe200000000ff */
[----:B------:R-:W-:Y:S01]  /*16930*/  FADD.FTZ R93, R93, R130 ;  /* 0x000000825d5d7221 */ /* 0x000fe20000010000 */
[----:B------:R-:W-:Y:S01]  /*16940*/  LOP3.LUT R15, R168, 0xff, RZ, 0xc0, !PT ;  /* 0x000000ffa80f7812 */ /* 0x000fe200078ec0ff */
[----:B------:R-:W-:Y:S01]  /*16950*/  FADD.FTZ R35, R35, R34 ;  /* 0x0000002223237221 */ /* 0x000fe20000010000 */
[----:B------:R-:W-:Y:S01]  /*16960*/  SHF.R.U32.HI R189, RZ, 0x18, R189 ;  /* 0x00000018ffbd7819 */ /* 0x000fe200000116bd */
[----:B------:R-:W-:Y:S01]  /*16970*/  FADD.FTZ R100, R100, R93 ;  /* 0x0000005d64647221 */ /* 0x000fe20000010000 */
[----:B------:R-:W-:Y:S01]  /*16980*/  SHF.R.U32.HI R13, RZ, 0x8, R13 ;  /* 0x00000008ff0d7819 */ /* 0x000fe2000001160d */
[----:B------:R-:W-:Y:S01]  /*16990*/  FADD.FTZ R44, R44, R35 ;  /* 0x000000232c2c7221 */ /* 0x000fe20000010000 */
[----:B------:R-:W-:Y:S01]  /*169a0*/  LOP3.LUT R2, R2, 0xff, RZ, 0xc0, !PT ;  /* 0x000000ff02027812 */ /* 0x000fe200078ec0ff */
[----:B------:R-:W-:Y:S01]  /*169b0*/  FADD.FTZ R95, R95, R100 ;  /* 0x000000645f5f7221 */ /* 0x000fe20000010000 */
[----:B------:R-:W-:Y:S01]  /*169c0*/  PRMT R14, R15, 0x5410, R200 ;  /* 0x000054100f0e7816 */ /* 0x000fe200000000c8 */
[----:B------:R-:W-:Y:S01]  /*169d0*/  FADD.FTZ R45, R45, R44 ;  /* 0x0000002c2d2d7221 */ /* 0x000fe20000010000 */
[----:B------:R-:W-:Y:S01]  /*169e0*/  LOP3.LUT R102, R102, 0xff00ff, RZ, 0xc0, !PT ;  /* 0x00ff00ff66667812 */ /* 0x000fe200078ec0ff */
[----:B------:R-:W-:Y:S01]  /*169f0*/  FADD.FTZ R95, R98, R95 ;  /* 0x0000005f625f7221 */ /* 0x000fe20000010000 */
[----:B------:R-:W-:Y:S01]  /*16a00*/  PRMT R12, R12, 0x5410, R13 ;  /* 0x000054100c0c7816 */ /* 0x000fe2000000000d */
[----:B------:R-:W-:Y:S01]  /*16a10*/  FADD.FTZ R122, R122, R45 ;  /* 0x0000002d7a7a7221 */ /* 0x000fe20000010000 */
[----:B------:R-:W-:-:S02]  /*16a20*/  PRMT R2, R2, 0x5410, R189 ;  /* 0x0000541002027816 */ /* 0x000fc400000000bd */
[--C-:B------:R-:W-:Y:S01]  /*16a30*/  HSET2.LE.AND R21, R78, R37.reuse, PT ;  /* 0x000000254e157233 */ /* 0x100fe20003803000 */
[----:B------:R-:W-:Y:S01]  /*16a40*/  FADD.FTZ R179, R179, R122 ;  /* 0x0000007ab3b37221 */ /* 0x000fe20000010000 */
[--C-:B------:R-:W-:Y:S02]  /*16a50*/  HSET2.LE.AND R14, R14, R37.reuse, PT ;  /* 0x000000250e0e7233 */ /* 0x100fe40003803000 */
[--C-:B------:R-:W-:Y:S01]  /*16a60*/  HSET2.LE.AND R15, R102, R37.reuse, PT ;  /* 0x00000025660f7233 */ /* 0x100fe20003803000 */
[----:B------:R-:W-:Y:S01]  /*16a70*/  FADD.FTZ R126, R126, R179 ;  /* 0x000000b37e7e7221 */ /* 0x000fe20000010000 */
[--C-:B------:R-:W-:Y:S02]  /*16a80*/  HSET2.LE.AND R12, R12, R37.reuse, PT ;  /* 0x000000250c0c7233 */ /* 0x100fe40003803000 */
[----:B------:R-:W-:Y:S01]  /*16a90*/  HSET2.LE.AND R13, R2, R37, PT ;  /* 0x00000025020d7233 */ /* 0x000fe20003803000 */
[----:B------:R-:W-:Y:S01]  /*16aa0*/  FADD.FTZ R185, R185, R126 ;  /* 0x0000007eb9b97221 */ /* 0x000fe20000010000 */
[----:B------:R-:W-:Y:S01]  /*16ab0*/  F2FP.BF16.F32.PACK_AB R3, R198, R167 ;  /* 0x000000a7c603723e */ /* 0x000fe200000010ff */
        /* <DEDUP_REMOVED lines=20> */
[----:B------:R-:W-:Y:S01]  /*16c00*/  FADD.FTZ R71, R71, R68 ;  /* 0x0000004447477221 */ /* 0x000fe20000010000 */
[----:B---3--:R-:W-:Y:S01]  /*16c10*/  HMMA.16816.F32.BF16 R140, R20, R4, R140 ;  /* 0x00000004148c723c */ /* 0x008fe2000004188c */
[----:B------:R-:W-:Y:S01]  /*16c20*/  FADD.FTZ R87, R88, R87 ;  /* 0x0000005758577221 */ /* 0x000fe20000010000 */
[----:B------:R-:W-:Y:S01]  /*16c30*/  FADD.FTZ R119, R119, R112 ;  /* 0x0000007077777221 */ /* 0x000fe20000010000 */
[----:B------:R-:W-:Y:S01]  /*16c40*/  FADD.FTZ R70, R70, R71 ;  /* 0x0000004746467221 */ /* 0x000fe20000010000 */
[----:B------:R-:W-:-:S02]  /*16c50*/  IMAD.MOV.U32 R0, RZ, RZ, R52 ;  /* 0x000000ffff007224 */ /* 0x000fc400078e0034 */
[----:B------:R-:W-:Y:S01]  /*16c60*/  FADD.FTZ R74, R74, R87 ;  /* 0x000000574a4a7221 */ /* 0x000fe20000010000 */
[----:B------:R-:W-:Y:S01]  /*16c70*/  IMAD.MOV.U32 R2, RZ, RZ, R53 ;  /* 0x000000ffff027224 */ /* 0x000fe200078e0035 */
[----:B------:R-:W-:Y:S01]  /*16c80*/  HMMA.16816.F32.BF16 R144, R12, R4, R144 ;  /* 0x000000040c90723c */ /* 0x000fe20000041890 */
[----:B------:R-:W-:Y:S01]  /*16c90*/  FADD.FTZ R4, R60, R171 ;  /* 0x000000ab3c047221 */ /* 0x000fe20000010000 */
[----:B------:R-:W-:Y:S01]  /*16ca0*/  FADD.FTZ R5, R75, R74 ;  /* 0x0000004a4b057221 */ /* 0x000fe20000010000 */
[----:B------:R-:W-:Y:S02]  /*16cb0*/  IMAD.MOV.U32 R3, RZ, RZ, R54 ;  /* 0x000000ffff037224 */ /* 0x000fe400078e0036 */
[----:B------:R-:W-:Y:S01]  /*16cc0*/  @P0 IMAD.MOV.U32 R0, RZ, RZ, R52 ;  /* 0x000000ffff000224 */ /* 0x000fe200078e0034 */
[----:B------:R2:W-:Y:S01]  /*16cd0*/  STL [R1+0x10], R4 ;  /* 0x0000100401007387 */ /* 0x0005e20000100800 */
[----:B------:R-:W-:Y:S01]  /*16ce0*/  @P0 IMAD.MOV.U32 R2, RZ, RZ, R53 ;  /* 0x000000ffff020224 */ /* 0x000fe200078e0035 */
[----:B------:R-:W-:Y:S01]  /*16cf0*/  HMMA.16816.F32.BF16 R136, R20, R6, R136 ;  /* 0x000000061488723c */ /* 0x000fe20000041888 */
[----:B------:R-:W-:-:S07]  /*16d00*/  @P0 IMAD.MOV.U32 R3, RZ, RZ, R54 ;  /* 0x000000ffff030224 */ /* 0x000fce00078e0036 */
[----:B------:R-:W-:Y:S01]  /*16d10*/  HMMA.16816.F32.BF16 R132, R12, R6, R132 ;  /* 0x000000060c84723c */ /* 0x000fe20000041884 */
[----:B------:R-:W-:-:S05]  /*16d20*/  FADD.FTZ R6, R116, R119 ;  /* 0x0000007774067221 */ /* 0x000fca0000010000 */
[----:B------:R3:W-:Y:S02]  /*16d30*/  STL [R1+0xc], R6 ;  /* 0x00000c0601007387 */ /* 0x0007e40000100800 */
[----:B-1----:R-:W-:Y:S02]  /*16d40*/  HMMA.16816.F32.BF16 R156, R20, R8, R156 ;  /* 0x00000008149c723c */ /* 0x002fe4000004189c */
[----:B------:R3:W-:Y:S01]  /*16d50*/  STL [R1+0x14], R5 ;  /* 0x0000140501007387 */ /* 0x0007e20000100800 */
[----:B--2---:R-:W-:-:S05]  /*16d60*/  FADD.FTZ R4, R63, R70 ;  /* 0x000000463f047221 */ /* 0x004fca0000010000 */
[----:B------:R-:W-:Y:S01]  /*16d70*/  HMMA.16816.F32.BF16 R152, R20, R10, R152 ;  /* 0x0000000a1498723c */ /* 0x000fe20000041898 */
[----:B------:R3:W-:Y:S07]  /*16d80*/  STL [R1+0x8], R4 ;  /* 0x0000080401007387 */ /* 0x0007ee0000100800 */
[C---:B------:R-:W-:Y:S08]  /*16d90*/  HMMA.16816.F32.BF16 R160, R12.reuse, R8, R160 ;  /* 0x000000080ca0723c */ /* 0x040ff000000418a0 */
[----:B------:R-:W-:Y:S01]  /*16da0*/  HMMA.16816.F32.BF16 R148, R12, R10, R148 ;  /* 0x0000000a0c94723c */ /* 0x000fe20000041894 */
[----:B------:R-:W-:-:S04]  /*16db0*/  NOP ;  /* 0x0000000000007918 */ /* 0x000fc80000000000 */
[----:B------:R-:W-:-:S15]  /*16dc0*/  BRA.U UP0, `(.L_x_1049) ;  /* 0x0000000100047547 */ /* 0x000fde000b800000 */
.L_x_1045:
[----:B------:R-:W-:-:S12]  /*16dd0*/  UIADD3 UR21, UPT, UPT, UR16, -0x1, URZ ;  /* 0xffffffff10157890 */ /* 0x000fd8000fffe0ff */
.L_x_1049:
[----:B------:R-:W-:-:S09]  /*16de0*/  UISETP.GE.AND UP0, UPT, UR21, UR18, UPT ;  /* 0x000000121500728c */ /* 0x000fd2000bf06270 */
[----:B------:R-:W-:Y:S05]  /*16df0*/  BRA.U !UP0, `(.L_x_1050) ;  /* 0x000000a9086c7547 */ /* 0x000fea000b800000 */
[----:B------:R-:W-:Y:S01]  /*16e00*/  LOP3.LUT P4, RZ, R228, 0x4, RZ, 0xc0, !PT ;  /* 0x00000004e4ff7812 */ /* 0x000fe2000788c0ff */
[----:B------:R-:W1:Y:S01]  /*16e10*/  LDC.64 R222, c[0x0][0x3c0] ;  /* 0x0000f000ffde7b82 */ /* 0x000e620000000a00 */
[----:B------:R-:W4:Y:S01]  /*16e20*/  S2R R228, SR_TID.X ;  /* 0x0000000000e47919 */ /* 0x000f220000002100 */
[----:B------:R-:W5:Y:S01]  /*16e30*/  LDCU UR8, c[0x0][0x440] ;  /* 0x00008800ff0877ac */ /* 0x000f620008000800 */
[----:B------:R-:W-:Y:S01]  /*16e40*/  IMAD.MOV.U32 R216, RZ, RZ, 0x20 ;  /* 0x00000020ffd87424 */ /* 0x000fe200078e00ff */
[----:B------:R-:W-:Y:S01]  /*16e50*/  MOV R164, R36 ;  /* 0x0000002400a47202 */ /* 0x000fe20000000f00 */
[----:B------:R-:W-:Y:S01]  /*16e60*/  IMAD.MOV.U32 R167, RZ, RZ, R0 ;  /* 0x000000ffffa77224 */ /* 0x000fe200078e0000 */
[----:B------:R-:W-:Y:S01]  /*16e70*/  UIADD3 UR4, UPT, UPT, UR32, -0x61c88647, URZ ;  /* 0x9e3779b920047890 */ /* 0x000fe2000fffe0ff */
[----:B------:R-:W-:Y:S01]  /*16e80*/  IMAD.MOV.U32 R166, RZ, RZ, R2 ;  /* 0x000000ffffa67224 */ /* 0x000fe200078e0002 */
[----:B------:R-:W-:Y:S01]  /*16e90*/  UIADD3 UR7, UPT, UPT, UR32, 0x3c6ef372, URZ ;  /* 0x3c6ef37220077890 */ /* 0x000fe2000fffe0ff */
[----:B------:R-:W-:Y:S01]  /*16ea0*/  SEL R216, R216, 0xffffffe0, !P4 ;  /* 0xffffffe0d8d87807 */ /* 0x000fe20006000000 */
[----:B------:R-:W-:Y:S01]  /*16eb0*/  IMAD.MOV.U32 R165, RZ, RZ, R3 ;  /* 0x000000ffffa57224 */ /* 0x000fe200078e0003 */
[----:B------:R-:W-:Y:S01]  /*16ec0*/  IADD3 R238, PT, PT, R234, 0x8, RZ ;  /* 0x00000008eaee7810 */ /* 0x000fe20007ffe0ff */
[----:B------:R-:W-:Y:S01]  /*16ed0*/  VIADD R235, R218, 0x4000 ;  /* 0x00004000daeb7836 */ /* 0x000fe20000000000 */
[----:B------:R-:W-:Y:S01]  /*16ee0*/  IADD3 R217, PT, PT, R219, R216, RZ ;  /* 0x000000d8dbd97210 */ /* 0x000fe20007ffe0ff */
[C---:B------:R-:W-:Y:S01]  /*16ef0*/  VIADD R237, R234.reuse, 0x40 ;  /* 0x00000040eaed7836 */ /* 0x040fe20000000000 */
[----:B------:R-:W-:Y:S01]  /*16f00*/  LOP3.LUT R241, R249, UR7, RZ, 0x3c, !PT ;  /* 0x00000007f9f17c12 */ /* 0x000fe2000f8e3cff */
[----:B------:R-:W-:Y:S01]  /*16f10*/  VIADD R236, R234, 0x48 ;  /* 0x00000048eaec7836 */ /* 0x000fe20000000000 */
[----:B------:R-:W-:Y:S01]  /*16f20*/  LOP3.LUT R239, R245, UR7, RZ, 0x3c, !PT ;  /* 0x00000007f5ef7c12 */ /* 0x000fe2000f8e3cff */
[----:B------:R-:W-:Y:S01]  /*16f30*/  IMAD.IADD R216, R220, 0x1, R216 ;  /* 0x00000001dcd87824 */ /* 0x000fe200078e02d8 */
[----:B------:R-:W-:Y:S01]  /*16f40*/  LOP3.LUT R242, R208, UR4, RZ, 0x3c, !PT ;  /* 0x00000004d0f27c12 */ /* 0x000fe2000f8e3cff */
[----:B------:R-:W1:Y:S01]  /*16f50*/  LDCU UR17, c[0x0][0x440] ;  /* 0x00008800ff1177ac */ /* 0x000e620008000800 */
[----:B-----5:R-:W-:-:S02]  /*16f60*/  ISETP.GE.AND P5, PT, R221, UR8, PT ;  /* 0x00000008dd007c0c */ /* 0x020fc4000bfa6270 */
[----:B------:R-:W-:Y:S01]  /*16f70*/  LOP3.LUT R240, R38, UR4, RZ, 0x3c, !PT ;  /* 0x0000000426f07c12 */ /* 0x000fe2000f8e3cff */
[----:B------:R-:W1:Y:S01]  /*16f80*/  LDCU UR16, c[0x0][0x504] ;  /* 0x0000a080ff1077ac */ /* 0x000e620008000800 */
[----:B------:R-:W1:Y:S01]  /*16f90*/  LDCU UR4, c[0x0][0x45c] ;  /* 0x00008b80ff0477ac */ /* 0x000e620008000800 */
[----:B----4-:R-:W-:Y:S01]  /*16fa0*/  SHF.L.U32 R243, R228, 0x1, RZ ;  /* 0x00000001e4f37819 */ /* 0x010fe200000006ff */
[----:B------:R-:W-:Y:S07]  /*16fb0*/  BRA `(.L_x_1051) ;  /* 0x0000000400007947 */ /* 0x000fee0003800000 */
.L_x_1053:
[----:B------:R-:W-:Y:S01]  /*16fc0*/  IMAD.U32 R175, RZ, RZ, UR21 ;  /* 0x00000015ffaf7e24 */ /* 0x000fe2000f8e00ff */
[----:B------:R-:W-:Y:S01]  /*16fd0*/  ISETP.GE.AND P5, PT, R221, UR17, PT ;  /* 0x00000011dd007c0c */ /* 0x000fe2000bfa6270 */
[----:B------:R-:W-:Y:S01]  /*16fe0*/  IMAD.U32 R176, RZ, RZ, UR21 ;  /* 0x00000015ffb07e24 */ /* 0x000fe2000f8e00ff */
[----:B------:R-:W1:Y:S04]  /*16ff0*/  @!P1 LDC.64 R170, c[0x0][0x3b8] ;  /* 0x0000ee00ffaa9b82 */ /* 0x000e680000000a00 */
[----:B------:R-:W-:Y:S04]  /*17000*/  @!P1 IADD3 R176, PT, PT, R176, -0x1, RZ ;  /* 0xffffffffb0b09810 */ /* 0x000fe80007ffe0ff */
[----:B------:R-:W2:Y:S03]  /*17010*/  @!P1 LDC.64 R168, c[0x0][0x3b8] ;  /* 0x0000ee00ffa89b82 */ /* 0x000ea60000000a00 */
[----:B------:R-:W-:Y:S05]  /*17020*/  @!P5 VIADD R175, R175, 0xffffffff ;  /* 0xffffffffafafd836 */ /* 0x000fea0000000000 */
[----:B------:R-:W3:Y:S01]  /*17030*/  @!P5 LDC.64 R172, c[0x0][0x3b8] ;  /* 0x0000ee00ffacdb82 */ /* 0x000ee20000000a00 */
[C---:B-1----:R-:W-:Y:S07]  /*17040*/  @!P1 IMAD.WIDE.U32 R178, R176.reuse, R170, RZ ;  /* 0x000000aab0b29225 */ /* 0x042fee00078e00ff */
[----:B------:R-:W1:Y:S01]  /*17050*/  @!P1 LDC.64 R2, c[0x0][0x3b8] ;  /* 0x0000ee00ff029b82 */ /* 0x000e620000000a00 */
[----:B------:R-:W-:Y:S02]  /*17060*/  @!P1 IMAD R176, R176, R171, R179 ;  /* 0x000000abb0b09224 */ /* 0x000fe400078e02b3 */
[C---:B------:R-:W-:Y:S03]  /*17070*/  @!P1 IMAD.SHL.U32 R177, R178.reuse, 0x80, RZ ;  /* 0x00000080b2b19824 */ /* 0x040fe600078e00ff */
[----:B------:R-:W-:Y:S01]  /*17080*/  @!P1 SHF.L.U64.HI R176, R178, 0x7, R176 ;  /* 0x00000007b2b09819 */ /* 0x000fe200000102b0 */
[C---:B---3--:R-:W-:Y:S04]  /*17090*/  @!P5 IMAD.WIDE.U32 R180, R175.reuse, R172, RZ ;  /* 0x000000acafb4d225 */ /* 0x048fe800078e00ff */
[----:B------:R-:W-:Y:S01]  /*170a0*/  @!P5 IMAD R175, R175, R173, R181 ;  /* 0x000000adafafd224 */ /* 0x000fe200078e02b5 */
[C---:B------:R-:W-:Y:S01]  /*170b0*/  @!P5 LEA R174, P3, R180.reuse, R227, 0x8 ;  /* 0x000000e3b4aed211 */ /* 0x040fe200078640ff */
[----:B------:R-:W-:Y:S02]  /*170c0*/  IMAD.U32 R173, RZ, RZ, UR21 ;  /* 0x00000015ffad7e24 */ /* 0x000fe4000f8e00ff */
[----:B------:R-:W-:Y:S01]  /*170d0*/  IMAD.U32 R172, RZ, RZ, UR21 ;  /* 0x00000015ffac7e24 */ /* 0x000fe2000f8e00ff */
[----:B------:R-:W-:Y:S01]  /*170e0*/  @!P5 LEA.HI.X R175, R180, R226, R175, 0x8, P3 ;  /* 0x000000e2b4afd211 */ /* 0x000fe200018f44af */
[----:B------:R-:W-:Y:S01]  /*170f0*/  @!P1 VIADD R173, R173, 0xffffffff ;  /* 0xffffffffadad9836 */ /* 0x000fe20000000000 */
[----:B------:R-:W-:Y:S02]  /*17100*/  @!P1 LEA R177, P3, R170, R177, 0x5 ;  /* 0x000000b1aab19211 */ /* 0x000fe400078628ff */
[----:B------:R-:W-:Y:S01]  /*17110*/  @!P1 IADD3 R172, PT, PT, R172, -0x1, RZ ;  /* 0xffffffffacac9810 */ /* 0x000fe20007ffe0ff */
[----:B------:R-:W-:Y:S01]  /*17120*/  @!PT LDS RZ, [RZ] ;  /* 0x00000000fffff984 */ /* 0x000fe20000000800 */
[----:B------:R-:W-:Y:S01]  /*17130*/  @!PT LDS RZ, [RZ] ;  /* 0x00000000fffff984 */ /* 0x000fe20000000800 */
[----:B------:R-:W-:Y:S01]  /*17140*/  @!PT LDS RZ, [RZ] ;  /* 0x00000000fffff984 */ /* 0x000fe20000000800 */
[----:B------:R3:W-:Y:S01]  /*17150*/  @!P5 LDGSTS.E.BYPASS.LTC128B.128 [R229+0x2000], desc[UR26][R174.64] ;  /* 0x02000000aee5dfae */ /* 0x0007e2000b981a1a */
[----:B--2---:R-:W-:Y:S01]  /*17160*/  @!P1 IMAD.WIDE.U32 R180, R173, R168, RZ ;  /* 0x000000a8adb49225 */ /* 0x004fe200078e00ff */
[----:B------:R-:W-:Y:S03]  /*17170*/  @!P1 LEA.HI.X R176, R170, R176, R171, 0x5, P3 ;  /* 0x000000b0aab09211 */ /* 0x000fe600018f2cab */
[----:B------:R3:W-:Y:S01]  /*17180*/  @P5 STS.128 [R229+0x2000], RZ ;  /* 0x002000ffe5005388 */ /* 0x0007e20000000c00 */
[----:B-1----:R-:W-:Y:S01]  /*17190*/  @!P1 IMAD.WIDE.U32 R178, R172, R2, RZ ;  /* 0x00000002acb29225 */ /* 0x002fe200078e00ff */
[----:B------:R-:W-:Y:S03]  /*171a0*/  @!P1 LEA R184, P3, R177, R227, 0x1 ;  /* 0x000000e3b1b89211 */ /* 0x000fe600078608ff */
[----:B------:R3:W-:Y:S01]  /*171b0*/  @P1 STS.128 [R229+0x2800], RZ ;  /* 0x002800ffe5001388 */ /* 0x0007e20000000c00 */
[----:B------:R-:W-:Y:S01]  /*171c0*/  @!P1 IMAD R173, R173, R169, R181 ;  /* 0x000000a9adad9224 */ /* 0x000fe200078e02b5 */
[-C--:B------:R-:W-:Y:S01]  /*171d0*/  @!P1 LEA.HI.X R185, R177, R226.reuse, R176, 0x1, P3 ;  /* 0x000000e2b1b99211 */ /* 0x080fe200018f0cb0 */
[----:B------:R-:W-:Y:S01]  /*171e0*/  @!P1 IMAD.SHL.U32 R171, R180, 0x80, RZ ;  /* 0x00000080b4ab9824 */ /* 0x000fe200078e00ff */
[----:B------:R-:W-:Y:S01]  /*171f0*/  @!P1 SHF.L.U32 R182, R178, 0x7, RZ ;  /* 0x00000007b2b69819 */ /* 0x000fe200000006ff */
[----:B------:R-:W-:Y:S01]  /*17200*/  @!P1 IMAD R172, R172, R3, R179 ;  /* 0x00000003acac9224 */ /* 0x000fe200078e02b3 */
[----:B------:R-:W-:Y:S01]  /*17210*/  @!P1 SHF.L.U64.HI R173, R180, 0x7, R173 ;  /* 0x00000007b4ad9819 */ /* 0x000fe200000102ad */
[----:B------:R-:W-:Y:S01]  /*17220*/  @!PT LDS RZ, [RZ] ;  /* 0x00000000fffff984 */ /* 0x000fe20000000800 */
[----:B------:R-:W-:Y:S01]  /*17230*/  @!PT LDS RZ, [RZ] ;  /* 0x00000000fffff984 */ /* 0x000fe20000000800 */
[----:B------:R-:W-:Y:S01]  /*17240*/  @!PT LDS RZ, [RZ] ;  /* 0x00000000fffff984 */ /* 0x000fe20000000800 */
[----:B------:R3:W-:Y:S01]  /*17250*/  @!P1 LDGSTS.E.BYPASS.LTC128B.128 [R229+0x2800], desc[UR26][R184.64] ;  /* 0x02800000b8e59fae */ /* 0x0007e2000b981a1a */
[----:B------:R-:W-:Y:S01]  /*17260*/  @!P1 LEA R171, P3, R168, R171, 0x6 ;  /* 0x000000aba8ab9211 */ /* 0x000fe200078630ff */
[----:B------:R-:W-:Y:S01]  /*17270*/  @!P1 IMAD R3, R3, 0x60, RZ ;  /* 0x0000006003039824 */ /* 0x000fe200078e02ff */
[----:B------:R-:W-:Y:S02]  /*17280*/  @!P1 SHF.L.U64.HI R183, R178, 0x7, R172 ;  /* 0x00000007b2b79819 */ /* 0x000fe400000102ac */
[----:B------:R3:W-:Y:S01]  /*17290*/  @P1 STS.128 [R229+0x3000], RZ ;  /* 0x003000ffe5001388 */ /* 0x0007e20000000c00 */
[----:B------:R-:W-:Y:S02]  /*172a0*/  @!P1 LEA.HI.X R173, R168, R173, R169, 0x6, P3 ;  /* 0x000000ada8ad9211 */ /* 0x000fe400018f34a9 */
[CC--:B------:R-:W-:Y:S01]  /*172b0*/  @!P1 LEA R168, P3, R171.reuse, R227.reuse, 0x1 ;  /* 0x000000e3aba89211 */ /* 0x0c0fe200078608ff */
[----:B------:R-:W-:Y:S03]  /*172c0*/  @!P1 IMAD.WIDE.U32 R182, R2, 0x60, R182 ;  /* 0x0000006002b69825 */ /* 0x000fe600078e00b6 */
[-C--:B------:R-:W-:Y:S02]  /*172d0*/  @!P1 LEA.HI.X R169, R171, R226.reuse, R173, 0x1, P3 ;  /* 0x000000e2aba99211 */ /* 0x080fe400018f0cad */
[C---:B------:R-:W-:Y:S02]  /*172e0*/  @!P1 LEA R2, P3, R182.reuse, R227, 0x1 ;  /* 0x000000e3b6029211 */ /* 0x040fe400078608ff */
[----:B------:R-:W-:Y:S01]  /*172f0*/  @!P1 IADD3 R3, PT, PT, R3, R183, RZ ;  /* 0x000000b703039210 */ /* 0x000fe20007ffe0ff */
[----:B------:R-:W-:Y:S01]  /*17300*/  @!PT LDS RZ, [RZ] ;  /* 0x00000000fffff984 */ /* 0x000fe20000000800 */
[----:B------:R-:W-:Y:S01]  /*17310*/  @!PT LDS RZ, [RZ] ;  /* 0x00000000fffff984 */ /* 0x000fe20000000800 */
[----:B------:R-:W-:Y:S01]  /*17320*/  @!PT LDS RZ, [RZ] ;  /* 0x00000000fffff984 */ /* 0x000fe20000000800 */
[----:B------:R3:W-:Y:S03]  /*17330*/  @!P1 LDGSTS.E.BYPASS.LTC128B.128 [R229+0x3000], desc[UR26][R168.64] ;  /* 0x03000000a8e59fae */ /* 0x0007e6000b981a1a */
[----:B------:R-:W-:Y:S02]  /*17340*/  @!P1 LEA.HI.X R3, R182, R226, R3, 0x1, P3 ;  /* 0x000000e2b6039211 */ /* 0x000fe400018f0c03 */
[----:B------:R3:W-:Y:S05]  /*17350*/  @P1 STS.128 [R229+0x3800], RZ ;  /* 0x003800ffe5001388 */ /* 0x0007ea0000000c00 */
[----:B------:R-:W-:Y:S01]  /*17360*/  @!PT LDS RZ, [RZ] ;  /* 0x00000000fffff984 */ /* 0x000fe20000000800 */
[----:B------:R-:W-:Y:S01]  /*17370*/  @!PT LDS RZ, [RZ] ;  /* 0x00000000fffff984 */ /* 0x000fe20000000800 */
[----:B------:R-:W-:Y:S01]  /*17380*/  @!PT LDS RZ, [RZ] ;  /* 0x00000000fffff984 */ /* 0x000fe20000000800 */
[----:B------:R3:W-:Y:S05]  /*17390*/  @!P1 LDGSTS.E.BYPASS.LTC128B.128 [R229+0x3800], desc[UR26][R2.64] ;  /* 0x0380000002e59fae */ /* 0x0007ea000b981a1a */
[----:B------:R-:W0:Y:S01]  /*173a0*/  LDGDEPBAR ;  /* 0x00000000000079af */ /* 0x000e220000000000 */
[----:B------:R-:W-:Y:S05]  /*173b0*/  BRA `(.L_x_1052) ;  /* 0x0000000800c07947 */ /* 0x000fea0003800000 */
.L_x_1051:
[----:B-1----:R-:W-:Y:S01]  /*173c0*/  ISETP.GE.AND P1, PT, R221, UR17, PT ;  /* 0x00000011dd007c0c */ /* 0x002fe2000bf26270 */
[----:B-----5:R-:W-:Y:S01]  /*173d0*/  IMAD.WIDE.U32 R2, R222, UR21, RZ ;  /* 0x00000015de027c25 */ /* 0x020fe2000f8e00ff */
[----:B------:R-:W-:Y:S04]  /*173e0*/  DEPBAR.LE SB0, 0x0 ;  /* 0x000080000000791a */ /* 0x000fe80000000000 */
[----:B------:R-:W-:Y:S01]  /*173f0*/  IMAD R0, R223, UR21, R3 ;  /* 0x00000015df007c24 */ /* 0x000fe2000f8e0203 */
[----:B------:R-:W-:Y:S01]  /*17400*/  BAR.SYNC.DEFER_BLOCKING 0x0 ;  /* 0x0000000000007b1d */ /* 0x000fe20000010000 */
[C---:B------:R-:W-:Y:S01]  /*17410*/  IMAD.SHL.U32 R130, R2.reuse, 0x80, RZ ;  /* 0x0000008002827824 */ /* 0x040fe200078e00ff */
[----:B------:R-:W-:Y:S01]  /*17420*/  LOP3.LUT R252, R243, 0x6, RZ, 0xc0, !PT ;  /* 0x00000006f3fc7812 */ /* 0x000fe200078ec0ff */
[----:B------:R-:W-:Y:S01]  /*17430*/  UIADD3 UR7, UPT, UPT, UR20, UR16, URZ ;  /* 0x0000001014077290 */ /* 0x000fe2000fffe0ff */
[----:B------:R-:W-:Y:S01]  /*17440*/  SHF.L.U64.HI R131, R2, 0x7, R0 ;  /* 0x0000000702837819 */ /* 0x000fe20000010200 */
[----:B------:R-:W-:Y:S01]  /*17450*/  UISETP.GT.AND UP0, UPT, UR21, UR18, UPT ;  /* 0x000000121500728c */ /* 0x000fe2000bf04270 */
        /* <DEDUP_REMOVED lines=38> */
[----:B----4-:R-:W4:Y:S08]  /*176c0*/  LDSM.16.M88.4 R176, [R220+0x1000] ;  /* 0x00100000dcb0783b */ /* 0x010f300000000200 */
[----:B------:R-:W5:Y:S08]  /*176d0*/  LDSM.16.M88.4 R180, [R219+0x2400] ;  /* 0x00240000dbb4783b */ /* 0x000f700000000200 */
[----:B------:R-:W0:Y:S08]  /*176e0*/  LDGDEPBAR ;  /* 0x00000000000079af */ /* 0x000e300000000000 */
[----:B------:R-:W1:Y:S08]  /*176f0*/  LDSM.16.M88.4 R184, [R219+0x2800] ;  /* 0x00280000dbb8783b */ /* 0x000e700000000200 */
[----:B------:R-:W1:Y:S01]  /*17700*/  LDSM.16.M88.4 R188, [R219+0x2c00] ;  /* 0x002c0000dbbc783b */ /* 0x000e620000000200 */
[-C--:B--23--:R-:W-:Y:S07]  /*17710*/  HMMA.16816.F32.BF16 R4, R168, R172.reuse, RZ ;  /* 0x000000aca804723c */ /* 0x08cfee00000418ff */
[----:B------:R-:W2:Y:S01]  /*17720*/  LDSM.16.M88.4 R192, [R219+0x3000] ;  /* 0x00300000dbc0783b */ /* 0x000ea20000000200 */
[C---:B----4-:R-:W-:Y:S07]  /*17730*/  HMMA.16816.F32.BF16 R8, R176.reuse, R172, RZ ;  /* 0x000000acb008723c */ /* 0x050fee00000418ff */
[----:B------:R-:W3:Y:S01]  /*17740*/  LDSM.16.M88.4 R196, [R219+0x3400] ;  /* 0x00340000dbc4783b */ /* 0x000ee20000000200 */
        /* <DEDUP_REMOVED lines=17> */
[-C--:B------:R-:W-:Y:S08]  /*17860*/  HMMA.16816.F32.BF16 R52, R168, R188.reuse, RZ ;  /* 0x000000bca834723c */ /* 0x080ff000000418ff */
[C---:B------:R-:W-:Y:S08]  /*17870*/  HMMA.16816.F32.BF16 R56, R176.reuse, R188, RZ ;  /* 0x000000bcb038723c */ /* 0x040ff000000418ff */
[-C--:B------:R-:W-:Y:S08]  /*17880*/  HMMA.16816.F32.BF16 R60, R176, R190.reuse, RZ ;  /* 0x000000beb03c723c */ /* 0x080ff000000418ff */
[C---:B------:R-:W-:Y:S01]  /*17890*/  HMMA.16816.F32.BF16 R64, R168.reuse, R190, RZ ;  /* 0x000000bea840723c */ /* 0x040fe200000418ff */
[----:B------:R-:W1:Y:S07]  /*178a0*/  LDSM.16.M88.4 R188, [R217+0x2000] ;  /* 0x00200000d9bc783b */ /* 0x000e6e0000000200 */
        /* <DEDUP_REMOVED lines=10> */
[-C--:B----4-:R-:W-:Y:S08]  /*17950*/  HMMA.16816.F32.BF16 R100, R168, R172.reuse, RZ ;  /* 0x000000aca864723c */ /* 0x090ff000000418ff */
        /* <DEDUP_REMOVED lines=13> */
[-C--:B------:R-:W-:Y:S08]  /*17a30*/  HMMA.16816.F32.BF16 R12, R192, R190.reuse, R12 ;  /* 0x000000bec00c723c */ /* 0x080ff0000004180c */
[C---:B------:R-:W-:Y:S08]  /*17a40*/  HMMA.16816.F32.BF16 R16, R184.reuse, R190, R16 ;  /* 0x000000beb810723c */ /* 0x040ff00000041810 */
[-C--:B---3--:R-:W-:Y:S08]  /*17a50*/  HMMA.16816.F32.BF16 R20, R184, R196.reuse, R20 ;  /* 0x000000c4b814723c */ /* 0x088ff00000041814 */
[C---:B------:R-:W-:Y:S08]  /*17a60*/  HMMA.16816.F32.BF16 R24, R192.reuse, R196, R24 ;  /* 0x000000c4c018723c */ /* 0x040ff00000041818 */
[-C--:B------:R-:W-:Y:S08]  /*17a70*/  HMMA.16816.F32.BF16 R28, R192, R198.reuse, R28 ;  /* 0x000000c6c01c723c */ /* 0x080ff0000004181c */
[C---:B------:R-:W-:Y:S08]  /*17a80*/  HMMA.16816.F32.BF16 R32, R184.reuse, R198, R32 ;  /* 0x000000c6b820723c */ /* 0x040ff00000041820 */
[-C--:B------:R-:W-:Y:S08]  /*17a90*/  HMMA.16816.F32.BF16 R36, R184, R200.reuse, R36 ;  /* 0x000000c8b824723c */ /* 0x080ff00000041824 */
[C---:B------:R-:W-:Y:S08]  /*17aa0*/  HMMA.16816.F32.BF16 R40, R192.reuse, R200, R40 ;  /* 0x000000c8c028723c */ /* 0x040ff00000041828 */
[-C--:B------:R-:W-:Y:S08]  /*17ab0*/  HMMA.16816.F32.BF16 R44, R192, R202.reuse, R44 ;  /* 0x000000cac02c723c */ /* 0x080ff0000004182c */
[C---:B------:R-:W-:Y:S04]  /*17ac0*/  HMMA.16816.F32.BF16 R48, R184.reuse, R202, R48 ;  /* 0x000000cab830723c */ /* 0x040fe80000041830 */
[----:B------:R-:W-:Y:S04]  /*17ad0*/  VIADD R202, R234, -UR7 ;  /* 0x80000007eaca7c36 */ /* 0x000fe80008000000 */
[-C--:B------:R-:W-:Y:S08]  /*17ae0*/  HMMA.16816.F32.BF16 R52, R184, R204.reuse, R52 ;  /* 0x000000ccb834723c */ /* 0x080ff00000041834 */
[C---:B------:R-:W-:Y:S08]  /*17af0*/  HMMA.16816.F32.BF16 R56, R192.reuse, R204, R56 ;  /* 0x000000ccc038723c */ /* 0x040ff00000041838 */
[-C--:B------:R-:W-:Y:S08]  /*17b00*/  HMMA.16816.F32.BF16 R60, R192, R206.reuse, R60 ;  /* 0x000000cec03c723c */ /* 0x080ff0000004183c */
[C---:B------:R-:W-:Y:S04]  /*17b10*/  HMMA.16816.F32.BF16 R64, R184.reuse, R206, R64 ;  /* 0x000000ceb840723c */ /* 0x040fe80000041840 */
[----:B------:R-:W-:Y:S04]  /*17b20*/  VIADD R207, R237, -UR7 ;  /* 0x80000007edcf7c36 */ /* 0x000fe80008000000 */
        /* <DEDUP_REMOVED lines=9> */
[C---:B------:R-:W-:Y:S01]  /*17bc0*/  HMMA.16816.F32.BF16 R104, R192.reuse, R212, R104 ;  /* 0x000000d4c068723c */ /* 0x040fe20000041868 */
[----:B------:R-:W-:Y:S04]  /*17bd0*/  IMAD.U32 R213, RZ, RZ, UR21 ;  /* 0x00000015ffd57e24 */ /* 0x000fe8000f8e00ff */
[----:B------:R-:W-:Y:S03]  /*17be0*/  IMAD R213, R213, 0x80, R252 ;  /* 0x00000080d5d57824 */ /* 0x000fe600078e02fc */
[-C--:B------:R-:W-:Y:S03]  /*17bf0*/  HMMA.16816.F32.BF16 R108, R192, R214.reuse, R108 ;  /* 0x000000d6c06c723c */ /* 0x080fe6000004186c */
[C---:B------:R-:W-:Y:S01]  /*17c00*/  VIADD R201, R213.reuse, 0x78 ;  /* 0x00000078d5c97836 */ /* 0x040fe20000000000 */
[-C--:B------:R-:W-:Y:S01]  /*17c10*/  ISETP.GT.AND P0, PT, R202, R213.reuse, PT ;  /* 0x000000d5ca00720c */ /* 0x080fe20003f04270 */
[----:B------:R-:W-:Y:S01]  /*17c20*/  VIADD R3, R213, UR20 ;  /* 0x00000014d5037c36 */ /* 0x000fe20008000000 */
[----:B------:R-:W-:Y:S01]  /*17c30*/  ISETP.GT.AND P6, PT, R207, R213, PT ;  /* 0x000000d5cf00720c */ /* 0x000fe20003fc4270 */
[----:B------:R-:W-:Y:S01]  /*17c40*/  VIADD R0, R201, UR20 ;  /* 0x00000014c9007c36 */ /* 0x000fe20008000000 */
[C---:B------:R-:W-:Y:S04]  /*17c50*/  HMMA.16816.F32.BF16 R112, R184.reuse, R214, R112 ;  /* 0x000000d6b870723c */ /* 0x040fe80000041870 */
[--C-:B------:R-:W-:Y:S02]  /*17c60*/  IMAD.IADD R215, R234, 0x1, -R3.reuse ;  /* 0x00000001ead77824 */ /* 0x100fe400078e0a03 */
[--C-:B------:R-:W-:Y:S02]  /*17c70*/  IMAD.IADD R2, R238, 0x1, -R3.reuse ;  /* 0x00000001ee027824 */ /* 0x100fe400078e0a03 */
[-C--:B-----5:R-:W-:Y:S03]  /*17c80*/  HMMA.16816.F32.BF16 R116, R184, R168.reuse, R116 ;  /* 0x000000a8b874723c */ /* 0x0a0fe60000041874 */
[----:B------:R-:W-:Y:S01]  /*17c90*/  IABS R215, R215 ;  /* 0x000000d700d77213 */ /* 0x000fe20000000000 */
[----:B------:R-:W-:Y:S01]  /*17ca0*/  VIADD R212, R0, 0xffffff89 ;  /* 0xffffff8900d47836 */ /* 0x000fe20000000000 */
[----:B------:R-:W-:Y:S02]  /*17cb0*/  IABS R2, R2 ;  /* 0x0000000200027213 */ /* 0x000fe40000000000 */
[----:B------:R-:W-:Y:S01]  /*17cc0*/  I2FP.F32.S32 R203, R215 ;  /* 0x000000d700cb7245 */ /* 0x000fe20000201400 */
[C---:B------:R-:W-:Y:S04]  /*17cd0*/  HMMA.16816.F32.BF16 R120, R192.reuse, R168, R120 ;  /* 0x000000a8c078723c */ /* 0x040fe80000041878 */
[----:B------:R-:W-:Y:S01]  /*17ce0*/  I2FP.F32.S32 R215, R2 ;  /* 0x0000000200d77245 */ /* 0x000fe20000201400 */
[----:B------:R-:W-:Y:S02]  /*17cf0*/  IMAD.IADD R214, R234, 0x1, -R212 ;  /* 0x00000001ead67824 */ /* 0x000fe400078e0ad4 */
[----:B------:R-:W-:Y:S01]  /*17d00*/  FFMA.FTZ R4, R203, -UR6, R4 ;  /* 0x80000006cb047c23 */ /* 0x000fe20008010004 */
[----:B------:R-:W-:Y:S01]  /*17d10*/  IMAD.IADD R2, R237, 0x1, -R212 ;  /* 0x00000001ed027824 */ /* 0x000fe200078e0ad4 */
[-C--:B------:R-:W-:Y:S03]  /*17d20*/  HMMA.16816.F32.BF16 R124, R192, R170.reuse, R124 ;  /* 0x000000aac07c723c */ /* 0x080fe6000004187c */
[----:B------:R-:W-:Y:S01]  /*17d30*/  IABS R214, R214 ;  /* 0x000000d600d67213 */ /* 0x000fe20000000000 */
[----:B------:R-:W-:Y:S01]  /*17d40*/  FFMA.FTZ R6, R215, -UR6, R6 ;  /* 0x80000006d7067c23 */ /* 0x000fe20008010006 */
[----:B------:R-:W-:Y:S01]  /*17d50*/  IABS R2, R2 ;  /* 0x0000000200027213 */ /* 0x000fe20000000000 */
[----:B------:R-:W-:Y:S01]  /*17d60*/  IMAD.IADD R215, R237, 0x1, -R3 ;  /* 0x00000001edd77824 */ /* 0x000fe200078e0a03 */
[----:B------:R-:W-:Y:S01]  /*17d70*/  I2FP.F32.S32 R214, R214 ;  /* 0x000000d600d67245 */ /* 0x000fe20000201400 */
[----:B------:R-:W-:Y:S04]  /*17d80*/  HMMA.16816.F32.BF16 R128, R184, R170, R128 ;  /* 0x000000aab880723c */ /* 0x000fe80000041880 */
[----:B------:R-:W-:Y:S01]  /*17d90*/  IABS R215, R215 ;  /* 0x000000d700d77213 */ /* 0x000fe20000000000 */
[----:B------:R-:W-:Y:S01]  /*17da0*/  FFMA.FTZ R5, R214, -UR6, R5 ;  /* 0x80000006d6057c23 */ /* 0x000fe20008010005 */
[----:B------:R-:W-:Y:S01]  /*17db0*/  I2FP.F32.S32 R2, R2 ;  /* 0x0000000200027245 */ /* 0x000fe20000201400 */
[----:B------:R-:W-:Y:S01]  /*17dc0*/  IMAD.IADD R214, R238, 0x1, -R212 ;  /* 0x00000001eed67824 */ /* 0x000fe200078e0ad4 */
[----:B------:R-:W-:Y:S01]  /*17dd0*/  I2FP.F32.S32 R215, R215 ;  /* 0x000000d700d77245 */ /* 0x000fe20000201400 */
[----:B------:R-:W-:Y:S02]  /*17de0*/  IMAD.IADD R3, R236, 0x1, -R3 ;  /* 0x00000001ec037824 */ /* 0x000fe400078e0a03 */
[----:B------:R-:W-:Y:S01]  /*17df0*/  FFMA.FTZ R9, R2, -UR6, R9 ;  /* 0x8000000602097c23 */ /* 0x000fe20008010009 */
[----:B------:R-:W-:Y:S01]  /*17e00*/  IABS R214, R214 ;  /* 0x000000d600d67213 */ /* 0x000fe20000000000 */
[----:B------:R-:W-:Y:S01]  /*17e10*/  FFMA.FTZ R8, R215, -UR6, R8 ;  /* 0x80000006d7087c23 */ /* 0x000fe20008010008 */
[----:B------:R-:W-:Y:S01]  /*17e20*/  IABS R3, R3 ;  /* 0x0000000300037213 */ /* 0x000fe20000000000 */
[----:B------:R-:W-:Y:S01]  /*17e30*/  VIADD R215, R238, -UR7 ;  /* 0x80000007eed77c36 */ /* 0x000fe20008000000 */
[----:B------:R-:W-:Y:S01]  /*17e40*/  I2FP.F32.S32 R214, R214 ;  /* 0x000000d600d67245 */ /* 0x000fe20000201400 */
[----:B------:R-:W-:Y:S01]  /*17e50*/  VIADD R203, R213, 0x1 ;  /* 0x00000001d5cb7836 */ /* 0x000fe20000000000 */
[----:B------:R-:W-:Y:S02]  /*17e60*/  I2FP.F32.S32 R3, R3 ;  /* 0x0000000300037245 */ /* 0x000fe40000201400 */
[----:B------:R-:W-:Y:S01]  /*17e70*/  ISETP.GT.AND P2, PT, R215, R213, PT ;  /* 0x000000d5d700720c */ /* 0x000fe20003f44270 */
[----:B------:R-:W-:Y:S01]  /*17e80*/  FFMA.FTZ R7, R214, -UR6, R7 ;  /* 0x80000006d6077c23 */ /* 0x000fe20008010007 */
[----:B------:R-:W-:Y:S02]  /*17e90*/  VIADD R214, R236, -UR7 ;  /* 0x80000007ecd67c36 */ /* 0x000fe40008000000 */
[----:B------:R-:W-:Y:S01]  /*17ea0*/  FFMA.FTZ R10, R3, -UR6, R10 ;  /* 0x80000006030a7c23 */ /* 0x000fe2000801000a */
[----:B------:R-:W-:Y:S08]  /*17eb0*/  BRA.U.ANY UP0, `(.L_x_1053) ;  /* 0xfffffff100407547 */ /* 0x000ff0000b93ffff */
.L_x_1052:
[----:B---3--:R-:W-:Y:S01]  /*17ec0*/  FSEL R168, R4, -INF , !P0 ;  /* 0xff80000004a87808 */ /* 0x008fe20004000000 */
[----:B------:R-:W-:Y:S01]  /*17ed0*/  STL [R1+0x48], R252 ;  /* 0x000048fc01007387 */ /* 0x000fe20000100800 */
[-C--:B------:R-:W-:Y:S01]  /*17ee0*/  ISETP.GT.AND P0, PT, R215, R203.reuse, PT ;  /* 0x000000cbd700720c */ /* 0x080fe20003f04270 */
[----:B------:R-:W-:Y:S01]  /*17ef0*/  VIADD R3, R0, 0xffffff91 ;  /* 0xffffff9100037836 */ /* 0x000fe20000000000 */
[-C--:B------:R-:W-:Y:S01]  /*17f00*/  ISETP.GT.AND P3, PT, R202, R203.reuse, PT ;  /* 0x000000cbca00720c */ /* 0x080fe20003f64270 */
[----:B------:R-:W-:Y:S01]  /*17f10*/  STL [R1+0x44], R229 ;  /* 0x000044e501007387 */ /* 0x000fe20000100800 */
[----:B------:R-:W-:Y:S01]  /*17f20*/  FSEL R4, R7, -INF , !P0 ;  /* 0xff80000007047808 */ /* 0x000fe20004000000 */
[----:B------:R-:W-:Y:S01]  /*17f30*/  VIADD R7, R0, 0xffffff90 ;  /* 0xffffff9000077836 */ /* 0x000fe20000000000 */
[----:B------:R-:W-:Y:S01]  /*17f40*/  FSEL R179, R5, -INF , !P3 ;  /* 0xff80000005b37808 */ /* 0x000fe20005800000 */
[C---:B------:R-:W-:Y:S01]  /*17f50*/  IMAD.IADD R2, R237.reuse, 0x1, -R3 ;  /* 0x00000001ed027824 */ /* 0x040fe200078e0a03 */
[----:B------:R-:W-:Y:S01]  /*17f60*/  FSEL R5, R6, -INF , !P2 ;  /* 0xff80000006057808 */ /* 0x000fe20005000000 */
[--C-:B------:R-:W-:Y:S01]  /*17f70*/  IMAD.IADD R169, R236, 0x1, -R7.reuse ;  /* 0x00000001eca97824 */ /* 0x100fe200078e0a07 */
[----:B------:R-:W-:Y:S01]  /*17f80*/  ISETP.GT.AND P2, PT, R214, R203, PT ;  /* 0x000000cbd600720c */ /* 0x000fe20003f44270 */
[C---:B------:R-:W-:Y:S01]  /*17f90*/  IMAD.IADD R6, R236.reuse, 0x1, -R212 ;  /* 0x00000001ec067824 */ /* 0x040fe200078e0ad4 */
[----:B------:R-:W-:Y:S01]  /*17fa0*/  IABS R2, R2 ;  /* 0x0000000200027213 */ /* 0x000fe20000000000 */
[----:B------:R-:W-:Y:S01]  /*17fb0*/  STL [R1+0x40], R227 ;  /* 0x000040e301007387 */ /* 0x000fe20000100800 */
[----:B------:R-:W-:Y:S01]  /*17fc0*/  IABS R169, R169 ;  /* 0x000000a900a97213 */ /* 0x000fe20000000000 */
[----:B------:R-:W-:Y:S01]  /*17fd0*/  IMAD.IADD R171, R237, 0x1, -R7 ;  /* 0x00000001edab7824 */ /* 0x000fe200078e0a07 */
[----:B------:R-:W-:Y:S01]  /*17fe0*/  IABS R6, R6 ;  /* 0x0000000600067213 */ /* 0x000fe20000000000 */
[----:B------:R-:W-:Y:S01]  /*17ff0*/  STL [R1+0x3c], R226 ;  /* 0x00003ce201007387 */ /* 0x000fe20000100800 */
[----:B------:R-:W-:Y:S01]  /*18000*/  I2FP.F32.S32 R2, R2 ;  /* 0x0000000200027245 */ /* 0x000fe20000201400 */
[----:B------:R-:W-:Y:S01]  /*18010*/  IMAD.IADD R170, R236, 0x1, -R3 ;  /* 0x00000001ecaa7824 */ /* 0x000fe200078e0a03 */
[----:B------:R-:W-:Y:S01]  /*18020*/  I2FP.F32.S32 R169, R169 ;  /* 0x000000a900a97245 */ /* 0x000fe20000201400 */
[----:B------:R-:W-:Y:S01]  /*18030*/  STL [R1+0x38], R225 ;  /* 0x000038e101007387 */ /* 0x000fe20000100800 */
[----:B------:R-:W-:Y:S01]  /*18040*/  I2FP.F32.S32 R6, R6 ;  /* 0x0000000600067245 */ /* 0x000fe20000201400 */
[----:B------:R-:W-:Y:S01]  /*18050*/  FFMA.FTZ R13, R2, -UR6, R13 ;  /* 0x80000006020d7c23 */ /* 0x000fe2000801000d */
[----:B------:R-:W-:Y:S01]  /*18060*/  IABS R171, R171 ;  /* 0x000000ab00ab7213 */ /* 0x000fe20000000000 */
[----:B------:R-:W-:Y:S01]  /*18070*/  FFMA.FTZ R14, R169, -UR6, R14 ;  /* 0x80000006a90e7c23 */ /* 0x000fe2000801000e */
[----:B------:R-:W-:Y:S01]  /*18080*/  FSEL R8, R8, -INF , !P6 ;  /* 0xff80000008087808 */ /* 0x000fe20007000000 */
[C---:B------:R-:W-:Y:S01]  /*18090*/  IMAD.IADD R169, R238.reuse, 0x1, -R7 ;  /* 0x00000001eea97824 */ /* 0x040fe200078e0a07 */
[----:B------:R-:W-:Y:S01]  /*180a0*/  I2FP.F32.S32 R171, R171 ;  /* 0x000000ab00ab7245 */ /* 0x000fe20000201400 */
[----:B------:R-:W-:Y:S01]  /*180b0*/  IMAD.IADD R2, R238, 0x1, -R3 ;  /* 0x00000001ee027824 */ /* 0x000fe200078e0a03 */
[C---:B------:R-:W-:Y:S01]  /*180c0*/  ISETP.GE.AND P0, PT, R203.reuse, R233, PT ;  /* 0x000000e9cb00720c */ /* 0x040fe20003f06270 */
[----:B------:R-:W-:Y:S01]  /*180d0*/  FFMA.FTZ R11, R6, -UR6, R11 ;  /* 0x80000006060b7c23 */ /* 0x000fe2000801000b */
[----:B------:R-:W-:Y:S01]  /*180e0*/  ISETP.GE.AND P6, PT, R203, R232, PT ;  /* 0x000000e8cb00720c */ /* 0x000fe20003fc6270 */
[C---:B------:R-:W-:Y:S01]  /*180f0*/  IMAD.IADD R6, R234.reuse, 0x1, -R3 ;  /* 0x00000001ea067824 */ /* 0x040fe200078e0a03 */
[----:B------:R-:W-:Y:S01]  /*18100*/  IABS R3, R169 ;  /* 0x000000a900037213 */ /* 0x000fe20000000000 */
[----:B------:R-:W-:Y:S01]  /*18110*/  STL [R1+0x34], R224 ;  /* 0x000034e001007387 */ /* 0x000fe20000100800 */
[----:B------:R-:W-:Y:S01]  /*18120*/  IABS R2, R2 ;  /* 0x0000000200027213 */ /* 0x000fe20000000000 */
[----:B------:R-:W-:Y:S01]  /*18130*/  FFMA.FTZ R12, R171, -UR6, R12 ;  /* 0x80000006ab0c7c23 */ /* 0x000fe2000801000c */
[----:B------:R-:W-:Y:S01]  /*18140*/  I2FP.F32.S32 R3, R3 ;  /* 0x0000000300037245 */ /* 0x000fe20000201400 */
[----:B------:R-:W-:Y:S01]  /*18150*/  STL [R1+0x30], R223 ;  /* 0x000030df01007387 */ /* 0x000fe20000100800 */
[----:B------:R-:W-:Y:S01]  /*18160*/  I2FP.F32.S32 R2, R2 ;  /* 0x0000000200027245 */ /* 0x000fe20000201400 */
[----:B------:R-:W-:Y:S01]  /*18170*/  IMAD.IADD R171, R234, 0x1, -R7 ;  /* 0x00000001eaab7824 */ /* 0x000fe200078e0a07 */
[----:B------:R-:W-:Y:S01]  /*18180*/  FSEL R11, R11, -INF , !P2 ;  /* 0xff8000000b0b7808 */ /* 0x000fe20005000000 */
[----:B------:R1:W-:Y:S01]  /*18190*/  STL [R1+0x2c], R222 ;  /* 0x00002cde01007387 */ /* 0x0003e20000100800 */
[----:B------:R-:W-:Y:S01]  /*181a0*/  ISETP.GE.AND P2, PT, R213, R233, PT ;  /* 0x000000e9d500720c */ /* 0x000fe20003f46270 */
[----:B------:R-:W-:Y:S01]  /*181b0*/  UIADD3 UR9, UPT, UPT, UR32, 0x1715609d, URZ ;  /* 0x1715609d20097890 */ /* 0x000fe2000fffe0ff */
[----:B------:R-:W-:Y:S01]  /*181c0*/  IABS R170, R170 ;  /* 0x000000aa00aa7213 */ /* 0x000fe20000000000 */
[----:B------:R-:W-:Y:S01]  /*181d0*/  UIADD3 UR8, UPT, UPT, UR32, -0x4ab325aa, URZ ;  /* 0xb54cda5620087890 */ /* 0x000fe2000fffe0ff */
[----:B------:R-:W-:Y:S01]  /*181e0*/  FSEL R168, R168, -INF , !P2 ;  /* 0xff800000a8a87808 */ /* 0x000fe20005000000 */
[----:B------:R-:W-:Y:S01]  /*181f0*/  FFMA.FTZ R18, R3, -UR6, R18 ;  /* 0x8000000603127c23 */ /* 0x000fe20008010012 */
[C---:B------:R-:W-:Y:S01]  /*18200*/  ISETP.GE.AND P2, PT, R213.reuse, R232, PT ;  /* 0x000000e8d500720c */ /* 0x040fe20003f46270 */
[----:B------:R-:W-:Y:S01]  /*18210*/  FFMA.FTZ R19, R2, -UR6, R19 ;  /* 0x8000000602137c23 */ /* 0x000fe20008010013 */
[----:B------:R-:W-:Y:S01]  /*18220*/  I2FP.F32.S32 R170, R170 ;  /* 0x000000aa00aa7245 */ /* 0x000fe20000201400 */
[----:B------:R-:W-:Y:S01]  /*18230*/  VIADD R3, R213, 0x8 ;  /* 0x00000008d5037836 */ /* 0x000fe20000000000 */
[----:B------:R-:W-:Y:S01]  /*18240*/  FSEL R179, R179, -INF , !P0 ;  /* 0xff800000b3b37808 */ /* 0x000fe20004000000 */
[----:B------:R-:W-:Y:S01]  /*18250*/  VIADD R2, R213, 0x9 ;  /* 0x00000009d5027836 */ /* 0x000fe20000000000 */
[----:B------:R-:W-:Y:S01]  /*18260*/  FSEL R5, R5, -INF , !P2 ;  /* 0xff80000005057808 */ /* 0x000fe20005000000 */
[----:B------:R-:W-:Y:S01]  /*18270*/  UIADD3 UR11, UPT, UPT, UR33, 0x646e171e, URZ ;  /* 0x646e171e210b7890 */ /* 0x000fe2000fffe0ff */
[----:B------:R-:W-:Y:S01]  /*18280*/  FSEL R4, R4, -INF , !P6 ;  /* 0xff80000004047808 */ /* 0x000fe20007000000 */
[----:B------:R-:W-:Y:S01]  /*18290*/  FFMA.FTZ R15, R170, -UR6, R15 ;  /* 0x80000006aa0f7c23 */ /* 0x000fe2000801000f */
[C---:B------:R-:W-:Y:S01]  /*182a0*/  ISETP.GT.AND P3, PT, R207.reuse, R203, PT ;  /* 0x000000cbcf00720c */ /* 0x040fe20003f64270 */
[----:B------:R-:W-:Y:S01]  /*182b0*/  USHF.L.U32 UR23, UR21, 0x2, URZ ;  /* 0x0000000215177899 */ /* 0x000fe200080006ff */
[----:B------:R-:W-:Y:S01]  /*182c0*/  IABS R7, R171 ;  /* 0x000000ab00077213 */ /* 0x000fe20000000000 */
[----:B------:R-:W-:Y:S01]  /*182d0*/  UIADD3 UR10, UPT, UPT, UR32, 0x78dde6e4, URZ ;  /* 0x78dde6e4200a7890 */ /* 0x000fe2000fffe0ff */
[----:B------:R-:W-:Y:S01]  /*182e0*/  IABS R6, R6 ;  /* 0x0000000600067213 */ /* 0x000fe20000000000 */
[----:B------:R-:W-:Y:S01]  /*182f0*/  UIADD3 UR7, UPT, UPT, UR23, 0x1, URZ ;  /* 0x0000000117077890 */ /* 0x000fe2000fffe0ff */
[CC--:B------:R-:W-:Y:S01]  /*18300*/  ISETP.GT.AND P0, PT, R207.reuse, R3.reuse, PT ;  /* 0x00000003cf00720c */ /* 0x0c0fe20003f04270 */
[----:B------:R-:W-:Y:S01]  /*18310*/  UIADD3 UR13, UPT, UPT, UR33, -0x126145ec, URZ ;  /* 0xed9eba14210d7890 */ /* 0x000fe2000fffe0ff */
[----:B------:R-:W-:Y:S01]  /*18320*/  ISETP.GT.AND P2, PT, R207, R2, PT ;  /* 0x00000002cf00720c */ /* 0x000fe20003f44270 */
[----:B-1----:R-:W2:Y:S01]  /*18330*/  LDL.64 R222, [R1] ;  /* 0x0000000001de7983 */ /* 0x002ea20000100a00 */
[C---:B------:R-:W-:Y:S01]  /*18340*/  ISETP.GT.AND P6, PT, R214.reuse, R3, PT ;  /* 0x00000003d600720c */ /* 0x040fe20003fc4270 */
[----:B------:R-:W-:Y:S01]  /*18350*/  UIADD3 UR22, UPT, UPT, UR23, 0x2, URZ ;  /* 0x0000000217167890 */ /* 0x000fe2000fffe0ff */
[----:B------:R-:W-:Y:S01]  /*18360*/  ISETP.GT.AND P1, PT, R214, R213, PT ;  /* 0x000000d5d600720c */ /* 0x000fe20003f24270 */
[----:B------:R-:W-:Y:S01]  /*18370*/  UIADD3 UR15, UPT, UPT, UR33, 0x76cf5d0a, URZ ;  /* 0x76cf5d0a210f7890 */ /* 0x000fe2000fffe0ff */
[----:B------:R-:W-:Y:S01]  /*18380*/  FSEL R9, R9, -INF , !P3 ;  /* 0xff80000009097808 */ /* 0x000fe20005800000 */
[----:B------:R-:W-:Y:S01]  /*18390*/  STL [R1+0x28], R220 ;  /* 0x000028dc01007387 */ /* 0x000fe20000100800 */
[----:B------:R-:W-:Y:S01]  /*183a0*/  I2FP.F32.S32 R7, R7 ;  /* 0x0000000700077245 */ /* 0x000fe20000201400 */
[----:B------:R-:W-:Y:S01]  /*183b0*/  UIADD3 UR14, UPT, UPT, UR33, 0x32370b8f, URZ ;  /* 0x32370b8f210e7890 */ /* 0x000fe2000fffe0ff */
[----:B------:R-:W-:Y:S01]  /*183c0*/  I2FP.F32.S32 R6, R6 ;  /* 0x0000000600067245 */ /* 0x000fe20000201400 */
[----:B------:R-:W-:Y:S01]  /*183d0*/  STL [R1+0x24], R219 ;  /* 0x000024db01007387 */ /* 0x000fe20000100800 */
[----:B------:R-:W-:Y:S01]  /*183e0*/  FSEL R12, R12, -INF , !P0 ;  /* 0xff8000000c0c7808 */ /* 0x000fe20004000000 */
[----:B------:R-:W-:Y:S01]  /*183f0*/  FFMA.FTZ R16, R7, -UR6, R16 ;  /* 0x8000000607107c23 */ /* 0x000fe20008010010 */
[----:B------:R-:W-:Y:S01]  /*18400*/  FSEL R13, R13, -INF , !P2 ;  /* 0xff8000000d0d7808 */ /* 0x000fe20005000000 */
[----:B------:R-:W-:Y:S01]  /*18410*/  STL [R1+0x20], R217 ;  /* 0x000020d901007387 */ /* 0x000fe20000100800 */
[----:B------:R-:W-:Y:S01]  /*18420*/  FSEL R14, R14, -INF , !P6 ;  /* 0xff8000000e0e7808 */ /* 0x000fe20007000000 */
[----:B------:R-:W-:Y:S01]  /*18430*/  FFMA.FTZ R17, R6, -UR6, R17 ;  /* 0x8000000606117c23 */ /* 0x000fe20008010011 */
[-C--:B------:R-:W-:Y:S01]  /*18440*/  ISETP.GE.AND P3, PT, R203, R231.reuse, PT ;  /* 0x000000e7cb00720c */ /* 0x080fe20003f66270 */
[----:B------:R-:W-:Y:S01]  /*18450*/  STL [R1+0x1c], R216 ;  /* 0x00001cd801007387 */ /* 0x000fe20000100800 */
[----:B------:R-:W-:Y:S01]  /*18460*/  FSEL R10, R10, -INF , !P1 ;  /* 0xff8000000a0a7808 */ /* 0x000fe20004800000 */
[----:B------:R-:W-:Y:S01]  /*18470*/  VIADD R7, R0, 0xffffff99 ;  /* 0xffffff9900077836 */ /* 0x000fe20000000000 */
[----:B------:R-:W-:Y:S01]  /*18480*/  ISETP.GT.AND P0, PT, R214, R2, PT ;  /* 0x00000002d600720c */ /* 0x000fe20003f04270 */
[----:B------:R-:W-:Y:S01]  /*18490*/  STL [R1+0x4c], R237 ;  /* 0x00004ced01007387 */ /* 0x000fe20000100800 */
[C---:B------:R-:W-:Y:S01]  /*184a0*/  ISETP.GE.AND P2, PT, R213.reuse, R231, PT ;  /* 0x000000e7d500720c */ /* 0x040fe20003f46270 */
[--C-:B------:R-:W-:Y:S01]  /*184b0*/  IMAD.IADD R6, R234, 0x1, -R7.reuse ;  /* 0x00000001ea067824 */ /* 0x100fe200078e0a07 */
[-C--:B------:R-:W-:Y:S01]  /*184c0*/  ISETP.GE.AND P6, PT, R213, R230.reuse, PT ;  /* 0x000000e6d500720c */ /* 0x080fe20003fc6270 */
[----:B------:R-:W-:Y:S01]  /*184d0*/  STL [R1+0x50], R234 ;  /* 0x000050ea01007387 */ /* 0x000fe20000100800 */
[----:B------:R-:W-:Y:S01]  /*184e0*/  FSEL R15, R15, -INF , !P0 ;  /* 0xff8000000f0f7808 */ /* 0x000fe20004000000 */
[----:B------:R-:W-:Y:S01]  /*184f0*/  UIADD3 UR12, UPT, UPT, UR33, -0x56f99767, URZ ;  /* 0xa9066899210c7890 */ /* 0x000fe2000fffe0ff */
[----:B------:R-:W-:Y:S01]  /*18500*/  FSEL R174, R8, -INF , !P2 ;  /* 0xff80000008ae7808 */ /* 0x000fe20005000000 */
[----:B------:R-:W-:Y:S01]  /*18510*/  IMAD.IADD R8, R237, 0x1, -R7 ;  /* 0x00000001ed087824 */ /* 0x000fe200078e0a07 */
[----:B------:R-:W-:Y:S01]  /*18520*/  FSEL R193, R9, -INF , !P3 ;  /* 0xff80000009c17808 */ /* 0x000fe20005800000 */
[----:B------:R-:W-:Y:S01]  /*18530*/  VIADD R9, R0, 0xffffff98 ;  /* 0xffffff9800097836 */ /* 0x000fe20000000000 */
[----:B------:R-:W-:Y:S01]  /*18540*/  FSEL R187, R10, -INF , !P6 ;  /* 0xff8000000abb7808 */ /* 0x000fe20007000000 */
[----:B------:R-:W-:Y:S01]  /*18550*/  UISETP.GT.AND UP0, UPT, UR21, UR18, UPT ;  /* 0x000000121500728c */ /* 0x000fe2000bf04270 */
[----:B------:R-:W-:Y:S01]  /*18560*/  ISETP.GE.AND P1, PT, R203, R230, PT ;  /* 0x000000e6cb00720c */ /* 0x000fe20003f26270 */
[----:B------:R-:W-:Y:S01]  /*18570*/  UIADD3 UR21, UPT, UPT, UR21, -0x1, URZ ;  /* 0xffffffff15157890 */ /* 0x000fe2000fffe0ff */
[CC--:B------:R-:W-:Y:S02]  /*18580*/  ISETP.GT.AND P0, PT, R202.reuse, R3.reuse, PT ;  /* 0x00000003ca00720c */ /* 0x0c0fe40003f04270 */
[-C--:B------:R-:W-:Y:S02]  /*18590*/  ISETP.GT.AND P2, PT, R202, R2.reuse, PT ;  /* 0x00000002ca00720c */ /* 0x080fe40003f44270 */
[C---:B------:R-:W-:Y:S02]  /*185a0*/  ISETP.GT.AND P3, PT, R215.reuse, R3, PT ;  /* 0x00000003d700720c */ /* 0x040fe40003f64270 */
[----:B------:R-:W-:Y:S02]  /*185b0*/  ISETP.GT.AND P6, PT, R215, R2, PT ;  /* 0x00000002d700720c */ /* 0x000fe40003fc4270 */
[----:B------:R-:W-:Y:S01]  /*185c0*/  FSEL R173, R11, -INF , !P1 ;  /* 0xff8000000bad7808 */ /* 0x000fe20004800000 */
[--C-:B------:R-:W-:Y:S01]  /*185d0*/  IMAD.IADD R11, R238, 0x1, -R9.reuse ;  /* 0x00000001ee0b7824 */ /* 0x100fe200078e0a09 */
[----:B------:R-:W-:Y:S02]  /*185e0*/  FSEL R16, R16, -INF , !P0 ;  /* 0xff80000010107808 */ /* 0x000fe40004000000 */
[----:B------:R-:W-:Y:S02]  /*185f0*/  FSEL R17, R17, -INF , !P2 ;  /* 0xff80000011117808 */ /* 0x000fe40005000000 */
[----:B------:R-:W-:Y:S02]  /*18600*/  FSEL R18, R18, -INF , !P3 ;  /* 0xff80000012127808 */ /* 0x000fe40005800000 */
[----:B------:R-:W-:Y:S02]  /*18610*/  FSEL R19, R19, -INF , !P6 ;  /* 0xff80000013137808 */ /* 0x000fe40007000000 */
[CC--:B------:R-:W-:Y:S02]  /*18620*/  ISETP.GE.AND P1, PT, R3.reuse, R231.reuse, PT ;  /* 0x000000e70300720c */ /* 0x0c0fe40003f26270 */
[----:B------:R-:W-:Y:S02]  /*18630*/  ISETP.GE.AND P0, PT, R2, R231, PT ;  /* 0x000000e70200720c */ /* 0x000fe40003f06270 */
[C---:B------:R-:W-:Y:S02]  /*18640*/  ISETP.GE.AND P2, PT, R3.reuse, R230, PT ;  /* 0x000000e60300720c */ /* 0x040fe40003f46270 */
[CC--:B------:R-:W-:Y:S02]  /*18650*/  ISETP.GE.AND P3, PT, R3.reuse, R233.reuse, PT ;  /* 0x000000e90300720c */ /* 0x0c0fe40003f66270 */
[----:B------:R-:W-:Y:S01]  /*18660*/  ISETP.GE.AND P6, PT, R3, R232, PT ;  /* 0x000000e80300720c */ /* 0x000fe20003fc6270 */
[--C-:B------:R-:W-:Y:S01]  /*18670*/  IMAD.IADD R3, R237, 0x1, -R9.reuse ;  /* 0x00000001ed037824 */ /* 0x100fe200078e0a09 */
[----:B------:R-:W-:Y:S02]  /*18680*/  FSEL R171, R12, -INF , !P1 ;  /* 0xff8000000cab7808 */ /* 0x000fe40004800000 */
[----:B------:R-:W-:Y:S01]  /*18690*/  FSEL R170, R13, -INF , !P0 ;  /* 0xff8000000daa7808 */ /* 0x000fe20004000000 */
[--C-:B------:R-:W-:Y:S01]  /*186a0*/  IMAD.IADD R13, R234, 0x1, -R9.reuse ;  /* 0x00000001ea0d7824 */ /* 0x100fe200078e0a09 */
[----:B------:R-:W-:Y:S01]  /*186b0*/  FSEL R169, R14, -INF , !P2 ;  /* 0xff8000000ea97808 */ /* 0x000fe20005000000 */
[----:B------:R-:W-:Y:S01]  /*186c0*/  IMAD.IADD R9, R236, 0x1, -R9 ;  /* 0x00000001ec097824 */ /* 0x000fe200078e0a09 */
[C---:B------:R-:W-:Y:S02]  /*186d0*/  ISETP.GE.AND P1, PT, R2.reuse, R230, PT ;  /* 0x000000e60200720c */ /* 0x040fe40003f26270 */
[C---:B------:R-:W-:Y:S02]  /*186e0*/  ISETP.GE.AND P0, PT, R2.reuse, R233, PT ;  /* 0x000000e90200720c */ /* 0x040fe40003f06270 */
[----:B------:R-:W-:Y:S01]  /*186f0*/  ISETP.GE.AND P2, PT, R2, R232, PT ;  /* 0x000000e80200720c */ /* 0x000fe20003f46270 */
[----:B------:R-:W-:Y:S01]  /*18700*/  IMAD.IADD R2, R238, 0x1, -R7 ;  /* 0x00000001ee027824 */ /* 0x000fe200078e0a07 */
[----:B------:R-:W-:Y:S02]  /*18710*/  IABS R3, R3 ;  /* 0x0000000300037213 */ /* 0x000fe40000000000 */
[----:B------:R-:W-:Y:S02]  /*18720*/  IABS R13, R13 ;  /* 0x0000000d000d7213 */ /* 0x000fe40000000000 */
[----:B------:R-:W-:Y:S02]  /*18730*/  I2FP.F32.S32 R3, R3 ;  /* 0x0000000300037245 */ /* 0x000fe40000201400 */
[----:B------:R-:W-:Y:S02]  /*18740*/  IABS R2, R2 ;  /* 0x0000000200027213 */ /* 0x000fe40000000000 */
[----:B------:R-:W-:Y:S01]  /*18750*/  IABS R6, R6 ;  /* 0x0000000600067213 */ /* 0x000fe20000000000 */
[----:B------:R-:W-:Y:S01]  /*18760*/  FFMA.FTZ R24, R3, -UR6, R24 ;  /* 0x8000000603187c23 */ /* 0x000fe20008010018 */
[----:B------:R-:W-:Y:S01]  /*18770*/  I2FP.F32.S32 R13, R13 ;  /* 0x0000000d000d7245 */ /* 0x000fe20000201400 */
[----:B------:R-:W-:Y:S01]  /*18780*/  VIADD R3, R213, 0x10 ;  /* 0x00000010d5037836 */ /* 0x000fe20000000000 */
[----:B------:R-:W-:Y:S02]  /*18790*/  I2FP.F32.S32 R2, R2 ;  /* 0x0000000200027245 */ /* 0x000fe40000201400 */
[----:B------:R-:W-:Y:S01]  /*187a0*/  I2FP.F32.S32 R6, R6 ;  /* 0x0000000600067245 */ /* 0x000fe20000201400 */
[----:B------:R-:W-:Y:S01]  /*187b0*/  FFMA.FTZ R20, R13, -UR6, R20 ;  /* 0x800000060d147c23 */ /* 0x000fe20008010014 */
[----:B------:R-:W-:Y:S01]  /*187c0*/  IABS R11, R11 ;  /* 0x0000000b000b7213 */ /* 0x000fe20000000000 */
[----:B------:R-:W-:Y:S01]  /*187d0*/  FFMA.FTZ R23, R2, -UR6, R23 ;  /* 0x8000000602177c23 */ /* 0x000fe20008010017 */
[----:B------:R-:W-:Y:S01]  /*187e0*/  FSEL R185, R15, -INF , !P1 ;  /* 0xff8000000fb97808 */ /* 0x000fe20004800000 */
[----:B------:R-:W-:Y:S01]  /*187f0*/  FFMA.FTZ R21, R6, -UR6, R21 ;  /* 0x8000000606157c23 */ /* 0x000fe20008010015 */
[----:B------:R-:W-:Y:S01]  /*18800*/  ISETP.GT.AND P1, PT, R202, R3, PT ;  /* 0x00000003ca00720c */ /* 0x000fe20003f24270 */
[----:B------:R-:W-:Y:S01]  /*18810*/  VIADD R2, R213, 0x11 ;  /* 0x00000011d5027836 */ /* 0x000fe20000000000 */
[----:B------:R-:W-:Y:S01]  /*18820*/  I2FP.F32.S32 R11, R11 ;  /* 0x0000000b000b7245 */ /* 0x000fe20000201400 */
[----:B------:R-:W-:Y:S01]  /*18830*/  IMAD.IADD R6, R236, 0x1, -R7 ;  /* 0x00000001ec067824 */ /* 0x000fe200078e0a07 */
[----:B------:R-:W-:Y:S02]  /*18840*/  FSEL R20, R20, -INF , !P1 ;  /* 0xff80000014147808 */ /* 0x000fe40004800000 */
[----:B------:R-:W-:Y:S01]  /*18850*/  ISETP.GT.AND P1, PT, R202, R2, PT ;  /* 0x00000002ca00720c */ /* 0x000fe20003f24270 */
[----:B------:R-:W-:Y:S01]  /*18860*/  FFMA.FTZ R22, R11, -UR6, R22 ;  /* 0x800000060b167c23 */ /* 0x000fe20008010016 */
[----:B------:R-:W-:Y:S02]  /*18870*/  IABS R8, R8 ;  /* 0x0000000800087213 */ /* 0x000fe40000000000 */
        /* <DEDUP_REMOVED lines=12> */
[----:B------:R-:W-:Y:S01]  /*18940*/  FSEL R177, R16, -INF , !P3 ;  /* 0xff80000010b17808 */ /* 0x000fe20005800000 */
[----:B------:R-:W-:Y:S01]  /*18950*/  VIADD R7, R0, 0xffffffa0 ;  /* 0xffffffa000077836 */ /* 0x000fe20000000000 */
[----:B------:R-:W-:Y:S02]  /*18960*/  FSEL R176, R17, -INF , !P0 ;  /* 0xff80000011b07808 */ /* 0x000fe40004000000 */
[----:B------:R-:W-:Y:S01]  /*18970*/  FSEL R175, R18, -INF , !P6 ;  /* 0xff80000012af7808 */ /* 0x000fe20007000000 */
[--C-:B------:R-:W-:Y:S01]  /*18980*/  IMAD.IADD R17, R237, 0x1, -R7.reuse ;  /* 0x00000001ed117824 */ /* 0x100fe200078e0a07 */
[-C--:B------:R-:W-:Y:S01]  /*18990*/  ISETP.GT.AND P3, PT, R207, R2.reuse, PT ;  /* 0x00000002cf00720c */ /* 0x080fe20003f64270 */
[--C-:B------:R-:W-:Y:S01]  /*189a0*/  IMAD.IADD R15, R236, 0x1, -R7.reuse ;  /* 0x00000001ec0f7824 */ /* 0x100fe200078e0a07 */
[-C--:B------:R-:W-:Y:S01]  /*189b0*/  ISETP.GT.AND P0, PT, R214, R3.reuse, PT ;  /* 0x00000003d600720c */ /* 0x080fe20003f04270 */
[--C-:B------:R-:W-:Y:S01]  /*189c0*/  IMAD.IADD R13, R234, 0x1, -R7.reuse ;  /* 0x00000001ea0d7824 */ /* 0x100fe200078e0a07 */
[----:B------:R-:W-:Y:S01]  /*189d0*/  ISETP.GT.AND P6, PT, R214, R2, PT ;  /* 0x00000002d600720c */ /* 0x000fe20003fc4270 */
[----:B------:R-:W-:Y:S01]  /*189e0*/  IMAD.IADD R7, R238, 0x1, -R7 ;  /* 0x00000001ee077824 */ /* 0x000fe200078e0a07 */
[----:B------:R-:W-:Y:S02]  /*189f0*/  FSEL R8, R23, -INF , !P1 ;  /* 0xff80000017087808 */ /* 0x000fe40004800000 */
[----:B------:R-:W-:Y:S02]  /*18a00*/  ISETP.GT.AND P1, PT, R207, R3, PT ;  /* 0x00000003cf00720c */ /* 0x000fe40003f24270 */
[----:B------:R-:W-:Y:S02]  /*18a10*/  FSEL R172, R19, -INF , !P2 ;  /* 0xff80000013ac7808 */ /* 0x000fe40005000000 */
[----:B------:R-:W-:Y:S02]  /*18a20*/  FSEL R178, R25, -INF , !P3 ;  /* 0xff80000019b27808 */ /* 0x000fe40005800000 */
[----:B------:R-:W-:Y:S02]  /*18a30*/  FSEL R26, R26, -INF , !P0 ;  /* 0xff8000001a1a7808 */ /* 0x000fe40004000000 */
[----:B------:R-:W-:Y:S02]  /*18a40*/  FSEL R27, R27, -INF , !P6 ;  /* 0xff8000001b1b7808 */ /* 0x000fe40007000000 */
[C---:B------:R-:W-:Y:S02]  /*18a50*/  ISETP.GE.AND P2, PT, R3.reuse, R233, PT ;  /* 0x000000e90300720c */ /* 0x040fe40003f46270 */
[C---:B------:R-:W-:Y:S02]  /*18a60*/  ISETP.GE.AND P3, PT, R3.reuse, R232, PT ;  /* 0x000000e80300720c */ /* 0x040fe40003f66270 */
[C---:B------:R-:W-:Y:S02]  /*18a70*/  ISETP.GE.AND P0, PT, R3.reuse, R231, PT ;  /* 0x000000e70300720c */ /* 0x040fe40003f06270 */
[----:B------:R-:W-:Y:S01]  /*18a80*/  ISETP.GE.AND P6, PT, R3, R230, PT ;  /* 0x000000e60300720c */ /* 0x000fe20003fc6270 */
[----:B------:R-:W-:Y:S01]  /*18a90*/  VIADD R3, R0, 0xffffffa1 ;  /* 0xffffffa100037836 */ /* 0x000fe20000000000 */
[----:B------:R-:W-:Y:S02]  /*18aa0*/  FSEL R24, R24, -INF , !P1 ;  /* 0xff80000018187808 */ /* 0x000fe40004800000 */
[----:B------:R-:W-:Y:S01]  /*18ab0*/  ISETP.GE.AND P1, PT, R2, R233, PT ;  /* 0x000000e90200720c */ /* 0x000fe20003f26270 */
[--C-:B------:R-:W-:Y:S01]  /*18ac0*/  IMAD.IADD R6, R237, 0x1, -R3.reuse ;  /* 0x00000001ed067824 */ /* 0x100fe200078e0a03 */
[----:B------:R-:W-:Y:S01]  /*18ad0*/  FSEL R22, R20, -INF , !P2 ;  /* 0xff80000014167808 */ /* 0x000fe20005000000 */
[--C-:B------:R-:W-:Y:S01]  /*18ae0*/  IMAD.IADD R12, R234, 0x1, -R3.reuse ;  /* 0x00000001ea0c7824 */ /* 0x100fe200078e0a03 */
[----:B------:R-:W-:Y:S01]  /*18af0*/  FSEL R11, R11, -INF , !P1 ;  /* 0xff8000000b0b7808 */ /* 0x000fe20004800000 */
[--C-:B------:R-:W-:Y:S01]  /*18b00*/  IMAD.IADD R10, R238, 0x1, -R3.reuse ;  /* 0x00000001ee0a7824 */ /* 0x100fe200078e0a03 */
[----:B------:R-:W-:Y:S02]  /*18b10*/  FSEL R9, R9, -INF , !P3 ;  /* 0xff80000009097808 */ /* 0x000fe40005800000 */
        /* <DEDUP_REMOVED lines=8> */
[----:B------:R-:W-:Y:S01]  /*18ba0*/  I2FP.F32.S32 R17, R17 ;  /* 0x0000001100117245 */ /* 0x000fe20000201400 */
[----:B------:R-:W-:Y:S01]  /*18bb0*/  FFMA.FTZ R29, R6, -UR6, R29 ;  /* 0x80000006061d7c23 */ /* 0x000fe2000801001d */
[----:B------:R-:W-:Y:S01]  /*18bc0*/  I2FP.F32.S32 R2, R2 ;  /* 0x0000000200027245 */ /* 0x000fe20000201400 */
[----:B------:R-:W-:Y:S01]  /*18bd0*/  VIADD R6, R213, 0x18 ;  /* 0x00000018d5067836 */ /* 0x000fe20000000000 */
[----:B------:R-:W-:Y:S01]  /*18be0*/  FSEL R8, R8, -INF , !P2 ;  /* 0xff80000008087808 */ /* 0x000fe20005000000 */
[----:B------:R-:W-:Y:S01]  /*18bf0*/  FFMA.FTZ R28, R17, -UR6, R28 ;  /* 0x80000006111c7c23 */ /* 0x000fe2000801001c */
[----:B------:R-:W-:Y:S01]  /*18c00*/  IABS R15, R15 ;  /* 0x0000000f000f7213 */ /* 0x000fe20000000000 */
[----:B------:R-:W-:Y:S01]  /*18c10*/  FFMA.FTZ R31, R2, -UR6, R31 ;  /* 0x80000006021f7c23 */ /* 0x000fe2000801001f */
[----:B------:R-:W-:Y:S01]  /*18c20*/  ISETP.GT.AND P2, PT, R207, R6, PT ;  /* 0x00000006cf00720c */ /* 0x000fe20003f44270 */
[----:B------:R-:W-:Y:S01]  /*18c30*/  VIADD R2, R213, 0x19 ;  /* 0x00000019d5027836 */ /* 0x000fe20000000000 */
[----:B------:R-:W-:Y:S02]  /*18c40*/  I2FP.F32.S32 R15, R15 ;  /* 0x0000000f000f7245 */ /* 0x000fe40000201400 */
[----:B------:R-:W-:Y:S02]  /*18c50*/  FSEL R3, R28, -INF , !P2 ;  /* 0xff8000001c037808 */ /* 0x000fe40005000000 */
[----:B------:R-:W-:Y:S01]  /*18c60*/  ISETP.GT.AND P2, PT, R207, R2, PT ;  /* 0x00000002cf00720c */ /* 0x000fe20003f44270 */
[----:B------:R-:W-:Y:S01]  /*18c70*/  FFMA.FTZ R30, R15, -UR6, R30 ;  /* 0x800000060f1e7c23 */ /* 0x000fe2000801001e */
[----:B------:R-:W-:Y:S02]  /*18c80*/  IABS R13, R13 ;  /* 0x0000000d000d7213 */ /* 0x000fe40000000000 */
[----:B------:R-:W-:Y:S02]  /*18c90*/  FSEL R28, R29, -INF , !P2 ;  /* 0xff8000001d1c7808 */ /* 0x000fe40005000000 */
[----:B------:R-:W-:Y:S02]  /*18ca0*/  IABS R12, R12 ;  /* 0x0000000c000c7213 */ /* 0x000fe40000000000 */
[----:B------:R-:W-:Y:S02]  /*18cb0*/  ISETP.GT.AND P2, PT, R214, R6, PT ;  /* 0x00000006d600720c */ /* 0x000fe40003f44270 */
[----:B------:R-:W-:Y:S02]  /*18cc0*/  I2FP.F32.S32 R13, R13 ;  /* 0x0000000d000d7245 */ /* 0x000fe40000201400 */
[----:B------:R-:W-:Y:S02]  /*18cd0*/  I2FP.F32.S32 R12, R12 ;  /* 0x0000000c000c7245 */ /* 0x000fe40000201400 */
[----:B------:R-:W-:Y:S01]  /*18ce0*/  FSEL R25, R30, -INF , !P2 ;  /* 0xff8000001e197808 */ /* 0x000fe20005000000 */
[----:B------:R-:W-:Y:S01]  /*18cf0*/  FFMA.FTZ R32, R13, -UR6, R32 ;  /* 0x800000060d207c23 */ /* 0x000fe20008010020 */
[----:B------:R-:W-:Y:S01]  /*18d00*/  ISETP.GT.AND P2, PT, R214, R2, PT ;  /* 0x00000002d600720c */ /* 0x000fe20003f44270 */
[----:B------:R-:W-:Y:S01]  /*18d10*/  FFMA.FTZ R33, R12, -UR6, R33 ;  /* 0x800000060c217c23 */ /* 0x000fe20008010021 */
[----:B------:R-:W-:Y:S01]  /*18d20*/  IABS R7, R7 ;  /* 0x0000000700077213 */ /* 0x000fe20000000000 */
[----:B------:R-:W-:Y:S01]  /*18d30*/  VIADD R13, R0, 0xffffffa8 ;  /* 0xffffffa8000d7836 */ /* 0x000fe20000000000 */
[----:B------:R-:W-:Y:S02]  /*18d40*/  FSEL R203, R31, -INF , !P2 ;  /* 0xff8000001fcb7808 */ /* 0x000fe40005000000 */
[----:B------:R-:W-:Y:S01]  /*18d50*/  FSEL R180, R24, -INF , !P0 ;  /* 0xff80000018b47808 */ /* 0x000fe20004000000 */
[--C-:B------:R-:W-:Y:S01]  /*18d60*/  IMAD.IADD R17, R234, 0x1, -R13.reuse ;  /* 0x00000001ea117824 */ /* 0x100fe200078e0a0d */
[----:B------:R-:W-:Y:S01]  /*18d70*/  IABS R10, R10 ;  /* 0x0000000a000a7213 */ /* 0x000fe20000000000 */
[----:B------:R-:W-:Y:S01]  /*18d80*/  IMAD.IADD R15, R238, 0x1, -R13 ;  /* 0x00000001ee0f7824 */ /* 0x000fe200078e0a0d */
[C---:B------:R-:W-:Y:S02]  /*18d90*/  ISETP.GT.AND P2, PT, R202.reuse, R6, PT ;  /* 0x00000006ca00720c */ /* 0x040fe40003f44270 */
[----:B------:R-:W-:Y:S02]  /*18da0*/  ISETP.GT.AND P0, PT, R202, R2, PT ;  /* 0x00000002ca00720c */ /* 0x000fe40003f04270 */
[----:B------:R-:W-:Y:S02]  /*18db0*/  FSEL R205, R27, -INF , !P3 ;  /* 0xff8000001bcd7808 */ /* 0x000fe40005800000 */
[----:B------:R-:W-:Y:S02]  /*18dc0*/  I2FP.F32.S32 R7, R7 ;  /* 0x0000000700077245 */ /* 0x000fe40000201400 */
[-C--:B------:R-:W-:Y:S02]  /*18dd0*/  ISETP.GE.AND P3, PT, R6, R231.reuse, PT ;  /* 0x000000e70600720c */ /* 0x080fe40003f66270 */
[----:B------:R-:W-:Y:S01]  /*18de0*/  FSEL R30, R26, -INF , !P6 ;  /* 0xff8000001a1e7808 */ /* 0x000fe20007000000 */
[----:B------:R-:W-:Y:S01]  /*18df0*/  FFMA.FTZ R34, R7, -UR6, R34 ;  /* 0x8000000607227c23 */ /* 0x000fe20008010022 */
[----:B------:R-:W-:Y:S01]  /*18e00*/  I2FP.F32.S32 R10, R10 ;  /* 0x0000000a000a7245 */ /* 0x000fe20000201400 */
[----:B------:R-:W-:Y:S01]  /*18e10*/  VIADD R7, R0, 0xffffffa9 ;  /* 0xffffffa900077836 */ /* 0x000fe20000000000 */
[----:B------:R-:W-:Y:S02]  /*18e20*/  FSEL R32, R32, -INF , !P2 ;  /* 0xff80000020207808 */ /* 0x000fe40005000000 */
[----:B------:R-:W-:Y:S01]  /*18e30*/  FSEL R26, R33, -INF , !P0 ;  /* 0xff800000211a7808 */ /* 0x000fe20004000000 */
[----:B------:R-:W-:Y:S01]  /*18e40*/  FFMA.FTZ R35, R10, -UR6, R35 ;  /* 0x800000060a237c23 */ /* 0x000fe20008010023 */
[----:B------:R-:W-:Y:S01]  /*18e50*/  ISETP.GE.AND P2, PT, R2, R231, PT ;  /* 0x000000e70200720c */ /* 0x000fe20003f46270 */
[----:B------:R-:W-:Y:S01]  /*18e60*/  IMAD.IADD R10, R237, 0x1, -R7 ;  /* 0x00000001ed0a7824 */ /* 0x000fe200078e0a07 */
[----:B------:R-:W-:Y:S02]  /*18e70*/  ISETP.GE.AND P0, PT, R6, R230, PT ;  /* 0x000000e60600720c */ /* 0x000fe40003f06270 */
[----:B------:R-:W-:Y:S01]  /*18e80*/  FSEL R31, R3, -INF , !P3 ;  /* 0xff800000031f7808 */ /* 0x000fe20005800000 */
[--C-:B------:R-:W-:Y:S01]  /*18e90*/  IMAD.IADD R3, R237, 0x1, -R13.reuse ;  /* 0x00000001ed037824 */ /* 0x100fe200078e0a0d */
[----:B------:R-:W-:Y:S01]  /*18ea0*/  FSEL R178, R178, -INF , !P1 ;  /* 0xff800000b2b27808 */ /* 0x000fe20004800000 */
[----:B------:R-:W-:Y:S01]  /*18eb0*/  IMAD.IADD R13, R236, 0x1, -R13 ;  /* 0x00000001ec0d7824 */ /* 0x000fe200078e0a0d */
[----:B------:R-:W-:Y:S02]  /*18ec0*/  FSEL R28, R28, -INF , !P2 ;  /* 0xff8000001c1c7808 */ /* 0x000fe40005000000 */
[----:B------:R-:W-:Y:S02]  /*18ed0*/  FSEL R25, R25, -INF , !P0 ;  /* 0xff80000019197808 */ /* 0x000fe40004000000 */
[C---:B------:R-:W-:Y:S02]  /*18ee0*/  ISETP.GT.AND P1, PT, R215.reuse, R6, PT ;  /* 0x00000006d700720c */ /* 0x040fe40003f24270 */
[----:B------:R-:W-:Y:S02]  /*18ef0*/  ISETP.GT.AND P6, PT, R215, R2, PT ;  /* 0x00000002d700720c */ /* 0x000fe40003fc4270 */
[C---:B------:R-:W-:Y:S02]  /*18f00*/  ISETP.GE.AND P3, PT, R2.reuse, R230, PT ;  /* 0x000000e60200720c */ /* 0x040fe40003f66270 */
[C---:B------:R-:W-:Y:S02]  /*18f10*/  ISETP.GE.AND P2, PT, R2.reuse, R233, PT ;  /* 0x000000e90200720c */ /* 0x040fe40003f46270 */
[-C--:B------:R-:W-:Y:S01]  /*18f20*/  ISETP.GE.AND P0, PT, R2, R232.reuse, PT ;  /* 0x000000e80200720c */ /* 0x080fe20003f06270 */
[--C-:B------:R-:W-:Y:S01]  /*18f30*/  IMAD.IADD R2, R238, 0x1, -R7.reuse ;  /* 0x00000001ee027824 */ /* 0x100fe200078e0a07 */
[----:B------:R-:W-:Y:S02]  /*18f40*/  IABS R3, R3 ;  /* 0x0000000300037213 */ /* 0x000fe40000000000 */
[----:B------:R-:W-:Y:S02]  /*18f50*/  FSEL R34, R34, -INF , !P1 ;  /* 0xff80000022227808 */ /* 0x000fe40004800000 */
[----:B------:R-:W-:Y:S02]  /*18f60*/  FSEL R33, R35, -INF , !P6 ;  /* 0xff80000023217808 */ /* 0x000fe40007000000 */
[C---:B------:R-:W-:Y:S02]  /*18f70*/  ISETP.GE.AND P1, PT, R6.reuse, R233, PT ;  /* 0x000000e90600720c */ /* 0x040fe40003f26270 */
[----:B------:R-:W-:Y:S01]  /*18f80*/  ISETP.GE.AND P6, PT, R6, R232, PT ;  /* 0x000000e80600720c */ /* 0x000fe20003fc6270 */
[----:B------:R-:W-:Y:S01]  /*18f90*/  IMAD.IADD R6, R234, 0x1, -R7 ;  /* 0x00000001ea067824 */ /* 0x000fe200078e0a07 */
[----:B------:R-:W-:Y:S02]  /*18fa0*/  I2FP.F32.S32 R3, R3 ;  /* 0x0000000300037245 */ /* 0x000fe40000201400 */
[----:B------:R-:W-:Y:S02]  /*18fb0*/  IABS R17, R17 ;  /* 0x0000001100117213 */ /* 0x000fe40000000000 */
[----:B------:R-:W-:Y:S01]  /*18fc0*/  IABS R2, R2 ;  /* 0x0000000200027213 */ /* 0x000fe20000000000 */
[----:B------:R-:W-:Y:S01]  /*18fd0*/  FFMA.FTZ R40, R3, -UR6, R40 ;  /* 0x8000000603287c23 */ /* 0x000fe20008010028 */
[----:B------:R-:W-:Y:S01]  /*18fe0*/  I2FP.F32.S32 R17, R17 ;  /* 0x0000001100117245 */ /* 0x000fe20000201400 */
[----:B------:R-:W-:Y:S01]  /*18ff0*/  VIADD R3, R213, 0x20 ;  /* 0x00000020d5037836 */ /* 0x000fe20000000000 */
[----:B------:R-:W-:Y:S02]  /*19000*/  I2FP.F32.S32 R2, R2 ;  /* 0x0000000200027245 */ /* 0x000fe40000201400 */
[----:B------:R-:W-:Y:S01]  /*19010*/  IABS R6, R6 ;  /* 0x0000000600067213 */ /* 0x000fe20000000000 */
[----:B------:R-:W-:Y:S01]  /*19020*/  FFMA.FTZ R36, R17, -UR6, R36 ;  /* 0x8000000611247c23 */ /* 0x000fe20008010024 */
[----:B------:R-:W-:Y:S01]  /*19030*/  FSEL R203, R203, -INF , !P3 ;  /* 0xff800000cbcb7808 */ /* 0x000fe20005800000 */
[----:B------:R-:W-:Y:S01]  /*19040*/  FFMA.FTZ R39, R2, -UR6, R39 ;  /* 0x8000000602277c23 */ /* 0x000fe20008010027 */
[----:B------:R-:W-:Y:S01]  /*19050*/  I2FP.F32.S32 R6, R6 ;  /* 0x0000000600067245 */ /* 0x000fe20000201400 */
[----:B------:R-:W-:Y:S01]  /*19060*/  VIADD R2, R213, 0x21 ;  /* 0x00000021d5027836 */ /* 0x000fe20000000000 */
[----:B------:R-:W-:Y:S02]  /*19070*/  IABS R15, R15 ;  /* 0x0000000f000f7213 */ /* 0x000fe40000000000 */
[----:B------:R-:W-:Y:S01]  /*19080*/  ISETP.GT.AND P3, PT, R202, R3, PT ;  /* 0x00000003ca00720c */ /* 0x000fe20003f64270 */
[----:B------:R-:W-:Y:S01]  /*19090*/  FFMA.FTZ R37, R6, -UR6, R37 ;  /* 0x8000000606257c23 */ /* 0x000fe20008010025 */
[----:B------:R-:W-:Y:S01]  /*190a0*/  I2FP.F32.S32 R15, R15 ;  /* 0x0000000f000f7245 */ /* 0x000fe20000201400 */
[----:B------:R-:W-:Y:S01]  /*190b0*/  IMAD.IADD R6, R236, 0x1, -R7 ;  /* 0x00000001ec067824 */ /* 0x000fe200078e0a07 */
[----:B------:R-:W-:Y:S02]  /*190c0*/  FSEL R23, R36, -INF , !P3 ;  /* 0xff80000024177808 */ /* 0x000fe40005800000 */
[----:B------:R-:W-:Y:S01]  /*190d0*/  ISETP.GT.AND P3, PT, R202, R2, PT ;  /* 0x00000002ca00720c */ /* 0x000fe20003f64270 */
[----:B------:R-:W-:Y:S01]  /*190e0*/  FFMA.FTZ R38, R15, -UR6, R38 ;  /* 0x800000060f267c23 */ /* 0x000fe20008010026 */
[----:B------:R-:W-:Y:S02]  /*190f0*/  IABS R10, R10 ;  /* 0x0000000a000a7213 */ /* 0x000fe40000000000 */
[----:B------:R-:W-:Y:S02]  /*19100*/  FSEL R20, R37, -INF , !P3 ;  /* 0xff80000025147808 */ /* 0x000fe40005800000 */
[----:B------:R-:W-:Y:S01]  /*19110*/  IABS R7, R13 ;  /* 0x0000000d00077213 */ /* 0x000fe20000000000 */
[----:B------:R-:W-:Y:S01]  /*19120*/  VIADD R13, R0, 0xffffffb0 ;  /* 0xffffffb0000d7836 */ /* 0x000fe20000000000 */
[----:B------:R-:W-:Y:S02]  /*19130*/  IABS R6, R6 ;  /* 0x0000000600067213 */ /* 0x000fe40000000000 */
[----:B------:R-:W-:Y:S01]  /*19140*/  ISETP.GT.AND P3, PT, R215, R3, PT ;  /* 0x00000003d700720c */ /* 0x000fe20003f64270 */
[--C-:B------:R-:W-:Y:S01]  /*19150*/  IMAD.IADD R17, R237, 0x1, -R13.reuse ;  /* 0x00000001ed117824 */ /* 0x100fe200078e0a0d */
[----:B------:R-:W-:Y:S01]  /*19160*/  I2FP.F32.S32 R10, R10 ;  /* 0x0000000a000a7245 */ /* 0x000fe20000201400 */
[----:B------:R-:W-:Y:S01]  /*19170*/  IMAD.IADD R15, R236, 0x1, -R13 ;  /* 0x00000001ec0f7824 */ /* 0x000fe200078e0a0d */
        /* <DEDUP_REMOVED lines=12> */
[----:B------:R-:W-:Y:S01]  /*19240*/  FSEL R34, R34, -INF , !P6 ;  /* 0xff80000022227808 */ /* 0x000fe20007000000 */
[----:B------:R-:W-:Y:S01]  /*19250*/  IMAD.IADD R10, R234, 0x1, -R7 ;  /* 0x00000001ea0a7824 */ /* 0x000fe200078e0a07 */
        /* <DEDUP_REMOVED lines=15> */
[----:B------:R-:W-:Y:S01]  /*19350*/  FSEL R23, R23, -INF , !P0 ;  /* 0xff80000017177808 */ /* 0x000fe20004000000 */
[----:B------:R-:W-:Y:S01]  /*19360*/  IMAD.IADD R13, R238, 0x1, -R13 ;  /* 0x00000001ee0d7824 */ /* 0x000fe200078e0a0d */
[----:B------:R-:W-:Y:S02]  /*19370*/  FSEL R20, R20, -INF , !P3 ;  /* 0xff80000014147808 */ /* 0x000fe40005800000 */
        /* <DEDUP_REMOVED lines=17> */
[----:B------:R-:W-:Y:S01]  /*19490*/  I2FP.F32.S32 R6, R6 ;  /* 0x0000000600067245 */ /* 0x000fe20000201400 */
[----:B------:R-:W-:Y:S01]  /*194a0*/  VIADD R2, R213, 0x29 ;  /* 0x00000029d5027836 */ /* 0x000fe20000000000 */
[----:B------:R-:W-:Y:S02]  /*194b0*/  IABS R15, R15 ;  /* 0x0000000f000f7213 */ /* 0x000fe40000000000 */
[C---:B------:R-:W-:Y:S01]  /*194c0*/  ISETP.GT.AND P0, PT, R207.reuse, R3, PT ;  /* 0x00000003cf00720c */ /* 0x040fe20003f04270 */
        /* <DEDUP_REMOVED lines=29> */
[-C--:B------:R-:W-:Y:S01]  /*196a0*/  ISETP.GT.AND P0, PT, R202, R3.reuse, PT ;  /* 0x00000003ca00720c */ /* 0x080fe20003f04270 */
[----:B------:R-:W-:Y:S01]  /*196b0*/  VIADD R41, R0, 0xffffffc8 ;  /* 0xffffffc800297836 */ /* 0x000fe20000000000 */
[-C--:B------:R-:W-:Y:S02]  /*196c0*/  ISETP.GT.AND P2, PT, R202, R2.reuse, PT ;  /* 0x00000002ca00720c */ /* 0x080fe40003f44270 */
[C---:B------:R-:W-:Y:S01]  /*196d0*/  ISETP.GT.AND P3, PT, R215.reuse, R3, PT ;  /* 0x00000003d700720c */ /* 0x040fe20003f64270 */
[--C-:B------:R-:W-:Y:S01]  /*196e0*/  IMAD.IADD R45, R234, 0x1, -R41.reuse ;  /* 0x00000001ea2d7824 */ /* 0x100fe200078e0a29 */
[----:B------:R-:W-:Y:S02]  /*196f0*/  ISETP.GT.AND P6, PT, R215, R2, PT ;  /* 0x00000002d700720c */ /* 0x000fe40003fc4270 */
[----:B------:R-:W-:Y:S01]  /*19700*/  FSEL R182, R43, -INF , !P1 ;  /* 0xff8000002bb67808 */ /* 0x000fe20004800000 */
[----:B------:R-:W-:Y:S01]  /*19710*/  IMAD.IADD R43, R238, 0x1, -R41 ;  /* 0x00000001ee2b7824 */ /* 0x000fe200078e0a29 */
        /* <DEDUP_REMOVED lines=29> */
[----:B------:R-:W-:Y:S01]  /*198f0*/  I2FP.F32.S32 R15, R15 ;  /* 0x0000000f000f7245 */ /* 0x000fe20000201400 */
[----:B------:R-:W-:Y:S01]  /*19900*/  VIADD R17, R0, 0xffffffc0 ;  /* 0xffffffc000117836 */ /* 0x000fe20000000000 */
[----:B------:R-:W-:Y:S01]  /*19910*/  I2FP.F32.S32 R6, R6 ;  /* 0x0000000600067245 */ /* 0x000fe20000201400 */
[----:B------:R-:W-:Y:S01]  /*19920*/  FFMA.FTZ R55, R2, -UR6, R55 ;  /* 0x8000000602377c23 */ /* 0x000fe20008010037 */
[----:B------:R-:W-:Y:S01]  /*19930*/  FSEL R38, R38, -INF , !P1 ;  /* 0xff80000026267808 */ /* 0x000fe20004800000 */
[----:B------:R-:W-:Y:S01]  /*19940*/  IMAD.IADD R39, R237, 0x1, -R17 ;  /* 0x00000001ed277824 */ /* 0x000fe200078e0a11 */
[----:B------:R-:W-:Y:S01]  /*19950*/  ISETP.GT.AND P1, PT, R202, R3, PT ;  /* 0x00000003ca00720c */ /* 0x000fe20003f24270 */
[----:B------:R-:W-:Y:S01]  /*19960*/  VIADD R2, R213, 0x31 ;  /* 0x00000031d5027836 */ /* 0x000fe20000000000 */
[----:B------:R-:W-:Y:S01]  /*19970*/  IABS R12, R12 ;  /* 0x0000000c000c7213 */ /* 0x000fe20000000000 */
[----:B------:R-:W-:Y:S01]  /*19980*/  FFMA.FTZ R54, R15, -UR6, R54 ;  /* 0x800000060f367c23 */ /* 0x000fe20008010036 */
[----:B------:R-:W-:Y:S01]  /*19990*/  FSEL R15, R52, -INF , !P1 ;  /* 0xff800000340f7808 */ /* 0x000fe20004800000 */
[----:B------:R-:W-:Y:S01]  /*199a0*/  FFMA.FTZ R53, R6, -UR6, R53 ;  /* 0x8000000606357c23 */ /* 0x000fe20008010035 */
[----:B------:R-:W-:Y:S01]  /*199b0*/  ISETP.GT.AND P1, PT, R202, R2, PT ;  /* 0x00000002ca00720c */ /* 0x000fe20003f24270 */
[C---:B------:R-:W-:Y:S01]  /*199c0*/  IMAD.IADD R6, R236.reuse, 0x1, -R7 ;  /* 0x00000001ec067824 */ /* 0x040fe200078e0a07 */
[----:B------:R-:W-:Y:S01]  /*199d0*/  IABS R7, R13 ;  /* 0x0000000d00077213 */ /* 0x000fe20000000000 */
[----:B------:R-:W-:Y:S01]  /*199e0*/  IMAD.IADD R21, R236, 0x1, -R17 ;  /* 0x00000001ec157824 */ /* 0x000fe200078e0a11 */
[----:B------:R-:W-:Y:S02]  /*199f0*/  FSEL R14, R53, -INF , !P1 ;  /* 0xff800000350e7808 */ /* 0x000fe40004800000 */
[----:B------:R-:W-:Y:S02]  /*19a00*/  IABS R6, R6 ;  /* 0x0000000600067213 */ /* 0x000fe40000000000 */
        /* <DEDUP_REMOVED lines=12> */
[-C--:B------:R-:W-:Y:S01]  /*19ad0*/  ISETP.GT.AND P3, PT, R207, R2.reuse, PT ;  /* 0x00000002cf00720c */ /* 0x080fe20003f64270 */
[--C-:B------:R-:W-:Y:S01]  /*19ae0*/  IMAD.IADD R6, R237, 0x1, -R7.reuse ;  /* 0x00000001ed067824 */ /* 0x100fe200078e0a07 */
[----:B------:R-:W-:Y:S01]  /*19af0*/  FSEL R29, R29, -INF , !P0 ;  /* 0xff8000001d1d7808 */ /* 0x000fe20004000000 */
[----:B------:R-:W-:Y:S01]  /*19b00*/  IMAD.IADD R18, R234, 0x1, -R7 ;  /* 0x00000001ea127824 */ /* 0x000fe200078e0a07 */
[----:B------:R-:W-:Y:S02]  /*19b10*/  FSEL R27, R27, -INF , !P6 ;  /* 0xff8000001b1b7808 */ /* 0x000fe40007000000 */
        /* <DEDUP_REMOVED lines=46> */
[----:B------:R-:W-:Y:S02]  /*19e00*/  IABS R7, R17 ;  /* 0x0000001100077213 */ /* 0x000fe40000000000 */
        /* <DEDUP_REMOVED lines=12> */
[----:B------:R-:W-:Y:S01]  /*19ed0*/  FSEL R48, R63, -INF , !P2 ;  /* 0xff8000003f307808 */ /* 0x000fe20005000000 */
[----:B------:R-:W-:Y:S01]  /*19ee0*/  VIADD R62, R213, 0x69 ;  /* 0x00000069d53e7836 */ /* 0x000fe20000000000 */
        /* <DEDUP_REMOVED lines=9> */
[----:B------:R-:W-:Y:S01]  /*19f80*/  FSEL R24, R64, -INF , !P2 ;  /* 0xff80000040187808 */ /* 0x000fe20005000000 */
[----:B------:R-:W-:Y:S01]  /*19f90*/  VIADD R64, R213, 0x60 ;  /* 0x00000060d5407836 */ /* 0x000fe20000000000 */
[----:B------:R-:W-:Y:S02]  /*19fa0*/  FSEL R21, R65, -INF , !P0 ;  /* 0xff80000041157808 */ /* 0x000fe40004000000 */
[----:B------:R-:W-:Y:S01]  /*19fb0*/  FSEL R18, R66, -INF , !P1 ;  /* 0xff80000042127808 */ /* 0x000fe20004800000 */
[----:B------:R-:W-:Y:S01]  /*19fc0*/  IMAD.IADD R66, R234, 0x1, -R0 ;  /* 0x00000001ea427824 */ /* 0x000fe200078e0a00 */
[----:B------:R-:W-:Y:S01]  /*19fd0*/  FSEL R17, R67, -INF , !P6 ;  /* 0xff80000043117808 */ /* 0x000fe20007000000 */
[----:B------:R-:W-:Y:S01]  /*19fe0*/  VIADD R67, R0, 0xffffffe8 ;  /* 0xffffffe800437836 */ /* 0x000fe20000000000 */
        /* <DEDUP_REMOVED lines=36> */
[----:B------:R-:W-:Y:S01]  /*1a230*/  IABS R40, R40 ;  /* 0x0000002800287213 */ /* 0x000fe20000000000 */
[C---:B------:R-:W-:Y:S01]  /*1a240*/  VIADD R43, R0.reuse, 0xffffffd0 ;  /* 0xffffffd0002b7836 */ /* 0x040fe20000000000 */
[----:B------:R-:W-:Y:S01]  /*1a250*/  FSEL R42, R69, -INF , !P3 ;  /* 0xff800000452a7808 */ /* 0x000fe20005800000 */
[----:B------:R-:W-:Y:S01]  /*1a260*/  VIADD R69, R0, 0xfffffff0 ;  /* 0xfffffff000457836 */ /* 0x000fe20000000000 */
[----:B------:R-:W-:Y:S01]  /*1a270*/  IABS R7, R41 ;  /* 0x0000002900077213 */ /* 0x000fe20000000000 */
[--C-:B------:R-:W-:Y:S01]  /*1a280*/  IMAD.IADD R51, R237, 0x1, -R43.reuse ;  /* 0x00000001ed337824 */ /* 0x100fe200078e0a2b */
[----:B------:R-:W-:Y:S01]  /*1a290*/  IABS R6, R6 ;  /* 0x0000000600067213 */ /* 0x000fe20000000000 */
[----:B------:R-:W-:Y:S01]  /*1a2a0*/  IMAD.IADD R45, R236, 0x1, -R43 ;  /* 0x00000001ec2d7824 */ /* 0x000fe200078e0a2b */
        /* <DEDUP_REMOVED lines=24> */
[----:B------:R-:W-:Y:S01]  /*1a430*/  FSEL R47, R75, -INF , !P6 ;  /* 0xff8000004b2f7808 */ /* 0x000fe20007000000 */
[----:B------:R-:W-:Y:S01]  /*1a440*/  IMAD.IADD R75, R238, 0x1, -R69 ;  /* 0x00000001ee4b7824 */ /* 0x000fe200078e0a45 */
        /* <DEDUP_REMOVED lines=37> */
[----:B------:R-:W-:Y:S01]  /*1a6a0*/  FSEL R55, R77, -INF , !P0 ;  /* 0xff8000004d377808 */ /* 0x000fe20004000000 */
[C---:B------:R-:W-:Y:S01]  /*1a6b0*/  VIADD R77, R0.reuse, 0x1 ;  /* 0x00000001004d7836 */ /* 0x040fe20000000000 */
[----:B------:R-:W-:Y:S01]  /*1a6c0*/  IABS R7, R43 ;  /* 0x0000002b00077213 */ /* 0x000fe20000000000 */
[----:B------:R-:W-:Y:S01]  /*1a6d0*/  VIADD R43, R0, 0xffffffd8 ;  /* 0xffffffd8002b7836 */ /* 0x000fe20000000000 */
[----:B------:R-:W-:Y:S02]  /*1a6e0*/  ISETP.GT.AND P0, PT, R214, R3, PT ;  /* 0x00000003d600720c */ /* 0x000fe40003f04270 */
[----:B------:R-:W-:Y:S01]  /*1a6f0*/  I2FP.F32.S32 R40, R40 ;  /* 0x0000002800287245 */ /* 0x000fe20000201400 */
[----:B------:R-:W-:Y:S01]  /*1a700*/  IMAD.IADD R53, R234, 0x1, -R43 ;  /* 0x00000001ea357824 */ /* 0x000fe200078e0a2b */
[----:B------:R-:W-:Y:S02]  /*1a710*/  I2FP.F32.S32 R7, R7 ;  /* 0x0000000700077245 */ /* 0x000fe40000201400 */
        /* <DEDUP_REMOVED lines=8> */
[----:B------:R-:W-:Y:S01]  /*1a7a0*/  IMAD.IADD R40, R234, 0x1, -R7 ;  /* 0x00000001ea287824 */ /* 0x000fe200078e0a07 */
[CC--:B------:R-:W-:Y:S02]  /*1a7b0*/  ISETP.GT.AND P0, PT, R202.reuse, R3.reuse, PT ;  /* 0x00000003ca00720c */ /* 0x0c0fe40003f04270 */
[----:B------:R-:W-:Y:S02]  /*1a7c0*/  ISETP.GT.AND P2, PT, R202, R2, PT ;  /* 0x00000002ca00720c */ /* 0x000fe40003f44270 */
[----:B------:R-:W-:Y:S02]  /*1a7d0*/  ISETP.GT.AND P3, PT, R215, R3, PT ;  /* 0x00000003d700720c */ /* 0x000fe40003f64270 */
[----:B------:R-:W-:Y:S02]  /*1a7e0*/  IABS R6, R6 ;  /* 0x0000000600067213 */ /* 0x000fe40000000000 */
        /* <DEDUP_REMOVED lines=15> */
[----:B------:R-:W-:Y:S02]  /*1a8e0*/  IABS R53, R53 ;  /* 0x0000003500357213 */ /* 0x000fe40000000000 */
[----:B------:R-:W-:Y:S02]  /*1a8f0*/  I2FP.F32.S32 R3, R3 ;  /* 0x0000000300037245 */ /* 0x000fe40000201400 */
[----:B------:R-:W-:Y:S02]  /*1a900*/  IABS R40, R40 ;  /* 0x0000002800287213 */ /* 0x000fe40000000000 */
[----:B------:R-:W-:Y:S01]  /*1a910*/  IABS R6, R6 ;  /* 0x0000000600067213 */ /* 0x000fe20000000000 */
[----:B------:R-:W-:Y:S01]  /*1a920*/  FFMA.FTZ R86, R3, -UR6, R86 ;  /* 0x8000000603567c23 */ /* 0x000fe20008010056 */
[----:B------:R-:W-:Y:S01]  /*1a930*/  FSEL R79, R83, -INF , !P6 ;  /* 0xff800000534f7808 */ /* 0x000fe20007000000 */
[----:B------:R-:W-:Y:S01]  /*1a940*/  VIADD R3, R213, 0x50 ;  /* 0x00000050d5037836 */ /* 0x000fe20000000000 */
[----:B------:R-:W-:Y:S02]  /*1a950*/  I2FP.F32.S32 R53, R53 ;  /* 0x0000003500357245 */ /* 0x000fe40000201400 */
[----:B------:R-:W-:Y:S02]  /*1a960*/  ISETP.GE.AND P6, PT, R2, R231, PT ;  /* 0x000000e70200720c */ /* 0x000fe40003fc6270 */
[----:B------:R-:W-:Y:S01]  /*1a970*/  FSEL R56, R56, -INF , !P1 ;  /* 0xff80000038387808 */ /* 0x000fe20004800000 */
[----:B------:R-:W-:Y:S01]  /*1a980*/  FFMA.FTZ R84, R53, -UR6, R84 ;  /* 0x8000000635547c23 */ /* 0x000fe20008010054 */
[----:B------:R-:W-:Y:S01]  /*1a990*/  ISETP.GE.AND P1, PT, R2, R230, PT ;  /* 0x000000e60200720c */ /* 0x000fe20003f26270 */
[----:B------:R-:W-:Y:S01]  /*1a9a0*/  IMAD.IADD R53, R237, 0x1, -R43 ;  /* 0x00000001ed357824 */ /* 0x000fe200078e0a2b */
[----:B------:R-:W-:Y:S02]  /*1a9b0*/  I2FP.F32.S32 R40, R40 ;  /* 0x0000002800287245 */ /* 0x000fe40000201400 */
[----:B------:R-:W-:Y:S02]  /*1a9c0*/  I2FP.F32.S32 R6, R6 ;  /* 0x0000000600067245 */ /* 0x000fe40000201400 */
[----:B------:R-:W-:Y:S01]  /*1a9d0*/  FSEL R55, R55, -INF , !P6 ;  /* 0xff80000037377808 */ /* 0x000fe20007000000 */
[----:B------:R-:W-:Y:S01]  /*1a9e0*/  FFMA.FTZ R85, R40, -UR6, R85 ;  /* 0x8000000628557c23 */ /* 0x000fe20008010055 */
[----:B------:R-:W-:Y:S01]  /*1a9f0*/  FSEL R45, R45, -INF , !P0 ;  /* 0xff8000002d2d7808 */ /* 0x000fe20004000000 */
[--C-:B------:R-:W-:Y:S01]  /*1aa00*/  IMAD.IADD R40, R237, 0x1, -R7.reuse ;  /* 0x00000001ed287824 */ /* 0x100fe200078e0a07 */
[----:B------:R-:W-:Y:S01]  /*1aa10*/  ISETP.GE.AND P6, PT, R2, R233, PT ;  /* 0x000000e90200720c */ /* 0x000fe20003fc6270 */
[----:B------:R-:W-:Y:S01]  /*1aa20*/  IMAD.IADD R7, R236, 0x1, -R7 ;  /* 0x00000001ec077824 */ /* 0x000fe200078e0a07 */
[----:B------:R-:W-:Y:S01]  /*1aa30*/  ISETP.GE.AND P0, PT, R2, R232, PT ;  /* 0x000000e80200720c */ /* 0x000fe20003f06270 */
[----:B------:R-:W-:Y:S01]  /*1aa40*/  FFMA.FTZ R87, R6, -UR6, R87 ;  /* 0x8000000606577c23 */ /* 0x000fe20008010057 */
[----:B------:R-:W-:Y:S01]  /*1aa50*/  FSEL R51, R51, -INF , !P1 ;  /* 0xff80000033337808 */ /* 0x000fe20004800000 */
[----:B------:R-:W-:Y:S01]  /*1aa60*/  IMAD.IADD R6, R236, 0x1, -R43 ;  /* 0x00000001ec067824 */ /* 0x000fe200078e0a2b */
[----:B------:R-:W-:Y:S01]  /*1aa70*/  ISETP.GT.AND P1, PT, R202, R3, PT ;  /* 0x00000003ca00720c */ /* 0x000fe20003f24270 */
[----:B------:R-:W-:Y:S01]  /*1aa80*/  VIADD R2, R213, 0x51 ;  /* 0x00000051d5027836 */ /* 0x000fe20000000000 */
[----:B------:R-:W-:Y:S02]  /*1aa90*/  IABS R43, R53 ;  /* 0x00000035002b7213 */ /* 0x000fe40000000000 */
[----:B------:R-:W-:Y:S02]  /*1aaa0*/  FSEL R84, R84, -INF , !P1 ;  /* 0xff80000054547808 */ /* 0x000fe40004800000 */
[----:B------:R-:W-:Y:S02]  /*1aab0*/  ISETP.GT.AND P1, PT, R202, R2, PT ;  /* 0x00000002ca00720c */ /* 0x000fe40003f24270 */
[----:B------:R-:W-:Y:S02]  /*1aac0*/  IABS R6, R6 ;  /* 0x0000000600067213 */ /* 0x000fe40000000000 */
[----:B------:R-:W-:Y:S02]  /*1aad0*/  IABS R7, R7 ;  /* 0x0000000700077213 */ /* 0x000fe40000000000 */
[----:B------:R-:W-:Y:S02]  /*1aae0*/  I2FP.F32.S32 R43, R43 ;  /* 0x0000002b002b7245 */ /* 0x000fe40000201400 */
[----:B------:R-:W-:Y:S02]  /*1aaf0*/  FSEL R85, R85, -INF , !P1 ;  /* 0xff80000055557808 */ /* 0x000fe40004800000 */
[----:B------:R-:W-:Y:S01]  /*1ab00*/  IABS R40, R40 ;  /* 0x0000002800287213 */ /* 0x000fe20000000000 */
[----:B------:R-:W-:Y:S01]  /*1ab10*/  FFMA.FTZ R88, R43, -UR6, R88 ;  /* 0x800000062b587c23 */ /* 0x000fe20008010058 */
[----:B------:R-:W-:Y:S02]  /*1ab20*/  ISETP.GT.AND P1, PT, R215, R3, PT ;  /* 0x00000003d700720c */ /* 0x000fe40003f24270 */
[----:B------:R-:W-:Y:S02]  /*1ab30*/  I2FP.F32.S32 R53, R6 ;  /* 0x0000000600357245 */ /* 0x000fe40000201400 */
[----:B------:R-:W-:Y:S01]  /*1ab40*/  I2FP.F32.S32 R6, R7 ;  /* 0x0000000700067245 */ /* 0x000fe20000201400 */
[----:B------:R-:W-:Y:S01]  /*1ab50*/  VIADD R7, R0, 0xffffffe0 ;  /* 0xffffffe000077836 */ /* 0x000fe20000000000 */
[----:B------:R-:W-:Y:S01]  /*1ab60*/  I2FP.F32.S32 R40, R40 ;  /* 0x0000002800287245 */ /* 0x000fe20000201400 */
[----:B------:R-:W-:Y:S01]  /*1ab70*/  FFMA.FTZ R90, R53, -UR6, R90 ;  /* 0x80000006355a7c23 */ /* 0x000fe2000801005a */
[----:B------:R-:W-:Y:S01]  /*1ab80*/  FSEL R43, R86, -INF , !P1 ;  /* 0xff800000562b7808 */ /* 0x000fe20004800000 */
[--C-:B------:R-:W-:Y:S01]  /*1ab90*/  IMAD.IADD R53, R236, 0x1, -R7.reuse ;  /* 0x00000001ec357824 */ /* 0x100fe200078e0a07 */
[-C--:B------:R-:W-:Y:S01]  /*1aba0*/  ISETP.GT.AND P1, PT, R215, R2.reuse, PT ;  /* 0x00000002d700720c */ /* 0x080fe20003f24270 */
[--C-:B------:R-:W-:Y:S01]  /*1abb0*/  IMAD.IADD R60, R234, 0x1, -R7.reuse ;  /* 0x00000001ea3c7824 */ /* 0x100fe200078e0a07 */
[----:B------:R-:W-:Y:S01]  /*1abc0*/  FSEL R212, R80, -INF , !P2 ;  /* 0xff80000050d47808 */ /* 0x000fe20005000000 */
[----:B------:R-:W-:Y:S01]  /*1abd0*/  IMAD.IADD R65, R237, 0x1, -R7 ;  /* 0x00000001ed417824 */ /* 0x000fe200078e0a07 */
[----:B------:R-:W-:Y:S01]  /*1abe0*/  FSEL R87, R87, -INF , !P1 ;  /* 0xff80000057577808 */ /* 0x000fe20004800000 */
[----:B------:R-:W-:Y:S01]  /*1abf0*/  FFMA.FTZ R89, R40, -UR6, R89 ;  /* 0x8000000628597c23 */ /* 0x000fe20008010059 */
[C---:B------:R-:W-:Y:S01]  /*1ac00*/  ISETP.GT.AND P1, PT, R207.reuse, R3, PT ;  /* 0x00000003cf00720c */ /* 0x040fe20003f24270 */
[----:B------:R-:W-:Y:S01]  /*1ac10*/  FFMA.FTZ R91, R6, -UR6, R91 ;  /* 0x80000006065b7c23 */ /* 0x000fe2000801005b */
[----:B------:R-:W-:Y:S02]  /*1ac20*/  ISETP.GT.AND P2, PT, R207, R2, PT ;  /* 0x00000002cf00720c */ /* 0x000fe40003f44270 */
[----:B------:R-:W-:Y:S02]  /*1ac30*/  IABS R53, R53 ;  /* 0x0000003500357213 */ /* 0x000fe40000000000 */
[----:B------:R-:W-:Y:S02]  /*1ac40*/  FSEL R195, R81, -INF , !P6 ;  /* 0xff80000051c37808 */ /* 0x000fe40007000000 */
[----:B------:R-:W-:Y:S02]  /*1ac50*/  FSEL R210, R82, -INF , !P3 ;  /* 0xff80000052d27808 */ /* 0x000fe40005800000 */
[----:B------:R-:W-:Y:S02]  /*1ac60*/  FSEL R79, R79, -INF , !P0 ;  /* 0xff8000004f4f7808 */ /* 0x000fe40004000000 */
[----:B------:R-:W-:Y:S02]  /*1ac70*/  FSEL R88, R88, -INF , !P1 ;  /* 0xff80000058587808 */ /* 0x000fe40004800000 */
[----:B------:R-:W-:Y:S02]  /*1ac80*/  FSEL R78, R89, -INF , !P2 ;  /* 0xff800000594e7808 */ /* 0x000fe40005000000 */
[----:B------:R-:W-:Y:S02]  /*1ac90*/  ISETP.GT.AND P6, PT, R214, R3, PT ;  /* 0x00000003d600720c */ /* 0x000fe40003fc4270 */
[C---:B------:R-:W-:Y:S02]  /*1aca0*/  ISETP.GE.AND P3, PT, R3.reuse, R233, PT ;  /* 0x000000e90300720c */ /* 0x040fe40003f66270 */
[C---:B------:R-:W-:Y:S02]  /*1acb0*/  ISETP.GE.AND P0, PT, R3.reuse, R232, PT ;  /* 0x000000e80300720c */ /* 0x040fe40003f06270 */
[C---:B------:R-:W-:Y:S02]  /*1acc0*/  ISETP.GE.AND P1, PT, R3.reuse, R231, PT ;  /* 0x000000e70300720c */ /* 0x040fe40003f26270 */
[----:B------:R-:W-:Y:S01]  /*1acd0*/  ISETP.GE.AND P2, PT, R3, R230, PT ;  /* 0x000000e60300720c */ /* 0x000fe20003f46270 */
[----:B------:R-:W-:Y:S01]  /*1ace0*/  VIADD R3, R0, 0xffffffe1 ;  /* 0xffffffe100037836 */ /* 0x000fe20000000000 */
[----:B------:R-:W-:Y:S02]  /*1acf0*/  I2FP.F32.S32 R53, R53 ;  /* 0x0000003500357245 */ /* 0x000fe40000201400 */
[----:B------:R-:W-:Y:S01]  /*1ad00*/  FSEL R63, R90, -INF , !P6 ;  /* 0xff8000005a3f7808 */ /* 0x000fe20007000000 */
[----:B------:R-:W-:Y:S01]  /*1ad10*/  IMAD.IADD R6, R237, 0x1, -R3 ;  /* 0x00000001ed067824 */ /* 0x000fe200078e0a03 */
[----:B------:R-:W-:Y:S01]  /*1ad20*/  ISETP.GT.AND P6, PT, R214, R2, PT ;  /* 0x00000002d600720c */ /* 0x000fe20003fc4270 */
[----:B------:R-:W-:Y:S01]  /*1ad30*/  FFMA.FTZ R94, R53, -UR6, R94 ;  /* 0x80000006355e7c23 */ /* 0x000fe2000801005e */
[----:B------:R-:W-:Y:S01]  /*1ad40*/  IABS R65, R65 ;  /* 0x0000004100417213 */ /* 0x000fe20000000000 */
[----:B------:R-:W-:Y:S01]  /*1ad50*/  IMAD.IADD R53, R238, 0x1, -R7 ;  /* 0x00000001ee357824 */ /* 0x000fe200078e0a07 */
[----:B------:R-:W-:Y:S01]  /*1ad60*/  IABS R7, R60 ;  /* 0x0000003c00077213 */ /* 0x000fe20000000000 */
[----:B------:R-:W-:Y:S01]  /*1ad70*/  IMAD.IADD R40, R236, 0x1, -R3 ;  /* 0x00000001ec287824 */ /* 0x000fe200078e0a03 */
[----:B------:R-:W-:Y:S02]  /*1ad80*/  IABS R6, R6 ;  /* 0x0000000600067213 */ /* 0x000fe40000000000 */
[----:B------:R-:W-:Y:S02]  /*1ad90*/  I2FP.F32.S32 R7, R7 ;  /* 0x0000000700077245 */ /* 0x000fe40000201400 */
[----:B------:R-:W-:Y:S02]  /*1ada0*/  I2FP.F32.S32 R6, R6 ;  /* 0x0000000600067245 */ /* 0x000fe40000201400 */
[----:B------:R-:W-:Y:S01]  /*1adb0*/  FSEL R61, R91, -INF , !P6 ;  /* 0xff8000005b3d7808 */ /* 0x000fe20007000000 */
[----:B------:R-:W-:Y:S01]  /*1adc0*/  FFMA.FTZ R96, R7, -UR6, R96 ;  /* 0x8000000607607c23 */ /* 0x000fe20008010060 */
[----:B------:R-:W-:Y:S01]  /*1add0*/  ISETP.GE.AND P6, PT, R2, R233, PT ;  /* 0x000000e90200720c */ /* 0x000fe20003fc6270 */
[----:B------:R-:W-:Y:S01]  /*1ade0*/  IMAD.IADD R7, R238, 0x1, -R67 ;  /* 0x00000001ee077824 */ /* 0x000fe200078e0a43 */
[----:B------:R-:W-:Y:S01]  /*1adf0*/  FSEL R188, R84, -INF , !P3 ;  /* 0xff80000054bc7808 */ /* 0x000fe20005800000 */
[----:B------:R-:W-:Y:S01]  /*1ae00*/  FFMA.FTZ R93, R6, -UR6, R93 ;  /* 0x80000006065d7c23 */ /* 0x000fe2000801005d */
[----:B------:R-:W-:Y:S01]  /*1ae10*/  FSEL R181, R85, -INF , !P6 ;  /* 0xff80000055b57808 */ /* 0x000fe20007000000 */
[--C-:B------:R-:W-:Y:S01]  /*1ae20*/  IMAD.IADD R6, R234, 0x1, -R3.reuse ;  /* 0x00000001ea067824 */ /* 0x100fe200078e0a03 */
[----:B------:R-:W-:Y:S02]  /*1ae30*/  IABS R7, R7 ;  /* 0x0000000700077213 */ /* 0x000fe40000000000 */
[----:B------:R-:W-:Y:S02]  /*1ae40*/  FSEL R43, R43, -INF , !P0 ;  /* 0xff8000002b2b7808 */ /* 0x000fe40004000000 */
[C---:B------:R-:W-:Y:S02]  /*1ae50*/  ISETP.GE.AND P3, PT, R2.reuse, R232, PT ;  /* 0x000000e80200720c */ /* 0x040fe40003f66270 */
        /* <DEDUP_REMOVED lines=8> */
[----:B------:R-:W-:Y:S01]  /*1aee0*/  IMAD.IADD R65, R234, 0x1, -R67 ;  /* 0x00000001ea417824 */ /* 0x000fe200078e0a43 */
[----:B------:R-:W-:Y:S01]  /*1aef0*/  I2FP.F32.S32 R6, R6 ;  /* 0x0000000600067245 */ /* 0x000fe20000201400 */
[----:B------:R-:W-:Y:S01]  /*1af00*/  VIADD R53, R0, 0xffffffe9 ;  /* 0xffffffe900357836 */ /* 0x000fe20000000000 */
[----:B------:R-:W-:Y:S01]  /*1af10*/  IABS R2, R2 ;  /* 0x0000000200027213 */ /* 0x000fe20000000000 */
[----:B------:R-:W-:Y:S01]  /*1af20*/  FFMA.FTZ R102, R7, -UR6, R102 ;  /* 0x8000000607667c23 */ /* 0x000fe20008010066 */
        /* <DEDUP_REMOVED lines=19> */
[C---:B------:R-:W-:Y:S01]  /*1b060*/  VIADD R65, R0.reuse, 0xfffffff1 ;  /* 0xfffffff100417836 */ /* 0x040fe20000000000 */
[----:B------:R-:W-:Y:S01]  /*1b070*/  I2FP.F32.S32 R3, R3 ;  /* 0x0000000300037245 */ /* 0x000fe20000201400 */
[----:B------:R-:W-:Y:S01]  /*1b080*/  FFMA.FTZ R108, R7, -UR6, R108 ;  /* 0x80000006076c7c23 */ /* 0x000fe2000801006c */
[----:B------:R-:W-:Y:S01]  /*1b090*/  I2FP.F32.S32 R2, R2 ;  /* 0x0000000200027245 */ /* 0x000fe20000201400 */
[----:B------:R-:W-:Y:S01]  /*1b0a0*/  VIADD R7, R0, 0xfffffff8 ;  /* 0xfffffff800077836 */ /* 0x000fe20000000000 */
[----:B------:R-:W-:Y:S01]  /*1b0b0*/  IABS R40, R40 ;  /* 0x0000002800287213 */ /* 0x000fe20000000000 */
[----:B------:R-:W-:Y:S01]  /*1b0c0*/  FFMA.FTZ R101, R6, -UR6, R101 ;  /* 0x8000000606657c23 */ /* 0x000fe20008010065 */
[----:B------:R-:W-:Y:S01]  /*1b0d0*/  FSEL R192, R87, -INF , !P3 ;  /* 0xff80000057c07808 */ /* 0x000fe20005800000 */
[----:B------:R-:W-:Y:S01]  /*1b0e0*/  IMAD.IADD R6, R237, 0x1, -R65 ;  /* 0x00000001ed067824 */ /* 0x000fe200078e0a41 */
[----:B------:R-:W-:Y:S01]  /*1b0f0*/  I2FP.F32.S32 R40, R40 ;  /* 0x0000002800287245 */ /* 0x000fe20000201400 */
[----:B------:R-:W-:Y:S01]  /*1b100*/  FFMA.FTZ R104, R3, -UR6, R104 ;  /* 0x8000000603687c23 */ /* 0x000fe20008010068 */
[----:B------:R-:W-:Y:S01]  /*1b110*/  FSEL R78, R78, -INF , !P6 ;  /* 0xff8000004e4e7808 */ /* 0x000fe20007000000 */
[C---:B------:R-:W-:Y:S01]  /*1b120*/  IMAD.IADD R3, R234.reuse, 0x1, -R69 ;  /* 0x00000001ea037824 */ /* 0x040fe200078e0a45 */
[----:B------:R-:W-:Y:S01]  /*1b130*/  IABS R6, R6 ;  /* 0x0000000600067213 */ /* 0x000fe20000000000 */
[----:B------:R-:W-:Y:S01]  /*1b140*/  IMAD.IADD R73, R234, 0x1, -R7 ;  /* 0x00000001ea497824 */ /* 0x000fe200078e0a07 */
[----:B------:R-:W-:Y:S01]  /*1b150*/  IABS R66, R66 ;  /* 0x0000004200427213 */ /* 0x000fe20000000000 */
[----:B------:R-:W-:Y:S01]  /*1b160*/  FFMA.FTZ R103, R2, -UR6, R103 ;  /* 0x8000000602677c23 */ /* 0x000fe20008010067 */
[----:B------:R-:W-:Y:S01]  /*1b170*/  IABS R3, R3 ;  /* 0x0000000300037213 */ /* 0x000fe20000000000 */
[----:B------:R-:W-:Y:S01]  /*1b180*/  IMAD.IADD R2, R234, 0x1, -R65 ;  /* 0x00000001ea027824 */ /* 0x000fe200078e0a41 */
[----:B------:R-:W-:Y:S01]  /*1b190*/  IABS R73, R73 ;  /* 0x0000004900497213 */ /* 0x000fe20000000000 */
[----:B------:R-:W-:Y:S01]  /*1b1a0*/  IMAD.IADD R71, R238, 0x1, -R7 ;  /* 0x00000001ee477824 */ /* 0x000fe200078e0a07 */
[----:B------:R-:W-:Y:S01]  /*1b1b0*/  I2FP.F32.S32 R6, R6 ;  /* 0x0000000600067245 */ /* 0x000fe20000201400 */
[----:B------:R-:W-:Y:S01]  /*1b1c0*/  FFMA.FTZ R95, R40, -UR6, R95 ;  /* 0x80000006285f7c23 */ /* 0x000fe2000801005f */
[----:B------:R-:W-:Y:S01]  /*1b1d0*/  IABS R2, R2 ;  /* 0x0000000200027213 */ /* 0x000fe20000000000 */
[----:B------:R-:W-:Y:S01]  /*1b1e0*/  IMAD.IADD R40, R237, 0x1, -R53 ;  /* 0x00000001ed287824 */ /* 0x000fe200078e0a35 */
[----:B------:R-:W-:Y:S01]  /*1b1f0*/  I2FP.F32.S32 R3, R3 ;  /* 0x0000000300037245 */ /* 0x000fe20000201400 */
[----:B------:R-:W-:Y:S01]  /*1b200*/  FFMA.FTZ R109, R6, -UR6, R109 ;  /* 0x80000006066d7c23 */ /* 0x000fe2000801006d */
[----:B------:R-:W-:Y:S01]  /*1b210*/  I2FP.F32.S32 R73, R73 ;  /* 0x0000004900497245 */ /* 0x000fe20000201400 */
[--C-:B------:R-:W-:Y:S01]  /*1b220*/  IMAD.IADD R6, R238, 0x1, -R65.reuse ;  /* 0x00000001ee067824 */ /* 0x100fe200078e0a41 */
[----:B------:R-:W-:Y:S01]  /*1b230*/  I2FP.F32.S32 R2, R2 ;  /* 0x0000000200027245 */ /* 0x000fe20000201400 */
[----:B------:R-:W-:Y:S01]  /*1b240*/  IMAD.IADD R65, R236, 0x1, -R65 ;  /* 0x00000001ec417824 */ /* 0x000fe200078e0a41 */
[----:B------:R-:W-:Y:S01]  /*1b250*/  IABS R40, R40 ;  /* 0x0000002800287213 */ /* 0x000fe20000000000 */
[----:B------:R-:W-:Y:S01]  /*1b260*/  FFMA.FTZ R116, R73, -UR6, R116 ;  /* 0x8000000649747c23 */ /* 0x000fe20008010074 */
[----:B------:R-:W-:Y:S01]  /*1b270*/  IABS R6, R6 ;  /* 0x0000000600067213 */ /* 0x000fe20000000000 */
[----:B------:R-:W-:Y:S01]  /*1b280*/  FFMA.FTZ R112, R3, -UR6, R112 ;  /* 0x8000000603707c23 */ /* 0x000fe20008010070 */
[----:B------:R-:W-:Y:S01]  /*1b290*/  I2FP.F32.S32 R40, R40 ;  /* 0x0000002800287245 */ /* 0x000fe20000201400 */
[C---:B------:R-:W-:Y:S01]  /*1b2a0*/  IMAD.IADD R73, R237.reuse, 0x1, -R7 ;  /* 0x00000001ed497824 */ /* 0x040fe200078e0a07 */
[----:B------:R-:W-:Y:S01]  /*1b2b0*/  I2FP.F32.S32 R6, R6 ;  /* 0x0000000600067245 */ /* 0x000fe20000201400 */
[----:B------:R-:W-:Y:S01]  /*1b2c0*/  VIADD R3, R0, 0xfffffff9 ;  /* 0xfffffff900037836 */ /* 0x000fe20000000000 */
[----:B------:R-:W-:Y:S01]  /*1b2d0*/  IABS R71, R71 ;  /* 0x0000004700477213 */ /* 0x000fe20000000000 */
[----:B------:R-:W-:Y:S01]  /*1b2e0*/  FFMA.FTZ R113, R2, -UR6, R113 ;  /* 0x8000000602717c23 */ /* 0x000fe20008010071 */
[----:B------:R-:W-:Y:S01]  /*1b2f0*/  IABS R73, R73 ;  /* 0x0000004900497213 */ /* 0x000fe20000000000 */
[----:B------:R-:W-:Y:S01]  /*1b300*/  IMAD.IADD R2, R234, 0x1, -R3 ;  /* 0x00000001ea027824 */ /* 0x000fe200078e0a03 */
[----:B------:R-:W-:Y:S01]  /*1b310*/  I2FP.F32.S32 R71, R71 ;  /* 0x0000004700477245 */ /* 0x000fe20000201400 */
[----:B------:R-:W-:Y:S01]  /*1b320*/  FFMA.FTZ R105, R40, -UR6, R105 ;  /* 0x8000000628697c23 */ /* 0x000fe20008010069 */
[----:B------:R-:W-:Y:S01]  /*1b330*/  I2FP.F32.S32 R73, R73 ;  /* 0x0000004900497245 */ /* 0x000fe20000201400 */
[--C-:B------:R-:W-:Y:S01]  /*1b340*/  IMAD.IADD R40, R237, 0x1, -R3.reuse ;  /* 0x00000001ed287824 */ /* 0x100fe200078e0a03 */
[----:B------:R-:W-:Y:S01]  /*1b350*/  IABS R2, R2 ;  /* 0x0000000200027213 */ /* 0x000fe20000000000 */
[--C-:B------:R-:W-:Y:S01]  /*1b360*/  IMAD.IADD R60, R238, 0x1, -R3.reuse ;  /* 0x00000001ee3c7824 */ /* 0x100fe200078e0a03 */
[----:B------:R-:W-:Y:S01]  /*1b370*/  FSEL R63, R63, -INF , !P2 ;  /* 0xff8000003f3f7808 */ /* 0x000fe20005000000 */
[----:B------:R-:W-:Y:S01]  /*1b380*/  IMAD.IADD R3, R236, 0x1, -R3 ;  /* 0x00000001ec037824 */ /* 0x000fe200078e0a03 */
[----:B------:R-:W-:Y:S01]  /*1b390*/  I2FP.F32.S32 R2, R2 ;  /* 0x0000000200027245 */ /* 0x000fe20000201400 */
[----:B------:R-:W-:Y:S01]  /*1b3a0*/  FFMA.FTZ R115, R6, -UR6, R115 ;  /* 0x8000000606737c23 */ /* 0x000fe20008010073 */
[----:B------:R-:W-:Y:S01]  /*1b3b0*/  IABS R40, R40 ;  /* 0x0000002800287213 */ /* 0x000fe20000000000 */
[----:B------:R-:W-:Y:S01]  /*1b3c0*/  VIADD R6, R213, 0x58 ;  /* 0x00000058d5067836 */ /* 0x000fe20000000000 */
[----:B------:R-:W-:Y:S01]  /*1b3d0*/  FSEL R61, R61, -INF , !P0 ;  /* 0xff8000003d3d7808 */ /* 0x000fe20004000000 */
[----:B------:R-:W-:Y:S01]  /*1b3e0*/  FFMA.FTZ R120, R73, -UR6, R120 ;  /* 0x8000000649787c23 */ /* 0x000fe20008010078 */
[----:B------:R-:W-:Y:S01]  /*1b3f0*/  I2FP.F32.S32 R40, R40 ;  /* 0x0000002800287245 */ /* 0x000fe20000201400 */
[----:B------:R-:W-:Y:S01]  /*1b400*/  IMAD.IADD R73, R237, 0x1, -R0 ;  /* 0x00000001ed497824 */ /* 0x000fe200078e0a00 */
[-C--:B------:R-:W-:Y:S01]  /*1b410*/  ISETP.GT.AND P3, PT, R207, R6.reuse, PT ;  /* 0x00000006cf00720c */ /* 0x080fe20003f64270 */
[----:B------:R-:W-:Y:S01]  /*1b420*/  FFMA.FTZ R117, R2, -UR6, R117 ;  /* 0x8000000602757c23 */ /* 0x000fe20008010075 */
[----:B------:R-:W-:Y:S01]  /*1b430*/  ISETP.GT.AND P6, PT, R215, R6, PT ;  /* 0x00000006d700720c */ /* 0x000fe20003fc4270 */
[----:B------:R-:W-:Y:S01]  /*1b440*/  VIADD R2, R213, 0x59 ;  /* 0x00000059d5027836 */ /* 0x000fe20000000000 */
[----:B------:R-:W-:Y:S01]  /*1b450*/  IABS R73, R73 ;  /* 0x0000004900497213 */ /* 0x000fe20000000000 */
[----:B------:R-:W-:Y:S01]  /*1b460*/  FFMA.FTZ R121, R40, -UR6, R121 ;  /* 0x8000000628797c23 */ /* 0x000fe20008010079 */
[----:B------:R-:W-:Y:S01]  /*1b470*/  FSEL R92, R92, -INF , !P3 ;  /* 0xff8000005c5c7808 */ /* 0x000fe20005800000 */
[--C-:B------:R-:W-:Y:S01]  /*1b480*/  IMAD.IADD R40, R237, 0x1, -R77.reuse ;  /* 0x00000001ed287824 */ /* 0x100fe200078e0a4d */
[----:B------:R-:W-:Y:S01]  /*1b490*/  ISETP.GT.AND P3, PT, R207, R2, PT ;  /* 0x00000002cf00720c */ /* 0x000fe20003f64270 */
[----:B------:R-:W-:Y:S01]  /*1b4a0*/  FFMA.FTZ R118, R71, -UR6, R118 ;  /* 0x8000000647767c23 */ /* 0x000fe20008010076 */
[----:B------:R-:W-:Y:S02]  /*1b4b0*/  I2FP.F32.S32 R73, R73 ;  /* 0x0000004900497245 */ /* 0x000fe40000201400 */
[----:B------:R-:W-:Y:S02]  /*1b4c0*/  FSEL R80, R93, -INF , !P3 ;  /* 0xff8000005d507808 */ /* 0x000fe40005800000 */
[----:B------:R-:W-:Y:S01]  /*1b4d0*/  ISETP.GT.AND P3, PT, R214, R6, PT ;  /* 0x00000006d600720c */ /* 0x000fe20003f64270 */
[----:B------:R-:W-:Y:S01]  /*1b4e0*/  FFMA.FTZ R124, R73, -UR6, R124 ;  /* 0x80000006497c7c23 */ /* 0x000fe2000801007c */
[----:B------:R-:W-:Y:S02]  /*1b4f0*/  IABS R40, R40 ;  /* 0x0000002800287213 */ /* 0x000fe40000000000 */
[----:B------:R-:W-:Y:S02]  /*1b500*/  FSEL R98, R98, -INF , !P6 ;  /* 0xff80000062627808 */ /* 0x000fe40007000000 */
[----:B------:R-:W-:Y:S01]  /*1b510*/  I2FP.F32.S32 R73, R66 ;  /* 0x0000004200497245 */ /* 0x000fe20000201400 */
[----:B------:R-:W-:Y:S01]  /*1b520*/  IMAD.IADD R66, R234, 0x1, -R77 ;  /* 0x00000001ea427824 */ /* 0x000fe200078e0a4d */
[----:B------:R-:W-:Y:S02]  /*1b530*/  ISETP.GT.AND P6, PT, R215, R2, PT ;  /* 0x00000002d700720c */ /* 0x000fe40003fc4270 */
[----:B------:R-:W-:Y:S01]  /*1b540*/  FSEL R71, R94, -INF , !P3 ;  /* 0xff8000005e477808 */ /* 0x000fe20005800000 */
[----:B------:R-:W-:Y:S01]  /*1b550*/  FFMA.FTZ R128, R73, -UR6, R128 ;  /* 0x8000000649807c23 */ /* 0x000fe20008010080 */
[----:B------:R-:W-:Y:S02]  /*1b560*/  I2FP.F32.S32 R40, R40 ;  /* 0x0000002800287245 */ /* 0x000fe40000201400 */
[----:B------:R-:W-:Y:S02]  /*1b570*/  ISETP.GT.AND P3, PT, R214, R2, PT ;  /* 0x00000002d600720c */ /* 0x000fe40003f64270 */
[----:B------:R-:W-:Y:S01]  /*1b580*/  FSEL R191, R99, -INF , !P6 ;  /* 0xff80000063bf7808 */ /* 0x000fe20007000000 */
[----:B------:R-:W-:Y:S01]  /*1b590*/  FFMA.FTZ R125, R40, -UR6, R125 ;  /* 0x80000006287d7c23 */ /* 0x000fe2000801007d */
[-C--:B------:R-:W-:Y:S01]  /*1b5a0*/  ISETP.GE.AND P6, PT, R2, R231.reuse, PT ;  /* 0x000000e70200720c */ /* 0x080fe20003fc6270 */
[----:B------:R-:W-:Y:S01]  /*1b5b0*/  IMAD.IADD R40, R236, 0x1, -R53 ;  /* 0x00000001ec287824 */ /* 0x000fe200078e0a35 */
[----:B------:R-:W-:Y:S02]  /*1b5c0*/  IABS R66, R66 ;  /* 0x0000004200427213 */ /* 0x000fe40000000000 */
[----:B------:R-:W-:Y:S02]  /*1b5d0*/  FSEL R95, R95, -INF , !P3 ;  /* 0xff8000005f5f7808 */ /* 0x000fe40005800000 */
[----:B------:R-:W-:Y:S02]  /*1b5e0*/  FSEL R93, R88, -INF , !P1 ;  /* 0xff800000585d7808 */ /* 0x000fe40004800000 */
[C---:B------:R-:W-:Y:S02]  /*1b5f0*/  ISETP.GT.AND P3, PT, R202.reuse, R6, PT ;  /* 0x00000006ca00720c */ /* 0x040fe40003f64270 */
[----:B------:R-:W-:Y:S02]  /*1b600*/  ISETP.GT.AND P1, PT, R202, R2, PT ;  /* 0x00000002ca00720c */ /* 0x000fe40003f24270 */
[----:B------:R-:W-:Y:S02]  /*1b610*/  FSEL R80, R80, -INF , !P6 ;  /* 0xff80000050507808 */ /* 0x000fe40007000000 */
[----:B------:R-:W-:Y:S02]  /*1b620*/  I2FP.F32.S32 R66, R66 ;  /* 0x0000004200427245 */ /* 0x000fe40000201400 */
[----:B------:R-:W-:Y:S02]  /*1b630*/  ISETP.GT.AND P6, PT, R202, R64, PT ;  /* 0x00000040ca00720c */ /* 0x000fe40003fc4270 */
[----:B------:R-:W-:Y:S01]  /*1b640*/  ISETP.GE.AND P2, PT, R6, R231, PT ;  /* 0x000000e70600720c */ /* 0x000fe20003f46270 */
[----:B------:R-:W-:Y:S01]  /*1b650*/  FFMA.FTZ R129, R66, -UR6, R129 ;  /* 0x8000000642817c23 */ /* 0x000fe20008010081 */
[----:B------:R-:W-:Y:S01]  /*1b660*/  FSEL R96, R96, -INF , !P3 ;  /* 0xff80000060607808 */ /* 0x000fe20005800000 */
[----:B------:R-:W-:Y:S01]  /*1b670*/  IMAD.IADD R66, R236, 0x1, -R69 ;  /* 0x00000001ec427824 */ /* 0x000fe200078e0a45 */
[----:B------:R-:W-:Y:S02]  /*1b680*/  FSEL R97, R97, -INF , !P1 ;  /* 0xff80000061617808 */ /* 0x000fe40004800000 */
[----:B------:R-:W-:Y:S02]  /*1b690*/  IABS R60, R60 ;  /* 0x0000003c003c7213 */ /* 0x000fe40000000000 */
[C---:B------:R-:W-:Y:S02]  /*1b6a0*/  ISETP.GE.AND P0, PT, R6.reuse, R230, PT ;  /* 0x000000e60600720c */ /* 0x040fe40003f06270 */
[C---:B------:R-:W-:Y:S02]  /*1b6b0*/  ISETP.GE.AND P3, PT, R6.reuse, R233, PT ;  /* 0x000000e90600720c */ /* 0x040fe40003f66270 */
[----:B------:R-:W-:Y:S01]  /*1b6c0*/  ISETP.GE.AND P1, PT, R6, R232, PT ;  /* 0x000000e80600720c */ /* 0x000fe20003f26270 */
[C---:B------:R-:W-:Y:S01]  /*1b6d0*/  VIADD R6, R213.reuse, 0x61 ;  /* 0x00000061d5067836 */ /* 0x040fe20000000000 */
[----:B------:R-:W-:Y:S02]  /*1b6e0*/  IABS R53, R67 ;  /* 0x0000004300357213 */ /* 0x000fe40000000000 */
[----:B------:R-:W-:Y:S02]  /*1b6f0*/  IABS R40, R40 ;  /* 0x0000002800287213 */ /* 0x000fe40000000000 */
[----:B------:R-:W-:Y:S02]  /*1b700*/  FSEL R100, R100, -INF , !P6 ;  /* 0xff80000064647808 */ /* 0x000fe40007000000 */
[----:B------:R-:W-:Y:S02]  /*1b710*/  ISETP.GE.AND P6, PT, R2, R232, PT ;  /* 0x000000e80200720c */ /* 0x000fe40003fc6270 */
[----:B------:R-:W-:Y:S02]  /*1b720*/  FSEL R99, R92, -INF , !P2 ;  /* 0xff8000005c637808 */ /* 0x000fe40005000000 */
[----:B------:R-:W-:Y:S02]  /*1b730*/  I2FP.F32.S32 R60, R60 ;  /* 0x0000003c003c7245 */ /* 0x000fe40000201400 */
[----:B------:R-:W-:Y:S02]  /*1b740*/  ISETP.GE.AND P2, PT, R2, R230, PT ;  /* 0x000000e60200720c */ /* 0x000fe40003f46270 */
[----:B------:R-:W-:Y:S01]  /*1b750*/  I2FP.F32.S32 R53, R53 ;  /* 0x0000003500357245 */ /* 0x000fe20000201400 */
[----:B------:R-:W-:Y:S01]  /*1b760*/  FFMA.FTZ R119, R60, -UR6, R119 ;  /* 0x800000063c777c23 */ /* 0x000fe20008010077 */
[----:B------:R-:W-:Y:S01]  /*1b770*/  I2FP.F32.S32 R40, R40 ;  /* 0x0000002800287245 */ /* 0x000fe20000201400 */
[----:B------:R-:W-:Y:S01]  /*1b780*/  VIADD R60, R213, 0x70 ;  /* 0x00000070d53c7836 */ /* 0x000fe20000000000 */
[----:B------:R-:W-:Y:S01]  /*1b790*/  FSEL R71, R71, -INF , !P0 ;  /* 0xff80000047477808 */ /* 0x000fe20004000000 */
[----:B------:R-:W-:Y:S01]  /*1b7a0*/  FFMA.FTZ R106, R53, -UR6, R106 ;  /* 0x80000006356a7c23 */ /* 0x000fe2000801006a */
[----:B------:R-:W-:Y:S01]  /*1b7b0*/  ISETP.GT.AND P0, PT, R202, R6, PT ;  /* 0x00000006ca00720c */ /* 0x000fe20003f04270 */
[----:B------:R-:W-:Y:S01]  /*1b7c0*/  VIADD R53, R213, 0x71 ;  /* 0x00000071d5357836 */ /* 0x000fe20000000000 */
[----:B------:R-:W-:Y:S01]  /*1b7d0*/  FSEL R191, R191, -INF , !P6 ;  /* 0xff800000bfbf7808 */ /* 0x000fe20007000000 */
[----:B------:R-:W-:Y:S01]  /*1b7e0*/  FFMA.FTZ R107, R40, -UR6, R107 ;  /* 0x80000006286b7c23 */ /* 0x000fe2000801006b */
[-C--:B------:R-:W-:Y:S01]  /*1b7f0*/  ISETP.GE.AND P6, PT, R64, R233.reuse, PT ;  /* 0x000000e94000720c */ /* 0x080fe20003fc6270 */
[----:B------:R-:W-:Y:S01]  /*1b800*/  VIADD R40, R213, 0x79 ;  /* 0x00000079d5287836 */ /* 0x000fe20000000000 */
[----:B------:R-:W-:Y:S02]  /*1b810*/  IABS R66, R66 ;  /* 0x0000004200427213 */ /* 0x000fe40000000000 */
[----:B------:R-:W-:Y:S02]  /*1b820*/  FSEL R67, R95, -INF , !P2 ;  /* 0xff8000005f437808 */ /* 0x000fe40005000000 */
[----:B------:R-:W-:Y:S01]  /*1b830*/  ISETP.GE.AND P2, PT, R2, R233, PT ;  /* 0x000000e90200720c */ /* 0x000fe20003f46270 */
[----:B------:R-:W-:Y:S01]  /*1b840*/  VIADD R2, R213, 0x68 ;  /* 0x00000068d5027836 */ /* 0x000fe20000000000 */
[----:B------:R-:W-:Y:S02]  /*1b850*/  FSEL R101, R101, -INF , !P0 ;  /* 0xff80000065657808 */ /* 0x000fe40004000000 */
[----:B------:R-:W-:Y:S02]  /*1b860*/  IABS R75, R75 ;  /* 0x0000004b004b7213 */ /* 0x000fe40000000000 */
[----:B------:R-:W-:Y:S02]  /*1b870*/  ISETP.GT.AND P0, PT, R215, R64, PT ;  /* 0x00000040d700720c */ /* 0x000fe40003f04270 */
[----:B------:R-:W-:Y:S02]  /*1b880*/  FSEL R213, R100, -INF , !P6 ;  /* 0xff80000064d57808 */ /* 0x000fe40007000000 */
[----:B------:R-:W-:Y:S02]  /*1b890*/  I2FP.F32.S32 R69, R66 ;  /* 0x0000004200457245 */ /* 0x000fe40000201400 */
[----:B------:R-:W-:Y:S02]  /*1b8a0*/  ISETP.GT.AND P6, PT, R207, R62, PT ;  /* 0x0000003ecf00720c */ /* 0x000fe40003fc4270 */
[----:B------:R-:W-:Y:S01]  /*1b8b0*/  IABS R65, R65 ;  /* 0x0000004100417213 */ /* 0x000fe20000000000 */
[----:B------:R-:W-:Y:S01]  /*1b8c0*/  FFMA.FTZ R110, R69, -UR6, R110 ;  /* 0x80000006456e7c23 */ /* 0x000fe2000801006e */
[----:B------:R-:W-:Y:S02]  /*1b8d0*/  I2FP.F32.S32 R75, R75 ;  /* 0x0000004b004b7245 */ /* 0x000fe40000201400 */
[----:B------:R-:W-:Y:S02]  /*1b8e0*/  FSEL R102, R102, -INF , !P0 ;  /* 0xff80000066667808 */ /* 0x000fe40004000000 */
[----:B------:R-:W-:Y:S01]  /*1b8f0*/  FSEL R243, R96, -INF , !P3 ;  /* 0xff80000060f37808 */ /* 0x000fe20005800000 */
[----:B------:R-:W-:Y:S01]  /*1b900*/  FFMA.FTZ R114, R75, -UR6, R114 ;  /* 0x800000064b727c23 */ /* 0x000fe20008010072 */
[----:B------:R-:W-:Y:S02]  /*1b910*/  ISETP.GT.AND P0, PT, R215, R6, PT ;  /* 0x00000006d700720c */ /* 0x000fe40003f04270 */
[----:B------:R-:W-:Y:S02]  /*1b920*/  I2FP.F32.S32 R66, R65 ;  /* 0x0000004100427245 */ /* 0x000fe40000201400 */
[----:B------:R-:W-:Y:S02]  /*1b930*/  FSEL R96, R109, -INF , !P6 ;  /* 0xff8000006d607808 */ /* 0x000fe40007000000 */
[----:B------:R-:W-:Y:S01]  /*1b940*/  ISETP.GT.AND P6, PT, R214, R2, PT ;  /* 0x00000002d600720c */ /* 0x000fe20003fc4270 */
[----:B------:R-:W-:Y:S01]  /*1b950*/  FFMA.FTZ R111, R66, -UR6, R111 ;  /* 0x80000006426f7c23 */ /* 0x000fe2000801006f */
[----:B------:R-:W-:Y:S02]  /*1b960*/  FSEL R103, R103, -INF , !P0 ;  /* 0xff80000067677808 */ /* 0x000fe40004000000 */
[----:B------:R-:W-:Y:S02]  /*1b970*/  ISETP.GT.AND P0, PT, R207, R64, PT ;  /* 0x00000040cf00720c */ /* 0x000fe40003f04270 */
[----:B------:R-:W-:Y:S02]  /*1b980*/  FSEL R75, R110, -INF , !P6 ;  /* 0xff8000006e4b7808 */ /* 0x000fe40007000000 */
[----:B------:R-:W-:Y:S02]  /*1b990*/  ISETP.GT.AND P6, PT, R214, R62, PT ;  /* 0x0000003ed600720c */ /* 0x000fe40003fc4270 */
[----:B------:R-:W-:Y:S02]  /*1b9a0*/  FSEL R104, R104, -INF , !P0 ;  /* 0xff80000068687808 */ /* 0x000fe40004000000 */
[----:B------:R-:W-:Y:S02]  /*1b9b0*/  ISETP.GE.AND P0, PT, R6, R233, PT ;  /* 0x000000e90600720c */ /* 0x000fe40003f06270 */
[----:B------:R-:W-:Y:S02]  /*1b9c0*/  FSEL R73, R111, -INF , !P6 ;  /* 0xff8000006f497808 */ /* 0x000fe40007000000 */
[-C--:B------:R-:W-:Y:S02]  /*1b9d0*/  ISETP.GE.AND P6, PT, R64, R231.reuse, PT ;  /* 0x000000e74000720c */ /* 0x080fe40003fc6270 */
[----:B------:R-:W-:Y:S02]  /*1b9e0*/  ISETP.GT.AND P3, PT, R207, R6, PT ;  /* 0x00000006cf00720c */ /* 0x000fe40003f64270 */
[----:B------:R-:W-:Y:S02]  /*1b9f0*/  FSEL R211, R101, -INF , !P0 ;  /* 0xff80000065d37808 */ /* 0x000fe40004000000 */
[----:B------:R-:W-:Y:S02]  /*1ba00*/  FSEL R101, R104, -INF , !P6 ;  /* 0xff80000068657808 */ /* 0x000fe40007000000 */
[----:B------:R-:W-:Y:S02]  /*1ba10*/  FSEL R204, R97, -INF , !P2 ;  /* 0xff80000061cc7808 */ /* 0x000fe40005000000 */
[----:B------:R-:W-:Y:S02]  /*1ba20*/  FSEL R94, R105, -INF , !P3 ;  /* 0xff800000695e7808 */ /* 0x000fe40005800000 */
[-C--:B------:R-:W-:Y:S02]  /*1ba30*/  ISETP.GE.AND P6, PT, R6, R231.reuse, PT ;  /* 0x000000e70600720c */ /* 0x080fe40003fc6270 */
[----:B------:R-:W-:Y:S02]  /*1ba40*/  ISETP.GT.AND P2, PT, R214, R64, PT ;  /* 0x00000040d600720c */ /* 0x000fe40003f44270 */
[----:B------:R-:W-:Y:S02]  /*1ba50*/  FSEL R94, R94, -INF , !P6 ;  /* 0xff8000005e5e7808 */ /* 0x000fe40007000000 */
[----:B------:R-:W-:Y:S02]  /*1ba60*/  FSEL R106, R106, -INF , !P2 ;  /* 0xff8000006a6a7808 */ /* 0x000fe40005000000 */
[----:B------:R-:W-:Y:S02]  /*1ba70*/  ISETP.GE.AND P6, PT, R64, R230, PT ;  /* 0x000000e64000720c */ /* 0x000fe40003fc6270 */
[----:B------:R-:W-:Y:S02]  /*1ba80*/  FSEL R208, R98, -INF , !P1 ;  /* 0xff80000062d07808 */ /* 0x000fe40004800000 */
[----:B------:R-:W-:Y:S02]  /*1ba90*/  FSEL R69, R106, -INF , !P6 ;  /* 0xff8000006a457808 */ /* 0x000fe40007000000 */
[----:B------:R-:W-:Y:S02]  /*1baa0*/  ISETP.GT.AND P1, PT, R214, R6, PT ;  /* 0x00000006d600720c */ /* 0x000fe40003f24270 */
[C---:B------:R-:W-:Y:S02]  /*1bab0*/  ISETP.GE.AND P2, PT, R6.reuse, R232, PT ;  /* 0x000000e80600720c */ /* 0x040fe40003f46270 */
[----:B------:R-:W-:Y:S01]  /*1bac0*/  ISETP.GE.AND P6, PT, R6, R230, PT ;  /* 0x000000e60600720c */ /* 0x000fe20003fc6270 */
[C---:B------:R-:W-:Y:S01]  /*1bad0*/  IMAD.IADD R6, R238.reuse, 0x1, -R0 ;  /* 0x00000001ee067824 */ /* 0x040fe200078e0a00 */
[----:B------:R-:W-:Y:S02]  /*1bae0*/  FSEL R107, R107, -INF , !P1 ;  /* 0xff8000006b6b7808 */ /* 0x000fe40004800000 */
[----:B------:R-:W-:Y:S02]  /*1baf0*/  ISETP.GT.AND P1, PT, R207, R2, PT ;  /* 0x00000002cf00720c */ /* 0x000fe40003f24270 */
[----:B------:R-:W-:Y:S02]  /*1bb00*/  IABS R6, R6 ;  /* 0x0000000600067213 */ /* 0x000fe40000000000 */
[----:B------:R-:W-:Y:S02]  /*1bb10*/  FSEL R65, R107, -INF , !P6 ;  /* 0xff8000006b417808 */ /* 0x000fe40007000000 */
[----:B------:R-:W-:Y:S01]  /*1bb20*/  I2FP.F32.S32 R81, R6 ;  /* 0x0000000600517245 */ /* 0x000fe20000201400 */
[--C-:B------:R-:W-:Y:S01]  /*1bb30*/  IMAD.IADD R6, R238, 0x1, -R77.reuse ;  /* 0x00000001ee067824 */ /* 0x100fe200078e0a4d */
[----:B------:R-:W-:Y:S01]  /*1bb40*/  ISETP.GT.AND P6, PT, R202, R2, PT ;  /* 0x00000002ca00720c */ /* 0x000fe20003fc4270 */
[----:B------:R-:W-:Y:S01]  /*1bb50*/  IMAD.IADD R77, R236, 0x1, -R77 ;  /* 0x00000001ec4d7824 */ /* 0x000fe200078e0a4d */
[----:B------:R-:W-:Y:S01]  /*1bb60*/  FSEL R189, R103, -INF , !P2 ;  /* 0xff80000067bd7808 */ /* 0x000fe20005000000 */
[----:B------:R-:W-:Y:S01]  /*1bb70*/  FFMA.FTZ R130, R81, -UR6, R130 ;  /* 0x8000000651827c23 */ /* 0x000fe20008010082 */
[----:B------:R-:W-:Y:S02]  /*1bb80*/  IABS R6, R6 ;  /* 0x0000000600067213 */ /* 0x000fe40000000000 */
[----:B------:R-:W-:Y:S02]  /*1bb90*/  FSEL R112, R112, -INF , !P6 ;  /* 0xff80000070707808 */ /* 0x000fe40007000000 */
[----:B------:R-:W-:Y:S02]  /*1bba0*/  I2FP.F32.S32 R6, R6 ;  /* 0x0000000600067245 */ /* 0x000fe40000201400 */
[----:B------:R-:W-:Y:S02]  /*1bbb0*/  ISETP.GT.AND P6, PT, R202, R62, PT ;  /* 0x0000003eca00720c */ /* 0x000fe40003fc4270 */
[----:B------:R-:W-:Y:S01]  /*1bbc0*/  FSEL R103, R108, -INF , !P1 ;  /* 0xff8000006c677808 */ /* 0x000fe20004800000 */
[----:B------:R-:W-:Y:S01]  /*1bbd0*/  FFMA.FTZ R131, R6, -UR6, R131 ;  /* 0x8000000606837c23 */ /* 0x000fe20008010083 */
[----:B------:R-:W-:Y:S01]  /*1bbe0*/  FSEL R113, R113, -INF , !P6 ;  /* 0xff80000071717808 */ /* 0x000fe20007000000 */
[----:B------:R-:W-:Y:S01]  /*1bbf0*/  IMAD.IADD R6, R236, 0x1, -R7 ;  /* 0x00000001ec067824 */ /* 0x000fe200078e0a07 */
[----:B------:R-:W-:Y:S02]  /*1bc00*/  ISETP.GE.AND P6, PT, R2, R231, PT ;  /* 0x000000e70200720c */ /* 0x000fe40003fc6270 */
[----:B------:R-:W-:Y:S02]  /*1bc10*/  IABS R3, R3 ;  /* 0x0000000300037213 */ /* 0x000fe40000000000 */
[----:B------:R-:W-:Y:S02]  /*1bc20*/  IABS R6, R6 ;  /* 0x0000000600067213 */ /* 0x000fe40000000000 */
[----:B------:R-:W-:Y:S02]  /*1bc30*/  FSEL R103, R103, -INF , !P6 ;  /* 0xff80000067677808 */ /* 0x000fe40007000000 */
[----:B------:R-:W-:Y:S02]  /*1bc40*/  ISETP.GE.AND P6, PT, R62, R231, PT ;  /* 0x000000e73e00720c */ /* 0x000fe40003fc6270 */
[----:B------:R-:W-:Y:S02]  /*1bc50*/  I2FP.F32.S32 R7, R6 ;  /* 0x0000000600077245 */ /* 0x000fe40000201400 */
[----:B------:R-:W-:Y:S02]  /*1bc60*/  FSEL R96, R96, -INF , !P6 ;  /* 0xff80000060607808 */ /* 0x000fe40007000000 */
[----:B------:R-:W-:Y:S01]  /*1bc70*/  ISETP.GE.AND P6, PT, R2, R230, PT ;  /* 0x000000e60200720c */ /* 0x000fe20003fc6270 */
[----:B------:R-:W-:Y:S01]  /*1bc80*/  FFMA.FTZ R122, R7, -UR6, R122 ;  /* 0x80000006077a7c23 */ /* 0x000fe2000801007a */
[----:B------:R-:W-:Y:S01]  /*1bc90*/  I2FP.F32.S32 R6, R3 ;  /* 0x0000000300067245 */ /* 0x000fe20000201400 */
[----:B------:R-:W-:Y:S01]  /*1bca0*/  IMAD.IADD R7, R236, 0x1, -R0 ;  /* 0x00000001ec077824 */ /* 0x000fe200078e0a00 */
[----:B------:R-:W-:Y:S02]  /*1bcb0*/  FSEL R75, R75, -INF , !P6 ;  /* 0xff8000004b4b7808 */ /* 0x000fe40007000000 */
[----:B------:R-:W-:Y:S01]  /*1bcc0*/  FMNMX3.FTZ R3, R166, R174, R193, !PT ;  /* 0x000000aea6037276 */ /* 0x000fe200078100c1 */
[----:B------:R-:W-:Y:S01]  /*1bcd0*/  FFMA.FTZ R123, R6, -UR6, R123 ;  /* 0x80000006067b7c23 */ /* 0x000fe2000801007b */
[----:B------:R-:W-:Y:S02]  /*1bce0*/  ISETP.GE.AND P6, PT, R62, R230, PT ;  /* 0x000000e63e00720c */ /* 0x000fe40003fc6270 */
[----:B------:R-:W-:Y:S02]  /*1bcf0*/  FMNMX3.FTZ R0, R167, R187, R173, !PT ;  /* 0x000000bba7007276 */ /* 0x000fe400078100ad */
[----:B------:R-:W-:Y:S02]  /*1bd00*/  ISETP.GT.AND P1, PT, R207, R40, PT ;  /* 0x00000028cf00720c */ /* 0x000fe40003f24270 */
[----:B------:R-:W-:Y:S02]  /*1bd10*/  FMNMX3.FTZ R3, R3, R171, R170, !PT ;  /* 0x000000ab03037276 */ /* 0x000fe400078100aa */
[----:B------:R-:W-:Y:S02]  /*1bd20*/  IABS R7, R7 ;  /* 0x0000000700077213 */ /* 0x000fe40000000000 */
[----:B------:R-:W-:Y:S02]  /*1bd30*/  ISETP.GE.AND P3, PT, R64, R232, PT ;  /* 0x000000e84000720c */ /* 0x000fe40003f66270 */
[----:B------:R-:W-:Y:S02]  /*1bd40*/  ISETP.GT.AND P0, PT, R207, R60, PT ;  /* 0x0000003ccf00720c */ /* 0x000fe40003f04270 */
[----:B------:R-:W-:Y:S02]  /*1bd50*/  FSEL R73, R73, -INF , !P6 ;  /* 0xff80000049497808 */ /* 0x000fe40007000000 */
[----:B------:R-:W-:Y:S02]  /*1bd60*/  ISETP.GT.AND P6, PT, R215, R2, PT ;  /* 0x00000002d700720c */ /* 0x000fe40003fc4270 */
[----:B------:R-:W-:Y:S02]  /*1bd70*/  FMNMX3.FTZ R0, R0, R169, R185, !PT ;  /* 0x000000a900007276 */ /* 0x000fe400078100b9 */
[----:B------:R-:W-:Y:S02]  /*1bd80*/  FMNMX3.FTZ R3, R3, R180, R178, !PT ;  /* 0x000000b403037276 */ /* 0x000fe400078100b2 */
[----:B------:R-:W-:Y:S02]  /*1bd90*/  I2FP.F32.S32 R7, R7 ;  /* 0x0000000700077245 */ /* 0x000fe40000201400 */
[----:B------:R-:W-:Y:S02]  /*1bda0*/  FSEL R104, R125, -INF , !P1 ;  /* 0xff8000007d687808 */ /* 0x000fe40004800000 */
[----:B------:R-:W-:Y:S01]  /*1bdb0*/  FSEL R206, R102, -INF , !P3 ;  /* 0xff80000066ce7808 */ /* 0x000fe20005800000 */
[----:B------:R-:W-:Y:S01]  /*1bdc0*/  FFMA.FTZ R126, R7, -UR6, R126 ;  /* 0x80000006077e7c23 */ /* 0x000fe2000801007e */
[----:B------:R-:W-:Y:S02]  /*1bdd0*/  FSEL R111, R120, -INF , !P0 ;  /* 0xff800000786f7808 */ /* 0x000fe40004000000 */
[----:B------:R-:W-:Y:S02]  /*1bde0*/  ISETP.GE.AND P1, PT, R60, R231, PT ;  /* 0x000000e73c00720c */ /* 0x000fe40003f26270 */
[----:B------:R-:W-:Y:S02]  /*1bdf0*/  ISETP.GT.AND P3, PT, R207, R53, PT ;  /* 0x00000035cf00720c */ /* 0x000fe40003f64270 */
[----:B------:R-:W-:Y:S02]  /*1be00*/  FSEL R114, R114, -INF , !P6 ;  /* 0xff80000072727808 */ /* 0x000fe40007000000 */
[----:B------:R-:W-:Y:S02]  /*1be10*/  FMNMX3.FTZ R0, R0, R30, R205, !PT ;  /* 0x0000001e00007276 */ /* 0x000fe400078100cd */
[----:B------:R-:W-:Y:S02]  /*1be20*/  ISETP.GT.AND P6, PT, R215, R62, PT ;  /* 0x0000003ed700720c */ /* 0x000fe40003fc4270 */
[----:B------:R-:W-:Y:S02]  /*1be30*/  FMNMX3.FTZ R3, R3, R31, R28, !PT ;  /* 0x0000001f03037276 */ /* 0x000fe4000781001c */
[----:B------:R-:W-:Y:S02]  /*1be40*/  IABS R77, R77 ;  /* 0x0000004d004d7213 */ /* 0x000fe40000000000 */
[----:B------:R-:W-:Y:S02]  /*1be50*/  FSEL R111, R111, -INF , !P1 ;  /* 0xff8000006f6f7808 */ /* 0x000fe40004800000 */
[----:B------:R-:W-:Y:S02]  /*1be60*/  FSEL R100, R121, -INF , !P3 ;  /* 0xff80000079647808 */ /* 0x000fe40005800000 */
[----:B------:R-:W-:Y:S02]  /*1be70*/  FMNMX3.FTZ R7, R0, R25, R203, !PT ;  /* 0x0000001900077276 */ /* 0x000fe400078100cb */
[----:B------:R-:W-:Y:S02]  /*1be80*/  ISETP.GE.AND P1, PT, R53, R231, PT ;  /* 0x000000e73500720c */ /* 0x000fe40003f26270 */
[----:B------:R-:W-:Y:S02]  /*1be90*/  FSEL R64, R115, -INF , !P6 ;  /* 0xff80000073407808 */ /* 0x000fe40007000000 */
[----:B------:R-:W-:Y:S02]  /*1bea0*/  ISETP.GT.AND P6, PT, R202, R60, PT ;  /* 0x0000003cca00720c */ /* 0x000fe40003fc4270 */
[----:B------:R-:W-:Y:S02]  /*1beb0*/  FMNMX3.FTZ R3, R3, R194, R186, !PT ;  /* 0x000000c203037276 */ /* 0x000fe400078100ba */
[----:B------:R-:W-:Y:S02]  /*1bec0*/  I2FP.F32.S32 R0, R77 ;  /* 0x0000004d00007245 */ /* 0x000fe40000201400 */
[----:B------:R-:W-:Y:S02]  /*1bed0*/  FMNMX3.FTZ R7, R7, R184, R182, !PT ;  /* 0x000000b807077276 */ /* 0x000fe400078100b6 */
[----:B------:R-:W-:Y:S01]  /*1bee0*/  FSEL R100, R100, -INF , !P1 ;  /* 0xff80000064647808 */ /* 0x000fe20004800000 */
[----:B------:R-:W-:Y:S01]  /*1bef0*/  FFMA.FTZ R127, R0, -UR6, R127 ;  /* 0x80000006007f7c23 */ /* 0x000fe2000801007f */
[----:B------:R-:W-:Y:S02]  /*1bf00*/  ISETP.GT.AND P1, PT, R214, R201, PT ;  /* 0x000000c9d600720c */ /* 0x000fe40003f24270 */
[----:B------:R-:W-:Y:S02]  /*1bf10*/  FSEL R116, R116, -INF , !P6 ;  /* 0xff80000074747808 */ /* 0x000fe40007000000 */
[----:B------:R-:W-:Y:S02]  /*1bf20*/  FMNMX3.FTZ R3, R3, R46, R36, !PT ;  /* 0x0000002e03037276 */ /* 0x000fe40007810024 */
[----:B------:R-:W-:Y:S02]  /*1bf30*/  ISETP.GT.AND P6, PT, R202, R53, PT ;  /* 0x00000035ca00720c */ /* 0x000fe40003fc4270 */
[----:B------:R-:W-:Y:S02]  /*1bf40*/  FMNMX3.FTZ R0, R7, R37, R38, !PT ;  /* 0x0000002507007276 */ /* 0x000fe40007810026 */
[----:B------:R-:W-:Y:S02]  /*1bf50*/  FSEL R7, R126, -INF , !P1 ;  /* 0xff8000007e077808 */ /* 0x000fe40004800000 */
[----:B------:R-:W-:Y:S02]  /*1bf60*/  FMNMX3.FTZ R3, R3, R58, R54, !PT ;  /* 0x0000003a03037276 */ /* 0x000fe40007810036 */
[C---:B------:R-:W-:Y:S02]  /*1bf70*/  ISETP.GT.AND P1, PT, R214.reuse, R40, PT ;  /* 0x00000028d600720c */ /* 0x040fe40003f24270 */
[----:B------:R-:W-:Y:S02]  /*1bf80*/  FSEL R117, R117, -INF , !P6 ;  /* 0xff80000075757808 */ /* 0x000fe40007000000 */
[-C--:B------:R-:W-:Y:S02]  /*1bf90*/  ISETP.GT.AND P3, PT, R214, R60.reuse, PT ;  /* 0x0000003cd600720c */ /* 0x080fe40003f64270 */
[----:B------:R-:W-:Y:S02]  /*1bfa0*/  ISETP.GT.AND P6, PT, R215, R60, PT ;  /* 0x0000003cd700720c */ /* 0x000fe40003fc4270 */
[----:B------:R-:W-:Y:S02]  /*1bfb0*/  FMNMX3.FTZ R3, R3, R50, R44, !PT ;  /* 0x0000003203037276 */ /* 0x000fe4000781002c */
[----:B------:R-:W-:Y:S02]  /*1bfc0*/  FMNMX3.FTZ R0, R0, R52, R57, !PT ;  /* 0x0000003400007276 */ /* 0x000fe40007810039 */
[----:B------:R-:W-:Y:S02]  /*1bfd0*/  FSEL R6, R127, -INF , !P1 ;  /* 0xff8000007f067808 */ /* 0x000fe40004800000 */
[----:B------:R-:W-:Y:S02]  /*1bfe0*/  FSEL R81, R122, -INF , !P3 ;  /* 0xff8000007a517808 */ /* 0x000fe40005800000 */
[----:B------:R-:W-:Y:S02]  /*1bff0*/  ISETP.GE.AND P1, PT, R60, R230, PT ;  /* 0x000000e63c00720c */ /* 0x000fe40003f26270 */
[----:B------:R-:W-:Y:S02]  /*1c000*/  ISETP.GT.AND P2, PT, R207, R201, PT ;  /* 0x000000c9cf00720c */ /* 0x000fe40003f44270 */
[----:B------:R-:W-:Y:S02]  /*1c010*/  FSEL R118, R118, -INF , !P6 ;  /* 0xff80000076767808 */ /* 0x000fe40007000000 */
[----:B------:R-:W-:Y:S02]  /*1c020*/  ISETP.GT.AND P6, PT, R215, R53, PT ;  /* 0x00000035d700720c */ /* 0x000fe40003fc4270 */
[----:B------:R-:W-:Y:S02]  /*1c030*/  FMNMX3.FTZ R3, R3, R76, R59, !PT ;  /* 0x0000004c03037276 */ /* 0x000fe4000781003b */
[----:B------:R-:W-:Y:S02]  /*1c040*/  FMNMX3.FTZ R0, R0, R39, R48, !PT ;  /* 0x0000002700007276 */ /* 0x000fe40007810030 */
[----:B------:R-:W-:Y:S02]  /*1c050*/  FSEL R81, R81, -INF , !P1 ;  /* 0xff80000051517808 */ /* 0x000fe40004800000 */
[----:B------:R-:W-:Y:S02]  /*1c060*/  FSEL R115, R124, -INF , !P2 ;  /* 0xff8000007c737808 */ /* 0x000fe40005000000 */
[----:B------:R-:W-:Y:S02]  /*1c070*/  ISETP.GE.AND P1, PT, R201, R231, PT ;  /* 0x000000e7c900720c */ /* 0x000fe40003f26270 */
[----:B------:R-:W-:Y:S02]  /*1c080*/  FSEL R119, R119, -INF , !P6 ;  /* 0xff80000077777808 */ /* 0x000fe40007000000 */
[----:B------:R-:W-:Y:S02]  /*1c090*/  ISETP.GE.AND P6, PT, R2, R233, PT ;  /* 0x000000e90200720c */ /* 0x000fe40003fc6270 */
[----:B------:R-:W-:Y:S02]  /*1c0a0*/  FMNMX3.FTZ R3, R3, R56, R55, !PT ;  /* 0x0000003803037276 */ /* 0x000fe40007810037 */
[----:B------:R-:W-:Y:S02]  /*1c0b0*/  FMNMX3.FTZ R0, R0, R49, R47, !PT ;  /* 0x0000003100007276 */ /* 0x000fe4000781002f */
[----:B------:R-:W-:Y:S02]  /*1c0c0*/  FSEL R115, R115, -INF , !P1 ;  /* 0xff80000073737808 */ /* 0x000fe40004800000 */
[----:B------:R-:W-:Y:S02]  /*1c0d0*/  ISETP.GE.AND P1, PT, R40, R231, PT ;  /* 0x000000e72800720c */ /* 0x000fe40003f26270 */
[----:B------:R-:W-:Y:S02]  /*1c0e0*/  FSEL R228, R112, -INF , !P6 ;  /* 0xff80000070e47808 */ /* 0x000fe40007000000 */
[----:B------:R-:W-:Y:S02]  /*1c0f0*/  ISETP.GT.AND P3, PT, R214, R53, PT ;  /* 0x00000035d600720c */ /* 0x000fe40003f64270 */
[----:B------:R-:W-:Y:S02]  /*1c100*/  FMNMX3.FTZ R3, R3, R93, R78, !PT ;  /* 0x0000005d03037276 */ /* 0x000fe4000781004e */
[----:B------:R-:W-:Y:S02]  /*1c110*/  FMNMX3.FTZ R0, R0, R45, R51, !PT ;  /* 0x0000002d00007276 */ /* 0x000fe40007810033 */
[----:B------:R-:W-:Y:S02]  /*1c120*/  ISETP.GE.AND P6, PT, R62, R233, PT ;  /* 0x000000e93e00720c */ /* 0x000fe40003fc6270 */
[----:B------:R-:W-:Y:S02]  /*1c130*/  FSEL R104, R104, -INF , !P1 ;  /* 0xff80000068687808 */ /* 0x000fe40004800000 */
[----:B------:R-:W-:Y:S02]  /*1c140*/  FSEL R123, R123, -INF , !P3 ;  /* 0xff8000007b7b7808 */ /* 0x000fe40005800000 */
[----:B------:R-:W-:Y:S02]  /*1c150*/  FMNMX3.FTZ R3, R3, R99, R80, !PT ;  /* 0x0000006303037276 */ /* 0x000fe40007810050 */
[-C--:B------:R-:W-:Y:S02]  /*1c160*/  ISETP.GE.AND P1, PT, R53, R230.reuse, PT ;  /* 0x000000e63500720c */ /* 0x080fe40003f26270 */
[----:B------:R-:W-:Y:S02]  /*1c170*/  FMNMX3.FTZ R0, R0, R63, R61, !PT ;  /* 0x0000003f00007276 */ /* 0x000fe4000781003d */
[----:B------:R-:W-:Y:S02]  /*1c180*/  FSEL R221, R113, -INF , !P6 ;  /* 0xff80000071dd7808 */ /* 0x000fe40007000000 */
[----:B------:R-:W-:Y:S02]  /*1c190*/  FMNMX3.FTZ R3, R3, R101, R94, !PT ;  /* 0x0000006503037276 */ /* 0x000fe4000781005e */
[----:B------:R-:W-:Y:S01]  /*1c1a0*/  FSEL R77, R123, -INF , !P1 ;  /* 0xff8000007b4d7808 */ /* 0x000fe20004800000 */
[----:B------:R-:W-:Y:S01]  /*1c1b0*/  STL [R1+0x18], R221 ;  /* 0x000018dd01007387 */ /* 0x000fe20000100800 */
[----:B------:R-:W-:Y:S02]  /*1c1c0*/  FMNMX3.FTZ R0, R0, R71, R67, !PT ;  /* 0x0000004700007276 */ /* 0x000fe40007810043 */
[-C--:B------:R-:W-:Y:S01]  /*1c1d0*/  ISETP.GE.AND P1, PT, R201, R230.reuse, PT ;  /* 0x000000e6c900720c */ /* 0x080fe20003f26270 */
[----:B------:R-:W-:Y:S01]  /*1c1e0*/  STL [R1+0x54], R238 ;  /* 0x000054ee01007387 */ /* 0x000fe20000100800 */
[----:B------:R-:W-:Y:S02]  /*1c1f0*/  FMNMX3.FTZ R3, R3, R103, R96, !PT ;  /* 0x0000006703037276 */ /* 0x000fe40007810060 */
[----:B------:R-:W-:Y:S01]  /*1c200*/  FMNMX3.FTZ R68, R0, R69, R65, !PT ;  /* 0x0000004500447276 */ /* 0x000fe20007810041 */
[----:B------:R-:W-:Y:S01]  /*1c210*/  STL [R1+0x58], R236 ;  /* 0x000058ec01007387 */ /* 0x000fe20000100800 */
[----:B------:R-:W-:Y:S02]  /*1c220*/  FSEL R7, R7, -INF , !P1 ;  /* 0xff80000007077808 */ /* 0x000fe40004800000 */
[----:B------:R-:W-:Y:S01]  /*1c230*/  ISETP.GE.AND P1, PT, R40, R230, PT ;  /* 0x000000e62800720c */ /* 0x000fe20003f26270 */
[----:B------:R-:W-:Y:S01]  /*1c240*/  STL [R1+0x5c], R231 ;  /* 0x00005ce701007387 */ /* 0x000fe20000100800 */
[----:B------:R-:W-:Y:S02]  /*1c250*/  FMNMX3.FTZ R3, R3, R111, R100, !PT ;  /* 0x0000006f03037276 */ /* 0x000fe40007810064 */
[----:B------:R-:W-:Y:S01]  /*1c260*/  FMNMX3.FTZ R68, R68, R75, R73, !PT ;  /* 0x0000004b44447276 */ /* 0x000fe20007810049 */
[----:B------:R1:W-:Y:S01]  /*1c270*/  STL [R1+0x60], R230 ;  /* 0x000060e601007387 */ /* 0x0003e20000100800 */
[----:B------:R-:W-:Y:S02]  /*1c280*/  FSEL R6, R6, -INF , !P1 ;  /* 0xff80000006067808 */ /* 0x000fe40004800000 */
[-C--:B------:R-:W-:Y:S01]  /*1c290*/  ISETP.GE.AND P1, PT, R2, R232.reuse, PT ;  /* 0x000000e80200720c */ /* 0x080fe20003f26270 */
[----:B------:R-:W-:Y:S01]  /*1c2a0*/  STL [R1+0x64], R233 ;  /* 0x000064e901007387 */ /* 0x000fe20000100800 */
[----:B------:R-:W-:Y:S02]  /*1c2b0*/  FMNMX3.FTZ R83, R3, R115, R104, !PT ;  /* 0x0000007303537276 */ /* 0x000fe40007810068 */
[----:B------:R-:W-:Y:S01]  /*1c2c0*/  FMNMX3.FTZ R2, R68, R81, R77, !PT ;  /* 0x0000005144027276 */ /* 0x000fe2000781004d */
[----:B------:R-:W-:Y:S01]  /*1c2d0*/  STL [R1+0x68], R232 ;  /* 0x000068e801007387 */ /* 0x000fe20000100800 */
[----:B------:R-:W-:Y:S02]  /*1c2e0*/  FSEL R252, R114, -INF , !P1 ;  /* 0xff80000072fc7808 */ /* 0x000fe40004800000 */
[----:B------:R-:W-:Y:S01]  /*1c2f0*/  FMNMX3.FTZ R0, R2, R7, R6, !PT ;  /* 0x0000000702007276 */ /* 0x000fe20007810006 */
[----:B------:R-:W3:Y:S01]  /*1c300*/  SHFL.BFLY PT, R66, R83, 0x2, 0x1f ;  /* 0x0c401f0053427f89 */ /* 0x000ee200000e0000 */
[----:B------:R-:W-:Y:S02]  /*1c310*/  ISETP.GE.AND P1, PT, R62, R232, PT ;  /* 0x000000e83e00720c */ /* 0x000fe40003f26270 */
[----:B------:R-:W-:Y:S05]  /*1c320*/  ISETP.GT.AND P0, PT, R202, R40, PT ;  /* 0x00000028ca00720c */ /* 0x000fea0003f04270 */
[----:B------:R-:W4:Y:S01]  /*1c330*/  SHFL.BFLY PT, R3, R0, 0x2, 0x1f ;  /* 0x0c401f0000037f89 */ /* 0x000f2200000e0000 */
[----:B------:R-:W-:Y:S02]  /*1c340*/  FSEL R229, R64, -INF , !P1 ;  /* 0xff80000040e57808 */ /* 0x000fe40004800000 */
[----:B------:R-:W-:Y:S05]  /*1c350*/  ISETP.GE.AND P1, PT, R60, R233, PT ;  /* 0x000000e93c00720c */ /* 0x000fea0003f26270 */
[----:B------:R-:W-:Y:S01]  /*1c360*/  STL [R1+0x6c], R192 ;  /* 0x00006cc001007387 */ /* 0x000fe20000100800 */
[----:B------:R-:W-:Y:S02]  /*1c370*/  ISETP.GT.AND P3, PT, R215, R201, PT ;  /* 0x000000c9d700720c */ /* 0x000fe40003f64270 */
[----:B------:R-:W-:Y:S02]  /*1c380*/  FSEL R129, R129, -INF , !P0 ;  /* 0xff80000081817808 */ /* 0x000fe40004000000 */
[----:B-1----:R-:W-:Y:S02]  /*1c390*/  FSEL R230, R116, -INF , !P1 ;  /* 0xff80000074e67808 */ /* 0x002fe40004800000 */
[----:B------:R-:W-:Y:S02]  /*1c3a0*/  ISETP.GE.AND P1, PT, R53, R233, PT ;  /* 0x000000e93500720c */ /* 0x000fe40003f26270 */
[----:B------:R-:W-:Y:S02]  /*1c3b0*/  FSEL R130, R130, -INF , !P3 ;  /* 0xff80000082827808 */ /* 0x000fe40005800000 */
[----:B------:R-:W-:Y:S02]  /*1c3c0*/  FSEL R231, R117, -INF , !P1 ;  /* 0xff80000075e77808 */ /* 0x000fe40004800000 */
[----:B------:R-:W-:Y:S01]  /*1c3d0*/  ISETP.GE.AND P1, PT, R60, R232, PT ;  /* 0x000000e83c00720c */ /* 0x000fe20003f26270 */
[----:B------:R-:W-:Y:S01]  /*1c3e0*/  IMAD.U32 R60, RZ, RZ, UR23 ;  /* 0x00000017ff3c7e24 */ /* 0x000fe2000f8e00ff */
[----:B------:R-:W-:Y:S01]  /*1c3f0*/  ISETP.GT.AND P2, PT, R215, R40, PT ;  /* 0x00000028d700720c */ /* 0x000fe20003f44270 */
[----:B------:R-:W-:Y:S01]  /*1c400*/  UIADD3 UR23, UPT, UPT, UR23, 0x3, URZ ;  /* 0x0000000317177890 */ /* 0x000fe2000fffe0ff */
[----:B---3--:R-:W-:Y:S02]  /*1c410*/  FMNMX.FTZ R2, R83, R66, !PT ;  /* 0x0000004253027209 */ /* 0x008fe40007810000 */
[----:B------:R-:W-:Y:S02]  /*1c420*/  FSEL R209, R118, -INF , !P1 ;  /* 0xff80000076d17808 */ /* 0x000fe40004800000 */
[----:B----4-:R-:W-:Y:S01]  /*1c430*/  FMNMX.FTZ R3, R0, R3, !PT ;  /* 0x0000000300037209 */ /* 0x010fe20007810000 */
[----:B------:R-:W1:Y:S01]  /*1c440*/  SHFL.BFLY PT, R83, R2, 0x1, 0x1f ;  /* 0x0c201f0002537f89 */ /* 0x000e6200000e0000 */
[-C--:B------:R-:W-:Y:S01]  /*1c450*/  ISETP.GE.AND P1, PT, R53, R232.reuse, PT ;  /* 0x000000e83500720c */ /* 0x080fe20003f26270 */
[----:B------:R-:W-:Y:S01]  /*1c460*/  IMAD.U32 R53, RZ, RZ, UR7 ;  /* 0x00000007ff357e24 */ /* 0x000fe2000f8e00ff */
[----:B--2---:R-:W-:Y:S05]  /*1c470*/  LOP3.LUT R60, R60, UR33, R223, 0x96, !PT ;  /* 0x000000213c3c7c12 */ /* 0x004fea000f8e96df */
[----:B------:R-:W2:Y:S01]  /*1c480*/  SHFL.BFLY PT, R0, R3, 0x1, 0x1f ;  /* 0x0c201f0003007f89 */ /* 0x000ea200000e0000 */
[----:B------:R-:W-:Y:S01]  /*1c490*/  ISETP.GE.AND P0, PT, R40, R233, PT ;  /* 0x000000e92800720c */ /* 0x000fe20003f06270 */
[----:B------:R-:W-:Y:S01]  /*1c4a0*/  UIADD3 UR7, UPT, UPT, UR32, -0x255992d5, URZ ;  /* 0xdaa66d2b20077890 */ /* 0x000fe2000fffe0ff */
[----:B------:R-:W-:Y:S01]  /*1c4b0*/  LOP3.LUT R53, R223, UR33, R53, 0x96, !PT ;  /* 0x00000021df357c12 */ /* 0x000fe2000f8e9635 */
[----:B------:R-:W-:Y:S01]  /*1c4c0*/  IMAD.WIDE.U32 R124, R60, -0x326172a9, RZ ;  /* 0xcd9e8d573c7c7825 */ /* 0x000fe200078e00ff */
[----:B------:R-:W-:Y:S02]  /*1c4d0*/  ISETP.GE.AND P3, PT, R40, R232, PT ;  /* 0x000000e82800720c */ /* 0x000fe40003f66270 */
[----:B------:R-:W-:Y:S01]  /*1c4e0*/  ISETP.GT.AND P6, PT, R202, R201, PT ;  /* 0x000000c9ca00720c */ /* 0x000fe20003fc4270 */
[----:B------:R-:W-:Y:S01]  /*1c4f0*/  IMAD.WIDE.U32 R122, R53, -0x326172a9, RZ ;  /* 0xcd9e8d57357a7825 */ /* 0x000fe200078e00ff */
[C---:B------:R-:W-:Y:S02]  /*1c500*/  LOP3.LUT R53, R125.reuse, R240, RZ, 0x3c, !PT ;  /* 0x000000f07d357212 */ /* 0x040fe400078e3cff */
[C---:B------:R-:W-:Y:S02]  /*1c510*/  LOP3.LUT R126, R124.reuse, R239, RZ, 0x3c, !PT ;  /* 0x000000ef7c7e7212 */ /* 0x040fe400078e3cff */
[----:B------:R-:W-:Y:S01]  /*1c520*/  LOP3.LUT R40, R125, R242, RZ, 0x3c, !PT ;  /* 0x000000f27d287212 */ /* 0x000fe200078e3cff */
[----:B------:R-:W-:Y:S01]  /*1c530*/  IMAD.WIDE.U32 R106, R53, -0x2daee0ad, RZ ;  /* 0xd2511f53356a7825 */ /* 0x000fe200078e00ff */
[----:B------:R-:W-:Y:S02]  /*1c540*/  LOP3.LUT R124, R124, R241, RZ, 0x3c, !PT ;  /* 0x000000f17c7c7212 */ /* 0x000fe400078e3cff */
[----:B------:R-:W-:Y:S01]  /*1c550*/  FSEL R207, R119, -INF , !P1 ;  /* 0xff80000077cf7808 */ /* 0x000fe20004800000 */
[----:B------:R-:W-:Y:S01]  /*1c560*/  IMAD.WIDE.U32 R126, R126, -0x2daee0ad, RZ ;  /* 0xd2511f537e7e7825 */ /* 0x000fe200078e00ff */
[----:B------:R-:W-:Y:S02]  /*1c570*/  ISETP.GE.AND P1, PT, R201, R233, PT ;  /* 0x000000e9c900720c */ /* 0x000fe40003f26270 */
[----:B-1----:R-:W-:Y:S01]  /*1c580*/  FMNMX.FTZ R2, R2, R83, !PT ;  /* 0x0000005302027209 */ /* 0x002fe20007810000 */
[----:B------:R-:W-:Y:S01]  /*1c590*/  IMAD.WIDE.U32 R108, R40, -0x2daee0ad, RZ ;  /* 0xd2511f53286c7825 */ /* 0x000fe200078e00ff */
[----:B------:R-:W-:Y:S02]  /*1c5a0*/  FSEL R128, R128, -INF , !P6 ;  /* 0xff80000080807808 */ /* 0x000fe40007000000 */
[C---:B------:R-:W-:Y:S01]  /*1c5b0*/  LOP3.LUT R62, R123.reuse, R240, RZ, 0x3c, !PT ;  /* 0x000000f07b3e7212 */ /* 0x040fe200078e3cff */
[----:B------:R-:W-:Y:S01]  /*1c5c0*/  IMAD.WIDE.U32 R124, R124, -0x2daee0ad, RZ ;  /* 0xd2511f537c7c7825 */ /* 0x000fe200078e00ff */
[----:B------:R-:W-:Y:S02]  /*1c5d0*/  LOP3.LUT R60, R123, R242, RZ, 0x3c, !PT ;  /* 0x000000f27b3c7212 */ /* 0x000fe400078e3cff */
[----:B------:R-:W-:Y:S01]  /*1c5e0*/  ISETP.GE.AND P6, PT, R201, R232, PT ;  /* 0x000000e8c900720c */ /* 0x000fe20003fc6270 */
[----:B------:R-:W-:Y:S01]  /*1c5f0*/  FMUL.FTZ R119, R2, UR4 ;  /* 0x0000000402777c20 */ /* 0x000fe20008410000 */
[----:B------:R-:W-:Y:S01]  /*1c600*/  LOP3.LUT R120, R122, R239, RZ, 0x3c, !PT ;  /* 0x000000ef7a787212 */ /* 0x000fe200078e3cff */
[----:B------:R-:W-:Y:S01]  /*1c610*/  IMAD.WIDE.U32 R84, R62, -0x2daee0ad, RZ ;  /* 0xd2511f533e547825 */ /* 0x000fe200078e00ff */
[----:B--2---:R-:W-:Y:S02]  /*1c620*/  FMNMX.FTZ R0, R3, R0, !PT ;  /* 0x0000000003007209 */ /* 0x004fe40007810000 */
[----:B------:R-:W-:Y:S01]  /*1c630*/  FSEL R232, R128, -INF , !P1 ;  /* 0xff80000080e87808 */ /* 0x000fe20004800000 */
[----:B------:R-:W-:Y:S01]  /*1c640*/  IMAD.WIDE.U32 R116, R60, -0x2daee0ad, RZ ;  /* 0xd2511f533c747825 */ /* 0x000fe200078e00ff */
[----:B------:R-:W-:Y:S02]  /*1c650*/  LOP3.LUT R122, R122, R241, RZ, 0x3c, !PT ;  /* 0x000000f17a7a7212 */ /* 0x000fe400078e3cff */
[----:B------:R-:W-:Y:S01]  /*1c660*/  FSETP.NEU.FTZ.AND P1, PT, R2, -INF , PT ;  /* 0xff8000000200780b */ /* 0x000fe20003f3d000 */
[----:B------:R-:W-:Y:S01]  /*1c670*/  FMUL.FTZ R82, R0, UR4 ;  /* 0x0000000400527c20 */ /* 0x000fe20008410000 */
[----:B------:R-:W-:Y:S01]  /*1c680*/  LOP3.LUT R40, R246, UR15, R107, 0x96, !PT ;  /* 0x0000000ff6287c12 */ /* 0x000fe2000f8e966b */
[----:B------:R-:W-:Y:S01]  /*1c690*/  IMAD.WIDE.U32 R120, R120, -0x2daee0ad, RZ ;  /* 0xd2511f5378787825 */ /* 0x000fe200078e00ff */
[----:B------:R-:W-:Y:S02]  /*1c6a0*/  LOP3.LUT R53, R250, UR15, R109, 0x96, !PT ;  /* 0x0000000ffa357c12 */ /* 0x000fe4000f8e966d */
[----:B------:R-:W-:Y:S01]  /*1c6b0*/  LOP3.LUT R108, R108, UR14, R125, 0x96, !PT ;  /* 0x0000000e6c6c7c12 */ /* 0x000fe2000f8e967d */
[----:B------:R-:W-:Y:S01]  /*1c6c0*/  IMAD.WIDE.U32 R122, R122, -0x2daee0ad, RZ ;  /* 0xd2511f537a7a7825 */ /* 0x000fe200078e00ff */
[----:B------:R-:W-:Y:S02]  /*1c6d0*/  FSEL R233, R129, -INF , !P0 ;  /* 0xff80000081e97808 */ /* 0x000fe40004000000 */
[----:B------:R-:W-:Y:S01]  /*1c6e0*/  FSEL R119, R119, RZ, P1 ;  /* 0x000000ff77777208 */ /* 0x000fe20000800000 */
[----:B------:R-:W-:Y:S01]  /*1c6f0*/  IMAD.WIDE.U32 R112, R40, -0x326172a9, RZ ;  /* 0xcd9e8d5728707825 */ /* 0x000fe200078e00ff */
[----:B------:R-:W-:Y:S02]  /*1c700*/  FSETP.NEU.FTZ.AND P0, PT, R0, -INF , PT ;  /* 0xff8000000000780b */ /* 0x000fe40003f1d000 */
[----:B------:R-:W-:Y:S01]  /*1c710*/  LOP3.LUT R3, R246, UR15, R85, 0x96, !PT ;  /* 0x0000000ff6037c12 */ /* 0x000fe2000f8e9655 */
[----:B------:R-:W-:Y:S01]  /*1c720*/  IMAD.WIDE.U32 R86, R53, -0x326172a9, RZ ;  /* 0xcd9e8d5735567825 */ /* 0x000fe200078e00ff */
[----:B------:R-:W-:Y:S02]  /*1c730*/  LOP3.LUT R60, R250, UR15, R117, 0x96, !PT ;  /* 0x0000000ffa3c7c12 */ /* 0x000fe4000f8e9675 */
[----:B------:R-:W-:Y:S01]  /*1c740*/  FSEL R82, R82, RZ, P0 ;  /* 0x000000ff52527208 */ /* 0x000fe20000000000 */
[----:B------:R-:W-:Y:S01]  /*1c750*/  IMAD.WIDE.U32 R108, R108, -0x326172a9, RZ ;  /* 0xcd9e8d576c6c7825 */ /* 0x000fe200078e00ff */
[----:B------:R-:W-:Y:S02]  /*1c760*/  LOP3.LUT R84, R84, UR14, R121, 0x96, !PT ;  /* 0x0000000e54547c12 */ /* 0x000fe4000f8e9679 */
[----:B------:R-:W-:Y:S01]  /*1c770*/  LOP3.LUT R116, R116, UR14, R123, 0x96, !PT ;  /* 0x0000000e74747c12 */ /* 0x000fe2000f8e967b */
[----:B------:R-:W-:Y:S01]  /*1c780*/  FFMA.FTZ R174, R174, UR4, -R119 ;  /* 0x00000004aeae7c23 */ /* 0x000fe20008010877 */
[----:B------:R-:W-:Y:S01]  /*1c790*/  LOP3.LUT R40, R244, UR7, R113, 0x96, !PT ;  /* 0x00000007f4287c12 */ /* 0x000fe2000f8e9671 */
[--C-:B------:R-:W-:Y:S01]  /*1c7a0*/  FFMA.FTZ R237, R81, UR4, -R82.reuse ;  /* 0x0000000451ed7c23 */ /* 0x100fe20008010852 */
[----:B------:R-:W-:Y:S01]  /*1c7b0*/  LOP3.LUT R53, R248, UR7, R87, 0x96, !PT ;  /* 0x00000007f8357c12 */ /* 0x000fe2000f8e9657 */
[----:B------:R1:W-:Y:S01]  /*1c7c0*/  MUFU.EX2 R225, R174 ;  /* 0x000000ae00e17308 */ /* 0x0003e20000000800 */
[----:B------:R-:W-:Y:S01]  /*1c7d0*/  LOP3.LUT R86, R86, UR10, R109, 0x96, !PT ;  /* 0x0000000a56567c12 */ /* 0x000fe2000f8e966d */
[----:B------:R-:W-:Y:S01]  /*1c7e0*/  IMAD.WIDE.U32 R90, R3, -0x326172a9, RZ ;  /* 0xcd9e8d57035a7825 */ /* 0x000fe200078e00ff */
[----:B------:R-:W-:Y:S02]  /*1c7f0*/  LOP3.LUT R106, R106, UR14, R127, 0x96, !PT ;  /* 0x0000000e6a6a7c12 */ /* 0x000fe4000f8e967f */
[----:B------:R-:W-:Y:S01]  /*1c800*/  FSEL R131, R131, -INF , !P2 ;  /* 0xff80000083837808 */ /* 0x000fe20005000000 */
[----:B------:R-:W-:Y:S01]  /*1c810*/  IMAD.WIDE.U32 R88, R60, -0x326172a9, RZ ;  /* 0xcd9e8d573c587825 */ /* 0x000fe200078e00ff */
[----:B------:R-:W-:Y:S03]  /*1c820*/  LOP3.LUT R3, R244, UR7, R91, 0x96, !PT ;  /* 0x00000007f4037c12 */ /* 0x000fe6000f8e965b */
[--C-:B------:R-:W-:Y:S01]  /*1c830*/  FFMA.FTZ R214, R187, UR4, -R82.reuse ;  /* 0x00000004bbd67c23 */ /* 0x100fe20008010852 */
[----:B------:R-:W-:Y:S01]  /*1c840*/  IMAD.WIDE.U32 R84, R84, -0x326172a9, RZ ;  /* 0xcd9e8d5754547825 */ /* 0x000fe200078e00ff */
[----:B------:R-:W-:Y:S03]  /*1c850*/  LOP3.LUT R62, R248, UR7, R89, 0x96, !PT ;  /* 0x00000007f83e7c12 */ /* 0x000fe6000f8e9659 */
[--C-:B------:R-:W-:Y:S01]  /*1c860*/  FFMA.FTZ R198, R171, UR4, -R119.reuse ;  /* 0x00000004abc67c23 */ /* 0x100fe20008010877 */
[----:B------:R-:W-:Y:S01]  /*1c870*/  FFMA.FTZ R187, R170, UR4, -R119 ;  /* 0x00000004aabb7c23 */ /* 0x000fe20008010877 */
[----:B------:R-:W-:Y:S01]  /*1c880*/  LOP3.LUT R90, R90, UR10, R85, 0x96, !PT ;  /* 0x0000000a5a5a7c12 */ /* 0x000fe2000f8e9655 */
[----:B------:R-:W-:Y:S04]  /*1c890*/  IMAD.WIDE.U32 R116, R116, -0x326172a9, RZ ;  /* 0xcd9e8d5774747825 */ /* 0x000fe800078e00ff */
[--C-:B------:R-:W-:Y:S01]  /*1c8a0*/  FFMA.FTZ R236, R104, UR4, -R119.reuse ;  /* 0x0000000468ec7c23 */ /* 0x100fe20008010877 */
[----:B------:R-:W-:Y:S01]  /*1c8b0*/  MUFU.EX2 R214, R214 ;  /* 0x000000d600d67308 */ /* 0x000fe20000000800 */
[----:B------:R-:W-:Y:S01]  /*1c8c0*/  FFMA.FTZ R238, R111, UR4, -R119 ;  /* 0x000000046fee7c23 */ /* 0x000fe20008010877 */
[----:B------:R-:W-:Y:S01]  /*1c8d0*/  IMAD.WIDE.U32 R170, R40, -0x2daee0ad, RZ ;  /* 0xd2511f5328aa7825 */ /* 0x000fe200078e00ff */
[----:B------:R-:W-:Y:S03]  /*1c8e0*/  LOP3.LUT R88, R88, UR10, R117, 0x96, !PT ;  /* 0x0000000a58587c12 */ /* 0x000fe6000f8e9675 */
[----:B------:R-:W-:Y:S01]  /*1c8f0*/  FFMA.FTZ R234, R100, UR4, -R119 ;  /* 0x0000000464ea7c23 */ /* 0x000fe20008010877 */
[----:B------:R-:W-:Y:S01]  /*1c900*/  IMAD.WIDE.U32 R128, R53, -0x2daee0ad, RZ ;  /* 0xd2511f5335807825 */ /* 0x000fe200078e00ff */
[----:B------:R-:W-:Y:S02]  /*1c910*/  LOP3.LUT R60, R126, UR13, R171, 0x96, !PT ;  /* 0x0000000d7e3c7c12 */ /* 0x000fe4000f8e96ab */
        /* <DEDUP_REMOVED lines=8> */
[--C-:B-1----:R-:W-:Y:S01]  /*1c9a0*/  FFMA.FTZ R174, R30, UR4, -R82.reuse ;  /* 0x000000041eae7c23 */ /* 0x102fe20008010852 */
[----:B------:R-:W-:Y:S04]  /*1c9b0*/  IMAD.WIDE.U32 R124, R3, -0x2daee0ad, RZ ;  /* 0xd2511f53037c7825 */ /* 0x000fe800078e00ff */
[--C-:B------:R-:W-:Y:S01]  /*1c9c0*/  FFMA.FTZ R219, R45, UR4, -R82.reuse ;  /* 0x000000042ddb7c23 */ /* 0x100fe20008010852 */
[--C-:B------:R-:W-:Y:S01]  /*1c9d0*/  FFMA.FTZ R217, R73, UR4, -R82.reuse ;  /* 0x0000000449d97c23 */ /* 0x100fe20008010852 */
[----:B------:R-:W-:Y:S01]  /*1c9e0*/  IMAD.WIDE.U32 R200, R62, -0x2daee0ad, RZ ;  /* 0xd2511f533ec87825 */ /* 0x000fe200078e00ff */
[----:B------:R-:W-:Y:S01]  /*1c9f0*/  LOP3.LUT R3, R120, UR13, R125, 0x96, !PT ;  /* 0x0000000d78037c12 */ /* 0x000fe2000f8e967d */
[----:B------:R-:W-:Y:S02]  /*1ca00*/  MUFU.EX2 R174, R174 ;  /* 0x000000ae00ae7308 */ /* 0x000fe40000000800 */
[----:B------:R-:W-:Y:S01]  /*1ca10*/  FFMA.FTZ R216, R65, UR4, -R82 ;  /* 0x0000000441d87c23 */ /* 0x000fe20008010852 */
[----:B------:R-:W-:Y:S01]  /*1ca20*/  IMAD.WIDE.U32 R90, R90, -0x2daee0ad, RZ ;  /* 0xd2511f535a5a7825 */ /* 0x000fe200078e00ff */
[----:B------:R-:W-:Y:S03]  /*1ca30*/  LOP3.LUT R120, R122, UR13, R201, 0x96, !PT ;  /* 0x0000000d7a787c12 */ /* 0x000fe6000f8e96c9 */
[----:B------:R-:W-:Y:S01]  /*1ca40*/  FFMA.FTZ R199, R193, UR4, -R119 ;  /* 0x00000004c1c77c23 */ /* 0x000fe20008010877 */
[----:B------:R-:W-:Y:S01]  /*1ca50*/  IMAD.WIDE.U32 R88, R88, -0x2daee0ad, RZ ;  /* 0xd2511f5358587825 */ /* 0x000fe200078e00ff */
[----:B------:R-:W-:Y:S02]  /*1ca60*/  LOP3.LUT R122, R124, UR12, R91, 0x96, !PT ;  /* 0x0000000c7c7a7c12 */ /* 0x000fe4000f8e965b */
[----:B------:R-:W-:Y:S01]  /*1ca70*/  FMNMX3.FTZ R91, R165, R5, R4, !PT ;  /* 0x00000005a55b7276 */ /* 0x000fe20007810004 */
[----:B------:R-:W-:Y:S01]  /*1ca80*/  IMAD.WIDE.U32 R126, R126, -0x326172a9, RZ ;  /* 0xcd9e8d577e7e7825 */ /* 0x000fe200078e00ff */
[----:B------:R-:W-:Y:S02]  /*1ca90*/  MUFU.EX2 R199, R199 ;  /* 0x000000c700c77308 */ /* 0x000fe40000000800 */
[----:B------:R-:W-:Y:S01]  /*1caa0*/  FMNMX3.FTZ R91, R91, R175, R172, !PT ;  /* 0x000000af5b5b7276 */ /* 0x000fe200078100ac */
[----:B------:R-:W-:Y:S01]  /*1cab0*/  IMAD.WIDE.U32 R124, R53, -0x326172a9, RZ ;  /* 0xcd9e8d57357c7825 */ /* 0x000fe200078e00ff */
[----:B------:R-:W-:Y:S02]  /*1cac0*/  LOP3.LUT R53, R200, UR12, R89, 0x96, !PT ;  /* 0x0000000cc8357c12 */ /* 0x000fe4000f8e9659 */
[----:B------:R-:W-:Y:S01]  /*1cad0*/  PRMT R87, R126, 0x7773, RZ ;  /* 0x000077737e577816 */ /* 0x000fe200000000ff */
[----:B------:R-:W-:Y:S01]  /*1cae0*/  IMAD.WIDE.U32 R106, R106, -0x326172a9, RZ ;  /* 0xcd9e8d576a6a7825 */ /* 0x000fe200078e00ff */
[C---:B------:R-:W-:Y:S02]  /*1caf0*/  PRMT R30, R126.reuse, 0x7772, RZ ;  /* 0x000077727e1e7816 */ /* 0x040fe400000000ff */
[----:B------:R-:W-:Y:S01]  /*1cb00*/  PRMT R89, R126, 0x7771, RZ ;  /* 0x000077717e597816 */ /* 0x000fe200000000ff */
[----:B------:R-:W-:Y:S01]  /*1cb10*/  IMAD.MOV.U32 R98, RZ, RZ, R126 ;  /* 0x000000ffff627224 */ /* 0x000fe200078e007e */
[----:B------:R-:W-:Y:S01]  /*1cb20*/  LOP3.LUT R112, R112, UR10, R107, 0x96, !PT ;  /* 0x0000000a70707c12 */ /* 0x000fe2000f8e966b */
[----:B------:R-:W-:Y:S01]  /*1cb30*/  FFMA.FTZ R126, R25, UR4, -R82 ;  /* 0x00000004197e7c23 */ /* 0x000fe20008010852 */
[----:B------:R-:W-:Y:S01]  /*1cb40*/  FMNMX3.FTZ R25, R164, R168, R179, !PT ;  /* 0x000000a8a4197276 */ /* 0x000fe200078100b3 */
[----:B------:R-:W-:Y:S01]  /*1cb50*/  FFMA.FTZ R215, R93, UR4, -R119 ;  /* 0x000000045dd77c23 */ /* 0x000fe20008010877 */
[----:B------:R-:W-:Y:S01]  /*1cb60*/  FMNMX3.FTZ R91, R91, R9, R8, !PT ;  /* 0x000000095b5b7276 */ /* 0x000fe20007810008 */
[----:B------:R-:W-:Y:S01]  /*1cb70*/  IMAD.WIDE.U32 R120, R120, -0x326172a9, RZ ;  /* 0xcd9e8d5778787825 */ /* 0x000fe200078e00ff */
[----:B------:R-:W-:Y:S01]  /*1cb80*/  FMNMX3.FTZ R25, R25, R177, R176, !PT ;  /* 0x000000b119197276 */ /* 0x000fe200078100b0 */
[----:B------:R-:W-:Y:S01]  /*1cb90*/  MUFU.EX2 R126, R126 ;  /* 0x0000007e007e7308 */ /* 0x000fe20000000800 */
[----:B------:R-:W-:Y:S01]  /*1cba0*/  FMNMX3.FTZ R91, R91, R34, R33, !PT ;  /* 0x000000225b5b7276 */ /* 0x000fe20007810021 */
[----:B------:R-:W-:Y:S01]  /*1cbb0*/  IMAD.WIDE.U32 R122, R122, -0x326172a9, RZ ;  /* 0xcd9e8d577a7a7825 */ /* 0x000fe200078e00ff */
[----:B------:R-:W-:Y:S02]  /*1cbc0*/  FMNMX3.FTZ R102, R25, R22, R11, !PT ;  /* 0x0000001619667276 */ /* 0x000fe4000781000b */
[----:B------:R-:W-:Y:S01]  /*1cbd0*/  FMNMX3.FTZ R91, R91, R19, R16, !PT ;  /* 0x000000135b5b7276 */ /* 0x000fe20007810010 */
[----:B------:R-:W-:Y:S01]  /*1cbe0*/  FFMA.FTZ R37, R37, UR4, -R82 ;  /* 0x0000000425257c23 */ /* 0x000fe20008010852 */
[----:B------:R-:W-:Y:S01]  /*1cbf0*/  FMNMX3.FTZ R102, R102, R35, R26, !PT ;  /* 0x0000002366667276 */ /* 0x000fe2000781001a */
[----:B------:R-:W-:Y:S01]  /*1cc00*/  FFMA.FTZ R107, R46, UR4, -R119 ;  /* 0x000000042e6b7c23 */ /* 0x000fe20008010877 */
[----:B------:R-:W-:Y:S01]  /*1cc10*/  FMNMX3.FTZ R91, R91, R27, R10, !PT ;  /* 0x0000001b5b5b7276 */ /* 0x000fe2000781000a */
[----:B------:R-:W-:Y:S01]  /*1cc20*/  FFMA.FTZ R171, R185, UR4, -R82 ;  /* 0x00000004b9ab7c23 */ /* 0x000fe20008010852 */
[----:B------:R-:W-:Y:S01]  /*1cc30*/  FMNMX3.FTZ R102, R102, R23, R20, !PT ;  /* 0x0000001766667276 */ /* 0x000fe20007810014 */
[----:B------:R-:W-:Y:S01]  /*1cc40*/  IMAD.WIDE.U32 R112, R112, -0x2daee0ad, RZ ;  /* 0xd2511f5370707825 */ /* 0x000fe200078e00ff */
[----:B------:R-:W-:Y:S01]  /*1cc50*/  LOP3.LUT R64, R106, UR9, R227, 0x96, !PT ;  /* 0x000000096a407c12 */ /* 0x000fe2000f8e96e3 */
[----:B------:R-:W-:Y:S01]  /*1cc60*/  MUFU.EX2 R107, R107 ;  /* 0x0000006b006b7308 */ /* 0x000fe20000000800 */
[----:B------:R-:W-:Y:S01]  /*1cc70*/  FMNMX3.FTZ R102, R102, R32, R29, !PT ;  /* 0x0000002066667276 */ /* 0x000fe2000781001d */
        /* <DEDUP_REMOVED lines=9> */
[----:B------:R-:W-:Y:S01]  /*1cd10*/  LOP3.LUT R68, R116, UR9, R121, 0x96, !PT ;  /* 0x0000000974447c12 */ /* 0x000fe2000f8e9679 */
[----:B------:R-:W-:Y:S01]  /*1cd20*/  IMAD.WIDE.U32 R116, R53, -0x326172a9, RZ ;  /* 0xcd9e8d5735747825 */ /* 0x000fe200078e00ff */
[----:B------:R-:W-:Y:S02]  /*1cd30*/  FMNMX3.FTZ R102, R102, R183, R42, !PT ;  /* 0x000000b766667276 */ /* 0x000fe4000781002a */
[----:B------:R-:W-:Y:S01]  /*1cd40*/  PRMT R106, R128, 0x7771, RZ ;  /* 0x00007771806a7816 */ /* 0x000fe200000000ff */
[----:B------:R-:W-:Y:S01]  /*1cd50*/  IMAD.MOV.U32 R60, RZ, RZ, R128 ;  /* 0x000000ffff3c7224 */ /* 0x000fe200078e0080 */
[----:B------:R-:W-:Y:S01]  /*1cd60*/  FMNMX3.FTZ R102, R102, R212, R195, !PT ;  /* 0x000000d466667276 */ /* 0x000fe200078100c3 */
[----:B------:R-:W-:Y:S01]  /*1cd70*/  FFMA.FTZ R173, R180, UR4, -R119 ;  /* 0x00000004b4ad7c23 */ /* 0x000fe20008010877 */
[----:B------:R-:W-:Y:S01]  /*1cd80*/  PRMT R92, R122, 0x7773, RZ ;  /* 0x000077737a5c7816 */ /* 0x000fe200000000ff */
[--C-:B------:R-:W-:Y:S01]  /*1cd90*/  FFMA.FTZ R196, R169, UR4, -R82.reuse ;  /* 0x00000004a9c47c23 */ /* 0x100fe20008010852 */
[----:B------:R-:W-:Y:S01]  /*1cda0*/  LOP3.LUT R25, R60, 0xff, RZ, 0xc0, !PT ;  /* 0x000000ff3c197812 */ /* 0x000fe200078ec0ff */
[----:B------:R-:W-:Y:S01]  /*1cdb0*/  FFMA.FTZ R169, R205, UR4, -R82 ;  /* 0x00000004cda97c23 */ /* 0x000fe20008010852 */
[----:B------:R-:W-:Y:S01]  /*1cdc0*/  FMNMX3.FTZ R102, R102, R188, R181, !PT ;  /* 0x000000bc66667276 */ /* 0x000fe200078100b5 */
[----:B------:R-:W1:Y:S01]  /*1cdd0*/  MUFU.EX2 R197, R197 ;  /* 0x000000c500c57308 */ /* 0x000e620000000800 */
[----:B------:R-:W-:Y:S01]  /*1cde0*/  PRMT R106, R25, 0x5410, R106 ;  /* 0x00005410196a7816 */ /* 0x000fe2000000006a */
[--C-:B------:R-:W-:Y:S01]  /*1cdf0*/  FFMA.FTZ R105, R182, UR4, -R82.reuse ;  /* 0x00000004b6697c23 */ /* 0x100fe20008010852 */
[----:B------:R-:W-:Y:S01]  /*1ce00*/  FMNMX3.FTZ R25, R91, R18, R17, !PT ;  /* 0x000000125b197276 */ /* 0x000fe20007810011 */
[----:B------:R-:W-:Y:S01]  /*1ce10*/  FFMA.FTZ R91, R38, UR4, -R82 ;  /* 0x00000004265b7c23 */ /* 0x000fe20008010852 */
[----:B------:R-:W-:Y:S01]  /*1ce20*/  FMNMX3.FTZ R102, R102, R243, R204, !PT ;  /* 0x000000f366667276 */ /* 0x000fe200078100cc */
[----:B------:R-:W-:Y:S01]  /*1ce30*/  FFMA.FTZ R104, R77, UR4, -R82 ;  /* 0x000000044d687c23 */ /* 0x000fe20008010852 */
[----:B------:R-:W-:Y:S03]  /*1ce40*/  FMNMX3.FTZ R25, R25, R41, R190, !PT ;  /* 0x0000002919197276 */ /* 0x000fe600078100be */
[----:B------:R-:W-:Y:S01]  /*1ce50*/  MUFU.EX2 R169, R169 ;  /* 0x000000a900a97308 */ /* 0x000fe20000000800 */
[----:B------:R-:W-:Y:S01]  /*1ce60*/  FMNMX3.FTZ R102, R102, R213, R211, !PT ;  /* 0x000000d566667276 */ /* 0x000fe200078100d3 */
[----:B------:R-:W-:Y:S01]  /*1ce70*/  FFMA.FTZ R99, R7, UR4, -R82 ;  /* 0x0000000407637c23 */ /* 0x000fe20008010852 */
[----:B------:R-:W-:Y:S02]  /*1ce80*/  FMNMX3.FTZ R25, R25, R210, R79, !PT ;  /* 0x000000d219197276 */ /* 0x000fe4000781004f */
[----:B------:R-:W-:Y:S01]  /*1ce90*/  FMNMX3.FTZ R102, R102, R228, R221, !PT ;  /* 0x000000e466667276 */ /* 0x000fe200078100dd */
[--C-:B------:R-:W-:Y:S01]  /*1cea0*/  FFMA.FTZ R221, R96, UR4, -R119.reuse ;  /* 0x0000000460dd7c23 */ /* 0x100fe20008010877 */
[----:B------:R-:W-:Y:S03]  /*1ceb0*/  PRMT R53, R122, 0x7772, RZ ;  /* 0x000077727a357816 */ /* 0x000fe600000000ff */
[----:B------:R-:W-:Y:S01]  /*1cec0*/  MUFU.EX2 R99, R99 ;  /* 0x0000006300637308 */ /* 0x000fe20000000800 */
[----:B------:R-:W-:Y:S01]  /*1ced0*/  FMNMX3.FTZ R25, R25, R43, R192, !PT ;  /* 0x0000002b19197276 */ /* 0x000fe200078100c0 */
[----:B------:R-:W-:Y:S01]  /*1cee0*/  FFMA.FTZ R192, R115, UR4, -R119 ;  /* 0x0000000473c07c23 */ /* 0x000fe20008010877 */
[----:B------:R-:W-:Y:S02]  /*1cef0*/  FMNMX3.FTZ R102, R102, R230, R231, !PT ;  /* 0x000000e666667276 */ /* 0x000fe400078100e7 */
[----:B------:R-:W-:Y:S01]  /*1cf00*/  PRMT R53, R53, 0x5410, R92 ;  /* 0x0000541035357816 */ /* 0x000fe2000000005c */
[----:B------:R-:W-:Y:S01]  /*1cf10*/  FFMA.FTZ R92, R36, UR4, -R119 ;  /* 0x00000004245c7c23 */ /* 0x000fe20008010877 */
[----:B------:R-:W-:Y:S03]  /*1cf20*/  FMNMX3.FTZ R25, R25, R208, R191, !PT ;  /* 0x000000d019197276 */ /* 0x000fe600078100bf */
[----:B------:R-:W2:Y:S01]  /*1cf30*/  MUFU.EX2 R196, R196 ;  /* 0x000000c400c47308 */ /* 0x000ea20000000800 */
[C---:B------:R-:W-:Y:S02]  /*1cf40*/  PRMT R40, R128.reuse, 0x7773, RZ ;  /* 0x0000777380287816 */ /* 0x040fe400000000ff */
[----:B------:R-:W-:Y:S01]  /*1cf50*/  PRMT R95, R128, 0x7772, RZ ;  /* 0x00007772805f7816 */ /* 0x000fe200000000ff */
[----:B------:R-:W-:Y:S01]  /*1cf60*/  FFMA.FTZ R128, R31, UR4, -R119 ;  /* 0x000000041f807c23 */ /* 0x000fe20008010877 */
[----:B------:R-:W-:Y:S02]  /*1cf70*/  FMNMX3.FTZ R36, R102, R232, R233, !PT ;  /* 0x000000e866247276 */ /* 0x000fe400078100e9 */
[C---:B------:R-:W-:Y:S03]  /*1cf80*/  PRMT R74, R116.reuse, 0x7773, RZ ;  /* 0x00007773744a7816 */ /* 0x040fe600000000ff */
[----:B------:R3:W-:Y:S01]  /*1cf90*/  MUFU.EX2 R102, R37 ;  /* 0x0000002500667308 */ /* 0x0007e20000000800 */
[----:B------:R-:W-:Y:S01]  /*1cfa0*/  PRMT R31, R116, 0x7772, RZ ;  /* 0x00007772741f7816 */ /* 0x000fe200000000ff */
[----:B------:R-:W4:Y:S01]  /*1cfb0*/  SHFL.BFLY PT, R121, R36, 0x2, 0x1f ;  /* 0x0c401f0024797f89 */ /* 0x000f2200000e0000 */
[----:B------:R-:W-:Y:S02]  /*1cfc0*/  FMNMX3.FTZ R25, R25, R206, R189, !PT ;  /* 0x000000ce19197276 */ /* 0x000fe400078100bd */
[----:B------:R-:W-:Y:S02]  /*1cfd0*/  PRMT R31, R31, 0x5410, R74 ;  /* 0x000054101f1f7816 */ /* 0x000fe4000000004a */
[----:B------:R-:W-:Y:S03]  /*1cfe0*/  FMNMX3.FTZ R74, R25, R252, R229, !PT ;  /* 0x000000fc194a7276 */ /* 0x000fe600078100e5 */
[----:B------:R-:W-:Y:S01]  /*1cff0*/  MUFU.EX2 R128, R128 ;  /* 0x0000008000807308 */ /* 0x000fe20000000800 */
[----:B------:R-:W-:Y:S02]  /*1d000*/  LOP3.LUT R85, R226, UR8, R129, 0x96, !PT ;  /* 0x00000008e2557c12 */ /* 0x000fe4000f8e9681 */
[----:B------:R-:W-:Y:S02]  /*1d010*/  FMNMX3.FTZ R38, R74, R209, R207, !PT ;  /* 0x000000d14a267276 */ /* 0x000fe400078100cf */
[----:B------:R-:W-:Y:S02]  /*1d020*/  FSEL R227, R130, -INF , !P6 ;  /* 0xff80000082e37808 */ /* 0x000fe40007000000 */
[----:B------:R-:W-:Y:S03]  /*1d030*/  FSEL R226, R131, -INF , !P3 ;  /* 0xff80000083e27808 */ /* 0x000fe60005800000 */
[----:B------:R-:W-:Y:S01]  /*1d040*/  MUFU.EX2 R173, R173 ;  /* 0x000000ad00ad7308 */ /* 0x000fe20000000800 */
[----:B------:R-:W-:Y:S02]  /*1d050*/  LOP3.LUT R108, R108, UR9, R125, 0x96, !PT ;  /* 0x000000096c6c7c12 */ /* 0x000fe4000f8e967d */
[----:B------:R-:W-:Y:S02]  /*1d060*/  FMNMX3.FTZ R38, R38, R227, R226, !PT ;  /* 0x000000e326267276 */ /* 0x000fe400078100e2 */
[----:B------:R-:W-:Y:S01]  /*1d070*/  LOP3.LUT R83, R124, UR8, R127, 0x96, !PT ;  /* 0x000000087c537c12 */ /* 0x000fe2000f8e967f */
[----:B------:R-:W-:Y:S01]  /*1d080*/  IMAD.WIDE.U32 R124, R3, -0x326172a9, RZ ;  /* 0xcd9e8d57037c7825 */ /* 0x000fe200078e00ff */
[----:B------:R-:W-:Y:S01]  /*1d090*/  PRMT R62, R116, 0x7771, RZ ;  /* 0x00007771743e7816 */ /* 0x000fe200000000ff */
[----:B---3--:R-:W3:Y:S01]  /*1d0a0*/  SHFL.BFLY PT, R37, R38, 0x2, 0x1f ;  /* 0x0c401f0026257f89 */ /* 0x008ee200000e0000 */
[----:B------:R-:W-:Y:S01]  /*1d0b0*/  LOP3.LUT R46, R98, 0xff, RZ, 0xc0, !PT ;  /* 0x000000ff622e7812 */ /* 0x000fe200078ec0ff */
[----:B------:R-:W-:Y:S01]  /*1d0c0*/  FFMA.FTZ R127, R28, UR4, -R119 ;  /* 0x000000041c7f7c23 */ /* 0x000fe20008010877 */
[----:B------:R-:W-:Y:S01]  /*1d0d0*/  LOP3.LUT R72, R84, UR9, R125, 0x96, !PT ;  /* 0x0000000954487c12 */ /* 0x000fe2000f8e967d */
[----:B------:R-:W-:Y:S01]  /*1d0e0*/  FFMA.FTZ R125, R203, UR4, -R82 ;  /* 0x00000004cb7d7c23 */ /* 0x000fe20008010852 */
[----:B------:R-:W-:Y:S01]  /*1d0f0*/  LOP3.LUT R28, R120, UR8, R117, 0x96, !PT ;  /* 0x00000008781c7c12 */ /* 0x000fe2000f8e9675 */
[----:B------:R-:W-:Y:S01]  /*1d100*/  IMAD.MOV.U32 R84, RZ, RZ, R116 ;  /* 0x000000ffff547224 */ /* 0x000fe200078e0074 */
[----:B----4-:R-:W-:Y:S01]  /*1d110*/  FMNMX.FTZ R36, R36, R121, !PT ;  /* 0x0000007924247209 */ /* 0x010fe20007810000 */
[----:B------:R-:W-:Y:S01]  /*1d120*/  IMAD.WIDE.U32 R116, R64, -0x2daee0ad, RZ ;  /* 0xd2511f5340747825 */ /* 0x000fe200078e00ff */
[----:B------:R-:W-:Y:S01]  /*1d130*/  PRMT R46, R46, 0x5410, R89 ;  /* 0x000054102e2e7816 */ /* 0x000fe20000000059 */
[----:B------:R-:W-:Y:S01]  /*1d140*/  MUFU.EX2 R127, R127 ;  /* 0x0000007f007f7308 */ /* 0x000fe20000000800 */
[----:B------:R-:W-:Y:S01]  /*1d150*/  LOP3.LUT R3, R124, UR8, R123, 0x96, !PT ;  /* 0x000000087c037c12 */ /* 0x000fe2000f8e967b */
[----:B------:R-:W-:Y:S01]  /*1d160*/  IMAD.MOV.U32 R118, RZ, RZ, R116 ;  /* 0x000000ffff767224 */ /* 0x000fe200078e0074 */
[----:B------:R-:W-:Y:S01]  /*1d170*/  LOP3.LUT R70, R112, UR11, R117, 0x96, !PT ;  /* 0x0000000b70467c12 */ /* 0x000fe2000f8e9675 */
[----:B------:R-:W-:Y:S01]  /*1d180*/  FFMA.FTZ R120, R184, UR4, -R82 ;  /* 0x00000004b8787c23 */ /* 0x000fe20008010852 */
[C---:B------:R-:W-:Y:S01]  /*1d190*/  LOP3.LUT R129, R85.reuse, 0xffff, RZ, 0xc0, !PT ;  /* 0x0000ffff55817812 */ /* 0x040fe200078ec0ff */
[----:B------:R-:W-:Y:S01]  /*1d1a0*/  IMAD.WIDE.U32 R112, R72, -0x2daee0ad, RZ ;  /* 0xd2511f5348707825 */ /* 0x000fe200078e00ff */
[----:B------:R-:W-:Y:S03]  /*1d1b0*/  LOP3.LUT R123, R110, 0xff, RZ, 0xc0, !PT ;  /* 0x000000ff6e7b7812 */ /* 0x000fe600078ec0ff */
[----:B------:R-:W4:Y:S01]  /*1d1c0*/  MUFU.EX2 R170, R170 ;  /* 0x000000aa00aa7308 */ /* 0x000f220000000800 */
[----:B------:R-:W-:Y:S01]  /*1d1d0*/  PRMT R66, R122, 0x7771, RZ ;  /* 0x000077717a427816 */ /* 0x000fe200000000ff */
[----:B------:R-:W-:Y:S01]  /*1d1e0*/  IMAD.WIDE.U32 R184, R68, -0x2daee0ad, RZ ;  /* 0xd2511f5344b87825 */ /* 0x000fe200078e00ff */
[----:B------:R-:W-:Y:S01]  /*1d1f0*/  LOP3.LUT R72, R90, UR11, R113, 0x96, !PT ;  /* 0x0000000b5a487c12 */ /* 0x000fe2000f8e9671 */
[----:B------:R-:W1:Y:S01]  /*1d200*/  SHFL.BFLY PT, R121, R36, 0x1, 0x1f ;  /* 0x0c201f0024797f89 */ /* 0x000e6200000e0000 */
[----:B------:R-:W-:Y:S01]  /*1d210*/  PRMT R124, R112, 0x7773, RZ ;  /* 0x00007773707c7816 */ /* 0x000fe200000000ff */
[--C-:B------:R-:W-:Y:S01]  /*1d220*/  FFMA.FTZ R89, R54, UR4, -R119.reuse ;  /* 0x0000000436597c23 */ /* 0x100fe20008010877 */
[----:B------:R-:W-:Y:S01]  /*1d230*/  PRMT R54, R85, 0x7632, R54 ;  /* 0x0000763255367816 */ /* 0x000fe20000000036 */
[--C-:B------:R-:W-:Y:S01]  /*1d240*/  FFMA.FTZ R122, R194, UR4, -R119.reuse ;  /* 0x00000004c27a7c23 */ /* 0x100fe20008010877 */
[----:B------:R-:W-:Y:S01]  /*1d250*/  PRMT R113, R112, 0x7772, RZ ;  /* 0x0000777270717816 */ /* 0x000fe200000000ff */
[--C-:B------:R-:W-:Y:S01]  /*1d260*/  FFMA.FTZ R194, R80, UR4, -R119.reuse ;  /* 0x0000000450c27c23 */ /* 0x100fe20008010877 */
[----:B------:R-:W-:Y:S01]  /*1d270*/  PRMT R74, R112, 0x7771, RZ ;  /* 0x00007771704a7816 */ /* 0x000fe200000000ff */
[----:B------:R-:W-:Y:S01]  /*1d280*/  FFMA.FTZ R80, R103, UR4, -R119 ;  /* 0x0000000467507c23 */ /* 0x000fe20008010877 */
[----:B------:R-:W-:Y:S01]  /*1d290*/  LOP3.LUT R68, R88, UR11, R185, 0x96, !PT ;  /* 0x0000000b58447c12 */ /* 0x000fe2000f8e96b9 */
[----:B------:R-:W-:Y:S01]  /*1d2a0*/  IMAD.MOV.U32 R98, RZ, RZ, R112 ;  /* 0x000000ffff627224 */ /* 0x000fe200078e0070 */
[----:B------:R-:W-:Y:S01]  /*1d2b0*/  LOP3.LUT R112, R85, 0xff, RZ, 0xc0, !PT ;  /* 0x000000ff55707812 */ /* 0x000fe200078ec0ff */
[--C-:B------:R-:W-:Y:S01]  /*1d2c0*/  FFMA.FTZ R88, R52, UR4, -R82.reuse ;  /* 0x0000000434587c23 */ /* 0x100fe20008010852 */
[----:B------:R-:W-:Y:S01]  /*1d2d0*/  SHF.R.U32.HI R85, RZ, 0x18, R85 ;  /* 0x00000018ff557819 */ /* 0x000fe20000011655 */
[----:B------:R-:W-:Y:S01]  /*1d2e0*/  FFMA.FTZ R90, R58, UR4, -R119 ;  /* 0x000000043a5a7c23 */ /* 0x000fe20008010877 */
[----:B------:R-:W-:Y:S01]  /*1d2f0*/  LOP3.LUT R52, R54, 0xff, RZ, 0xc0, !PT ;  /* 0x000000ff36347812 */ /* 0x000fe200078ec0ff */
[----:B------:R-:W-:Y:S01]  /*1d300*/  FFMA.FTZ R54, R57, UR4, -R82 ;  /* 0x0000000439367c23 */ /* 0x000fe20008010852 */
[----:B------:R-:W-:Y:S01]  /*1d310*/  PRMT R66, R123, 0x5410, R66 ;  /* 0x000054107b427816 */ /* 0x000fe20000000042 */
[----:B------:R-:W4:Y:S01]  /*1d320*/  MUFU.EX2 R125, R125 ;  /* 0x0000007d007d7308 */ /* 0x000f220000000800 */
[----:B------:R-:W-:Y:S01]  /*1d330*/  PRMT R110, R52, 0x5410, R85 ;  /* 0x00005410346e7816 */ /* 0x000fe20000000055 */
[----:B------:R-:W-:Y:S01]  /*1d340*/  FFMA.FTZ R185, R63, UR4, -R82 ;  /* 0x000000043fb97c23 */ /* 0x000fe20008010852 */
[----:B---3--:R-:W-:Y:S01]  /*1d350*/  FMNMX.FTZ R52, R38, R37, !PT ;  /* 0x0000002526347209 */ /* 0x008fe20007810000 */
[----:B------:R-:W-:Y:S01]  /*1d360*/  IMAD.WIDE.U32 R108, R108, -0x2daee0ad, RZ ;  /* 0xd2511f536c6c7825 */ /* 0x000fe200078e00ff */
[----:B------:R-:W-:Y:S02]  /*1d370*/  SHF.R.U32.HI R129, RZ, 0x8, R129 ;  /* 0x00000008ff817819 */ /* 0x000fe40000011681 */
[----:B------:R-:W-:Y:S01]  /*1d380*/  PRMT R37, R83, 0x7632, R37 ;  /* 0x0000763253257816 */ /* 0x000fe20000000025 */
[----:B------:R-:W3:Y:S01]  /*1d390*/  SHFL.BFLY PT, R123, R52, 0x1, 0x1f ;  /* 0x0c201f00347b7f89 */ /* 0x000ee200000e0000 */
[----:B------:R-:W-:Y:S01]  /*1d3a0*/  PRMT R95, R95, 0x5410, R40 ;  /* 0x000054105f5f7816 */ /* 0x000fe20000000028 */
[----:B------:R2:W-:Y:S01]  /*1d3b0*/  MUFU.EX2 R85, R54 ;  /* 0x0000003600557308 */ /* 0x0005e20000000800 */
[----:B------:R-:W-:Y:S01]  /*1d3c0*/  PRMT R40, R30, 0x5410, R87 ;  /* 0x000054101e287816 */ /* 0x000fe20000000057 */
[----:B------:R-:W-:Y:S01]  /*1d3d0*/  IMAD.MOV.U32 R114, RZ, RZ, R184 ;  /* 0x000000ffff727224 */ /* 0x000fe200078e00b8 */
[C---:B------:R-:W-:Y:S02]  /*1d3e0*/  PRMT R178, R116.reuse, 0x7773, RZ ;  /* 0x0000777374b27816 */ /* 0x040fe400000000ff */
[----:B------:R-:W-:Y:S02]  /*1d3f0*/  PRMT R87, R116, 0x7772, RZ ;  /* 0x0000777274577816 */ /* 0x000fe400000000ff */
[----:B------:R-:W-:Y:S01]  /*1d400*/  LOP3.LUT R30, R86, UR11, R109, 0x96, !PT ;  /* 0x0000000b561e7c12 */ /* 0x000fe2000f8e966d */
[----:B------:R-:W-:Y:S01]  /*1d410*/  FFMA.FTZ R109, R186, UR4, -R119 ;  /* 0x00000004ba6d7c23 */ /* 0x000fe20008010877 */
[----:B------:R-:W-:Y:S01]  /*1d420*/  PRMT R112, R112, 0x5410, R129 ;  /* 0x0000541070707816 */ /* 0x000fe20000000081 */
[----:B------:R-:W-:Y:S01]  /*1d430*/  FFMA.FTZ R186, R69, UR4, -R82 ;  /* 0x0000000445ba7c23 */ /* 0x000fe20008010852 */
[----:B------:R-:W-:Y:S01]  /*1d440*/  SHF.R.U32.HI R38, RZ, 0x18, R83 ;  /* 0x00000018ff267819 */ /* 0x000fe20000011653 */
[----:B------:R-:W-:Y:S01]  /*1d450*/  MUFU.EX2 R120, R120 ;  /* 0x0000007800787308 */ /* 0x000fe20000000800 */
[----:B------:R-:W-:Y:S02]  /*1d460*/  LOP3.LUT R37, R37, 0xff, RZ, 0xc0, !PT ;  /* 0x000000ff25257812 */ /* 0x000fe400078ec0ff */
[C---:B------:R-:W-:Y:S02]  /*1d470*/  PRMT R86, R108.reuse, 0x7773, RZ ;  /* 0x000077736c567816 */ /* 0x040fe400000000ff */
[----:B------:R-:W-:Y:S02]  /*1d480*/  PRMT R117, R108, 0x7772, RZ ;  /* 0x000077726c757816 */ /* 0x000fe400000000ff */
[----:B------:R-:W-:Y:S03]  /*1d490*/  LOP3.LUT R129, R83, 0xffff, RZ, 0xc0, !PT ;  /* 0x0000ffff53817812 */ /* 0x000fe600078ec0ff */
[----:B------:R-:W4:Y:S01]  /*1d4a0*/  MUFU.EX2 R105, R105 ;  /* 0x0000006900697308 */ /* 0x000f220000000800 */
[----:B------:R-:W-:Y:S01]  /*1d4b0*/  PRMT R57, R87, 0x5410, R178 ;  /* 0x0000541057397816 */ /* 0x000fe200000000b2 */
[----:B------:R-:W-:Y:S01]  /*1d4c0*/  FFMA.FTZ R87, R50, UR4, -R119 ;  /* 0x0000000432577c23 */ /* 0x000fe20008010877 */
[----:B------:R-:W-:Y:S02]  /*1d4d0*/  PRMT R38, R37, 0x5410, R38 ;  /* 0x0000541025267816 */ /* 0x000fe40000000026 */
[----:B-1----:R-:W-:Y:S02]  /*1d4e0*/  FMNMX.FTZ R36, R36, R121, !PT ;  /* 0x0000007924247209 */ /* 0x002fe40007810000 */
[----:B------:R-:W-:Y:S03]  /*1d4f0*/  LOP3.LUT R50, R83, 0xff, RZ, 0xc0, !PT ;  /* 0x000000ff53327812 */ /* 0x000fe600078ec0ff */
[----:B------:R-:W1:Y:S01]  /*1d500*/  MUFU.EX2 R92, R92 ;  /* 0x0000005c005c7308 */ /* 0x000e620000000800 */
[----:B------:R-:W-:Y:S01]  /*1d510*/  SHF.R.U32.HI R129, RZ, 0x8, R129 ;  /* 0x00000008ff817819 */ /* 0x000fe20000011681 */
[----:B------:R-:W-:Y:S01]  /*1d520*/  FMUL.FTZ R58, R36, UR4 ;  /* 0x00000004243a7c20 */ /* 0x000fe20008410000 */
[----:B------:R-:W-:Y:S01]  /*1d530*/  PRMT R37, R117, 0x5410, R86 ;  /* 0x0000541075257816 */ /* 0x000fe20000000056 */
[----:B------:R-:W-:Y:S01]  /*1d540*/  FFMA.FTZ R86, R39, UR4, -R82 ;  /* 0x0000000427567c23 */ /* 0x000fe20008010852 */
[C---:B------:R-:W-:Y:S02]  /*1d550*/  PRMT R117, R3.reuse, 0x7632, R117 ;  /* 0x0000763203757816 */ /* 0x040fe40000000075 */
[----:B------:R-:W-:Y:S01]  /*1d560*/  LOP3.LUT R83, R84, 0xff, RZ, 0xc0, !PT ;  /* 0x000000ff54537812 */ /* 0x000fe200078ec0ff */
[----:B------:R-:W-:Y:S01]  /*1d570*/  FFMA.FTZ R84, R44, UR4, -R119 ;  /* 0x000000042c547c23 */ /* 0x000fe20008010877 */
[----:B------:R-:W-:Y:S01]  /*1d580*/  PRMT R64, R116, 0x7771, RZ ;  /* 0x0000777174407816 */ /* 0x000fe200000000ff */
[----:B------:R-:W1:Y:S01]  /*1d590*/  MUFU.EX2 R88, R88 ;  /* 0x0000005800587308 */ /* 0x000e620000000800 */
[----:B------:R-:W-:Y:S01]  /*1d5a0*/  PRMT R44, R50, 0x5410, R129 ;  /* 0x00005410322c7816 */ /* 0x000fe20000000081 */
[----:B------:R-:W-:Y:S01]  /*1d5b0*/  IMAD.MOV.U32 R116, RZ, RZ, R108 ;  /* 0x000000ffff747224 */ /* 0x000fe200078e006c */
[C---:B--2---:R-:W-:Y:S02]  /*1d5c0*/  LOP3.LUT R54, R3.reuse, 0xffff, RZ, 0xc0, !PT ;  /* 0x0000ffff03367812 */ /* 0x044fe400078ec0ff */
[----:B------:R-:W-:Y:S02]  /*1d5d0*/  LOP3.LUT R39, R3, 0xff, RZ, 0xc0, !PT ;  /* 0x000000ff03277812 */ /* 0x000fe400078ec0ff */
[----:B------:R-:W-:Y:S03]  /*1d5e0*/  SHF.R.U32.HI R50, RZ, 0x18, R3 ;  /* 0x00000018ff327819 */ /* 0x000fe60000011603 */
[----:B------:R-:W-:Y:S01]  /*1d5f0*/  MUFU.EX2 R90, R90 ;  /* 0x0000005a005a7308 */ /* 0x000fe20000000800 */
[----:B------:R-:W-:Y:S02]  /*1d600*/  FSETP.NEU.FTZ.AND P3, PT, R36, -INF , PT ;  /* 0xff8000002400780b */ /* 0x000fe40003f7d000 */
[----:B------:R-:W-:Y:S02]  /*1d610*/  LOP3.LUT R117, R117, 0xff, RZ, 0xc0, !PT ;  /* 0x000000ff75757812 */ /* 0x000fe400078ec0ff */
[----:B------:R-:W-:Y:S01]  /*1d620*/  LOP3.LUT R3, R118, 0xff, RZ, 0xc0, !PT ;  /* 0x000000ff76037812 */ /* 0x000fe200078ec0ff */
[----:B------:R-:W-:Y:S01]  /*1d630*/  FFMA.FTZ R118, R51, UR4, -R82 ;  /* 0x0000000433767c23 */ /* 0x000fe20008010852 */
[----:B------:R-:W-:Y:S01]  /*1d640*/  PRMT R62, R83, 0x5410, R62 ;  /* 0x00005410533e7816 */ /* 0x000fe2000000003e */
[--C-:B------:R-:W-:Y:S01]  /*1d650*/  FFMA.FTZ R51, R71, UR4, -R82.reuse ;  /* 0x0000000447337c23 */ /* 0x100fe20008010852 */
[----:B------:R-:W-:Y:S01]  /*1d660*/  FSEL R130, R58, RZ, P3 ;  /* 0x000000ff3a827208 */ /* 0x000fe20001800000 */
[----:B------:R-:W-:Y:S01]  /*1d670*/  FFMA.FTZ R83, R48, UR4, -R82 ;  /* 0x0000000430537c23 */ /* 0x000fe20008010852 */
[----:B------:R-:W-:Y:S01]  /*1d680*/  PRMT R50, R117, 0x5410, R50 ;  /* 0x0000541075327816 */ /* 0x000fe20000000032 */
[----:B------:R-:W2:Y:S01]  /*1d690*/  MUFU.EX2 R89, R89 ;  /* 0x0000005900597308 */ /* 0x000ea20000000800 */
[----:B------:R-:W-:Y:S01]  /*1d6a0*/  PRMT R60, R108, 0x7771, RZ ;  /* 0x000077716c3c7816 */ /* 0x000fe200000000ff */
[----:B------:R-:W-:Y:S01]  /*1d6b0*/  FFMA.FTZ R205, R168, UR4, -R130 ;  /* 0x00000004a8cd7c23 */ /* 0x000fe20008010882 */
[----:B------:R-:W-:Y:S01]  /*1d6c0*/  PRMT R58, R3, 0x5410, R64 ;  /* 0x00005410033a7816 */ /* 0x000fe20000000040 */
[--C-:B------:R-:W-:Y:S01]  /*1d6d0*/  FFMA.FTZ R168, R35, UR4, -R130.reuse ;  /* 0x0000000423a87c23 */ /* 0x100fe20008010882 */
[----:B------:R-:W-:Y:S01]  /*1d6e0*/  LOP3.LUT R117, R116, 0xff, RZ, 0xc0, !PT ;  /* 0x000000ff74757812 */ /* 0x000fe200078ec0ff */
[----:B------:R-:W-:Y:S01]  /*1d6f0*/  FFMA.FTZ R111, R14, UR4, -R130 ;  /* 0x000000040e6f7c23 */ /* 0x000fe20008010882 */
[----:B------:R-:W-:Y:S03]  /*1d700*/  SHF.R.U32.HI R48, RZ, 0x8, R54 ;  /* 0x00000008ff307819 */ /* 0x000fe60000011636 */
[----:B------:R-:W-:Y:S01]  /*1d710*/  MUFU.EX2 R205, R205 ;  /* 0x000000cd00cd7308 */ /* 0x000fe20000000800 */
[----:B---3--:R-:W-:Y:S01]  /*1d720*/  FMNMX.FTZ R3, R52, R123, !PT ;  /* 0x0000007b34037209 */ /* 0x008fe20007810000 */
[----:B------:R-:W-:Y:S01]  /*1d730*/  FFMA.FTZ R123, R47, UR4, -R82 ;  /* 0x000000042f7b7c23 */ /* 0x000fe20008010852 */
[----:B------:R-:W-:Y:S01]  /*1d740*/  PRMT R54, R117, 0x5410, R60 ;  /* 0x0000541075367816 */ /* 0x000fe2000000003c */
[----:B------:R-:W-:Y:S01]  /*1d750*/  FFMA.FTZ R202, R177, UR4, -R130 ;  /* 0x00000004b1ca7c23 */ /* 0x000fe20008010882 */
[----:B------:R-:W-:Y:S01]  /*1d760*/  PRMT R64, R39, 0x5410, R48 ;  /* 0x0000541027407816 */ /* 0x000fe20000000030 */
[C---:B------:R-:W-:Y:S01]  /*1d770*/  FMUL.FTZ R48, R3.reuse, UR4 ;  /* 0x0000000403307c20 */ /* 0x040fe20008410000 */
[----:B------:R-:W-:Y:S03]  /*1d780*/  PRMT R117, R28, 0x7632, R117 ;  /* 0x000076321c757816 */ /* 0x000fe60000000075 */
[----:B------:R-:W-:Y:S01]  /*1d790*/  MUFU.EX2 R168, R168 ;  /* 0x000000a800a87308 */ /* 0x000fe20000000800 */
[----:B------:R-:W-:Y:S01]  /*1d7a0*/  FSETP.NEU.FTZ.AND P2, PT, R3, -INF , PT ;  /* 0xff8000000300780b */ /* 0x000fe20003f5d000 */
[--C-:B------:R-:W-:Y:S01]  /*1d7b0*/  FFMA.FTZ R177, R176, UR4, -R130.reuse ;  /* 0x00000004b0b17c23 */ /* 0x100fe20008010882 */
[----:B------:R-:W-:Y:S01]  /*1d7c0*/  LOP3.LUT R121, R28, 0xffff, RZ, 0xc0, !PT ;  /* 0x0000ffff1c797812 */ /* 0x000fe200078ec0ff */
[----:B------:R-:W-:Y:S01]  /*1d7d0*/  FFMA.FTZ R176, R22, UR4, -R130 ;  /* 0x0000000416b07c23 */ /* 0x000fe20008010882 */
[----:B------:R-:W-:Y:S01]  /*1d7e0*/  LOP3.LUT R60, R28, 0xff, RZ, 0xc0, !PT ;  /* 0x000000ff1c3c7812 */ /* 0x000fe200078ec0ff */
[----:B------:R-:W-:Y:S01]  /*1d7f0*/  FFMA.FTZ R22, R49, UR4, -R82 ;  /* 0x0000000431167c23 */ /* 0x000fe20008010852 */
[----:B------:R-:W-:Y:S03]  /*1d800*/  SHF.R.U32.HI R28, RZ, 0x18, R28 ;  /* 0x00000018ff1c7819 */ /* 0x000fe6000001161c */
[----:B------:R-:W-:Y:S01]  /*1d810*/  MUFU.EX2 R202, R202 ;  /* 0x000000ca00ca7308 */ /* 0x000fe20000000800 */
[----:B------:R-:W-:Y:S01]  /*1d820*/  LOP3.LUT R117, R117, 0xff, RZ, 0xc0, !PT ;  /* 0x000000ff75757812 */ /* 0x000fe200078ec0ff */
[--C-:B------:R-:W-:Y:S01]  /*1d830*/  FFMA.FTZ R203, R179, UR4, -R130.reuse ;  /* 0x00000004b3cb7c23 */ /* 0x100fe20008010882 */
[----:B------:R-:W-:Y:S01]  /*1d840*/  FSEL R180, R48, RZ, P2 ;  /* 0x000000ff30b47208 */ /* 0x000fe20001000000 */
[--C-:B------:R-:W-:Y:S01]  /*1d850*/  FFMA.FTZ R93, R32, UR4, -R130.reuse ;  /* 0x00000004205d7c23 */ /* 0x100fe20008010882 */
[----:B------:R-:W-:Y:S01]  /*1d860*/  LOP3.LUT R48, R70, 0xffff, RZ, 0xc0, !PT ;  /* 0x0000ffff46307812 */ /* 0x000fe200078ec0ff */
[----:B------:R-:W-:Y:S01]  /*1d870*/  FFMA.FTZ R101, R24, UR4, -R130 ;  /* 0x0000000418657c23 */ /* 0x000fe20008010882 */
[----:B------:R-:W-:Y:S01]  /*1d880*/  PRMT R28, R117, 0x5410, R28 ;  /* 0x00005410751c7816 */ /* 0x000fe2000000001c */
[--C-:B------:R-:W-:Y:S01]  /*1d890*/  FFMA.FTZ R201, R5, UR4, -R180.reuse ;  /* 0x0000000405c97c23 */ /* 0x100fe200080108b4 */
[----:B------:R-:W-:Y:S01]  /*1d8a0*/  PRMT R117, R70, 0x7632, R117 ;  /* 0x0000763246757816 */ /* 0x000fe20000000075 */
[--C-:B------:R-:W-:Y:S01]  /*1d8b0*/  FFMA.FTZ R129, R33, UR4, -R180.reuse ;  /* 0x0000000421817c23 */ /* 0x100fe200080108b4 */
[----:B------:R-:W-:Y:S01]  /*1d8c0*/  PRMT R25, R184, 0x7773, RZ ;  /* 0x00007773b8197816 */ /* 0x000fe200000000ff */
[--C-:B------:R-:W-:Y:S01]  /*1d8d0*/  FFMA.FTZ R193, R4, UR4, -R180.reuse ;  /* 0x0000000404c17c23 */ /* 0x100fe200080108b4 */
[----:B------:R-:W-:Y:S01]  /*1d8e0*/  PRMT R108, R184, 0x7772, RZ ;  /* 0x00007772b86c7816 */ /* 0x000fe200000000ff */
[----:B------:R-:W-:Y:S01]  /*1d8f0*/  FFMA.FTZ R200, R175, UR4, -R180 ;  /* 0x00000004afc87c23 */ /* 0x000fe200080108b4 */
[----:B------:R-:W-:Y:S01]  /*1d900*/  PRMT R39, R113, 0x5410, R124 ;  /* 0x0000541071277816 */ /* 0x000fe2000000007c */
[----:B------:R-:W-:Y:S01]  /*1d910*/  FFMA.FTZ R175, R172, UR4, -R180 ;  /* 0x00000004acaf7c23 */ /* 0x000fe200080108b4 */
[----:B------:R-:W-:Y:S01]  /*1d920*/  LOP3.LUT R113, R70, 0xff, RZ, 0xc0, !PT ;  /* 0x000000ff46717812 */ /* 0x000fe200078ec0ff */
[----:B------:R-:W-:Y:S01]  /*1d930*/  MUFU.EX2 R177, R177 ;  /* 0x000000b100b17308 */ /* 0x000fe20000000800 */
[----:B------:R-:W-:Y:S01]  /*1d940*/  SHF.R.U32.HI R48, RZ, 0x8, R48 ;  /* 0x00000008ff307819 */ /* 0x000fe20000011630 */
[----:B------:R-:W-:Y:S01]  /*1d950*/  IMAD.MOV.U32 R24, RZ, RZ, R185 ;  /* 0x000000ffff187224 */ /* 0x000fe200078e00b9 */
[----:B------:R-:W-:Y:S01]  /*1d960*/  SHF.R.U32.HI R70, RZ, 0x18, R70 ;  /* 0x00000018ff467819 */ /* 0x000fe20000011646 */
[--C-:B------:R-:W-:Y:S01]  /*1d970*/  FFMA.FTZ R172, R76, UR4, -R119.reuse ;  /* 0x000000044cac7c23 */ /* 0x100fe20008010877 */
[----:B------:R-:W-:Y:S01]  /*1d980*/  LOP3.LUT R117, R117, 0xff, RZ, 0xc0, !PT ;  /* 0x000000ff75757812 */ /* 0x000fe200078ec0ff */
[----:B------:R-:W-:Y:S01]  /*1d990*/  FFMA.FTZ R124, R56, UR4, -R119 ;  /* 0x00000004387c7c23 */ /* 0x000fe20008010877 */
[----:B------:R-:W-:Y:S03]  /*1d9a0*/  PRMT R25, R108, 0x5410, R25 ;  /* 0x000054106c197816 */ /* 0x000fe60000000019 */
[----:B------:R-:W-:Y:S01]  /*1d9b0*/  MUFU.EX2 R200, R200 ;  /* 0x000000c800c87308 */ /* 0x000fe20000000800 */
[----:B------:R-:W-:Y:S01]  /*1d9c0*/  PRMT R108, R113, 0x5410, R48 ;  /* 0x00005410716c7816 */ /* 0x000fe20000000030 */
[----:B------:R-:W-:Y:S01]  /*1d9d0*/  FMUL.FTZ R115, R3, UR4 ;  /* 0x0000000403737c20 */ /* 0x000fe20008410000 */
[----:B------:R-:W-:Y:S01]  /*1d9e0*/  SHF.R.U32.HI R121, RZ, 0x8, R121 ;  /* 0x00000008ff797819 */ /* 0x000fe20000011679 */
[----:B------:R-:W-:Y:S01]  /*1d9f0*/  FFMA.FTZ R116, R15, UR4, -R130 ;  /* 0x000000040f747c23 */ /* 0x000fe20008010882 */
[----:B------:R-:W-:Y:S02]  /*1da00*/  LOP3.LUT R113, R98, 0xff, RZ, 0xc0, !PT ;  /* 0x000000ff62717812 */ /* 0x000fe400078ec0ff */
[----:B------:R-:W-:Y:S03]  /*1da10*/  LOP3.LUT R48, R30, 0xffff, RZ, 0xc0, !PT ;  /* 0x0000ffff1e307812 */ /* 0x000fe600078ec0ff */
[----:B------:R-:W-:Y:S01]  /*1da20*/  MUFU.EX2 R175, R175 ;  /* 0x000000af00af7308 */ /* 0x000fe20000000800 */
[----:B------:R-:W-:Y:S02]  /*1da30*/  PRMT R98, R117, 0x5410, R70 ;  /* 0x0000541075627816 */ /* 0x000fe40000000046 */
[----:B------:R-:W-:Y:S02]  /*1da40*/  LOP3.LUT R70, R114, 0xff, RZ, 0xc0, !PT ;  /* 0x000000ff72467812 */ /* 0x000fe400078ec0ff */
[----:B------:R-:W-:Y:S02]  /*1da50*/  LOP3.LUT R114, R72, 0xffff, RZ, 0xc0, !PT ;  /* 0x0000ffff48727812 */ /* 0x000fe400078ec0ff */
[----:B------:R-:W-:Y:S03]  /*1da60*/  PRMT R60, R60, 0x5410, R121 ;  /* 0x000054103c3c7816 */ /* 0x000fe60000000079 */
[----:B------:R-:W-:Y:S01]  /*1da70*/  MUFU.EX2 R201, R201 ;  /* 0x000000c900c97308 */ /* 0x000fe20000000800 */
[----:B------:R-:W-:Y:S02]  /*1da80*/  SHF.R.U32.HI R121, RZ, 0x8, R48 ;  /* 0x00000008ff797819 */ /* 0x000fe40000011630 */
[----:B------:R-:W-:Y:S02]  /*1da90*/  PRMT R74, R113, 0x5410, R74 ;  /* 0x00005410714a7816 */ /* 0x000fe4000000004a */
[----:B------:R-:W-:Y:S02]  /*1daa0*/  PRMT R117, R30, 0x7632, R117 ;  /* 0x000076321e757816 */ /* 0x000fe40000000075 */
[C---:B------:R-:W-:Y:S03]  /*1dab0*/  PRMT R5, R72.reuse, 0x7632, R5 ;  /* 0x0000763248057816 */ /* 0x040fe60000000005 */
[----:B------:R-:W-:Y:S01]  /*1dac0*/  MUFU.EX2 R193, R193 ;  /* 0x000000c100c17308 */ /* 0x000fe20000000800 */
[----:B------:R-:W-:Y:S02]  /*1dad0*/  LOP3.LUT R113, R72, 0xff, RZ, 0xc0, !PT ;  /* 0x000000ff48717812 */ /* 0x000fe400078ec0ff */
[----:B------:R-:W-:Y:S02]  /*1dae0*/  SHF.R.U32.HI R48, RZ, 0x18, R72 ;  /* 0x00000018ff307819 */ /* 0x000fe40000011648 */
[--C-:B------:R-:W-:Y:S02]  /*1daf0*/  SHF.R.U32.HI R72, RZ, 0x8, R114.reuse ;  /* 0x00000008ff487819 */ /* 0x100fe40000011672 */
[----:B------:R-:W-:Y:S03]  /*1db00*/  PRMT R114, R68, 0x7632, R114 ;  /* 0x0000763244727816 */ /* 0x000fe60000000072 */
[----:B------:R-:W-:Y:S01]  /*1db10*/  MUFU.EX2 R203, R203 ;  /* 0x000000cb00cb7308 */ /* 0x000fe20000000800 */
[----:B------:R-:W-:Y:S02]  /*1db20*/  LOP3.LUT R52, R30, 0xff, RZ, 0xc0, !PT ;  /* 0x000000ff1e347812 */ /* 0x000fe400078ec0ff */
[----:B------:R-:W-:Y:S02]  /*1db30*/  SHF.R.U32.HI R30, RZ, 0x18, R30 ;  /* 0x00000018ff1e7819 */ /* 0x000fe4000001161e */
[----:B------:R-:W-:Y:S02]  /*1db40*/  LOP3.LUT R117, R117, 0xff, RZ, 0xc0, !PT ;  /* 0x000000ff75757812 */ /* 0x000fe400078ec0ff */
[----:B------:R-:W-:Y:S03]  /*1db50*/  SHF.R.U32.HI R35, RZ, 0x18, R68 ;  /* 0x00000018ff237819 */ /* 0x000fe60000011644 */
[----:B------:R-:W-:Y:S01]  /*1db60*/  MUFU.EX2 R129, R129 ;  /* 0x0000008100817308 */ /* 0x000fe20000000800 */
[----:B------:R-:W-:Y:S02]  /*1db70*/  LOP3.LUT R114, R114, 0xff, RZ, 0xc0, !PT ;  /* 0x000000ff72727812 */ /* 0x000fe400078ec0ff */
[----:B------:R-:W-:Y:S01]  /*1db80*/  PRMT R30, R117, 0x5410, R30 ;  /* 0x00005410751e7816 */ /* 0x000fe2000000001e */
[--C-:B------:R-:W-:Y:S01]  /*1db90*/  FFMA.FTZ R117, R26, UR4, -R130.reuse ;  /* 0x000000041a757c23 */ /* 0x100fe20008010882 */
[----:B------:R-:W-:Y:S01]  /*1dba0*/  PRMT R26, R114, 0x5410, R35 ;  /* 0x00005410721a7816 */ /* 0x000fe20000000023 */
[----:B------:R-:W-:Y:S01]  /*1dbb0*/  FFMA.FTZ R114, R94, UR4, -R119 ;  /* 0x000000045e727c23 */ /* 0x000fe20008010877 */
[----:B------:R-:W-:Y:S01]  /*1dbc0*/  PRMT R97, R184, 0x7771, RZ ;  /* 0x00007771b8617816 */ /* 0x000fe200000000ff */
[----:B------:R-:W3:Y:S01]  /*1dbd0*/  LDC R35, c[0x0][0x4f8] ;  /* 0x00013e00ff237b82 */ /* 0x000ee20000000800 */
[----:B------:R-:W-:Y:S01]  /*1dbe0*/  FSEL R115, R115, RZ, P2 ;  /* 0x000000ff73737208 */ /* 0x000fe20001000000 */
[----:B------:R-:W-:Y:S01]  /*1dbf0*/  MUFU.EX2 R117, R117 ;  /* 0x0000007500757308 */ /* 0x000fe20000000800 */
[----:B------:R-:W-:Y:S01]  /*1dc00*/  PRMT R70, R70, 0x5410, R97 ;  /* 0x0000541046467816 */ /* 0x000fe20000000061 */
[----:B------:R-:W-:Y:S01]  /*1dc10*/  FFMA.FTZ R94, R29, UR4, -R130 ;  /* 0x000000041d5e7c23 */ /* 0x000fe20008010882 */
[C---:B------:R-:W-:Y:S01]  /*1dc20*/  LOP3.LUT R97, R68.reuse, 0xffff, RZ, 0xc0, !PT ;  /* 0x0000ffff44617812 */ /* 0x040fe200078ec0ff */
[----:B------:R-:W-:Y:S01]  /*1dc30*/  IMAD.MOV.U32 R29, RZ, RZ, R217 ;  /* 0x000000ffff1d7224 */ /* 0x000fe200078e00d9 */
[----:B------:R-:W-:Y:S01]  /*1dc40*/  LOP3.LUT R5, R5, 0xff, RZ, 0xc0, !PT ;  /* 0x000000ff05057812 */ /* 0x000fe200078ec0ff */
[----:B------:R-:W-:Y:S01]  /*1dc50*/  FFMA.FTZ R96, R27, UR4, -R115 ;  /* 0x000000041b607c23 */ /* 0x000fe20008010873 */
[----:B------:R-:W-:Y:S01]  /*1dc60*/  LOP3.LUT R4, R68, 0xff, RZ, 0xc0, !PT ;  /* 0x000000ff44047812 */ /* 0x000fe200078ec0ff */
[----:B------:R-:W-:Y:S01]  /*1dc70*/  IMAD.MOV.U32 R27, RZ, RZ, R216 ;  /* 0x000000ffff1b7224 */ /* 0x000fe200078e00d8 */
[----:B------:R-:W-:Y:S01]  /*1dc80*/  SHF.R.U32.HI R97, RZ, 0x8, R97 ;  /* 0x00000008ff617819 */ /* 0x000fe20000011661 */
[----:B------:R-:W2:Y:S01]  /*1dc90*/  MUFU.EX2 R91, R91 ;  /* 0x0000005b005b7308 */ /* 0x000ea20000000800 */
[----:B------:R-:W-:Y:S01]  /*1dca0*/  PRMT R52, R52, 0x5410, R121 ;  /* 0x0000541034347816 */ /* 0x000fe20000000079 */
[----:B------:R-:W-:Y:S01]  /*1dcb0*/  FFMA.FTZ R121, R78, UR4, -R119 ;  /* 0x000000044e797c23 */ /* 0x000fe20008010877 */
[----:B------:R-:W-:Y:S01]  /*1dcc0*/  PRMT R72, R113, 0x5410, R72 ;  /* 0x0000541071487816 */ /* 0x000fe20000000048 */
[----:B------:R-:W-:Y:S01]  /*1dcd0*/  IMAD.MOV.U32 R78, RZ, RZ, R204 ;  /* 0x000000ffff4e7224 */ /* 0x000fe200078e00cc */
[----:B------:R-:W-:Y:S01]  /*1dce0*/  PRMT R48, R5, 0x5410, R48 ;  /* 0x0000541005307816 */ /* 0x000fe20000000030 */
[----:B------:R-:W-:Y:S01]  /*1dcf0*/  FFMA.FTZ R178, R8, UR4, -R115 ;  /* 0x0000000408b27c23 */ /* 0x000fe20008010873 */
[----:B------:R-:W-:Y:S03]  /*1dd00*/  FSEL R8, R3, RZ, P2 ;  /* 0x000000ff03087208 */ /* 0x000fe60001000000 */
[----:B------:R-:W-:Y:S01]  /*1dd10*/  MUFU.EX2 R87, R87 ;  /* 0x0000005700577308 */ /* 0x000fe20000000800 */
[----:B------:R-:W-:Y:S01]  /*1dd20*/  PRMT R68, R4, 0x5410, R97 ;  /* 0x0000541004447816 */ /* 0x000fe20000000061 */
[----:B------:R-:W-:Y:S01]  /*1dd30*/  IMAD.MOV.U32 R49, RZ, RZ, R78 ;  /* 0x000000ffff317224 */ /* 0x000fe200078e004e */
[----:B------:R-:W-:Y:S01]  /*1dd40*/  FSEL R5, R2, RZ, P1 ;  /* 0x000000ff02057208 */ /* 0x000fe20000800000 */
[--C-:B------:R-:W-:Y:S01]  /*1dd50*/  FFMA.FTZ R97, R55, UR4, -R119.reuse ;  /* 0x0000000437617c23 */ /* 0x100fe20008010877 */
[----:B---3--:R-:W-:Y:S01]  /*1dd60*/  LOP3.LUT R33, R35, 0xff, RZ, 0xc0, !PT ;  /* 0x000000ff23217812 */ /* 0x008fe200078ec0ff */
[----:B------:R-:W-:Y:S01]  /*1dd70*/  FFMA.FTZ R113, R59, UR4, -R119 ;  /* 0x000000043b717c23 */ /* 0x000fe20008010877 */
[----:B------:R-:W-:Y:S03]  /*1dd80*/  LOP3.LUT R56, R95, 0xff00ff, RZ, 0xc0, !PT ;  /* 0x00ff00ff5f387812 */ /* 0x000fe600078ec0ff */
[----:B------:R-:W3:Y:S01]  /*1dd90*/  MUFU.EX2 R84, R84 ;  /* 0x0000005400547308 */ /* 0x000ee20000000800 */
[----:B------:R-:W-:Y:S01]  /*1dda0*/  LOP3.LUT R76, R57, 0xff00ff, RZ, 0xc0, !PT ;  /* 0x00ff00ff394c7812 */ /* 0x000fe200078ec0ff */
[----:B------:R-:W-:Y:S01]  /*1ddb0*/  IMAD R81, R33, 0x10000, R33 ;  /* 0x0001000021517824 */ /* 0x000fe200078e0221 */
[----:B------:R-:W-:Y:S01]  /*1ddc0*/  FSEL R4, R0, RZ, P0 ;  /* 0x000000ff00047208 */ /* 0x000fe20000000000 */
[--C-:B------:R-:W-:Y:S01]  /*1ddd0*/  FFMA.FTZ R119, R67, UR4, -R82.reuse ;  /* 0x0000000443777c23 */ /* 0x100fe20008010852 */
[----:B------:R-:W-:Y:S01]  /*1dde0*/  LOP3.LUT R40, R40, 0xff00ff, RZ, 0xc0, !PT ;  /* 0x00ff00ff28287812 */ /* 0x000fe200078ec0ff */
[--C-:B------:R-:W-:Y:S01]  /*1ddf0*/  FFMA.FTZ R184, R61, UR4, -R82.reuse ;  /* 0x000000043db87c23 */ /* 0x100fe20008010852 */
[--C-:B------:R-:W-:Y:S03]  /*1de00*/  HSET2.LE.AND R33, R110, R81.reuse, PT ;  /* 0x000000516e217233 */ /* 0x100fe60003803000 */
[----:B------:R-:W-:Y:S01]  /*1de10*/  MUFU.EX2 R86, R86 ;  /* 0x0000005600567308 */ /* 0x000fe20000000800 */
[--C-:B------:R-:W-:Y:S01]  /*1de20*/  HSET2.LE.AND R35, R56, R81.reuse, PT ;  /* 0x0000005138237233 */ /* 0x100fe20003803000 */
[--C-:B------:R-:W-:Y:S01]  /*1de30*/  FFMA.FTZ R204, R75, UR4, -R82.reuse ;  /* 0x000000044bcc7c23 */ /* 0x100fe20008010852 */
[--C-:B------:R-:W-:Y:S01]  /*1de40*/  HSET2.LE.AND R56, R108, R81.reuse, PT ;  /* 0x000000516c387233 */ /* 0x100fe20003803000 */
[----:B------:R-:W-:Y:S01]  /*1de50*/  FFMA.FTZ R82, R6, UR4, -R82 ;  /* 0x0000000406527c23 */ /* 0x000fe20008010852 */
[--C-:B------:R-:W-:Y:S01]  /*1de60*/  HSET2.LE.AND R59, R76, R81.reuse, PT ;  /* 0x000000514c3b7233 */ /* 0x100fe20003803000 */
[----:B------:R-:W-:Y:S01]  /*1de70*/  FADD.FTZ R6, -R8, R165 ;  /* 0x000000a508067221 */ /* 0x000fe20000010100 */
[----:B------:R-:W-:Y:S03]  /*1de80*/  F2FP.BF16.F32.PACK_AB R8, R197, R214 ;  /* 0x000000d6c508723e */ /* 0x000fe600000010ff */
[----:B------:R-:W3:Y:S01]  /*1de90*/  MUFU.EX2 R83, R83 ;  /* 0x0000005300537308 */ /* 0x000ee20000000800 */
[--C-:B------:R-:W-:Y:S01]  /*1dea0*/  HSET2.LE.AND R58, R58, R81.reuse, PT ;  /* 0x000000513a3a7233 */ /* 0x100fe20003803000 */
[----:B------:R-:W-:Y:S01]  /*1deb0*/  FADD.FTZ R5, -R5, R166 ;  /* 0x000000a605057221 */ /* 0x000fe20000010100 */
[----:B------:R-:W-:Y:S01]  /*1dec0*/  LOP3.LUT R33, R8, R33, RZ, 0xc0, !PT ;  /* 0x0000002108217212 */ /* 0x000fe200078ec0ff */
[----:B------:R-:W-:Y:S01]  /*1ded0*/  FFMA.FTZ R166, R34, UR4, -R180 ;  /* 0x0000000422a67c23 */ /* 0x000fe200080108b4 */
[--C-:B------:R-:W-:Y:S01]  /*1dee0*/  HSET2.LE.AND R34, R106, R81.reuse, PT ;  /* 0x000000516a227233 */ /* 0x100fe20003803000 */
[----:B------:R-:W-:Y:S01]  /*1def0*/  FFMA.FTZ R131, R9, UR4, -R115 ;  /* 0x0000000409837c23 */ /* 0x000fe20008010873 */
[----:B------:R-:W-:Y:S03]  /*1df00*/  F2FP.BF16.F32.PACK_AB R9, R187, R198 ;  /* 0x000000c6bb09723e */ /* 0x000fe600000010ff */
[----:B------:R-:W-:Y:S01]  /*1df10*/  MUFU.EX2 R176, R176 ;  /* 0x000000b000b07308 */ /* 0x000fe20000000800 */
[----:B------:R-:W-:Y:S01]  /*1df20*/  F2FP.BF16.F32.PACK_AB R8, R171, R196 ;  /* 0x000000c4ab08723e */ /* 0x000fe200000010ff */
[----:B------:R-:W-:Y:S01]  /*1df30*/  FFMA.FTZ R180, R23, UR4, -R130 ;  /* 0x0000000417b47c23 */ /* 0x000fe20008010882 */
[----:B------:R-:W-:Y:S01]  /*1df40*/  LOP3.LUT R34, R9, R34, RZ, 0xc0, !PT ;  /* 0x0000002209227212 */ /* 0x000fe200078ec0ff */
[----:B------:R-:W-:Y:S01]  /*1df50*/  IMAD.MOV.U32 R106, RZ, RZ, R224 ;  /* 0x000000ffff6a7224 */ /* 0x000fe200078e00e0 */
[----:B----4-:R-:W-:Y:S01]  /*1df60*/  F2FP.BF16.F32.PACK_AB R9, R170, R173 ;  /* 0x000000adaa09723e */ /* 0x010fe200000010ff */
[----:B------:R-:W-:Y:S01]  /*1df70*/  IMAD.MOV.U32 R110, RZ, RZ, R219 ;  /* 0x000000ffff6e7224 */ /* 0x000fe200078e00db */
[----:B------:R-:W-:Y:S03]  /*1df80*/  LOP3.LUT R35, R8, R35, RZ, 0xc0, !PT ;  /* 0x0000002308237212 */ /* 0x000fe600078ec0ff */
[----:B------:R-:W4:Y:S01]  /*1df90*/  MUFU.EX2 R166, R166 ;  /* 0x000000a600a67308 */ /* 0x000f220000000800 */
[----:B------:R-:W-:Y:S01]  /*1dfa0*/  F2FP.BF16.F32.PACK_AB R8, R125, R126 ;  /* 0x0000007e7d08723e */ /* 0x000fe200000010ff */
[----:B------:R-:W-:Y:S01]  /*1dfb0*/  IMAD.MOV.U32 R108, RZ, RZ, R243 ;  /* 0x000000ffff6c7224 */ /* 0x000fe200078e00f3 */
[----:B------:R-:W-:Y:S01]  /*1dfc0*/  LOP3.LUT R56, R9, R56, RZ, 0xc0, !PT ;  /* 0x0000003809387212 */ /* 0x000fe200078ec0ff */
[----:B------:R-:W-:Y:S01]  /*1dfd0*/  FFMA.FTZ R95, R10, UR4, -R115 ;  /* 0x000000040a5f7c23 */ /* 0x000fe20008010873 */
[--C-:B------:R-:W-:Y:S01]  /*1dfe0*/  HSET2.LE.AND R57, R98, R81.reuse, PT ;  /* 0x0000005162397233 */ /* 0x100fe20003803000 */
[----:B------:R-:W-:Y:S01]  /*1dff0*/  FADD.FTZ R4, -R4, R167 ;  /* 0x000000a704047221 */ /* 0x000fe20000010100 */
[----:B------:R-:W-:Y:S03]  /*1e000*/  F2FP.BF16.F32.PACK_AB R9, R127, R128 ;  /* 0x000000807f09723e */ /* 0x000fe600000010ff */
[----:B------:R-:W-:Y:S01]  /*1e010*/  MUFU.EX2 R96, R96 ;  /* 0x0000006000607308 */ /* 0x000fe20000000800 */
[----:B------:R-:W-:Y:S01]  /*1e020*/  LOP3.LUT R59, R8, R59, RZ, 0xc0, !PT ;  /* 0x0000003b083b7212 */ /* 0x000fe200078ec0ff */
[--C-:B------:R-:W-:Y:S01]  /*1e030*/  FFMA.FTZ R167, R11, UR4, -R130.reuse ;  /* 0x000000040ba77c23 */ /* 0x100fe20008010882 */
[--C-:B------:R-:W-:Y:S01]  /*1e040*/  HSET2.LE.AND R65, R50, R81.reuse, PT ;  /* 0x0000005132417233 */ /* 0x100fe20003803000 */
[--C-:B------:R-:W-:Y:S01]  /*1e050*/  FFMA.FTZ R98, R21, UR4, -R130.reuse ;  /* 0x0000000415627c23 */ /* 0x100fe20008010882 */
[----:B------:R-:W-:Y:S01]  /*1e060*/  F2FP.BF16.F32.PACK_AB R10, R169, R174 ;  /* 0x000000aea90a723e */ /* 0x000fe200000010ff */
[----:B------:R-:W-:Y:S01]  /*1e070*/  FFMA.FTZ R165, R20, UR4, -R130 ;  /* 0x0000000414a57c23 */ /* 0x000fe20008010882 */
[----:B------:R-:W-:Y:S03]  /*1e080*/  F2FP.BF16.F32.PACK_AB R8, R105, R120 ;  /* 0x000000786908723e */ /* 0x000fe600000010ff */
[----:B------:R-:W4:Y:S01]  /*1e090*/  MUFU.EX2 R167, R167 ;  /* 0x000000a700a77308 */ /* 0x000f220000000800 */
[----:B------:R-:W-:Y:S01]  /*1e0a0*/  LOP3.LUT R58, R9, R58, RZ, 0xc0, !PT ;  /* 0x0000003a093a7212 */ /* 0x000fe200078ec0ff */
[--C-:B------:R-:W-:Y:S01]  /*1e0b0*/  FFMA.FTZ R130, R13, UR4, -R115.reuse ;  /* 0x000000040d827c23 */ /* 0x100fe20008010873 */
[--C-:B------:R-:W-:Y:S01]  /*1e0c0*/  HSET2.LE.AND R66, R66, R81.reuse, PT ;  /* 0x0000005142427233 */ /* 0x100fe20003803000 */
[--C-:B------:R-:W-:Y:S01]  /*1e0d0*/  FFMA.FTZ R182, R19, UR4, -R115.reuse ;  /* 0x0000000413b67c23 */ /* 0x100fe20008010873 */
[----:B------:R-:W-:Y:S01]  /*1e0e0*/  LOP3.LUT R57, R10, R57, RZ, 0xc0, !PT ;  /* 0x000000390a397212 */ /* 0x000fe200078ec0ff */
[--C-:B------:R-:W-:Y:S01]  /*1e0f0*/  FFMA.FTZ R179, R16, UR4, -R115.reuse ;  /* 0x0000000410b37c23 */ /* 0x100fe20008010873 */
[----:B-1----:R-:W-:Y:S03]  /*1e100*/  F2FP.BF16.F32.PACK_AB R9, R92, R107 ;  /* 0x0000006b5c09723e */ /* 0x002fe600000010ff */
[----:B------:R-:W1:Y:S01]  /*1e110*/  MUFU.EX2 R95, R95 ;  /* 0x0000005f005f7308 */ /* 0x000e620000000800 */
[----:B------:R-:W-:Y:S01]  /*1e120*/  LOP3.LUT R65, R8, R65, RZ, 0xc0, !PT ;  /* 0x0000004108417212 */ /* 0x000fe200078ec0ff */
[----:B------:R-:W-:Y:S01]  /*1e130*/  FFMA.FTZ R100, R18, UR4, -R115 ;  /* 0x0000000412647c23 */ /* 0x000fe20008010873 */
[--C-:B------:R-:W-:Y:S01]  /*1e140*/  HSET2.LE.AND R73, R48, R81.reuse, PT ;  /* 0x0000005130497233 */ /* 0x100fe20003803000 */
[----:B------:R-:W-:Y:S01]  /*1e150*/  IMAD.MOV.U32 R48, RZ, RZ, R121 ;  /* 0x000000ffff307224 */ /* 0x000fe200078e0079 */
[----:B------:R-:W-:Y:S01]  /*1e160*/  LOP3.LUT R10, R53, 0xff00ff, RZ, 0xc0, !PT ;  /* 0x00ff00ff350a7812 */ /* 0x000fe200078ec0ff */
[--C-:B------:R-:W-:Y:S01]  /*1e170*/  FFMA.FTZ R103, R17, UR4, -R115.reuse ;  /* 0x0000000411677c23 */ /* 0x100fe20008010873 */
[----:B------:R-:W-:Y:S03]  /*1e180*/  F2FP.BF16.F32.PACK_AB R8, R85, R88 ;  /* 0x000000585508723e */ /* 0x000fe600000010ff */
[----:B------:R-:W-:Y:S01]  /*1e190*/  MUFU.EX2 R131, R131 ;  /* 0x0000008300837308 */ /* 0x000fe20000000800 */
[----:B------:R-:W-:Y:S01]  /*1e1a0*/  LOP3.LUT R66, R9, R66, RZ, 0xc0, !PT ;  /* 0x0000004209427212 */ /* 0x000fe200078ec0ff */
[----:B------:R-:W-:Y:S01]  /*1e1b0*/  FFMA.FTZ R115, R12, UR4, -R115 ;  /* 0x000000040c737c23 */ /* 0x000fe20008010873 */
[--C-:B------:R-:W-:Y:S02]  /*1e1c0*/  HSET2.LE.AND R72, R72, R81.reuse, PT ;  /* 0x0000005148487233 */ /* 0x100fe40003803000 */
[----:B--2---:R-:W-:Y:S02]  /*1e1d0*/  F2FP.BF16.F32.PACK_AB R9, R89, R90 ;  /* 0x0000005a5909723e */ /* 0x004fe400000010ff */
[----:B------:R-:W-:Y:S03]  /*1e1e0*/  LOP3.LUT R73, R8, R73, RZ, 0xc0, !PT ;  /* 0x0000004908497212 */ /* 0x000fe600078ec0ff */
[----:B------:R-:W2:Y:S01]  /*1e1f0*/  MUFU.EX2 R178, R178 ;  /* 0x000000b200b27308 */ /* 0x000ea20000000800 */
[--C-:B------:R-:W-:Y:S02]  /*1e200*/  HSET2.LE.AND R67, R10, R81.reuse, PT ;  /* 0x000000510a437233 */ /* 0x100fe40003803000 */
[----:B------:R-:W-:Y:S02]  /*1e210*/  LOP3.LUT R8, R39, 0xff00ff, RZ, 0xc0, !PT ;  /* 0x00ff00ff27087812 */ /* 0x000fe400078ec0ff */
[----:B------:R-:W-:Y:S02]  /*1e220*/  F2FP.BF16.F32.PACK_AB R10, R91, R102 ;  /* 0x000000665b0a723e */ /* 0x000fe400000010ff */
[----:B------:R-:W-:Y:S03]  /*1e230*/  LOP3.LUT R72, R9, R72, RZ, 0xc0, !PT ;  /* 0x0000004809487212 */ /* 0x000fe600078ec0ff */
[----:B------:R-:W-:Y:S01]  /*1e240*/  MUFU.EX2 R93, R93 ;  /* 0x0000005d005d7308 */ /* 0x000fe20000000800 */
[--C-:B------:R-:W-:Y:S02]  /*1e250*/  HSET2.LE.AND R74, R74, R81.reuse, PT ;  /* 0x000000514a4a7233 */ /* 0x100fe40003803000 */
[----:B---3--:R-:W-:Y:S02]  /*1e260*/  F2FP.BF16.F32.PACK_AB R9, R84, R87 ;  /* 0x000000575409723e */ /* 0x008fe400000010ff */
[----:B------:R-:W-:Y:S02]  /*1e270*/  LOP3.LUT R67, R10, R67, RZ, 0xc0, !PT ;  /* 0x000000430a437212 */ /* 0x000fe400078ec0ff */
[--C-:B------:R-:W-:Y:S03]  /*1e280*/  HSET2.LE.AND R75, R8, R81.reuse, PT ;  /* 0x00000051084b7233 */ /* 0x100fe60003803000 */
[----:B------:R-:W3:Y:S01]  /*1e290*/  MUFU.EX2 R94, R94 ;  /* 0x0000005e005e7308 */ /* 0x000ee20000000800 */
[--C-:B------:R-:W-:Y:S01]  /*1e2a0*/  HSET2.LE.AND R47, R40, R81.reuse, PT ;  /* 0x00000051282f7233 */ /* 0x100fe20003803000 */
[----:B------:R-:W-:Y:S01]  /*1e2b0*/  IMAD.MOV.U32 R40, RZ, RZ, R221 ;  /* 0x000000ffff287224 */ /* 0x000fe200078e00dd */
[----:B------:R-:W-:Y:S02]  /*1e2c0*/  F2FP.BF16.F32.PACK_AB R10, R83, R86 ;  /* 0x00000056530a723e */ /* 0x000fe400000010ff */
[----:B------:R-:W-:Y:S02]  /*1e2d0*/  F2FP.BF16.F32.PACK_AB R8, R175, R200 ;  /* 0x000000c8af08723e */ /* 0x000fe400000010ff */
[----:B------:R-:W-:Y:S03]  /*1e2e0*/  LOP3.LUT R74, R9, R74, RZ, 0xc0, !PT ;  /* 0x0000004a094a7212 */ /* 0x000fe600078ec0ff */
[----:B------:R-:W-:Y:S01]  /*1e2f0*/  MUFU.EX2 R182, R182 ;  /* 0x000000b600b67308 */ /* 0x000fe20000000800 */
[--C-:B------:R-:W-:Y:S02]  /*1e300*/  HSET2.LE.AND R46, R46, R81.reuse, PT ;  /* 0x000000512e2e7233 */ /* 0x100fe40003803000 */
[----:B------:R-:W-:Y:S02]  /*1e310*/  F2FP.BF16.F32.PACK_AB R9, R177, R202 ;  /* 0x000000cab109723e */ /* 0x000fe400000010ff */
[----:B------:R-:W-:Y:S02]  /*1e320*/  LOP3.LUT R75, R10, R75, RZ, 0xc0, !PT ;  /* 0x0000004b0a4b7212 */ /* 0x000fe400078ec0ff */
[----:B------:R-:W-:Y:S03]  /*1e330*/  LOP3.LUT R47, R8, R47, RZ, 0xc0, !PT ;  /* 0x0000002f082f7212 */ /* 0x000fe600078ec0ff */
[----:B------:R-:W3:Y:S01]  /*1e340*/  MUFU.EX2 R179, R179 ;  /* 0x000000b300b37308 */ /* 0x000ee20000000800 */
[--C-:B------:R-:W-:Y:S01]  /*1e350*/  HSET2.LE.AND R45, R38, R81.reuse, PT ;  /* 0x00000051262d7233 */ /* 0x100fe20003803000 */
[----:B------:R-:W-:Y:S01]  /*1e360*/  IMAD.MOV.U32 R38, RZ, RZ, R204 ;  /* 0x000000ffff267224 */ /* 0x000fe200078e00cc */
[----:B------:R-:W-:Y:S02]  /*1e370*/  LOP3.LUT R10, R37, 0xff00ff, RZ, 0xc0, !PT ;  /* 0x00ff00ff250a7812 */ /* 0x000fe400078ec0ff */
[----:B------:R-:W-:Y:S02]  /*1e380*/  F2FP.BF16.F32.PACK_AB R8, R193, R201 ;  /* 0x000000c9c108723e */ /* 0x000fe400000010ff */
[----:B------:R-:W-:Y:S03]  /*1e390*/  LOP3.LUT R46, R9, R46, RZ, 0xc0, !PT ;  /* 0x0000002e092e7212 */ /* 0x000fe600078ec0ff */
[----:B------:R-:W-:Y:S01]  /*1e3a0*/  MUFU.EX2 R101, R101 ;  /* 0x0000006500657308 */ /* 0x000fe20000000800 */
[--C-:B------:R-:W-:Y:S02]  /*1e3b0*/  HSET2.LE.AND R44, R44, R81.reuse, PT ;  /* 0x000000512c2c7233 */ /* 0x100fe40003803000 */
[----:B------:R-:W-:Y:S02]  /*1e3c0*/  F2FP.BF16.F32.PACK_AB R9, R203, R205 ;  /* 0x000000cdcb09723e */ /* 0x000fe400000010ff */
[----:B------:R-:W-:Y:S02]  /*1e3d0*/  LOP3.LUT R45, R8, R45, RZ, 0xc0, !PT ;  /* 0x0000002d082d7212 */ /* 0x000fe400078ec0ff */
[--C-:B------:R-:W-:Y:S03]  /*1e3e0*/  HSET2.LE.AND R55, R10, R81.reuse, PT ;  /* 0x000000510a377233 */ /* 0x100fe60003803000 */
[----:B------:R-:W3:Y:S01]  /*1e3f0*/  MUFU.EX2 R98, R98 ;  /* 0x0000006200627308 */ /* 0x000ee20000000800 */
[----:B----4-:R-:W-:Y:S01]  /*1e400*/  F2FP.BF16.F32.PACK_AB R8, R129, R166 ;  /* 0x000000a68108723e */ /* 0x010fe200000010ff */
[----:B------:R-:W-:Y:S01]  /*1e410*/  IMAD.U32 R10, RZ, RZ, UR22 ;  /* 0x00000016ff0a7e24 */ /* 0x000fe2000f8e00ff */
[----:B------:R-:W-:Y:S02]  /*1e420*/  LOP3.LUT R44, R9, R44, RZ, 0xc0, !PT ;  /* 0x0000002c092c7212 */ /* 0x000fe400078ec0ff */
[--C-:B------:R-:W-:Y:S02]  /*1e430*/  HSET2.LE.AND R54, R54, R81.reuse, PT ;  /* 0x0000005136367233 */ /* 0x100fe40003803000 */
[----:B------:R-:W-:Y:S03]  /*1e440*/  F2FP.BF16.F32.PACK_AB R9, R117, R168 ;  /* 0x000000a87509723e */ /* 0x000fe600000010ff */
[----:B------:R-:W-:Y:S01]  /*1e450*/  MUFU.EX2 R122, R122 ;  /* 0x0000007a007a7308 */ /* 0x000fe20000000800 */
[----:B------:R-:W-:Y:S02]  /*1e460*/  LOP3.LUT R55, R8, R55, RZ, 0xc0, !PT ;  /* 0x0000003708377212 */ /* 0x000fe400078ec0ff */
[----:B------:R-:W-:Y:S01]  /*1e470*/  LOP3.LUT R8, R31, 0xff00ff, RZ, 0xc0, !PT ;  /* 0x00ff00ff1f087812 */ /* 0x000fe200078ec0ff */
[----:B------:R-:W-:Y:S01]  /*1e480*/  IMAD.MOV.U32 R31, RZ, RZ, R223 ;  /* 0x000000ffff1f7224 */ /* 0x000fe200078e00df */
[----:B------:R-:W-:Y:S02]  /*1e490*/  LOP3.LUT R54, R9, R54, RZ, 0xc0, !PT ;  /* 0x0000003609367212 */ /* 0x000fe400078ec0ff */
[--C-:B------:R-:W-:Y:S03]  /*1e4a0*/  HSET2.LE.AND R52, R52, R81.reuse, PT ;  /* 0x0000005134347233 */ /* 0x100fe60003803000 */
[----:B------:R-:W4:Y:S01]  /*1e4b0*/  MUFU.EX2 R109, R109 ;  /* 0x0000006d006d7308 */ /* 0x000f220000000800 */
[----:B------:R-:W-:Y:S02]  /*1e4c0*/  F2FP.BF16.F32.PACK_AB R9, R167, R176 ;  /* 0x000000b0a709723e */ /* 0x000fe400000010ff */
[----:B------:R-:W-:Y:S02]  /*1e4d0*/  LOP3.LUT R14, R223, UR33, R10, 0x96, !PT ;  /* 0x00000021df0e7c12 */ /* 0x000fe4000f8e960a */
[--C-:B------:R-:W-:Y:S02]  /*1e4e0*/  HSET2.LE.AND R63, R8, R81.reuse, PT ;  /* 0x00000051083f7233 */ /* 0x100fe40003803000 */
[----:B------:R-:W-:Y:S03]  /*1e4f0*/  LOP3.LUT R52, R9, R52, RZ, 0xc0, !PT ;  /* 0x0000003409347212 */ /* 0x000fe600078ec0ff */
[----:B------:R-:W-:Y:S01]  /*1e500*/  MUFU.EX2 R100, R100 ;  /* 0x0000006400647308 */ /* 0x000fe20000000800 */
[--C-:B------:R-:W-:Y:S01]  /*1e510*/  HSET2.LE.AND R62, R62, R81.reuse, PT ;  /* 0x000000513e3e7233 */ /* 0x100fe20003803000 */
[----:B------:R-:W-:Y:S01]  /*1e520*/  IMAD.WIDE.U32 R14, R14, -0x326172a9, RZ ;  /* 0xcd9e8d570e0e7825 */ /* 0x000fe200078e00ff */
[--C-:B------:R-:W-:Y:S02]  /*1e530*/  HSET2.LE.AND R53, R30, R81.reuse, PT ;  /* 0x000000511e357233 */ /* 0x100fe40003803000 */
[----:B-1----:R-:W-:Y:S01]  /*1e540*/  F2FP.BF16.F32.PACK_AB R8, R95, R96 ;  /* 0x000000605f08723e */ /* 0x002fe200000010ff */
[----:B------:R-:W-:Y:S01]  /*1e550*/  IMAD.MOV.U32 R30, RZ, RZ, R222 ;  /* 0x000000ffff1e7224 */ /* 0x000fe200078e00de */
[----:B--2---:R-:W-:Y:S03]  /*1e560*/  F2FP.BF16.F32.PACK_AB R10, R178, R131 ;  /* 0x00000083b20a723e */ /* 0x004fe600000010ff */
[----:B------:R-:W1:Y:S01]  /*1e570*/  MUFU.EX2 R103, R103 ;  /* 0x0000006700677308 */ /* 0x000e620000000800 */
[----:B---3--:R-:W-:Y:S02]  /*1e580*/  F2FP.BF16.F32.PACK_AB R9, R94, R93 ;  /* 0x0000005d5e09723e */ /* 0x008fe400000010ff */
[----:B------:R-:W-:Y:S01]  /*1e590*/  LOP3.LUT R12, R25, 0xff00ff, RZ, 0xc0, !PT ;  /* 0x00ff00ff190c7812 */ /* 0x000fe200078ec0ff */
[----:B------:R-:W-:Y:S01]  /*1e5a0*/  IMAD.MOV.U32 R25, RZ, RZ, R40 ;  /* 0x000000ffff197224 */ /* 0x000fe200078e0028 */
[--C-:B------:R-:W-:Y:S01]  /*1e5b0*/  HSET2.LE.AND R32, R112, R81.reuse, PT ;  /* 0x0000005170207233 */ /* 0x100fe20003803000 */
[----:B------:R-:W-:Y:S01]  /*1e5c0*/  IMAD.MOV.U32 R112, RZ, RZ, R220 ;  /* 0x000000ffff707224 */ /* 0x000fe200078e00dc */
[----:B------:R-:W-:Y:S03]  /*1e5d0*/  LOP3.LUT R63, R8, R63, RZ, 0xc0, !PT ;  /* 0x0000003f083f7212 */ /* 0x000fe600078ec0ff */
[----:B------:R-:W-:Y:S01]  /*1e5e0*/  MUFU.EX2 R116, R116 ;  /* 0x0000007400747308 */ /* 0x000fe20000000800 */
[--C-:B------:R-:W-:Y:S01]  /*1e5f0*/  HSET2.LE.AND R61, R28, R81.reuse, PT ;  /* 0x000000511c3d7233 */ /* 0x100fe20003803000 */
[----:B------:R-:W-:Y:S01]  /*1e600*/  IMAD.MOV.U32 R28, RZ, RZ, R184 ;  /* 0x000000ffff1c7224 */ /* 0x000fe200078e00b8 */
[----:B------:R-:W-:Y:S02]  /*1e610*/  F2FP.BF16.F32.PACK_AB R11, R199, R225 ;  /* 0x000000e1c70b723e */ /* 0x000fe400000010ff */
[----:B------:R-:W-:Y:S02]  /*1e620*/  LOP3.LUT R53, R10, R53, RZ, 0xc0, !PT ;  /* 0x000000350a357212 */ /* 0x000fe400078ec0ff */
[----:B------:R-:W-:Y:S03]  /*1e630*/  LOP3.LUT R62, R9, R62, RZ, 0xc0, !PT ;  /* 0x0000003e093e7212 */ /* 0x000fe600078ec0ff */
[----:B------:R-:W2:Y:S01]  /*1e640*/  MUFU.EX2 R111, R111 ;  /* 0x0000006f006f7308 */ /* 0x000ea20000000800 */
[--C-:B------:R-:W-:Y:S02]  /*1e650*/  HSET2.LE.AND R70, R70, R81.reuse, PT ;  /* 0x0000005146467233 */ /* 0x100fe40003803000 */
[----:B------:R-:W-:Y:S02]  /*1e660*/  F2FP.BF16.F32.PACK_AB R8, R179, R182 ;  /* 0x000000b6b308723e */ /* 0x000fe400000010ff */
[----:B------:R-:W-:Y:S02]  /*1e670*/  F2FP.BF16.F32.PACK_AB R9, R98, R101 ;  /* 0x000000656209723e */ /* 0x000fe400000010ff */
[----:B------:R-:W-:Y:S03]  /*1e680*/  LOP3.LUT R10, R15, R240, RZ, 0x3c, !PT ;  /* 0x000000f00f0a7212 */ /* 0x000fe600078e3cff */
[----:B------:R-:W-:Y:S01]  /*1e690*/  MUFU.EX2 R180, R180 ;  /* 0x000000b400b47308 */ /* 0x000fe20000000800 */
[--C-:B------:R-:W-:Y:S02]  /*1e6a0*/  HSET2.LE.AND R71, R12, R81.reuse, PT ;  /* 0x000000510c477233 */ /* 0x100fe40003803000 */
[----:B------:R-:W-:Y:S01]  /*1e6b0*/  LOP3.LUT R32, R11, R32, RZ, 0xc0, !PT ;  /* 0x000000200b207212 */ /* 0x000fe200078ec0ff */
[----:B------:R-:W-:Y:S01]  /*1e6c0*/  IMAD.WIDE.U32 R18, R10, -0x2daee0ad, RZ ;  /* 0xd2511f530a127825 */ /* 0x000fe200078e00ff */
[--C-:B------:R-:W-:Y:S02]  /*1e6d0*/  HSET2.LE.AND R64, R64, R81.reuse, PT ;  /* 0x0000005140407233 */ /* 0x100fe40003803000 */
[----:B------:R-:W-:Y:S03]  /*1e6e0*/  LOP3.LUT R61, R8, R61, RZ, 0xc0, !PT ;  /* 0x0000003d083d7212 */ /* 0x000fe600078ec0ff */
[----:B------:R-:W3:Y:S01]  /*1e6f0*/  MUFU.EX2 R165, R165 ;  /* 0x000000a500a57308 */ /* 0x000ee20000000800 */
[C---:B------:R-:W-:Y:S02]  /*1e700*/  LOP3.LUT R12, R14.reuse, R241, RZ, 0x3c, !PT ;  /* 0x000000f10e0c7212 */ /* 0x040fe400078e3cff */
[----:B----4-:R-:W-:Y:S02]  /*1e710*/  F2FP.BF16.F32.PACK_AB R11, R109, R122 ;  /* 0x0000007a6d0b723e */ /* 0x010fe400000010ff */
[----:B------:R-:W-:Y:S02]  /*1e720*/  LOP3.LUT R70, R9, R70, RZ, 0xc0, !PT ;  /* 0x0000004609467212 */ /* 0x000fe400078ec0ff */
[--C-:B------:R-:W-:Y:S03]  /*1e730*/  HSET2.LE.AND R68, R68, R81.reuse, PT ;  /* 0x0000005144447233 */ /* 0x100fe60003803000 */
[----:B------:R-:W-:Y:S01]  /*1e740*/  MUFU.EX2 R130, R130 ;  /* 0x0000008200827308 */ /* 0x000fe20000000800 */
[----:B-1----:R-:W-:Y:S02]  /*1e750*/  F2FP.BF16.F32.PACK_AB R8, R103, R100 ;  /* 0x000000646708723e */ /* 0x002fe400000010ff */
[----:B------:R-:W-:Y:S02]  /*1e760*/  LOP3.LUT R14, R14, R239, RZ, 0x3c, !PT ;  /* 0x000000ef0e0e7212 */ /* 0x000fe400078e3cff */
[----:B--2---:R-:W-:Y:S02]  /*1e770*/  F2FP.BF16.F32.PACK_AB R9, R111, R116 ;  /* 0x000000746f09723e */ /* 0x004fe400000010ff */
[----:B------:R-:W-:Y:S03]  /*1e780*/  LOP3.LUT R64, R11, R64, RZ, 0xc0, !PT ;  /* 0x000000400b407212 */ /* 0x000fe600078ec0ff */
[----:B------:R-:W1:Y:S01]  /*1e790*/  MUFU.EX2 R115, R115 ;  /* 0x0000007300737308 */ /* 0x000e620000000800 */
[--C-:B------:R-:W-:Y:S01]  /*1e7a0*/  HSET2.LE.AND R60, R60, R81.reuse, PT ;  /* 0x000000513c3c7233 */ /* 0x100fe20003803000 */
[----:B------:R-:W-:Y:S01]  /*1e7b0*/  IMAD.WIDE.U32 R16, R14, -0x2daee0ad, RZ ;  /* 0xd2511f530e107825 */ /* 0x000fe200078e00ff */
[----:B------:R-:W-:Y:S02]  /*1e7c0*/  LOP3.LUT R71, R8, R71, RZ, 0xc0, !PT ;  /* 0x0000004708477212 */ /* 0x000fe400078ec0ff */
[--C-:B------:R-:W-:Y:S02]  /*1e7d0*/  HSET2.LE.AND R69, R26, R81.reuse, PT ;  /* 0x000000511a457233 */ /* 0x100fe40003803000 */
[----:B---3--:R-:W-:Y:S03]  /*1e7e0*/  F2FP.BF16.F32.PACK_AB R11, R165, R180 ;  /* 0x000000b4a50b723e */ /* 0x008fe600000010ff */
[----:B------:R-:W-:Y:S01]  /*1e7f0*/  MUFU.EX2 R172, R172 ;  /* 0x000000ac00ac7308 */ /* 0x000fe20000000800 */
[----:B------:R-:W-:Y:S02]  /*1e800*/  LOP3.LUT R68, R9, R68, RZ, 0xc0, !PT ;  /* 0x0000004409447212 */ /* 0x000fe400078ec0ff */
[----:B------:R-:W-:Y:S02]  /*1e810*/  LOP3.LUT R9, R246, UR15, R19, 0x96, !PT ;  /* 0x0000000ff6097c12 */ /* 0x000fe4000f8e9613 */
[----:B------:R-:W-:Y:S02]  /*1e820*/  LOP3.LUT R60, R11, R60, RZ, 0xc0, !PT ;  /* 0x0000003c0b3c7212 */ /* 0x000fe400078ec0ff */
[----:B------:R-:W-:Y:S03]  /*1e830*/  LOP3.LUT R11, R15, R242, RZ, 0x3c, !PT ;  /* 0x000000f20f0b7212 */ /* 0x000fe600078e3cff */
[----:B------:R-:W2:Y:S01]  /*1e840*/  MUFU.EX2 R113, R113 ;  /* 0x0000007100717308 */ /* 0x000ea20000000800 */
[----:B-1----:R-:W-:Y:S01]  /*1e850*/  F2FP.BF16.F32.PACK_AB R8, R115, R130 ;  /* 0x000000827308723e */ /* 0x002fe200000010ff */
[----:B------:R-:W-:Y:S01]  /*1e860*/  IMAD.WIDE.U32 R14, R9, -0x326172a9, RZ ;  /* 0xcd9e8d57090e7825 */ /* 0x000fe200078e00ff */
[----:B------:R-:W-:Y:S02]  /*1e870*/  FSEL R7, R36, RZ, P3 ;  /* 0x000000ff24077208 */ /* 0x000fe40001800000 */
[----:B------:R-:W-:Y:S02]  /*1e880*/  LOP3.LUT R69, R8, R69, RZ, 0xc0, !PT ;  /* 0x0000004508457212 */ /* 0x000fe400078ec0ff */
[----:B------:R-:W-:Y:S03]  /*1e890*/  LOP3.LUT R8, R18, UR14, R17, 0x96, !PT ;  /* 0x0000000e12087c12 */ /* 0x000fe6000f8e9611 */
[----:B------:R-:W-:Y:S01]  /*1e8a0*/  MUFU.EX2 R123, R123 ;  /* 0x0000007b007b7308 */ /* 0x000fe20000000800 */
[----:B------:R-:W-:Y:S01]  /*1e8b0*/  FSETP.NEU.FTZ.AND P1, PT, R36, -INF , PT ;  /* 0xff8000002400780b */ /* 0x000fe20003f3d000 */
[----:B------:R-:W-:Y:S01]  /*1e8c0*/  FADD.FTZ R7, -R7, R164 ;  /* 0x000000a407077221 */ /* 0x000fe20000010100 */
[----:B------:R-:W-:Y:S01]  /*1e8d0*/  FSETP.NEU.FTZ.AND P0, PT, R3, -INF , PT ;  /* 0xff8000000300780b */ /* 0x000fe20003f1d000 */
[----:B------:R-:W-:Y:S01]  /*1e8e0*/  IMAD.WIDE.U32 R20, R8, -0x326172a9, RZ ;  /* 0xcd9e8d5708147825 */ /* 0x000fe200078e00ff */
[----:B------:R-:W-:Y:S05]  /*1e8f0*/  LOP3.LUT R8, R244, UR7, R15, 0x96, !PT ;  /* 0x00000007f4087c12 */ /* 0x000fea000f8e960f */
[----:B------:R1:W3:Y:S01]  /*1e900*/  MUFU.EX2 R164, R22 ;  /* 0x0000001600a47308 */ /* 0x0002e20000000800 */
[----:B------:R-:W-:Y:S01]  /*1e910*/  LOP3.LUT R14, R14, UR10, R21, 0x96, !PT ;  /* 0x0000000a0e0e7c12 */ /* 0x000fe2000f8e9615 */
[----:B------:R-:W-:Y:S04]  /*1e920*/  IMAD.WIDE.U32 R18, R8, -0x2daee0ad, RZ ;  /* 0xd2511f5308127825 */ /* 0x000fe800078e00ff */
[----:B------:R-:W-:Y:S01]  /*1e930*/  IMAD.WIDE.U32 R14, R14, -0x2daee0ad, RZ ;  /* 0xd2511f530e0e7825 */ /* 0x000fe200078e00ff */
[----:B------:R-:W-:Y:S03]  /*1e940*/  LOP3.LUT R8, R16, UR13, R19, 0x96, !PT ;  /* 0x0000000d10087c12 */ /* 0x000fe6000f8e9613 */
[----:B------:R-:W-:Y:S02]  /*1e950*/  MUFU.EX2 R124, R124 ;  /* 0x0000007c007c7308 */ /* 0x000fe40000000800 */
[----:B------:R-:W-:Y:S01]  /*1e960*/  IMAD.WIDE.U32 R16, R8, -0x326172a9, RZ ;  /* 0xcd9e8d5708107825 */ /* 0x000fe200078e00ff */
[----:B------:R-:W-:Y:S07]  /*1e970*/  LOP3.LUT R8, R18, UR12, R15, 0x96, !PT ;  /* 0x0000000c12087c12 */ /* 0x000fee000f8e960f */
[----:B------:R-:W4:Y:S01]  /*1e980*/  MUFU.EX2 R97, R97 ;  /* 0x0000006100617308 */ /* 0x000f220000000800 */
[----:B------:R-:W-:Y:S01]  /*1e990*/  LOP3.LUT R9, R20, UR9, R17, 0x96, !PT ;  /* 0x0000000914097c12 */ /* 0x000fe2000f8e9611 */
[----:B------:R-:W-:Y:S04]  /*1e9a0*/  IMAD.WIDE.U32 R18, R8, -0x326172a9, RZ ;  /* 0xcd9e8d5708127825 */ /* 0x000fe800078e00ff */
[----:B------:R-:W-:Y:S01]  /*1e9b0*/  IMAD.WIDE.U32 R20, R9, -0x2daee0ad, RZ ;  /* 0xd2511f5309147825 */ /* 0x000fe200078e00ff */
[----:B------:R-:W-:Y:S03]  /*1e9c0*/  LOP3.LUT R8, R16, UR8, R19, 0x96, !PT ;  /* 0x0000000810087c12 */ /* 0x000fe6000f8e9613 */
[----:B------:R-:W-:Y:S01]  /*1e9d0*/  MUFU.EX2 R82, R82 ;  /* 0x0000005200527308 */ /* 0x000fe20000000800 */
[C---:B------:R-:W-:Y:S01]  /*1e9e0*/  PRMT R13, R18.reuse, 0x7773, RZ ;  /* 0x00007773120d7816 */ /* 0x040fe200000000ff */
[----:B------:R-:W-:Y:S01]  /*1e9f0*/  IMAD.MOV.U32 R16, RZ, RZ, R18 ;  /* 0x000000ffff107224 */ /* 0x000fe200078e0012 */
[C---:B------:R-:W-:Y:S01]  /*1ea00*/  PRMT R15, R18.reuse, 0x7771, RZ ;  /* 0x00007771120f7816 */ /* 0x040fe200000000ff */
[----:B-1----:R-:W-:Y:S01]  /*1ea10*/  IMAD.MOV.U32 R22, RZ, RZ, R108 ;  /* 0x000000ffff167224 */ /* 0x002fe200078e006c */
[----:B------:R-:W-:Y:S01]  /*1ea20*/  PRMT R10, R18, 0x7772, RZ ;  /* 0x00007772120a7816 */ /* 0x000fe200000000ff */
[----:B------:R-:W-:Y:S01]  /*1ea30*/  IMAD.MOV.U32 R108, RZ, RZ, R112 ;  /* 0x000000ffff6c7224 */ /* 0x000fe200078e0070 */
[C---:B------:R-:W-:Y:S01]  /*1ea40*/  PRMT R18, R20.reuse, 0x7773, RZ ;  /* 0x0000777314127816 */ /* 0x040fe200000000ff */
[----:B------:R-:W-:Y:S01]  /*1ea50*/  IMAD.MOV.U32 R112, RZ, RZ, R49 ;  /* 0x000000ffff707224 */ /* 0x000fe200078e0031 */
[----:B------:R-:W-:Y:S01]  /*1ea60*/  PRMT R9, R20, 0x7772, RZ ;  /* 0x0000777214097816 */ /* 0x000fe200000000ff */
[----:B------:R-:W-:Y:S01]  /*1ea70*/  IMAD.MOV.U32 R49, RZ, RZ, R194 ;  /* 0x000000ffff317224 */ /* 0x000fe200078e00c2 */
[C---:B------:R-:W-:Y:S01]  /*1ea80*/  LOP3.LUT R76, R8.reuse, 0xffff, RZ, 0xc0, !PT ;  /* 0x0000ffff084c7812 */ /* 0x040fe200078ec0ff */
[----:B------:R-:W-:Y:S01]  /*1ea90*/  MUFU.EX2 R104, R104 ;  /* 0x0000006800687308 */ /* 0x000fe20000000800 */
[----:B------:R-:W-:Y:S02]  /*1eaa0*/  PRMT R223, R9, 0x5410, R18 ;  /* 0x0000541009df7816 */ /* 0x000fe40000000012 */
[----:B------:R-:W-:Y:S02]  /*1eab0*/  LOP3.LUT R9, R8, 0xff, RZ, 0xc0, !PT ;  /* 0x000000ff08097812 */ /* 0x000fe400078ec0ff */
[----:B------:R-:W-:Y:S02]  /*1eac0*/  SHF.R.U32.HI R76, RZ, 0x8, R76 ;  /* 0x00000008ff4c7819 */ /* 0x000fe4000001164c */
[----:B------:R-:W-:Y:S02]  /*1ead0*/  PRMT R26, R10, 0x5410, R13 ;  /* 0x000054100a1a7816 */ /* 0x000fe4000000000d */
[----:B------:R-:W-:Y:S02]  /*1eae0*/  PRMT R76, R9, 0x5410, R76 ;  /* 0x00005410094c7816 */ /* 0x000fe4000000004c */
[----:B--2---:R-:W-:Y:S02]  /*1eaf0*/  F2FP.BF16.F32.PACK_AB R9, R113, R172 ;  /* 0x000000ac7109723e */ /* 0x004fe400000010ff */
[----:B------:R-:W-:Y:S01]  /*1eb00*/  LOP3.LUT R10, R14, UR11, R21, 0x96, !PT ;  /* 0x0000000b0e0a7c12 */ /* 0x000fe2000f8e9615 */
[----:B------:R-:W-:Y:S01]  /*1eb10*/  IMAD.MOV.U32 R14, RZ, RZ, R20 ;  /* 0x000000ffff0e7224 */ /* 0x000fe200078e0014 */
[--C-:B------:R-:W-:Y:S02]  /*1eb20*/  HSET2.LE.AND R76, R76, R81.reuse, PT ;  /* 0x000000514c4c7233 */ /* 0x100fe40003803000 */
[----:B------:R-:W-:Y:S02]  /*1eb30*/  LOP3.LUT R16, R16, 0xff, RZ, 0xc0, !PT ;  /* 0x000000ff10107812 */ /* 0x000fe400078ec0ff */
[----:B------:R-:W-:Y:S01]  /*1eb40*/  PRMT R13, R20, 0x7771, RZ ;  /* 0x00007771140d7816 */ /* 0x000fe200000000ff */
[----:B------:R-:W-:Y:S01]  /*1eb50*/  IMAD.MOV.U32 R20, RZ, RZ, R27 ;  /* 0x000000ffff147224 */ /* 0x000fe200078e001b */
[----:B------:R-:W-:Y:S02]  /*1eb60*/  LOP3.LUT R76, R9, R76, RZ, 0xc0, !PT ;  /* 0x0000004c094c7212 */ /* 0x000fe400078ec0ff */
[----:B------:R-:W-:Y:S02]  /*1eb70*/  PRMT R9, R8, 0x7632, R9 ;  /* 0x0000763208097816 */ /* 0x000fe40000000009 */
[----:B------:R-:W-:Y:S02]  /*1eb80*/  SHF.R.U32.HI R8, RZ, 0x18, R8 ;  /* 0x00000018ff087819 */ /* 0x000fe40000011608 */
[----:B------:R-:W-:Y:S02]  /*1eb90*/  LOP3.LUT R9, R9, 0xff, RZ, 0xc0, !PT ;  /* 0x000000ff09097812 */ /* 0x000fe400078ec0ff */
[----:B------:R-:W-:Y:S02]  /*1eba0*/  PRMT R78, R16, 0x5410, R15 ;  /* 0x00005410104e7816 */ /* 0x000fe4000000000f */
[----:B------:R-:W-:Y:S02]  /*1ebb0*/  PRMT R8, R9, 0x5410, R8 ;  /* 0x0000541009087816 */ /* 0x000fe40000000008 */
[----:B------:R-:W-:Y:S02]  /*1ebc0*/  LOP3.LUT R14, R14, 0xff, RZ, 0xc0, !PT ;  /* 0x000000ff0e0e7812 */ /* 0x000fe400078ec0ff */
[--C-:B------:R-:W-:Y:S02]  /*1ebd0*/  HSET2.LE.AND R78, R78, R81.reuse, PT ;  /* 0x000000514e4e7233 */ /* 0x100fe40003803000 */
[----:B------:R-:W-:Y:S01]  /*1ebe0*/  PRMT R224, R14, 0x5410, R13 ;  /* 0x000054100ee07816 */ /* 0x000fe2000000000d */
[----:B------:R-:W-:Y:S01]  /*1ebf0*/  IMAD.WIDE.U32 R14, R11, -0x2daee0ad, RZ ;  /* 0xd2511f530b0e7825 */ /* 0x000fe200078e00ff */
[--C-:B------:R-:W-:Y:S02]  /*1ec00*/  HSET2.LE.AND R77, R8, R81.reuse, PT ;  /* 0x00000051084d7233 */ /* 0x100fe40003803000 */
[----:B---3--:R-:W-:Y:S01]  /*1ec10*/  F2FP.BF16.F32.PACK_AB R8, R123, R164 ;  /* 0x000000a47b08723e */ /* 0x008fe200000010ff */
[----:B------:R-:W-:Y:S01]  /*1ec20*/  IMAD.WIDE.U32 R12, R12, -0x2daee0ad, RZ ;  /* 0xd2511f530c0c7825 */ /* 0x000fe200078e00ff */
[----:B----4-:R-:W-:Y:S02]  /*1ec30*/  F2FP.BF16.F32.PACK_AB R9, R97, R124 ;  /* 0x0000007c6109723e */ /* 0x010fe400000010ff */
[----:B------:R-:W-:Y:S02]  /*1ec40*/  LOP3.LUT R77, R8, R77, RZ, 0xc0, !PT ;  /* 0x0000004d084d7212 */ /* 0x000fe400078ec0ff */
[----:B------:R-:W-:Y:S02]  /*1ec50*/  LOP3.LUT R78, R9, R78, RZ, 0xc0, !PT ;  /* 0x0000004e094e7212 */ /* 0x000fe400078ec0ff */
[----:B------:R-:W-:Y:S02]  /*1ec60*/  LOP3.LUT R9, R14, UR14, R13, 0x96, !PT ;  /* 0x0000000e0e097c12 */ /* 0x000fe4000f8e960d */
[----:B------:R-:W-:Y:S03]  /*1ec70*/  LOP3.LUT R8, R250, UR15, R15, 0x96, !PT ;  /* 0x0000000ffa087c12 */ /* 0x000fe6000f8e960f */
[----:B------:R-:W-:Y:S04]  /*1ec80*/  IMAD.WIDE.U32 R18, R9, -0x326172a9, RZ ;  /* 0xcd9e8d5709127825 */ /* 0x000fe800078e00ff */
[----:B------:R-:W-:Y:S03]  /*1ec90*/  IMAD.WIDE.U32 R16, R8, -0x326172a9, RZ ;  /* 0xcd9e8d5708107825 */ /* 0x000fe600078e00ff */
[----:B------:R-:W-:Y:S02]  /*1eca0*/  LOP3.LUT R16, R16, UR10, R19, 0x96, !PT ;  /* 0x0000000a10107c12 */ /* 0x000fe4000f8e9613 */
[----:B------:R-:W-:Y:S03]  /*1ecb0*/  LOP3.LUT R8, R248, UR7, R17, 0x96, !PT ;  /* 0x00000007f8087c12 */ /* 0x000fe6000f8e9611 */
[----:B------:R-:W-:Y:S04]  /*1ecc0*/  IMAD.WIDE.U32 R16, R16, -0x2daee0ad, RZ ;  /* 0xd2511f5310107825 */ /* 0x000fe800078e00ff */
[----:B------:R-:W-:Y:S05]  /*1ecd0*/  IMAD.WIDE.U32 R14, R8, -0x2daee0ad, RZ ;  /* 0xd2511f53080e7825 */ /* 0x000fea00078e00ff */
[----:B------:R-:W-:Y:S02]  /*1ece0*/  LOP3.LUT R8, R12, UR13, R15, 0x96, !PT ;  /* 0x0000000d0c087c12 */ /* 0x000fe4000f8e960f */
[----:B------:R-:W-:Y:S03]  /*1ecf0*/  LOP3.LUT R14, R14, UR12, R17, 0x96, !PT ;  /* 0x0000000c0e0e7c12 */ /* 0x000fe6000f8e9611 */
[----:B------:R-:W-:Y:S04]  /*1ed00*/  IMAD.WIDE.U32 R12, R8, -0x326172a9, RZ ;  /* 0xcd9e8d57080c7825 */ /* 0x000fe800078e00ff */
[----:B------:R-:W-:Y:S01]  /*1ed10*/  IMAD.WIDE.U32 R14, R14, -0x326172a9, RZ ;  /* 0xcd9e8d570e0e7825 */ /* 0x000fe200078e00ff */
[----:B------:R-:W-:Y:S03]  /*1ed20*/  LOP3.LUT R8, R18, UR9, R13, 0x96, !PT ;  /* 0x0000000912087c12 */ /* 0x000fe6000f8e960d */
[----:B------:R-:W-:Y:S01]  /*1ed30*/  IMAD.MOV.U32 R18, RZ, RZ, R29 ;  /* 0x000000ffff127224 */ /* 0x000fe200078e001d */
[----:B------:R-:W-:Y:S01]  /*1ed40*/  LOP3.LUT R9, R12, UR8, R15, 0x96, !PT ;  /* 0x000000080c097c12 */ /* 0x000fe2000f8e960f */
[----:B------:R-:W-:Y:S01]  /*1ed50*/  IMAD.MOV.U32 R12, RZ, RZ, R14 ;  /* 0x000000ffff0c7224 */ /* 0x000fe200078e000e */
[----:B------:R-:W-:Y:S01]  /*1ed60*/  PRMT R11, R14, 0x7771, RZ ;  /* 0x000077710e0b7816 */ /* 0x000fe200000000ff */
        /* <DEDUP_REMOVED lines=10> */
[----:B------:R-:W-:Y:S03]  /*1ee10*/  IMAD.WIDE.U32 R14, R8, -0x2daee0ad, RZ ;  /* 0xd2511f53080e7825 */ /* 0x000fe600078e00ff */
[----:B------:R-:W-:Y:S01]  /*1ee20*/  PRMT R23, R11, 0x5410, R12 ;  /* 0x000054100b177816 */ /* 0x000fe2000000000c */
[----:B------:R-:W-:Y:S01]  /*1ee30*/  IMAD.MOV.U32 R12, RZ, RZ, R14 ;  /* 0x000000ffff0c7224 */ /* 0x000fe200078e000e */
[----:B------:R-:W-:Y:S01]  /*1ee40*/  PRMT R11, R14, 0x7771, RZ ;  /* 0x000077710e0b7816 */ /* 0x000fe200000000ff */
[----:B------:R-:W-:Y:S01]  /*1ee50*/  IMAD.MOV.U32 R27, RZ, RZ, R106 ;  /* 0x000000ffff1b7224 */ /* 0x000fe200078e006a */
[----:B------:R-:W-:Y:S02]  /*1ee60*/  LOP3.LUT R8, R16, UR11, R15, 0x96, !PT ;  /* 0x0000000b10087c12 */ /* 0x000fe4000f8e960f */
        /* <DEDUP_REMOVED lines=8> */
[----:B------:R-:W-:Y:S02]  /*1eef0*/  PRMT R37, R12, 0x5410, R11 ;  /* 0x000054100c257816 */ /* 0x000fe4000000000b */
        /* <DEDUP_REMOVED lines=20> */
[----:B------:R-:W-:Y:S05]  /*1f040*/  IMAD.U32 R8, RZ, RZ, UR23 ;  /* 0x00000017ff087e24 */ /* 0x000fea000f8e00ff */
[----:B------:R-:W-:Y:S01]  /*1f050*/  LOP3.LUT R8, R31, UR33, R8, 0x96, !PT ;  /* 0x000000211f087c12 */ /* 0x000fe2000f8e9608 */
[----:B------:R-:W-:Y:S04]  /*1f060*/  IMAD.MOV.U32 R31, RZ, RZ, R118 ;  /* 0x000000ffff1f7224 */ /* 0x000fe800078e0076 */
[----:B------:R-:W-:Y:S05]  /*1f070*/  IMAD.WIDE.U32 R10, R8, -0x326172a9, RZ ;  /* 0xcd9e8d57080a7825 */ /* 0x000fea00078e00ff */
[----:B------:R-:W-:Y:S02]  /*1f080*/  LOP3.LUT R9, R11, R242, RZ, 0x3c, !PT ;  /* 0x000000f20b097212 */ /* 0x000fe400078e3cff */
[C---:B------:R-:W-:Y:S02]  /*1f090*/  LOP3.LUT R8, R10.reuse, R241, RZ, 0x3c, !PT ;  /* 0x000000f10a087212 */ /* 0x040fe400078e3cff */
[----:B------:R-:W-:Y:S01]  /*1f0a0*/  LOP3.LUT R10, R10, R239, RZ, 0x3c, !PT ;  /* 0x000000ef0a0a7212 */ /* 0x000fe200078e3cff */
[----:B------:R-:W-:Y:S04]  /*1f0b0*/  IMAD.WIDE.U32 R12, R9, -0x2daee0ad, RZ ;  /* 0xd2511f53090c7825 */ /* 0x000fe800078e00ff */
[----:B------:R-:W-:Y:S01]  /*1f0c0*/  IMAD.WIDE.U32 R16, R8, -0x2daee0ad, RZ ;  /* 0xd2511f5308107825 */ /* 0x000fe200078e00ff */
[----:B------:R-:W-:Y:S04]  /*1f0d0*/  LOP3.LUT R8, R250, UR15, R13, 0x96, !PT ;  /* 0x0000000ffa087c12 */ /* 0x000fe8000f8e960d */
[----:B------:R-:W-:Y:S01]  /*1f0e0*/  LOP3.LUT R9, R12, UR14, R17, 0x96, !PT ;  /* 0x0000000e0c097c12 */ /* 0x000fe2000f8e9611 */
[----:B------:R-:W-:Y:S05]  /*1f0f0*/  IMAD.WIDE.U32 R14, R8, -0x326172a9, RZ ;  /* 0xcd9e8d57080e7825 */ /* 0x000fea00078e00ff */
[----:B------:R-:W-:Y:S05]  /*1f100*/  LOP3.LUT R8, R248, UR7, R15, 0x96, !PT ;  /* 0x00000007f8087c12 */ /* 0x000fea000f8e960f */
        /* <DEDUP_REMOVED lines=11> */
[C---:B------:R-:W-:Y:S01]  /*1f1c0*/  PRMT R215, R16.reuse, 0x7771, RZ ;  /* 0x0000777110d77816 */ /* 0x040fe200000000ff */
[----:B------:R-:W-:Y:S01]  /*1f1d0*/  IMAD.MOV.U32 R17, RZ, RZ, R108 ;  /* 0x000000ffff117224 */ /* 0x000fe200078e006c */
[----:B------:R-:W-:Y:S01]  /*1f1e0*/  PRMT R9, R16, 0x7772, RZ ;  /* 0x0000777210097816 */ /* 0x000fe200000000ff */
[----:B------:R-:W-:Y:S01]  /*1f1f0*/  IMAD.MOV.U32 R108, RZ, RZ, R228 ;  /* 0x000000ffff6c7224 */ /* 0x000fe200078e00e4 */
[----:B------:R-:W-:Y:S02]  /*1f200*/  LOP3.LUT R12, R12, 0xff, RZ, 0xc0, !PT ;  /* 0x000000ff0c0c7812 */ /* 0x000fe400078ec0ff */
[----:B------:R-:W-:Y:S01]  /*1f210*/  LOP3.LUT R204, R194, 0xffff, RZ, 0xc0, !PT ;  /* 0x0000ffffc2cc7812 */ /* 0x000fe200078ec0ff */
[----:B------:R-:W-:Y:S01]  /*1f220*/  IMAD.MOV.U32 R19, RZ, RZ, R108 ;  /* 0x000000ffff137224 */ /* 0x000fe200078e006c */
[----:B------:R-:W-:Y:S02]  /*1f230*/  PRMT R215, R12, 0x5410, R215 ;  /* 0x000054100cd77816 */ /* 0x000fe400000000d7 */
[----:B------:R-:W-:Y:S01]  /*1f240*/  PRMT R12, R16, 0x7773, RZ ;  /* 0x00007773100c7816 */ /* 0x000fe200000000ff */
[----:B------:R-:W-:Y:S01]  /*1f250*/  IMAD.MOV.U32 R16, RZ, RZ, R112 ;  /* 0x000000ffff107224 */ /* 0x000fe200078e0070 */
[----:B------:R-:W-:Y:S02]  /*1f260*/  SHF.R.U32.HI R204, RZ, 0x8, R204 ;  /* 0x00000008ffcc7819 */ /* 0x000fe400000116cc */
[----:B------:R-:W-:Y:S01]  /*1f270*/  PRMT R228, R9, 0x5410, R12 ;  /* 0x0000541009e47816 */ /* 0x000fe2000000000c */
[----:B------:R-:W-:Y:S04]  /*1f280*/  IMAD.WIDE.U32 R12, R8, -0x2daee0ad, RZ ;  /* 0xd2511f53080c7825 */ /* 0x000fe800078e00ff */
[----:B------:R-:W-:Y:S01]  /*1f290*/  IMAD.MOV.U32 R8, RZ, RZ, R12 ;  /* 0x000000ffff087224 */ /* 0x000fe200078e000c */
[----:B------:R-:W-:Y:S02]  /*1f2a0*/  PRMT R118, R12, 0x7771, RZ ;  /* 0x000077710c767816 */ /* 0x000fe400000000ff */
[----:B------:R-:W-:Y:S02]  /*1f2b0*/  LOP3.LUT R110, R14, UR11, R13, 0x96, !PT ;  /* 0x0000000b0e6e7c12 */ /* 0x000fe4000f8e960d */
[----:B------:R-:W-:Y:S02]  /*1f2c0*/  LOP3.LUT R9, R8, 0xff, RZ, 0xc0, !PT ;  /* 0x000000ff08097812 */ /* 0x000fe400078ec0ff */
[----:B------:R-:W-:Y:S02]  /*1f2d0*/  PRMT R8, R12, 0x7773, RZ ;  /* 0x000077730c087816 */ /* 0x000fe400000000ff */
[----:B------:R-:W-:Y:S02]  /*1f2e0*/  PRMT R118, R9, 0x5410, R118 ;  /* 0x0000541009767816 */ /* 0x000fe40000000076 */
[----:B------:R-:W-:Y:S02]  /*1f2f0*/  LOP3.LUT R9, R194, 0xff, RZ, 0xc0, !PT ;  /* 0x000000ffc2097812 */ /* 0x000fe400078ec0ff */
[----:B------:R-:W-:Y:S02]  /*1f300*/  PRMT R121, R12, 0x7772, RZ ;  /* 0x000077720c797816 */ /* 0x000fe400000000ff */
[----:B------:R-:W-:Y:S02]  /*1f310*/  PRMT R204, R9, 0x5410, R204 ;  /* 0x0000541009cc7816 */ /* 0x000fe400000000cc */
[----:B------:R-:W-:Y:S02]  /*1f320*/  PRMT R9, R194, 0x7632, R9 ;  /* 0x00007632c2097816 */ /* 0x000fe40000000009 */
[----:B------:R-:W-:Y:S02]  /*1f330*/  SHF.R.U32.HI R194, RZ, 0x18, R194 ;  /* 0x00000018ffc27819 */ /* 0x000fe400000116c2 */
[----:B------:R-:W-:Y:S02]  /*1f340*/  LOP3.LUT R9, R9, 0xff, RZ, 0xc0, !PT ;  /* 0x000000ff09097812 */ /* 0x000fe400078ec0ff */
[C---:B------:R-:W-:Y:S02]  /*1f350*/  LOP3.LUT R112, R110.reuse, 0xffff, RZ, 0xc0, !PT ;  /* 0x0000ffff6e707812 */ /* 0x040fe400078ec0ff */
[----:B------:R-:W-:Y:S02]  /*1f360*/  PRMT R121, R121, 0x5410, R8 ;  /* 0x0000541079797816 */ /* 0x000fe40000000008 */
[----:B------:R-:W-:Y:S02]  /*1f370*/  PRMT R194, R9, 0x5410, R194 ;  /* 0x0000541009c27816 */ /* 0x000fe400000000c2 */
[----:B------:R-:W-:Y:S02]  /*1f380*/  SHF.R.U32.HI R112, RZ, 0x8, R112 ;  /* 0x00000008ff707819 */ /* 0x000fe40000011670 */
[----:B------:R-:W-:Y:S02]  /*1f390*/  LOP3.LUT R9, R110, 0xff, RZ, 0xc0, !PT ;  /* 0x000000ff6e097812 */ /* 0x000fe400078ec0ff */
[----:B------:R-:W-:Y:S01]  /*1f3a0*/  LOP3.LUT R8, R11, R240, RZ, 0x3c, !PT ;  /* 0x000000f00b087212 */ /* 0x000fe200078e3cff */
[----:B------:R-:W-:Y:S01]  /*1f3b0*/  IMAD.WIDE.U32 R10, R10, -0x2daee0ad, RZ ;  /* 0xd2511f530a0a7825 */ /* 0x000fe200078e00ff */
[----:B------:R-:W-:Y:S02]  /*1f3c0*/  PRMT R112, R9, 0x5410, R112 ;  /* 0x0000541009707816 */ /* 0x000fe40000000070 */
[----:B------:R-:W-:Y:S01]  /*1f3d0*/  PRMT R9, R110, 0x7632, R9 ;  /* 0x000076326e097816 */ /* 0x000fe20000000009 */
[----:B------:R-:W-:Y:S01]  /*1f3e0*/  IMAD.WIDE.U32 R12, R8, -0x2daee0ad, RZ ;  /* 0xd2511f53080c7825 */ /* 0x000fe200078e00ff */
[----:B------:R-:W-:Y:S02]  /*1f3f0*/  SHF.R.U32.HI R110, RZ, 0x18, R110 ;  /* 0x00000018ff6e7819 */ /* 0x000fe4000001166e */
[----:B------:R-:W-:Y:S02]  /*1f400*/  LOP3.LUT R9, R9, 0xff, RZ, 0xc0, !PT ;  /* 0x000000ff09097812 */ /* 0x000fe400078ec0ff */
[----:B------:R-:W-:Y:S02]  /*1f410*/  LOP3.LUT R8, R246, UR15, R13, 0x96, !PT ;  /* 0x0000000ff6087c12 */ /* 0x000fe4000f8e960d */
[----:B------:R-:W-:Y:S02]  /*1f420*/  PRMT R110, R9, 0x5410, R110 ;  /* 0x00005410096e7816 */ /* 0x000fe4000000006e */
[----:B------:R-:W-:Y:S01]  /*1f430*/  LOP3.LUT R9, R12, UR14, R11, 0x96, !PT ;  /* 0x0000000e0c097c12 */ /* 0x000fe2000f8e960b */
        /* <DEDUP_REMOVED lines=10> */
[----:B------:R-:W-:Y:S04]  /*1f4e0*/  FMUL.FTZ R13, R5, UR4 ;  /* 0x00000004050d7c20 */ /* 0x000fe80008410000 */
[----:B------:R-:W-:Y:S01]  /*1f4f0*/  IMAD.WIDE.U32 R14, R14, -0x326172a9, RZ ;  /* 0xcd9e8d570e0e7825 */ /* 0x000fe200078e00ff */
[----:B------:R-:W-:Y:S03]  /*1f500*/  MUFU.EX2 R40, R13 ;  /* 0x0000000d00287308 */ /* 0x000fe60000000800 */
[----:B------:R-:W-:Y:S01]  /*1f510*/  IMAD.MOV.U32 R10, RZ, RZ, R14 ;  /* 0x000000ffff0a7224 */ /* 0x000fe200078e000e */
[C---:B------:R-:W-:Y:S02]  /*1f520*/  PRMT R9, R14.reuse, 0x7771, RZ ;  /* 0x000077710e097816 */ /* 0x040fe400000000ff */
[----:B------:R-:W-:Y:S02]  /*1f530*/  PRMT R185, R14, 0x7772, RZ ;  /* 0x000077720eb97816 */ /* 0x000fe400000000ff */
[----:B------:R-:W-:Y:S02]  /*1f540*/  LOP3.LUT R10, R10, 0xff, RZ, 0xc0, !PT ;  /* 0x000000ff0a0a7812 */ /* 0x000fe400078ec0ff */
[----:B------:R-:W-:Y:S01]  /*1f550*/  LOP3.LUT R184, R184, UR8, R15, 0x96, !PT ;  /* 0x00000008b8b87c12 */ /* 0x000fe2000f8e960f */
[----:B------:R-:W-:Y:S01]  /*1f560*/  IMAD.MOV.U32 R15, RZ, RZ, R39 ;  /* 0x000000ffff0f7224 */ /* 0x000fe200078e0027 */
[----:B------:R-:W-:Y:S01]  /*1f570*/  PRMT R221, R10, 0x5410, R9 ;  /* 0x000054100add7816 */ /* 0x000fe20000000009 */
[----:B------:R-:W-:Y:S01]  /*1f580*/  IMAD.MOV.U32 R39, RZ, RZ, R114 ;  /* 0x000000ffff277224 */ /* 0x000fe200078e0072 */
[----:B------:R-:W-:Y:S01]  /*1f590*/  PRMT R10, R14, 0x7773, RZ ;  /* 0x000077730e0a7816 */ /* 0x000fe200000000ff */
[----:B------:R-:W-:Y:S03]  /*1f5a0*/  FMUL.FTZ R14, R6, UR4 ;  /* 0x00000004060e7c20 */ /* 0x000fe60008410000 */
[----:B------:R-:W-:Y:S01]  /*1f5b0*/  PRMT R185, R185, 0x5410, R10 ;  /* 0x00005410b9b97816 */ /* 0x000fe2000000000a */
[----:B------:R-:W-:Y:S04]  /*1f5c0*/  IMAD.WIDE.U32 R10, R8, -0x2daee0ad, RZ ;  /* 0xd2511f53080a7825 */ /* 0x000fe800078e00ff */
[----:B------:R-:W-:Y:S01]  /*1f5d0*/  IMAD.MOV.U32 R8, RZ, RZ, R10 ;  /* 0x000000ffff087224 */ /* 0x000fe200078e000a */
[C---:B------:R-:W-:Y:S02]  /*1f5e0*/  PRMT R119, R10.reuse, 0x7772, RZ ;  /* 0x000077720a777816 */ /* 0x040fe400000000ff */
[----:B------:R-:W-:Y:S02]  /*1f5f0*/  PRMT R114, R10, 0x7771, RZ ;  /* 0x000077710a727816 */ /* 0x000fe400000000ff */
[----:B------:R-:W-:Y:S02]  /*1f600*/  LOP3.LUT R9, R8, 0xff, RZ, 0xc0, !PT ;  /* 0x000000ff08097812 */ /* 0x000fe400078ec0ff */
[----:B------:R-:W-:Y:S01]  /*1f610*/  PRMT R8, R10, 0x7773, RZ ;  /* 0x000077730a087816 */ /* 0x000fe200000000ff */
[----:B------:R-:W-:Y:S01]  /*1f620*/  IMAD.MOV.U32 R10, RZ, RZ, R38 ;  /* 0x000000ffff0a7224 */ /* 0x000fe200078e0026 */
[----:B------:R-:W-:Y:S01]  /*1f630*/  PRMT R114, R9, 0x5410, R114 ;  /* 0x0000541009727816 */ /* 0x000fe20000000072 */
[----:B------:R1:W2:Y:S01]  /*1f640*/  MUFU.EX2 R38, R14 ;  /* 0x0000000e00267308 */ /* 0x0002a20000000800 */
[----:B------:R-:W-:Y:S01]  /*1f650*/  PRMT R119, R119, 0x5410, R8 ;  /* 0x0000541077777816 */ /* 0x000fe20000000008 */
[----:B------:R-:W-:Y:S01]  /*1f660*/  IMAD.MOV.U32 R8, RZ, RZ, R186 ;  /* 0x000000ffff087224 */ /* 0x000fe200078e00ba */
[C---:B------:R-:W-:Y:S02]  /*1f670*/  LOP3.LUT R186, R184.reuse, 0xffff, RZ, 0xc0, !PT ;  /* 0x0000ffffb8ba7812 */ /* 0x040fe400078ec0ff */
[----:B------:R-:W-:Y:S02]  /*1f680*/  LOP3.LUT R9, R184, 0xff, RZ, 0xc0, !PT ;  /* 0x000000ffb8097812 */ /* 0x000fe400078ec0ff */
[----:B------:R-:W-:Y:S02]  /*1f690*/  SHF.R.U32.HI R186, RZ, 0x8, R186 ;  /* 0x00000008ffba7819 */ /* 0x000fe400000116ba */
[----:B------:R-:W-:Y:S01]  /*1f6a0*/  LOP3.LUT R106, R12, UR11, R11, 0x96, !PT ;  /* 0x0000000b0c6a7c12 */ /* 0x000fe2000f8e960b */
[----:B------:R-:W-:Y:S01]  /*1f6b0*/  FMUL.FTZ R11, R7, UR4 ;  /* 0x00000004070b7c20 */ /* 0x000fe20008410000 */
[----:B------:R-:W-:Y:S01]  /*1f6c0*/  PRMT R186, R9, 0x5410, R186 ;  /* 0x0000541009ba7816 */ /* 0x000fe200000000ba */
[----:B------:R-:W-:Y:S01]  /*1f6d0*/  IMAD.MOV.U32 R7, RZ, RZ, R39 ;  /* 0x000000ffff077224 */ /* 0x000fe200078e0027 */
[----:B------:R-:W-:Y:S01]  /*1f6e0*/  PRMT R9, R184, 0x7632, R9 ;  /* 0x00007632b8097816 */ /* 0x000fe20000000009 */
[----:B------:R-:W3:Y:S01]  /*1f6f0*/  MUFU.EX2 R39, R11 ;  /* 0x0000000b00277308 */ /* 0x000ee20000000800 */
[----:B------:R-:W-:Y:S01]  /*1f700*/  SHF.R.U32.HI R184, RZ, 0x18, R184 ;  /* 0x00000018ffb87819 */ /* 0x000fe200000116b8 */
[----:B------:R-:W-:Y:S01]  /*1f710*/  FMUL.FTZ R12, R4, UR4 ;  /* 0x00000004040c7c20 */ /* 0x000fe20008410000 */
[----:B------:R-:W-:Y:S01]  /*1f720*/  LOP3.LUT R9, R9, 0xff, RZ, 0xc0, !PT ;  /* 0x000000ff09097812 */ /* 0x000fe200078ec0ff */
[----:B-1----:R-:W-:Y:S01]  /*1f730*/  IMAD.MOV.U32 R14, RZ, RZ, R8 ;  /* 0x000000ffff0e7224 */ /* 0x002fe200078e0008 */
[----:B------:R-:W-:Y:S01]  /*1f740*/  LOP3.LUT R108, R106, 0xffff, RZ, 0xc0, !PT ;  /* 0x0000ffff6a6c7812 */ /* 0x000fe200078ec0ff */
[----:B--2---:R-:W-:Y:S01]  /*1f750*/  FMUL.FTZ R6, R38, R162 ;  /* 0x000000a226067220 */ /* 0x004fe20000410000 */
[----:B------:R-:W-:Y:S01]  /*1f760*/  PRMT R184, R9, 0x5410, R184 ;  /* 0x0000541009b87816 */ /* 0x000fe200000000b8 */
[----:B------:R-:W-:Y:S01]  /*1f770*/  FMUL.FTZ R8, R40, R156 ;  /* 0x0000009c28087220 */ /* 0x000fe20000410000 */
[C---:B------:R-:W-:Y:S01]  /*1f780*/  LOP3.LUT R9, R106.reuse, 0xff, RZ, 0xc0, !PT ;  /* 0x000000ff6a097812 */ /* 0x040fe200078ec0ff */
[----:B------:R-:W-:Y:S01]  /*1f790*/  IMAD.MOV.U32 R162, RZ, RZ, R22 ;  /* 0x000000ffffa27224 */ /* 0x000fe200078e0016 */
[----:B------:R-:W-:Y:S01]  /*1f7a0*/  SHF.R.U32.HI R108, RZ, 0x8, R108 ;  /* 0x00000008ff6c7819 */ /* 0x000fe2000001166c */
[----:B------:R-:W-:Y:S03]  /*1f7b0*/  IMAD.MOV.U32 R156, RZ, RZ, R21 ;  /* 0x000000ffff9c7224 */ /* 0x000fe600078e0015 */
[----:B------:R-:W-:Y:S02]  /*1f7c0*/  PRMT R108, R9, 0x5410, R108 ;  /* 0x00005410096c7816 */ /* 0x000fe4000000006c */
[----:B------:R-:W-:Y:S01]  /*1f7d0*/  PRMT R9, R106, 0x7632, R9 ;  /* 0x000076326a097816 */ /* 0x000fe20000000009 */
[----:B---3--:R-:W-:Y:S01]  /*1f7e0*/  FMUL.FTZ R4, R39, R160 ;  /* 0x000000a027047220 */ /* 0x008fe20000410000 */
[----:B------:R-:W-:Y:S01]  /*1f7f0*/  SHF.R.U32.HI R106, RZ, 0x18, R106 ;  /* 0x00000018ff6a7819 */ /* 0x000fe2000001166a */
[----:B------:R-:W-:Y:S01]  /*1f800*/  IMAD.MOV.U32 R160, RZ, RZ, R7 ;  /* 0x000000ffffa07224 */ /* 0x000fe200078e0007 */
[----:B------:R-:W-:Y:S01]  /*1f810*/  LOP3.LUT R9, R9, 0xff, RZ, 0xc0, !PT ;  /* 0x000000ff09097812 */ /* 0x000fe200078ec0ff */
[----:B------:R-:W-:Y:S01]  /*1f820*/  FMUL.FTZ R7, R38, R163 ;  /* 0x000000a326077220 */ /* 0x000fe20000410000 */
[----:B------:R-:W-:Y:S02]  /*1f830*/  IMAD.MOV.U32 R163, RZ, RZ, R20 ;  /* 0x000000ffffa37224 */ /* 0x000fe400078e0014 */
[----:B------:R-:W-:Y:S01]  /*1f840*/  FMUL.FTZ R5, R39, R161 ;  /* 0x000000a127057220 */ /* 0x000fe20000410000 */
[----:B------:R-:W-:Y:S01]  /*1f850*/  PRMT R106, R9, 0x5410, R106 ;  /* 0x00005410096a7816 */ /* 0x000fe2000000006a */
[----:B------:R-:W-:Y:S02]  /*1f860*/  IMAD.MOV.U32 R9, RZ, RZ, R37 ;  /* 0x000000ffff097224 */ /* 0x000fe400078e0025 */
[----:B------:R1:W2:Y:S01]  /*1f870*/  MUFU.EX2 R37, R12 ;  /* 0x0000000c00257308 */ /* 0x0002a20000000800 */
[----:B------:R-:W-:Y:S02]  /*1f880*/  IMAD.MOV.U32 R161, RZ, RZ, R10 ;  /* 0x000000ffffa17224 */ /* 0x000fe400078e000a */
[----:B------:R-:W-:Y:S02]  /*1f890*/  IMAD.MOV.U32 R13, RZ, RZ, R9 ;  /* 0x000000ffff0d7224 */ /* 0x000fe400078e0009 */
[C---:B------:R-:W-:Y:S01]  /*1f8a0*/  FMUL.FTZ R9, R40.reuse, R157 ;  /* 0x0000009d28097220 */ /* 0x040fe20000410000 */
[----:B------:R-:W-:Y:S02]  /*1f8b0*/  IMAD.MOV.U32 R157, RZ, RZ, R23 ;  /* 0x000000ffff9d7224 */ /* 0x000fe400078e0017 */
[----:B------:R-:W3:Y:S01]  /*1f8c0*/  LDSM.16.MT88.4 R20, [R218+0x4000] ;  /* 0x00400000da14783b */ /* 0x000ee20000004200 */
[C---:B-1----:R-:W-:Y:S01]  /*1f8d0*/  FMUL.FTZ R12, R40.reuse, R152 ;  /* 0x00000098280c7220 */ /* 0x042fe20000410000 */
[C---:B--2---:R-:W-:Y:S01]  /*1f8e0*/  FMUL.FTZ R10, R37.reuse, R158 ;  /* 0x0000009e250a7220 */ /* 0x044fe20000410000 */
[----:B------:R-:W-:Y:S01]  /*1f8f0*/  FMUL.FTZ R11, R37, R159 ;  /* 0x0000009f250b7220 */ /* 0x000fe20000410000 */
[----:B------:R-:W-:Y:S02]  /*1f900*/  IMAD.MOV.U32 R152, RZ, RZ, R13 ;  /* 0x000000ffff987224 */ /* 0x000fe400078e000d */
[----:B------:R-:W-:Y:S01]  /*1f910*/  FMUL.FTZ R13, R40, R153 ;  /* 0x00000099280d7220 */ /* 0x000fe20000410000 */
[----:B------:R-:W-:Y:S02]  /*1f920*/  IMAD.MOV.U32 R159, RZ, RZ, R156 ;  /* 0x000000ffff9f7224 */ /* 0x000fe400078e009c */
[----:B------:R-:W-:Y:S02]  /*1f930*/  IMAD.MOV.U32 R156, RZ, RZ, R16 ;  /* 0x000000ffff9c7224 */ /* 0x000fe400078e0010 */
[C---:B------:R-:W-:Y:S01]  /*1f940*/  FMUL.FTZ R16, R39.reuse, R148 ;  /* 0x0000009427107220 */ /* 0x040fe20000410000 */
[----:B------:R-:W-:Y:S02]  /*1f950*/  IMAD.MOV.U32 R148, RZ, RZ, R17 ;  /* 0x000000ffff947224 */ /* 0x000fe400078e0011 */
[----:B------:R-:W-:Y:S01]  /*1f960*/  FMUL.FTZ R17, R39, R149 ;  /* 0x0000009527117220 */ /* 0x000fe20000410000 */
[----:B------:R-:W-:Y:S02]  /*1f970*/  IMAD.MOV.U32 R149, RZ, RZ, R18 ;  /* 0x000000ffff957224 */ /* 0x000fe400078e0012 */
[C---:B------:R-:W-:Y:S01]  /*1f980*/  FMUL.FTZ R18, R38.reuse, R150 ;  /* 0x0000009626127220 */ /* 0x040fe20000410000 */
[----:B------:R-:W-:Y:S02]  /*1f990*/  IMAD.MOV.U32 R150, RZ, RZ, R161 ;  /* 0x000000ffff967224 */ /* 0x000fe400078e00a1 */
[----:B------:R-:W-:Y:S02]  /*1f9a0*/  IMAD.MOV.U32 R161, RZ, RZ, R19 ;  /* 0x000000ffffa17224 */ /* 0x000fe400078e0013 */
[----:B------:R-:W-:Y:S01]  /*1f9b0*/  FMUL.FTZ R19, R38, R151 ;  /* 0x0000009726137220 */ /* 0x000fe20000410000 */
[----:B------:R-:W-:Y:S02]  /*1f9c0*/  IMAD.MOV.U32 R151, RZ, RZ, R80 ;  /* 0x000000ffff977224 */ /* 0x000fe400078e0050 */
[----:B------:R-:W-:Y:S02]  /*1f9d0*/  VIADD R80, R218, 0x4020 ;  /* 0x00004020da507836 */ /* 0x000fe40000000000 */
[----:B------:R-:W-:Y:S02]  /*1f9e0*/  @P4 VIADD R80, R235, 0xffffffe0 ;  /* 0xffffffe0eb504836 */ /* 0x000fe40000000000 */
[----:B------:R-:W-:Y:S02]  /*1f9f0*/  IMAD.MOV.U32 R153, RZ, RZ, R14 ;  /* 0x000000ffff997224 */ /* 0x000fe400078e000e */
[C---:B------:R-:W-:Y:S01]  /*1fa00*/  FMUL.FTZ R14, R37.reuse, R154 ;  /* 0x0000009a250e7220 */ /* 0x040fe20000410000 */
[----:B------:R-:W-:Y:S02]  /*1fa10*/  IMAD.MOV.U32 R154, RZ, RZ, R15 ;  /* 0x000000ffff9a7224 */ /* 0x000fe400078e000f */
[C---:B------:R-:W-:Y:S01]  /*1fa20*/  FMUL.FTZ R15, R37.reuse, R155 ;  /* 0x0000009b250f7220 */ /* 0x040fe20000410000 */
[----:B------:R-:W-:Y:S02]  /*1fa30*/  IMAD.MOV.U32 R155, RZ, RZ, R157 ;  /* 0x000000ffff9b7224 */ /* 0x000fe400078e009d */
[----:B------:R-:W-:Y:S01]  /*1fa40*/  IMAD.MOV.U32 R157, RZ, RZ, R162 ;  /* 0x000000ffff9d7224 */ /* 0x000fe200078e00a2 */
[-C--:B---3--:R-:W-:Y:S05]  /*1fa50*/  HMMA.16816.F32.BF16 R4, R44, R20.reuse, R4 ;  /* 0x000000142c04723c */ /* 0x088fea0000041804 */
[----:B------:R-:W-:Y:S02]  /*1fa60*/  IMAD.MOV.U32 R162, RZ, RZ, R26 ;  /* 0x000000ffffa27224 */ /* 0x000fe400078e001a */
[----:B------:R-:W-:Y:S01]  /*1fa70*/  FMUL.FTZ R26, R37, R142 ;  /* 0x0000008e251a7220 */ /* 0x000fe20000410000 */
[----:B------:R-:W-:Y:S01]  /*1fa80*/  IMAD.MOV.U32 R142, RZ, RZ, R51 ;  /* 0x000000ffff8e7224 */ /* 0x000fe200078e0033 */
[C---:B------:R-:W-:Y:S04]  /*1fa90*/  HMMA.16816.F32.BF16 R8, R32.reuse, R20, R8 ;  /* 0x000000142008723c */ /* 0x040fe80000041808 */
[C---:B------:R-:W-:Y:S01]  /*1faa0*/  FMUL.FTZ R20, R39.reuse, R144 ;  /* 0x0000009027147220 */ /* 0x040fe20000410000 */
[----:B------:R-:W-:Y:S01]  /*1fab0*/  FMUL.FTZ R21, R39, R145 ;  /* 0x0000009127157220 */ /* 0x000fe20000410000 */
[----:B------:R-:W-:Y:S02]  /*1fac0*/  IMAD.MOV.U32 R144, RZ, RZ, R24 ;  /* 0x000000ffff907224 */ /* 0x000fe400078e0018 */
[C---:B------:R-:W-:Y:S01]  /*1fad0*/  FMUL.FTZ R24, R40.reuse, R140 ;  /* 0x0000008c28187220 */ /* 0x040fe20000410000 */
[-C--:B------:R-:W-:Y:S03]  /*1fae0*/  HMMA.16816.F32.BF16 R12, R32, R22.reuse, R12 ;  /* 0x00000016200c723c */ /* 0x080fe6000004180c */
[----:B------:R-:W-:Y:S01]  /*1faf0*/  IMAD.MOV.U32 R158, RZ, RZ, R163 ;  /* 0x000000ffff9e7224 */ /* 0x000fe200078e00a3 */
[----:B------:R-:W-:Y:S01]  /*1fb00*/  MUFU.EX2 R144, R144 ;  /* 0x0000009000907308 */ /* 0x000fe20000000800 */
[----:B------:R-:W-:Y:S02]  /*1fb10*/  IMAD.MOV.U32 R163, RZ, RZ, R25 ;  /* 0x000000ffffa37224 */ /* 0x000fe400078e0019 */
[----:B------:R-:W-:Y:S01]  /*1fb20*/  FMUL.FTZ R25, R40, R141 ;  /* 0x0000008d28197220 */ /* 0x000fe20000410000 */
[----:B------:R-:W-:Y:S01]  /*1fb30*/  IMAD.MOV.U32 R141, RZ, RZ, R27 ;  /* 0x000000ffff8d7224 */ /* 0x000fe200078e001b */
[C---:B------:R-:W-:Y:S04]  /*1fb40*/  HMMA.16816.F32.BF16 R16, R44.reuse, R22, R16 ;  /* 0x000000162c10723c */ /* 0x040fe80000041810 */
[C---:B------:R-:W-:Y:S01]  /*1fb50*/  FMUL.FTZ R22, R38.reuse, R146 ;  /* 0x0000009226167220 */ /* 0x040fe20000410000 */
[----:B------:R-:W-:Y:S01]  /*1fb60*/  FMUL.FTZ R23, R38, R147 ;  /* 0x0000009326177220 */ /* 0x000fe20000410000 */
[C---:B------:R-:W-:Y:S01]  /*1fb70*/  FMUL.FTZ R27, R37.reuse, R143 ;  /* 0x0000008f251b7220 */ /* 0x040fe20000410000 */
[----:B------:R-:W-:Y:S02]  /*1fb80*/  IMAD.MOV.U32 R146, RZ, RZ, R48 ;  /* 0x000000ffff927224 */ /* 0x000fe400078e0030 */
[----:B------:R-:W-:Y:S02]  /*1fb90*/  IMAD.MOV.U32 R147, RZ, RZ, R50 ;  /* 0x000000ffff937224 */ /* 0x000fe400078e0032 */
[----:B------:R-:W-:Y:S02]  /*1fba0*/  IMAD.MOV.U32 R143, RZ, RZ, R49 ;  /* 0x000000ffff8f7224 */ /* 0x000fe400078e0031 */
[----:B------:R-:W1:Y:S01]  /*1fbb0*/  LDSM.16.MT88.4 R48, [R80] ;  /* 0x000000005030783b */ /* 0x000e620000004200 */
[----:B------:R-:W-:Y:S02]  /*1fbc0*/  IMAD.MOV.U32 R145, RZ, RZ, R28 ;  /* 0x000000ffff917224 */ /* 0x000fe400078e001c */
[C---:B------:R-:W-:Y:S01]  /*1fbd0*/  FMUL.FTZ R28, R40.reuse, R136 ;  /* 0x00000088281c7220 */ /* 0x040fe20000410000 */
[----:B------:R-:W-:Y:S02]  /*1fbe0*/  IMAD.MOV.U32 R140, RZ, RZ, R31 ;  /* 0x000000ffff8c7224 */ /* 0x000fe400078e001f */
[C---:B------:R-:W-:Y:S01]  /*1fbf0*/  FMUL.FTZ R31, R37.reuse, R139 ;  /* 0x0000008b251f7220 */ /* 0x040fe20000410000 */
[----:B------:R-:W-:Y:S10]  /*1fc00*/  MUFU.EX2 R145, R145 ;  /* 0x0000009100917308 */ /* 0x000ff40000000800 */
[----:B------:R-:W-:Y:S01]  /*1fc10*/  MUFU.EX2 R140, R140 ;  /* 0x0000008c008c7308 */ /* 0x000fe20000000800 */
[-C--:B-1----:R-:W-:Y:S08]  /*1fc20*/  HMMA.16816.F32.BF16 R20, R44, R48.reuse, R20 ;  /* 0x000000302c14723c */ /* 0x082ff00000041814 */
[C---:B------:R-:W-:Y:S04]  /*1fc30*/  HMMA.16816.F32.BF16 R24, R32.reuse, R48, R24 ;  /* 0x000000302018723c */ /* 0x040fe80000041818 */
[----:B------:R-:W-:Y:S02]  /*1fc40*/  IMAD.MOV.U32 R49, RZ, RZ, R30 ;  /* 0x000000ffff317224 */ /* 0x000fe400078e001e */
[----:B------:R-:W-:Y:S01]  /*1fc50*/  FMUL.FTZ R30, R37, R138 ;  /* 0x0000008a251e7220 */ /* 0x000fe20000410000 */
[----:B------:R-:W-:Y:S02]  /*1fc60*/  IMAD.MOV.U32 R48, RZ, RZ, R29 ;  /* 0x000000ffff307224 */ /* 0x000fe400078e001d */
[----:B------:R-:W-:Y:S07]  /*1fc70*/  FMUL.FTZ R29, R40, R137 ;  /* 0x00000089281d7220 */ /* 0x000fee0000410000 */
[-C--:B------:R-:W-:Y:S03]  /*1fc80*/  HMMA.16816.F32.BF16 R28, R32, R50.reuse, R28 ;  /* 0x00000032201c723c */ /* 0x080fe6000004181c */
[C---:B------:R-:W-:Y:S01]  /*1fc90*/  FMUL.FTZ R32, R39.reuse, R132 ;  /* 0x0000008427207220 */ /* 0x040fe20000410000 */
[----:B------:R-:W-:Y:S01]  /*1fca0*/  FMUL.FTZ R33, R39, R133 ;  /* 0x0000008527217220 */ /* 0x000fe20000410000 */
[C---:B------:R-:W-:Y:S01]  /*1fcb0*/  FMUL.FTZ R34, R38.reuse, R134 ;  /* 0x0000008626227220 */ /* 0x040fe20000410000 */
[----:B------:R-:W-:Y:S01]  /*1fcc0*/  FMUL.FTZ R35, R38, R135 ;  /* 0x0000008726237220 */ /* 0x000fe20000410000 */
[----:B------:R-:W1:Y:S06]  /*1fcd0*/  MUFU.EX2 R133, R48 ;  /* 0x0000003000857308 */ /* 0x000e6c0000000800 */
[----:B------:R-:W-:Y:S01]  /*1fce0*/  HMMA.16816.F32.BF16 R32, R44, R50, R32 ;  /* 0x000000322c20723c */ /* 0x000fe20000041820 */
[----:B------:R-:W2:Y:S07]  /*1fcf0*/  LDSM.16.MT88.4 R44, [R218+0x4400] ;  /* 0x00440000da2c783b */ /* 0x000eae0000004200 */
[-C--:B--2---:R-:W-:Y:S08]  /*1fd00*/  HMMA.16816.F32.BF16 R4, R52, R44.reuse, R4 ;  /* 0x0000002c3404723c */ /* 0x084ff00000041804 */
[C---:B------:R-:W-:Y:S08]  /*1fd10*/  HMMA.16816.F32.BF16 R8, R56.reuse, R44, R8 ;  /* 0x0000002c3808723c */ /* 0x040ff00000041808 */
[-C--:B------:R-:W-:Y:S08]  /*1fd20*/  HMMA.16816.F32.BF16 R12, R56, R46.reuse, R12 ;  /* 0x0000002e380c723c */ /* 0x080ff0000004180c */
[C---:B------:R-:W-:Y:S01]  /*1fd30*/  HMMA.16816.F32.BF16 R16, R52.reuse, R46, R16 ;  /* 0x0000002e3410723c */ /* 0x040fe20000041810 */
[----:B------:R-:W2:Y:S07]  /*1fd40*/  LDSM.16.MT88.4 R44, [R80+0x400] ;  /* 0x00040000502c783b */ /* 0x000eae0000004200 */
[-C--:B--2---:R-:W-:Y:S08]  /*1fd50*/  HMMA.16816.F32.BF16 R20, R52, R44.reuse, R20 ;  /* 0x0000002c3414723c */ /* 0x084ff00000041814 */
[C---:B------:R-:W-:Y:S08]  /*1fd60*/  HMMA.16816.F32.BF16 R24, R56.reuse, R44, R24 ;  /* 0x0000002c3818723c */ /* 0x040ff00000041818 */
[-C--:B------:R-:W-:Y:S08]  /*1fd70*/  HMMA.16816.F32.BF16 R28, R56, R46.reuse, R28 ;  /* 0x0000002e381c723c */ /* 0x080ff0000004181c */
[----:B------:R-:W-:Y:S01]  /*1fd80*/  HMMA.16816.F32.BF16 R32, R52, R46, R32 ;  /* 0x0000002e3420723c */ /* 0x000fe20000041820 */
[----:B------:R-:W2:Y:S08]  /*1fd90*/  LDSM.16.MT88.4 R44, [R218+0x4800] ;  /* 0x00480000da2c783b */ /* 0x000eb00000004200 */
[----:B------:R-:W-:Y:S01]  /*1fda0*/  LDSM.16.MT88.4 R52, [R80+0x1000] ;  /* 0x001000005034783b */ /* 0x000fe20000004200 */
[-C--:B--2---:R-:W-:Y:S08]  /*1fdb0*/  HMMA.16816.F32.BF16 R4, R60, R44.reuse, R4 ;  /* 0x0000002c3c04723c */ /* 0x084ff00000041804 */
[C---:B------:R-:W-:Y:S08]  /*1fdc0*/  HMMA.16816.F32.BF16 R8, R64.reuse, R44, R8 ;  /* 0x0000002c4008723c */ /* 0x040ff00000041808 */
[-C--:B------:R-:W-:Y:S08]  /*1fdd0*/  HMMA.16816.F32.BF16 R12, R64, R46.reuse, R12 ;  /* 0x0000002e400c723c */ /* 0x080ff0000004180c */
[C---:B------:R-:W-:Y:S01]  /*1fde0*/  HMMA.16816.F32.BF16 R16, R60.reuse, R46, R16 ;  /* 0x0000002e3c10723c */ /* 0x040fe20000041810 */
[----:B------:R-:W2:Y:S07]  /*1fdf0*/  LDSM.16.MT88.4 R44, [R80+0x800] ;  /* 0x00080000502c783b */ /* 0x000eae0000004200 */
[-C--:B--2---:R-:W-:Y:S08]  /*1fe00*/  HMMA.16816.F32.BF16 R20, R60, R44.reuse, R20 ;  /* 0x0000002c3c14723c */ /* 0x084ff00000041814 */
[C---:B------:R-:W-:Y:S08]  /*1fe10*/  HMMA.16816.F32.BF16 R24, R64.reuse, R44, R24 ;  /* 0x0000002c4018723c */ /* 0x040ff00000041818 */
[-C--:B------:R-:W-:Y:S01]  /*1fe20*/  HMMA.16816.F32.BF16 R28, R64, R46.reuse, R28 ;  /* 0x0000002e401c723c */ /* 0x080fe2000004181c */
[----:B------:R2:W-:Y:S07]  /*1fe30*/  MUFU.EX2 R64, R163 ;  /* 0x000000a300407308 */ /* 0x0005ee0000000800 */
[----:B------:R-:W-:Y:S03]  /*1fe40*/  HMMA.16816.F32.BF16 R32, R60, R46, R32 ;  /* 0x0000002e3c20723c */ /* 0x000fe60000041820 */
[----:B------:R3:W-:Y:S01]  /*1fe50*/  MUFU.EX2 R65, R149 ;  /* 0x0000009500417308 */ /* 0x0007e20000000800 */
[----:B------:R-:W4:Y:S09]  /*1fe60*/  LDSM.16.MT88.4 R44, [R218+0x4c00] ;  /* 0x004c0000da2c783b */ /* 0x000f320000004200 */
[----:B------:R1:W-:Y:S01]  /*1fe70*/  MUFU.EX2 R66, R49 ;  /* 0x0000003100427308 */ /* 0x0003e20000000800 */
[----:B--2---:R-:W-:Y:S02]  /*1fe80*/  IMAD.MOV.U32 R163, RZ, RZ, R162 ;  /* 0x000000ffffa37224 */ /* 0x004fe400078e00a2 */
[----:B------:R-:W-:Y:S02]  /*1fe90*/  IMAD.MOV.U32 R162, RZ, RZ, R161 ;  /* 0x000000ffffa27224 */ /* 0x000fe400078e00a1 */
[----:B------:R-:W-:Y:S05]  /*1fea0*/  FMUL.FTZ R161, R36, UR4 ;  /* 0x0000000424a17c20 */ /* 0x000fea0008410000 */
[----:B------:R-:W-:Y:S01]  /*1feb0*/  MUFU.EX2 R67, R151 ;  /* 0x0000009700437308 */ /* 0x000fe20000000800 */
[----:B------:R-:W-:Y:S01]  /*1fec0*/  FSEL R161, R161, RZ, P1 ;  /* 0x000000ffa1a17208 */ /* 0x000fe20000800000 */
[----:B---3--:R-:W-:Y:S02]  /*1fed0*/  IMAD.MOV.U32 R149, RZ, RZ, R154 ;  /* 0x000000ffff957224 */ /* 0x008fe400078e009a */
[----:B------:R-:W-:Y:S02]  /*1fee0*/  IMAD.MOV.U32 R154, RZ, RZ, R153 ;  /* 0x000000ffff9a7224 */ /* 0x000fe400078e0099 */
[--C-:B------:R-:W-:Y:S01]  /*1fef0*/  FFMA.FTZ R132, R42, UR4, -R161.reuse ;  /* 0x000000042a847c23 */ /* 0x100fe200080108a1 */
[----:B------:R-:W-:Y:S01]  /*1ff00*/  LOP3.LUT R42, R163, 0xff00ff, RZ, 0xc0, !PT ;  /* 0x00ff00ffa32a7812 */ /* 0x000fe200078ec0ff */
[----:B------:R-:W-:Y:S02]  /*1ff10*/  IMAD.MOV.U32 R163, RZ, RZ, R162 ;  /* 0x000000ffffa37224 */ /* 0x000fe400078e00a2 */
[--C-:B------:R-:W-:Y:S01]  /*1ff20*/  FFMA.FTZ R135, R183, UR4, -R161.reuse ;  /* 0x00000004b7877c23 */ /* 0x100fe200080108a1 */
[----:B------:R-:W2:Y:S01]  /*1ff30*/  LDL.LU R162, [R1+0x18] ;  /* 0x0000180001a27983 */ /* 0x000ea20000300800 */
[----:B------:R-:W-:Y:S01]  /*1ff40*/  MUFU.EX2 R183, R237 ;  /* 0x000000ed00b77308 */ /* 0x000fe20000000800 */
[--C-:B------:R-:W-:Y:S01]  /*1ff50*/  FFMA.FTZ R139, R233, UR4, -R161.reuse ;  /* 0x00000004e98b7c23 */ /* 0x100fe200080108a1 */
[--C-:B------:R-:W-:Y:S01]  /*1ff60*/  FFMA.FTZ R138, R230, UR4, -R161.reuse ;  /* 0x00000004e68a7c23 */ /* 0x100fe200080108a1 */
[----:B-1----:R-:W-:Y:S01]  /*1ff70*/  LDSM.16.MT88.4 R48, [R218+0x5000] ;  /* 0x00500000da30783b */ /* 0x002fe20000004200 */
[--C-:B------:R-:W-:Y:S01]  /*1ff80*/  FFMA.FTZ R136, R231, UR4, -R161.reuse ;  /* 0x00000004e7887c23 */ /* 0x100fe200080108a1 */
[--C-:B------:R-:W-:Y:S01]  /*1ff90*/  FFMA.FTZ R56, R163, UR4, -R161.reuse ;  /* 0x00000004a3387c23 */ /* 0x100fe200080108a1 */
[--C-:B------:R-:W-:Y:S01]  /*1ffa0*/  FFMA.FTZ R213, R213, UR4, -R161.reuse ;  /* 0x00000004d5d57c23 */ /* 0x100fe200080108a1 */
[----:B------:R-:W-:Y:S03]  /*1ffb0*/  FFMA.FTZ R211, R211, UR4, -R161 ;  /* 0x00000004d3d37c23 */ /* 0x000fe600080108a1 */
[----:B------:R-:W-:Y:S01]  /*1ffc0*/  MUFU.EX2 R135, R135 ;  /* 0x0000008700877308 */ /* 0x000fe20000000800 */
[-C--:B----4-:R-:W-:Y:S09]  /*1ffd0*/  HMMA.16816.F32.BF16 R4, R68, R44.reuse, R4 ;  /* 0x0000002c4404723c */ /* 0x090ff20000041804 */
[----:B------:R-:W-:Y:S01]  /*1ffe0*/  MUFU.EX2 R132, R132 ;  /* 0x0000008400847308 */ /* 0x000fe20000000800 */
[C---:B------:R-:W-:Y:S08]  /*1fff0*/  HMMA.16816.F32.BF16 R8, R72.reuse, R44, R8 ;  /* 0x0000002c4808723c */ /* 0x040ff00000041808 */
[-C--:B------:R-:W-:Y:S08]  /*20000*/  HMMA.16816.F32.BF16 R12, R72, R46.reuse, R12 ;  /* 0x0000002e480c723c */ /* 0x080ff0000004180c */
[C---:B------:R-:W-:Y:S01]  /*20010*/  HMMA.16816.F32.BF16 R16, R68.reuse, R46, R16 ;  /* 0x0000002e4410723c */ /* 0x040fe20000041810 */
[----:B------:R-:W1:Y:S07]  /*20020*/  LDSM.16.MT88.4 R44, [R80+0xc00] ;  /* 0x000c0000502c783b */ /* 0x000e6e0000004200 */
[-C--:B-1----:R-:W-:Y:S08]  /*20030*/  HMMA.16816.F32.BF16 R20, R68, R44.reuse, R20 ;  /* 0x0000002c4414723c */ /* 0x082ff00000041814 */
[C---:B------:R-:W-:Y:S04]  /*20040*/  HMMA.16816.F32.BF16 R24, R72.reuse, R44, R24 ;  /* 0x0000002c4818723c */ /* 0x040fe80000041818 */
[--C-:B------:R-:W-:Y:S04]  /*20050*/  HSET2.LE.AND R45, R159, R81.reuse, PT ;  /* 0x000000519f2d7233 */ /* 0x100fe80003803000 */
[-C--:B------:R-:W-:Y:S01]  /*20060*/  HMMA.16816.F32.BF16 R28, R72, R46.reuse, R28 ;  /* 0x0000002e481c723c */ /* 0x080fe2000004181c */
[----:B------:R-:W-:Y:S07]  /*20070*/  MUFU.EX2 R75, R141 ;  /* 0x0000008d004b7308 */ /* 0x000fee0000000800 */
[----:B------:R-:W-:Y:S03]  /*20080*/  HMMA.16816.F32.BF16 R32, R68, R46, R32 ;  /* 0x0000002e4420723c */ /* 0x000fe60000041820 */
[----:B------:R1:W-:Y:S01]  /*20090*/  MUFU.EX2 R141, R148 ;  /* 0x00000094008d7308 */ /* 0x0003e20000000800 */
[--C-:B------:R-:W-:Y:S09]  /*200a0*/  HSET2.LE.AND R46, R149, R81.reuse, PT ;  /* 0x00000051952e7233 */ /* 0x100ff20003803000 */
[----:B------:R3:W-:Y:S10]  /*200b0*/  MUFU.EX2 R72, R150 ;  /* 0x0000009600487308 */ /* 0x0007f40000000800 */
[----:B------:R-:W-:Y:S01]  /*200c0*/  MUFU.EX2 R73, R143 ;  /* 0x0000008f00497308 */ /* 0x000fe20000000800 */
[----:B-1----:R-:W-:Y:S02]  /*200d0*/  IMAD.MOV.U32 R148, RZ, RZ, R160 ;  /* 0x000000ffff947224 */ /* 0x002fe400078e00a0 */
[----:B------:R-:W-:Y:S05]  /*200e0*/  FMUL.FTZ R160, R3, UR4 ;  /* 0x0000000403a07c20 */ /* 0x000fea0008410000 */
[----:B------:R-:W-:Y:S02]  /*200f0*/  FSEL R160, R160, RZ, P0 ;  /* 0x000000ffa0a07208 */ /* 0x000fe40000000000 */
[----:B------:R-:W-:Y:S01]  /*20100*/  MUFU.EX2 R74, R142 ;  /* 0x0000008e004a7308 */ /* 0x000fe20000000800 */
[----:B---3--:R-:W-:Y:S02]  /*20110*/  IMAD.MOV.U32 R150, RZ, RZ, R155 ;  /* 0x000000ffff967224 */ /* 0x008fe400078e009b */
[----:B------:R-:W-:Y:S02]  /*20120*/  IMAD.MOV.U32 R155, RZ, RZ, R152 ;  /* 0x000000ffff9b7224 */ /* 0x000fe400078e0098 */
[--C-:B------:R-:W-:Y:S01]  /*20130*/  FFMA.FTZ R63, R252, UR4, -R160.reuse ;  /* 0x00000004fc3f7c23 */ /* 0x100fe200080108a0 */
[--C-:B------:R-:W-:Y:S01]  /*20140*/  FFMA.FTZ R62, R229, UR4, -R160.reuse ;  /* 0x00000004e53e7c23 */ /* 0x100fe200080108a0 */
[--C-:B------:R-:W-:Y:S01]  /*20150*/  FFMA.FTZ R149, R226, UR4, -R160.reuse ;  /* 0x00000004e2957c23 */ /* 0x100fe200080108a0 */
[--C-:B------:R-:W-:Y:S02]  /*20160*/  FFMA.FTZ R137, R190, UR4, -R160.reuse ;  /* 0x00000004be897c23 */ /* 0x100fe400080108a0 */
[----:B------:R1:W-:Y:S01]  /*20170*/  MUFU.EX2 R142, R147 ;  /* 0x00000093008e7308 */ /* 0x0003e20000000800 */
[--C-:B------:R-:W-:Y:S01]  /*20180*/  HSET2.LE.AND R44, R155, R81.reuse, PT ;  /* 0x000000519b2c7233 */ /* 0x100fe20003803000 */
[--C-:B------:R-:W-:Y:S01]  /*20190*/  FFMA.FTZ R155, R181, UR4, -R161.reuse ;  /* 0x00000004b59b7c23 */ /* 0x100fe200080108a1 */
[--C-:B------:R-:W-:Y:S01]  /*201a0*/  FFMA.FTZ R152, R210, UR4, -R160.reuse ;  /* 0x00000004d2987c23 */ /* 0x100fe200080108a0 */
[--C-:B------:R-:W-:Y:S01]  /*201b0*/  FFMA.FTZ R153, R79, UR4, -R160.reuse ;  /* 0x000000044f997c23 */ /* 0x100fe200080108a0 */
[--C-:B------:R-:W-:Y:S01]  /*201c0*/  FFMA.FTZ R134, R41, UR4, -R160.reuse ;  /* 0x0000000429867c23 */ /* 0x100fe200080108a0 */
[--C-:B------:R-:W-:Y:S01]  /*201d0*/  HSET2.LE.AND R79, R42, R81.reuse, PT ;  /* 0x000000512a4f7233 */ /* 0x100fe20003803000 */
[--C-:B------:R-:W-:Y:S03]  /*201e0*/  FFMA.FTZ R43, R43, UR4, -R160.reuse ;  /* 0x000000042b2b7c23 */ /* 0x100fe600080108a0 */
[----:B------:R3:W-:Y:S01]  /*201f0*/  MUFU.EX2 R143, R146 ;  /* 0x00000092008f7308 */ /* 0x0007e20000000800 */
[----:B------:R-:W-:Y:S01]  /*20200*/  F2FP.BF16.F32.PACK_AB R42, R140, R133 ;  /* 0x000000858c2a723e */ /* 0x000fe200000010ff */
[--C-:B------:R-:W-:Y:S01]  /*20210*/  FFMA.FTZ R60, R189, UR4, -R160.reuse ;  /* 0x00000004bd3c7c23 */ /* 0x100fe200080108a0 */
[--C-:B------:R-:W-:Y:S01]  /*20220*/  FFMA.FTZ R208, R208, UR4, -R160.reuse ;  /* 0x00000004d0d07c23 */ /* 0x100fe200080108a0 */
[--C-:B------:R-:W-:Y:S01]  /*20230*/  FFMA.FTZ R191, R191, UR4, -R160.reuse ;  /* 0x00000004bfbf7c23 */ /* 0x100fe200080108a0 */
[----:B------:R-:W-:Y:S01]  /*20240*/  LOP3.LUT R79, R42, R79, RZ, 0xc0, !PT ;  /* 0x0000004f2a4f7212 */ /* 0x000fe200078ec0ff */
[--C-:B------:R-:W-:Y:S01]  /*20250*/  FFMA.FTZ R210, R157, UR4, -R161.reuse ;  /* 0x000000049dd27c23 */ /* 0x100fe200080108a1 */
[----:B------:R-:W-:Y:S03]  /*20260*/  LOP3.LUT R42, R150, 0xff00ff, RZ, 0xc0, !PT ;  /* 0x00ff00ff962a7812 */ /* 0x000fe600078ec0ff */
[----:B------:R4:W-:Y:S01]  /*20270*/  MUFU.EX2 R71, R192 ;  /* 0x000000c000477308 */ /* 0x0009e20000000800 */
[--C-:B------:R-:W-:Y:S01]  /*20280*/  FFMA.FTZ R150, R227, UR4, -R160.reuse ;  /* 0x00000004e3967c23 */ /* 0x100fe200080108a0 */
[--C-:B-1----:R-:W-:Y:S01]  /*20290*/  FFMA.FTZ R147, R195, UR4, -R161.reuse ;  /* 0x00000004c3937c23 */ /* 0x102fe200080108a1 */
[--C-:B------:R-:W-:Y:S01]  /*202a0*/  FFMA.FTZ R195, R156, UR4, -R161.reuse ;  /* 0x000000049cc37c23 */ /* 0x100fe200080108a1 */
[--C-:B------:R-:W-:Y:S01]  /*202b0*/  HSET2.LE.AND R47, R42, R81.reuse, PT ;  /* 0x000000512a2f7233 */ /* 0x100fe20003803000 */
[--C-:B------:R-:W-:Y:S01]  /*202c0*/  FFMA.FTZ R206, R206, UR4, -R160.reuse ;  /* 0x00000004cece7c23 */ /* 0x100fe200080108a0 */
[--C-:B------:R-:W-:Y:S01]  /*202d0*/  FFMA.FTZ R209, R209, UR4, -R160.reuse ;  /* 0x00000004d1d17c23 */ /* 0x100fe200080108a0 */
[--C-:B------:R-:W-:Y:S03]  /*202e0*/  FFMA.FTZ R207, R207, UR4, -R160.reuse ;  /* 0x00000004cfcf7c23 */ /* 0x100fe600080108a0 */
[----:B------:R1:W-:Y:S01]  /*202f0*/  MUFU.EX2 R68, R148 ;  /* 0x0000009400447308 */ /* 0x0003e20000000800 */
[--C-:B---3--:R-:W-:Y:S09]  /*20300*/  FFMA.FTZ R146, R212, UR4, -R161.reuse ;  /* 0x00000004d4927c23 */ /* 0x108ff200080108a1 */
[----:B------:R-:W-:Y:S01]  /*20310*/  MUFU.EX2 R152, R152 ;  /* 0x0000009800987308 */ /* 0x000fe20000000800 */
[----:B----4-:R-:W3:Y:S09]  /*20320*/  LDL.LU R192, [R1+0x6c] ;  /* 0x00006c0001c07983 */ /* 0x010ef20000300800 */
[----:B------:R-:W4:Y:S01]  /*20330*/  MUFU.EX2 R153, R153 ;  /* 0x0000009900997308 */ /* 0x000f220000000800 */
[--C-:B-1----:R-:W-:Y:S02]  /*20340*/  FFMA.FTZ R148, R232, UR4, -R161.reuse ;  /* 0x00000004e8947c23 */ /* 0x102fe400080108a1 */
[----:B------:R1:W5:Y:S04]  /*20350*/  LDL.LU R232, [R1+0x68] ;  /* 0x0000680001e87983 */ /* 0x0003680000300800 */
[----:B------:R1:W5:Y:S03]  /*20360*/  LDL.LU R233, [R1+0x64] ;  /* 0x0000640001e97983 */ /* 0x0003660000300800 */
[----:B------:R-:W-:Y:S01]  /*20370*/  MUFU.EX2 R146, R146 ;  /* 0x0000009200927308 */ /* 0x000fe20000000800 */
[----:B------:R1:W5:Y:S04]  /*20380*/  LDL.LU R230, [R1+0x60] ;  /* 0x0000600001e67983 */ /* 0x0003680000300800 */
[----:B------:R1:W5:Y:S05]  /*20390*/  LDL.LU R231, [R1+0x5c] ;  /* 0x00005c0001e77983 */ /* 0x00036a0000300800 */
[----:B------:R-:W1:Y:S01]  /*203a0*/  MUFU.EX2 R147, R147 ;  /* 0x0000009300937308 */ /* 0x000e620000000800 */
[----:B----4-:R-:W-:Y:S01]  /*203b0*/  F2FP.BF16.F32.PACK_AB R42, R153, R152 ;  /* 0x00000098992a723e */ /* 0x010fe200000010ff */
[----:B------:R-:W4:Y:S03]  /*203c0*/  LDL.LU R58, [R1+0x14] ;  /* 0x00001400013a7983 */ /* 0x000f260000300800 */
[----:B------:R-:W-:Y:S01]  /*203d0*/  LOP3.LUT R47, R42, R47, RZ, 0xc0, !PT ;  /* 0x0000002f2a2f7212 */ /* 0x000fe200078ec0ff */
[----:B------:R-:W4:Y:S04]  /*203e0*/  LDL.LU R57, [R1+0x8] ;  /* 0x0000080001397983 */ /* 0x000f280000300800 */
[----:B------:R-:W-:Y:S10]  /*203f0*/  MUFU.EX2 R134, R134 ;  /* 0x0000008600867308 */ /* 0x000ff40000000800 */
[----:B------:R-:W1:Y:S02]  /*20400*/  MUFU.EX2 R137, R137 ;  /* 0x0000008900897308 */ /* 0x000e640000000800 */
[----:B-1----:R-:W-:Y:S04]  /*20410*/  F2FP.BF16.F32.PACK_AB R41, R147, R146 ;  /* 0x000000929329723e */ /* 0x002fe800000010ff */
[----:B------:R-:W-:Y:S02]  /*20420*/  LOP3.LUT R46, R41, R46, RZ, 0xc0, !PT ;  /* 0x0000002e292e7212 */ /* 0x000fe400078ec0ff */
[----:B------:R-:W-:Y:S02]  /*20430*/  F2FP.BF16.F32.PACK_AB R41, R132, R135 ;  /* 0x000000878429723e */ /* 0x000fe400000010ff */
[----:B------:R1:W-:Y:S02]  /*20440*/  MUFU.EX2 R69, R154 ;  /* 0x0000009a00457308 */ /* 0x0003e40000000800 */
[----:B------:R-:W-:Y:S08]  /*20450*/  LOP3.LUT R44, R41, R44, RZ, 0xc0, !PT ;  /* 0x0000002c292c7212 */ /* 0x000ff000078ec0ff */
[----:B------:R-:W-:Y:S01]  /*20460*/  MUFU.EX2 R190, R238 ;  /* 0x000000ee00be7308 */ /* 0x000fe20000000800 */
[----:B------:R-:W-:Y:S04]  /*20470*/  F2FP.BF16.F32.PACK_AB R42, R137, R134 ;  /* 0x00000086892a723e */ /* 0x000fe800000010ff */
[----:B------:R-:W-:Y:S02]  /*20480*/  LOP3.LUT R45, R42, R45, RZ, 0xc0, !PT ;  /* 0x0000002d2a2d7212 */ /* 0x000fe400078ec0ff */
[----:B------:R-:W4:Y:S03]  /*20490*/  LDL.LU R42, [R1+0x10] ;  /* 0x00001000012a7983 */ /* 0x000f260000300800 */
[----:B------:R-:W-:Y:S01]  /*204a0*/  MUFU.EX2 R181, R234 ;  /* 0x000000ea00b57308 */ /* 0x000fe20000000800 */
[--C-:B-1----:R-:W-:Y:S01]  /*204b0*/  FFMA.FTZ R154, R188, UR4, -R161.reuse ;  /* 0x00000004bc9a7c23 */ /* 0x102fe200080108a1 */
[----:B------:R-:W4:Y:S01]  /*204c0*/  LDL.LU R41, [R1+0xc] ;  /* 0x00000c0001297983 */ /* 0x000f220000300800 */
[-C--:B------:R-:W-:Y:S07]  /*204d0*/  HMMA.16816.F32.BF16 R4, R44, R48.reuse, R4 ;  /* 0x000000302c04723c */ /* 0x080fee0000041804 */
[----:B------:R1:W-:Y:S01]  /*204e0*/  MUFU.EX2 R188, R236 ;  /* 0x000000ec00bc7308 */ /* 0x0003e20000000800 */
[C---:B------:R-:W-:Y:S09]  /*204f0*/  HMMA.16816.F32.BF16 R8, R76.reuse, R48, R8 ;  /* 0x000000304c08723c */ /* 0x040ff20000041808 */
[----:B------:R-:W-:Y:S01]  /*20500*/  MUFU.EX2 R189, R43 ;  /* 0x0000002b00bd7308 */ /* 0x000fe20000000800 */
[-C--:B------:R-:W-:Y:S09]  /*20510*/  HMMA.16816.F32.BF16 R12, R76, R50.reuse, R12 ;  /* 0x000000324c0c723c */ /* 0x080ff2000004180c */
[----:B------:R-:W-:Y:S01]  /*20520*/  MUFU.EX2 R208, R208 ;  /* 0x000000d000d07308 */ /* 0x000fe20000000800 */
[----:B-1----:R1:W5:Y:S01]  /*20530*/  LDL.LU R236, [R1+0x58] ;  /* 0x0000580001ec7983 */ /* 0x0023620000300800 */
[C---:B------:R-:W-:Y:S03]  /*20540*/  HMMA.16816.F32.BF16 R16, R44.reuse, R50, R16 ;  /* 0x000000322c10723c */ /* 0x040fe60000041810 */
[----:B------:R1:W5:Y:S05]  /*20550*/  LDL.LU R238, [R1+0x54] ;  /* 0x0000540001ee7983 */ /* 0x00036a0000300800 */
[----:B------:R-:W-:Y:S01]  /*20560*/  MUFU.EX2 R191, R191 ;  /* 0x000000bf00bf7308 */ /* 0x000fe20000000800 */
[----:B------:R1:W5:Y:S01]  /*20570*/  LDL.LU R234, [R1+0x50] ;  /* 0x0000500001ea7983 */ /* 0x0003620000300800 */
[-C--:B------:R-:W-:Y:S03]  /*20580*/  HMMA.16816.F32.BF16 R20, R44, R52.reuse, R20 ;  /* 0x000000342c14723c */ /* 0x080fe60000041814 */
[----:B------:R1:W5:Y:S05]  /*20590*/  LDL.LU R237, [R1+0x4c] ;  /* 0x00004c0001ed7983 */ /* 0x00036a0000300800 */
[----:B------:R-:W-:Y:S01]  /*205a0*/  MUFU.EX2 R210, R210 ;  /* 0x000000d200d27308 */ /* 0x000fe20000000800 */
[----:B------:R1:W5:Y:S01]  /*205b0*/  LDL.LU R252, [R1+0x48] ;  /* 0x0000480001fc7983 */ /* 0x0003620000300800 */
[C---:B------:R-:W-:Y:S03]  /*205c0*/  HMMA.16816.F32.BF16 R24, R76.reuse, R52, R24 ;  /* 0x000000344c18723c */ /* 0x040fe60000041818 */
[----:B------:R1:W5:Y:S01]  /*205d0*/  LDL.LU R229, [R1+0x44] ;  /* 0x0000440001e57983 */ /* 0x0003620000300800 */
[----:B------:R-:W-:Y:S03]  /*205e0*/  F2FP.BF16.F32.PACK_AB R52, R75, R74 ;  /* 0x0000004a4b34723e */ /* 0x000fe600000010ff */
[----:B------:R1:W5:Y:S01]  /*205f0*/  LDL.LU R227, [R1+0x40] ;  /* 0x0000400001e37983 */ /* 0x0003620000300800 */
[----:B------:R-:W-:Y:S01]  /*20600*/  MUFU.EX2 R195, R195 ;  /* 0x000000c300c37308 */ /* 0x000fe20000000800 */
[-C--:B------:R-:W-:Y:S02]  /*20610*/  HMMA.16816.F32.BF16 R28, R76, R54.reuse, R28 ;  /* 0x000000364c1c723c */ /* 0x080fe4000004181c */
[----:B------:R1:W5:Y:S04]  /*20620*/  LDL.LU R226, [R1+0x3c] ;  /* 0x00003c0001e27983 */ /* 0x0003680000300800 */
[----:B------:R-:W1:Y:S03]  /*20630*/  LDSM.16.MT88.4 R48, [R218+0x5400] ;  /* 0x00540000da30783b */ /* 0x000e660000004200 */
[----:B------:R2:W-:Y:S01]  /*20640*/  MUFU.EX2 R76, R56 ;  /* 0x00000038004c7308 */ /* 0x0005e20000000800 */
[----:B------:R-:W-:Y:S04]  /*20650*/  HMMA.16816.F32.BF16 R32, R44, R54, R32 ;  /* 0x000000362c20723c */ /* 0x000fe80000041820 */
[----:B------:R-:W1:Y:S05]  /*20660*/  LDSM.16.MT88.4 R44, [R80+0x1400] ;  /* 0x00140000502c783b */ /* 0x000e6a0000004200 */
[----:B------:R-:W-:Y:S01]  /*20670*/  MUFU.EX2 R154, R154 ;  /* 0x0000009a009a7308 */ /* 0x000fe20000000800 */
[----:B--2---:R-:W-:Y:S09]  /*20680*/  FFMA.FTZ R61, R162, UR4, -R161 ;  /* 0x00000004a23d7c23 */ /* 0x004ff200080108a1 */
[----:B------:R-:W2:Y:S01]  /*20690*/  MUFU.EX2 R155, R155 ;  /* 0x0000009b009b7308 */ /* 0x000ea20000000800 */
[--C-:B------:R-:W-:Y:S09]  /*206a0*/  HSET2.LE.AND R56, R216, R81.reuse, PT ;  /* 0x00000051d8387233 */ /* 0x100ff20003803000 */
[----:B------:R2:W-:Y:S10]  /*206b0*/  MUFU.EX2 R77, R61 ;  /* 0x0000003d004d7308 */ /* 0x0005f40000000800 */
[----:B------:R-:W-:Y:S10]  /*206c0*/  MUFU.EX2 R206, R206 ;  /* 0x000000ce00ce7308 */ /* 0x000ff40000000800 */
[----:B------:R-:W-:Y:S01]  /*206d0*/  MUFU.EX2 R78, R63 ;  /* 0x0000003f004e7308 */ /* 0x000fe20000000800 */
[--C-:B--2---:R-:W-:Y:S09]  /*206e0*/  HSET2.LE.AND R61, R184, R81.reuse, PT ;  /* 0x00000051b83d7233 */ /* 0x104ff20003803000 */
[----:B------:R2:W-:Y:S10]  /*206f0*/  MUFU.EX2 R79, R62 ;  /* 0x0000003e004f7308 */ /* 0x0005f40000000800 */
[----:B------:R-:W-:Y:S10]  /*20700*/  MUFU.EX2 R70, R158 ;  /* 0x0000009e00467308 */ /* 0x000ff40000000800 */
[----:B------:R-:W-:Y:S01]  /*20710*/  MUFU.EX2 R209, R209 ;  /* 0x000000d100d17308 */ /* 0x000fe20000000800 */
[--C-:B--2---:R-:W-:Y:S01]  /*20720*/  HSET2.LE.AND R62, R221, R81.reuse, PT ;  /* 0x00000051dd3e7233 */ /* 0x104fe20003803000 */
[----:B---3--:R-:W-:Y:S08]  /*20730*/  FFMA.FTZ R192, R192, UR4, -R160 ;  /* 0x00000004c0c07c23 */ /* 0x008ff000080108a0 */
[----:B------:R-:W2:Y:S01]  /*20740*/  MUFU.EX2 R192, R192 ;  /* 0x000000c000c07308 */ /* 0x000ea20000000800 */
[----:B----4-:R-:W-:Y:S01]  /*20750*/  FFMA.FTZ R40, R40, R58, R225 ;  /* 0x0000003a28287223 */ /* 0x010fe200000100e1 */
[--C-:B------:R-:W-:Y:S01]  /*20760*/  HSET2.LE.AND R58, R224, R81.reuse, PT ;  /* 0x00000051e03a7233 */ /* 0x100fe20003803000 */
[----:B------:R4:W5:Y:S02]  /*20770*/  LDL.LU R225, [R1+0x38] ;  /* 0x0000380001e17983 */ /* 0x0009640000300800 */
[----:B------:R-:W-:Y:S01]  /*20780*/  FADD.FTZ R199, R199, R40 ;  /* 0x00000028c7c77221 */ /* 0x000fe20000010000 */
[----:B------:R-:W-:Y:S01]  /*20790*/  LOP3.LUT R40, R222, 0xff00ff, RZ, 0xc0, !PT ;  /* 0x00ff00ffde287812 */ /* 0x000fe200078ec0ff */
[----:B------:R4:W5:Y:S01]  /*207a0*/  LDL.LU R224, [R1+0x34] ;  /* 0x0000340001e07983 */ /* 0x0009620000300800 */
[----:B------:R-:W-:Y:S01]  /*207b0*/  FFMA.FTZ R214, R37, R57, R214 ;  /* 0x0000003925d67223 */ /* 0x000fe200000100d6 */
[----:B------:R-:W-:Y:S01]  /*207c0*/  F2FP.BF16.F32.PACK_AB R37, R73, R66 ;  /* 0x000000424925723e */ /* 0x000fe200000010ff */
[----:B------:R-:W-:Y:S01]  /*207d0*/  FADD.FTZ R156, R198, R199 ;  /* 0x000000c7c69c7221 */ /* 0x000fe20000010000 */
[--C-:B------:R-:W-:Y:S01]  /*207e0*/  HSET2.LE.AND R43, R40, R81.reuse, PT ;  /* 0x00000051282b7233 */ /* 0x100fe20003803000 */
[----:B------:R-:W-:Y:S01]  /*207f0*/  FADD.FTZ R197, R197, R214 ;  /* 0x000000d6c5c57221 */ /* 0x000fe20000010000 */
[--C-:B------:R-:W-:Y:S01]  /*20800*/  HSET2.LE.AND R40, R219, R81.reuse, PT ;  /* 0x00000051db287233 */ /* 0x100fe20003803000 */
[----:B------:R-:W-:Y:S01]  /*20810*/  FADD.FTZ R156, R187, R156 ;  /* 0x0000009cbb9c7221 */ /* 0x000fe20000010000 */
[----:B------:R-:W-:Y:S01]  /*20820*/  LOP3.LUT R58, R37, R58, RZ, 0xc0, !PT ;  /* 0x0000003a253a7212 */ /* 0x000fe200078ec0ff */
[----:B------:R-:W-:Y:S01]  /*20830*/  FADD.FTZ R196, R196, R197 ;  /* 0x000000c5c4c47221 */ /* 0x000fe20000010000 */
[----:B------:R-:W-:Y:S01]  /*20840*/  F2FP.BF16.F32.PACK_AB R37, R155, R154 ;  /* 0x0000009a9b25723e */ /* 0x000fe200000010ff */
[----:B------:R-:W-:Y:S01]  /*20850*/  FADD.FTZ R173, R173, R156 ;  /* 0x0000009cadad7221 */ /* 0x000fe20000010000 */
[--C-:B------:R-:W-:Y:S01]  /*20860*/  HSET2.LE.AND R57, R243, R81.reuse, PT ;  /* 0x00000051f3397233 */ /* 0x100fe20003803000 */
[----:B------:R-:W-:Y:S01]  /*20870*/  FADD.FTZ R171, R171, R196 ;  /* 0x000000c4abab7221 */ /* 0x000fe20000010000 */
[----:B------:R-:W-:Y:S01]  /*20880*/  LOP3.LUT R40, R37, R40, RZ, 0xc0, !PT ;  /* 0x0000002825287212 */ /* 0x000fe200078ec0ff */
[----:B------:R-:W-:Y:S01]  /*20890*/  FADD.FTZ R173, R170, R173 ;  /* 0x000000adaaad7221 */ /* 0x000fe20000010000 */
[----:B------:R-:W-:Y:S01]  /*208a0*/  F2FP.BF16.F32.PACK_AB R37, R143, R142 ;  /* 0x0000008e8f25723e */ /* 0x000fe200000010ff */
[----:B------:R-:W-:Y:S01]  /*208b0*/  FADD.FTZ R174, R174, R171 ;  /* 0x000000abaeae7221 */ /* 0x000fe20000010000 */
[----:B------:R-:W3:Y:S01]  /*208c0*/  S2R R243, SR_TID.X ;  /* 0x0000000000f37919 */ /* 0x000ee20000002100 */
[----:B------:R-:W-:Y:S01]  /*208d0*/  FADD.FTZ R128, R128, R173 ;  /* 0x000000ad80807221 */ /* 0x000fe20000010000 */
[----:B------:R-:W-:Y:S01]  /*208e0*/  LOP3.LUT R56, R37, R56, RZ, 0xc0, !PT ;  /* 0x0000003825387212 */ /* 0x000fe200078ec0ff */
[----:B------:R-:W-:Y:S02]  /*208f0*/  FADD.FTZ R169, R169, R174 ;  /* 0x000000aea9a97221 */ /* 0x000fe40000010000 */
[----:B------:R-:W-:Y:S04]  /*20900*/  FADD.FTZ R127, R127, R128 ;  /* 0x000000807f7f7221 */ /* 0x000fe80000010000 */
[----:B------:R-:W-:Y:S01]  /*20910*/  FADD.FTZ R122, R122, R127 ;  /* 0x0000007f7a7a7221 */ /* 0x000fe20000010000 */
[----:B------:R-:W-:Y:S01]  /*20920*/  FFMA.FTZ R205, R39, R42, R205 ;  /* 0x0000002a27cd7223 */ /* 0x000fe200000100cd */
[--C-:B------:R-:W-:Y:S02]  /*20930*/  HSET2.LE.AND R42, R220, R81.reuse, PT ;  /* 0x00000051dc2a7233 */ /* 0x100fe40003803000 */
[----:B------:R-:W-:Y:S01]  /*20940*/  FADD.FTZ R122, R109, R122 ;  /* 0x0000007a6d7a7221 */ /* 0x000fe20000010000 */
[----:B------:R-:W-:Y:S01]  /*20950*/  F2FP.BF16.F32.PACK_AB R39, R195, R210 ;  /* 0x000000d2c327723e */ /* 0x000fe200000010ff */
[----:B------:R-:W-:Y:S01]  /*20960*/  FFMA.FTZ R201, R38, R41, R201 ;  /* 0x0000002926c97223 */ /* 0x000fe200000100c9 */
[----:B------:R-:W-:Y:S01]  /*20970*/  LOP3.LUT R38, R223, 0xff00ff, RZ, 0xc0, !PT ;  /* 0x00ff00ffdf267812 */ /* 0x000fe200078ec0ff */
[----:B------:R-:W-:Y:S01]  /*20980*/  FADD.FTZ R205, R203, R205 ;  /* 0x000000cdcbcd7221 */ /* 0x000fe20000010000 */
[----:B------:R4:W5:Y:S01]  /*20990*/  LDL.LU R223, [R1+0x30] ;  /* 0x0000300001df7983 */ /* 0x0009620000300800 */
[--C-:B------:R-:W-:Y:S01]  /*209a0*/  HSET2.LE.AND R41, R217, R81.reuse, PT ;  /* 0x00000051d9297233 */ /* 0x100fe20003803000 */
[----:B------:R-:W-:Y:S01]  /*209b0*/  FADD.FTZ R201, R193, R201 ;  /* 0x000000c9c1c97221 */ /* 0x000fe20000010000 */
[--C-:B------:R-:W-:Y:S01]  /*209c0*/  HSET2.LE.AND R59, R38, R81.reuse, PT ;  /* 0x00000051263b7233 */ /* 0x100fe20003803000 */
[----:B------:R4:W5:Y:S01]  /*209d0*/  LDL.LU R222, [R1+0x2c] ;  /* 0x00002c0001de7983 */ /* 0x0009620000300800 */
[----:B------:R-:W-:Y:S01]  /*209e0*/  F2FP.BF16.F32.PACK_AB R38, R191, R208 ;  /* 0x000000d0bf26723e */ /* 0x000fe200000010ff */
[----:B------:R-:W-:Y:S01]  /*209f0*/  FADD.FTZ R200, R200, R201 ;  /* 0x000000c9c8c87221 */ /* 0x000fe20000010000 */
[----:B------:R-:W-:Y:S01]  /*20a00*/  LOP3.LUT R42, R39, R42, RZ, 0xc0, !PT ;  /* 0x0000002a272a7212 */ /* 0x000fe200078ec0ff */
[----:B------:R4:W5:Y:S01]  /*20a10*/  LDL.LU R220, [R1+0x28] ;  /* 0x0000280001dc7983 */ /* 0x0009620000300800 */
[----:B------:R-:W-:Y:S01]  /*20a20*/  LOP3.LUT R43, R38, R43, RZ, 0xc0, !PT ;  /* 0x0000002b262b7212 */ /* 0x000fe200078ec0ff */
[----:B------:R-:W-:Y:S01]  /*20a30*/  FADD.FTZ R200, R175, R200 ;  /* 0x000000c8afc87221 */ /* 0x000fe20000010000 */
[----:B--2---:R-:W-:Y:S01]  /*20a40*/  F2FP.BF16.F32.PACK_AB R38, R192, R189 ;  /* 0x000000bdc026723e */ /* 0x004fe200000010ff */
[----:B------:R4:W5:Y:S01]  /*20a50*/  LDL.LU R219, [R1+0x24] ;  /* 0x0000240001db7983 */ /* 0x0009620000300800 */
[----:B------:R-:W-:Y:S01]  /*20a60*/  LOP3.LUT R59, R52, R59, RZ, 0xc0, !PT ;  /* 0x0000003b343b7212 */ /* 0x000fe200078ec0ff */
[----:B------:R-:W-:Y:S01]  /*20a70*/  FADD.FTZ R37, R131, R200 ;  /* 0x000000c883257221 */ /* 0x000fe20000010000 */
[----:B------:R-:W-:Y:S01]  /*20a80*/  LOP3.LUT R41, R38, R41, RZ, 0xc0, !PT ;  /* 0x0000002926297212 */ /* 0x000fe200078ec0ff */
[----:B------:R4:W5:Y:S01]  /*20a90*/  LDL.LU R217, [R1+0x20] ;  /* 0x0000200001d97983 */ /* 0x0009620000300800 */
[----:B------:R-:W-:Y:S01]  /*20aa0*/  F2FP.BF16.F32.PACK_AB R38, R145, R144 ;  /* 0x000000909126723e */ /* 0x000fe200000010ff */
[----:B------:R-:W-:Y:S01]  /*20ab0*/  MUFU.EX2 R131, R213 ;  /* 0x000000d500837308 */ /* 0x000fe20000000800 */
[----:B------:R-:W-:Y:S01]  /*20ac0*/  F2FP.BF16.F32.PACK_AB R39, R64, R67 ;  /* 0x000000434027723e */ /* 0x000fe200000010ff */
[----:B------:R4:W5:Y:S01]  /*20ad0*/  LDL.LU R216, [R1+0x1c] ;  /* 0x00001c0001d87983 */ /* 0x0009620000300800 */
[----:B------:R-:W-:Y:S01]  /*20ae0*/  LOP3.LUT R57, R38, R57, RZ, 0xc0, !PT ;  /* 0x0000003926397212 */ /* 0x000fe200078ec0ff */
[-C--:B-1----:R-:W-:Y:S02]  /*20af0*/  HMMA.16816.F32.BF16 R4, R40, R48.reuse, R4 ;  /* 0x000000302804723c */ /* 0x082fe40000041804 */
[----:B------:R-:W1:Y:S03]  /*20b00*/  LDSM.16.MT88.4 R52, [R218+0x5800] ;  /* 0x00580000da34783b */ /* 0x000e660000004200 */
[----:B------:R-:W-:Y:S01]  /*20b10*/  LOP3.LUT R62, R39, R62, RZ, 0xc0, !PT ;  /* 0x0000003e273e7212 */ /* 0x000fe200078ec0ff */
[----:B------:R-:W-:Y:S01]  /*20b20*/  FADD.FTZ R37, R178, R37 ;  /* 0x00000025b2257221 */ /* 0x000fe20000010000 */
[----:B------:R-:W-:Y:S01]  /*20b30*/  FADD.FTZ R38, R126, R169 ;  /* 0x000000a97e267221 */ /* 0x000fe20000010000 */
[C---:B------:R-:W-:Y:S01]  /*20b40*/  HMMA.16816.F32.BF16 R8, R56.reuse, R48, R8 ;  /* 0x000000303808723c */ /* 0x040fe20000041808 */
[----:B------:R-:W2:Y:S03]  /*20b50*/  MUFU.EX2 R126, R211 ;  /* 0x000000d3007e7308 */ /* 0x000ea60000000800 */
[--C-:B------:R-:W-:Y:S01]  /*20b60*/  HSET2.LE.AND R48, R204, R81.reuse, PT ;  /* 0x00000051cc307233 */ /* 0x100fe20003803000 */
[----:B------:R-:W-:Y:S01]  /*20b70*/  FADD.FTZ R166, R166, R37 ;  /* 0x00000025a6a67221 */ /* 0x000fe20000010000 */
[----:B------:R-:W-:Y:S01]  /*20b80*/  F2FP.BF16.F32.PACK_AB R37, R77, R76 ;  /* 0x0000004c4d25723e */ /* 0x000fe200000010ff */
[----:B------:R-:W-:Y:S01]  /*20b90*/  FADD.FTZ R125, R125, R38 ;  /* 0x000000267d7d7221 */ /* 0x000fe20000010000 */
[-C--:B------:R-:W-:Y:S03]  /*20ba0*/  HMMA.16816.F32.BF16 R12, R56, R50.reuse, R12 ;  /* 0x00000032380c723c */ /* 0x080fe6000004180c */
[----:B------:R-:W-:Y:S01]  /*20bb0*/  LOP3.LUT R38, R228, 0xff00ff, RZ, 0xc0, !PT ;  /* 0x00ff00ffe4267812 */ /* 0x000fe200078ec0ff */
[----:B------:R-:W-:Y:S01]  /*20bc0*/  FADD.FTZ R120, R120, R125 ;  /* 0x0000007d78787221 */ /* 0x000fe20000010000 */
[----:B------:R-:W-:Y:S01]  /*20bd0*/  FADD.FTZ R129, R129, R166 ;  /* 0x000000a681817221 */ /* 0x000fe20000010000 */
[----:B------:R-:W-:Y:S01]  /*20be0*/  FADD.FTZ R202, R202, R205 ;  /* 0x000000cdcaca7221 */ /* 0x000fe20000010000 */
[----:B------:R-:W-:Y:S01]  /*20bf0*/  FADD.FTZ R107, R107, R122 ;  /* 0x0000007a6b6b7221 */ /* 0x000fe20000010000 */
[C---:B------:R-:W-:Y:S01]  /*20c00*/  HMMA.16816.F32.BF16 R16, R40.reuse, R50, R16 ;  /* 0x000000322810723c */ /* 0x040fe20000041810 */
[----:B------:R-:W3:Y:S03]  /*20c10*/  S2R R228, SR_TID.X ;  /* 0x0000000000e47919 */ /* 0x000ee60000002100 */
[--C-:B------:R-:W-:Y:S01]  /*20c20*/  HSET2.LE.AND R50, R215, R81.reuse, PT ;  /* 0x00000051d7327233 */ /* 0x100fe20003803000 */
[----:B------:R-:W-:Y:S01]  /*20c30*/  FADD.FTZ R49, R105, R120 ;  /* 0x0000007869317221 */ /* 0x000fe20000010000 */
[--C-:B------:R-:W-:Y:S01]  /*20c40*/  HSET2.LE.AND R51, R38, R81.reuse, PT ;  /* 0x0000005126337233 */ /* 0x100fe20003803000 */
[----:B------:R-:W4:Y:S01]  /*20c50*/  MUFU.EX2 R105, R60 ;  /* 0x0000003c00697308 */ /* 0x000f220000000800 */
[-C--:B------:R-:W-:Y:S03]  /*20c60*/  HMMA.16816.F32.BF16 R20, R40, R44.reuse, R20 ;  /* 0x0000002c2814723c */ /* 0x080fe60000041814 */
[----:B------:R-:W-:Y:S01]  /*20c70*/  LOP3.LUT R50, R37, R50, RZ, 0xc0, !PT ;  /* 0x0000003225327212 */ /* 0x000fe200078ec0ff */
[----:B------:R-:W-:Y:S01]  /*20c80*/  FADD.FTZ R102, R102, R49 ;  /* 0x0000003166667221 */ /* 0x000fe20000010000 */
[--C-:B------:R-:W-:Y:S01]  /*20c90*/  HSET2.LE.AND R49, R194, R81.reuse, PT ;  /* 0x00000051c2317233 */ /* 0x100fe20003803000 */
[----:B------:R-:W-:Y:S01]  /*20ca0*/  FADD.FTZ R182, R182, R129 ;  /* 0x00000081b6b67221 */ /* 0x000fe20000010000 */
[----:B--2---:R-:W-:Y:S01]  /*20cb0*/  F2FP.BF16.F32.PACK_AB R37, R126, R131 ;  /* 0x000000837e25723e */ /* 0x004fe200000010ff */
[C---:B------:R-:W-:Y:S01]  /*20cc0*/  HMMA.16816.F32.BF16 R24, R56.reuse, R44, R24 ;  /* 0x0000002c3818723c */ /* 0x040fe20000041818 */
[----:B------:R-:W-:Y:S03]  /*20cd0*/  MUFU.EX2 R45, R148 ;  /* 0x00000094002d7308 */ /* 0x000fe60000000800 */
[----:B------:R-:W-:Y:S01]  /*20ce0*/  LOP3.LUT R48, R37, R48, RZ, 0xc0, !PT ;  /* 0x0000003025307212 */ /* 0x000fe200078ec0ff */
[----:B------:R-:W-:Y:S01]  /*20cf0*/  FADD.FTZ R91, R91, R102 ;  /* 0x000000665b5b7221 */ /* 0x000fe20000010000 */
[----:B------:R-:W-:Y:S01]  /*20d00*/  F2FP.BF16.F32.PACK_AB R44, R79, R78 ;  /* 0x0000004e4f2c723e */ /* 0x000fe200000010ff */
[----:B------:R-:W-:Y:S01]  /*20d10*/  FADD.FTZ R179, R179, R182 ;  /* 0x000000b6b3b37221 */ /* 0x000fe20000010000 */
[-C--:B------:R-:W-:Y:S03]  /*20d20*/  HMMA.16816.F32.BF16 R28, R56, R46.reuse, R28 ;  /* 0x0000002e381c723c */ /* 0x080fe6000004181c */
[----:B------:R-:W-:Y:S01]  /*20d30*/  LOP3.LUT R56, R185, 0xff00ff, RZ, 0xc0, !PT ;  /* 0x00ff00ffb9387812 */ /* 0x000fe200078ec0ff */
[----:B------:R-:W-:Y:S01]  /*20d40*/  FADD.FTZ R88, R88, R91 ;  /* 0x0000005b58587221 */ /* 0x000fe20000010000 */
[----:B----4-:R-:W-:Y:S01]  /*20d50*/  F2FP.BF16.F32.PACK_AB R38, R105, R206 ;  /* 0x000000ce6926723e */ /* 0x010fe200000010ff */
[----:B------:R-:W-:Y:S01]  /*20d60*/  FADD.FTZ R96, R96, R179 ;  /* 0x000000b360607221 */ /* 0x000fe20000010000 */
[----:B------:R-:W-:Y:S01]  /*20d70*/  LOP3.LUT R51, R44, R51, RZ, 0xc0, !PT ;  /* 0x000000332c337212 */ /* 0x000fe200078ec0ff */
[----:B------:R-:W-:Y:S01]  /*20d80*/  HMMA.16816.F32.BF16 R32, R40, R46, R32 ;  /* 0x0000002e2820723c */ /* 0x000fe20000041820 */
[----:B------:R-:W2:Y:S01]  /*20d90*/  LDSM.16.MT88.4 R40, [R80+0x1800] ;  /* 0x001800005028783b */ /* 0x000ea20000004200 */
[----:B------:R-:W-:Y:S02]  /*20da0*/  MUFU.EX2 R47, R150 ;  /* 0x00000096002f7308 */ /* 0x000fe40000000800 */
[----:B------:R-:W-:Y:S01]  /*20db0*/  LOP3.LUT R49, R38, R49, RZ, 0xc0, !PT ;  /* 0x0000003126317212 */ /* 0x000fe200078ec0ff */
[----:B------:R-:W-:Y:S01]  /*20dc0*/  FADD.FTZ R177, R177, R202 ;  /* 0x000000cab1b17221 */ /* 0x000fe20000010000 */
[--C-:B------:R-:W-:Y:S01]  /*20dd0*/  HSET2.LE.AND R63, R56, R81.reuse, PT ;  /* 0x00000051383f7233 */ /* 0x100fe20003803000 */
[----:B------:R-:W-:Y:S01]  /*20de0*/  FADD.FTZ R85, R85, R88 ;  /* 0x0000005855557221 */ /* 0x000fe20000010000 */
[----:B------:R-:W-:Y:S01]  /*20df0*/  F2FP.BF16.F32.PACK_AB R38, R65, R72 ;  /* 0x000000484126723e */ /* 0x000fe200000010ff */
[----:B------:R-:W-:Y:S01]  /*20e00*/  FADD.FTZ R95, R95, R96 ;  /* 0x000000605f5f7221 */ /* 0x000fe20000010000 */
[--C-:B------:R-:W-:Y:S01]  /*20e10*/  HSET2.LE.AND R60, R186, R81.reuse, PT ;  /* 0x00000051ba3c7233 */ /* 0x100fe20003803000 */
[-C--:B-1----:R-:W-:Y:S01]  /*20e20*/  HMMA.16816.F32.BF16 R4, R48, R52.reuse, R4 ;  /* 0x000000343004723c */ /* 0x082fe20000041804 */
[----:B------:R-:W1:Y:S04]  /*20e30*/  MUFU.EX2 R46, R139 ;  /* 0x0000008b002e7308 */ /* 0x000e680000000800 */
[----:B------:R-:W-:Y:S01]  /*20e40*/  LOP3.LUT R63, R38, R63, RZ, 0xc0, !PT ;  /* 0x0000003f263f7212 */ /* 0x000fe200078ec0ff */
        /* <DEDUP_REMOVED lines=8> */
[----:B------:R-:W-:Y:S01]  /*20ed0*/  MUFU.EX2 R56, R207 ;  /* 0x000000cf00387308 */ /* 0x000fe20000000800 */
[----:B------:R-:W-:Y:S01]  /*20ee0*/  F2FP.BF16.F32.PACK_AB R44, R104, R183 ;  /* 0x000000b7682c723e */ /* 0x000fe200000010ff */
[----:B------:R-:W-:Y:S01]  /*20ef0*/  FADD.FTZ R86, R86, R85 ;  /* 0x0000005556567221 */ /* 0x000fe20000010000 */
[----:B------:R-:W-:Y:S01]  /*20f00*/  FADD.FTZ R130, R130, R95 ;  /* 0x0000005f82827221 */ /* 0x000fe20000010000 */
[----:B-1----:R-:W-:Y:S01]  /*20f10*/  F2FP.BF16.F32.PACK_AB R39, R46, R45 ;  /* 0x0000002d2e27723e */ /* 0x002fe200000010ff */
[----:B------:R-:W-:Y:S01]  /*20f20*/  FADD.FTZ R168, R168, R167 ;  /* 0x000000a7a8a87221 */ /* 0x000fe20000010000 */
[C---:B------:R-:W-:Y:S04]  /*20f30*/  HMMA.16816.F32.BF16 R8, R60.reuse, R52, R8 ;  /* 0x000000343c08723c */ /* 0x040fe80000041808 */
[----:B------:R1:W4:Y:S01]  /*20f40*/  MUFU.EX2 R52, R149 ;  /* 0x0000009500347308 */ /* 0x0003220000000800 */
[----:B------:R-:W-:Y:S01]  /*20f50*/  FADD.FTZ R90, R89, R90 ;  /* 0x0000005a595a7221 */ /* 0x000fe20000010000 */
[----:B------:R-:W-:Y:S01]  /*20f60*/  FADD.FTZ R117, R117, R168 ;  /* 0x000000a875757221 */ /* 0x000fe20000010000 */
[----:B------:R-:W-:Y:S01]  /*20f70*/  FADD.FTZ R83, R83, R86 ;  /* 0x0000005653537221 */ /* 0x000fe20000010000 */
[----:B------:R-:W-:Y:S01]  /*20f80*/  FADD.FTZ R115, R115, R130 ;  /* 0x0000008273737221 */ /* 0x000fe20000010000 */
[-C--:B------:R-:W-:Y:S05]  /*20f90*/  HMMA.16816.F32.BF16 R12, R60, R54.reuse, R12 ;  /* 0x000000363c0c723c */ /* 0x080fea000004180c */
[----:B------:R-:W-:Y:S01]  /*20fa0*/  MUFU.EX2 R53, R138 ;  /* 0x0000008a00357308 */ /* 0x000fe20000000800 */
[----:B------:R-:W-:Y:S01]  /*20fb0*/  FADD.FTZ R87, R87, R90 ;  /* 0x0000005a57577221 */ /* 0x000fe20000010000 */
[----:B------:R-:W-:Y:S01]  /*20fc0*/  FADD.FTZ R180, R180, R117 ;  /* 0x00000075b4b47221 */ /* 0x000fe20000010000 */
[----:B------:R-:W-:Y:S01]  /*20fd0*/  FADD.FTZ R38, R164, R83 ;  /* 0x00000053a4267221 */ /* 0x000fe20000010000 */
[----:B------:R-:W-:Y:S01]  /*20fe0*/  FADD.FTZ R100, R100, R115 ;  /* 0x0000007364647221 */ /* 0x000fe20000010000 */
[----:B------:R-:W-:Y:S01]  /*20ff0*/  FADD.FTZ R87, R84, R87 ;  /* 0x0000005754577221 */ /* 0x000fe20000010000 */
[C---:B------:R-:W-:Y:S04]  /*21000*/  HMMA.16816.F32.BF16 R16, R48.reuse, R54, R16 ;  /* 0x000000363010723c */ /* 0x040fe80000041810 */
[----:B------:R-:W3:Y:S01]  /*21010*/  MUFU.EX2 R54, R136 ;  /* 0x0000008800367308 */ /* 0x000ee20000000800 */
[----:B-1----:R-:W1:Y:S01]  /*21020*/  LDSM.16.MT88.4 R148, [R218+0x5c00] ;  /* 0x005c0000da94783b */ /* 0x002e620000004200 */
        /* <DEDUP_REMOVED lines=8> */
[----:B------:R-:W-:Y:S01]  /*210b0*/  LOP3.LUT R38, R119, 0xff00ff, RZ, 0xc0, !PT ;  /* 0x00ff00ff77267812 */ /* 0x000fe200078ec0ff */
[----:B------:R-:W-:Y:S01]  /*210c0*/  FADD.FTZ R93, R94, R93 ;  /* 0x0000005d5e5d7221 */ /* 0x000fe20000010000 */
[C---:B------:R-:W-:Y:S04]  /*210d0*/  HMMA.16816.F32.BF16 R24, R60.reuse, R40, R24 ;  /* 0x000000283c18723c */ /* 0x040fe80000041818 */
[----:B------:R-:W-:Y:S01]  /*210e0*/  FADD.FTZ R124, R124, R113 ;  /* 0x000000717c7c7221 */ /* 0x000fe20000010000 */
[----:B------:R-:W-:Y:S01]  /*210f0*/  FADD.FTZ R116, R116, R93 ;  /* 0x0000005d74747221 */ /* 0x000fe20000010000 */
[----:B------:R-:W-:Y:S01]  /*21100*/  FADD.FTZ R59, R140, R59 ;  /* 0x0000003b8c3b7221 */ /* 0x000fe20000010000 */
[----:B------:R-:W-:Y:S01]  /*21110*/  LOP3.LUT R40, R121, 0xff00ff, RZ, 0xc0, !PT ;  /* 0x00ff00ff79287812 */ /* 0x000fe200078ec0ff */
[-C--:B------:R-:W-:Y:S03]  /*21120*/  HMMA.16816.F32.BF16 R28, R60, R42.reuse, R28 ;  /* 0x0000002a3c1c723c */ /* 0x080fe6000004181c */
[----:B------:R-:W-:Y:S01]  /*21130*/  FADD.FTZ R97, R97, R124 ;  /* 0x0000007c61617221 */ /* 0x000fe20000010000 */
[----:B------:R-:W-:Y:S01]  /*21140*/  FADD.FTZ R116, R111, R116 ;  /* 0x000000746f747221 */ /* 0x000fe20000010000 */
[----:B------:R-:W-:Y:S01]  /*21150*/  FADD.FTZ R144, R144, R59 ;  /* 0x0000003b90907221 */ /* 0x000fe20000010000 */
[--C-:B------:R-:W-:Y:S01]  /*21160*/  HSET2.LE.AND R139, R38, R81.reuse, PT ;  /* 0x00000051268b7233 */ /* 0x100fe20003803000 */
        /* <DEDUP_REMOVED lines=9> */
[----:B----4-:R-:W-:Y:S01]  /*21200*/  F2FP.BF16.F32.PACK_AB R38, R52, R47 ;  /* 0x0000002f3426723e */ /* 0x010fe200000010ff */
[----:B------:R-:W-:Y:S01]  /*21210*/  FADD.FTZ R55, R135, R98 ;  /* 0x0000006287377221 */ /* 0x000fe20000010000 */
[--C-:B------:R-:W-:Y:S01]  /*21220*/  HSET2.LE.AND R135, R40, R81.reuse, PT ;  /* 0x0000005128877233 */ /* 0x100fe20003803000 */
[----:B------:R-:W-:Y:S01]  /*21230*/  FADD.FTZ R66, R73, R66 ;  /* 0x0000004249427221 */ /* 0x000fe20000010000 */
[----:B------:R-:W-:Y:S01]  /*21240*/  FADD.FTZ R57, R137, R134 ;  /* 0x0000008689397221 */ /* 0x000fe20000010000 */
[----:B------:R-:W-:Y:S01]  /*21250*/  FADD.FTZ R55, R132, R55 ;  /* 0x0000003784377221 */ /* 0x000fe20000010000 */
[----:B------:R-:W-:Y:S01]  /*21260*/  FADD.FTZ R74, R75, R74 ;  /* 0x0000004a4b4a7221 */ /* 0x000fe20000010000 */
[----:B------:R-:W-:Y:S01]  /*21270*/  FADD.FTZ R141, R141, R66 ;  /* 0x000000428d8d7221 */ /* 0x000fe20000010000 */
[----:B------:R-:W-:Y:S01]  /*21280*/  LOP3.LUT R135, R38, R135, RZ, 0xc0, !PT ;  /* 0x0000008726877212 */ /* 0x000fe200078ec0ff */
[----:B------:R-:W2:Y:S01]  /*21290*/  LDSM.16.MT88.4 R40, [R80+0x1c00] ;  /* 0x001c00005028783b */ /* 0x000ea20000004200 */
[--C-:B------:R-:W-:Y:S01]  /*212a0*/  HSET2.LE.AND R134, R118, R81.reuse, PT ;  /* 0x0000005176867233 */ /* 0x100fe20003803000 */
[----:B------:R-:W-:Y:S01]  /*212b0*/  FADD.FTZ R68, R68, R141 ;  /* 0x0000008d44447221 */ /* 0x000fe20000010000 */
[--C-:B------:R-:W-:Y:S01]  /*212c0*/  HSET2.LE.AND R132, R112, R81.reuse, PT ;  /* 0x0000005170847233 */ /* 0x100fe20003803000 */
[----:B------:R-:W-:Y:S01]  /*212d0*/  FADD.FTZ R69, R69, R74 ;  /* 0x0000004a45457221 */ /* 0x000fe20000010000 */
[--C-:B------:R-:W-:Y:S01]  /*212e0*/  HSET2.LE.AND R133, R110, R81.reuse, PT ;  /* 0x000000516e857233 */ /* 0x100fe20003803000 */
[----:B------:R-:W-:Y:S01]  /*212f0*/  FADD.FTZ R146, R146, R55 ;  /* 0x0000003792927221 */ /* 0x000fe20000010000 */
[----:B---3--:R-:W-:Y:S01]  /*21300*/  F2FP.BF16.F32.PACK_AB R37, R54, R53 ;  /* 0x000000353625723e */ /* 0x008fe200000010ff */
        /* <DEDUP_REMOVED lines=13> */
[----:B------:R-:W-:Y:S01]  /*213e0*/  HSET2.LE.AND R137, R106, R81, PT ;  /* 0x000000516a897233 */ /* 0x000fe20003803000 */
[-C--:B-1----:R-:W-:Y:S05]  /*213f0*/  HMMA.16816.F32.BF16 R160, R132, R148.reuse, R4 ;  /* 0x0000009484a0723c */ /* 0x082fea0000041804 */
        /* <DEDUP_REMOVED lines=24> */
[-C--:B------:R-:W-:Y:S02]  /*21580*/  HMMA.16816.F32.BF16 R152, R136, R150.reuse, R12 ;  /* 0x000000968898723c */ /* 0x080fe4000004180c */
[----:B------:R-:W-:Y:S01]  /*21590*/  STL [R1+0x14], R6 ;  /* 0x0000140601007387 */ /* 0x000fe20000100800 */
[----:B------:R-:W-:Y:S01]  /*215a0*/  FADD.FTZ R191, R191, R208 ;  /* 0x000000d0bfbf7221 */ /* 0x000fe20000010000 */
[----:B------:R-:W-:Y:S01]  /*215b0*/  FADD.FTZ R4, R82, R99 ;  /* 0x0000006352047221 */ /* 0x000fe20000010000 */
[----:B------:R-:W-:Y:S01]  /*215c0*/  FADD.FTZ R131, R126, R131 ;  /* 0x000000837e837221 */ /* 0x000fe20000010000 */
[----:B------:R-:W-:Y:S02]  /*215d0*/  IMAD.SHL.U32 R221, R228, 0x8, RZ ;  /* 0x00000008e4dd7824 */ /* 0x000fe400078e00ff */
[----:B------:R-:W-:Y:S01]  /*215e0*/  FADD.FTZ R206, R206, R191 ;  /* 0x000000bfcece7221 */ /* 0x000fe20000010000 */
[C---:B------:R-:W-:Y:S01]  /*215f0*/  HMMA.16816.F32.BF16 R148, R132.reuse, R150, R16 ;  /* 0x000000968494723c */ /* 0x040fe20000041810 */
[----:B------:R1:W-:Y:S03]  /*21600*/  STL [R1+0x8], R4 ;  /* 0x0000080401007387 */ /* 0x0003e60000100800 */
[----:B------:R-:W-:Y:S01]  /*21610*/  FADD.FTZ R76, R76, R131 ;  /* 0x000000834c4c7221 */ /* 0x000fe20000010000 */
[----:B------:R-:W-:Y:S01]  /*21620*/  FADD.FTZ R105, R105, R206 ;  /* 0x000000ce69697221 */ /* 0x000fe20000010000 */
[----:B------:R-:W-:Y:S01]  /*21630*/  IMAD.SHL.U32 R243, R243, 0x2, RZ ;  /* 0x00000002f3f37824 */ /* 0x000fe200078e00ff */
[----:B------:R-:W-:Y:S01]  /*21640*/  LOP3.LUT R221, R221, 0x18, RZ, 0xc0, !PT ;  /* 0x00000018dddd7812 */ /* 0x000fe200078ec0ff */
[-C--:B--2---:R-:W-:Y:S03]  /*21650*/  HMMA.16816.F32.BF16 R144, R132, R40.reuse, R20 ;  /* 0x000000288490723c */ /* 0x084fe60000041814 */
[----:B------:R-:W-:Y:S01]  /*21660*/  FADD.FTZ R76, R77, R76 ;  /* 0x0000004c4d4c7221 */ /* 0x000fe20000010000 */
[----:B------:R-:W-:Y:S01]  /*21670*/  FADD.FTZ R78, R78, R105 ;  /* 0x000000694e4e7221 */ /* 0x000fe20000010000 */
[----:B------:R-:W-:Y:S02]  /*21680*/  IMAD.MOV.U32 R167, RZ, RZ, R0 ;  /* 0x000000ffffa77224 */ /* 0x000fe400078e0000 */
[----:B------:R-:W-:Y:S01]  /*21690*/  FADD.FTZ R53, R53, R76 ;  /* 0x0000004c35357221 */ /* 0x000fe20000010000 */
[C---:B------:R-:W-:Y:S04]  /*216a0*/  HMMA.16816.F32.BF16 R140, R136.reuse, R40, R24 ;  /* 0x00000028888c723c */ /* 0x040fe80000041818 */
[----:B------:R-:W-:Y:S01]  /*216b0*/  FADD.FTZ R78, R79, R78 ;  /* 0x0000004e4f4e7221 */ /* 0x000fe20000010000 */
[----:B------:R-:W-:Y:S01]  /*216c0*/  FADD.FTZ R54, R54, R53 ;  /* 0x0000003536367221 */ /* 0x000fe20000010000 */
[----:B------:R-:W-:Y:S02]  /*216d0*/  IMAD.MOV.U32 R166, RZ, RZ, R2 ;  /* 0x000000ffffa67224 */ /* 0x000fe400078e0002 */
[-C--:B------:R-:W-:Y:S03]  /*216e0*/  HMMA.16816.F32.BF16 R136, R136, R42.reuse, R28 ;  /* 0x0000002a8888723c */ /* 0x080fe6000004181c */
[----:B------:R-:W-:Y:S01]  /*216f0*/  FADD.FTZ R209, R209, R78 ;  /* 0x0000004ed1d17221 */ /* 0x000fe20000010000 */
[----:B------:R-:W-:Y:S01]  /*21700*/  FADD.FTZ R45, R45, R54 ;  /* 0x000000362d2d7221 */ /* 0x000fe20000010000 */
[----:B------:R-:W-:Y:S02]  /*21710*/  IMAD.MOV.U32 R165, RZ, RZ, R3 ;  /* 0x000000ffffa57224 */ /* 0x000fe400078e0003 */
[----:B------:R-:W-:Y:S01]  /*21720*/  FADD.FTZ R56, R56, R209 ;  /* 0x000000d138387221 */ /* 0x000fe20000010000 */
[----:B------:R-:W-:Y:S04]  /*21730*/  HMMA.16816.F32.BF16 R132, R132, R42, R32 ;  /* 0x0000002a8484723c */ /* 0x000fe80000041820 */
[----:B------:R-:W-:Y:S01]  /*21740*/  FADD.FTZ R5, R46, R45 ;  /* 0x0000002d2e057221 */ /* 0x000fe20000010000 */
[----:B------:R-:W-:Y:S01]  /*21750*/  FADD.FTZ R47, R47, R56 ;  /* 0x000000382f2f7221 */ /* 0x000fe20000010000 */
[----:B------:R-:W-:Y:S03]  /*21760*/  IMAD.MOV.U32 R164, RZ, RZ, R36 ;  /* 0x000000ffffa47224 */ /* 0x000fe600078e0024 */
[----:B------:R4:W-:Y:S01]  /*21770*/  STL [R1+0x10], R5 ;  /* 0x0000100501007387 */ /* 0x0009e20000100800 */
[----:B-1----:R-:W-:Y:S05]  /*21780*/  FADD.FTZ R4, R52, R47 ;  /* 0x0000002f34047221 */ /* 0x002fea0000010000 */
[----:B------:R4:W-:Y:S01]  /*21790*/  STL [R1+0xc], R4 ;  /* 0x00000c0401007387 */ /* 0x0009e20000100800 */
[----:B------:R-:W-:Y:S05]  /*217a0*/  BRA.U UP0, `(.L_x_1051) ;  /* 0xffffff5d00047547 */ /* 0x000fea000b83ffff */
.L_x_1050:
[----:B------:R-:W2:Y:S01]  /*217b0*/  LDL.LU R9, [R1+0x10] ;  /* 0x0000100001097983 */ /* 0x000ea20000300800 */
[----:B------:R-:W1:Y:S03]  /*217c0*/  LDCU UR4, c[0x0][0x4fc] ;  /* 0x00009f80ff0477ac */ /* 0x000e660008000800 */
[----:B------:R-:W4:Y:S01]  /*217d0*/  LDL.LU R7, [R1+0xc] ;  /* 0x00000c0001077983 */ /* 0x000f220000300800 */
[----:B------:R-:W3:Y:S01]  /*217e0*/  S2UR UR10, SR_CgaCtaId ;  /* 0x00000000000a79c3 */ /* 0x000ee20000008800 */
[----:B------:R-:W-:Y:S02]  /*217f0*/  UISETP.NE.AND UP3, UPT, UR19, -0x1, UPT ;  /* 0xffffffff1300788c */ /* 0x000fe4000bf65270 */
[----:B------:R-:W4:Y:S01]  /*21800*/  LDL.LU R11, [R1+0x14] ;  /* 0x00001400010b7983 */ /* 0x000f220000300800 */
[----:B------:R-:W1:Y:S03]  /*21810*/  LDCU.U8 UR14, c[0x0][0x549] ;  /* 0x0000a920ff0e77ac */ /* 0x000e660008000000 */
[----:B------:R-:W4:Y:S01]  /*21820*/  LDL.LU R10, [R1+0x8] ;  /* 0x00000800010a7983 */ /* 0x000f220000300800 */
[----:B------:R-:W-:Y:S01]  /*21830*/  UMOV UR6, 0x400 ;  /* 0x0000040000067882 */ /* 0x000fe20000000000 */
[----:B------:R-:W3:Y:S03]  /*21840*/  LDCU.U8 UR11, c[0x0][0x548] ;  /* 0x0000a900ff0b77ac */ /* 0x000ee60008000000 */
[----:B------:R-:W4:Y:S01]  /*21850*/  @!UP3 LDCU.64 UR8, c[0x0][0x400] ;  /* 0x00008000ff08b7ac */ /* 0x000f220008000a00 */
[----:B------:R-:W-:Y:S01]  /*21860*/  UISETP.NE.AND UP2, UPT, UR19, -0x1, UPT ;  /* 0xffffffff1300788c */ /* 0x000fe2000bf45270 */
[----:B------:R-:W4:Y:S01]  /*21870*/  LDCU UR16, c[0x0][0x434] ;  /* 0x00008680ff1077ac */ /* 0x000f220008000800 */
[----:B-1----:R-:W-:-:S02]  /*21880*/  UISETP.NE.AND UP1, UPT, UR14, URZ, UPT ;  /* 0x000000ff0e00728c */ /* 0x002fc4000bf25270 */
[----:B---3--:R-:W-:Y:S01]  /*21890*/  ULEA UR10, UR10, UR6, 0x18 ;  /* 0x000000060a0a7291 */ /* 0x008fe2000f8ec0ff */
[----:B------:R-:W1:Y:S01]  /*218a0*/  @UP3 LDCU.64 UR6, c[0x0][0x408] ;  /* 0x00008100ff0637ac */ /* 0x000e620008000a00 */
[----:B------:R-:W-:-:S07]  /*218b0*/  UISETP.NE.AND UP0, UPT, UR11, URZ, !UP1 ;  /* 0x000000ff0b00728c */ /* 0x000fce000cf05270 */
[----:B------:R-:W3:Y:S01]  /*218c0*/  @UP1 LDCU UR15, c[0x0][0x430] ;  /* 0x00008600ff0f17ac */ /* 0x000ee20008000800 */
[----:B------:R-:W-:Y:S01]  /*218d0*/  @UP1 UMOV UR14, 0x1 ;  /* 0x00000001000e1882 */ /* 0x000fe20000000000 */
[----:B-1----:R-:W-:Y:S01]  /*218e0*/  @UP3 UIMAD.WIDE.U32 UR20, UR19, UR6, URZ ;  /* 0x00000006131432a5 */ /* 0x002fe2000f8e00ff */
[----:B------:R-:W-:Y:S01]  /*218f0*/  S2UR UR6, SR_CTAID.X ;  /* 0x00000000000679c3 */ /* 0x000fe20000002500 */
[----:B--2---:R-:W1:Y:S04]  /*21900*/  SHFL.BFLY PT, R6, R9, 0x2, 0x1f ;  /* 0x0c401f0009067f89 */ /* 0x004e6800000e0000 */
[----:B----4-:R-:W2:Y:S04]  /*21910*/  SHFL.BFLY PT, R8, R7, 0x2, 0x1f ;  /* 0x0c401f0007087f89 */ /* 0x010ea800000e0000 */
[----:B------:R-:W4:Y:S04]  /*21920*/  SHFL.BFLY PT, R5, R11, 0x2, 0x1f ;  /* 0x0c401f000b057f89 */ /* 0x000f2800000e0000 */
[----:B------:R-:W3:Y:S01]  /*21930*/  SHFL.BFLY PT, R4, R10, 0x2, 0x1f ;  /* 0x0c401f000a047f89 */ /* 0x000ee200000e0000 */
[----:B-1----:R-:W-:Y:S01]  /*21940*/  FADD.FTZ R6, R6, R9 ;  /* 0x0000000906067221 */ /* 0x002fe20000010000 */
[----:B--2---:R-:W-:-:S04]  /*21950*/  FADD.FTZ R8, R8, R7 ;  /* 0x0000000708087221 */ /* 0x004fc80000010000 */
[----:B------:R-:W1:Y:S01]  /*21960*/  SHFL.BFLY PT, R9, R6, 0x1, 0x1f ;  /* 0x0c201f0006097f89 */ /* 0x000e6200000e0000 */
[----:B----4-:R-:W-:-:S03]  /*21970*/  FADD.FTZ R5, R5, R11 ;  /* 0x0000000b05057221 */ /* 0x010fc60000010000 */
[----:B------:R-:W2:Y:S01]  /*21980*/  SHFL.BFLY PT, R7, R8, 0x1, 0x1f ;  /* 0x0c201f0008077f89 */ /* 0x000ea200000e0000 */
[----:B---3--:R-:W-:-:S03]  /*21990*/  FADD.FTZ R11, R4, R10 ;  /* 0x0000000a040b7221 */ /* 0x008fc60000010000 */
[----:B------:R-:W3:Y:S04]  /*219a0*/  SHFL.BFLY PT, R10, R5, 0x1, 0x1f ;  /* 0x0c201f00050a7f89 */ /* 0x000ee800000e0000 */
[----:B------:R-:W4:Y:S01]  /*219b0*/  SHFL.BFLY PT, R4, R11, 0x1, 0x1f ;  /* 0x0c201f000b047f89 */ /* 0x000f2200000e0000 */
[----:B-1----:R-:W-:Y:S01]  /*219c0*/  FADD.FTZ R9, R6, R9 ;  /* 0x0000000906097221 */ /* 0x002fe20000010000 */
[----:B------:R-:W-:Y:S01]  /*219d0*/  SHF.L.U32 R6, R228, 0x3, RZ ;  /* 0x00000003e4067819 */ /* 0x000fe200000006ff */
[----:B--2---:R-:W-:Y:S02]  /*219e0*/  FADD.FTZ R13, R8, R7 ;  /* 0x00000007080d7221 */ /* 0x004fe40000010000 */
[----:B------:R-:W1:Y:S01]  /*219f0*/  MUFU.RCP R12, R9 ;  /* 0x00000009000c7308 */ /* 0x000e620000001000 */
[----:B------:R-:W-:-:S02]  /*21a00*/  FSETP.NE.FTZ.AND P3, PT, R9, RZ, PT ;  /* 0x000000ff0900720b */ /* 0x000fc40003f75000 */
[----:B------:R-:W-:Y:S01]  /*21a10*/  SHF.L.U32 R7, R228, 0x4, RZ ;  /* 0x00000004e4077819 */ /* 0x000fe200000006ff */
[----:B---3--:R-:W-:Y:S01]  /*21a20*/  FADD.FTZ R10, R5, R10 ;  /* 0x0000000a050a7221 */ /* 0x008fe20000010000 */
[----:B------:R-:W-:Y:S02]  /*21a30*/  LOP3.LUT R5, R6, 0xc0, RZ, 0xc0, !PT ;  /* 0x000000c006057812 */ /* 0x000fe400078ec0ff */
[----:B------:R-:W-:Y:S01]  /*21a40*/  FSETP.NE.FTZ.AND P2, PT, R13, RZ, PT ;  /* 0x000000ff0d00720b */ /* 0x000fe20003f55000 */
[----:B----4-:R-:W-:Y:S01]  /*21a50*/  FADD.FTZ R4, R11, R4 ;  /* 0x000000040b047221 */ /* 0x010fe20000010000 */
[----:B------:R-:W-:Y:S01]  /*21a60*/  LOP3.LUT R16, R5, 0x18, R228, 0xf8, !PT ;  /* 0x0000001805107812 */ /* 0x000fe200078ef8e4 */
[----:B------:R-:W2:Y:S01]  /*21a70*/  MUFU.RCP R14, R13 ;  /* 0x0000000d000e7308 */ /* 0x000ea20000001000 */
[----:B------:R-:W-:Y:S02]  /*21a80*/  FSETP.NE.FTZ.AND P1, PT, R10, RZ, PT ;  /* 0x000000ff0a00720b */ /* 0x000fe40003f35000 */
[----:B------:R-:W-:-:S02]  /*21a90*/  FSETP.NE.FTZ.AND P0, PT, R4, RZ, PT ;  /* 0x000000ff0400720b */ /* 0x000fc40003f15000 */
[----:B-----5:R-:W-:Y:S02]  /*21aa0*/  LOP3.LUT R7, R252, 0x3e00, R7, 0xf8, !PT ;  /* 0x00003e00fc077812 */ /* 0x020fe400078ef807 */
[----:B-1----:R-:W-:Y:S01]  /*21ab0*/  FSEL R12, R12, 1, P3 ;  /* 0x3f8000000c0c7808 */ /* 0x002fe20001800000 */
[----:B------:R-:W1:Y:S01]  /*21ac0*/  MUFU.RCP R8, R10 ;  /* 0x0000000a00087308 */ /* 0x000e620000001000 */
[----:B------:R-:W-:-:S03]  /*21ad0*/  LOP3.LUT R7, R7, 0x20, R6, 0xf8, !PT ;  /* 0x0000002007077812 */ /* 0x000fc600078ef806 */
[----:B------:R-:W-:Y:S01]  /*21ae0*/  FMUL.FTZ R12, R12, UR4 ;  /* 0x000000040c0c7c20 */ /* 0x000fe20008410000 */
[----:B------:R-:W-:Y:S02]  /*21af0*/  LOP3.LUT R7, R7, R16, RZ, 0xfc, !PT ;  /* 0x0000001007077212 */ /* 0x000fe400078efcff */
[----:B------:R-:W3:Y:S01]  /*21b00*/  @P2 LDC R16, c[0x0][0x458] ;  /* 0x00011600ff102b82 */ /* 0x000ee20000000800 */
[----:B------:R-:W4:Y:S01]  /*21b10*/  MUFU.RCP R5, R4 ;  /* 0x0000000400057308 */ /* 0x000f220000001000 */
[----:B--2---:R-:W-:Y:S01]  /*21b20*/  FSEL R14, R14, 1, P2 ;  /* 0x3f8000000e0e7808 */ /* 0x004fe20001000000 */
[C---:B------:R-:W-:Y:S01]  /*21b30*/  FMUL.FTZ R160, R12.reuse, R160 ;  /* 0x000000a00ca07220 */ /* 0x040fe20000410000 */
[C---:B------:R-:W-:Y:S01]  /*21b40*/  FMUL.FTZ R161, R12.reuse, R161 ;  /* 0x000000a10ca17220 */ /* 0x040fe20000410000 */
[C---:B------:R-:W-:Y:S01]  /*21b50*/  FMUL.FTZ R148, R12.reuse, R148 ;  /* 0x000000940c947220 */ /* 0x040fe20000410000 */
[----:B------:R-:W-:Y:S01]  /*21b60*/  FMUL.FTZ R149, R12, R149 ;  /* 0x000000950c957220 */ /* 0x000fe20000410000 */
[----:B------:R-:W-:Y:S01]  /*21b70*/  FMUL.FTZ R14, R14, UR4 ;  /* 0x000000040e0e7c20 */ /* 0x000fe20008410000 */
[----:B------:R-:W-:Y:S01]  /*21b80*/  LEA R7, R7, UR10, 0x1 ;  /* 0x0000000a07077c11 */ /* 0x000fe2000f8e08ff */
[----:B------:R-:W-:Y:S01]  /*21b90*/  FMUL.FTZ R144, R12, R144 ;  /* 0x000000900c907220 */ /* 0x000fe20000410000 */
[----:B-1----:R-:W-:Y:S01]  /*21ba0*/  FSEL R8, R8, 1, P1 ;  /* 0x3f80000008087808 */ /* 0x002fe20000800000 */
[C---:B------:R-:W-:Y:S01]  /*21bb0*/  FMUL.FTZ R162, R14.reuse, R162 ;  /* 0x000000a20ea27220 */ /* 0x040fe20000410000 */
[C---:B------:R-:W-:Y:S01]  /*21bc0*/  FMUL.FTZ R163, R14.reuse, R163 ;  /* 0x000000a30ea37220 */ /* 0x040fe20000410000 */
[C---:B------:R-:W-:Y:S01]  /*21bd0*/  FMUL.FTZ R150, R14.reuse, R150 ;  /* 0x000000960e967220 */ /* 0x040fe20000410000 */
[----:B------:R-:W-:Y:S01]  /*21be0*/  FMUL.FTZ R151, R14, R151 ;  /* 0x000000970e977220 */ /* 0x000fe20000410000 */
[----:B------:R-:W-:Y:S01]  /*21bf0*/  FMUL.FTZ R8, R8, UR4 ;  /* 0x0000000408087c20 */ /* 0x000fe20008410000 */
[----:B------:R-:W-:Y:S01]  /*21c00*/  FMUL.FTZ R145, R12, R145 ;  /* 0x000000910c917220 */ /* 0x000fe20000410000 */
[----:B------:R-:W-:Y:S01]  /*21c10*/  FMUL.FTZ R146, R14, R146 ;  /* 0x000000920e927220 */ /* 0x000fe20000410000 */
[----:B----4-:R-:W-:Y:S01]  /*21c20*/  FSEL R5, R5, 1, P0 ;  /* 0x3f80000005057808 */ /* 0x010fe20000000000 */
[C---:B------:R-:W-:Y:S01]  /*21c30*/  FMUL.FTZ R156, R8.reuse, R156 ;  /* 0x0000009c089c7220 */ /* 0x040fe20000410000 */
[C---:B------:R-:W-:Y:S01]  /*21c40*/  FMUL.FTZ R157, R8.reuse, R157 ;  /* 0x0000009d089d7220 */ /* 0x040fe20000410000 */
[C---:B------:R-:W-:Y:S01]  /*21c50*/  FMUL.FTZ R152, R8.reuse, R152 ;  /* 0x0000009808987220 */ /* 0x040fe20000410000 */
[C---:B------:R-:W-:Y:S01]  /*21c60*/  FMUL.FTZ R153, R8.reuse, R153 ;  /* 0x0000009908997220 */ /* 0x040fe20000410000 */
[----:B------:R-:W-:Y:S01]  /*21c70*/  FMUL.FTZ R5, R5, UR4 ;  /* 0x0000000405057c20 */ /* 0x000fe20008410000 */
[----:B------:R-:W1:Y:S01]  /*21c80*/  S2UR UR4, SR_CTAID.Y ;  /* 0x00000000000479c3 */ /* 0x000e620000002600 */
[C---:B------:R-:W-:Y:S01]  /*21c90*/  FMUL.FTZ R140, R8.reuse, R140 ;  /* 0x0000008c088c7220 */ /* 0x040fe20000410000 */
[C---:B------:R-:W-:Y:S01]  /*21ca0*/  FMUL.FTZ R141, R8.reuse, R141 ;  /* 0x0000008d088d7220 */ /* 0x040fe20000410000 */
[C---:B------:R-:W-:Y:S01]  /*21cb0*/  FMUL.FTZ R136, R8.reuse, R136 ;  /* 0x0000008808887220 */ /* 0x040fe20000410000 */
[----:B------:R-:W-:Y:S01]  /*21cc0*/  FMUL.FTZ R137, R8, R137 ;  /* 0x0000008908897220 */ /* 0x000fe20000410000 */
[----:B------:R-:W-:Y:S01]  /*21cd0*/  SHF.L.U32 R8, R228, 0x2, RZ ;  /* 0x00000002e4087819 */ /* 0x000fe200000006ff */
[C---:B------:R-:W-:Y:S01]  /*21ce0*/  FMUL.FTZ R158, R5.reuse, R158 ;  /* 0x0000009e059e7220 */ /* 0x040fe20000410000 */
[C---:B------:R-:W-:Y:S01]  /*21cf0*/  FMUL.FTZ R159, R5.reuse, R159 ;  /* 0x0000009f059f7220 */ /* 0x040fe20000410000 */
[C---:B------:R-:W-:Y:S01]  /*21d00*/  FMUL.FTZ R154, R5.reuse, R154 ;  /* 0x0000009a059a7220 */ /* 0x040fe20000410000 */
[C---:B------:R-:W-:Y:S01]  /*21d10*/  LOP3.LUT R11, R8.reuse, 0x20, RZ, 0xc0, !PT ;  /* 0x00000020080b7812 */ /* 0x040fe200078ec0ff */
[----:B------:R-:W-:Y:S01]  /*21d20*/  FMUL.FTZ R155, R5, R155 ;  /* 0x0000009b059b7220 */ /* 0x000fe20000410000 */
[----:B------:R-:W-:Y:S01]  /*21d30*/  LOP3.LUT R8, R8, 0x40, RZ, 0xc0, !PT ;  /* 0x0000004008087812 */ /* 0x000fe200078ec0ff */
[----:B------:R-:W-:Y:S01]  /*21d40*/  FMUL.FTZ R147, R14, R147 ;  /* 0x000000930e937220 */ /* 0x000fe20000410000 */
[C---:B------:R-:W-:Y:S01]  /*21d50*/  FMUL.FTZ R132, R12.reuse, R132 ;  /* 0x000000840c847220 */ /* 0x040fe20000410000 */
[----:B------:R-:W-:Y:S01]  /*21d60*/  FMUL.FTZ R133, R12, R133 ;  /* 0x000000850c857220 */ /* 0x000fe20000410000 */
[C---:B------:R-:W-:Y:S01]  /*21d70*/  FMUL.FTZ R134, R14.reuse, R134 ;  /* 0x000000860e867220 */ /* 0x040fe20000410000 */
[----:B------:R-:W-:Y:S01]  /*21d80*/  FMUL.FTZ R135, R14, R135 ;  /* 0x000000870e877220 */ /* 0x000fe20000410000 */
[----:B------:R-:W-:Y:S01]  /*21d90*/  F2FP.BF16.F32.PACK_AB R160, R161, R160 ;  /* 0x000000a0a1a0723e */ /* 0x000fe200000010ff */
[----:B------:R-:W-:Y:S01]  /*21da0*/  FMUL.FTZ R142, R5, R142 ;  /* 0x0000008e058e7220 */ /* 0x000fe20000410000 */
[----:B------:R-:W-:Y:S01]  /*21db0*/  F2FP.BF16.F32.PACK_AB R162, R163, R162 ;  /* 0x000000a2a3a2723e */ /* 0x000fe200000010ff */
[----:B------:R-:W-:Y:S01]  /*21dc0*/  FMUL.FTZ R143, R5, R143 ;  /* 0x0000008f058f7220 */ /* 0x000fe20000410000 */
[----:B------:R-:W-:Y:S01]  /*21dd0*/  F2FP.BF16.F32.PACK_AB R148, R149, R148 ;  /* 0x000000949594723e */ /* 0x000fe200000010ff */
[----:B------:R-:W-:Y:S01]  /*21de0*/  STS [R7], R160 ;  /* 0x000000a007007388 */ /* 0x000fe20000000800 */
[----:B------:R-:W-:Y:S01]  /*21df0*/  F2FP.BF16.F32.PACK_AB R150, R151, R150 ;  /* 0x000000969796723e */ /* 0x000fe200000010ff */
[----:B-1----:R-:W-:Y:S01]  /*21e00*/  @!UP3 UIMAD.WIDE.U32 UR12, UR4, UR8, URZ ;  /* 0x00000008040cb2a5 */ /* 0x002fe2000f8e00ff */
[C---:B------:R-:W-:Y:S01]  /*21e10*/  IADD3 R15, PT, PT, R7.reuse, -R11, RZ ;  /* 0x8000000b070f7210 */ /* 0x040fe20007ffe0ff */
[----:B------:R-:W-:Y:S01]  /*21e20*/  STS [R7+0x200], R162 ;  /* 0x000200a207007388 */ /* 0x000fe20000000800 */
[----:B------:R-:W-:Y:S01]  /*21e30*/  IADD3 R17, PT, PT, R7, -R8, RZ ;  /* 0x8000000807117210 */ /* 0x000fe20007ffe0ff */
[----:B------:R-:W-:Y:S01]  /*21e40*/  @!UP3 UIMAD UR9, UR4, UR9, UR13 ;  /* 0x000000090409b2a4 */ /* 0x000fe2000f8e020d */
[----:B------:R-:W-:Y:S01]  /*21e50*/  F2FP.BF16.F32.PACK_AB R156, R157, R156 ;  /* 0x0000009c9d9c723e */ /* 0x000fe200000010ff */
[----:B------:R-:W-:Y:S01]  /*21e60*/  STS [R15+0x10], R148 ;  /* 0x000010940f007388 */ /* 0x000fe20000000800 */
[----:B------:R-:W-:Y:S01]  /*21e70*/  F2FP.BF16.F32.PACK_AB R158, R159, R158 ;  /* 0x0000009e9f9e723e */ /* 0x000fe200000010ff */
[----:B------:R-:W1:Y:S01]  /*21e80*/  @P3 MUFU.LG2 R9, R9 ;  /* 0x0000000900093308 */ /* 0x000e620000000c00 */
[----:B------:R-:W-:Y:S01]  /*21e90*/  F2FP.BF16.F32.PACK_AB R152, R153, R152 ;  /* 0x000000989998723e */ /* 0x000fe200000010ff */
[----:B------:R-:W-:Y:S01]  /*21ea0*/  STS [R15+0x210], R150 ;  /* 0x000210960f007388 */ /* 0x000fe20000000800 */
[----:B------:R-:W-:Y:S01]  /*21eb0*/  F2FP.BF16.F32.PACK_AB R154, R155, R154 ;  /* 0x0000009a9b9a723e */ /* 0x000fe200000010ff */
[----:B------:R-:W2:Y:S01]  /*21ec0*/  S2UR UR13, SR_CTAID.Z ;  /* 0x00000000000d79c3 */ /* 0x000ea20000002700 */
[----:B------:R-:W-:Y:S01]  /*21ed0*/  F2FP.BF16.F32.PACK_AB R144, R145, R144 ;  /* 0x000000909190723e */ /* 0x000fe200000010ff */
[----:B------:R-:W-:Y:S01]  /*21ee0*/  STS [R7+0x1000], R156 ;  /* 0x0010009c07007388 */ /* 0x000fe20000000800 */
[----:B------:R-:W-:Y:S01]  /*21ef0*/  F2FP.BF16.F32.PACK_AB R146, R147, R146 ;  /* 0x000000929392723e */ /* 0x000fe200000010ff */
[----:B------:R-:W4:Y:S01]  /*21f00*/  LDCU UR8, c[0x0][0x434] ;  /* 0x00008680ff0877ac */ /* 0x000f220008000800 */
[----:B------:R-:W-:Y:S01]  /*21f10*/  F2FP.BF16.F32.PACK_AB R132, R133, R132 ;  /* 0x000000848584723e */ /* 0x000fe200000010ff */
[----:B------:R-:W-:Y:S01]  /*21f20*/  STS [R7+0x1200], R158 ;  /* 0x0012009e07007388 */ /* 0x000fe20000000800 */
[----:B------:R-:W-:Y:S01]  /*21f30*/  F2FP.BF16.F32.PACK_AB R134, R135, R134 ;  /* 0x000000868786723e */ /* 0x000fe200000010ff */
[----:B------:R-:W-:Y:S01]  /*21f40*/  @UP3 UIMAD UR9, UR19, UR7, UR21 ;  /* 0x00000007130932a4 */ /* 0x000fe2000f8e0215 */
[----:B------:R-:W-:Y:S01]  /*21f50*/  IADD3 R19, PT, PT, -R11, R17, RZ ;  /* 0x000000110b137210 */ /* 0x000fe20007ffe1ff */
[----:B------:R-:W-:Y:S01]  /*21f60*/  STS [R15+0x1010], R152 ;  /* 0x001010980f007388 */ /* 0x000fe20000000800 */
[----:B------:R-:W-:Y:S01]  /*21f70*/  F2FP.BF16.F32.PACK_AB R140, R141, R140 ;  /* 0x0000008c8d8c723e */ /* 0x000fe200000010ff */
[----:B------:R-:W3:Y:S01]  /*21f80*/  @P3 LDC R11, c[0x0][0x458] ;  /* 0x00011600ff0b3b82 */ /* 0x000ee20000000800 */
[----:B------:R-:W-:Y:S01]  /*21f90*/  F2FP.BF16.F32.PACK_AB R142, R143, R142 ;  /* 0x0000008e8f8e723e */ /* 0x000fe200000010ff */
[----:B------:R2:W-:Y:S01]  /*21fa0*/  STS [R15+0x1210], R154 ;  /* 0x0012109a0f007388 */ /* 0x0005e20000000800 */
[----:B------:R-:W-:Y:S01]  /*21fb0*/  F2FP.BF16.F32.PACK_AB R136, R137, R136 ;  /* 0x000000888988723e */ /* 0x000fe200000010ff */
[----:B------:R2:W2:Y:S01]  /*21fc0*/  @P2 MUFU.LG2 R8, R13 ;  /* 0x0000000d00082308 */ /* 0x0004a20000000c00 */
[----:B------:R-:W3:Y:S01]  /*21fd0*/  @UP1 LDCU UR7, c[0x0][0x430] ;  /* 0x00008600ff0717ac */ /* 0x000ee20008000800 */
[----:B------:R-:W-:Y:S01]  /*21fe0*/  STS [R17+0x20], R144 ;  /* 0x0000209011007388 */ /* 0x000fe20000000800 */
[C---:B------:R-:W-:Y:S01]  /*21ff0*/  FMUL.FTZ R138, R5.reuse, R138 ;  /* 0x0000008a058a7220 */ /* 0x040fe20000410000 */
[----:B------:R-:W-:Y:S01]  /*22000*/  FMUL.FTZ R5, R5, R139 ;  /* 0x0000008b05057220 */ /* 0x000fe20000410000 */
[----:B-1----:R-:W-:Y:S01]  /*22010*/  @P3 FMUL.FTZ R9, R9, 0.69314718246459960938 ;  /* 0x3f31721809093820 */ /* 0x002fe20000410000 */
[----:B------:R-:W-:Y:S01]  /*22020*/  STS [R17+0x220], R146 ;  /* 0x0002209211007388 */ /* 0x000fe20000000800 */
[----:B------:R-:W-:Y:S01]  /*22030*/  MOV R12, 0x7f800000 ;  /* 0x7f800000000c7802 */ /* 0x000fe20000000f00 */
[----:B------:R-:W1:Y:S01]  /*22040*/  @P1 MUFU.LG2 R10, R10 ;  /* 0x0000000a000a1308 */ /* 0x000e620000000c00 */
[----:B------:R-:W-:Y:S01]  /*22050*/  F2FP.BF16.F32.PACK_AB R5, R5, R138 ;  /* 0x0000008a0505723e */ /* 0x000fe200000010ff */
[----:B------:R-:W-:Y:S01]  /*22060*/  STS [R19+0x30], R132 ;  /* 0x0000308413007388 */ /* 0x000fe20000000800 */
[----:B----4-:R-:W-:Y:S01]  /*22070*/  @!UP2 UIMAD UR19, UR4, UR8, URZ ;  /* 0x000000080413a2a4 */ /* 0x010fe2000f8e02ff */
[----:B------:R-:W-:Y:S01]  /*22080*/  MOV R14, 0x7f800000 ;  /* 0x7f800000000e7802 */ /* 0x000fe20000000f00 */
[----:B------:R-:W-:Y:S01]  /*22090*/  @UP3 UMOV UR12, UR20 ;  /* 0x00000014000c3c82 */ /* 0x000fe20008000000 */
[----:B------:R-:W-:Y:S02]  /*220a0*/  STS [R19+0x230], R134 ;  /* 0x0002308613007388 */ /* 0x000fe40000000800 */
[----:B------:R-:W4:Y:S01]  /*220b0*/  @P0 MUFU.LG2 R4, R4 ;  /* 0x0000000400040308 */ /* 0x000f220000000c00 */
[----:B--2---:R-:W-:Y:S01]  /*220c0*/  MOV R13, 0x7f800000 ;  /* 0x7f800000000d7802 */ /* 0x004fe20000000f00 */
[----:B------:R-:W-:Y:S01]  /*220d0*/  STS [R17+0x1020], R140 ;  /* 0x0010208c11007388 */ /* 0x000fe20000000800 */
[----:B------:R-:W-:Y:S01]  /*220e0*/  @P2 FMUL.FTZ R8, R8, 0.69314718246459960938 ;  /* 0x3f31721808082820 */ /* 0x000fe20000410000 */
[----:B---3--:R-:W-:Y:S01]  /*220f0*/  @P3 FFMA.FTZ R12, R36, R11, R9 ;  /* 0x0000000b240c3223 */ /* 0x008fe20000010009 */
[----:B------:R-:W-:Y:S01]  /*22100*/  @UP1 UIMAD UR16, UR7, UR8, URZ ;  /* 0x00000008071012a4 */ /* 0x000fe2000f8e02ff */
[----:B------:R2:W-:Y:S01]  /*22110*/  STS [R17+0x1220], R142 ;  /* 0x0012208e11007388 */ /* 0x0005e20000000800 */
[----:B------:R-:W3:Y:S01]  /*22120*/  @P1 LDC R15, c[0x0][0x458] ;  /* 0x00011600ff0f1b82 */ /* 0x000ee20000000800 */
[----:B------:R-:W-:-:S02]  /*22130*/  USHF.R.S32.HI UR7, URZ, 0x1f, UR19 ;  /* 0x0000001fff077899 */ /* 0x000fc40008011413 */
[----:B------:R-:W-:Y:S01]  /*22140*/  STS [R19+0x1030], R136 ;  /* 0x0010308813007388 */ /* 0x000fe20000000800 */
[----:B------:R-:W3:Y:S03]  /*22150*/  S2R R7, SR_CTAID.X ;  /* 0x0000000000077919 */ /* 0x000ee60000002500 */
[----:B------:R1:W-:Y:S01]  /*22160*/  STS [R19+0x1230], R5 ;  /* 0x0012300513007388 */ /* 0x0003e20000000800 */
[----:B--2---:R-:W2:Y:S01]  /*22170*/  @P0 LDC R17, c[0x0][0x458] ;  /* 0x00011600ff110b82 */ /* 0x004ea20000000800 */
[----:B-1----:R-:W-:Y:S01]  /*22180*/  @P1 FMUL.FTZ R5, R10, 0.69314718246459960938 ;  /* 0x3f3172180a051820 */ /* 0x002fe20000410000 */
[----:B----4-:R-:W-:Y:S06]  /*22190*/  BRA.U UP1, `(.L_x_1054) ;  /* 0x0000000101207547 */ /* 0x010fec000b800000 */
[----:B------:R-:W-:Y:S01]  /*221a0*/  UISETP.NE.AND UP1, UPT, UR11, URZ, UPT ;  /* 0x000000ff0b00728c */ /* 0x000fe2000bf25270 */
[----:B------:R-:W1:Y:S10]  /*221b0*/  LDCU UR11, c[0x0][0x3e0] ;  /* 0x00007c00ff0b77ac */ /* 0x000e740008000800 */
[----:B------:R-:W1:Y:S01]  /*221c0*/  @UP1 LDCU UR14, c[0x0][0x454] ;  /* 0x00008a80ff0e17ac */ /* 0x000e620008000800 */
[----:B------:R-:W-:Y:S01]  /*221d0*/  @UP1 UMOV UR15, 0x1 ;  /* 0x00000001000f1882 */ /* 0x000fe20000000000 */
[----:B------:R-:W4:Y:S01]  /*221e0*/  @UP1 LDCU UR16, c[0x0][0x454] ;  /* 0x00008a80ff1017ac */ /* 0x000f220008000800 */
[----:B------:R-:W-:Y:S01]  /*221f0*/  @!UP1 UMOV UR15, 0x1 ;  /* 0x00000001000f9882 */ /* 0x000fe20000000000 */
[----:B-1----:R-:W-:-:S02]  /*22200*/  @UP1 UIMAD UR14, UR14, UR11, URZ ;  /* 0x0000000b0e0e12a4 */ /* 0x002fc4000f8e02ff */
[----:B----4-:R-:W-:-:S12]  /*22210*/  @!UP1 UIMAD UR14, UR8, UR11, URZ ;  /* 0x0000000b080e92a4 */ /* 0x010fd8000f8e02ff */
.L_x_1054:
[----:B------:R-:W-:Y:S01]  /*22220*/  @P2 FFMA.FTZ R14, R3, R16, R8 ;  /* 0x00000010030e2223 */ /* 0x000fe20000010008 */
[----:B---3--:R-:W-:Y:S01]  /*22230*/  @P1 FFMA.FTZ R13, R2, R15, R5 ;  /* 0x0000000f020d1223 */ /* 0x008fe20000010005 */
        /* <DEDUP_REMOVED lines=60> */
.L_x_1056:
[----:B------:R-:W-:Y:S05]  /*22600*/  BSYNC.RECONVERGENT B0 ;  /* 0x0000000000007941 */ /* 0x000fea0003800200 */
.L_x_1055:
[----:B------:R-:W2:Y:S01]  /*22610*/  LDCU.64 UR6, c[0x0][0x410] ;  /* 0x00008200ff0677ac */ /* 0x000ea20008000a00 */
[----:B------:R-:W-:Y:S01]  /*22620*/  LOP3.LUT R6, R6, 0x18, RZ, 0xc0, !PT ;  /* 0x0000001806067812 */ /* 0x000fe200078ec0ff */
[----:B------:R3:W4:Y:S01]  /*22630*/  LDS.128 R8, [R0+0x1800] ;  /* 0x0018000000087984 */ /* 0x0007220000000c00 */
[----:B------:R-:W-:Y:S01]  /*22640*/  MOV R17, RZ ;  /* 0x000000ff00117202 */ /* 0x000fe20000000f00 */
[----:B------:R-:W5:Y:S01]  /*22650*/  LDCU UR4, c[0x0][0x440] ;  /* 0x00008800ff0477ac */ /* 0x000f620008000800 */
[----:B-1----:R-:W-:Y:S01]  /*22660*/  IADD3 R4, P3, PT, R6, UR12, RZ ;  /* 0x0000000c06047c10 */ /* 0x002fe2000ff7e0ff */
[----:B------:R-:W-:Y:S01]  /*22670*/  VIADD R2, R16, 0x40 ;  /* 0x0000004010027836 */ /* 0x000fe20000000000 */
[----:B------:R-:W-:Y:S01]  /*22680*/  BSSY.RECONVERGENT B0, `(.L_x_1057) ;  /* 0x000001a000007945 */ /* 0x000fe20003800200 */
[----:B------:R-:W-:-:S04]  /*22690*/  IMAD.WIDE.U32 R14, R7, 0x80, R16 ;  /* 0x00000080070e7825 */ /* 0x000fc800078e0010 */
[----:B------:R-:W-:Y:S02]  /*226a0*/  IMAD.X R5, RZ, RZ, UR9, P3 ;  /* 0x00000009ff057e24 */ /* 0x000fe400098e06ff */
[----:B------:R-:W-:Y:S01]  /*226b0*/  VIADD R3, R16, 0x20 ;  /* 0x0000002010037836 */ /* 0x000fe20000000000 */
[----:B--2---:R-:W-:Y:S02]  /*226c0*/  MOV R12, UR6 ;  /* 0x00000006000c7c02 */ /* 0x004fe40008000f00 */
[----:B-----5:R-:W-:-:S03]  /*226d0*/  ISETP.GE.AND P0, PT, R6, UR4, PT ;  /* 0x0000000406007c0c */ /* 0x020fc6000bf06270 */
[----:B------:R-:W-:Y:S02]  /*226e0*/  IMAD.WIDE.U32 R12, R12, UR13, R4 ;  /* 0x0000000d0c0c7c25 */ /* 0x000fe4000f8e0004 */
[----:B------:R3:W1:Y:S01]  /*226f0*/  LDS.128 R4, [R0] ;  /* 0x0000000000047984 */ /* 0x0006620000000c00 */
[----:B------:R-:W-:Y:S02]  /*22700*/  ISETP.GE.OR P3, PT, R16, UR5, P0 ;  /* 0x0000000510007c0c */ /* 0x000fe40008766670 */
[----:B------:R-:W-:Y:S02]  /*22710*/  ISETP.GE.OR P1, PT, R2, UR5, P0 ;  /* 0x0000000502007c0c */ /* 0x000fe40008726670 */
[----:B------:R-:W-:Y:S02]  /*22720*/  IADD3 R2, PT, PT, R16, 0x60, RZ ;  /* 0x0000006010027810 */ /* 0x000fe40007ffe0ff */
[----:B------:R-:W-:Y:S02]  /*22730*/  ISETP.GE.OR P2, PT, R3, UR5, P0 ;  /* 0x0000000503007c0c */ /* 0x000fe40008746670 */
[----:B------:R-:W-:Y:S01]  /*22740*/  ISETP.GE.OR P0, PT, R2, UR5, P0 ;  /* 0x0000000502007c0c */ /* 0x000fe20008706670 */
[----:B------:R-:W-:-:S04]  /*22750*/  IMAD.U32 R2, RZ, RZ, UR7 ;  /* 0x00000007ff027e24 */ /* 0x000fc8000f8e00ff */
[----:B------:R-:W-:Y:S01]  /*22760*/  IMAD R17, R2, UR13, R13 ;  /* 0x0000000d02117c24 */ /* 0x000fe2000f8e020d */
[----:B------:R-:W-:Y:S07]  /*22770*/  @P3 BRA `(.L_x_1058) ;  /* 0x0000000000283947 */ /* 0x000fee0003800000 */
        /* <DEDUP_REMOVED lines=10> */
.L_x_1058:
[----:B------:R-:W-:Y:S05]  /*22820*/  BSYNC.RECONVERGENT B0 ;  /* 0x0000000000007941 */ /* 0x000fea0003800200 */
.L_x_1057:
        /* <DEDUP_REMOVED lines=16> */
.L_x_1060:
[----:B------:R-:W-:Y:S05]  /*22930*/  BSYNC.RECONVERGENT B0 ;  /* 0x0000000000007941 */ /* 0x000fea0003800200 */
.L_x_1059:
        /* <DEDUP_REMOVED lines=16> */
.L_x_1062:
[----:B------:R-:W-:Y:S05]  /*22a40*/  BSYNC.RECONVERGENT B0 ;  /* 0x0000000000007941 */ /* 0x000fea0003800200 */
.L_x_1061:
        /* <DEDUP_REMOVED lines=15> */
.L_x_1063:
        /* <DEDUP_REMOVED lines=12> */
.L_x_1368:


//--------------------- .text._ZN5flash16flash_fwd_kernelI23Flash_fwd_kernel_traitsILi32ELi128ELi128ELi4ELb0ELb0EN7cutlass10bfloat16_tE19Flash_kernel_traitsILi32ELi128ELi128ELi4ES3_EELb1ELb0ELb1ELb0ELb0ELb0ELb0ELb1EEEvNS_16Flash_fwd_paramsE --------------------------
	.section	.text._ZN5flash16flash_fwd_kernelI23Flash_fwd_kernel_traitsILi32ELi128ELi128ELi4ELb0ELb0EN7cutlass10bfloat16_tE19Flash_kernel_traitsILi32ELi128ELi128ELi4ES3_EELb1ELb0ELb1ELb0ELb0ELb0ELb0ELb1EEEvNS_16Flash_fwd_paramsE,"ax",@progbits
	.align	128
        .global         _ZN5flash16flash_fwd_kernelI23Flash_fwd_kernel_traitsILi32ELi128ELi128ELi4ELb0ELb0EN7cutlass10bfloat16_tE19Flash_kernel_traitsILi32ELi128ELi128ELi4ES3_EELb1ELb0ELb1ELb0ELb0ELb0ELb0ELb1EEEvNS_16Flash_fwd_paramsE
        .type           _ZN5flash16flash_fwd_kernelI23Flash_fwd_kernel_traitsILi32ELi128ELi128ELi4ELb0ELb0EN7cutlass10bfloat16_tE19Flash_kernel_traitsILi32ELi128ELi128ELi4ES3_EELb1ELb0ELb1ELb0ELb0ELb0ELb0ELb1EEEvNS_16Flash_fwd_paramsE,@function
        .size           _ZN5flash16flash_fwd_kernelI23Flash_fwd_kernel_traitsILi32ELi128ELi128ELi4ELb0ELb0EN7cutlass10bfloat16_tE19Flash_kernel_traitsILi32ELi128ELi128ELi4ES3_EELb1ELb0ELb1ELb0ELb0ELb0ELb0ELb1EEEvNS_16Flash_fwd_paramsE,(.L_x_1369 - _ZN5flash16flash_fwd_kernelI23Flash_fwd_kernel_traitsILi32ELi128ELi128ELi4ELb0ELb0EN7cutlass10bfloat16_tE19Flash_kernel_traitsILi32ELi128ELi128ELi4ES3_EELb1ELb0ELb1ELb0ELb0ELb0ELb0ELb1EEEvNS_16Flash_fwd_paramsE)
        .other          _ZN5flash16flash_fwd_kernelI23Flash_fwd_kernel_traitsILi32ELi128ELi128ELi4ELb0ELb0EN7cutlass10bfloat16_tE19Flash_kernel_traitsILi32ELi128ELi128ELi4ES3_EELb1ELb0ELb1ELb0ELb0ELb0ELb0ELb1EEEvNS_16Flash_fwd_paramsE,@"STO_CUDA_ENTRY STV_DEFAULT"
_ZN5flash16flash_fwd_kernelI23Flash_fwd_kernel_traitsILi32ELi128ELi128ELi4ELb0ELb0EN7cutlass10bfloat16_tE19Flash_kernel_traitsILi32ELi128ELi128ELi4ES3_EELb1ELb0ELb1ELb0ELb0ELb0ELb0ELb1EEEvNS_16Flash_fwd_paramsE:
.text._ZN5flash16flash_fwd_kernelI23Flash_fwd_kernel_traitsILi32ELi128ELi128ELi4ELb0ELb0EN7cutlass10bfloat16_tE19Flash_kernel_traitsILi32ELi128ELi128ELi4ES3_EELb1ELb0ELb1ELb0ELb0ELb0ELb0ELb1EEEvNS_16Flash_fwd_paramsE:
[----:B------:R-:W1:Y:S01]  /*0000*/  LDC R1, c[0x0][0x37c] ;  /* 0x0000df00ff017b82 */ /* 0x000e620000000800 */
[----:B------:R-:W2:Y:S07]  /*0010*/  LDCU.U8 UR4, c[0x0][0x524] ;  /* 0x0000a480ff0477ac */ /* 0x000eae0008000000 */
[----:B------:R-:W3:Y:S01]  /*0020*/  LDC R16, c[0x0][0x518] ;  /* 0x00014600ff107b82 */ /* 0x000ee20000000800 */
[----:B-1----:R-:W-:Y:S01]  /*0030*/  VIADD R1, R1, 0xfffffb30 ;  /* 0xfffffb3001017836 */ /* 0x002fe20000000000 */
[----:B------:R-:W1:Y:S01]  /*0040*/  LDCU.64 UR26, c[0x0][0x510] ;  /* 0x0000a200ff1a77ac */ /* 0x000e620008000a00 */
[----:B------:R-:W4:Y:S05]  /*0050*/  LDCU.64 UR24, c[0x0][0x358] ;  /* 0x00006b00ff1877ac */ /* 0x000f2a0008000a00 */
[----:B------:R-:W3:Y:S01]  /*0060*/  LDC R15, c[0x0][0x51c] ;  /* 0x00014700ff0f7b82 */ /* 0x000ee20000000800 */
[----:B------:R-:W3:Y:S01]  /*0070*/  S2R R222, SR_TID.X ;  /* 0x0000000000de7919 */ /* 0x000ee20000002100 */
[----:B------:R-:W3:Y:S01]  /*0080*/  LDCU.64 UR10, c[0x0][0x460] ;  /* 0x00008c00ff0a77ac */ /* 0x000ee20008000a00 */
[----:B------:R-:W3:Y:S01]  /*0090*/  LDCU.64 UR8, c[0x0][0x470] ;  /* 0x00008e00ff0877ac */ /* 0x000ee20008000a00 */
[----:B--2---:R-:W-:-:S04]  /*00a0*/  ISETP.NE.AND P1, PT, RZ, UR4, PT ;  /* 0x00000004ff007c0c */ /* 0x004fc8000bf25270 */
[----:B------:R-:W-:Y:S01]  /*00b0*/  S2UR UR15, SR_CTAID.X ;  /* 0x00000000000f79c3 */ /* 0x000fe20000002500 */
[----:B------:R-:W2:Y:S01]  /*00c0*/  LDCU.64 UR16, c[0x0][0x460] ;  /* 0x00008c00ff1077ac */ /* 0x000ea20008000a00 */
[----:B-1----:R-:W-:Y:S02]  /*00d0*/  IMAD.U32 R2, RZ, RZ, UR26 ;  /* 0x0000001aff027e24 */ /* 0x002fe4000f8e00ff */
[----:B------:R-:W-:-:S04]  /*00e0*/  IMAD.U32 R3, RZ, RZ, UR27 ;  /* 0x0000001bff037e24 */ /* 0x000fc8000f8e00ff */
[----:B------:R-:W-:Y:S08]  /*00f0*/  S2UR UR12, SR_CTAID.Y ;  /* 0x00000000000c79c3 */ /* 0x000ff00000002600 */
[----:B------:R-:W1:Y:S01]  /*0100*/  S2UR UR36, SR_CTAID.Z ;  /* 0x00000000002479c3 */ /* 0x000e620000002700 */
[----:B----4-:R3:W4:Y:S01]  /*0110*/  @P1 LDG.E.64 R4, desc[UR24][R2.64] ;  /* 0x0000001802041981 */ /* 0x010722000c1e1b00 */
[----:B------:R-:W2:Y:S01]  /*0120*/  LDCU.U8 UR13, c[0x0][0x532] ;  /* 0x0000a640ff0d77ac */ /* 0x000ea20008000000 */
[----:B------:R-:W2:Y:S05]  /*0130*/  LDCU.64 UR6, c[0x0][0x468] ;  /* 0x00008d00ff0677ac */ /* 0x000eaa0008000a00 */
[----:B------:R-:W4:Y:S01]  /*0140*/  @P1 LDC R0, c[0x0][0x520] ;  /* 0x00014800ff001b82 */ /* 0x000f220000000800 */
[----:B---3--:R-:W-:-:S02]  /*0150*/  @P1 IMAD.MOV.U32 R2, RZ, RZ, R16 ;  /* 0x000000ffff021224 */ /* 0x008fc400078e0010 */
[----:B------:R-:W-:-:S06]  /*0160*/  @P1 IMAD.MOV.U32 R3, RZ, RZ, R15 ;  /* 0x000000ffff031224 */ /* 0x000fcc00078e000f */
[----:B------:R-:W3:Y:S01]  /*0170*/  @P1 LDG.E.64 R2, desc[UR24][R2.64] ;  /* 0x0000001802021981 */ /* 0x000ee2000c1e1b00 */
[----:B-1----:R-:W-:Y:S01]  /*0180*/  ULOP3.LUT UR4, UR36, UR15, UR12, 0xfe, !UPT ;  /* 0x0000000f24047292 */ /* 0x002fe2000f8efe0c */
[----:B------:R-:W-:Y:S01]  /*0190*/  ISETP.NE.U32.AND P4, PT, RZ, UR10, PT ;  /* 0x0000000aff007c0c */ /* 0x000fe2000bf85070 */
[----:B------:R-:W-:Y:S02]  /*01a0*/  UISETP.NE.U32.AND UP4, UPT, UR10, URZ, UPT ;  /* 0x000000ff0a00728c */ /* 0x000fe4000bf85070 */
[----:B------:R-:W-:Y:S01]  /*01b0*/  UISETP.NE.U32.AND UP3, UPT, UR8, URZ, UPT ;  /* 0x000000ff0800728c */ /* 0x000fe2000bf65070 */
[----:B------:R-:W-:Y:S01]  /*01c0*/  ISETP.NE.AND.EX P4, PT, RZ, UR11, PT, P4 ;  /* 0x0000000bff007c0c */ /* 0x000fe2000bf85340 */
[----:B------:R-:W-:Y:S01]  /*01d0*/  UISETP.NE.AND.EX UP4, UPT, UR11, URZ, UPT, UP4 ;  /* 0x000000ff0b00728c */ /* 0x000fe2000bf85340 */
[----:B------:R-:W-:Y:S01]  /*01e0*/  LOP3.LUT P3, RZ, R222, UR4, RZ, 0xfc, !PT ;  /* 0x00000004deff7c12 */ /* 0x000fe2000f86fcff */
[----:B------:R-:W-:Y:S02]  /*01f0*/  UISETP.NE.AND.EX UP3, UPT, UR9, URZ, UPT, UP3 ;  /* 0x000000ff0900728c */ /* 0x000fe4000bf65330 */
[----:B--2---:R-:W-:Y:S01]  /*0200*/  UIMAD.WIDE.U32 UR16, UR12, 0x4, UR16 ;  /* 0x000000040c1078a5 */ /* 0x004fe2000f8e0010 */
[----:B------:R-:W1:Y:S01]  /*0210*/  LDCU.64 UR4, c[0x0][0x478] ;  /* 0x00008f00ff0477ac */ /* 0x000e620008000a00 */
[----:B------:R-:W-:Y:S01]  /*0220*/  PLOP3.LUT P2, PT, PT, PT, UP4, 0x80, 0x8 ;  /* 0x000000000008781c */ /* 0x000fe20003f4f048 */
[----:B------:R-:W-:-:S02]  /*0230*/  USHF.L.U32 UR11, UR12, 0x2, URZ ;  /* 0x000000020c0b7899 */ /* 0x000fc400080006ff */
[----:B------:R-:W-:-:S05]  /*0240*/  UISETP.NE.AND UP5, UPT, UR13, URZ, UPT ;  /* 0x000000ff0d00728c */ /* 0x000fca000bfa5270 */
[----:B------:R-:W2:Y:S01]  /*0250*/  @!P3 LDC.64 R6, c[0x0][0x528] ;  /* 0x00014a00ff06bb82 */ /* 0x000ea20000000a00 */
[----:B------:R-:W-:Y:S02]  /*0260*/  UISETP.EQ.U32.AND UP2, UPT, UR6, URZ, UPT ;  /* 0x000000ff0600728c */ /* 0x000fe4000bf42070 */
[----:B------:R-:W-:Y:S02]  /*0270*/  USHF.R.U32.HI UR10, URZ, 0x1e, UR12 ;  /* 0x0000001eff0a7899 */ /* 0x000fe4000801160c */
[----:B------:R-:W-:Y:S02]  /*0280*/  UISETP.EQ.OR.EX UP2, UPT, UR7, URZ, !UP5, UP2 ;  /* 0x000000ff0700728c */ /* 0x000fe4000ef42720 */
[----:B-1----:R-:W-:-:S04]  /*0290*/  UISETP.NE.U32.AND UP0, UPT, UR4, URZ, UPT ;  /* 0x000000ff0400728c */ /* 0x002fc8000bf05070 */
[----:B------:R-:W-:Y:S01]  /*02a0*/  UISETP.NE.AND.EX UP0, UPT, UR5, URZ, UPT, UP0 ;  /* 0x000000ff0500728c */ /* 0x000fe2000bf05300 */
[----:B----4-:R-:W-:Y:S02]  /*02b0*/  @P1 R2UR UR26, R4 ;  /* 0x00000000041a12ca */ /* 0x010fe400000e0000 */
[----:B------:R-:W-:-:S11]  /*02c0*/  @P1 R2UR UR27, R5 ;  /* 0x00000000051b12ca */ /* 0x000fd600000e0000 */
[----:B------:R-:W-:Y:S02]  /*02d0*/  IMAD.U32 R4, RZ, RZ, UR26 ;  /* 0x0000001aff047e24 */ /* 0x000fe4000f8e00ff */
[----:B------:R-:W-:-:S05]  /*02e0*/  IMAD.U32 R5, RZ, RZ, UR27 ;  /* 0x0000001bff057e24 */ /* 0x000fca000f8e00ff */
[----:B--2---:R1:W-:Y:S01]  /*02f0*/  @!P3 STG.E.64 desc[UR24][R6.64], R4 ;  /* 0x000000040600b986 */ /* 0x0043e2000c101b18 */
[----:B---3--:R-:W-:Y:S01]  /*0300*/  @P1 IADD3 R16, P0, PT, R2, R0, RZ ;  /* 0x0000000002101210 */ /* 0x008fe20007f1e0ff */
[----:B------:R-:W-:Y:S01]  /*0310*/  IMAD.U32 R2, RZ, RZ, UR16 ;  /* 0x00000010ff027e24 */ /* 0x000fe2000f8e00ff */
[----:B------:R-:W-:-:S03]  /*0320*/  @UP3 UIADD3 UR16, UP1, UPT, UR11, UR8, URZ ;  /* 0x000000080b103290 */ /* 0x000fc6000ff3e0ff */
[----:B------:R-:W-:Y:S01]  /*0330*/  @P1 IMAD.X R15, RZ, RZ, R3, P0 ;  /* 0x000000ffff0f1224 */ /* 0x000fe200000e0603 */
[----:B------:R-:W-:Y:S02]  /*0340*/  PLOP3.LUT P1, PT, PT, PT, UP3, 0x80, 0x8 ;  /* 0x000000000008781c */ /* 0x000fe40003f2f038 */
[----:B------:R-:W-:Y:S01]  /*0350*/  MOV R3, UR17 ;  /* 0x0000001100037c02 */ /* 0x000fe20008000f00 */
[----:B------:R-:W-:Y:S02]  /*0360*/  @UP3 UIADD3.X UR17, UPT, UPT, UR10, UR9, URZ, UP1, !UPT ;  /* 0x000000090a113290 */ /* 0x000fe40008ffe4ff */
[----:B------:R-:W-:Y:S01]  /*0370*/  UIADD3 UR9, UP1, UPT, UR11, UR6, URZ ;  /* 0x000000060b097290 */ /* 0x000fe2000ff3e0ff */
[----:B-1----:R-:W-:Y:S02]  /*0380*/  @!P3 IMAD.MOV.U32 R4, RZ, RZ, R16 ;  /* 0x000000ffff04b224 */ /* 0x002fe400078e0010 */
[----:B------:R-:W-:Y:S01]  /*0390*/  @!P3 IMAD.MOV.U32 R5, RZ, RZ, R15 ;  /* 0x000000ffff05b224 */ /* 0x000fe200078e000f */
[----:B------:R-:W-:-:S04]  /*03a0*/  UIADD3.X UR8, UPT, UPT, UR10, UR7, URZ, UP1, !UPT ;  /* 0x000000070a087290 */ /* 0x000fc80008ffe4ff */
[----:B------:R1:W-:Y:S01]  /*03b0*/  @!P3 STG.E.64 desc[UR24][R6.64+0x8], R4 ;  /* 0x000008040600b986 */ /* 0x0003e2000c101b18 */
[----:B------:R-:W-:-:S03]  /*03c0*/  PLOP3.LUT P3, PT, PT, PT, UP2, 0x80, 0x8 ;  /* 0x000000000008781c */ /* 0x000fc60003f6f028 */
[----:B------:R-:W2:Y:S01]  /*03d0*/  @P4 LDG.E R8, desc[UR24][R2.64] ;  /* 0x0000001802084981 */ /* 0x000ea2000c1e1900 */
[----:B------:R-:W-:Y:S01]  /*03e0*/  @UP0 UIADD3 UR4, UP1, UPT, UR11, UR4, URZ ;  /* 0x000000040b040290 */ /* 0x000fe2000ff3e0ff */
[----:B------:R-:W-:-:S03]  /*03f0*/  PLOP3.LUT P0, PT, PT, PT, UP0, 0x80, 0x8 ;  /* 0x000000000008781c */ /* 0x000fc60003f0f008 */
[----:B------:R-:W-:Y:S01]  /*0400*/  @UP0 UIADD3.X UR5, UPT, UPT, UR10, UR5, URZ, UP1, !UPT ;  /* 0x000000050a050290 */ /* 0x000fe20008ffe4ff */
[----:B-1----:R1:W3:Y:S01]  /*0410*/  @P2 LDG.E R7, desc[UR24][R2.64+0x4] ;  /* 0x0000041802072981 */ /* 0x0022e2000c1e1900 */
[----:B------:R-:W-:-:S04]  /*0420*/  IMAD.U32 R4, RZ, RZ, UR4 ;  /* 0x00000004ff047e24 */ /* 0x000fc8000f8e00ff */
[----:B------:R-:W-:Y:S01]  /*0430*/  IMAD.U32 R5, RZ, RZ, UR5 ;  /* 0x00000005ff057e24 */ /* 0x000fe2000f8e00ff */
[----:B------:R-:W4:Y:S04]  /*0440*/  @!UP4 LDCU UR33, c[0x0][0x434] ;  /* 0x00008680ff21c7ac */ /* 0x000f280008000800 */
[----:B------:R-:W5:Y:S01]  /*0450*/  @P0 LDG.E R4, desc[UR24][R4.64] ;  /* 0x0000001804040981 */ /* 0x000f62000c1e1900 */
[----:B------:R-:W-:Y:S01]  /*0460*/  UMOV UR19, 0xffffffff ;  /* 0xffffffff00137882 */ /* 0x000fe20000000000 */
[----:B------:R-:W4:Y:S01]  /*0470*/  @!UP0 LDCU.64 UR4, c[0x0][0x488] ;  /* 0x00009100ff0487ac */ /* 0x000f220008000a00 */
[----:B-1----:R-:W-:Y:S02]  /*0480*/  IMAD.U32 R2, RZ, RZ, UR16 ;  /* 0x00000010ff027e24 */ /* 0x002fe4000f8e00ff */
[----:B------:R-:W-:-:S05]  /*0490*/  IMAD.U32 R3, RZ, RZ, UR17 ;  /* 0x00000011ff037e24 */ /* 0x000fca000f8e00ff */
[----:B------:R1:W4:Y:S02]  /*04a0*/  @P1 LDG.E R0, desc[UR24][R2.64] ;  /* 0x0000001802001981 */ /* 0x000324000c1e1900 */
[----:B-1----:R-:W-:Y:S01]  /*04b0*/  MOV R2, UR9 ;  /* 0x0000000900027c02 */ /* 0x002fe20008000f00 */
[----:B------:R-:W-:-:S05]  /*04c0*/  IMAD.U32 R3, RZ, RZ, UR8 ;  /* 0x00000008ff037e24 */ /* 0x000fca000f8e00ff */
[----:B------:R-:W4:Y:S01]  /*04d0*/  @!P3 LDG.E R6, desc[UR24][R2.64] ;  /* 0x000000180206b981 */ /* 0x000f22000c1e1900 */
[----:B------:R-:W-:Y:S01]  /*04e0*/  UISETP.NE.U32.AND UP1, UPT, UR6, URZ, UPT ;  /* 0x000000ff0600728c */ /* 0x000fe2000bf25070 */
[----:B------:R-:W-:Y:S01]  /*04f0*/  UMOV UR14, 0xffffffff ;  /* 0xffffffff000e7882 */ /* 0x000fe20000000000 */
[----:B------:R-:W-:Y:S02]  /*0500*/  USHF.L.U32 UR31, UR15, 0x7, URZ ;  /* 0x000000070f1f7899 */ /* 0x000fe400080006ff */
[----:B------:R-:W-:Y:S01]  /*0510*/  UISETP.NE.AND.EX UP1, UPT, UR7, URZ, UPT, UP1 ;  /* 0x000000ff0700728c */ /* 0x000fe2000bf25310 */
[----:B------:R-:W-:Y:S01]  /*0520*/  UMOV UR13, URZ ;  /* 0x000000ff000d7c82 */ /* 0x000fe20008000000 */
[----:B------:R-:W1:Y:S01]  /*0530*/  @!UP0 LDCU UR6, c[0x0][0x43c] ;  /* 0x00008780ff0687ac */ /* 0x000e620008000800 */
[----:B--2---:R-:W-:Y:S02]  /*0540*/  @P4 R2UR UR19, R8 ;  /* 0x00000000081342ca */ /* 0x004fe400000e0000 */
[----:B---3--:R-:W-:-:S13]  /*0550*/  @P2 R2UR UR8, R7 ;  /* 0x00000000070822ca */ /* 0x008fda00000e0000 */
[----:B----4-:R-:W-:-:S04]  /*0560*/  @UP4 UIADD3 UR33, UPT, UPT, UR8, -UR19, URZ ;  /* 0x8000001308214290 */ /* 0x010fc8000fffe0ff */
[----:B------:R-:W-:Y:S01]  /*0570*/  UISETP.GT.AND UP2, UPT, UR33, UR31, UPT ;  /* 0x0000001f2100728c */ /* 0x000fe2000bf44270 */
[----:B------:R-:W-:-:S05]  /*0580*/  @P1 R2UR UR13, R0 ;  /* 0x00000000000d12ca */ /* 0x000fca00000e0000 */
[----:B------:R-:W-:Y:S01]  /*0590*/  PLOP3.LUT P1, PT, PT, PT, UP2, 0x80, 0x8 ;  /* 0x000000000008781c */ /* 0x000fe20003f2f028 */
[----:B------:R-:W-:Y:S01]  /*05a0*/  @!UP0 UISETP.NE.U32.AND UP2, UPT, UR4, URZ, UPT ;  /* 0x000000ff0400828c */ /* 0x000fe2000bf45070 */
[----:B------:R-:W2:Y:S01]  /*05b0*/  @!UP1 LDCU UR4, c[0x0][0x438] ;  /* 0x00008700ff0497ac */ /* 0x000ea20008000800 */
[----:B------:R-:W-:Y:S01]  /*05c0*/  @!P3 R2UR UR14, R6 ;  /* 0x00000000060eb2ca */ /* 0x000fe200000e0000 */
[----:B-12---:R-:W-:-:S14]  /*05d0*/  BRA.U !UP1, `(.L_x_1064) ;  /* 0x0000000109187547 */ /* 0x006fdc000b800000 */
[----:B------:R-:W-:-:S13]  /*05e0*/  PLOP3.LUT P2, PT, PT, PT, UP5, 0x80, 0x8 ;  /* 0x000000000008781c */ /* 0x000fda0003f4f058 */
[----:B------:R-:W2:Y:S04]  /*05f0*/  @P2 LDG.E R0, desc[UR24][R2.64+0x4] ;  /* 0x0000041802002981 */ /* 0x000ea8000c1e1900 */
[----:B------:R-:W3:Y:S01]  /*0600*/  @!P2 LDG.E R2, desc[UR24][R2.64] ;  /* 0x000000180202a981 */ /* 0x000ee2000c1e1900 */
[----:B--2---:R-:W-:-:S13]  /*0610*/  @P2 R2UR UR4, R0 ;  /* 0x00000000000422ca */ /* 0x004fda00000e0000 */
[----:B------:R-:W-:-:S07]  /*0620*/  @UP5 UIADD3 UR4, UPT, UPT, UR4, -UR14, URZ ;  /* 0x8000000e04045290 */ /* 0x000fce000fffe0ff */
[----:B---3--:R-:W-:Y:S02]  /*0630*/  @!P2 R2UR UR4, R2 ;  /* 0x000000000204a2ca */ /* 0x008fe400000e0000 */
.L_x_1064:
[----:B-----5:R-:W-:Y:S01]  /*0640*/  @P0 R2UR UR32, R4 ;  /* 0x00000000042002ca */ /* 0x020fe200000e0000 */
[----:B------:R-:W-:Y:S01]  /*0650*/  @!UP0 UISETP.NE.AND.EX UP2, UPT, UR5, URZ, UPT, UP2 ;  /* 0x000000ff0500828c */ /* 0x000fe2000bf45320 */
[----:B------:R-:W-:-:S13]  /*0660*/  @!P1 EXIT ;  /* 0x000000000000994d */ /* 0x000fda0003800000 */
[----:B------:R-:W1:Y:S01]  /*0670*/  LDCU UR29, c[0x0][0x504] ;  /* 0x0000a080ff1d77ac */ /* 0x000e620008000800 */
[----:B------:R-:W2:Y:S01]  /*0680*/  LDCU UR30, c[0x0][0x508] ;  /* 0x0000a100ff1e77ac */ /* 0x000ea20008000800 */
[----:B------:R-:W-:Y:S02]  /*0690*/  @!UP0 USEL UR6, UR6, URZ, UP2 ;  /* 0x000000ff06068287 */ /* 0x000fe40009000000 */
[----:B------:R-:W-:Y:S02]  /*06a0*/  @UP0 UIADD3 UR32, UPT, UPT, UR32, -UR13, URZ ;  /* 0x8000000d20200290 */ /* 0x000fe4000fffe0ff */
[----:B------:R-:W-:Y:S01]  /*06b0*/  @!UP0 UIADD3 UR32, UPT, UPT, UR6, UR4, -UR13 ;  /* 0x0000000406208290 */ /* 0x000fe2000fffe80d */
[----:B------:R-:W3:Y:S03]  /*06c0*/  LDCU UR10, c[0x0][0x3e0] ;  /* 0x00007c00ff0a77ac */ /* 0x000ee60008000800 */
[----:B------:R-:W-:-:S02]  /*06d0*/  UIADD3 UR7, UPT, UPT, UR32, 0x7f, URZ ;  /* 0x0000007f20077890 */ /* 0x000fc4000fffe0ff */
[----:B-1----:R-:W-:Y:S02]  /*06e0*/  UIADD3 UR29, UPT, UPT, UR33, UR29, URZ ;  /* 0x0000001d211d7290 */ /* 0x002fe4000fffe0ff */
[----:B------:R-:W-:Y:S02]  /*06f0*/  UIADD3 UR5, UPT, UPT, UR7, UR31, -UR33 ;  /* 0x0000001f07057290 */ /* 0x000fe4000fffe821 */
[----:B------:R-:W-:Y:S02]  /*0700*/  UIADD3 UR9, UPT, UPT, -UR29, UR31, UR32 ;  /* 0x0000001f1d097290 */ /* 0x000fe4000fffe120 */
[----:B--2---:R-:W-:Y:S02]  /*0710*/  UIADD3 UR5, UPT, UPT, UR5, 0x80, UR30 ;  /* 0x0000008005057890 */ /* 0x004fe4000fffe01e */
[----:B------:R-:W-:Y:S02]  /*0720*/  USHF.R.S32.HI UR6, URZ, 0x1f, UR7 ;  /* 0x0000001fff067899 */ /* 0x000fe40008011407 */
[----:B------:R-:W-:-:S02]  /*0730*/  USHF.R.S32.HI UR8, URZ, 0x1f, UR9 ;  /* 0x0000001fff087899 */ /* 0x000fc40008011409 */
[----:B------:R-:W-:Y:S02]  /*0740*/  USHF.R.S32.HI UR4, URZ, 0x1f, UR5 ;  /* 0x0000001fff047899 */ /* 0x000fe40008011405 */
[----:B------:R-:W-:Y:S02]  /*0750*/  ULEA.HI UR6, UR6, UR7, URZ, 0x7 ;  /* 0x0000000706067291 */ /* 0x000fe4000f8f38ff */
[----:B------:R-:W-:Y:S02]  /*0760*/  ULEA.HI UR8, UR8, UR9, URZ, 0x7 ;  /* 0x0000000908087291 */ /* 0x000fe4000f8f38ff */
[----:B------:R-:W-:Y:S02]  /*0770*/  ULEA.HI UR4, UR4, UR5, URZ, 0x7 ;  /* 0x0000000504047291 */ /* 0x000fe4000f8f38ff */
[----:B------:R-:W-:Y:S02]  /*0780*/  USHF.R.S32.HI UR6, URZ, 0x7, UR6 ;  /* 0x00000007ff067899 */ /* 0x000fe40008011406 */
[----:B------:R-:W-:-:S02]  /*0790*/  USHF.R.S32.HI UR8, URZ, 0x7, UR8 ;  /* 0x00000007ff087899 */ /* 0x000fc40008011408 */
[----:B------:R-:W-:Y:S02]  /*07a0*/  USHF.R.S32.HI UR4, URZ, 0x7, UR4 ;  /* 0x00000007ff047899 */ /* 0x000fe40008011404 */
[----:B------:R-:W-:Y:S02]  /*07b0*/  UISETP.LT.AND UP1, UPT, URZ, UR8, UPT ;  /* 0x00000008ff00728c */ /* 0x000fe4000bf21270 */
[----:B------:R-:W-:Y:S02]  /*07c0*/  UISETP.LT.AND UP0, UPT, UR6, UR4, UPT ;  /* 0x000000040600728c */ /* 0x000fe4000bf01270 */
[----:B------:R-:W-:Y:S02]  /*07d0*/  USEL UR18, URZ, UR8, !UP1 ;  /* 0x00000008ff127287 */ /* 0x000fe4000c800000 */
[----:B------:R-:W-:Y:S02]  /*07e0*/  USEL UR21, UR6, UR4, UP0 ;  /* 0x0000000406157287 */ /* 0x000fe40008000000 */
[----:B---3--:R-:W-:-:S02]  /*07f0*/  UIMAD UR34, UR12, UR10, UR36 ;  /* 0x0000000a0c2272a4 */ /* 0x008fc4000f8e0224 */
[----:B------:R-:W-:-:S09]  /*0800*/  UISETP.GT.AND UP0, UPT, UR21, UR18, UPT ;  /* 0x000000121500728c */ /* 0x000fd2000bf04270 */
        /* <DEDUP_REMOVED lines=26> */
.L_x_1066:
        /* <DEDUP_REMOVED lines=34> */
[----:B------:R-:W-:Y:S02]  /*0bd0*/  IMAD R5, R4, UR36, R7 ;  /* 0x0000002404057c24 */ /* 0x000fe4000f8e0207 */
[----:B--2---:R-:W-:Y:S01]  /*0be0*/  IMAD.WIDE.U32 R2, R2, 0x80, R222 ;  /* 0x0000008002027825 */ /* 0x004fe200078e00de */
        /* <DEDUP_REMOVED lines=17> */
.L_x_1068:
[----:B------:R-:W-:Y:S05]  /*0d00*/  BSYNC.RECONVERGENT B0 ;  /* 0x0000000000007941 */ /* 0x000fea0003800200 */
.L_x_1067:
        /* <DEDUP_REMOVED lines=17> */
.L_x_1070:
[----:B------:R-:W-:Y:S05]  /*0e20*/  BSYNC.RECONVERGENT B0 ;  /* 0x0000000000007941 */ /* 0x000fea0003800200 */
.L_x_1069:
        /* <DEDUP_REMOVED lines=15> */
.L_x_1072:
[----:B------:R-:W-:Y:S05]  /*0f20*/  BSYNC.RECONVERGENT B0 ;  /* 0x0000000000007941 */ /* 0x000fea0003800200 */
.L_x_1071:
        /* <DEDUP_REMOVED lines=14> */
.L_x_1074:
[----:B------:R-:W-:Y:S05]  /*1010*/  BSYNC.RECONVERGENT B0 ;  /* 0x0000000000007941 */ /* 0x000fea0003800200 */
.L_x_1073:
        /* <DEDUP_REMOVED lines=10> */
.L_x_1076:
[----:B------:R-:W-:Y:S05]  /*10c0*/  BSYNC.RECONVERGENT B0 ;  /* 0x0000000000007941 */ /* 0x000fea0003800200 */
.L_x_1075:
        /* <DEDUP_REMOVED lines=10> */
.L_x_1078:
[----:B------:R-:W-:Y:S05]  /*1170*/  BSYNC.RECONVERGENT B0 ;  /* 0x0000000000007941 */ /* 0x000fea0003800200 */
.L_x_1077:
        /* <DEDUP_REMOVED lines=10> */
.L_x_1080:
[----:B------:R-:W-:Y:S05]  /*1220*/  BSYNC.RECONVERGENT B0 ;  /* 0x0000000000007941 */ /* 0x000fea0003800200 */
.L_x_1079:
        /* <DEDUP_REMOVED lines=10> */
.L_x_1065:
[----:B------:R-:W-:Y:S01]  /*12d0*/  UISETP.NE.AND UP0, UPT, UR19, -0x1, UPT ;  /* 0xffffffff1300788c */ /* 0x000fe2000bf05270 */
[----:B------:R-:W1:Y:S01]  /*12e0*/  LDCU UR8, c[0x0][0x444] ;  /* 0x00008880ff0877ac */ /* 0x000e620008000800 */
[----:B------:R-:W2:Y:S01]  /*12f0*/  LDCU UR22, c[0x0][0x448] ;  /* 0x00008900ff1677ac */ /* 0x000ea20008000800 */
[----:B------:R-:W-:-:S08]  /*1300*/  UISETP.NE.AND UP1, UPT, UR14, -0x1, UPT ;  /* 0xffffffff0e00788c */ /* 0x000fd0000bf25270 */
[----:B------:R-:W3:Y:S01]  /*1310*/  @!UP0 LDCU.64 UR6, c[0x0][0x398] ;  /* 0x00007300ff0687ac */ /* 0x000ee20008000a00 */
[----:B------:R-:W4:Y:S01]  /*1320*/  @UP0 LDCU.64 UR4, c[0x0][0x3b0] ;  /* 0x00007600ff0407ac */ /* 0x000f220008000a00 */
[----:B------:R-:W-:Y:S02]  /*1330*/  UIADD3 UR20, UPT, UPT, UR21, -0x1, URZ ;  /* 0xffffffff15147890 */ /* 0x000fe4000fffe0ff */
[----:B-1----:R-:W-:Y:S02]  /*1340*/  UIMAD UR8, UR34, UR8, UR31 ;  /* 0x00000008220872a4 */ /* 0x002fe4000f8e021f */
[----:B------:R-:W-:-:S04]  /*1350*/  USHF.L.U32 UR28, UR20, 0x7, URZ ;  /* 0x00000007141c7899 */ /* 0x000fc800080006ff */
[----:B--2---:R-:W-:Y:S02]  /*1360*/  UIMAD UR23, UR8, UR22, UR28 ;  /* 0x00000016081772a4 */ /* 0x004fe4000f8e021c */
[----:B---3--:R-:W-:-:S04]  /*1370*/  @!UP0 UIMAD.WIDE.U32 UR38, UR12, UR6, URZ ;  /* 0x000000060c2682a5 */ /* 0x008fc8000f8e00ff */
[----:B------:R-:W-:Y:S02]  /*1380*/  @!UP0 UIMAD UR35, UR12, UR7, UR39 ;  /* 0x000000070c2382a4 */ /* 0x000fe4000f8e0227 */
[----:B----4-:R-:W-:-:S04]  /*1390*/  @UP0 UIMAD.WIDE.U32 UR6, UR19, UR4, URZ ;  /* 0x00000004130602a5 */ /* 0x010fc8000f8e00ff */
        /* <DEDUP_REMOVED lines=14> */
.L_x_1081:
[----:B------:R-:W1:Y:S01]  /*1480*/  LDCU.64 UR10, c[0x0][0x3b8] ;  /* 0x00007700ff0a77ac */ /* 0x000e620008000a00 */
[----:B------:R-:W-:-:S04]  /*1490*/  UIADD3 UR6, UPT, UPT, UR13, UR14, URZ ;  /* 0x0000000e0d067290 */ /* 0x000fc8000fffe0ff */
[----:B-1----:R-:W-:Y:S02]  /*14a0*/  UIMAD.WIDE.U32 UR16, UR6, UR10, URZ ;  /* 0x0000000a061072a5 */ /* 0x002fe4000f8e00ff */
[----:B------:R-:W-:-:S04]  /*14b0*/  UIMAD UR6, UR6, UR11, URZ ;  /* 0x0000000b060672a4 */ /* 0x000fc8000f8e02ff */
[----:B------:R-:W-:Y:S02]  /*14c0*/  UIADD3 UR6, UPT, UPT, UR17, UR6, URZ ;  /* 0x0000000611067290 */ /* 0x000fe4000fffe0ff */
.L_x_1082:
        /* <DEDUP_REMOVED lines=38> */
.L_x_1083:
[----:B------:R-:W1:Y:S01]  /*1730*/  LDCU.64 UR8, c[0x0][0x3c0] ;  /* 0x00007800ff0877ac */ /* 0x000e620008000a00 */
[----:B------:R-:W-:-:S04]  /*1740*/  UIADD3 UR13, UPT, UPT, UR13, UR14, URZ ;  /* 0x0000000e0d0d7290 */ /* 0x000fc8000fffe0ff */
[----:B-1----:R-:W-:Y:S02]  /*1750*/  UIMAD.WIDE.U32 UR14, UR13, UR8, URZ ;  /* 0x000000080d0e72a5 */ /* 0x002fe4000f8e00ff */
[----:B------:R-:W-:-:S04]  /*1760*/  UIMAD UR5, UR13, UR9, URZ ;  /* 0x000000090d0572a4 */ /* 0x000fc8000f8e02ff */
[----:B------:R-:W-:Y:S01]  /*1770*/  UIADD3 UR5, UPT, UPT, UR15, UR5, URZ ;  /* 0x000000050f057290 */ /* 0x000fe2000fffe0ff */
[----:B------:R-:W-:-:S11]  /*1780*/  UMOV UR4, UR14 ;  /* 0x0000000e00047c82 */ /* 0x000fd60008000000 */
.L_x_1084:
[----:B------:R-:W1:Y:S01]  /*1790*/  S2R R9, SR_CTAID.X ;  /* 0x0000000000097919 */ /* 0x000e620000002500 */
[C---:B------:R-:W-:Y:S01]  /*17a0*/  IMAD.SHL.U32 R18, R222.reuse, 0x20, RZ ;  /* 0x00000020de127824 */ /* 0x040fe200078e00ff */
[C---:B------:R-:W-:Y:S01]  /*17b0*/  SHF.L.U32 R2, R222.reuse, 0x2, RZ ;  /* 0x00000002de027819 */ /* 0x040fe200000006ff */
[----:B------:R-:W-:Y:S01]  /*17c0*/  IMAD.SHL.U32 R237, R222, 0x8, RZ ;  /* 0x00000008deed7824 */ /* 0x000fe200078e00ff */
[----:B------:R-:W-:Y:S01]  /*17d0*/  SHF.R.U32.HI R20, RZ, 0x2, R222 ;  /* 0x00000002ff147819 */ /* 0x000fe200000116de */
[----:B------:R-:W2:Y:S01]  /*17e0*/  LDCU.64 UR14, c[0x0][0x390] ;  /* 0x00007200ff0e77ac */ /* 0x000ea20008000a00 */
[----:B------:R-:W-:Y:S01]  /*17f0*/  LOP3.LUT R17, R18, 0xc0, RZ, 0xc0, !PT ;  /* 0x000000c012117812 */ /* 0x000fe200078ec0ff */
[----:B------:R-:W3:Y:S01]  /*1800*/  S2UR UR37, SR_CgaCtaId ;  /* 0x00000000002579c3 */ /* 0x000ee20000008800 */
[----:B------:R-:W-:Y:S01]  /*1810*/  LOP3.LUT R183, R237, 0x18, RZ, 0xc0, !PT ;  /* 0x00000018edb77812 */ /* 0x000fe200078ec0ff */
[----:B------:R-:W4:Y:S01]  /*1820*/  LDCU.64 UR12, c[0x0][0x3c8] ;  /* 0x00007900ff0c77ac */ /* 0x000f220008000a00 */
[----:B------:R-:W-:Y:S01]  /*1830*/  LOP3.LUT R17, R17, 0x18, R2, 0xf8, !PT ;  /* 0x0000001811117812 */ /* 0x000fe200078ef802 */
[----:B------:R-:W-:Y:S01]  /*1840*/  BSSY.RECONVERGENT B0, `(.L_x_1085) ;  /* 0x0000040000007945 */ /* 0x000fe20003800200 */
[C---:B------:R-:W-:Y:S01]  /*1850*/  IADD3 R4, P1, PT, R183.reuse, UR16, RZ ;  /* 0x00000010b7047c10 */ /* 0x040fe2000ff3e0ff */
[----:B------:R-:W5:Y:S01]  /*1860*/  LDCU.64 UR16, c[0x0][0x388] ;  /* 0x00007100ff1077ac */ /* 0x000f620008000a00 */
[----:B------:R-:W-:-:S02]  /*1870*/  IADD3 R2, P0, PT, R183, UR4, RZ ;  /* 0x00000004b7027c10 */ /* 0x000fc4000ff1e0ff */
[----:B------:R-:W-:Y:S01]  /*1880*/  MOV R21, RZ ;  /* 0x000000ff00157202 */ /* 0x000fe20000000f00 */
[----:B------:R-:W-:Y:S01]  /*1890*/  IMAD.X R5, RZ, RZ, UR6, P1 ;  /* 0x00000006ff057e24 */ /* 0x000fe200088e06ff */
[----:B------:R-:W-:Y:S01]  /*18a0*/  LOP3.LUT R8, R237, 0xd8, RZ, 0xc0, !PT ;  /* 0x000000d8ed087812 */ /* 0x000fe200078ec0ff */
[----:B------:R-:W-:Y:S01]  /*18b0*/  IMAD.X R3, RZ, RZ, UR5, P0 ;  /* 0x00000005ff037e24 */ /* 0x000fe200080e06ff */
[----:B------:R-:W2:Y:S01]  /*18c0*/  LDCU.128 UR4, c[0x0][0x3d0] ;  /* 0x00007a00ff0477ac */ /* 0x000ea20008000c00 */
[----:B------:R-:W-:Y:S01]  /*18d0*/  IMAD.WIDE.U32 R6, R20, UR10, R4 ;  /* 0x0000000a14067c25 */ /* 0x000fe2000f8e0004 */
[----:B------:R-:W-:Y:S01]  /*18e0*/  LOP3.LUT R8, R8, 0x18, R222, 0x78, !PT ;  /* 0x0000001808087812 */ /* 0x000fe200078e78de */
[----:B------:R-:W-:Y:S02]  /*18f0*/  UMOV UR39, 0x400 ;  /* 0x0000040000277882 */ /* 0x000fe40000000000 */
[----:B------:R-:W-:Y:S01]  /*1900*/  IMAD.WIDE.U32 R4, R20, UR8, R2 ;  /* 0x0000000814047c25 */ /* 0x000fe2000f8e0002 */
[----:B------:R-:W-:-:S02]  /*1910*/  LOP3.LUT R237, R8, 0x1f20, R237, 0xf8, !PT ;  /* 0x00001f2008ed7812 */ /* 0x000fc400078ef8ed */
[----:B------:R-:W-:Y:S01]  /*1920*/  IADD3 R8, P0, PT, R183, UR38, RZ ;  /* 0x00000026b7087c10 */ /* 0x000fe2000ff1e0ff */
[C---:B------:R-:W-:Y:S01]  /*1930*/  IMAD R7, R20.reuse, UR11, R7 ;  /* 0x0000000b14077c24 */ /* 0x040fe2000f8e0207 */
[----:B------:R-:W-:Y:S01]  /*1940*/  SHF.R.U32.HI R216, RZ, 0x1, R222 ;  /* 0x00000001ffd87819 */ /* 0x000fe200000116de */
[----:B------:R-:W-:Y:S02]  /*1950*/  IMAD R5, R20, UR9, R5 ;  /* 0x0000000914057c24 */ /* 0x000fe4000f8e0205 */
[----:B-1----:R-:W-:Y:S01]  /*1960*/  IMAD.WIDE.U32 R2, R9, 0x80, R20 ;  /* 0x0000008009027825 */ /* 0x002fe200078e0014 */
[----:B------:R-:W-:-:S03]  /*1970*/  SHF.R.S32.HI R9, RZ, 0x1f, R0 ;  /* 0x0000001fff097819 */ /* 0x000fc60000011400 */
[----:B----4-:R-:W-:Y:S01]  /*1980*/  IMAD.U32 R12, RZ, RZ, UR12 ;  /* 0x0000000cff0c7e24 */ /* 0x010fe2000f8e00ff */
[----:B------:R-:W-:Y:S01]  /*1990*/  UIADD3 UR12, UPT, UPT, -UR31, UR33, URZ ;  /* 0x000000211f0c7290 */ /* 0x000fe2000fffe1ff */
[C---:B--2---:R-:W-:Y:S02]  /*19a0*/  IMAD R11, R9.reuse, UR4, RZ ;  /* 0x00000004090b7c24 */ /* 0x044fe4000f8e02ff */
[----:B------:R-:W-:Y:S02]  /*19b0*/  IMAD R10, R9, UR6, RZ ;  /* 0x00000006090a7c24 */ /* 0x000fe4000f8e02ff */
[----:B------:R-:W-:Y:S01]  /*19c0*/  IMAD R11, R0, UR5, R11 ;  /* 0x00000005000b7c24 */ /* 0x000fe2000f8e020b */
[----:B------:R-:W-:Y:S01]  /*19d0*/  ISETP.GE.AND P2, PT, R20, UR12, PT ;  /* 0x0000000c14007c0c */ /* 0x000fe2000bf46270 */
[----:B------:R-:W-:-:S04]  /*19e0*/  IMAD.WIDE.U32 R6, R0, UR4, R6 ;  /* 0x0000000400067c25 */ /* 0x000fc8000f8e0006 */
[----:B------:R-:W-:Y:S01]  /*19f0*/  IMAD R10, R0, UR7, R10 ;  /* 0x00000007000a7c24 */ /* 0x000fe2000f8e020a */
[----:B-----5:R-:W-:Y:S01]  /*1a00*/  LEA R182, P1, R6, UR16, 0x1 ;  /* 0x0000001006b67c11 */ /* 0x020fe2000f8208ff */
[----:B------:R-:W-:Y:S01]  /*1a10*/  IMAD.WIDE.U32 R4, R0, UR6, R4 ;  /* 0x0000000600047c25 */ /* 0x000fe2000f8e0004 */
[----:B------:R-:W-:Y:S02]  /*1a20*/  IADD3 R0, PT, PT, R7, R11, RZ ;  /* 0x0000000b07007210 */ /* 0x000fe40007ffe0ff */
[----:B------:R-:W-:Y:S01]  /*1a30*/  MOV R7, UR13 ;  /* 0x0000000d00077c02 */ /* 0x000fe20008000f00 */
[----:B------:R-:W-:Y:S01]  /*1a40*/  IMAD.X R9, RZ, RZ, UR35, P0 ;  /* 0x00000023ff097e24 */ /* 0x000fe200080e06ff */
[----:B------:R-:W-:Y:S01]  /*1a50*/  LEA R24, P0, R4, UR14, 0x1 ;  /* 0x0000000e04187c11 */ /* 0x000fe2000f8008ff */
[----:B------:R-:W-:Y:S01]  /*1a60*/  IMAD.IADD R5, R5, 0x1, R10 ;  /* 0x0000000105057824 */ /* 0x000fe200078e020a */
[----:B------:R-:W-:Y:S01]  /*1a70*/  LEA.HI.X R23, R6, UR17, R0, 0x1, P1 ;  /* 0x0000001106177c11 */ /* 0x000fe200088f0c00 */
[----:B------:R1:W-:Y:S01]  /*1a80*/  STL [R1+0x324], R182 ;  /* 0x000324b601007387 */ /* 0x0003e20000100800 */
[----:B------:R-:W-:Y:S01]  /*1a90*/  IMAD.WIDE.U32 R8, R12, UR36, R8 ;  /* 0x000000240c087c25 */ /* 0x000fe2000f8e0008 */
[----:B---3--:R-:W-:Y:S01]  /*1aa0*/  ULEA UR35, UR37, UR39, 0x18 ;  /* 0x0000002725237291 */ /* 0x008fe2000f8ec0ff */
[----:B------:R-:W-:Y:S01]  /*1ab0*/  LEA.HI.X R19, R4, UR15, R5, 0x1, P0 ;  /* 0x0000000f04137c11 */ /* 0x000fe200080f0c05 */
[----:B------:R1:W-:Y:S01]  /*1ac0*/  STL [R1+0x32c], R24 ;  /* 0x00032c1801007387 */ /* 0x0003e20000100800 */
[----:B------:R-:W-:-:S03]  /*1ad0*/  IMAD R5, R7, UR36, R9 ;  /* 0x0000002407057c24 */ /* 0x000fc6000f8e0209 */
[----:B------:R1:W-:Y:S01]  /*1ae0*/  STL [R1+0x320], R23 ;  /* 0x0003201701007387 */ /* 0x0003e20000100800 */
[----:B------:R-:W-:-:S03]  /*1af0*/  LEA R237, R237, UR35, 0x1 ;  /* 0x00000023eded7c11 */ /* 0x000fc6000f8e08ff */
        /* <DEDUP_REMOVED lines=19> */
.L_x_1087:
[----:B------:R2:W-:Y:S02]  /*1c30*/  STS.128 [R237], RZ ;  /* 0x000000ffed007388 */ /* 0x0005e40000000c00 */
.L_x_1086:
[----:B------:R-:W-:Y:S05]  /*1c40*/  BSYNC.RECONVERGENT B0 ;  /* 0x0000000000007941 */ /* 0x000fea0003800200 */
.L_x_1085:
[C---:B------:R-:W-:Y:S01]  /*1c50*/  VIADD R12, R20.reuse, 0x20 ;  /* 0x00000020140c7836 */ /* 0x040fe20000000000 */
[----:B------:R-:W-:Y:S01]  /*1c60*/  USHF.L.U32 UR15, UR10, 0x7, URZ ;  /* 0x000000070a0f7899 */ /* 0x000fe200080006ff */
[C---:B------:R-:W-:Y:S01]  /*1c70*/  VIADD R13, R20.reuse, 0x40 ;  /* 0x00000040140d7836 */ /* 0x040fe20000000000 */
[----:B------:R-:W-:Y:S01]  /*1c80*/  USHF.L.U64.HI UR14, UR10, 0x7, UR11 ;  /* 0x000000070a0e7899 */ /* 0x000fe2000801020b */
[----:B------:R-:W-:Y:S01]  /*1c90*/  VIADD R14, R20, 0x60 ;  /* 0x00000060140e7836 */ /* 0x000fe20000000000 */
[----:B------:R-:W-:Y:S01]  /*1ca0*/  ISETP.GE.AND P0, PT, R12, UR12, PT ;  /* 0x0000000c0c007c0c */ /* 0x000fe2000bf06270 */
[----:B------:R-:W-:Y:S01]  /*1cb0*/  UIADD3 UR13, UPT, UPT, -UR28, UR32, URZ ;  /* 0x000000201c0d7290 */ /* 0x000fe2000fffe1ff */
        /* <DEDUP_REMOVED lines=25> */
.L_x_1089:
[----:B------:R-:W-:Y:S05]  /*1e50*/  BSYNC.RECONVERGENT B0 ;  /* 0x0000000000007941 */ /* 0x000fea0003800200 */
.L_x_1088:
        /* <DEDUP_REMOVED lines=22> */
.L_x_1091:
[----:B------:R-:W-:Y:S05]  /*1fc0*/  BSYNC.RECONVERGENT B0 ;  /* 0x0000000000007941 */ /* 0x000fea0003800200 */
.L_x_1090:
        /* <DEDUP_REMOVED lines=21> */
.L_x_1093:
[----:B------:R-:W-:Y:S05]  /*2120*/  BSYNC.RECONVERGENT B0 ;  /* 0x0000000000007941 */ /* 0x000fea0003800200 */
.L_x_1092:
        /* <DEDUP_REMOVED lines=18> */
.L_x_1096:
[----:B------:R1:W-:Y:S02]  /*2250*/  STS.128 [R237+0x2000], RZ ;  /* 0x002000ffed007388 */ /* 0x0003e40000000c00 */
.L_x_1095:
[----:B------:R-:W-:Y:S05]  /*2260*/  BSYNC.RECONVERGENT B0 ;  /* 0x0000000000007941 */ /* 0x000fea0003800200 */
.L_x_1094:
        /* <DEDUP_REMOVED lines=23> */
.L_x_1098:
[----:B------:R-:W-:Y:S05]  /*23e0*/  BSYNC.RECONVERGENT B0 ;  /* 0x0000000000007941 */ /* 0x000fea0003800200 */
.L_x_1097:
        /* <DEDUP_REMOVED lines=16> */
.L_x_1100:
[----:B------:R-:W-:Y:S05]  /*24f0*/  BSYNC.RECONVERGENT B0 ;  /* 0x0000000000007941 */ /* 0x000fea0003800200 */
.L_x_1099:
        /* <DEDUP_REMOVED lines=20> */
.L_x_1102:
[----:B------:R-:W-:Y:S05]  /*2640*/  BSYNC.RECONVERGENT B0 ;  /* 0x0000000000007941 */ /* 0x000fea0003800200 */
.L_x_1101:
[----:B------:R-:W5:Y:S01]  /*2650*/  S2R R0, SR_CTAID.X ;  /* 0x0000000000007919 */ /* 0x000f620000002500 */
[----:B------:R-:W-:Y:S01]  /*2660*/  USHF.L.U32 UR34, UR34, 0x5, URZ ;  /* 0x0000000522227899 */ /* 0x000fe200080006ff */
[----:B--2---:R-:W-:Y:S01]  /*2670*/  LOP3.LUT R2, R222, 0x1f, RZ, 0xc0, !PT ;  /* 0x0000001fde027812 */ /* 0x004fe200078ec0ff */
[----:B------:R-:W-:Y:S01]  /*2680*/  UIMAD.WIDE.U32 UR36, UR36, UR20, URZ ;  /* 0x00000014242472a5 */ /* 0x000fe2000f8e00ff */
[----:B------:R-:W0:Y:S01]  /*2690*/  LDGDEPBAR ;  /* 0x00000000000079af */ /* 0x000e220000000000 */
[----:B------:R-:W-:Y:S01]  /*26a0*/  USHF.R.S32.HI UR6, URZ, 0x1f, UR34 ;  /* 0x0000001fff067899 */ /* 0x000fe20008011422 */
[----:B------:R-:W-:Y:S01]  /*26b0*/  SHF.R.U32.HI R180, RZ, 0x5, R222 ;  /* 0x00000005ffb47819 */ /* 0x000fe200000116de */
[----:B------:R-:W-:Y:S01]  /*26c0*/  UIMAD UR15, UR15, UR20, URZ ;  /* 0x000000140f0f72a4 */ /* 0x000fe2000f8e02ff */
[----:B------:R-:W-:Y:S01]  /*26d0*/  IADD3 R238, P1, P0, R16, UR34, R2 ;  /* 0x0000002210ee7c10 */ /* 0x000fe2000f83e002 */
[----:B------:R-:W-:Y:S01]  /*26e0*/  UIADD3 UR30, UPT, UPT, UR32, UR30, -UR33 ;  /* 0x0000001e201e7290 */ /* 0x000fe2000fffe821 */
[----:B------:R-:W-:Y:S01]  /*26f0*/  BSSY.RECONVERGENT B0, `(.L_x_1103) ;  /* 0x0000018000007945 */ /* 0x000fe20003800200 */
[----:B------:R-:W-:Y:S01]  /*2700*/  UIADD3 UR15, UPT, UPT, UR37, UR15, URZ ;  /* 0x0000000f250f7290 */ /* 0x000fe2000fffe0ff */
[----:B------:R-:W-:-:S02]  /*2710*/  IADD3.X R181, PT, PT, R15, UR6, RZ, P1, P0 ;  /* 0x000000060fb57c10 */ /* 0x000fc40008fe04ff */
[----:B------:R-:W-:Y:S01]  /*2720*/  LOP3.LUT R22, R216, 0x1f0, RZ, 0xc0, !PT ;  /* 0x000001f0d8167812 */ /* 0x000fe200078ec0ff */
[----:B------:R-:W-:-:S04]  /*2730*/  DEPBAR.LE SB0, 0x0 ;  /* 0x000080000000791a */ /* 0x000fc80000000000 */
[----:B-----5:R-:W-:Y:S01]  /*2740*/  IMAD R180, R0, 0x8, R180 ;  /* 0x0000000800b47824 */ /* 0x020fe200078e02b4 */
[----:B------:R-:W-:Y:S06]  /*2750*/  BAR.SYNC.DEFER_BLOCKING 0x0 ;  /* 0x0000000000007b1d */ /* 0x000fec0000010000 */
        /* <DEDUP_REMOVED lines=14> */
.L_x_1105:
[----:B------:R2:W-:Y:S01]  /*2840*/  STS.128 [R237+0x4000], RZ ;  /* 0x004000ffed007388 */ /* 0x0005e20000000c00 */
[----:B------:R-:W-:Y:S05]  /*2850*/  BRA `(.L_x_1106) ;  /* 0x0000000000047947 */ /* 0x000fea0003800000 */
.L_x_1104:
[----:B------:R2:W-:Y:S02]  /*2860*/  STS.128 [R237+0x4000], RZ ;  /* 0x004000ffed007388 */ /* 0x0005e40000000c00 */
.L_x_1106:
[----:B------:R-:W-:Y:S05]  /*2870*/  BSYNC.RECONVERGENT B0 ;  /* 0x0000000000007941 */ /* 0x000fea0003800200 */
.L_x_1103:
[----:B------:R-:W-:Y:S01]  /*2880*/  IMAD.SHL.U32 R219, R222, 0x10, RZ ;  /* 0x00000010dedb7824 */ /* 0x000fe200078e00ff */
[----:B------:R-:W-:Y:S01]  /*2890*/  ISETP.GE.AND P0, PT, R12, UR13, PT ;  /* 0x0000000d0c007c0c */ /* 0x000fe2000bf06270 */
[----:B------:R-:W-:Y:S01]  /*28a0*/  BSSY.RECONVERGENT B0, `(.L_x_1107) ;  /* 0x0000021000007945 */ /* 0x000fe20003800200 */
[----:B------:R-:W-:Y:S02]  /*28b0*/  LOP3.LUT R3, R17, 0x8, R222, 0x78, !PT ;  /* 0x0000000811037812 */ /* 0x000fe400078e78de */
[----:B------:R-:W-:Y:S02]  /*28c0*/  LOP3.LUT R2, R219, 0x100, RZ, 0xc0, !PT ;  /* 0x00000100db027812 */ /* 0x000fe400078ec0ff */
[----:B------:R-:W-:Y:S02]  /*28d0*/  LOP3.LUT R0, R18, 0x100, RZ, 0xc0, !PT ;  /* 0x0000010012007812 */ /* 0x000fe400078ec0ff */
[--C-:B--2---:R-:W-:Y:S02]  /*28e0*/  LOP3.LUT R5, R2, 0x20, R18.reuse, 0xf8, !PT ;  /* 0x0000002002057812 */ /* 0x104fe400078ef812 */
[----:B------:R-:W-:-:S02]  /*28f0*/  LOP3.LUT R0, R0, 0x20, R18, 0xf8, !PT ;  /* 0x0000002000007812 */ /* 0x000fc400078ef812 */
[----:B------:R-:W-:Y:S01]  /*2900*/  LOP3.LUT R219, R219, 0x3e00, RZ, 0xc0, !PT ;  /* 0x00003e00dbdb7812 */ /* 0x000fe200078ec0ff */
[----:B------:R2:W-:Y:S01]  /*2910*/  STL [R1+0x228], R5 ;  /* 0x0002280501007387 */ /* 0x0005e20000100800 */
[----:B------:R-:W-:Y:S02]  /*2920*/  LOP3.LUT R2, R17, 0x8, R216, 0x78, !PT ;  /* 0x0000000811027812 */ /* 0x000fe400078e78d8 */
[----:B------:R-:W-:Y:S01]  /*2930*/  LOP3.LUT R0, R0, R219, RZ, 0xfc, !PT ;  /* 0x000000db00007212 */ /* 0x000fe200078efcff */
[----:B------:R2:W-:Y:S01]  /*2940*/  STL [R1+0x22c], R3 ;  /* 0x00022c0301007387 */ /* 0x0005e20000100800 */
[----:B------:R-:W-:Y:S02]  /*2950*/  ISETP.GE.AND P2, PT, R13, UR13, PT ;  /* 0x0000000d0d007c0c */ /* 0x000fe4000bf46270 */
[----:B------:R-:W-:Y:S01]  /*2960*/  ISETP.GE.AND P1, PT, R14, UR13, PT ;  /* 0x0000000d0e007c0c */ /* 0x000fe2000bf26270 */
[----:B------:R2:W-:Y:S01]  /*2970*/  @P0 STS.128 [R237+0x4800], RZ ;  /* 0x004800ffed000388 */ /* 0x0005e20000000c00 */
[----:B------:R-:W-:-:S02]  /*2980*/  IMAD.IADD R4, R0, 0x1, R2 ;  /* 0x0000000100047824 */ /* 0x000fc400078e0202 */
[----:B------:R-:W-:Y:S01]  /*2990*/  IMAD.IADD R0, R3, 0x1, R5 ;  /* 0x0000000103007824 */ /* 0x000fe200078e0205 */
[----:B------:R-:W-:Y:S08]  /*29a0*/  @P0 BRA `(.L_x_1108) ;  /* 0x0000000000400947 */ /* 0x000ff00003800000 */
        /* <DEDUP_REMOVED lines=10> */
[----:B------:R-:W-:-:S04]  /*2a50*/  LEA R2, P0, R3, R24, 0x1 ;  /* 0x0000001803027211 */ /* 0x000fc800078008ff */
[----:B------:R-:W-:-:S05]  /*2a60*/  LEA.HI.X R3, R3, R19, R5, 0x1, P0 ;  /* 0x0000001303037211 */ /* 0x000fca00000f0c05 */
[----:B------:R-:W-:Y:S01]  /*2a70*/  @!PT LDS RZ, [RZ] ;  /* 0x00000000fffff984 */ /* 0x000fe20000000800 */
[----:B------:R-:W-:Y:S01]  /*2a80*/  @!PT LDS RZ, [RZ] ;  /* 0x00000000fffff984 */ /* 0x000fe20000000800 */
[----:B------:R-:W-:Y:S01]  /*2a90*/  @!PT LDS RZ, [RZ] ;  /* 0x00000000fffff984 */ /* 0x000fe20000000800 */
[----:B------:R2:W-:Y:S04]  /*2aa0*/  LDGSTS.E.BYPASS.LTC128B.128 [R237+0x4800], desc[UR24][R2.64] ;  /* 0x0480000002ed7fae */ /* 0x0005e8000b981a18 */
.L_x_1108:
[----:B------:R-:W-:Y:S05]  /*2ab0*/  BSYNC.RECONVERGENT B0 ;  /* 0x0000000000007941 */ /* 0x000fea0003800200 */
.L_x_1107:
        /* <DEDUP_REMOVED lines=19> */
.L_x_1110:
[----:B------:R-:W-:Y:S05]  /*2bf0*/  BSYNC.RECONVERGENT B0 ;  /* 0x0000000000007941 */ /* 0x000fea0003800200 */
.L_x_1109:
        /* <DEDUP_REMOVED lines=20> */
.L_x_1112:
[----:B------:R-:W-:Y:S05]  /*2d40*/  BSYNC.RECONVERGENT B0 ;  /* 0x0000000000007941 */ /* 0x000fea0003800200 */
.L_x_1111:
[----:B-1----:R-:W-:Y:S01]  /*2d50*/  LDSM.16.M88.4 R16, [R8] ;  /* 0x000000000810783b */ /* 0x002fe20000000200 */
[----:B--2---:R-:W-:Y:S01]  /*2d60*/  IMAD.MOV.U32 R2, RZ, RZ, 0x20 ;  /* 0x00000020ff027424 */ /* 0x004fe200078e00ff */
[----:B------:R-:W-:Y:S01]  /*2d70*/  LOP3.LUT P6, RZ, R222, 0x4, RZ, 0xc0, !PT ;  /* 0x00000004deff7812 */ /* 0x000fe200078cc0ff */
[----:B------:R-:W-:Y:S01]  /*2d80*/  UISETP.GT.AND UP0, UPT, UR20, UR18, UPT ;  /* 0x000000121400728c */ /* 0x000fe2000bf04270 */
[----:B------:R-:W1:Y:S01]  /*2d90*/  LDSM.16.M88.4 R4, [R0+0x2000] ;  /* 0x002000000004783b */ /* 0x000e620000000200 */
[----:B------:R-:W-:Y:S01]  /*2da0*/  LOP3.LUT R3, R20, 0x7, RZ, 0xc0, !PT ;  /* 0x0000000714037812 */ /* 0x000fe200078ec0ff */
[----:B------:R-:W-:Y:S01]  /*2db0*/  IMAD.SHL.U32 R217, R222, 0x2, RZ ;  /* 0x00000002ded97824 */ /* 0x000fe200078e00ff */
[----:B------:R-:W-:Y:S01]  /*2dc0*/  SEL R2, R2, 0xffffffe0, !P6 ;  /* 0xffffffe002027807 */ /* 0x000fe20007000000 */
[----:B------:R-:W2:Y:S01]  /*2dd0*/  LDSM.16.M88.4 R12, [R8+0x1000] ;  /* 0x00100000080c783b */ /* 0x000ea20000000200 */
[----:B------:R-:W-:Y:S01]  /*2de0*/  IADD3 R3, PT, PT, R3, UR31, R22 ;  /* 0x0000001f03037c10 */ /* 0x000fe2000fffe016 */
[----:B------:R-:W1:Y:S01]  /*2df0*/  LDCU.U8 UR6, c[0x0][0x4f8] ;  /* 0x00009f00ff0677ac */ /* 0x000e620008000000 */
[----:B------:R-:W-:Y:S01]  /*2e00*/  LOP3.LUT R217, R217, 0x6, RZ, 0xc0, !PT ;  /* 0x00000006d9d97812 */ /* 0x000fe200078ec0ff */
[----:B------:R-:W5:Y:S04]  /*2e10*/  LDSM.16.M88.4 R44, [R0+0x2400] ;  /* 0x00240000002c783b */ /* 0x000f680000000200 */
[----:B------:R-:W4:Y:S04]  /*2e20*/  LDSM.16.M88.4 R40, [R0+0x2800] ;  /* 0x002800000028783b */ /* 0x000f280000000200 */
[----:B------:R-:W4:Y:S04]  /*2e30*/  LDSM.16.M88.4 R36, [R0+0x2c00] ;  /* 0x002c00000024783b */ /* 0x000f280000000200 */
[----:B------:R-:W4:Y:S04]  /*2e40*/  LDSM.16.M88.4 R32, [R0+0x3000] ;  /* 0x003000000020783b */ /* 0x000f280000000200 */
[----:B------:R-:W4:Y:S04]  /*2e50*/  LDSM.16.M88.4 R28, [R0+0x3400] ;  /* 0x00340000001c783b */ /* 0x000f280000000200 */
[----:B------:R-:W4:Y:S04]  /*2e60*/  LDSM.16.M88.4 R24, [R0+0x3800] ;  /* 0x003800000018783b */ /* 0x000f280000000200 */
[----:B------:R3:W4:Y:S04]  /*2e70*/  LDSM.16.M88.4 R80, [R0+0x3c00] ;  /* 0x003c00000050783b */ /* 0x0007280000000200 */
[----:B------:R-:W0:Y:S01]  /*2e80*/  LDGDEPBAR ;  /* 0x00000000000079af */ /* 0x000e220000000000 */
[-C--:B-1----:R-:W-:Y:S08]  /*2e90*/  HMMA.16816.F32.BF16 R172, R16, R4.reuse, RZ ;  /* 0x0000000410ac723c */ /* 0x082ff000000418ff */
[----:B--2---:R-:W-:Y:S01]  /*2ea0*/  HMMA.16816.F32.BF16 R148, R12, R4, RZ ;  /* 0x000000040c94723c */ /* 0x004fe200000418ff */
[----:B---3--:R-:W-:-:S07]  /*2eb0*/  IMAD.IADD R0, R0, 0x1, R2 ;  /* 0x0000000100007824 */ /* 0x008fce00078e0202 */
[-C--:B------:R-:W-:Y:S01]  /*2ec0*/  HMMA.16816.F32.BF16 R144, R12, R6.reuse, RZ ;  /* 0x000000060c90723c */ /* 0x080fe200000418ff */
[----:B------:R-:W-:Y:S01]  /*2ed0*/  IMAD.IADD R2, R8, 0x1, R2 ;  /* 0x0000000108027824 */ /* 0x000fe200078e0202 */
[----:B------:R-:W-:Y:S06]  /*2ee0*/  LDSM.16.M88.4 R76, [R0+0x2000] ;  /* 0x00200000004c783b */ /* 0x000fec0000000200 */
[----:B------:R-:W-:Y:S01]  /*2ef0*/  HMMA.16816.F32.BF16 R176, R16, R6, RZ ;  /* 0x0000000610b0723c */ /* 0x000fe200000418ff */
[----:B------:R-:W1:Y:S04]  /*2f00*/  LDSM.16.M88.4 R4, [R2+0x1000] ;  /* 0x001000000204783b */ /* 0x000e680000000200 */
[----:B------:R-:W2:Y:S03]  /*2f10*/  LDSM.16.M88.4 R56, [R0+0x3400] ;  /* 0x003400000038783b */ /* 0x000ea60000000200 */
[C---:B-----5:R-:W-:Y:S01]  /*2f20*/  HMMA.16816.F32.BF16 R140, R12.reuse, R44, RZ ;  /* 0x0000002c0c8c723c */ /* 0x060fe200000418ff */
[----:B------:R-:W3:Y:S04]  /*2f30*/  LDSM.16.M88.4 R52, [R0+0x3800] ;  /* 0x003800000034783b */ /* 0x000ee80000000200 */
[----:B------:R-:W5:Y:S03]  /*2f40*/  LDSM.16.M88.4 R48, [R0+0x3c00] ;  /* 0x003c00000030783b */ /* 0x000f660000000200 */
[----:B------:R-:W-:Y:S01]  /*2f50*/  HMMA.16816.F32.BF16 R112, R12, R46, RZ ;  /* 0x0000002e0c70723c */ /* 0x000fe200000418ff */
[----:B------:R-:W5:Y:S04]  /*2f60*/  LDSM.16.M88.4 R68, [R0+0x2800] ;  /* 0x002800000044783b */ /* 0x000f680000000200 */
[----:B------:R-:W5:Y:S03]  /*2f70*/  LDSM.16.M88.4 R64, [R0+0x2c00] ;  /* 0x002c00000040783b */ /* 0x000f660000000200 */
[C---:B------:R-:W-:Y:S01]  /*2f80*/  HMMA.16816.F32.BF16 R84, R16.reuse, R44, RZ ;  /* 0x0000002c1054723c */ /* 0x040fe200000418ff */
[----:B------:R-:W5:Y:S04]  /*2f90*/  LDSM.16.M88.4 R60, [R0+0x3000] ;  /* 0x00300000003c783b */ /* 0x000f680000000200 */
[----:B------:R1:W5:Y:S03]  /*2fa0*/  LDSM.16.M88.4 R8, [R2] ;  /* 0x000000000208783b */ /* 0x0003660000000200 */
[----:B------:R-:W-:Y:S01]  /*2fb0*/  HMMA.16816.F32.BF16 R168, R16, R46, RZ ;  /* 0x0000002e10a8723c */ /* 0x000fe200000418ff */
[----:B------:R2:W5:Y:S01]  /*2fc0*/  LDSM.16.M88.4 R72, [R0+0x2400] ;  /* 0x002400000048783b */ /* 0x0005620000000200 */
[----:B------:R-:W-:-:S06]  /*2fd0*/  DEPBAR.LE SB0, 0x0 ;  /* 0x000080000000791a */ /* 0x000fcc0000000000 */
[C---:B----4-:R-:W-:Y:S08]  /*2fe0*/  HMMA.16816.F32.BF16 R136, R12.reuse, R40, RZ ;  /* 0x000000280c88723c */ /* 0x050ff000000418ff */
[----:B------:R-:W-:Y:S01]  /*2ff0*/  HMMA.16816.F32.BF16 R108, R12, R42, RZ ;  /* 0x0000002a0c6c723c */ /* 0x000fe200000418ff */
[----:B-1----:R-:W-:-:S07]  /*3000*/  IMAD.U32 R2, RZ, RZ, UR30 ;  /* 0x0000001eff027e24 */ /* 0x002fce000f8e00ff */
[----:B------:R-:W-:Y:S01]  /*3010*/  HMMA.16816.F32.BF16 R44, R16, R40, RZ ;  /* 0x00000028102c723c */ /* 0x000fe200000418ff */
[----:B--2---:R-:W-:Y:S01]  /*3020*/  IMAD.U32 R0, RZ, RZ, UR32 ;  /* 0x00000020ff007e24 */ /* 0x004fe2000f8e00ff */
[----:B------:R-:W-:-:S04]  /*3030*/  IADD3 R2, PT, PT, R3, 0x1, R2 ;  /* 0x0000000103027810 */ /* 0x000fc80007ffe002 */
[C-C-:B------:R-:W-:Y:S02]  /*3040*/  VIADDMNMX R186, R2.reuse, 0x8, R0.reuse, PT ;  /* 0x0000000802ba7846 */ /* 0x140fe40003800100 */
[----:B------:R-:W-:Y:S01]  /*3050*/  HMMA.16816.F32.BF16 R164, R16, R42, RZ ;  /* 0x0000002a10a4723c */ /* 0x000fe200000418ff */
[C-C-:B------:R-:W-:Y:S02]  /*3060*/  VIADDMNMX R184, R2.reuse, 0x40, R0.reuse, PT ;  /* 0x0000004002b87846 */ /* 0x140fe40003800100 */
[C---:B------:R-:W-:Y:S02]  /*3070*/  VIADDMNMX R185, R2.reuse, 0x48, R0, PT ;  /* 0x0000004802b97846 */ /* 0x040fe40003800100 */
[----:B------:R-:W-:-:S03]  /*3080*/  VIMNMX R226, PT, PT, R2, UR32, PT ;  /* 0x0000002002e27c48 */ /* 0x000fc6000bfe0100 */
[C---:B------:R-:W-:Y:S08]  /*3090*/  HMMA.16816.F32.BF16 R132, R12.reuse, R36, RZ ;  /* 0x000000240c84723c */ /* 0x040ff000000418ff */
[----:B------:R-:W-:Y:S08]  /*30a0*/  HMMA.16816.F32.BF16 R104, R12, R38, RZ ;  /* 0x000000260c68723c */ /* 0x000ff000000418ff */
        /* <DEDUP_REMOVED lines=18> */
[C---:B------:R-:W-:Y:S08]  /*31d0*/  HMMA.16816.F32.BF16 R200, R4.reuse, R76, R148 ;  /* 0x0000004c04c8723c */ /* 0x040ff00000041894 */
[C---:B------:R-:W-:Y:S08]  /*31e0*/  HMMA.16816.F32.BF16 R192, R4.reuse, R56, R124 ;  /* 0x0000003804c0723c */ /* 0x040ff0000004187c */
[C---:B---3--:R-:W-:Y:S08]  /*31f0*/  HMMA.16816.F32.BF16 R196, R4.reuse, R54, R92 ;  /* 0x0000003604c4723c */ /* 0x048ff0000004185c */
        /* <DEDUP_REMOVED lines=29> */
[----:B------:R-:W-:-:S05]  /*33d0*/  IMAD.U32 R4, RZ, RZ, UR29 ;  /* 0x0000001dff047e24 */ /* 0x000fca000f8e00ff */
[----:B------:R-:W-:Y:S01]  /*33e0*/  IADD3 R225, PT, PT, R3, UR32, -R4 ;  /* 0x0000002003e17c10 */ /* 0x000fe2000fffe804 */
[----:B------:R-:W-:Y:S01]  /*33f0*/  VIADD R3, R217, UR28 ;  /* 0x0000001cd9037c36 */ /* 0x000fe20008000000 */
[----:B------:R-:W-:Y:S06]  /*3400*/  BAR.SYNC.DEFER_BLOCKING 0x0 ;  /* 0x0000000000007b1d */ /* 0x000fec0000010000 */
[----:B------:R-:W-:Y:S06]  /*3410*/  BRA.U !UP0, `(.L_x_1113) ;  /* 0x0000000108e87547 */ /* 0x000fec000b800000 */
[----:B------:R-:W1:Y:S01]  /*3420*/  LDCU UR7, c[0x0][0x440] ;  /* 0x00008800ff0777ac */ /* 0x000e620008000800 */
[----:B------:R-:W-:Y:S01]  /*3430*/  IMAD.U32 R0, RZ, RZ, UR10 ;  /* 0x0000000aff007e24 */ /* 0x000fe2000f8e00ff */
[----:B------:R-:W-:Y:S01]  /*3440*/  BSSY.RECONVERGENT B0, `(.L_x_1114) ;  /* 0x0000036000007945 */ /* 0x000fe20003800200 */
[----:B------:R-:W-:Y:S01]  /*3450*/  IMAD.U32 R5, RZ, RZ, UR10 ;  /* 0x0000000aff057e24 */ /* 0x000fe2000f8e00ff */
[----:B------:R-:W-:Y:S01]  /*3460*/  UIADD3 UR13, UPT, UPT, UR21, -0x2, URZ ;  /* 0xfffffffe150d7890 */ /* 0x000fe2000fffe0ff */
[----:B------:R-:W-:-:S03]  /*3470*/  IMAD.U32 R4, RZ, RZ, UR11 ;  /* 0x0000000bff047e24 */ /* 0x000fc6000f8e00ff */
[----:B------:R-:W-:-:S04]  /*3480*/  UIMAD.WIDE.U32 UR16, UR13, UR10, URZ ;  /* 0x0000000a0d1072a5 */ /* 0x000fc8000f8e00ff */
[----:B------:R-:W-:Y:S02]  /*3490*/  UIMAD UR13, UR13, UR11, UR17 ;  /* 0x0000000b0d0d72a4 */ /* 0x000fe4000f8e0211 */
[----:B------:R-:W-:Y:S02]  /*34a0*/  USHF.L.U32 UR14, UR16, 0x7, URZ ;  /* 0x00000007100e7899 */ /* 0x000fe400080006ff */
[----:B------:R-:W-:Y:S01]  /*34b0*/  USHF.L.U64.HI UR15, UR16, 0x7, UR13 ;  /* 0x00000007100f7899 */ /* 0x000fe2000801020d */
[C---:B-1----:R-:W-:Y:S02]  /*34c0*/  ISETP.GE.AND P0, PT, R183.reuse, UR7, PT ;  /* 0x00000007b7007c0c */ /* 0x042fe4000bf06270 */
[----:B------:R-:W-:-:S11]  /*34d0*/  ISETP.GE.AND P1, PT, R183, UR7, PT ;  /* 0x00000007b7007c0c */ /* 0x000fd6000bf26270 */
[----:B------:R-:W-:Y:S01]  /*34e0*/  VOTEU.ALL UP0, P0 ;  /* 0x0000000000ff7886 */ /* 0x000fe20000000000 */
[----:B------:R-:W-:Y:S01]  /*34f0*/  @!P0 LEA R2, P2, R0, UR14, 0x6 ;  /* 0x0000000e00028c11 */ /* 0x000fe2000f8430ff */
[----:B------:R-:W-:-:S03]  /*3500*/  IMAD.U32 R0, RZ, RZ, UR14 ;  /* 0x0000000eff007e24 */ /* 0x000fc6000f8e00ff */
[----:B------:R-:W-:Y:S01]  /*3510*/  @!UP0 UIADD3 UR5, UP1, UPT, UR5, UR14, URZ ;  /* 0x0000000e05058290 */ /* 0x000fe2000ff3e0ff */
[----:B------:R-:W-:Y:S01]  /*3520*/  @!P0 LEA.HI.X R7, R5, UR15, R4, 0x6, P2 ;  /* 0x0000000f05078c11 */ /* 0x000fe200090f3404 */
[----:B------:R-:W-:Y:S01]  /*3530*/  IMAD.U32 R5, RZ, RZ, UR15 ;  /* 0x0000000fff057e24 */ /* 0x000fe2000f8e00ff */
[-C--:B------:R-:W-:Y:S01]  /*3540*/  @!P1 LEA R8, P4, R0, R182.reuse, 0x1 ;  /* 0x000000b600089211 */ /* 0x080fe200078808ff */
[----:B------:R-:W-:Y:S01]  /*3550*/  @!UP0 UIADD3.X UR4, UPT, UPT, UR4, UR15, URZ, UP1, !UPT ;  /* 0x0000000f04048290 */ /* 0x000fe20008ffe4ff */
[-C--:B------:R-:W-:Y:S01]  /*3560*/  @!P0 LEA R4, P2, R2, R182.reuse, 0x1 ;  /* 0x000000b602048211 */ /* 0x080fe200078408ff */
[----:B------:R-:W-:Y:S01]  /*3570*/  IMAD.U32 R10, RZ, RZ, UR5 ;  /* 0x00000005ff0a7e24 */ /* 0x000fe2000f8e00ff */
[-C--:B------:R-:W-:Y:S02]  /*3580*/  @!P1 LEA.HI.X R9, R0, R23.reuse, R5, 0x1, P4 ;  /* 0x0000001700099211 */ /* 0x080fe400020f0c05 */
[-C--:B------:R-:W-:Y:S01]  /*3590*/  @!P0 LEA.HI.X R5, R2, R23.reuse, R7, 0x1, P2 ;  /* 0x0000001702058211 */ /* 0x080fe200010f0c07 */
        /* <DEDUP_REMOVED lines=32> */
.L_x_1115:
[----:B------:R-:W-:Y:S05]  /*37a0*/  BSYNC.RECONVERGENT B0 ;  /* 0x0000000000007941 */ /* 0x000fea0003800200 */
.L_x_1114:
[----:B------:R-:W0:Y:S02]  /*37b0*/  LDGDEPBAR ;  /* 0x00000000000079af */ /* 0x000e240000000000 */
.L_x_1113:
[----:B------:R-:W-:Y:S01]  /*37c0*/  VIADD R232, R225, 0x8 ;  /* 0x00000008e1e87836 */ /* 0x000fe20000000000 */
[----:B------:R-:W-:Y:S01]  /*37d0*/  USHF.L.U32 UR33, UR20, 0x2, URZ ;  /* 0x0000000214217899 */ /* 0x000fe200080006ff */
[C---:B------:R-:W-:Y:S01]  /*37e0*/  VIADD R2, R3.reuse, 0x8 ;  /* 0x0000000803027836 */ /* 0x040fe20000000000 */
[----:B------:R-:W-:Y:S01]  /*37f0*/  STL.64 [R1+0x3b0], R248 ;  /* 0x0003b0f801007387 */ /* 0x000fe20000100a00 */
[----:B------:R-:W-:Y:S01]  /*3800*/  VIADD R0, R3, 0x9 ;  /* 0x0000000903007836 */ /* 0x000fe20000000000 */
[----:B------:R-:W-:Y:S01]  /*3810*/  UIADD3 UR5, UPT, UPT, UR33, 0x1, URZ ;  /* 0x0000000121057890 */ /* 0x000fe2000fffe0ff */
[----:B------:R-:W-:Y:S01]  /*3820*/  VIADD R236, R225, 0x48 ;  /* 0x00000048e1ec7836 */ /* 0x000fe20000000000 */
[----:B------:R-:W-:Y:S01]  /*3830*/  ISETP.GT.AND P1, PT, R232, R2, PT ;  /* 0x00000002e800720c */ /* 0x000fe20003f24270 */
[----:B-12---:R-:W-:Y:S01]  /*3840*/  VIADD R6, R3, 0x10 ;  /* 0x0000001003067836 */ /* 0x006fe20000000000 */
[C---:B------:R-:W-:Y:S01]  /*3850*/  ISETP.GT.AND P2, PT, R225.reuse, R0, PT ;  /* 0x00000000e100720c */ /* 0x040fe20003f44270 */
[----:B------:R-:W-:Y:S01]  /*3860*/  VIADD R233, R225, 0x40 ;  /* 0x00000040e1e97836 */ /* 0x000fe20000000000 */
[----:B------:R-:W-:Y:S01]  /*3870*/  FSEL R9, R14, -INF , !P1 ;  /* 0xff8000000e097808 */ /* 0x000fe20004800000 */
[C---:B------:R-:W-:Y:S01]  /*3880*/  VIADD R4, R3.reuse, 0x1 ;  /* 0x0000000103047836 */ /* 0x040fe20000000000 */
[----:B------:R-:W-:Y:S01]  /*3890*/  ISETP.GT.AND P1, PT, R236, R2, PT ;  /* 0x00000002ec00720c */ /* 0x000fe20003f24270 */
[----:B------:R-:W-:Y:S01]  /*38a0*/  VIADD R5, R3, 0x11 ;  /* 0x0000001103057836 */ /* 0x000fe20000000000 */
[----:B------:R-:W-:Y:S01]  /*38b0*/  FSEL R18, R13, -INF , !P2 ;  /* 0xff8000000d127808 */ /* 0x000fe20005000000 */
[C---:B------:R-:W-:Y:S01]  /*38c0*/  VIADD R17, R3.reuse, 0x18 ;  /* 0x0000001803117836 */ /* 0x040fe20000000000 */
[----:B------:R-:W-:Y:S01]  /*38d0*/  FSEL R13, R146, -INF , !P1 ;  /* 0xff800000920d7808 */ /* 0x000fe20004800000 */
[----:B------:R-:W-:Y:S01]  /*38e0*/  VIADD R16, R3, 0x19 ;  /* 0x0000001903107836 */ /* 0x000fe20000000000 */
[C---:B------:R-:W-:Y:S01]  /*38f0*/  ISETP.GT.AND P1, PT, R232.reuse, R6, PT ;  /* 0x00000006e800720c */ /* 0x040fe20003f24270 */
[----:B------:R1:W-:Y:S01]  /*3900*/  STL.64 [R1+0x3a0], R216 ;  /* 0x0003a0d801007387 */ /* 0x0003e20000100a00 */
[----:B------:R-:W-:Y:S01]  /*3910*/  ISETP.GT.AND P0, PT, R232, R0, PT ;  /* 0x00000000e800720c */ /* 0x000fe20003f04270 */
[----:B------:R-:W-:Y:S01]  /*3920*/  IMAD.WIDE.U32 R250, R180, -0x326172a9, RZ ;  /* 0xcd9e8d57b4fa7825 */ /* 0x000fe200078e00ff */
[----:B------:R-:W-:Y:S01]  /*3930*/  ISETP.GT.AND P3, PT, R225, R2, PT ;  /* 0x00000002e100720c */ /* 0x000fe20003f64270 */
[----:B------:R-:W-:Y:S01]  /*3940*/  STL [R1+0x348], R237 ;  /* 0x000348ed01007387 */ /* 0x000fe20000100800 */
[----:B------:R-:W-:Y:S01]  /*3950*/  ISETP.GT.AND P2, PT, R233, R0, PT ;  /* 0x00000000e900720c */ /* 0x000fe20003f44270 */
[----:B------:R-:W-:Y:S01]  /*3960*/  UIADD3 UR4, UPT, UPT, UR27, -0x4498517b, URZ ;  /* 0xbb67ae851b047890 */ /* 0x000fe2000fffe0ff */
[----:B------:R-:W-:Y:S01]  /*3970*/  FSEL R21, R86, -INF , !P1 ;  /* 0xff80000056157808 */ /* 0x000fe20004800000 */
[----:B------:R-:W-:Y:S01]  /*3980*/  STL [R1+0x344], R219 ;  /* 0x000344db01007387 */ /* 0x000fe20000100800 */
[----:B------:R-:W-:Y:S01]  /*3990*/  ISETP.GT.AND P1, PT, R225, R4, PT ;  /* 0x00000004e100720c */ /* 0x000fe20003f24270 */
[----:B------:R-:W-:Y:S01]  /*39a0*/  UIADD3 UR32, UPT, UPT, UR26, -0x61c88647, URZ ;  /* 0x9e3779b91a207890 */ /* 0x000fe2000fffe0ff */
[----:B------:R-:W-:Y:S01]  /*39b0*/  FSEL R15, R15, -INF , !P0 ;  /* 0xff8000000f0f7808 */ /* 0x000fe20004000000 */
[----:B------:R-:W-:Y:S01]  /*39c0*/  STL [R1+0x34c], R225 ;  /* 0x00034ce101007387 */ /* 0x000fe20000100800 */
[----:B------:R-:W-:Y:S01]  /*39d0*/  FSEL R11, R12, -INF , !P3 ;  /* 0xff8000000c0b7808 */ /* 0x000fe20005800000 */
[----:B------:R-:W-:Y:S01]  /*39e0*/  UIADD3 UR31, UPT, UPT, UR26, 0x3c6ef372, URZ ;  /* 0x3c6ef3721a1f7890 */ /* 0x000fe2000fffe0ff */
[----:B------:R-:W-:Y:S01]  /*39f0*/  ISETP.GT.AND P0, PT, R236, R0, PT ;  /* 0x00000000ec00720c */ /* 0x000fe20003f04270 */
[----:B------:R-:W-:Y:S01]  /*3a00*/  STL [R1+0x350], R232 ;  /* 0x000350e801007387 */ /* 0x000fe20000100800 */
[----:B------:R-:W-:Y:S01]  /*3a10*/  FSEL R14, R145, -INF , !P2 ;  /* 0xff800000910e7808 */ /* 0x000fe20005000000 */
[----:B------:R-:W-:Y:S01]  /*3a20*/  UIADD3 UR28, UPT, UPT, UR27, 0x32370b8f, URZ ;  /* 0x32370b8f1b1c7890 */ /* 0x000fe2000fffe0ff */
[-C--:B------:R-:W-:Y:S01]  /*3a30*/  ISETP.GT.AND P2, PT, R225, R5.reuse, PT ;  /* 0x00000005e100720c */ /* 0x080fe20003f44270 */
[----:B------:R-:W-:Y:S01]  /*3a40*/  STL [R1+0x354], R186 ;  /* 0x000354ba01007387 */ /* 0x000fe20000100800 */
[----:B------:R-:W-:Y:S01]  /*3a50*/  FSEL R12, R173, -INF , !P1 ;  /* 0xff800000ad0c7808 */ /* 0x000fe20004800000 */
[----:B------:R-:W-:Y:S01]  /*3a60*/  UIADD3 UR30, UPT, UPT, UR27, 0x76cf5d0a, URZ ;  /* 0x76cf5d0a1b1e7890 */ /* 0x000fe2000fffe0ff */
[C---:B------:R-:W-:Y:S01]  /*3a70*/  ISETP.GT.AND P3, PT, R233.reuse, R2, PT ;  /* 0x00000002e900720c */ /* 0x040fe20003f64270 */
[----:B------:R-:W-:Y:S01]  /*3a80*/  STL [R1+0x358], R226 ;  /* 0x000358e201007387 */ /* 0x000fe20000100800 */
[----:B------:R-:W-:Y:S01]  /*3a90*/  ISETP.GT.AND P1, PT, R233, R6, PT ;  /* 0x00000006e900720c */ /* 0x000fe20003f24270 */
[----:B------:R-:W2:Y:S01]  /*3aa0*/  LDCU UR34, c[0x0][0x45c] ;  /* 0x00008b80ff2277ac */ /* 0x000ea20008000800 */
[----:B------:R-:W-:Y:S01]  /*3ab0*/  FSEL R19, R147, -INF , !P0 ;  /* 0xff80000093137808 */ /* 0x000fe20004000000 */
[----:B-1----:R-:W-:Y:S01]  /*3ac0*/  IMAD.WIDE.U32 R216, R238, -0x2daee0ad, RZ ;  /* 0xd2511f53eed87825 */ /* 0x002fe200078e00ff */
[-C--:B------:R-:W-:Y:S01]  /*3ad0*/  ISETP.GT.AND P0, PT, R232, R5.reuse, PT ;  /* 0x00000005e800720c */ /* 0x080fe20003f04270 */
[----:B------:R-:W-:Y:S01]  /*3ae0*/  STL [R1+0x35c], R233 ;  /* 0x00035ce901007387 */ /* 0x000fe20000100800 */
[----:B------:R-:W-:Y:S01]  /*3af0*/  FSEL R26, R85, -INF , !P2 ;  /* 0xff800000551a7808 */ /* 0x000fe20005000000 */
[----:B------:R-:W-:Y:S01]  /*3b00*/  UIADD3 UR29, UPT, UPT, UR26, -0x255992d5, URZ ;  /* 0xdaa66d2b1a1d7890 */ /* 0x000fe2000fffe0ff */
[----:B------:R-:W-:Y:S01]  /*3b10*/  FSEL R7, R144, -INF , !P3 ;  /* 0xff80000090077808 */ /* 0x000fe20005800000 */
[----:B------:R-:W-:Y:S01]  /*3b20*/  STL [R1+0x360], R236 ;  /* 0x000360ec01007387 */ /* 0x000fe20000100800 */
[-C--:B------:R-:W-:Y:S01]  /*3b30*/  ISETP.GT.AND P2, PT, R232, R4.reuse, PT ;  /* 0x00000004e800720c */ /* 0x080fe20003f44270 */
[----:B------:R-:W-:Y:S01]  /*3b40*/  UIADD3 UR17, UPT, UPT, UR26, 0x78dde6e4, URZ ;  /* 0x78dde6e41a117890 */ /* 0x000fe2000fffe0ff */
[----:B------:R-:W-:Y:S01]  /*3b50*/  ISETP.GT.AND P4, PT, R233, R4, PT ;  /* 0x00000004e900720c */ /* 0x000fe20003f84270 */
[----:B------:R-:W-:Y:S01]  /*3b60*/  STL [R1+0x364], R184 ;  /* 0x000364b801007387 */ /* 0x000fe20000100800 */
[----:B------:R-:W-:Y:S01]  /*3b70*/  FSEL R20, R140, -INF , !P1 ;  /* 0xff8000008c147808 */ /* 0x000fe20004800000 */
[----:B------:R-:W-:Y:S01]  /*3b80*/  UIADD3 UR16, UPT, UPT, UR27, -0x126145ec, URZ ;  /* 0xed9eba141b107890 */ /* 0x000fe2000fffe0ff */
[----:B------:R-:W-:Y:S01]  /*3b90*/  ISETP.GT.AND P3, PT, R225, R6, PT ;  /* 0x00000006e100720c */ /* 0x000fe20003f64270 */
[----:B------:R-:W-:Y:S01]  /*3ba0*/  STL [R1+0x368], R185 ;  /* 0x000368b901007387 */ /* 0x000fe20000100800 */
[----:B------:R-:W-:Y:S01]  /*3bb0*/  ISETP.GT.AND P1, PT, R233, R5, PT ;  /* 0x00000005e900720c */ /* 0x000fe20003f24270 */
[----:B------:R-:W-:Y:S01]  /*3bc0*/  UIADD3 UR14, UPT, UPT, UR27, -0x56f99767, URZ ;  /* 0xa90668991b0e7890 */ /* 0x000fe2000fffe0ff */
[----:B------:R-:W-:Y:S01]  /*3bd0*/  FSEL R25, R87, -INF , !P0 ;  /* 0xff80000057197808 */ /* 0x000fe20004000000 */
[----:B------:R1:W-:Y:S01]  /*3be0*/  STL.64 [R1+0x3b8], R184 ;  /* 0x0003b8b801007387 */ /* 0x0003e20000100a00 */
[----:B------:R-:W-:Y:S01]  /*3bf0*/  ISETP.GT.AND P5, PT, R236, R4, PT ;  /* 0x00000004ec00720c */ /* 0x000fe20003fa4270 */
[----:B------:R-:W-:Y:S01]  /*3c00*/  UIADD3 UR13, UPT, UPT, UR26, -0x4ab325aa, URZ ;  /* 0xb54cda561a0d7890 */ /* 0x000fe2000fffe0ff */
[----:B------:R-:W-:Y:S01]  /*3c10*/  ISETP.GE.AND P0, PT, R4, R186, PT ;  /* 0x000000ba0400720c */ /* 0x000fe20003f06270 */
[----:B------:R-:W-:Y:S01]  /*3c20*/  STL.64 [R1+0x160], R216 ;  /* 0x000160d801007387 */ /* 0x000fe20000100a00 */
[----:B------:R-:W-:Y:S01]  /*3c30*/  FSEL R10, R175, -INF , !P2 ;  /* 0xff800000af0a7808 */ /* 0x000fe20005000000 */
[----:B------:R-:W-:Y:S01]  /*3c40*/  UIADD3 UR15, UPT, UPT, UR26, 0x1715609d, URZ ;  /* 0x1715609d1a0f7890 */ /* 0x000fe2000fffe0ff */
[----:B------:R-:W-:Y:S01]  /*3c50*/  FSEL R8, R201, -INF , !P4 ;  /* 0xff800000c9087808 */ /* 0x000fe20006000000 */
[----:B------:R-:W-:Y:S01]  /*3c60*/  UIADD3 UR7, UPT, UPT, UR27, 0x646e171e, URZ ;  /* 0x646e171e1b077890 */ /* 0x000fe2000fffe0ff */
[----:B------:R-:W-:-:S02]  /*3c70*/  FSEL R22, R84, -INF , !P3 ;  /* 0xff80000054167808 */ /* 0x000fc40005800000 */
[C---:B------:R-:W-:Y:S02]  /*3c80*/  ISETP.GE.AND P4, PT, R4.reuse, R184, PT ;  /* 0x000000b80400720c */ /* 0x040fe40003f86270 */
[----:B------:R-:W-:Y:S02]  /*3c90*/  FSEL R24, R141, -INF , !P1 ;  /* 0xff8000008d187808 */ /* 0x000fe40004800000 */
[----:B------:R-:W-:Y:S02]  /*3ca0*/  ISETP.GE.AND P3, PT, R4, R226, PT ;  /* 0x000000e20400720c */ /* 0x000fe40003f66270 */
[----:B------:R-:W-:Y:S02]  /*3cb0*/  ISETP.GT.AND P2, PT, R236, R6, PT ;  /* 0x00000006ec00720c */ /* 0x000fe40003f44270 */
[----:B------:R-:W-:Y:S02]  /*3cc0*/  ISETP.GE.AND P1, PT, R4, R185, PT ;  /* 0x000000b90400720c */ /* 0x000fe40003f26270 */
[----:B------:R-:W-:-:S02]  /*3cd0*/  FSEL R4, R203, -INF , !P5 ;  /* 0xff800000cb047808 */ /* 0x000fc40006800000 */
[----:B------:R-:W-:Y:S02]  /*3ce0*/  FSEL R203, R10, -INF , !P0 ;  /* 0xff8000000acb7808 */ /* 0x000fe40004000000 */
[-C--:B------:R-:W-:Y:S02]  /*3cf0*/  ISETP.GT.AND P0, PT, R225, R17.reuse, PT ;  /* 0x00000011e100720c */ /* 0x080fe40003f04270 */
[----:B------:R-:W-:Y:S02]  /*3d00*/  FSEL R227, R8, -INF , !P4 ;  /* 0xff80000008e37808 */ /* 0x000fe40006000000 */
[-C--:B------:R-:W-:Y:S02]  /*3d10*/  ISETP.GT.AND P5, PT, R232, R17.reuse, PT ;  /* 0x00000011e800720c */ /* 0x080fe40003fa4270 */
[----:B------:R-:W-:Y:S02]  /*3d20*/  FSEL R23, R142, -INF , !P2 ;  /* 0xff8000008e177808 */ /* 0x000fe40005000000 */
[----:B------:R-:W-:-:S02]  /*3d30*/  ISETP.GT.AND P4, PT, R233, R17, PT ;  /* 0x00000011e900720c */ /* 0x000fc40003f84270 */
[----:B------:R-:W-:Y:S02]  /*3d40*/  ISETP.GT.AND P2, PT, R236, R5, PT ;  /* 0x00000005ec00720c */ /* 0x000fe40003f44270 */
[----:B------:R-:W-:Y:S02]  /*3d50*/  FSEL R142, R12, -INF , !P3 ;  /* 0xff8000000c8e7808 */ /* 0x000fe40005800000 */
[----:B------:R-:W-:Y:S02]  /*3d60*/  FSEL R30, R36, -INF , !P0 ;  /* 0xff800000241e7808 */ /* 0x000fe40004000000 */
[----:B------:R-:W-:Y:S02]  /*3d70*/  FSEL R29, R38, -INF , !P5 ;  /* 0xff800000261d7808 */ /* 0x000fe40006800000 */
[----:B------:R-:W-:Y:S02]  /*3d80*/  ISETP.GE.AND P3, PT, R2, R186, PT ;  /* 0x000000ba0200720c */ /* 0x000fe40003f66270 */
[----:B------:R-:W-:-:S02]  /*3d90*/  ISETP.GT.AND P0, PT, R236, R17, PT ;  /* 0x00000011ec00720c */ /* 0x000fc40003f04270 */
[-C--:B------:R-:W-:Y:S02]  /*3da0*/  ISETP.GT.AND P5, PT, R225, R16.reuse, PT ;  /* 0x00000010e100720c */ /* 0x080fe40003fa4270 */
[----:B------:R-:W-:Y:S02]  /*3db0*/  FSEL R8, R112, -INF , !P4 ;  /* 0xff80000070087808 */ /* 0x000fe40006000000 */
[----:B------:R-:W-:Y:S02]  /*3dc0*/  FSEL R34, R143, -INF , !P2 ;  /* 0xff8000008f227808 */ /* 0x000fe40005000000 */
[----:B------:R-:W-:Y:S02]  /*3dd0*/  ISETP.GT.AND P4, PT, R232, R16, PT ;  /* 0x00000010e800720c */ /* 0x000fe40003f84270 */
[----:B------:R-:W-:Y:S02]  /*3de0*/  ISETP.GE.AND P2, PT, R2, R226, PT ;  /* 0x000000e20200720c */ /* 0x000fe40003f46270 */
[----:B------:R-:W-:-:S02]  /*3df0*/  FSEL R36, R114, -INF , !P0 ;  /* 0xff80000072247808 */ /* 0x000fc40004000000 */
[----:B------:R-:W-:Y:S02]  /*3e00*/  FSEL R37, R37, -INF , !P5 ;  /* 0xff80000025257808 */ /* 0x000fe40006800000 */
[----:B------:R-:W-:Y:S01]  /*3e10*/  FSEL R187, R9, -INF , !P3 ;  /* 0xff80000009bb7808 */ /* 0x000fe20005800000 */
[C---:B------:R-:W-:Y:S01]  /*3e20*/  VIADD R9, R3.reuse, 0x30 ;  /* 0x0000003003097836 */ /* 0x040fe20000000000 */
[C---:B------:R-:W-:Y:S02]  /*3e30*/  ISETP.GE.AND P0, PT, R2.reuse, R184, PT ;  /* 0x000000b80200720c */ /* 0x040fe40003f06270 */
[----:B------:R-:W-:Y:S01]  /*3e40*/  ISETP.GE.AND P5, PT, R2, R185, PT ;  /* 0x000000b90200720c */ /* 0x000fe20003fa6270 */
[----:B------:R-:W-:Y:S01]  /*3e50*/  VIADD R2, R3, 0x20 ;  /* 0x0000002003027836 */ /* 0x000fe20000000000 */
[----:B------:R-:W-:Y:S02]  /*3e60*/  FSEL R35, R39, -INF , !P4 ;  /* 0xff80000027237808 */ /* 0x000fe40006000000 */
[----:B------:R-:W-:Y:S01]  /*3e70*/  FSEL R235, R4, -INF , !P1 ;  /* 0xff80000004eb7808 */ /* 0x000fe20004800000 */
[----:B------:R-:W-:Y:S01]  /*3e80*/  VIADD R4, R3, 0x29 ;  /* 0x0000002903047836 */ /* 0x000fe20000000000 */
[----:B------:R-:W-:-:S02]  /*3e90*/  ISETP.GT.AND P3, PT, R233, R16, PT ;  /* 0x00000010e900720c */ /* 0x000fc40003f64270 */
[C---:B------:R-:W-:Y:S02]  /*3ea0*/  ISETP.GE.AND P1, PT, R0.reuse, R226, PT ;  /* 0x000000e20000720c */ /* 0x040fe40003f26270 */
[----:B------:R-:W-:Y:S02]  /*3eb0*/  FSEL R141, R11, -INF , !P2 ;  /* 0xff8000000b8d7808 */ /* 0x000fe40005000000 */
[C---:B------:R-:W-:Y:S02]  /*3ec0*/  ISETP.GE.AND P4, PT, R0.reuse, R184, PT ;  /* 0x000000b80000720c */ /* 0x040fe40003f86270 */
[----:B------:R-:W-:Y:S02]  /*3ed0*/  ISETP.GE.AND P2, PT, R0, R186, PT ;  /* 0x000000ba0000720c */ /* 0x000fe40003f46270 */
[----:B------:R-:W-:Y:S02]  /*3ee0*/  FSEL R27, R113, -INF , !P3 ;  /* 0xff800000711b7808 */ /* 0x000fe40005800000 */
[----:B------:R-:W-:-:S02]  /*3ef0*/  FSEL R221, R7, -INF , !P0 ;  /* 0xff80000007dd7808 */ /* 0x000fc40004000000 */
[----:B------:R-:W-:Y:S01]  /*3f00*/  ISETP.GE.AND P3, PT, R0, R185, PT ;  /* 0x000000b90000720c */ /* 0x000fe20003f66270 */
[----:B------:R-:W-:Y:S01]  /*3f10*/  VIADD R0, R3, 0x21 ;  /* 0x0000002103007836 */ /* 0x000fe20000000000 */
[----:B------:R-:W-:Y:S02]  /*3f20*/  FSEL R140, R18, -INF , !P1 ;  /* 0xff800000128c7808 */ /* 0x000fe40004800000 */
[----:B------:R-:W-:Y:S02]  /*3f30*/  FSEL R220, R14, -INF , !P4 ;  /* 0xff8000000edc7808 */ /* 0x000fe40006000000 */
[----:B------:R-:W-:Y:S02]  /*3f40*/  ISETP.GT.AND P0, PT, R236, R16, PT ;  /* 0x00000010ec00720c */ /* 0x000fe40003f04270 */
[----:B------:R-:W-:Y:S02]  /*3f50*/  FSEL R234, R13, -INF , !P5 ;  /* 0xff8000000dea7808 */ /* 0x000fe40006800000 */
[----:B------:R-:W-:-:S02]  /*3f60*/  ISETP.GE.AND P1, PT, R6, R186, PT ;  /* 0x000000ba0600720c */ /* 0x000fc40003f26270 */
[----:B------:R-:W-:Y:S02]  /*3f70*/  FSEL R182, R15, -INF , !P2 ;  /* 0xff8000000fb67808 */ /* 0x000fe40005000000 */
[-C--:B------:R-:W-:Y:S02]  /*3f80*/  ISETP.GT.AND P4, PT, R233, R2.reuse, PT ;  /* 0x00000002e900720c */ /* 0x080fe40003f84270 */
[-C--:B------:R-:W-:Y:S02]  /*3f90*/  ISETP.GT.AND P2, PT, R225, R2.reuse, PT ;  /* 0x00000002e100720c */ /* 0x080fe40003f44270 */
[----:B------:R-:W-:Y:S02]  /*3fa0*/  ISETP.GT.AND P5, PT, R232, R2, PT ;  /* 0x00000002e800720c */ /* 0x000fe40003fa4270 */
[----:B------:R-:W-:Y:S02]  /*3fb0*/  FSEL R32, R115, -INF , !P0 ;  /* 0xff80000073207808 */ /* 0x000fe40004000000 */
[----:B------:R-:W-:-:S02]  /*3fc0*/  FSEL R10, R136, -INF , !P4 ;  /* 0xff800000880a7808 */ /* 0x000fc40006000000 */
[----:B------:R-:W-:Y:S02]  /*3fd0*/  FSEL R175, R21, -INF , !P1 ;  /* 0xff80000015af7808 */ /* 0x000fe40004800000 */
[----:B------:R-:W-:Y:S02]  /*3fe0*/  ISETP.GE.AND P0, PT, R6, R226, PT ;  /* 0x000000e20600720c */ /* 0x000fe40003f06270 */
[----:B------:R-:W-:Y:S02]  /*3ff0*/  FSEL R14, R44, -INF , !P2 ;  /* 0xff8000002c0e7808 */ /* 0x000fe40005000000 */
[----:B------:R-:W-:Y:S02]  /*4000*/  FSEL R12, R46, -INF , !P5 ;  /* 0xff8000002e0c7808 */ /* 0x000fe40006800000 */
[-C--:B------:R-:W-:Y:S02]  /*4010*/  ISETP.GT.AND P4, PT, R232, R0.reuse, PT ;  /* 0x00000000e800720c */ /* 0x080fe40003f84270 */
[----:B------:R-:W-:-:S02]  /*4020*/  ISETP.GT.AND P1, PT, R233, R0, PT ;  /* 0x00000000e900720c */ /* 0x000fc40003f24270 */
[----:B------:R-:W-:Y:S02]  /*4030*/  ISETP.GT.AND P2, PT, R236, R2, PT ;  /* 0x00000002ec00720c */ /* 0x000fe40003f44270 */
[----:B------:R-:W-:Y:S02]  /*4040*/  ISETP.GT.AND P5, PT, R225, R0, PT ;  /* 0x00000000e100720c */ /* 0x000fe40003fa4270 */
[----:B------:R-:W-:Y:S02]  /*4050*/  FSEL R28, R47, -INF , !P4 ;  /* 0xff8000002f1c7808 */ /* 0x000fe40006000000 */
[----:B------:R-:W-:Y:S02]  /*4060*/  FSEL R231, R19, -INF , !P3 ;  /* 0xff80000013e77808 */ /* 0x000fe40005800000 */
[----:B------:R-:W-:Y:S02]  /*4070*/  FSEL R129, R22, -INF , !P0 ;  /* 0xff80000016817808 */ /* 0x000fe40004000000 */
[----:B------:R-:W-:-:S02]  /*4080*/  FSEL R15, R137, -INF , !P1 ;  /* 0xff800000890f7808 */ /* 0x000fc40004800000 */
[----:B------:R-:W-:Y:S02]  /*4090*/  FSEL R31, R138, -INF , !P2 ;  /* 0xff8000008a1f7808 */ /* 0x000fe40005000000 */
[----:B------:R-:W-:Y:S02]  /*40a0*/  FSEL R33, R45, -INF , !P5 ;  /* 0xff8000002d217808 */ /* 0x000fe40006800000 */
[C---:B------:R-:W-:Y:S02]  /*40b0*/  ISETP.GE.AND P3, PT, R5.reuse, R226, PT ;  /* 0x000000e20500720c */ /* 0x040fe40003f66270 */
[C---:B------:R-:W-:Y:S02]  /*40c0*/  ISETP.GE.AND P0, PT, R5.reuse, R186, PT ;  /* 0x000000ba0500720c */ /* 0x040fe40003f06270 */
[CC--:B------:R-:W-:Y:S02]  /*40d0*/  ISETP.GE.AND P4, PT, R5.reuse, R184.reuse, PT ;  /* 0x000000b80500720c */ /* 0x0c0fe40003f86270 */
[----:B------:R-:W-:Y:S01]  /*40e0*/  ISETP.GE.AND P1, PT, R5, R185, PT ;  /* 0x000000b90500720c */ /* 0x000fe20003f26270 */
[----:B------:R-:W-:Y:S01]  /*40f0*/  VIADD R5, R3, 0x28 ;  /* 0x0000002803057836 */ /* 0x000fe20000000000 */
[----:B------:R-:W-:-:S02]  /*4100*/  ISETP.GE.AND P2, PT, R6, R184, PT ;  /* 0x000000b80600720c */ /* 0x000fc40003f46270 */
[----:B------:R-:W-:Y:S02]  /*4110*/  ISETP.GE.AND P5, PT, R6, R185, PT ;  /* 0x000000b90600720c */ /* 0x000fe40003fa6270 */
[----:B------:R-:W-:Y:S02]  /*4120*/  FSEL R201, R20, -INF , !P2 ;  /* 0xff80000014c97808 */ /* 0x000fe40005000000 */
[----:B------:R-:W-:Y:S02]  /*4130*/  FSEL R230, R23, -INF , !P5 ;  /* 0xff80000017e67808 */ /* 0x000fe40006800000 */
[----:B------:R-:W-:Y:S02]  /*4140*/  FSEL R171, R25, -INF , !P0 ;  /* 0xff80000019ab7808 */ /* 0x000fe40004000000 */
[----:B------:R-:W-:Y:S02]  /*4150*/  ISETP.GT.AND P2, PT, R236, R0, PT ;  /* 0x00000000ec00720c */ /* 0x000fe40003f44270 */
[----:B------:R-:W-:-:S02]  /*4160*/  ISETP.GT.AND P0, PT, R225, R5, PT ;  /* 0x00000005e100720c */ /* 0x000fc40003f04270 */
[----:B------:R-:W-:Y:S02]  /*4170*/  ISETP.GT.AND P5, PT, R232, R5, PT ;  /* 0x00000005e800720c */ /* 0x000fe40003fa4270 */
[----:B------:R-:W-:Y:S02]  /*4180*/  FSEL R6, R139, -INF , !P2 ;  /* 0xff8000008b067808 */ /* 0x000fe40005000000 */
[----:B------:R-:W-:Y:S02]  /*4190*/  FSEL R13, R68, -INF , !P0 ;  /* 0xff800000440d7808 */ /* 0x000fe40004000000 */
[----:B------:R-:W-:Y:S02]  /*41a0*/  FSEL R11, R70, -INF , !P5 ;  /* 0xff800000460b7808 */ /* 0x000fe40006800000 */
[----:B------:R-:W-:Y:S02]  /*41b0*/  ISETP.GE.AND P2, PT, R17, R226, PT ;  /* 0x000000e21100720c */ /* 0x000fe40003f46270 */
[----:B------:R-:W-:-:S02]  /*41c0*/  FSEL R183, R24, -INF , !P4 ;  /* 0xff80000018b77808 */ /* 0x000fc40006000000 */
[-C--:B------:R-:W-:Y:S02]  /*41d0*/  ISETP.GT.AND P0, PT, R236, R5.reuse, PT ;  /* 0x00000005ec00720c */ /* 0x080fe40003f04270 */
[----:B------:R-:W-:Y:S02]  /*41e0*/  ISETP.GT.AND P5, PT, R225, R4, PT ;  /* 0x00000004e100720c */ /* 0x000fe40003fa4270 */
[----:B------:R-:W-:Y:S02]  /*41f0*/  ISETP.GT.AND P4, PT, R233, R5, PT ;  /* 0x00000005e900720c */ /* 0x000fe40003f84270 */
[----:B------:R-:W-:Y:S02]  /*4200*/  FSEL R128, R26, -INF , !P3 ;  /* 0xff8000001a807808 */ /* 0x000fe40005800000 */
[----:B------:R-:W-:Y:S02]  /*4210*/  ISETP.GE.AND P3, PT, R17, R186, PT ;  /* 0x000000ba1100720c */ /* 0x000fe40003f66270 */
[----:B------:R-:W-:-:S02]  /*4220*/  FSEL R19, R110, -INF , !P0 ;  /* 0xff8000006e137808 */ /* 0x000fc40004000000 */
[----:B------:R-:W-:Y:S02]  /*4230*/  FSEL R20, R69, -INF , !P5 ;  /* 0xff80000045147808 */ /* 0x000fe40006800000 */
[----:B------:R-:W-:Y:S02]  /*4240*/  FSEL R118, R30, -INF , !P2 ;  /* 0xff8000001e767808 */ /* 0x000fe40005000000 */
[----:B------:R-:W-:Y:S02]  /*4250*/  FSEL R7, R108, -INF , !P4 ;  /* 0xff8000006c077808 */ /* 0x000fe40006000000 */
[C---:B------:R-:W-:Y:S02]  /*4260*/  ISETP.GE.AND P0, PT, R17.reuse, R184, PT ;  /* 0x000000b81100720c */ /* 0x040fe40003f06270 */
[----:B------:R-:W-:Y:S02]  /*4270*/  ISETP.GE.AND P5, PT, R17, R185, PT ;  /* 0x000000b91100720c */ /* 0x000fe40003fa6270 */
[----:B------:R-:W-:-:S02]  /*4280*/  ISETP.GE.AND P2, PT, R16, R186, PT ;  /* 0x000000ba1000720c */ /* 0x000fc40003f46270 */
[-C--:B------:R-:W-:Y:S02]  /*4290*/  ISETP.GT.AND P4, PT, R232, R4.reuse, PT ;  /* 0x00000004e800720c */ /* 0x080fe40003f84270 */
[----:B------:R-:W-:Y:S02]  /*42a0*/  FSEL R168, R29, -INF , !P3 ;  /* 0xff8000001da87808 */ /* 0x000fe40005800000 */
[----:B------:R-:W-:Y:S02]  /*42b0*/  ISETP.GT.AND P3, PT, R233, R4, PT ;  /* 0x00000004e900720c */ /* 0x000fe40003f64270 */
[----:B------:R-:W-:Y:S01]  /*42c0*/  FSEL R178, R8, -INF , !P0 ;  /* 0xff80000008b27808 */ /* 0x000fe20004000000 */
[----:B------:R-:W-:Y:S01]  /*42d0*/  VIADD R8, R3, 0x31 ;  /* 0x0000003103087836 */ /* 0x000fe20000000000 */
[----:B------:R-:W-:Y:S02]  /*42e0*/  FSEL R228, R36, -INF , !P5 ;  /* 0xff80000024e47808 */ /* 0x000fe40006800000 */
[----:B------:R-:W-:-:S02]  /*42f0*/  FSEL R166, R35, -INF , !P2 ;  /* 0xff80000023a67808 */ /* 0x000fc40005000000 */
[----:B------:R-:W-:Y:S02]  /*4300*/  FSEL R18, R71, -INF , !P4 ;  /* 0xff80000047127808 */ /* 0x000fe40006000000 */
[-C--:B------:R-:W-:Y:S02]  /*4310*/  ISETP.GT.AND P2, PT, R225, R9.reuse, PT ;  /* 0x00000009e100720c */ /* 0x080fe40003f44270 */
[----:B------:R-:W-:Y:S02]  /*4320*/  ISETP.GT.AND P5, PT, R232, R9, PT ;  /* 0x00000009e800720c */ /* 0x000fe40003fa4270 */
[----:B------:R-:W-:Y:S02]  /*4330*/  ISETP.GT.AND P0, PT, R236, R4, PT ;  /* 0x00000004ec00720c */ /* 0x000fe40003f04270 */
[----:B------:R-:W-:Y:S02]  /*4340*/  ISETP.GE.AND P4, PT, R16, R184, PT ;  /* 0x000000b81000720c */ /* 0x000fe40003f86270 */
[----:B------:R-:W-:-:S02]  /*4350*/  FSEL R229, R34, -INF , !P1 ;  /* 0xff80000022e57808 */ /* 0x000fc40004800000 */
[----:B------:R-:W-:Y:S02]  /*4360*/  FSEL R17, R109, -INF , !P3 ;  /* 0xff8000006d117808 */ /* 0x000fe40005800000 */
[C---:B------:R-:W-:Y:S02]  /*4370*/  ISETP.GE.AND P1, PT, R16.reuse, R226, PT ;  /* 0x000000e21000720c */ /* 0x040fe40003f26270 */
[----:B------:R-:W-:Y:S02]  /*4380*/  ISETP.GE.AND P3, PT, R16, R185, PT ;  /* 0x000000b91000720c */ /* 0x000fe40003f66270 */
[----:B------:R-:W-:Y:S02]  /*4390*/  FSEL R24, R40, -INF , !P2 ;  /* 0xff80000028187808 */ /* 0x000fe40005000000 */
[----:B------:R-:W-:Y:S02]  /*43a0*/  FSEL R23, R42, -INF , !P5 ;  /* 0xff8000002a177808 */ /* 0x000fe40006800000 */
[----:B------:R-:W-:-:S02]  /*43b0*/  FSEL R16, R111, -INF , !P0 ;  /* 0xff8000006f107808 */ /* 0x000fc40004000000 */
[----:B------:R-:W-:Y:S02]  /*43c0*/  FSEL R173, R27, -INF , !P4 ;  /* 0xff8000001bad7808 */ /* 0x000fe40006000000 */
[-C--:B------:R-:W-:Y:S02]  /*43d0*/  ISETP.GT.AND P2, PT, R236, R9.reuse, PT ;  /* 0x00000009ec00720c */ /* 0x080fe40003f44270 */
[----:B------:R-:W-:Y:S02]  /*43e0*/  ISETP.GT.AND P5, PT, R225, R8, PT ;  /* 0x00000008e100720c */ /* 0x000fe40003fa4270 */
[----:B------:R-:W-:Y:S02]  /*43f0*/  ISETP.GE.AND P0, PT, R2, R226, PT ;  /* 0x000000e20200720c */ /* 0x000fe40003f06270 */
[----:B------:R-:W-:Y:S02]  /*4400*/  ISETP.GT.AND P4, PT, R233, R9, PT ;  /* 0x00000009e900720c */ /* 0x000fe40003f84270 */
[----:B------:R-:W-:-:S02]  /*4410*/  FSEL R112, R37, -INF , !P1 ;  /* 0xff80000025707808 */ /* 0x000fc40004800000 */
[----:B------:R-:W-:Y:S02]  /*4420*/  FSEL R36, R134, -INF , !P2 ;  /* 0xff80000086247808 */ /* 0x000fe40005000000 */
[----:B------:R-:W-:Y:S02]  /*4430*/  FSEL R38, R41, -INF , !P5 ;  /* 0xff80000029267808 */ /* 0x000fe40006800000 */
[----:B------:R-:W-:Y:S02]  /*4440*/  ISETP.GE.AND P1, PT, R2, R186, PT ;  /* 0x000000ba0200720c */ /* 0x000fe40003f26270 */
[----:B------:R-:W-:Y:S02]  /*4450*/  FSEL R22, R132, -INF , !P4 ;  /* 0xff80000084167808 */ /* 0x000fe40006000000 */
[C---:B------:R-:W-:Y:S02]  /*4460*/  ISETP.GE.AND P2, PT, R2.reuse, R184, PT ;  /* 0x000000b80200720c */ /* 0x040fe40003f46270 */
[----:B------:R-:W-:Y:S01]  /*4470*/  ISETP.GE.AND P5, PT, R2, R185, PT ;  /* 0x000000b90200720c */ /* 0x000fe20003fa6270 */
[----:B------:R-:W-:Y:S01]  /*4480*/  VIADD R2, R3, 0x38 ;  /* 0x0000003803027836 */ /* 0x000fe20000000000 */
[----:B------:R-:W-:-:S02]  /*4490*/  FSEL R109, R14, -INF , !P0 ;  /* 0xff8000000e6d7808 */ /* 0x000fc40004000000 */
[----:B------:R-:W-:Y:S02]  /*44a0*/  ISETP.GT.AND P4, PT, R232, R8, PT ;  /* 0x00000008e800720c */ /* 0x000fe40003f84270 */
[----:B------:R-:W-:Y:S02]  /*44b0*/  ISETP.GE.AND P0, PT, R0, R186, PT ;  /* 0x000000ba0000720c */ /* 0x000fe40003f06270 */
[----:B------:R-:W-:Y:S02]  /*44c0*/  FSEL R49, R12, -INF , !P1 ;  /* 0xff8000000c317808 */ /* 0x000fe40004800000 */
[----:B------:R-:W-:Y:S02]  /*44d0*/  FSEL R35, R43, -INF , !P4 ;  /* 0xff8000002b237808 */ /* 0x000fe40006000000 */
[----:B------:R-:W-:Y:S02]  /*44e0*/  ISETP.GT.AND P1, PT, R233, R8, PT ;  /* 0x00000008e900720c */ /* 0x000fe40003f24270 */
[----:B------:R-:W-:-:S02]  /*44f0*/  FSEL R69, R28, -INF , !P0 ;  /* 0xff8000001c457808 */ /* 0x000fc40004000000 */
[----:B------:R-:W-:Y:S02]  /*4500*/  ISETP.GE.AND P4, PT, R0, R184, PT ;  /* 0x000000b80000720c */ /* 0x000fe40003f86270 */
[----:B------:R-:W-:Y:S02]  /*4510*/  ISETP.GT.AND P0, PT, R225, R2, PT ;  /* 0x00000002e100720c */ /* 0x000fe40003f04270 */
[----:B------:R-:W-:Y:S02]  /*4520*/  FSEL R224, R32, -INF , !P3 ;  /* 0xff80000020e07808 */ /* 0x000fe40005800000 */
[----:B------:R-:W-:Y:S02]  /*4530*/  FSEL R21, R133, -INF , !P1 ;  /* 0xff80000085157808 */ /* 0x000fe40004800000 */
[C---:B------:R-:W-:Y:S02]  /*4540*/  ISETP.GE.AND P3, PT, R0.reuse, R226, PT ;  /* 0x000000e20000720c */ /* 0x040fe40003f66270 */
[----:B------:R-:W-:Y:S01]  /*4550*/  ISETP.GE.AND P1, PT, R0, R185, PT ;  /* 0x000000b90000720c */ /* 0x000fe20003f26270 */
[----:B------:R-:W-:Y:S01]  /*4560*/  VIADD R0, R3, 0x39 ;  /* 0x0000003903007836 */ /* 0x000fe20000000000 */
[----:B------:R-:W-:-:S02]  /*4570*/  FSEL R167, R15, -INF , !P4 ;  /* 0xff8000000fa77808 */ /* 0x000fc40006000000 */
[----:B------:R-:W-:Y:S02]  /*4580*/  FSEL R28, R64, -INF , !P0 ;  /* 0xff800000401c7808 */ /* 0x000fe40004000000 */
[----:B------:R-:W-:Y:S02]  /*4590*/  FSEL R169, R10, -INF , !P2 ;  /* 0xff8000000aa97808 */ /* 0x000fe40005000000 */
[----:B------:R-:W-:Y:S02]  /*45a0*/  FSEL R223, R31, -INF , !P5 ;  /* 0xff8000001fdf7808 */ /* 0x000fe40006800000 */
[-C--:B------:R-:W-:Y:S02]  /*45b0*/  ISETP.GT.AND P4, PT, R233, R2.reuse, PT ;  /* 0x00000002e900720c */ /* 0x080fe40003f84270 */
[C---:B------:R-:W-:Y:S02]  /*45c0*/  ISETP.GT.AND P0, PT, R236.reuse, R2, PT ;  /* 0x00000002ec00720c */ /* 0x040fe40003f04270 */
[----:B------:R-:W-:-:S02]  /*45d0*/  ISETP.GT.AND P2, PT, R236, R8, PT ;  /* 0x00000008ec00720c */ /* 0x000fc40003f44270 */
[----:B------:R-:W-:Y:S02]  /*45e0*/  ISETP.GT.AND P5, PT, R232, R2, PT ;  /* 0x00000002e800720c */ /* 0x000fe40003fa4270 */
[----:B------:R-:W-:Y:S02]  /*45f0*/  FSEL R25, R104, -INF , !P4 ;  /* 0xff80000068197808 */ /* 0x000fe40006000000 */
[----:B------:R-:W-:Y:S02]  /*4600*/  FSEL R34, R106, -INF , !P0 ;  /* 0xff8000006a227808 */ /* 0x000fe40004000000 */
[----:B------:R-:W-:Y:S02]  /*4610*/  FSEL R32, R135, -INF , !P2 ;  /* 0xff80000087207808 */ /* 0x000fe40005000000 */
[----:B------:R-:W-:Y:S02]  /*4620*/  FSEL R27, R66, -INF , !P5 ;  /* 0xff800000421b7808 */ /* 0x000fe40006800000 */
[----:B------:R-:W-:-:S02]  /*4630*/  ISETP.GT.AND P4, PT, R232, R0, PT ;  /* 0x00000000e800720c */ /* 0x000fc40003f84270 */
[C---:B------:R-:W-:Y:S02]  /*4640*/  ISETP.GE.AND P0, PT, R5.reuse, R184, PT ;  /* 0x000000b80500720c */ /* 0x040fe40003f06270 */
[----:B------:R-:W-:Y:S02]  /*4650*/  ISETP.GE.AND P2, PT, R5, R226, PT ;  /* 0x000000e20500720c */ /* 0x000fe40003f46270 */
[----:B------:R-:W-:Y:S02]  /*4660*/  ISETP.GT.AND P5, PT, R225, R0, PT ;  /* 0x00000000e100720c */ /* 0x000fe40003fa4270 */
[----:B------:R-:W-:Y:S02]  /*4670*/  FSEL R108, R33, -INF , !P3 ;  /* 0xff800000216c7808 */ /* 0x000fe40005800000 */
[----:B------:R-:W-:Y:S02]  /*4680*/  FSEL R33, R67, -INF , !P4 ;  /* 0xff80000043217808 */ /* 0x000fe40006000000 */
[----:B------:R-:W-:Y:S01]  /*4690*/  FSEL R106, R7, -INF , !P0 ;  /* 0xff800000076a7808 */ /* 0x000fe20004000000 */
[----:B------:R-:W-:Y:S01]  /*46a0*/  VIADD R7, R3, 0x40 ;  /* 0x0000004003077836 */ /* 0x000fe20000000000 */
[----:B------:R-:W-:-:S02]  /*46b0*/  FSEL R37, R65, -INF , !P5 ;  /* 0xff80000041257808 */ /* 0x000fc40006800000 */
[----:B------:R-:W-:Y:S02]  /*46c0*/  FSEL R40, R13, -INF , !P2 ;  /* 0xff8000000d287808 */ /* 0x000fe40005000000 */
[C---:B------:R-:W-:Y:S02]  /*46d0*/  ISETP.GE.AND P4, PT, R4.reuse, R184, PT ;  /* 0x000000b80400720c */ /* 0x040fe40003f86270 */
[----:B------:R-:W-:Y:S02]  /*46e0*/  ISETP.GE.AND P5, PT, R5, R185, PT ;  /* 0x000000b90500720c */ /* 0x000fe40003fa6270 */
[----:B------:R-:W-:Y:S02]  /*46f0*/  ISETP.GE.AND P2, PT, R4, R186, PT ;  /* 0x000000ba0400720c */ /* 0x000fe40003f46270 */
[----:B------:R-:W-:Y:S01]  /*4700*/  FSEL R218, R6, -INF , !P1 ;  /* 0xff80000006da7808 */ /* 0x000fe20004800000 */
[----:B------:R-:W-:Y:S01]  /*4710*/  VIADD R6, R3, 0x41 ;  /* 0x0000004103067836 */ /* 0x000fe20000000000 */
[----:B------:R-:W-:-:S02]  /*4720*/  FSEL R103, R17, -INF , !P4 ;  /* 0xff80000011677808 */ /* 0x000fc40006000000 */
[----:B------:R-:W-:Y:S01]  /*4730*/  ISETP.GE.AND P3, PT, R5, R186, PT ;  /* 0x000000ba0500720c */ /* 0x000fe20003f66270 */
[----:B------:R-:W-:Y:S01]  /*4740*/  VIADD R5, R3, 0x50 ;  /* 0x0000005003057836 */ /* 0x000fe20000000000 */
[----:B------:R-:W-:Y:S02]  /*4750*/  FSEL R121, R19, -INF , !P5 ;  /* 0xff80000013797808 */ /* 0x000fe40006800000 */
[----:B------:R-:W-:Y:S02]  /*4760*/  FSEL R65, R18, -INF , !P2 ;  /* 0xff80000012417808 */ /* 0x000fe40005000000 */
[-C--:B------:R-:W-:Y:S02]  /*4770*/  ISETP.GT.AND P4, PT, R233, R7.reuse, PT ;  /* 0x00000007e900720c */ /* 0x080fe40003f84270 */
[----:B------:R-:W-:Y:S02]  /*4780*/  ISETP.GE.AND P1, PT, R4, R226, PT ;  /* 0x000000e20400720c */ /* 0x000fe40003f26270 */
        /* <DEDUP_REMOVED lines=8> */
[----:B------:R-:W-:Y:S02]  /*4810*/  ISETP.GT.AND P4, PT, R232, R6, PT ;  /* 0x00000006e800720c */ /* 0x000fe40003f84270 */
[----:B------:R-:W-:Y:S02]  /*4820*/  ISETP.GT.AND P3, PT, R233, R0, PT ;  /* 0x00000000e900720c */ /* 0x000fe40003f64270 */
[----:B------:R-:W-:Y:S02]  /*4830*/  FSEL R31, R107, -INF , !P0 ;  /* 0xff8000006b1f7808 */ /* 0x000fe40004000000 */
[----:B------:R-:W-:Y:S02]  /*4840*/  ISETP.GE.AND P1, PT, R9, R186, PT ;  /* 0x000000ba0900720c */ /* 0x000fe40003f26270 */
[----:B------:R-:W-:-:S02]  /*4850*/  ISETP.GT.AND P2, PT, R236, R7, PT ;  /* 0x00000007ec00720c */ /* 0x000fc40003f44270 */
[----:B------:R-:W-:Y:S02]  /*4860*/  ISETP.GT.AND P5, PT, R225, R6, PT ;  /* 0x00000006e100720c */ /* 0x000fe40003fa4270 */
[----:B------:R-:W-:Y:S02]  /*4870*/  ISETP.GE.AND P0, PT, R9, R226, PT ;  /* 0x000000e20900720c */ /* 0x000fe40003f06270 */
[----:B------:R-:W-:Y:S02]  /*4880*/  FSEL R26, R83, -INF , !P4 ;  /* 0xff800000531a7808 */ /* 0x000fe40006000000 */
[----:B------:R-:W-:Y:S02]  /*4890*/  FSEL R13, R105, -INF , !P3 ;  /* 0xff800000690d7808 */ /* 0x000fe40005800000 */
[----:B------:R-:W-:Y:S02]  /*48a0*/  FSEL R29, R190, -INF , !P2 ;  /* 0xff800000be1d7808 */ /* 0x000fe40005000000 */
[----:B------:R-:W-:-:S02]  /*48b0*/  FSEL R30, R81, -INF , !P5 ;  /* 0xff800000511e7808 */ /* 0x000fc40006800000 */
[----:B------:R-:W-:Y:S02]  /*48c0*/  FSEL R83, R23, -INF , !P1 ;  /* 0xff80000017537808 */ /* 0x000fe40004800000 */
[-C--:B------:R-:W-:Y:S01]  /*48d0*/  ISETP.GE.AND P3, PT, R4, R185.reuse, PT ;  /* 0x000000b90400720c */ /* 0x080fe20003f66270 */
[----:B------:R-:W-:Y:S01]  /*48e0*/  VIADD R4, R3, 0x51 ;  /* 0x0000005103047836 */ /* 0x000fe20000000000 */
[C---:B------:R-:W-:Y:S02]  /*48f0*/  ISETP.GE.AND P2, PT, R9.reuse, R184, PT ;  /* 0x000000b80900720c */ /* 0x040fe40003f46270 */
[----:B------:R-:W-:Y:S01]  /*4900*/  ISETP.GE.AND P5, PT, R9, R185, PT ;  /* 0x000000b90900720c */ /* 0x000fe20003fa6270 */
[----:B------:R-:W-:Y:S01]  /*4910*/  VIADD R9, R3, 0x48 ;  /* 0x0000004803097836 */ /* 0x000fe20000000000 */
[----:B------:R-:W-:Y:S02]  /*4920*/  FSEL R43, R24, -INF , !P0 ;  /* 0xff800000182b7808 */ /* 0x000fe40004000000 */
[----:B------:R-:W-:-:S02]  /*4930*/  ISETP.GT.AND P1, PT, R233, R6, PT ;  /* 0x00000006e900720c */ /* 0x000fc40003f24270 */
[C---:B------:R-:W-:Y:S02]  /*4940*/  ISETP.GE.AND P0, PT, R8.reuse, R186, PT ;  /* 0x000000ba0800720c */ /* 0x040fe40003f06270 */
[----:B------:R-:W-:Y:S02]  /*4950*/  ISETP.GE.AND P4, PT, R8, R184, PT ;  /* 0x000000b80800720c */ /* 0x000fe40003f86270 */
[----:B------:R-:W-:Y:S02]  /*4960*/  FSEL R114, R16, -INF , !P3 ;  /* 0xff80000010727808 */ /* 0x000fe40005800000 */
[----:B------:R-:W-:Y:S02]  /*4970*/  FSEL R14, R189, -INF , !P1 ;  /* 0xff800000bd0e7808 */ /* 0x000fe40004800000 */
[C---:B------:R-:W-:Y:S02]  /*4980*/  ISETP.GE.AND P3, PT, R8.reuse, R226, PT ;  /* 0x000000e20800720c */ /* 0x040fe40003f66270 */
        /* <DEDUP_REMOVED lines=9> */
[-C--:B------:R-:W-:Y:S02]  /*4a20*/  ISETP.GT.AND P4, PT, R233, R9.reuse, PT ;  /* 0x00000009e900720c */ /* 0x080fe40003f84270 */
[----:B------:R-:W-:Y:S02]  /*4a30*/  FSEL R21, R60, -INF , !P0 ;  /* 0xff8000003c157808 */ /* 0x000fe40004000000 */
[----:B------:R-:W-:Y:S02]  /*4a40*/  FSEL R19, R62, -INF , !P5 ;  /* 0xff8000003e137808 */ /* 0x000fe40006800000 */
[----:B------:R-:W-:Y:S02]  /*4a50*/  ISETP.GT.AND P0, PT, R236, R9, PT ;  /* 0x00000009ec00720c */ /* 0x000fe40003f04270 */
[----:B------:R-:W-:Y:S02]  /*4a60*/  ISETP.GT.AND P5, PT, R225, R8, PT ;  /* 0x00000008e100720c */ /* 0x000fe40003fa4270 */
[----:B------:R-:W-:-:S02]  /*4a70*/  FSEL R15, R191, -INF , !P2 ;  /* 0xff800000bf0f7808 */ /* 0x000fc40005000000 */
[----:B------:R-:W-:Y:S02]  /*4a80*/  FSEL R17, R124, -INF , !P4 ;  /* 0xff8000007c117808 */ /* 0x000fe40006000000 */
[----:B------:R-:W-:Y:S02]  /*4a90*/  ISETP.GE.AND P2, PT, R2, R226, PT ;  /* 0x000000e20200720c */ /* 0x000fe40003f46270 */
        /* <DEDUP_REMOVED lines=8> */
[-C--:B------:R-:W-:Y:S01]  /*4b20*/  ISETP.GE.AND P3, PT, R2, R186.reuse, PT ;  /* 0x000000ba0200720c */ /* 0x080fe20003f66270 */
[----:B------:R-:W-:Y:S01]  /*4b30*/  VIADD R2, R3, 0x58 ;  /* 0x0000005803027836 */ /* 0x000fe20000000000 */
[----:B------:R-:W-:-:S02]  /*4b40*/  ISETP.GE.AND P2, PT, R0, R186, PT ;  /* 0x000000ba0000720c */ /* 0x000fc40003f46270 */
[----:B------:R-:W-:Y:S02]  /*4b50*/  ISETP.GE.AND P4, PT, R0, R184, PT ;  /* 0x000000b80000720c */ /* 0x000fe40003f86270 */
[----:B------:R-:W-:Y:S02]  /*4b60*/  FSEL R145, R25, -INF , !P0 ;  /* 0xff80000019917808 */ /* 0x000fe40004000000 */
[----:B------:R-:W-:Y:S02]  /*4b70*/  FSEL R157, R34, -INF , !P5 ;  /* 0xff800000229d7808 */ /* 0x000fe40006800000 */
[----:B------:R-:W-:Y:S02]  /*4b80*/  ISETP.GT.AND P0, PT, R236, R8, PT ;  /* 0x00000008ec00720c */ /* 0x000fe40003f04270 */
[----:B------:R-:W-:Y:S02]  /*4b90*/  ISETP.GT.AND P5, PT, R232, R5, PT ;  /* 0x00000005e800720c */ /* 0x000fe40003fa4270 */
[----:B------:R-:W-:-:S02]  /*4ba0*/  FSEL R70, R27, -INF , !P3 ;  /* 0xff8000001b467808 */ /* 0x000fc40005800000 */
[----:B------:R-:W-:Y:S02]  /*4bb0*/  FSEL R86, R33, -INF , !P2 ;  /* 0xff80000021567808 */ /* 0x000fe40005000000 */
[----:B------:R-:W-:Y:S02]  /*4bc0*/  FSEL R143, R13, -INF , !P4 ;  /* 0xff8000000d8f7808 */ /* 0x000fe40006000000 */
[----:B------:R-:W-:Y:S02]  /*4bd0*/  ISETP.GT.AND P3, PT, R233, R8, PT ;  /* 0x00000008e900720c */ /* 0x000fe40003f64270 */
[-C--:B------:R-:W-:Y:S02]  /*4be0*/  ISETP.GT.AND P2, PT, R225, R5.reuse, PT ;  /* 0x00000005e100720c */ /* 0x080fe40003f44270 */
[----:B------:R-:W-:Y:S02]  /*4bf0*/  ISETP.GT.AND P4, PT, R233, R5, PT ;  /* 0x00000005e900720c */ /* 0x000fe40003f84270 */
[----:B------:R-:W-:-:S02]  /*4c00*/  FSEL R22, R127, -INF , !P0 ;  /* 0xff8000007f167808 */ /* 0x000fc40004000000 */
[----:B------:R-:W-:Y:S02]  /*4c10*/  FSEL R18, R90, -INF , !P5 ;  /* 0xff8000005a127808 */ /* 0x000fe40006800000 */
[----:B------:R-:W-:Y:S02]  /*4c20*/  ISETP.GE.AND P0, PT, R7, R226, PT ;  /* 0x000000e20700720c */ /* 0x000fe40003f06270 */
[----:B------:R-:W-:Y:S02]  /*4c30*/  ISETP.GT.AND P5, PT, R225, R4, PT ;  /* 0x00000004e100720c */ /* 0x000fe40003fa4270 */
[----:B------:R-:W-:Y:S02]  /*4c40*/  FSEL R134, R32, -INF , !P1 ;  /* 0xff80000020867808 */ /* 0x000fe40004800000 */
[----:B------:R-:W-:Y:S02]  /*4c50*/  FSEL R23, R125, -INF , !P3 ;  /* 0xff8000007d177808 */ /* 0x000fe40005800000 */
[----:B------:R-:W-:-:S02]  /*4c60*/  FSEL R20, R88, -INF , !P2 ;  /* 0xff80000058147808 */ /* 0x000fc40005000000 */
[----:B------:R-:W-:Y:S02]  /*4c70*/  FSEL R16, R192, -INF , !P4 ;  /* 0xff800000c0107808 */ /* 0x000fe40006000000 */
[C---:B------:R-:W-:Y:S02]  /*4c80*/  ISETP.GE.AND P1, PT, R0.reuse, R226, PT ;  /* 0x000000e20000720c */ /* 0x040fe40003f26270 */
[----:B------:R-:W-:Y:S01]  /*4c90*/  ISETP.GE.AND P3, PT, R0, R185, PT ;  /* 0x000000b90000720c */ /* 0x000fe20003f66270 */
[----:B------:R-:W-:Y:S01]  /*4ca0*/  VIADD R0, R3, 0x59 ;  /* 0x0000005903007836 */ /* 0x000fe20000000000 */
[----:B------:R-:W-:Y:S02]  /*4cb0*/  ISETP.GT.AND P2, PT, R236, R5, PT ;  /* 0x00000005ec00720c */ /* 0x000fe40003f44270 */
[----:B------:R-:W-:Y:S02]  /*4cc0*/  ISETP.GT.AND P4, PT, R232, R4, PT ;  /* 0x00000004e800720c */ /* 0x000fe40003f84270 */
[----:B------:R-:W-:-:S02]  /*4cd0*/  FSEL R38, R89, -INF , !P5 ;  /* 0xff80000059267808 */ /* 0x000fc40006800000 */
[----:B------:R-:W-:Y:S02]  /*4ce0*/  FSEL R79, R12, -INF , !P0 ;  /* 0xff8000000c4f7808 */ /* 0x000fe40004000000 */
[----:B------:R-:W-:Y:S02]  /*4cf0*/  ISETP.GE.AND P5, PT, R7, R185, PT ;  /* 0x000000b90700720c */ /* 0x000fe40003fa6270 */
[----:B------:R-:W-:Y:S02]  /*4d00*/  ISETP.GE.AND P0, PT, R6, R186, PT ;  /* 0x000000ba0600720c */ /* 0x000fe40003f06270 */
[----:B------:R-:W-:Y:S02]  /*4d10*/  FSEL R45, R37, -INF , !P1 ;  /* 0xff800000252d7808 */ /* 0x000fe40004800000 */
[----:B------:R-:W-:Y:S02]  /*4d20*/  FSEL R25, R194, -INF , !P2 ;  /* 0xff800000c2197808 */ /* 0x000fe40005000000 */
[----:B------:R-:W-:-:S02]  /*4d30*/  FSEL R24, R91, -INF , !P4 ;  /* 0xff8000005b187808 */ /* 0x000fc40006000000 */
[----:B------:R-:W-:Y:S02]  /*4d40*/  FSEL R156, R31, -INF , !P3 ;  /* 0xff8000001f9c7808 */ /* 0x000fe40005800000 */
[C---:B------:R-:W-:Y:S02]  /*4d50*/  ISETP.GE.AND P1, PT, R7.reuse, R186, PT ;  /* 0x000000ba0700720c */ /* 0x040fe40003f26270 */
[----:B------:R-:W-:Y:S01]  /*4d60*/  ISETP.GE.AND P2, PT, R7, R184, PT ;  /* 0x000000b80700720c */ /* 0x000fe20003f46270 */
[----:B------:R-:W-:Y:S01]  /*4d70*/  VIADD R7, R3, 0x61 ;  /* 0x0000006103077836 */ /* 0x000fe20000000000 */
[C---:B------:R-:W-:Y:S02]  /*4d80*/  ISETP.GE.AND P3, PT, R6.reuse, R226, PT ;  /* 0x000000e20600720c */ /* 0x040fe40003f66270 */
[----:B------:R-:W-:Y:S02]  /*4d90*/  ISETP.GE.AND P4, PT, R6, R184, PT ;  /* 0x000000b80600720c */ /* 0x000fe40003f86270 */
[----:B------:R-:W-:-:S02]  /*4da0*/  FSEL R160, R29, -INF , !P5 ;  /* 0xff8000001da07808 */ /* 0x000fc40006800000 */
[----:B------:R-:W-:Y:S02]  /*4db0*/  FSEL R123, R26, -INF , !P0 ;  /* 0xff8000001a7b7808 */ /* 0x000fe40004000000 */
[-C--:B------:R-:W-:Y:S02]  /*4dc0*/  ISETP.GT.AND P0, PT, R225, R2.reuse, PT ;  /* 0x00000002e100720c */ /* 0x080fe40003f04270 */
[----:B------:R-:W-:Y:S02]  /*4dd0*/  ISETP.GT.AND P5, PT, R232, R2, PT ;  /* 0x00000002e800720c */ /* 0x000fe40003fa4270 */
        /* <DEDUP_REMOVED lines=10> */
[----:B------:R-:W-:Y:S02]  /*4e80*/  ISETP.GT.AND P0, PT, R236, R2, PT ;  /* 0x00000002ec00720c */ /* 0x000fe40003f04270 */
[----:B------:R-:W-:Y:S02]  /*4e90*/  ISETP.GT.AND P5, PT, R225, R0, PT ;  /* 0x00000000e100720c */ /* 0x000fe40003fa4270 */
[----:B------:R-:W-:Y:S02]  /*4ea0*/  FSEL R13, R193, -INF , !P1 ;  /* 0xff800000c10d7808 */ /* 0x000fe40004800000 */
[----:B------:R-:W-:Y:S02]  /*4eb0*/  FSEL R32, R195, -INF , !P2 ;  /* 0xff800000c3207808 */ /* 0x000fe40005000000 */
[----:B------:R-:W-:-:S02]  /*4ec0*/  FSEL R10, R96, -INF , !P4 ;  /* 0xff800000600a7808 */ /* 0x000fc40006000000 */
[----:B------:R-:W-:Y:S02]  /*4ed0*/  FSEL R116, R19, -INF , !P3 ;  /* 0xff80000013747808 */ /* 0x000fe40005800000 */
[----:B------:R-:W-:Y:S01]  /*4ee0*/  ISETP.GE.AND P1, PT, R6, R185, PT ;  /* 0x000000b90600720c */ /* 0x000fe20003f26270 */
[----:B------:R-:W-:Y:S01]  /*4ef0*/  VIADD R6, R3, 0x68 ;  /* 0x0000006803067836 */ /* 0x000fe20000000000 */
[----:B------:R-:W-:Y:S02]  /*4f00*/  ISETP.GE.AND P2, PT, R9, R226, PT ;  /* 0x000000e20900720c */ /* 0x000fe40003f46270 */
[-C--:B------:R-:W-:Y:S02]  /*4f10*/  ISETP.GT.AND P4, PT, R232, R0.reuse, PT ;  /* 0x00000000e800720c */ /* 0x080fe40003f84270 */
[----:B------:R-:W-:Y:S02]  /*4f20*/  ISETP.GT.AND P3, PT, R233, R0, PT ;  /* 0x00000000e900720c */ /* 0x000fe40003f64270 */
        /* <DEDUP_REMOVED lines=8> */
[C---:B------:R-:W-:Y:S02]  /*4fb0*/  ISETP.GE.AND P1, PT, R8.reuse, R226, PT ;  /* 0x000000e20800720c */ /* 0x040fe40003f26270 */
[C---:B------:R-:W-:Y:S02]  /*4fc0*/  ISETP.GE.AND P2, PT, R8.reuse, R186, PT ;  /* 0x000000ba0800720c */ /* 0x040fe40003f46270 */
[C---:B------:R-:W-:Y:S02]  /*4fd0*/  ISETP.GE.AND P4, PT, R8.reuse, R184, PT ;  /* 0x000000b80800720c */ /* 0x040fe40003f86270 */
[----:B------:R-:W-:Y:S01]  /*4fe0*/  ISETP.GE.AND P3, PT, R8, R185, PT ;  /* 0x000000b90800720c */ /* 0x000fe20003f66270 */
[----:B------:R-:W-:Y:S01]  /*4ff0*/  VIADD R8, R3, 0x60 ;  /* 0x0000006003087836 */ /* 0x000fe20000000000 */
        /* <DEDUP_REMOVED lines=11> */
[----:B------:R-:W-:Y:S02]  /*50b0*/  FSEL R152, R36, -INF , !P5 ;  /* 0xff80000024987808 */ /* 0x000fe40006800000 */
[----:B------:R-:W-:-:S02]  /*50c0*/  ISETP.GE.AND P2, PT, R5, R184, PT ;  /* 0x000000b80500720c */ /* 0x000fc40003f46270 */
[----:B------:R-:W-:Y:S02]  /*50d0*/  FSEL R126, R23, -INF , !P4 ;  /* 0xff800000177e7808 */ /* 0x000fe40006000000 */
[-C--:B------:R-:W-:Y:S02]  /*50e0*/  ISETP.GT.AND P5, PT, R232, R8.reuse, PT ;  /* 0x00000008e800720c */ /* 0x080fe40003fa4270 */
[----:B------:R-:W-:Y:S02]  /*50f0*/  ISETP.GT.AND P4, PT, R233, R8, PT ;  /* 0x00000008e900720c */ /* 0x000fe40003f84270 */
[----:B------:R-:W-:Y:S02]  /*5100*/  FSEL R101, R24, -INF , !P0 ;  /* 0xff80000018657808 */ /* 0x000fe40004000000 */
[----:B------:R-:W-:Y:S02]  /*5110*/  FSEL R73, R39, -INF , !P1 ;  /* 0xff80000027497808 */ /* 0x000fe40004800000 */
[----:B------:R-:W-:-:S02]  /*5120*/  ISETP.GT.AND P0, PT, R225, R6, PT ;  /* 0x00000006e100720c */ /* 0x000fc40003f04270 */
[----:B------:R-:W-:Y:S02]  /*5130*/  ISETP.GE.AND P1, PT, R5, R186, PT ;  /* 0x000000ba0500720c */ /* 0x000fe40003f26270 */
[----:B------:R-:W-:Y:S02]  /*5140*/  FSEL R122, R16, -INF , !P2 ;  /* 0xff800000107a7808 */ /* 0x000fe40005000000 */
[----:B------:R-:W-:Y:S02]  /*5150*/  FSEL R27, R94, -INF , !P5 ;  /* 0xff8000005e1b7808 */ /* 0x000fe40006800000 */
[-C--:B------:R-:W-:Y:S02]  /*5160*/  ISETP.GT.AND P2, PT, R236, R7.reuse, PT ;  /* 0x00000007ec00720c */ /* 0x080fe40003f44270 */
[----:B------:R-:W-:Y:S02]  /*5170*/  ISETP.GT.AND P5, PT, R225, R7, PT ;  /* 0x00000007e100720c */ /* 0x000fe40003fa4270 */
[----:B------:R-:W-:-:S02]  /*5180*/  FSEL R15, R204, -INF , !P4 ;  /* 0xff800000cc0f7808 */ /* 0x000fc40006000000 */
[-C--:B------:R-:W-:Y:S02]  /*5190*/  ISETP.GT.AND P4, PT, R232, R7.reuse, PT ;  /* 0x00000007e800720c */ /* 0x080fe40003f84270 */
[----:B------:R-:W-:Y:S02]  /*51a0*/  FSEL R26, R52, -INF , !P0 ;  /* 0xff800000341a7808 */ /* 0x000fe40004000000 */
[----:B------:R-:W-:Y:S02]  /*51b0*/  FSEL R104, R18, -INF , !P1 ;  /* 0xff80000012687808 */ /* 0x000fe40004800000 */
[----:B------:R-:W-:Y:S02]  /*51c0*/  ISETP.GT.AND P0, PT, R236, R6, PT ;  /* 0x00000006ec00720c */ /* 0x000fe40003f04270 */
[----:B------:R-:W-:Y:S02]  /*51d0*/  ISETP.GT.AND P1, PT, R233, R7, PT ;  /* 0x00000007e900720c */ /* 0x000fe40003f24270 */
[----:B------:R-:W-:-:S02]  /*51e0*/  FSEL R29, R207, -INF , !P2 ;  /* 0xff800000cf1d7808 */ /* 0x000fc40005000000 */
[----:B------:R-:W-:Y:S02]  /*51f0*/  FSEL R35, R93, -INF , !P5 ;  /* 0xff8000005d237808 */ /* 0x000fe40006800000 */
[-C--:B------:R-:W-:Y:S02]  /*5200*/  ISETP.GE.AND P2, PT, R2, R226.reuse, PT ;  /* 0x000000e20200720c */ /* 0x080fe40003f46270 */
[----:B------:R-:W-:Y:S01]  /*5210*/  ISETP.GE.AND P5, PT, R5, R185, PT ;  /* 0x000000b90500720c */ /* 0x000fe20003fa6270 */
[----:B------:R-:W-:Y:S01]  /*5220*/  VIADD R5, R3, 0x69 ;  /* 0x0000006903057836 */ /* 0x000fe20000000000 */
[----:B------:R-:W-:Y:S02]  /*5230*/  FSEL R33, R95, -INF , !P4 ;  /* 0xff8000005f217808 */ /* 0x000fe40006000000 */
[----:B------:R-:W-:Y:S02]  /*5240*/  FSEL R144, R22, -INF , !P3 ;  /* 0xff80000016907808 */ /* 0x000fe40005800000 */
[----:B------:R-:W-:-:S02]  /*5250*/  ISETP.GE.AND P3, PT, R4, R226, PT ;  /* 0x000000e20400720c */ /* 0x000fc40003f66270 */
[-C--:B------:R-:W-:Y:S02]  /*5260*/  ISETP.GE.AND P4, PT, R4, R184.reuse, PT ;  /* 0x000000b80400720c */ /* 0x080fe40003f86270 */
[----:B------:R-:W-:Y:S02]  /*5270*/  FSEL R22, R198, -INF , !P0 ;  /* 0xff800000c6167808 */ /* 0x000fe40004000000 */
[----:B------:R-:W-:Y:S02]  /*5280*/  FSEL R20, R205, -INF , !P1 ;  /* 0xff800000cd147808 */ /* 0x000fe40004800000 */
[----:B------:R-:W-:Y:S02]  /*5290*/  ISETP.GE.AND P0, PT, R2, R184, PT ;  /* 0x000000b80200720c */ /* 0x000fe40003f06270 */
[----:B------:R-:W-:Y:S01]  /*52a0*/  ISETP.GE.AND P1, PT, R4, R185, PT ;  /* 0x000000b90400720c */ /* 0x000fe20003f26270 */
[----:B------:R-:W-:Y:S01]  /*52b0*/  VIADD R4, R3, 0x70 ;  /* 0x0000007003047836 */ /* 0x000fe20000000000 */
[----:B------:R-:W-:-:S02]  /*52c0*/  FSEL R68, R12, -INF , !P2 ;  /* 0xff8000000c447808 */ /* 0x000fc40005000000 */
[----:B------:R-:W-:Y:S02]  /*52d0*/  FSEL R139, R25, -INF , !P5 ;  /* 0xff800000198b7808 */ /* 0x000fe40006800000 */
[----:B------:R-:W-:Y:S02]  /*52e0*/  ISETP.GE.AND P2, PT, R0, R186, PT ;  /* 0x000000ba0000720c */ /* 0x000fe40003f46270 */
[----:B------:R-:W-:Y:S02]  /*52f0*/  FSEL R47, R38, -INF , !P3 ;  /* 0xff800000262f7808 */ /* 0x000fe40005800000 */
[----:B------:R-:W-:Y:S02]  /*5300*/  FSEL R119, R13, -INF , !P4 ;  /* 0xff8000000d777808 */ /* 0x000fe40006000000 */
[----:B------:R-:W-:Y:S02]  /*5310*/  ISETP.GT.AND P5, PT, R232, R6, PT ;  /* 0x00000006e800720c */ /* 0x000fe40003fa4270 */
[----:B------:R-:W-:-:S02]  /*5320*/  ISETP.GE.AND P3, PT, R2, R186, PT ;  /* 0x000000ba0200720c */ /* 0x000fc40003f66270 */
[----:B------:R-:W-:Y:S02]  /*5330*/  ISETP.GT.AND P4, PT, R233, R6, PT ;  /* 0x00000006e900720c */ /* 0x000fe40003f84270 */
[----:B------:R-:W-:Y:S02]  /*5340*/  FSEL R110, R10, -INF , !P0 ;  /* 0xff8000000a6e7808 */ /* 0x000fe40004000000 */
[----:B------:R-:W-:Y:S02]  /*5350*/  ISETP.GT.AND P0, PT, R236, R5, PT ;  /* 0x00000005ec00720c */ /* 0x000fe40003f04270 */
[----:B------:R-:W-:Y:S02]  /*5360*/  FSEL R93, R14, -INF , !P2 ;  /* 0xff8000000e5d7808 */ /* 0x000fe40005000000 */
[----:B------:R-:W-:Y:S02]  /*5370*/  FSEL R24, R54, -INF , !P5 ;  /* 0xff80000036187808 */ /* 0x000fe40006800000 */
[----:B------:R-:W-:-:S02]  /*5380*/  ISETP.GT.AND P2, PT, R225, R4, PT ;  /* 0x00000004e100720c */ /* 0x000fc40003f44270 */
[-C--:B------:R-:W-:Y:S02]  /*5390*/  ISETP.GT.AND P5, PT, R225, R5.reuse, PT ;  /* 0x00000005e100720c */ /* 0x080fe40003fa4270 */
[----:B------:R-:W-:Y:S02]  /*53a0*/  FSEL R23, R196, -INF , !P4 ;  /* 0xff800000c4177808 */ /* 0x000fe40006000000 */
[----:B------:R-:W-:Y:S02]  /*53b0*/  FSEL R137, R32, -INF , !P1 ;  /* 0xff80000020897808 */ /* 0x000fe40004800000 */
[----:B------:R-:W-:Y:S02]  /*53c0*/  FSEL R96, R11, -INF , !P3 ;  /* 0xff8000000b607808 */ /* 0x000fe40005800000 */
[----:B------:R-:W-:Y:S02]  /*53d0*/  ISETP.GT.AND P4, PT, R232, R5, PT ;  /* 0x00000005e800720c */ /* 0x000fe40003f84270 */
[----:B------:R-:W-:-:S02]  /*53e0*/  ISETP.GE.AND P1, PT, R0, R226, PT ;  /* 0x000000e20000720c */ /* 0x000fc40003f26270 */
[----:B------:R-:W-:Y:S02]  /*53f0*/  ISETP.GT.AND P3, PT, R233, R5, PT ;  /* 0x00000005e900720c */ /* 0x000fe40003f64270 */
[----:B------:R-:W-:Y:S02]  /*5400*/  FSEL R17, R199, -INF , !P0 ;  /* 0xff800000c7117808 */ /* 0x000fe40004000000 */
[----:B------:R-:W-:Y:S02]  /*5410*/  ISETP.GE.AND P0, PT, R8, R226, PT ;  /* 0x000000e20800720c */ /* 0x000fe40003f06270 */
[----:B------:R-:W-:Y:S02]  /*5420*/  FSEL R14, R148, -INF , !P2 ;  /* 0xff800000940e7808 */ /* 0x000fe40005000000 */
[----:B------:R-:W-:Y:S02]  /*5430*/  FSEL R25, R53, -INF , !P5 ;  /* 0xff80000035197808 */ /* 0x000fe40006800000 */
[----:B------:R-:W-:-:S02]  /*5440*/  ISETP.GT.AND P2, PT, R236, R4, PT ;  /* 0x00000004ec00720c */ /* 0x000fc40003f44270 */
[-C--:B------:R-:W-:Y:S01]  /*5450*/  ISETP.GE.AND P5, PT, R2, R185.reuse, PT ;  /* 0x000000b90200720c */ /* 0x080fe20003fa6270 */
[----:B------:R-:W-:Y:S01]  /*5460*/  VIADD R2, R3, 0x71 ;  /* 0x0000007103027836 */ /* 0x000fe20000000000 */
[----:B------:R-:W-:Y:S02]  /*5470*/  FSEL R21, R55, -INF , !P4 ;  /* 0xff80000037157808 */ /* 0x000fe40006000000 */
[----:B------:R-:W-:Y:S02]  /*5480*/  FSEL R18, R197, -INF , !P3 ;  /* 0xff800000c5127808 */ /* 0x000fe40005800000 */
[----:B------:R-:W-:Y:S02]  /*5490*/  FSEL R67, R37, -INF , !P1 ;  /* 0xff80000025437808 */ /* 0x000fe40004800000 */
[C---:B------:R-:W-:Y:S02]  /*54a0*/  ISETP.GE.AND P4, PT, R0.reuse, R184, PT ;  /* 0x000000b80000720c */ /* 0x040fe40003f86270 */
[----:B------:R-:W-:Y:S01]  /*54b0*/  ISETP.GE.AND P3, PT, R0, R185, PT ;  /* 0x000000b90000720c */ /* 0x000fe20003f66270 */
[----:B------:R-:W-:Y:S01]  /*54c0*/  VIADD R0, R3, 0x78 ;  /* 0x0000007803007836 */ /* 0x000fe20000000000 */
[----:B------:R-:W-:-:S02]  /*54d0*/  ISETP.GE.AND P1, PT, R8, R186, PT ;  /* 0x000000ba0800720c */ /* 0x000fc40003f26270 */
[----:B------:R-:W-:Y:S02]  /*54e0*/  FSEL R66, R28, -INF , !P0 ;  /* 0xff8000001c427808 */ /* 0x000fe40004000000 */
        /* <DEDUP_REMOVED lines=8> */
[----:B------:R-:W-:Y:S02]  /*5570*/  ISETP.GT.AND P1, PT, R233, R2, PT ;  /* 0x00000002e900720c */ /* 0x000fe40003f24270 */
[----:B------:R-:W-:Y:S02]  /*5580*/  FSEL R90, R33, -INF , !P0 ;  /* 0xff800000215a7808 */ /* 0x000fe40004000000 */
[----:B------:R-:W-:-:S02]  /*5590*/  ISETP.GT.AND P4, PT, R233, R4, PT ;  /* 0x00000004e900720c */ /* 0x000fc40003f84270 */
[----:B------:R-:W-:Y:S02]  /*55a0*/  ISETP.GE.AND P3, PT, R7, R226, PT ;  /* 0x000000e20700720c */ /* 0x000fe40003f66270 */
[----:B------:R-:W-:Y:S02]  /*55b0*/  ISETP.GT.AND P0, PT, R225, R0, PT ;  /* 0x00000000e100720c */ /* 0x000fe40003f04270 */
[----:B------:R-:W-:Y:S01]  /*55c0*/  FSEL R102, R15, -INF , !P2 ;  /* 0xff8000000f667808 */ /* 0x000fe20005000000 */
[----:B------:R-:W-:Y:S01]  /*55d0*/  VIADD R15, R3, 0x79 ;  /* 0x00000079030f7836 */ /* 0x000fe20000000000 */
        /* <DEDUP_REMOVED lines=8> */
[----:B------:R-:W-:-:S02]  /*5660*/  ISETP.GT.AND P4, PT, R232, R2, PT ;  /* 0x00000002e800720c */ /* 0x000fc40003f84270 */
[-C--:B------:R-:W-:Y:S02]  /*5670*/  ISETP.GT.AND P3, PT, R232, R0.reuse, PT ;  /* 0x00000000e800720c */ /* 0x080fe40003f64270 */
[-C--:B------:R-:W-:Y:S02]  /*5680*/  ISETP.GT.AND P0, PT, R236, R0.reuse, PT ;  /* 0x00000000ec00720c */ /* 0x080fe40003f04270 */
[----:B------:R-:W-:Y:S02]  /*5690*/  FSEL R100, R20, -INF , !P2 ;  /* 0xff80000014647808 */ /* 0x000fe40005000000 */
[----:B------:R-:W-:Y:S02]  /*56a0*/  FSEL R19, R149, -INF , !P5 ;  /* 0xff80000095137808 */ /* 0x000fe40006800000 */
[----:B------:R-:W-:Y:S02]  /*56b0*/  ISETP.GT.AND P2, PT, R233, R0, PT ;  /* 0x00000000e900720c */ /* 0x000fe40003f44270 */
[----:B------:R-:W-:-:S02]  /*56c0*/  ISETP.GE.AND P5, PT, R8, R185, PT ;  /* 0x000000b90800720c */ /* 0x000fc40003fa6270 */
[----:B------:R-:W-:Y:S02]  /*56d0*/  FSEL R124, R29, -INF , !P1 ;  /* 0xff8000001d7c7808 */ /* 0x000fe40004800000 */
[----:B------:R-:W-:Y:S02]  /*56e0*/  FSEL R12, R151, -INF , !P4 ;  /* 0xff800000970c7808 */ /* 0x000fe40006000000 */
[----:B------:R-:W-:Y:S02]  /*56f0*/  FSEL R7, R58, -INF , !P3 ;  /* 0xff8000003a077808 */ /* 0x000fe40005800000 */
[----:B------:R-:W-:Y:S02]  /*5700*/  FSEL R27, R210, -INF , !P0 ;  /* 0xff800000d21b7808 */ /* 0x000fe40004000000 */
[----:B------:R-:W-:Y:S02]  /*5710*/  ISETP.GE.AND P1, PT, R5, R226, PT ;  /* 0x000000e20500720c */ /* 0x000fe40003f26270 */
[----:B------:R-:W-:-:S02]  /*5720*/  ISETP.GT.AND P4, PT, R236, R2, PT ;  /* 0x00000002ec00720c */ /* 0x000fc40003f84270 */
[-C--:B------:R-:W-:Y:S02]  /*5730*/  ISETP.GT.AND P3, PT, R225, R15.reuse, PT ;  /* 0x0000000fe100720c */ /* 0x080fe40003f64270 */
        /* <DEDUP_REMOVED lines=10> */
[----:B------:R-:W-:-:S02]  /*57e0*/  ISETP.GE.AND P4, PT, R6, R186, PT ;  /* 0x000000ba0600720c */ /* 0x000fc40003f86270 */
[----:B------:R-:W-:Y:S02]  /*57f0*/  ISETP.GE.AND P3, PT, R6, R185, PT ;  /* 0x000000b90600720c */ /* 0x000fe40003f66270 */
[----:B------:R-:W-:Y:S02]  /*5800*/  ISETP.GT.AND P0, PT, R236, R15, PT ;  /* 0x0000000fec00720c */ /* 0x000fe40003f04270 */
[----:B------:R-:W-:Y:S02]  /*5810*/  FSEL R6, R59, -INF , !P2 ;  /* 0xff8000003b067808 */ /* 0x000fe40005000000 */
[----:B------:R-:W-:Y:S02]  /*5820*/  FSEL R58, R26, -INF , !P5 ;  /* 0xff8000001a3a7808 */ /* 0x000fe40006800000 */
[C---:B------:R-:W-:Y:S02]  /*5830*/  ISETP.GE.AND P2, PT, R5.reuse, R186, PT ;  /* 0x000000ba0500720c */ /* 0x040fe40003f46270 */
[----:B------:R-:W-:-:S02]  /*5840*/  ISETP.GE.AND P5, PT, R5, R184, PT ;  /* 0x000000b80500720c */ /* 0x000fc40003fa6270 */
[----:B------:R-:W-:Y:S02]  /*5850*/  FSEL R51, R14, -INF , !P1 ;  /* 0xff8000000e337808 */ /* 0x000fe40004800000 */
[----:B------:R-:W-:Y:S02]  /*5860*/  FSEL R82, R24, -INF , !P4 ;  /* 0xff80000018527808 */ /* 0x000fe40006000000 */
[----:B------:R-:W-:Y:S02]  /*5870*/  FSEL R20, R211, -INF , !P0 ;  /* 0xff800000d3147808 */ /* 0x000fe40004000000 */
[----:B------:R-:W-:Y:S02]  /*5880*/  ISETP.GE.AND P1, PT, R2, R186, PT ;  /* 0x000000ba0200720c */ /* 0x000fe40003f26270 */
[----:B------:R-:W-:Y:S02]  /*5890*/  ISETP.GT.AND P4, PT, R233, R15, PT ;  /* 0x0000000fe900720c */ /* 0x000fe40003f84270 */
        /* <DEDUP_REMOVED lines=11> */
[----:B------:R-:W-:Y:S02]  /*5950*/  ISETP.GE.AND P4, PT, R5, R185, PT ;  /* 0x000000b90500720c */ /* 0x000fe40003f86270 */
[----:B------:R-:W-:-:S02]  /*5960*/  ISETP.GE.AND P0, PT, R2, R226, PT ;  /* 0x000000e20200720c */ /* 0x000fc40003f06270 */
[----:B------:R-:W-:Y:S02]  /*5970*/  FSEL R77, R13, -INF , !P2 ;  /* 0xff8000000d4d7808 */ /* 0x000fe40005000000 */
[----:B------:R-:W-:Y:S02]  /*5980*/  ISETP.GT.AND P2, PT, R232, R3, PT ;  /* 0x00000003e800720c */ /* 0x000fe40003f44270 */
[----:B------:R-:W-:Y:S02]  /*5990*/  FSEL R55, R7, -INF , !P1 ;  /* 0xff80000007377808 */ /* 0x000fe40004800000 */
[----:B------:R-:W-:Y:S02]  /*59a0*/  FSEL R113, R17, -INF , !P4 ;  /* 0xff80000011717808 */ /* 0x000fe40006000000 */
[----:B------:R-:W-:Y:S02]  /*59b0*/  FSEL R87, R11, -INF , !P5 ;  /* 0xff8000000b577808 */ /* 0x000fe40006800000 */
[----:B------:R-:W-:-:S02]  /*59c0*/  FSEL R48, R19, -INF , !P0 ;  /* 0xff80000013307808 */ /* 0x000fc40004000000 */
[C---:B------:R-:W-:Y:S02]  /*59d0*/  ISETP.GE.AND P1, PT, R3.reuse, R226, PT ;  /* 0x000000e20300720c */ /* 0x040fe40003f26270 */
[C---:B------:R-:W-:Y:S02]  /*59e0*/  ISETP.GE.AND P5, PT, R2.reuse, R184, PT ;  /* 0x000000b80200720c */ /* 0x040fe40003fa6270 */
[----:B------:R-:W-:Y:S02]  /*59f0*/  ISETP.GE.AND P4, PT, R2, R185, PT ;  /* 0x000000b90200720c */ /* 0x000fe40003f86270 */
[----:B------:R-:W-:Y:S02]  /*5a00*/  ISETP.GE.AND P0, PT, R0, R226, PT ;  /* 0x000000e20000720c */ /* 0x000fe40003f06270 */
[----:B------:R-:W-:Y:S02]  /*5a10*/  FSEL R2, R174, -INF , !P2 ;  /* 0xff800000ae027808 */ /* 0x000fe40005000000 */
[----:B------:R-:W-:-:S02]  /*5a20*/  ISETP.GE.AND P2, PT, R3, R186, PT ;  /* 0x000000ba0300720c */ /* 0x000fc40003f46270 */
[----:B------:R-:W-:Y:S02]  /*5a30*/  FSEL R21, R4, -INF , !P1 ;  /* 0xff80000004157808 */ /* 0x000fe40004800000 */
[----:B------:R-:W-:Y:S02]  /*5a40*/  FSEL R107, R16, -INF , !P3 ;  /* 0xff800000106b7808 */ /* 0x000fe40005800000 */
[----:B------:R-:W-:Y:S02]  /*5a50*/  FSEL R35, R9, -INF , !P0 ;  /* 0xff80000009237808 */ /* 0x000fe40004000000 */
[C---:B------:R-:W-:Y:S02]  /*5a60*/  ISETP.GE.AND P3, PT, R15.reuse, R226, PT ;  /* 0x000000e20f00720c */ /* 0x040fe40003f66270 */
[----:B------:R-:W-:Y:S02]  /*5a70*/  ISETP.GE.AND P0, PT, R15, R186, PT ;  /* 0x000000ba0f00720c */ /* 0x000fe40003f06270 */
[----:B------:R-:W-:-:S02]  /*5a80*/  FSEL R29, R2, -INF , !P2 ;  /* 0xff800000021d7808 */ /* 0x000fc40005000000 */
[----:B------:R-:W-:Y:S02]  /*5a90*/  FMNMX3.FTZ R2, R21, R142, R141, !PT ;  /* 0x0000008e15027276 */ /* 0x000fe4000781008d */
[----:B------:R-:W-:Y:S02]  /*5aa0*/  FSEL R33, R8, -INF , !P3 ;  /* 0xff80000008217808 */ /* 0x000fe40005800000 */
[----:B------:R-:W-:Y:S02]  /*5ab0*/  FSEL R52, R6, -INF , !P0 ;  /* 0xff80000006347808 */ /* 0x000fe40004000000 */
[C---:B------:R-:W-:Y:S02]  /*5ac0*/  ISETP.GE.AND P3, PT, R0.reuse, R184, PT ;  /* 0x000000b80000720c */ /* 0x040fe40003f66270 */
[----:B------:R-:W-:Y:S02]  /*5ad0*/  ISETP.GE.AND P0, PT, R0, R185, PT ;  /* 0x000000b90000720c */ /* 0x000fe40003f06270 */
        /* <DEDUP_REMOVED lines=14> */
[----:B------:R-:W-:Y:S02]  /*5bc0*/  ISETP.GT.AND P2, PT, R233, R3, PT ;  /* 0x00000003e900720c */ /* 0x000fe40003f44270 */
[----:B------:R-:W-:Y:S02]  /*5bd0*/  FMNMX3.FTZ R0, R0, R86, R125, !PT ;  /* 0x0000005600007276 */ /* 0x000fe4000781007d */
[----:B------:R-:W-:Y:S02]  /*5be0*/  FMNMX3.FTZ R2, R2, R76, R74, !PT ;  /* 0x0000004c02027276 */ /* 0x000fe4000781004a */
[----:B------:R-:W-:Y:S02]  /*5bf0*/  FSEL R84, R10, -INF , !P5 ;  /* 0xff8000000a547808 */ /* 0x000fe40006800000 */
[----:B------:R-:W-:-:S02]  /*5c00*/  FSEL R4, R200, -INF , !P2 ;  /* 0xff800000c8047808 */ /* 0x000fc40005000000 */
[C---:B------:R-:W-:Y:S02]  /*5c10*/  ISETP.GE.AND P5, PT, R3.reuse, R184, PT ;  /* 0x000000b80300720c */ /* 0x040fe40003fa6270 */
[----:B------:R-:W-:Y:S02]  /*5c20*/  ISETP.GE.AND P1, PT, R3, R185, PT ;  /* 0x000000b90300720c */ /* 0x000fe40003f26270 */
[----:B------:R-:W-:Y:S01]  /*5c30*/  ISETP.GT.AND P2, PT, R236, R3, PT ;  /* 0x00000003ec00720c */ /* 0x000fe20003f44270 */
[----:B------:R-:W-:Y:S01]  /*5c40*/  VIADD R3, R180, 0x4 ;  /* 0x00000004b4037836 */ /* 0x000fe20000000000 */
[----:B------:R-:W-:Y:S02]  /*5c50*/  FMNMX3.FTZ R0, R0, R123, R116, !PT ;  /* 0x0000007b00007276 */ /* 0x000fe40007810074 */
[----:B------:R-:W-:Y:S01]  /*5c60*/  FMNMX3.FTZ R2, R2, R73, R72, !PT ;  /* 0x0000004902027276 */ /* 0x000fe20007810048 */
[----:B------:R-:W-:Y:S01]  /*5c70*/  IMAD.WIDE.U32 R242, R3, -0x326172a9, RZ ;  /* 0xcd9e8d5703f27825 */ /* 0x000fe200078e00ff */
[----:B------:R-:W-:-:S02]  /*5c80*/  FMNMX3.FTZ R0, R0, R111, R104, !PT ;  /* 0x0000006f00007276 */ /* 0x000fc40007810068 */
[----:B------:R-:W-:Y:S01]  /*5c90*/  FMNMX3.FTZ R2, R2, R47, R68, !PT ;  /* 0x0000002f02027276 */ /* 0x000fe20007810044 */
[----:B------:R-:W-:Y:S01]  /*5ca0*/  IMAD.U32 R3, RZ, RZ, UR5 ;  /* 0x00000005ff037e24 */ /* 0x000fe2000f8e00ff */
[----:B------:R-:W-:Y:S01]  /*5cb0*/  FMNMX3.FTZ R0, R0, R101, R96, !PT ;  /* 0x0000006500007276 */ /* 0x000fe20007810060 */
[----:B------:R-:W-:Y:S01]  /*5cc0*/  STL.64 [R1+0x78], R242 ;  /* 0x000078f201007387 */ /* 0x000fe20000100a00 */
[----:B------:R-:W-:Y:S02]  /*5cd0*/  FMNMX3.FTZ R2, R2, R67, R66, !PT ;  /* 0x0000004302027276 */ /* 0x000fe40007810042 */
[----:B------:R-:W-:Y:S02]  /*5ce0*/  FSEL R5, R202, -INF , !P2 ;  /* 0xff800000ca057808 */ /* 0x000fe40005000000 */
[----:B------:R-:W-:Y:S02]  /*5cf0*/  FSEL R44, R4, -INF , !P5 ;  /* 0xff800000042c7808 */ /* 0x000fe40006800000 */
[----:B------:R-:W-:-:S02]  /*5d00*/  LOP3.LUT R4, R181, UR26, R251, 0x96, !PT ;  /* 0x0000001ab5047c12 */ /* 0x000fc4000f8e96fb */
[----:B------:R-:W-:Y:S02]  /*5d10*/  LOP3.LUT R6, R181, UR26, R243, 0x96, !PT ;  /* 0x0000001ab5067c12 */ /* 0x000fe4000f8e96f3 */
[----:B------:R-:W-:Y:S01]  /*5d20*/  LOP3.LUT R9, R3, UR27, R217, 0x96, !PT ;  /* 0x0000001b03097c12 */ /* 0x000fe2000f8e96d9 */
[----:B------:R-:W-:Y:S01]  /*5d30*/  IMAD.WIDE.U32 R248, R4, -0x2daee0ad, RZ ;  /* 0xd2511f5304f87825 */ /* 0x000fe200078e00ff */
[----:B------:R-:W-:Y:S02]  /*5d40*/  FMNMX3.FTZ R0, R0, R93, R91, !PT ;  /* 0x0000005d00007276 */ /* 0x000fe4000781005b */
[----:B------:R-:W-:Y:S02]  /*5d50*/  FMNMX3.FTZ R3, R2, R63, R58, !PT ;  /* 0x0000003f02037276 */ /* 0x000fe4000781003a */
[----:B------:R-:W-:Y:S01]  /*5d60*/  FSEL R181, R5, -INF , !P1 ;  /* 0xff80000005b57808 */ /* 0x000fe20004800000 */
[----:B------:R-:W-:Y:S01]  /*5d70*/  STL.64 [R1+0x150], R248 ;  /* 0x000150f801007387 */ /* 0x000fe20000100a00 */
[----:B------:R-:W-:-:S02]  /*5d80*/  FMNMX3.FTZ R2, R44, R227, R221, !PT ;  /* 0x000000e32c027276 */ /* 0x000fc400078100dd */
[C---:B------:R-:W-:Y:S02]  /*5d90*/  ISETP.GE.AND P5, PT, R15.reuse, R184, PT ;  /* 0x000000b80f00720c */ /* 0x040fe40003fa6270 */
[----:B------:R-:W-:Y:S01]  /*5da0*/  ISETP.GE.AND P2, PT, R15, R185, PT ;  /* 0x000000b90f00720c */ /* 0x000fe20003f46270 */
[----:B-1----:R-:W-:Y:S01]  /*5db0*/  IMAD.WIDE.U32 R184, R6, -0x2daee0ad, RZ ;  /* 0xd2511f5306b87825 */ /* 0x002fe200078e00ff */
[----:B------:R-:W-:Y:S02]  /*5dc0*/  FMNMX3.FTZ R0, R0, R90, R82, !PT ;  /* 0x0000005a00007276 */ /* 0x000fe40007810052 */
[----:B------:R-:W-:Y:S02]  /*5dd0*/  FMNMX3.FTZ R4, R3, R56, R51, !PT ;  /* 0x0000003803047276 */ /* 0x000fe40007810033 */
[----:B------:R-:W-:Y:S01]  /*5de0*/  FMNMX3.FTZ R6, R181, R235, R234, !PT ;  /* 0x000000ebb5067276 */ /* 0x000fe200078100ea */
[----:B------:R-:W-:Y:S01]  /*5df0*/  STL.64 [R1+0x318], R184 ;  /* 0x000318b801007387 */ /* 0x000fe20000100a00 */
[----:B------:R-:W-:-:S02]  /*5e00*/  FMNMX3.FTZ R3, R2, R220, R201, !PT ;  /* 0x000000dc02037276 */ /* 0x000fc400078100c9 */
[----:B------:R-:W-:Y:S02]  /*5e10*/  LOP3.LUT R5, R216, UR4, R249, 0x96, !PT ;  /* 0x00000004d8057c12 */ /* 0x000fe4000f8e96f9 */
[----:B------:R-:W-:Y:S02]  /*5e20*/  FMNMX3.FTZ R0, R0, R81, R77, !PT ;  /* 0x0000005100007276 */ /* 0x000fe4000781004d */
[----:B------:R-:W-:Y:S01]  /*5e30*/  FMNMX3.FTZ R4, R4, R48, R35, !PT ;  /* 0x0000003004047276 */ /* 0x000fe20007810023 */
[----:B------:R-:W-:Y:S01]  /*5e40*/  IMAD.WIDE.U32 R188, R5, -0x326172a9, RZ ;  /* 0xcd9e8d5705bc7825 */ /* 0x000fe200078e00ff */
[----:B------:R-:W-:Y:S02]  /*5e50*/  FMNMX3.FTZ R2, R6, R231, R230, !PT ;  /* 0x000000e706027276 */ /* 0x000fe400078100e6 */
[----:B------:R-:W-:Y:S02]  /*5e60*/  FMNMX3.FTZ R3, R3, R183, R178, !PT ;  /* 0x000000b703037276 */ /* 0x000fe400078100b2 */
[----:B------:R-:W-:-:S02]  /*5e70*/  FMNMX3.FTZ R0, R0, R75, R55, !PT ;  /* 0x0000004b00007276 */ /* 0x000fc40007810037 */
[----:B------:R-:W-:Y:S02]  /*5e80*/  FMNMX.FTZ R8, R33, R4, !PT ;  /* 0x0000000421087209 */ /* 0x000fe40007810000 */
[----:B------:R-:W-:Y:S02]  /*5e90*/  FMNMX3.FTZ R4, R2, R229, R228, !PT ;  /* 0x000000e502047276 */ /* 0x000fe400078100e4 */
[----:B------:R-:W-:Y:S01]  /*5ea0*/  FMNMX3.FTZ R5, R3, R173, R169, !PT ;  /* 0x000000ad03057276 */ /* 0x000fe200078100a9 */
[----:B------:R-:W-:Y:S01]  /*5eb0*/  IMAD.WIDE.U32 R2, R9, -0x326172a9, RZ ;  /* 0xcd9e8d5709027825 */ /* 0x000fe200078e00ff */
[----:B------:R-:W-:Y:S01]  /*5ec0*/  FMNMX.FTZ R7, R52, R0, !PT ;  /* 0x0000000034077209 */ /* 0x000fe20007810000 */
[----:B------:R-:W1:Y:S01]  /*5ed0*/  SHFL.BFLY PT, R39, R8, 0x2, 0x1f ;  /* 0x0c401f0008277f89 */ /* 0x000e6200000e0000 */
[----:B------:R-:W-:Y:S02]  /*5ee0*/  FMNMX3.FTZ R0, R4, R224, R223, !PT ;  /* 0x000000e004007276 */ /* 0x000fe400078100df */
[----:B------:R-:W-:Y:S01]  /*5ef0*/  FMNMX3.FTZ R4, R5, R167, R106, !PT ;  /* 0x000000a705047276 */ /* 0x000fe2000781006a */
[----:B------:R-:W3:Y:S01]  /*5f00*/  SHFL.BFLY PT, R38, R7, 0x2, 0x1f ;  /* 0x0c401f0007267f89 */ /* 0x000ee200000e0000 */
[----:B------:R-:W-:-:S02]  /*5f10*/  FMNMX3.FTZ R0, R0, R218, R121, !PT ;  /* 0x000000da00007276 */ /* 0x000fc40007810079 */
[----:B------:R-:W-:Y:S02]  /*5f20*/  FMNMX3.FTZ R4, R4, R103, R117, !PT ;  /* 0x0000006704047276 */ /* 0x000fe40007810075 */
[----:B------:R-:W-:Y:S02]  /*5f30*/  FMNMX3.FTZ R0, R0, R114, R136, !PT ;  /* 0x0000007200007276 */ /* 0x000fe40007810088 */
[----:B------:R-:W-:Y:S02]  /*5f40*/  FMNMX3.FTZ R4, R4, R115, R145, !PT ;  /* 0x0000007304047276 */ /* 0x000fe40007810091 */
[----:B------:R-:W-:Y:S01]  /*5f50*/  LOP3.LUT R5, R216, UR4, R185, 0x96, !PT ;  /* 0x00000004d8057c12 */ /* 0x000fe2000f8e96b9 */
[----:B------:R-:W-:Y:S01]  /*5f60*/  UIADD3 UR4, UPT, UPT, UR33, 0x2, URZ ;  /* 0x0000000221047890 */ /* 0x000fe2000fffe0ff */
[--C-:B------:R-:W-:Y:S02]  /*5f70*/  LOP3.LUT R6, R250, UR32, R3.reuse, 0x96, !PT ;  /* 0x00000020fa067c12 */ /* 0x100fe4000f8e9603 */
[----:B------:R-:W-:Y:S01]  /*5f80*/  LOP3.LUT R13, R242, UR32, R3, 0x96, !PT ;  /* 0x00000020f20d7c12 */ /* 0x000fe2000f8e9603 */
[----:B------:R-:W-:Y:S01]  /*5f90*/  IMAD.WIDE.U32 R16, R5, -0x326172a9, RZ ;  /* 0xcd9e8d5705107825 */ /* 0x000fe200078e00ff */
[----:B------:R-:W-:-:S02]  /*5fa0*/  FMNMX3.FTZ R0, R0, R134, R157, !PT ;  /* 0x0000008600007276 */ /* 0x000fc4000781009d */
[----:B------:R-:W-:Y:S01]  /*5fb0*/  FMNMX3.FTZ R3, R4, R143, R135, !PT ;  /* 0x0000008f04037276 */ /* 0x000fe20007810087 */
[----:B------:R-:W-:Y:S01]  /*5fc0*/  IMAD.WIDE.U32 R4, R6, -0x2daee0ad, RZ ;  /* 0xd2511f5306047825 */ /* 0x000fe200078e00ff */
[----:B------:R-:W-:Y:S01]  /*5fd0*/  LOP3.LUT R9, R2, UR31, R189, 0x96, !PT ;  /* 0x0000001f02097c12 */ /* 0x000fe2000f8e96bd */
[----:B------:R-:W-:Y:S01]  /*5fe0*/  STL.64 [R1+0x100], R16 ;  /* 0x0001001001007387 */ /* 0x000fe20000100a00 */
[----:B------:R-:W-:Y:S02]  /*5ff0*/  FMNMX3.FTZ R0, R0, R156, R160, !PT ;  /* 0x0000009c00007276 */ /* 0x000fe400078100a0 */
[----:B------:R-:W-:Y:S01]  /*6000*/  FMNMX3.FTZ R3, R3, R133, R130, !PT ;  /* 0x0000008503037276 */ /* 0x000fe20007810082 */
[----:B------:R-:W-:Y:S01]  /*6010*/  IMAD.WIDE.U32 R10, R9, -0x2daee0ad, RZ ;  /* 0xd2511f53090a7825 */ /* 0x000fe200078e00ff */
[----:B------:R-:W-:Y:S02]  /*6020*/  LOP3.LUT R9, R2, UR31, R17, 0x96, !PT ;  /* 0x0000001f02097c12 */ /* 0x000fe4000f8e9611 */
        /* <DEDUP_REMOVED lines=9> */
[----:B------:R-:W-:Y:S02]  /*60c0*/  FSEL R32, R28, -INF , !P3 ;  /* 0xff8000001c207808 */ /* 0x000fe40005800000 */
[----:B------:R-:W-:Y:S02]  /*60d0*/  FMNMX3.FTZ R2, R2, R92, R87, !PT ;  /* 0x0000005c02027276 */ /* 0x000fe40007810057 */
[----:B------:R-:W-:Y:S02]  /*60e0*/  FSEL R61, R30, -INF , !P4 ;  /* 0xff8000001e3d7808 */ /* 0x000fe40006000000 */
[----:B------:R-:W-:-:S02]  /*60f0*/  FSEL R57, R27, -INF , !P0 ;  /* 0xff8000001b397808 */ /* 0x000fc40004000000 */
[----:B------:R-:W-:Y:S02]  /*6100*/  FMNMX3.FTZ R0, R0, R113, R107, !PT ;  /* 0x0000007100007276 */ /* 0x000fe4000781006b */
[----:B------:R-:W-:Y:S02]  /*6110*/  FSEL R31, R23, -INF , !P5 ;  /* 0xff800000171f7808 */ /* 0x000fe40006800000 */
[----:B------:R-:W-:Y:S02]  /*6120*/  FMNMX3.FTZ R2, R2, R84, R32, !PT ;  /* 0x0000005402027276 */ /* 0x000fe40007810020 */
[----:B-1----:R-:W-:Y:S02]  /*6130*/  FMNMX.FTZ R39, R8, R39, !PT ;  /* 0x0000002708277209 */ /* 0x002fe40007810000 */
[----:B------:R-:W-:Y:S02]  /*6140*/  FMNMX3.FTZ R3, R0, R61, R57, !PT ;  /* 0x0000003d00037276 */ /* 0x000fe40007810039 */
[----:B------:R-:W-:-:S02]  /*6150*/  FSEL R50, R20, -INF , !P2 ;  /* 0xff80000014327808 */ /* 0x000fc40005000000 */
[----:B------:R-:W-:Y:S02]  /*6160*/  FMNMX.FTZ R0, R31, R2, !PT ;  /* 0x000000021f007209 */ /* 0x000fe40007810000 */
[----:B------:R-:W-:Y:S02]  /*6170*/  LOP3.LUT R12, R4, UR28, R11, 0x96, !PT ;  /* 0x0000001c040c7c12 */ /* 0x000fe4000f8e960b */
[----:B---3--:R-:W-:Y:S01]  /*6180*/  FMNMX.FTZ R38, R7, R38, !PT ;  /* 0x0000002607267209 */ /* 0x008fe20007810000 */
[----:B------:R-:W1:Y:S01]  /*6190*/  SHFL.BFLY PT, R11, R39, 0x1, 0x1f ;  /* 0x0c201f00270b7f89 */ /* 0x000e6200000e0000 */
[----:B------:R-:W-:Y:S01]  /*61a0*/  FMNMX.FTZ R36, R50, R3, !PT ;  /* 0x0000000332247209 */ /* 0x000fe20007810000 */
[----:B------:R-:W-:Y:S01]  /*61b0*/  IMAD.WIDE.U32 R6, R13, -0x2daee0ad, RZ ;  /* 0xd2511f530d067825 */ /* 0x000fe200078e00ff */
[----:B------:R-:W-:Y:S01]  /*61c0*/  LOP3.LUT R14, R248, UR30, R5, 0x96, !PT ;  /* 0x0000001ef80e7c12 */ /* 0x000fe2000f8e9605 */
[----:B------:R-:W3:Y:S02]  /*61d0*/  SHFL.BFLY PT, R18, R0, 0x2, 0x1f ;  /* 0x0c401f0000127f89 */ /* 0x000ee400000e0000 */
[----:B------:R-:W-:Y:S01]  /*61e0*/  IMAD.WIDE.U32 R4, R9, -0x2daee0ad, RZ ;  /* 0xd2511f5309047825 */ /* 0x000fe200078e00ff */
[----:B------:R-:W-:Y:S01]  /*61f0*/  LOP3.LUT R2, R184, UR30, R7, 0x96, !PT ;  /* 0x0000001eb8027c12 */ /* 0x000fe2000f8e9607 */
[----:B------:R-:W4:Y:S02]  /*6200*/  SHFL.BFLY PT, R20, R38, 0x1, 0x1f ;  /* 0x0c201f0026147f89 */ /* 0x000f2400000e0000 */
[----:B------:R-:W-:Y:S01]  /*6210*/  IMAD.WIDE.U32 R8, R14, -0x326172a9, RZ ;  /* 0xcd9e8d570e087825 */ /* 0x000fe200078e00ff */
[----:B------:R-:W-:Y:S01]  /*6220*/  LOP3.LUT R5, R6, UR28, R5, 0x96, !PT ;  /* 0x0000001c06057c12 */ /* 0x000fe2000f8e9605 */
[----:B------:R-:W2:Y:S02]  /*6230*/  SHFL.BFLY PT, R19, R36, 0x2, 0x1f ;  /* 0x0c401f0024137f89 */ /* 0x000ea400000e0000 */
[----:B------:R-:W-:Y:S01]  /*6240*/  IMAD.WIDE.U32 R12, R12, -0x326172a9, RZ ;  /* 0xcd9e8d570c0c7825 */ /* 0x000fe200078e00ff */
[----:B------:R-:W-:-:S03]  /*6250*/  LOP3.LUT R7, R188, UR29, R9, 0x96, !PT ;  /* 0x0000001dbc077c12 */ /* 0x000fc6000f8e9609 */
[----:B------:R-:W-:Y:S01]  /*6260*/  IMAD.WIDE.U32 R2, R2, -0x326172a9, RZ ;  /* 0xcd9e8d5702027825 */ /* 0x000fe200078e00ff */
[----:B------:R-:W-:-:S03]  /*6270*/  LOP3.LUT R6, R8, UR17, R13, 0x96, !PT ;  /* 0x0000001108067c12 */ /* 0x000fc6000f8e960d */
[----:B------:R-:W-:Y:S01]  /*6280*/  IMAD.WIDE.U32 R14, R7, -0x2daee0ad, RZ ;  /* 0xd2511f53070e7825 */ /* 0x000fe200078e00ff */
[----:B------:R-:W-:Y:S02]  /*6290*/  LOP3.LUT R8, R16, UR29, R3, 0x96, !PT ;  /* 0x0000001d10087c12 */ /* 0x000fe4000f8e9603 */
[----:B-1----:R-:W-:Y:S01]  /*62a0*/  FMNMX.FTZ R39, R39, R11, !PT ;  /* 0x0000000b27277209 */ /* 0x002fe20007810000 */
[----:B------:R-:W-:Y:S01]  /*62b0*/  IMAD.WIDE.U32 R22, R6, -0x2daee0ad, RZ ;  /* 0xd2511f5306167825 */ /* 0x000fe200078e00ff */
[----:B------:R-:W-:Y:S02]  /*62c0*/  LOP3.LUT R6, R10, UR16, R15, 0x96, !PT ;  /* 0x000000100a067c12 */ /* 0x000fe4000f8e960f */
[----:B---3--:R-:W-:Y:S01]  /*62d0*/  FMNMX.FTZ R0, R0, R18, !PT ;  /* 0x0000001200007209 */ /* 0x008fe20007810000 */
[----:B------:R-:W-:Y:S01]  /*62e0*/  IMAD.WIDE.U32 R8, R8, -0x2daee0ad, RZ ;  /* 0xd2511f5308087825 */ /* 0x000fe200078e00ff */
[----:B------:R-:W-:Y:S01]  /*62f0*/  FSETP.NEU.FTZ.AND P0, PT, R39, -INF , PT ;  /* 0xff8000002700780b */ /* 0x000fe20003f1d000 */
[----:B------:R-:W-:Y:S01]  /*6300*/  STL [R1+0x36c], R39 ;  /* 0x00036c2701007387 */ /* 0x000fe20000100800 */
[----:B----4-:R-:W-:Y:S01]  /*6310*/  FMNMX.FTZ R38, R38, R20, !PT ;  /* 0x0000001426267209 */ /* 0x010fe20007810000 */
[----:B------:R-:W-:Y:S01]  /*6320*/  IMAD.WIDE.U32 R16, R5, -0x326172a9, RZ ;  /* 0xcd9e8d5705107825 */ /* 0x000fe200078e00ff */
[----:B------:R-:W-:-:S03]  /*6330*/  LOP3.LUT R10, R4, UR16, R9, 0x96, !PT ;  /* 0x00000010040a7c12 */ /* 0x000fc6000f8e9609 */
[----:B--2---:R-:W-:Y:S01]  /*6340*/  FMUL.FTZ R4, R39, UR34 ;  /* 0x0000002227047c20 */ /* 0x004fe20008410000 */
[----:B------:R-:W-:Y:S01]  /*6350*/  FMNMX.FTZ R36, R36, R19, !PT ;  /* 0x0000001324247209 */ /* 0x000fe20007810000 */
[----:B------:R-:W1:Y:S01]  /*6360*/  SHFL.BFLY PT, R37, R0, 0x1, 0x1f ;  /* 0x0c201f0000257f89 */ /* 0x000e6200000e0000 */
[----:B------:R-:W-:Y:S01]  /*6370*/  FMUL.FTZ R3, R38, UR34 ;  /* 0x0000002226037c20 */ /* 0x000fe20008410000 */
[----:B------:R-:W-:Y:S01]  /*6380*/  LOP3.LUT R5, R2, UR17, R17, 0x96, !PT ;  /* 0x0000001102057c12 */ /* 0x000fe2000f8e9611 */
[----:B------:R-:W-:Y:S01]  /*6390*/  IMAD.WIDE.U32 R6, R6, -0x326172a9, RZ ;  /* 0xcd9e8d5706067825 */ /* 0x000fe200078e00ff */
[----:B------:R-:W-:Y:S01]  /*63a0*/  FSEL R4, R4, RZ, P0 ;  /* 0x000000ff04047208 */ /* 0x000fe20000000000 */
[----:B------:R-:W2:Y:S01]  /*63b0*/  SHFL.BFLY PT, R9, R36, 0x1, 0x1f ;  /* 0x0c201f0024097f89 */ /* 0x000ea200000e0000 */
[----:B------:R-:W-:Y:S02]  /*63c0*/  FSETP.NEU.FTZ.AND P0, PT, R38, -INF , PT ;  /* 0xff8000002600780b */ /* 0x000fe40003f1d000 */
[----:B------:R-:W-:Y:S01]  /*63d0*/  LOP3.LUT R11, R14, UR14, R23, 0x96, !PT ;  /* 0x0000000e0e0b7c12 */ /* 0x000fe2000f8e9617 */
[----:B------:R-:W-:Y:S01]  /*63e0*/  FFMA.FTZ R2, R40, UR34, -R4 ;  /* 0x0000002228027c23 */ /* 0x000fe20008010804 */
[----:B------:R-:W-:Y:S01]  /*63f0*/  FSEL R3, R3, RZ, P0 ;  /* 0x000000ff03037208 */ /* 0x000fe20000000000 */
[----:B------:R-:W-:Y:S01]  /*6400*/  IMAD.WIDE.U32 R14, R5, -0x2daee0ad, RZ ;  /* 0xd2511f53050e7825 */ /* 0x000fe200078e00ff */
[----:B------:R-:W-:Y:S01]  /*6410*/  LOP3.LUT R12, R12, UR15, R7, 0x96, !PT ;  /* 0x0000000f0c0c7c12 */ /* 0x000fe2000f8e9607 */
[----:B------:R3:W-:Y:S01]  /*6420*/  MUFU.EX2 R59, R2 ;  /* 0x00000002003b7308 */ /* 0x0007e20000000800 */
[----:B------:R-:W-:Y:S01]  /*6430*/  STL [R1+0x370], R38 ;  /* 0x0003702601007387 */ /* 0x000fe20000100800 */
[----:B------:R-:W-:Y:S01]  /*6440*/  IMAD.WIDE.U32 R204, R11, -0x326172a9, RZ ;  /* 0xcd9e8d570bcc7825 */ /* 0x000fe200078e00ff */
[----:B------:R-:W-:-:S03]  /*6450*/  LOP3.LUT R8, R8, UR14, R15, 0x96, !PT ;  /* 0x0000000e08087c12 */ /* 0x000fc6000f8e960f */
[--C-:B------:R-:W-:Y:S01]  /*6460*/  FFMA.FTZ R47, R47, UR34, -R4.reuse ;  /* 0x000000222f2f7c23 */ /* 0x100fe20008010804 */
[----:B------:R-:W-:Y:S01]  /*6470*/  FFMA.FTZ R23, R51, UR34, -R4 ;  /* 0x0000002233177c23 */ /* 0x000fe20008010804 */
[----:B------:R-:W-:Y:S01]  /*6480*/  IMAD.WIDE.U32 R88, R12, -0x2daee0ad, RZ ;  /* 0xd2511f530c587825 */ /* 0x000fe200078e00ff */
[----:B------:R-:W-:-:S03]  /*6490*/  PRMT R5, R204, 0x7772, RZ ;  /* 0x00007772cc057816 */ /* 0x000fc600000000ff */
[----:B------:R-:W-:Y:S01]  /*64a0*/  FFMA.FTZ R233, R48, UR34, -R4 ;  /* 0x0000002230e97c23 */ /* 0x000fe20008010804 */
[----:B------:R-:W-:Y:S01]  /*64b0*/  LOP3.LUT R62, R6, UR13, R205, 0x96, !PT ;  /* 0x0000000d063e7c12 */ /* 0x000fe2000f8e96cd */
[----:B------:R-:W-:Y:S01]  /*64c0*/  IMAD.WIDE.U32 R10, R10, -0x326172a9, RZ ;  /* 0xcd9e8d570a0a7825 */ /* 0x000fe200078e00ff */
[----:B-1----:R-:W-:-:S03]  /*64d0*/  FMNMX.FTZ R37, R0, R37, !PT ;  /* 0x0000002500257209 */ /* 0x002fc60007810000 */
[--C-:B------:R-:W-:Y:S01]  /*64e0*/  FFMA.FTZ R12, R168, UR34, -R3.reuse ;  /* 0x00000022a80c7c23 */ /* 0x100fe20008010803 */
[----:B------:R-:W-:Y:S01]  /*64f0*/  ISETP.GT.U32.AND P2, PT, R5, UR6, PT ;  /* 0x0000000605007c0c */ /* 0x000fe2000bf44070 */
[--C-:B------:R-:W-:Y:S01]  /*6500*/  FFMA.FTZ R13, R166, UR34, -R3.reuse ;  /* 0x00000022a60d7c23 */ /* 0x100fe20008010803 */
[----:B------:R-:W-:Y:S01]  /*6510*/  PRMT R5, R204, 0x7773, RZ ;  /* 0x00007773cc057816 */ /* 0x000fe200000000ff */
[----:B------:R-:W-:Y:S01]  /*6520*/  STL [R1+0x374], R37 ;  /* 0x0003742501007387 */ /* 0x000fe20000100800 */
[--C-:B---3--:R-:W-:Y:S01]  /*6530*/  FFMA.FTZ R2, R49, UR34, -R3.reuse ;  /* 0x0000002231027c23 */ /* 0x108fe20008010803 */
[----:B------:R-:W-:Y:S01]  /*6540*/  PRMT R0, R62, 0x7632, R0 ;  /* 0x000076323e007816 */ /* 0x000fe20000000000 */
[--C-:B------:R-:W-:Y:S01]  /*6550*/  FFMA.FTZ R125, R125, UR34, -R3.reuse ;  /* 0x000000227d7d7c23 */ /* 0x100fe20008010803 */
[----:B------:R-:W-:Y:S01]  /*6560*/  PRMT R6, R204, 0x7771, RZ ;  /* 0x00007771cc067816 */ /* 0x000fe200000000ff */
[----:B------:R1:W-:Y:S01]  /*6570*/  MUFU.EX2 R25, R2 ;  /* 0x0000000200197308 */ /* 0x0003e20000000800 */
[----:B--2---:R-:W-:Y:S01]  /*6580*/  FMNMX.FTZ R36, R36, R9, !PT ;  /* 0x0000000924247209 */ /* 0x004fe20007810000 */
[--C-:B------:R-:W-:Y:S01]  /*6590*/  FFMA.FTZ R9, R171, UR34, -R3.reuse ;  /* 0x00000022ab097c23 */ /* 0x100fe20008010803 */
[----:B------:R-:W-:Y:S01]  /*65a0*/  ISETP.GT.U32.AND P3, PT, R5, UR6, PT ;  /* 0x0000000605007c0c */ /* 0x000fe2000bf64070 */
[--C-:B------:R-:W-:Y:S01]  /*65b0*/  FFMA.FTZ R123, R123, UR34, -R3.reuse ;  /* 0x000000227b7b7c23 */ /* 0x100fe20008010803 */
[----:B------:R-:W-:Y:S01]  /*65c0*/  FSETP.NEU.FTZ.AND P0, PT, R37, -INF , PT ;  /* 0xff8000002500780b */ /* 0x000fe20003f1d000 */
[----:B------:R-:W-:Y:S01]  /*65d0*/  STL [R1+0x378], R36 ;  /* 0x0003782401007387 */ /* 0x000fe20000100800 */
[----:B------:R-:W-:Y:S01]  /*65e0*/  LOP3.LUT R5, R0, 0xff, RZ, 0xc0, !PT ;  /* 0x000000ff00057812 */ /* 0x000fe200078ec0ff */
[--C-:B------:R-:W-:Y:S01]  /*65f0*/  FFMA.FTZ R0, R43, UR34, -R4.reuse ;  /* 0x000000222b007c23 */ /* 0x100fe20008010804 */
[----:B------:R-:W-:Y:S01]  /*6600*/  ISETP.GT.U32.AND P1, PT, R6, UR6, PT ;  /* 0x0000000606007c0c */ /* 0x000fe2000bf24070 */
[C---:B------:R-:W-:Y:S01]  /*6610*/  FMUL.FTZ R6, R36.reuse, UR34 ;  /* 0x0000002224067c20 */ /* 0x040fe20008410000 */
[----:B------:R-:W-:Y:S01]  /*6620*/  FSETP.NEU.FTZ.AND P5, PT, R36, -INF , PT ;  /* 0xff8000002400780b */ /* 0x000fe20003fbd000 */
[----:B------:R2:W-:Y:S01]  /*6630*/  MUFU.EX2 R71, R0 ;  /* 0x0000000000477308 */ /* 0x0005e20000000800 */
[----:B------:R-:W-:Y:S01]  /*6640*/  PRMT R7, R204, 0x7770, RZ ;  /* 0x00007770cc077816 */ /* 0x000fe200000000ff */
[----:B------:R-:W-:Y:S01]  /*6650*/  FFMA.FTZ R116, R116, UR34, -R3 ;  /* 0x0000002274747c23 */ /* 0x000fe20008010803 */
[----:B------:R-:W-:Y:S01]  /*6660*/  LOP3.LUT R97, R22, UR7, R89, 0x96, !PT ;  /* 0x0000000716617c12 */ /* 0x000fe2000f8e9659 */
[--C-:B------:R-:W-:Y:S01]  /*6670*/  FFMA.FTZ R111, R111, UR34, -R3.reuse ;  /* 0x000000226f6f7c23 */ /* 0x100fe20008010803 */
[----:B-1----:R-:W-:Y:S01]  /*6680*/  FFMA.FTZ R2, R69, UR34, -R3 ;  /* 0x0000002245027c23 */ /* 0x002fe20008010803 */
[----:B------:R-:W-:Y:S01]  /*6690*/  ISETP.LE.U32.AND P4, PT, R7, UR6, PT ;  /* 0x0000000607007c0c */ /* 0x000fe2000bf83070 */
[--C-:B------:R-:W-:Y:S01]  /*66a0*/  FFMA.FTZ R7, R41, UR34, -R4.reuse ;  /* 0x0000002229077c23 */ /* 0x100fe20008010804 */
[----:B------:R-:W-:Y:S01]  /*66b0*/  LOP3.LUT R16, R16, UR15, R11, 0x96, !PT ;  /* 0x0000000f10107c12 */ /* 0x000fe2000f8e960b */
[----:B------:R1:W3:Y:S01]  /*66c0*/  MUFU.EX2 R26, R2 ;  /* 0x00000002001a7308 */ /* 0x0002e20000000800 */
[--C-:B------:R-:W-:Y:S01]  /*66d0*/  FFMA.FTZ R11, R108, UR34, -R4.reuse ;  /* 0x000000226c0b7c23 */ /* 0x100fe20008010804 */
[--C-:B------:R-:W-:Y:S01]  /*66e0*/  FFMA.FTZ R108, R73, UR34, -R4.reuse ;  /* 0x00000022496c7c23 */ /* 0x100fe20008010804 */
[----:B------:R-:W-:Y:S01]  /*66f0*/  FFMA.FTZ R73, R58, UR34, -R4 ;  /* 0x000000223a497c23 */ /* 0x000fe20008010804 */
[----:B------:R-:W-:-:S04]  /*6700*/  IMAD.WIDE.U32 R98, R16, -0x2daee0ad, RZ ;  /* 0xd2511f5310627825 */ /* 0x000fc800078e00ff */
[--C-:B------:R-:W-:Y:S01]  /*6710*/  FFMA.FTZ R96, R96, UR34, -R3.reuse ;  /* 0x0000002260607c23 */ /* 0x100fe20008010803 */
[--C-:B------:R-:W-:Y:S01]  /*6720*/  FFMA.FTZ R243, R91, UR34, -R3.reuse ;  /* 0x000000225bf37c23 */ /* 0x100fe20008010803 */
[----:B------:R-:W-:Y:S01]  /*6730*/  FFMA.FTZ R242, R90, UR34, -R3 ;  /* 0x000000225af27c23 */ /* 0x000fe20008010803 */
[----:B--2---:R-:W-:Y:S01]  /*6740*/  FSEL R0, R6, RZ, P5 ;  /* 0x000000ff06007208 */ /* 0x004fe20002800000 */
[----:B------:R-:W-:Y:S01]  /*6750*/  MUFU.EX2 R78, R7 ;  /* 0x00000007004e7308 */ /* 0x000fe20000000800 */
[----:B------:R-:W-:Y:S01]  /*6760*/  LOP3.LUT R95, R14, UR7, R99, 0x96, !PT ;  /* 0x000000070e5f7c12 */ /* 0x000fe2000f8e9663 */
[----:B------:R-:W-:Y:S01]  /*6770*/  FFMA.FTZ R99, R67, UR34, -R4 ;  /* 0x0000002243637c23 */ /* 0x000fe20008010804 */
[--C-:B------:R-:W-:Y:S01]  /*6780*/  FFMA.FTZ R251, R82, UR34, -R3.reuse ;  /* 0x0000002252fb7c23 */ /* 0x100fe20008010803 */
[--C-:B------:R-:W-:Y:S01]  /*6790*/  FFMA.FTZ R250, R81, UR34, -R3.reuse ;  /* 0x0000002251fa7c23 */ /* 0x100fe20008010803 */
[----:B------:R-:W-:Y:S01]  /*67a0*/  FFMA.FTZ R237, R52, UR34, -R3 ;  /* 0x0000002234ed7c23 */ /* 0x000fe20008010803 */
[----:B------:R-:W-:-:S02]  /*67b0*/  IMAD.MOV.U32 R91, RZ, RZ, R23 ;  /* 0x000000ffff5b7224 */ /* 0x000fc400078e0017 */
[----:B------:R-:W-:Y:S01]  /*67c0*/  FFMA.FTZ R48, R153, UR34, -R0 ;  /* 0x0000002299307c23 */ /* 0x000fe20008010800 */
[----:B-1----:R-:W-:Y:S01]  /*67d0*/  FFMA.FTZ R2, R42, UR34, -R4 ;  /* 0x000000222a027c23 */ /* 0x002fe20008010804 */
[----:B---3--:R-:W-:Y:S01]  /*67e0*/  F2FP.BF16.F32.PACK_AB R6, R26, R25 ;  /* 0x000000191a06723e */ /* 0x008fe200000010ff */
[----:B------:R-:W-:Y:S01]  /*67f0*/  IMAD.WIDE.U32 R42, R8, -0x326172a9, RZ ;  /* 0xcd9e8d57082a7825 */ /* 0x000fe200078e00ff */
[----:B------:R-:W-:Y:S01]  /*6800*/  LOP3.LUT R8, R97, 0xffff, RZ, 0xc0, !PT ;  /* 0x0000ffff61087812 */ /* 0x000fe200078ec0ff */
[----:B------:R1:W2:Y:S01]  /*6810*/  MUFU.EX2 R49, R2 ;  /* 0x0000000200317308 */ /* 0x0002a20000000800 */
[C---:B------:R-:W-:Y:S01]  /*6820*/  PRMT R241, R6.reuse, 0x7610, R241 ;  /* 0x0000761006f17816 */ /* 0x040fe200000000f1 */
[--C-:B------:R-:W-:Y:S01]  /*6830*/  FFMA.FTZ R81, R137, UR34, -R0.reuse ;  /* 0x0000002289517c23 */ /* 0x100fe20008010800 */
[----:B------:R-:W-:Y:S01]  /*6840*/  PRMT R215, R6, 0x7632, R215 ;  /* 0x0000763206d77816 */ /* 0x000fe200000000d7 */
[----:B------:R-:W-:Y:S01]  /*6850*/  FFMA.FTZ R6, R65, UR34, -R3 ;  /* 0x0000002241067c23 */ /* 0x000fe20008010803 */
[----:B------:R-:W-:Y:S01]  /*6860*/  LOP3.LUT R60, R10, UR13, R43, 0x96, !PT ;  /* 0x0000000d0a3c7c12 */ /* 0x000fe2000f8e962b */
[----:B------:R-:W-:Y:S01]  /*6870*/  FFMA.FTZ R10, R175, UR34, -R3 ;  /* 0x00000022af0a7c23 */ /* 0x000fe20008010803 */
[----:B------:R-:W-:Y:S01]  /*6880*/  PRMT R18, R241, 0x5410, R215 ;  /* 0x00005410f1127816 */ /* 0x000fe200000000d7 */
[--C-:B------:R-:W-:Y:S01]  /*6890*/  FFMA.FTZ R127, R127, UR34, -R0.reuse ;  /* 0x000000227f7f7c23 */ /* 0x100fe20008010800 */
[----:B------:R-:W-:Y:S01]  /*68a0*/  FFMA.FTZ R124, R124, UR34, -R0 ;  /* 0x000000227c7c7c23 */ /* 0x000fe20008010800 */
[----:B-1----:R-:W-:-:S05]  /*68b0*/  FMUL.FTZ R2, R37, UR34 ;  /* 0x0000002225027c20 */ /* 0x002fca0008410000 */
[----:B------:R-:W-:Y:S02]  /*68c0*/  FSEL R2, R2, RZ, P0 ;  /* 0x000000ff02027208 */ /* 0x000fe40000000000 */
[----:B------:R-:W-:Y:S02]  /*68d0*/  ISETP.LE.U32.AND P0, PT, R5, UR6, PT ;  /* 0x0000000605007c0c */ /* 0x000fe4000bf03070 */
[----:B------:R-:W-:Y:S01]  /*68e0*/  SHF.R.U32.HI R5, RZ, 0x18, R62 ;  /* 0x00000018ff057819 */ /* 0x000fe2000001163e */
[--C-:B------:R-:W-:Y:S01]  /*68f0*/  FFMA.FTZ R16, R201, UR34, -R2.reuse ;  /* 0x00000022c9107c23 */ /* 0x100fe20008010802 */
[--C-:B------:R-:W-:Y:S01]  /*6900*/  FFMA.FTZ R19, R173, UR34, -R2.reuse ;  /* 0x00000022ad137c23 */ /* 0x100fe20008010802 */
[--C-:B------:R-:W-:Y:S01]  /*6910*/  FFMA.FTZ R51, R135, UR34, -R2.reuse ;  /* 0x0000002287337c23 */ /* 0x100fe20008010802 */
[----:B------:R-:W-:Y:S01]  /*6920*/  ISETP.LE.U32.AND P5, PT, R5, UR6, PT ;  /* 0x0000000605007c0c */ /* 0x000fe2000bfa3070 */
[----:B------:R-:W-:Y:S01]  /*6930*/  FFMA.FTZ R5, R64, UR34, -R3 ;  /* 0x0000002240057c23 */ /* 0x000fe20008010803 */
[--C-:B------:R-:W-:Y:S01]  /*6940*/  FFMA.FTZ R52, R133, UR34, -R2.reuse ;  /* 0x0000002285347c23 */ /* 0x100fe20008010802 */
[--C-:B------:R-:W-:Y:S01]  /*6950*/  FFMA.FTZ R58, R130, UR34, -R2.reuse ;  /* 0x00000022823a7c23 */ /* 0x100fe20008010802 */
[--C-:B------:R-:W-:Y:S01]  /*6960*/  FFMA.FTZ R15, R183, UR34, -R2.reuse ;  /* 0x00000022b70f7c23 */ /* 0x100fe20008010802 */
[----:B------:R1:W-:Y:S01]  /*6970*/  MUFU.EX2 R41, R5 ;  /* 0x0000000500297308 */ /* 0x0003e20000000800 */
[----:B------:R-:W-:Y:S01]  /*6980*/  FFMA.FTZ R20, R178, UR34, -R2 ;  /* 0x00000022b2147c23 */ /* 0x000fe20008010802 */
[----:B------:R-:W-:-:S02]  /*6990*/  @!P0 HFMA2.BF16_V2 R53, -RZ.H0_H0, RZ.H0_H0, -R241.H0_H0 ;  /* 0x200000ffff358231 */ /* 0x000fc400003409f1 */
[--C-:B------:R-:W-:Y:S01]  /*69a0*/  FFMA.FTZ R14, R167, UR34, -R2.reuse ;  /* 0x00000022a70e7c23 */ /* 0x100fe20008010802 */
[--C-:B------:R-:W-:Y:S01]  /*69b0*/  FFMA.FTZ R67, R126, UR34, -R2.reuse ;  /* 0x000000227e437c23 */ /* 0x100fe20008010802 */
[--C-:B------:R-:W-:Y:S01]  /*69c0*/  FFMA.FTZ R82, R119, UR34, -R2.reuse ;  /* 0x0000002277527c23 */ /* 0x100fe20008010802 */
[--C-:B------:R-:W-:Y:S01]  /*69d0*/  FFMA.FTZ R130, R102, UR34, -R2.reuse ;  /* 0x0000002266827c23 */ /* 0x100fe20008010802 */
[----:B------:R-:W-:Y:S01]  /*69e0*/  @!P0 PRMT R241, R53, 0x5410, RZ ;  /* 0x0000541035f18816 */ /* 0x000fe200000000ff */
[----:B------:R-:W-:Y:S01]  /*69f0*/  @!P5 HFMA2.BF16_V2 R80, -RZ.H0_H0, RZ.H0_H0, -R215.H0_H0 ;  /* 0x200000ffff50d231 */ /* 0x000fe200003409d7 */
[----:B------:R3:W4:Y:S01]  /*6a00*/  MUFU.EX2 R53, R6 ;  /* 0x0000000600357308 */ /* 0x0007220000000800 */
[--C-:B------:R-:W-:Y:S01]  /*6a10*/  FFMA.FTZ R133, R100, UR34, -R2.reuse ;  /* 0x0000002264857c23 */ /* 0x100fe20008010802 */
[--C-:B------:R-:W-:Y:S01]  /*6a20*/  FFMA.FTZ R135, R94, UR34, -R2.reuse ;  /* 0x000000225e877c23 */ /* 0x100fe20008010802 */
[--C-:B------:R-:W-:Y:S01]  /*6a30*/  FFMA.FTZ R173, R87, UR34, -R2.reuse ;  /* 0x0000002257ad7c23 */ /* 0x100fe20008010802 */
[----:B------:R-:W-:Y:S01]  /*6a40*/  @!P5 PRMT R215, R80, 0x5410, RZ ;  /* 0x0000541050d7d816 */ /* 0x000fe200000000ff */
[----:B------:R-:W-:Y:S01]  /*6a50*/  FFMA.FTZ R175, R84, UR34, -R2 ;  /* 0x0000002254af7c23 */ /* 0x000fe20008010802 */
[--C-:B------:R-:W-:Y:S01]  /*6a60*/  FFMA.FTZ R84, R131, UR34, -R0.reuse ;  /* 0x0000002283547c23 */ /* 0x100fe20008010800 */
[--C-:B------:R-:W-:Y:S01]  /*6a70*/  FFMA.FTZ R126, R120, UR34, -R0.reuse ;  /* 0x00000022787e7c23 */ /* 0x100fe20008010800 */
[----:B-1----:R-:W-:Y:S01]  /*6a80*/  PRMT R5, R42, 0x7771, RZ ;  /* 0x000077712a057816 */ /* 0x002fe200000000ff */
[----:B------:R-:W-:Y:S01]  /*6a90*/  MUFU.EX2 R87, R9 ;  /* 0x0000000900577308 */ /* 0x000fe20000000800 */
[----:B------:R-:W-:-:S02]  /*6aa0*/  FFMA.FTZ R131, R57, UR34, -R0 ;  /* 0x0000002239837c23 */ /* 0x000fc40008010800 */
[----:B------:R-:W-:Y:S02]  /*6ab0*/  ISETP.GT.U32.AND P0, PT, R5, UR6, PT ;  /* 0x0000000605007c0c */ /* 0x000fe4000bf04070 */
[----:B--2---:R-:W-:Y:S01]  /*6ac0*/  F2FP.BF16.F32.PACK_AB R5, R49, R59 ;  /* 0x0000003b3105723e */ /* 0x004fe200000010ff */
[----:B---3--:R-:W-:-:S03]  /*6ad0*/  FFMA.FTZ R6, R46, UR34, -R4 ;  /* 0x000000222e067c23 */ /* 0x008fc60008010804 */
[C---:B------:R-:W-:Y:S01]  /*6ae0*/  PRMT R207, R5.reuse, 0x7610, R207 ;  /* 0x0000761005cf7816 */ /* 0x040fe200000000cf */
[----:B------:R1:W-:Y:S01]  /*6af0*/  MUFU.EX2 R100, R12 ;  /* 0x0000000c00647308 */ /* 0x0003e20000000800 */
[----:B------:R-:W-:Y:S02]  /*6b00*/  PRMT R206, R5, 0x7632, R206 ;  /* 0x0000763205ce7816 */ /* 0x000fe400000000ce */
[----:B------:R-:W-:Y:S01]  /*6b10*/  PRMT R5, R88, 0x7770, RZ ;  /* 0x0000777058057816 */ /* 0x000fe200000000ff */
[----:B------:R-:W-:Y:S01]  /*6b20*/  @!P4 HFMA2.BF16_V2 R138, -RZ.H0_H0, RZ.H0_H0, -R207.H0_H0 ;  /* 0x200000ffff8ac231 */ /* 0x000fe200003409cf */
[----:B------:R-:W-:Y:S01]  /*6b30*/  PRMT R28, R207, 0x5410, R206 ;  /* 0x00005410cf1c7816 */ /* 0x000fe200000000ce */
[----:B------:R-:W-:Y:S01]  /*6b40*/  @P1 HFMA2.BF16_V2 R54, -RZ.H0_H0, RZ.H0_H0, -R206.H0_H0 ;  /* 0x200000ffff361231 */ /* 0x000fe200003409ce */
[----:B------:R-:W-:Y:S01]  /*6b50*/  ISETP.LE.U32.AND P5, PT, R5, UR6, PT ;  /* 0x0000000605007c0c */ /* 0x000fe2000bfa3070 */
[----:B------:R2:W-:Y:S01]  /*6b60*/  MUFU.EX2 R69, R6 ;  /* 0x0000000600457308 */ /* 0x0005e20000000800 */
[----:B------:R-:W-:-:S02]  /*6b70*/  LOP3.LUT R5, R97, 0xff, RZ, 0xc0, !PT ;  /* 0x000000ff61057812 */ /* 0x000fc400078ec0ff */
[----:B------:R-:W-:Y:S02]  /*6b80*/  @!P4 PRMT R207, R138, 0x5410, RZ ;  /* 0x000054108acfc816 */ /* 0x000fe400000000ff */
[----:B------:R-:W-:Y:S02]  /*6b90*/  ISETP.LE.U32.AND P4, PT, R5, UR6, PT ;  /* 0x0000000605007c0c */ /* 0x000fe4000bf83070 */
[----:B------:R-:W-:Y:S01]  /*6ba0*/  PRMT R5, R97, 0x7632, R5 ;  /* 0x0000763261057816 */ /* 0x000fe20000000005 */
[----:B------:R3:W-:Y:S01]  /*6bb0*/  MUFU.EX2 R94, R13 ;  /* 0x0000000d005e7308 */ /* 0x0007e20000000800 */
[----:B----4-:R-:W-:Y:S01]  /*6bc0*/  F2FP.BF16.F32.PACK_AB R7, R53, R41 ;  /* 0x000000293507723e */ /* 0x010fe200000010ff */
[----:B-1----:R-:W-:Y:S01]  /*6bd0*/  FFMA.FTZ R12, R229, UR34, -R0 ;  /* 0x00000022e50c7c23 */ /* 0x002fe20008010800 */
[----:B------:R-:W-:Y:S02]  /*6be0*/  @P1 PRMT R206, R54, 0x5410, RZ ;  /* 0x0000541036ce1816 */ /* 0x000fe400000000ff */
[----:B------:R-:W-:-:S02]  /*6bf0*/  LOP3.LUT R5, R5, 0xff, RZ, 0xc0, !PT ;  /* 0x000000ff05057812 */ /* 0x000fc400078ec0ff */
[----:B------:R-:W-:Y:S01]  /*6c00*/  PRMT R240, R7, 0x7610, R240 ;  /* 0x0000761007f07816 */ /* 0x000fe200000000f0 */
[----:B------:R1:W-:Y:S01]  /*6c10*/  STL.64 [R1+0x3a8], R206 ;  /* 0x0003a8ce01007387 */ /* 0x0003e20000100a00 */
[--C-:B--2---:R-:W-:Y:S01]  /*6c20*/  FFMA.FTZ R6, R45, UR34, -R4.reuse ;  /* 0x000000222d067c23 */ /* 0x104fe20008010804 */
[----:B------:R-:W-:Y:S01]  /*6c30*/  ISETP.LE.U32.AND P1, PT, R5, UR6, PT ;  /* 0x0000000605007c0c */ /* 0x000fe2000bf23070 */
[----:B------:R-:W-:Y:S01]  /*6c40*/  FFMA.FTZ R45, R72, UR34, -R4 ;  /* 0x00000022482d7c23 */ /* 0x000fe20008010804 */
[----:B------:R-:W-:Y:S01]  /*6c50*/  SHF.R.U32.HI R5, RZ, 0x8, R8 ;  /* 0x00000008ff057819 */ /* 0x000fe20000011608 */
[----:B------:R2:W-:Y:S01]  /*6c60*/  MUFU.EX2 R80, R6 ;  /* 0x0000000600507308 */ /* 0x0005e20000000800 */
[----:B------:R-:W-:Y:S01]  /*6c70*/  PRMT R239, R7, 0x7632, R239 ;  /* 0x0000763207ef7816 */ /* 0x000fe200000000ef */
[----:B------:R-:W-:Y:S01]  /*6c80*/  @P2 HFMA2.BF16_V2 R146, -RZ.H0_H0, RZ.H0_H0, -R240.H0_H0 ;  /* 0x200000ffff922231 */ /* 0x000fe200003409f0 */
[----:B------:R-:W-:Y:S01]  /*6c90*/  LOP3.LUT R5, R5, 0xffff, RZ, 0xc0, !PT ;  /* 0x0000ffff05057812 */ /* 0x000fe200078ec0ff */
[----:B------:R-:W-:Y:S01]  /*6ca0*/  FFMA.FTZ R72, R56, UR34, -R4 ;  /* 0x0000002238487c23 */ /* 0x000fe20008010804 */
[----:B------:R-:W-:Y:S01]  /*6cb0*/  PRMT R30, R240, 0x5410, R239 ;  /* 0x00005410f01e7816 */ /* 0x000fe200000000ef */
[----:B------:R-:W-:Y:S01]  /*6cc0*/  @P3 HFMA2.BF16_V2 R147, -RZ.H0_H0, RZ.H0_H0, -R239.H0_H0 ;  /* 0x200000ffff933231 */ /* 0x000fe200003409ef */
[----:B------:R-:W-:Y:S01]  /*6cd0*/  @P2 PRMT R240, R146, 0x5410, RZ ;  /* 0x0000541092f02816 */ /* 0x000fe200000000ff */
[----:B------:R-:W-:Y:S01]  /*6ce0*/  FFMA.FTZ R8, R182, UR34, -R3 ;  /* 0x00000022b6087c23 */ /* 0x000fe20008010803 */
[----:B------:R-:W-:Y:S01]  /*6cf0*/  ISETP.LE.U32.AND P2, PT, R5, UR6, PT ;  /* 0x0000000605007c0c */ /* 0x000fe2000bf43070 */
[--C-:B---3--:R-:W-:Y:S01]  /*6d00*/  FFMA.FTZ R13, R228, UR34, -R0.reuse ;  /* 0x00000022e40d7c23 */ /* 0x108fe20008010800 */
[----:B------:R-:W-:Y:S01]  /*6d10*/  F2FP.BF16.F32.PACK_AB R7, R78, R71 ;  /* 0x000000474e07723e */ /* 0x000fe200000010ff */
[----:B------:R-:W-:Y:S01]  /*6d20*/  FFMA.FTZ R56, R144, UR34, -R0 ;  /* 0x0000002290387c23 */ /* 0x000fe20008010800 */
[----:B------:R-:W-:Y:S01]  /*6d30*/  PRMT R5, R88, 0x7771, RZ ;  /* 0x0000777158057816 */ /* 0x000fe200000000ff */
[----:B------:R-:W-:Y:S01]  /*6d40*/  MUFU.EX2 R120, R19 ;  /* 0x0000001300787308 */ /* 0x000fe20000000800 */
[----:B------:R-:W-:Y:S01]  /*6d50*/  PRMT R213, R7, 0x7610, R213 ;  /* 0x0000761007d57816 */ /* 0x000fe200000000d5 */
[----:B--2---:R-:W-:Y:S01]  /*6d60*/  FFMA.FTZ R6, R83, UR34, -R3 ;  /* 0x0000002253067c23 */ /* 0x004fe20008010803 */
[----:B------:R-:W-:-:S02]  /*6d70*/  @P3 PRMT R239, R147, 0x5410, RZ ;  /* 0x0000541093ef3816 */ /* 0x000fc400000000ff */
[----:B------:R-:W-:Y:S01]  /*6d80*/  PRMT R210, R7, 0x7632, R210 ;  /* 0x0000763207d27816 */ /* 0x000fe200000000d2 */
[----:B------:R-:W-:Y:S02]  /*6d90*/  @!P4 HFMA2.BF16_V2 R148, -RZ.H0_H0, RZ.H0_H0, -R213.H0_H0 ;  /* 0x200000ffff94c231 */ /* 0x000fe400003409d5 */
[----:B------:R2:W-:Y:S01]  /*6da0*/  MUFU.EX2 R54, R6 ;  /* 0x0000000600367308 */ /* 0x0005e20000000800 */
[----:B------:R-:W-:Y:S01]  /*6db0*/  ISETP.GT.U32.AND P3, PT, R5, UR6, PT ;  /* 0x0000000605007c0c */ /* 0x000fe2000bf64070 */
[----:B-1----:R-:W-:Y:S01]  /*6dc0*/  FFMA.FTZ R206, R33, UR34, -R4 ;  /* 0x0000002221ce7c23 */ /* 0x002fe20008010804 */
[----:B------:R-:W-:Y:S01]  /*6dd0*/  SHF.R.U32.HI R7, RZ, 0x18, R97 ;  /* 0x00000018ff077819 */ /* 0x000fe20000011661 */
[----:B------:R-:W-:Y:S01]  /*6de0*/  @!P2 HFMA2.BF16_V2 R149, -RZ.H0_H0, RZ.H0_H0, -R210.H0_H0 ;  /* 0x200000ffff95a231 */ /* 0x000fe200003409d2 */
[----:B------:R-:W-:Y:S02]  /*6df0*/  PRMT R219, R213, 0x5410, R210 ;  /* 0x00005410d5db7816 */ /* 0x000fe400000000d2 */
[----:B------:R-:W-:-:S02]  /*6e00*/  @!P4 PRMT R213, R148, 0x5410, RZ ;  /* 0x0000541094d5c816 */ /* 0x000fc400000000ff */
[----:B------:R-:W-:Y:S01]  /*6e10*/  ISETP.LE.U32.AND P4, PT, R7, UR6, PT ;  /* 0x0000000607007c0c */ /* 0x000fe2000bf83070 */
[--C-:B------:R-:W-:Y:S01]  /*6e20*/  FFMA.FTZ R7, R86, UR34, -R3.reuse ;  /* 0x0000002256077c23 */ /* 0x100fe20008010803 */
[----:B------:R-:W-:Y:S01]  /*6e30*/  @!P2 PRMT R210, R149, 0x5410, RZ ;  /* 0x0000541095d2a816 */ /* 0x000fe200000000ff */
[----:B------:R-:W-:Y:S01]  /*6e40*/  FFMA.FTZ R86, R110, UR34, -R2 ;  /* 0x000000226e567c23 */ /* 0x000fe20008010802 */
[----:B------:R-:W-:Y:S01]  /*6e50*/  FFMA.FTZ R110, R113, UR34, -R0 ;  /* 0x00000022716e7c23 */ /* 0x000fe20008010800 */
[--C-:B--2---:R-:W-:Y:S01]  /*6e60*/  FFMA.FTZ R6, R85, UR34, -R3.reuse ;  /* 0x0000002255067c23 */ /* 0x104fe20008010803 */
[----:B------:R-:W-:Y:S01]  /*6e70*/  FFMA.FTZ R85, R68, UR34, -R4 ;  /* 0x0000002244557c23 */ /* 0x000fe20008010804 */
[----:B------:R-:W-:Y:S02]  /*6e80*/  FFMA.FTZ R68, R139, UR34, -R0 ;  /* 0x000000228b447c23 */ /* 0x000fe40008010800 */
[----:B------:R1:W2:Y:S02]  /*6e90*/  MUFU.EX2 R64, R6 ;  /* 0x0000000600407308 */ /* 0x0002a40000000800 */
[----:B-1----:R-:W-:Y:S01]  /*6ea0*/  FFMA.FTZ R6, R70, UR34, -R3 ;  /* 0x0000002246067c23 */ /* 0x002fe20008010803 */
[----:B--2---:R-:W-:-:S05]  /*6eb0*/  F2FP.BF16.F32.PACK_AB R5, R64, R54 ;  /* 0x000000364005723e */ /* 0x004fca00000010ff */
[----:B------:R1:W-:Y:S01]  /*6ec0*/  MUFU.EX2 R70, R7 ;  /* 0x0000000700467308 */ /* 0x0003e20000000800 */
[C---:B------:R-:W-:Y:S02]  /*6ed0*/  PRMT R208, R5.reuse, 0x7610, R208 ;  /* 0x0000761005d07816 */ /* 0x040fe400000000d0 */
[----:B------:R-:W-:Y:S02]  /*6ee0*/  PRMT R209, R5, 0x7632, R209 ;  /* 0x0000763205d17816 */ /* 0x000fe400000000d1 */
[----:B------:R-:W-:-:S03]  /*6ef0*/  PRMT R5, R88, 0x7772, RZ ;  /* 0x0000777258057816 */ /* 0x000fc600000000ff */
[----:B------:R2:W-:Y:S01]  /*6f00*/  MUFU.EX2 R65, R6 ;  /* 0x0000000600417308 */ /* 0x0005e20000000800 */
[----:B------:R-:W-:Y:S01]  /*6f10*/  @!P1 HFMA2.BF16_V2 R150, -RZ.H0_H0, RZ.H0_H0, -R208.H0_H0 ;  /* 0x200000ffff969231 */ /* 0x000fe200003409d0 */
[----:B------:R-:W-:Y:S01]  /*6f20*/  PRMT R226, R208, 0x5410, R209 ;  /* 0x00005410d0e27816 */ /* 0x000fe200000000d1 */
[----:B------:R-:W-:Y:S01]  /*6f30*/  @!P4 HFMA2.BF16_V2 R151, -RZ.H0_H0, RZ.H0_H0, -R209.H0_H0 ;  /* 0x200000ffff97c231 */ /* 0x000fe200003409d1 */
[----:B------:R-:W-:Y:S02]  /*6f40*/  ISETP.GT.U32.AND P2, PT, R5, UR6, PT ;  /* 0x0000000605007c0c */ /* 0x000fe4000bf44070 */
[----:B------:R-:W-:Y:S02]  /*6f50*/  @!P1 PRMT R208, R150, 0x5410, RZ ;  /* 0x0000541096d09816 */ /* 0x000fe400000000ff */
[----:B------:R-:W-:Y:S02]  /*6f60*/  @!P4 PRMT R209, R151, 0x5410, RZ ;  /* 0x0000541097d1c816 */ /* 0x000fe400000000ff */
[----:B-1----:R-:W-:Y:S01]  /*6f70*/  F2FP.BF16.F32.PACK_AB R7, R80, R69 ;  /* 0x000000455007723e */ /* 0x002fe200000010ff */
[----:B------:R-:W-:Y:S03]  /*6f80*/  STL [R1+0x394], R208 ;  /* 0x000394d001007387 */ /* 0x000fe60000100800 */
[----:B------:R-:W-:-:S02]  /*6f90*/  PRMT R238, R7, 0x7610, R238 ;  /* 0x0000761007ee7816 */ /* 0x000fc400000000ee */
[----:B------:R-:W-:Y:S01]  /*6fa0*/  PRMT R212, R7, 0x7632, R212 ;  /* 0x0000763207d47816 */ /* 0x000fe200000000d4 */
[----:B--2---:R-:W-:Y:S01]  /*6fb0*/  FFMA.FTZ R6, R106, UR34, -R2 ;  /* 0x000000226a067c23 */ /* 0x004fe20008010802 */
[----:B------:R-:W-:Y:S01]  /*6fc0*/  FFMA.FTZ R7, R118, UR34, -R4 ;  /* 0x0000002276077c23 */ /* 0x000fe20008010804 */
[----:B------:R-:W-:Y:S01]  /*6fd0*/  @!P5 HFMA2.BF16_V2 R154, -RZ.H0_H0, RZ.H0_H0, -R238.H0_H0 ;  /* 0x200000ffff9ad231 */ /* 0x000fe200003409ee */
[----:B------:R-:W-:Y:S01]  /*6fe0*/  PRMT R186, R238, 0x5410, R212 ;  /* 0x00005410eeba7816 */ /* 0x000fe200000000d4 */
[----:B------:R1:W-:Y:S01]  /*6ff0*/  MUFU.EX2 R27, R6 ;  /* 0x00000006001b7308 */ /* 0x0003e20000000800 */
[----:B------:R-:W-:Y:S02]  /*7000*/  @P3 HFMA2.BF16_V2 R159, -RZ.H0_H0, RZ.H0_H0, -R212.H0_H0 ;  /* 0x200000ffff9f3231 */ /* 0x000fe400003409d4 */
[----:B------:R-:W-:Y:S01]  /*7010*/  FFMA.FTZ R106, R79, UR34, -R4 ;  /* 0x000000224f6a7c23 */ /* 0x000fe20008010804 */
[----:B------:R-:W-:Y:S01]  /*7020*/  @!P5 PRMT R238, R154, 0x5410, RZ ;  /* 0x000054109aeed816 */ /* 0x000fe200000000ff */
[----:B------:R-:W-:Y:S01]  /*7030*/  FFMA.FTZ R79, R122, UR34, -R2 ;  /* 0x000000227a4f7c23 */ /* 0x000fe20008010802 */
[----:B------:R-:W-:-:S03]  /*7040*/  @P3 PRMT R212, R159, 0x5410, RZ ;  /* 0x000054109fd43816 */ /* 0x000fc600000000ff */
[----:B------:R-:W-:Y:S01]  /*7050*/  STL [R1+0x390], R238 ;  /* 0x000390ee01007387 */ /* 0x000fe20000100800 */
[----:B------:R2:W-:Y:S03]  /*7060*/  MUFU.EX2 R146, R7 ;  /* 0x0000000700927308 */ /* 0x0005e60000000800 */
[----:B------:R3:W-:Y:S01]  /*7070*/  STL [R1+0x38c], R212 ;  /* 0x00038cd401007387 */ /* 0x0007e20000100800 */
[----:B-1----:R-:W-:Y:S01]  /*7080*/  FFMA.FTZ R6, R103, UR34, -R2 ;  /* 0x0000002267067c23 */ /* 0x002fe20008010802 */
[----:B------:R-:W-:-:S03]  /*7090*/  FFMA.FTZ R103, R76, UR34, -R4 ;  /* 0x000000224c677c23 */ /* 0x000fc60008010804 */
[----:B------:R1:W4:Y:S01]  /*70a0*/  MUFU.EX2 R43, R6 ;  /* 0x00000006002b7308 */ /* 0x0003220000000800 */
[----:B--2---:R-:W-:-:S07]  /*70b0*/  FFMA.FTZ R7, R187, UR34, -R3 ;  /* 0x00000022bb077c23 */ /* 0x004fce0008010803 */
[----:B------:R2:W-:Y:S01]  /*70c0*/  MUFU.EX2 R168, R7 ;  /* 0x0000000700a87308 */ /* 0x0005e20000000800 */
[----:B---3--:R-:W-:Y:S01]  /*70d0*/  FFMA.FTZ R212, R77, UR34, -R3 ;  /* 0x000000224dd47c23 */ /* 0x008fe20008010803 */
[----:B-1----:R-:W-:Y:S01]  /*70e0*/  IMAD.MOV.U32 R6, RZ, RZ, R42 ;  /* 0x000000ffff067224 */ /* 0x002fe200078e002a */
[----:B----4-:R-:W-:-:S04]  /*70f0*/  F2FP.BF16.F32.PACK_AB R22, R43, R27 ;  /* 0x0000001b2b16723e */ /* 0x010fc800000010ff */
[----:B------:R-:W-:Y:S01]  /*7100*/  LOP3.LUT R5, R6, 0xff, RZ, 0xc0, !PT ;  /* 0x000000ff06057812 */ /* 0x000fe200078ec0ff */
[----:B------:R-:W-:Y:S02]  /*7110*/  IMAD.MOV.U32 R6, RZ, RZ, R98 ;  /* 0x000000ffff067224 */ /* 0x000fe400078e0062 */
[----:B------:R-:W-:Y:S01]  /*7120*/  @P0 HFMA2.BF16_V2 R155, -RZ.H0_H0, RZ.H0_H0, -R22.H1_H1 ;  /* 0x200000ffff9b0231 */ /* 0x000fe20000360916 */
[----:B------:R-:W-:Y:S01]  /*7130*/  PRMT R208, R22, 0x7632, R208 ;  /* 0x0000763216d07816 */ /* 0x000fe200000000d0 */
[--C-:B--2---:R-:W-:Y:S01]  /*7140*/  FFMA.FTZ R7, R221, UR34, -R2.reuse ;  /* 0x00000022dd077c23 */ /* 0x104fe20008010802 */
[----:B------:R-:W-:Y:S01]  /*7150*/  ISETP.LE.U32.AND P1, PT, R5, UR6, PT ;  /* 0x0000000605007c0c */ /* 0x000fe2000bf23070 */
[----:B------:R-:W-:Y:S01]  /*7160*/  FFMA.FTZ R221, R31, UR34, -R2 ;  /* 0x000000221fdd7c23 */ /* 0x000fe20008010802 */
[----:B------:R-:W-:Y:S01]  /*7170*/  LOP3.LUT R5, R62, 0xffff, RZ, 0xc0, !PT ;  /* 0x0000ffff3e057812 */ /* 0x000fe200078ec0ff */
[----:B------:R1:W-:Y:S01]  /*7180*/  MUFU.EX2 R119, R7 ;  /* 0x0000000700777308 */ /* 0x0003e20000000800 */
[----:B------:R-:W-:Y:S01]  /*7190*/  LOP3.LUT R6, R6, 0xff, RZ, 0xc0, !PT ;  /* 0x000000ff06067812 */ /* 0x000fe200078ec0ff */
[----:B------:R-:W-:Y:S01]  /*71a0*/  FFMA.FTZ R31, R160, UR34, -R0 ;  /* 0x00000022a01f7c23 */ /* 0x000fe20008010800 */
[----:B------:R-:W-:-:S02]  /*71b0*/  SHF.R.U32.HI R5, RZ, 0x8, R5 ;  /* 0x00000008ff057819 */ /* 0x000fc40000011605 */
[----:B------:R-:W-:Y:S02]  /*71c0*/  ISETP.LE.U32.AND P4, PT, R6, UR6, PT ;  /* 0x0000000606007c0c */ /* 0x000fe4000bf83070 */
[----:B------:R-:W-:Y:S02]  /*71d0*/  LOP3.LUT R5, R5, 0xffff, RZ, 0xc0, !PT ;  /* 0x0000ffff05057812 */ /* 0x000fe400078ec0ff */
[----:B------:R-:W-:Y:S02]  /*71e0*/  F2FP.BF16.F32.PACK_AB R6, R70, R65 ;  /* 0x000000414606723e */ /* 0x000fe400000010ff */
[----:B------:R-:W-:Y:S01]  /*71f0*/  ISETP.LE.U32.AND P5, PT, R5, UR6, PT ;  /* 0x0000000605007c0c */ /* 0x000fe2000bfa3070 */
[----:B------:R-:W-:Y:S01]  /*7200*/  FFMA.FTZ R5, R121, UR34, -R0 ;  /* 0x0000002279057c23 */ /* 0x000fe20008010800 */
[C---:B------:R-:W-:Y:S01]  /*7210*/  PRMT R214, R6.reuse, 0x7610, R214 ;  /* 0x0000761006d67816 */ /* 0x040fe200000000d6 */
[----:B------:R-:W-:Y:S01]  /*7220*/  IMAD.MOV.U32 R121, RZ, RZ, R28 ;  /* 0x000000ffff797224 */ /* 0x000fe200078e001c */
[----:B------:R-:W-:Y:S01]  /*7230*/  @P0 PRMT R208, R155, 0x5410, RZ ;  /* 0x000054109bd00816 */ /* 0x000fe200000000ff */
[----:B------:R2:W-:Y:S01]  /*7240*/  MUFU.EX2 R24, R5 ;  /* 0x0000000500187308 */ /* 0x0005e20000000800 */
[----:B------:R-:W-:Y:S01]  /*7250*/  PRMT R211, R6, 0x7632, R211 ;  /* 0x0000763206d37816 */ /* 0x000fe200000000d3 */
[----:B------:R-:W-:Y:S01]  /*7260*/  @P2 HFMA2.BF16_V2 R158, -RZ.H0_H0, RZ.H0_H0, -R214.H0_H0 ;  /* 0x200000ffff9e2231 */ /* 0x000fe200003409d6 */
[----:B------:R-:W-:Y:S01]  /*7270*/  PRMT R6, R60, 0x7632, R6 ;  /* 0x000076323c067816 */ /* 0x000fe20000000006 */
[--C-:B-1----:R-:W-:Y:S01]  /*7280*/  FFMA.FTZ R7, R231, UR34, -R0.reuse ;  /* 0x00000022e7077c23 */ /* 0x102fe20008010800 */
[----:B------:R-:W-:Y:S01]  /*7290*/  PRMT R207, R214, 0x5410, R211 ;  /* 0x00005410d6cf7816 */ /* 0x000fe200000000d3 */
[----:B------:R-:W-:Y:S01]  /*72a0*/  IMAD.MOV.U32 R77, RZ, RZ, R121 ;  /* 0x000000ffff4d7224 */ /* 0x000fe200078e0079 */
[----:B------:R-:W-:Y:S01]  /*72b0*/  @P2 PRMT R214, R158, 0x5410, RZ ;  /* 0x000054109ed62816 */ /* 0x000fe200000000ff */
[----:B------:R-:W-:Y:S04]  /*72c0*/  MUFU.EX2 R121, R16 ;  /* 0x0000001000797308 */ /* 0x000fe80000000800 */
[----:B------:R1:W-:Y:S04]  /*72d0*/  STL [R1+0x388], R214 ;  /* 0x000388d601007387 */ /* 0x0003e80000100800 */
[----:B------:R-:W-:Y:S01]  /*72e0*/  MUFU.EX2 R113, R7 ;  /* 0x0000000700717308 */ /* 0x000fe20000000800 */
[--C-:B--2---:R-:W-:Y:S01]  /*72f0*/  FFMA.FTZ R5, R114, UR34, -R0.reuse ;  /* 0x0000002272057c23 */ /* 0x104fe20008010800 */
[--C-:B------:R-:W-:Y:S01]  /*7300*/  FFMA.FTZ R114, R75, UR34, -R3.reuse ;  /* 0x000000224b727c23 */ /* 0x100fe20008010803 */
[----:B------:R-:W-:Y:S01]  /*7310*/  FFMA.FTZ R75, R55, UR34, -R3 ;  /* 0x00000022374b7c23 */ /* 0x000fe20008010803 */
[----:B------:R-:W-:-:S04]  /*7320*/  FFMA.FTZ R55, R152, UR34, -R0 ;  /* 0x0000002298377c23 */ /* 0x000fc80008010800 */
[----:B------:R2:W3:Y:S02]  /*7330*/  MUFU.EX2 R40, R5 ;  /* 0x0000000500287308 */ /* 0x0004e40000000800 */
[----:B--2---:R-:W-:Y:S02]  /*7340*/  PRMT R5, R42, 0x7772, RZ ;  /* 0x000077722a057816 */ /* 0x004fe400000000ff */
[----:B---3--:R-:W-:Y:S02]  /*7350*/  F2FP.BF16.F32.PACK_AB R197, R40, R24 ;  /* 0x0000001828c5723e */ /* 0x008fe400000010ff */
[----:B------:R-:W-:Y:S02]  /*7360*/  ISETP.GT.U32.AND P0, PT, R5, UR6, PT ;  /* 0x0000000605007c0c */ /* 0x000fe4000bf04070 */
[----:B------:R-:W-:Y:S02]  /*7370*/  PRMT R5, R42, 0x7773, RZ ;  /* 0x000077732a057816 */ /* 0x000fe400000000ff */
[----:B-1----:R-:W-:-:S02]  /*7380*/  PRMT R214, R197, 0x7632, R214 ;  /* 0x00007632c5d67816 */ /* 0x002fc400000000d6 */
[----:B------:R-:W-:Y:S02]  /*7390*/  ISETP.GT.U32.AND P3, PT, R5, UR6, PT ;  /* 0x0000000605007c0c */ /* 0x000fe4000bf64070 */
[----:B------:R-:W-:Y:S01]  /*73a0*/  LOP3.LUT R5, R6, 0xff, RZ, 0xc0, !PT ;  /* 0x000000ff06057812 */ /* 0x000fe200078ec0ff */
[----:B------:R-:W-:Y:S01]  /*73b0*/  FFMA.FTZ R6, R117, UR34, -R2 ;  /* 0x0000002275067c23 */ /* 0x000fe20008010802 */
[----:B------:R-:W-:Y:S02]  /*73c0*/  IMAD.MOV.U32 R117, RZ, RZ, R30 ;  /* 0x000000ffff757224 */ /* 0x000fe400078e001e */
[----:B------:R-:W-:Y:S01]  /*73d0*/  ISETP.LE.U32.AND P2, PT, R5, UR6, PT ;  /* 0x0000000605007c0c */ /* 0x000fe2000bf43070 */
[----:B------:R-:W-:Y:S01]  /*73e0*/  FFMA.FTZ R5, R115, UR34, -R2 ;  /* 0x0000002273057c23 */ /* 0x000fe20008010802 */
[----:B------:R1:W-:Y:S01]  /*73f0*/  MUFU.EX2 R34, R6 ;  /* 0x0000000600227308 */ /* 0x0003e20000000800 */
[----:B------:R-:W-:Y:S01]  /*7400*/  @P0 HFMA2.BF16_V2 R162, -RZ.H0_H0, RZ.H0_H0, -R197.H0_H0 ;  /* 0x200000ffffa20231 */ /* 0x000fe200003409c5 */
[----:B------:R-:W-:Y:S01]  /*7410*/  PRMT R115, R197, 0x7610, R115 ;  /* 0x00007610c5737816 */ /* 0x000fe20000000073 */
[----:B------:R-:W-:-:S02]  /*7420*/  IMAD.MOV.U32 R122, RZ, RZ, R117 ;  /* 0x000000ffff7a7224 */ /* 0x000fc400078e0075 */
[----:B------:R-:W-:Y:S01]  /*7430*/  @P3 HFMA2.BF16_V2 R161, -RZ.H0_H0, RZ.H0_H0, -R197.H1_H1 ;  /* 0x200000ffffa13231 */ /* 0x000fe200003609c5 */
[----:B------:R-:W-:Y:S01]  /*7440*/  @P0 PRMT R115, R162, 0x5410, RZ ;  /* 0x00005410a2730816 */ /* 0x000fe200000000ff */
[----:B------:R-:W-:Y:S01]  /*7450*/  IMAD.MOV.U32 R89, RZ, RZ, R122 ;  /* 0x000000ffff597224 */ /* 0x000fe200078e007a */
[----:B------:R2:W3:Y:S02]  /*7460*/  MUFU.EX2 R46, R5 ;  /* 0x00000005002e7308 */ /* 0x0004e40000000800 */
[----:B------:R-:W-:Y:S01]  /*7470*/  @P3 PRMT R214, R161, 0x5410, RZ ;  /* 0x00005410a1d63816 */ /* 0x000fe200000000ff */
[----:B------:R-:W-:-:S05]  /*7480*/  IMAD.MOV.U32 R160, RZ, RZ, R115 ;  /* 0x000000ffffa07224 */ /* 0x000fca00078e0073 */
[----:B------:R-:W-:Y:S01]  /*7490*/  MUFU.EX2 R117, R15 ;  /* 0x0000000f00757308 */ /* 0x000fe20000000800 */
[----:B-1----:R-:W-:-:S04]  /*74a0*/  LOP3.LUT R6, R95, 0xff, RZ, 0xc0, !PT ;  /* 0x000000ff5f067812 */ /* 0x002fc800078ec0ff */
[----:B------:R-:W-:Y:S01]  /*74b0*/  ISETP.LE.U32.AND P0, PT, R6, UR6, PT ;  /* 0x0000000606007c0c */ /* 0x000fe2000bf03070 */
[----:B------:R-:W-:Y:S02]  /*74c0*/  FFMA.FTZ R6, R21, UR34, -R4 ;  /* 0x0000002215067c23 */ /* 0x000fe40008010804 */
[----:B------:R1:W-:Y:S01]  /*74d0*/  MUFU.EX2 R21, R11 ;  /* 0x0000000b00157308 */ /* 0x0003e20000000800 */
[----:B--2---:R-:W-:Y:S02]  /*74e0*/  LOP3.LUT R5, R95, 0xffff, RZ, 0xc0, !PT ;  /* 0x0000ffff5f057812 */ /* 0x004fe400078ec0ff */
[----:B---3--:R-:W-:Y:S02]  /*74f0*/  F2FP.BF16.F32.PACK_AB R205, R46, R34 ;  /* 0x000000222ecd723e */ /* 0x008fe400000010ff */
[----:B------:R-:W-:Y:S02]  /*7500*/  SHF.R.U32.HI R5, RZ, 0x8, R5 ;  /* 0x00000008ff057819 */ /* 0x000fe40000011605 */
[----:B------:R-:W-:Y:S01]  /*7510*/  PRMT R83, R205, 0x7610, R83 ;  /* 0x00007610cd537816 */ /* 0x000fe20000000053 */
[----:B------:R2:W-:Y:S01]  /*7520*/  MUFU.EX2 R190, R6 ;  /* 0x0000000600be7308 */ /* 0x0005e20000000800 */
[----:B------:R-:W-:Y:S01]  /*7530*/  LOP3.LUT R5, R5, 0xffff, RZ, 0xc0, !PT ;  /* 0x0000ffff05057812 */ /* 0x000fe200078ec0ff */
[----:B------:R-:W-:Y:S01]  /*7540*/  @!P0 HFMA2.BF16_V2 R164, -RZ.H0_H0, RZ.H0_H0, -R205.H0_H0 ;  /* 0x200000ffffa48231 */ /* 0x000fe200003409cd */
[----:B------:R-:W-:-:S02]  /*7550*/  PRMT R200, R205, 0x7632, R200 ;  /* 0x00007632cdc87816 */ /* 0x000fc400000000c8 */
[----:B------:R-:W-:Y:S01]  /*7560*/  ISETP.LE.U32.AND P3, PT, R5, UR6, PT ;  /* 0x0000000605007c0c */ /* 0x000fe2000bf63070 */
[--C-:B------:R-:W-:Y:S01]  /*7570*/  FFMA.FTZ R5, R142, UR34, -R4.reuse ;  /* 0x000000228e057c23 */ /* 0x100fe20008010804 */
[----:B------:R-:W-:Y:S01]  /*7580*/  @!P0 PRMT R83, R164, 0x5410, RZ ;  /* 0x00005410a4538816 */ /* 0x000fe200000000ff */
[----:B------:R-:W-:Y:S01]  /*7590*/  FFMA.FTZ R142, R63, UR34, -R4 ;  /* 0x000000223f8e7c23 */ /* 0x000fe20008010804 */
[----:B------:R-:W-:Y:S01]  /*75a0*/  FFMA.FTZ R63, R104, UR34, -R3 ;  /* 0x00000022683f7c23 */ /* 0x000fe20008010803 */
[----:B------:R3:W-:Y:S01]  /*75b0*/  MUFU.EX2 R180, R5 ;  /* 0x0000000500b47308 */ /* 0x0007e20000000800 */
[--C-:B-1----:R-:W-:Y:S01]  /*75c0*/  FFMA.FTZ R11, R220, UR34, -R2.reuse ;  /* 0x00000022dc0b7c23 */ /* 0x102fe20008010802 */
[----:B------:R-:W-:Y:S01]  /*75d0*/  FFMA.FTZ R220, R32, UR34, -R2 ;  /* 0x0000002220dc7c23 */ /* 0x000fe20008010802 */
[----:B------:R-:W-:Y:S02]  /*75e0*/  IMAD.MOV.U32 R76, RZ, RZ, R83 ;  /* 0x000000ffff4c7224 */ /* 0x000fe400078e0053 */
[--C-:B------:R-:W-:Y:S01]  /*75f0*/  FFMA.FTZ R83, R132, UR34, -R0.reuse ;  /* 0x0000002284537c23 */ /* 0x100fe20008010800 */
[----:B------:R-:W-:Y:S01]  /*7600*/  FFMA.FTZ R132, R50, UR34, -R0 ;  /* 0x0000002232847c23 */ /* 0x000fe20008010800 */
[----:B------:R-:W-:Y:S01]  /*7610*/  PRMT R164, R22, 0x7610, R164 ;  /* 0x0000761016a47816 */ /* 0x000fe200000000a4 */
[----:B--2---:R-:W-:Y:S01]  /*7620*/  FFMA.FTZ R6, R141, UR34, -R4 ;  /* 0x000000228d067c23 */ /* 0x004fe20008010804 */
[----:B------:R-:W-:-:S02]  /*7630*/  @!P3 HFMA2.BF16_V2 R163, -RZ.H0_H0, RZ.H0_H0, -R205.H1_H1 ;  /* 0x200000ffffa3b231 */ /* 0x000fc400003609cd */
[----:B------:R-:W-:Y:S01]  /*7640*/  FFMA.FTZ R141, R66, UR34, -R4 ;  /* 0x00000022428d7c23 */ /* 0x000fe20008010804 */
[--C-:B------:R-:W-:Y:S01]  /*7650*/  FFMA.FTZ R66, R101, UR34, -R3.reuse ;  /* 0x0000002265427c23 */ /* 0x100fe20008010803 */
[----:B------:R1:W-:Y:S01]  /*7660*/  MUFU.EX2 R159, R6 ;  /* 0x00000006009f7308 */ /* 0x0003e20000000800 */
[----:B------:R-:W-:Y:S01]  /*7670*/  FFMA.FTZ R101, R93, UR34, -R3 ;  /* 0x000000225d657c23 */ /* 0x000fe20008010803 */
[----:B------:R-:W-:Y:S01]  /*7680*/  @!P3 PRMT R200, R163, 0x5410, RZ ;  /* 0x00005410a3c8b816 */ /* 0x000fe200000000ff */
[----:B------:R-:W-:Y:S01]  /*7690*/  FFMA.FTZ R93, R105, UR34, -R2 ;  /* 0x00000022695d7c23 */ /* 0x000fe20008010802 */
[----:B------:R-:W-:Y:S01]  /*76a0*/  IMAD.MOV.U32 R105, RZ, RZ, R114 ;  /* 0x000000ffff697224 */ /* 0x000fe200078e0072 */
[----:B------:R-:W-:Y:S01]  /*76b0*/  PRMT R19, R164, 0x7610, R22 ;  /* 0x00007610a4137816 */ /* 0x000fe20000000016 */
[----:B------:R-:W-:Y:S01]  /*76c0*/  IMAD.MOV.U32 R114, RZ, RZ, R18 ;  /* 0x000000ffff727224 */ /* 0x000fe200078e0012 */
[----:B---3--:R-:W-:Y:S01]  /*76d0*/  PRMT R5, R95, 0x7632, R5 ;  /* 0x000076325f057816 */ /* 0x008fe20000000005 */
[----:B------:R2:W-:Y:S01]  /*76e0*/  STL [R1+0x180], R200 ;  /* 0x000180c801007387 */ /* 0x0005e20000100800 */
[----:B------:R-:W-:Y:S01]  /*76f0*/  MUFU.EX2 R118, R11 ;  /* 0x0000000b00767308 */ /* 0x000fe20000000800 */
[----:B------:R-:W-:Y:S01]  /*7700*/  FFMA.FTZ R18, R224, UR34, -R0 ;  /* 0x00000022e0127c23 */ /* 0x000fe20008010800 */
[----:B------:R-:W-:Y:S01]  /*7710*/  LOP3.LUT R5, R5, 0xff, RZ, 0xc0, !PT ;  /* 0x000000ff05057812 */ /* 0x000fe200078ec0ff */
[----:B------:R-:W-:-:S02]  /*7720*/  IMAD.MOV.U32 R22, RZ, RZ, R114 ;  /* 0x000000ffff167224 */ /* 0x000fc400078e0072 */
[----:B------:R-:W-:Y:S01]  /*7730*/  @!P1 HFMA2.BF16_V2 R195, -RZ.H0_H0, RZ.H0_H0, -R164.H0_H0 ;  /* 0x200000ffffc39231 */ /* 0x000fe200003409a4 */
[----:B------:R-:W-:Y:S01]  /*7740*/  ISETP.LE.U32.AND P0, PT, R5, UR6, PT ;  /* 0x0000000605007c0c */ /* 0x000fe2000bf03070 */
[--C-:B------:R-:W-:Y:S01]  /*7750*/  FFMA.FTZ R5, R140, UR34, -R4.reuse ;  /* 0x000000228c057c23 */ /* 0x100fe20008010804 */
[----:B-1----:R-:W-:Y:S01]  /*7760*/  FFMA.FTZ R6, R129, UR34, -R4 ;  /* 0x0000002281067c23 */ /* 0x002fe20008010804 */
[----:B------:R-:W-:Y:S01]  /*7770*/  MUFU.EX2 R11, R14 ;  /* 0x0000000e000b7308 */ /* 0x000fe20000000800 */
[----:B------:R-:W-:-:S07]  /*7780*/  @!P1 PRMT R164, R195, 0x5410, RZ ;  /* 0x00005410c3a49816 */ /* 0x000fce00000000ff */
[----:B------:R1:W-:Y:S08]  /*7790*/  MUFU.EX2 R148, R5 ;  /* 0x0000000500947308 */ /* 0x0003f00000000800 */
[----:B------:R3:W-:Y:S08]  /*77a0*/  MUFU.EX2 R202, R6 ;  /* 0x0000000600ca7308 */ /* 0x0007f00000000800 */
[----:B------:R-:W-:Y:S01]  /*77b0*/  MUFU.EX2 R114, R13 ;  /* 0x0000000d00727308 */ /* 0x000fe20000000800 */
[----:B-1----:R-:W-:-:S04]  /*77c0*/  LOP3.LUT R5, R60, 0xffff, RZ, 0xc0, !PT ;  /* 0x0000ffff3c057812 */ /* 0x002fc800078ec0ff */
[----:B------:R-:W-:-:S03]  /*77d0*/  SHF.R.U32.HI R5, RZ, 0x8, R5 ;  /* 0x00000008ff057819 */ /* 0x000fc60000011605 */
[----:B------:R-:W-:Y:S01]  /*77e0*/  MUFU.EX2 R122, R20 ;  /* 0x00000014007a7308 */ /* 0x000fe20000000800 */
[----:B------:R-:W-:Y:S01]  /*77f0*/  LOP3.LUT R5, R5, 0xffff, RZ, 0xc0, !PT ;  /* 0x0000ffff05057812 */ /* 0x000fe200078ec0ff */
[----:B---3--:R-:W-:Y:S01]  /*7800*/  FFMA.FTZ R6, R128, UR34, -R4 ;  /* 0x0000002280067c23 */ /* 0x008fe20008010804 */
[----:B------:R-:W-:Y:S02]  /*7810*/  FFMA.FTZ R128, R61, UR34, -R0 ;  /* 0x000000223d807c23 */ /* 0x000fe40008010800 */
[----:B------:R-:W-:Y:S01]  /*7820*/  ISETP.LE.U32.AND P3, PT, R5, UR6, PT ;  /* 0x0000000605007c0c */ /* 0x000fe2000bf63070 */
[--C-:B------:R-:W-:Y:S01]  /*7830*/  FFMA.FTZ R5, R109, UR34, -R4.reuse ;  /* 0x000000226d057c23 */ /* 0x100fe20008010804 */
[--C-:B------:R-:W-:Y:S01]  /*7840*/  FFMA.FTZ R109, R74, UR34, -R4.reuse ;  /* 0x000000224a6d7c23 */ /* 0x100fe20008010804 */
[----:B--2---:R1:W-:Y:S08]  /*7850*/  MUFU.EX2 R200, R6 ;  /* 0x0000000600c87308 */ /* 0x0043f00000000800 */
[----:B------:R2:W-:Y:S01]  /*7860*/  MUFU.EX2 R17, R5 ;  /* 0x0000000500117308 */ /* 0x0005e20000000800 */
[--C-:B-1----:R-:W-:Y:S01]  /*7870*/  FFMA.FTZ R6, R112, UR34, -R4.reuse ;  /* 0x0000002270067c23 */ /* 0x102fe20008010804 */
[----:B------:R-:W-:Y:S01]  /*7880*/  FFMA.FTZ R112, R35, UR34, -R4 ;  /* 0x0000002223707c23 */ /* 0x000fe20008010804 */
[----:B------:R-:W-:-:S05]  /*7890*/  FFMA.FTZ R4, R136, UR34, -R0 ;  /* 0x0000002288047c23 */ /* 0x000fca0008010800 */
[----:B------:R1:W-:Y:S01]  /*78a0*/  MUFU.EX2 R140, R6 ;  /* 0x00000006008c7308 */ /* 0x0003e20000000800 */
[----:B------:R-:W-:Y:S02]  /*78b0*/  IMAD.MOV.U32 R20, RZ, RZ, R112 ;  /* 0x000000ffff147224 */ /* 0x000fe400078e0070 */
[----:B--2---:R-:W-:-:S05]  /*78c0*/  FFMA.FTZ R5, R203, UR34, -R3 ;  /* 0x00000022cb057c23 */ /* 0x004fca0008010803 */
[----:B------:R2:W-:Y:S08]  /*78d0*/  MUFU.EX2 R28, R4 ;  /* 0x00000004001c7308 */ /* 0x0005f00000000800 */
[----:B------:R3:W-:Y:S01]  /*78e0*/  MUFU.EX2 R182, R5 ;  /* 0x0000000500b67308 */ /* 0x0007e20000000800 */
[----:B-1----:R-:W-:Y:S01]  /*78f0*/  FFMA.FTZ R6, R29, UR34, -R3 ;  /* 0x000000221d067c23 */ /* 0x002fe20008010803 */
[----:B------:R-:W-:-:S06]  /*7900*/  SHF.R.U32.HI R3, RZ, 0x18, R95 ;  /* 0x00000018ff037819 */ /* 0x000fcc000001165f */
[----:B------:R1:W-:Y:S01]  /*7910*/  MUFU.EX2 R187, R6 ;  /* 0x0000000600bb7308 */ /* 0x0003e20000000800 */
[----:B--2---:R-:W-:Y:S01]  /*7920*/  FFMA.FTZ R4, R134, UR34, -R0 ;  /* 0x0000002286047c23 */ /* 0x004fe20008010800 */
[----:B------:R-:W-:-:S06]  /*7930*/  FFMA.FTZ R134, R92, UR34, -R2 ;  /* 0x000000225c867c23 */ /* 0x000fcc0008010802 */
[----:B------:R-:W2:Y:S01]  /*7940*/  MUFU.EX2 R29, R4 ;  /* 0x00000004001d7308 */ /* 0x000ea20000000800 */
[----:B---3--:R-:W-:-:S07]  /*7950*/  FFMA.FTZ R5, R44, UR34, -R2 ;  /* 0x000000222c057c23 */ /* 0x008fce0008010802 */
[----:B------:R3:W-:Y:S01]  /*7960*/  MUFU.EX2 R136, R8 ;  /* 0x0000000800887308 */ /* 0x0007e20000000800 */
[----:B-1----:R-:W-:-:S07]  /*7970*/  FFMA.FTZ R6, R227, UR34, -R2 ;  /* 0x00000022e3067c23 */ /* 0x002fce0008010802 */
[----:B------:R-:W-:Y:S01]  /*7980*/  MUFU.EX2 R92, R10 ;  /* 0x0000000a005c7308 */ /* 0x000fe20000000800 */
[----:B--2---:R-:W-:Y:S01]  /*7990*/  F2FP.BF16.F32.PACK_AB R203, R29, R28 ;  /* 0x0000001c1dcb723e */ /* 0x004fe200000010ff */
[----:B------:R-:W-:-:S03]  /*79a0*/  FFMA.FTZ R4, R145, UR34, -R2 ;  /* 0x0000002291047c23 */ /* 0x000fc60008010802 */
[C---:B------:R-:W-:Y:S01]  /*79b0*/  PRMT R74, R203.reuse, 0x7610, R74 ;  /* 0x00007610cb4a7816 */ /* 0x040fe2000000004a */
[--C-:B------:R-:W-:Y:S01]  /*79c0*/  @!P0 HFMA2.BF16_V2 R165, -RZ.H0_H0, RZ.H0_H0, -R203.reuse.H0_H0 ;  /* 0x200000ffffa58231 */ /* 0x100fe200003409cb */
[----:B------:R-:W-:Y:S01]  /*79d0*/  PRMT R238, R203, 0x7632, R238 ;  /* 0x00007632cbee7816 */ /* 0x000fe200000000ee */
[----:B------:R-:W-:Y:S01]  /*79e0*/  MUFU.EX2 R30, R4 ;  /* 0x00000004001e7308 */ /* 0x000fe20000000800 */
[--C-:B---3--:R-:W-:Y:S02]  /*79f0*/  FFMA.FTZ R8, R169, UR34, -R2.reuse ;  /* 0x00000022a9087c23 */ /* 0x108fe40008010802 */
[----:B------:R-:W-:Y:S02]  /*7a00*/  @!P0 PRMT R74, R165, 0x5410, RZ ;  /* 0x00005410a54a8816 */ /* 0x000fe400000000ff */
[----:B------:R-:W-:Y:S01]  /*7a10*/  ISETP.LE.U32.AND P0, PT, R3, UR6, PT ;  /* 0x0000000603007c0c */ /* 0x000fe2000bf03070 */
[----:B------:R-:W-:Y:S01]  /*7a20*/  FFMA.FTZ R3, R143, UR34, -R2 ;  /* 0x000000228f037c23 */ /* 0x000fe20008010802 */
[----:B------:R-:W-:Y:S01]  /*7a30*/  PRMT R2, R98, 0x7771, RZ ;  /* 0x0000777162027816 */ /* 0x000fe200000000ff */
[----:B------:R1:W-:Y:S08]  /*7a40*/  MUFU.EX2 R10, R8 ;  /* 0x00000008000a7308 */ /* 0x0003f00000000800 */
[----:B------:R-:W2:Y:S02]  /*7a50*/  MUFU.EX2 R44, R3 ;  /* 0x00000003002c7308 */ /* 0x000ea40000000800 */
[----:B------:R-:W-:-:S05]  /*7a60*/  @!P0 HFMA2.BF16_V2 R170, -RZ.H0_H0, RZ.H0_H0, -R203.H1_H1 ;  /* 0x200000ffffaa8231 */ /* 0x000fca00003609cb */
[----:B------:R-:W-:Y:S01]  /*7a70*/  @!P0 PRMT R238, R170, 0x5410, RZ ;  /* 0x00005410aaee8816 */ /* 0x000fe200000000ff */
[----:B------:R3:W-:Y:S01]  /*7a80*/  MUFU.EX2 R104, R5 ;  /* 0x0000000500687308 */ /* 0x0007e20000000800 */
[----:B------:R-:W-:Y:S01]  /*7a90*/  ISETP.GT.U32.AND P0, PT, R2, UR6, PT ;  /* 0x0000000602007c0c */ /* 0x000fe2000bf04070 */
[----:B-1----:R-:W-:Y:S01]  /*7aa0*/  FFMA.FTZ R8, R230, UR34, -R0 ;  /* 0x00000022e6087c23 */ /* 0x002fe20008010800 */
[----:B------:R-:W-:-:S05]  /*7ab0*/  PRMT R2, R88, 0x7773, RZ ;  /* 0x0000777358027816 */ /* 0x000fca00000000ff */
[----:B------:R1:W-:Y:S01]  /*7ac0*/  MUFU.EX2 R102, R6 ;  /* 0x0000000600667308 */ /* 0x0003e20000000800 */
[----:B--2---:R-:W-:Y:S02]  /*7ad0*/  F2FP.BF16.F32.PACK_AB R201, R44, R30 ;  /* 0x0000001e2cc9723e */ /* 0x004fe400000010ff */
[----:B------:R-:W-:Y:S02]  /*7ae0*/  F2FP.BF16.F32.PACK_AB R3, R21, R17 ;  /* 0x000000111503723e */ /* 0x000fe400000010ff */
[C---:B------:R-:W-:Y:S01]  /*7af0*/  PRMT R129, R201.reuse, 0x7610, R129 ;  /* 0x00007610c9817816 */ /* 0x040fe20000000081 */
[--C-:B------:R-:W-:Y:S01]  /*7b00*/  @!P4 HFMA2.BF16_V2 R172, -RZ.H0_H0, RZ.H0_H0, -R201.reuse.H0_H0 ;  /* 0x200000ffffacc231 */ /* 0x100fe200003409c9 */
[----:B------:R-:W-:Y:S01]  /*7b10*/  PRMT R9, R201, 0x7632, R9 ;  /* 0x00007632c9097816 */ /* 0x000fe20000000009 */
[----:B------:R-:W-:Y:S01]  /*7b20*/  @P0 HFMA2.BF16_V2 R174, -RZ.H0_H0, RZ.H0_H0, -R201.H1_H1 ;  /* 0x200000ffffae0231 */ /* 0x000fe200003609c9 */
[----:B------:R-:W-:Y:S01]  /*7b30*/  PRMT R178, R3, 0x7632, R178 ;  /* 0x0000763203b27816 */ /* 0x000fe200000000b2 */
[--C-:B---3--:R-:W-:Y:S01]  /*7b40*/  FFMA.FTZ R5, R235, UR34, -R0.reuse ;  /* 0x00000022eb057c23 */ /* 0x108fe20008010800 */
[----:B------:R-:W-:Y:S01]  /*7b50*/  @!P4 PRMT R129, R172, 0x5410, RZ ;  /* 0x00005410ac81c816 */ /* 0x000fe200000000ff */
[----:B------:R-:W-:Y:S01]  /*7b60*/  MUFU.EX2 R112, R18 ;  /* 0x0000001200707308 */ /* 0x000fe20000000800 */
[----:B------:R-:W-:Y:S01]  /*7b70*/  ISETP.GT.U32.AND P4, PT, R2, UR6, PT ;  /* 0x0000000602007c0c */ /* 0x000fe2000bf84070 */
[----:B------:R-:W-:Y:S01]  /*7b80*/  FFMA.FTZ R2, R157, UR34, -R0 ;  /* 0x000000229d027c23 */ /* 0x000fe20008010800 */
[----:B------:R-:W-:Y:S01]  /*7b90*/  @P0 PRMT R9, R174, 0x5410, RZ ;  /* 0x00005410ae090816 */ /* 0x000fe200000000ff */
[----:B------:R-:W-:Y:S01]  /*7ba0*/  @!P5 HFMA2.BF16_V2 R177, -RZ.H0_H0, RZ.H0_H0, -R178.H0_H0 ;  /* 0x200000ffffb1d231 */ /* 0x000fe200003409b2 */
[----:B------:R-:W-:Y:S01]  /*7bb0*/  PRMT R174, R3, 0x7610, R174 ;  /* 0x0000761003ae7816 */ /* 0x000fe200000000ae */
[----:B------:R-:W-:Y:S01]  /*7bc0*/  FFMA.FTZ R3, R223, UR34, -R0 ;  /* 0x00000022df037c23 */ /* 0x000fe20008010800 */
[----:B------:R2:W-:Y:S01]  /*7bd0*/  STL [R1+0x148], R129 ;  /* 0x0001488101007387 */ /* 0x0005e20000100800 */
[----:B------:R3:W-:Y:S01]  /*7be0*/  MUFU.EX2 R33, R2 ;  /* 0x0000000200217308 */ /* 0x0007e20000000800 */
[----:B------:R-:W-:Y:S01]  /*7bf0*/  PRMT R90, R174, 0x5410, R178 ;  /* 0x00005410ae5a7816 */ /* 0x000fe200000000b2 */
[----:B-1----:R-:W-:Y:S01]  /*7c00*/  FFMA.FTZ R6, R181, UR34, -R0 ;  /* 0x00000022b5067c23 */ /* 0x002fe20008010800 */
[----:B------:R-:W-:Y:S01]  /*7c10*/  @!P5 PRMT R178, R177, 0x5410, RZ ;  /* 0x00005410b1b2d816 */ /* 0x000fe200000000ff */
[----:B------:R1:W-:Y:S02]  /*7c20*/  STL [R1+0x144], R9 ;  /* 0x0001440901007387 */ /* 0x0003e40000100800 */
[----:B------:R-:W-:-:S02]  /*7c30*/  @P4 HFMA2.BF16_V2 R176, -RZ.H0_H0, RZ.H0_H0, -R211.H0_H0 ;  /* 0x200000ffffb04231 */ /* 0x000fc400003409d3 */
[----:B------:R4:W-:Y:S03]  /*7c40*/  MUFU.EX2 R61, R6 ;  /* 0x00000006003d7308 */ /* 0x0009e60000000800 */
[----:B------:R-:W-:-:S05]  /*7c50*/  @P4 PRMT R211, R176, 0x5410, RZ ;  /* 0x00005410b0d34816 */ /* 0x000fca00000000ff */
[----:B------:R-:W-:Y:S01]  /*7c60*/  STL [R1+0x384], R211 ;  /* 0x000384d301007387 */ /* 0x000fe20000100800 */
[--C-:B---3--:R-:W-:Y:S01]  /*7c70*/  FFMA.FTZ R2, R156, UR34, -R0.reuse ;  /* 0x000000229c027c23 */ /* 0x108fe20008010800 */
[----:B------:R3:W-:Y:S01]  /*7c80*/  MUFU.EX2 R50, R5 ;  /* 0x0000000500327308 */ /* 0x0007e20000000800 */
[----:B--2---:R-:W-:Y:S01]  /*7c90*/  FFMA.FTZ R129, R107, UR34, -R0 ;  /* 0x000000226b817c23 */ /* 0x004fe20008010800 */
[----:B----4-:R-:W2:Y:S06]  /*7ca0*/  S2R R6, SR_CTAID.X ;  /* 0x0000000000067919 */ /* 0x010eac0000002500 */
[----:B------:R4:W4:Y:S08]  /*7cb0*/  MUFU.EX2 R35, R2 ;  /* 0x0000000200237308 */ /* 0x0009300000000800 */
[----:B-1----:R-:W-:Y:S01]  /*7cc0*/  MUFU.EX2 R9, R3 ;  /* 0x0000000300097308 */ /* 0x002fe20000000800 */
[----:B---3--:R-:W-:-:S07]  /*7cd0*/  SHF.R.U32.HI R5, RZ, 0x5, R222 ;  /* 0x00000005ff057819 */ /* 0x008fce00000116de */
[----:B------:R-:W-:Y:S01]  /*7ce0*/  MUFU.EX2 R107, R8 ;  /* 0x00000008006b7308 */ /* 0x000fe20000000800 */
[----:B----4-:R-:W-:Y:S02]  /*7cf0*/  PRMT R2, R98, 0x7772, RZ ;  /* 0x0000777262027816 */ /* 0x010fe400000000ff */
[----:B------:R-:W-:Y:S02]  /*7d00*/  F2FP.BF16.F32.PACK_AB R196, R35, R33 ;  /* 0x0000002123c4723e */ /* 0x000fe400000010ff */
[----:B------:R-:W-:Y:S02]  /*7d10*/  ISETP.GT.U32.AND P0, PT, R2, UR6, PT ;  /* 0x0000000602007c0c */ /* 0x000fe4000bf04070 */
[----:B------:R-:W-:Y:S02]  /*7d20*/  LOP3.LUT R2, R62, 0xff, RZ, 0xc0, !PT ;  /* 0x000000ff3e027812 */ /* 0x000fe400078ec0ff */
[----:B------:R-:W-:Y:S02]  /*7d30*/  PRMT R4, R196, 0x7610, R4 ;  /* 0x00007610c4047816 */ /* 0x000fe40000000004 */
[----:B------:R-:W-:-:S02]  /*7d40*/  ISETP.LE.U32.AND P5, PT, R2, UR6, PT ;  /* 0x0000000602007c0c */ /* 0x000fc4000bfa3070 */
[----:B------:R-:W-:Y:S02]  /*7d50*/  LOP3.LUT R2, R60, 0xff, RZ, 0xc0, !PT ;  /* 0x000000ff3c027812 */ /* 0x000fe400078ec0ff */
[----:B------:R-:W-:Y:S01]  /*7d60*/  PRMT R32, R196, 0x7632, R32 ;  /* 0x00007632c4207816 */ /* 0x000fe20000000020 */
[----:B--2---:R-:W-:Y:S01]  /*7d70*/  IMAD R6, R6, 0x8, R5 ;  /* 0x0000000806067824 */ /* 0x004fe200078e0205 */
[----:B------:R-:W-:Y:S01]  /*7d80*/  ISETP.LE.U32.AND P4, PT, R2, UR6, PT ;  /* 0x0000000602007c0c */ /* 0x000fe2000bf83070 */
[----:B------:R-:W-:Y:S01]  /*7d90*/  @P0 HFMA2.BF16_V2 R179, -RZ.H0_H0, RZ.H0_H0, -R196.H0_H0 ;  /* 0x200000ffffb30231 */ /* 0x000fe200003409c4 */
[----:B------:R-:W-:Y:S01]  /*7da0*/  PRMT R2, R98, 0x7773, RZ ;  /* 0x0000777362027816 */ /* 0x000fe200000000ff */
[----:B------:R-:W-:-:S03]  /*7db0*/  IMAD.WIDE.U32 R6, R6, -0x326172a9, RZ ;  /* 0xcd9e8d5706067825 */ /* 0x000fc600078e00ff */
[----:B------:R-:W-:Y:S01]  /*7dc0*/  @P0 PRMT R4, R179, 0x5410, RZ ;  /* 0x00005410b3040816 */ /* 0x000fe200000000ff */
[----:B------:R-:W-:Y:S01]  /*7dd0*/  @!P5 HFMA2.BF16_V2 R193, -RZ.H0_H0, RZ.H0_H0, -R174.H0_H0 ;  /* 0x200000ffffc1d231 */ /* 0x000fe200003409ae */
[----:B------:R-:W-:Y:S01]  /*7de0*/  ISETP.GT.U32.AND P0, PT, R2, UR6, PT ;  /* 0x0000000602007c0c */ /* 0x000fe2000bf04070 */
[----:B------:R-:W-:Y:S01]  /*7df0*/  FFMA.FTZ R2, R218, UR34, -R0 ;  /* 0x00000022da027c23 */ /* 0x000fe20008010800 */
[----:B------:R-:W-:Y:S01]  /*7e00*/  IMAD.MOV.U32 R218, RZ, RZ, R90 ;  /* 0x000000ffffda7224 */ /* 0x000fe200078e005a */
[----:B------:R1:W-:Y:S01]  /*7e10*/  STL [R1+0x12c], R4 ;  /* 0x00012c0401007387 */ /* 0x0003e20000100800 */
[----:B------:R-:W-:Y:S01]  /*7e20*/  IMAD.MOV.U32 R90, RZ, RZ, R206 ;  /* 0x000000ffff5a7224 */ /* 0x000fe200078e00ce */
[----:B------:R2:W3:Y:S01]  /*7e30*/  MUFU.EX2 R23, R2 ;  /* 0x0000000200177308 */ /* 0x0004e20000000800 */
[----:B------:R-:W-:-:S07]  /*7e40*/  @!P5 PRMT R174, R193, 0x5410, RZ ;  /* 0x00005410c1aed816 */ /* 0x000fce00000000ff */
[----:B------:R-:W-:-:S05]  /*7e50*/  @P0 HFMA2.BF16_V2 R191, -RZ.H0_H0, RZ.H0_H0, -R196.H1_H1 ;  /* 0x200000ffffbf0231 */ /* 0x000fca00003609c4 */
[----:B------:R-:W-:Y:S01]  /*7e60*/  @P0 PRMT R32, R191, 0x5410, RZ ;  /* 0x00005410bf200816 */ /* 0x000fe200000000ff */
[----:B--2---:R-:W-:-:S04]  /*7e70*/  FADD.FTZ R2, R190, R180 ;  /* 0x000000b4be027221 */ /* 0x004fc80000010000 */
[----:B------:R2:W-:Y:S01]  /*7e80*/  STL [R1+0x128], R32 ;  /* 0x0001282001007387 */ /* 0x0005e20000100800 */
[----:B------:R-:W-:Y:S01]  /*7e90*/  FADD.FTZ R2, R159, R2 ;  /* 0x000000029f027221 */ /* 0x000fe20000010000 */
[----:B-1----:R-:W-:Y:S01]  /*7ea0*/  FFMA.FTZ R4, R234, UR34, -R0 ;  /* 0x00000022ea047c23 */ /* 0x002fe20008010800 */
[----:B------:R-:W-:Y:S02]  /*7eb0*/  F2FP.BF16.F32.PACK_AB R0, R11, R10 ;  /* 0x0000000a0b00723e */ /* 0x000fe400000010ff */
[----:B------:R-:W-:Y:S01]  /*7ec0*/  FADD.FTZ R2, R148, R2 ;  /* 0x0000000294027221 */ /* 0x000fe20000010000 */
[----:B------:R1:W4:Y:S01]  /*7ed0*/  MUFU.EX2 R115, R4 ;  /* 0x0000000400737308 */ /* 0x0003220000000800 */
[----:B------:R-:W-:Y:S02]  /*7ee0*/  PRMT R163, R0, 0x7610, R163 ;  /* 0x0000761000a37816 */ /* 0x000fe400000000a3 */
[----:B------:R-:W-:Y:S01]  /*7ef0*/  FADD.FTZ R2, R202, R2 ;  /* 0x00000002ca027221 */ /* 0x000fe20000010000 */
[----:B------:R-:W-:-:S02]  /*7f00*/  PRMT R147, R0, 0x7632, R147 ;  /* 0x0000763200937816 */ /* 0x000fc40000000093 */
[----:B------:R-:W-:Y:S01]  /*7f10*/  SHF.R.U32.HI R0, RZ, 0x18, R60 ;  /* 0x00000018ff007819 */ /* 0x000fe2000001163c */
[----:B------:R-:W-:Y:S01]  /*7f20*/  FADD.FTZ R2, R200, R2 ;  /* 0x00000002c8027221 */ /* 0x000fe20000010000 */
[----:B------:R-:W-:Y:S01]  /*7f30*/  PRMT R211, R163, 0x5410, R147 ;  /* 0x00005410a3d37816 */ /* 0x000fe20000000093 */
[----:B------:R-:W-:Y:S01]  /*7f40*/  @!P3 HFMA2.BF16_V2 R194, -RZ.H0_H0, RZ.H0_H0, -R147.H0_H0 ;  /* 0x200000ffffc2b231 */ /* 0x000fe20000340993 */
[----:B------:R-:W-:Y:S01]  /*7f50*/  ISETP.LE.U32.AND P0, PT, R0, UR6, PT ;  /* 0x0000000600007c0c */ /* 0x000fe2000bf03070 */
[----:B------:R-:W-:Y:S01]  /*7f60*/  FADD.FTZ R2, R146, R2 ;  /* 0x0000000292027221 */ /* 0x000fe20000010000 */
[----:B---3--:R-:W-:Y:S01]  /*7f70*/  F2FP.BF16.F32.PACK_AB R0, R23, R9 ;  /* 0x000000091700723e */ /* 0x008fe200000010ff */
[----:B------:R-:W-:Y:S01]  /*7f80*/  @!P4 HFMA2.BF16_V2 R192, -RZ.H0_H0, RZ.H0_H0, -R163.H0_H0 ;  /* 0x200000ffffc0c231 */ /* 0x000fe200003409a3 */
[----:B------:R-:W-:Y:S01]  /*7f90*/  @!P3 PRMT R147, R194, 0x5410, RZ ;  /* 0x00005410c293b816 */ /* 0x000fe200000000ff */
[----:B------:R-:W-:Y:S01]  /*7fa0*/  FADD.FTZ R2, R140, R2 ;  /* 0x000000028c027221 */ /* 0x000fe20000010000 */
[C---:B------:R-:W-:Y:S01]  /*7fb0*/  PRMT R145, R0.reuse, 0x7610, R145 ;  /* 0x0000761000917816 */ /* 0x040fe20000000091 */
[----:B--2---:R-:W-:Y:S01]  /*7fc0*/  IMAD.MOV.U32 R32, RZ, RZ, R105 ;  /* 0x000000ffff207224 */ /* 0x004fe200078e0069 */
[----:B------:R-:W-:Y:S01]  /*7fd0*/  PRMT R144, R0, 0x7632, R144 ;  /* 0x0000763200907816 */ /* 0x000fe20000000090 */
[----:B------:R-:W-:Y:S01]  /*7fe0*/  FADD.FTZ R0, R187, R182 ;  /* 0x000000b6bb007221 */ /* 0x000fe20000010000 */
[----:B------:R-:W2:Y:S01]  /*7ff0*/  MUFU.EX2 R105, R12 ;  /* 0x0000000c00697308 */ /* 0x000ea20000000800 */
[----:B------:R-:W-:Y:S01]  /*8000*/  FADD.FTZ R3, R17, R2 ;  /* 0x0000000211037221 */ /* 0x000fe20000010000 */
[----:B------:R-:W-:Y:S01]  /*8010*/  FADD.FTZ R2, R104, R102 ;  /* 0x0000006668027221 */ /* 0x000fe20000010000 */
[----:B------:R-:W-:Y:S01]  /*8020*/  FADD.FTZ R0, R168, R0 ;  /* 0x00000000a8007221 */ /* 0x000fe20000010000 */
[----:B------:R-:W-:-:S02]  /*8030*/  @!P0 HFMA2.BF16_V2 R198, -RZ.H0_H0, RZ.H0_H0, -R144.H0_H0 ;  /* 0x200000ffffc68231 */ /* 0x000fc40000340990 */
[----:B------:R-:W-:Y:S01]  /*8040*/  FADD.FTZ R15, R21, R3 ;  /* 0x00000003150f7221 */ /* 0x000fe20000010000 */
[----:B------:R-:W-:Y:S01]  /*8050*/  FADD.FTZ R2, R119, R2 ;  /* 0x0000000277027221 */ /* 0x000fe20000010000 */
[----:B------:R-:W-:Y:S01]  /*8060*/  FADD.FTZ R0, R136, R0 ;  /* 0x0000000088007221 */ /* 0x000fe20000010000 */
[----:B------:R-:W-:Y:S01]  /*8070*/  PRMT R57, R145, 0x5410, R144 ;  /* 0x0000541091397816 */ /* 0x000fe20000000090 */
[----:B------:R-:W-:Y:S02]  /*8080*/  @!P2 HFMA2.BF16_V2 R199, -RZ.H0_H0, RZ.H0_H0, -R145.H0_H0 ;  /* 0x200000ffffc7a231 */ /* 0x000fe40000340991 */
[----:B------:R-:W-:Y:S01]  /*8090*/  FADD.FTZ R2, R118, R2 ;  /* 0x0000000276027221 */ /* 0x000fe20000010000 */
[----:B------:R-:W-:Y:S01]  /*80a0*/  FADD.FTZ R0, R92, R0 ;  /* 0x000000005c007221 */ /* 0x000fe20000010000 */
[----:B------:R-:W-:Y:S01]  /*80b0*/  IMAD.MOV.U32 R21, RZ, RZ, R77 ;  /* 0x000000ffff157224 */ /* 0x000fe200078e004d */
[----:B------:R-:W-:Y:S01]  /*80c0*/  @!P0 PRMT R144, R198, 0x5410, RZ ;  /* 0x00005410c6908816 */ /* 0x000fe200000000ff */
[----:B------:R-:W-:Y:S01]  /*80d0*/  FADD.FTZ R2, R121, R2 ;  /* 0x0000000279027221 */ /* 0x000fe20000010000 */
[----:B------:R-:W-:Y:S01]  /*80e0*/  FADD.FTZ R0, R87, R0 ;  /* 0x0000000057007221 */ /* 0x000fe20000010000 */
[----:B------:R-:W-:-:S02]  /*80f0*/  @!P2 PRMT R145, R199, 0x5410, RZ ;  /* 0x00005410c791a816 */ /* 0x000fc400000000ff */
[----:B------:R-:W-:Y:S01]  /*8100*/  FADD.FTZ R2, R117, R2 ;  /* 0x0000000275027221 */ /* 0x000fe20000010000 */
[----:B------:R-:W-:Y:S01]  /*8110*/  FADD.FTZ R0, R100, R0 ;  /* 0x0000000064007221 */ /* 0x000fe20000010000 */
[----:B------:R-:W-:Y:S02]  /*8120*/  @!P4 PRMT R163, R192, 0x5410, RZ ;  /* 0x00005410c0a3c816 */ /* 0x000fe400000000ff */
[----:B------:R-:W-:Y:S01]  /*8130*/  FADD.FTZ R2, R122, R2 ;  /* 0x000000027a027221 */ /* 0x000fe20000010000 */
[----:B------:R-:W-:-:S03]  /*8140*/  FADD.FTZ R0, R94, R0 ;  /* 0x000000005e007221 */ /* 0x000fc60000010000 */
[----:B------:R-:W-:Y:S01]  /*8150*/  FADD.FTZ R2, R120, R2 ;  /* 0x0000000278027221 */ /* 0x000fe20000010000 */
[----:B-1----:R-:W-:Y:S01]  /*8160*/  FADD.FTZ R4, R25, R0 ;  /* 0x0000000019047221 */ /* 0x002fe20000010000 */
[----:B------:R-:W-:Y:S02]  /*8170*/  FADD.FTZ R0, R61, R50 ;  /* 0x000000323d007221 */ /* 0x000fe40000010000 */
[----:B------:R-:W-:Y:S01]  /*8180*/  FADD.FTZ R2, R10, R2 ;  /* 0x000000020a027221 */ /* 0x000fe20000010000 */
[----:B------:R-:W-:Y:S01]  /*8190*/  FADD.FTZ R16, R26, R4 ;  /* 0x000000041a107221 */ /* 0x000fe20000010000 */
[----:B------:R-:W-:Y:S02]  /*81a0*/  IMAD.MOV.U32 R26, RZ, RZ, R207 ;  /* 0x000000ffff1a7224 */ /* 0x000fe400078e00cf */
[----:B----4-:R-:W-:Y:S01]  /*81b0*/  FADD.FTZ R0, R115, R0 ;  /* 0x0000000073007221 */ /* 0x010fe20000010000 */
[----:B------:R-:W3:Y:S01]  /*81c0*/  LDL.64 R206, [R1+0x100] ;  /* 0x0001000001ce7983 */ /* 0x000ee20000100a00 */
[----:B------:R-:W-:-:S02]  /*81d0*/  FADD.FTZ R17, R11, R2 ;  /* 0x000000020b117221 */ /* 0x000fc40000010000 */
[----:B------:R-:W-:-:S04]  /*81e0*/  FADD.FTZ R0, R113, R0 ;  /* 0x0000000071007221 */ /* 0x000fc80000010000 */
[----:B------:R-:W-:-:S04]  /*81f0*/  FADD.FTZ R0, R107, R0 ;  /* 0x000000006b007221 */ /* 0x000fc80000010000 */
[----:B--2---:R-:W-:-:S04]  /*8200*/  FADD.FTZ R0, R105, R0 ;  /* 0x0000000069007221 */ /* 0x004fc80000010000 */
[----:B------:R-:W-:-:S04]  /*8210*/  FADD.FTZ R0, R114, R0 ;  /* 0x0000000072007221 */ /* 0x000fc80000010000 */
[----:B------:R-:W-:-:S04]  /*8220*/  FADD.FTZ R0, R112, R0 ;  /* 0x0000000070007221 */ /* 0x000fc80000010000 */
[----:B------:R-:W-:Y:S01]  /*8230*/  FADD.FTZ R14, R9, R0 ;  /* 0x00000000090e7221 */ /* 0x000fe20000010000 */
[----:B------:R-:W-:-:S05]  /*8240*/  IMAD.U32 R0, RZ, RZ, UR4 ;  /* 0x00000004ff007e24 */ /* 0x000fca000f8e00ff */
[----:B------:R-:W-:-:S05]  /*8250*/  LOP3.LUT R0, R0, UR27, R217, 0x96, !PT ;  /* 0x0000001b00007c12 */ /* 0x000fca000f8e96d9 */
[----:B------:R-:W-:-:S05]  /*8260*/  IMAD.WIDE.U32 R2, R0, -0x326172a9, RZ ;  /* 0xcd9e8d5700027825 */ /* 0x000fca00078e00ff */
[----:B------:R-:W-:-:S05]  /*8270*/  LOP3.LUT R6, R6, UR32, R3, 0x96, !PT ;  /* 0x0000002006067c12 */ /* 0x000fca000f8e9603 */
[----:B------:R-:W-:-:S05]  /*8280*/  IMAD.WIDE.U32 R6, R6, -0x2daee0ad, RZ ;  /* 0xd2511f5306067825 */ /* 0x000fca00078e00ff */
[----:B------:R-:W-:-:S05]  /*8290*/  LOP3.LUT R12, R248, UR30, R7, 0x96, !PT ;  /* 0x0000001ef80c7c12 */ /* 0x000fca000f8e9607 */
        /* <DEDUP_REMOVED lines=11> */
[----:B------:R-:W-:Y:S02]  /*8350*/  IMAD.MOV.U32 R9, RZ, RZ, R73 ;  /* 0x000000ffff097224 */ /* 0x000fe400078e0049 */
[----:B------:R-:W-:Y:S02]  /*8360*/  IMAD.MOV.U32 R73, RZ, RZ, R76 ;  /* 0x000000ffff497224 */ /* 0x000fe400078e004c */
[----:B------:R-:W-:-:S04]  /*8370*/  IMAD.WIDE.U32 R6, R6, -0x2daee0ad, RZ ;  /* 0xd2511f5306067825 */ /* 0x000fc800078e00ff */
[----:B------:R-:W-:-:S04]  /*8380*/  IMAD.WIDE.U32 R76, R8, -0x2daee0ad, RZ ;  /* 0xd2511f53084c7825 */ /* 0x000fc800078e00ff */
[----:B------:R-:W-:Y:S01]  /*8390*/  IMAD.MOV.U32 R8, RZ, RZ, R91 ;  /* 0x000000ffff087224 */ /* 0x000fe200078e005b */
[----:B------:R-:W-:-:S04]  /*83a0*/  LOP3.LUT R91, R6, UR7, R77, 0x96, !PT ;  /* 0x00000007065b7c12 */ /* 0x000fc8000f8e964d */
[----:B------:R-:W-:-:S04]  /*83b0*/  LOP3.LUT R0, R91, 0xff, RZ, 0xc0, !PT ;  /* 0x000000ff5b007812 */ /* 0x000fc800078ec0ff */
[----:B------:R-:W-:Y:S02]  /*83c0*/  ISETP.LE.U32.AND P3, PT, R0, UR6, PT ;  /* 0x0000000600007c0c */ /* 0x000fe4000bf63070 */
[----:B------:R-:W-:-:S04]  /*83d0*/  LOP3.LUT R0, R91, 0xffff, RZ, 0xc0, !PT ;  /* 0x0000ffff5b007812 */ /* 0x000fc800078ec0ff */
[----:B------:R-:W-:-:S04]  /*83e0*/  SHF.R.U32.HI R0, RZ, 0x8, R0 ;  /* 0x00000008ff007819 */ /* 0x000fc80000011600 */
[----:B------:R-:W-:Y:S02]  /*83f0*/  LOP3.LUT R0, R0, 0xffff, RZ, 0xc0, !PT ;  /* 0x0000ffff00007812 */ /* 0x000fe400078ec0ff */
[----:B------:R-:W-:Y:S02]  /*8400*/  LOP3.LUT R10, R10, UR14, R7, 0x96, !PT ;  /* 0x0000000e0a0a7c12 */ /* 0x000fe4000f8e9607 */
[----:B------:R-:W-:Y:S02]  /*8410*/  ISETP.LE.U32.AND P0, PT, R0, UR6, PT ;  /* 0x0000000600007c0c */ /* 0x000fe4000bf03070 */
[----:B------:R-:W-:Y:S01]  /*8420*/  PRMT R0, R91, 0x7632, R0 ;  /* 0x000076325b007816 */ /* 0x000fe20000000000 */
[----:B------:R-:W-:Y:S02]  /*8430*/  IMAD.MOV.U32 R7, RZ, RZ, R75 ;  /* 0x000000ffff077224 */ /* 0x000fe400078e004b */
[----:B------:R-:W-:Y:S01]  /*8440*/  IMAD.MOV.U32 R6, RZ, RZ, R74 ;  /* 0x000000ffff067224 */ /* 0x000fe200078e004a */
[----:B------:R-:W-:Y:S01]  /*8450*/  LOP3.LUT R0, R0, 0xff, RZ, 0xc0, !PT ;  /* 0x000000ff00007812 */ /* 0x000fe200078ec0ff */
[----:B------:R-:W-:-:S03]  /*8460*/  IMAD.WIDE.U32 R74, R10, -0x326172a9, RZ ;  /* 0xcd9e8d570a4a7825 */ /* 0x000fc600078e00ff */
[----:B------:R-:W-:Y:S01]  /*8470*/  ISETP.LE.U32.AND P1, PT, R0, UR6, PT ;  /* 0x0000000600007c0c */ /* 0x000fe2000bf23070 */
[----:B------:R-:W-:Y:S02]  /*8480*/  IMAD.MOV.U32 R25, RZ, RZ, R218 ;  /* 0x000000ffff197224 */ /* 0x000fe400078e00da */
[----:B------:R-:W-:Y:S02]  /*8490*/  IMAD.MOV.U32 R218, RZ, RZ, R89 ;  /* 0x000000ffffda7224 */ /* 0x000fe400078e0059 */
[----:B------:R-:W-:Y:S01]  /*84a0*/  IMAD.MOV.U32 R89, RZ, RZ, R90 ;  /* 0x000000ffff597224 */ /* 0x000fe200078e005a */
[----:B------:R-:W-:Y:S01]  /*84b0*/  LOP3.LUT R90, R4, UR13, R75, 0x96, !PT ;  /* 0x0000000d045a7c12 */ /* 0x000fe2000f8e964b */
[----:B------:R-:W-:Y:S02]  /*84c0*/  IMAD.MOV.U32 R0, RZ, RZ, R76 ;  /* 0x000000ffff007224 */ /* 0x000fe400078e004c */
[----:B------:R-:W-:Y:S02]  /*84d0*/  FADD.FTZ R4, R23, R14 ;  /* 0x0000000e17047221 */ /* 0x000fe40000010000 */
[----:B------:R-:W1:Y:S01]  /*84e0*/  S2R R14, SR_CTAID.X ;  /* 0x00000000000e7919 */ /* 0x000e620000002500 */
[----:B------:R-:W-:-:S04]  /*84f0*/  LOP3.LUT R0, R0, 0xff, RZ, 0xc0, !PT ;  /* 0x000000ff00007812 */ /* 0x000fc800078ec0ff */
[----:B------:R-:W-:Y:S02]  /*8500*/  ISETP.LE.U32.AND P2, PT, R0, UR6, PT ;  /* 0x0000000600007c0c */ /* 0x000fe4000bf43070 */
[----:B------:R-:W-:Y:S01]  /*8510*/  LOP3.LUT R0, R90, 0xffff, RZ, 0xc0, !PT ;  /* 0x0000ffff5a007812 */ /* 0x000fe200078ec0ff */
[----:B------:R-:W-:Y:S02]  /*8520*/  IMAD.MOV.U32 R13, RZ, RZ, R22 ;  /* 0x000000ffff0d7224 */ /* 0x000fe400078e0016 */
[----:B------:R-:W-:Y:S01]  /*8530*/  IMAD.MOV.U32 R12, RZ, RZ, R20 ;  /* 0x000000ffff0c7224 */ /* 0x000fe200078e0014 */
[----:B------:R-:W-:Y:S01]  /*8540*/  SHF.R.U32.HI R0, RZ, 0x8, R0 ;  /* 0x00000008ff007819 */ /* 0x000fe20000011600 */
[----:B------:R-:W-:Y:S01]  /*8550*/  IMAD.MOV.U32 R22, RZ, RZ, R32 ;  /* 0x000000ffff167224 */ /* 0x000fe200078e0020 */
[----:B------:R-:W-:Y:S02]  /*8560*/  MUFU.EX2 R20, R45 ;  /* 0x0000002d00147308 */ /* 0x000fe40000000800 */
[----:B------:R-:W-:-:S06]  /*8570*/  LOP3.LUT R0, R0, 0xffff, RZ, 0xc0, !PT ;  /* 0x0000ffff00007812 */ /* 0x000fcc00078ec0ff */
[----:B------:R-:W2:Y:S01]  /*8580*/  MUFU.EX2 R32, R47 ;  /* 0x0000002f00207308 */ /* 0x000ea20000000800 */
[----:B------:R-:W-:Y:S02]  /*8590*/  ISETP.LE.U32.AND P5, PT, R0, UR6, PT ;  /* 0x0000000600007c0c */ /* 0x000fe4000bfa3070 */
[----:B------:R-:W-:-:S04]  /*85a0*/  PRMT R0, R90, 0x7632, R0 ;  /* 0x000076325a007816 */ /* 0x000fc80000000000 */
[----:B------:R-:W-:Y:S02]  /*85b0*/  LOP3.LUT R0, R0, 0xff, RZ, 0xc0, !PT ;  /* 0x000000ff00007812 */ /* 0x000fe400078ec0ff */
[----:B------:R-:W-:Y:S02]  /*85c0*/  SHF.R.U32.HI R10, RZ, 0x5, R222 ;  /* 0x00000005ff0a7819 */ /* 0x000fe400000116de */
[----:B------:R-:W-:-:S03]  /*85d0*/  ISETP.LE.U32.AND P4, PT, R0, UR6, PT ;  /* 0x0000000600007c0c */ /* 0x000fc6000bf83070 */
[----:B-1----:R-:W-:Y:S01]  /*85e0*/  IMAD R14, R14, 0x8, R10 ;  /* 0x000000080e0e7824 */ /* 0x002fe200078e020a */
[----:B--2---:R-:W-:-:S03]  /*85f0*/  F2FP.BF16.F32.PACK_AB R0, R32, R20 ;  /* 0x000000142000723e */ /* 0x004fc600000010ff */
[----:B------:R-:W-:Y:S01]  /*8600*/  VIADD R14, R14, 0x4 ;  /* 0x000000040e0e7836 */ /* 0x000fe20000000000 */
[C---:B------:R-:W-:Y:S02]  /*8610*/  PRMT R166, R0.reuse, 0x7610, R166 ;  /* 0x0000761000a67816 */ /* 0x040fe400000000a6 */
[----:B------:R-:W-:Y:S01]  /*8620*/  PRMT R165, R0, 0x7632, R165 ;  /* 0x0000763200a57816 */ /* 0x000fe200000000a5 */
[----:B------:R-:W-:Y:S02]  /*8630*/  IMAD.MOV.U32 R0, RZ, RZ, R74 ;  /* 0x000000ffff007224 */ /* 0x000fe400078e004a */
[----:B------:R-:W-:Y:S01]  /*8640*/  FADD.FTZ R5, R59, R15 ;  /* 0x0000000f3b057221 */ /* 0x000fe20000010000 */
[----:B------:R-:W-:Y:S02]  /*8650*/  @!P3 HFMA2.BF16_V2 R244, -RZ.H0_H0, RZ.H0_H0, -R166.H0_H0 ;  /* 0x200000fffff4b231 */ /* 0x000fe400003409a6 */
[----:B------:R-:W-:Y:S01]  /*8660*/  IMAD.WIDE.U32 R14, R14, -0x326172a9, RZ ;  /* 0xcd9e8d570e0e7825 */ /* 0x000fe200078e00ff */
[----:B------:R-:W-:-:S03]  /*8670*/  LOP3.LUT R0, R0, 0xff, RZ, 0xc0, !PT ;  /* 0x000000ff00007812 */ /* 0x000fc600078ec0ff */
[----:B------:R-:W-:Y:S01]  /*8680*/  IMAD.MOV.U32 R18, RZ, RZ, R212 ;  /* 0x000000ffff127224 */ /* 0x000fe200078e00d4 */
[----:B------:R-:W-:Y:S02]  /*8690*/  PRMT R212, R166, 0x5410, R165 ;  /* 0x00005410a6d47816 */ /* 0x000fe400000000a5 */
[----:B------:R-:W-:Y:S02]  /*86a0*/  @!P3 PRMT R166, R244, 0x5410, RZ ;  /* 0x00005410f4a6b816 */ /* 0x000fe400000000ff */
[----:B------:R-:W-:Y:S02]  /*86b0*/  ISETP.LE.U32.AND P3, PT, R0, UR6, PT ;  /* 0x0000000600007c0c */ /* 0x000fe4000bf63070 */
[----:B------:R-:W-:Y:S01]  /*86c0*/  LOP3.LUT R0, R14, UR32, R3, 0x96, !PT ;  /* 0x000000200e007c12 */ /* 0x000fe2000f8e9603 */
[----:B------:R-:W-:Y:S02]  /*86d0*/  IMAD.MOV.U32 R59, RZ, RZ, R6 ;  /* 0x000000ffff3b7224 */ /* 0x000fe400078e0006 */
[----:B------:R-:W-:-:S02]  /*86e0*/  @!P0 HFMA2.BF16_V2 R245, -RZ.H0_H0, RZ.H0_H0, -R165.H0_H0 ;  /* 0x200000fffff58231 */ /* 0x000fc400003409a5 */
[----:B------:R-:W-:Y:S02]  /*86f0*/  IMAD.MOV.U32 R47, RZ, RZ, R12 ;  /* 0x000000ffff2f7224 */ /* 0x000fe400078e000c */
[----:B------:R-:W-:Y:S01]  /*8700*/  FADD.FTZ R12, R24, R4 ;  /* 0x00000004180c7221 */ /* 0x000fe20000010000 */
[----:B------:R-:W-:Y:S01]  /*8710*/  FADD.FTZ R10, R27, R17 ;  /* 0x000000111b0a7221 */ /* 0x000fe20000010000 */
[----:B------:R-:W-:Y:S01]  /*8720*/  IMAD.MOV.U32 R17, RZ, RZ, R13 ;  /* 0x000000ffff117224 */ /* 0x000fe200078e000d */
[----:B------:R-:W-:Y:S01]  /*8730*/  @!P0 PRMT R165, R245, 0x5410, RZ ;  /* 0x00005410f5a58816 */ /* 0x000fe200000000ff */
[----:B------:R-:W-:Y:S01]  /*8740*/  FADD.FTZ R13, R49, R5 ;  /* 0x00000005310d7221 */ /* 0x000fe20000010000 */
[----:B------:R-:W-:Y:S04]  /*8750*/  STL [R1+0x37c], R166 ;  /* 0x00037ca601007387 */ /* 0x000fe80000100800 */
[----:B------:R1:W-:Y:S01]  /*8760*/  STL [R1+0x380], R165 ;  /* 0x000380a501007387 */ /* 0x0003e20000100800 */
[----:B------:R-:W-:Y:S01]  /*8770*/  FADD.FTZ R11, R41, R16 ;  /* 0x00000010290b7221 */ /* 0x000fe20000010000 */
[----:B------:R-:W-:-:S02]  /*8780*/  IMAD.MOV.U32 R41, RZ, RZ, R8 ;  /* 0x000000ffff297224 */ /* 0x000fc400078e0008 */
[----:B-1----:R-:W-:Y:S02]  /*8790*/  IMAD.MOV.U32 R165, RZ, RZ, R7 ;  /* 0x000000ffffa57224 */ /* 0x002fe400078e0007 */
[----:B------:R-:W-:Y:S02]  /*87a0*/  IMAD.MOV.U32 R23, RZ, RZ, R9 ;  /* 0x000000ffff177224 */ /* 0x000fe400078e0009 */
[----:B------:R-:W-:Y:S02]  /*87b0*/  IMAD.MOV.U32 R27, RZ, RZ, R57 ;  /* 0x000000ffff1b7224 */ /* 0x000fe400078e0039 */
[----:B------:R-:W-:Y:S02]  /*87c0*/  IMAD.MOV.U32 R57, RZ, RZ, R72 ;  /* 0x000000ffff397224 */ /* 0x000fe400078e0048 */
[----:B------:R-:W-:Y:S01]  /*87d0*/  IMAD.MOV.U32 R24, RZ, RZ, R89 ;  /* 0x000000ffff187224 */ /* 0x000fe200078e0059 */
[----:B---3--:R-:W-:Y:S01]  /*87e0*/  LOP3.LUT R6, R2, UR31, R207, 0x96, !PT ;  /* 0x0000001f02067c12 */ /* 0x008fe2000f8e96cf */
[----:B------:R-:W-:-:S05]  /*87f0*/  IMAD.WIDE.U32 R2, R0, -0x2daee0ad, RZ ;  /* 0xd2511f5300027825 */ /* 0x000fca00078e00ff */
        /* <DEDUP_REMOVED lines=8> */
[----:B------:R-:W-:-:S05]  /*8880*/  LOP3.LUT R4, R4, UR17, R7, 0x96, !PT ;  /* 0x0000001104047c12 */ /* 0x000fca000f8e9607 */
[----:B------:R-:W-:-:S05]  /*8890*/  IMAD.WIDE.U32 R8, R4, -0x2daee0ad, RZ ;  /* 0xd2511f5304087825 */ /* 0x000fca00078e00ff */
[----:B------:R-:W-:Y:S01]  /*88a0*/  LOP3.LUT R0, R2, UR14, R9, 0x96, !PT ;  /* 0x0000000e02007c12 */ /* 0x000fe2000f8e9609 */
[----:B------:R-:W-:-:S05]  /*88b0*/  IMAD.WIDE.U32 R2, R3, -0x326172a9, RZ ;  /* 0xcd9e8d5703027825 */ /* 0x000fca00078e00ff */
[----:B------:R-:W-:Y:S01]  /*88c0*/  LOP3.LUT R15, R6, UR15, R3, 0x96, !PT ;  /* 0x0000000f060f7c12 */ /* 0x000fe2000f8e9603 */
[----:B------:R-:W-:Y:S02]  /*88d0*/  IMAD.MOV.U32 R6, RZ, RZ, R73 ;  /* 0x000000ffff067224 */ /* 0x000fe400078e0049 */
[----:B------:R-:W-:-:S04]  /*88e0*/  IMAD.WIDE.U32 R72, R0, -0x326172a9, RZ ;  /* 0xcd9e8d5700487825 */ /* 0x000fc800078e00ff */
[----:B------:R-:W-:Y:S01]  /*88f0*/  FADD.FTZ R4, R53, R11 ;  /* 0x0000000b35047221 */ /* 0x000fe20000010000 */
[----:B------:R-:W-:Y:S01]  /*8900*/  IMAD.MOV.U32 R3, RZ, RZ, R185 ;  /* 0x000000ffff037224 */ /* 0x000fe200078e00b9 */
[----:B------:R-:W-:Y:S01]  /*8910*/  LOP3.LUT R89, R2, UR13, R73, 0x96, !PT ;  /* 0x0000000d02597c12 */ /* 0x000fe2000f8e9649 */
[----:B------:R-:W-:Y:S02]  /*8920*/  IMAD.MOV.U32 R2, RZ, RZ, R184 ;  /* 0x000000ffff027224 */ /* 0x000fe400078e00b8 */
[----:B------:R-:W-:Y:S02]  /*8930*/  IMAD.MOV.U32 R53, RZ, RZ, R3 ;  /* 0x000000ffff357224 */ /* 0x000fe400078e0003 */
[----:B------:R-:W-:Y:S01]  /*8940*/  FADD.FTZ R3, R43, R10 ;  /* 0x0000000a2b037221 */ /* 0x000fe20000010000 */
[----:B------:R-:W2:Y:S01]  /*8950*/  LDL.LU.64 R184, [R1+0x3b8] ;  /* 0x0003b80001b87983 */ /* 0x000ea20000300a00 */
[----:B------:R-:W-:Y:S02]  /*8960*/  IMAD.MOV.U32 R10, RZ, RZ, R248 ;  /* 0x000000ffff0a7224 */ /* 0x000fe400078e00f8 */
[----:B------:R-:W-:-:S02]  /*8970*/  IMAD.MOV.U32 R11, RZ, RZ, R249 ;  /* 0x000000ffff0b7224 */ /* 0x000fc400078e00f9 */
[----:B------:R1:W3:Y:S01]  /*8980*/  LDL.LU.64 R248, [R1+0x3b0] ;  /* 0x0003b00001f87983 */ /* 0x0002e20000300a00 */
[----:B------:R4:W-:Y:S08]  /*8990*/  MUFU.EX2 R14, R52 ;  /* 0x00000034000e7308 */ /* 0x0009f00000000800 */
[----:B------:R1:W-:Y:S01]  /*89a0*/  MUFU.EX2 R16, R48 ;  /* 0x0000003000107308 */ /* 0x0003e20000000800 */
[----:B----4-:R-:W-:-:S04]  /*89b0*/  IMAD.MOV.U32 R52, RZ, RZ, R2 ;  /* 0x000000ffff347224 */ /* 0x010fc800078e0002 */
[----:B-1----:R-:W-:Y:S02]  /*89c0*/  IMAD.MOV.U32 R48, RZ, RZ, R52 ;  /* 0x000000ffff307224 */ /* 0x002fe400078e0034 */
[----:B------:R-:W-:Y:S02]  /*89d0*/  IMAD.MOV.U32 R52, RZ, RZ, R47 ;  /* 0x000000ffff347224 */ /* 0x000fe400078e002f */
[----:B------:R1:W4:Y:S01]  /*89e0*/  LDL.LU.S16 R47, [R1] ;  /* 0x00000000012f7983 */ /* 0x0003220000300600 */
[----:B------:R-:W-:Y:S01]  /*89f0*/  IMAD.MOV.U32 R5, RZ, RZ, R18 ;  /* 0x000000ffff057224 */ /* 0x000fe200078e0012 */
[----:B------:R1:W-:Y:S03]  /*8a00*/  MUFU.EX2 R9, R31 ;  /* 0x0000001f00097308 */ /* 0x0003e60000000800 */
[----:B------:R-:W-:Y:S02]  /*8a10*/  IMAD.MOV.U32 R43, RZ, RZ, R5 ;  /* 0x000000ffff2b7224 */ /* 0x000fe400078e0005 */
[----:B------:R-:W-:Y:S01]  /*8a20*/  FADD.FTZ R5, R71, R13 ;  /* 0x0000000d47057221 */ /* 0x000fe20000010000 */
[----:B------:R-:W-:Y:S01]  /*8a30*/  IMAD.MOV.U32 R13, RZ, RZ, R11 ;  /* 0x000000ffff0d7224 */ /* 0x000fe200078e000b */
[----:B-1----:R1:W2:Y:S04]  /*8a40*/  LDL.LU.S16 R31, [R1+0x4] ;  /* 0x00000400011f7983 */ /* 0x0022a80000300600 */
[----:B------:R1:W2:Y:S01]  /*8a50*/  LDL.LU.S16 R11, [R1+0x8] ;  /* 0x00000800010b7983 */ /* 0x0002a20000300600 */
[----:B------:R1:W1:Y:S02]  /*8a60*/  MUFU.EX2 R7, R51 ;  /* 0x0000003300077308 */ /* 0x0002640000000800 */
[----:B-1----:R-:W-:-:S02]  /*8a70*/  IMAD.MOV.U32 R51, RZ, RZ, R6 ;  /* 0x000000ffff337224 */ /* 0x002fc400078e0006 */
[----:B------:R-:W-:Y:S01]  /*8a80*/  FADD.FTZ R6, R54, R4 ;  /* 0x0000000436067221 */ /* 0x000fe20000010000 */
[----:B------:R-:W-:Y:S02]  /*8a90*/  FADD.FTZ R4, R34, R3 ;  /* 0x0000000322047221 */ /* 0x000fe40000010000 */
[----:B------:R1:W2:Y:S01]  /*8aa0*/  LDL.LU.S16 R34, [R1+0xc] ;  /* 0x00000c0001227983 */ /* 0x0002a20000300600 */
[----:B------:R-:W-:-:S04]  /*8ab0*/  LOP3.LUT R0, R89, 0xff, RZ, 0xc0, !PT ;  /* 0x000000ff59007812 */ /* 0x000fc800078ec0ff */
[----:B------:R-:W-:Y:S02]  /*8ac0*/  ISETP.LE.U32.AND P0, PT, R0, UR6, PT ;  /* 0x0000000600007c0c */ /* 0x000fe4000bf03070 */
[----:B------:R-:W-:Y:S02]  /*8ad0*/  LOP3.LUT R0, R89, 0xffff, RZ, 0xc0, !PT ;  /* 0x0000ffff59007812 */ /* 0x000fe400078ec0ff */
[----:B------:R-:W-:Y:S02]  /*8ae0*/  F2FP.BF16.F32.PACK_AB R183, R14, R7 ;  /* 0x000000070eb7723e */ /* 0x000fe400000010ff */
[----:B------:R-:W-:Y:S02]  /*8af0*/  SHF.R.U32.HI R0, RZ, 0x8, R0 ;  /* 0x00000008ff007819 */ /* 0x000fe40000011600 */
[----:B------:R-:W-:Y:S02]  /*8b00*/  PRMT R166, R183, 0x7610, R166 ;  /* 0x00007610b7a67816 */ /* 0x000fe400000000a6 */
[----:B------:R-:W-:-:S03]  /*8b10*/  LOP3.LUT R0, R0, 0xffff, RZ, 0xc0, !PT ;  /* 0x0000ffff00007812 */ /* 0x000fc600078ec0ff */
[----:B------:R-:W-:Y:S02]  /*8b20*/  @!P0 HFMA2.BF16_V2 R246, -RZ.H0_H0, RZ.H0_H0, -R183.H0_H0 ;  /* 0x200000fffff68231 */ /* 0x000fe400003409b7 */
[----:B------:R-:W-:-:S03]  /*8b30*/  IMAD.MOV.U32 R45, RZ, RZ, R26 ;  /* 0x000000ffff2d7224 */ /* 0x000fc600078e001a */
[----:B------:R-:W-:Y:S02]  /*8b40*/  @!P0 PRMT R166, R246, 0x5410, RZ ;  /* 0x00005410f6a68816 */ /* 0x000fe400000000ff */
[----:B------:R-:W-:Y:S01]  /*8b50*/  ISETP.LE.U32.AND P0, PT, R0, UR6, PT ;  /* 0x0000000600007c0c */ /* 0x000fe2000bf03070 */
[----:B------:R-:W-:Y:S08]  /*8b60*/  MUFU.EX2 R18, R63 ;  /* 0x0000003f00127308 */ /* 0x000ff00000000800 */
[----:B------:R-:W1:Y:S01]  /*8b70*/  MUFU.EX2 R26, R66 ;  /* 0x00000042001a7308 */ /* 0x000e620000000800 */
[----:B------:R-:W-:-:S03]  /*8b80*/  PRMT R0, R89, 0x7632, R0 ;  /* 0x0000763259007816 */ /* 0x000fc60000000000 */
[----:B------:R-:W-:Y:S01]  /*8b90*/  @!P0 HFMA2.BF16_V2 R247, -RZ.H0_H0, RZ.H0_H0, -R183.H1_H1 ;  /* 0x200000fffff78231 */ /* 0x000fe200003609b7 */
[----:B------:R-:W-:Y:S02]  /*8ba0*/  LOP3.LUT R0, R0, 0xff, RZ, 0xc0, !PT ;  /* 0x000000ff00007812 */ /* 0x000fe400078ec0ff */
[----:B------:R-:W-:Y:S02]  /*8bb0*/  PRMT R36, R183, 0x7632, R36 ;  /* 0x00007632b7247816 */ /* 0x000fe40000000024 */
[----:B------:R-:W-:Y:S02]  /*8bc0*/  @!P0 PRMT R36, R247, 0x5410, RZ ;  /* 0x00005410f7248816 */ /* 0x000fe400000000ff */
[----:B------:R-:W-:Y:S02]  /*8bd0*/  ISETP.LE.U32.AND P0, PT, R0, UR6, PT ;  /* 0x0000000600007c0c */ /* 0x000fe4000bf03070 */
[----:B-1----:R-:W-:-:S04]  /*8be0*/  F2FP.BF16.F32.PACK_AB R0, R26, R18 ;  /* 0x000000121a00723e */ /* 0x002fc800000010ff */
[C---:B------:R-:W-:Y:S01]  /*8bf0*/  PRMT R162, R0.reuse, 0x7610, R162 ;  /* 0x0000761000a27816 */ /* 0x040fe200000000a2 */
[----:B------:R-:W-:Y:S01]  /*8c00*/  IMAD.MOV.U32 R63, RZ, RZ, R25 ;  /* 0x000000ffff3f7224 */ /* 0x000fe200078e0019 */
[----:B------:R-:W-:Y:S01]  /*8c10*/  PRMT R161, R0, 0x7632, R161 ;  /* 0x0000763200a17816 */ /* 0x000fe200000000a1 */
[----:B------:R-:W-:Y:S01]  /*8c20*/  IMAD.MOV.U32 R25, RZ, RZ, R211 ;  /* 0x000000ffff197224 */ /* 0x000fe200078e00d3 */
[----:B------:R-:W-:Y:S01]  /*8c30*/  SHF.R.U32.HI R0, RZ, 0x18, R89 ;  /* 0x00000018ff007819 */ /* 0x000fe20000011659 */
[----:B------:R-:W-:Y:S01]  /*8c40*/  IMAD.MOV.U32 R211, RZ, RZ, R214 ;  /* 0x000000ffffd37224 */ /* 0x000fe200078e00d6 */
[----:B------:R-:W-:Y:S01]  /*8c50*/  PRMT R214, R162, 0x5410, R161 ;  /* 0x00005410a2d67816 */ /* 0x000fe200000000a1 */
[----:B------:R-:W-:Y:S02]  /*8c60*/  IMAD.MOV.U32 R49, RZ, RZ, R53 ;  /* 0x000000ffff317224 */ /* 0x000fe400078e0035 */
[----:B------:R-:W-:Y:S01]  /*8c70*/  FADD.FTZ R2, R40, R12 ;  /* 0x0000000c28027221 */ /* 0x000fe20000010000 */
[----:B------:R-:W-:Y:S01]  /*8c80*/  F2FP.BF16.F32.PACK_AB R181, R16, R9 ;  /* 0x0000000910b5723e */ /* 0x000fe200000010ff */
[----:B------:R-:W-:-:S02]  /*8c90*/  IMAD.MOV.U32 R53, RZ, RZ, R17 ;  /* 0x000000ffff357224 */ /* 0x000fc400078e0011 */
[----:B------:R-:W-:Y:S01]  /*8ca0*/  IMAD.MOV.U32 R12, RZ, RZ, R10 ;  /* 0x000000ffff0c7224 */ /* 0x000fe200078e000a */
[----:B------:R-:W-:Y:S01]  /*8cb0*/  MUFU.EX2 R17, R67 ;  /* 0x0000004300117308 */ /* 0x000fe20000000800 */
[----:B------:R-:W-:-:S07]  /*8cc0*/  PRMT R37, R181, 0x7610, R37 ;  /* 0x00007610b5257816 */ /* 0x000fce0000000025 */
[----:B------:R-:W1:Y:S01]  /*8cd0*/  MUFU.EX2 R10, R58 ;  /* 0x0000003a000a7308 */ /* 0x000e620000000800 */
[----:B------:R-:W-:Y:S02]  /*8ce0*/  PRMT R38, R181, 0x7632, R38 ;  /* 0x00007632b5267816 */ /* 0x000fe40000000026 */
[----:B-1----:R-:W-:-:S04]  /*8cf0*/  F2FP.BF16.F32.PACK_AB R177, R17, R10 ;  /* 0x0000000a11b1723e */ /* 0x002fc800000010ff */
[----:B------:R-:W-:Y:S01]  /*8d00*/  PRMT R39, R177, 0x7610, R39 ;  /* 0x00007610b1277816 */ /* 0x000fe20000000027 */
[----:B------:R-:W-:Y:S01]  /*8d10*/  FADD.FTZ R3, R78, R5 ;  /* 0x000000054e037221 */ /* 0x000fe20000010000 */
[----:B------:R-:W-:Y:S02]  /*8d20*/  IMAD.MOV.U32 R67, RZ, RZ, R13 ;  /* 0x000000ffff437224 */ /* 0x000fe400078e000d */
[----:B------:R-:W-:Y:S01]  /*8d30*/  MUFU.EX2 R13, R56 ;  /* 0x00000038000d7308 */ /* 0x000fe20000000800 */
[----:B------:R-:W-:Y:S01]  /*8d40*/  FADD.FTZ R2, R28, R2 ;  /* 0x000000021c027221 */ /* 0x000fe20000010000 */
[----:B------:R-:W-:Y:S02]  /*8d50*/  IMAD.MOV.U32 R54, RZ, RZ, R48 ;  /* 0x000000ffff367224 */ /* 0x000fe400078e0030 */
[----:B---3--:R-:W-:-:S05]  /*8d60*/  @!P1 HFMA2.BF16_V2 R249, -RZ.H0_H0, RZ.H0_H0, -R162.H0_H0 ;  /* 0x200000fffff99231 */ /* 0x008fca00003409a2 */
[----:B------:R-:W-:Y:S02]  /*8d70*/  @!P1 PRMT R162, R249, 0x5410, RZ ;  /* 0x00005410f9a29816 */ /* 0x000fe400000000ff */
[----:B------:R-:W-:Y:S01]  /*8d80*/  ISETP.LE.U32.AND P1, PT, R0, UR6, PT ;  /* 0x0000000600007c0c */ /* 0x000fe2000bf23070 */
[----:B------:R-:W-:Y:S02]  /*8d90*/  IMAD.MOV.U32 R0, RZ, RZ, R72 ;  /* 0x000000ffff007224 */ /* 0x000fe400078e0048 */
[----:B------:R-:W-:-:S03]  /*8da0*/  @!P0 HFMA2.BF16_V2 R248, -RZ.H0_H0, RZ.H0_H0, -R181.H0_H0 ;  /* 0x200000fffff88231 */ /* 0x000fc600003409b5 */
[----:B------:R-:W-:Y:S02]  /*8db0*/  LOP3.LUT R0, R0, 0xff, RZ, 0xc0, !PT ;  /* 0x000000ff00007812 */ /* 0x000fe400078ec0ff */
[----:B------:R-:W-:Y:S02]  /*8dc0*/  @!P0 PRMT R37, R248, 0x5410, RZ ;  /* 0x00005410f8258816 */ /* 0x000fe400000000ff */
[----:B------:R-:W-:-:S03]  /*8dd0*/  ISETP.LE.U32.AND P0, PT, R0, UR6, PT ;  /* 0x0000000600007c0c */ /* 0x000fc6000bf03070 */
[----:B------:R-:W-:Y:S01]  /*8de0*/  @!P1 HFMA2.BF16_V2 R252, -RZ.H0_H0, RZ.H0_H0, -R181.H1_H1 ;  /* 0x200000fffffc9231 */ /* 0x000fe200003609b5 */
[----:B------:R-:W-:-:S04]  /*8df0*/  SHF.R.U32.HI R0, RZ, 0x18, R91 ;  /* 0x00000018ff007819 */ /* 0x000fc8000001165b */
[----:B------:R-:W-:-:S05]  /*8e00*/  @!P1 PRMT R38, R252, 0x5410, RZ ;  /* 0x00005410fc269816 */ /* 0x000fca00000000ff */
[----:B----4-:R-:W-:Y:S01]  /*8e10*/  @!P0 HFMA2.BF16_V2 R47, -RZ.H0_H0, RZ.H0_H0, -R177.H0_H0 ;  /* 0x200000ffff2f8231 */ /* 0x010fe200003409b1 */
[----:B------:R-:W-:-:S04]  /*8e20*/  ISETP.LE.U32.AND P1, PT, R0, UR6, PT ;  /* 0x0000000600007c0c */ /* 0x000fc8000bf23070 */
[----:B------:R-:W-:-:S04]  /*8e30*/  PRMT R0, R47, 0x7610, R0 ;  /* 0x000076102f007816 */ /* 0x000fc80000000000 */
[----:B------:R-:W-:Y:S02]  /*8e40*/  @!P0 PRMT R39, R0, 0x5410, RZ ;  /* 0x0000541000278816 */ /* 0x000fe400000000ff */
[----:B------:R-:W-:-:S04]  /*8e50*/  PRMT R0, R72, 0x7771, RZ ;  /* 0x0000777148007816 */ /* 0x000fc800000000ff */
[----:B------:R-:W-:Y:S01]  /*8e60*/  ISETP.GT.U32.AND P0, PT, R0, UR6, PT ;  /* 0x0000000600007c0c */ /* 0x000fe2000bf04070 */
[----:B--2---:R-:W-:-:S05]  /*8e70*/  @!P1 HFMA2.BF16_V2 R11, -RZ.H0_H0, RZ.H0_H0, -R161.H0_H0 ;  /* 0x200000ffff0b9231 */ /* 0x004fca00003409a1 */
[----:B------:R-:W-:-:S07]  /*8e80*/  PRMT R0, R11, 0x7610, R0 ;  /* 0x000076100b007816 */ /* 0x000fce0000000000 */
[----:B------:R-:W-:Y:S01]  /*8e90*/  @P0 HFMA2.BF16_V2 R31, -RZ.H0_H0, RZ.H0_H0, -R177.H1_H1 ;  /* 0x200000ffff1f0231 */ /* 0x000fe200003609b1 */
[----:B------:R-:W1:Y:S01]  /*8ea0*/  MUFU.EX2 R11, R55 ;  /* 0x00000037000b7308 */ /* 0x000e620000000800 */
[----:B------:R-:W-:Y:S01]  /*8eb0*/  @!P1 PRMT R161, R0, 0x5410, RZ ;  /* 0x0000541000a19816 */ /* 0x000fe200000000ff */
[----:B------:R-:W-:Y:S01]  /*8ec0*/  FADD.FTZ R0, R64, R6 ;  /* 0x0000000640007221 */ /* 0x000fe20000010000 */
[----:B------:R-:W-:Y:S01]  /*8ed0*/  FADD.FTZ R6, R69, R3 ;  /* 0x0000000345067221 */ /* 0x000fe20000010000 */
[----:B------:R-:W-:Y:S01]  /*8ee0*/  PRMT R5, R31, 0x7610, R5 ;  /* 0x000076101f057816 */ /* 0x000fe20000000005 */
[----:B------:R2:W3:Y:S01]  /*8ef0*/  LDL.LU.S16 R64, [R1+0x10] ;  /* 0x0000100001407983 */ /* 0x0004e20000300600 */
[----:B------:R-:W-:Y:S01]  /*8f00*/  FADD.FTZ R3, R65, R0 ;  /* 0x0000000041037221 */ /* 0x000fe20000010000 */
[----:B------:R-:W-:Y:S02]  /*8f10*/  PRMT R0, R72, 0x7772, RZ ;  /* 0x0000777248007816 */ /* 0x000fe400000000ff */
[----:B------:R-:W-:Y:S01]  /*8f20*/  PRMT R185, R177, 0x7632, R185 ;  /* 0x00007632b1b97816 */ /* 0x000fe200000000b9 */
[----:B------:R2:W4:Y:S01]  /*8f30*/  LDL.LU.S16 R48, [R1+0x1c] ;  /* 0x00001c0001307983 */ /* 0x0005220000300600 */
[----:B------:R-:W-:-:S02]  /*8f40*/  @P0 PRMT R185, R5, 0x5410, RZ ;  /* 0x0000541005b90816 */ /* 0x000fc400000000ff */
[----:B------:R-:W-:Y:S02]  /*8f50*/  ISETP.GT.U32.AND P0, PT, R0, UR6, PT ;  /* 0x0000000600007c0c */ /* 0x000fe4000bf04070 */
[----:B-1----:R-:W-:Y:S01]  /*8f60*/  F2FP.BF16.F32.PACK_AB R167, R13, R11 ;  /* 0x0000000b0da7723e */ /* 0x002fe200000010ff */
[----:B------:R-:W-:-:S10]  /*8f70*/  FADD.FTZ R5, R29, R2 ;  /* 0x000000021d057221 */ /* 0x000fd40000010000 */
[----:B------:R-:W-:-:S05]  /*8f80*/  @P0 HFMA2.BF16_V2 R34, -RZ.H0_H0, RZ.H0_H0, -R167.H0_H0 ;  /* 0x200000ffff220231 */ /* 0x000fca00003409a7 */
[----:B------:R-:W-:Y:S02]  /*8f90*/  PRMT R2, R34, 0x7610, R2 ;  /* 0x0000761022027816 */ /* 0x000fe40000000002 */
[----:B------:R2:W2:Y:S01]  /*8fa0*/  LDL.LU.S16 R34, [R1+0x20] ;  /* 0x0000200001227983 */ /* 0x0004a20000300600 */
[----:B------:R-:W-:Y:S01]  /*8fb0*/  IMAD.MOV.U32 R47, RZ, RZ, R25 ;  /* 0x000000ffff2f7224 */ /* 0x000fe200078e0019 */
[----:B------:R-:W-:Y:S01]  /*8fc0*/  MUFU.EX2 R31, R99 ;  /* 0x00000063001f7308 */ /* 0x000fe20000000800 */
[----:B------:R-:W-:-:S07]  /*8fd0*/  IMAD.MOV.U32 R66, RZ, RZ, R12 ;  /* 0x000000ffff427224 */ /* 0x000fce00078e000c */
[----:B------:R-:W1:Y:S01]  /*8fe0*/  MUFU.EX2 R25, R85 ;  /* 0x0000005500197308 */ /* 0x000e620000000800 */
[----:B------:R-:W-:-:S07]  /*8ff0*/  PRMT R0, R72, 0x7773, RZ ;  /* 0x0000777348007816 */ /* 0x000fce00000000ff */
[----:B------:R1:W-:Y:S01]  /*9000*/  MUFU.EX2 R12, R79 ;  /* 0x0000004f000c7308 */ /* 0x0003e20000000800 */
[----:B------:R-:W-:Y:S02]  /*9010*/  ISETP.GT.U32.AND P1, PT, R0, UR6, PT ;  /* 0x0000000600007c0c */ /* 0x000fe4000bf24070 */
[----:B------:R-:W-:Y:S02]  /*9020*/  PRMT R184, R167, 0x7610, R184 ;  /* 0x00007610a7b87816 */ /* 0x000fe400000000b8 */
[----:B------:R-:W-:Y:S01]  /*9030*/  @P0 PRMT R184, R2, 0x5410, RZ ;  /* 0x0000541002b80816 */ /* 0x000fe200000000ff */
[----:B-1----:R-:W-:-:S05]  /*9040*/  IMAD.WIDE.U32 R78, R15, -0x2daee0ad, RZ ;  /* 0xd2511f530f4e7825 */ /* 0x002fca00078e00ff */
[----:B------:R-:W-:-:S04]  /*9050*/  LOP3.LUT R79, R8, UR7, R79, 0x96, !PT ;  /* 0x00000007084f7c12 */ /* 0x000fc8000f8e964f */
[----:B------:R-:W-:-:S04]  /*9060*/  LOP3.LUT R0, R79, 0xff, RZ, 0xc0, !PT ;  /* 0x000000ff4f007812 */ /* 0x000fc800078ec0ff */
[----:B------:R-:W-:Y:S02]  /*9070*/  ISETP.LE.U32.AND P0, PT, R0, UR6, PT ;  /* 0x0000000600007c0c */ /* 0x000fe4000bf03070 */
[----:B------:R-:W-:-:S04]  /*9080*/  F2FP.BF16.F32.PACK_AB R0, R31, R25 ;  /* 0x000000191f00723e */ /* 0x000fc800000010ff */
[----:B------:R-:W-:-:S05]  /*9090*/  PRMT R172, R0, 0x7610, R172 ;  /* 0x0000761000ac7816 */ /* 0x000fca00000000ac */
[----:B--2---:R-:W-:-:S05]  /*90a0*/  @!P2 HFMA2.BF16_V2 R34, -RZ.H0_H0, RZ.H0_H0, -R172.H0_H0 ;  /* 0x200000ffff22a231 */ /* 0x004fca00003409ac */
[----:B------:R-:W-:Y:S02]  /*90b0*/  PRMT R40, R34, 0x7610, R40 ;  /* 0x0000761022287816 */ /* 0x000fe40000000028 */
[----:B------:R1:W2:Y:S01]  /*90c0*/  LDL.LU.S16 R34, [R1+0x24] ;  /* 0x0000240001227983 */ /* 0x0002a20000300600 */
[----:B------:R-:W-:Y:S02]  /*90d0*/  IMAD.MOV.U32 R55, RZ, RZ, R49 ;  /* 0x000000ffff377224 */ /* 0x000fe400078e0031 */
[----:B------:R-:W-:Y:S02]  /*90e0*/  IMAD.MOV.U32 R49, RZ, RZ, R59 ;  /* 0x000000ffff317224 */ /* 0x000fe400078e003b */
[----:B------:R-:W-:Y:S02]  /*90f0*/  IMAD.MOV.U32 R59, RZ, RZ, R22 ;  /* 0x000000ffff3b7224 */ /* 0x000fe400078e0016 */
[----:B------:R-:W4:Y:S01]  /*9100*/  MUFU.EX2 R22, R82 ;  /* 0x0000005200167308 */ /* 0x000f220000000800 */
[----:B---3--:R-:W-:Y:S01]  /*9110*/  @P1 HFMA2.BF16_V2 R64, -RZ.H0_H0, RZ.H0_H0, -R167.H1_H1 ;  /* 0x200000ffff401231 */ /* 0x008fe200003609a7 */
[----:B------:R-:W-:-:S02]  /*9120*/  PRMT R171, R0, 0x7632, R171 ;  /* 0x0000763200ab7816 */ /* 0x000fc400000000ab */
[----:B------:R-:W-:Y:S02]  /*9130*/  PRMT R0, R76, 0x7771, RZ ;  /* 0x000077714c007816 */ /* 0x000fe400000000ff */
[----:B------:R-:W-:Y:S02]  /*9140*/  PRMT R58, R64, 0x7610, R58 ;  /* 0x00007610403a7816 */ /* 0x000fe4000000003a */
[----:B------:R-:W-:Y:S02]  /*9150*/  PRMT R236, R167, 0x7632, R236 ;  /* 0x00007632a7ec7816 */ /* 0x000fe400000000ec */
[----:B------:R-:W-:Y:S02]  /*9160*/  @P1 PRMT R236, R58, 0x5410, RZ ;  /* 0x000054103aec1816 */ /* 0x000fe400000000ff */
[----:B------:R-:W-:Y:S02]  /*9170*/  ISETP.GT.U32.AND P1, PT, R0, UR6, PT ;  /* 0x0000000600007c0c */ /* 0x000fe4000bf24070 */
[----:B------:R-:W-:-:S02]  /*9180*/  LOP3.LUT R0, R79, 0xffff, RZ, 0xc0, !PT ;  /* 0x0000ffff4f007812 */ /* 0x000fc400078ec0ff */
[----:B----4-:R-:W-:Y:S01]  /*9190*/  F2FP.BF16.F32.PACK_AB R194, R22, R12 ;  /* 0x0000000c16c2723e */ /* 0x010fe200000010ff */
[----:B------:R-:W-:Y:S01]  /*91a0*/  FADD.FTZ R4, R46, R4 ;  /* 0x000000042e047221 */ /* 0x000fe20000010000 */
[----:B------:R-:W-:-:S03]  /*91b0*/  SHF.R.U32.HI R0, RZ, 0x8, R0 ;  /* 0x00000008ff007819 */ /* 0x000fc60000011600 */
[----:B------:R-:W-:Y:S02]  /*91c0*/  @!P0 HFMA2.BF16_V2 R48, -RZ.H0_H0, RZ.H0_H0, -R194.H0_H0 ;  /* 0x200000ffff308231 */ /* 0x000fe400003409c2 */
[----:B------:R-:W-:Y:S01]  /*91d0*/  FADD.FTZ R2, R30, R4 ;  /* 0x000000041e027221 */ /* 0x000fe20000010000 */
[----:B------:R-:W-:Y:S02]  /*91e0*/  LOP3.LUT R0, R0, 0xffff, RZ, 0xc0, !PT ;  /* 0x0000ffff00007812 */ /* 0x000fe400078ec0ff */
[----:B------:R-:W-:Y:S02]  /*91f0*/  PRMT R30, R48, 0x7610, R30 ;  /* 0x00007610301e7816 */ /* 0x000fe4000000001e */
[----:B------:R-:W-:Y:S02]  /*9200*/  PRMT R232, R194, 0x7610, R232 ;  /* 0x00007610c2e87816 */ /* 0x000fe400000000e8 */
[----:B------:R-:W-:Y:S02]  /*9210*/  @!P0 PRMT R232, R30, 0x5410, RZ ;  /* 0x000054101ee88816 */ /* 0x000fe400000000ff */
[----:B------:R-:W-:Y:S01]  /*9220*/  ISETP.LE.U32.AND P0, PT, R0, UR6, PT ;  /* 0x0000000600007c0c */ /* 0x000fe2000bf03070 */
[----:B------:R-:W-:Y:S01]  /*9230*/  IMAD.MOV.U32 R64, RZ, RZ, R54 ;  /* 0x000000ffff407224 */ /* 0x000fe200078e0036 */
[----:B------:R1:W3:Y:S01]  /*9240*/  LDL.LU.S16 R30, [R1+0x28] ;  /* 0x00002800011e7983 */ /* 0x0002e20000300600 */
        /* <DEDUP_REMOVED lines=8> */
[----:B--2---:R-:W-:-:S05]  /*92d0*/  @!P0 HFMA2.BF16_V2 R34, -RZ.H0_H0, RZ.H0_H0, -R194.H1_H1 ;  /* 0x200000ffff228231 */ /* 0x004fca00003609c2 */
[----:B------:R-:W-:Y:S01]  /*92e0*/  PRMT R29, R34, 0x7610, R29 ;  /* 0x00007610221d7816 */ /* 0x000fe2000000001d */
[----:B------:R-:W-:Y:S02]  /*92f0*/  IMAD.MOV.U32 R34, RZ, RZ, R63 ;  /* 0x000000ffff227224 */ /* 0x000fe400078e003f */
[----:B------:R-:W-:Y:S02]  /*9300*/  IMAD.MOV.U32 R63, RZ, RZ, R43 ;  /* 0x000000ffff3f7224 */ /* 0x000fe400078e002b */
[----:B------:R-:W-:Y:S02]  /*9310*/  IMAD.MOV.U32 R43, RZ, RZ, R47 ;  /* 0x000000ffff2b7224 */ /* 0x000fe400078e002f */
[----:B------:R-:W-:Y:S02]  /*9320*/  IMAD.MOV.U32 R47, RZ, RZ, R19 ;  /* 0x000000ffff2f7224 */ /* 0x000fe400078e0013 */
[----:B------:R2:W-:Y:S02]  /*9330*/  MUFU.EX2 R19, R68 ;  /* 0x0000004400137308 */ /* 0x0005e40000000800 */
[----:B--2---:R-:W-:-:S02]  /*9340*/  IMAD.MOV.U32 R68, RZ, RZ, R206 ;  /* 0x000000ffff447224 */ /* 0x004fc400078e00ce */
[----:B------:R-:W2:Y:S04]  /*9350*/  LDL.LU.64 R206, [R1+0x3a8] ;  /* 0x0003a80001ce7983 */ /* 0x000ea80000300a00 */
[----:B------:R1:W4:Y:S01]  /*9360*/  LDL.LU.S16 R58, [R1+0x2c] ;  /* 0x00002c00013a7983 */ /* 0x0003220000300600 */
[----:B------:R-:W-:Y:S02]  /*9370*/  IMAD.MOV.U32 R71, RZ, RZ, R49 ;  /* 0x000000ffff477224 */ /* 0x000fe400078e0031 */
[----:B------:R-:W-:Y:S01]  /*9380*/  IMAD.MOV.U32 R49, RZ, RZ, R21 ;  /* 0x000000ffff317224 */ /* 0x000fe200078e0015 */
[----:B------:R-:W-:Y:S01]  /*9390*/  PRMT R0, R79, 0x7632, R0 ;  /* 0x000076324f007816 */ /* 0x000fe20000000000 */
[----:B------:R-:W3:Y:S01]  /*93a0*/  MUFU.EX2 R21, R81 ;  /* 0x0000005100157308 */ /* 0x000ee20000000800 */
[----:B------:R-:W-:-:S02]  /*93b0*/  PRMT R211, R172, 0x5410, R171 ;  /* 0x00005410acd37816 */ /* 0x000fc400000000ab */
[----:B------:R-:W-:Y:S02]  /*93c0*/  LOP3.LUT R0, R0, 0xff, RZ, 0xc0, !PT ;  /* 0x000000ff00007812 */ /* 0x000fe400078ec0ff */
[----:B------:R-:W-:Y:S02]  /*93d0*/  @!P2 PRMT R172, R40, 0x5410, RZ ;  /* 0x0000541028aca816 */ /* 0x000fe400000000ff */
[----:B------:R-:W-:Y:S02]  /*93e0*/  ISETP.LE.U32.AND P2, PT, R0, UR6, PT ;  /* 0x0000000600007c0c */ /* 0x000fe4000bf43070 */
[----:B---3--:R-:W-:-:S04]  /*93f0*/  F2FP.BF16.F32.PACK_AB R193, R21, R19 ;  /* 0x0000001315c1723e */ /* 0x008fc800000010ff */
[----:B------:R-:W-:-:S07]  /*9400*/  PRMT R252, R193, 0x7610, R252 ;  /* 0x00007610c1fc7816 */ /* 0x000fce00000000fc */
[----:B----4-:R-:W-:-:S05]  /*9410*/  @!P2 HFMA2.BF16_V2 R58, -RZ.H0_H0, RZ.H0_H0, -R193.H0_H0 ;  /* 0x200000ffff3aa231 */ /* 0x010fca00003409c1 */
[----:B------:R-:W-:-:S04]  /*9420*/  PRMT R56, R58, 0x7610, R56 ;  /* 0x000076103a387816 */ /* 0x000fc80000000038 */
[----:B------:R-:W-:Y:S02]  /*9430*/  @!P2 PRMT R252, R56, 0x5410, RZ ;  /* 0x0000541038fca816 */ /* 0x000fe400000000ff */
[----:B------:R1:W3:Y:S01]  /*9440*/  LDL.LU.S16 R56, [R1+0x30] ;  /* 0x0000300001387983 */ /* 0x0002e20000300600 */
[----:B------:R-:W-:Y:S02]  /*9450*/  IMAD.MOV.U32 R0, RZ, RZ, R78 ;  /* 0x000000ffff007224 */ /* 0x000fe400078e004e */
[----:B------:R-:W-:Y:S01]  /*9460*/  @P1 HFMA2.BF16_V2 R30, -RZ.H0_H0, RZ.H0_H0, -R171.H0_H0 ;  /* 0x200000ffff1e1231 */ /* 0x000fe200003409ab */
[----:B------:R-:W-:Y:S02]  /*9470*/  PRMT R225, R194, 0x7632, R225 ;  /* 0x00007632c2e17816 */ /* 0x000fe400000000e1 */
[----:B------:R-:W-:Y:S02]  /*9480*/  LOP3.LUT R0, R0, 0xff, RZ, 0xc0, !PT ;  /* 0x000000ff00007812 */ /* 0x000fe400078ec0ff */
[----:B------:R-:W-:-:S02]  /*9490*/  @!P0 PRMT R225, R29, 0x5410, RZ ;  /* 0x000054101de18816 */ /* 0x000fc400000000ff */
[----:B------:R-:W-:Y:S02]  /*94a0*/  PRMT R4, R30, 0x7610, R4 ;  /* 0x000076101e047816 */ /* 0x000fe40000000004 */
[----:B------:R-:W-:Y:S01]  /*94b0*/  ISETP.LE.U32.AND P0, PT, R0, UR6, PT ;  /* 0x0000000600007c0c */ /* 0x000fe2000bf03070 */
[----:B------:R-:W-:Y:S01]  /*94c0*/  FADD.FTZ R0, R33, R5 ;  /* 0x0000000521007221 */ /* 0x000fe20000010000 */
[----:B------:R-:W-:-:S03]  /*94d0*/  @P1 PRMT R171, R4, 0x5410, RZ ;  /* 0x0000541004ab1816 */ /* 0x000fc600000000ff */
[----:B------:R-:W-:Y:S01]  /*94e0*/  FADD.FTZ R4, R35, R0 ;  /* 0x0000000023047221 */ /* 0x000fe20000010000 */
[----:B------:R-:W-:-:S04]  /*94f0*/  SHF.R.U32.HI R0, RZ, 0x18, R79 ;  /* 0x00000018ff007819 */ /* 0x000fc8000001164f */
[----:B------:R-:W-:Y:S02]  /*9500*/  ISETP.LE.U32.AND P1, PT, R0, UR6, PT ;  /* 0x0000000600007c0c */ /* 0x000fe4000bf23070 */
[----:B------:R-:W-:-:S11]  /*9510*/  PRMT R248, R193, 0x7632, R248 ;  /* 0x00007632c1f87816 */ /* 0x000fd600000000f8 */
[----:B---3--:R-:W-:-:S05]  /*9520*/  @!P1 HFMA2.BF16_V2 R56, -RZ.H0_H0, RZ.H0_H0, -R193.H1_H1 ;  /* 0x200000ffff389231 */ /* 0x008fca00003609c1 */
[----:B------:R-:W-:Y:S02]  /*9530*/  PRMT R46, R56, 0x7610, R46 ;  /* 0x00007610382e7816 */ /* 0x000fe4000000002e */
[----:B------:R1:W3:Y:S02]  /*9540*/  LDL.LU.S16 R56, [R1+0x34] ;  /* 0x0000340001387983 */ /* 0x0002e40000300600 */
[----:B------:R-:W-:Y:S02]  /*9550*/  @!P1 PRMT R248, R46, 0x5410, RZ ;  /* 0x000054102ef89816 */ /* 0x000fe400000000ff */
[----:B------:R1:W4:Y:S01]  /*9560*/  LDL.LU.S16 R46, [R1+0x38] ;  /* 0x00003800012e7983 */ /* 0x0003220000300600 */
[----:B------:R-:W-:Y:S01]  /*9570*/  IMAD.MOV.U32 R48, RZ, RZ, R24 ;  /* 0x000000ffff307224 */ /* 0x000fe200078e0018 */
[----:B------:R-:W-:Y:S01]  /*9580*/  MUFU.EX2 R29, R93 ;  /* 0x0000005d001d7308 */ /* 0x000fe20000000800 */
[----:B------:R-:W-:-:S07]  /*9590*/  IMAD.MOV.U32 R24, RZ, RZ, R23 ;  /* 0x000000ffff187224 */ /* 0x000fce00078e0017 */
[----:B------:R-:W2:Y:S01]  /*95a0*/  MUFU.EX2 R23, R86 ;  /* 0x0000005600177308 */ /* 0x000ea20000000800 */
[----:B------:R-:W-:Y:S01]  /*95b0*/  IMAD.MOV.U32 R40, RZ, RZ, R66 ;  /* 0x000000ffff287224 */ /* 0x000fe200078e0042 */
[----:B--2---:R-:W-:Y:S01]  /*95c0*/  F2FP.BF16.F32.PACK_AB R192, R29, R23 ;  /* 0x000000171dc0723e */ /* 0x004fe200000010ff */
[----:B------:R-:W-:-:S03]  /*95d0*/  IMAD.MOV.U32 R58, RZ, RZ, R34 ;  /* 0x000000ffff3a7224 */ /* 0x000fc600078e0022 */
[----:B------:R-:W-:Y:S01]  /*95e0*/  PRMT R249, R192, 0x7610, R249 ;  /* 0x00007610c0f97816 */ /* 0x000fe200000000f9 */
[----:B------:R-:W-:Y:S01]  /*95f0*/  IMAD.MOV.U32 R66, RZ, RZ, R27 ;  /* 0x000000ffff427224 */ /* 0x000fe200078e001b */
[----:B------:R-:W-:Y:S01]  /*9600*/  MUFU.EX2 R30, R101 ;  /* 0x00000065001e7308 */ /* 0x000fe20000000800 */
[----:B------:R-:W-:Y:S02]  /*9610*/  IMAD.MOV.U32 R65, RZ, RZ, R55 ;  /* 0x000000ffff417224 */ /* 0x000fe400078e0037 */
[----:B------:R-:W-:Y:S02]  /*9620*/  IMAD.MOV.U32 R55, RZ, RZ, R67 ;  /* 0x000000ffff377224 */ /* 0x000fe400078e0043 */
[----:B------:R-:W-:-:S03]  /*9630*/  IMAD.MOV.U32 R67, RZ, RZ, R58 ;  /* 0x000000ffff437224 */ /* 0x000fc600078e003a */
[----:B------:R-:W2:Y:S01]  /*9640*/  MUFU.EX2 R27, R96 ;  /* 0x00000060001b7308 */ /* 0x000ea20000000800 */
[----:B------:R-:W-:Y:S01]  /*9650*/  IMAD.MOV.U32 R58, RZ, RZ, R24 ;  /* 0x000000ffff3a7224 */ /* 0x000fe200078e0018 */
[----:B------:R-:W-:-:S04]  /*9660*/  PRMT R0, R76, 0x7772, RZ ;  /* 0x000077724c007816 */ /* 0x000fc800000000ff */
[----:B------:R-:W-:Y:S01]  /*9670*/  ISETP.GT.U32.AND P2, PT, R0, UR6, PT ;  /* 0x0000000600007c0c */ /* 0x000fe2000bf44070 */
[----:B------:R-:W-:Y:S01]  /*9680*/  FADD.FTZ R2, R44, R2 ;  /* 0x000000022c027221 */ /* 0x000fe20000010000 */
[----:B--2---:R-:W-:-:S04]  /*9690*/  F2FP.BF16.F32.PACK_AB R0, R30, R27 ;  /* 0x0000001b1e00723e */ /* 0x004fc800000010ff */
[----:B------:R-:W-:Y:S01]  /*96a0*/  PRMT R169, R0, 0x7610, R169 ;  /* 0x0000761000a97816 */ /* 0x000fe200000000a9 */
[----:B------:R-:W-:Y:S01]  /*96b0*/  FADD.FTZ R5, R80, R6 ;  /* 0x0000000650057221 */ /* 0x000fe20000010000 */
[----:B------:R-:W-:Y:S01]  /*96c0*/  FADD.FTZ R6, R70, R3 ;  /* 0x0000000346067221 */ /* 0x000fe20000010000 */
[----:B------:R-:W-:Y:S01]  /*96d0*/  FADD.FTZ R3, R7, R2 ;  /* 0x0000000207037221 */ /* 0x000fe20000010000 */
[----:B---3--:R-:W-:-:S05]  /*96e0*/  @!P0 HFMA2.BF16_V2 R56, -RZ.H0_H0, RZ.H0_H0, -R192.H0_H0 ;  /* 0x200000ffff388231 */ /* 0x008fca00003409c0 */
[----:B------:R-:W-:-:S04]  /*96f0*/  PRMT R28, R56, 0x7610, R28 ;  /* 0x00007610381c7816 */ /* 0x000fc8000000001c */
[----:B------:R-:W-:Y:S02]  /*9700*/  @!P0 PRMT R249, R28, 0x5410, RZ ;  /* 0x000054101cf98816 */ /* 0x000fe400000000ff */
[----:B------:R1:W2:Y:S04]  /*9710*/  LDL.LU.S16 R28, [R1+0x3c] ;  /* 0x00003c00011c7983 */ /* 0x0002a80000300600 */
[----:B------:R1:W3:Y:S01]  /*9720*/  LDL.LU.S16 R24, [R1+0x40] ;  /* 0x0000400001187983 */ /* 0x0002e20000300600 */
[----:B----4-:R-:W-:-:S05]  /*9730*/  @P2 HFMA2.BF16_V2 R46, -RZ.H0_H0, RZ.H0_H0, -R169.H0_H0 ;  /* 0x200000ffff2e2231 */ /* 0x010fca00003409a9 */
[----:B------:R-:W-:Y:S02]  /*9740*/  PRMT R2, R46, 0x7610, R2 ;  /* 0x000076102e027816 */ /* 0x000fe40000000002 */
[----:B------:R1:W4:Y:S01]  /*9750*/  LDL.LU.S16 R46, [R1+0x44] ;  /* 0x00004400012e7983 */ /* 0x0003220000300600 */
[----:B------:R-:W-:Y:S02]  /*9760*/  PRMT R170, R0, 0x7632, R170 ;  /* 0x0000763200aa7816 */ /* 0x000fe400000000aa */
[----:B------:R-:W-:-:S04]  /*9770*/  PRMT R0, R76, 0x7773, RZ ;  /* 0x000077734c007816 */ /* 0x000fc800000000ff */
[----:B------:R-:W-:Y:S02]  /*9780*/  ISETP.GT.U32.AND P1, PT, R0, UR6, PT ;  /* 0x0000000600007c0c */ /* 0x000fe4000bf24070 */
[----:B------:R-:W-:Y:S01]  /*9790*/  PRMT R0, R78, 0x7771, RZ ;  /* 0x000077714e007816 */ /* 0x000fe200000000ff */
[----:B------:R-:W-:-:S03]  /*97a0*/  IMAD.MOV.U32 R34, RZ, RZ, R48 ;  /* 0x000000ffff227224 */ /* 0x000fc600078e0030 */
[----:B------:R-:W-:Y:S01]  /*97b0*/  ISETP.GT.U32.AND P0, PT, R0, UR6, PT ;  /* 0x0000000600007c0c */ /* 0x000fe2000bf04070 */
[----:B------:R-:W-:Y:S02]  /*97c0*/  IMAD.MOV.U32 R48, RZ, RZ, R66 ;  /* 0x000000ffff307224 */ /* 0x000fe400078e0042 */
[----:B------:R-:W-:Y:S01]  /*97d0*/  IMAD.MOV.U32 R66, RZ, RZ, R165 ;  /* 0x000000ffff427224 */ /* 0x000fe200078e00a5 */
[----:B------:R-:W-:Y:S02]  /*97e0*/  PRMT R165, R169, 0x5410, R170 ;  /* 0x00005410a9a57816 */ /* 0x000fe400000000aa */
[----:B------:R-:W-:Y:S02]  /*97f0*/  @P2 PRMT R169, R2, 0x5410, RZ ;  /* 0x0000541002a92816 */ /* 0x000fe400000000ff */
[----:B------:R-:W1:Y:S08]  /*9800*/  MUFU.EX2 R2, R106 ;  /* 0x0000006a00027308 */ /* 0x000e700000000800 */
[----:B------:R-:W1:Y:S01]  /*9810*/  MUFU.EX2 R0, R103 ;  /* 0x0000006700007308 */ /* 0x000e620000000800 */
[----:B------:R-:W-:Y:S01]  /*9820*/  PRMT R247, R192, 0x7632, R247 ;  /* 0x00007632c0f77816 */ /* 0x000fe200000000f7 */
[----:B------:R-:W-:-:S02]  /*9830*/  IMAD.MOV.U32 R85, RZ, RZ, R67 ;  /* 0x000000ffff557224 */ /* 0x000fc400078e0043 */
[----:B------:R-:W-:Y:S02]  /*9840*/  IMAD.MOV.U32 R67, RZ, RZ, R58 ;  /* 0x000000ffff437224 */ /* 0x000fe400078e003a */
[----:B------:R-:W-:Y:S02]  /*9850*/  IMAD.MOV.U32 R58, RZ, RZ, R41 ;  /* 0x000000ffff3a7224 */ /* 0x000fe400078e0029 */
[----:B------:R1:W4:Y:S01]  /*9860*/  LDL.LU.S16 R41, [R1+0x48] ;  /* 0x0000480001297983 */ /* 0x0003220000300600 */
[----:B--2---:R-:W-:Y:S02]  /*9870*/  @P0 HFMA2.BF16_V2 R28, -RZ.H0_H0, RZ.H0_H0, -R192.H1_H1 ;  /* 0x200000ffff1c0231 */ /* 0x004fe400003609c0 */
[----:B---3--:R-:W-:-:S03]  /*9880*/  @P1 HFMA2.BF16_V2 R24, -RZ.H0_H0, RZ.H0_H0, -R170.H0_H0 ;  /* 0x200000ffff181231 */ /* 0x008fc600003409aa */
[----:B------:R-:W-:-:S04]  /*9890*/  PRMT R8, R28, 0x7610, R8 ;  /* 0x000076101c087816 */ /* 0x000fc80000000008 */
[----:B------:R-:W-:Y:S01]  /*98a0*/  @P0 PRMT R247, R8, 0x5410, RZ ;  /* 0x0000541008f70816 */ /* 0x000fe200000000ff */
[----:B------:R-:W-:Y:S01]  /*98b0*/  FADD.FTZ R8, R9, R4 ;  /* 0x0000000409087221 */ /* 0x000fe20000010000 */
[----:B------:R-:W-:Y:S01]  /*98c0*/  PRMT R7, R24, 0x7610, R7 ;  /* 0x0000761018077816 */ /* 0x000fe20000000007 */
[----:B------:R-:W-:Y:S01]  /*98d0*/  FADD.FTZ R9, R14, R3 ;  /* 0x000000030e097221 */ /* 0x000fe20000010000 */
[----:B------:R-:W-:Y:S01]  /*98e0*/  MUFU.EX2 R24, R83 ;  /* 0x0000005300187308 */ /* 0x000fe20000000800 */
[----:B-1----:R-:W-:Y:S01]  /*98f0*/  FADD.FTZ R3, R2, R5 ;  /* 0x0000000502037221 */ /* 0x002fe20000010000 */
[----:B------:R-:W-:Y:S02]  /*9900*/  @P1 PRMT R170, R7, 0x5410, RZ ;  /* 0x0000541007aa1816 */ /* 0x000fe400000000ff */
[----:B------:R-:W-:-:S04]  /*9910*/  F2FP.BF16.F32.PACK_AB R5, R0, R2 ;  /* 0x000000020005723e */ /* 0x000fc800000010ff */
[----:B------:R-:W1:Y:S01]  /*9920*/  MUFU.EX2 R28, R84 ;  /* 0x00000054001c7308 */ /* 0x000e620000000800 */
[----:B------:R-:W-:Y:S01]  /*9930*/  FADD.FTZ R7, R0, R3 ;  /* 0x0000000300077221 */ /* 0x000fe20000010000 */
[----:B------:R-:W-:-:S04]  /*9940*/  PRMT R0, R78, 0x7772, RZ ;  /* 0x000077724e007816 */ /* 0x000fc800000000ff */
[----:B------:R-:W-:Y:S02]  /*9950*/  ISETP.GT.U32.AND P0, PT, R0, UR6, PT ;  /* 0x0000000600007c0c */ /* 0x000fe4000bf04070 */
[----:B-1----:R-:W-:-:S11]  /*9960*/  F2FP.BF16.F32.PACK_AB R191, R28, R24 ;  /* 0x000000181cbf723e */ /* 0x002fd600000010ff */
[----:B----4-:R-:W-:-:S05]  /*9970*/  @P0 HFMA2.BF16_V2 R46, -RZ.H0_H0, RZ.H0_H0, -R191.H0_H0 ;  /* 0x200000ffff2e0231 */ /* 0x010fca00003409bf */
[----:B------:R-:W-:Y:S02]  /*9980*/  PRMT R4, R46, 0x7610, R4 ;  /* 0x000076102e047816 */ /* 0x000fe40000000004 */
[----:B------:R1:W2:Y:S01]  /*9990*/  LDL.LU.S16 R46, [R1+0x50] ;  /* 0x00005000012e7983 */ /* 0x0002a20000300600 */
[----:B------:R-:W-:Y:S01]  /*99a0*/  LOP3.LUT R0, R90, 0xff, RZ, 0xc0, !PT ;  /* 0x000000ff5a007812 */ /* 0x000fe200078ec0ff */
[----:B------:R-:W3:Y:S03]  /*99b0*/  MUFU.EX2 R2, R125 ;  /* 0x0000007d00027308 */ /* 0x000ee60000000800 */
[----:B------:R-:W-:-:S05]  /*99c0*/  ISETP.LE.U32.AND P2, PT, R0, UR6, PT ;  /* 0x0000000600007c0c */ /* 0x000fca000bf43070 */
[----:B------:R-:W4:Y:S01]  /*99d0*/  MUFU.EX2 R0, R123 ;  /* 0x0000007b00007308 */ /* 0x000f220000000800 */
[C---:B------:R-:W-:Y:S02]  /*99e0*/  PRMT R138, R5.reuse, 0x7610, R138 ;  /* 0x00007610058a7816 */ /* 0x040fe4000000008a */
[----:B------:R-:W-:Y:S02]  /*99f0*/  SHF.R.U32.HI R3, RZ, 0x18, R90 ;  /* 0x00000018ff037819 */ /* 0x000fe4000001165a */
[----:B------:R-:W-:Y:S02]  /*9a00*/  PRMT R143, R5, 0x7632, R143 ;  /* 0x00007632058f7816 */ /* 0x000fe4000000008f */
[----:B------:R-:W-:Y:S01]  /*9a10*/  ISETP.LE.U32.AND P1, PT, R3, UR6, PT ;  /* 0x0000000603007c0c */ /* 0x000fe2000bf23070 */
[----:B---3--:R-:W-:Y:S02]  /*9a20*/  FADD.FTZ R3, R2, R6 ;  /* 0x0000000602037221 */ /* 0x008fe40000010000 */
[----:B------:R-:W-:-:S02]  /*9a30*/  @!P5 HFMA2.BF16_V2 R41, -RZ.H0_H0, RZ.H0_H0, -R143.H0_H0 ;  /* 0x200000ffff29d231 */ /* 0x000fc4000034098f */
[----:B------:R-:W-:Y:S02]  /*9a40*/  IMAD.MOV.U32 R80, RZ, RZ, R68 ;  /* 0x000000ffff507224 */ /* 0x000fe400078e0044 */
[----:B------:R-:W-:Y:S02]  /*9a50*/  IMAD.MOV.U32 R68, RZ, RZ, R54 ;  /* 0x000000ffff447224 */ /* 0x000fe400078e0036 */
[C---:B----4-:R-:W-:Y:S01]  /*9a60*/  FADD.FTZ R6, R0.reuse, R3 ;  /* 0x0000000300067221 */ /* 0x050fe20000010000 */
[----:B------:R-:W-:Y:S01]  /*9a70*/  F2FP.BF16.F32.PACK_AB R0, R0, R2 ;  /* 0x000000020000723e */ /* 0x000fe200000010ff */
[----:B------:R-:W-:Y:S01]  /*9a80*/  IMAD.MOV.U32 R54, RZ, RZ, R40 ;  /* 0x000000ffff367224 */ /* 0x000fe200078e0028 */
[----:B------:R-:W-:Y:S01]  /*9a90*/  PRMT R2, R41, 0x7610, R2 ;  /* 0x0000761029027816 */ /* 0x000fe20000000002 */
[----:B------:R1:W3:Y:S01]  /*9aa0*/  LDL.LU.S16 R40, [R1+0x4c] ;  /* 0x00004c0001287983 */ /* 0x0002e20000300600 */
[----:B------:R-:W-:Y:S01]  /*9ab0*/  PRMT R41, R138, 0x5410, R143 ;  /* 0x000054108a297816 */ /* 0x000fe2000000008f */
[----:B--2---:R-:W-:-:S05]  /*9ac0*/  @!P2 HFMA2.BF16_V2 R46, -RZ.H0_H0, RZ.H0_H0, -R138.H0_H0 ;  /* 0x200000ffff2ea231 */ /* 0x004fca000034098a */
[----:B------:R-:W-:-:S04]  /*9ad0*/  PRMT R33, R46, 0x7610, R33 ;  /* 0x000076102e217816 */ /* 0x000fc80000000021 */
[----:B------:R-:W-:Y:S02]  /*9ae0*/  @!P2 PRMT R138, R33, 0x5410, RZ ;  /* 0x00005410218aa816 */ /* 0x000fe400000000ff */
[----:B------:R1:W2:Y:S01]  /*9af0*/  LDL.LU.S16 R33, [R1+0x54] ;  /* 0x0000540001217983 */ /* 0x0002a20000300600 */
[----:B------:R-:W-:Y:S01]  /*9b00*/  PRMT R137, R0, 0x7610, R137 ;  /* 0x0000761000897816 */ /* 0x000fe20000000089 */
[----:B------:R-:W-:Y:S01]  /*9b10*/  FADD.FTZ R8, R16, R8 ;  /* 0x0000000810087221 */ /* 0x000fe20000010000 */
[----:B------:R-:W-:Y:S02]  /*9b20*/  PRMT R139, R0, 0x7632, R139 ;  /* 0x00007632008b7816 */ /* 0x000fe4000000008b */
[----:B------:R-:W-:Y:S01]  /*9b30*/  PRMT R246, R191, 0x7610, R246 ;  /* 0x00007610bff67816 */ /* 0x000fe200000000f6 */
[----:B------:R-:W-:Y:S01]  /*9b40*/  MUFU.EX2 R3, R108 ;  /* 0x0000006c00037308 */ /* 0x000fe20000000800 */
[----:B------:R-:W-:-:S07]  /*9b50*/  @P0 PRMT R246, R4, 0x5410, RZ ;  /* 0x0000541004f60816 */ /* 0x000fce00000000ff */
[----:B------:R-:W4:Y:S01]  /*9b60*/  MUFU.EX2 R4, R109 ;  /* 0x0000006d00047308 */ /* 0x000f220000000800 */
[----:B---3--:R-:W-:Y:S02]  /*9b70*/  @!P1 HFMA2.BF16_V2 R40, -RZ.H0_H0, RZ.H0_H0, -R139.H0_H0 ;  /* 0x200000ffff289231 */ /* 0x008fe4000034098b */
[----:B--2---:R-:W-:-:S05]  /*9b80*/  @!P4 HFMA2.BF16_V2 R33, -RZ.H0_H0, RZ.H0_H0, -R137.H0_H0 ;  /* 0x200000ffff21c231 */ /* 0x004fca0000340989 */
[----:B------:R-:W-:Y:S02]  /*9b90*/  PRMT R15, R33, 0x7610, R15 ;  /* 0x00007610210f7816 */ /* 0x000fe4000000000f */
[----:B------:R1:W2:Y:S04]  /*9ba0*/  LDL.LU.S16 R33, [R1+0x64] ;  /* 0x0000640001217983 */ /* 0x0002a80000300600 */
[----:B------:R1:W3:Y:S01]  /*9bb0*/  LDL.LU.S16 R16, [R1+0x6c] ;  /* 0x00006c0001107983 */ /* 0x0002e20000300600 */
[----:B------:R-:W-:Y:S02]  /*9bc0*/  PRMT R5, R40, 0x7610, R5 ;  /* 0x0000761028057816 */ /* 0x000fe40000000005 */
[----:B------:R-:W-:Y:S02]  /*9bd0*/  PRMT R40, R137, 0x5410, R139 ;  /* 0x0000541089287816 */ /* 0x000fe4000000008b */
[----:B------:R-:W-:-:S02]  /*9be0*/  @!P1 PRMT R139, R5, 0x5410, RZ ;  /* 0x00005410058b9816 */ /* 0x000fc400000000ff */
[----:B------:R-:W-:-:S04]  /*9bf0*/  PRMT R5, R74, 0x7771, RZ ;  /* 0x000077714a057816 */ /* 0x000fc800000000ff */
[----:B------:R-:W-:Y:S02]  /*9c00*/  ISETP.GT.U32.AND P1, PT, R5, UR6, PT ;  /* 0x0000000605007c0c */ /* 0x000fe4000bf24070 */
[----:B------:R-:W-:-:S04]  /*9c10*/  PRMT R5, R74, 0x7773, RZ ;  /* 0x000077734a057816 */ /* 0x000fc800000000ff */
[----:B------:R-:W-:Y:S02]  /*9c20*/  ISETP.GT.U32.AND P0, PT, R5, UR6, PT ;  /* 0x0000000605007c0c */ /* 0x000fe4000bf04070 */
[----:B----4-:R-:W-:Y:S02]  /*9c30*/  F2FP.BF16.F32.PACK_AB R5, R3, R4 ;  /* 0x000000040305723e */ /* 0x010fe400000010ff */
[----:B------:R-:W-:Y:S02]  /*9c40*/  @!P4 PRMT R137, R15, 0x5410, RZ ;  /* 0x000054100f89c816 */ /* 0x000fe400000000ff */
[C---:B------:R-:W-:Y:S01]  /*9c50*/  PRMT R156, R5.reuse, 0x7632, R156 ;  /* 0x00007632059c7816 */ /* 0x040fe2000000009c */
[----:B------:R1:W4:Y:S01]  /*9c60*/  LDL.LU.S16 R15, [R1+0x5c] ;  /* 0x00005c00010f7983 */ /* 0x0003220000300600 */
[----:B------:R-:W-:Y:S01]  /*9c70*/  PRMT R149, R5, 0x7610, R149 ;  /* 0x0000761005957816 */ /* 0x000fe20000000095 */
[----:B------:R-:W-:Y:S01]  /*9c80*/  FADD.FTZ R9, R10, R9 ;  /* 0x000000090a097221 */ /* 0x000fe20000010000 */
[----:B------:R-:W-:Y:S01]  /*9c90*/  @!P5 PRMT R143, R2, 0x5410, RZ ;  /* 0x00005410028fd816 */ /* 0x000fe200000000ff */
[----:B--2---:R-:W-:-:S02]  /*9ca0*/  @P1 HFMA2.BF16_V2 R33, -RZ.H0_H0, RZ.H0_H0, -R156.H0_H0 ;  /* 0x200000ffff211231 */ /* 0x004fc4000034099c */
[----:B---3--:R-:W-:-:S03]  /*9cb0*/  @!P3 HFMA2.BF16_V2 R16, -RZ.H0_H0, RZ.H0_H0, -R149.H0_H0 ;  /* 0x200000ffff10b231 */ /* 0x008fc60000340995 */
[----:B------:R-:W-:Y:S02]  /*9cc0*/  PRMT R10, R33, 0x7610, R10 ;  /* 0x00007610210a7816 */ /* 0x000fe4000000000a */
[----:B------:R-:W-:Y:S02]  /*9cd0*/  PRMT R5, R16, 0x7610, R5 ;  /* 0x0000761010057816 */ /* 0x000fe40000000005 */
[----:B------:R-:W-:Y:S02]  /*9ce0*/  PRMT R33, R149, 0x5410, R156 ;  /* 0x0000541095217816 */ /* 0x000fe4000000009c */
[----:B------:R-:W-:Y:S02]  /*9cf0*/  @P1 PRMT R156, R10, 0x5410, RZ ;  /* 0x000054100a9c1816 */ /* 0x000fe400000000ff */
[----:B------:R-:W-:Y:S01]  /*9d00*/  @!P3 PRMT R149, R5, 0x5410, RZ ;  /* 0x000054100595b816 */ /* 0x000fe200000000ff */
[----:B------:R1:W2:Y:S04]  /*9d10*/  LDL.LU.S16 R10, [R1+0x60] ;  /* 0x00006000010a7983 */ /* 0x0002a80000300600 */
[----:B------:R1:W3:Y:S04]  /*9d20*/  LDL.LU.S16 R5, [R1+0x68] ;  /* 0x0000680001057983 */ /* 0x0002e80000300600 */
[----:B------:R1:W2:Y:S04]  /*9d30*/  LDL.LU.S16 R86, [R1+0x84] ;  /* 0x0000840001567983 */ /* 0x0002a80000300600 */
[----:B------:R1:W2:Y:S01]  /*9d40*/  LDL.LU.S16 R84, [R1+0x88] ;  /* 0x0000880001547983 */ /* 0x0002a20000300600 */
[----:B------:R-:W4:Y:S08]  /*9d50*/  MUFU.EX2 R2, R116 ;  /* 0x0000007400027308 */ /* 0x000f300000000800 */
[----:B------:R-:W1:Y:S01]  /*9d60*/  MUFU.EX2 R0, R111 ;  /* 0x0000006f00007308 */ /* 0x000e620000000800 */
[----:B------:R-:W-:-:S02]  /*9d70*/  IMAD.MOV.U32 R82, RZ, RZ, R64 ;  /* 0x000000ffff527224 */ /* 0x000fc400078e0040 */
[----:B----4-:R-:W-:Y:S01]  /*9d80*/  FADD.FTZ R6, R2, R6 ;  /* 0x0000000602067221 */ /* 0x010fe20000010000 */
[----:B------:R-:W4:Y:S01]  /*9d90*/  S2R R64, SR_CTAID.X ;  /* 0x0000000000407919 */ /* 0x000f220000002500 */
[----:B-1----:R-:W-:Y:S01]  /*9da0*/  F2FP.BF16.F32.PACK_AB R2, R0, R2 ;  /* 0x000000020002723e */ /* 0x002fe200000010ff */
[----:B------:R-:W-:-:S03]  /*9db0*/  FADD.FTZ R7, R4, R7 ;  /* 0x0000000704077221 */ /* 0x000fc60000010000 */
[----:B------:R-:W-:Y:S02]  /*9dc0*/  PRMT R151, R2, 0x7632, R151 ;  /* 0x0000763202977816 */ /* 0x000fe40000000097 */
[----:B------:R-:W-:-:S03]  /*9dd0*/  PRMT R4, R74, 0x7772, RZ ;  /* 0x000077724a047816 */ /* 0x000fc600000000ff */
[----:B------:R-:W-:Y:S01]  /*9de0*/  @P0 HFMA2.BF16_V2 R15, -RZ.H0_H0, RZ.H0_H0, -R151.H0_H0 ;  /* 0x200000ffff0f0231 */ /* 0x000fe20000340997 */
[----:B------:R-:W-:Y:S02]  /*9df0*/  ISETP.GT.U32.AND P2, PT, R4, UR6, PT ;  /* 0x0000000604007c0c */ /* 0x000fe4000bf44070 */
[----:B------:R-:W-:Y:S02]  /*9e00*/  PRMT R150, R2, 0x7610, R150 ;  /* 0x0000761002967816 */ /* 0x000fe40000000096 */
[----:B------:R-:W-:Y:S02]  /*9e10*/  PRMT R14, R15, 0x7610, R14 ;  /* 0x000076100f0e7816 */ /* 0x000fe4000000000e */
[----:B------:R-:W-:Y:S02]  /*9e20*/  PRMT R2, R78, 0x7773, RZ ;  /* 0x000077734e027816 */ /* 0x000fe400000000ff */
[----:B------:R-:W-:Y:S02]  /*9e30*/  PRMT R106, R150, 0x5410, R151 ;  /* 0x00005410966a7816 */ /* 0x000fe40000000097 */
[----:B------:R-:W-:-:S02]  /*9e40*/  @P0 PRMT R151, R14, 0x5410, RZ ;  /* 0x000054100e970816 */ /* 0x000fc400000000ff */
[----:B------:R-:W-:Y:S01]  /*9e50*/  ISETP.GT.U32.AND P0, PT, R2, UR6, PT ;  /* 0x0000000602007c0c */ /* 0x000fe2000bf04070 */
[----:B------:R-:W-:Y:S01]  /*9e60*/  UIADD3 UR4, UPT, UPT, UR33, 0x3, URZ ;  /* 0x0000000321047890 */ /* 0x000fe2000fffe0ff */
[----:B------:R-:W-:Y:S01]  /*9e70*/  SHF.R.U32.HI R46, RZ, 0x5, R222 ;  /* 0x00000005ff2e7819 */ /* 0x000fe200000116de */
[----:B------:R-:W-:Y:S01]  /*9e80*/  FADD.FTZ R3, R3, R7 ;  /* 0x0000000703037221 */ /* 0x000fe20000010000 */
[----:B------:R-:W-:-:S03]  /*9e90*/  PRMT R245, R191, 0x7632, R245 ;  /* 0x00007632bff57816 */ /* 0x000fc600000000f5 */
[----:B----4-:R-:W-:Y:S02]  /*9ea0*/  IMAD R64, R64, 0x8, R46 ;  /* 0x0000000840407824 */ /* 0x010fe400078e022e */
[----:B------:R-:W-:Y:S01]  /*9eb0*/  FADD.FTZ R15, R20, R3 ;  /* 0x00000003140f7221 */ /* 0x000fe20000010000 */
[----:B------:R-:W-:Y:S02]  /*9ec0*/  IMAD.MOV.U32 R83, RZ, RZ, R65 ;  /* 0x000000ffff537224 */ /* 0x000fe400078e0041 */
[----:B------:R-:W-:-:S04]  /*9ed0*/  IMAD.WIDE.U32 R64, R64, -0x326172a9, RZ ;  /* 0xcd9e8d5740407825 */ /* 0x000fc800078e00ff */
[----:B------:R-:W-:Y:S02]  /*9ee0*/  IMAD.MOV.U32 R81, RZ, RZ, R69 ;  /* 0x000000ffff517224 */ /* 0x000fe400078e0045 */
[----:B------:R-:W-:Y:S02]  /*9ef0*/  IMAD.MOV.U32 R69, RZ, RZ, R55 ;  /* 0x000000ffff457224 */ /* 0x000fe400078e0037 */
[----:B------:R-:W-:Y:S02]  /*9f00*/  IMAD.MOV.U32 R55, RZ, RZ, R85 ;  /* 0x000000ffff377224 */ /* 0x000fe400078e0055 */
[----:B------:R-:W-:Y:S02]  /*9f10*/  IMAD.MOV.U32 R46, RZ, RZ, R58 ;  /* 0x000000ffff2e7224 */ /* 0x000fe400078e003a */
[----:B------:R-:W-:Y:S01]  /*9f20*/  IMAD.MOV.U32 R85, RZ, RZ, R59 ;  /* 0x000000ffff557224 */ /* 0x000fe200078e003b */
[----:B------:R-:W-:Y:S01]  /*9f30*/  MUFU.EX2 R20, R142 ;  /* 0x0000008e00147308 */ /* 0x000fe20000000800 */
[----:B------:R-:W-:-:S02]  /*9f40*/  IMAD.MOV.U32 R56, RZ, RZ, R67 ;  /* 0x000000ffff387224 */ /* 0x000fc400078e0043 */
[----:B------:R-:W-:Y:S02]  /*9f50*/  IMAD.MOV.U32 R67, RZ, RZ, R34 ;  /* 0x000000ffff437224 */ /* 0x000fe400078e0022 */
[----:B------:R-:W-:Y:S02]  /*9f60*/  IMAD.MOV.U32 R34, RZ, RZ, R66 ;  /* 0x000000ffff227224 */ /* 0x000fe400078e0042 */
[----:B------:R-:W-:Y:S02]  /*9f70*/  IMAD.MOV.U32 R66, RZ, RZ, R233 ;  /* 0x000000ffff427224 */ /* 0x000fe400078e00e9 */
[----:B------:R-:W-:Y:S02]  /*9f80*/  IMAD.MOV.U32 R103, RZ, RZ, R56 ;  /* 0x000000ffff677224 */ /* 0x000fe400078e0038 */
[----:B---3--:R-:W-:Y:S02]  /*9f90*/  @P2 HFMA2.BF16_V2 R5, -RZ.H0_H0, RZ.H0_H0, -R150.H0_H0 ;  /* 0x200000ffff052231 */ /* 0x008fe40000340996 */
[----:B--2---:R-:W-:-:S03]  /*9fa0*/  @P0 HFMA2.BF16_V2 R10, -RZ.H0_H0, RZ.H0_H0, -R191.H1_H1 ;  /* 0x200000ffff0a0231 */ /* 0x004fc600003609bf */
[----:B------:R-:W-:Y:S01]  /*9fb0*/  PRMT R2, R5, 0x7610, R2 ;  /* 0x0000761005027816 */ /* 0x000fe20000000002 */
[----:B------:R-:W-:Y:S01]  /*9fc0*/  FADD.FTZ R5, R0, R6 ;  /* 0x0000000600057221 */ /* 0x000fe20000010000 */
[----:B------:R-:W-:Y:S01]  /*9fd0*/  IMAD.U32 R0, RZ, RZ, UR27 ;  /* 0x0000001bff007e24 */ /* 0x000fe2000f8e00ff */
[----:B------:R-:W-:Y:S02]  /*9fe0*/  PRMT R4, R10, 0x7610, R4 ;  /* 0x000076100a047816 */ /* 0x000fe40000000004 */
[----:B------:R-:W-:Y:S01]  /*9ff0*/  @P2 PRMT R150, R2, 0x5410, RZ ;  /* 0x0000541002962816 */ /* 0x000fe200000000ff */
[----:B------:R-:W-:Y:S01]  /*a000*/  FADD.FTZ R2, R11, R8 ;  /* 0x000000080b027221 */ /* 0x000fe20000010000 */
[----:B------:R-:W-:Y:S01]  /*a010*/  LOP3.LUT R0, R0, UR4, R217, 0x96, !PT ;  /* 0x0000000400007c12 */ /* 0x000fe2000f8e96d9 */
[----:B------:R-:W-:Y:S01]  /*a020*/  FADD.FTZ R16, R18, R5 ;  /* 0x0000000512107221 */ /* 0x000fe20000010000 */
[----:B------:R-:W-:Y:S01]  /*a030*/  @P0 PRMT R245, R4, 0x5410, RZ ;  /* 0x0000541004f50816 */ /* 0x000fe200000000ff */
[----:B------:R-:W-:Y:S01]  /*a040*/  FADD.FTZ R14, R13, R2 ;  /* 0x000000020d0e7221 */ /* 0x000fe20000010000 */
[----:B------:R-:W-:Y:S01]  /*a050*/  FADD.FTZ R4, R17, R9 ;  /* 0x0000000911047221 */ /* 0x000fe20000010000 */
[----:B------:R-:W-:Y:S01]  /*a060*/  IMAD.WIDE.U32 R2, R0, -0x326172a9, RZ ;  /* 0xcd9e8d5700027825 */ /* 0x000fe200078e00ff */
[----:B------:R-:W1:Y:S03]  /*a070*/  LDCU.64 UR4, c[0x0][0x418] ;  /* 0x00008300ff0477ac */ /* 0x000e660008000a00 */
[----:B------:R-:W-:Y:S01]  /*a080*/  FADD.FTZ R18, R12, R4 ;  /* 0x000000040c127221 */ /* 0x000fe20000010000 */
[----:B------:R-:W-:-:S02]  /*a090*/  LOP3.LUT R6, R64, UR32, R3, 0x96, !PT ;  /* 0x0000002040067c12 */ /* 0x000fc4000f8e9603 */
[----:B------:R-:W-:-:S03]  /*a0a0*/  LOP3.LUT R4, R2, UR31, R189, 0x96, !PT ;  /* 0x0000001f02047c12 */ /* 0x000fc6000f8e96bd */
        /* <DEDUP_REMOVED lines=13> */
[----:B------:R-:W-:-:S05]  /*a180*/  IMAD.WIDE.U32 R64, R10, -0x326172a9, RZ ;  /* 0xcd9e8d570a407825 */ /* 0x000fca00078e00ff */
[----:B------:R-:W-:-:S04]  /*a190*/  LOP3.LUT R65, R4, UR13, R65, 0x96, !PT ;  /* 0x0000000d04417c12 */ /* 0x000fc8000f8e9641 */
[----:B------:R-:W-:-:S04]  /*a1a0*/  LOP3.LUT R0, R65, 0xff, RZ, 0xc0, !PT ;  /* 0x000000ff41007812 */ /* 0x000fc800078ec0ff */
[----:B------:R-:W-:Y:S02]  /*a1b0*/  ISETP.LE.U32.AND P2, PT, R0, UR6, PT ;  /* 0x0000000600007c0c */ /* 0x000fe4000bf43070 */
[----:B------:R-:W-:-:S04]  /*a1c0*/  LOP3.LUT R0, R65, 0xffff, RZ, 0xc0, !PT ;  /* 0x0000ffff41007812 */ /* 0x000fc800078ec0ff */
[----:B------:R-:W-:-:S04]  /*a1d0*/  SHF.R.U32.HI R0, RZ, 0x8, R0 ;  /* 0x00000008ff007819 */ /* 0x000fc80000011600 */
[----:B------:R-:W-:-:S04]  /*a1e0*/  LOP3.LUT R0, R0, 0xffff, RZ, 0xc0, !PT ;  /* 0x0000ffff00007812 */ /* 0x000fc800078ec0ff */
[----:B------:R-:W-:Y:S02]  /*a1f0*/  ISETP.LE.U32.AND P0, PT, R0, UR6, PT ;  /* 0x0000000600007c0c */ /* 0x000fe4000bf03070 */
[----:B------:R-:W-:Y:S02]  /*a200*/  PRMT R0, R65, 0x7632, R0 ;  /* 0x0000763241007816 */ /* 0x000fe40000000000 */
[----:B------:R-:W-:Y:S02]  /*a210*/  LOP3.LUT R8, R8, UR15, R5, 0x96, !PT ;  /* 0x0000000f08087c12 */ /* 0x000fe4000f8e9605 */
[----:B------:R-:W-:-:S04]  /*a220*/  LOP3.LUT R0, R0, 0xff, RZ, 0xc0, !PT ;  /* 0x000000ff00007812 */ /* 0x000fc800078ec0ff */
[----:B------:R-:W-:Y:S01]  /*a230*/  ISETP.LE.U32.AND P1, PT, R0, UR6, PT ;  /* 0x0000000600007c0c */ /* 0x000fe2000bf23070 */
[----:B------:R-:W-:Y:S02]  /*a240*/  IMAD.MOV.U32 R0, RZ, RZ, R64 ;  /* 0x000000ffff007224 */ /* 0x000fe400078e0040 */
[----:B------:R-:W-:-:S03]  /*a250*/  IMAD.WIDE.U32 R58, R8, -0x2daee0ad, RZ ;  /* 0xd2511f53083a7825 */ /* 0x000fc600078e00ff */
[----:B------:R-:W-:Y:S02]  /*a260*/  LOP3.LUT R0, R0, 0xff, RZ, 0xc0, !PT ;  /* 0x000000ff00007812 */ /* 0x000fe400078ec0ff */
[----:B------:R-:W-:Y:S02]  /*a270*/  LOP3.LUT R73, R6, UR7, R59, 0x96, !PT ;  /* 0x0000000706497c12 */ /* 0x000fe4000f8e963b */
[----:B------:R-:W-:Y:S02]  /*a280*/  ISETP.LE.U32.AND P5, PT, R0, UR6, PT ;  /* 0x0000000600007c0c */ /* 0x000fe4000bfa3070 */
[----:B------:R-:W-:Y:S01]  /*a290*/  LOP3.LUT R0, R73, 0xffff, RZ, 0xc0, !PT ;  /* 0x0000ffff49007812 */ /* 0x000fe200078ec0ff */
[----:B------:R-:W2:Y:S03]  /*a2a0*/  MUFU.EX2 R17, R141 ;  /* 0x0000008d00117308 */ /* 0x000ea60000000800 */
[----:B------:R-:W-:Y:S01]  /*a2b0*/  SHF.R.U32.HI R0, RZ, 0x8, R0 ;  /* 0x00000008ff007819 */ /* 0x000fe20000011600 */
[----:B------:R-:W3:Y:S03]  /*a2c0*/  S2R R12, SR_CTAID.X ;  /* 0x00000000000c7919 */ /* 0x000ee60000002500 */
[----:B------:R-:W-:-:S04]  /*a2d0*/  LOP3.LUT R0, R0, 0xffff, RZ, 0xc0, !PT ;  /* 0x0000ffff00007812 */ /* 0x000fc800078ec0ff */
[----:B------:R-:W-:Y:S02]  /*a2e0*/  ISETP.LE.U32.AND P4, PT, R0, UR6, PT ;  /* 0x0000000600007c0c */ /* 0x000fe4000bf83070 */
[----:B------:R-:W-:-:S04]  /*a2f0*/  PRMT R0, R73, 0x7632, R0 ;  /* 0x0000763249007816 */ /* 0x000fc80000000000 */
[----:B------:R-:W-:-:S04]  /*a300*/  LOP3.LUT R0, R0, 0xff, RZ, 0xc0, !PT ;  /* 0x000000ff00007812 */ /* 0x000fc800078ec0ff */
[----:B------:R-:W-:Y:S02]  /*a310*/  ISETP.LE.U32.AND P3, PT, R0, UR6, PT ;  /* 0x0000000600007c0c */ /* 0x000fe4000bf63070 */
[----:B--2---:R-:W-:-:S04]  /*a320*/  F2FP.BF16.F32.PACK_AB R0, R20, R17 ;  /* 0x000000111400723e */ /* 0x004fc800000010ff */
[----:B------:R-:W-:-:S05]  /*a330*/  PRMT R158, R0, 0x7632, R158 ;  /* 0x00007632009e7816 */ /* 0x000fca000000009e */
[----:B------:R-:W-:Y:S01]  /*a340*/  @!P0 HFMA2.BF16_V2 R84, -RZ.H0_H0, RZ.H0_H0, -R158.H0_H0 ;  /* 0x200000ffff548231 */ /* 0x000fe2000034099e */
[----:B------:R-:W-:-:S04]  /*a350*/  PRMT R157, R0, 0x7610, R157 ;  /* 0x00007610009d7816 */ /* 0x000fc8000000009d */
[----:B------:R-:W-:Y:S02]  /*a360*/  PRMT R7, R84, 0x7610, R7 ;  /* 0x0000761054077816 */ /* 0x000fe40000000007 */
[----:B------:R-:W-:Y:S01]  /*a370*/  SHF.R.U32.HI R84, RZ, 0x5, R222 ;  /* 0x00000005ff547819 */ /* 0x000fe200000116de */
[----:B------:R-:W-:Y:S02]  /*a380*/  @!P2 HFMA2.BF16_V2 R86, -RZ.H0_H0, RZ.H0_H0, -R157.H0_H0 ;  /* 0x200000ffff56a231 */ /* 0x000fe4000034099d */
[----:B------:R-:W-:Y:S02]  /*a390*/  IMAD.MOV.U32 R0, RZ, RZ, R58 ;  /* 0x000000ffff007224 */ /* 0x000fe400078e003a */
[----:B---3--:R-:W-:Y:S01]  /*a3a0*/  IMAD R12, R12, 0x8, R84 ;  /* 0x000000080c0c7824 */ /* 0x008fe200078e0254 */
[----:B------:R-:W-:-:S03]  /*a3b0*/  PRMT R6, R86, 0x7610, R6 ;  /* 0x0000761056067816 */ /* 0x000fc60000000006 */
[----:B------:R-:W-:Y:S01]  /*a3c0*/  VIADD R12, R12, 0x4 ;  /* 0x000000040c0c7836 */ /* 0x000fe20000000000 */
[----:B------:R-:W-:-:S03]  /*a3d0*/  LOP3.LUT R0, R0, 0xff, RZ, 0xc0, !PT ;  /* 0x000000ff00007812 */ /* 0x000fc600078ec0ff */
[----:B------:R-:W-:Y:S01]  /*a3e0*/  IMAD.WIDE.U32 R12, R12, -0x326172a9, RZ ;  /* 0xcd9e8d570c0c7825 */ /* 0x000fe200078e00ff */
[----:B------:R-:W-:Y:S02]  /*a3f0*/  PRMT R233, R157, 0x5410, R158 ;  /* 0x000054109de97816 */ /* 0x000fe4000000009e */
[----:B------:R-:W-:Y:S02]  /*a400*/  @!P2 PRMT R157, R6, 0x5410, RZ ;  /* 0x00005410069da816 */ /* 0x000fe400000000ff */
[----:B------:R-:W-:Y:S02]  /*a410*/  ISETP.LE.U32.AND P2, PT, R0, UR6, PT ;  /* 0x0000000600007c0c */ /* 0x000fe4000bf43070 */
[----:B------:R-:W-:Y:S01]  /*a420*/  LOP3.LUT R0, R12, UR32, R3, 0x96, !PT ;  /* 0x000000200c007c12 */ /* 0x000fe2000f8e9603 */
[----:B------:R-:W-:Y:S01]  /*a430*/  FADD.FTZ R4, R19, R14 ;  /* 0x0000000e13047221 */ /* 0x000fe20000010000 */
[----:B------:R-:W-:-:S03]  /*a440*/  LOP3.LUT R6, R2, UR31, R81, 0x96, !PT ;  /* 0x0000001f02067c12 */ /* 0x000fc6000f8e9651 */
[----:B------:R-:W-:-:S04]  /*a450*/  IMAD.WIDE.U32 R2, R0, -0x2daee0ad, RZ ;  /* 0xd2511f5300027825 */ /* 0x000fc800078e00ff */
[----:B------:R-:W-:Y:S01]  /*a460*/  FADD.FTZ R13, R21, R4 ;  /* 0x00000004150d7221 */ /* 0x000fe20000010000 */
[----:B------:R-:W-:Y:S01]  /*a470*/  FADD.FTZ R5, R32, R15 ;  /* 0x0000000f20057221 */ /* 0x000fe20000010000 */
[----:B------:R-:W-:-:S03]  /*a480*/  LOP3.LUT R4, R82, UR30, R3, 0x96, !PT ;  /* 0x0000001e52047c12 */ /* 0x000fc6000f8e9603 */
[----:B------:R-:W-:Y:S01]  /*a490*/  FADD.FTZ R15, R25, R5 ;  /* 0x00000005190f7221 */ /* 0x000fe20000010000 */
[----:B------:R-:W-:Y:S01]  /*a4a0*/  @!P0 PRMT R158, R7, 0x5410, RZ ;  /* 0x00005410079e8816 */ /* 0x000fe200000000ff */
[----:B------:R-:W-:-:S04]  /*a4b0*/  IMAD.WIDE.U32 R4, R4, -0x326172a9, RZ ;  /* 0xcd9e8d5704047825 */ /* 0x000fc800078e00ff */
[----:B------:R-:W-:Y:S01]  /*a4c0*/  IMAD.WIDE.U32 R6, R6, -0x2daee0ad, RZ ;  /* 0xd2511f5306067825 */ /* 0x000fe200078e00ff */
[----:B------:R-:W-:-:S04]  /*a4d0*/  LOP3.LUT R3, R80, UR29, R5, 0x96, !PT ;  /* 0x0000001d50037c12 */ /* 0x000fc8000f8e9605 */
[----:B------:R-:W-:Y:S01]  /*a4e0*/  LOP3.LUT R7, R2, UR28, R7, 0x96, !PT ;  /* 0x0000001c02077c12 */ /* 0x000fe2000f8e9607 */
[----:B------:R-:W-:-:S05]  /*a4f0*/  IMAD.WIDE.U32 R2, R3, -0x2daee0ad, RZ ;  /* 0xd2511f5303027825 */ /* 0x000fca00078e00ff */
[----:B------:R-:W-:Y:S01]  /*a500*/  LOP3.LUT R3, R6, UR16, R3, 0x96, !PT ;  /* 0x0000001006037c12 */ /* 0x000fe2000f8e9603 */
[----:B------:R-:W-:-:S05]  /*a510*/  IMAD.WIDE.U32 R6, R7, -0x326172a9, RZ ;  /* 0xcd9e8d5707067825 */ /* 0x000fca00078e00ff */
[----:B------:R-:W-:-:S05]  /*a520*/  LOP3.LUT R4, R4, UR17, R7, 0x96, !PT ;  /* 0x0000001104047c12 */ /* 0x000fca000f8e9607 */
[----:B------:R-:W-:-:S05]  /*a530*/  IMAD.WIDE.U32 R10, R4, -0x2daee0ad, RZ ;  /* 0xd2511f53040a7825 */ /* 0x000fca00078e00ff */
[----:B------:R-:W-:Y:S01]  /*a540*/  LOP3.LUT R0, R2, UR14, R11, 0x96, !PT ;  /* 0x0000000e02007c12 */ /* 0x000fe2000f8e960b */
[----:B------:R-:W-:Y:S02]  /*a550*/  IMAD.MOV.U32 R86, RZ, RZ, R46 ;  /* 0x000000ffff567224 */ /* 0x000fe400078e002e */
[----:B------:R-:W-:Y:S02]  /*a560*/  IMAD.MOV.U32 R46, RZ, RZ, R55 ;  /* 0x000000ffff2e7224 */ /* 0x000fe400078e0037 */
[----:B------:R-:W-:Y:S02]  /*a570*/  IMAD.MOV.U32 R55, RZ, RZ, R57 ;  /* 0x000000ffff377224 */ /* 0x000fe400078e0039 */
[----:B------:R-:W-:-:S04]  /*a580*/  IMAD.WIDE.U32 R2, R3, -0x326172a9, RZ ;  /* 0xcd9e8d5703027825 */ /* 0x000fc800078e00ff */
[----:B------:R-:W-:-:S04]  /*a590*/  IMAD.WIDE.U32 R56, R0, -0x326172a9, RZ ;  /* 0xcd9e8d5700387825 */ /* 0x000fc800078e00ff */
[----:B------:R-:W-:Y:S01]  /*a5a0*/  FADD.FTZ R8, R22, R18 ;  /* 0x0000001216087221 */ /* 0x000fe20000010000 */
[----:B------:R-:W-:-:S03]  /*a5b0*/  LOP3.LUT R59, R2, UR13, R57, 0x96, !PT ;  /* 0x0000000d023b7c12 */ /* 0x000fc6000f8e9639 */
[----:B------:R-:W-:Y:S01]  /*a5c0*/  FADD.FTZ R4, R23, R8 ;  /* 0x0000000817047221 */ /* 0x000fe20000010000 */
[----:B------:R-:W-:Y:S01]  /*a5d0*/  LOP3.LUT R0, R59, 0xff, RZ, 0xc0, !PT ;  /* 0x000000ff3b007812 */ /* 0x000fe200078ec0ff */
[----:B------:R-:W-:Y:S02]  /*a5e0*/  IMAD.MOV.U32 R22, RZ, RZ, R216 ;  /* 0x000000ffff167224 */ /* 0x000fe400078e00d8 */
[----:B------:R-:W-:Y:S01]  /*a5f0*/  IMAD.MOV.U32 R23, RZ, RZ, R217 ;  /* 0x000000ffff177224 */ /* 0x000fe200078e00d9 */
[----:B------:R-:W-:Y:S01]  /*a600*/  ISETP.LE.U32.AND P0, PT, R0, UR6, PT ;  /* 0x0000000600007c0c */ /* 0x000fe2000bf03070 */
[----:B------:R-:W2:Y:S04]  /*a610*/  LDL.LU.64 R216, [R1+0x3a0] ;  /* 0x0003a00001d87983 */ /* 0x000ea80000300a00 */
[----:B------:R3:W4:Y:S01]  /*a620*/  LDL.LU.S16 R0, [R1+0x8c] ;  /* 0x00008c0001007983 */ /* 0x0007220000300600 */
[----:B------:R-:W-:-:S04]  /*a630*/  FADD.FTZ R9, R26, R16 ;  /* 0x000000101a097221 */ /* 0x000fc80000010000 */
[----:B------:R-:W-:Y:S02]  /*a640*/  FADD.FTZ R5, R27, R9 ;  /* 0x000000091b057221 */ /* 0x000fe40000010000 */
[----:B------:R3:W3:Y:S01]  /*a650*/  LDL.LU.S16 R9, [R1+0x90] ;  /* 0x0000900001097983 */ /* 0x0006e20000300600 */
[----:B------:R-:W-:Y:S01]  /*a660*/  LOP3.LUT R19, R6, UR15, R3, 0x96, !PT ;  /* 0x0000000f06137c12 */ /* 0x000fe2000f8e9603 */
[----:B------:R-:W-:Y:S02]  /*a670*/  MUFU.EX2 R14, R133 ;  /* 0x00000085000e7308 */ /* 0x000fe40000000800 */
[----:B------:R1:W2:Y:S06]  /*a680*/  LDL.LU.S16 R16, [R1+0x94] ;  /* 0x0000940001107983 */ /* 0x0002ac0000300600 */
[----:B------:R-:W1:Y:S02]  /*a690*/  MUFU.EX2 R6, R130 ;  /* 0x0000008200067308 */ /* 0x000e640000000800 */
[----:B-1----:R-:W-:-:S04]  /*a6a0*/  F2FP.BF16.F32.PACK_AB R155, R14, R6 ;  /* 0x000000060e9b723e */ /* 0x002fc800000010ff */
[----:B------:R-:W-:Y:S01]  /*a6b0*/  PRMT R244, R155, 0x7610, R244 ;  /* 0x000076109bf47816 */ /* 0x000fe200000000f4 */
[----:B----4-:R-:W-:-:S05]  /*a6c0*/  @!P0 HFMA2.BF16_V2 R0, -RZ.H0_H0, RZ.H0_H0, -R155.H0_H0 ;  /* 0x200000ffff008231 */ /* 0x010fca000034099b */
[----:B------:R-:W-:Y:S02]  /*a6d0*/  PRMT R3, R0, 0x7610, R3 ;  /* 0x0000761000037816 */ /* 0x000fe40000000003 */
[----:B------:R-:W-:-:S04]  /*a6e0*/  LOP3.LUT R0, R59, 0xffff, RZ, 0xc0, !PT ;  /* 0x0000ffff3b007812 */ /* 0x000fc800078ec0ff */
[----:B------:R-:W-:-:S04]  /*a6f0*/  SHF.R.U32.HI R0, RZ, 0x8, R0 ;  /* 0x00000008ff007819 */ /* 0x000fc80000011600 */
[----:B------:R-:W-:Y:S02]  /*a700*/  LOP3.LUT R0, R0, 0xffff, RZ, 0xc0, !PT ;  /* 0x0000ffff00007812 */ /* 0x000fe400078ec0ff */
[----:B------:R-:W-:Y:S02]  /*a710*/  @!P0 PRMT R244, R3, 0x5410, RZ ;  /* 0x0000541003f48816 */ /* 0x000fe400000000ff */
[----:B------:R-:W-:-:S13]  /*a720*/  ISETP.LE.U32.AND P0, PT, R0, UR6, PT ;  /* 0x0000000600007c0c */ /* 0x000fda000bf03070 */
[----:B---3--:R-:W-:-:S05]  /*a730*/  @!P0 HFMA2.BF16_V2 R9, -RZ.H0_H0, RZ.H0_H0, -R155.H1_H1 ;  /* 0x200000ffff098231 */ /* 0x008fca000036099b */
[----:B------:R-:W-:Y:S02]  /*a740*/  PRMT R7, R9, 0x7610, R7 ;  /* 0x0000761009077816 */ /* 0x000fe40000000007 */
[----:B------:R1:W3:Y:S01]  /*a750*/  LDL.LU.S16 R9, [R1+0x98] ;  /* 0x0000980001097983 */ /* 0x0002e20000300600 */
[----:B------:R-:W-:Y:S01]  /*a760*/  MUFU.EX2 R3, R127 ;  /* 0x0000007f00037308 */ /* 0x000fe20000000800 */
[----:B------:R-:W-:-:S07]  /*a770*/  PRMT R0, R59, 0x7632, R0 ;  /* 0x000076323b007816 */ /* 0x000fce0000000000 */
[----:B------:R-:W4:Y:S01]  /*a780*/  MUFU.EX2 R12, R124 ;  /* 0x0000007c000c7308 */ /* 0x000f220000000800 */
[----:B------:R-:W-:Y:S02]  /*a790*/  LOP3.LUT R0, R0, 0xff, RZ, 0xc0, !PT ;  /* 0x000000ff00007812 */ /* 0x000fe400078ec0ff */
[----:B------:R-:W-:Y:S02]  /*a7a0*/  PRMT R235, R155, 0x7632, R235 ;  /* 0x000076329beb7816 */ /* 0x000fe400000000eb */
[----:B------:R-:W-:Y:S02]  /*a7b0*/  @!P0 PRMT R235, R7, 0x5410, RZ ;  /* 0x0000541007eb8816 */ /* 0x000fe400000000ff */
[----:B------:R-:W-:Y:S01]  /*a7c0*/  ISETP.LE.U32.AND P0, PT, R0, UR6, PT ;  /* 0x0000000600007c0c */ /* 0x000fe2000bf03070 */
[----:B------:R-:W-:Y:S01]  /*a7d0*/  FADD.FTZ R7, R24, R13 ;  /* 0x0000000d18077221 */ /* 0x000fe20000010000 */
[----:B----4-:R-:W-:-:S11]  /*a7e0*/  F2FP.BF16.F32.PACK_AB R154, R12, R3 ;  /* 0x000000030c9a723e */ /* 0x010fd600000010ff */
[----:B--2---:R-:W-:Y:S01]  /*a7f0*/  @!P0 HFMA2.BF16_V2 R16, -RZ.H0_H0, RZ.H0_H0, -R154.H0_H0 ;  /* 0x200000ffff108231 */ /* 0x004fe2000034099a */
[----:B------:R-:W-:-:S04]  /*a800*/  SHF.R.U32.HI R0, RZ, 0x18, R59 ;  /* 0x00000018ff007819 */ /* 0x000fc8000001163b */
[----:B------:R-:W-:Y:S02]  /*a810*/  PRMT R13, R16, 0x7610, R13 ;  /* 0x00007610100d7816 */ /* 0x000fe4000000000d */
[----:B------:R-:W-:Y:S02]  /*a820*/  PRMT R231, R154, 0x7610, R231 ;  /* 0x000076109ae77816 */ /* 0x000fe400000000e7 */
[----:B------:R-:W-:Y:S02]  /*a830*/  @!P0 PRMT R231, R13, 0x5410, RZ ;  /* 0x000054100de78816 */ /* 0x000fe400000000ff */
[----:B------:R-:W-:-:S13]  /*a840*/  ISETP.LE.U32.AND P0, PT, R0, UR6, PT ;  /* 0x0000000600007c0c */ /* 0x000fda000bf03070 */
[----:B---3--:R-:W-:-:S05]  /*a850*/  @!P0 HFMA2.BF16_V2 R9, -RZ.H0_H0, RZ.H0_H0, -R154.H1_H1 ;  /* 0x200000ffff098231 */ /* 0x008fca000036099a */
[----:B------:R-:W-:Y:S02]  /*a860*/  PRMT R0, R9, 0x7610, R0 ;  /* 0x0000761009007816 */ /* 0x000fe40000000000 */
[----:B------:R1:W2:Y:S04]  /*a870*/  LDL.LU.S16 R9, [R1+0xa8] ;  /* 0x0000a80001097983 */ /* 0x0002a80000300600 */
[----:B------:R1:W3:Y:S04]  /*a880*/  LDL.LU.S16 R18, [R1+0xb0] ;  /* 0x0000b00001127983 */ /* 0x0002e80000300600 */
[----:B------:R1:W4:Y:S01]  /*a890*/  LDL.LU.S16 R123, [R1+0xb8] ;  /* 0x0000b800017b7983 */ /* 0x0003220000300600 */
[----:B------:R-:W-:Y:S01]  /*a8a0*/  PRMT R230, R154, 0x7632, R230 ;  /* 0x000076329ae67816 */ /* 0x000fe200000000e6 */
[----:B------:R-:W-:Y:S01]  /*a8b0*/  MUFU.EX2 R13, R135 ;  /* 0x00000087000d7308 */ /* 0x000fe20000000800 */
[----:B------:R-:W-:Y:S01]  /*a8c0*/  @!P0 PRMT R230, R0, 0x5410, RZ ;  /* 0x0000541000e68816 */ /* 0x000fe200000000ff */
[----:B------:R-:W-:Y:S01]  /*a8d0*/  IMAD.MOV.U32 R0, RZ, RZ, R56 ;  /* 0x000000ffff007224 */ /* 0x000fe200078e0038 */
[----:B------:R1:W4:Y:S05]  /*a8e0*/  LDL.LU.S16 R21, [R1+0xbc] ;  /* 0x0000bc0001157983 */ /* 0x00032a0000300600 */
[----:B------:R-:W1:Y:S01]  /*a8f0*/  MUFU.EX2 R16, R134 ;  /* 0x0000008600107308 */ /* 0x000e620000000800 */
[----:B------:R-:W-:-:S04]  /*a900*/  LOP3.LUT R0, R0, 0xff, RZ, 0xc0, !PT ;  /* 0x000000ff00007812 */ /* 0x000fc800078ec0ff */
[----:B------:R-:W-:Y:S02]  /*a910*/  ISETP.LE.U32.AND P0, PT, R0, UR6, PT ;  /* 0x0000000600007c0c */ /* 0x000fe4000bf03070 */
[----:B-1----:R-:W-:Y:S02]  /*a920*/  F2FP.BF16.F32.PACK_AB R153, R16, R13 ;  /* 0x0000000d1099723e */ /* 0x002fe400000010ff */
[----:B------:R-:W-:Y:S02]  /*a930*/  PRMT R0, R56, 0x7771, RZ ;  /* 0x0000777138007816 */ /* 0x000fe400000000ff */
[----:B------:R-:W-:Y:S01]  /*a940*/  PRMT R229, R153, 0x7610, R229 ;  /* 0x0000761099e57816 */ /* 0x000fe200000000e5 */
[----:B------:R-:W-:Y:S01]  /*a950*/  FADD.FTZ R11, R31, R15 ;  /* 0x0000000f1f0b7221 */ /* 0x000fe20000010000 */
[----:B------:R-:W-:-:S05]  /*a960*/  FADD.FTZ R5, R30, R5 ;  /* 0x000000051e057221 */ /* 0x000fca0000010000 */
[----:B--2---:R-:W-:-:S05]  /*a970*/  @!P0 HFMA2.BF16_V2 R9, -RZ.H0_H0, RZ.H0_H0, -R153.H0_H0 ;  /* 0x200000ffff098231 */ /* 0x004fca0000340999 */
[----:B------:R-:W-:-:S04]  /*a980*/  PRMT R8, R9, 0x7610, R8 ;  /* 0x0000761009087816 */ /* 0x000fc80000000008 */
[----:B------:R-:W-:Y:S02]  /*a990*/  @!P0 PRMT R229, R8, 0x5410, RZ ;  /* 0x0000541008e58816 */ /* 0x000fe400000000ff */
[----:B------:R-:W-:Y:S01]  /*a9a0*/  ISETP.GT.U32.AND P0, PT, R0, UR6, PT ;  /* 0x0000000600007c0c */ /* 0x000fe2000bf04070 */
[----:B------:R-:W-:-:S12]  /*a9b0*/  MUFU.EX2 R9, R126 ;  /* 0x0000007e00097308 */ /* 0x000fd80000000800 */
[----:B---3--:R-:W-:Y:S01]  /*a9c0*/  @P0 HFMA2.BF16_V2 R18, -RZ.H0_H0, RZ.H0_H0, -R153.H1_H1 ;  /* 0x200000ffff120231 */ /* 0x008fe20000360999 */
[----:B------:R1:W-:Y:S04]  /*a9d0*/  MUFU.EX2 R8, R242 ;  /* 0x000000f200087308 */ /* 0x0003e80000000800 */
[----:B------:R-:W-:-:S04]  /*a9e0*/  PRMT R2, R18, 0x7610, R2 ;  /* 0x0000761012027816 */ /* 0x000fc80000000002 */
[----:B------:R-:W2:Y:S01]  /*a9f0*/  MUFU.EX2 R18, R110 ;  /* 0x0000006e00127308 */ /* 0x000ea20000000800 */
[----:B-1----:R-:W-:Y:S02]  /*aa00*/  PRMT R242, R153, 0x7632, R242 ;  /* 0x0000763299f27816 */ /* 0x002fe400000000f2 */
[----:B------:R-:W-:Y:S02]  /*aa10*/  @P0 PRMT R242, R2, 0x5410, RZ ;  /* 0x0000541002f20816 */ /* 0x000fe400000000ff */
[----:B------:R-:W-:-:S03]  /*aa20*/  PRMT R2, R56, 0x7772, RZ ;  /* 0x0000777238027816 */ /* 0x000fc600000000ff */
[----:B------:R-:W1:Y:S01]  /*aa30*/  MUFU.EX2 R0, R243 ;  /* 0x000000f300007308 */ /* 0x000e620000000800 */
[----:B------:R-:W-:Y:S02]  /*aa40*/  ISETP.GT.U32.AND P0, PT, R2, UR6, PT ;  /* 0x0000000602007c0c */ /* 0x000fe4000bf04070 */
[----:B--2---:R-:W-:Y:S01]  /*aa50*/  F2FP.BF16.F32.PACK_AB R152, R18, R9 ;  /* 0x000000091298723e */ /* 0x004fe200000010ff */
[----:B------:R-:W-:Y:S01]  /*aa60*/  FADD.FTZ R2, R28, R7 ;  /* 0x000000071c027221 */ /* 0x000fe20000010000 */
[----:B------:R-:W-:-:S09]  /*aa70*/  FADD.FTZ R7, R17, R11 ;  /* 0x0000000b11077221 */ /* 0x000fd20000010000 */
[----:B----4-:R-:W-:Y:S02]  /*aa80*/  @P0 HFMA2.BF16_V2 R123, -RZ.H0_H0, RZ.H0_H0, -R152.H0_H0 ;  /* 0x200000ffff7b0231 */ /* 0x010fe40000340998 */
[--C-:B-1----:R-:W-:Y:S01]  /*aa90*/  FADD.FTZ R17, R0, R5.reuse ;  /* 0x0000000500117221 */ /* 0x102fe20000010000 */
[----:B------:R1:W2:Y:S02]  /*aaa0*/  LDL.LU.S16 R243, [R1+0xc0] ;  /* 0x0000c00001f37983 */ /* 0x0002a40000300600 */
[----:B------:R-:W-:Y:S02]  /*aab0*/  PRMT R5, R123, 0x7610, R5 ;  /* 0x000076107b057816 */ /* 0x000fe40000000005 */
[----:B------:R-:W-:Y:S02]  /*aac0*/  PRMT R234, R152, 0x7610, R234 ;  /* 0x0000761098ea7816 */ /* 0x000fe400000000ea */
[----:B------:R-:W-:Y:S02]  /*aad0*/  @P0 PRMT R234, R5, 0x5410, RZ ;  /* 0x0000541005ea0816 */ /* 0x000fe400000000ff */
[----:B------:R1:W3:Y:S01]  /*aae0*/  LDL.LU.S16 R5, [R1+0xc4] ;  /* 0x0000c40001057983 */ /* 0x0002e20000300600 */
[----:B------:R-:W-:-:S04]  /*aaf0*/  F2FP.BF16.F32.PACK_AB R0, R8, R0 ;  /* 0x000000000800723e */ /* 0x000fc800000010ff */
[----:B------:R-:W-:Y:S01]  /*ab00*/  PRMT R142, R0, 0x7610, R142 ;  /* 0x00007610008e7816 */ /* 0x000fe2000000008e */
[----:B------:R-:W-:-:S04]  /*ab10*/  FADD.FTZ R4, R29, R4 ;  /* 0x000000041d047221 */ /* 0x000fc80000010000 */
[----:B------:R-:W-:Y:S02]  /*ab20*/  @!P1 HFMA2.BF16_V2 R21, -RZ.H0_H0, RZ.H0_H0, -R142.H0_H0 ;  /* 0x200000ffff159231 */ /* 0x000fe4000034098e */
[--C-:B------:R-:W-:Y:S01]  /*ab30*/  FADD.FTZ R11, R6, R4.reuse ;  /* 0x00000004060b7221 */ /* 0x100fe20000010000 */
[----:B------:R-:W-:Y:S02]  /*ab40*/  IMAD.MOV.U32 R123, RZ, RZ, R55 ;  /* 0x000000ffff7b7224 */ /* 0x000fe400078e0037 */
[----:B------:R-:W-:Y:S01]  /*ab50*/  PRMT R4, R21, 0x7610, R4 ;  /* 0x0000761015047816 */ /* 0x000fe20000000004 */
[----:B------:R-:W-:Y:S02]  /*ab60*/  IMAD.MOV.U32 R21, RZ, RZ, R103 ;  /* 0x000000ffff157224 */ /* 0x000fe400078e0067 */
[----:B------:R-:W-:Y:S02]  /*ab70*/  IMAD.MOV.U32 R103, RZ, RZ, R46 ;  /* 0x000000ffff677224 */ /* 0x000fe400078e002e */
[----:B------:R-:W-:-:S02]  /*ab80*/  IMAD.MOV.U32 R84, RZ, RZ, R86 ;  /* 0x000000ffff547224 */ /* 0x000fc400078e0056 */
[----:B------:R-:W-:Y:S02]  /*ab90*/  IMAD.MOV.U32 R55, RZ, RZ, R67 ;  /* 0x000000ffff377224 */ /* 0x000fe400078e0043 */
[----:B------:R-:W-:Y:S01]  /*aba0*/  IMAD.MOV.U32 R46, RZ, RZ, R66 ;  /* 0x000000ffff2e7224 */ /* 0x000fe200078e0042 */
[----:B------:R-:W-:Y:S01]  /*abb0*/  PRMT R141, R0, 0x7632, R141 ;  /* 0x00007632008d7816 */ /* 0x000fe2000000008d */
[----:B------:R-:W-:Y:S02]  /*abc0*/  IMAD.MOV.U32 R86, RZ, RZ, R85 ;  /* 0x000000ffff567224 */ /* 0x000fe400078e0055 */
[----:B------:R-:W-:Y:S01]  /*abd0*/  IMAD.WIDE.U32 R66, R19, -0x2daee0ad, RZ ;  /* 0xd2511f5313427825 */ /* 0x000fe200078e00ff */
[----:B------:R-:W-:-:S03]  /*abe0*/  PRMT R0, R56, 0x7773, RZ ;  /* 0x0000777338007816 */ /* 0x000fc600000000ff */
[----:B------:R-:W-:Y:S02]  /*abf0*/  IMAD.MOV.U32 R85, RZ, RZ, R34 ;  /* 0x000000ffff557224 */ /* 0x000fe400078e0022 */
[----:B------:R-:W-:Y:S01]  /*ac00*/  IMAD.MOV.U32 R34, RZ, RZ, R54 ;  /* 0x000000ffff227224 */ /* 0x000fe200078e0036 */
[----:B------:R-:W-:Y:S01]  /*ac10*/  MUFU.EX2 R6, R173 ;  /* 0x000000ad00067308 */ /* 0x000fe20000000800 */
[----:B------:R-:W-:Y:S01]  /*ac20*/  IMAD.MOV.U32 R54, RZ, RZ, R71 ;  /* 0x000000ffff367224 */ /* 0x000fe200078e0047 */
[----:B------:R-:W-:Y:S01]  /*ac30*/  LOP3.LUT R57, R10, UR7, R67, 0x96, !PT ;  /* 0x000000070a397c12 */ /* 0x000fe2000f8e9643 */
[----:B------:R-:W-:Y:S01]  /*ac40*/  IMAD.MOV.U32 R71, RZ, RZ, R226 ;  /* 0x000000ffff477224 */ /* 0x000fe200078e00e2 */
[----:B------:R-:W-:Y:S02]  /*ac50*/  PRMT R226, R142, 0x5410, R141 ;  /* 0x000054108ee27816 */ /* 0x000fe4000000008d */
[----:B------:R-:W-:Y:S02]  /*ac60*/  @!P1 PRMT R142, R4, 0x5410, RZ ;  /* 0x00005410048e9816 */ /* 0x000fe400000000ff */
[----:B------:R-:W4:Y:S01]  /*ac70*/  MUFU.EX2 R19, R175 ;  /* 0x000000af00137308 */ /* 0x000f220000000800 */
[----:B------:R-:W-:-:S02]  /*ac80*/  ISETP.GT.U32.AND P1, PT, R0, UR6, PT ;  /* 0x0000000600007c0c */ /* 0x000fc4000bf24070 */
[----:B------:R-:W-:-:S04]  /*ac90*/  LOP3.LUT R0, R57, 0xff, RZ, 0xc0, !PT ;  /* 0x000000ff39007812 */ /* 0x000fc800078ec0ff */
[----:B------:R-:W-:Y:S02]  /*aca0*/  ISETP.LE.U32.AND P0, PT, R0, UR6, PT ;  /* 0x0000000600007c0c */ /* 0x000fe4000bf03070 */
[----:B------:R-:W-:Y:S02]  /*acb0*/  SHF.R.U32.HI R0, RZ, 0x18, R65 ;  /* 0x00000018ff007819 */ /* 0x000fe40000011641 */
[----:B----4-:R-:W-:Y:S02]  /*acc0*/  F2FP.BF16.F32.PACK_AB R179, R19, R6 ;  /* 0x0000000613b3723e */ /* 0x010fe400000010ff */
[----:B------:R-:W-:Y:S01]  /*acd0*/  PRMT R224, R152, 0x7632, R224 ;  /* 0x0000763298e07816 */ /* 0x000fe200000000e0 */
[----:B------:R-:W-:Y:S02]  /*ace0*/  FADD.FTZ R7, R20, R7 ;  /* 0x0000000714077221 */ /* 0x000fe40000010000 */
[----:B------:R1:W4:Y:S01]  /*acf0*/  LDL.LU.S16 R20, [R1+0xc8] ;  /* 0x0000c80001147983 */ /* 0x0003220000300600 */
[----:B--2---:R-:W-:-:S05]  /*ad00*/  @P1 HFMA2.BF16_V2 R243, -RZ.H0_H0, RZ.H0_H0, -R152.H1_H1 ;  /* 0x200000fffff31231 */ /* 0x004fca0000360998 */
[----:B------:R-:W-:Y:S01]  /*ad10*/  PRMT R15, R243, 0x7610, R15 ;  /* 0x00007610f30f7816 */ /* 0x000fe2000000000f */
[----:B---3--:R-:W-:-:S03]  /*ad20*/  @!P0 HFMA2.BF16_V2 R5, -RZ.H0_H0, RZ.H0_H0, -R179.H0_H0 ;  /* 0x200000ffff058231 */ /* 0x008fc600003409b3 */
[----:B------:R-:W-:Y:S02]  /*ad30*/  @P1 PRMT R224, R15, 0x5410, RZ ;  /* 0x000054100fe01816 */ /* 0x000fe400000000ff */
[----:B------:R-:W-:Y:S02]  /*ad40*/  ISETP.LE.U32.AND P1, PT, R0, UR6, PT ;  /* 0x0000000600007c0c */ /* 0x000fe4000bf23070 */
[----:B------:R-:W-:Y:S02]  /*ad50*/  PRMT R0, R5, 0x7610, R0 ;  /* 0x0000761005007816 */ /* 0x000fe40000000000 */
[----:B------:R1:W2:Y:S01]  /*ad60*/  LDL.LU.S16 R5, [R1+0xcc] ;  /* 0x0000cc0001057983 */ /* 0x0002a20000300600 */
[----:B------:R-:W-:Y:S02]  /*ad70*/  PRMT R228, R179, 0x7610, R228 ;  /* 0x00007610b3e47816 */ /* 0x000fe400000000e4 */
[----:B------:R-:W-:Y:S02]  /*ad80*/  @!P0 PRMT R228, R0, 0x5410, RZ ;  /* 0x0000541000e48816 */ /* 0x000fe400000000ff */
[----:B------:R-:W-:-:S04]  /*ad90*/  LOP3.LUT R0, R57, 0xffff, RZ, 0xc0, !PT ;  /* 0x0000ffff39007812 */ /* 0x000fc800078ec0ff */
[----:B------:R-:W-:-:S04]  /*ada0*/  SHF.R.U32.HI R0, RZ, 0x8, R0 ;  /* 0x00000008ff007819 */ /* 0x000fc80000011600 */
[----:B------:R-:W-:-:S04]  /*adb0*/  LOP3.LUT R0, R0, 0xffff, RZ, 0xc0, !PT ;  /* 0x0000ffff00007812 */ /* 0x000fc800078ec0ff */
[----:B------:R-:W-:Y:S01]  /*adc0*/  ISETP.LE.U32.AND P0, PT, R0, UR6, PT ;  /* 0x0000000600007c0c */ /* 0x000fe2000bf03070 */
[----:B------:R-:W-:Y:S01]  /*add0*/  FADD.FTZ R4, R3, R2 ;  /* 0x0000000203047221 */ /* 0x000fe20000010000 */
[----:B------:R-:W-:-:S11]  /*ade0*/  PRMT R227, R179, 0x7632, R227 ;  /* 0x00007632b3e37816 */ /* 0x000fd600000000e3 */
[----:B----4-:R-:W-:-:S05]  /*adf0*/  @!P0 HFMA2.BF16_V2 R20, -RZ.H0_H0, RZ.H0_H0, -R179.H1_H1 ;  /* 0x200000ffff148231 */ /* 0x010fca00003609b3 */
[----:B------:R-:W-:-:S04]  /*ae00*/  PRMT R3, R20, 0x7610, R3 ;  /* 0x0000761014037816 */ /* 0x000fc80000000003 */
[----:B------:R-:W-:Y:S02]  /*ae10*/  @!P0 PRMT R227, R3, 0x5410, RZ ;  /* 0x0000541003e38816 */ /* 0x000fe400000000ff */
[----:B------:R-:W-:Y:S01]  /*ae20*/  MUFU.EX2 R3, R123 ;  /* 0x0000007b00037308 */ /* 0x000fe20000000800 */
[----:B--2---:R-:W-:-:S05]  /*ae30*/  @!P1 HFMA2.BF16_V2 R5, -RZ.H0_H0, RZ.H0_H0, -R141.H0_H0 ;  /* 0x200000ffff059231 */ /* 0x004fca000034098d */
[----:B------:R-:W-:-:S04]  /*ae40*/  PRMT R0, R5, 0x7610, R0 ;  /* 0x0000761005007816 */ /* 0x000fc80000000000 */
[----:B------:R-:W-:Y:S02]  /*ae50*/  @!P1 PRMT R141, R0, 0x5410, RZ ;  /* 0x00005410008d9816 */ /* 0x000fe400000000ff */
[----:B------:R2:W-:Y:S02]  /*ae60*/  MUFU.EX2 R0, R21 ;  /* 0x0000001500007308 */ /* 0x0005e40000000800 */
[----:B--2---:R1:W2:Y:S04]  /*ae70*/  LDL.LU.S16 R21, [R1+0xd0] ;  /* 0x0000d00001157983 */ /* 0x0042a80000300600 */
[----:B------:R1:W3:Y:S01]  /*ae80*/  LDL.LU.S16 R123, [R1+0xd4] ;  /* 0x0000d400017b7983 */ /* 0x0002e20000300600 */
[----:B------:R-:W-:Y:S01]  /*ae90*/  PRMT R2, R57, 0x7632, R2 ;  /* 0x0000763239027816 */ /* 0x000fe20000000002 */
[----:B------:R-:W-:Y:S03]  /*aea0*/  MUFU.EX2 R15, R129 ;  /* 0x00000081000f7308 */ /* 0x000fe60000000800 */
[----:B------:R-:W-:-:S05]  /*aeb0*/  LOP3.LUT R2, R2, 0xff, RZ, 0xc0, !PT ;  /* 0x000000ff02027812 */ /* 0x000fca00078ec0ff */
[----:B------:R-:W4:Y:S01]  /*aec0*/  MUFU.EX2 R20, R128 ;  /* 0x0000008000147308 */ /* 0x000f220000000800 */
[----:B------:R-:W-:Y:S02]  /*aed0*/  ISETP.LE.U32.AND P0, PT, R2, UR6, PT ;  /* 0x0000000602007c0c */ /* 0x000fe4000bf03070 */
[----:B------:R-:W-:-:S04]  /*aee0*/  SHF.R.U32.HI R2, RZ, 0x18, R57 ;  /* 0x00000018ff027819 */ /* 0x000fc80000011639 */
[----:B------:R-:W-:Y:S02]  /*aef0*/  ISETP.LE.U32.AND P1, PT, R2, UR6, PT ;  /* 0x0000000602007c0c */ /* 0x000fe4000bf23070 */
[----:B----4-:R-:W-:Y:S01]  /*af00*/  F2FP.BF16.F32.PACK_AB R176, R20, R15 ;  /* 0x0000000f14b0723e */ /* 0x010fe200000010ff */
[----:B------:R-:W-:Y:S02]  /*af10*/  FADD.FTZ R5, R14, R11 ;  /* 0x0000000b0e057221 */ /* 0x000fe40000010000 */
[----:B------:R4:W-:Y:S02]  /*af20*/  MUFU.EX2 R14, R220 ;  /* 0x000000dc000e7308 */ /* 0x0009e40000000800 */
[----:B----4-:R-:W-:-:S06]  /*af30*/  PRMT R220, R176, 0x7632, R220 ;  /* 0x00007632b0dc7816 */ /* 0x010fcc00000000dc */
[----:B---3--:R-:W-:-:S05]  /*af40*/  @!P1 HFMA2.BF16_V2 R123, -RZ.H0_H0, RZ.H0_H0, -R176.H1_H1 ;  /* 0x200000ffff7b9231 */ /* 0x008fca00003609b0 */
[----:B------:R-:W-:-:S04]  /*af50*/  PRMT R77, R123, 0x7610, R77 ;  /* 0x000076107b4d7816 */ /* 0x000fc8000000004d */
[----:B------:R-:W-:Y:S01]  /*af60*/  @!P1 PRMT R220, R77, 0x5410, RZ ;  /* 0x000054104ddc9816 */ /* 0x000fe200000000ff */
[----:B------:R-:W-:Y:S02]  /*af70*/  IMAD.MOV.U32 R77, RZ, RZ, R46 ;  /* 0x000000ffff4d7224 */ /* 0x000fe400078e002e */
[----:B------:R-:W-:Y:S02]  /*af80*/  IMAD.MOV.U32 R46, RZ, RZ, R52 ;  /* 0x000000ffff2e7224 */ /* 0x000fe400078e0034 */
[----:B------:R-:W-:Y:S02]  /*af90*/  IMAD.MOV.U32 R52, RZ, RZ, R47 ;  /* 0x000000ffff347224 */ /* 0x000fe400078e002f */
[----:B------:R-:W-:Y:S02]  /*afa0*/  IMAD.MOV.U32 R47, RZ, RZ, R160 ;  /* 0x000000ffff2f7224 */ /* 0x000fe400078e00a0 */
[----:B------:R-:W-:Y:S02]  /*afb0*/  IMAD.MOV.U32 R160, RZ, RZ, R186 ;  /* 0x000000ffffa07224 */ /* 0x000fe400078e00ba */
[----:B------:R1:W3:Y:S04]  /*afc0*/  LDL.LU.S16 R186, [R1+0xd8] ;  /* 0x0000d80001ba7983 */ /* 0x0002e80000300600 */
[----:B------:R1:W4:Y:S01]  /*afd0*/  LDL.LU.S16 R123, [R1+0xe0] ;  /* 0x0000e000017b7983 */ /* 0x0003220000300600 */
[----:B--2---:R-:W-:-:S02]  /*afe0*/  @!P0 HFMA2.BF16_V2 R21, -RZ.H0_H0, RZ.H0_H0, -R176.H0_H0 ;  /* 0x200000ffff158231 */ /* 0x004fc400003409b0 */
[----:B------:R-:W-:-:S03]  /*aff0*/  IMAD.MOV.U32 R2, RZ, RZ, R66 ;  /* 0x000000ffff027224 */ /* 0x000fc600078e0042 */
[----:B------:R-:W-:Y:S02]  /*b000*/  PRMT R10, R21, 0x7610, R10 ;  /* 0x00007610150a7816 */ /* 0x000fe4000000000a */
[----:B------:R-:W2:Y:S01]  /*b010*/  MUFU.EX2 R21, R221 ;  /* 0x000000dd00157308 */ /* 0x000ea20000000800 */
[----:B------:R-:W-:Y:S02]  /*b020*/  LOP3.LUT R2, R2, 0xff, RZ, 0xc0, !PT ;  /* 0x000000ff02027812 */ /* 0x000fe400078ec0ff */
[----:B------:R-:W-:Y:S02]  /*b030*/  PRMT R223, R176, 0x7610, R223 ;  /* 0x00007610b0df7816 */ /* 0x000fe400000000df */
[----:B------:R-:W-:Y:S02]  /*b040*/  @!P0 PRMT R223, R10, 0x5410, RZ ;  /* 0x000054100adf8816 */ /* 0x000fe400000000ff */
[----:B------:R-:W-:Y:S01]  /*b050*/  ISETP.LE.U32.AND P0, PT, R2, UR6, PT ;  /* 0x0000000602007c0c */ /* 0x000fe2000bf03070 */
[----:B------:R-:W-:-:S04]  /*b060*/  FADD.FTZ R4, R12, R4 ;  /* 0x000000040c047221 */ /* 0x000fc80000010000 */
[----:B------:R-:W-:Y:S01]  /*b070*/  FADD.FTZ R10, R9, R4 ;  /* 0x00000004090a7221 */ /* 0x000fe20000010000 */
[----:B------:R-:W-:Y:S01]  /*b080*/  FADD.FTZ R4, R0, R7 ;  /* 0x0000000700047221 */ /* 0x000fe20000010000 */
[----:B------:R-:W-:Y:S02]  /*b090*/  F2FP.BF16.F32.PACK_AB R0, R3, R0 ;  /* 0x000000000300723e */ /* 0x000fe400000010ff */
[----:B--2---:R-:W-:Y:S02]  /*b0a0*/  F2FP.BF16.F32.PACK_AB R175, R21, R14 ;  /* 0x0000000e15af723e */ /* 0x004fe400000010ff */
[----:B------:R-:W-:Y:S01]  /*b0b0*/  PRMT R135, R0, 0x7610, R135 ;  /* 0x0000761000877816 */ /* 0x000fe20000000087 */
[----:B------:R-:W-:Y:S01]  /*b0c0*/  FADD.FTZ R5, R13, R5 ;  /* 0x000000050d057221 */ /* 0x000fe20000010000 */
[----:B------:R-:W-:Y:S01]  /*b0d0*/  PRMT R221, R175, 0x7610, R221 ;  /* 0x00007610afdd7816 */ /* 0x000fe200000000dd */
[----:B---3--:R-:W-:Y:S02]  /*b0e0*/  @!P0 HFMA2.BF16_V2 R186, -RZ.H0_H0, RZ.H0_H0, -R175.H0_H0 ;  /* 0x200000ffffba8231 */ /* 0x008fe400003409af */
[----:B----4-:R-:W-:-:S03]  /*b0f0*/  @!P5 HFMA2.BF16_V2 R123, -RZ.H0_H0, RZ.H0_H0, -R135.H0_H0 ;  /* 0x200000ffff7bd231 */ /* 0x010fc60000340987 */
[----:B------:R-:W-:Y:S02]  /*b100*/  PRMT R13, R186, 0x7610, R13 ;  /* 0x00007610ba0d7816 */ /* 0x000fe4000000000d */
[----:B------:R-:W-:Y:S02]  /*b110*/  PRMT R2, R123, 0x7610, R2 ;  /* 0x000076107b027816 */ /* 0x000fe40000000002 */
[----:B------:R-:W-:Y:S01]  /*b120*/  @!P0 PRMT R221, R13, 0x5410, RZ ;  /* 0x000054100ddd8816 */ /* 0x000fe200000000ff */
[----:B------:R1:W2:Y:S04]  /*b130*/  LDL.LU.S16 R123, [R1+0xe4] ;  /* 0x0000e400017b7983 */ /* 0x0002a80000300600 */
[----:B------:R1:W3:Y:S01]  /*b140*/  LDL.LU.S16 R13, [R1+0xe8] ;  /* 0x0000e800010d7983 */ /* 0x0002e20000300600 */
[----:B------:R-:W-:-:S02]  /*b150*/  PRMT R133, R0, 0x7632, R133 ;  /* 0x0000763200857816 */ /* 0x000fc40000000085 */
[----:B------:R-:W-:-:S04]  /*b160*/  PRMT R0, R64, 0x7771, RZ ;  /* 0x0000777140007816 */ /* 0x000fc800000000ff */
[----:B------:R-:W-:Y:S02]  /*b170*/  ISETP.GT.U32.AND P1, PT, R0, UR6, PT ;  /* 0x0000000600007c0c */ /* 0x000fe4000bf24070 */
[----:B------:R-:W-:-:S04]  /*b180*/  PRMT R0, R66, 0x7771, RZ ;  /* 0x0000777142007816 */ /* 0x000fc800000000ff */
[----:B------:R-:W-:Y:S02]  /*b190*/  ISETP.GT.U32.AND P0, PT, R0, UR6, PT ;  /* 0x0000000600007c0c */ /* 0x000fe4000bf04070 */
[----:B------:R-:W-:Y:S02]  /*b1a0*/  PRMT R186, R135, 0x5410, R133 ;  /* 0x0000541087ba7816 */ /* 0x000fe40000000085 */
[----:B------:R-:W-:Y:S02]  /*b1b0*/  PRMT R199, R175, 0x7632, R199 ;  /* 0x00007632afc77816 */ /* 0x000fe400000000c7 */
[----:B------:R-:W-:Y:S02]  /*b1c0*/  @!P5 PRMT R135, R2, 0x5410, RZ ;  /* 0x000054100287d816 */ /* 0x000fe400000000ff */
[----:B------:R-:W4:Y:S01]  /*b1d0*/  MUFU.EX2 R2, R251 ;  /* 0x000000fb00027308 */ /* 0x000f220000000800 */
[----:B---3--:R-:W-:-:S04]  /*b1e0*/  @P1 HFMA2.BF16_V2 R13, -RZ.H0_H0, RZ.H0_H0, -R133.H0_H0 ;  /* 0x200000ffff0d1231 */ /* 0x008fc80000340985 */
[----:B--2---:R-:W-:Y:S01]  /*b1f0*/  @P0 HFMA2.BF16_V2 R123, -RZ.H0_H0, RZ.H0_H0, -R175.H1_H1 ;  /* 0x200000ffff7b0231 */ /* 0x004fe200003609af */
[----:B------:R-:W-:-:S04]  /*b200*/  PRMT R9, R13, 0x7610, R9 ;  /* 0x000076100d097816 */ /* 0x000fc80000000009 */
[----:B------:R-:W-:Y:S02]  /*b210*/  PRMT R116, R123, 0x7610, R116 ;  /* 0x000076107b747816 */ /* 0x000fe40000000074 */
[----:B------:R-:W-:Y:S01]  /*b220*/  @P1 PRMT R133, R9, 0x5410, RZ ;  /* 0x0000541009851816 */ /* 0x000fe200000000ff */
[----:B------:R-:W-:Y:S01]  /*b230*/  FADD.FTZ R9, R3, R4 ;  /* 0x0000000403097221 */ /* 0x000fe20000010000 */
[----:B------:R-:W-:Y:S01]  /*b240*/  PRMT R4, R66, 0x7772, RZ ;  /* 0x0000777242047816 */ /* 0x000fe200000000ff */
[----:B------:R-:W-:Y:S01]  /*b250*/  IMAD.MOV.U32 R123, RZ, RZ, R84 ;  /* 0x000000ffff7b7224 */ /* 0x000fe200078e0054 */
[----:B------:R-:W-:Y:S02]  /*b260*/  @P0 PRMT R199, R116, 0x5410, RZ ;  /* 0x0000541074c70816 */ /* 0x000fe400000000ff */
[----:B------:R1:W2:Y:S01]  /*b270*/  LDL.LU.S16 R116, [R1+0xec] ;  /* 0x0000ec0001747983 */ /* 0x0002a20000300600 */
[----:B------:R-:W-:Y:S02]  /*b280*/  ISETP.GT.U32.AND P0, PT, R4, UR6, PT ;  /* 0x0000000604007c0c */ /* 0x000fe4000bf04070 */
[----:B------:R3:W-:Y:S01]  /*b290*/  MUFU.EX2 R4, R77 ;  /* 0x0000004d00047308 */ /* 0x0007e20000000800 */
[----:B------:R1:W2:Y:S04]  /*b2a0*/  LDL.LU.S16 R84, [R1+0xf0] ;  /* 0x0000f00001547983 */ /* 0x0002a80000300600 */
[----:B---3--:R1:W3:Y:S03]  /*b2b0*/  LDL.LU.S16 R77, [R1+0xf4] ;  /* 0x0000f400014d7983 */ /* 0x0082e60000300600 */
[----:B------:R-:W1:Y:S01]  /*b2c0*/  MUFU.EX2 R0, R250 ;  /* 0x000000fa00007308 */ /* 0x000e620000000800 */
[----:B------:R-:W-:Y:S01]  /*b2d0*/  PRMT R3, R64, 0x7772, RZ ;  /* 0x0000777240037816 */ /* 0x000fe200000000ff */
[----:B------:R-:W-:Y:S01]  /*b2e0*/  FADD.FTZ R8, R8, R17 ;  /* 0x0000001108087221 */ /* 0x000fe20000010000 */
[----:B------:R-:W-:-:S02]  /*b2f0*/  FADD.FTZ R5, R16, R5 ;  /* 0x0000000510057221 */ /* 0x000fc40000010000 */
[----:B------:R-:W-:Y:S01]  /*b300*/  ISETP.GT.U32.AND P5, PT, R3, UR6, PT ;  /* 0x0000000603007c0c */ /* 0x000fe2000bfa4070 */
[----:B----4-:R-:W-:Y:S02]  /*b310*/  FADD.FTZ R3, R2, R8 ;  /* 0x0000000802037221 */ /* 0x010fe40000010000 */
[----:B------:R-:W-:Y:S08]  /*b320*/  MUFU.EX2 R13, R131 ;  /* 0x00000083000d7308 */ /* 0x000ff00000000800 */
[----:B------:R-:W4:Y:S01]  /*b330*/  MUFU.EX2 R16, R132 ;  /* 0x0000008400107308 */ /* 0x000f220000000800 */
[C---:B-1----:R-:W-:Y:S01]  /*b340*/  FADD.FTZ R8, R0.reuse, R3 ;  /* 0x0000000300087221 */ /* 0x042fe20000010000 */
[----:B------:R-:W-:-:S02]  /*b350*/  F2FP.BF16.F32.PACK_AB R3, R0, R2 ;  /* 0x000000020003723e */ /* 0x000fc400000010ff */
[----:B------:R-:W-:-:S04]  /*b360*/  PRMT R0, R64, 0x7773, RZ ;  /* 0x0000777340007816 */ /* 0x000fc800000000ff */
[----:B------:R-:W-:Y:S02]  /*b370*/  ISETP.GT.U32.AND P1, PT, R0, UR6, PT ;  /* 0x0000000600007c0c */ /* 0x000fe4000bf24070 */
[C---:B------:R-:W-:Y:S02]  /*b380*/  PRMT R124, R3.reuse, 0x7632, R124 ;  /* 0x00007632037c7816 */ /* 0x040fe4000000007c */
[----:B----4-:R-:W-:Y:S02]  /*b390*/  F2FP.BF16.F32.PACK_AB R173, R16, R13 ;  /* 0x0000000d10ad723e */ /* 0x010fe400000010ff */
[----:B------:R-:W-:Y:S02]  /*b3a0*/  PRMT R125, R3, 0x7610, R125 ;  /* 0x00007610037d7816 */ /* 0x000fe4000000007d */
[----:B------:R-:W-:Y:S02]  /*b3b0*/  PRMT R198, R173, 0x7610, R198 ;  /* 0x00007610adc67816 */ /* 0x000fe400000000c6 */
[----:B------:R-:W-:Y:S01]  /*b3c0*/  PRMT R243, R125, 0x5410, R124 ;  /* 0x000054107df37816 */ /* 0x000fe2000000007c */
[----:B--2---:R-:W-:-:S05]  /*b3d0*/  @P0 HFMA2.BF16_V2 R116, -RZ.H0_H0, RZ.H0_H0, -R173.H0_H0 ;  /* 0x200000ffff740231 */ /* 0x004fca00003409ad */
[----:B------:R-:W-:-:S04]  /*b3e0*/  PRMT R12, R116, 0x7610, R12 ;  /* 0x00007610740c7816 */ /* 0x000fc8000000000c */
[----:B------:R-:W-:Y:S01]  /*b3f0*/  @P0 PRMT R198, R12, 0x5410, RZ ;  /* 0x000054100cc60816 */ /* 0x000fe200000000ff */
[----:B------:R-:W-:Y:S02]  /*b400*/  FADD.FTZ R12, R6, R5 ;  /* 0x00000005060c7221 */ /* 0x000fe40000010000 */
[----:B------:R1:W2:Y:S01]  /*b410*/  LDL.LU.S16 R6, [R1+0xf8] ;  /* 0x0000f80001067983 */ /* 0x0002a20000300600 */
[----:B---3--:R-:W-:-:S05]  /*b420*/  @P1 HFMA2.BF16_V2 R77, -RZ.H0_H0, RZ.H0_H0, -R124.H0_H0 ;  /* 0x200000ffff4d1231 */ /* 0x008fca000034097c */
[----:B------:R-:W-:-:S04]  /*b430*/  PRMT R7, R77, 0x7610, R7 ;  /* 0x000076104d077816 */ /* 0x000fc80000000007 */
[----:B------:R-:W-:Y:S02]  /*b440*/  @P1 PRMT R124, R7, 0x5410, RZ ;  /* 0x00005410077c1816 */ /* 0x000fe400000000ff */
[----:B------:R3:W-:Y:S02]  /*b450*/  MUFU.EX2 R7, R46 ;  /* 0x0000002e00077308 */ /* 0x0007e40000000800 */
[----:B---3--:R1:W3:Y:S06]  /*b460*/  LDL.LU.S16 R46, [R1+0x10c] ;  /* 0x00010c00012e7983 */ /* 0x0082ec0000300600 */
[----:B------:R-:W4:Y:S01]  /*b470*/  MUFU.EX2 R2, R123 ;  /* 0x0000007b00027308 */ /* 0x000f220000000800 */
[----:B------:R-:W-:-:S04]  /*b480*/  LOP3.LUT R3, R73, 0xff, RZ, 0xc0, !PT ;  /* 0x000000ff49037812 */ /* 0x000fc800078ec0ff */
[----:B------:R-:W-:Y:S02]  /*b490*/  ISETP.LE.U32.AND P0, PT, R3, UR6, PT ;  /* 0x0000000603007c0c */ /* 0x000fe4000bf03070 */
[----:B----4-:R-:W-:-:S04]  /*b4a0*/  F2FP.BF16.F32.PACK_AB R5, R4, R2 ;  /* 0x000000020405723e */ /* 0x010fc800000010ff */
[C---:B------:R-:W-:Y:S02]  /*b4b0*/  PRMT R134, R5.reuse, 0x7632, R134 ;  /* 0x0000763205867816 */ /* 0x040fe40000000086 */
[----:B------:R-:W-:Y:S01]  /*b4c0*/  PRMT R130, R5, 0x7610, R130 ;  /* 0x0000761005827816 */ /* 0x000fe20000000082 */
[----:B------:R-:W-:Y:S01]  /*b4d0*/  FADD.FTZ R9, R2, R9 ;  /* 0x0000000902097221 */ /* 0x000fe20000010000 */
[----:B------:R-:W-:-:S04]  /*b4e0*/  SHF.R.U32.HI R2, RZ, 0x18, R73 ;  /* 0x00000018ff027819 */ /* 0x000fc80000011649 */
[----:B------:R-:W-:Y:S02]  /*b4f0*/  ISETP.LE.U32.AND P1, PT, R2, UR6, PT ;  /* 0x0000000602007c0c */ /* 0x000fe4000bf23070 */
[----:B------:R1:W4:Y:S01]  /*b500*/  LDL.LU.S16 R2, [R1+0x108] ;  /* 0x0001080001027983 */ /* 0x0003220000300600 */
[----:B--2---:R-:W-:-:S05]  /*b510*/  @!P0 HFMA2.BF16_V2 R6, -RZ.H0_H0, RZ.H0_H0, -R130.H0_H0 ;  /* 0x200000ffff068231 */ /* 0x004fca0000340982 */
[----:B------:R-:W-:Y:S02]  /*b520*/  PRMT R70, R6, 0x7610, R70 ;  /* 0x0000761006467816 */ /* 0x000fe40000000046 */
[----:B------:R2:W-:Y:S02]  /*b530*/  MUFU.EX2 R6, R55 ;  /* 0x0000003700067308 */ /* 0x0005e40000000800 */
[----:B--2---:R-:W-:Y:S01]  /*b540*/  IMAD.MOV.U32 R55, RZ, RZ, R237 ;  /* 0x000000ffff377224 */ /* 0x004fe200078e00ed */
[----:B------:R-:W-:Y:S01]  /*b550*/  PRMT R237, R130, 0x5410, R134 ;  /* 0x0000541082ed7816 */ /* 0x000fe20000000086 */
[----:B---3--:R-:W-:-:S05]  /*b560*/  @!P4 HFMA2.BF16_V2 R46, -RZ.H0_H0, RZ.H0_H0, -R134.H0_H0 ;  /* 0x200000ffff2ec231 */ /* 0x008fca0000340986 */
[----:B------:R-:W-:-:S04]  /*b570*/  PRMT R44, R46, 0x7610, R44 ;  /* 0x000076102e2c7816 */ /* 0x000fc8000000002c */
[----:B------:R-:W-:Y:S02]  /*b580*/  @!P4 PRMT R134, R44, 0x5410, RZ ;  /* 0x000054102c86c816 */ /* 0x000fe400000000ff */
[----:B------:R1:W2:Y:S01]  /*b590*/  LDL.LU.S16 R44, [R1+0x110] ;  /* 0x00011000012c7983 */ /* 0x0002a20000300600 */
[----:B------:R-:W-:-:S05]  /*b5a0*/  @P5 HFMA2.BF16_V2 R84, -RZ.H0_H0, RZ.H0_H0, -R125.H0_H0 ;  /* 0x200000ffff545231 */ /* 0x000fca000034097d */
[----:B------:R-:W-:Y:S01]  /*b5b0*/  PRMT R0, R84, 0x7610, R0 ;  /* 0x0000761054007816 */ /* 0x000fe20000000000 */
[----:B------:R-:W-:Y:S03]  /*b5c0*/  MUFU.EX2 R3, R86 ;  /* 0x0000005600037308 */ /* 0x000fe60000000800 */
[----:B------:R-:W-:-:S05]  /*b5d0*/  @P5 PRMT R125, R0, 0x5410, RZ ;  /* 0x00005410007d5816 */ /* 0x000fca00000000ff */
[----:B------:R-:W3:Y:S02]  /*b5e0*/  MUFU.EX2 R0, R103 ;  /* 0x0000006700007308 */ /* 0x000ee40000000800 */
[----:B---3--:R-:W-:Y:S01]  /*b5f0*/  FADD.FTZ R8, R0, R8 ;  /* 0x0000000800087221 */ /* 0x008fe20000010000 */
[----:B------:R-:W-:-:S04]  /*b600*/  F2FP.BF16.F32.PACK_AB R0, R3, R0 ;  /* 0x000000000300723e */ /* 0x000fc800000010ff */
[C---:B------:R-:W-:Y:S02]  /*b610*/  PRMT R131, R0.reuse, 0x7632, R131 ;  /* 0x0000763200837816 */ /* 0x040fe40000000083 */
[----:B------:R-:W-:Y:S02]  /*b620*/  PRMT R132, R0, 0x7610, R132 ;  /* 0x0000761000847816 */ /* 0x000fe40000000084 */
[----:B------:R3:W-:Y:S02]  /*b630*/  MUFU.EX2 R0, R55 ;  /* 0x0000003700007308 */ /* 0x0007e40000000800 */
[----:B---3--:R1:W3:Y:S04]  /*b640*/  LDL.LU.S16 R55, [R1+0x120] ;  /* 0x0001200001377983 */ /* 0x0082e80000300600 */
[----:B------:R1:W3:Y:S01]  /*b650*/  LDL.LU.S16 R46, [R1+0x118] ;  /* 0x00011800012e7983 */ /* 0x0002e20000300600 */
[----:B--2---:R-:W-:-:S05]  /*b660*/  @!P1 HFMA2.BF16_V2 R44, -RZ.H0_H0, RZ.H0_H0, -R131.H0_H0 ;  /* 0x200000ffff2c9231 */ /* 0x004fca0000340983 */
[----:B------:R-:W-:Y:S02]  /*b670*/  PRMT R5, R44, 0x7610, R5 ;  /* 0x000076102c057816 */ /* 0x000fe40000000005 */
[----:B------:R1:W2:Y:S01]  /*b680*/  LDL.LU.S16 R44, [R1+0x114] ;  /* 0x00011400012c7983 */ /* 0x0002a20000300600 */
[----:B----4-:R-:W-:Y:S02]  /*b690*/  @!P3 HFMA2.BF16_V2 R2, -RZ.H0_H0, RZ.H0_H0, -R132.H0_H0 ;  /* 0x200000ffff02b231 */ /* 0x010fe40000340984 */
[----:B------:R-:W-:-:S03]  /*b6a0*/  FADD.FTZ R8, R3, R8 ;  /* 0x0000000803087221 */ /* 0x000fc60000010000 */
[----:B------:R-:W-:Y:S02]  /*b6b0*/  PRMT R11, R2, 0x7610, R11 ;  /* 0x00007610020b7816 */ /* 0x000fe4000000000b */
[----:B------:R4:W1:Y:S01]  /*b6c0*/  MUFU.EX2 R2, R85 ;  /* 0x0000005500027308 */ /* 0x0008620000000800 */
[----:B------:R-:W-:Y:S01]  /*b6d0*/  PRMT R3, R58, 0x7771, RZ ;  /* 0x000077713a037816 */ /* 0x000fe200000000ff */
[----:B------:R-:W-:Y:S01]  /*b6e0*/  FADD.FTZ R10, R18, R10 ;  /* 0x0000000a120a7221 */ /* 0x000fe20000010000 */
[----:B------:R-:W-:Y:S01]  /*b6f0*/  @!P0 PRMT R130, R70, 0x5410, RZ ;  /* 0x0000541046828816 */ /* 0x000fe200000000ff */
[----:B----4-:R-:W-:Y:S02]  /*b700*/  IMAD.MOV.U32 R85, RZ, RZ, R48 ;  /* 0x000000ffff557224 */ /* 0x010fe400078e0030 */
[----:B------:R-:W-:Y:S01]  /*b710*/  IMAD.MOV.U32 R48, RZ, RZ, R219 ;  /* 0x000000ffff307224 */ /* 0x000fe200078e00db */
[----:B------:R-:W-:Y:S02]  /*b720*/  PRMT R219, R132, 0x5410, R131 ;  /* 0x0000541084db7816 */ /* 0x000fe40000000083 */
[----:B------:R-:W-:-:S02]  /*b730*/  @!P3 PRMT R132, R11, 0x5410, RZ ;  /* 0x000054100b84b816 */ /* 0x000fc400000000ff */
[----:B------:R-:W-:Y:S02]  /*b740*/  ISETP.GT.U32.AND P3, PT, R3, UR6, PT ;  /* 0x0000000603007c0c */ /* 0x000fe4000bf64070 */
[----:B------:R-:W-:Y:S01]  /*b750*/  PRMT R3, R58, 0x7772, RZ ;  /* 0x000077723a037816 */ /* 0x000fe200000000ff */
[----:B------:R-:W-:Y:S01]  /*b760*/  FADD.FTZ R11, R15, R10 ;  /* 0x0000000a0f0b7221 */ /* 0x000fe20000010000 */
[----:B------:R-:W-:Y:S02]  /*b770*/  FADD.FTZ R10, R4, R9 ;  /* 0x00000009040a7221 */ /* 0x000fe40000010000 */
[----:B------:R-:W-:Y:S02]  /*b780*/  ISETP.GT.U32.AND P0, PT, R3, UR6, PT ;  /* 0x0000000603007c0c */ /* 0x000fe4000bf04070 */
[----:B------:R-:W-:Y:S02]  /*b790*/  F2FP.BF16.F32.PACK_AB R4, R6, R7 ;  /* 0x000000070604723e */ /* 0x000fe400000010ff */
[----:B-1----:R-:W-:-:S02]  /*b7a0*/  F2FP.BF16.F32.PACK_AB R3, R0, R2 ;  /* 0x000000020003723e */ /* 0x002fc400000010ff */
[----:B------:R-:W-:Y:S02]  /*b7b0*/  PRMT R128, R4, 0x7632, R128 ;  /* 0x0000763204807816 */ /* 0x000fe40000000080 */
[----:B------:R-:W-:Y:S02]  /*b7c0*/  PRMT R127, R3, 0x7610, R127 ;  /* 0x00007610037f7816 */ /* 0x000fe4000000007f */
[----:B------:R-:W-:Y:S02]  /*b7d0*/  @!P1 PRMT R131, R5, 0x5410, RZ ;  /* 0x0000541005839816 */ /* 0x000fe400000000ff */
[----:B------:R-:W-:Y:S01]  /*b7e0*/  PRMT R5, R58, 0x7773, RZ ;  /* 0x000077733a057816 */ /* 0x000fe200000000ff */
[----:B---3--:R-:W-:Y:S01]  /*b7f0*/  @P3 HFMA2.BF16_V2 R46, -RZ.H0_H0, RZ.H0_H0, -R128.H0_H0 ;  /* 0x200000ffff2e3231 */ /* 0x008fe20000340980 */
[----:B------:R-:W-:Y:S02]  /*b800*/  PRMT R129, R4, 0x7610, R129 ;  /* 0x0000761004817816 */ /* 0x000fe40000000081 */
[----:B------:R-:W-:-:S02]  /*b810*/  ISETP.GT.U32.AND P1, PT, R5, UR6, PT ;  /* 0x0000000605007c0c */ /* 0x000fc4000bf24070 */
[----:B------:R-:W-:Y:S02]  /*b820*/  PRMT R15, R46, 0x7610, R15 ;  /* 0x000076102e0f7816 */ /* 0x000fe4000000000f */
[----:B------:R-:W-:Y:S02]  /*b830*/  PRMT R126, R3, 0x7632, R126 ;  /* 0x00007632037e7816 */ /* 0x000fe4000000007e */
[----:B------:R-:W-:Y:S02]  /*b840*/  PRMT R250, R129, 0x5410, R128 ;  /* 0x0000541081fa7816 */ /* 0x000fe40000000080 */
[----:B------:R-:W-:Y:S02]  /*b850*/  @P3 PRMT R128, R15, 0x5410, RZ ;  /* 0x000054100f803816 */ /* 0x000fe400000000ff */
[----:B------:R-:W-:Y:S01]  /*b860*/  PRMT R251, R127, 0x5410, R126 ;  /* 0x000054107ffb7816 */ /* 0x000fe2000000007e */
[----:B------:R1:W3:Y:S01]  /*b870*/  LDL.LU.S16 R15, [R1+0x11c] ;  /* 0x00011c00010f7983 */ /* 0x0002e20000300600 */
[----:B--2---:R-:W-:-:S05]  /*b880*/  @P0 HFMA2.BF16_V2 R44, -RZ.H0_H0, RZ.H0_H0, -R127.H0_H0 ;  /* 0x200000ffff2c0231 */ /* 0x004fca000034097f */
[----:B------:R-:W-:-:S04]  /*b890*/  PRMT R5, R44, 0x7610, R5 ;  /* 0x000076102c057816 */ /* 0x000fc80000000005 */
[----:B------:R-:W-:Y:S02]  /*b8a0*/  @P0 PRMT R127, R5, 0x5410, RZ ;  /* 0x00005410057f0816 */ /* 0x000fe400000000ff */
[----:B------:R1:W2:Y:S01]  /*b8b0*/  LDL.LU.S16 R5, [R1+0x124] ;  /* 0x0001240001057983 */ /* 0x0002a20000300600 */
[----:B------:R-:W-:Y:S01]  /*b8c0*/  PRMT R3, R66, 0x7773, RZ ;  /* 0x0000777342037816 */ /* 0x000fe200000000ff */
[----:B------:R-:W4:Y:S03]  /*b8d0*/  S2R R22, SR_CTAID.X ;  /* 0x0000000000167919 */ /* 0x000f260000002500 */
[----:B------:R-:W-:Y:S01]  /*b8e0*/  ISETP.GT.U32.AND P0, PT, R3, UR6, PT ;  /* 0x0000000603007c0c */ /* 0x000fe2000bf04070 */
[----:B------:R-:W-:Y:S01]  /*b8f0*/  @!P2 HFMA2.BF16_V2 R55, -RZ.H0_H0, RZ.H0_H0, -R129.H0_H0 ;  /* 0x200000ffff37a231 */ /* 0x000fe20000340981 */
[----:B------:R-:W-:-:S04]  /*b900*/  PRMT R195, R173, 0x7632, R195 ;  /* 0x00007632adc37816 */ /* 0x000fc800000000c3 */
[----:B------:R-:W-:-:S04]  /*b910*/  PRMT R27, R55, 0x7610, R27 ;  /* 0x00007610371b7816 */ /* 0x000fc8000000001b */
[----:B------:R-:W-:Y:S02]  /*b920*/  @!P2 PRMT R129, R27, 0x5410, RZ ;  /* 0x000054101b81a816 */ /* 0x000fe400000000ff */
[----:B------:R-:W-:-:S05]  /*b930*/  SHF.R.U32.HI R27, RZ, 0x5, R222 ;  /* 0x00000005ff1b7819 */ /* 0x000fca00000116de */
[----:B----4-:R-:W-:Y:S02]  /*b940*/  IMAD R22, R22, 0x8, R27 ;  /* 0x0000000816167824 */ /* 0x010fe400078e021b */
[----:B---3--:R-:W-:-:S05]  /*b950*/  @P0 HFMA2.BF16_V2 R15, -RZ.H0_H0, RZ.H0_H0, -R173.H1_H1 ;  /* 0x200000ffff0f0231 */ /* 0x008fca00003609ad */
[----:B------:R-:W-:-:S04]  /*b960*/  PRMT R4, R15, 0x7610, R4 ;  /* 0x000076100f047816 */ /* 0x000fc80000000004 */
[----:B------:R-:W-:Y:S01]  /*b970*/  @P0 PRMT R195, R4, 0x5410, RZ ;  /* 0x0000541004c30816 */ /* 0x000fe200000000ff */
[----:B------:R-:W-:Y:S01]  /*b980*/  FADD.FTZ R4, R7, R10 ;  /* 0x0000000a07047221 */ /* 0x000fe20000010000 */
[----:B------:R-:W-:-:S04]  /*b990*/  FADD.FTZ R9, R19, R12 ;  /* 0x0000000c13097221 */ /* 0x000fc80000010000 */
[----:B------:R-:W-:Y:S01]  /*b9a0*/  FADD.FTZ R14, R14, R9 ;  /* 0x000000090e0e7221 */ /* 0x000fe20000010000 */
[----:B--2---:R-:W-:-:S05]  /*b9b0*/  @P1 HFMA2.BF16_V2 R5, -RZ.H0_H0, RZ.H0_H0, -R126.H0_H0 ;  /* 0x200000ffff051231 */ /* 0x004fca000034097e */
[----:B------:R-:W-:Y:S01]  /*b9c0*/  PRMT R3, R5, 0x7610, R3 ;  /* 0x0000761005037816 */ /* 0x000fe20000000003 */
[----:B------:R-:W-:Y:S01]  /*b9d0*/  FADD.FTZ R5, R2, R8 ;  /* 0x0000000802057221 */ /* 0x000fe20000010000 */
[----:B------:R-:W-:Y:S02]  /*b9e0*/  IMAD.U32 R2, RZ, RZ, UR27 ;  /* 0x0000001bff027e24 */ /* 0x000fe4000f8e00ff */
[----:B------:R-:W-:Y:S01]  /*b9f0*/  @P1 PRMT R126, R3, 0x5410, RZ ;  /* 0x00005410037e1816 */ /* 0x000fe200000000ff */
[----:B------:R-:W-:Y:S02]  /*ba00*/  FADD.FTZ R3, R20, R11 ;  /* 0x0000000b14037221 */ /* 0x000fe40000010000 */
[----:B------:R-:W-:Y:S02]  /*ba10*/  LOP3.LUT R2, R2, UR33, R23, 0x96, !PT ;  /* 0x0000002102027c12 */ /* 0x000fe4000f8e9617 */
[----:B------:R-:W-:Y:S01]  /*ba20*/  FADD.FTZ R13, R13, R3 ;  /* 0x000000030d0d7221 */ /* 0x000fe20000010000 */
[----:B------:R-:W-:Y:S01]  /*ba30*/  FADD.FTZ R3, R6, R4 ;  /* 0x0000000406037221 */ /* 0x000fe20000010000 */
[----:B------:R-:W-:-:S04]  /*ba40*/  IMAD.WIDE.U32 R22, R22, -0x326172a9, RZ ;  /* 0xcd9e8d5716167825 */ /* 0x000fc800078e00ff */
[----:B------:R2:W-:Y:S01]  /*ba50*/  STL [R1+0x338], R3 ;  /* 0x0003380301007387 */ /* 0x0005e20000100800 */
[----:B------:R-:W-:-:S05]  /*ba60*/  FADD.FTZ R0, R0, R5 ;  /* 0x0000000500007221 */ /* 0x000fca0000010000 */
[----:B------:R3:W-:Y:S04]  /*ba70*/  STL [R1+0x330], R0 ;  /* 0x0003300001007387 */ /* 0x0007e80000100800 */
[----:B------:R1:W4:Y:S04]  /*ba80*/  LDL.LU.S16 R44, [R1+0x138] ;  /* 0x00013800012c7983 */ /* 0x0003280000300600 */
[----:B------:R1:W4:Y:S01]  /*ba90*/  LDL.LU.S16 R27, [R1+0x130] ;  /* 0x00013000011b7983 */ /* 0x0003220000300600 */
[----:B--2---:R-:W-:-:S05]  /*baa0*/  IMAD.WIDE.U32 R2, R2, -0x326172a9, RZ ;  /* 0xcd9e8d5702027825 */ /* 0x004fca00078e00ff */
[----:B------:R-:W-:-:S05]  /*bab0*/  LOP3.LUT R6, R22, UR32, R3, 0x96, !PT ;  /* 0x0000002016067c12 */ /* 0x000fca000f8e9603 */
[----:B------:R-:W-:-:S05]  /*bac0*/  IMAD.WIDE.U32 R6, R6, -0x2daee0ad, RZ ;  /* 0xd2511f5306067825 */ /* 0x000fca00078e00ff */
[----:B------:R-:W-:Y:S02]  /*bad0*/  LOP3.LUT R10, R68, UR30, R7, 0x96, !PT ;  /* 0x0000001e440a7c12 */ /* 0x000fe4000f8e9607 */
[----:B------:R-:W-:-:S03]  /*bae0*/  LOP3.LUT R4, R2, UR31, R189, 0x96, !PT ;  /* 0x0000001f02047c12 */ /* 0x000fc6000f8e96bd */
[----:B------:R-:W-:-:S04]  /*baf0*/  IMAD.WIDE.U32 R10, R10, -0x326172a9, RZ ;  /* 0xcd9e8d570a0a7825 */ /* 0x000fc800078e00ff */
[----:B------:R-:W-:Y:S01]  /*bb00*/  IMAD.WIDE.U32 R4, R4, -0x2daee0ad, RZ ;  /* 0xd2511f5304047825 */ /* 0x000fe200078e00ff */
[----:B------:R-:W-:-:S04]  /*bb10*/  LOP3.LUT R8, R188, UR29, R11, 0x96, !PT ;  /* 0x0000001dbc087c12 */ /* 0x000fc8000f8e960b */
[----:B------:R-:W-:Y:S01]  /*bb20*/  LOP3.LUT R5, R6, UR28, R5, 0x96, !PT ;  /* 0x0000001c06057c12 */ /* 0x000fe2000f8e9605 */
[----:B------:R-:W-:-:S05]  /*bb30*/  IMAD.WIDE.U32 R8, R8, -0x2daee0ad, RZ ;  /* 0xd2511f5308087825 */ /* 0x000fca00078e00ff */
[----:B---3--:R-:W-:Y:S01]  /*bb40*/  LOP3.LUT R0, R4, UR16, R9, 0x96, !PT ;  /* 0x0000001004007c12 */ /* 0x008fe2000f8e9609 */
[----:B------:R-:W-:-:S05]  /*bb50*/  IMAD.WIDE.U32 R4, R5, -0x326172a9, RZ ;  /* 0xcd9e8d5705047825 */ /* 0x000fca00078e00ff */
[----:B------:R-:W-:Y:S02]  /*bb60*/  LOP3.LUT R6, R10, UR17, R5, 0x96, !PT ;  /* 0x000000110a067c12 */ /* 0x000fe4000f8e9605 */
[----:B------:R1:W2:Y:S03]  /*bb70*/  LDL.LU.S16 R10, [R1+0x140] ;  /* 0x00014000010a7983 */ /* 0x0002a60000300600 */
[----:B------:R-:W-:-:S05]  /*bb80*/  IMAD.WIDE.U32 R6, R6, -0x2daee0ad, RZ ;  /* 0xd2511f5306067825 */ /* 0x000fca00078e00ff */
[----:B------:R-:W-:Y:S01]  /*bb90*/  LOP3.LUT R15, R8, UR14, R7, 0x96, !PT ;  /* 0x0000000e080f7c12 */ /* 0x000fe2000f8e9607 */
[----:B------:R-:W-:Y:S01]  /*bba0*/  IMAD.WIDE.U32 R22, R0, -0x326172a9, RZ ;  /* 0xcd9e8d5700167825 */ /* 0x000fe200078e00ff */
[----:B------:R1:W3:Y:S04]  /*bbb0*/  LDL.LU.S16 R7, [R1+0x13c] ;  /* 0x00013c0001077983 */ /* 0x0002e80000300600 */
[----:B------:R-:W-:-:S05]  /*bbc0*/  LOP3.LUT R8, R4, UR15, R23, 0x96, !PT ;  /* 0x0000000f04087c12 */ /* 0x000fca000f8e9617 */
[----:B------:R-:W-:-:S05]  /*bbd0*/  IMAD.WIDE.U32 R8, R8, -0x2daee0ad, RZ ;  /* 0xd2511f5308087825 */ /* 0x000fca00078e00ff */
[----:B------:R-:W-:-:S04]  /*bbe0*/  LOP3.LUT R23, R6, UR7, R9, 0x96, !PT ;  /* 0x0000000706177c12 */ /* 0x000fc8000f8e9609 */
[----:B------:R-:W-:-:S04]  /*bbf0*/  PRMT R0, R23, 0x7632, R0 ;  /* 0x0000763217007816 */ /* 0x000fc80000000000 */
[----:B------:R-:W-:-:S04]  /*bc00*/  LOP3.LUT R0, R0, 0xff, RZ, 0xc0, !PT ;  /* 0x000000ff00007812 */ /* 0x000fc800078ec0ff */
[----:B------:R-:W-:Y:S02]  /*bc10*/  ISETP.LE.U32.AND P1, PT, R0, UR6, PT ;  /* 0x0000000600007c0c */ /* 0x000fe4000bf23070 */
[----:B------:R-:W-:-:S04]  /*bc20*/  SHF.R.U32.HI R0, RZ, 0x18, R23 ;  /* 0x00000018ff007819 */ /* 0x000fc80000011617 */
[----:B------:R-:W-:Y:S02]  /*bc30*/  ISETP.LE.U32.AND P0, PT, R0, UR6, PT ;  /* 0x0000000600007c0c */ /* 0x000fe4000bf03070 */
[----:B------:R-:W-:-:S04]  /*bc40*/  F2FP.BF16.F32.PACK_AB R12, R87, R92 ;  /* 0x0000005c570c723e */ /* 0x000fc800000010ff */
[C---:B------:R-:W-:Y:S02]  /*bc50*/  PRMT R101, R12.reuse, 0x7632, R101 ;  /* 0x000076320c657816 */ /* 0x040fe40000000065 */
[----:B------:R-:W-:-:S04]  /*bc60*/  PRMT R29, R12, 0x7610, R29 ;  /* 0x000076100c1d7816 */ /* 0x000fc8000000001d */
[----:B------:R-:W-:Y:S02]  /*bc70*/  PRMT R68, R29, 0x5410, R101 ;  /* 0x000054101d447816 */ /* 0x000fe40000000065 */
[----:B------:R-:W-:-:S04]  /*bc80*/  F2FP.BF16.F32.PACK_AB R4, R140, R146 ;  /* 0x000000928c04723e */ /* 0x000fc800000010ff */
[C---:B------:R-:W-:Y:S01]  /*bc90*/  PRMT R110, R4.reuse, 0x7610, R110 ;  /* 0x00007610046e7816 */ /* 0x040fe2000000006e */
[----:B------:R-:W-:Y:S01]  /*bca0*/  FADD.FTZ R46, R21, R14 ;  /* 0x0000000e152e7221 */ /* 0x000fe20000010000 */
[----:B------:R-:W-:-:S04]  /*bcb0*/  PRMT R109, R4, 0x7632, R109 ;  /* 0x00007632046d7816 */ /* 0x000fc8000000006d */
[----:B------:R-:W-:Y:S01]  /*bcc0*/  PRMT R67, R110, 0x5410, R109 ;  /* 0x000054106e437816 */ /* 0x000fe2000000006d */
[----:B------:R1:W-:Y:S01]  /*bcd0*/  STL [R1+0x33c], R46 ;  /* 0x00033c2e01007387 */ /* 0x0003e20000100800 */
[----:B----4-:R-:W-:-:S05]  /*bce0*/  @!P0 HFMA2.BF16_V2 R27, -RZ.H0_H0, RZ.H0_H0, -R101.H0_H0 ;  /* 0x200000ffff1b8231 */ /* 0x010fca0000340965 */
[----:B------:R-:W-:-:S04]  /*bcf0*/  PRMT R0, R27, 0x7610, R0 ;  /* 0x000076101b007816 */ /* 0x000fc80000000000 */
[----:B------:R-:W-:Y:S02]  /*bd00*/  @!P0 PRMT R101, R0, 0x5410, RZ ;  /* 0x0000541000658816 */ /* 0x000fe400000000ff */
[----:B------:R-:W-:-:S04]  /*bd10*/  PRMT R0, R8, 0x7770, RZ ;  /* 0x0000777008007816 */ /* 0x000fc800000000ff */
[----:B------:R-:W-:-:S13]  /*bd20*/  ISETP.LE.U32.AND P3, PT, R0, UR6, PT ;  /* 0x0000000600007c0c */ /* 0x000fda000bf63070 */
[----:B--2---:R-:W-:-:S05]  /*bd30*/  @!P3 HFMA2.BF16_V2 R10, -RZ.H0_H0, RZ.H0_H0, -R110.H0_H0 ;  /* 0x200000ffff0ab231 */ /* 0x004fca000034096e */
[----:B------:R-:W-:-:S04]  /*bd40*/  PRMT R6, R10, 0x7610, R6 ;  /* 0x000076100a067816 */ /* 0x000fc80000000006 */
[----:B------:R-:W-:Y:S02]  /*bd50*/  @!P3 PRMT R110, R6, 0x5410, RZ ;  /* 0x00005410066eb816 */ /* 0x000fe400000000ff */
[----:B------:R2:W4:Y:S01]  /*bd60*/  LDL.LU.S16 R6, [R1+0x158] ;  /* 0x0001580001067983 */ /* 0x0005220000300600 */
[----:B------:R-:W-:-:S04]  /*bd70*/  PRMT R0, R8, 0x7771, RZ ;  /* 0x0000777108007816 */ /* 0x000fc800000000ff */
[----:B------:R-:W-:-:S13]  /*bd80*/  ISETP.GT.U32.AND P2, PT, R0, UR6, PT ;  /* 0x0000000600007c0c */ /* 0x000fda000bf44070 */
[----:B---3--:R-:W-:-:S05]  /*bd90*/  @P2 HFMA2.BF16_V2 R7, -RZ.H0_H0, RZ.H0_H0, -R109.H0_H0 ;  /* 0x200000ffff072231 */ /* 0x008fca000034096d */
[----:B------:R-:W-:-:S04]  /*bda0*/  PRMT R5, R7, 0x7610, R5 ;  /* 0x0000761007057816 */ /* 0x000fc80000000005 */
[----:B------:R-:W-:Y:S02]  /*bdb0*/  @P2 PRMT R109, R5, 0x5410, RZ ;  /* 0x00005410056d2816 */ /* 0x000fe400000000ff */
[----:B------:R2:W3:Y:S01]  /*bdc0*/  LDL.LU.S16 R5, [R1+0x14c] ;  /* 0x00014c0001057983 */ /* 0x0004e20000300600 */
[----:B------:R-:W-:Y:S01]  /*bdd0*/  @!P1 HFMA2.BF16_V2 R44, -RZ.H0_H0, RZ.H0_H0, -R29.H0_H0 ;  /* 0x200000ffff2c9231 */ /* 0x000fe2000034091d */
[----:B------:R-:W-:-:S04]  /*bde0*/  PRMT R0, R8, 0x7772, RZ ;  /* 0x0000777208007816 */ /* 0x000fc800000000ff */
[----:B------:R-:W-:Y:S01]  /*bdf0*/  PRMT R11, R44, 0x7610, R11 ;  /* 0x000076102c0b7816 */ /* 0x000fe2000000000b */
[----:B------:R-:W2:Y:S03]  /*be00*/  S2R R86, SR_CTAID.X ;  /* 0x0000000000567919 */ /* 0x000ea60000002500 */
[----:B------:R-:W-:Y:S02]  /*be10*/  @!P1 PRMT R29, R11, 0x5410, RZ ;  /* 0x000054100b1d9816 */ /* 0x000fe400000000ff */
[----:B------:R-:W-:Y:S02]  /*be20*/  ISETP.GT.U32.AND P1, PT, R0, UR6, PT ;  /* 0x0000000600007c0c */ /* 0x000fe4000bf24070 */
[----:B------:R-:W-:-:S04]  /*be30*/  PRMT R0, R8, 0x7773, RZ ;  /* 0x0000777308007816 */ /* 0x000fc800000000ff */
[----:B------:R-:W-:Y:S02]  /*be40*/  ISETP.GT.U32.AND P0, PT, R0, UR6, PT ;  /* 0x0000000600007c0c */ /* 0x000fe4000bf04070 */
[----:B------:R-:W-:-:S04]  /*be50*/  F2FP.BF16.F32.PACK_AB R0, R94, R100 ;  /* 0x000000645e00723e */ /* 0x000fc800000010ff */
[----:B------:R-:W-:Y:S01]  /*be60*/  PRMT R108, R0, 0x7610, R108 ;  /* 0x00007610006c7816 */ /* 0x000fe2000000006c */
[----:B------:R-:W-:Y:S02]  /*be70*/  IMAD.MOV.U32 R55, RZ, RZ, R85 ;  /* 0x000000ffff377224 */ /* 0x000fe400078e0055 */
[----:B------:R-:W-:Y:S02]  /*be80*/  IMAD.MOV.U32 R85, RZ, RZ, R34 ;  /* 0x000000ffff557224 */ /* 0x000fe400078e0022 */
[----:B------:R-:W-:Y:S02]  /*be90*/  IMAD.MOV.U32 R34, RZ, RZ, R54 ;  /* 0x000000ffff227224 */ /* 0x000fe400078e0036 */
[----:B------:R-:W-:Y:S02]  /*bea0*/  IMAD.MOV.U32 R54, RZ, RZ, R63 ;  /* 0x000000ffff367224 */ /* 0x000fe400078e003f */
[----:B-1----:R-:W-:Y:S02]  /*beb0*/  IMAD.MOV.U32 R46, RZ, RZ, R34 ;  /* 0x000000ffff2e7224 */ /* 0x002fe400078e0022 */
[----:B------:R-:W-:Y:S01]  /*bec0*/  IMAD.MOV.U32 R34, RZ, RZ, R54 ;  /* 0x000000ffff227224 */ /* 0x000fe200078e0036 */
[----:B------:R-:W-:Y:S01]  /*bed0*/  SHF.R.U32.HI R27, RZ, 0x5, R222 ;  /* 0x00000005ff1b7819 */ /* 0x000fe200000116de */
[----:B------:R-:W-:-:S04]  /*bee0*/  IMAD.MOV.U32 R54, RZ, RZ, R52 ;  /* 0x000000ffff367224 */ /* 0x000fc800078e0034 */
[----:B--2---:R-:W-:-:S04]  /*bef0*/  IMAD R86, R86, 0x8, R27 ;  /* 0x0000000856567824 */ /* 0x004fc800078e021b */
[----:B------:R-:W-:-:S04]  /*bf00*/  VIADD R86, R86, 0x4 ;  /* 0x0000000456567836 */ /* 0x000fc80000000000 */
[----:B------:R-:W-:-:S04]  /*bf10*/  IMAD.WIDE.U32 R86, R86, -0x326172a9, RZ ;  /* 0xcd9e8d5756567825 */ /* 0x000fc800078e00ff */
[----:B----4-:R-:W-:-:S05]  /*bf20*/  @P1 HFMA2.BF16_V2 R6, -RZ.H0_H0, RZ.H0_H0, -R108.H0_H0 ;  /* 0x200000ffff061231 */ /* 0x010fca000034096c */
[----:B------:R-:W-:Y:S02]  /*bf30*/  PRMT R4, R6, 0x7610, R4 ;  /* 0x0000761006047816 */ /* 0x000fe40000000004 */
[----:B------:R-:W-:Y:S01]  /*bf40*/  LOP3.LUT R6, R2, UR31, R81, 0x96, !PT ;  /* 0x0000001f02067c12 */ /* 0x000fe2000f8e9651 */
[----:B------:R-:W-:-:S05]  /*bf50*/  FADD.FTZ R2, R16, R13 ;  /* 0x0000000d10027221 */ /* 0x000fca0000010000 */
[----:B------:R1:W-:Y:S04]  /*bf60*/  STL [R1+0x334], R2 ;  /* 0x0003340201007387 */ /* 0x0003e80000100800 */
[----:B------:R2:W4:Y:S04]  /*bf70*/  LDL.LU.S16 R52, [R1+0x16c] ;  /* 0x00016c0001347983 */ /* 0x0005280000300600 */
[----:B------:R2:W2:Y:S04]  /*bf80*/  LDL.LU.S16 R44, [R1+0x168] ;  /* 0x00016800012c7983 */ /* 0x0004a80000300600 */
[----:B------:R2:W2:Y:S01]  /*bf90*/  LDL.LU.S16 R27, [R1+0x174] ;  /* 0x00017400011b7983 */ /* 0x0004a20000300600 */
[----:B------:R-:W-:-:S02]  /*bfa0*/  LOP3.LUT R3, R86, UR32, R3, 0x96, !PT ;  /* 0x0000002056037c12 */ /* 0x000fc4000f8e9603 */
[----:B------:R-:W-:Y:S01]  /*bfb0*/  PRMT R111, R0, 0x7632, R111 ;  /* 0x00007632006f7816 */ /* 0x000fe2000000006f */
[----:B------:R-:W-:Y:S01]  /*bfc0*/  IMAD.WIDE.U32 R6, R6, -0x2daee0ad, RZ ;  /* 0xd2511f5306067825 */ /* 0x000fe200078e00ff */
[----:B------:R2:W2:Y:S02]  /*bfd0*/  LDL.LU.S16 R11, [R1+0x170] ;  /* 0x00017000010b7983 */ /* 0x0004a40000300600 */
[----:B------:R-:W-:Y:S01]  /*bfe0*/  PRMT R63, R108, 0x5410, R111 ;  /* 0x000054106c3f7816 */ /* 0x000fe2000000006f */
[----:B---3--:R-:W-:Y:S01]  /*bff0*/  @P0 HFMA2.BF16_V2 R5, -RZ.H0_H0, RZ.H0_H0, -R111.H0_H0 ;  /* 0x200000ffff050231 */ /* 0x008fe2000034096f */
[----:B------:R-:W-:Y:S01]  /*c000*/  @P1 PRMT R108, R4, 0x5410, RZ ;  /* 0x00005410046c1816 */ /* 0x000fe200000000ff */
[----:B-1----:R-:W-:-:S03]  /*c010*/  IMAD.WIDE.U32 R2, R3, -0x2daee0ad, RZ ;  /* 0xd2511f5303027825 */ /* 0x002fc600078e00ff */
[----:B------:R-:W-:Y:S02]  /*c020*/  PRMT R0, R5, 0x7610, R0 ;  /* 0x0000761005007816 */ /* 0x000fe40000000000 */
[----:B------:R-:W-:-:S05]  /*c030*/  LOP3.LUT R4, R82, UR30, R3, 0x96, !PT ;  /* 0x0000001e52047c12 */ /* 0x000fca000f8e9603 */
        /* <DEDUP_REMOVED lines=11> */
[----:B------:R-:W-:Y:S01]  /*c0f0*/  IMAD.WIDE.U32 R6, R7, -0x326172a9, RZ ;  /* 0xcd9e8d5707067825 */ /* 0x000fe200078e00ff */
[----:B------:R-:W-:-:S04]  /*c100*/  @P0 PRMT R111, R0, 0x5410, RZ ;  /* 0x00005410006f0816 */ /* 0x000fc800000000ff */
[----:B------:R-:W-:-:S04]  /*c110*/  LOP3.LUT R7, R2, UR13, R7, 0x96, !PT ;  /* 0x0000000d02077c12 */ /* 0x000fc8000f8e9607 */
[----:B------:R-:W-:-:S04]  /*c120*/  LOP3.LUT R0, R7, 0xff, RZ, 0xc0, !PT ;  /* 0x000000ff07007812 */ /* 0x000fc800078ec0ff */
[----:B------:R-:W-:Y:S02]  /*c130*/  ISETP.LE.U32.AND P3, PT, R0, UR6, PT ;  /* 0x0000000600007c0c */ /* 0x000fe4000bf63070 */
[----:B------:R-:W-:-:S04]  /*c140*/  LOP3.LUT R0, R7, 0xffff, RZ, 0xc0, !PT ;  /* 0x0000ffff07007812 */ /* 0x000fc800078ec0ff */
[----:B------:R-:W-:-:S04]  /*c150*/  SHF.R.U32.HI R0, RZ, 0x8, R0 ;  /* 0x00000008ff007819 */ /* 0x000fc80000011600 */
[----:B------:R-:W-:-:S04]  /*c160*/  LOP3.LUT R0, R0, 0xffff, RZ, 0xc0, !PT ;  /* 0x0000ffff00007812 */ /* 0x000fc800078ec0ff */
[----:B------:R-:W-:Y:S02]  /*c170*/  ISETP.LE.U32.AND P2, PT, R0, UR6, PT ;  /* 0x0000000600007c0c */ /* 0x000fe4000bf43070 */
[----:B------:R-:W-:-:S04]  /*c180*/  PRMT R0, R7, 0x7632, R0 ;  /* 0x0000763207007816 */ /* 0x000fc80000000000 */
[----:B------:R-:W-:Y:S02]  /*c190*/  LOP3.LUT R0, R0, 0xff, RZ, 0xc0, !PT ;  /* 0x000000ff00007812 */ /* 0x000fe400078ec0ff */
[----:B------:R-:W-:Y:S02]  /*c1a0*/  F2FP.BF16.F32.PACK_AB R17, R102, R104 ;  /* 0x000000686611723e */ /* 0x000fe400000010ff */
[----:B------:R-:W-:Y:S02]  /*c1b0*/  ISETP.LE.U32.AND P1, PT, R0, UR6, PT ;  /* 0x0000000600007c0c */ /* 0x000fe4000bf23070 */
[----:B------:R-:W-:Y:S02]  /*c1c0*/  PRMT R16, R17, 0x7632, R16 ;  /* 0x0000763211107816 */ /* 0x000fe40000000010 */
[----:B------:R-:W-:Y:S02]  /*c1d0*/  F2FP.BF16.F32.PACK_AB R19, R50, R61 ;  /* 0x0000003d3213723e */ /* 0x000fe400000010ff */
[----:B------:R-:W-:-:S02]  /*c1e0*/  SHF.R.U32.HI R0, RZ, 0x18, R7 ;  /* 0x00000018ff007819 */ /* 0x000fc40000011607 */
[----:B------:R-:W-:Y:S02]  /*c1f0*/  PRMT R61, R17, 0x5410, R16 ;  /* 0x00005410113d7816 */ /* 0x000fe40000000010 */
[----:B------:R-:W-:Y:S01]  /*c200*/  ISETP.LE.U32.AND P0, PT, R0, UR6, PT ;  /* 0x0000000600007c0c */ /* 0x000fe2000bf03070 */
[----:B----4-:R-:W-:Y:S02]  /*c210*/  @!P3 HFMA2.BF16_V2 R52, -RZ.H0_H0, RZ.H0_H0, -R17.H0_H0 ;  /* 0x200000ffff34b231 */ /* 0x010fe40000340911 */
[----:B--2---:R-:W-:-:S03]  /*c220*/  @!P2 HFMA2.BF16_V2 R44, -RZ.H0_H0, RZ.H0_H0, -R16.H0_H0 ;  /* 0x200000ffff2ca231 */ /* 0x004fc60000340910 */
[----:B------:R-:W-:Y:S02]  /*c230*/  PRMT R35, R52, 0x7610, R35 ;  /* 0x0000761034237816 */ /* 0x000fe40000000023 */
[----:B------:R1:W2:Y:S01]  /*c240*/  LDL.LU.S16 R52, [R1+0x17c] ;  /* 0x00017c0001347983 */ /* 0x0002a20000300600 */
[----:B------:R-:W-:Y:S01]  /*c250*/  @!P1 HFMA2.BF16_V2 R27, -RZ.H0_H0, RZ.H0_H0, -R19.H0_H0 ;  /* 0x200000ffff1b9231 */ /* 0x000fe20000340913 */
[----:B------:R-:W-:Y:S02]  /*c260*/  PRMT R0, R44, 0x7610, R0 ;  /* 0x000076102c007816 */ /* 0x000fe40000000000 */
[----:B------:R-:W-:Y:S01]  /*c270*/  @!P3 PRMT R17, R35, 0x5410, RZ ;  /* 0x000054102311b816 */ /* 0x000fe200000000ff */
[----:B------:R1:W3:Y:S01]  /*c280*/  LDL.LU.S16 R44, [R1+0x178] ;  /* 0x00017800012c7983 */ /* 0x0002e20000300600 */
[----:B------:R-:W-:-:S03]  /*c290*/  PRMT R3, R27, 0x7610, R3 ;  /* 0x000076101b037816 */ /* 0x000fc60000000003 */
[----:B------:R1:W4:Y:S04]  /*c2a0*/  LDL.LU.S16 R35, [R1+0x194] ;  /* 0x0001940001237983 */ /* 0x0003280000300600 */
[----:B------:R1:W4:Y:S01]  /*c2b0*/  LDL.LU.S16 R27, [R1+0x190] ;  /* 0x00019000011b7983 */ /* 0x0003220000300600 */
[----:B------:R-:W-:Y:S02]  /*c2c0*/  PRMT R18, R19, 0x7632, R18 ;  /* 0x0000763213127816 */ /* 0x000fe40000000012 */
[----:B------:R-:W-:Y:S01]  /*c2d0*/  @!P2 PRMT R16, R0, 0x5410, RZ ;  /* 0x000054100010a816 */ /* 0x000fe200000000ff */
[----:B------:R-:W-:Y:S02]  /*c2e0*/  IMAD.MOV.U32 R0, RZ, RZ, R6 ;  /* 0x000000ffff007224 */ /* 0x000fe400078e0006 */
[----:B------:R-:W-:-:S02]  /*c2f0*/  @!P0 HFMA2.BF16_V2 R11, -RZ.H0_H0, RZ.H0_H0, -R18.H0_H0 ;  /* 0x200000ffff0b8231 */ /* 0x000fc40000340912 */
[----:B------:R-:W-:Y:S01]  /*c300*/  IMAD.MOV.U32 R69, RZ, RZ, R55 ;  /* 0x000000ffff457224 */ /* 0x000fe200078e0037 */
[----:B------:R-:W-:Y:S02]  /*c310*/  LOP3.LUT R0, R0, 0xff, RZ, 0xc0, !PT ;  /* 0x000000ff00007812 */ /* 0x000fe400078ec0ff */
[----:B------:R-:W-:Y:S01]  /*c320*/  PRMT R2, R11, 0x7610, R2 ;  /* 0x000076100b027816 */ /* 0x000fe20000000002 */
[----:B------:R-:W-:Y:S01]  /*c330*/  IMAD.WIDE.U32 R10, R10, -0x2daee0ad, RZ ;  /* 0xd2511f530a0a7825 */ /* 0x000fe200078e00ff */
[----:B------:R-:W-:Y:S02]  /*c340*/  PRMT R55, R19, 0x5410, R18 ;  /* 0x0000541013377816 */ /* 0x000fe40000000012 */
[----:B------:R-:W-:Y:S02]  /*c350*/  @!P0 PRMT R18, R2, 0x5410, RZ ;  /* 0x0000541002128816 */ /* 0x000fe400000000ff */
[----:B------:R-:W-:Y:S02]  /*c360*/  ISETP.LE.U32.AND P4, PT, R0, UR6, PT ;  /* 0x0000000600007c0c */ /* 0x000fe4000bf83070 */
[----:B------:R-:W-:-:S02]  /*c370*/  PRMT R2, R6, 0x7771, RZ ;  /* 0x0000777106027816 */ /* 0x000fc400000000ff */
[----:B------:R-:W-:Y:S02]  /*c380*/  LOP3.LUT R0, R4, UR7, R11, 0x96, !PT ;  /* 0x0000000704007c12 */ /* 0x000fe4000f8e960b */
[----:B------:R-:W-:Y:S02]  /*c390*/  ISETP.GT.U32.AND P3, PT, R2, UR6, PT ;  /* 0x0000000602007c0c */ /* 0x000fe4000bf64070 */
[----:B------:R-:W-:-:S04]  /*c3a0*/  LOP3.LUT R2, R0, 0xffff, RZ, 0xc0, !PT ;  /* 0x0000ffff00027812 */ /* 0x000fc800078ec0ff */
[----:B------:R-:W-:-:S04]  /*c3b0*/  SHF.R.U32.HI R2, RZ, 0x8, R2 ;  /* 0x00000008ff027819 */ /* 0x000fc80000011602 */
[----:B------:R-:W-:Y:S02]  /*c3c0*/  LOP3.LUT R2, R2, 0xffff, RZ, 0xc0, !PT ;  /* 0x0000ffff02027812 */ /* 0x000fe400078ec0ff */
[----:B------:R-:W-:Y:S02]  /*c3d0*/  @!P1 PRMT R19, R3, 0x5410, RZ ;  /* 0x0000541003139816 */ /* 0x000fe400000000ff */
[----:B------:R-:W-:Y:S02]  /*c3e0*/  ISETP.LE.U32.AND P1, PT, R2, UR6, PT ;  /* 0x0000000602007c0c */ /* 0x000fe4000bf23070 */
[----:B------:R-:W-:-:S04]  /*c3f0*/  PRMT R2, R0, 0x7632, R2 ;  /* 0x0000763200027816 */ /* 0x000fc80000000002 */
[----:B------:R-:W-:Y:S02]  /*c400*/  LOP3.LUT R2, R2, 0xff, RZ, 0xc0, !PT ;  /* 0x000000ff02027812 */ /* 0x000fe400078ec0ff */
[----:B------:R-:W-:Y:S02]  /*c410*/  F2FP.BF16.F32.PACK_AB R20, R118, R119 ;  /* 0x000000777614723e */ /* 0x000fe400000010ff */
[----:B------:R-:W-:Y:S02]  /*c420*/  ISETP.LE.U32.AND P0, PT, R2, UR6, PT ;  /* 0x0000000602007c0c */ /* 0x000fe4000bf03070 */
[----:B------:R-:W-:Y:S02]  /*c430*/  F2FP.BF16.F32.PACK_AB R2, R117, R121 ;  /* 0x000000797502723e */ /* 0x000fe400000010ff */
[----:B------:R-:W-:Y:S02]  /*c440*/  PRMT R21, R20, 0x7632, R21 ;  /* 0x0000763214157816 */ /* 0x000fe40000000015 */
[----:B------:R-:W-:-:S02]  /*c450*/  PRMT R92, R2, 0x7632, R92 ;  /* 0x00007632025c7816 */ /* 0x000fc4000000005c */
[----:B------:R-:W-:Y:S01]  /*c460*/  PRMT R93, R2, 0x7610, R93 ;  /* 0x00007610025d7816 */ /* 0x000fe2000000005d */
[----:B------:R-:W-:Y:S02]  /*c470*/  IMAD.MOV.U32 R81, RZ, RZ, R69 ;  /* 0x000000ffff517224 */ /* 0x000fe400078e0045 */
[----:B------:R-:W-:Y:S01]  /*c480*/  IMAD.MOV.U32 R69, RZ, RZ, R54 ;  /* 0x000000ffff457224 */ /* 0x000fe200078e0036 */
[----:B------:R-:W-:Y:S01]  /*c490*/  PRMT R54, R93, 0x5410, R92 ;  /* 0x000054105d367816 */ /* 0x000fe2000000005c */
[----:B--2---:R-:W-:Y:S02]  /*c4a0*/  @!P4 HFMA2.BF16_V2 R52, -RZ.H0_H0, RZ.H0_H0, -R20.H0_H0 ;  /* 0x200000ffff34c231 */ /* 0x004fe40000340914 */
[----:B---3--:R-:W-:-:S03]  /*c4b0*/  @P3 HFMA2.BF16_V2 R44, -RZ.H0_H0, RZ.H0_H0, -R21.H0_H0 ;  /* 0x200000ffff2c3231 */ /* 0x008fc60000340915 */
[----:B------:R-:W-:Y:S02]  /*c4c0*/  PRMT R24, R52, 0x7610, R24 ;  /* 0x0000761034187816 */ /* 0x000fe40000000018 */
[----:B------:R-:W-:Y:S01]  /*c4d0*/  PRMT R52, R20, 0x5410, R21 ;  /* 0x0000541014347816 */ /* 0x000fe20000000015 */
[----:B----4-:R-:W-:Y:S01]  /*c4e0*/  @!P1 HFMA2.BF16_V2 R27, -RZ.H0_H0, RZ.H0_H0, -R92.H0_H0 ;  /* 0x200000ffff1b9231 */ /* 0x010fe2000034095c */
[----:B------:R-:W-:Y:S02]  /*c4f0*/  PRMT R13, R44, 0x7610, R13 ;  /* 0x000076102c0d7816 */ /* 0x000fe4000000000d */
[----:B------:R-:W-:Y:S02]  /*c500*/  @!P4 PRMT R20, R24, 0x5410, RZ ;  /* 0x000054101814c816 */ /* 0x000fe400000000ff */
[----:B------:R-:W-:Y:S01]  /*c510*/  PRMT R25, R27, 0x7610, R25 ;  /* 0x000076101b197816 */ /* 0x000fe20000000019 */
[----:B------:R1:W2:Y:S01]  /*c520*/  LDL.LU.S16 R24, [R1+0x19c] ;  /* 0x00019c0001187983 */ /* 0x0002a20000300600 */
[----:B------:R-:W-:-:S02]  /*c530*/  @P3 PRMT R21, R13, 0x5410, RZ ;  /* 0x000054100d153816 */ /* 0x000fc400000000ff */
[----:B------:R-:W-:Y:S01]  /*c540*/  @!P1 PRMT R92, R25, 0x5410, RZ ;  /* 0x00005410195c9816 */ /* 0x000fe200000000ff */
[----:B------:R1:W3:Y:S04]  /*c550*/  LDL.LU.S16 R13, [R1+0x198] ;  /* 0x00019800010d7983 */ /* 0x0002e80000300600 */
[----:B------:R1:W4:Y:S04]  /*c560*/  LDL.LU.S16 R25, [R1+0x1a4] ;  /* 0x0001a40001197983 */ /* 0x0003280000300600 */
[----:B------:R1:W4:Y:S01]  /*c570*/  LDL.LU.S16 R27, [R1+0x1a8] ;  /* 0x0001a800011b7983 */ /* 0x0003220000300600 */
[----:B------:R-:W-:-:S04]  /*c580*/  SHF.R.U32.HI R2, RZ, 0x18, R0 ;  /* 0x00000018ff027819 */ /* 0x000fc80000011600 */
[----:B------:R-:W-:Y:S02]  /*c590*/  ISETP.LE.U32.AND P3, PT, R2, UR6, PT ;  /* 0x0000000602007c0c */ /* 0x000fe4000bf63070 */
[----:B------:R-:W-:-:S04]  /*c5a0*/  F2FP.BF16.F32.PACK_AB R2, R105, R107 ;  /* 0x0000006b6902723e */ /* 0x000fc800000010ff */
[C---:B------:R-:W-:Y:S02]  /*c5b0*/  PRMT R94, R2.reuse, 0x7610, R94 ;  /* 0x00007610025e7816 */ /* 0x040fe4000000005e */
[----:B------:R-:W-:Y:S01]  /*c5c0*/  PRMT R96, R2, 0x7632, R96 ;  /* 0x0000763202607816 */ /* 0x000fe20000000060 */
[----:B------:R-:W-:Y:S01]  /*c5d0*/  IMAD.MOV.U32 R2, RZ, RZ, R10 ;  /* 0x000000ffff027224 */ /* 0x000fe200078e000a */
[----:B------:R-:W-:-:S04]  /*c5e0*/  LOP3.LUT R3, R0, 0xff, RZ, 0xc0, !PT ;  /* 0x000000ff00037812 */ /* 0x000fc800078ec0ff */
[----:B------:R-:W-:-:S04]  /*c5f0*/  LOP3.LUT R2, R2, 0xff, RZ, 0xc0, !PT ;  /* 0x000000ff02027812 */ /* 0x000fc800078ec0ff */
[----:B------:R-:W-:Y:S02]  /*c600*/  ISETP.LE.U32.AND P1, PT, R2, UR6, PT ;  /* 0x0000000602007c0c */ /* 0x000fe4000bf23070 */
[----:B------:R-:W-:Y:S02]  /*c610*/  ISETP.LE.U32.AND P2, PT, R3, UR6, PT ;  /* 0x0000000603007c0c */ /* 0x000fe4000bf43070 */
[----:B------:R-:W-:-:S04]  /*c620*/  F2FP.BF16.F32.PACK_AB R4, R120, R122 ;  /* 0x0000007a7804723e */ /* 0x000fc800000010ff */
[----:B------:R-:W-:Y:S01]  /*c630*/  PRMT R100, R4, 0x7610, R100 ;  /* 0x0000761004647816 */ /* 0x000fe20000000064 */
[----:B------:R-:W-:Y:S01]  /*c640*/  IMAD.MOV.U32 R82, RZ, RZ, R51 ;  /* 0x000000ffff527224 */ /* 0x000fe200078e0033 */
[----:B------:R-:W-:Y:S01]  /*c650*/  PRMT R51, R94, 0x5410, R96 ;  /* 0x000054105e337816 */ /* 0x000fe20000000060 */
[----:B------:R-:W-:Y:S01]  /*c660*/  IMAD.MOV.U32 R44, RZ, RZ, R81 ;  /* 0x000000ffff2c7224 */ /* 0x000fe200078e0051 */
[----:B------:R-:W-:-:S03]  /*c670*/  PRMT R99, R4, 0x7632, R99 ;  /* 0x0000763204637816 */ /* 0x000fc60000000063 */
[----:B------:R-:W-:Y:S02]  /*c680*/  @!P2 HFMA2.BF16_V2 R35, -RZ.H0_H0, RZ.H0_H0, -R93.H0_H0 ;  /* 0x200000ffff23a231 */ /* 0x000fe4000034095d */
[----:B------:R-:W-:Y:S02]  /*c690*/  IMAD.MOV.U32 R81, RZ, RZ, R71 ;  /* 0x000000ffff517224 */ /* 0x000fe400078e0047 */
[----:B------:R-:W-:Y:S01]  /*c6a0*/  IMAD.MOV.U32 R71, RZ, RZ, R53 ;  /* 0x000000ffff477224 */ /* 0x000fe200078e0035 */
[----:B------:R-:W-:Y:S02]  /*c6b0*/  PRMT R53, R100, 0x5410, R99 ;  /* 0x0000541064357816 */ /* 0x000fe40000000063 */
[----:B------:R-:W-:Y:S02]  /*c6c0*/  PRMT R26, R35, 0x7610, R26 ;  /* 0x00007610231a7816 */ /* 0x000fe4000000001a */
[----:B------:R1:W4:Y:S02]  /*c6d0*/  LDL.LU.S16 R35, [R1+0x1ac] ;  /* 0x0001ac0001237983 */ /* 0x0003240000300600 */
[----:B------:R-:W-:Y:S01]  /*c6e0*/  @!P2 PRMT R93, R26, 0x5410, RZ ;  /* 0x000054101a5da816 */ /* 0x000fe200000000ff */
[----:B--2---:R-:W-:-:S02]  /*c6f0*/  @!P0 HFMA2.BF16_V2 R24, -RZ.H0_H0, RZ.H0_H0, -R94.H0_H0 ;  /* 0x200000ffff188231 */ /* 0x004fc4000034095e */
[----:B---3--:R-:W-:-:S03]  /*c700*/  @!P3 HFMA2.BF16_V2 R13, -RZ.H0_H0, RZ.H0_H0, -R96.H0_H0 ;  /* 0x200000ffff0db231 */ /* 0x008fc60000340960 */
[----:B------:R-:W-:Y:S02]  /*c710*/  PRMT R12, R24, 0x7610, R12 ;  /* 0x00007610180c7816 */ /* 0x000fe4000000000c */
[----:B------:R1:W2:Y:S01]  /*c720*/  LDL.LU.S16 R24, [R1+0x1b0] ;  /* 0x0001b00001187983 */ /* 0x0002a20000300600 */
[----:B----4-:R-:W-:Y:S01]  /*c730*/  @!P1 HFMA2.BF16_V2 R25, -RZ.H0_H0, RZ.H0_H0, -R100.H0_H0 ;  /* 0x200000ffff199231 */ /* 0x010fe20000340964 */
[----:B------:R-:W-:Y:S02]  /*c740*/  PRMT R3, R13, 0x7610, R3 ;  /* 0x000076100d037816 */ /* 0x000fe40000000003 */
[----:B------:R-:W-:Y:S01]  /*c750*/  @!P0 PRMT R94, R12, 0x5410, RZ ;  /* 0x000054100c5e8816 */ /* 0x000fe200000000ff */
[----:B------:R-:W-:Y:S01]  /*c760*/  IMAD.WIDE.U32 R12, R15, -0x326172a9, RZ ;  /* 0xcd9e8d570f0c7825 */ /* 0x000fe200078e00ff */
[----:B------:R-:W-:Y:S02]  /*c770*/  PRMT R14, R25, 0x7610, R14 ;  /* 0x00007610190e7816 */ /* 0x000fe4000000000e */
[----:B------:R-:W-:-:S02]  /*c780*/  @!P3 PRMT R96, R3, 0x5410, RZ ;  /* 0x000054100360b816 */ /* 0x000fc400000000ff */
[----:B------:R-:W-:Y:S02]  /*c790*/  PRMT R3, R10, 0x7771, RZ ;  /* 0x000077710a037816 */ /* 0x000fe400000000ff */
[----:B------:R-:W-:Y:S02]  /*c7a0*/  @!P1 PRMT R100, R14, 0x5410, RZ ;  /* 0x000054100e649816 */ /* 0x000fe400000000ff */
[----:B------:R-:W-:Y:S01]  /*c7b0*/  LOP3.LUT R2, R22, UR13, R13, 0x96, !PT ;  /* 0x0000000d16027c12 */ /* 0x000fe2000f8e960d */
[----:B------:R1:W3:Y:S01]  /*c7c0*/  LDL.LU.S16 R14, [R1+0x1b4] ;  /* 0x0001b400010e7983 */ /* 0x0002e20000300600 */
[----:B------:R-:W-:Y:S02]  /*c7d0*/  ISETP.GT.U32.AND P0, PT, R3, UR6, PT ;  /* 0x0000000603007c0c */ /* 0x000fe4000bf04070 */
[----:B------:R-:W-:-:S04]  /*c7e0*/  LOP3.LUT R3, R2, 0xffff, RZ, 0xc0, !PT ;  /* 0x0000ffff02037812 */ /* 0x000fc800078ec0ff */
[----:B------:R-:W-:-:S04]  /*c7f0*/  SHF.R.U32.HI R26, RZ, 0x8, R3 ;  /* 0x00000008ff1a7819 */ /* 0x000fc80000011603 */
[----:B------:R-:W-:-:S03]  /*c800*/  LOP3.LUT R3, R26, 0xffff, RZ, 0xc0, !PT ;  /* 0x0000ffff1a037812 */ /* 0x000fc600078ec0ff */
[----:B------:R-:W-:Y:S01]  /*c810*/  @P0 HFMA2.BF16_V2 R27, -RZ.H0_H0, RZ.H0_H0, -R99.H0_H0 ;  /* 0x200000ffff1b0231 */ /* 0x000fe20000340963 */
[----:B------:R-:W-:Y:S02]  /*c820*/  ISETP.LE.U32.AND P2, PT, R3, UR6, PT ;  /* 0x0000000603007c0c */ /* 0x000fe4000bf43070 */
[----:B------:R-:W-:Y:S02]  /*c830*/  PRMT R3, R2, 0x7632, R3 ;  /* 0x0000763202037816 */ /* 0x000fe40000000003 */
[----:B------:R-:W-:Y:S02]  /*c840*/  PRMT R50, R27, 0x7610, R50 ;  /* 0x000076101b327816 */ /* 0x000fe40000000032 */
[----:B------:R-:W-:Y:S02]  /*c850*/  LOP3.LUT R27, R3, 0xff, RZ, 0xc0, !PT ;  /* 0x000000ff031b7812 */ /* 0x000fe400078ec0ff */
[----:B------:R1:W4:Y:S01]  /*c860*/  LDL.LU.S16 R3, [R1+0x1b8] ;  /* 0x0001b80001037983 */ /* 0x0003220000300600 */
[----:B------:R-:W-:-:S02]  /*c870*/  @P0 PRMT R99, R50, 0x5410, RZ ;  /* 0x0000541032630816 */ /* 0x000fc400000000ff */
[----:B------:R-:W-:Y:S02]  /*c880*/  ISETP.LE.U32.AND P0, PT, R27, UR6, PT ;  /* 0x000000061b007c0c */ /* 0x000fe4000bf03070 */
[----:B------:R-:W-:Y:S02]  /*c890*/  F2FP.BF16.F32.PACK_AB R9, R180, R190 ;  /* 0x000000beb409723e */ /* 0x000fe400000010ff */
[----:B------:R-:W-:Y:S02]  /*c8a0*/  F2FP.BF16.F32.PACK_AB R5, R182, R187 ;  /* 0x000000bbb605723e */ /* 0x000fe400000010ff */
[C---:B------:R-:W-:Y:S02]  /*c8b0*/  PRMT R11, R9.reuse, 0x7610, R11 ;  /* 0x00007610090b7816 */ /* 0x040fe4000000000b */
[----:B------:R-:W-:Y:S02]  /*c8c0*/  PRMT R9, R9, 0x7632, R9 ;  /* 0x0000763209097816 */ /* 0x000fe40000000009 */
[----:B------:R-:W-:-:S02]  /*c8d0*/  LOP3.LUT R25, R2, 0xff, RZ, 0xc0, !PT ;  /* 0x000000ff02197812 */ /* 0x000fc400078ec0ff */
[----:B------:R-:W-:Y:S02]  /*c8e0*/  PRMT R4, R5, 0x7632, R4 ;  /* 0x0000763205047816 */ /* 0x000fe40000000004 */
[----:B------:R-:W-:Y:S02]  /*c8f0*/  ISETP.LE.U32.AND P3, PT, R25, UR6, PT ;  /* 0x0000000619007c0c */ /* 0x000fe4000bf63070 */
[----:B------:R-:W-:Y:S01]  /*c900*/  PRMT R50, R5, 0x5410, R4 ;  /* 0x0000541005327816 */ /* 0x000fe20000000004 */
[----:B------:R-:W-:Y:S02]  /*c910*/  IMAD.MOV.U32 R80, RZ, RZ, R82 ;  /* 0x000000ffff507224 */ /* 0x000fe400078e0052 */
[----:B------:R-:W-:-:S08]  /*c920*/  IMAD.MOV.U32 R82, RZ, RZ, R49 ;  /* 0x000000ffff527224 */ /* 0x000fd000078e0031 */
[----:B------:R-:W-:Y:S01]  /*c930*/  @!P3 HFMA2.BF16_V2 R35, -RZ.H0_H0, RZ.H0_H0, -R11.H0_H0 ;  /* 0x200000ffff23b231 */ /* 0x000fe2000034090b */
[----:B------:R-:W-:-:S04]  /*c940*/  PRMT R49, R11, 0x5410, R9 ;  /* 0x000054100b317816 */ /* 0x000fc80000000009 */
[----:B------:R-:W-:-:S04]  /*c950*/  PRMT R22, R35, 0x7610, R22 ;  /* 0x0000761023167816 */ /* 0x000fc80000000016 */
[----:B------:R-:W-:Y:S02]  /*c960*/  @!P3 PRMT R11, R22, 0x5410, RZ ;  /* 0x00005410160bb816 */ /* 0x000fe400000000ff */
[----:B------:R1:W4:Y:S01]  /*c970*/  LDL.LU.S16 R22, [R1+0x1bc] ;  /* 0x0001bc0001167983 */ /* 0x0003220000300600 */
[----:B------:R-:W-:-:S03]  /*c980*/  LOP3.LUT R70, R222, 0x1f, RZ, 0xc0, !PT ;  /* 0x0000001fde467812 */ /* 0x000fc600078ec0ff */
[----:B------:R1:W4:Y:S01]  /*c990*/  LDL.LU.S16 R35, [R1+0x1c0] ;  /* 0x0001c00001237983 */ /* 0x0003220000300600 */
[----:B------:R-:W-:Y:S02]  /*c9a0*/  IMAD.MOV.U32 R86, RZ, RZ, R44 ;  /* 0x000000ffff567224 */ /* 0x000fe400078e002c */
[----:B--2---:R-:W-:-:S05]  /*c9b0*/  @!P2 HFMA2.BF16_V2 R24, -RZ.H0_H0, RZ.H0_H0, -R9.H0_H0 ;  /* 0x200000ffff18a231 */ /* 0x004fca0000340909 */
[----:B------:R-:W-:Y:S02]  /*c9c0*/  PRMT R15, R24, 0x7610, R15 ;  /* 0x00007610180f7816 */ /* 0x000fe4000000000f */
[----:B------:R-:W-:Y:S01]  /*c9d0*/  SHF.R.U32.HI R24, RZ, 0x18, R2 ;  /* 0x00000018ff187819 */ /* 0x000fe20000011602 */
[----:B---3--:R-:W-:-:S05]  /*c9e0*/  @!P0 HFMA2.BF16_V2 R14, -RZ.H0_H0, RZ.H0_H0, -R5.H0_H0 ;  /* 0x200000ffff0e8231 */ /* 0x008fca0000340905 */
[----:B------:R-:W-:-:S04]  /*c9f0*/  PRMT R13, R14, 0x7610, R13 ;  /* 0x000076100e0d7816 */ /* 0x000fc8000000000d */
[----:B------:R-:W-:Y:S02]  /*ca00*/  @!P0 PRMT R5, R13, 0x5410, RZ ;  /* 0x000054100d058816 */ /* 0x000fe400000000ff */
[----:B------:R-:W-:-:S13]  /*ca10*/  ISETP.LE.U32.AND P0, PT, R24, UR6, PT ;  /* 0x0000000618007c0c */ /* 0x000fda000bf03070 */
[----:B----4-:R-:W-:-:S05]  /*ca20*/  @!P0 HFMA2.BF16_V2 R3, -RZ.H0_H0, RZ.H0_H0, -R4.H0_H0 ;  /* 0x200000ffff038231 */ /* 0x010fca0000340904 */
        /* <DEDUP_REMOVED lines=9> */
[----:B------:R-:W-:Y:S01]  /*cac0*/  LEA R2, P0, R3, UR4, 0x1 ;  /* 0x0000000403027c11 */ /* 0x000fe2000f8008ff */
[----:B------:R-:W-:-:S03]  /*cad0*/  USHF.L.U32 UR4, UR22, 0x3, URZ ;  /* 0x0000000316047899 */ /* 0x000fc600080006ff */
[----:B------:R-:W-:-:S03]  /*cae0*/  LEA.HI.X R3, R3, UR5, R13, 0x1, P0 ;  /* 0x0000000503037c11 */ /* 0x000fc600080f0c0d */
[----:B------:R-:W-:Y:S01]  /*caf0*/  IMAD.U32 R14, RZ, RZ, UR4 ;  /* 0x00000004ff0e7e24 */ /* 0x000fe2000f8e00ff */
[----:B------:R-:W-:-:S03]  /*cb00*/  @!P2 PRMT R9, R15, 0x5410, RZ ;  /* 0x000054100f09a816 */ /* 0x000fc600000000ff */
[----:B------:R-:W-:Y:S01]  /*cb10*/  IMAD.WIDE R14, R14, 0x2, R2 ;  /* 0x000000020e0e7825 */ /* 0x000fe200078e0202 */
[----:B------:R-:W-:Y:S04]  /*cb20*/  STG.E.U16 desc[UR24][R2.64], R11 ;  /* 0x0000000b02007986 */ /* 0x000fe8000c101518 */
[----:B------:R-:W-:Y:S04]  /*cb30*/  STG.E.U16 desc[UR24][R2.64+0x2], R9 ;  /* 0x0000020902007986 */ /* 0x000fe8000c101518 */
[----:B------:R2:W-:Y:S04]  /*cb40*/  STG.E.U16 desc[UR24][R14.64+0x2], R4 ;  /* 0x000002040e007986 */ /* 0x0005e8000c101518 */
[----:B------:R3:W-:Y:S01]  /*cb50*/  STG.E.U16 desc[UR24][R14.64], R5 ;  /* 0x000000050e007986 */ /* 0x0007e2000c101518 */
[----:B--2---:R-:W-:-:S04]  /*cb60*/  IMAD.U32 R4, RZ, RZ, UR22 ;  /* 0x00000016ff047e24 */ /* 0x004fc8000f8e00ff */
[----:B---3--:R-:W-:-:S05]  /*cb70*/  IMAD.WIDE R14, R4, 0x70, R14 ;  /* 0x00000070040e7825 */ /* 0x008fca00078e020e */
[----:B------:R2:W-:Y:S04]  /*cb80*/  STG.E.U16 desc[UR24][R14.64+0x2], R16 ;  /* 0x000002100e007986 */ /* 0x0005e8000c101518 */
[----:B--2---:R1:W2:Y:S04]  /*cb90*/  LDL.LU.S16 R16, [R1+0x1c4] ;  /* 0x0001c40001107983 */ /* 0x0042a80000300600 */
[----:B------:R1:W3:Y:S01]  /*cba0*/  LDL.LU.S16 R44, [R1+0x1c8] ;  /* 0x0001c800012c7983 */ /* 0x0002e20000300600 */
[----:B------:R-:W-:-:S04]  /*cbb0*/  PRMT R4, R12, 0x7770, RZ ;  /* 0x000077700c047816 */ /* 0x000fc800000000ff */
[----:B------:R-:W-:Y:S02]  /*cbc0*/  ISETP.LE.U32.AND P0, PT, R4, UR6, PT ;  /* 0x0000000604007c0c */ /* 0x000fe4000bf03070 */
[----:B------:R-:W-:-:S04]  /*cbd0*/  F2FP.BF16.F32.PACK_AB R32, R148, R159 ;  /* 0x0000009f9420723e */ /* 0x000fc800000010ff */
[C---:B------:R-:W-:Y:S01]  /*cbe0*/  PRMT R11, R32.reuse, 0x7610, R11 ;  /* 0x00007610200b7816 */ /* 0x040fe2000000000b */
[----:B------:R-:W-:Y:S01]  /*cbf0*/  IMAD.MOV.U32 R70, RZ, RZ, R80 ;  /* 0x000000ffff467224 */ /* 0x000fe200078e0050 */
[----:B------:R-:W-:-:S05]  /*cc00*/  PRMT R9, R32, 0x7632, R9 ;  /* 0x0000763220097816 */ /* 0x000fca0000000009 */
[----:B------:R-:W-:Y:S02]  /*cc10*/  @!P0 HFMA2.BF16_V2 R22, -RZ.H0_H0, RZ.H0_H0, -R11.H0_H0 ;  /* 0x200000ffff168231 */ /* 0x000fe4000034090b */
[----:B------:R-:W-:Y:S01]  /*cc20*/  IMAD.MOV.U32 R80, RZ, RZ, R81 ;  /* 0x000000ffff507224 */ /* 0x000fe200078e0051 */
[----:B------:R4:W-:Y:S01]  /*cc30*/  STG.E.U16 desc[UR24][R14.64], R17 ;  /* 0x000000110e007986 */ /* 0x0009e2000c101518 */
[----:B------:R-:W-:Y:S01]  /*cc40*/  IMAD.MOV.U32 R81, RZ, RZ, R48 ;  /* 0x000000ffff517224 */ /* 0x000fe200078e0030 */
[----:B------:R-:W-:Y:S01]  /*cc50*/  PRMT R4, R22, 0x7610, R4 ;  /* 0x0000761016047816 */ /* 0x000fe20000000004 */
[----:B------:R-:W-:Y:S01]  /*cc60*/  IMAD.MOV.U32 R48, RZ, RZ, R43 ;  /* 0x000000ffff307224 */ /* 0x000fe200078e002b */
[----:B------:R-:W-:Y:S01]  /*cc70*/  PRMT R22, R12, 0x7771, RZ ;  /* 0x000077710c167816 */ /* 0x000fe200000000ff */
[----:B------:R1:W3:Y:S01]  /*cc80*/  LDL.LU.S16 R32, [R1+0x1cc] ;  /* 0x0001cc0001207983 */ /* 0x0002e20000300600 */
[----:B------:R-:W-:Y:S02]  /*cc90*/  PRMT R43, R11, 0x5410, R9 ;  /* 0x000054100b2b7816 */ /* 0x000fe40000000009 */
[----:B------:R-:W-:-:S02]  /*cca0*/  @!P0 PRMT R11, R4, 0x5410, RZ ;  /* 0x00005410040b8816 */ /* 0x000fc400000000ff */
[----:B------:R-:W-:Y:S01]  /*ccb0*/  ISETP.GT.U32.AND P0, PT, R22, UR6, PT ;  /* 0x0000000616007c0c */ /* 0x000fe2000bf04070 */
[----:B------:R-:W-:-:S12]  /*ccc0*/  IMAD.U32 R4, RZ, RZ, UR4 ;  /* 0x00000004ff047e24 */ /* 0x000fd8000f8e00ff */
[----:B------:R-:W-:-:S05]  /*ccd0*/  @P0 HFMA2.BF16_V2 R35, -RZ.H0_H0, RZ.H0_H0, -R9.H0_H0 ;  /* 0x200000ffff230231 */ /* 0x000fca0000340909 */
[----:B----4-:R-:W-:-:S04]  /*cce0*/  PRMT R17, R35, 0x7610, R17 ;  /* 0x0000761023117816 */ /* 0x010fc80000000011 */
[----:B------:R-:W-:Y:S02]  /*ccf0*/  @P0 PRMT R9, R17, 0x5410, RZ ;  /* 0x0000541011090816 */ /* 0x000fe400000000ff */
[----:B------:R-:W-:Y:S01]  /*cd00*/  PRMT R17, R12, 0x7772, RZ ;  /* 0x000077720c117816 */ /* 0x000fe200000000ff */
[----:B------:R-:W-:-:S03]  /*cd10*/  IMAD.WIDE R4, R4, 0x2, R14 ;  /* 0x0000000204047825 */ /* 0x000fc600078e020e */
[----:B------:R-:W-:Y:S02]  /*cd20*/  ISETP.GT.U32.AND P0, PT, R17, UR6, PT ;  /* 0x0000000611007c0c */ /* 0x000fe4000bf04070 */
[----:B------:R-:W-:Y:S01]  /*cd30*/  F2FP.BF16.F32.PACK_AB R28, R136, R168 ;  /* 0x000000a8881c723e */ /* 0x000fe200000010ff */
[----:B------:R-:W-:Y:S04]  /*cd40*/  STG.E.U16 desc[UR24][R4.64], R19 ;  /* 0x0000001304007986 */ /* 0x000fe8000c101518 */
[----:B------:R-:W-:Y:S04]  /*cd50*/  STG.E.U16 desc[UR24][R4.64+0x2], R18 ;  /* 0x0000021204007986 */ /* 0x000fe8000c101518 */
[----:B------:R4:W-:Y:S04]  /*cd60*/  STG.E.U16 desc[UR24][R2.64+0x10], R11 ;  /* 0x0000100b02007986 */ /* 0x0009e8000c101518 */
[----:B------:R1:W-:Y:S01]  /*cd70*/  STG.E.U16 desc[UR24][R2.64+0x12], R9 ;  /* 0x0000120902007986 */ /* 0x0003e2000c101518 */
[----:B----4-:R-:W-:-:S02]  /*cd80*/  PRMT R11, R28, 0x7610, R11 ;  /* 0x000076101c0b7816 */ /* 0x010fc4000000000b */
[----:B-1----:R-:W-:-:S04]  /*cd90*/  PRMT R9, R28, 0x7632, R9 ;  /* 0x000076321c097816 */ /* 0x002fc80000000009 */
[----:B------:R-:W-:Y:S01]  /*cda0*/  PRMT R35, R11, 0x5410, R9 ;  /* 0x000054100b237816 */ /* 0x000fe20000000009 */
[----:B--2---:R-:W-:-:S05]  /*cdb0*/  @P0 HFMA2.BF16_V2 R16, -RZ.H0_H0, RZ.H0_H0, -R11.H0_H0 ;  /* 0x200000ffff100231 */ /* 0x004fca000034090b */
[----:B------:R-:W-:Y:S02]  /*cdc0*/  PRMT R13, R16, 0x7610, R13 ;  /* 0x00007610100d7816 */ /* 0x000fe4000000000d */
[----:B------:R-:W-:Y:S02]  /*cdd0*/  PRMT R16, R12, 0x7773, RZ ;  /* 0x000077730c107816 */ /* 0x000fe400000000ff */
[----:B------:R-:W-:Y:S02]  /*cde0*/  @P0 PRMT R11, R13, 0x5410, RZ ;  /* 0x000054100d0b0816 */ /* 0x000fe400000000ff */
[----:B------:R-:W-:-:S13]  /*cdf0*/  ISETP.GT.U32.AND P0, PT, R16, UR6, PT ;  /* 0x0000000610007c0c */ /* 0x000fda000bf04070 */
[----:B---3--:R-:W-:-:S05]  /*ce00*/  @P0 HFMA2.BF16_V2 R44, -RZ.H0_H0, RZ.H0_H0, -R9.H0_H0 ;  /* 0x200000ffff2c0231 */ /* 0x008fca0000340909 */
[----:B------:R-:W-:-:S04]  /*ce10*/  PRMT R19, R44, 0x7610, R19 ;  /* 0x000076102c137816 */ /* 0x000fc80000000013 */
[----:B------:R-:W-:Y:S02]  /*ce20*/  @P0 PRMT R9, R19, 0x5410, RZ ;  /* 0x0000541013090816 */ /* 0x000fe400000000ff */
[----:B------:R1:W2:Y:S04]  /*ce30*/  LDL.LU.S16 R19, [R1+0x1d0] ;  /* 0x0001d00001137983 */ /* 0x0002a80000300600 */
[----:B------:R1:W3:Y:S01]  /*ce40*/  LDL.LU.S16 R28, [R1+0x1d4] ;  /* 0x0001d400011c7983 */ /* 0x0002e20000300600 */
[----:B------:R-:W-:-:S04]  /*ce50*/  IMAD.U32 R13, RZ, RZ, UR22 ;  /* 0x00000016ff0d7e24 */ /* 0x000fc8000f8e00ff */
[----:B------:R-:W-:-:S05]  /*ce60*/  IMAD.WIDE R14, R13, -0x70, R14 ;  /* 0xffffff900d0e7825 */ /* 0x000fca00078e020e */
[----:B------:R4:W-:Y:S04]  /*ce70*/  STG.E.U16 desc[UR24][R14.64+0x12], R9 ;  /* 0x000012090e007986 */ /* 0x0009e8000c101518 */
[----:B------:R1:W-:Y:S01]  /*ce80*/  STG.E.U16 desc[UR24][R14.64+0x10], R11 ;  /* 0x0000100b0e007986 */ /* 0x0003e2000c101518 */
[----:B----4-:R-:W-:-:S04]  /*ce90*/  IMAD.U32 R9, RZ, RZ, UR22 ;  /* 0x00000016ff097e24 */ /* 0x010fc8000f8e00ff */
[----:B-1----:R-:W-:-:S05]  /*cea0*/  IMAD.WIDE R14, R9, 0x70, R14 ;  /* 0x00000070090e7825 */ /* 0x002fca00078e020e */
[----:B------:R1:W-:Y:S04]  /*ceb0*/  STG.E.U16 desc[UR24][R14.64+0x12], R21 ;  /* 0x000012150e007986 */ /* 0x0003e8000c101518 */
[----:B-1----:R1:W4:Y:S01]  /*cec0*/  LDL.LU.S16 R21, [R1+0x1d8] ;  /* 0x0001d80001157983 */ /* 0x0023220000300600 */
[----:B------:R-:W-:-:S04]  /*ced0*/  PRMT R9, R6, 0x7772, RZ ;  /* 0x0000777206097816 */ /* 0x000fc800000000ff */
[----:B------:R-:W-:Y:S02]  /*cee0*/  ISETP.GT.U32.AND P0, PT, R9, UR6, PT ;  /* 0x0000000609007c0c */ /* 0x000fe4000bf04070 */
[----:B------:R-:W-:-:S04]  /*cef0*/  F2FP.BF16.F32.PACK_AB R30, R113, R115 ;  /* 0x00000073711e723e */ /* 0x000fc800000010ff */
[C---:B------:R-:W-:Y:S01]  /*cf00*/  PRMT R9, R30.reuse, 0x7610, R9 ;  /* 0x000076101e097816 */ /* 0x040fe20000000009 */
[----:B------:R1:W-:Y:S01]  /*cf10*/  STG.E.U16 desc[UR24][R14.64+0x10], R20 ;  /* 0x000010140e007986 */ /* 0x0003e2000c101518 */
[----:B------:R-:W-:-:S05]  /*cf20*/  PRMT R11, R30, 0x7632, R11 ;  /* 0x000076321e0b7816 */ /* 0x000fca000000000b */
[----:B------:R-:W-:Y:S01]  /*cf30*/  @P0 HFMA2.BF16_V2 R32, -RZ.H0_H0, RZ.H0_H0, -R9.H0_H0 ;  /* 0x200000ffff200231 */ /* 0x000fe20000340909 */
[----:B------:R-:W-:Y:S02]  /*cf40*/  PRMT R44, R9, 0x5410, R11 ;  /* 0x00005410092c7816 */ /* 0x000fe4000000000b */
[----:B------:R-:W-:Y:S02]  /*cf50*/  F2FP.BF16.F32.PACK_AB R31, R200, R202 ;  /* 0x000000cac81f723e */ /* 0x000fe400000010ff */
[----:B-1----:R-:W-:-:S04]  /*cf60*/  PRMT R20, R32, 0x7610, R20 ;  /* 0x0000761020147816 */ /* 0x002fc80000000014 */
[----:B------:R-:W-:Y:S02]  /*cf70*/  @P0 PRMT R9, R20, 0x5410, RZ ;  /* 0x0000541014090816 */ /* 0x000fe400000000ff */
[----:B------:R-:W-:-:S04]  /*cf80*/  LOP3.LUT R20, R23, 0xff, RZ, 0xc0, !PT ;  /* 0x000000ff17147812 */ /* 0x000fc800078ec0ff */
[----:B------:R-:W-:Y:S01]  /*cf90*/  ISETP.LE.U32.AND P0, PT, R20, UR6, PT ;  /* 0x0000000614007c0c */ /* 0x000fe2000bf03070 */
[----:B------:R1:W-:Y:S01]  /*cfa0*/  STG.E.U16 desc[UR24][R4.64+0x10], R9 ;  /* 0x0000100904007986 */ /* 0x0003e2000c101518 */
[----:B------:R-:W-:Y:S01]  /*cfb0*/  IMAD.MOV.U32 R77, RZ, RZ, R70 ;  /* 0x000000ffff4d7224 */ /* 0x000fe200078e0046 */
[C---:B------:R-:W-:Y:S01]  /*cfc0*/  PRMT R13, R31.reuse, 0x7632, R13 ;  /* 0x000076321f0d7816 */ /* 0x040fe2000000000d */
[----:B------:R-:W-:Y:S02]  /*cfd0*/  IMAD.MOV.U32 R70, RZ, RZ, R69 ;  /* 0x000000ffff467224 */ /* 0x000fe400078e0045 */
[----:B------:R-:W-:Y:S02]  /*cfe0*/  IMAD.MOV.U32 R69, RZ, RZ, R46 ;  /* 0x000000ffff457224 */ /* 0x000fe400078e002e */
[----:B------:R-:W-:Y:S01]  /*cff0*/  IMAD.MOV.U32 R46, RZ, RZ, R34 ;  /* 0x000000ffff2e7224 */ /* 0x000fe200078e0022 */
[----:B-1----:R-:W-:-:S04]  /*d000*/  PRMT R9, R31, 0x7610, R9 ;  /* 0x000076101f097816 */ /* 0x002fc80000000009 */
[----:B------:R-:W-:Y:S01]  /*d010*/  PRMT R34, R9, 0x5410, R13 ;  /* 0x0000541009227816 */ /* 0x000fe2000000000d */
[----:B------:R-:W-:Y:S01]  /*d020*/  IMAD.MOV.U32 R148, RZ, RZ, R33 ;  /* 0x000000ffff947224 */ /* 0x000fe200078e0021 */
[----:B------:R-:W-:Y:S01]  /*d030*/  PRMT R30, R17, 0x5410, R16 ;  /* 0x00005410111e7816 */ /* 0x000fe20000000010 */
[----:B------:R-:W-:Y:S01]  /*d040*/  IMAD.MOV.U32 R83, RZ, RZ, R77 ;  /* 0x000000ffff537224 */ /* 0x000fe200078e004d */
[----:B------:R-:W-:Y:S01]  /*d050*/  PRMT R16, R6, 0x7771, RZ ;  /* 0x0000777106107816 */ /* 0x000fe200000000ff */
[----:B------:R-:W-:Y:S01]  /*d060*/  IMAD.MOV.U32 R190, RZ, RZ, R40 ;  /* 0x000000ffffbe7224 */ /* 0x000fe200078e0028 */
[----:B------:R-:W1:Y:S01]  /*d070*/  LDC R17, c[0x0][0x4f8] ;  /* 0x00013e00ff117b82 */ /* 0x000e620000000800 */
[----:B------:R-:W-:Y:S02]  /*d080*/  IMAD.MOV.U32 R146, RZ, RZ, R41 ;  /* 0x000000ffff927224 */ /* 0x000fe400078e0029 */
[----:B--2---:R-:W-:-:S05]  /*d090*/  @!P0 HFMA2.BF16_V2 R19, -RZ.H0_H0, RZ.H0_H0, -R9.H0_H0 ;  /* 0x200000ffff138231 */ /* 0x004fca0000340909 */
[----:B------:R-:W-:-:S04]  /*d0a0*/  PRMT R18, R19, 0x7610, R18 ;  /* 0x0000761013127816 */ /* 0x000fc80000000012 */
[----:B------:R-:W-:Y:S02]  /*d0b0*/  @!P0 PRMT R9, R18, 0x5410, RZ ;  /* 0x0000541012098816 */ /* 0x000fe400000000ff */
[----:B------:R-:W-:-:S04]  /*d0c0*/  LOP3.LUT R18, R23, 0xffff, RZ, 0xc0, !PT ;  /* 0x0000ffff17127812 */ /* 0x000fc800078ec0ff */
[----:B------:R-:W-:-:S04]  /*d0d0*/  SHF.R.U32.HI R19, RZ, 0x8, R18 ;  /* 0x00000008ff137819 */ /* 0x000fc80000011612 */
[----:B------:R-:W-:-:S04]  /*d0e0*/  LOP3.LUT R18, R19, 0xffff, RZ, 0xc0, !PT ;  /* 0x0000ffff13127812 */ /* 0x000fc800078ec0ff */
[----:B------:R-:W-:-:S13]  /*d0f0*/  ISETP.LE.U32.AND P0, PT, R18, UR6, PT ;  /* 0x0000000612007c0c */ /* 0x000fda000bf03070 */
[----:B---3--:R-:W-:-:S05]  /*d100*/  @!P0 HFMA2.BF16_V2 R28, -RZ.H0_H0, RZ.H0_H0, -R13.H0_H0 ;  /* 0x200000ffff1c8231 */ /* 0x008fca000034090d */
[----:B------:R-:W-:-:S04]  /*d110*/  PRMT R18, R28, 0x7610, R18 ;  /* 0x000076101c127816 */ /* 0x000fc80000000012 */
[----:B------:R-:W-:Y:S01]  /*d120*/  @!P0 PRMT R13, R18, 0x5410, RZ ;  /* 0x00005410120d8816 */ /* 0x000fe200000000ff */
[----:B------:R-:W-:-:S04]  /*d130*/  IMAD.U32 R18, RZ, RZ, UR22 ;  /* 0x00000016ff127e24 */ /* 0x000fc8000f8e00ff */
[----:B------:R-:W-:Y:S01]  /*d140*/  IMAD.WIDE R102, R18, -0x70, R14 ;  /* 0xffffff9012667825 */ /* 0x000fe200078e020e */
[----:B------:R-:W-:-:S04]  /*d150*/  PRMT R14, R6, 0x7773, RZ ;  /* 0x00007773060e7816 */ /* 0x000fc800000000ff */
[----:B------:R-:W-:-:S13]  /*d160*/  ISETP.GT.U32.AND P0, PT, R14, UR6, PT ;  /* 0x000000060e007c0c */ /* 0x000fda000bf04070 */
[----:B----4-:R-:W-:-:S05]  /*d170*/  @P0 HFMA2.BF16_V2 R21, -RZ.H0_H0, RZ.H0_H0, -R11.H0_H0 ;  /* 0x200000ffff150231 */ /* 0x010fca000034090b */
[----:B------:R-:W-:-:S04]  /*d180*/  PRMT R14, R21, 0x7610, R14 ;  /* 0x00007610150e7816 */ /* 0x000fc8000000000e */
[----:B------:R-:W-:-:S05]  /*d190*/  @P0 PRMT R11, R14, 0x5410, RZ ;  /* 0x000054100e0b0816 */ /* 0x000fca00000000ff */
[----:B------:R-:W-:Y:S04]  /*d1a0*/  STG.E.U16 desc[UR24][R4.64+0x12], R11 ;  /* 0x0000120b04007986 */ /* 0x000fe8000c101518 */
[----:B------:R2:W-:Y:S01]  /*d1b0*/  STG.E.U16 desc[UR24][R2.64+0x20], R9 ;  /* 0x0000200902007986 */ /* 0x0005e2000c101518 */
[----:B------:R-:W-:Y:S01]  /*d1c0*/  IMAD.MOV.U32 R15, RZ, RZ, R12 ;  /* 0x000000ffff0f7224 */ /* 0x000fe200078e000c */
[----:B------:R-:W-:Y:S01]  /*d1d0*/  PRMT R12, R8, 0x7771, RZ ;  /* 0x00007771080c7816 */ /* 0x000fe200000000ff */
[----:B------:R-:W-:Y:S01]  /*d1e0*/  IMAD.MOV.U32 R14, RZ, RZ, R8 ;  /* 0x000000ffff0e7224 */ /* 0x000fe200078e0008 */
[----:B--2---:R-:W-:-:S04]  /*d1f0*/  PRMT R9, R10, 0x7772, RZ ;  /* 0x000077720a097816 */ /* 0x004fc800000000ff */
[----:B------:R-:W-:Y:S02]  /*d200*/  ISETP.GT.U32.AND P1, PT, R9, UR6, PT ;  /* 0x0000000609007c0c */ /* 0x000fe4000bf24070 */
[----:B------:R-:W-:Y:S02]  /*d210*/  PRMT R9, R10, 0x7773, RZ ;  /* 0x000077730a097816 */ /* 0x000fe400000000ff */
[C---:B------:R-:W-:Y:S02]  /*d220*/  PRMT R11, R8.reuse, 0x7773, RZ ;  /* 0x00007773080b7816 */ /* 0x040fe400000000ff */
[----:B------:R-:W-:Y:S02]  /*d230*/  ISETP.GT.U32.AND P0, PT, R9, UR6, PT ;  /* 0x0000000609007c0c */ /* 0x000fe4000bf04070 */
[----:B------:R-:W-:Y:S02]  /*d240*/  PRMT R9, R8, 0x7772, RZ ;  /* 0x0000777208097816 */ /* 0x000fe400000000ff */
[----:B------:R-:W-:-:S02]  /*d250*/  LOP3.LUT R8, R15, 0xff, RZ, 0xc0, !PT ;  /* 0x000000ff0f087812 */ /* 0x000fc400078ec0ff */
[----:B------:R-:W-:Y:S02]  /*d260*/  PRMT R33, R9, 0x5410, R11 ;  /* 0x0000541009217816 */ /* 0x000fe4000000000b */
[C---:B------:R-:W-:Y:S02]  /*d270*/  PRMT R11, R204.reuse, 0x7773, RZ ;  /* 0x00007773cc0b7816 */ /* 0x040fe400000000ff */
[----:B------:R-:W-:Y:S02]  /*d280*/  PRMT R9, R204, 0x7772, RZ ;  /* 0x00007772cc097816 */ /* 0x000fe400000000ff */
[----:B------:R-:W-:Y:S01]  /*d290*/  PRMT R22, R8, 0x5410, R22 ;  /* 0x0000541008167816 */ /* 0x000fe20000000016 */
[----:B------:R-:W-:Y:S01]  /*d2a0*/  IMAD.MOV.U32 R15, RZ, RZ, R6 ;  /* 0x000000ffff0f7224 */ /* 0x000fe200078e0006 */
[----:B------:R-:W-:Y:S02]  /*d2b0*/  PRMT R77, R9, 0x5410, R11 ;  /* 0x00005410094d7816 */ /* 0x000fe4000000000b */
[----:B------:R-:W-:-:S02]  /*d2c0*/  LOP3.LUT R8, R14, 0xff, RZ, 0xc0, !PT ;  /* 0x000000ff0e087812 */ /* 0x000fc400078ec0ff */
[C---:B------:R-:W-:Y:S02]  /*d2d0*/  PRMT R14, R6.reuse, 0x7773, RZ ;  /* 0x00007773060e7816 */ /* 0x040fe400000000ff */
[----:B------:R-:W-:Y:S01]  /*d2e0*/  PRMT R9, R6, 0x7772, RZ ;  /* 0x0000777206097816 */ /* 0x000fe200000000ff */
[----:B------:R-:W-:Y:S01]  /*d2f0*/  IMAD.MOV.U32 R6, RZ, RZ, R10 ;  /* 0x000000ffff067224 */ /* 0x000fe200078e000a */
[----:B------:R-:W-:Y:S02]  /*d300*/  PRMT R21, R8, 0x5410, R12 ;  /* 0x0000541008157816 */ /* 0x000fe4000000000c */
[----:B------:R-:W-:Y:S02]  /*d310*/  PRMT R12, R10, 0x7771, RZ ;  /* 0x000077710a0c7816 */ /* 0x000fe400000000ff */
[----:B------:R-:W-:Y:S02]  /*d320*/  LOP3.LUT R6, R6, 0xff, RZ, 0xc0, !PT ;  /* 0x000000ff06067812 */ /* 0x000fe400078ec0ff */
[----:B------:R-:W-:-:S02]  /*d330*/  PRMT R11, R10, 0x7773, RZ ;  /* 0x000077730a0b7816 */ /* 0x000fc400000000ff */
[----:B------:R-:W-:Y:S02]  /*d340*/  PRMT R8, R10, 0x7772, RZ ;  /* 0x000077720a087816 */ /* 0x000fe400000000ff */
[----:B------:R-:W-:Y:S02]  /*d350*/  PRMT R40, R6, 0x5410, R12 ;  /* 0x0000541006287816 */ /* 0x000fe4000000000c */
[----:B------:R-:W-:Y:S02]  /*d360*/  PRMT R6, R23, 0x7632, R6 ;  /* 0x0000763217067816 */ /* 0x000fe40000000006 */
[----:B------:R-:W-:Y:S02]  /*d370*/  PRMT R41, R8, 0x5410, R11 ;  /* 0x0000541008297816 */ /* 0x000fe4000000000b */
[----:B------:R-:W-:Y:S02]  /*d380*/  SHF.R.U32.HI R8, RZ, 0x18, R23 ;  /* 0x00000018ff087819 */ /* 0x000fe40000011617 */
[----:B------:R-:W-:-:S02]  /*d390*/  LOP3.LUT R6, R6, 0xff, RZ, 0xc0, !PT ;  /* 0x000000ff06067812 */ /* 0x000fc400078ec0ff */
[----:B------:R-:W-:Y:S02]  /*d3a0*/  PRMT R32, R9, 0x5410, R14 ;  /* 0x0000541009207816 */ /* 0x000fe4000000000e */
[----:B------:R-:W-:Y:S02]  /*d3b0*/  PRMT R9, R0, 0x7632, R9 ;  /* 0x0000763200097816 */ /* 0x000fe40000000009 */
[----:B------:R-:W-:Y:S02]  /*d3c0*/  PRMT R18, R6, 0x5410, R8 ;  /* 0x0000541006127816 */ /* 0x000fe40000000008 */
[C---:B------:R-:W-:Y:S02]  /*d3d0*/  LOP3.LUT R6, R0.reuse, 0xffff, RZ, 0xc0, !PT ;  /* 0x0000ffff00067812 */ /* 0x040fe400078ec0ff */
[----:B------:R-:W-:Y:S02]  /*d3e0*/  LOP3.LUT R11, R0, 0xff, RZ, 0xc0, !PT ;  /* 0x000000ff000b7812 */ /* 0x000fe400078ec0ff */
[----:B------:R-:W-:-:S02]  /*d3f0*/  SHF.R.U32.HI R8, RZ, 0x18, R0 ;  /* 0x00000018ff087819 */ /* 0x000fc40000011600 */
[----:B------:R-:W-:Y:S02]  /*d400*/  LOP3.LUT R0, R9, 0xff, RZ, 0xc0, !PT ;  /* 0x000000ff09007812 */ /* 0x000fe400078ec0ff */
[----:B------:R-:W-:Y:S02]  /*d410*/  SHF.R.U32.HI R6, RZ, 0x8, R6 ;  /* 0x00000008ff067819 */ /* 0x000fe40000011606 */
[----:B------:R-:W-:Y:S02]  /*d420*/  PRMT R9, R0, 0x5410, R8 ;  /* 0x0000541000097816 */ /* 0x000fe40000000008 */
[----:B------:R-:W-:Y:S02]  /*d430*/  LOP3.LUT R0, R7, 0xffff, RZ, 0xc0, !PT ;  /* 0x0000ffff07007812 */ /* 0x000fe400078ec0ff */
[----:B------:R-:W-:Y:S02]  /*d440*/  LOP3.LUT R10, R15, 0xff, RZ, 0xc0, !PT ;  /* 0x000000ff0f0a7812 */ /* 0x000fe400078ec0ff */
[----:B------:R-:W-:-:S02]  /*d450*/  PRMT R11, R11, 0x5410, R6 ;  /* 0x000054100b0b7816 */ /* 0x000fc40000000006 */
[----:B------:R-:W-:Y:S02]  /*d460*/  SHF.R.U32.HI R0, RZ, 0x8, R0 ;  /* 0x00000008ff007819 */ /* 0x000fe40000011600 */
[----:B------:R-:W-:Y:S02]  /*d470*/  LOP3.LUT R6, R7, 0xff, RZ, 0xc0, !PT ;  /* 0x000000ff07067812 */ /* 0x000fe400078ec0ff */
[----:B------:R-:W-:Y:S02]  /*d480*/  PRMT R10, R10, 0x5410, R16 ;  /* 0x000054100a0a7816 */ /* 0x000fe40000000010 */
[----:B------:R-:W-:Y:S02]  /*d490*/  PRMT R16, R6, 0x5410, R0 ;  /* 0x0000541006107816 */ /* 0x000fe40000000000 */
[----:B-1----:R-:W-:Y:S02]  /*d4a0*/  LOP3.LUT R0, R17, 0xff, RZ, 0xc0, !PT ;  /* 0x000000ff11007812 */ /* 0x002fe400078ec0ff */
[----:B------:R-:W-:-:S02]  /*d4b0*/  PRMT R6, R7, 0x7632, R6 ;  /* 0x0000763207067816 */ /* 0x000fc40000000006 */
[----:B------:R-:W-:Y:S01]  /*d4c0*/  PRMT R12, R25, 0x5410, R26 ;  /* 0x00005410190c7816 */ /* 0x000fe2000000001a */
[----:B------:R-:W-:Y:S01]  /*d4d0*/  IMAD R0, R0, 0x10000, R0 ;  /* 0x0001000000007824 */ /* 0x000fe200078e0200 */
[----:B------:R-:W-:Y:S02]  /*d4e0*/  SHF.R.U32.HI R7, RZ, 0x18, R7 ;  /* 0x00000018ff077819 */ /* 0x000fe40000011607 */
[----:B------:R-:W-:-:S04]  /*d4f0*/  LOP3.LUT R6, R6, 0xff, RZ, 0xc0, !PT ;  /* 0x000000ff06067812 */ /* 0x000fc800078ec0ff */
[----:B------:R-:W-:Y:S02]  /*d500*/  PRMT R17, R6, 0x5410, R7 ;  /* 0x0000541006117816 */ /* 0x000fe40000000007 */
[----:B------:R-:W-:-:S05]  /*d510*/  HSET2.LE.AND R6, R12, R0, PT ;  /* 0x000000000c067233 */ /* 0x000fca0003803000 */
[----:B------:R-:W-:Y:S02]  /*d520*/  LOP3.LUT R28, R49, R6, RZ, 0xc0, !PT ;  /* 0x00000006311c7212 */ /* 0x000fe400078ec0ff */
[----:B------:R-:W-:Y:S02]  /*d530*/  LOP3.LUT R6, R30, 0xff00ff, RZ, 0xc0, !PT ;  /* 0x00ff00ff1e067812 */ /* 0x000fe400078ec0ff */
[----:B------:R-:W-:-:S03]  /*d540*/  PRMT R19, R20, 0x5410, R19 ;  /* 0x0000541014137816 */ /* 0x000fc60000000013 */
[--C-:B------:R-:W-:Y:S01]  /*d550*/  HSET2.LE.AND R6, R6, R0.reuse, PT ;  /* 0x0000000006067233 */ /* 0x100fe20003803000 */
[----:B------:R-:W1:Y:S04]  /*d560*/  S2UR UR5, SR_CgaCtaId ;  /* 0x00000000000579c3 */ /* 0x000e680000008800 */
[----:B------:R-:W-:Y:S02]  /*d570*/  LOP3.LUT R31, R35, R6, RZ, 0xc0, !PT ;  /* 0x00000006231f7212 */ /* 0x000fe400078ec0ff */
[----:B------:R-:W-:-:S05]  /*d580*/  HSET2.LE.AND R6, R19, R0, PT ;  /* 0x0000000013067233 */ /* 0x000fca0003803000 */
[----:B------:R-:W-:Y:S02]  /*d590*/  LOP3.LUT R20, R34, R6, RZ, 0xc0, !PT ;  /* 0x0000000622147212 */ /* 0x000fe400078ec0ff */
[----:B------:R-:W-:Y:S01]  /*d5a0*/  LOP3.LUT R6, R33, 0xff00ff, RZ, 0xc0, !PT ;  /* 0x00ff00ff21067812 */ /* 0x000fe200078ec0ff */
[----:B------:R-:W-:Y:S02]  /*d5b0*/  IMAD.MOV.U32 R200, RZ, RZ, R218 ;  /* 0x000000ffffc87224 */ /* 0x000fe400078e00da */
[C---:B------:R-:W-:Y:S02]  /*d5c0*/  IMAD.SHL.U32 R218, R222.reuse, 0x4, RZ ;  /* 0x00000004deda7824 */ /* 0x040fe400078e00ff */
[----:B------:R-:W-:Y:S01]  /*d5d0*/  HSET2.LE.AND R6, R6, R0, PT ;  /* 0x0000000006067233 */ /* 0x000fe20003803000 */
[----:B------:R-:W-:-:S04]  /*d5e0*/  IMAD.SHL.U32 R187, R222, 0x20, RZ ;  /* 0x00000020debb7824 */ /* 0x000fc800078e00ff */
[----:B------:R-:W-:Y:S02]  /*d5f0*/  LOP3.LUT R23, R63, R6, RZ, 0xc0, !PT ;  /* 0x000000063f177212 */ /* 0x000fe400078ec0ff */
[----:B------:R-:W-:-:S04]  /*d600*/  LOP3.LUT R6, R218, 0x18, RZ, 0xc0, !PT ;  /* 0x00000018da067812 */ /* 0x000fc800078ec0ff */
[--C-:B------:R-:W-:Y:S01]  /*d610*/  LOP3.LUT R6, R6, 0xc0, R187.reuse, 0xf8, !PT ;  /* 0x000000c006067812 */ /* 0x100fe200078ef8bb */
[----:B------:R-:W-:Y:S01]  /*d620*/  UMOV UR4, 0x400 ;  /* 0x0000040000047882 */ /* 0x000fe20000000000 */
[----:B------:R-:W-:Y:S02]  /*d630*/  PRMT R14, R27, 0x5410, R24 ;  /* 0x000054101b0e7816 */ /* 0x000fe40000000018 */
[--C-:B------:R-:W-:Y:S02]  /*d640*/  HSET2.LE.AND R7, R22, R0.reuse, PT ;  /* 0x0000000016077233 */ /* 0x100fe40003803000 */
[----:B------:R-:W-:Y:S01]  /*d650*/  LOP3.LUT R180, R6, 0x8, R216, 0x78, !PT ;  /* 0x0000000806b47812 */ /* 0x000fe200078e78d8 */
[----:B-1----:R-:W-:Y:S01]  /*d660*/  ULEA UR5, UR5, UR4, 0x18 ;  /* 0x0000000405057291 */ /* 0x002fe2000f8ec0ff */
[----:B------:R-:W-:Y:S02]  /*d670*/  HSET2.LE.AND R8, R14, R0, PT ;  /* 0x000000000e087233 */ /* 0x000fe40003803000 */
[----:B------:R-:W-:-:S02]  /*d680*/  LOP3.LUT R105, R180, 0x120, R187, 0xf8, !PT ;  /* 0x00000120b4697812 */ /* 0x000fc400078ef8bb */
[----:B------:R-:W-:Y:S01]  /*d690*/  LOP3.LUT R30, R43, R7, RZ, 0xc0, !PT ;  /* 0x000000072b1e7212 */ /* 0x000fe200078ec0ff */
[----:B------:R-:W-:Y:S01]  /*d6a0*/  IMAD.MOV.U32 R104, RZ, RZ, R160 ;  /* 0x000000ffff687224 */ /* 0x000fe200078e00a0 */
[----:B------:R-:W-:Y:S01]  /*d6b0*/  HSET2.LE.AND R7, R18, R0, PT ;  /* 0x0000000012077233 */ /* 0x000fe20003803000 */
[----:B------:R-:W-:Y:S01]  /*d6c0*/  STG.E.U16 desc[UR24][R2.64+0x22], R13 ;  /* 0x0000220d02007986 */ /* 0x000fe2000c101518 */
[----:B------:R-:W-:-:S03]  /*d6d0*/  LEA R160, R105, UR5, 0x1 ;  /* 0x0000000569a07c11 */ /* 0x000fc6000f8e08ff */
[----:B------:R1:W-:Y:S01]  /*d6e0*/  STG.E.U16 desc[UR24][R102.64+0x20], R29 ;  /* 0x0000201d66007986 */ /* 0x0003e2000c101518 */
[----:B------:R-:W-:-:S03]  /*d6f0*/  HSET2.LE.AND R6, R10, R0, PT ;  /* 0x000000000a067233 */ /* 0x000fc60003803000 */
[----:B------:R-:W-:Y:S01]  /*d700*/  LDSM.16.MT88.4 R24, [R160+0x4400] ;  /* 0x00440000a018783b */ /* 0x000fe20000004200 */
[----:B-1----:R-:W-:Y:S02]  /*d710*/  LOP3.LUT R29, R50, R8, RZ, 0xc0, !PT ;  /* 0x00000008321d7212 */ /* 0x002fe400078ec0ff */
[----:B------:R-:W-:Y:S02]  /*d720*/  HSET2.LE.AND R8, R21, R0, PT ;  /* 0x0000000015087233 */ /* 0x000fe40003803000 */
[----:B------:R-:W-:Y:S02]  /*d730*/  LOP3.LUT R21, R68, R7, RZ, 0xc0, !PT ;  /* 0x0000000744157212 */ /* 0x000fe400078ec0ff */
[----:B------:R-:W-:Y:S02]  /*d740*/  LOP3.LUT R7, R32, 0xff00ff, RZ, 0xc0, !PT ;  /* 0x00ff00ff20077812 */ /* 0x000fe400078ec0ff */
[----:B------:R-:W1:Y:S01]  /*d750*/  LDSM.16.MT88.4 R32, [R160+0x4000] ;  /* 0x00400000a020783b */ /* 0x000e620000004200 */
[----:B------:R-:W-:-:S02]  /*d760*/  LOP3.LUT R18, R52, R6, RZ, 0xc0, !PT ;  /* 0x0000000634127212 */ /* 0x000fc400078ec0ff */
[--C-:B------:R-:W-:Y:S02]  /*d770*/  HSET2.LE.AND R16, R16, R0.reuse, PT ;  /* 0x0000000010107233 */ /* 0x100fe40003803000 */
[--C-:B------:R-:W-:Y:S02]  /*d780*/  HSET2.LE.AND R17, R17, R0.reuse, PT ;  /* 0x0000000011117233 */ /* 0x100fe40003803000 */
[----:B------:R-:W-:Y:S02]  /*d790*/  HSET2.LE.AND R6, R7, R0, PT ;  /* 0x0000000007067233 */ /* 0x000fe40003803000 */
[----:B------:R-:W-:Y:S02]  /*d7a0*/  LOP3.LUT R22, R67, R8, RZ, 0xc0, !PT ;  /* 0x0000000843167212 */ /* 0x000fe400078ec0ff */
[----:B------:R-:W-:Y:S02]  /*d7b0*/  LOP3.LUT R16, R61, R16, RZ, 0xc0, !PT ;  /* 0x000000103d107212 */ /* 0x000fe400078ec0ff */
[----:B------:R-:W-:-:S02]  /*d7c0*/  LOP3.LUT R17, R55, R17, RZ, 0xc0, !PT ;  /* 0x0000001137117212 */ /* 0x000fc400078ec0ff */
[----:B------:R-:W-:Y:S02]  /*d7d0*/  LOP3.LUT R19, R44, R6, RZ, 0xc0, !PT ;  /* 0x000000062c137212 */ /* 0x000fe400078ec0ff */
[--C-:B------:R-:W-:Y:S02]  /*d7e0*/  HSET2.LE.AND R8, R9, R0.reuse, PT ;  /* 0x0000000009087233 */ /* 0x100fe40003803000 */
[----:B------:R-:W-:-:S03]  /*d7f0*/  HSET2.LE.AND R7, R11, R0, PT ;  /* 0x000000000b077233 */ /* 0x000fc60003803000 */
[----:B------:R-:W-:Y:S01]  /*d800*/  LOP3.LUT R13, R51, R8, RZ, 0xc0, !PT ;  /* 0x00000008330d7212 */ /* 0x000fe200078ec0ff */
[----:B------:R-:W-:Y:S01]  /*d810*/  IMAD.MOV.U32 R123, RZ, RZ, R69 ;  /* 0x000000ffff7b7224 */ /* 0x000fe200078e0045 */
[----:B------:R-:W-:Y:S01]  /*d820*/  F2FP.BF16.F32.PACK_AB R75, R112, R114 ;  /* 0x00000072704b723e */ /* 0x000fe200000010ff */
[----:B------:R-:W-:Y:S01]  /*d830*/  IMAD.MOV.U32 R69, RZ, RZ, R204 ;  /* 0x000000ffff457224 */ /* 0x000fe200078e00cc */
[----:B------:R-:W-:Y:S02]  /*d840*/  LOP3.LUT R12, R54, R7, RZ, 0xc0, !PT ;  /* 0x00000007360c7212 */ /* 0x000fe400078ec0ff */
[----:B------:R-:W-:Y:S02]  /*d850*/  HSET2.LE.AND R6, R40, R0, PT ;  /* 0x0000000028067233 */ /* 0x000fe40003803000 */
[----:B------:R-:W-:Y:S02]  /*d860*/  LOP3.LUT R7, R41, 0xff00ff, RZ, 0xc0, !PT ;  /* 0x00ff00ff29077812 */ /* 0x000fe400078ec0ff */
[----:B------:R-:W-:Y:S01]  /*d870*/  PRMT R67, R75, 0x7632, R67 ;  /* 0x000076324b437816 */ /* 0x000fe20000000043 */
[----:B------:R-:W-:Y:S01]  /*d880*/  IMAD.MOV.U32 R84, RZ, RZ, R70 ;  /* 0x000000ffff547224 */ /* 0x000fe200078e0046 */
[----:B-1----:R-:W-:Y:S01]  /*d890*/  HMMA.16816.F32.BF16 R8, R16, R32, RZ ;  /* 0x000000201008723c */ /* 0x002fe200000418ff */
[----:B------:R-:W-:-:S02]  /*d8a0*/  LOP3.LUT R14, R53, R6, RZ, 0xc0, !PT ;  /* 0x00000006350e7212 */ /* 0x000fc400078ec0ff */
[----:B------:R-:W-:Y:S02]  /*d8b0*/  PRMT R70, R204, 0x7771, RZ ;  /* 0x00007771cc467816 */ /* 0x000fe400000000ff */
[----:B------:R-:W-:Y:S02]  /*d8c0*/  HSET2.LE.AND R7, R7, R0, PT ;  /* 0x0000000007077233 */ /* 0x000fe40003803000 */
[----:B------:R-:W-:Y:S02]  /*d8d0*/  LOP3.LUT R6, R69, 0xff, RZ, 0xc0, !PT ;  /* 0x000000ff45067812 */ /* 0x000fe400078ec0ff */
[----:B------:R-:W-:Y:S01]  /*d8e0*/  PRMT R15, R75, 0x5410, R67 ;  /* 0x000054104b0f7816 */ /* 0x000fe20000000043 */
[----:B------:R-:W-:Y:S01]  /*d8f0*/  IMAD.MOV.U32 R140, RZ, RZ, R47 ;  /* 0x000000ffff8c7224 */ /* 0x000fe200078e002f */
[----:B------:R-:W-:Y:S01]  /*d900*/  PRMT R44, R6, 0x5410, R70 ;  /* 0x00005410062c7816 */ /* 0x000fe20000000046 */
[----:B------:R-:W-:Y:S01]  /*d910*/  IMAD.MOV.U32 R116, RZ, RZ, R46 ;  /* 0x000000ffff747224 */ /* 0x000fe200078e002e */
[----:B------:R-:W-:-:S02]  /*d920*/  LOP3.LUT R15, R15, R7, RZ, 0xc0, !PT ;  /* 0x000000070f0f7212 */ /* 0x000fc400078ec0ff */
[C---:B------:R-:W-:Y:S01]  /*d930*/  LOP3.LUT R6, R62.reuse, 0xffff, RZ, 0xc0, !PT ;  /* 0x0000ffff3e067812 */ /* 0x040fe200078ec0ff */
[----:B------:R1:W-:Y:S01]  /*d940*/  STL [R1+0x224], R105 ;  /* 0x0002246901007387 */ /* 0x0003e20000100800 */
[----:B------:R-:W-:Y:S01]  /*d950*/  IMAD.MOV.U32 R118, RZ, RZ, R104 ;  /* 0x000000ffff767224 */ /* 0x000fe200078e0068 */
[----:B------:R-:W-:Y:S01]  /*d960*/  LOP3.LUT R7, R62, 0xff, RZ, 0xc0, !PT ;  /* 0x000000ff3e077812 */ /* 0x000fe200078ec0ff */
[----:B------:R-:W-:Y:S01]  /*d970*/  IMAD.MOV.U32 R104, RZ, RZ, R190 ;  /* 0x000000ffff687224 */ /* 0x000fe200078e00be */
[----:B------:R-:W-:Y:S01]  /*d980*/  SHF.R.U32.HI R6, RZ, 0x8, R6 ;  /* 0x00000008ff067819 */ /* 0x000fe20000011606 */
[----:B------:R-:W-:Y:S02]  /*d990*/  IMAD.MOV.U32 R190, RZ, RZ, R140 ;  /* 0x000000ffffbe7224 */ /* 0x000fe400078e008c */
[----:B------:R-:W-:Y:S02]  /*d9a0*/  IMAD.MOV.U32 R140, RZ, RZ, R123 ;  /* 0x000000ffff8c7224 */ /* 0x000fe400078e007b */
[----:B------:R-:W-:-:S02]  /*d9b0*/  IMAD.MOV.U32 R117, RZ, RZ, R83 ;  /* 0x000000ffff757224 */ /* 0x000fc400078e0053 */
[----:B------:R-:W-:Y:S02]  /*d9c0*/  IMAD.MOV.U32 R123, RZ, RZ, R81 ;  /* 0x000000ffff7b7224 */ /* 0x000fe400078e0051 */
[----:B------:R-:W-:Y:S01]  /*d9d0*/  IMAD.MOV.U32 R107, RZ, RZ, R82 ;  /* 0x000000ffff6b7224 */ /* 0x000fe200078e0052 */
[C---:B------:R-:W-:Y:S01]  /*d9e0*/  PRMT R46, R42.reuse, 0x7773, RZ ;  /* 0x000077732a2e7816 */ /* 0x040fe200000000ff */
[----:B------:R-:W-:Y:S01]  /*d9f0*/  IMAD.MOV.U32 R87, RZ, RZ, R48 ;  /* 0x000000ffff577224 */ /* 0x000fe200078e0030 */
[C---:B------:R-:W-:Y:S01]  /*da00*/  PRMT R48, R42.reuse, 0x7771, RZ ;  /* 0x000077712a307816 */ /* 0x040fe200000000ff */
[----:B------:R-:W-:Y:S01]  /*da10*/  IMAD.MOV.U32 R159, RZ, RZ, R45 ;  /* 0x000000ffff9f7224 */ /* 0x000fe200078e002d */
[----:B------:R-:W-:Y:S01]  /*da20*/  PRMT R45, R42, 0x7772, RZ ;  /* 0x000077722a2d7816 */ /* 0x000fe200000000ff */
[----:B------:R-:W-:Y:S02]  /*da30*/  IMAD.MOV.U32 R47, RZ, RZ, R42 ;  /* 0x000000ffff2f7224 */ /* 0x000fe400078e002a */
[----:B-1----:R-:W-:-:S02]  /*da40*/  IMAD.MOV.U32 R105, RZ, RZ, R200 ;  /* 0x000000ffff697224 */ /* 0x002fc400078e00c8 */
[----:B------:R-:W-:Y:S02]  /*da50*/  IMAD.MOV.U32 R200, RZ, RZ, R148 ;  /* 0x000000ffffc87224 */ /* 0x000fe400078e0094 */
[----:B------:R-:W-:Y:S02]  /*da60*/  IMAD.MOV.U32 R148, RZ, RZ, R116 ;  /* 0x000000ffff947224 */ /* 0x000fe400078e0074 */
[----:B------:R-:W-:Y:S02]  /*da70*/  IMAD.MOV.U32 R116, RZ, RZ, R80 ;  /* 0x000000ffff747224 */ /* 0x000fe400078e0050 */
[----:B------:R-:W-:Y:S01]  /*da80*/  HMMA.16816.F32.BF16 R80, R12, R24, R8 ;  /* 0x000000180c50723c */ /* 0x000fe20000041808 */
[--C-:B------:R-:W-:Y:S02]  /*da90*/  PRMT R10, R7, 0x5410, R6.reuse ;  /* 0x00005410070a7816 */ /* 0x100fe40000000006 */
[----:B------:R-:W-:-:S05]  /*daa0*/  PRMT R6, R62, 0x7632, R6 ;  /* 0x000076323e067816 */ /* 0x000fca0000000006 */
[----:B------:R-:W-:Y:S01]  /*dab0*/  HMMA.16816.F32.BF16 R40, R28, R32, RZ ;  /* 0x000000201c28723c */ /* 0x000fe200000418ff */
[----:B------:R-:W-:Y:S02]  /*dac0*/  LOP3.LUT R7, R6, 0xff, RZ, 0xc0, !PT ;  /* 0x000000ff06077812 */ /* 0x000fe400078ec0ff */
[----:B------:R-:W-:Y:S02]  /*dad0*/  LOP3.LUT R6, R47, 0xff, RZ, 0xc0, !PT ;  /* 0x000000ff2f067812 */ /* 0x000fe400078ec0ff */
[----:B------:R-:W-:Y:S02]  /*dae0*/  SHF.R.U32.HI R8, RZ, 0x18, R62 ;  /* 0x00000018ff087819 */ /* 0x000fe4000001163e */
[----:B------:R-:W-:Y:S02]  /*daf0*/  PRMT R54, R6, 0x5410, R48 ;  /* 0x0000541006367816 */ /* 0x000fe40000000030 */
[----:B------:R-:W-:Y:S02]  /*db00*/  LOP3.LUT R6, R60, 0xffff, RZ, 0xc0, !PT ;  /* 0x0000ffff3c067812 */ /* 0x000fe400078ec0ff */
[----:B------:R-:W-:-:S02]  /*db10*/  PRMT R9, R7, 0x5410, R8 ;  /* 0x0000541007097816 */ /* 0x000fc40000000008 */
[----:B------:R-:W-:Y:S02]  /*db20*/  SHF.R.U32.HI R6, RZ, 0x8, R6 ;  /* 0x00000008ff067819 */ /* 0x000fe40000011606 */
[C---:B------:R-:W-:Y:S01]  /*db30*/  LOP3.LUT R7, R60.reuse, 0xff, RZ, 0xc0, !PT ;  /* 0x000000ff3c077812 */ /* 0x040fe200078ec0ff */
[----:B------:R-:W-:Y:S01]  /*db40*/  IMAD.MOV.U32 R202, RZ, RZ, R159 ;  /* 0x000000ffffca7224 */ /* 0x000fe200078e009f */
[----:B------:R-:W-:Y:S01]  /*db50*/  PRMT R11, R45, 0x5410, R46 ;  /* 0x000054102d0b7816 */ /* 0x000fe2000000002e */
[----:B------:R-:W-:Y:S01]  /*db60*/  IMAD.MOV.U32 R159, RZ, RZ, R146 ;  /* 0x000000ffff9f7224 */ /* 0x000fe200078e0092 */
[--C-:B------:R-:W-:Y:S01]  /*db70*/  PRMT R53, R7, 0x5410, R6.reuse ;  /* 0x0000541007357816 */ /* 0x100fe20000000006 */
[----:B------:R-:W-:Y:S01]  /*db80*/  IMAD.MOV.U32 R146, RZ, RZ, R87 ;  /* 0x000000ffff927224 */ /* 0x000fe200078e0057 */
[----:B------:R-:W-:Y:S01]  /*db90*/  PRMT R6, R60, 0x7632, R6 ;  /* 0x000076323c067816 */ /* 0x000fe20000000006 */
[----:B------:R-:W-:Y:S02]  /*dba0*/  IMAD.MOV.U32 R119, RZ, RZ, R84 ;  /* 0x000000ffff777224 */ /* 0x000fe400078e0054 */
[----:B------:R-:W-:-:S02]  /*dbb0*/  IMAD.MOV.U32 R121, RZ, RZ, R86 ;  /* 0x000000ffff797224 */ /* 0x000fc400078e0056 */
[----:B------:R-:W-:Y:S02]  /*dbc0*/  IMAD.MOV.U32 R182, RZ, RZ, R85 ;  /* 0x000000ffffb67224 */ /* 0x000fe400078e0055 */
[----:B------:R-:W-:Y:S01]  /*dbd0*/  HMMA.16816.F32.BF16 R84, R20, R24, R40 ;  /* 0x000000181454723c */ /* 0x000fe20000041828 */
[----:B------:R-:W-:Y:S02]  /*dbe0*/  SHF.R.U32.HI R8, RZ, 0x18, R60 ;  /* 0x00000018ff087819 */ /* 0x000fe4000001163c */
[----:B------:R-:W-:Y:S02]  /*dbf0*/  LOP3.LUT R6, R6, 0xff, RZ, 0xc0, !PT ;  /* 0x000000ff06067812 */ /* 0x000fe400078ec0ff */
[----:B------:R-:W-:-:S03]  /*dc00*/  LOP3.LUT R7, R11, 0xff00ff, RZ, 0xc0, !PT ;  /* 0x00ff00ff0b077812 */ /* 0x000fc600078ec0ff */
[----:B------:R-:W-:Y:S01]  /*dc10*/  HMMA.16816.F32.BF16 R40, R16, R34, RZ ;  /* 0x000000221028723c */ /* 0x000fe200000418ff */
[----:B------:R-:W-:-:S07]  /*dc20*/  PRMT R52, R6, 0x5410, R8 ;  /* 0x0000541006347816 */ /* 0x000fce0000000008 */
[----:B------:R-:W-:Y:S01]  /*dc30*/  HMMA.16816.F32.BF16 R32, R28, R34, RZ ;  /* 0x000000221c20723c */ /* 0x000fe200000418ff */
[--C-:B------:R-:W-:Y:S02]  /*dc40*/  HSET2.LE.AND R6, R7, R0.reuse, PT ;  /* 0x0000000007067233 */ /* 0x100fe40003803000 */
[--C-:B------:R-:W-:Y:S01]  /*dc50*/  HSET2.LE.AND R7, R10, R0.reuse, PT ;  /* 0x000000000a077233 */ /* 0x100fe20003803000 */
[----:B------:R-:W-:Y:S01]  /*dc60*/  IMAD.MOV.U32 R11, RZ, RZ, R197 ;  /* 0x000000ffff0b7224 */ /* 0x000fe200078e00c5 */
[----:B------:R-:W-:-:S03]  /*dc70*/  HSET2.LE.AND R8, R9, R0, PT ;  /* 0x0000000009087233 */ /* 0x000fc60003803000 */
[----:B------:R-:W-:Y:S01]  /*dc80*/  LOP3.LUT R24, R182, R7, RZ, 0xc0, !PT ;  /* 0x00000007b6187212 */ /* 0x000fe200078ec0ff */
[----:B------:R-:W-:Y:S01]  /*dc90*/  IMAD.MOV.U32 R182, RZ, RZ, 0x20 ;  /* 0x00000020ffb67424 */ /* 0x000fe200078e00ff */
[----:B------:R-:W-:Y:S02]  /*dca0*/  LOP3.LUT R11, R11, R6, RZ, 0xc0, !PT ;  /* 0x000000060b0b7212 */ /* 0x000fe400078ec0ff */
[----:B------:R-:W-:Y:S02]  /*dcb0*/  HSET2.LE.AND R6, R44, R0, PT ;  /* 0x000000002c067233 */ /* 0x000fe40003803000 */
[----:B------:R-:W-:Y:S01]  /*dcc0*/  SEL R182, R182, 0xffffffe0, !P6 ;  /* 0xffffffe0b6b67807 */ /* 0x000fe20007000000 */
[----:B------:R-:W-:Y:S01]  /*dcd0*/  HMMA.16816.F32.BF16 R60, R12, R26, R40 ;  /* 0x0000001a0c3c723c */ /* 0x000fe20000041828 */
[----:B------:R-:W-:-:S07]  /*dce0*/  LOP3.LUT R25, R71, R8, RZ, 0xc0, !PT ;  /* 0x0000000847197212 */ /* 0x000fce00078ec0ff */
[----:B------:R-:W-:Y:S01]  /*dcf0*/  HMMA.16816.F32.BF16 R68, R20, R26, R32 ;  /* 0x0000001a1444723c */ /* 0x000fe20000041820 */
[----:B------:R-:W-:Y:S02]  /*dd00*/  LOP3.LUT R26, R107, R6, RZ, 0xc0, !PT ;  /* 0x000000066b1a7212 */ /* 0x000fe400078ec0ff */
[----:B------:R-:W-:Y:S01]  /*dd10*/  LOP3.LUT R6, R77, 0xff00ff, RZ, 0xc0, !PT ;  /* 0x00ff00ff4d067812 */ /* 0x000fe200078ec0ff */
[----:B------:R-:W-:-:S05]  /*dd20*/  IMAD.IADD R77, R182, 0x1, R160 ;  /* 0x00000001b64d7824 */ /* 0x000fca00078e02a0 */
[----:B------:R-:W1:Y:S02]  /*dd30*/  LDSM.16.MT88.4 R32, [R77+0x4000] ;  /* 0x004000004d20783b */ /* 0x000e640000004200 */
[C---:B-1----:R-:W-:Y:S08]  /*dd40*/  HMMA.16816.F32.BF16 R48, R16.reuse, R32, RZ ;  /* 0x000000201030723c */ /* 0x042ff000000418ff */
[----:B------:R-:W-:Y:S01]  /*dd50*/  HMMA.16816.F32.BF16 R44, R16, R34, RZ ;  /* 0x00000022102c723c */ /* 0x000fe200000418ff */
[----:B------:R-:W1:Y:S07]  /*dd60*/  LDSM.16.MT88.4 R16, [R77+0x4400] ;  /* 0x004400004d10783b */ /* 0x000e6e0000004200 */
[C---:B------:R-:W-:Y:S08]  /*dd70*/  HMMA.16816.F32.BF16 R40, R28.reuse, R32, RZ ;  /* 0x000000201c28723c */ /* 0x040ff000000418ff */
[----:B------:R-:W-:Y:S01]  /*dd80*/  HMMA.16816.F32.BF16 R28, R28, R34, RZ ;  /* 0x000000221c1c723c */ /* 0x000fe200000418ff */
[----:B------:R-:W-:-:S11]  /*dd90*/  HSET2.LE.AND R6, R6, R0, PT ;  /* 0x0000000006067233 */ /* 0x000fd60003803000 */
[-C--:B-1----:R-:W-:Y:S08]  /*dda0*/  HMMA.16816.F32.BF16 R40, R20, R16.reuse, R40 ;  /* 0x000000101428723c */ /* 0x082ff00000041828 */
[C---:B------:R-:W-:Y:S08]  /*ddb0*/  HMMA.16816.F32.BF16 R48, R12.reuse, R16, R48 ;  /* 0x000000100c30723c */ /* 0x040ff00000041830 */
[-C--:B------:R-:W-:Y:S01]  /*ddc0*/  HMMA.16816.F32.BF16 R32, R12, R18.reuse, R44 ;  /* 0x000000120c20723c */ /* 0x080fe2000004182c */
[----:B------:R-:W1:Y:S07]  /*ddd0*/  LDSM.16.MT88.4 R12, [R77+0x4800] ;  /* 0x004800004d0c783b */ /* 0x000e6e0000004200 */
[----:B------:R-:W-:Y:S01]  /*dde0*/  HMMA.16816.F32.BF16 R28, R20, R18, R28 ;  /* 0x00000012141c723c */ /* 0x000fe2000004181c */
[----:B------:R-:W2:Y:S01]  /*ddf0*/  LDSM.16.MT88.4 R16, [R160+0x4800] ;  /* 0x00480000a010783b */ /* 0x000ea20000004200 */
[----:B------:R-:W-:-:S02]  /*de00*/  LOP3.LUT R27, R105, R6, RZ, 0xc0, !PT ;  /* 0x00000006691b7212 */ /* 0x000fc400078ec0ff */
[--C-:B------:R-:W-:Y:S02]  /*de10*/  HSET2.LE.AND R6, R53, R0.reuse, PT ;  /* 0x0000000035067233 */ /* 0x100fe40003803000 */
[--C-:B------:R-:W-:Y:S02]  /*de20*/  HSET2.LE.AND R7, R52, R0.reuse, PT ;  /* 0x0000000034077233 */ /* 0x100fe40003803000 */
[----:B------:R-:W-:Y:S01]  /*de30*/  HSET2.LE.AND R10, R54, R0, PT ;  /* 0x00000000360a7233 */ /* 0x000fe20003803000 */
[----:B------:R-:W-:Y:S01]  /*de40*/  IMAD.MOV.U32 R107, RZ, RZ, R116 ;  /* 0x000000ffff6b7224 */ /* 0x000fe200078e0074 */
[----:B------:R-:W-:Y:S01]  /*de50*/  LOP3.LUT R8, R121, R6, RZ, 0xc0, !PT ;  /* 0x0000000679087212 */ /* 0x000fe200078ec0ff */
[----:B------:R-:W-:Y:S01]  /*de60*/  IMAD.MOV.U32 R136, RZ, RZ, R123 ;  /* 0x000000ffff887224 */ /* 0x000fe200078e007b */
[----:B------:R-:W-:Y:S01]  /*de70*/  LOP3.LUT R9, R117, R7, RZ, 0xc0, !PT ;  /* 0x0000000775097212 */ /* 0x000fe200078ec0ff */
[----:B------:R-:W-:Y:S01]  /*de80*/  LDSM.16.MT88.4 R20, [R160+0x4c00] ;  /* 0x004c0000a014783b */ /* 0x000fe20000004200 */
[----:B------:R-:W-:Y:S01]  /*de90*/  LOP3.LUT R10, R119, R10, RZ, 0xc0, !PT ;  /* 0x0000000a770a7212 */ /* 0x000fe200078ec0ff */
[----:B------:R-:W-:Y:S01]  /*dea0*/  IMAD.MOV.U32 R6, RZ, RZ, R98 ;  /* 0x000000ffff067224 */ /* 0x000fe200078e0062 */
[----:B------:R-:W-:-:S04]  /*deb0*/  PRMT R7, R98, 0x7772, RZ ;  /* 0x0000777262077816 */ /* 0x000fc800000000ff */
[----:B------:R-:W-:Y:S01]  /*dec0*/  LOP3.LUT R6, R6, 0xff, RZ, 0xc0, !PT ;  /* 0x000000ff06067812 */ /* 0x000fe200078ec0ff */
[C---:B-1----:R-:W-:Y:S08]  /*ded0*/  HMMA.16816.F32.BF16 R48, R8.reuse, R12, R48 ;  /* 0x0000000c0830723c */ /* 0x042ff00000041830 */
[C---:B--2---:R-:W-:Y:S08]  /*dee0*/  HMMA.16816.F32.BF16 R52, R8.reuse, R16, R80 ;  /* 0x000000100834723c */ /* 0x044ff00000041850 */
[C---:B------:R-:W-:Y:S08]  /*def0*/  HMMA.16816.F32.BF16 R44, R8.reuse, R18, R60 ;  /* 0x00000012082c723c */ /* 0x040ff0000004183c */
[----:B------:R-:W-:Y:S01]  /*df00*/  HMMA.16816.F32.BF16 R32, R8, R14, R32 ;  /* 0x0000000e0820723c */ /* 0x000fe20000041820 */
[----:B------:R-:W-:-:S02]  /*df10*/  PRMT R8, R98, 0x7773, RZ ;  /* 0x0000777362087816 */ /* 0x000fc400000000ff */
[----:B------:R-:W-:Y:S02]  /*df20*/  PRMT R9, R98, 0x7771, RZ ;  /* 0x0000777162097816 */ /* 0x000fe400000000ff */
[----:B------:R-:W-:Y:S02]  /*df30*/  PRMT R11, R7, 0x5410, R8 ;  /* 0x00005410070b7816 */ /* 0x000fe40000000008 */
[C---:B------:R-:W-:Y:S01]  /*df40*/  LOP3.LUT R7, R95.reuse, 0xffff, RZ, 0xc0, !PT ;  /* 0x0000ffff5f077812 */ /* 0x040fe200078ec0ff */
[----:B------:R-:W-:Y:S01]  /*df50*/  HMMA.16816.F32.BF16 R84, R24, R16, R84 ;  /* 0x000000101854723c */ /* 0x000fe20000041854 */
[----:B------:R-:W-:Y:S02]  /*df60*/  PRMT R10, R6, 0x5410, R9 ;  /* 0x00005410060a7816 */ /* 0x000fe40000000009 */
[C---:B------:R-:W-:Y:S02]  /*df70*/  PRMT R6, R95.reuse, 0x7632, R6 ;  /* 0x000076325f067816 */ /* 0x040fe40000000006 */
[----:B------:R-:W-:-:S02]  /*df80*/  LOP3.LUT R8, R95, 0xff, RZ, 0xc0, !PT ;  /* 0x000000ff5f087812 */ /* 0x000fc400078ec0ff */
[----:B------:R-:W-:Y:S01]  /*df90*/  SHF.R.U32.HI R7, RZ, 0x8, R7 ;  /* 0x00000008ff077819 */ /* 0x000fe20000011607 */
[----:B------:R-:W-:Y:S01]  /*dfa0*/  HMMA.16816.F32.BF16 R60, R24, R18, R68 ;  /* 0x00000012183c723c */ /* 0x000fe20000041844 */
[----:B------:R-:W1:Y:S01]  /*dfb0*/  LDSM.16.MT88.4 R16, [R77+0x4c00] ;  /* 0x004c00004d10783b */ /* 0x000e620000004200 */
[----:B------:R-:W-:Y:S02]  /*dfc0*/  SHF.R.U32.HI R9, RZ, 0x18, R95 ;  /* 0x00000018ff097819 */ /* 0x000fe4000001165f */
[----:B------:R-:W-:Y:S02]  /*dfd0*/  LOP3.LUT R6, R6, 0xff, RZ, 0xc0, !PT ;  /* 0x000000ff06067812 */ /* 0x000fe400078ec0ff */
[----:B------:R-:W-:Y:S02]  /*dfe0*/  PRMT R8, R8, 0x5410, R7 ;  /* 0x0000541008087816 */ /* 0x000fe40000000007 */
[----:B------:R-:W-:-:S03]  /*dff0*/  PRMT R7, R6, 0x5410, R9 ;  /* 0x0000541006077816 */ /* 0x000fc60000000009 */
[--C-:B------:R-:W-:Y:S01]  /*e000*/  HSET2.LE.AND R6, R8, R0.reuse, PT ;  /* 0x0000000008067233 */ /* 0x100fe20003803000 */
[----:B------:R-:W-:Y:S01]  /*e010*/  IMAD.MOV.U32 R8, RZ, RZ, R205 ;  /* 0x000000ffff087224 */ /* 0x000fe200078e00cd */
[----:B------:R-:W-:-:S04]  /*e020*/  HSET2.LE.AND R7, R7, R0, PT ;  /* 0x0000000007077233 */ /* 0x000fc80003803000 */
[----:B------:R-:W-:Y:S01]  /*e030*/  LOP3.LUT R8, R8, R6, RZ, 0xc0, !PT ;  /* 0x0000000608087212 */ /* 0x000fe200078ec0ff */
[----:B------:R-:W-:-:S05]  /*e040*/  IMAD.MOV.U32 R6, RZ, RZ, R203 ;  /* 0x000000ffff067224 */ /* 0x000fca00078e00cb */
[----:B------:R-:W-:Y:S02]  /*e050*/  LOP3.LUT R9, R6, R7, RZ, 0xc0, !PT ;  /* 0x0000000706097212 */ /* 0x000fe400078ec0ff */
[----:B------:R-:W-:Y:S01]  /*e060*/  HSET2.LE.AND R6, R10, R0, PT ;  /* 0x000000000a067233 */ /* 0x000fe20003803000 */
[----:B------:R-:W-:Y:S01]  /*e070*/  IMAD.MOV.U32 R10, RZ, RZ, R201 ;  /* 0x000000ffff0a7224 */ /* 0x000fe200078e00c9 */
[----:B------:R-:W-:-:S04]  /*e080*/  LOP3.LUT R7, R11, 0xff00ff, RZ, 0xc0, !PT ;  /* 0x00ff00ff0b077812 */ /* 0x000fc800078ec0ff */
[----:B------:R-:W-:Y:S01]  /*e090*/  LOP3.LUT R10, R10, R6, RZ, 0xc0, !PT ;  /* 0x000000060a0a7212 */ /* 0x000fe200078ec0ff */
[----:B------:R-:W-:Y:S01]  /*e0a0*/  IMAD.MOV.U32 R6, RZ, RZ, R196 ;  /* 0x000000ffff067224 */ /* 0x000fe200078e00c4 */
[----:B------:R-:W-:-:S05]  /*e0b0*/  HSET2.LE.AND R7, R7, R0, PT ;  /* 0x0000000007077233 */ /* 0x000fca0003803000 */
[----:B------:R-:W-:Y:S01]  /*e0c0*/  LOP3.LUT R11, R6, R7, RZ, 0xc0, !PT ;  /* 0x00000007060b7212 */ /* 0x000fe200078ec0ff */
[----:B------:R-:W-:-:S06]  /*e0d0*/  IMAD.MOV.U32 R105, RZ, RZ, R118 ;  /* 0x000000ffff697224 */ /* 0x000fcc00078e0076 */
[C---:B-1----:R-:W-:Y:S01]  /*e0e0*/  HMMA.16816.F32.BF16 R116, R8.reuse, R16, R48 ;  /* 0x000000100874723c */ /* 0x042fe20000041830 */
[----:B------:R1:W2:Y:S07]  /*e0f0*/  LDL.LU.S16 R48, [R1+0x210] ;  /* 0x0002100001307983 */ /* 0x0002ae0000300600 */
[----:B------:R-:W-:Y:S01]  /*e100*/  HMMA.16816.F32.BF16 R120, R8, R18, R32 ;  /* 0x000000120878723c */ /* 0x000fe20000041820 */
[----:B------:R1:W3:Y:S01]  /*e110*/  LDL.LU.S16 R35, [R1+0x20c] ;  /* 0x00020c0001237983 */ /* 0x0002e20000300600 */
[----:B------:R-:W-:-:S02]  /*e120*/  PRMT R7, R88, 0x7773, RZ ;  /* 0x0000777358077816 */ /* 0x000fc400000000ff */
[----:B------:R-:W-:-:S04]  /*e130*/  PRMT R6, R88, 0x7772, RZ ;  /* 0x0000777258067816 */ /* 0x000fc800000000ff */
[----:B------:R-:W-:Y:S01]  /*e140*/  HMMA.16816.F32.BF16 R40, R24, R12, R40 ;  /* 0x0000000c1828723c */ /* 0x000fe20000041828 */
[----:B------:R-:W-:Y:S02]  /*e150*/  PRMT R12, R6, 0x5410, R7 ;  /* 0x00005410060c7816 */ /* 0x000fe40000000007 */
[C---:B------:R-:W-:Y:S02]  /*e160*/  LOP3.LUT R6, R97.reuse, 0xffff, RZ, 0xc0, !PT ;  /* 0x0000ffff61067812 */ /* 0x040fe400078ec0ff */
[----:B------:R-:W-:Y:S02]  /*e170*/  LOP3.LUT R7, R97, 0xff, RZ, 0xc0, !PT ;  /* 0x000000ff61077812 */ /* 0x000fe400078ec0ff */
[----:B------:R-:W-:Y:S01]  /*e180*/  SHF.R.U32.HI R6, RZ, 0x8, R6 ;  /* 0x00000008ff067819 */ /* 0x000fe20000011606 */
        /* <DEDUP_REMOVED lines=8> */
[----:B------:R-:W-:Y:S01]  /*e210*/  LOP3.LUT R7, R6, 0xff, RZ, 0xc0, !PT ;  /* 0x000000ff06077812 */ /* 0x000fe200078ec0ff */
[----:B------:R-:W-:Y:S01]  /*e220*/  HMMA.16816.F32.BF16 R28, R24, R14, R28 ;  /* 0x0000000e181c723c */ /* 0x000fe2000004181c */
        /* <DEDUP_REMOVED lines=10> */
[----:B------:R-:W-:Y:S02]  /*e2d0*/  LOP3.LUT R11, R202, R11, RZ, 0xc0, !PT ;  /* 0x0000000bca0b7212 */ /* 0x000fe400078ec0ff */
[C---:B------:R-:W-:Y:S02]  /*e2e0*/  PRMT R7, R64.reuse, 0x7773, RZ ;  /* 0x0000777340077816 */ /* 0x040fe400000000ff */
[----:B------:R-:W-:Y:S01]  /*e2f0*/  PRMT R6, R64, 0x7772, RZ ;  /* 0x0000777240067816 */ /* 0x000fe200000000ff */
[----:B------:R-:W-:-:S02]  /*e300*/  IMAD.MOV.U32 R205, RZ, RZ, R104 ;  /* 0x000000ffffcd7224 */ /* 0x000fc400078e0068 */
[----:B------:R-:W-:Y:S01]  /*e310*/  IMAD.MOV.U32 R204, RZ, RZ, R106 ;  /* 0x000000ffffcc7224 */ /* 0x000fe200078e006a */
[----:B------:R-:W-:Y:S01]  /*e320*/  HMMA.16816.F32.BF16 R84, R8, R20, R84 ;  /* 0x000000140854723c */ /* 0x000fe20000041854 */
[----:B------:R-:W-:Y:S02]  /*e330*/  PRMT R98, R6, 0x5410, R7 ;  /* 0x0000541006627816 */ /* 0x000fe40000000007 */
[C---:B------:R-:W-:Y:S02]  /*e340*/  PRMT R7, R56.reuse, 0x7773, RZ ;  /* 0x0000777338077816 */ /* 0x040fe400000000ff */
[----:B------:R-:W-:-:S03]  /*e350*/  PRMT R6, R56, 0x7772, RZ ;  /* 0x0000777238067816 */ /* 0x000fc600000000ff */
[----:B------:R-:W-:Y:S01]  /*e360*/  HMMA.16816.F32.BF16 R104, R8, R22, R60 ;  /* 0x000000160868723c */ /* 0x000fe2000004183c */
[----:B------:R-:W-:-:S07]  /*e370*/  PRMT R82, R6, 0x5410, R7 ;  /* 0x0000541006527816 */ /* 0x000fce0000000007 */
[----:B------:R-:W-:Y:S01]  /*e380*/  HMMA.16816.F32.BF16 R68, R8, R16, R40 ;  /* 0x000000100844723c */ /* 0x000fe20000041828 */
[----:B------:R-:W-:-:S07]  /*e390*/  LOP3.LUT R7, R90, 0xffff, RZ, 0xc0, !PT ;  /* 0x0000ffff5a077812 */ /* 0x000fce00078ec0ff */
[----:B------:R-:W-:Y:S01]  /*e3a0*/  HMMA.16816.F32.BF16 R112, R8, R18, R28 ;  /* 0x000000120870723c */ /* 0x000fe2000004181c */
[C---:B------:R-:W-:Y:S02]  /*e3b0*/  PRMT R9, R74.reuse, 0x7773, RZ ;  /* 0x000077734a097816 */ /* 0x040fe400000000ff */
[----:B------:R-:W-:-:S04]  /*e3c0*/  PRMT R8, R74, 0x7772, RZ ;  /* 0x000077724a087816 */ /* 0x000fc800000000ff */
[----:B------:R-:W-:Y:S02]  /*e3d0*/  PRMT R34, R8, 0x5410, R9 ;  /* 0x0000541008227816 */ /* 0x000fe40000000009 */
[C---:B------:R-:W-:Y:S02]  /*e3e0*/  PRMT R9, R72.reuse, 0x7773, RZ ;  /* 0x0000777348097816 */ /* 0x040fe400000000ff */
[----:B------:R-:W-:Y:S02]  /*e3f0*/  PRMT R8, R72, 0x7772, RZ ;  /* 0x0000777248087816 */ /* 0x000fe400000000ff */
[----:B------:R-:W-:Y:S02]  /*e400*/  PRMT R6, R90, 0x7632, R6 ;  /* 0x000076325a067816 */ /* 0x000fe40000000006 */
[----:B------:R-:W-:Y:S02]  /*e410*/  PRMT R30, R8, 0x5410, R9 ;  /* 0x00005410081e7816 */ /* 0x000fe40000000009 */
[----:B------:R-:W-:-:S02]  /*e420*/  LOP3.LUT R9, R90, 0xff, RZ, 0xc0, !PT ;  /* 0x000000ff5a097812 */ /* 0x000fc400078ec0ff */
[----:B------:R-:W-:Y:S02]  /*e430*/  SHF.R.U32.HI R7, RZ, 0x8, R7 ;  /* 0x00000008ff077819 */ /* 0x000fe40000011607 */
[----:B------:R-:W-:Y:S02]  /*e440*/  SHF.R.U32.HI R8, RZ, 0x18, R90 ;  /* 0x00000018ff087819 */ /* 0x000fe4000001165a */
[----:B------:R-:W-:Y:S02]  /*e450*/  LOP3.LUT R6, R6, 0xff, RZ, 0xc0, !PT ;  /* 0x000000ff06067812 */ /* 0x000fe400078ec0ff */
[----:B------:R-:W-:Y:S01]  /*e460*/  PRMT R32, R9, 0x5410, R7 ;  /* 0x0000541009207816 */ /* 0x000fe20000000007 */
[----:B------:R-:W-:Y:S01]  /*e470*/  IMAD.MOV.U32 R20, RZ, RZ, R58 ;  /* 0x000000ffff147224 */ /* 0x000fe200078e003a */
[----:B------:R-:W-:Y:S02]  /*e480*/  PRMT R31, R6, 0x5410, R8 ;  /* 0x00005410061f7816 */ /* 0x000fe40000000008 */
[----:B------:R-:W-:-:S02]  /*e490*/  LOP3.LUT R7, R65, 0xffff, RZ, 0xc0, !PT ;  /* 0x0000ffff41077812 */ /* 0x000fc400078ec0ff */
[----:B------:R-:W-:Y:S01]  /*e4a0*/  PRMT R6, R65, 0x7632, R6 ;  /* 0x0000763241067816 */ /* 0x000fe20000000006 */
[----:B------:R-:W-:Y:S01]  /*e4b0*/  IMAD.MOV.U32 R13, RZ, RZ, R74 ;  /* 0x000000ffff0d7224 */ /* 0x000fe200078e004a */
[----:B------:R-:W-:Y:S01]  /*e4c0*/  SHF.R.U32.HI R8, RZ, 0x8, R7 ;  /* 0x00000008ff087819 */ /* 0x000fe20000011607 */
[----:B------:R-:W-:Y:S01]  /*e4d0*/  IMAD.MOV.U32 R21, RZ, RZ, R72 ;  /* 0x000000ffff157224 */ /* 0x000fe200078e0048 */
[C---:B------:R-:W-:Y:S01]  /*e4e0*/  PRMT R11, R58.reuse, 0x7773, RZ ;  /* 0x000077733a0b7816 */ /* 0x040fe200000000ff */
[----:B------:R-:W-:Y:S01]  /*e4f0*/  IMAD.MOV.U32 R23, RZ, RZ, R56 ;  /* 0x000000ffff177224 */ /* 0x000fe200078e0038 */
[----:B------:R-:W-:Y:S02]  /*e500*/  PRMT R10, R58, 0x7772, RZ ;  /* 0x000077723a0a7816 */ /* 0x000fe400000000ff */
[----:B------:R-:W-:Y:S02]  /*e510*/  SHF.R.U32.HI R9, RZ, 0x18, R65 ;  /* 0x00000018ff097819 */ /* 0x000fe40000011641 */
[----:B------:R-:W-:-:S02]  /*e520*/  LOP3.LUT R7, R6, 0xff, RZ, 0xc0, !PT ;  /* 0x000000ff06077812 */ /* 0x000fc400078ec0ff */
[----:B------:R-:W-:Y:S02]  /*e530*/  PRMT R22, R58, 0x7771, RZ ;  /* 0x000077713a167816 */ /* 0x000fe400000000ff */
[----:B------:R-:W-:Y:S01]  /*e540*/  LOP3.LUT R6, R20, 0xff, RZ, 0xc0, !PT ;  /* 0x000000ff14067812 */ /* 0x000fe200078ec0ff */
[----:B------:R-:W-:Y:S01]  /*e550*/  IMAD.MOV.U32 R203, RZ, RZ, R159 ;  /* 0x000000ffffcb7224 */ /* 0x000fe200078e009f */
[----:B------:R-:W-:Y:S01]  /*e560*/  PRMT R17, R74, 0x7771, RZ ;  /* 0x000077714a117816 */ /* 0x000fe200000000ff */
[----:B------:R-:W-:Y:S01]  /*e570*/  IMAD.MOV.U32 R27, RZ, RZ, R66 ;  /* 0x000000ffff1b7224 */ /* 0x000fe200078e0042 */
[----:B------:R-:W-:Y:S02]  /*e580*/  LOP3.LUT R13, R13, 0xff, RZ, 0xc0, !PT ;  /* 0x000000ff0d0d7812 */ /* 0x000fe400078ec0ff */
[----:B------:R-:W-:Y:S02]  /*e590*/  PRMT R168, R10, 0x5410, R11 ;  /* 0x000054100aa87816 */ /* 0x000fe4000000000b */
[----:B------:R-:W-:-:S02]  /*e5a0*/  PRMT R83, R7, 0x5410, R9 ;  /* 0x0000541007537816 */ /* 0x000fc40000000009 */
[----:B------:R-:W-:Y:S02]  /*e5b0*/  PRMT R25, R72, 0x7771, RZ ;  /* 0x0000777148197816 */ /* 0x000fe400000000ff */
[----:B------:R-:W-:Y:S02]  /*e5c0*/  LOP3.LUT R10, R65, 0xff, RZ, 0xc0, !PT ;  /* 0x000000ff410a7812 */ /* 0x000fe400078ec0ff */
[----:B------:R-:W-:Y:S02]  /*e5d0*/  PRMT R159, R6, 0x5410, R22 ;  /* 0x00005410069f7816 */ /* 0x000fe40000000016 */
[----:B------:R-:W-:Y:S02]  /*e5e0*/  LOP3.LUT R7, R21, 0xff, RZ, 0xc0, !PT ;  /* 0x000000ff15077812 */ /* 0x000fe400078ec0ff */
[----:B------:R-:W-:Y:S02]  /*e5f0*/  PRMT R24, R56, 0x7771, RZ ;  /* 0x0000777138187816 */ /* 0x000fe400000000ff */
[----:B------:R-:W-:-:S02]  /*e600*/  LOP3.LUT R6, R23, 0xff, RZ, 0xc0, !PT ;  /* 0x000000ff17067812 */ /* 0x000fc400078ec0ff */
[----:B------:R-:W-:Y:S01]  /*e610*/  PRMT R33, R13, 0x5410, R17 ;  /* 0x000054100d217816 */ /* 0x000fe20000000011 */
[----:B------:R-:W-:Y:S01]  /*e620*/  IMAD.MOV.U32 R12, RZ, RZ, R64 ;  /* 0x000000ffff0c7224 */ /* 0x000fe200078e0040 */
[----:B------:R-:W-:Y:S01]  /*e630*/  PRMT R88, R10, 0x5410, R8 ;  /* 0x000054100a587816 */ /* 0x000fe20000000008 */
[----:B------:R-:W-:Y:S01]  /*e640*/  IMAD.MOV.U32 R26, RZ, RZ, R76 ;  /* 0x000000ffff1a7224 */ /* 0x000fe200078e004c */
[----:B------:R-:W-:Y:S01]  /*e650*/  PRMT R13, R7, 0x5410, R25 ;  /* 0x00005410070d7816 */ /* 0x000fe20000000019 */
[----:B------:R-:W-:Y:S01]  /*e660*/  IMAD.MOV.U32 R197, RZ, RZ, R200 ;  /* 0x000000ffffc57224 */ /* 0x000fe200078e00c8 */
[----:B------:R-:W-:Y:S01]  /*e670*/  PRMT R28, R66, 0x7771, RZ ;  /* 0x00007771421c7816 */ /* 0x000fe200000000ff */
[----:B------:R-:W-:Y:S01]  /*e680*/  IMAD.MOV.U32 R202, RZ, RZ, R140 ;  /* 0x000000ffffca7224 */ /* 0x000fe200078e008c */
[----:B------:R-:W-:Y:S01]  /*e690*/  LOP3.LUT R8, R27, 0xff, RZ, 0xc0, !PT ;  /* 0x000000ff1b087812 */ /* 0x000fe200078ec0ff */
[----:B------:R-:W4:Y:S01]  /*e6a0*/  LDSM.16.MT88.4 R20, [R160+0x5000] ;  /* 0x00500000a014783b */ /* 0x000f220000004200 */
[----:B------:R-:W-:-:S02]  /*e6b0*/  PRMT R81, R6, 0x5410, R24 ;  /* 0x0000541006517816 */ /* 0x000fc40000000018 */
[C---:B------:R-:W-:Y:S02]  /*e6c0*/  LOP3.LUT R7, R73.reuse, 0xffff, RZ, 0xc0, !PT ;  /* 0x0000ffff49077812 */ /* 0x040fe400078ec0ff */
[C---:B------:R-:W-:Y:S02]  /*e6d0*/  PRMT R6, R73.reuse, 0x7632, R6 ;  /* 0x0000763249067816 */ /* 0x040fe40000000006 */
[----:B------:R-:W-:Y:S02]  /*e6e0*/  PRMT R97, R8, 0x5410, R28 ;  /* 0x0000541008617816 */ /* 0x000fe4000000001c */
[----:B------:R-:W-:Y:S02]  /*e6f0*/  LOP3.LUT R9, R73, 0xff, RZ, 0xc0, !PT ;  /* 0x000000ff49097812 */ /* 0x000fe400078ec0ff */
[----:B------:R-:W-:Y:S02]  /*e700*/  SHF.R.U32.HI R7, RZ, 0x8, R7 ;  /* 0x00000008ff077819 */ /* 0x000fe40000011607 */
[----:B------:R-:W-:-:S02]  /*e710*/  SHF.R.U32.HI R8, RZ, 0x18, R73 ;  /* 0x00000018ff087819 */ /* 0x000fc40000011649 */
[----:B------:R-:W-:Y:S01]  /*e720*/  LOP3.LUT R6, R6, 0xff, RZ, 0xc0, !PT ;  /* 0x000000ff06067812 */ /* 0x000fe200078ec0ff */
[----:B------:R-:W-:Y:S01]  /*e730*/  IMAD.MOV.U32 R200, RZ, RZ, R148 ;  /* 0x000000ffffc87224 */ /* 0x000fe200078e0094 */
[----:B------:R-:W-:Y:S02]  /*e740*/  PRMT R16, R64, 0x7771, RZ ;  /* 0x0000777140107816 */ /* 0x000fe400000000ff */
[----:B------:R-:W-:Y:S02]  /*e750*/  LOP3.LUT R12, R12, 0xff, RZ, 0xc0, !PT ;  /* 0x000000ff0c0c7812 */ /* 0x000fe400078ec0ff */
[----:B------:R-:W-:Y:S02]  /*e760*/  PRMT R140, R9, 0x5410, R7 ;  /* 0x00005410098c7816 */ /* 0x000fe40000000007 */
[----:B------:R-:W-:Y:S02]  /*e770*/  PRMT R29, R76, 0x7771, RZ ;  /* 0x000077714c1d7816 */ /* 0x000fe400000000ff */
[----:B------:R-:W-:-:S02]  /*e780*/  LOP3.LUT R10, R26, 0xff, RZ, 0xc0, !PT ;  /* 0x000000ff1a0a7812 */ /* 0x000fc400078ec0ff */
[C---:B------:R-:W-:Y:S01]  /*e790*/  LOP3.LUT R7, R89.reuse, 0xffff, RZ, 0xc0, !PT ;  /* 0x0000ffff59077812 */ /* 0x040fe200078ec0ff */
[----:B------:R-:W1:Y:S01]  /*e7a0*/  LDSM.16.MT88.4 R24, [R77+0x5000] ;  /* 0x005000004d18783b */ /* 0x000e620000004200 */
[----:B------:R-:W-:Y:S02]  /*e7b0*/  PRMT R148, R6, 0x5410, R8 ;  /* 0x0000541006947816 */ /* 0x000fe40000000008 */
[----:B------:R-:W-:Y:S02]  /*e7c0*/  PRMT R6, R89, 0x7632, R6 ;  /* 0x0000763259067816 */ /* 0x000fe40000000006 */
[----:B------:R-:W-:Y:S02]  /*e7d0*/  PRMT R95, R12, 0x5410, R16 ;  /* 0x000054100c5f7816 */ /* 0x000fe40000000010 */
[C---:B------:R-:W-:Y:S02]  /*e7e0*/  PRMT R12, R78.reuse, 0x7773, RZ ;  /* 0x000077734e0c7816 */ /* 0x040fe400000000ff */
[----:B------:R-:W-:-:S02]  /*e7f0*/  PRMT R11, R78, 0x7772, RZ ;  /* 0x000077724e0b7816 */ /* 0x000fc400000000ff */
[----:B------:R-:W-:Y:S02]  /*e800*/  PRMT R74, R10, 0x5410, R29 ;  /* 0x000054100a4a7816 */ /* 0x000fe4000000001d */
[----:B------:R-:W-:Y:S02]  /*e810*/  SHF.R.U32.HI R8, RZ, 0x8, R7 ;  /* 0x00000008ff087819 */ /* 0x000fe40000011607 */
[----:B------:R-:W-:Y:S02]  /*e820*/  LOP3.LUT R9, R89, 0xff, RZ, 0xc0, !PT ;  /* 0x000000ff59097812 */ /* 0x000fe400078ec0ff */
[----:B------:R-:W-:Y:S02]  /*e830*/  SHF.R.U32.HI R10, RZ, 0x18, R89 ;  /* 0x00000018ff0a7819 */ /* 0x000fe40000011659 */
[----:B------:R-:W-:Y:S02]  /*e840*/  LOP3.LUT R7, R6, 0xff, RZ, 0xc0, !PT ;  /* 0x000000ff06077812 */ /* 0x000fe400078ec0ff */
[----:B------:R-:W-:-:S02]  /*e850*/  LOP3.LUT R6, R59, 0xffff, RZ, 0xc0, !PT ;  /* 0x0000ffff3b067812 */ /* 0x000fc400078ec0ff */
[----:B------:R-:W-:Y:S01]  /*e860*/  PRMT R65, R11, 0x5410, R12 ;  /* 0x000054100b417816 */ /* 0x000fe2000000000c */
[----:B------:R-:W-:Y:S01]  /*e870*/  IMAD.MOV.U32 R16, RZ, RZ, R78 ;  /* 0x000000ffff107224 */ /* 0x000fe200078e004e */
[----:B------:R-:W-:Y:S02]  /*e880*/  PRMT R11, R9, 0x5410, R8 ;  /* 0x00005410090b7816 */ /* 0x000fe40000000008 */
[----:B------:R-:W-:Y:S02]  /*e890*/  PRMT R12, R7, 0x5410, R10 ;  /* 0x00005410070c7816 */ /* 0x000fe4000000000a */
[C---:B------:R-:W-:Y:S02]  /*e8a0*/  LOP3.LUT R10, R59.reuse, 0xff, RZ, 0xc0, !PT ;  /* 0x000000ff3b0a7812 */ /* 0x040fe400078ec0ff */
[----:B------:R-:W-:Y:S02]  /*e8b0*/  SHF.R.U32.HI R8, RZ, 0x8, R6 ;  /* 0x00000008ff087819 */ /* 0x000fe40000011606 */
[----:B------:R-:W-:-:S02]  /*e8c0*/  PRMT R7, R59, 0x7632, R7 ;  /* 0x000076323b077816 */ /* 0x000fc40000000007 */
[----:B------:R-:W-:Y:S02]  /*e8d0*/  LOP3.LUT R6, R57, 0xffff, RZ, 0xc0, !PT ;  /* 0x0000ffff39067812 */ /* 0x000fe400078ec0ff */
[----:B------:R-:W-:Y:S02]  /*e8e0*/  PRMT R17, R78, 0x7771, RZ ;  /* 0x000077714e117816 */ /* 0x000fe400000000ff */
[----:B------:R-:W-:Y:S02]  /*e8f0*/  PRMT R78, R10, 0x5410, R8 ;  /* 0x000054100a4e7816 */ /* 0x000fe40000000008 */
[----:B------:R-:W-:Y:S02]  /*e900*/  LOP3.LUT R9, R16, 0xff, RZ, 0xc0, !PT ;  /* 0x000000ff10097812 */ /* 0x000fe400078ec0ff */
[----:B------:R-:W-:Y:S02]  /*e910*/  LOP3.LUT R8, R7, 0xff, RZ, 0xc0, !PT ;  /* 0x000000ff07087812 */ /* 0x000fe400078ec0ff */
[----:B------:R-:W-:-:S02]  /*e920*/  SHF.R.U32.HI R6, RZ, 0x8, R6 ;  /* 0x00000008ff067819 */ /* 0x000fc40000011606 */
[----:B------:R-:W-:Y:S02]  /*e930*/  LOP3.LUT R7, R57, 0xff, RZ, 0xc0, !PT ;  /* 0x000000ff39077812 */ /* 0x000fe400078ec0ff */
[----:B------:R-:W-:Y:S02]  /*e940*/  PRMT R64, R9, 0x5410, R17 ;  /* 0x0000541009407816 */ /* 0x000fe40000000011 */
[----:B------:R-:W-:Y:S02]  /*e950*/  SHF.R.U32.HI R9, RZ, 0x18, R59 ;  /* 0x00000018ff097819 */ /* 0x000fe4000001163b */
[--C-:B------:R-:W-:Y:S02]  /*e960*/  PRMT R90, R7, 0x5410, R6.reuse ;  /* 0x00005410075a7816 */ /* 0x100fe40000000006 */
[----:B------:R-:W-:Y:S02]  /*e970*/  PRMT R6, R57, 0x7632, R6 ;  /* 0x0000763239067816 */ /* 0x000fe40000000006 */
[----:B------:R-:W-:-:S02]  /*e980*/  LOP3.LUT R7, R91, 0xffff, RZ, 0xc0, !PT ;  /* 0x0000ffff5b077812 */ /* 0x000fc400078ec0ff */
[C---:B------:R-:W-:Y:S02]  /*e990*/  PRMT R19, R76.reuse, 0x7773, RZ ;  /* 0x000077734c137816 */ /* 0x040fe400000000ff */
[----:B------:R-:W-:Y:S02]  /*e9a0*/  PRMT R18, R76, 0x7772, RZ ;  /* 0x000077724c127816 */ /* 0x000fe400000000ff */
[----:B------:R-:W-:Y:S02]  /*e9b0*/  PRMT R76, R8, 0x5410, R9 ;  /* 0x00005410084c7816 */ /* 0x000fe40000000009 */
[----:B------:R-:W-:Y:S02]  /*e9c0*/  LOP3.LUT R8, R6, 0xff, RZ, 0xc0, !PT ;  /* 0x000000ff06087812 */ /* 0x000fe400078ec0ff */
[----:B------:R-:W-:Y:S02]  /*e9d0*/  SHF.R.U32.HI R6, RZ, 0x8, R7 ;  /* 0x00000008ff067819 */ /* 0x000fe40000011607 */
[----:B------:R-:W-:-:S02]  /*e9e0*/  LOP3.LUT R7, R91, 0xff, RZ, 0xc0, !PT ;  /* 0x000000ff5b077812 */ /* 0x000fc400078ec0ff */
[----:B------:R-:W-:Y:S02]  /*e9f0*/  SHF.R.U32.HI R9, RZ, 0x18, R57 ;  /* 0x00000018ff097819 */ /* 0x000fe40000011639 */
[--C-:B------:R-:W-:Y:S02]  /*ea00*/  PRMT R72, R7, 0x5410, R6.reuse ;  /* 0x0000541007487816 */ /* 0x100fe40000000006 */
[----:B------:R-:W-:Y:S02]  /*ea10*/  PRMT R6, R91, 0x7632, R6 ;  /* 0x000076325b067816 */ /* 0x000fe40000000006 */
[----:B------:R-:W-:Y:S02]  /*ea20*/  PRMT R89, R8, 0x5410, R9 ;  /* 0x0000541008597816 */ /* 0x000fe40000000009 */
[----:B------:R-:W-:Y:S02]  /*ea30*/  SHF.R.U32.HI R8, RZ, 0x18, R91 ;  /* 0x00000018ff087819 */ /* 0x000fe4000001165b */
[----:B------:R-:W-:-:S02]  /*ea40*/  LOP3.LUT R7, R6, 0xff, RZ, 0xc0, !PT ;  /* 0x000000ff06077812 */ /* 0x000fc400078ec0ff */
[----:B------:R-:W-:Y:S02]  /*ea50*/  HSET2.LE.AND R6, R11, R0, PT ;  /* 0x000000000b067233 */ /* 0x000fe40003803000 */
[----:B------:R-:W-:Y:S01]  /*ea60*/  PRMT R73, R7, 0x5410, R8 ;  /* 0x0000541007497816 */ /* 0x000fe20000000008 */
[----:B------:R-:W-:-:S05]  /*ea70*/  IMAD.MOV.U32 R7, RZ, RZ, R183 ;  /* 0x000000ffff077224 */ /* 0x000fca00078e00b7 */
[----:B------:R-:W-:Y:S01]  /*ea80*/  LOP3.LUT R8, R7, R6, RZ, 0xc0, !PT ;  /* 0x0000000607087212 */ /* 0x000fe200078ec0ff */
[----:B------:R-:W-:Y:S01]  /*ea90*/  IMAD.MOV.U32 R7, RZ, RZ, R181 ;  /* 0x000000ffff077224 */ /* 0x000fe200078e00b5 */
[----:B------:R-:W-:Y:S01]  /*eaa0*/  HSET2.LE.AND R6, R12, R0, PT ;  /* 0x000000000c067233 */ /* 0x000fe20003803000 */
[----:B------:R-:W-:-:S04]  /*eab0*/  IMAD.MOV.U32 R10, RZ, RZ, R177 ;  /* 0x000000ffff0a7224 */ /* 0x000fc800078e00b1 */
[----:B------:R-:W-:Y:S02]  /*eac0*/  LOP3.LUT R9, R7, R6, RZ, 0xc0, !PT ;  /* 0x0000000607097212 */ /* 0x000fe400078ec0ff */
[----:B------:R-:W-:Y:S02]  /*ead0*/  HSET2.LE.AND R6, R13, R0, PT ;  /* 0x000000000d067233 */ /* 0x000fe40003803000 */
[----:B------:R-:W-:-:S03]  /*eae0*/  LOP3.LUT R7, R30, 0xff00ff, RZ, 0xc0, !PT ;  /* 0x00ff00ff1e077812 */ /* 0x000fc600078ec0ff */
[----:B------:R-:W-:Y:S02]  /*eaf0*/  LOP3.LUT R10, R10, R6, RZ, 0xc0, !PT ;  /* 0x000000060a0a7212 */ /* 0x000fe400078ec0ff */
[----:B------:R-:W-:Y:S01]  /*eb00*/  HSET2.LE.AND R6, R7, R0, PT ;  /* 0x0000000007067233 */ /* 0x000fe20003803000 */
[----:B------:R-:W-:Y:S01]  /*eb10*/  IMAD.MOV.U32 R7, RZ, RZ, R167 ;  /* 0x000000ffff077224 */ /* 0x000fe200078e00a7 */
[C---:B------:R-:W-:Y:S02]  /*eb20*/  PRMT R15, R66.reuse, 0x7773, RZ ;  /* 0x00007773420f7816 */ /* 0x040fe400000000ff */
[----:B------:R-:W-:Y:S02]  /*eb30*/  PRMT R14, R66, 0x7772, RZ ;  /* 0x00007772420e7816 */ /* 0x000fe400000000ff */
[----:B------:R-:W-:Y:S02]  /*eb40*/  LOP3.LUT R11, R7, R6, RZ, 0xc0, !PT ;  /* 0x00000006070b7212 */ /* 0x000fe400078ec0ff */
[----:B------:R-:W-:-:S02]  /*eb50*/  LOP3.LUT R7, R79, 0xffff, RZ, 0xc0, !PT ;  /* 0x0000ffff4f077812 */ /* 0x000fc400078ec0ff */
[----:B------:R-:W-:Y:S02]  /*eb60*/  PRMT R6, R79, 0x7632, R6 ;  /* 0x000076324f067816 */ /* 0x000fe40000000006 */
[----:B------:R-:W-:Y:S01]  /*eb70*/  SHF.R.U32.HI R13, RZ, 0x8, R7 ;  /* 0x00000008ff0d7819 */ /* 0x000fe20000011607 */
[----:B------:R-:W-:Y:S01]  /*eb80*/  IMAD.U32 R7, RZ, RZ, UR22 ;  /* 0x00000016ff077e24 */ /* 0x000fe2000f8e00ff */
[----:B------:R-:W-:Y:S02]  /*eb90*/  PRMT R136, R14, 0x5410, R15 ;  /* 0x000054100e887816 */ /* 0x000fe4000000000f */
[----:B------:R-:W-:Y:S02]  /*eba0*/  SHF.R.U32.HI R14, RZ, 0x18, R79 ;  /* 0x00000018ff0e7819 */ /* 0x000fe4000001164f */
[----:B------:R-:W-:Y:S01]  /*ebb0*/  LOP3.LUT R12, R6, 0xff, RZ, 0xc0, !PT ;  /* 0x000000ff060c7812 */ /* 0x000fe200078ec0ff */
[----:B------:R-:W-:Y:S01]  /*ebc0*/  IMAD.WIDE R6, R7, 0x70, R102 ;  /* 0x0000007007067825 */ /* 0x000fe200078e0266 */
[----:B------:R-:W-:-:S03]  /*ebd0*/  PRMT R80, R18, 0x5410, R19 ;  /* 0x0000541012507816 */ /* 0x000fc60000000013 */
[----:B--2---:R-:W-:Y:S01]  /*ebe0*/  @P1 HFMA2.BF16_V2 R48, -RZ.H0_H0, RZ.H0_H0, -R75.H0_H0 ;  /* 0x200000ffff301231 */ /* 0x004fe2000034094b */
[----:B------:R-:W-:Y:S01]  /*ebf0*/  PRMT R18, R12, 0x5410, R14 ;  /* 0x000054100c127816 */ /* 0x000fe2000000000e */
[----:B---3--:R-:W-:Y:S02]  /*ec00*/  @P0 HFMA2.BF16_V2 R35, -RZ.H0_H0, RZ.H0_H0, -R67.H0_H0 ;  /* 0x200000ffff230231 */ /* 0x008fe40000340943 */
[----:B------:R-:W-:Y:S01]  /*ec10*/  IMAD.U32 R12, RZ, RZ, UR22 ;  /* 0x00000016ff0c7e24 */ /* 0x000fe2000f8e00ff */
[----:B------:R-:W-:Y:S01]  /*ec20*/  STG.E.U16 desc[UR24][R102.64+0x22], R101 ;  /* 0x0000226566007986 */ /* 0x000fe2000c101518 */
[----:B------:R-:W-:-:S03]  /*ec30*/  PRMT R17, R48, 0x7610, R17 ;  /* 0x0000761030117816 */ /* 0x000fc60000000011 */
[----:B------:R-:W-:Y:S01]  /*ec40*/  STG.E.U16 desc[UR24][R6.64+0x20], R93 ;  /* 0x0000205d06007986 */ /* 0x000fe2000c101518 */
[----:B------:R-:W-:-:S03]  /*ec50*/  PRMT R16, R35, 0x7610, R16 ;  /* 0x0000761023107816 */ /* 0x000fc60000000010 */
[----:B------:R2:W-:Y:S01]  /*ec60*/  STG.E.U16 desc[UR24][R6.64+0x22], R92 ;  /* 0x0000225c06007986 */ /* 0x0005e2000c101518 */
[----:B------:R-:W-:Y:S02]  /*ec70*/  LOP3.LUT R14, R34, 0xff00ff, RZ, 0xc0, !PT ;  /* 0x00ff00ff220e7812 */ /* 0x000fe400078ec0ff */
[----:B------:R-:W-:Y:S01]  /*ec80*/  @P1 PRMT R75, R17, 0x5410, RZ ;  /* 0x00005410114b1816 */ /* 0x000fe200000000ff */
[----:B------:R-:W-:Y:S01]  /*ec90*/  STG.E.U16 desc[UR24][R4.64+0x20], R94 ;  /* 0x0000205e04007986 */ /* 0x000fe2000c101518 */
[----:B------:R-:W-:-:S03]  /*eca0*/  @P0 PRMT R67, R16, 0x5410, RZ ;  /* 0x0000541010430816 */ /* 0x000fc600000000ff */
[----:B------:R-:W-:Y:S01]  /*ecb0*/  STG.E.U16 desc[UR24][R4.64+0x22], R96 ;  /* 0x0000226004007986 */ /* 0x000fe2000c101518 */
[----:B------:R-:W-:-:S03]  /*ecc0*/  LOP3.LUT R15, R79, 0xff, RZ, 0xc0, !PT ;  /* 0x000000ff4f0f7812 */ /* 0x000fc600078ec0ff */
[----:B------:R-:W-:Y:S04]  /*ecd0*/  STG.E.U16 desc[UR24][R2.64+0x30], R110 ;  /* 0x0000306e02007986 */ /* 0x000fe8000c101518 */
[----:B------:R-:W-:Y:S01]  /*ece0*/  STG.E.U16 desc[UR24][R2.64+0x32], R109 ;  /* 0x0000326d02007986 */ /* 0x000fe2000c101518 */
[----:B------:R-:W-:Y:S02]  /*ecf0*/  IMAD.U32 R28, RZ, RZ, UR22 ;  /* 0x00000016ff1c7e24 */ /* 0x000fe4000f8e00ff */
[----:B--2---:R-:W-:-:S05]  /*ed00*/  IMAD.WIDE R6, R12, -0x70, R6 ;  /* 0xffffff900c067825 */ /* 0x004fca00078e0206 */
[----:B------:R-:W-:Y:S01]  /*ed10*/  STG.E.U16 desc[UR24][R6.64+0x30], R108 ;  /* 0x0000306c06007986 */ /* 0x000fe2000c101518 */
[----:B------:R-:W-:-:S03]  /*ed20*/  IMAD.WIDE R16, R12, 0x70, R6 ;  /* 0x000000700c107825 */ /* 0x000fc600078e0206 */
[----:B------:R2:W-:Y:S01]  /*ed30*/  STG.E.U16 desc[UR24][R6.64+0x32], R111 ;  /* 0x0000326f06007986 */ /* 0x0005e2000c101518 */
[----:B------:R-:W-:Y:S01]  /*ed40*/  PRMT R19, R15, 0x5410, R13 ;  /* 0x000054100f137816 */ /* 0x000fe2000000000d */
[C---:B----4-:R-:W-:Y:S08]  /*ed50*/  HMMA.16816.F32.BF16 R48, R8.reuse, R20, R52 ;  /* 0x000000140830723c */ /* 0x050ff00000041834 */
[C---:B------:R-:W-:Y:S01]  /*ed60*/  HMMA.16816.F32.BF16 R44, R8.reuse, R22, R44 ;  /* 0x00000016082c723c */ /* 0x040fe2000004182c */
[----:B------:R-:W-:Y:S07]  /*ed70*/  STG.E.U16 desc[UR24][R16.64+0x30], R100 ;  /* 0x0000306410007986 */ /* 0x000fee000c101518 */
[----:B-1----:R-:W-:Y:S01]  /*ed80*/  HMMA.16816.F32.BF16 R52, R8, R24, R116 ;  /* 0x000000180834723c */ /* 0x002fe20000041874 */
[----:B--2---:R-:W-:-:S02]  /*ed90*/  HSET2.LE.AND R7, R33, R0, PT ;  /* 0x0000000021077233 */ /* 0x004fc40003803000 */
[----:B------:R-:W-:-:S05]  /*eda0*/  HSET2.LE.AND R6, R14, R0, PT ;  /* 0x000000000e067233 */ /* 0x000fca0003803000 */
[----:B------:R-:W-:Y:S01]  /*edb0*/  HMMA.16816.F32.BF16 R40, R8, R26, R120 ;  /* 0x0000001a0828723c */ /* 0x000fe20000041878 */
[----:B------:R-:W-:Y:S02]  /*edc0*/  LOP3.LUT R14, R197, R7, RZ, 0xc0, !PT ;  /* 0x00000007c50e7212 */ /* 0x000fe400078ec0ff */
[----:B------:R-:W-:Y:S01]  /*edd0*/  LOP3.LUT R15, R204, R6, RZ, 0xc0, !PT ;  /* 0x00000006cc0f7212 */ /* 0x000fe200078ec0ff */
[----:B------:R-:W-:-:S04]  /*ede0*/  IMAD.WIDE R6, R28, -0x70, R16 ;  /* 0xffffff901c067825 */ /* 0x000fc800078e0210 */
[----:B------:R-:W-:Y:S01]  /*edf0*/  IMAD.U32 R8, RZ, RZ, UR22 ;  /* 0x00000016ff087e24 */ /* 0x000fe2000f8e00ff */
[----:B------:R1:W-:Y:S01]  /*ee00*/  STG.E.U16 desc[UR24][R16.64+0x32], R99 ;  /* 0x0000326310007986 */ /* 0x0003e2000c101518 */
[----:B------:R-:W-:Y:S02]  /*ee10*/  IMAD.U32 R10, RZ, RZ, UR22 ;  /* 0x00000016ff0a7e24 */ /* 0x000fe4000f8e00ff */
[----:B------:R-:W-:Y:S01]  /*ee20*/  IMAD.WIDE R8, R8, 0x70, R6 ;  /* 0x0000007008087825 */ /* 0x000fe200078e0206 */
[----:B------:R-:W-:Y:S04]  /*ee30*/  STG.E.U16 desc[UR24][R4.64+0x30], R75 ;  /* 0x0000304b04007986 */ /* 0x000fe8000c101518 */
[----:B------:R-:W-:Y:S04]  /*ee40*/  STG.E.U16 desc[UR24][R4.64+0x32], R67 ;  /* 0x0000324304007986 */ /* 0x000fe8000c101518 */
[----:B------:R-:W-:Y:S04]  /*ee50*/  STG.E.U16 desc[UR24][R2.64+0x40], R174 ;  /* 0x000040ae02007986 */ /* 0x000fe8000c101518 */
[----:B------:R-:W-:Y:S04]  /*ee60*/  STG.E.U16 desc[UR24][R2.64+0x42], R178 ;  /* 0x000042b202007986 */ /* 0x000fe8000c101518 */
[----:B------:R-:W-:Y:S04]  /*ee70*/  STG.E.U16 desc[UR24][R6.64+0x40], R241 ;  /* 0x000040f106007986 */ /* 0x000fe8000c101518 */
[----:B------:R2:W-:Y:S01]  /*ee80*/  STG.E.U16 desc[UR24][R6.64+0x42], R215 ;  /* 0x000042d706007986 */ /* 0x0005e2000c101518 */
[----:B-1----:R-:W-:-:S03]  /*ee90*/  IMAD.MOV.U32 R16, RZ, RZ, R194 ;  /* 0x000000ffff107224 */ /* 0x002fc600078e00c2 */
[----:B------:R-:W-:Y:S04]  /*eea0*/  STG.E.U16 desc[UR24][R8.64+0x40], R163 ;  /* 0x000040a308007986 */ /* 0x000fe8000c101518 */
[----:B------:R1:W-:Y:S01]  /*eeb0*/  STG.E.U16 desc[UR24][R8.64+0x42], R147 ;  /* 0x0000429308007986 */ /* 0x0003e2000c101518 */
[----:B------:R-:W-:Y:S01]  /*eec0*/  IMAD.MOV.U32 R17, RZ, RZ, R193 ;  /* 0x000000ffff117224 */ /* 0x000fe200078e00c1 */
[----:B------:R-:W-:Y:S02]  /*eed0*/  HSET2.LE.AND R13, R31, R0, PT ;  /* 0x000000001f0d7233 */ /* 0x000fe40003803000 */
[----:B------:R-:W-:Y:S01]  /*eee0*/  STG.E.U16 desc[UR24][R4.64+0x40], R145 ;  /* 0x0000409104007986 */ /* 0x000fe2000c101518 */
[----:B--2---:R-:W-:-:S03]  /*eef0*/  IMAD.WIDE R6, R10, -0x70, R8 ;  /* 0xffffff900a067825 */ /* 0x004fc600078e0208 */
[----:B------:R-:W-:Y:S01]  /*ef00*/  STG.E.U16 desc[UR24][R4.64+0x42], R144 ;  /* 0x0000429004007986 */ /* 0x000fe2000c101518 */
[--C-:B------:R-:W-:Y:S02]  /*ef10*/  HSET2.LE.AND R12, R32, R0.reuse, PT ;  /* 0x00000000200c7233 */ /* 0x100fe40003803000 */
[----:B------:R-:W-:Y:S01]  /*ef20*/  LOP3.LUT R11, R65, 0xff00ff, RZ, 0xc0, !PT ;  /* 0x00ff00ff410b7812 */ /* 0x000fe200078ec0ff */
[----:B------:R-:W-:Y:S01]  /*ef30*/  IMAD.MOV.U32 R197, RZ, RZ, R202 ;  /* 0x000000ffffc57224 */ /* 0x000fe200078e00ca */
[----:B------:R-:W2:Y:S01]  /*ef40*/  LDSM.16.MT88.4 R28, [R160+0x5400] ;  /* 0x00540000a01c783b */ /* 0x000ea20000004200 */
[--C-:B-1----:R-:W-:Y:S02]  /*ef50*/  HSET2.LE.AND R8, R19, R0.reuse, PT ;  /* 0x0000000013087233 */ /* 0x102fe40003803000 */
[--C-:B------:R-:W-:Y:S01]  /*ef60*/  HSET2.LE.AND R9, R18, R0.reuse, PT ;  /* 0x0000000012097233 */ /* 0x100fe20003803000 */
[----:B------:R-:W-:Y:S02]  /*ef70*/  STG.E.U16 desc[UR24][R2.64+0x50], R207 ;  /* 0x000050cf02007986 */ /* 0x000fe4000c101518 */
[----:B------:R-:W-:Y:S01]  /*ef80*/  LOP3.LUT R16, R16, R8, RZ, 0xc0, !PT ;  /* 0x0000000810107212 */ /* 0x000fe200078ec0ff */
[----:B------:R-:W-:Y:S01]  /*ef90*/  IMAD.U32 R8, RZ, RZ, UR22 ;  /* 0x00000016ff087e24 */ /* 0x000fe2000f8e00ff */
[----:B------:R-:W-:Y:S01]  /*efa0*/  LOP3.LUT R17, R17, R9, RZ, 0xc0, !PT ;  /* 0x0000000911117212 */ /* 0x000fe200078ec0ff */
[----:B------:R-:W-:Y:S02]  /*efb0*/  STG.E.U16 desc[UR24][R2.64+0x52], R206 ;  /* 0x000052ce02007986 */ /* 0x000fe4000c101518 */
[----:B------:R-:W-:Y:S01]  /*efc0*/  IMAD.WIDE R8, R8, 0x70, R6 ;  /* 0x0000007008087825 */ /* 0x000fe200078e0206 */
[----:B------:R-:W-:Y:S01]  /*efd0*/  LOP3.LUT R13, R205, R13, RZ, 0xc0, !PT ;  /* 0x0000000dcd0d7212 */ /* 0x000fe200078ec0ff */
[----:B------:R-:W-:Y:S04]  /*efe0*/  STG.E.U16 desc[UR24][R6.64+0x50], R240 ;  /* 0x000050f006007986 */ /* 0x000fe8000c101518 */
[----:B------:R-:W-:Y:S04]  /*eff0*/  STG.E.U16 desc[UR24][R6.64+0x52], R239 ;  /* 0x000052ef06007986 */ /* 0x000fe8000c101518 */
[----:B------:R-:W3:Y:S04]  /*f000*/  LDL.LU R205, [R1+0x180] ;  /* 0x0001800001cd7983 */ /* 0x000ee80000300800 */
[----:B------:R1:W-:Y:S01]  /*f010*/  STG.E.U16 desc[UR24][R8.64+0x52], R208 ;  /* 0x000052d008007986 */ /* 0x0003e2000c101518 */
[----:B------:R-:W-:-:S03]  /*f020*/  HSET2.LE.AND R10, R64, R0, PT ;  /* 0x00000000400a7233 */ /* 0x000fc60003803000 */
[----:B------:R-:W4:Y:S04]  /*f030*/  LDSM.16.MT88.4 R32, [R77+0x5400] ;  /* 0x005400004d20783b */ /* 0x000f280000004200 */
[----:B-1----:R-:W2:Y:S01]  /*f040*/  LDL.LU R208, [R1+0x394] ;  /* 0x0003940001d07983 */ /* 0x002ea20000300800 */
[----:B------:R-:W-:Y:S01]  /*f050*/  LOP3.LUT R12, R203, R12, RZ, 0xc0, !PT ;  /* 0x0000000ccb0c7212 */ /* 0x000fe200078ec0ff */
[----:B------:R-:W-:Y:S02]  /*f060*/  IMAD.MOV.U32 R18, RZ, RZ, R192 ;  /* 0x000000ffff127224 */ /* 0x000fe400078e00c0 */
[----:B------:R1:W-:Y:S04]  /*f070*/  STG.E.U16 desc[UR24][R8.64+0x50], R164 ;  /* 0x000050a408007986 */ /* 0x0003e8000c101518 */
[C---:B------:R-:W-:Y:S01]  /*f080*/  HMMA.16816.F32.BF16 R60, R12.reuse, R20, R84 ;  /* 0x000000140c3c723c */ /* 0x040fe20000041854 */
[----:B------:R-:W-:Y:S01]  /*f090*/  LOP3.LUT R18, R18, R10, RZ, 0xc0, !PT ;  /* 0x0000000a12127212 */ /* 0x000fe200078ec0ff */
[----:B------:R-:W4:Y:S06]  /*f0a0*/  LDL.LU R204, [R1+0x148] ;  /* 0x0001480001cc7983 */ /* 0x000f2c0000300800 */
[----:B------:R-:W-:Y:S01]  /*f0b0*/  HMMA.16816.F32.BF16 R56, R12, R22, R104 ;  /* 0x000000160c38723c */ /* 0x000fe20000041868 */
[----:B------:R-:W-:-:S07]  /*f0c0*/  HSET2.LE.AND R10, R11, R0, PT ;  /* 0x000000000b0a7233 */ /* 0x000fce0003803000 */
[----:B------:R-:W-:Y:S01]  /*f0d0*/  HMMA.16816.F32.BF16 R68, R12, R24, R68 ;  /* 0x000000180c44723c */ /* 0x000fe20000041844 */
[----:B------:R-:W-:-:S07]  /*f0e0*/  IMAD.MOV.U32 R11, RZ, RZ, R191 ;  /* 0x000000ffff0b7224 */ /* 0x000fce00078e00bf */
[----:B------:R-:W-:Y:S01]  /*f0f0*/  HMMA.16816.F32.BF16 R64, R12, R26, R112 ;  /* 0x0000001a0c40723c */ /* 0x000fe20000041870 */
[----:B------:R-:W-:Y:S01]  /*f100*/  IMAD.U32 R12, RZ, RZ, UR22 ;  /* 0x00000016ff0c7e24 */ /* 0x000fe2000f8e00ff */
[----:B------:R-:W-:Y:S01]  /*f110*/  LOP3.LUT R19, R11, R10, RZ, 0xc0, !PT ;  /* 0x0000000a0b137212 */ /* 0x000fe200078ec0ff */
[----:B------:R-:W-:Y:S01]  /*f120*/  IMAD.MOV.U32 R203, RZ, RZ, R200 ;  /* 0x000000ffffcb7224 */ /* 0x000fe200078e00c8 */
[----:B------:R1:W-:Y:S01]  /*f130*/  STG.E.U16 desc[UR24][R4.64+0x50], R190 ;  /* 0x000050be04007986 */ /* 0x0003e2000c101518 */
[----:B------:R-:W-:-:S03]  /*f140*/  IMAD.WIDE R6, R12, -0x70, R8 ;  /* 0xffffff900c067825 */ /* 0x000fc600078e0208 */
[----:B------:R-:W-:Y:S01]  /*f150*/  STG.E.U16 desc[UR24][R4.64+0x52], R146 ;  /* 0x0000529204007986 */ /* 0x000fe2000c101518 */
[----:B-1----:R-:W-:Y:S02]  /*f160*/  IMAD.U32 R8, RZ, RZ, UR22 ;  /* 0x00000016ff087e24 */ /* 0x002fe4000f8e00ff */
[----:B------:R-:W-:Y:S01]  /*f170*/  IMAD.U32 R10, RZ, RZ, UR22 ;  /* 0x00000016ff0a7e24 */ /* 0x000fe2000f8e00ff */
[----:B------:R-:W4:Y:S01]  /*f180*/  LDL.LU R202, [R1+0x144] ;  /* 0x0001440001ca7983 */ /* 0x000f220000300800 */
[----:B------:R-:W-:-:S03]  /*f190*/  IMAD.WIDE R8, R8, 0x70, R6 ;  /* 0x0000007008087825 */ /* 0x000fc600078e0206 */
[----:B------:R-:W-:Y:S04]  /*f1a0*/  STG.E.U16 desc[UR24][R2.64+0x60], R213 ;  /* 0x000060d502007986 */ /* 0x000fe8000c101518 */
[----:B------:R-:W-:Y:S04]  /*f1b0*/  STG.E.U16 desc[UR24][R2.64+0x62], R210 ;  /* 0x000062d202007986 */ /* 0x000fe8000c101518 */
[----:B------:R-:W-:Y:S04]  /*f1c0*/  STG.E.U16 desc[UR24][R6.64+0x62], R209 ;  /* 0x000062d106007986 */ /* 0x000fe8000c101518 */
[----:B------:R-:W4:Y:S04]  /*f1d0*/  LDL.LU R200, [R1+0x12c] ;  /* 0x00012c0001c87983 */ /* 0x000f280000300800 */
[----:B------:R-:W4:Y:S04]  /*f1e0*/  LDL.LU R190, [R1+0x128] ;  /* 0x0001280001be7983 */ /* 0x000f280000300800 */
[----:B------:R-:W1:Y:S04]  /*f1f0*/  LDSM.16.MT88.4 R20, [R160+0x5800] ;  /* 0x00580000a014783b */ /* 0x000e680000004200 */
[----:B------:R-:W1:Y:S04]  /*f200*/  LDSM.16.MT88.4 R24, [R77+0x5800] ;  /* 0x005800004d18783b */ /* 0x000e680000004200 */
[----:B--2---:R2:W-:Y:S04]  /*f210*/  STG.E.U16 desc[UR24][R6.64+0x60], R208 ;  /* 0x000060d006007986 */ /* 0x0045e8000c101518 */
[----:B------:R-:W-:Y:S04]  /*f220*/  STG.E.U16 desc[UR24][R8.64+0x60], R203 ;  /* 0x000060cb08007986 */ /* 0x000fe8000c101518 */
[----:B---3--:R3:W-:Y:S04]  /*f230*/  STG.E.U16 desc[UR24][R8.64+0x62], R205 ;  /* 0x000062cd08007986 */ /* 0x0087e8000c101518 */
[----:B------:R1:W-:Y:S01]  /*f240*/  STG.E.U16 desc[UR24][R4.64+0x62], R238 ;  /* 0x000062ee04007986 */ /* 0x0003e2000c101518 */
[----:B--2---:R-:W-:Y:S01]  /*f250*/  IMAD.WIDE R6, R10, -0x70, R8 ;  /* 0xffffff900a067825 */ /* 0x004fe200078e0208 */
[----:B------:R-:W-:-:S02]  /*f260*/  HSET2.LE.AND R10, R74, R0, PT ;  /* 0x000000004a0a7233 */ /* 0x000fc40003803000 */
[--C-:B---3--:R-:W-:Y:S02]  /*f270*/  HSET2.LE.AND R8, R72, R0.reuse, PT ;  /* 0x0000000048087233 */ /* 0x108fe40003803000 */
[----:B------:R-:W-:Y:S01]  /*f280*/  HSET2.LE.AND R9, R73, R0, PT ;  /* 0x0000000049097233 */ /* 0x000fe20003803000 */
[----:B-1----:R-:W2:Y:S02]  /*f290*/  LDL.LU R238, [R1+0x390] ;  /* 0x0003900001ee7983 */ /* 0x002ea40000300800 */
[----:B------:R-:W-:Y:S02]  /*f2a0*/  LOP3.LUT R12, R212, R8, RZ, 0xc0, !PT ;  /* 0x00000008d40c7212 */ /* 0x000fe400078ec0ff */
[----:B------:R-:W-:Y:S01]  /*f2b0*/  LOP3.LUT R13, R214, R9, RZ, 0xc0, !PT ;  /* 0x00000009d60d7212 */ /* 0x000fe200078ec0ff */
[----:B------:R-:W3:Y:S01]  /*f2c0*/  LDL.LU R212, [R1+0x38c] ;  /* 0x00038c0001d47983 */ /* 0x000ee20000300800 */
[----:B------:R-:W-:-:S03]  /*f2d0*/  LOP3.LUT R14, R211, R10, RZ, 0xc0, !PT ;  /* 0x0000000ad30e7212 */ /* 0x000fc600078ec0ff */
[----:B------:R-:W4:Y:S04]  /*f2e0*/  LDL.LU R214, [R1+0x388] ;  /* 0x0003880001d67983 */ /* 0x000f280000300800 */
[----:B------:R-:W4:Y:S01]  /*f2f0*/  LDL.LU R211, [R1+0x384] ;  /* 0x0003840001d37983 */ /* 0x000f220000300800 */
[----:B------:R-:W-:Y:S01]  /*f300*/  LOP3.LUT R11, R80, 0xff00ff, RZ, 0xc0, !PT ;  /* 0x00ff00ff500b7812 */ /* 0x000fe200078ec0ff */
[----:B------:R-:W-:-:S04]  /*f310*/  IMAD.U32 R9, RZ, RZ, UR22 ;  /* 0x00000016ff097e24 */ /* 0x000fc8000f8e00ff */
[----:B------:R-:W-:Y:S01]  /*f320*/  HSET2.LE.AND R8, R11, R0, PT ;  /* 0x000000000b087233 */ /* 0x000fe20003803000 */
[----:B------:R-:W-:-:S04]  /*f330*/  IMAD.U32 R10, RZ, RZ, UR22 ;  /* 0x00000016ff0a7e24 */ /* 0x000fc8000f8e00ff */
[----:B------:R-:W-:Y:S01]  /*f340*/  LOP3.LUT R15, R165, R8, RZ, 0xc0, !PT ;  /* 0x00000008a50f7212 */ /* 0x000fe200078ec0ff */
[----:B------:R-:W-:Y:S01]  /*f350*/  IMAD.WIDE R8, R9, 0x70, R6 ;  /* 0x0000007009087825 */ /* 0x000fe200078e0206 */
[----:B------:R-:W-:Y:S04]  /*f360*/  STG.E.U16 desc[UR24][R4.64+0x60], R197 ;  /* 0x000060c504007986 */ /* 0x000fe8000c101518 */
[----:B------:R-:W4:Y:S04]  /*f370*/  LDL.LU R165, [R1+0x380] ;  /* 0x0003800001a57983 */ /* 0x000f280000300800 */
        /* <DEDUP_REMOVED lines=8> */
[----:B-1----:R-:W-:-:S03]  /*f400*/  IMAD.WIDE R6, R10, -0x70, R8 ;  /* 0xffffff900a067825 */ /* 0x002fc600078e0208 */
[----:B------:R-:W-:Y:S01]  /*f410*/  STG.E.U16 desc[UR24][R2.64+0x80], R138 ;  /* 0x0000808a02007986 */ /* 0x000fe2000c101518 */
[----:B--2---:R-:W-:-:S03]  /*f420*/  IMAD.U32 R8, RZ, RZ, UR22 ;  /* 0x00000016ff087e24 */ /* 0x004fc6000f8e00ff */
[----:B------:R-:W-:Y:S01]  /*f430*/  STG.E.U16 desc[UR24][R2.64+0x82], R143 ;  /* 0x0000828f02007986 */ /* 0x000fe2000c101518 */
[----:B------:R-:W-:-:S03]  /*f440*/  IMAD.WIDE R8, R8, 0x70, R6 ;  /* 0x0000007008087825 */ /* 0x000fc600078e0206 */
[----:B------:R-:W-:Y:S04]  /*f450*/  STG.E.U16 desc[UR24][R6.64+0x80], R137 ;  /* 0x0000808906007986 */ /* 0x000fe8000c101518 */
[----:B------:R-:W-:Y:S04]  /*f460*/  STG.E.U16 desc[UR24][R6.64+0x82], R139 ;  /* 0x0000828b06007986 */ /* 0x000fe8000c101518 */
[----:B------:R1:W-:Y:S04]  /*f470*/  STG.E.U16 desc[UR24][R8.64+0x80], R166 ;  /* 0x000080a608007986 */ /* 0x0003e8000c101518 */
[----:B-1----:R-:W2:Y:S01]  /*f480*/  LDL.LU R166, [R1+0x37c] ;  /* 0x00037c0001a67983 */ /* 0x002ea20000300800 */
[----:B------:R-:W-:Y:S01]  /*f490*/  HMMA.16816.F32.BF16 R48, R16, R28, R48 ;  /* 0x0000001c1030723c */ /* 0x000fe20000041830 */
[----:B------:R-:W-:-:S02]  /*f4a0*/  HSET2.LE.AND R6, R78, R0, PT ;  /* 0x000000004e067233 */ /* 0x000fc40003803000 */
[----:B------:R-:W-:Y:S02]  /*f4b0*/  HSET2.LE.AND R7, R76, R0, PT ;  /* 0x000000004c077233 */ /* 0x000fe40003803000 */
[----:B------:R-:W-:-:S03]  /*f4c0*/  LOP3.LUT R11, R82, 0xff00ff, RZ, 0xc0, !PT ;  /* 0x00ff00ff520b7812 */ /* 0x000fc600078ec0ff */
[C---:B------:R-:W-:Y:S08]  /*f4d0*/  HMMA.16816.F32.BF16 R144, R16.reuse, R30, R44 ;  /* 0x0000001e1090723c */ /* 0x040ff0000004182c */
[C---:B------:R-:W-:Y:S08]  /*f4e0*/  HMMA.16816.F32.BF16 R52, R16.reuse, R32, R52 ;  /* 0x000000201034723c */ /* 0x040ff00000041834 */
[----:B------:R-:W-:Y:S01]  /*f4f0*/  HMMA.16816.F32.BF16 R40, R16, R34, R40 ;  /* 0x000000221028723c */ /* 0x000fe20000041828 */
[----:B------:R-:W-:-:S02]  /*f500*/  IMAD.MOV.U32 R16, RZ, RZ, R155 ;  /* 0x000000ffff107224 */ /* 0x000fc400078e009b */
[----:B------:R-:W-:-:S03]  /*f510*/  IMAD.MOV.U32 R17, RZ, RZ, R154 ;  /* 0x000000ffff117224 */ /* 0x000fc600078e009a */
[----:B------:R-:W-:Y:S02]  /*f520*/  LOP3.LUT R16, R16, R6, RZ, 0xc0, !PT ;  /* 0x0000000610107212 */ /* 0x000fe400078ec0ff */
[----:B------:R-:W-:Y:S01]  /*f530*/  LOP3.LUT R17, R17, R7, RZ, 0xc0, !PT ;  /* 0x0000000711117212 */ /* 0x000fe200078ec0ff */
[----:B------:R-:W-:Y:S01]  /*f540*/  IMAD.MOV.U32 R7, RZ, RZ, R152 ;  /* 0x000000ffff077224 */ /* 0x000fe200078e0098 */
[--C-:B------:R-:W-:Y:S01]  /*f550*/  HSET2.LE.AND R6, R11, R0.reuse, PT ;  /* 0x000000000b067233 */ /* 0x100fe20003803000 */
[----:B------:R-:W-:Y:S01]  /*f560*/  IMAD.U32 R11, RZ, RZ, UR22 ;  /* 0x00000016ff0b7e24 */ /* 0x000fe2000f8e00ff */
[----:B------:R1:W-:Y:S03]  /*f570*/  STG.E.U16 desc[UR24][R8.64+0x82], R36 ;  /* 0x0000822408007986 */ /* 0x0003e6000c101518 */
[----:B------:R-:W-:Y:S01]  /*f580*/  LOP3.LUT R19, R7, R6, RZ, 0xc0, !PT ;  /* 0x0000000607137212 */ /* 0x000fe200078ec0ff */
[----:B------:R-:W-:Y:S01]  /*f590*/  IMAD.WIDE R6, R11, -0x70, R8 ;  /* 0xffffff900b067825 */ /* 0x000fe200078e0208 */
[----:B------:R-:W-:-:S03]  /*f5a0*/  HSET2.LE.AND R10, R81, R0, PT ;  /* 0x00000000510a7233 */ /* 0x000fc60003803000 */
[----:B------:R-:W-:Y:S01]  /*f5b0*/  IMAD.MOV.U32 R18, RZ, RZ, R153 ;  /* 0x000000ffff127224 */ /* 0x000fe200078e0099 */
[----:B------:R3:W-:Y:S04]  /*f5c0*/  STG.E.U16 desc[UR24][R4.64+0x80], R37 ;  /* 0x0000802504007986 */ /* 0x0007e8000c101518 */
[----:B------:R-:W-:Y:S01]  /*f5d0*/  LOP3.LUT R18, R18, R10, RZ, 0xc0, !PT ;  /* 0x0000000a12127212 */ /* 0x000fe200078ec0ff */
[----:B------:R-:W-:Y:S01]  /*f5e0*/  IMAD.U32 R10, RZ, RZ, UR22 ;  /* 0x00000016ff0a7e24 */ /* 0x000fe2000f8e00ff */
[----:B------:R-:W-:Y:S04]  /*f5f0*/  STG.E.U16 desc[UR24][R4.64+0x82], R38 ;  /* 0x0000822604007986 */ /* 0x000fe8000c101518 */
[----:B------:R-:W-:Y:S01]  /*f600*/  STG.E.U16 desc[UR24][R2.64+0x90], R149 ;  /* 0x0000909502007986 */ /* 0x000fe2000c101518 */
[----:B-1----:R-:W-:Y:S01]  /*f610*/  IMAD.U32 R8, RZ, RZ, UR22 ;  /* 0x00000016ff087e24 */ /* 0x002fe2000f8e00ff */
[----:B------:R-:W-:Y:S02]  /*f620*/  HMMA.16816.F32.BF16 R60, R12, R28, R60 ;  /* 0x0000001c0c3c723c */ /* 0x000fe4000004183c */
[----:B------:R1:W5:Y:S01]  /*f630*/  LDL.LU R36, [R1+0x378] ;  /* 0x0003780001247983 */ /* 0x0003620000300800 */
[----:B------:R-:W-:-:S03]  /*f640*/  IMAD.WIDE R8, R8, 0x70, R6 ;  /* 0x0000007008087825 */ /* 0x000fc600078e0206 */
[----:B------:R-:W-:Y:S04]  /*f650*/  STG.E.U16 desc[UR24][R2.64+0x92], R156 ;  /* 0x0000929c02007986 */ /* 0x000fe8000c101518 */
[----:B------:R-:W-:Y:S04]  /*f660*/  STG.E.U16 desc[UR24][R6.64+0x90], R150 ;  /* 0x0000909606007986 */ /* 0x000fe8000c101518 */
[----:B------:R4:W-:Y:S04]  /*f670*/  STG.E.U16 desc[UR24][R6.64+0x92], R151 ;  /* 0x0000929706007986 */ /* 0x0009e8000c101518 */
[----:B------:R-:W-:Y:S04]  /*f680*/  STG.E.U16 desc[UR24][R8.64+0x90], R39 ;  /* 0x0000902708007986 */ /* 0x000fe8000c101518 */
[----:B------:R1:W-:Y:S01]  /*f690*/  STG.E.U16 desc[UR24][R8.64+0x92], R185 ;  /* 0x000092b908007986 */ /* 0x0003e2000c101518 */
[----:B------:R-:W-:Y:S01]  /*f6a0*/  HMMA.16816.F32.BF16 R44, R12, R32, R68 ;  /* 0x000000200c2c723c */ /* 0x000fe20000041844 */
[----:B------:R-:W-:-:S02]  /*f6b0*/  LOP3.LUT R11, R98, 0xff00ff, RZ, 0xc0, !PT ;  /* 0x00ff00ff620b7812 */ /* 0x000fc400078ec0ff */
[----:B---3--:R3:W5:Y:S05]  /*f6c0*/  LDL.LU R37, [R1+0x374] ;  /* 0x0003740001257983 */ /* 0x00876a0000300800 */
[----:B------:R-:W-:Y:S01]  /*f6d0*/  HMMA.16816.F32.BF16 R28, R12, R30, R56 ;  /* 0x0000001e0c1c723c */ /* 0x000fe20000041838 */
[----:B----4-:R-:W-:-:S07]  /*f6e0*/  IMAD.WIDE R6, R10, -0x70, R8 ;  /* 0xffffff900a067825 */ /* 0x010fce00078e0208 */
[----:B------:R-:W-:Y:S01]  /*f6f0*/  HMMA.16816.F32.BF16 R32, R12, R34, R64 ;  /* 0x000000220c20723c */ /* 0x000fe20000041840 */
[--C-:B------:R-:W-:Y:S01]  /*f700*/  HSET2.LE.AND R10, R95, R0.reuse, PT ;  /* 0x000000005f0a7233 */ /* 0x100fe20003803000 */
[----:B------:R4:W-:Y:S01]  /*f710*/  STG.E.U16 desc[UR24][R4.64+0x90], R184 ;  /* 0x000090b804007986 */ /* 0x0009e2000c101518 */
[----:B------:R-:W-:-:S03]  /*f720*/  HSET2.LE.AND R11, R11, R0, PT ;  /* 0x000000000b0b7233 */ /* 0x000fc60003803000 */
[----:B------:R3:W-:Y:S01]  /*f730*/  STG.E.U16 desc[UR24][R4.64+0x92], R236 ;  /* 0x000092ec04007986 */ /* 0x0007e2000c101518 */
[--C-:B-1----:R-:W-:Y:S02]  /*f740*/  HSET2.LE.AND R8, R88, R0.reuse, PT ;  /* 0x0000000058087233 */ /* 0x102fe40003803000 */
[----:B------:R-:W-:Y:S01]  /*f750*/  HSET2.LE.AND R9, R83, R0, PT ;  /* 0x0000000053097233 */ /* 0x000fe20003803000 */
[C---:B------:R-:W-:Y:S01]  /*f760*/  HMMA.16816.F32.BF16 R152, R16.reuse, R20, R48 ;  /* 0x000000141098723c */ /* 0x040fe20000041830 */
[----:B------:R1:W5:Y:S01]  /*f770*/  LDL.LU R38, [R1+0x370] ;  /* 0x0003700001267983 */ /* 0x0003620000300800 */
[----:B------:R-:W-:Y:S01]  /*f780*/  LOP3.LUT R12, R233, R8, RZ, 0xc0, !PT ;  /* 0x00000008e90c7212 */ /* 0x000fe200078ec0ff */
[----:B------:R-:W-:Y:S01]  /*f790*/  IMAD.U32 R8, RZ, RZ, UR22 ;  /* 0x00000016ff087e24 */ /* 0x000fe2000f8e00ff */
[----:B------:R-:W-:Y:S02]  /*f7a0*/  LOP3.LUT R13, R226, R9, RZ, 0xc0, !PT ;  /* 0x00000009e20d7212 */ /* 0x000fe400078ec0ff */
[----:B------:R-:W-:Y:S01]  /*f7b0*/  LOP3.LUT R14, R186, R10, RZ, 0xc0, !PT ;  /* 0x0000000aba0e7212 */ /* 0x000fe200078ec0ff */
[----:B------:R-:W-:Y:S01]  /*f7c0*/  IMAD.WIDE R8, R8, 0x70, R6 ;  /* 0x0000007008087825 */ /* 0x000fe200078e0206 */
[----:B------:R-:W-:Y:S03]  /*f7d0*/  STG.E.U16 desc[UR24][R2.64+0xa2], R165 ;  /* 0x0000a2a502007986 */ /* 0x000fe6000c101518 */
[----:B------:R-:W-:Y:S01]  /*f7e0*/  IMAD.U32 R10, RZ, RZ, UR22 ;  /* 0x00000016ff0a7e24 */ /* 0x000fe2000f8e00ff */
[----:B------:R-:W-:Y:S01]  /*f7f0*/  LOP3.LUT R15, R243, R11, RZ, 0xc0, !PT ;  /* 0x0000000bf30f7212 */ /* 0x000fe200078ec0ff */
[-C--:B------:R-:W-:Y:S01]  /*f800*/  HMMA.16816.F32.BF16 R144, R16, R22.reuse, R144 ;  /* 0x000000161090723c */ /* 0x080fe20000041890 */
[----:B------:R-:W-:Y:S01]  /*f810*/  LOP3.LUT R11, R136, 0xff00ff, RZ, 0xc0, !PT ;  /* 0x00ff00ff880b7812 */ /* 0x000fe200078ec0ff */
[----:B------:R1:W5:Y:S04]  /*f820*/  LDL.LU R39, [R1+0x36c] ;  /* 0x00036c0001277983 */ /* 0x0003680000300800 */
[----:B------:R1:W5:Y:S02]  /*f830*/  LDL.LU R185, [R1+0x368] ;  /* 0x0003680001b97983 */ /* 0x0003640000300800 */
[----:B------:R-:W-:Y:S01]  /*f840*/  HMMA.16816.F32.BF16 R28, R12, R22, R28 ;  /* 0x000000160c1c723c */ /* 0x000fe2000004181c */
[----:B------:R-:W-:Y:S01]  /*f850*/  IMAD.MOV.U32 R22, RZ, RZ, R175 ;  /* 0x000000ffff167224 */ /* 0x000fe200078e00af */
[----:B----4-:R1:W5:Y:S04]  /*f860*/  LDL.LU R184, [R1+0x364] ;  /* 0x0003640001b87983 */ /* 0x0103680000300800 */
[----:B---3--:R1:W5:Y:S02]  /*f870*/  LDL.LU R236, [R1+0x360] ;  /* 0x0003600001ec7983 */ /* 0x0083640000300800 */
[C---:B------:R-:W-:Y:S02]  /*f880*/  HMMA.16816.F32.BF16 R52, R16.reuse, R24, R52 ;  /* 0x000000181034723c */ /* 0x040fe40000041834 */
[----:B------:R1:W5:Y:S04]  /*f890*/  LDL.LU R233, [R1+0x35c] ;  /* 0x00035c0001e97983 */ /* 0x0003680000300800 */
[----:B------:R1:W5:Y:S02]  /*f8a0*/  LDL.LU R226, [R1+0x358] ;  /* 0x0003580001e27983 */ /* 0x0003640000300800 */
[----:B------:R-:W-:Y:S02]  /*f8b0*/  HMMA.16816.F32.BF16 R40, R16, R26, R40 ;  /* 0x0000001a1028723c */ /* 0x000fe40000041828 */
[----:B------:R-:W-:Y:S04]  /*f8c0*/  LDSM.16.MT88.4 R16, [R77+0x5c00] ;  /* 0x005c00004d10783b */ /* 0x000fe80000004200 */
[----:B------:R1:W5:Y:S02]  /*f8d0*/  LDL.LU R186, [R1+0x354] ;  /* 0x0003540001ba7983 */ /* 0x0003640000300800 */
[C---:B------:R-:W-:Y:S01]  /*f8e0*/  HMMA.16816.F32.BF16 R44, R12.reuse, R24, R44 ;  /* 0x000000180c2c723c */ /* 0x040fe2000004182c */
[----:B------:R-:W-:Y:S01]  /*f8f0*/  UISETP.GT.AND UP0, UPT, UR20, UR18, UPT ;  /* 0x000000121400728c */ /* 0x000fe2000bf04270 */
[----:B------:R-:W-:Y:S01]  /*f900*/  UMOV UR4, UR20 ;  /* 0x0000001400047c82 */ /* 0x000fe20008000000 */
[----:B--2---:R2:W-:Y:S04]  /*f910*/  STG.E.U16 desc[UR24][R2.64+0xa0], R166 ;  /* 0x0000a0a602007986 */ /* 0x0045e8000c101518 */
[----:B------:R-:W-:Y:S04]  /*f920*/  STG.E.U16 desc[UR24][R6.64+0xa0], R162 ;  /* 0x0000a0a206007986 */ /* 0x000fe8000c101518 */
[----:B------:R3:W-:Y:S04]  /*f930*/  STG.E.U16 desc[UR24][R6.64+0xa2], R161 ;  /* 0x0000a2a106007986 */ /* 0x0007e8000c101518 */
[----:B------:R4:W-:Y:S04]  /*f940*/  STG.E.U16 desc[UR24][R8.64+0xa0], R232 ;  /* 0x0000a0e808007986 */ /* 0x0009e8000c101518 */
[----:B------:R1:W-:Y:S04]  /*f950*/  STG.E.U16 desc[UR24][R8.64+0xa2], R225 ;  /* 0x0000a2e108007986 */ /* 0x0003e8000c101518 */
[----:B------:R-:W-:Y:S04]  /*f960*/  STG.E.U16 desc[UR24][R4.64+0xa0], R252 ;  /* 0x0000a0fc04007986 */ /* 0x000fe8000c101518 */
[----:B------:R-:W-:Y:S01]  /*f970*/  STG.E.U16 desc[UR24][R4.64+0xa2], R248 ;  /* 0x0000a2f804007986 */ /* 0x000fe2000c101518 */
[----:B--2---:R-:W-:Y:S03]  /*f980*/  HMMA.16816.F32.BF16 R164, R12, R20, R60 ;  /* 0x000000140ca4723c */ /* 0x004fe6000004183c */
[----:B------:R-:W2:Y:S01]  /*f990*/  LDSM.16.MT88.4 R160, [R160+0x5c00] ;  /* 0x005c0000a0a0783b */ /* 0x000ea20000004200 */
[----:B---3--:R-:W-:-:S03]  /*f9a0*/  IMAD.WIDE R6, R10, -0x70, R8 ;  /* 0xffffff900a067825 */ /* 0x008fc600078e0208 */
[----:B----4-:R3:W5:Y:S01]  /*f9b0*/  LDL.LU R232, [R1+0x350] ;  /* 0x0003500001e87983 */ /* 0x0107620000300800 */
[----:B-1----:R-:W-:-:S03]  /*f9c0*/  IMAD.U32 R8, RZ, RZ, UR22 ;  /* 0x00000016ff087e24 */ /* 0x002fc6000f8e00ff */
[----:B------:R-:W-:Y:S01]  /*f9d0*/  STG.E.U16 desc[UR24][R2.64+0xb0], R172 ;  /* 0x0000b0ac02007986 */ /* 0x000fe2000c101518 */
[----:B------:R-:W-:-:S03]  /*f9e0*/  IMAD.WIDE R8, R8, 0x70, R6 ;  /* 0x0000007008087825 */ /* 0x000fc600078e0206 */
[----:B------:R-:W-:Y:S04]  /*f9f0*/  STG.E.U16 desc[UR24][R2.64+0xb2], R171 ;  /* 0x0000b2ab02007986 */ /* 0x000fe8000c101518 */
[----:B------:R-:W-:Y:S01]  /*fa00*/  STG.E.U16 desc[UR24][R6.64+0xb0], R169 ;  /* 0x0000b0a906007986 */ /* 0x000fe2000c101518 */
[----:B------:R-:W-:-:S03]  /*fa10*/  IMAD.MOV.U32 R20, RZ, RZ, R179 ;  /* 0x000000ffff147224 */ /* 0x000fc600078e00b3 */
[----:B------:R1:W-:Y:S01]  /*fa20*/  STG.E.U16 desc[UR24][R6.64+0xb2], R170 ;  /* 0x0000b2aa06007986 */ /* 0x0003e2000c101518 */
[----:B------:R-:W-:-:S03]  /*fa30*/  IMAD.MOV.U32 R21, RZ, RZ, R176 ;  /* 0x000000ffff157224 */ /* 0x000fc600078e00b0 */
[----:B------:R-:W-:Y:S04]  /*fa40*/  STG.E.U16 desc[UR24][R8.64+0xb0], R249 ;  /* 0x0000b0f908007986 */ /* 0x000fe8000c101518 */
[----:B------:R4:W-:Y:S01]  /*fa50*/  STG.E.U16 desc[UR24][R8.64+0xb2], R247 ;  /* 0x0000b2f708007986 */ /* 0x0009e2000c101518 */
[----:B------:R-:W-:Y:S03]  /*fa60*/  HMMA.16816.F32.BF16 R12, R12, R26, R32 ;  /* 0x0000001a0c0c723c */ /* 0x000fe60000041820 */
[----:B------:R3:W5:Y:S01]  /*fa70*/  LDL.LU R225, [R1+0x34c] ;  /* 0x00034c0001e17983 */ /* 0x0007620000300800 */
[----:B-1----:R-:W-:Y:S01]  /*fa80*/  IMAD.WIDE R6, R10, -0x70, R8 ;  /* 0xffffff900a067825 */ /* 0x002fe200078e0208 */
[----:B------:R-:W-:-:S02]  /*fa90*/  HSET2.LE.AND R10, R97, R0, PT ;  /* 0x00000000610a7233 */ /* 0x000fc40003803000 */
[--C-:B----4-:R-:W-:Y:S02]  /*faa0*/  HSET2.LE.AND R8, R90, R0.reuse, PT ;  /* 0x000000005a087233 */ /* 0x110fe40003803000 */
[----:B------:R-:W-:-:S03]  /*fab0*/  HSET2.LE.AND R9, R89, R0, PT ;  /* 0x0000000059097233 */ /* 0x000fc60003803000 */
[----:B------:R-:W-:Y:S02]  /*fac0*/  LOP3.LUT R136, R20, R8, RZ, 0xc0, !PT ;  /* 0x0000000814887212 */ /* 0x000fe400078ec0ff */
[----:B------:R-:W-:Y:S01]  /*fad0*/  LOP3.LUT R137, R21, R9, RZ, 0xc0, !PT ;  /* 0x0000000915897212 */ /* 0x000fe200078ec0ff */
[----:B------:R-:W-:Y:S01]  /*fae0*/  IMAD.MOV.U32 R9, RZ, RZ, R173 ;  /* 0x000000ffff097224 */ /* 0x000fe200078e00ad */
[----:B------:R-:W-:Y:S02]  /*faf0*/  HSET2.LE.AND R8, R11, R0, PT ;  /* 0x000000000b087233 */ /* 0x000fe40003803000 */
[----:B------:R-:W-:Y:S01]  /*fb00*/  LOP3.LUT R138, R22, R10, RZ, 0xc0, !PT ;  /* 0x0000000a168a7212 */ /* 0x000fe200078ec0ff */
[----:B------:R-:W-:Y:S02]  /*fb10*/  IMAD.U32 R10, RZ, RZ, UR22 ;  /* 0x00000016ff0a7e24 */ /* 0x000fe4000f8e00ff */
[----:B------:R-:W-:Y:S02]  /*fb20*/  LOP3.LUT R139, R9, R8, RZ, 0xc0, !PT ;  /* 0x00000008098b7212 */ /* 0x000fe400078ec0ff */
[C---:B------:R-:W-:Y:S01]  /*fb30*/  IMAD.WIDE R8, R10.reuse, 0x70, R6 ;  /* 0x000000700a087825 */ /* 0x040fe200078e0206 */
[----:B------:R-:W-:Y:S04]  /*fb40*/  STG.E.U16 desc[UR24][R4.64+0xb0], R246 ;  /* 0x0000b0f604007986 */ /* 0x000fe8000c101518 */
        /* <DEDUP_REMOVED lines=9> */
[----:B------:R-:W-:Y:S01]  /*fbe0*/  STG.E.U16 desc[UR24][R2.64+0xd0], R135 ;  /* 0x0000d08702007986 */ /* 0x000fe2000c101518 */
[----:B-1----:R-:W-:-:S03]  /*fbf0*/  IMAD.WIDE R6, R10, -0x70, R8 ;  /* 0xffffff900a067825 */ /* 0x002fc600078e0208 */
[----:B------:R-:W-:Y:S04]  /*fc00*/  STG.E.U16 desc[UR24][R2.64+0xd2], R133 ;  /* 0x0000d28502007986 */ /* 0x000fe8000c101518 */
[----:B------:R-:W-:Y:S01]  /*fc10*/  STG.E.U16 desc[UR24][R6.64+0xd0], R125 ;  /* 0x0000d07d06007986 */ /* 0x000fe2000c101518 */
[----:B----4-:R-:W-:Y:S01]  /*fc20*/  LOP3.LUT R9, R168, 0xff00ff, RZ, 0xc0, !PT ;  /* 0x00ff00ffa8097812 */ /* 0x010fe200078ec0ff */
[----:B------:R-:W-:Y:S02]  /*fc30*/  IMAD.WIDE R10, R10, 0x70, R6 ;  /* 0x000000700a0a7825 */ /* 0x000fe400078e0206 */
[----:B------:R1:W-:Y:S01]  /*fc40*/  STG.E.U16 desc[UR24][R6.64+0xd2], R124 ;  /* 0x0000d27c06007986 */ /* 0x0003e2000c101518 */
[----:B------:R-:W-:-:S05]  /*fc50*/  HSET2.LE.AND R8, R159, R0, PT ;  /* 0x000000009f087233 */ /* 0x000fca0003803000 */
[----:B------:R-:W-:Y:S01]  /*fc60*/  LOP3.LUT R150, R250, R8, RZ, 0xc0, !PT ;  /* 0x00000008fa967212 */ /* 0x000fe200078ec0ff */
[----:B------:R-:W-:Y:S04]  /*fc70*/  STG.E.U16 desc[UR24][R10.64+0xd0], R229 ;  /* 0x0000d0e50a007986 */ /* 0x000fe8000c101518 */
[----:B------:R-:W-:Y:S01]  /*fc80*/  STG.E.U16 desc[UR24][R10.64+0xd2], R242 ;  /* 0x0000d2f20a007986 */ /* 0x000fe2000c101518 */
[--C-:B-1----:R-:W-:Y:S02]  /*fc90*/  HSET2.LE.AND R6, R140, R0.reuse, PT ;  /* 0x000000008c067233 */ /* 0x102fe40003803000 */
[--C-:B------:R-:W-:Y:S02]  /*fca0*/  HSET2.LE.AND R7, R148, R0.reuse, PT ;  /* 0x0000000094077233 */ /* 0x100fe40003803000 */
[----:B------:R-:W-:Y:S01]  /*fcb0*/  HSET2.LE.AND R0, R9, R0, PT ;  /* 0x0000000009007233 */ /* 0x000fe20003803000 */
[----:B------:R-:W-:Y:S01]  /*fcc0*/  IMAD.U32 R9, RZ, RZ, UR22 ;  /* 0x00000016ff097e24 */ /* 0x000fe2000f8e00ff */
[----:B------:R-:W-:Y:S01]  /*fcd0*/  LOP3.LUT R148, R237, R6, RZ, 0xc0, !PT ;  /* 0x00000006ed947212 */ /* 0x000fe200078ec0ff */
[----:B------:R-:W-:Y:S01]  /*fce0*/  IMAD.U32 R6, RZ, RZ, UR22 ;  /* 0x00000016ff067e24 */ /* 0x000fe2000f8e00ff */
[----:B------:R-:W-:Y:S01]  /*fcf0*/  LOP3.LUT R149, R219, R7, RZ, 0xc0, !PT ;  /* 0x00000007db957212 */ /* 0x000fe200078ec0ff */
[----:B------:R-:W-:Y:S01]  /*fd00*/  IMAD.WIDE R8, R9, -0x70, R10 ;  /* 0xffffff9009087825 */ /* 0x000fe200078e020a */
[----:B------:R-:W-:Y:S01]  /*fd10*/  LOP3.LUT R151, R251, R0, RZ, 0xc0, !PT ;  /* 0x00000000fb977212 */ /* 0x000fe200078ec0ff */
[----:B------:R-:W-:Y:S02]  /*fd20*/  STG.E.U16 desc[UR24][R4.64+0xd0], R234 ;  /* 0x0000d0ea04007986 */ /* 0x000fe4000c101518 */
[----:B------:R-:W-:-:S02]  /*fd30*/  IMAD.U32 R0, RZ, RZ, UR22 ;  /* 0x00000016ff007e24 */ /* 0x000fc4000f8e00ff */
[----:B------:R-:W-:Y:S01]  /*fd40*/  IMAD.WIDE R6, R6, 0x70, R8 ;  /* 0x0000007006067825 */ /* 0x000fe200078e0208 */
[----:B------:R-:W-:Y:S04]  /*fd50*/  STG.E.U16 desc[UR24][R4.64+0xd2], R224 ;  /* 0x0000d2e004007986 */ /* 0x000fe8000c101518 */
        /* <DEDUP_REMOVED lines=8> */
[----:B--2---:R-:W-:Y:S03]  /*fde0*/  HMMA.16816.F32.BF16 R152, R136, R160, R152 ;  /* 0x000000a08898723c */ /* 0x004fe60000041898 */
[----:B------:R3:W5:Y:S01]  /*fdf0*/  LDL.LU R237, [R1+0x348] ;  /* 0x0003480001ed7983 */ /* 0x0007620000300800 */
[----:B-1----:R-:W-:-:S03]  /*fe00*/  IMAD.WIDE R8, R0, -0x70, R6 ;  /* 0xffffff9000087825 */ /* 0x002fc600078e0206 */
[----:B------:R-:W-:Y:S04]  /*fe10*/  STG.E.U16 desc[UR24][R2.64+0xf0], R129 ;  /* 0x0000f08102007986 */ /* 0x000fe8000c101518 */
[----:B------:R-:W-:Y:S01]  /*fe20*/  STG.E.U16 desc[UR24][R2.64+0xf2], R128 ;  /* 0x0000f28002007986 */ /* 0x000fe2000c101518 */
[----:B------:R-:W-:-:S03]  /*fe30*/  IMAD.WIDE R238, R0, 0x70, R8 ;  /* 0x0000007000ee7825 */ /* 0x000fc600078e0208 */
[----:B------:R-:W-:Y:S04]  /*fe40*/  STG.E.U16 desc[UR24][R8.64+0xf0], R127 ;  /* 0x0000f07f08007986 */ /* 0x000fe8000c101518 */
[----:B------:R-:W-:Y:S04]  /*fe50*/  STG.E.U16 desc[UR24][R8.64+0xf2], R126 ;  /* 0x0000f27e08007986 */ /* 0x000fe8000c101518 */
[----:B------:R-:W-:Y:S04]  /*fe60*/  STG.E.U16 desc[UR24][R238.64+0xf0], R221 ;  /* 0x0000f0ddee007986 */ /* 0x000fe8000c101518 */
[----:B------:R-:W-:Y:S04]  /*fe70*/  STG.E.U16 desc[UR24][R238.64+0xf2], R199 ;  /* 0x0000f2c7ee007986 */ /* 0x000fe8000c101518 */
[----:B------:R-:W-:Y:S04]  /*fe80*/  STG.E.U16 desc[UR24][R4.64+0xf0], R198 ;  /* 0x0000f0c604007986 */ /* 0x000fe8000c101518 */
[----:B------:R1:W-:Y:S01]  /*fe90*/  STG.E.U16 desc[UR24][R4.64+0xf2], R195 ;  /* 0x0000f2c304007986 */ /* 0x0003e2000c101518 */
[----:B------:R-:W-:Y:S03]  /*fea0*/  HMMA.16816.F32.BF16 R144, R136, R162, R144 ;  /* 0x000000a28890723c */ /* 0x000fe60000041890 */
[----:B------:R3:W5:Y:S05]  /*feb0*/  LDL.LU R219, [R1+0x344] ;  /* 0x0003440001db7983 */ /* 0x00076a0000300800 */
[----:B------:R-:W-:Y:S08]  /*fec0*/  HMMA.16816.F32.BF16 R164, R148, R160, R164 ;  /* 0x000000a094a4723c */ /* 0x000ff000000418a4 */
[----:B------:R-:W-:Y:S01]  /*fed0*/  HMMA.16816.F32.BF16 R140, R136, R16, R52 ;  /* 0x00000010888c723c */ /* 0x000fe20000041834 */
[----:B-1----:R-:W-:-:S04]  /*fee0*/  IADD3 R4, P0, PT, R2, -0x100, RZ ;  /* 0xffffff0002047810 */ /* 0x002fc80007f1e0ff */
[----:B------:R-:W-:Y:S01]  /*fef0*/  IADD3.X R0, PT, PT, R3, -0x1, RZ, P0, !PT ;  /* 0xffffffff03007810 */ /* 0x000fe200007fe4ff */
[----:B------:R3:W-:Y:S02]  /*ff00*/  STL [R1+0x2c], R4 ;  /* 0x00002c0401007387 */ /* 0x0007e40000100800 */
[C---:B------:R-:W-:Y:S02]  /*ff10*/  HMMA.16816.F32.BF16 R160, R148.reuse, R162, R28 ;  /* 0x000000a294a0723c */ /* 0x040fe4000004181c */
[----:B------:R3:W-:Y:S06]  /*ff20*/  STL [R1+0x28], R0 ;  /* 0x0000280001007387 */ /* 0x0007ec0000100800 */
[----:B------:R-:W-:Y:S08]  /*ff30*/  HMMA.16816.F32.BF16 R156, R148, R16, R44 ;  /* 0x00000010949c723c */ /* 0x000ff0000004182c */
[-C--:B------:R-:W-:Y:S08]  /*ff40*/  HMMA.16816.F32.BF16 R136, R136, R18.reuse, R40 ;  /* 0x000000128888723c */ /* 0x080ff00000041828 */
[----:B------:R-:W-:Y:S01]  /*ff50*/  HMMA.16816.F32.BF16 R148, R148, R18, R12 ;  /* 0x000000129494723c */ /* 0x000fe2000004180c */
[----:B------:R-:W-:-:S04]  /*ff60*/  NOP ;  /* 0x0000000000007918 */ /* 0x000fc80000000000 */
[----:B------:R-:W-:-:S15]  /*ff70*/  BRA.U !UP0, `(.L_x_1116) ;  /* 0x000000dd08007547 */ /* 0x000fde000b800000 */
[----:B------:R-:W2:Y:S01]  /*ff80*/  LDL.LU R204, [R1+0x22c] ;  /* 0x00022c0001cc7983 */ /* 0x000ea20000300800 */
[----:B------:R-:W1:Y:S01]  /*ff90*/  LDCU UR20, c[0x0][0x440] ;  /* 0x00008800ff1477ac */ /* 0x000e620008000800 */
[----:B------:R-:W-:Y:S01]  /*ffa0*/  IMAD.SHL.U32 R197, R222, 0x8, RZ ;  /* 0x00000008dec57824 */ /* 0x000fe200078e00ff */
[----:B------:R-:W-:-:S04]  /*ffb0*/  DEPBAR.LE SB0, 0x0 ;  /* 0x000080000000791a */ /* 0x000fc80000000000 */
[----:B------:R-:W2:Y:S04]  /*ffc0*/  LDL.LU R202, [R1+0x228] ;  /* 0x0002280001ca7983 */ /* 0x000ea80000300800 */
[----:B------:R-:W4:Y:S04]  /*ffd0*/  LDL R200, [R1+0x32c] ;  /* 0x00032c0001c87983 */ /* 0x000f280000100800 */
[----:B------:R-:W4:Y:S01]  /*ffe0*/  LDL R190, [R1+0x328] ;  /* 0x0003280001be7983 */ /* 0x000f220000100800 */
[----:B------:R-:W-:Y:S01]  /*fff0*/  UIADD3 UR4, UPT, UPT, UR21, -0x2, URZ ;  /* 0xfffffffe15047890 */ /* 0x000fe2000fffe0ff */
[----:B------:R-:W-:Y:S01]  /*10000*/  LOP3.LUT R197, R197, 0x18, RZ, 0xc0, !PT ;  /* 0x00000018c5c57812 */ /* 0x000fe200078ec0ff */
[----:B------:R-:W-:Y:S01]  /*10010*/  IMAD.U32 R10, RZ, RZ, UR8 ;  /* 0x00000008ff0a7e24 */ /* 0x000fe2000f8e00ff */
[----:B-----5:R-:W-:Y:S01]  /*10020*/  LOP3.LUT R11, R219, 0x120, R187, 0xf8, !PT ;  /* 0x00000120db0b7812 */ /* 0x020fe200078ef8bb */
[----:B------:R-:W-:Y:S01]  /*10030*/  UIMAD.WIDE.U32 UR36, UR4, UR8, URZ ;  /* 0x00000008042472a5 */ /* 0x000fe2000f8e00ff */
[----:B-1----:R-:W-:Y:S01]  /*10040*/  ISETP.GE.AND P0, PT, R197, UR20, PT ;  /* 0x00000014c5007c0c */ /* 0x002fe2000bf06270 */
[----:B------:R-:W-:Y:S01]  /*10050*/  BAR.SYNC.DEFER_BLOCKING 0x0 ;  /* 0x0000000000007b1d */ /* 0x000fe20000010000 */
[----:B------:R-:W-:Y:S01]  /*10060*/  IMAD.U32 R7, RZ, RZ, UR8 ;  /* 0x00000008ff077e24 */ /* 0x000fe2000f8e00ff */
[----:B------:R-:W-:Y:S01]  /*10070*/  UIMAD UR22, UR4, UR9, UR37 ;  /* 0x00000009041672a4 */ /* 0x000fe2000f8e0225 */
[----:B------:R-:W-:Y:S01]  /*10080*/  IMAD.U32 R6, RZ, RZ, UR8 ;  /* 0x00000008ff067e24 */ /* 0x000fe2000f8e00ff */
[----:B------:R-:W-:Y:S01]  /*10090*/  USHF.L.U32 UR20, UR36, 0x7, URZ ;  /* 0x0000000724147899 */ /* 0x000fe200080006ff */
[----:B------:R-:W-:Y:S01]  /*100a0*/  IMAD.U32 R5, RZ, RZ, UR9 ;  /* 0x00000009ff057e24 */ /* 0x000fe2000f8e00ff */
[----:B------:R-:W-:Y:S01]  /*100b0*/  USHF.L.U64.HI UR22, UR36, 0x7, UR22 ;  /* 0x0000000724167899 */ /* 0x000fe20008010216 */
[----:B------:R-:W-:Y:S01]  /*100c0*/  IMAD.U32 R9, RZ, RZ, UR8 ;  /* 0x00000008ff097e24 */ /* 0x000fe2000f8e00ff */
[----:B------:R-:W-:Y:S01]  /*100d0*/  LOP3.LUT R15, R11, R180, RZ, 0xfc, !PT ;  /* 0x000000b40b0f7212 */ /* 0x000fe200078efcff */
[----:B------:R-:W-:Y:S01]  /*100e0*/  IMAD.U32 R8, RZ, RZ, UR9 ;  /* 0x00000009ff087e24 */ /* 0x000fe2000f8e00ff */
[----:B------:R-:W-:Y:S01]  /*100f0*/  UISETP.GT.AND UP0, UPT, UR4, UR18, UPT ;  /* 0x000000120400728c */ /* 0x000fe2000bf04270 */
[----:B---3--:R-:W-:Y:S01]  /*10100*/  IMAD.U32 R0, RZ, RZ, UR20 ;  /* 0x00000014ff007e24 */ /* 0x008fe2000f8e00ff */
[----:B------:R-:W-:Y:S01]  /*10110*/  @!P0 LEA R10, P1, R10, UR20, 0x6 ;  /* 0x000000140a0a8c11 */ /* 0x000fe2000f8230ff */
[----:B------:R-:W-:Y:S01]  /*10120*/  IMAD.U32 R4, RZ, RZ, UR22 ;  /* 0x00000016ff047e24 */ /* 0x000fe2000f8e00ff */
[----:B------:R-:W-:Y:S01]  /*10130*/  @!P0 LEA R7, P2, R7, UR20, 0x5 ;  /* 0x0000001407078c11 */ /* 0x000fe2000f8428ff */
[----:B------:R-:W-:Y:S01]  /*10140*/  IMAD.U32 R11, RZ, RZ, UR9 ;  /* 0x00000009ff0b7e24 */ /* 0x000fe2000f8e00ff */
[----:B------:R-:W-:Y:S01]  /*10150*/  @!P0 LEA.HI.X R14, R6, UR22, R5, 0x6, P1 ;  /* 0x00000016060e8c11 */ /* 0x000fe200088f3405 */
[----:B------:R-:W-:Y:S01]  /*10160*/  IMAD.U32 R5, RZ, RZ, UR22 ;  /* 0x00000016ff057e24 */ /* 0x000fe2000f8e00ff */
[----:B------:R-:W-:Y:S01]  /*10170*/  @!P0 LEA.HI.X R9, R9, UR22, R8, 0x5, P2 ;  /* 0x0000001609098c11 */ /* 0x000fe200090f2c08 */
[----:B------:R-:W-:Y:S01]  /*10180*/  @P0 STS.128 [R237+0x4000], RZ ;  /* 0x004000ffed000388 */ /* 0x000fe20000000c00 */
[----:B--2---:R-:W-:-:S02]  /*10190*/  LOP3.LUT R16, R202, R204, RZ, 0xfc, !PT ;  /* 0x000000ccca107212 */ /* 0x004fc400078efcff */
[CC--:B----4-:R-:W-:Y:S02]  /*101a0*/  @!P0 LEA R12, P3, R0.reuse, R200.reuse, 0x1 ;  /* 0x000000c8000c8211 */ /* 0x0d0fe400078608ff */
[C---:B------:R-:W-:Y:S02]  /*101b0*/  @!P0 LEA R8, P2, R7.reuse, R200, 0x1 ;  /* 0x000000c807088211 */ /* 0x040fe400078408ff */
[----:B------:R-:W-:Y:S01]  /*101c0*/  @!P0 LEA.HI.X R13, R0, R190, R4, 0x1, P3 ;  /* 0x000000be000d8211 */ /* 0x000fe200018f0c04 */
[----:B------:R-:W-:Y:S01]  /*101d0*/  IMAD.U32 R4, RZ, RZ, UR20 ;  /* 0x00000014ff047e24 */ /* 0x000fe2000f8e00ff */
[C---:B------:R-:W-:Y:S01]  /*101e0*/  @!P0 LEA R6, P1, R10.reuse, R200, 0x1 ;  /* 0x000000c80a068211 */ /* 0x040fe200078208ff */
[----:B------:R-:W-:Y:S01]  /*101f0*/  IMAD.U32 R0, RZ, RZ, UR8 ;  /* 0x00000008ff007e24 */ /* 0x000fe2000f8e00ff */
[-C--:B------:R-:W-:Y:S01]  /*10200*/  @!P0 LEA.HI.X R9, R7, R190.reuse, R9, 0x1, P2 ;  /* 0x000000be07098211 */ /* 0x080fe200010f0c09 */
[----:B------:R-:W-:Y:S01]  /*10210*/  @!PT LDS RZ, [RZ] ;  /* 0x00000000fffff984 */ /* 0x000fe20000000800 */
[----:B------:R-:W-:Y:S01]  /*10220*/  @!PT LDS RZ, [RZ] ;  /* 0x00000000fffff984 */ /* 0x000fe20000000800 */
[----:B------:R-:W-:Y:S01]  /*10230*/  @!PT LDS RZ, [RZ] ;  /* 0x00000000fffff984 */ /* 0x000fe20000000800 */
[----:B------:R1:W-:Y:S01]  /*10240*/  @!P0 LDGSTS.E.BYPASS.LTC128B.128 [R237+0x4000], desc[UR24][R12.64] ;  /* 0x040000000ced8fae */ /* 0x0003e2000b981a18 */
[----:B------:R-:W-:Y:S01]  /*10250*/  @!P0 LEA.HI.X R7, R10, R190, R14, 0x1, P1 ;  /* 0x000000be0a078211 */ /* 0x000fe200008f0c0e */
[----:B------:R-:W-:-:S02]  /*10260*/  @!P0 IMAD.WIDE.U32 R4, R0, 0x60, R4 ;  /* 0x0000006000048825 */ /* 0x000fc400078e0004 */
[----:B------:R-:W-:Y:S02]  /*10270*/  @P0 STS.128 [R237+0x4800], RZ ;  /* 0x004800ffed000388 */ /* 0x000fe40000000c00 */
[----:B------:R-:W-:Y:S01]  /*10280*/  @!P0 IMAD R0, R11, 0x60, RZ ;  /* 0x000000600b008824 */ /* 0x000fe200078e02ff */
[----:B------:R-:W-:Y:S01]  /*10290*/  @!P0 LEA R10, P1, R4, R200, 0x1 ;  /* 0x000000c8040a8211 */ /* 0x000fe200078208ff */
[----:B------:R-:W-:Y:S01]  /*102a0*/  @!PT LDS RZ, [RZ] ;  /* 0x00000000fffff984 */ /* 0x000fe20000000800 */
[----:B------:R-:W-:Y:S01]  /*102b0*/  @!PT LDS RZ, [RZ] ;  /* 0x00000000fffff984 */ /* 0x000fe20000000800 */
[----:B------:R-:W-:Y:S01]  /*102c0*/  @!PT LDS RZ, [RZ] ;  /* 0x00000000fffff984 */ /* 0x000fe20000000800 */
[----:B------:R-:W-:Y:S02]  /*102d0*/  @!P0 LDGSTS.E.BYPASS.LTC128B.128 [R237+0x4800], desc[UR24][R8.64] ;  /* 0x0480000008ed8fae */ /* 0x000fe4000b981a18 */
[----:B------:R-:W-:Y:S02]  /*102e0*/  @!P0 IMAD.IADD R0, R0, 0x1, R5 ;  /* 0x0000000100008824 */ /* 0x000fe400078e0205 */
[----:B------:R-:W-:Y:S03]  /*102f0*/  @P0 STS.128 [R237+0x5000], RZ ;  /* 0x005000ffed000388 */ /* 0x000fe60000000c00 */
[----:B------:R-:W-:Y:S01]  /*10300*/  @!P0 LEA.HI.X R11, R4, R190, R0, 0x1, P1 ;  /* 0x000000be040b8211 */ /* 0x000fe200008f0c00 */
[----:B------:R-:W-:Y:S01]  /*10310*/  @!PT LDS RZ, [RZ] ;  /* 0x00000000fffff984 */ /* 0x000fe20000000800 */
[----:B------:R-:W-:Y:S01]  /*10320*/  @!PT LDS RZ, [RZ] ;  /* 0x00000000fffff984 */ /* 0x000fe20000000800 */
[----:B------:R-:W-:Y:S01]  /*10330*/  @!PT LDS RZ, [RZ] ;  /* 0x00000000fffff984 */ /* 0x000fe20000000800 */
[----:B------:R2:W-:Y:S01]  /*10340*/  @!P0 LDGSTS.E.BYPASS.LTC128B.128 [R237+0x5000], desc[UR24][R6.64] ;  /* 0x0500000006ed8fae */ /* 0x0005e2000b981a18 */
[----:B------:R-:W-:-:S03]  /*10350*/  LEA R0, R16, UR5, 0x1 ;  /* 0x0000000510007c11 */ /* 0x000fc6000f8e08ff */
[----:B------:R-:W-:Y:S04]  /*10360*/  @P0 STS.128 [R237+0x5800], RZ ;  /* 0x005800ffed000388 */ /* 0x000fe80000000c00 */
[----:B------:R-:W-:Y:S01]  /*10370*/  @!PT LDS RZ, [RZ] ;  /* 0x00000000fffff984 */ /* 0x000fe20000000800 */
[----:B------:R-:W-:Y:S01]  /*10380*/  @!PT LDS RZ, [RZ] ;  /* 0x00000000fffff984 */ /* 0x000fe20000000800 */
[----:B------:R-:W-:Y:S01]  /*10390*/  @!PT LDS RZ, [RZ] ;  /* 0x00000000fffff984 */ /* 0x000fe20000000800 */
[----:B------:R3:W-:Y:S01]  /*103a0*/  @!P0 LDGSTS.E.BYPASS.LTC128B.128 [R237+0x5800], desc[UR24][R10.64] ;  /* 0x058000000aed8fae */ /* 0x0007e2000b981a18 */
[----:B-1----:R-:W-:-:S03]  /*103b0*/  LEA R12, R15, UR5, 0x1 ;  /* 0x000000050f0c7c11 */ /* 0x002fc6000f8e08ff */
[----:B------:R-:W-:Y:S04]  /*103c0*/  LDSM.16.M88.4 R68, [R0+0x3000] ;  /* 0x003000000044783b */ /* 0x000fe80000000200 */
[----:B------:R-:W-:Y:S01]  /*103d0*/  LDSM.16.M88.4 R84, [R0+0x2000] ;  /* 0x002000000054783b */ /* 0x000fe20000000200 */
[----:B------:R-:W-:-:S03]  /*103e0*/  IMAD.IADD R16, R182, 0x1, R12 ;  /* 0x00000001b6107824 */ /* 0x000fc600078e020c */
[----:B------:R-:W-:Y:S04]  /*103f0*/  LDSM.16.M88.4 R80, [R0+0x2400] ;  /* 0x002400000050783b */ /* 0x000fe80000000200 */
[----:B------:R-:W-:Y:S04]  /*10400*/  LDSM.16.M88.4 R76, [R0+0x2800] ;  /* 0x00280000004c783b */ /* 0x000fe80000000200 */
[----:B--2---:R-:W1:Y:S04]  /*10410*/  LDSM.16.M88.4 R4, [R12+0x1000] ;  /* 0x001000000c04783b */ /* 0x004e680000000200 */
[----:B------:R-:W2:Y:S04]  /*10420*/  LDSM.16.M88.4 R72, [R0+0x2c00] ;  /* 0x002c00000048783b */ /* 0x000ea80000000200 */
[----:B------:R-:W4:Y:S04]  /*10430*/  LDSM.16.M88.4 R64, [R0+0x3400] ;  /* 0x003400000040783b */ /* 0x000f280000000200 */
[----:B------:R-:W4:Y:S04]  /*10440*/  LDSM.16.M88.4 R60, [R0+0x3800] ;  /* 0x00380000003c783b */ /* 0x000f280000000200 */
[----:B------:R1:W4:Y:S04]  /*10450*/  LDSM.16.M88.4 R56, [R0+0x3c00] ;  /* 0x003c00000038783b */ /* 0x0003280000000200 */
[----:B---3--:R-:W-:Y:S04]  /*10460*/  LDSM.16.M88.4 R8, [R16+0x1000] ;  /* 0x001000001008783b */ /* 0x008fe80000000200 */
[----:B------:R-:W-:Y:S04]  /*10470*/  LDSM.16.M88.4 R12, [R12] ;  /* 0x000000000c0c783b */ /* 0x000fe80000000200 */
[----:B------:R-:W0:Y:S01]  /*10480*/  LDGDEPBAR ;  /* 0x00000000000079af */ /* 0x000e220000000000 */
[----:B-1----:R-:W-:Y:S01]  /*10490*/  IMAD.IADD R0, R182, 0x1, R0 ;  /* 0x00000001b6007824 */ /* 0x002fe200078e0200 */
[C---:B------:R-:W-:Y:S04]  /*104a0*/  HMMA.16816.F32.BF16 R108, R4.reuse, R68, RZ ;  /* 0x00000044046c723c */ /* 0x040fe800000418ff */
[----:B------:R-:W1:Y:S04]  /*104b0*/  LDSM.16.M88.4 R32, [R0+0x3000] ;  /* 0x003000000020783b */ /* 0x000e680000000200 */
[----:B------:R-:W3:Y:S01]  /*104c0*/  LDSM.16.M88.4 R44, [R0+0x2800] ;  /* 0x00280000002c783b */ /* 0x000ee20000000200 */
[C---:B------:R-:W-:Y:S03]  /*104d0*/  HMMA.16816.F32.BF16 R116, R4.reuse, R76, RZ ;  /* 0x0000004c0474723c */ /* 0x040fe600000418ff */
[----:B------:R-:W-:Y:S04]  /*104e0*/  LDSM.16.M88.4 R28, [R0+0x3400] ;  /* 0x00340000001c783b */ /* 0x000fe80000000200 */
[----:B------:R-:W3:Y:S01]  /*104f0*/  LDSM.16.M88.4 R48, [R0+0x2400] ;  /* 0x002400000030783b */ /* 0x000ee20000000200 */
[C---:B------:R-:W-:Y:S03]  /*10500*/  HMMA.16816.F32.BF16 R124, R4.reuse, R84, RZ ;  /* 0x00000054047c723c */ /* 0x040fe600000418ff */
[----:B------:R-:W-:Y:S04]  /*10510*/  LDSM.16.M88.4 R24, [R0+0x3800] ;  /* 0x003800000018783b */ /* 0x000fe80000000200 */
[----:B------:R-:W3:Y:S01]  /*10520*/  LDSM.16.M88.4 R52, [R0+0x2000] ;  /* 0x002000000034783b */ /* 0x000ee20000000200 */
[C---:B------:R-:W-:Y:S03]  /*10530*/  HMMA.16816.F32.BF16 R120, R4.reuse, R80, RZ ;  /* 0x000000500478723c */ /* 0x040fe600000418ff */
[----:B------:R-:W-:Y:S04]  /*10540*/  LDSM.16.M88.4 R20, [R0+0x3c00] ;  /* 0x003c00000014783b */ /* 0x000fe80000000200 */
[----:B------:R-:W3:Y:S01]  /*10550*/  LDSM.16.M88.4 R40, [R0+0x2c00] ;  /* 0x002c00000028783b */ /* 0x000ee20000000200 */
[C---:B--2---:R-:W-:Y:S08]  /*10560*/  HMMA.16816.F32.BF16 R112, R4.reuse, R72, RZ ;  /* 0x000000480470723c */ /* 0x044ff000000418ff */
        /* <DEDUP_REMOVED lines=12> */
[C---:B---3--:R-:W-:Y:S08]  /*10630*/  HMMA.16816.F32.BF16 R244, R8.reuse, R44, R116 ;  /* 0x0000002c08f4723c */ /* 0x048ff00000041874 */
[----:B------:R-:W-:Y:S03]  /*10640*/  HMMA.16816.F32.BF16 R204, R8, R48, R120 ;  /* 0x0000003008cc723c */ /* 0x000fe60000041878 */
[----:B------:R-:W-:-:S02]  /*10650*/  IMAD.MOV.U32 R118, RZ, RZ, R5 ;  /* 0x000000ffff767224 */ /* 0x000fc400078e0005 */
[----:B------:R-:W-:Y:S02]  /*10660*/  IMAD.MOV.U32 R116, RZ, RZ, R4 ;  /* 0x000000ffff747224 */ /* 0x000fe400078e0004 */
[----:B------:R-:W-:Y:S01]  /*10670*/  IMAD.MOV.U32 R191, RZ, RZ, R7 ;  /* 0x000000ffffbf7224 */ /* 0x000fe200078e0007 */
[----:B------:R-:W-:Y:S01]  /*10680*/  HMMA.16816.F32.BF16 R200, R8, R52, R124 ;  /* 0x0000003408c8723c */ /* 0x000fe2000004187c */
[----:B------:R-:W-:-:S07]  /*10690*/  IMAD.MOV.U32 R187, RZ, RZ, R6 ;  /* 0x000000ffffbb7224 */ /* 0x000fce00078e0006 */
[C---:B------:R-:W-:Y:S08]  /*106a0*/  HMMA.16816.F32.BF16 R4, R8.reuse, R28, R104 ;  /* 0x0000001c0804723c */ /* 0x040ff00000041868 */
[C---:B------:R-:W-:Y:S08]  /*106b0*/  HMMA.16816.F32.BF16 R192, R8.reuse, R40, R112 ;  /* 0x0000002808c0723c */ /* 0x040ff00000041870 */
[----:B------:R-:W-:Y:S03]  /*106c0*/  HMMA.16816.F32.BF16 R196, R8, R50, R180 ;  /* 0x0000003208c4723c */ /* 0x000fe600000418b4 */
[----:B------:R-:W-:-:S02]  /*106d0*/  IMAD.MOV.U32 R121, RZ, RZ, R4 ;  /* 0x000000ffff797224 */ /* 0x000fc400078e0004 */
[----:B------:R-:W-:Y:S02]  /*106e0*/  IMAD.MOV.U32 R0, RZ, RZ, R5 ;  /* 0x000000ffff007224 */ /* 0x000fe400078e0005 */
[----:B------:R-:W-:Y:S01]  /*106f0*/  IMAD.MOV.U32 R214, RZ, RZ, R7 ;  /* 0x000000ffffd67224 */ /* 0x000fe200078e0007 */
[C---:B------:R-:W-:Y:S01]  /*10700*/  HMMA.16816.F32.BF16 R208, R8.reuse, R46, R176 ;  /* 0x0000002e08d0723c */ /* 0x040fe200000418b0 */
[----:B------:R-:W-:Y:S02]  /*10710*/  IMAD.MOV.U32 R213, RZ, RZ, R6 ;  /* 0x000000ffffd57224 */ /* 0x000fe400078e0006 */
[----:B------:R-:W-:Y:S02]  /*10720*/  IMAD.MOV.U32 R115, RZ, RZ, R193 ;  /* 0x000000ffff737224 */ /* 0x000fe400078e00c1 */
[----:B------:R-:W-:Y:S02]  /*10730*/  IMAD.MOV.U32 R112, RZ, RZ, R192 ;  /* 0x000000ffff707224 */ /* 0x000fe400078e00c0 */
[----:B------:R-:W-:Y:S01]  /*10740*/  IMAD.MOV.U32 R212, RZ, RZ, R195 ;  /* 0x000000ffffd47224 */ /* 0x000fe200078e00c3 */
[----:B------:R-:W-:Y:S01]  /*10750*/  HMMA.16816.F32.BF16 R4, R8, R24, R100 ;  /* 0x000000180804723c */ /* 0x000fe20000041864 */
[----:B------:R-:W-:-:S07]  /*10760*/  IMAD.MOV.U32 R190, RZ, RZ, R194 ;  /* 0x000000ffffbe7224 */ /* 0x000fce00078e00c2 */
[C---:B------:R-:W-:Y:S08]  /*10770*/  HMMA.16816.F32.BF16 R192, R8.reuse, R54, R92 ;  /* 0x0000003608c0723c */ /* 0x040ff0000004185c */
        /* <DEDUP_REMOVED lines=12> */
[----:B------:R-:W-:Y:S01]  /*10840*/  HMMA.16816.F32.BF16 R8, R8, R22, R88 ;  /* 0x000000160808723c */ /* 0x000fe20000041858 */
[----:B------:R-:W-:Y:S02]  /*10850*/  IMAD.MOV.U32 R224, RZ, RZ, R6 ;  /* 0x000000ffffe07224 */ /* 0x000fe400078e0006 */
[----:B------:R1:W2:Y:S01]  /*10860*/  LDSM.16.M88.4 R4, [R16] ;  /* 0x000000001004783b */ /* 0x0002a20000000200 */
[----:B------:R-:W-:Y:S01]  /*10870*/  IMAD.MOV.U32 R234, RZ, RZ, R96 ;  /* 0x000000ffffea7224 */ /* 0x000fe200078e0060 */
[----:B------:R-:W-:-:S04]  /*10880*/  DEPBAR.LE SB0, 0x0 ;  /* 0x000080000000791a */ /* 0x000fc80000000000 */
[----:B------:R-:W-:Y:S01]  /*10890*/  HMMA.16816.F32.BF16 R108, R12, R84, RZ ;  /* 0x000000540c6c723c */ /* 0x000fe200000418ff */
[----:B------:R-:W-:Y:S02]  /*108a0*/  IMAD.MOV.U32 R227, RZ, RZ, R97 ;  /* 0x000000ffffe37224 */ /* 0x000fe400078e0061 */
[----:B------:R-:W-:Y:S02]  /*108b0*/  IMAD.MOV.U32 R223, RZ, RZ, R98 ;  /* 0x000000ffffdf7224 */ /* 0x000fe400078e0062 */
[----:B------:R-:W-:-:S03]  /*108c0*/  IMAD.MOV.U32 R221, RZ, RZ, R99 ;  /* 0x000000ffffdd7224 */ /* 0x000fc600078e0063 */
[C---:B------:R-:W-:Y:S02]  /*108d0*/  HMMA.16816.F32.BF16 R100, R12.reuse, R80, RZ ;  /* 0x000000500c64723c */ /* 0x040fe400000418ff */
[----:B------:R-:W-:Y:S02]  /*108e0*/  IMAD.MOV.U32 R117, RZ, RZ, R8 ;  /* 0x000000ffff757224 */ /* 0x000fe400078e0008 */
[----:B------:R-:W-:Y:S02]  /*108f0*/  IMAD.MOV.U32 R220, RZ, RZ, R9 ;  /* 0x000000ffffdc7224 */ /* 0x000fe400078e0009 */
[----:B------:R-:W-:Y:S02]  /*10900*/  IMAD.MOV.U32 R215, RZ, RZ, R10 ;  /* 0x000000ffffd77224 */ /* 0x000fe400078e000a */
[----:B------:R-:W-:Y:S01]  /*10910*/  HMMA.16816.F32.BF16 R104, R12, R86, RZ ;  /* 0x000000560c68723c */ /* 0x000fe200000418ff */
[----:B------:R-:W-:-:S07]  /*10920*/  IMAD.MOV.U32 R252, RZ, RZ, R11 ;  /* 0x000000fffffc7224 */ /* 0x000fce00078e000b */
        /* <DEDUP_REMOVED lines=8> */
[C---:B-1----:R-:W-:Y:S08]  /*109b0*/  HMMA.16816.F32.BF16 R16, R12.reuse, R60, RZ ;  /* 0x0000003c0c10723c */ /* 0x042ff000000418ff */
[C---:B------:R-:W-:Y:S08]  /*109c0*/  HMMA.16816.F32.BF16 R64, R12.reuse, R66, RZ ;  /* 0x000000420c40723c */ /* 0x040ff000000418ff */
[----:B------:R-:W-:Y:S01]  /*109d0*/  HMMA.16816.F32.BF16 R8, R12, R56, RZ ;  /* 0x000000380c08723c */ /* 0x000fe200000418ff */
[----:B------:R-:W-:-:S02]  /*109e0*/  IMAD.MOV.U32 R56, RZ, RZ, R122 ;  /* 0x000000ffff387224 */ /* 0x000fc400078e007a */
[----:B------:R-:W-:-:S05]  /*109f0*/  IMAD.MOV.U32 R57, RZ, RZ, R121 ;  /* 0x000000ffff397224 */ /* 0x000fca00078e0079 */
[C---:B------:R-:W-:Y:S08]  /*10a00*/  HMMA.16816.F32.BF16 R60, R12.reuse, R62, RZ ;  /* 0x0000003e0c3c723c */ /* 0x040ff000000418ff */
[----:B------:R-:W-:Y:S01]  /*10a10*/  HMMA.16816.F32.BF16 R12, R12, R58, RZ ;  /* 0x0000003a0c0c723c */ /* 0x000fe200000418ff */
[----:B------:R-:W-:-:S07]  /*10a20*/  IMAD.MOV.U32 R59, RZ, RZ, R120 ;  /* 0x000000ffff3b7224 */ /* 0x000fce00078e0078 */
[----:B--2---:R-:W-:Y:S01]  /*10a30*/  HMMA.16816.F32.BF16 R120, R4, R52, R108 ;  /* 0x000000340478723c */ /* 0x004fe2000004186c */
[----:B------:R-:W-:-:S07]  /*10a40*/  IMAD.MOV.U32 R109, RZ, RZ, R124 ;  /* 0x000000ffff6d7224 */ /* 0x000fce00078e007c */
[C---:B------:R-:W-:Y:S08]  /*10a50*/  HMMA.16816.F32.BF16 R124, R4.reuse, R48, R100 ;  /* 0x00000030047c723c */ /* 0x040ff00000041864 */
[C---:B------:R-:W-:Y:S08]  /*10a60*/  HMMA.16816.F32.BF16 R100, R4.reuse, R50, R96 ;  /* 0x000000320464723c */ /* 0x040ff00000041860 */
[C---:B------:R-:W-:Y:S08]  /*10a70*/  HMMA.16816.F32.BF16 R96, R4.reuse, R46, R88 ;  /* 0x0000002e0460723c */ /* 0x040ff00000041858 */
[----:B------:R-:W-:Y:S01]  /*10a80*/  HMMA.16816.F32.BF16 R88, R4, R34, R72 ;  /* 0x000000220458723c */ /* 0x000fe20000041848 */
[----:B------:R-:W-:-:S02]  /*10a90*/  IMAD.MOV.U32 R35, RZ, RZ, R56 ;  /* 0x000000ffff237224 */ /* 0x000fc400078e0038 */
[----:B------:R-:W-:Y:S02]  /*10aa0*/  IMAD.MOV.U32 R56, RZ, RZ, R0 ;  /* 0x000000ffff387224 */ /* 0x000fe400078e0000 */
[----:B------:R-:W-:Y:S02]  /*10ab0*/  IMAD.U32 R0, RZ, RZ, UR21 ;  /* 0x00000015ff007e24 */ /* 0x000fe4000f8e00ff */
[----:B------:R-:W-:Y:S01]  /*10ac0*/  IMAD.MOV.U32 R73, RZ, RZ, R116 ;  /* 0x000000ffff497224 */ /* 0x000fe200078e0074 */
[----:B------:R-:W-:Y:S01]  /*10ad0*/  HMMA.16816.F32.BF16 R104, R4, R54, R104 ;  /* 0x000000360468723c */ /* 0x000fe20000041868 */
[----:B------:R-:W-:Y:S02]  /*10ae0*/  IMAD R0, R0, 0x80, R217 ;  /* 0x0000008000007824 */ /* 0x000fe400078e02d9 */
[----:B------:R-:W-:Y:S02]  /*10af0*/  IMAD.MOV.U32 R75, RZ, RZ, R118 ;  /* 0x000000ffff4b7224 */ /* 0x000fe400078e0076 */
[----:B------:R-:W-:-:S03]  /*10b00*/  VIADD R34, R0, 0xffffff00 ;  /* 0xffffff0000227836 */ /* 0x000fc60000000000 */
[----:B------:R-:W-:Y:S01]  /*10b10*/  HMMA.16816.F32.BF16 R172, R4, R44, R92 ;  /* 0x0000002c04ac723c */ /* 0x000fe2000004185c */
[----:B------:R-:W-:Y:S01]  /*10b20*/  BAR.SYNC.DEFER_BLOCKING 0x0 ;  /* 0x0000000000007b1d */ /* 0x000fe20000010000 */
[----:B------:R-:W-:-:S06]  /*10b30*/  ISETP.GT.AND P5, PT, R232, R34, PT ;  /* 0x00000022e800720c */ /* 0x000fcc0003fa4270 */
[----:B------:R-:W-:Y:S01]  /*10b40*/  HMMA.16816.F32.BF16 R132, R4, R32, R76 ;  /* 0x000000200484723c */ /* 0x000fe2000004184c */
[C---:B------:R-:W-:Y:S02]  /*10b50*/  VIADD R32, R0.reuse, 0xffffff08 ;  /* 0xffffff0800207836 */ /* 0x040fe40000000000 */
[----:B------:R-:W-:-:S03]  /*10b60*/  VIADD R33, R0, 0xffffff01 ;  /* 0xffffff0100217836 */ /* 0x000fc60000000000 */
[C---:B------:R-:W-:Y:S02]  /*10b70*/  ISETP.GT.AND P1, PT, R232.reuse, R32, PT ;  /* 0x00000020e800720c */ /* 0x040fe40003f24270 */
[C---:B------:R-:W-:Y:S01]  /*10b80*/  HMMA.16816.F32.BF16 R168, R4.reuse, R40, R84 ;  /* 0x0000002804a8723c */ /* 0x040fe20000041854 */
[----:B------:R-:W-:Y:S02]  /*10b90*/  ISETP.GT.AND P2, PT, R232, R33, PT ;  /* 0x00000021e800720c */ /* 0x000fe40003f44270 */
[----:B------:R-:W-:Y:S02]  /*10ba0*/  FSEL R46, R106, -INF , !P1 ;  /* 0xff8000006a2e7808 */ /* 0x000fe40004800000 */
[----:B------:R-:W-:Y:S01]  /*10bb0*/  FSEL R41, R122, -INF , !P5 ;  /* 0xff8000007a297808 */ /* 0x000fe20006800000 */
[----:B------:R-:W-:Y:S01]  /*10bc0*/  IMAD.MOV.U32 R122, RZ, RZ, R56 ;  /* 0x000000ffff7a7224 */ /* 0x000fe200078e0038 */
[----:B------:R-:W-:Y:S01]  /*10bd0*/  FSEL R44, R123, -INF , !P2 ;  /* 0xff8000007b2c7808 */ /* 0x000fe20005000000 */
[----:B------:R-:W-:Y:S01]  /*10be0*/  HMMA.16816.F32.BF16 R92, R4, R42, R80 ;  /* 0x0000002a045c723c */ /* 0x000fe20000041850 */
[----:B------:R-:W-:-:S02]  /*10bf0*/  IMAD.MOV.U32 R42, RZ, RZ, R59 ;  /* 0x000000ffff2a7224 */ /* 0x000fc400078e003b */
[----:B------:R-:W-:-:S05]  /*10c00*/  IMAD.MOV.U32 R123, RZ, RZ, R57 ;  /* 0x000000ffff7b7224 */ /* 0x000fca00078e0039 */
[C---:B------:R-:W-:Y:S01]  /*10c10*/  HMMA.16816.F32.BF16 R80, R4.reuse, R30, R64 ;  /* 0x0000001e0450723c */ /* 0x040fe20000041840 */
[C---:B------:R-:W-:Y:S02]  /*10c20*/  VIADD R30, R0.reuse, 0xffffff10 ;  /* 0xffffff10001e7836 */ /* 0x040fe40000000000 */
[----:B------:R-:W-:Y:S02]  /*10c30*/  VIADD R31, R0, 0xffffff09 ;  /* 0xffffff09001f7836 */ /* 0x000fe40000000000 */
[----:B------:R-:W-:Y:S01]  /*10c40*/  IMAD.MOV.U32 R66, RZ, RZ, R115 ;  /* 0x000000ffff427224 */ /* 0x000fe200078e0073 */
[----:B------:R-:W-:Y:S01]  /*10c50*/  ISETP.GT.AND P3, PT, R232, R30, PT ;  /* 0x0000001ee800720c */ /* 0x000fe20003f64270 */
[----:B------:R-:W-:Y:S01]  /*10c60*/  IMAD.MOV.U32 R65, RZ, RZ, R112 ;  /* 0x000000ffff417224 */ /* 0x000fe200078e0070 */
[----:B------:R-:W-:Y:S01]  /*10c70*/  HMMA.16816.F32.BF16 R76, R4, R26, R60 ;  /* 0x0000001a044c723c */ /* 0x000fe2000004183c */
[----:B------:R-:W-:Y:S01]  /*10c80*/  VIADD R27, R0, 0xffffff19 ;  /* 0xffffff19001b7836 */ /* 0x000fe20000000000 */
[----:B------:R-:W-:Y:S01]  /*10c90*/  ISETP.GT.AND P4, PT, R232, R31, PT ;  /* 0x0000001fe800720c */ /* 0x000fe20003f84270 */
[----:B------:R-:W-:Y:S01]  /*10ca0*/  VIADD R26, R0, 0xffffff20 ;  /* 0xffffff20001a7836 */ /* 0x000fe20000000000 */
[----:B------:R-:W-:-:S02]  /*10cb0*/  FSEL R50, R126, -INF , !P3 ;  /* 0xff8000007e327808 */ /* 0x000fc40005800000 */
[----:B------:R-:W-:Y:S02]  /*10cc0*/  ISETP.GT.AND P1, PT, R232, R27, PT ;  /* 0x0000001be800720c */ /* 0x000fe40003f24270 */
[C---:B------:R-:W-:Y:S01]  /*10cd0*/  HMMA.16816.F32.BF16 R176, R4.reuse, R24, R16 ;  /* 0x0000001804b0723c */ /* 0x040fe20000041810 */
[C---:B------:R-:W-:Y:S01]  /*10ce0*/  VIADD R25, R0.reuse, 0xffffff21 ;  /* 0xffffff2100197836 */ /* 0x040fe20000000000 */
[----:B------:R-:W-:Y:S01]  /*10cf0*/  FSEL R56, R103, -INF , !P1 ;  /* 0xff80000067387808 */ /* 0x000fe20004800000 */
[C---:B------:R-:W-:Y:S01]  /*10d00*/  VIADD R17, R0.reuse, 0xffffff41 ;  /* 0xffffff4100117836 */ /* 0x040fe20000000000 */
[----:B------:R-:W-:Y:S01]  /*10d10*/  FSEL R48, R107, -INF , !P4 ;  /* 0xff8000006b307808 */ /* 0x000fe20006000000 */
[----:B------:R-:W-:Y:S01]  /*10d20*/  VIADD R24, R0, 0xffffff28 ;  /* 0xffffff2800187836 */ /* 0x000fe20000000000 */
[----:B------:R-:W-:Y:S01]  /*10d30*/  ISETP.GT.AND P3, PT, R232, R25, PT ;  /* 0x00000019e800720c */ /* 0x000fe20003f64270 */
[C---:B------:R-:W-:Y:S01]  /*10d40*/  VIADD R19, R0.reuse, 0xffffff39 ;  /* 0xffffff3900137836 */ /* 0x040fe20000000000 */
[C---:B------:R-:W-:Y:S01]  /*10d50*/  HMMA.16816.F32.BF16 R128, R4.reuse, R28, R68 ;  /* 0x0000001c0480723c */ /* 0x040fe20000041844 */
[----:B------:R-:W-:Y:S01]  /*10d60*/  VIADD R29, R0, 0xffffff11 ;  /* 0xffffff11001d7836 */ /* 0x000fe20000000000 */
[----:B------:R-:W-:Y:S01]  /*10d70*/  ISETP.GT.AND P4, PT, R232, R26, PT ;  /* 0x0000001ae800720c */ /* 0x000fe20003f84270 */
        /* <DEDUP_REMOVED lines=13> */
[----:B------:R-:W-:Y:S01]  /*10e50*/  HMMA.16816.F32.BF16 R180, R4, R20, R8 ;  /* 0x0000001404b4723c */ /* 0x000fe20000041808 */
[----:B------:R-:W-:Y:S01]  /*10e60*/  VIADD R20, R0, 0xffffff38 ;  /* 0xffffff3800147836 */ /* 0x000fe20000000000 */
[----:B------:R-:W-:Y:S01]  /*10e70*/  FSEL R67, R170, -INF , !P1 ;  /* 0xff800000aa437808 */ /* 0x000fe20004800000 */
[----:B------:R-:W-:Y:S01]  /*10e80*/  VIADD R21, R0, 0xffffff31 ;  /* 0xffffff3100157836 */ /* 0x000fe20000000000 */
[----:B------:R-:W-:Y:S01]  /*10e90*/  FSEL R54, R102, -INF , !P2 ;  /* 0xff80000066367808 */ /* 0x000fe20005000000 */
[----:B------:R-:W-:Y:S01]  /*10ea0*/  VIADD R10, R0, 0xffffff60 ;  /* 0xffffff60000a7836 */ /* 0x000fe20000000000 */
[----:B------:R-:W-:Y:S01]  /*10eb0*/  ISETP.GT.AND P3, PT, R232, R20, PT ;  /* 0x00000014e800720c */ /* 0x000fe20003f64270 */
[----:B------:R-:W-:Y:S01]  /*10ec0*/  VIADD R7, R0, 0xffffff69 ;  /* 0xffffff6900077836 */ /* 0x000fe20000000000 */
        /* <DEDUP_REMOVED lines=16> */
[----:B------:R-:W-:Y:S01]  /*10fd0*/  FSEL R62, R98, -INF , !P5 ;  /* 0xff800000623e7808 */ /* 0x000fe20006800000 */
[----:B------:R-:W-:Y:S01]  /*10fe0*/  VIADD R0, R0, 0xffffff79 ;  /* 0xffffff7900007836 */ /* 0x000fe20000000000 */
[----:B------:R-:W-:Y:S01]  /*10ff0*/  FSEL R64, R99, -INF , !P2 ;  /* 0xff80000063407808 */ /* 0x000fe20005000000 */
[----:B------:R-:W-:Y:S01]  /*11000*/  IMAD.MOV.U32 R107, RZ, RZ, R119 ;  /* 0x000000ffff6b7224 */ /* 0x000fe200078e0077 */
[----:B------:R-:W-:Y:S01]  /*11010*/  FSEL R72, R171, -INF , !P4 ;  /* 0xff800000ab487808 */ /* 0x000fe20006000000 */
[----:B------:R-:W-:Y:S01]  /*11020*/  IMAD.MOV.U32 R170, RZ, RZ, R214 ;  /* 0x000000ffffaa7224 */ /* 0x000fe200078e00d6 */
[C---:B------:R-:W-:Y:S01]  /*11030*/  ISETP.GT.AND P1, PT, R232.reuse, R12, PT ;  /* 0x0000000ce800720c */ /* 0x040fe20003f24270 */
[----:B------:R-:W-:Y:S01]  /*11040*/  IMAD.MOV.U32 R174, RZ, RZ, R107 ;  /* 0x000000ffffae7224 */ /* 0x000fe200078e006b */
[----:B------:R-:W-:-:S02]  /*11050*/  ISETP.GT.AND P5, PT, R232, R19, PT ;  /* 0x00000013e800720c */ /* 0x000fc40003fa4270 */
[C---:B------:R-:W-:Y:S02]  /*11060*/  ISETP.GT.AND P2, PT, R232.reuse, R18, PT ;  /* 0x00000012e800720c */ /* 0x040fe40003f44270 */
[C---:B------:R-:W-:Y:S02]  /*11070*/  ISETP.GT.AND P4, PT, R232.reuse, R16, PT ;  /* 0x00000010e800720c */ /* 0x040fe40003f84270 */
[----:B------:R-:W-:Y:S02]  /*11080*/  FSEL R87, R91, -INF , !P3 ;  /* 0xff8000005b577808 */ /* 0x000fe40005800000 */
[----:B------:R-:W-:Y:S02]  /*11090*/  ISETP.GT.AND P3, PT, R232, R10, PT ;  /* 0x0000000ae800720c */ /* 0x000fe40003f64270 */
[----:B------:R-:W-:Y:S02]  /*110a0*/  FSEL R106, R82, -INF , !P1 ;  /* 0xff800000526a7808 */ /* 0x000fe40004800000 */
[----:B------:R-:W-:-:S02]  /*110b0*/  FSEL R84, R95, -INF , !P5 ;  /* 0xff8000005f547808 */ /* 0x000fc40006800000 */
[----:B------:R-:W-:Y:S01]  /*110c0*/  FSEL R85, R134, -INF , !P2 ;  /* 0xff80000086557808 */ /* 0x000fe20005000000 */
[----:B------:R-:W-:Y:S01]  /*110d0*/  IMAD.MOV.U32 R134, RZ, RZ, R109 ;  /* 0x000000ffff867224 */ /* 0x000fe200078e006d */
[----:B------:R-:W-:Y:S02]  /*110e0*/  FSEL R90, R90, -INF , !P4 ;  /* 0xff8000005a5a7808 */ /* 0x000fe40006000000 */
[C---:B------:R-:W-:Y:S02]  /*110f0*/  ISETP.GT.AND P1, PT, R232.reuse, R7, PT ;  /* 0x00000007e800720c */ /* 0x040fe40003f24270 */
[C---:B------:R-:W-:Y:S02]  /*11100*/  ISETP.GT.AND P5, PT, R232.reuse, R14, PT ;  /* 0x0000000ee800720c */ /* 0x040fe40003fa4270 */
[C---:B------:R-:W-:Y:S02]  /*11110*/  ISETP.GT.AND P2, PT, R232.reuse, R13, PT ;  /* 0x0000000de800720c */ /* 0x040fe40003f44270 */
[----:B------:R-:W-:-:S02]  /*11120*/  ISETP.GT.AND P4, PT, R232, R11, PT ;  /* 0x0000000be800720c */ /* 0x000fc40003f84270 */
[----:B------:R-:W-:Y:S01]  /*11130*/  FSEL R108, R178, -INF , !P3 ;  /* 0xff800000b26c7808 */ /* 0x000fe20005800000 */
[----:B------:R-:W-:Y:S01]  /*11140*/  IMAD.MOV.U32 R178, RZ, RZ, R221 ;  /* 0x000000ffffb27224 */ /* 0x000fe200078e00dd */
[----:B------:R-:W-:Y:S02]  /*11150*/  ISETP.GT.AND P3, PT, R232, R5, PT ;  /* 0x00000005e800720c */ /* 0x000fe40003f64270 */
[----:B------:R-:W-:Y:S02]  /*11160*/  FSEL R111, R79, -INF , !P1 ;  /* 0xff8000004f6f7808 */ /* 0x000fe40004800000 */
[----:B------:R-:W-:Y:S01]  /*11170*/  FSEL R95, R130, -INF , !P5 ;  /* 0xff800000825f7808 */ /* 0x000fe20006800000 */
[----:B------:R-:W-:Y:S01]  /*11180*/  IMAD.MOV.U32 R130, RZ, RZ, R235 ;  /* 0x000000ffff827224 */ /* 0x000fe200078e00eb */
[----:B------:R-:W-:Y:S01]  /*11190*/  FSEL R98, R131, -INF , !P2 ;  /* 0xff80000083627808 */ /* 0x000fe20005000000 */
[----:B------:R-:W-:Y:S01]  /*111a0*/  IMAD.MOV.U32 R131, RZ, RZ, R215 ;  /* 0x000000ffff837224 */ /* 0x000fe200078e00d7 */
[----:B------:R-:W-:-:S02]  /*111b0*/  FSEL R103, R83, -INF , !P4 ;  /* 0xff80000053677808 */ /* 0x000fc40006000000 */
[----:B------:R-:W-:Y:S02]  /*111c0*/  ISETP.GT.AND P1, PT, R233, R34, PT ;  /* 0x00000022e900720c */ /* 0x000fe40003f24270 */
[C---:B------:R-:W-:Y:S02]  /*111d0*/  ISETP.GT.AND P5, PT, R232.reuse, R9, PT ;  /* 0x00000009e800720c */ /* 0x040fe40003fa4270 */
[C---:B------:R-:W-:Y:S02]  /*111e0*/  ISETP.GT.AND P2, PT, R232.reuse, R8, PT ;  /* 0x00000008e800720c */ /* 0x040fe40003f44270 */
[----:B------:R-:W-:Y:S02]  /*111f0*/  ISETP.GT.AND P4, PT, R232, R6, PT ;  /* 0x00000006e800720c */ /* 0x000fe40003f84270 */
[----:B------:R-:W-:Y:S01]  /*11200*/  FSEL R116, R183, -INF , !P3 ;  /* 0xff800000b7747808 */ /* 0x000fe20005800000 */
[----:B------:R-:W-:Y:S01]  /*11210*/  IMAD.MOV.U32 R183, RZ, RZ, R223 ;  /* 0x000000ffffb77224 */ /* 0x000fe200078e00df */
[----:B------:R-:W-:-:S02]  /*11220*/  ISETP.GT.AND P3, PT, R233, R32, PT ;  /* 0x00000020e900720c */ /* 0x000fc40003f64270 */
[----:B------:R-:W-:Y:S02]  /*11230*/  FSEL R40, R200, -INF , !P1 ;  /* 0xff800000c8287808 */ /* 0x000fe40004800000 */
[----:B------:R-:W-:Y:S01]  /*11240*/  FSEL R110, R179, -INF , !P5 ;  /* 0xff800000b36e7808 */ /* 0x000fe20006800000 */
[----:B------:R-:W-:Y:S01]  /*11250*/  IMAD.MOV.U32 R179, RZ, RZ, R224 ;  /* 0x000000ffffb37224 */ /* 0x000fe200078e00e0 */
[----:B------:R-:W-:Y:S02]  /*11260*/  FSEL R112, R78, -INF , !P2 ;  /* 0xff8000004e707808 */ /* 0x000fe40005000000 */
[----:B------:R-:W-:Y:S02]  /*11270*/  FSEL R115, R182, -INF , !P4 ;  /* 0xff800000b6737808 */ /* 0x000fe40006000000 */
[----:B------:R-:W-:Y:S02]  /*11280*/  ISETP.GT.AND P1, PT, R233, R29, PT ;  /* 0x0000001de900720c */ /* 0x000fe40003f24270 */
[----:B------:R-:W-:-:S02]  /*11290*/  ISETP.GT.AND P5, PT, R232, R4, PT ;  /* 0x00000004e800720c */ /* 0x000fc40003fa4270 */
[----:B------:R-:W-:Y:S02]  /*112a0*/  ISETP.GT.AND P2, PT, R232, R0, PT ;  /* 0x00000000e800720c */ /* 0x000fe40003f44270 */
[C---:B------:R-:W-:Y:S02]  /*112b0*/  ISETP.GT.AND P4, PT, R233.reuse, R33, PT ;  /* 0x00000021e900720c */ /* 0x040fe40003f84270 */
[----:B------:R-:W-:Y:S01]  /*112c0*/  FSEL R45, R192, -INF , !P3 ;  /* 0xff800000c02d7808 */ /* 0x000fe20005800000 */
[----:B------:R-:W-:Y:S01]  /*112d0*/  IMAD.MOV.U32 R192, RZ, RZ, R212 ;  /* 0x000000ffffc07224 */ /* 0x000fe200078e00d4 */
[----:B------:R-:W-:Y:S02]  /*112e0*/  ISETP.GT.AND P3, PT, R233, R27, PT ;  /* 0x0000001be900720c */ /* 0x000fe40003f64270 */
        /* <DEDUP_REMOVED lines=8> */
[----:B------:R-:W-:Y:S02]  /*11370*/  FSEL R55, R197, -INF , !P3 ;  /* 0xff800000c5377808 */ /* 0x000fe40005800000 */
[----:B------:R-:W-:Y:S02]  /*11380*/  ISETP.GT.AND P3, PT, R233, R22, PT ;  /* 0x00000016e900720c */ /* 0x000fe40003f64270 */
[----:B------:R-:W-:Y:S02]  /*11390*/  FSEL R61, R208, -INF , !P1 ;  /* 0xff800000d03d7808 */ /* 0x000fe40004800000 */
[----:B------:R-:W-:Y:S01]  /*113a0*/  FSEL R47, R193, -INF , !P5 ;  /* 0xff800000c12f7808 */ /* 0x000fe20006800000 */
[----:B------:R-:W-:Y:S01]  /*113b0*/  IMAD.MOV.U32 R193, RZ, RZ, R187 ;  /* 0x000000ffffc17224 */ /* 0x000fe200078e00bb */
        /* <DEDUP_REMOVED lines=9> */
[----:B------:R-:W-:Y:S01]  /*11450*/  FSEL R57, R244, -INF , !P5 ;  /* 0xff800000f4397808 */ /* 0x000fe20006800000 */
[----:B------:R-:W-:Y:S01]  /*11460*/  IMAD.MOV.U32 R244, RZ, RZ, R130 ;  /* 0x000000fffff47224 */ /* 0x000fe200078e0082 */
[----:B------:R-:W-:Y:S01]  /*11470*/  FSEL R59, R245, -INF , !P2 ;  /* 0xff800000f53b7808 */ /* 0x000fe20005000000 */
[----:B------:R-:W-:Y:S01]  /*11480*/  IMAD.MOV.U32 R245, RZ, RZ, R134 ;  /* 0x000000fffff57224 */ /* 0x000fe200078e0086 */
[----:B------:R-:W-:Y:S02]  /*11490*/  FSEL R63, R209, -INF , !P4 ;  /* 0xff800000d13f7808 */ /* 0x000fe40006000000 */
[C---:B------:R-:W-:Y:S02]  /*114a0*/  ISETP.GT.AND P1, PT, R233.reuse, R14, PT ;  /* 0x0000000ee900720c */ /* 0x040fe40003f24270 */
[----:B------:R-:W-:-:S02]  /*114b0*/  ISETP.GT.AND P5, PT, R233, R21, PT ;  /* 0x00000015e900720c */ /* 0x000fc40003fa4270 */
[C---:B------:R-:W-:Y:S02]  /*114c0*/  ISETP.GT.AND P2, PT, R233.reuse, R20, PT ;  /* 0x00000014e900720c */ /* 0x040fe40003f44270 */
[----:B------:R-:W-:Y:S02]  /*114d0*/  ISETP.GT.AND P4, PT, R233, R18, PT ;  /* 0x00000012e900720c */ /* 0x000fe40003f84270 */
[----:B------:R-:W-:Y:S02]  /*114e0*/  FSEL R75, R75, -INF , !P3 ;  /* 0xff8000004b4b7808 */ /* 0x000fe40005800000 */
[----:B------:R-:W-:Y:S02]  /*114f0*/  ISETP.GT.AND P3, PT, R233, R12, PT ;  /* 0x0000000ce900720c */ /* 0x000fe40003f64270 */
[----:B------:R-:W-:Y:S01]  /*11500*/  FSEL R82, R123, -INF , !P1 ;  /* 0xff8000007b527808 */ /* 0x000fe20004800000 */
        /* <DEDUP_REMOVED lines=28> */
[----:B------:R-:W-:Y:S01]  /*116d0*/  FSEL R107, R234, -INF , !P4 ;  /* 0xff800000ea6b7808 */ /* 0x000fe20006000000 */
[----:B------:R-:W-:Y:S01]  /*116e0*/  IMAD.MOV.U32 R244, RZ, RZ, R131 ;  /* 0x000000fffff47224 */ /* 0x000fe200078e0083 */
[----:B------:R-:W-:Y:S02]  /*116f0*/  ISETP.GT.AND P1, PT, R236, R34, PT ;  /* 0x00000022ec00720c */ /* 0x000fe40003f24270 */
[----:B------:R-:W-:-:S02]  /*11700*/  ISETP.GT.AND P5, PT, R233, R6, PT ;  /* 0x00000006e900720c */ /* 0x000fc40003fa4270 */
[C---:B------:R-:W-:Y:S02]  /*11710*/  ISETP.GT.AND P2, PT, R233.reuse, R5, PT ;  /* 0x00000005e900720c */ /* 0x040fe40003f44270 */
[----:B------:R-:W-:Y:S02]  /*11720*/  ISETP.GT.AND P4, PT, R233, R0, PT ;  /* 0x00000000e900720c */ /* 0x000fe40003f84270 */
[----:B------:R-:W-:Y:S02]  /*11730*/  FSEL R42, R120, -INF , !P3 ;  /* 0xff800000782a7808 */ /* 0x000fe40005800000 */
[----:B------:R-:W-:Y:S02]  /*11740*/  ISETP.GE.AND P3, PT, R34, R184, PT ;  /* 0x000000b82200720c */ /* 0x000fe40003f66270 */
[----:B------:R-:W-:Y:S02]  /*11750*/  FSEL R35, R202, -INF , !P1 ;  /* 0xff800000ca237808 */ /* 0x000fe40004800000 */
[----:B------:R-:W-:-:S02]  /*11760*/  FSEL R113, R113, -INF , !P5 ;  /* 0xff80000071717808 */ /* 0x000fc40006800000 */
[----:B------:R-:W-:Y:S02]  /*11770*/  FSEL R114, R114, -INF , !P2 ;  /* 0xff80000072727808 */ /* 0x000fe40005000000 */
[----:B------:R-:W-:Y:S02]  /*11780*/  FSEL R122, R220, -INF , !P4 ;  /* 0xff800000dc7a7808 */ /* 0x000fe40006000000 */
[C---:B------:R-:W-:Y:S02]  /*11790*/  ISETP.GE.AND P1, PT, R34.reuse, R185, PT ;  /* 0x000000b92200720c */ /* 0x040fe40003f26270 */
[C---:B------:R-:W-:Y:S02]  /*117a0*/  ISETP.GE.AND P5, PT, R34.reuse, R226, PT ;  /* 0x000000e22200720c */ /* 0x040fe40003fa6270 */
[----:B------:R-:W-:Y:S02]  /*117b0*/  ISETP.GE.AND P2, PT, R34, R186, PT ;  /* 0x000000ba2200720c */ /* 0x000fe40003f46270 */
[----:B------:R-:W-:-:S02]  /*117c0*/  ISETP.GT.AND P4, PT, R225, R33, PT ;  /* 0x00000021e100720c */ /* 0x000fc40003f84270 */
        /* <DEDUP_REMOVED lines=11> */
[----:B------:R-:W-:-:S02]  /*11880*/  ISETP.GT.AND P3, PT, R225, R32, PT ;  /* 0x00000020e100720c */ /* 0x000fc40003f64270 */
[----:B------:R-:W-:Y:S02]  /*11890*/  FSEL R224, R43, -INF , !P1 ;  /* 0xff8000002be07808 */ /* 0x000fe40004800000 */
[----:B------:R-:W-:Y:S02]  /*118a0*/  ISETP.GT.AND P1, PT, R236, R32, PT ;  /* 0x00000020ec00720c */ /* 0x000fe40003f24270 */
[----:B------:R-:W-:Y:S02]  /*118b0*/  FSEL R35, R34, -INF , !P5 ;  /* 0xff80000022237808 */ /* 0x000fe40006800000 */
[----:B------:R-:W-:Y:S02]  /*118c0*/  FSEL R34, R104, -INF , !P3 ;  /* 0xff80000068227808 */ /* 0x000fe40005800000 */
[----:B------:R-:W-:Y:S02]  /*118d0*/  FSEL R228, R33, -INF , !P4 ;  /* 0xff80000021e47808 */ /* 0x000fe40006000000 */
[----:B------:R-:W-:-:S02]  /*118e0*/  ISETP.GE.AND P3, PT, R32, R184, PT ;  /* 0x000000b82000720c */ /* 0x000fc40003f66270 */
[----:B------:R-:W-:Y:S02]  /*118f0*/  FSEL R33, R194, -INF , !P1 ;  /* 0xff800000c2217808 */ /* 0x000fe40004800000 */
[----:B------:R-:W-:Y:S02]  /*11900*/  FSEL R40, R44, -INF , !P2 ;  /* 0xff8000002c287808 */ /* 0x000fe40005000000 */
[C---:B------:R-:W-:Y:S02]  /*11910*/  ISETP.GE.AND P1, PT, R32.reuse, R185, PT ;  /* 0x000000b92000720c */ /* 0x040fe40003f26270 */
[C---:B------:R-:W-:Y:S02]  /*11920*/  ISETP.GE.AND P5, PT, R32.reuse, R226, PT ;  /* 0x000000e22000720c */ /* 0x040fe40003fa6270 */
[----:B------:R-:W-:Y:S02]  /*11930*/  ISETP.GE.AND P2, PT, R32, R186, PT ;  /* 0x000000ba2000720c */ /* 0x000fe40003f46270 */
[----:B------:R-:W-:-:S02]  /*11940*/  ISETP.GT.AND P4, PT, R225, R31, PT ;  /* 0x0000001fe100720c */ /* 0x000fc40003f84270 */
[----:B------:R-:W-:Y:S01]  /*11950*/  FSEL R233, R45, -INF , !P3 ;  /* 0xff8000002de97808 */ /* 0x000fe20005800000 */
[----:B------:R-:W-:Y:S01]  /*11960*/  IMAD.MOV.U32 R45, RZ, RZ, R170 ;  /* 0x000000ffff2d7224 */ /* 0x000fe200078e00aa */
[----:B------:R-:W-:Y:S01]  /*11970*/  ISETP.GT.AND P3, PT, R236, R31, PT ;  /* 0x0000001fec00720c */ /* 0x000fe20003f64270 */
[----:B------:R-:W-:Y:S01]  /*11980*/  IMAD.MOV.U32 R170, RZ, RZ, R123 ;  /* 0x000000ffffaa7224 */ /* 0x000fe200078e007b */
[----:B------:R-:W-:Y:S02]  /*11990*/  FSEL R235, R33, -INF , !P1 ;  /* 0xff80000021eb7808 */ /* 0x000fe40004800000 */
[----:B------:R-:W-:Y:S02]  /*119a0*/  FSEL R32, R105, -INF , !P4 ;  /* 0xff80000069207808 */ /* 0x000fe40006000000 */
[----:B------:R-:W-:Y:S01]  /*119b0*/  FSEL R43, R34, -INF , !P5 ;  /* 0xff800000222b7808 */ /* 0x000fe20006800000 */
[----:B------:R-:W-:Y:S01]  /*119c0*/  IMAD.MOV.U32 R34, RZ, RZ, R240 ;  /* 0x000000ffff227224 */ /* 0x000fe200078e00f0 */
        /* <DEDUP_REMOVED lines=125> */
[----:B------:R-:W-:Y:S01]  /*121a0*/  FSEL R21, R192, -INF , !P3 ;  /* 0xff800000c0157808 */ /* 0x000fe20005800000 */
[----:B------:R-:W-:Y:S01]  /*121b0*/  IMAD.MOV.U32 R192, RZ, RZ, R179 ;  /* 0x000000ffffc07224 */ /* 0x000fe200078e00b3 */
[----:B------:R-:W-:-:S02]  /*121c0*/  ISETP.GT.AND P3, PT, R225, R20, PT ;  /* 0x00000014e100720c */ /* 0x000fc40003f64270 */
[----:B------:R-:W-:Y:S01]  /*121d0*/  FSEL R187, R66, -INF , !P1 ;  /* 0xff80000042bb7808 */ /* 0x000fe20004800000 */
[----:B------:R-:W-:Y:S01]  /*121e0*/  IMAD.MOV.U32 R240, RZ, RZ, R192 ;  /* 0x000000fffff07224 */ /* 0x000fe200078e00c0 */
        /* <DEDUP_REMOVED lines=27> */
[----:B------:R-:W-:Y:S02]  /*123a0*/  ISETP.GT.AND P4, PT, R225, R17, PT ;  /* 0x00000011e100720c */ /* 0x000fe40003f84270 */
[----:B------:R-:W-:-:S02]  /*123b0*/  FSEL R20, R132, -INF , !P3 ;  /* 0xff80000084147808 */ /* 0x000fc40005800000 */
[----:B------:R-:W-:Y:S02]  /*123c0*/  ISETP.GE.AND P3, PT, R18, R184, PT ;  /* 0x000000b81200720c */ /* 0x000fe40003f66270 */
[----:B------:R-:W-:Y:S02]  /*123d0*/  FSEL R124, R84, -INF , !P2 ;  /* 0xff800000547c7808 */ /* 0x000fe40005000000 */
[----:B------:R-:W-:Y:S02]  /*123e0*/  FSEL R19, R193, -INF , !P1 ;  /* 0xff800000c1137808 */ /* 0x000fe40004800000 */
[C---:B------:R-:W-:Y:S02]  /*123f0*/  ISETP.GE.AND P5, PT, R18.reuse, R226, PT ;  /* 0x000000e21200720c */ /* 0x040fe40003fa6270 */
[C---:B------:R-:W-:Y:S02]  /*12400*/  ISETP.GE.AND P2, PT, R18.reuse, R186, PT ;  /* 0x000000ba1200720c */ /* 0x040fe40003f46270 */
[----:B------:R-:W-:-:S02]  /*12410*/  ISETP.GE.AND P1, PT, R18, R185, PT ;  /* 0x000000b91200720c */ /* 0x000fc40003f26270 */
[----:B------:R-:W-:Y:S02]  /*12420*/  FSEL R18, R133, -INF , !P4 ;  /* 0xff80000085127808 */ /* 0x000fe40006000000 */
[----:B------:R-:W-:Y:S02]  /*12430*/  FSEL R133, R73, -INF , !P3 ;  /* 0xff80000049857808 */ /* 0x000fe40005800000 */
[----:B------:R-:W-:Y:S02]  /*12440*/  ISETP.GT.AND P3, PT, R236, R17, PT ;  /* 0x00000011ec00720c */ /* 0x000fe40003f64270 */
        /* <DEDUP_REMOVED lines=157> */
[----:B------:R-:W-:Y:S02]  /*12e20*/  ISETP.GE.AND P2, PT, R4, R226, PT ;  /* 0x000000e20400720c */ /* 0x000fe40003f46270 */
[----:B------:R-:W-:Y:S02]  /*12e30*/  FSEL R5, R68, -INF , !P5 ;  /* 0xff80000044057808 */ /* 0x000fe40006800000 */
[----:B------:R-:W-:-:S02]  /*12e40*/  ISETP.GT.AND P1, PT, R236, R4, PT ;  /* 0x00000004ec00720c */ /* 0x000fc40003f24270 */
        /* <DEDUP_REMOVED lines=17> */
[----:B------:R-:W-:-:S02]  /*12f60*/  FSEL R67, R5, -INF , !P4 ;  /* 0xff80000005437808 */ /* 0x000fc40006000000 */
[----:B------:R-:W-:Y:S02]  /*12f70*/  FSEL R45, R119, -INF , !P3 ;  /* 0xff800000772d7808 */ /* 0x000fe40005800000 */
[----:B------:R-:W-:Y:S02]  /*12f80*/  FSEL R49, R122, -INF , !P5 ;  /* 0xff8000007a317808 */ /* 0x000fe40006800000 */
[----:B------:R-:W-:Y:S01]  /*12f90*/  FSEL R51, R0, -INF , !P2 ;  /* 0xff80000000337808 */ /* 0x000fe20005000000 */
[----:B------:R-:W-:Y:S06]  /*12fa0*/  BRA.U !UP0, `(.L_x_1117) ;  /* 0x0000000108ec7547 */ /* 0x000fec000b800000 */
[----:B------:R-:W2:Y:S04]  /*12fb0*/  LDL R244, [R1+0x324] ;  /* 0x0003240001f47983 */ /* 0x000ea80000100800 */
[----:B------:R-:W3:Y:S01]  /*12fc0*/  LDL R252, [R1+0x320] ;  /* 0x0003200001fc7983 */ /* 0x000ee20000100800 */
[----:B------:R-:W-:Y:S01]  /*12fd0*/  UIADD3 UR9, UPT, UPT, UR21, -0x3, URZ ;  /* 0xfffffffd15097890 */ /* 0x000fe2000fffe0ff */
[----:B------:R-:W-:Y:S01]  /*12fe0*/  IMAD.U32 R5, RZ, RZ, UR10 ;  /* 0x0000000aff057e24 */ /* 0x000fe2000f8e00ff */
[----:B------:R-:W-:Y:S01]  /*12ff0*/  BSSY.RECONVERGENT B0, `(.L_x_1118) ;  /* 0x0000035000007945 */ /* 0x000fe20003800200 */
[----:B------:R-:W-:Y:S01]  /*13000*/  IMAD.U32 R10, RZ, RZ, UR10 ;  /* 0x0000000aff0a7e24 */ /* 0x000fe2000f8e00ff */
[----:B------:R-:W-:Y:S01]  /*13010*/  UIMAD.WIDE.U32 UR22, UR9, UR10, URZ ;  /* 0x0000000a091672a5 */ /* 0x000fe2000f8e00ff */
[----:B------:R-:W-:Y:S01]  /*13020*/  IMAD.U32 R8, RZ, RZ, UR10 ;  /* 0x0000000aff087e24 */ /* 0x000fe2000f8e00ff */
[----:B------:R1:W-:Y:S01]  /*13030*/  @P0 STS.128 [R237+0x2000], RZ ;  /* 0x002000ffed000388 */ /* 0x0003e20000000c00 */
[----:B------:R-:W-:Y:S01]  /*13040*/  IMAD.U32 R7, RZ, RZ, UR11 ;  /* 0x0000000bff077e24 */ /* 0x000fe2000f8e00ff */
[----:B------:R-:W-:Y:S01]  /*13050*/  UIMAD UR9, UR9, UR11, UR23 ;  /* 0x0000000b090972a4 */ /* 0x000fe2000f8e0217 */
[----:B------:R-:W-:Y:S01]  /*13060*/  IMAD.U32 R6, RZ, RZ, UR10 ;  /* 0x0000000aff067e24 */ /* 0x000fe2000f8e00ff */
[----:B------:R-:W-:Y:S01]  /*13070*/  USHF.L.U32 UR20, UR22, 0x7, URZ ;  /* 0x0000000716147899 */ /* 0x000fe200080006ff */
[----:B------:R-:W-:Y:S01]  /*13080*/  IMAD.U32 R4, RZ, RZ, UR11 ;  /* 0x0000000bff047e24 */ /* 0x000fe2000f8e00ff */
[----:B------:R-:W-:-:S04]  /*13090*/  USHF.L.U64.HI UR9, UR22, 0x7, UR9 ;  /* 0x0000000716097899 */ /* 0x000fc80008010209 */
[----:B------:R-:W-:Y:S01]  /*130a0*/  @!P0 LEA R5, P2, R5, UR20, 0x5 ;  /* 0x0000001405058c11 */ /* 0x000fe2000f8428ff */
[----:B------:R-:W-:Y:S01]  /*130b0*/  IMAD.U32 R0, RZ, RZ, UR20 ;  /* 0x00000014ff007e24 */ /* 0x000fe2000f8e00ff */
[----:B------:R-:W-:Y:S02]  /*130c0*/  @!P0 LEA R10, P1, R10, UR20, 0x6 ;  /* 0x000000140a0a8c11 */ /* 0x000fe4000f8230ff */
[----:B------:R-:W-:Y:S01]  /*130d0*/  @!P0 LEA.HI.X R12, R8, UR9, R7, 0x5, P2 ;  /* 0x00000009080c8c11 */ /* 0x000fe200090f2c07 */
[----:B------:R-:W-:Y:S01]  /*130e0*/  IMAD.U32 R7, RZ, RZ, UR9 ;  /* 0x00000009ff077e24 */ /* 0x000fe2000f8e00ff */
[----:B------:R-:W-:Y:S02]  /*130f0*/  @!P0 LEA.HI.X R11, R6, UR9, R4, 0x6, P1 ;  /* 0x00000009060b8c11 */ /* 0x000fe400088f3404 */
[-C--:B--2---:R-:W-:Y:S02]  /*13100*/  @!P0 LEA R8, P3, R0, R244.reuse, 0x1 ;  /* 0x000000f400088211 */ /* 0x084fe400078608ff */
[----:B------:R-:W-:-:S02]  /*13110*/  @!P0 LEA R6, P2, R5, R244, 0x1 ;  /* 0x000000f405068211 */ /* 0x000fc400078408ff */
[----:B------:R-:W-:Y:S02]  /*13120*/  @!P0 LEA R4, P1, R10, R244, 0x1 ;  /* 0x000000f40a048211 */ /* 0x000fe400078208ff */
[-C--:B---3--:R-:W-:Y:S02]  /*13130*/  @!P0 LEA.HI.X R9, R0, R252.reuse, R7, 0x1, P3 ;  /* 0x000000fc00098211 */ /* 0x088fe400018f0c07 */
        /* <DEDUP_REMOVED lines=32> */
.L_x_1119:
[----:B------:R-:W-:Y:S05]  /*13340*/  BSYNC.RECONVERGENT B0 ;  /* 0x0000000000007941 */ /* 0x000fea0003800200 */
.L_x_1118:
[----:B------:R-:W0:Y:S02]  /*13350*/  LDGDEPBAR ;  /* 0x00000000000079af */ /* 0x000e240000000000 */
.L_x_1117:
[----:B------:R-:W-:Y:S04]  /*13360*/  STL [R1+0x4c8], R155 ;  /* 0x0004c89b01007387 */ /* 0x000fe80000100800 */
[----:B------:R-:W-:Y:S04]  /*13370*/  STL [R1+0x4c4], R146 ;  /* 0x0004c49201007387 */ /* 0x000fe80000100800 */
[----:B------:R-:W-:Y:S04]  /*13380*/  STL [R1+0x4c0], R147 ;  /* 0x0004c09301007387 */ /* 0x000fe80000100800 */
[----:B------:R-:W-:Y:S04]  /*13390*/  STL [R1+0x4bc], R142 ;  /* 0x0004bc8e01007387 */ /* 0x000fe80000100800 */
[----:B------:R-:W-:Y:S04]  /*133a0*/  STL [R1+0x4b8], R143 ;  /* 0x0004b88f01007387 */ /* 0x000fe80000100800 */
[----:B------:R-:W-:Y:S04]  /*133b0*/  STL [R1+0x4b4], R138 ;  /* 0x0004b48a01007387 */ /* 0x000fe80000100800 */
[----:B------:R-:W-:Y:S04]  /*133c0*/  STL [R1+0x4b0], R139 ;  /* 0x0004b08b01007387 */ /* 0x000fe80000100800 */
[----:B------:R-:W-:Y:S04]  /*133d0*/  STL.64 [R1+0x4a8], R166 ;  /* 0x0004a8a601007387 */ /* 0x000fe80000100a00 */
[----:B------:R-:W-:Y:S04]  /*133e0*/  STL.64 [R1+0x4a0], R162 ;  /* 0x0004a0a201007387 */ /* 0x000fe80000100a00 */
[----:B------:R-:W-:Y:S04]  /*133f0*/  STL [R1+0x498], R164 ;  /* 0x000498a401007387 */ /* 0x000fe80000100800 */
[----:B------:R3:W-:Y:S04]  /*13400*/  STL.64 [R1+0x490], R158 ;  /* 0x0004909e01007387 */ /* 0x0007e80000100a00 */
[----:B---3--:R-:W3:Y:S04]  /*13410*/  LDL.64 R158, [R1+0x160] ;  /* 0x00016000019e7983 */ /* 0x008ee80000100a00 */
[----:B------:R4:W-:Y:S04]  /*13420*/  STL.64 [R1+0x488], R150 ;  /* 0x0004889601007387 */ /* 0x0009e80000100a00 */
[----:B----4-:R-:W4:Y:S01]  /*13430*/  LDL.64 R150, [R1+0x150] ;  /* 0x0001500001967983 */ /* 0x010f220000100a00 */
[----:B------:R-:W-:Y:S01]  /*13440*/  FMNMX3.FTZ R0, R39, R42, R35, !PT ;  /* 0x0000002a27007276 */ /* 0x000fe20007810023 */
[----:B------:R-:W-:Y:S01]  /*13450*/  UIADD3 UR8, UPT, UPT, UR33, -0x4, URZ ;  /* 0xfffffffc21087890 */ /* 0x000fe2000fffe0ff */
[----:B-1----:R-:W-:Y:S01]  /*13460*/  IMAD.U32 R5, RZ, RZ, UR27 ;  /* 0x0000001bff057e24 */ /* 0x002fe2000f8e00ff */
[----:B------:R-:W1:Y:S01]  /*13470*/  S2R R85, SR_TID.X ;  /* 0x0000000000557919 */ /* 0x000e620000002100 */
[----:B------:R-:W-:Y:S01]  /*13480*/  FMNMX3.FTZ R0, R0, R43, R33, !PT ;  /* 0x0000002b00007276 */ /* 0x000fe20007810021 */
[----:B------:R-:W2:Y:S03]  /*13490*/  S2R R80, SR_CTAID.X ;  /* 0x0000000000507919 */ /* 0x000ea60000002500 */
[----:B------:R-:W-:-:S02]  /*134a0*/  FMNMX3.FTZ R4, R0, R47, R31, !PT ;  /* 0x0000002f00047276 */ /* 0x000fc4000781001f */
        /* <DEDUP_REMOVED lines=25> */
[----:B------:R-:W-:Y:S01]  /*13640*/  STL.64 [R1+0x408], R2 ;  /* 0x0004080201007387 */ /* 0x000fe20000100a00 */
        /* <DEDUP_REMOVED lines=15> */
[----:B-1----:R-:W-:Y:S02]  /*13740*/  SHF.R.U32.HI R85, RZ, 0x5, R85 ;  /* 0x00000005ff557819 */ /* 0x002fe40000011655 */
[----:B------:R-:W-:Y:S01]  /*13750*/  FMNMX3.FTZ R0, R0, R115, R116, !PT ;  /* 0x0000007300007276 */ /* 0x000fe20007810074 */
[----:B------:R-:W1:Y:S02]  /*13760*/  SHFL.BFLY PT, R8, R4, 0x2, 0x1f ;  /* 0x0c401f0004087f89 */ /* 0x000e6400000e0000 */
[----:B--2---:R-:W-:Y:S01]  /*13770*/  IMAD R80, R80, 0x8, R85 ;  /* 0x0000000850507824 */ /* 0x004fe200078e0255 */
[----:B------:R-:W-:Y:S01]  /*13780*/  FMNMX3.FTZ R0, R0, R48, R45, !PT ;  /* 0x0000003000007276 */ /* 0x000fe2000781002d */
[----:B------:R-:W-:Y:S02]  /*13790*/  STL [R1+0x35c], R219 ;  /* 0x00035cdb01007387 */ /* 0x000fe40000100800 */
[----:B------:R-:W-:-:S02]  /*137a0*/  IMAD.WIDE.U32 R80, R80, -0x326172a9, RZ ;  /* 0xcd9e8d5750507825 */ /* 0x000fc400078e00ff */
[----:B------:R-:W2:Y:S04]  /*137b0*/  SHFL.BFLY PT, R6, R0, 0x2, 0x1f ;  /* 0x0c401f0000067f89 */ /* 0x000ea800000e0000 */
[----:B------:R-:W-:Y:S04]  /*137c0*/  STL [R1+0x358], R218 ;  /* 0x000358da01007387 */ /* 0x000fe80000100800 */
[----:B------:R-:W-:Y:S04]  /*137d0*/  STL [R1+0x354], R217 ;  /* 0x000354d901007387 */ /* 0x000fe80000100800 */
[----:B------:R-:W-:Y:S01]  /*137e0*/  STL [R1+0x350], R216 ;  /* 0x000350d801007387 */ /* 0x000fe20000100800 */
[----:B-1----:R-:W-:-:S03]  /*137f0*/  FMNMX.FTZ R8, R4, R8, !PT ;  /* 0x0000000804087209 */ /* 0x002fc60007810000 */
[----:B------:R-:W-:Y:S04]  /*13800*/  STL [R1+0x34c], R186 ;  /* 0x00034cba01007387 */ /* 0x000fe80000100800 */
[----:B------:R-:W1:Y:S01]  /*13810*/  SHFL.BFLY PT, R10, R8, 0x1, 0x1f ;  /* 0x0c201f00080a7f89 */ /* 0x000e6200000e0000 */
[----:B--2---:R-:W-:-:S03]  /*13820*/  FMNMX.FTZ R0, R0, R6, !PT ;  /* 0x0000000600007209 */ /* 0x004fc60007810000 */
[----:B------:R-:W-:Y:S04]  /*13830*/  STL [R1+0x348], R185 ;  /* 0x000348b901007387 */ /* 0x000fe80000100800 */
[----:B------:R-:W2:Y:S04]  /*13840*/  SHFL.BFLY PT, R11, R0, 0x1, 0x1f ;  /* 0x0c201f00000b7f89 */ /* 0x000ea800000e0000 */
[----:B------:R-:W-:Y:S01]  /*13850*/  STL [R1+0x344], R184 ;  /* 0x000344b801007387 */ /* 0x000fe20000100800 */
[----:B-1----:R-:W-:-:S04]  /*13860*/  FMNMX.FTZ R242, R8, R10, !PT ;  /* 0x0000000a08f27209 */ /* 0x002fc80007810000 */
[----:B------:R-:W-:Y:S02]  /*13870*/  FSETP.NEU.FTZ.AND P3, PT, R242, -INF , PT ;  /* 0xff800000f200780b */ /* 0x000fe40003f7d000 */
[----:B--2---:R-:W-:-:S04]  /*13880*/  FMNMX.FTZ R241, R0, R11, !PT ;  /* 0x0000000b00f17209 */ /* 0x004fc80007810000 */
[----:B------:R-:W-:Y:S02]  /*13890*/  FSETP.NEU.FTZ.AND P2, PT, R241, -INF , PT ;  /* 0xff800000f100780b */ /* 0x000fe40003f5d000 */
[----:B---3--:R-:W-:Y:S01]  /*138a0*/  LOP3.LUT R4, R5, UR8, R159, 0x96, !PT ;  /* 0x0000000805047c12 */ /* 0x008fe2000f8e969f */
[----:B------:R-:W-:-:S04]  /*138b0*/  UIADD3 UR8, UPT, UPT, UR33, -0x3, URZ ;  /* 0xfffffffd21087890 */ /* 0x000fc8000fffe0ff */
[----:B------:R-:W-:-:S05]  /*138c0*/  IMAD.WIDE.U32 R26, R4, -0x326172a9, RZ ;  /* 0xcd9e8d57041a7825 */ /* 0x000fca00078e00ff */
[----:B------:R-:W-:Y:S02]  /*138d0*/  LOP3.LUT R4, R80, UR32, R27, 0x96, !PT ;  /* 0x0000002050047c12 */ /* 0x000fe4000f8e961b */
[----:B------:R-:W-:-:S03]  /*138e0*/  LOP3.LUT R6, R26, UR31, R189, 0x96, !PT ;  /* 0x0000001f1a067c12 */ /* 0x000fc6000f8e96bd */
[----:B------:R-:W-:-:S04]  /*138f0*/  IMAD.WIDE.U32 R4, R4, -0x2daee0ad, RZ ;  /* 0xd2511f5304047825 */ /* 0x000fc800078e00ff */
[----:B------:R-:W-:-:S05]  /*13900*/  IMAD.WIDE.U32 R6, R6, -0x2daee0ad, RZ ;  /* 0xd2511f5306067825 */ /* 0x000fca00078e00ff */
[----:B------:R-:W-:-:S05]  /*13910*/  LOP3.LUT R9, R4, UR28, R7, 0x96, !PT ;  /* 0x0000001c04097c12 */ /* 0x000fca000f8e9607 */
[----:B------:R-:W-:Y:S01]  /*13920*/  IMAD.WIDE.U32 R8, R9, -0x326172a9, RZ ;  /* 0xcd9e8d5709087825 */ /* 0x000fe200078e00ff */
[----:B----4-:R-:W-:-:S05]  /*13930*/  LOP3.LUT R5, R150, UR30, R5, 0x96, !PT ;  /* 0x0000001e96057c12 */ /* 0x010fca000f8e9605 */
[----:B------:R-:W-:-:S04]  /*13940*/  IMAD.WIDE.U32 R12, R5, -0x326172a9, RZ ;  /* 0xcd9e8d57050c7825 */ /* 0x000fc800078e00ff */
[----:B------:R-:W-:Y:S01]  /*13950*/  FMUL.FTZ R5, R242, UR34 ;  /* 0x00000022f2057c20 */ /* 0x000fe20008410000 */
[----:B------:R-:W-:Y:S02]  /*13960*/  LOP3.LUT R4, R188, UR29, R13, 0x96, !PT ;  /* 0x0000001dbc047c12 */ /* 0x000fe4000f8e960d */
[----:B------:R-:W-:-:S03]  /*13970*/  LOP3.LUT R7, R12, UR17, R9, 0x96, !PT ;  /* 0x000000110c077c12 */ /* 0x000fc6000f8e9609 */
[----:B------:R-:W-:Y:S01]  /*13980*/  IMAD.WIDE.U32 R12, R4, -0x2daee0ad, RZ ;  /* 0xd2511f53040c7825 */ /* 0x000fe200078e00ff */
[----:B------:R-:W-:-:S03]  /*13990*/  FSEL R4, R5, RZ, P3 ;  /* 0x000000ff05047208 */ /* 0x000fc60001800000 */
[----:B------:R-:W-:Y:S01]  /*139a0*/  FMUL.FTZ R5, R241, UR34 ;  /* 0x00000022f1057c20 */ /* 0x000fe20008410000 */
[----:B------:R-:W-:Y:S01]  /*139b0*/  IMAD.WIDE.U32 R10, R7, -0x2daee0ad, RZ ;  /* 0xd2511f53070a7825 */ /* 0x000fe200078e00ff */
[----:B------:R-:W-:-:S03]  /*139c0*/  LOP3.LUT R6, R6, UR16, R13, 0x96, !PT ;  /* 0x0000001006067c12 */ /* 0x000fc6000f8e960d */
[----:B------:R-:W-:Y:S01]  /*139d0*/  FFMA.FTZ R0, R42, UR34, -R4 ;  /* 0x000000222a007c23 */ /* 0x000fe20008010804 */
[----:B------:R-:W-:-:S03]  /*139e0*/  LOP3.LUT R9, R12, UR14, R11, 0x96, !PT ;  /* 0x0000000e0c097c12 */ /* 0x000fc6000f8e960b */
[----:B------:R1:W-:Y:S01]  /*139f0*/  MUFU.EX2 R146, R0 ;  /* 0x0000000000927308 */ /* 0x0003e20000000800 */
[----:B------:R-:W-:-:S04]  /*13a00*/  IMAD.WIDE.U32 R6, R6, -0x326172a9, RZ ;  /* 0xcd9e8d5706067825 */ /* 0x000fc800078e00ff */
[----:B------:R-:W-:Y:S01]  /*13a10*/  IMAD.WIDE.U32 R162, R9, -0x326172a9, RZ ;  /* 0xcd9e8d5709a27825 */ /* 0x000fe200078e00ff */
[----:B------:R-:W-:-:S03]  /*13a20*/  LOP3.LUT R8, R8, UR15, R7, 0x96, !PT ;  /* 0x0000000f08087c12 */ /* 0x000fc6000f8e9607 */
[----:B------:R-:W-:Y:S01]  /*13a30*/  FFMA.FTZ R7, R43, UR34, -R4 ;  /* 0x000000222b077c23 */ /* 0x000fe20008010804 */
[----:B------:R-:W-:-:S03]  /*13a40*/  LOP3.LUT R34, R6, UR13, R163, 0x96, !PT ;  /* 0x0000000d06227c12 */ /* 0x000fc6000f8e96a3 */
[----:B------:R2:W-:Y:S01]  /*13a50*/  MUFU.EX2 R143, R7 ;  /* 0x00000007008f7308 */ /* 0x0005e20000000800 */
[----:B------:R-:W-:Y:S01]  /*13a60*/  LOP3.LUT R6, R34, 0xff, RZ, 0xc0, !PT ;  /* 0x000000ff22067812 */ /* 0x000fe200078ec0ff */
[----:B------:R3:W-:Y:S01]  /*13a70*/  STL [R1+0x420], R34 ;  /* 0x0004202201007387 */ /* 0x0007e20000100800 */
[----:B-1----:R-:W-:Y:S01]  /*13a80*/  FSEL R0, R5, RZ, P2 ;  /* 0x000000ff05007208 */ /* 0x002fe20001000000 */
[----:B------:R-:W-:Y:S01]  /*13a90*/  FFMA.FTZ R5, R35, UR34, -R4 ;  /* 0x0000002223057c23 */ /* 0x000fe20008010804 */
[----:B------:R-:W-:-:S03]  /*13aa0*/  ISETP.LE.U32.AND P1, PT, R6, UR6, PT ;  /* 0x0000000606007c0c */ /* 0x000fc6000bf23070 */
[----:B------:R1:W4:Y:S01]  /*13ab0*/  MUFU.EX2 R147, R5 ;  /* 0x0000000500937308 */ /* 0x0003220000000800 */
[--C-:B------:R-:W-:Y:S01]  /*13ac0*/  FFMA.FTZ R9, R40, UR34, -R0.reuse ;  /* 0x0000002228097c23 */ /* 0x100fe20008010800 */
[--C-:B------:R-:W-:Y:S01]  /*13ad0*/  FFMA.FTZ R238, R60, UR34, -R0.reuse ;  /* 0x000000223cee7c23 */ /* 0x100fe20008010800 */
[--C-:B------:R-:W-:Y:S01]  /*13ae0*/  FFMA.FTZ R115, R115, UR34, -R0.reuse ;  /* 0x0000002273737c23 */ /* 0x100fe20008010800 */
[----:B------:R-:W-:Y:S01]  /*13af0*/  FFMA.FTZ R116, R116, UR34, -R0 ;  /* 0x0000002274747c23 */ /* 0x000fe20008010800 */
[----:B--2---:R-:W-:-:S03]  /*13b00*/  PRMT R7, R162, 0x7771, RZ ;  /* 0x00007771a2077816 */ /* 0x004fc600000000ff */
[----:B------:R-:W-:Y:S01]  /*13b10*/  MUFU.EX2 R2, R9 ;  /* 0x0000000900027308 */ /* 0x000fe20000000800 */
[----:B-1----:R-:W-:-:S07]  /*13b20*/  FFMA.FTZ R5, R41, UR34, -R0 ;  /* 0x0000002229057c23 */ /* 0x002fce0008010800 */
[----:B------:R1:W2:Y:S02]  /*13b30*/  MUFU.EX2 R155, R5 ;  /* 0x00000005009b7308 */ /* 0x0002a40000000800 */
[----:B-1----:R-:W-:-:S04]  /*13b40*/  LOP3.LUT R5, R34, 0xffff, RZ, 0xc0, !PT ;  /* 0x0000ffff22057812 */ /* 0x002fc800078ec0ff */
[----:B------:R-:W-:-:S04]  /*13b50*/  SHF.R.U32.HI R5, RZ, 0x8, R5 ;  /* 0x00000008ff057819 */ /* 0x000fc80000011605 */
[----:B------:R-:W-:Y:S02]  /*13b60*/  LOP3.LUT R6, R5, 0xffff, RZ, 0xc0, !PT ;  /* 0x0000ffff05067812 */ /* 0x000fe400078ec0ff */
[----:B----4-:R-:W-:Y:S02]  /*13b70*/  F2FP.BF16.F32.PACK_AB R5, R147, R146 ;  /* 0x000000929305723e */ /* 0x010fe400000010ff */
[----:B------:R-:W-:Y:S02]  /*13b80*/  ISETP.LE.U32.AND P4, PT, R6, UR6, PT ;  /* 0x0000000606007c0c */ /* 0x000fe4000bf83070 */
[----:B------:R-:W-:Y:S02]  /*13b90*/  PRMT R6, R34, 0x7632, R6 ;  /* 0x0000763222067816 */ /* 0x000fe40000000006 */
[----:B------:R-:W-:Y:S02]  /*13ba0*/  PRMT R109, R5, 0x7610, R109 ;  /* 0x00007610056d7816 */ /* 0x000fe4000000006d */
[----:B------:R-:W-:-:S02]  /*13bb0*/  LOP3.LUT R6, R6, 0xff, RZ, 0xc0, !PT ;  /* 0x000000ff06067812 */ /* 0x000fc400078ec0ff */
[----:B------:R-:W-:Y:S01]  /*13bc0*/  PRMT R108, R5, 0x7632, R108 ;  /* 0x00007632056c7816 */ /* 0x000fe2000000006c */
[----:B------:R-:W-:Y:S01]  /*13bd0*/  @!P1 HFMA2.BF16_V2 R14, -RZ.H0_H0, RZ.H0_H0, -R109.H0_H0 ;  /* 0x200000ffff0e9231 */ /* 0x000fe2000034096d */
[----:B------:R-:W-:Y:S01]  /*13be0*/  SHF.R.U32.HI R5, RZ, 0x18, R34 ;  /* 0x00000018ff057819 */ /* 0x000fe20000011622 */
[----:B---3--:R-:W-:Y:S01]  /*13bf0*/  FFMA.FTZ R34, R62, UR34, -R0 ;  /* 0x000000223e227c23 */ /* 0x008fe20008010800 */
[----:B------:R-:W-:Y:S01]  /*13c00*/  ISETP.LE.U32.AND P0, PT, R6, UR6, PT ;  /* 0x0000000606007c0c */ /* 0x000fe2000bf03070 */
[----:B------:R-:W-:Y:S01]  /*13c10*/  FFMA.FTZ R6, R33, UR34, -R4 ;  /* 0x0000002221067c23 */ /* 0x000fe20008010804 */
[----:B------:R-:W-:Y:S01]  /*13c20*/  ISETP.LE.U32.AND P5, PT, R5, UR6, PT ;  /* 0x0000000605007c0c */ /* 0x000fe2000bfa3070 */
[----:B------:R-:W-:Y:S01]  /*13c30*/  @!P4 HFMA2.BF16_V2 R15, -RZ.H0_H0, RZ.H0_H0, -R108.H0_H0 ;  /* 0x200000ffff0fc231 */ /* 0x000fe2000034096c */
[----:B--2---:R-:W-:Y:S01]  /*13c40*/  F2FP.BF16.F32.PACK_AB R5, R2, R155 ;  /* 0x0000009b0205723e */ /* 0x004fe200000010ff */
[----:B------:R1:W2:Y:S01]  /*13c50*/  MUFU.EX2 R138, R6 ;  /* 0x00000006008a7308 */ /* 0x0002a20000000800 */
[----:B------:R-:W-:Y:S01]  /*13c60*/  PRMT R3, R109, 0x5410, R108 ;  /* 0x000054106d037816 */ /* 0x000fe2000000006c */
[----:B------:R-:W-:Y:S01]  /*13c70*/  IMAD.WIDE.U32 R32, R8, -0x2daee0ad, RZ ;  /* 0xd2511f5308207825 */ /* 0x000fe200078e00ff */
[----:B------:R-:W-:-:S02]  /*13c80*/  PRMT R106, R5, 0x7610, R106 ;  /* 0x00007610056a7816 */ /* 0x000fc4000000006a */
[----:B------:R-:W-:Y:S01]  /*13c90*/  PRMT R103, R5, 0x7632, R103 ;  /* 0x0000763205677816 */ /* 0x000fe20000000067 */
[--C-:B------:R-:W-:Y:S01]  /*13ca0*/  FFMA.FTZ R5, R46, UR34, -R0.reuse ;  /* 0x000000222e057c23 */ /* 0x100fe20008010800 */
[----:B------:R-:W-:Y:S01]  /*13cb0*/  @!P4 PRMT R108, R15, 0x5410, RZ ;  /* 0x000054100f6cc816 */ /* 0x000fe200000000ff */
[----:B------:R-:W-:Y:S01]  /*13cc0*/  @!P0 HFMA2.BF16_V2 R16, -RZ.H0_H0, RZ.H0_H0, -R106.H0_H0 ;  /* 0x200000ffff108231 */ /* 0x000fe2000034096a */
[----:B------:R-:W-:Y:S01]  /*13cd0*/  LOP3.LUT R84, R10, UR7, R33, 0x96, !PT ;  /* 0x000000070a547c12 */ /* 0x000fe2000f8e9621 */
[----:B------:R3:W-:Y:S01]  /*13ce0*/  MUFU.EX2 R142, R5 ;  /* 0x00000005008e7308 */ /* 0x0007e20000000800 */
[----:B------:R-:W-:Y:S01]  /*13cf0*/  @!P5 HFMA2.BF16_V2 R19, -RZ.H0_H0, RZ.H0_H0, -R103.H0_H0 ;  /* 0x200000ffff13d231 */ /* 0x000fe20000340967 */
[----:B------:R-:W-:Y:S01]  /*13d00*/  PRMT R165, R106, 0x5410, R103 ;  /* 0x000054106aa57816 */ /* 0x000fe20000000067 */
[----:B------:R-:W-:Y:S01]  /*13d10*/  FFMA.FTZ R33, R90, UR34, -R0 ;  /* 0x000000225a217c23 */ /* 0x000fe20008010800 */
[----:B------:R-:W-:Y:S02]  /*13d20*/  @!P1 PRMT R109, R14, 0x5410, RZ ;  /* 0x000054100e6d9816 */ /* 0x000fe400000000ff */
[----:B------:R-:W-:Y:S01]  /*13d30*/  @!P0 PRMT R106, R16, 0x5410, RZ ;  /* 0x00005410106a8816 */ /* 0x000fe200000000ff */
[----:B-1----:R-:W-:Y:S01]  /*13d40*/  IMAD.MOV.U32 R6, RZ, RZ, R162 ;  /* 0x000000ffff067224 */ /* 0x002fe200078e00a2 */
[----:B------:R-:W-:Y:S01]  /*13d50*/  ISETP.GT.U32.AND P1, PT, R7, UR6, PT ;  /* 0x0000000607007c0c */ /* 0x000fe2000bf24070 */
[----:B------:R-:W-:Y:S01]  /*13d60*/  FFMA.FTZ R7, R47, UR34, -R4 ;  /* 0x000000222f077c23 */ /* 0x000fe20008010804 */
[----:B------:R-:W-:Y:S01]  /*13d70*/  @!P5 PRMT R103, R19, 0x5410, RZ ;  /* 0x000054101367d816 */ /* 0x000fe200000000ff */
[----:B------:R1:W-:Y:S01]  /*13d80*/  STL.64 [R1+0x418], R108 ;  /* 0x0004186c01007387 */ /* 0x0003e20000100a00 */
[----:B------:R-:W-:Y:S01]  /*13d90*/  LOP3.LUT R6, R6, 0xff, RZ, 0xc0, !PT ;  /* 0x000000ff06067812 */ /* 0x000fe200078ec0ff */
[----:B------:R4:W-:Y:S01]  /*13da0*/  MUFU.EX2 R181, R7 ;  /* 0x0000000700b57308 */ /* 0x0009e20000000800 */
[----:B------:R-:W-:Y:S01]  /*13db0*/  LOP3.LUT R8, R84, 0xffff, RZ, 0xc0, !PT ;  /* 0x0000ffff54087812 */ /* 0x000fe200078ec0ff */
[----:B------:R1:W-:Y:S01]  /*13dc0*/  STL [R1+0x424], R106 ;  /* 0x0004246a01007387 */ /* 0x0003e20000100800 */
[----:B------:R-:W-:Y:S01]  /*13dd0*/  ISETP.LE.U32.AND P4, PT, R6, UR6, PT ;  /* 0x0000000606007c0c */ /* 0x000fe2000bf83070 */
[----:B---3--:R-:W-:Y:S01]  /*13de0*/  FFMA.FTZ R5, R44, UR34, -R0 ;  /* 0x000000222c057c23 */ /* 0x008fe20008010800 */
[----:B------:R-:W-:Y:S01]  /*13df0*/  PRMT R6, R162, 0x7772, RZ ;  /* 0x00007772a2067816 */ /* 0x000fe200000000ff */
[----:B------:R3:W-:Y:S01]  /*13e00*/  STL [R1+0x428], R103 ;  /* 0x0004286701007387 */ /* 0x0007e20000100800 */
[----:B------:R-:W-:Y:S01]  /*13e10*/  IMAD.MOV.U32 R19, RZ, RZ, R165 ;  /* 0x000000ffff137224 */ /* 0x000fe200078e00a5 */
[----:B------:R2:W3:Y:S01]  /*13e20*/  MUFU.EX2 R139, R5 ;  /* 0x00000005008b7308 */ /* 0x0004e20000000800 */
[----:B------:R-:W-:-:S02]  /*13e30*/  ISETP.GT.U32.AND P0, PT, R6, UR6, PT ;  /* 0x0000000606007c0c */ /* 0x000fc4000bf04070 */
[----:B------:R-:W-:Y:S01]  /*13e40*/  LOP3.LUT R6, R84, 0xff, RZ, 0xc0, !PT ;  /* 0x000000ff54067812 */ /* 0x000fe200078ec0ff */
[----:B----4-:R-:W-:-:S04]  /*13e50*/  FFMA.FTZ R7, R31, UR34, -R4 ;  /* 0x000000221f077c23 */ /* 0x010fc80008010804 */
[----:B------:R4:W4:Y:S01]  /*13e60*/  MUFU.EX2 R180, R7 ;  /* 0x0000000700b47308 */ /* 0x0009220000000800 */
[----:B--2---:R-:W-:Y:S01]  /*13e70*/  F2FP.BF16.F32.PACK_AB R5, R138, R143 ;  /* 0x0000008f8a05723e */ /* 0x004fe200000010ff */
[--C-:B-1----:R-:W-:Y:S01]  /*13e80*/  FFMA.FTZ R108, R55, UR34, -R0.reuse ;  /* 0x00000022376c7c23 */ /* 0x102fe20008010800 */
[----:B------:R-:W-:Y:S02]  /*13e90*/  FFMA.FTZ R106, R64, UR34, -R0 ;  /* 0x00000022406a7c23 */ /* 0x000fe40008010800 */
[C---:B------:R-:W-:Y:S02]  /*13ea0*/  PRMT R99, R5.reuse, 0x7610, R99 ;  /* 0x0000761005637816 */ /* 0x040fe40000000063 */
[----:B------:R-:W-:Y:S01]  /*13eb0*/  PRMT R102, R5, 0x7632, R102 ;  /* 0x0000763205667816 */ /* 0x000fe20000000066 */
[----:B---3--:R-:W-:Y:S01]  /*13ec0*/  FFMA.FTZ R103, R70, UR34, -R0 ;  /* 0x0000002246677c23 */ /* 0x008fe20008010800 */
[----:B------:R-:W-:Y:S01]  /*13ed0*/  PRMT R5, R162, 0x7773, RZ ;  /* 0x00007773a2057816 */ /* 0x000fe200000000ff */
[----:B------:R-:W-:Y:S01]  /*13ee0*/  @!P4 HFMA2.BF16_V2 R17, -RZ.H0_H0, RZ.H0_H0, -R99.H0_H0 ;  /* 0x200000ffff11c231 */ /* 0x000fe20000340963 */
[----:B------:R-:W-:Y:S01]  /*13ef0*/  PRMT R69, R99, 0x5410, R102 ;  /* 0x0000541063457816 */ /* 0x000fe20000000066 */
[----:B------:R-:W-:Y:S01]  /*13f00*/  @P1 HFMA2.BF16_V2 R18, -RZ.H0_H0, RZ.H0_H0, -R102.H0_H0 ;  /* 0x200000ffff121231 */ /* 0x000fe20000340966 */
[----:B------:R-:W-:-:S02]  /*13f10*/  ISETP.GT.U32.AND P5, PT, R5, UR6, PT ;  /* 0x0000000605007c0c */ /* 0x000fc4000bfa4070 */
[----:B------:R-:W-:Y:S02]  /*13f20*/  F2FP.BF16.F32.PACK_AB R5, R139, R142 ;  /* 0x0000008e8b05723e */ /* 0x000fe400000010ff */
[----:B------:R-:W-:Y:S01]  /*13f30*/  @!P4 PRMT R99, R17, 0x5410, RZ ;  /* 0x000054101163c816 */ /* 0x000fe200000000ff */
[----:B------:R-:W-:Y:S01]  /*13f40*/  IMAD.MOV.U32 R17, RZ, RZ, R69 ;  /* 0x000000ffff117224 */ /* 0x000fe200078e0045 */
[----:B------:R-:W-:Y:S01]  /*13f50*/  ISETP.LE.U32.AND P4, PT, R6, UR6, PT ;  /* 0x0000000606007c0c */ /* 0x000fe2000bf83070 */
[----:B------:R-:W-:Y:S01]  /*13f60*/  IMAD.MOV.U32 R6, RZ, RZ, R32 ;  /* 0x000000ffff067224 */ /* 0x000fe200078e0020 */
[C---:B------:R-:W-:Y:S01]  /*13f70*/  PRMT R86, R5.reuse, 0x7610, R86 ;  /* 0x0000761005567816 */ /* 0x040fe20000000056 */
[----:B------:R-:W-:Y:S01]  /*13f80*/  STL [R1+0x42c], R99 ;  /* 0x00042c6301007387 */ /* 0x000fe20000100800 */
[----:B------:R-:W-:Y:S01]  /*13f90*/  PRMT R252, R5, 0x7632, R252 ;  /* 0x0000763205fc7816 */ /* 0x000fe200000000fc */
[----:B------:R-:W-:Y:S01]  /*13fa0*/  IMAD.U32 R5, RZ, RZ, UR27 ;  /* 0x0000001bff057e24 */ /* 0x000fe2000f8e00ff */
[----:B------:R-:W-:Y:S01]  /*13fb0*/  LOP3.LUT R9, R6, 0xff, RZ, 0xc0, !PT ;  /* 0x000000ff06097812 */ /* 0x000fe200078ec0ff */
[----:B------:R-:W-:Y:S01]  /*13fc0*/  @P0 HFMA2.BF16_V2 R21, -RZ.H0_H0, RZ.H0_H0, -R86.H0_H0 ;  /* 0x200000ffff150231 */ /* 0x000fe20000340956 */
[----:B------:R-:W-:Y:S01]  /*13fd0*/  PRMT R218, R86, 0x5410, R252 ;  /* 0x0000541056da7816 */ /* 0x000fe200000000fc */
[----:B------:R-:W-:Y:S01]  /*13fe0*/  @P5 HFMA2.BF16_V2 R20, -RZ.H0_H0, RZ.H0_H0, -R252.H0_H0 ;  /* 0x200000ffff145231 */ /* 0x000fe200003409fc */
[----:B------:R-:W-:-:S02]  /*13ff0*/  LOP3.LUT R6, R5, UR8, R159, 0x96, !PT ;  /* 0x0000000805067c12 */ /* 0x000fc4000f8e969f */
[----:B------:R-:W-:Y:S02]  /*14000*/  SHF.R.U32.HI R5, RZ, 0x8, R8 ;  /* 0x00000008ff057819 */ /* 0x000fe40000011608 */
[----:B------:R-:W-:Y:S01]  /*14010*/  @P0 PRMT R86, R21, 0x5410, RZ ;  /* 0x0000541015560816 */ /* 0x000fe200000000ff */
[----:B------:R-:W-:Y:S01]  /*14020*/  IMAD.WIDE.U32 R28, R6, -0x326172a9, RZ ;  /* 0xcd9e8d57061c7825 */ /* 0x000fe200078e00ff */
[----:B------:R-:W-:Y:S02]  /*14030*/  LOP3.LUT R5, R5, 0xffff, RZ, 0xc0, !PT ;  /* 0x0000ffff05057812 */ /* 0x000fe400078ec0ff */
[----:B------:R-:W-:Y:S02]  /*14040*/  @P1 PRMT R102, R18, 0x5410, RZ ;  /* 0x0000541012661816 */ /* 0x000fe400000000ff */
[----:B------:R-:W-:Y:S02]  /*14050*/  ISETP.LE.U32.AND P0, PT, R5, UR6, PT ;  /* 0x0000000605007c0c */ /* 0x000fe4000bf03070 */
[----:B------:R-:W-:Y:S01]  /*14060*/  PRMT R5, R84, 0x7632, R5 ;  /* 0x0000763254057816 */ /* 0x000fe20000000005 */
[----:B------:R-:W-:Y:S01]  /*14070*/  STL [R1+0x430], R102 ;  /* 0x0004306601007387 */ /* 0x000fe20000100800 */
[----:B------:R-:W-:-:S02]  /*14080*/  LOP3.LUT R6, R80, UR32, R29, 0x96, !PT ;  /* 0x0000002050067c12 */ /* 0x000fc4000f8e961d */
[----:B------:R-:W-:Y:S01]  /*14090*/  LOP3.LUT R10, R28, UR31, R189, 0x96, !PT ;  /* 0x0000001f1c0a7c12 */ /* 0x000fe2000f8e96bd */
[----:B------:R-:W-:Y:S01]  /*140a0*/  STL [R1+0x440], R218 ;  /* 0x000440da01007387 */ /* 0x000fe20000100800 */
[----:B------:R-:W-:Y:S01]  /*140b0*/  ISETP.LE.U32.AND P1, PT, R9, UR6, PT ;  /* 0x0000000609007c0c */ /* 0x000fe2000bf23070 */
[----:B----4-:R-:W-:Y:S01]  /*140c0*/  IMAD.WIDE.U32 R6, R6, -0x2daee0ad, RZ ;  /* 0xd2511f5306067825 */ /* 0x010fe200078e00ff */
[----:B------:R-:W-:Y:S02]  /*140d0*/  LOP3.LUT R9, R5, 0xff, RZ, 0xc0, !PT ;  /* 0x000000ff05097812 */ /* 0x000fe400078ec0ff */
[----:B------:R-:W-:Y:S01]  /*140e0*/  F2FP.BF16.F32.PACK_AB R5, R180, R181 ;  /* 0x000000b5b405723e */ /* 0x000fe200000010ff */
[----:B------:R-:W-:Y:S01]  /*140f0*/  IMAD.WIDE.U32 R10, R10, -0x2daee0ad, RZ ;  /* 0xd2511f530a0a7825 */ /* 0x000fe200078e00ff */
[----:B------:R-:W-:Y:S02]  /*14100*/  @P5 PRMT R252, R20, 0x5410, RZ ;  /* 0x0000541014fc5816 */ /* 0x000fe400000000ff */
[----:B------:R-:W-:-:S02]  /*14110*/  PRMT R251, R5, 0x7610, R251 ;  /* 0x0000761005fb7816 */ /* 0x000fc400000000fb */
[----:B------:R-:W-:Y:S01]  /*14120*/  PRMT R14, R5, 0x7632, R14 ;  /* 0x00007632050e7816 */ /* 0x000fe2000000000e */
[----:B------:R-:W-:Y:S01]  /*14130*/  STL [R1+0x400], R252 ;  /* 0x000400fc01007387 */ /* 0x000fe20000100800 */
[----:B------:R-:W-:Y:S01]  /*14140*/  LOP3.LUT R5, R150, UR30, R7, 0x96, !PT ;  /* 0x0000001e96057c12 */ /* 0x000fe2000f8e9607 */
[----:B------:R-:W-:Y:S01]  /*14150*/  @!P4 HFMA2.BF16_V2 R23, -RZ.H0_H0, RZ.H0_H0, -R251.H0_H0 ;  /* 0x200000ffff17c231 */ /* 0x000fe200003409fb */
[----:B------:R-:W-:Y:S01]  /*14160*/  LOP3.LUT R8, R6, UR28, R11, 0x96, !PT ;  /* 0x0000001c06087c12 */ /* 0x000fe2000f8e960b */
[----:B------:R-:W-:Y:S01]  /*14170*/  @!P0 HFMA2.BF16_V2 R22, -RZ.H0_H0, RZ.H0_H0, -R14.H0_H0 ;  /* 0x200000ffff168231 */ /* 0x000fe2000034090e */
[----:B------:R-:W-:Y:S01]  /*14180*/  ISETP.LE.U32.AND P5, PT, R9, UR6, PT ;  /* 0x0000000609007c0c */ /* 0x000fe2000bfa3070 */
[----:B------:R-:W-:Y:S01]  /*14190*/  IMAD.WIDE.U32 R12, R5, -0x326172a9, RZ ;  /* 0xcd9e8d57050c7825 */ /* 0x000fe200078e00ff */
[----:B------:R-:W-:Y:S01]  /*141a0*/  PRMT R237, R251, 0x5410, R14 ;  /* 0x00005410fbed7816 */ /* 0x000fe2000000000e */
[----:B------:R-:W-:Y:S01]  /*141b0*/  STL [R1+0x4], R86 ;  /* 0x0000045601007387 */ /* 0x000fe20000100800 */
[----:B------:R-:W-:Y:S01]  /*141c0*/  @!P4 PRMT R251, R23, 0x5410, RZ ;  /* 0x0000541017fbc816 */ /* 0x000fe200000000ff */
[----:B------:R-:W-:Y:S01]  /*141d0*/  IMAD.WIDE.U32 R8, R8, -0x326172a9, RZ ;  /* 0xcd9e8d5708087825 */ /* 0x000fe200078e00ff */
[----:B------:R-:W-:-:S03]  /*141e0*/  @!P0 PRMT R14, R22, 0x5410, RZ ;  /* 0x00005410160e8816 */ /* 0x000fc600000000ff */
[--C-:B------:R-:W-:Y:S01]  /*141f0*/  FFMA.FTZ R7, R105, UR34, -R0.reuse ;  /* 0x0000002269077c23 */ /* 0x100fe20008010800 */
[----:B------:R-:W-:Y:S01]  /*14200*/  LOP3.LUT R6, R188, UR29, R13, 0x96, !PT ;  /* 0x0000001dbc067c12 */ /* 0x000fe2000f8e960d */
[----:B------:R-:W-:Y:S01]  /*14210*/  STL [R1+0x448], R237 ;  /* 0x000448ed01007387 */ /* 0x000fe20000100800 */
[----:B------:R-:W-:Y:S01]  /*14220*/  LOP3.LUT R5, R12, UR17, R9, 0x96, !PT ;  /* 0x000000110c057c12 */ /* 0x000fe2000f8e9609 */
[----:B------:R1:W-:Y:S01]  /*14230*/  MUFU.EX2 R20, R7 ;  /* 0x0000000700147308 */ /* 0x0003e20000000800 */
[----:B------:R-:W-:Y:S01]  /*14240*/  FFMA.FTZ R11, R135, UR34, -R0 ;  /* 0x00000022870b7c23 */ /* 0x000fe20008010800 */
[----:B------:R-:W-:Y:S01]  /*14250*/  STL [R1+0x3f0], R251 ;  /* 0x0003f0fb01007387 */ /* 0x000fe20000100800 */
[----:B------:R-:W-:-:S04]  /*14260*/  IMAD.WIDE.U32 R12, R6, -0x2daee0ad, RZ ;  /* 0xd2511f53060c7825 */ /* 0x000fc800078e00ff */
[--C-:B------:R-:W-:Y:S01]  /*14270*/  FFMA.FTZ R22, R130, UR34, -R0.reuse ;  /* 0x0000002282167c23 */ /* 0x100fe20008010800 */
[--C-:B------:R-:W-:Y:S01]  /*14280*/  FFMA.FTZ R23, R124, UR34, -R0.reuse ;  /* 0x000000227c177c23 */ /* 0x100fe20008010800 */
[----:B------:R2:W-:Y:S01]  /*14290*/  STL [R1], R14 ;  /* 0x0000000e01007387 */ /* 0x0005e20000100800 */
[----:B------:R-:W-:Y:S01]  /*142a0*/  LOP3.LUT R6, R10, UR16, R13, 0x96, !PT ;  /* 0x000000100a067c12 */ /* 0x000fe2000f8e960d */
[----:B------:R-:W-:-:S04]  /*142b0*/  FFMA.FTZ R10, R171, UR34, -R0 ;  /* 0x00000022ab0a7c23 */ /* 0x000fc80008010800 */
[----:B------:R-:W-:Y:S01]  /*142c0*/  MUFU.EX2 R165, R10 ;  /* 0x0000000a00a57308 */ /* 0x000fe20000000800 */
[----:B-1----:R-:W-:Y:S01]  /*142d0*/  FFMA.FTZ R7, R104, UR34, -R0 ;  /* 0x0000002268077c23 */ /* 0x002fe20008010800 */
[----:B--2---:R-:W-:-:S05]  /*142e0*/  IMAD.WIDE.U32 R14, R5, -0x2daee0ad, RZ ;  /* 0xd2511f53050e7825 */ /* 0x004fca00078e00ff */
[----:B------:R-:W-:Y:S01]  /*142f0*/  LOP3.LUT R5, R12, UR14, R15, 0x96, !PT ;  /* 0x0000000e0c057c12 */ /* 0x000fe2000f8e960f */
[----:B------:R-:W-:Y:S01]  /*14300*/  FFMA.FTZ R12, R134, UR34, -R0 ;  /* 0x00000022860c7c23 */ /* 0x000fe20008010800 */
[----:B------:R1:W2:Y:S03]  /*14310*/  MUFU.EX2 R15, R7 ;  /* 0x00000007000f7308 */ /* 0x0002a60000000800 */
[----:B------:R-:W-:Y:S01]  /*14320*/  IMAD.WIDE.U32 R166, R5, -0x326172a9, RZ ;  /* 0xcd9e8d5705a67825 */ /* 0x000fe200078e00ff */
[----:B------:R-:W-:-:S04]  /*14330*/  SHF.R.U32.HI R5, RZ, 0x18, R84 ;  /* 0x00000018ff057819 */ /* 0x000fc80000011654 */
[----:B------:R-:W-:Y:S01]  /*14340*/  ISETP.LE.U32.AND P4, PT, R5, UR6, PT ;  /* 0x0000000605007c0c */ /* 0x000fe2000bf83070 */
[----:B-1----:R-:W-:Y:S01]  /*14350*/  IMAD.WIDE.U32 R6, R6, -0x326172a9, RZ ;  /* 0xcd9e8d5706067825 */ /* 0x002fe200078e00ff */
[----:B--2---:R-:W-:Y:S02]  /*14360*/  F2FP.BF16.F32.PACK_AB R5, R15, R20 ;  /* 0x000000140f05723e */ /* 0x004fe400000010ff */
[----:B------:R-:W-:Y:S01]  /*14370*/  LOP3.LUT R85, R6, UR13, R167, 0x96, !PT ;  /* 0x0000000d06557c12 */ /* 0x000fe2000f8e96a7 */
[----:B------:R-:W-:Y:S01]  /*14380*/  FFMA.FTZ R6, R100, UR34, -R4 ;  /* 0x0000002264067c23 */ /* 0x000fe20008010804 */
[----:B------:R-:W-:Y:S01]  /*14390*/  PRMT R249, R5, 0x7610, R249 ;  /* 0x0000761005f97816 */ /* 0x000fe200000000f9 */
[----:B------:R-:W-:Y:S01]  /*143a0*/  FFMA.FTZ R100, R45, UR34, -R0 ;  /* 0x000000222d647c23 */ /* 0x000fe20008010800 */
[----:B------:R-:W-:Y:S01]  /*143b0*/  PRMT R247, R5, 0x7632, R247 ;  /* 0x0000763205f77816 */ /* 0x000fe200000000f7 */
[----:B------:R1:W-:Y:S01]  /*143c0*/  MUFU.EX2 R13, R6 ;  /* 0x00000006000d7308 */ /* 0x0003e20000000800 */
[----:B------:R-:W-:Y:S01]  /*143d0*/  PRMT R5, R32, 0x7771, RZ ;  /* 0x0000777120057816 */ /* 0x000fe200000000ff */
[----:B------:R-:W-:Y:S01]  /*143e0*/  @!P5 HFMA2.BF16_V2 R25, -RZ.H0_H0, RZ.H0_H0, -R249.H0_H0 ;  /* 0x200000ffff19d231 */ /* 0x000fe200003409f9 */
[----:B------:R-:W-:Y:S01]  /*143f0*/  PRMT R18, R249, 0x5410, R247 ;  /* 0x00005410f9127816 */ /* 0x000fe200000000f7 */
[----:B------:R-:W-:Y:S01]  /*14400*/  @!P4 HFMA2.BF16_V2 R24, -RZ.H0_H0, RZ.H0_H0, -R247.H0_H0 ;  /* 0x200000ffff18c231 */ /* 0x000fe200003409f7 */
[----:B------:R-:W-:Y:S01]  /*14410*/  ISETP.GT.U32.AND P0, PT, R5, UR6, PT ;  /* 0x0000000605007c0c */ /* 0x000fe2000bf04070 */
[----:B------:R-:W-:Y:S01]  /*14420*/  IMAD.MOV.U32 R5, RZ, RZ, R166 ;  /* 0x000000ffff057224 */ /* 0x000fe200078e00a6 */
[----:B------:R-:W-:Y:S01]  /*14430*/  @!P5 PRMT R249, R25, 0x5410, RZ ;  /* 0x0000541019f9d816 */ /* 0x000fe200000000ff */
[----:B------:R-:W-:Y:S01]  /*14440*/  FFMA.FTZ R25, R53, UR34, -R0 ;  /* 0x0000002235197c23 */ /* 0x000fe20008010800 */
[----:B------:R-:W-:-:S02]  /*14450*/  @!P4 PRMT R247, R24, 0x5410, RZ ;  /* 0x0000541018f7c816 */ /* 0x000fc400000000ff */
[----:B------:R-:W-:Y:S01]  /*14460*/  LOP3.LUT R5, R5, 0xff, RZ, 0xc0, !PT ;  /* 0x000000ff05057812 */ /* 0x000fe200078ec0ff */
[----:B------:R2:W-:Y:S01]  /*14470*/  STL [R1+0x3ec], R249 ;  /* 0x0003ecf901007387 */ /* 0x0005e20000100800 */
[----:B------:R-:W-:Y:S02]  /*14480*/  LOP3.LUT R8, R8, UR15, R7, 0x96, !PT ;  /* 0x0000000f08087c12 */ /* 0x000fe4000f8e9607 */
[----:B------:R-:W-:Y:S01]  /*14490*/  ISETP.LE.U32.AND P5, PT, R5, UR6, PT ;  /* 0x0000000605007c0c */ /* 0x000fe2000bfa3070 */
[----:B------:R-:W-:Y:S01]  /*144a0*/  STL [R1+0x3e8], R247 ;  /* 0x0003e8f701007387 */ /* 0x000fe20000100800 */
[----:B-1----:R-:W-:Y:S01]  /*144b0*/  FFMA.FTZ R6, R30, UR34, -R4 ;  /* 0x000000221e067c23 */ /* 0x002fe20008010804 */
[----:B------:R-:W-:-:S03]  /*144c0*/  IMAD.WIDE.U32 R80, R8, -0x2daee0ad, RZ ;  /* 0xd2511f5308507825 */ /* 0x000fc600078e00ff */
[----:B------:R-:W1:Y:S02]  /*144d0*/  MUFU.EX2 R176, R6 ;  /* 0x0000000600b07308 */ /* 0x000e640000000800 */
[----:B------:R-:W-:Y:S01]  /*144e0*/  LOP3.LUT R86, R14, UR7, R81, 0x96, !PT ;  /* 0x000000070e567c12 */ /* 0x000fe2000f8e9651 */
[----:B------:R-:W-:Y:S01]  /*144f0*/  FFMA.FTZ R24, R170, UR34, -R4 ;  /* 0x00000022aa187c23 */ /* 0x000fe20008010804 */
[----:B--2---:R-:W-:Y:S01]  /*14500*/  IMAD.MOV.U32 R249, RZ, RZ, R17 ;  /* 0x000000fffff97224 */ /* 0x004fe200078e0011 */
[----:B-1----:R-:W-:Y:S01]  /*14510*/  F2FP.BF16.F32.PACK_AB R5, R176, R13 ;  /* 0x0000000db005723e */ /* 0x002fe200000010ff */
[----:B------:R-:W-:Y:S01]  /*14520*/  FFMA.FTZ R6, R101, UR34, -R0 ;  /* 0x0000002265067c23 */ /* 0x000fe20008010800 */
[----:B------:R-:W-:Y:S02]  /*14530*/  FFMA.FTZ R17, R192, UR34, -R4 ;  /* 0x00000022c0117c23 */ /* 0x000fe40008010804 */
[C---:B------:R-:W-:Y:S01]  /*14540*/  PRMT R248, R5.reuse, 0x7610, R248 ;  /* 0x0000761005f87816 */ /* 0x040fe200000000f8 */
[----:B------:R-:W-:Y:S01]  /*14550*/  MUFU.EX2 R164, R6 ;  /* 0x0000000600a47308 */ /* 0x000fe20000000800 */
[----:B------:R-:W-:Y:S01]  /*14560*/  PRMT R250, R5, 0x7632, R250 ;  /* 0x0000763205fa7816 */ /* 0x000fe200000000fa */
[----:B------:R-:W-:-:S02]  /*14570*/  FFMA.FTZ R5, R120, UR34, -R0 ;  /* 0x0000002278057c23 */ /* 0x000fc40008010800 */
[----:B------:R-:W-:Y:S01]  /*14580*/  @!P1 HFMA2.BF16_V2 R31, -RZ.H0_H0, RZ.H0_H0, -R248.H0_H0 ;  /* 0x200000ffff1f9231 */ /* 0x000fe200003409f8 */
[----:B------:R-:W-:Y:S01]  /*14590*/  PRMT R16, R248, 0x5410, R250 ;  /* 0x00005410f8107816 */ /* 0x000fe200000000fa */
[----:B------:R-:W-:Y:S02]  /*145a0*/  @P0 HFMA2.BF16_V2 R30, -RZ.H0_H0, RZ.H0_H0, -R250.H0_H0 ;  /* 0x200000ffff1e0231 */ /* 0x000fe400003409fa */
[----:B------:R1:W2:Y:S01]  /*145b0*/  MUFU.EX2 R177, R5 ;  /* 0x0000000500b17308 */ /* 0x0002a20000000800 */
[----:B------:R-:W-:Y:S01]  /*145c0*/  @!P1 PRMT R248, R31, 0x5410, RZ ;  /* 0x000054101ff89816 */ /* 0x000fe200000000ff */
[--C-:B------:R-:W-:Y:S01]  /*145d0*/  FFMA.FTZ R31, R92, UR34, -R0.reuse ;  /* 0x000000225c1f7c23 */ /* 0x100fe20008010800 */
[----:B------:R-:W-:Y:S01]  /*145e0*/  @P0 PRMT R250, R30, 0x5410, RZ ;  /* 0x000054101efa0816 */ /* 0x000fe200000000ff */
[--C-:B------:R-:W-:Y:S01]  /*145f0*/  FFMA.FTZ R30, R97, UR34, -R0.reuse ;  /* 0x00000022611e7c23 */ /* 0x100fe20008010800 */
[----:B------:R-:W-:Y:S01]  /*14600*/  FFMA.FTZ R97, R48, UR34, -R0 ;  /* 0x0000002230617c23 */ /* 0x000fe20008010800 */
[----:B------:R3:W-:Y:S01]  /*14610*/  STL [R1+0x3e0], R248 ;  /* 0x0003e0f801007387 */ /* 0x0007e20000100800 */
[----:B------:R-:W-:-:S03]  /*14620*/  IMAD.MOV.U32 R48, RZ, RZ, R25 ;  /* 0x000000ffff307224 */ /* 0x000fc600078e0019 */
[----:B------:R-:W-:Y:S04]  /*14630*/  STL [R1+0x3e4], R250 ;  /* 0x0003e4fa01007387 */ /* 0x000fe80000100800 */
[----:B------:R-:W-:Y:S01]  /*14640*/  STL [R1+0x44c], R32 ;  /* 0x00044c2001007387 */ /* 0x000fe20000100800 */
[----:B-1----:R-:W-:Y:S02]  /*14650*/  PRMT R5, R85, 0x7632, R5 ;  /* 0x0000763255057816 */ /* 0x002fe40000000005 */
[----:B--2---:R-:W-:Y:S02]  /*14660*/  F2FP.BF16.F32.PACK_AB R6, R164, R177 ;  /* 0x000000b1a406723e */ /* 0x004fe400000010ff */
[----:B------:R-:W-:Y:S02]  /*14670*/  LOP3.LUT R5, R5, 0xff, RZ, 0xc0, !PT ;  /* 0x000000ff05057812 */ /* 0x000fe400078ec0ff */
[----:B------:R-:W-:-:S02]  /*14680*/  PRMT R246, R6, 0x7610, R246 ;  /* 0x0000761006f67816 */ /* 0x000fc400000000f6 */
[----:B------:R-:W-:Y:S02]  /*14690*/  ISETP.LE.U32.AND P4, PT, R5, UR6, PT ;  /* 0x0000000605007c0c */ /* 0x000fe4000bf83070 */
[----:B------:R-:W-:Y:S02]  /*146a0*/  PRMT R5, R32, 0x7772, RZ ;  /* 0x0000777220057816 */ /* 0x000fe400000000ff */
[----:B------:R-:W-:Y:S02]  /*146b0*/  PRMT R245, R6, 0x7632, R245 ;  /* 0x0000763206f57816 */ /* 0x000fe400000000f5 */
[----:B------:R-:W-:Y:S02]  /*146c0*/  ISETP.GT.U32.AND P1, PT, R5, UR6, PT ;  /* 0x0000000605007c0c */ /* 0x000fe4000bf24070 */
[----:B------:R-:W-:Y:S02]  /*146d0*/  PRMT R5, R32, 0x7773, RZ ;  /* 0x0000777320057816 */ /* 0x000fe400000000ff */
[----:B---3--:R-:W-:-:S02]  /*146e0*/  PRMT R248, R246, 0x5410, R245 ;  /* 0x00005410f6f87816 */ /* 0x008fc400000000f5 */
[----:B------:R-:W-:Y:S02]  /*146f0*/  ISETP.GT.U32.AND P0, PT, R5, UR6, PT ;  /* 0x0000000605007c0c */ /* 0x000fe4000bf04070 */
[----:B------:R-:W-:-:S04]  /*14700*/  FMNMX3.FTZ R5, R37, R229, R224, !PT ;  /* 0x000000e525057276 */ /* 0x000fc800078100e0 */
[----:B------:R-:W-:Y:S01]  /*14710*/  FMNMX3.FTZ R7, R5, R233, R227, !PT ;  /* 0x000000e905077276 */ /* 0x000fe200078100e3 */
[----:B------:R-:W-:Y:S01]  /*14720*/  @P1 HFMA2.BF16_V2 R40, -RZ.H0_H0, RZ.H0_H0, -R246.H0_H0 ;  /* 0x200000ffff281231 */ /* 0x000fe200003409f6 */
[----:B------:R-:W-:Y:S02]  /*14730*/  LOP3.LUT R5, R85, 0xffff, RZ, 0xc0, !PT ;  /* 0x0000ffff55057812 */ /* 0x000fe400078ec0ff */
[----:B------:R-:W-:Y:S01]  /*14740*/  FMNMX3.FTZ R6, R7, R221, R215, !PT ;  /* 0x000000dd07067276 */ /* 0x000fe200078100d7 */
[----:B------:R-:W-:Y:S01]  /*14750*/  FFMA.FTZ R7, R127, UR34, -R4 ;  /* 0x000000227f077c23 */ /* 0x000fe20008010804 */
[----:B------:R-:W-:Y:S01]  /*14760*/  SHF.R.U32.HI R5, RZ, 0x8, R5 ;  /* 0x00000008ff057819 */ /* 0x000fe20000011605 */
[----:B------:R-:W-:Y:S01]  /*14770*/  @P0 HFMA2.BF16_V2 R35, -RZ.H0_H0, RZ.H0_H0, -R245.H0_H0 ;  /* 0x200000ffff230231 */ /* 0x000fe200003409f5 */
[----:B------:R-:W-:Y:S01]  /*14780*/  FMNMX3.FTZ R6, R6, R213, R209, !PT ;  /* 0x000000d506067276 */ /* 0x000fe200078100d1 */
[----:B------:R1:W-:Y:S01]  /*14790*/  MUFU.EX2 R104, R7 ;  /* 0x0000000700687308 */ /* 0x0003e20000000800 */
[----:B------:R-:W-:-:S02]  /*147a0*/  LOP3.LUT R5, R5, 0xffff, RZ, 0xc0, !PT ;  /* 0x0000ffff05057812 */ /* 0x000fc400078ec0ff */
[----:B------:R-:W-:Y:S01]  /*147b0*/  @P1 PRMT R246, R40, 0x5410, RZ ;  /* 0x0000541028f61816 */ /* 0x000fe200000000ff */
[----:B------:R-:W-:Y:S01]  /*147c0*/  FFMA.FTZ R40, R78, UR34, -R0 ;  /* 0x000000224e287c23 */ /* 0x000fe20008010800 */
[----:B------:R-:W-:Y:S02]  /*147d0*/  ISETP.LE.U32.AND P1, PT, R5, UR6, PT ;  /* 0x0000000605007c0c */ /* 0x000fe4000bf23070 */
[----:B------:R-:W-:Y:S01]  /*147e0*/  FMNMX3.FTZ R5, R6, R205, R202, !PT ;  /* 0x000000cd06057276 */ /* 0x000fe200078100ca */
[----:B------:R-:W-:Y:S01]  /*147f0*/  STL [R1+0x3dc], R246 ;  /* 0x0003dcf601007387 */ /* 0x000fe20000100800 */
[----:B------:R-:W-:Y:S01]  /*14800*/  @P0 PRMT R245, R35, 0x5410, RZ ;  /* 0x0000541023f50816 */ /* 0x000fe200000000ff */
[----:B------:R-:W-:Y:S01]  /*14810*/  FFMA.FTZ R35, R87, UR34, -R0 ;  /* 0x0000002257237c23 */ /* 0x000fe20008010800 */
[----:B------:R-:W-:-:S03]  /*14820*/  FMNMX3.FTZ R5, R5, R197, R195, !PT ;  /* 0x000000c505057276 */ /* 0x000fc600078100c3 */
[----:B------:R-:W-:Y:S01]  /*14830*/  STL [R1+0x3f4], R245 ;  /* 0x0003f4f501007387 */ /* 0x000fe20000100800 */
[----:B------:R-:W-:Y:S02]  /*14840*/  FMNMX3.FTZ R6, R5, R190, R187, !PT ;  /* 0x000000be05067276 */ /* 0x000fe400078100bb */
[----:B------:R-:W-:Y:S01]  /*14850*/  FMNMX3.FTZ R5, R36, R234, R228, !PT ;  /* 0x000000ea24057276 */ /* 0x000fe200078100e4 */
[----:B-1----:R-:W-:Y:S01]  /*14860*/  FFMA.FTZ R7, R126, UR34, -R4 ;  /* 0x000000227e077c23 */ /* 0x002fe20008010804 */
[----:B------:R-:W-:Y:S02]  /*14870*/  FMNMX3.FTZ R6, R6, R174, R169, !PT ;  /* 0x000000ae06067276 */ /* 0x000fe400078100a9 */
[----:B------:R-:W-:Y:S01]  /*14880*/  FMNMX3.FTZ R5, R5, R235, R232, !PT ;  /* 0x000000eb05057276 */ /* 0x000fe200078100e8 */
[----:B------:R-:W1:Y:S01]  /*14890*/  MUFU.EX2 R105, R7 ;  /* 0x0000000700697308 */ /* 0x000e620000000800 */
        /* <DEDUP_REMOVED lines=12> */
[----:B-1----:R-:W-:Y:S02]  /*14960*/  F2FP.BF16.F32.PACK_AB R8, R105, R104 ;  /* 0x000000686908723e */ /* 0x002fe400000010ff */
[----:B------:R-:W-:-:S02]  /*14970*/  FMNMX3.FTZ R7, R5, R168, R132, !PT ;  /* 0x000000a805077276 */ /* 0x000fc40007810084 */
[----:B------:R-:W-:Y:S02]  /*14980*/  FMNMX3.FTZ R5, R6, R113, R114, !PT ;  /* 0x0000007106057276 */ /* 0x000fe40007810072 */
[----:B------:R-:W-:Y:S02]  /*14990*/  LOP3.LUT R6, R85, 0xff, RZ, 0xc0, !PT ;  /* 0x000000ff55067812 */ /* 0x000fe400078ec0ff */
[----:B------:R-:W-:Y:S02]  /*149a0*/  FMNMX3.FTZ R5, R5, R50, R49, !PT ;  /* 0x0000003205057276 */ /* 0x000fe40007810031 */
[----:B------:R-:W-:Y:S02]  /*149b0*/  ISETP.LE.U32.AND P0, PT, R6, UR6, PT ;  /* 0x0000000606007c0c */ /* 0x000fe4000bf03070 */
[----:B------:R-:W-:Y:S01]  /*149c0*/  FMNMX3.FTZ R6, R7, R125, R121, !PT ;  /* 0x0000007d07067276 */ /* 0x000fe20007810079 */
[----:B------:R-:W1:Y:S01]  /*149d0*/  SHFL.BFLY PT, R9, R5, 0x2, 0x1f ;  /* 0x0c401f0005097f89 */ /* 0x000e6200000e0000 */
[----:B------:R-:W-:-:S02]  /*149e0*/  PRMT R244, R8, 0x7610, R244 ;  /* 0x0000761008f47816 */ /* 0x000fc400000000f4 */
[----:B------:R-:W-:Y:S02]  /*149f0*/  FMNMX3.FTZ R6, R6, R93, R82, !PT ;  /* 0x0000005d06067276 */ /* 0x000fe40007810052 */
[----:B------:R-:W-:Y:S01]  /*14a00*/  PRMT R243, R8, 0x7632, R243 ;  /* 0x0000763208f37816 */ /* 0x000fe200000000f3 */
[----:B------:R-:W-:Y:S01]  /*14a10*/  FFMA.FTZ R8, R175, UR34, -R0 ;  /* 0x00000022af087c23 */ /* 0x000fe20008010800 */
[----:B------:R-:W-:Y:S02]  /*14a20*/  FMNMX3.FTZ R7, R6, R79, R73, !PT ;  /* 0x0000004f06077276 */ /* 0x000fe40007810049 */
[----:B------:R-:W-:Y:S01]  /*14a30*/  LOP3.LUT R6, R86, 0xffff, RZ, 0xc0, !PT ;  /* 0x0000ffff56067812 */ /* 0x000fe200078ec0ff */
[----:B------:R-:W-:Y:S01]  /*14a40*/  @!P0 HFMA2.BF16_V2 R41, -RZ.H0_H0, RZ.H0_H0, -R244.H0_H0 ;  /* 0x200000ffff298231 */ /* 0x000fe200003409f4 */
[----:B------:R-:W-:Y:S01]  /*14a50*/  FMNMX3.FTZ R7, R7, R71, R65, !PT ;  /* 0x0000004707077276 */ /* 0x000fe20007810041 */
[----:B------:R2:W-:Y:S01]  /*14a60*/  MUFU.EX2 R127, R8 ;  /* 0x00000008007f7308 */ /* 0x0005e20000000800 */
[----:B------:R-:W-:Y:S01]  /*14a70*/  SHF.R.U32.HI R6, RZ, 0x8, R6 ;  /* 0x00000008ff067819 */ /* 0x000fe20000011606 */
[----:B------:R-:W-:Y:S01]  /*14a80*/  @!P1 HFMA2.BF16_V2 R45, -RZ.H0_H0, RZ.H0_H0, -R243.H0_H0 ;  /* 0x200000ffff2d9231 */ /* 0x000fe200003409f3 */
[----:B------:R-:W-:-:S02]  /*14a90*/  FMNMX3.FTZ R7, R7, R61, R58, !PT ;  /* 0x0000003d07077276 */ /* 0x000fc4000781003a */
[----:B------:R-:W-:Y:S02]  /*14aa0*/  LOP3.LUT R6, R6, 0xffff, RZ, 0xc0, !PT ;  /* 0x0000ffff06067812 */ /* 0x000fe400078ec0ff */
[----:B------:R-:W-:Y:S02]  /*14ab0*/  PRMT R109, R244, 0x5410, R243 ;  /* 0x00005410f46d7816 */ /* 0x000fe400000000f3 */
[----:B------:R-:W-:Y:S02]  /*14ac0*/  FMNMX3.FTZ R7, R7, R56, R54, !PT ;  /* 0x0000003807077276 */ /* 0x000fe40007810036 */
[----:B------:R-:W-:Y:S01]  /*14ad0*/  @!P0 PRMT R244, R41, 0x5410, RZ ;  /* 0x0000541029f48816 */ /* 0x000fe200000000ff */
[--C-:B------:R-:W-:Y:S01]  /*14ae0*/  FFMA.FTZ R41, R75, UR34, -R0.reuse ;  /* 0x000000224b297c23 */ /* 0x100fe20008010800 */
[----:B------:R-:W-:Y:S02]  /*14af0*/  ISETP.LE.U32.AND P0, PT, R6, UR6, PT ;  /* 0x0000000606007c0c */ /* 0x000fe4000bf03070 */
[----:B-1----:R-:W-:Y:S01]  /*14b00*/  FMNMX.FTZ R6, R5, R9, !PT ;  /* 0x0000000905067209 */ /* 0x002fe20007810000 */
[--C-:B------:R-:W-:Y:S01]  /*14b10*/  FFMA.FTZ R9, R172, UR34, -R0.reuse ;  /* 0x00000022ac097c23 */ /* 0x100fe20008010800 */
[----:B------:R-:W-:Y:S01]  /*14b20*/  FMNMX3.FTZ R5, R7, R52, R51, !PT ;  /* 0x0000003407057276 */ /* 0x000fe20007810033 */
[----:B------:R-:W-:Y:S01]  /*14b30*/  FFMA.FTZ R7, R182, UR34, -R0 ;  /* 0x00000022b6077c23 */ /* 0x000fe20008010800 */
[----:B------:R-:W-:Y:S01]  /*14b40*/  @!P1 PRMT R243, R45, 0x5410, RZ ;  /* 0x000054102df39816 */ /* 0x000fe200000000ff */
[----:B--2---:R-:W1:Y:S02]  /*14b50*/  SHFL.BFLY PT, R8, R6, 0x1, 0x1f ;  /* 0x0c201f0006087f89 */ /* 0x004e6400000e0000 */
[----:B------:R-:W2:Y:S02]  /*14b60*/  MUFU.EX2 R172, R7 ;  /* 0x0000000700ac7308 */ /* 0x000ea40000000800 */
[----:B------:R-:W-:Y:S04]  /*14b70*/  STL [R1+0x3c4], R244 ;  /* 0x0003c4f401007387 */ /* 0x000fe80000100800 */
[----:B------:R-:W-:Y:S04]  /*14b80*/  STL [R1+0x450], R103 ;  /* 0x0004506701007387 */ /* 0x000fe80000100800 */
[----:B------:R-:W-:Y:S04]  /*14b90*/  STL [R1+0x454], R106 ;  /* 0x0004546a01007387 */ /* 0x000fe80000100800 */
[----:B------:R-:W-:Y:S01]  /*14ba0*/  STL [R1+0x458], R34 ;  /* 0x0004582201007387 */ /* 0x000fe20000100800 */
[----:B--2---:R-:W-:-:S03]  /*14bb0*/  F2FP.BF16.F32.PACK_AB R0, R127, R172 ;  /* 0x000000ac7f00723e */ /* 0x004fc600000010ff */
[----:B------:R-:W2:Y:S01]  /*14bc0*/  SHFL.BFLY PT, R7, R5, 0x2, 0x1f ;  /* 0x0c401f0005077f89 */ /* 0x000ea200000e0000 */
[----:B------:R-:W-:-:S03]  /*14bd0*/  PRMT R240, R0, 0x7610, R240 ;  /* 0x0000761000f07816 */ /* 0x000fc600000000f0 */
[----:B------:R-:W-:Y:S01]  /*14be0*/  STL [R1+0x45c], R238 ;  /* 0x00045cee01007387 */ /* 0x000fe20000100800 */
[----:B------:R-:W-:Y:S02]  /*14bf0*/  PRMT R236, R0, 0x7632, R236 ;  /* 0x0000763200ec7816 */ /* 0x000fe400000000ec */
[----:B-1----:R-:W-:Y:S01]  /*14c00*/  FMNMX.FTZ R211, R6, R8, !PT ;  /* 0x0000000806d37209 */ /* 0x002fe20007810000 */
[----:B------:R-:W-:Y:S01]  /*14c10*/  @!P4 HFMA2.BF16_V2 R44, -RZ.H0_H0, RZ.H0_H0, -R240.H0_H0 ;  /* 0x200000ffff2cc231 */ /* 0x000fe200003409f0 */
[----:B------:R-:W-:Y:S01]  /*14c20*/  SHF.R.U32.HI R0, RZ, 0x18, R85 ;  /* 0x00000018ff007819 */ /* 0x000fe20000011655 */
[----:B------:R-:W-:Y:S01]  /*14c30*/  STL [R1+0x3c8], R243 ;  /* 0x0003c8f301007387 */ /* 0x000fe20000100800 */
[----:B------:R-:W-:Y:S01]  /*14c40*/  PRMT R99, R240, 0x5410, R236 ;  /* 0x00005410f0637816 */ /* 0x000fe200000000ec */
[----:B------:R-:W-:Y:S01]  /*14c50*/  FFMA.FTZ R8, R196, UR34, -R4 ;  /* 0x00000022c4087c23 */ /* 0x000fe20008010804 */
[----:B------:R-:W-:Y:S01]  /*14c60*/  ISETP.LE.U32.AND P1, PT, R0, UR6, PT ;  /* 0x0000000600007c0c */ /* 0x000fe2000bf23070 */
[C---:B------:R-:W-:Y:S01]  /*14c70*/  FMUL.FTZ R0, R211.reuse, UR34 ;  /* 0x00000022d3007c20 */ /* 0x040fe20008410000 */
[----:B------:R-:W-:Y:S01]  /*14c80*/  @!P4 PRMT R240, R44, 0x5410, RZ ;  /* 0x000054102cf0c816 */ /* 0x000fe200000000ff */
[----:B------:R-:W-:Y:S01]  /*14c90*/  STL.64 [R1+0x438], R84 ;  /* 0x0004385401007387 */ /* 0x000fe20000100a00 */
[----:B------:R-:W-:-:S03]  /*14ca0*/  FSETP.NEU.FTZ.AND P4, PT, R211, -INF , PT ;  /* 0xff800000d300780b */ /* 0x000fc60003f9d000 */
[----:B------:R-:W-:Y:S01]  /*14cb0*/  STL [R1+0x3cc], R240 ;  /* 0x0003ccf001007387 */ /* 0x000fe20000100800 */
[----:B------:R-:W-:Y:S02]  /*14cc0*/  FSEL R0, R0, RZ, P4 ;  /* 0x000000ff00007208 */ /* 0x000fe40002000000 */
[----:B--2---:R-:W-:-:S03]  /*14cd0*/  FMNMX.FTZ R5, R5, R7, !PT ;  /* 0x0000000705057209 */ /* 0x004fc60007810000 */
[--C-:B------:R-:W-:Y:S01]  /*14ce0*/  FFMA.FTZ R6, R123, UR34, -R0.reuse ;  /* 0x000000227b067c23 */ /* 0x100fe20008010800 */
[--C-:B------:R-:W-:Y:S01]  /*14cf0*/  FFMA.FTZ R32, R88, UR34, -R0.reuse ;  /* 0x0000002258207c23 */ /* 0x100fe20008010800 */
[--C-:B------:R-:W-:Y:S01]  /*14d00*/  FFMA.FTZ R237, R83, UR34, -R0.reuse ;  /* 0x0000002253ed7c23 */ /* 0x100fe20008010800 */
[----:B------:R-:W1:Y:S01]  /*14d10*/  SHFL.BFLY PT, R7, R5, 0x1, 0x1f ;  /* 0x0c201f0005077f89 */ /* 0x000e6200000e0000 */
[----:B------:R-:W-:Y:S02]  /*14d20*/  @!P1 HFMA2.BF16_V2 R46, -RZ.H0_H0, RZ.H0_H0, -R236.H0_H0 ;  /* 0x200000ffff2e9231 */ /* 0x000fe400003409ec */
[--C-:B------:R-:W-:Y:S01]  /*14d30*/  FFMA.FTZ R102, R72, UR34, -R0.reuse ;  /* 0x0000002248667c23 */ /* 0x100fe20008010800 */
[--C-:B------:R-:W-:Y:S01]  /*14d40*/  FFMA.FTZ R156, R174, UR34, -R0.reuse ;  /* 0x00000022ae9c7c23 */ /* 0x100fe20008010800 */
[----:B------:R-:W-:Y:S01]  /*14d50*/  STL [R1+0x94], R6 ;  /* 0x0000940601007387 */ /* 0x000fe20000100800 */
[--C-:B------:R-:W-:Y:S01]  /*14d60*/  FFMA.FTZ R55, R229, UR34, -R0.reuse ;  /* 0x00000022e5377c23 */ /* 0x100fe20008010800 */
[----:B------:R-:W-:Y:S01]  /*14d70*/  @!P1 PRMT R236, R46, 0x5410, RZ ;  /* 0x000054102eec9816 */ /* 0x000fe200000000ff */
[--C-:B------:R-:W-:Y:S01]  /*14d80*/  FFMA.FTZ R60, R224, UR34, -R0.reuse ;  /* 0x00000022e03c7c23 */ /* 0x100fe20008010800 */
[----:B------:R-:W-:Y:S01]  /*14d90*/  STL [R1+0x460], R32 ;  /* 0x0004602001007387 */ /* 0x000fe20000100800 */
        /* <DEDUP_REMOVED lines=15> */
[----:B-1----:R-:W-:Y:S01]  /*14e90*/  FMNMX.FTZ R210, R5, R7, !PT ;  /* 0x0000000705d27209 */ /* 0x002fe20007810000 */
[--C-:B------:R-:W-:Y:S01]  /*14ea0*/  FFMA.FTZ R5, R96, UR34, -R0.reuse ;  /* 0x0000002260057c23 */ /* 0x100fe20008010800 */
[--C-:B------:R-:W-:Y:S01]  /*14eb0*/  FFMA.FTZ R66, R66, UR34, -R0.reuse ;  /* 0x0000002242427c23 */ /* 0x100fe20008010800 */
[--C-:B------:R-:W-:Y:S01]  /*14ec0*/  FFMA.FTZ R239, R63, UR34, -R0.reuse ;  /* 0x000000223fef7c23 */ /* 0x100fe20008010800 */
[--C-:B------:R-:W-:Y:S01]  /*14ed0*/  FFMA.FTZ R47, R59, UR34, -R0.reuse ;  /* 0x000000223b2f7c23 */ /* 0x100fe20008010800 */
[--C-:B------:R-:W-:Y:S01]  /*14ee0*/  FFMA.FTZ R14, R57, UR34, -R0.reuse ;  /* 0x00000022390e7c23 */ /* 0x100fe20008010800 */
[----:B------:R1:W-:Y:S01]  /*14ef0*/  STL [R1+0x9c], R5 ;  /* 0x00009c0501007387 */ /* 0x0003e20000100800 */
[--C-:B------:R-:W-:Y:S01]  /*14f00*/  FFMA.FTZ R174, R113, UR34, -R0.reuse ;  /* 0x0000002271ae7c23 */ /* 0x100fe20008010800 */
[--C-:B------:R-:W-:Y:S01]  /*14f10*/  FFMA.FTZ R252, R50, UR34, -R0.reuse ;  /* 0x0000002232fc7c23 */ /* 0x100fe20008010800 */
[--C-:B------:R-:W-:Y:S01]  /*14f20*/  FFMA.FTZ R175, R49, UR34, -R0.reuse ;  /* 0x0000002231af7c23 */ /* 0x100fe20008010800 */
[----:B------:R-:W-:Y:S01]  /*14f30*/  STL [R1+0x464], R237 ;  /* 0x000464ed01007387 */ /* 0x000fe20000100800 */
[----:B------:R-:W-:Y:S01]  /*14f40*/  FSEL R7, R241, RZ, P2 ;  /* 0x000000fff1077208 */ /* 0x000fe20001000000 */
[----:B------:R2:W-:Y:S01]  /*14f50*/  MUFU.EX2 R96, R9 ;  /* 0x0000000900607308 */ /* 0x0005e20000000800 */
[----:B------:R-:W-:Y:S01]  /*14f60*/  FSETP.NEU.FTZ.AND P2, PT, R210, -INF , PT ;  /* 0xff800000d200780b */ /* 0x000fe20003f5d000 */
[----:B-1----:R-:W-:Y:S01]  /*14f70*/  FFMA.FTZ R5, R74, UR34, -R0 ;  /* 0x000000224a057c23 */ /* 0x002fe20008010800 */
[--C-:B------:R-:W-:Y:S01]  /*14f80*/  FFMA.FTZ R49, R67, UR34, -R4.reuse ;  /* 0x0000002243317c23 */ /* 0x100fe20008010804 */
[----:B------:R-:W-:Y:S01]  /*14f90*/  FADD.FTZ R7, R38, -R7 ;  /* 0x8000000726077221 */ /* 0x000fe20000010000 */
[----:B--2---:R-:W-:-:S02]  /*14fa0*/  FFMA.FTZ R9, R199, UR34, -R4 ;  /* 0x00000022c7097c23 */ /* 0x004fc40008010804 */
[----:B------:R1:W-:Y:S04]  /*14fb0*/  STL [R1+0xb4], R5 ;  /* 0x0000b40501007387 */ /* 0x0003e80000100800 */
[----:B------:R2:W-:Y:S04]  /*14fc0*/  STL [R1+0x468], R102 ;  /* 0x0004686601007387 */ /* 0x0005e80000100800 */
[----:B------:R-:W-:Y:S04]  /*14fd0*/  STL [R1+0x3d0], R236 ;  /* 0x0003d0ec01007387 */ /* 0x000fe80000100800 */
[----:B------:R3:W-:Y:S01]  /*14fe0*/  STL [R1+0x36c], R241 ;  /* 0x00036cf101007387 */ /* 0x0007e20000100800 */
[----:B-1----:R-:W-:-:S04]  /*14ff0*/  PRMT R5, R166, 0x7771, RZ ;  /* 0x00007771a6057816 */ /* 0x002fc800000000ff */
[----:B------:R-:W-:Y:S01]  /*15000*/  ISETP.GT.U32.AND P1, PT, R5, UR6, PT ;  /* 0x0000000605007c0c */ /* 0x000fe2000bf24070 */
[----:B------:R-:W-:Y:S01]  /*15010*/  FFMA.FTZ R5, R203, UR34, -R4 ;  /* 0x00000022cb057c23 */ /* 0x000fe20008010804 */
[----:B--2---:R-:W-:Y:S01]  /*15020*/  FFMA.FTZ R102, R114, UR34, -R0 ;  /* 0x0000002272667c23 */ /* 0x004fe20008010800 */
[----:B------:R-:W-:Y:S02]  /*15030*/  FMUL.FTZ R0, R210, UR34 ;  /* 0x00000022d2007c20 */ /* 0x000fe40008410000 */
[----:B------:R1:W-:Y:S03]  /*15040*/  MUFU.EX2 R88, R5 ;  /* 0x0000000500587308 */ /* 0x0003e60000000800 */
[----:B------:R-:W-:Y:S01]  /*15050*/  FSEL R0, R0, RZ, P2 ;  /* 0x000000ff00007208 */ /* 0x000fe20001000000 */
[----:B---3--:R-:W-:Y:S02]  /*15060*/  IMAD.MOV.U32 R241, RZ, RZ, R19 ;  /* 0x000000fffff17224 */ /* 0x008fe400078e0013 */
[----:B------:R-:W-:-:S02]  /*15070*/  FFMA.FTZ R19, R178, UR34, -R4 ;  /* 0x00000022b2137c23 */ /* 0x000fc40008010804 */
        /* <DEDUP_REMOVED lines=9> */
[----:B-1----:R-:W-:Y:S01]  /*15110*/  FFMA.FTZ R5, R200, UR34, -R4 ;  /* 0x00000022c8057c23 */ /* 0x002fe20008010804 */
[--C-:B------:R-:W-:Y:S01]  /*15120*/  FFMA.FTZ R212, R212, UR34, -R0.reuse ;  /* 0x00000022d4d47c23 */ /* 0x100fe20008010800 */
[--C-:B------:R-:W-:Y:S01]  /*15130*/  FFMA.FTZ R208, R208, UR34, -R0.reuse ;  /* 0x00000022d0d07c23 */ /* 0x100fe20008010800 */
[--C-:B------:R-:W-:Y:S01]  /*15140*/  FFMA.FTZ R206, R206, UR34, -R0.reuse ;  /* 0x00000022cece7c23 */ /* 0x100fe20008010800 */
        /* <DEDUP_REMOVED lines=21> */
[----:B-1----:R-:W-:Y:S01]  /*152a0*/  F2FP.BF16.F32.PACK_AB R0, R90, R88 ;  /* 0x000000585a00723e */ /* 0x002fe200000010ff */
[----:B------:R-:W-:-:S02]  /*152b0*/  IMAD.MOV.U32 R54, RZ, RZ, R16 ;  /* 0x000000ffff367224 */ /* 0x000fc400078e0010 */
[----:B------:R-:W-:Y:S01]  /*152c0*/  FMUL.FTZ R7, R7, UR34 ;  /* 0x0000002207077c20 */ /* 0x000fe20008410000 */
[----:B------:R-:W-:Y:S01]  /*152d0*/  IMAD.MOV.U32 R10, RZ, RZ, R6 ;  /* 0x000000ffff0a7224 */ /* 0x000fe200078e0006 */
[C---:B------:R-:W-:Y:S01]  /*152e0*/  PRMT R230, R0.reuse, 0x7610, R230 ;  /* 0x0000761000e67816 */ /* 0x040fe200000000e6 */
[----:B------:R-:W-:Y:S01]  /*152f0*/  FFMA.FTZ R16, R193, UR34, -R4 ;  /* 0x00000022c1107c23 */ /* 0x000fe20008010804 */
[----:B------:R-:W-:Y:S02]  /*15300*/  PRMT R231, R0, 0x7632, R231 ;  /* 0x0000763200e77816 */ /* 0x000fe400000000e7 */
[----:B------:R-:W-:Y:S01]  /*15310*/  PRMT R0, R86, 0x7632, R0 ;  /* 0x0000763256007816 */ /* 0x000fe20000000000 */
[----:B------:R-:W-:Y:S01]  /*15320*/  @!P5 HFMA2.BF16_V2 R43, -RZ.H0_H0, RZ.H0_H0, -R230.H0_H0 ;  /* 0x200000ffff2bd231 */ /* 0x000fe200003409e6 */
[----:B------:R-:W-:Y:S01]  /*15330*/  PRMT R5, R230, 0x5410, R231 ;  /* 0x00005410e6057816 */ /* 0x000fe200000000e7 */
[----:B------:R-:W-:Y:S01]  /*15340*/  @P1 HFMA2.BF16_V2 R42, -RZ.H0_H0, RZ.H0_H0, -R231.H0_H0 ;  /* 0x200000ffff2a1231 */ /* 0x000fe200003409e7 */
[----:B------:R-:W-:-:S02]  /*15350*/  LOP3.LUT R0, R0, 0xff, RZ, 0xc0, !PT ;  /* 0x000000ff00007812 */ /* 0x000fc400078ec0ff */
[----:B------:R-:W-:Y:S01]  /*15360*/  @!P5 PRMT R230, R43, 0x5410, RZ ;  /* 0x000054102be6d816 */ /* 0x000fe200000000ff */
[----:B------:R1:W-:Y:S01]  /*15370*/  STL [R1+0x1c4], R5 ;  /* 0x0001c40501007387 */ /* 0x0003e20000100800 */
[----:B------:R-:W-:Y:S02]  /*15380*/  @P1 PRMT R231, R42, 0x5410, RZ ;  /* 0x000054102ae71816 */ /* 0x000fe400000000ff */
[----:B------:R-:W-:Y:S01]  /*15390*/  ISETP.LE.U32.AND P5, PT, R0, UR6, PT ;  /* 0x0000000600007c0c */ /* 0x000fe2000bfa3070 */
[----:B------:R-:W-:Y:S01]  /*153a0*/  STL [R1+0x3c0], R230 ;  /* 0x0003c0e601007387 */ /* 0x000fe20000100800 */
[----:B------:R-:W-:-:S03]  /*153b0*/  FSEL R0, R242, RZ, P3 ;  /* 0x000000fff2007208 */ /* 0x000fc60001800000 */
[----:B------:R-:W-:Y:S01]  /*153c0*/  STL [R1+0x3d4], R231 ;  /* 0x0003d4e701007387 */ /* 0x000fe20000100800 */
[----:B------:R-:W-:Y:S02]  /*153d0*/  IMAD.MOV.U32 R67, RZ, RZ, R54 ;  /* 0x000000ffff437224 */ /* 0x000fe400078e0036 */
[----:B------:R-:W-:Y:S01]  /*153e0*/  FADD.FTZ R6, R39, -R0 ;  /* 0x8000000027067221 */ /* 0x000fe20000010000 */
[----:B------:R-:W-:Y:S01]  /*153f0*/  F2FP.BF16.F32.PACK_AB R0, R165, R96 ;  /* 0x00000060a500723e */ /* 0x000fe200000010ff */
[----:B------:R2:W-:Y:S03]  /*15400*/  STL [R1+0x370], R242 ;  /* 0x000370f201007387 */ /* 0x0005e60000100800 */
[C---:B------:R-:W-:Y:S01]  /*15410*/  PRMT R229, R0.reuse, 0x7610, R229 ;  /* 0x0000761000e57816 */ /* 0x040fe200000000e5 */
[----:B------:R-:W3:Y:S01]  /*15420*/  LDL.LU R178, [R1+0x330] ;  /* 0x0003300001b27983 */ /* 0x000ee20000300800 */
[----:B------:R-:W-:Y:S01]  /*15430*/  PRMT R228, R0, 0x7632, R228 ;  /* 0x0000763200e47816 */ /* 0x000fe200000000e4 */
[----:B------:R-:W-:Y:S01]  /*15440*/  FFMA.FTZ R0, R207, UR34, -R4 ;  /* 0x00000022cf007c23 */ /* 0x000fe20008010804 */
[----:B-1----:R-:W-:-:S03]  /*15450*/  PRMT R5, R166, 0x7772, RZ ;  /* 0x00007772a6057816 */ /* 0x002fc600000000ff */
[----:B------:R-:W-:Y:S01]  /*15460*/  MUFU.EX2 R63, R0 ;  /* 0x00000000003f7308 */ /* 0x000fe20000000800 */
[----:B------:R-:W-:Y:S02]  /*15470*/  ISETP.GT.U32.AND P1, PT, R5, UR6, PT ;  /* 0x0000000605007c0c */ /* 0x000fe4000bf24070 */
[----:B------:R-:W-:-:S04]  /*15480*/  PRMT R5, R166, 0x7773, RZ ;  /* 0x00007773a6057816 */ /* 0x000fc800000000ff */
[----:B------:R-:W-:Y:S01]  /*15490*/  ISETP.GT.U32.AND P3, PT, R5, UR6, PT ;  /* 0x0000000605007c0c */ /* 0x000fe2000bf64070 */
[----:B------:R-:W-:Y:S01]  /*154a0*/  FFMA.FTZ R5, R204, UR34, -R4 ;  /* 0x00000022cc057c23 */ /* 0x000fe20008010804 */
[----:B------:R-:W-:Y:S01]  /*154b0*/  FMUL.FTZ R6, R6, UR34 ;  /* 0x0000002206067c20 */ /* 0x000fe20008410000 */
[----:B------:R-:W-:Y:S01]  /*154c0*/  MUFU.EX2 R50, R7 ;  /* 0x0000000700327308 */ /* 0x000fe20000000800 */
[----:B--2---:R-:W-:Y:S02]  /*154d0*/  IMAD.MOV.U32 R242, RZ, RZ, R18 ;  /* 0x000000fffff27224 */ /* 0x004fe400078e0012 */
[----:B------:R-:W-:-:S05]  /*154e0*/  FFMA.FTZ R18, R183, UR34, -R4 ;  /* 0x00000022b7127c23 */ /* 0x000fca0008010804 */
[----:B------:R1:W2:Y:S02]  /*154f0*/  MUFU.EX2 R54, R5 ;  /* 0x0000000500367308 */ /* 0x0002a40000000800 */
[----:B-1----:R-:W4:Y:S01]  /*15500*/  LDL.LU R5, [R1+0x338] ;  /* 0x0003380001057983 */ /* 0x002f220000300800 */
[----:B------:R-:W-:Y:S02]  /*15510*/  IMAD.MOV.U32 R0, RZ, RZ, R80 ;  /* 0x000000ffff007224 */ /* 0x000fe400078e0050 */
[----:B------:R-:W-:-:S03]  /*15520*/  @P1 HFMA2.BF16_V2 R52, -RZ.H0_H0, RZ.H0_H0, -R229.H0_H0 ;  /* 0x200000ffff341231 */ /* 0x000fc600003409e5 */
[----:B------:R1:W4:Y:S01]  /*15530*/  MUFU.EX2 R51, R6 ;  /* 0x0000000600337308 */ /* 0x0003220000000800 */
[----:B------:R-:W-:Y:S02]  /*15540*/  IMAD.MOV.U32 R7, RZ, RZ, R48 ;  /* 0x000000ffff077224 */ /* 0x000fe400078e0030 */
        /* <DEDUP_REMOVED lines=10> */
[----:B------:R-:W-:-:S02]  /*155f0*/  @P3 HFMA2.BF16_V2 R53, -RZ.H0_H0, RZ.H0_H0, -R228.H0_H0 ;  /* 0x200000ffff353231 */ /* 0x000fc400003409e4 */
[----:B-1----:R-:W-:Y:S02]  /*15600*/  IMAD.MOV.U32 R6, RZ, RZ, R47 ;  /* 0x000000ffff067224 */ /* 0x002fe400078e002f */
[----:B------:R-:W-:Y:S01]  /*15610*/  FFMA.FTZ R47, R76, UR34, -R4 ;  /* 0x000000224c2f7c23 */ /* 0x000fe20008010804 */
[----:B------:R-:W-:Y:S02]  /*15620*/  PRMT R4, R229, 0x5410, R228 ;  /* 0x00005410e5047816 */ /* 0x000fe400000000e4 */
[----:B------:R-:W-:Y:S02]  /*15630*/  @P1 PRMT R229, R52, 0x5410, RZ ;  /* 0x0000541034e51816 */ /* 0x000fe400000000ff */
[----:B------:R-:W-:Y:S02]  /*15640*/  ISETP.LE.U32.AND P1, PT, R0, UR6, PT ;  /* 0x0000000600007c0c */ /* 0x000fe4000bf23070 */
[----:B------:R-:W-:Y:S02]  /*15650*/  LOP3.LUT R0, R86, 0xff, RZ, 0xc0, !PT ;  /* 0x000000ff56007812 */ /* 0x000fe400078ec0ff */
[----:B------:R-:W-:-:S02]  /*15660*/  @P3 PRMT R228, R53, 0x5410, RZ ;  /* 0x0000541035e43816 */ /* 0x000fc400000000ff */
[----:B------:R-:W-:Y:S02]  /*15670*/  ISETP.LE.U32.AND P3, PT, R0, UR6, PT ;  /* 0x0000000600007c0c */ /* 0x000fe4000bf63070 */
[----:B--2---:R-:W-:Y:S01]  /*15680*/  F2FP.BF16.F32.PACK_AB R0, R54, R63 ;  /* 0x0000003f3600723e */ /* 0x004fe200000010ff */
[----:B------:R-:W-:Y:S03]  /*15690*/  STL [R1+0x3d8], R229 ;  /* 0x0003d8e501007387 */ /* 0x000fe60000100800 */
[C---:B------:R-:W-:Y:S01]  /*156a0*/  PRMT R207, R0.reuse, 0x7610, R207 ;  /* 0x0000761000cf7816 */ /* 0x040fe200000000cf */
[----:B------:R3:W-:Y:S01]  /*156b0*/  STL [R1+0x1bc], R4 ;  /* 0x0001bc0401007387 */ /* 0x0007e20000100800 */
[----:B------:R-:W-:-:S05]  /*156c0*/  PRMT R224, R0, 0x7632, R224 ;  /* 0x0000763200e07816 */ /* 0x000fca00000000e0 */
[----:B------:R-:W-:Y:S01]  /*156d0*/  @!P3 HFMA2.BF16_V2 R57, -RZ.H0_H0, RZ.H0_H0, -R207.H0_H0 ;  /* 0x200000ffff39b231 */ /* 0x000fe200003409cf */
[----:B------:R-:W-:Y:S01]  /*156e0*/  MUFU.EX2 R53, R9 ;  /* 0x0000000900357308 */ /* 0x000fe20000000800 */
[----:B------:R-:W-:-:S07]  /*156f0*/  @!P0 HFMA2.BF16_V2 R56, -RZ.H0_H0, RZ.H0_H0, -R224.H0_H0 ;  /* 0x200000ffff388231 */ /* 0x000fce00003409e0 */
[----:B------:R-:W-:Y:S01]  /*15700*/  MUFU.EX2 R52, R8 ;  /* 0x0000000800347308 */ /* 0x000fe20000000800 */
[----:B------:R-:W-:-:S07]  /*15710*/  UIADD3 UR8, UPT, UPT, UR33, -0x2, URZ ;  /* 0xfffffffe21087890 */ /* 0x000fce000fffe0ff */
[----:B------:R-:W-:Y:S08]  /*15720*/  MUFU.EX2 R16, R16 ;  /* 0x0000001000107308 */ /* 0x000ff00000000800 */
[----:B------:R-:W-:Y:S08]  /*15730*/  MUFU.EX2 R17, R17 ;  /* 0x0000001100117308 */ /* 0x000ff00000000800 */
[----:B------:R-:W-:Y:S01]  /*15740*/  MUFU.EX2 R18, R18 ;  /* 0x0000001200127308 */ /* 0x000fe20000000800 */
[----:B---3--:R-:W-:Y:S01]  /*15750*/  FFMA.FTZ R4, R178, R50, R155 ;  /* 0x00000032b2047223 */ /* 0x008fe2000001009b */
[----:B------:R-:W-:Y:S01]  /*15760*/  IMAD.MOV.U32 R178, RZ, RZ, R234 ;  /* 0x000000ffffb27224 */ /* 0x000fe200078e00ea */
[----:B------:R-:W2:Y:S02]  /*15770*/  LDL.LU R155, [R1+0x4c8] ;  /* 0x0004c800019b7983 */ /* 0x000ea40000300800 */
[----:B------:R-:W-:-:S03]  /*15780*/  FADD.FTZ R4, R2, R4 ;  /* 0x0000000402047221 */ /* 0x000fc60000010000 */
[----:B------:R1:W-:Y:S01]  /*15790*/  MUFU.EX2 R234, R11 ;  /* 0x0000000b00ea7308 */ /* 0x0003e20000000800 */
[----:B------:R-:W-:Y:S07]  /*157a0*/  STL [R1+0x3bc], R228 ;  /* 0x0003bce401007387 */ /* 0x000fee0000100800 */
[----:B------:R-:W3:Y:S01]  /*157b0*/  MUFU.EX2 R2, R12 ;  /* 0x0000000c00027308 */ /* 0x000ee20000000800 */
[----:B-1----:R-:W-:Y:S02]  /*157c0*/  IMAD.MOV.U32 R11, RZ, RZ, R6 ;  /* 0x000000ffff0b7224 */ /* 0x002fe400078e0006 */
[----:B------:R-:W1:Y:S01]  /*157d0*/  S2R R6, SR_TID.X ;  /* 0x0000000000067919 */ /* 0x000e620000002100 */
[----:B----4-:R-:W-:-:S02]  /*157e0*/  FFMA.FTZ R5, R5, R51, R146 ;  /* 0x0000003305057223 */ /* 0x010fc40000010092 */
[----:B------:R-:W4:Y:S02]  /*157f0*/  LDL.LU R146, [R1+0x4c4] ;  /* 0x0004c40001927983 */ /* 0x000f240000300800 */
[----:B------:R-:W-:Y:S01]  /*15800*/  FADD.FTZ R0, R147, R5 ;  /* 0x0000000593007221 */ /* 0x000fe20000010000 */
[----:B------:R-:W-:Y:S01]  /*15810*/  FADD.FTZ R5, R142, R4 ;  /* 0x000000048e057221 */ /* 0x000fe20000010000 */
[----:B------:R-:W-:Y:S01]  /*15820*/  PRMT R4, R207, 0x5410, R224 ;  /* 0x00005410cf047816 */ /* 0x000fe200000000e0 */
[----:B------:R-:W4:Y:S01]  /*15830*/  LDL.LU R147, [R1+0x4c0] ;  /* 0x0004c00001937983 */ /* 0x000f220000300800 */
[----:B------:R-:W-:Y:S01]  /*15840*/  @!P3 PRMT R207, R57, 0x5410, RZ ;  /* 0x0000541039cfb816 */ /* 0x000fe200000000ff */
[----:B------:R-:W-:Y:S02]  /*15850*/  FADD.FTZ R0, R143, R0 ;  /* 0x000000008f007221 */ /* 0x000fe40000010000 */
[----:B------:R-:W4:Y:S04]  /*15860*/  LDL.LU R142, [R1+0x4bc] ;  /* 0x0004bc00018e7983 */ /* 0x000f280000300800 */
[----:B------:R-:W4:Y:S04]  /*15870*/  LDL.LU R143, [R1+0x4b8] ;  /* 0x0004b800018f7983 */ /* 0x000f280000300800 */
[----:B------:R-:W-:Y:S04]  /*15880*/  STL [R1+0x3ac], R207 ;  /* 0x0003accf01007387 */ /* 0x000fe80000100800 */
[----:B------:R3:W-:Y:S01]  /*15890*/  STL [R1+0x1d8], R4 ;  /* 0x0001d80401007387 */ /* 0x0007e20000100800 */
[----:B------:R-:W-:-:S02]  /*158a0*/  @!P0 PRMT R224, R56, 0x5410, RZ ;  /* 0x0000541038e08816 */ /* 0x000fc400000000ff */
[----:B------:R-:W1:Y:S01]  /*158b0*/  S2R R56, SR_CTAID.X ;  /* 0x0000000000387919 */ /* 0x000e620000002500 */
[----:B---3--:R-:W-:Y:S01]  /*158c0*/  FADD.FTZ R4, R138, R0 ;  /* 0x000000008a047221 */ /* 0x008fe20000010000 */
[----:B------:R-:W-:-:S04]  /*158d0*/  SHF.R.U32.HI R0, RZ, 0x18, R86 ;  /* 0x00000018ff007819 */ /* 0x000fc80000011656 */
[----:B------:R-:W-:Y:S02]  /*158e0*/  ISETP.LE.U32.AND P3, PT, R0, UR6, PT ;  /* 0x0000000600007c0c */ /* 0x000fe4000bf63070 */
[----:B------:R-:W-:-:S04]  /*158f0*/  F2FP.BF16.F32.PACK_AB R0, R2, R234 ;  /* 0x000000ea0200723e */ /* 0x000fc800000010ff */
[C---:B------:R-:W-:Y:S02]  /*15900*/  PRMT R200, R0.reuse, 0x7610, R200 ;  /* 0x0000761000c87816 */ /* 0x040fe400000000c8 */
[----:B------:R-:W-:Y:S02]  /*15910*/  PRMT R199, R0, 0x7632, R199 ;  /* 0x0000763200c77816 */ /* 0x000fe400000000c7 */
[----:B------:R-:W-:-:S04]  /*15920*/  PRMT R0, R80, 0x7771, RZ ;  /* 0x0000777150007816 */ /* 0x000fc800000000ff */
[----:B------:R-:W-:Y:S02]  /*15930*/  ISETP.GT.U32.AND P0, PT, R0, UR6, PT ;  /* 0x0000000600007c0c */ /* 0x000fe4000bf04070 */
[----:B------:R-:W-:Y:S01]  /*15940*/  F2FP.BF16.F32.PACK_AB R0, R52, R53 ;  /* 0x000000353400723e */ /* 0x000fe200000010ff */
[----:B------:R-:W-:Y:S02]  /*15950*/  @!P5 HFMA2.BF16_V2 R59, -RZ.H0_H0, RZ.H0_H0, -R200.H0_H0 ;  /* 0x200000ffff3bd231 */ /* 0x000fe400003409c8 */
[----:B------:R-:W-:Y:S01]  /*15960*/  @!P3 HFMA2.BF16_V2 R58, -RZ.H0_H0, RZ.H0_H0, -R199.H0_H0 ;  /* 0x200000ffff3ab231 */ /* 0x000fe200003409c7 */
[C---:B------:R-:W-:Y:S02]  /*15970*/  PRMT R203, R0.reuse, 0x7610, R203 ;  /* 0x0000761000cb7816 */ /* 0x040fe400000000cb */
[----:B------:R-:W-:Y:S02]  /*15980*/  PRMT R204, R0, 0x7632, R204 ;  /* 0x0000763200cc7816 */ /* 0x000fe400000000cc */
[----:B------:R-:W-:Y:S01]  /*15990*/  PRMT R0, R200, 0x5410, R199 ;  /* 0x00005410c8007816 */ /* 0x000fe200000000c7 */
[----:B------:R-:W-:Y:S01]  /*159a0*/  STL [R1+0x3a8], R224 ;  /* 0x0003a8e001007387 */ /* 0x000fe20000100800 */
[----:B------:R-:W-:-:S02]  /*159b0*/  @!P5 PRMT R200, R59, 0x5410, RZ ;  /* 0x000054103bc8d816 */ /* 0x000fc400000000ff */
[----:B------:R-:W-:Y:S01]  /*159c0*/  @!P3 PRMT R199, R58, 0x5410, RZ ;  /* 0x000054103ac7b816 */ /* 0x000fe200000000ff */
[----:B------:R-:W3:Y:S04]  /*159d0*/  LDL.LU R138, [R1+0x4b4] ;  /* 0x0004b400018a7983 */ /* 0x000ee80000300800 */
[----:B------:R1:W-:Y:S01]  /*159e0*/  STL [R1+0x1d0], R0 ;  /* 0x0001d00001007387 */ /* 0x0003e20000100800 */
[----:B------:R-:W-:-:S03]  /*159f0*/  FADD.FTZ R5, R139, R5 ;  /* 0x000000058b057221 */ /* 0x000fc60000010000 */
[----:B------:R-:W-:Y:S04]  /*15a00*/  STL [R1+0x3b0], R200 ;  /* 0x0003b0c801007387 */ /* 0x000fe80000100800 */
[----:B------:R-:W-:Y:S01]  /*15a10*/  STL [R1+0x3b4], R199 ;  /* 0x0003b4c701007387 */ /* 0x000fe20000100800 */
[----:B-1----:R-:W-:-:S03]  /*15a20*/  SHF.R.U32.HI R6, RZ, 0x5, R6 ;  /* 0x00000005ff067819 */ /* 0x002fc60000011606 */
[----:B------:R-:W3:Y:S01]  /*15a30*/  LDL.LU R139, [R1+0x4b0] ;  /* 0x0004b000018b7983 */ /* 0x000ee20000300800 */
[----:B------:R-:W-:Y:S01]  /*15a40*/  FADD.FTZ R4, R181, R4 ;  /* 0x00000004b5047221 */ /* 0x000fe20000010000 */
[----:B------:R-:W-:-:S05]  /*15a50*/  PRMT R0, R203, 0x5410, R204 ;  /* 0x00005410cb007816 */ /* 0x000fca00000000cc */
[----:B------:R1:W-:Y:S01]  /*15a60*/  STL [R1+0x1c8], R0 ;  /* 0x0001c80001007387 */ /* 0x0003e20000100800 */
[----:B------:R-:W-:Y:S02]  /*15a70*/  IMAD R56, R56, 0x8, R6 ;  /* 0x0000000838387824 */ /* 0x000fe400078e0206 */
[----:B------:R-:W-:Y:S01]  /*15a80*/  FADD.FTZ R5, R20, R5 ;  /* 0x0000000514057221 */ /* 0x000fe20000010000 */
[----:B------:R-:W-:Y:S02]  /*15a90*/  IMAD.MOV.U32 R12, RZ, RZ, R67 ;  /* 0x000000ffff0c7224 */ /* 0x000fe400078e0043 */
[----:B------:R-:W-:Y:S01]  /*15aa0*/  FADD.FTZ R4, R180, R4 ;  /* 0x00000004b4047221 */ /* 0x000fe20000010000 */
[----:B------:R-:W-:Y:S02]  /*15ab0*/  IMAD.MOV.U32 R67, RZ, RZ, R21 ;  /* 0x000000ffff437224 */ /* 0x000fe400078e0015 */
[----:B------:R-:W-:-:S04]  /*15ac0*/  IMAD.WIDE.U32 R56, R56, -0x326172a9, RZ ;  /* 0xcd9e8d5738387825 */ /* 0x000fc800078e00ff */
[----:B------:R-:W-:Y:S02]  /*15ad0*/  IMAD.MOV.U32 R207, RZ, RZ, R14 ;  /* 0x000000ffffcf7224 */ /* 0x000fe400078e000e */
[----:B-1----:R-:W-:-:S05]  /*15ae0*/  IMAD.U32 R0, RZ, RZ, UR27 ;  /* 0x0000001bff007e24 */ /* 0x002fca000f8e00ff */
[----:B------:R-:W-:Y:S01]  /*15af0*/  LOP3.LUT R0, R0, UR8, R159, 0x96, !PT ;  /* 0x0000000800007c12 */ /* 0x000fe2000f8e969f */
[----:B------:R-:W-:-:S04]  /*15b00*/  FADD.FTZ R14, R13, R4 ;  /* 0x000000040d0e7221 */ /* 0x000fc80000010000 */
[----:B------:R-:W-:-:S04]  /*15b10*/  IMAD.WIDE.U32 R20, R0, -0x326172a9, RZ ;  /* 0xcd9e8d5700147825 */ /* 0x000fc800078e00ff */
[----:B------:R-:W-:Y:S01]  /*15b20*/  FADD.FTZ R15, R15, R5 ;  /* 0x000000050f0f7221 */ /* 0x000fe20000010000 */
[----:B------:R-:W-:Y:S02]  /*15b30*/  LOP3.LUT R6, R56, UR32, R21, 0x96, !PT ;  /* 0x0000002038067c12 */ /* 0x000fe4000f8e9615 */
[----:B------:R-:W-:Y:S01]  /*15b40*/  LOP3.LUT R4, R20, UR31, R189, 0x96, !PT ;  /* 0x0000001f14047c12 */ /* 0x000fe2000f8e96bd */
[----:B------:R-:W-:Y:S02]  /*15b50*/  IMAD.MOV.U32 R58, RZ, RZ, R7 ;  /* 0x000000ffff3a7224 */ /* 0x000fe400078e0007 */
[----:B------:R-:W-:-:S04]  /*15b60*/  IMAD.WIDE.U32 R6, R6, -0x2daee0ad, RZ ;  /* 0xd2511f5306067825 */ /* 0x000fc800078e00ff */
[----:B------:R-:W-:Y:S02]  /*15b70*/  @!P1 HFMA2.BF16_V2 R62, -RZ.H0_H0, RZ.H0_H0, -R203.H0_H0 ;  /* 0x200000ffff3e9231 */ /* 0x000fe400003409cb */
[----:B------:R-:W-:-:S04]  /*15b80*/  IMAD.WIDE.U32 R4, R4, -0x2daee0ad, RZ ;  /* 0xd2511f5304047825 */ /* 0x000fc800078e00ff */
[----:B------:R-:W-:Y:S02]  /*15b90*/  @P0 HFMA2.BF16_V2 R61, -RZ.H0_H0, RZ.H0_H0, -R204.H0_H0 ;  /* 0x200000ffff3d0231 */ /* 0x000fe400003409cc */
[----:B------:R-:W-:Y:S01]  /*15ba0*/  IMAD.MOV.U32 R57, RZ, RZ, R12 ;  /* 0x000000ffff397224 */ /* 0x000fe200078e000c */
[----:B------:R-:W-:Y:S02]  /*15bb0*/  LOP3.LUT R12, R150, UR30, R7, 0x96, !PT ;  /* 0x0000001e960c7c12 */ /* 0x000fe4000f8e9607 */
[----:B------:R-:W-:Y:S02]  /*15bc0*/  LOP3.LUT R8, R6, UR28, R5, 0x96, !PT ;  /* 0x0000001c06087c12 */ /* 0x000fe4000f8e9605 */
[----:B------:R-:W-:Y:S02]  /*15bd0*/  @!P1 PRMT R203, R62, 0x5410, RZ ;  /* 0x000054103ecb9816 */ /* 0x000fe400000000ff */
[----:B------:R-:W-:Y:S01]  /*15be0*/  @P0 PRMT R204, R61, 0x5410, RZ ;  /* 0x000054103dcc0816 */ /* 0x000fe200000000ff */
[----:B------:R-:W-:-:S02]  /*15bf0*/  IMAD.WIDE.U32 R12, R12, -0x326172a9, RZ ;  /* 0xcd9e8d570c0c7825 */ /* 0x000fc400078e00ff */
[----:B------:R-:W-:Y:S02]  /*15c00*/  STL [R1+0x398], R203 ;  /* 0x000398cb01007387 */ /* 0x000fe40000100800 */
[----:B------:R-:W-:Y:S02]  /*15c10*/  IMAD.WIDE.U32 R8, R8, -0x326172a9, RZ ;  /* 0xcd9e8d5708087825 */ /* 0x000fe400078e00ff */
[----:B------:R1:W-:Y:S03]  /*15c20*/  STL [R1+0x3a0], R204 ;  /* 0x0003a0cc01007387 */ /* 0x0003e60000100800 */
[----:B------:R-:W-:Y:S01]  /*15c30*/  LOP3.LUT R6, R12, UR17, R9, 0x96, !PT ;  /* 0x000000110c067c12 */ /* 0x000fe2000f8e9609 */
[----:B------:R-:W-:-:S04]  /*15c40*/  IMAD.MOV.U32 R59, RZ, RZ, R11 ;  /* 0x000000ffff3b7224 */ /* 0x000fc800078e000b */
[----:B------:R-:W-:-:S04]  /*15c50*/  IMAD.WIDE.U32 R6, R6, -0x2daee0ad, RZ ;  /* 0xd2511f5306067825 */ /* 0x000fc800078e00ff */
[----:B-1----:R-:W-:Y:S01]  /*15c60*/  IMAD.MOV.U32 R204, RZ, RZ, R10 ;  /* 0x000000ffffcc7224 */ /* 0x002fe200078e000a */
[----:B------:R-:W-:-:S05]  /*15c70*/  LOP3.LUT R10, R188, UR29, R13, 0x96, !PT ;  /* 0x0000001dbc0a7c12 */ /* 0x000fca000f8e960d */
[----:B------:R-:W-:-:S05]  /*15c80*/  IMAD.WIDE.U32 R10, R10, -0x2daee0ad, RZ ;  /* 0xd2511f530a0a7825 */ /* 0x000fca00078e00ff */
[----:B------:R-:W-:Y:S02]  /*15c90*/  LOP3.LUT R4, R4, UR16, R11, 0x96, !PT ;  /* 0x0000001004047c12 */ /* 0x000fe4000f8e960b */
[----:B------:R-:W-:Y:S01]  /*15ca0*/  LOP3.LUT R10, R10, UR14, R7, 0x96, !PT ;  /* 0x0000000e0a0a7c12 */ /* 0x000fe2000f8e9607 */
[----:B------:R-:W-:Y:S02]  /*15cb0*/  IMAD.MOV.U32 R11, RZ, RZ, R178 ;  /* 0x000000ffff0b7224 */ /* 0x000fe400078e00b2 */
[----:B------:R-:W-:Y:S02]  /*15cc0*/  IMAD.MOV.U32 R12, RZ, RZ, R67 ;  /* 0x000000ffff0c7224 */ /* 0x000fe400078e0043 */
[----:B------:R-:W-:Y:S02]  /*15cd0*/  IMAD.MOV.U32 R178, RZ, RZ, R66 ;  /* 0x000000ffffb27224 */ /* 0x000fe400078e0042 */
[----:B------:R-:W-:-:S04]  /*15ce0*/  IMAD.WIDE.U32 R4, R4, -0x326172a9, RZ ;  /* 0xcd9e8d5704047825 */ /* 0x000fc800078e00ff */
[----:B------:R-:W-:-:S05]  /*15cf0*/  IMAD.WIDE.U32 R66, R10, -0x326172a9, RZ ;  /* 0xcd9e8d570a427825 */ /* 0x000fca00078e00ff */
[----:B------:R-:W-:-:S04]  /*15d00*/  LOP3.LUT R81, R4, UR13, R67, 0x96, !PT ;  /* 0x0000000d04517c12 */ /* 0x000fc8000f8e9643 */
[----:B------:R-:W-:Y:S01]  /*15d10*/  LOP3.LUT R0, R81, 0xffff, RZ, 0xc0, !PT ;  /* 0x0000ffff51007812 */ /* 0x000fe200078ec0ff */
[----:B------:R-:W-:Y:S03]  /*15d20*/  MUFU.EX2 R56, R22 ;  /* 0x0000001600387308 */ /* 0x000fe60000000800 */
[----:B------:R-:W-:-:S05]  /*15d30*/  SHF.R.U32.HI R0, RZ, 0x8, R0 ;  /* 0x00000008ff007819 */ /* 0x000fca0000011600 */
[----:B------:R-:W1:Y:S01]  /*15d40*/  MUFU.EX2 R62, R23 ;  /* 0x00000017003e7308 */ /* 0x000e620000000800 */
[----:B------:R-:W-:-:S04]  /*15d50*/  LOP3.LUT R0, R0, 0xffff, RZ, 0xc0, !PT ;  /* 0x0000ffff00007812 */ /* 0x000fc800078ec0ff */
[----:B------:R-:W-:Y:S02]  /*15d60*/  ISETP.LE.U32.AND P0, PT, R0, UR6, PT ;  /* 0x0000000600007c0c */ /* 0x000fe4000bf03070 */
[----:B------:R-:W-:-:S04]  /*15d70*/  PRMT R0, R80, 0x7772, RZ ;  /* 0x0000777250007816 */ /* 0x000fc800000000ff */
[----:B------:R-:W-:Y:S02]  /*15d80*/  ISETP.GT.U32.AND P3, PT, R0, UR6, PT ;  /* 0x0000000600007c0c */ /* 0x000fe4000bf64070 */
[----:B------:R-:W-:Y:S01]  /*15d90*/  PRMT R0, R80, 0x7773, RZ ;  /* 0x0000777350007816 */ /* 0x000fe200000000ff */
[----:B------:R-:W-:-:S03]  /*15da0*/  IMAD.MOV.U32 R4, RZ, RZ, R166 ;  /* 0x000000ffff047224 */ /* 0x000fc600078e00a6 */
[----:B------:R-:W-:Y:S02]  /*15db0*/  ISETP.GT.U32.AND P1, PT, R0, UR6, PT ;  /* 0x0000000600007c0c */ /* 0x000fe4000bf24070 */
[----:B-1----:R-:W-:Y:S01]  /*15dc0*/  F2FP.BF16.F32.PACK_AB R0, R62, R56 ;  /* 0x000000383e00723e */ /* 0x002fe200000010ff */
[----:B------:R-:W-:Y:S02]  /*15dd0*/  IMAD.MOV.U32 R22, RZ, RZ, R4 ;  /* 0x000000ffff167224 */ /* 0x000fe400078e0004 */
[----:B------:R-:W-:Y:S01]  /*15de0*/  FADD.FTZ R4, R176, R14 ;  /* 0x0000000eb0047221 */ /* 0x000fe20000010000 */
[C---:B------:R-:W-:Y:S02]  /*15df0*/  PRMT R195, R0.reuse, 0x7610, R195 ;  /* 0x0000761000c37816 */ /* 0x040fe400000000c3 */
[----:B------:R-:W-:Y:S02]  /*15e00*/  PRMT R193, R0, 0x7632, R193 ;  /* 0x0000763200c17816 */ /* 0x000fe400000000c1 */
[----:B------:R-:W-:Y:S01]  /*15e10*/  PRMT R0, R81, 0x7632, R0 ;  /* 0x0000763251007816 */ /* 0x000fe20000000000 */
[----:B------:R-:W-:-:S03]  /*15e20*/  FADD.FTZ R4, R104, R4 ;  /* 0x0000000468047221 */ /* 0x000fc60000010000 */
[----:B------:R-:W-:-:S04]  /*15e30*/  LOP3.LUT R0, R0, 0xff, RZ, 0xc0, !PT ;  /* 0x000000ff00007812 */ /* 0x000fc800078ec0ff */
[----:B------:R-:W-:Y:S01]  /*15e40*/  ISETP.LE.U32.AND P5, PT, R0, UR6, PT ;  /* 0x0000000600007c0c */ /* 0x000fe2000bfa3070 */
[----:B------:R-:W-:Y:S01]  /*15e50*/  FADD.FTZ R0, R105, R4 ;  /* 0x0000000469007221 */ /* 0x000fe20000010000 */
[----:B------:R-:W-:Y:S02]  /*15e60*/  @P3 HFMA2.BF16_V2 R65, -RZ.H0_H0, RZ.H0_H0, -R195.H0_H0 ;  /* 0x200000ffff413231 */ /* 0x000fe400003409c3 */
[----:B------:R-:W-:Y:S02]  /*15e70*/  IMAD.MOV.U32 R13, RZ, RZ, R207 ;  /* 0x000000ffff0d7224 */ /* 0x000fe400078e00cf */
[----:B------:R-:W-:Y:S01]  /*15e80*/  FADD.FTZ R4, R88, R0 ;  /* 0x0000000058047221 */ /* 0x000fe20000010000 */
[----:B------:R-:W-:Y:S01]  /*15e90*/  LOP3.LUT R0, R81, 0xff, RZ, 0xc0, !PT ;  /* 0x000000ff51007812 */ /* 0x000fe200078ec0ff */
[----:B------:R-:W-:Y:S01]  /*15ea0*/  IMAD.MOV.U32 R207, RZ, RZ, R252 ;  /* 0x000000ffffcf7224 */ /* 0x000fe200078e00fc */
[----:B------:R-:W-:Y:S02]  /*15eb0*/  PRMT R252, R195, 0x5410, R193 ;  /* 0x00005410c3fc7816 */ /* 0x000fe400000000c1 */
[----:B------:R-:W-:-:S02]  /*15ec0*/  @P3 PRMT R195, R65, 0x5410, RZ ;  /* 0x0000541041c33816 */ /* 0x000fc400000000ff */
[----:B------:R-:W-:Y:S01]  /*15ed0*/  ISETP.LE.U32.AND P3, PT, R0, UR6, PT ;  /* 0x0000000600007c0c */ /* 0x000fe2000bf63070 */
[----:B------:R-:W-:Y:S01]  /*15ee0*/  IMAD.MOV.U32 R224, RZ, RZ, R241 ;  /* 0x000000ffffe07224 */ /* 0x000fe200078e00f1 */
[----:B------:R-:W-:Y:S01]  /*15ef0*/  F2FP.BF16.F32.PACK_AB R0, R17, R16 ;  /* 0x000000101100723e */ /* 0x000fe200000010ff */
[----:B------:R-:W-:Y:S02]  /*15f00*/  IMAD.MOV.U32 R241, RZ, RZ, R102 ;  /* 0x000000fffff17224 */ /* 0x000fe400078e0066 */
[----:B------:R-:W-:Y:S01]  /*15f10*/  @P1 HFMA2.BF16_V2 R64, -RZ.H0_H0, RZ.H0_H0, -R193.H0_H0 ;  /* 0x200000ffff401231 */ /* 0x000fe200003409c1 */
[----:B------:R1:W-:Y:S01]  /*15f20*/  MUFU.EX2 R61, R30 ;  /* 0x0000001e003d7308 */ /* 0x0003e20000000800 */
[C---:B------:R-:W-:Y:S02]  /*15f30*/  PRMT R197, R0.reuse, 0x7610, R197 ;  /* 0x0000761000c57816 */ /* 0x040fe400000000c5 */
[----:B------:R-:W-:Y:S02]  /*15f40*/  PRMT R196, R0, 0x7632, R196 ;  /* 0x0000763200c47816 */ /* 0x000fe400000000c4 */
[----:B------:R-:W-:-:S03]  /*15f50*/  SHF.R.U32.HI R0, RZ, 0x18, R81 ;  /* 0x00000018ff007819 */ /* 0x000fc60000011651 */
[----:B------:R-:W2:Y:S01]  /*15f60*/  MUFU.EX2 R102, R31 ;  /* 0x0000001f00667308 */ /* 0x000ea20000000800 */
[----:B------:R-:W-:Y:S02]  /*15f70*/  @P1 PRMT R193, R64, 0x5410, RZ ;  /* 0x0000541040c11816 */ /* 0x000fe400000000ff */
[----:B------:R-:W-:Y:S01]  /*15f80*/  ISETP.LE.U32.AND P1, PT, R0, UR6, PT ;  /* 0x0000000600007c0c */ /* 0x000fe2000bf23070 */
[----:B------:R-:W-:Y:S02]  /*15f90*/  IMAD.MOV.U32 R0, RZ, RZ, R66 ;  /* 0x000000ffff007224 */ /* 0x000fe400078e0042 */
[----:B------:R-:W-:Y:S02]  /*15fa0*/  @!P3 HFMA2.BF16_V2 R68, -RZ.H0_H0, RZ.H0_H0, -R197.H0_H0 ;  /* 0x200000ffff44b231 */ /* 0x000fe400003409c5 */
[----:B------:R-:W4:Y:S01]  /*15fb0*/  MUFU.EX2 R19, R19 ;  /* 0x0000001300137308 */ /* 0x000f220000000800 */
[----:B-1----:R-:W-:Y:S01]  /*15fc0*/  IMAD.MOV.U32 R30, RZ, RZ, R22 ;  /* 0x000000ffff1e7224 */ /* 0x002fe200078e0016 */
[----:B------:R-:W-:Y:S01]  /*15fd0*/  LOP3.LUT R0, R0, 0xff, RZ, 0xc0, !PT ;  /* 0x000000ff00007812 */ /* 0x000fe200078ec0ff */
[----:B------:R-:W-:-:S02]  /*15fe0*/  IMAD.MOV.U32 R22, RZ, RZ, R13 ;  /* 0x000000ffff167224 */ /* 0x000fc400078e000d */
[----:B------:R-:W-:Y:S02]  /*15ff0*/  IMAD.MOV.U32 R13, RZ, RZ, R57 ;  /* 0x000000ffff0d7224 */ /* 0x000fe400078e0039 */
[----:B------:R-:W-:Y:S01]  /*16000*/  IMAD.MOV.U32 R57, RZ, RZ, R249 ;  /* 0x000000ffff397224 */ /* 0x000fe200078e00f9 */
[----:B------:R-:W-:Y:S02]  /*16010*/  PRMT R249, R197, 0x5410, R196 ;  /* 0x00005410c5f97816 */ /* 0x000fe400000000c4 */
[----:B------:R-:W-:Y:S02]  /*16020*/  @!P3 PRMT R197, R68, 0x5410, RZ ;  /* 0x0000541044c5b816 */ /* 0x000fe400000000ff */
[----:B------:R-:W-:Y:S02]  /*16030*/  ISETP.LE.U32.AND P3, PT, R0, UR6, PT ;  /* 0x0000000600007c0c */ /* 0x000fe4000bf63070 */
[----:B--2---:R-:W-:Y:S02]  /*16040*/  F2FP.BF16.F32.PACK_AB R0, R102, R61 ;  /* 0x0000003d6600723e */ /* 0x004fe400000010ff */
[----:B------:R-:W-:Y:S01]  /*16050*/  LOP3.LUT R8, R8, UR15, R5, 0x96, !PT ;  /* 0x0000000f08087c12 */ /* 0x000fe2000f8e9605 */
[----:B------:R-:W-:Y:S01]  /*16060*/  @!P0 HFMA2.BF16_V2 R71, -RZ.H0_H0, RZ.H0_H0, -R196.H0_H0 ;  /* 0x200000ffff478231 */ /* 0x000fe200003409c4 */
[----:B------:R-:W-:-:S02]  /*16070*/  PRMT R192, R0, 0x7610, R192 ;  /* 0x0000761000c07816 */ /* 0x000fc400000000c0 */
[----:B------:R-:W-:Y:S01]  /*16080*/  PRMT R190, R0, 0x7632, R190 ;  /* 0x0000763200be7816 */ /* 0x000fe200000000be */
[----:B------:R-:W-:Y:S01]  /*16090*/  IMAD.WIDE.U32 R64, R8, -0x2daee0ad, RZ ;  /* 0xd2511f5308407825 */ /* 0x000fe200078e00ff */
[----:B------:R-:W-:Y:S02]  /*160a0*/  PRMT R0, R66, 0x7771, RZ ;  /* 0x0000777142007816 */ /* 0x000fe400000000ff */
[----:B------:R-:W-:Y:S01]  /*160b0*/  @!P0 PRMT R196, R71, 0x5410, RZ ;  /* 0x0000541047c48816 */ /* 0x000fe200000000ff */
[----:B------:R-:W-:Y:S01]  /*160c0*/  FADD.FTZ R4, R90, R4 ;  /* 0x000000045a047221 */ /* 0x000fe20000010000 */
[----:B------:R-:W-:Y:S02]  /*160d0*/  ISETP.GT.U32.AND P0, PT, R0, UR6, PT ;  /* 0x0000000600007c0c */ /* 0x000fe4000bf04070 */
[----:B----4-:R-:W-:Y:S02]  /*160e0*/  F2FP.BF16.F32.PACK_AB R0, R19, R18 ;  /* 0x000000121300723e */ /* 0x010fe400000010ff */
[----:B------:R-:W-:-:S02]  /*160f0*/  LOP3.LUT R90, R6, UR7, R65, 0x96, !PT ;  /* 0x00000007065a7c12 */ /* 0x000fc4000f8e9641 */
[C---:B------:R-:W-:Y:S02]  /*16100*/  PRMT R183, R0.reuse, 0x7610, R183 ;  /* 0x0000761000b77816 */ /* 0x040fe400000000b7 */
[----:B------:R-:W-:Y:S02]  /*16110*/  PRMT R187, R0, 0x7632, R187 ;  /* 0x0000763200bb7816 */ /* 0x000fe400000000bb */
[----:B------:R-:W-:Y:S01]  /*16120*/  LOP3.LUT R0, R90, 0xffff, RZ, 0xc0, !PT ;  /* 0x0000ffff5a007812 */ /* 0x000fe200078ec0ff */
[----:B------:R-:W-:Y:S01]  /*16130*/  FADD.FTZ R4, R63, R4 ;  /* 0x000000043f047221 */ /* 0x000fe20000010000 */
[----:B------:R-:W-:Y:S02]  /*16140*/  @!P1 HFMA2.BF16_V2 R72, -RZ.H0_H0, RZ.H0_H0, -R190.H0_H0 ;  /* 0x200000ffff489231 */ /* 0x000fe400003409be */
[----:B------:R-:W-:Y:S01]  /*16150*/  SHF.R.U32.HI R0, RZ, 0x8, R0 ;  /* 0x00000008ff007819 */ /* 0x000fe20000011600 */
[----:B------:R-:W-:Y:S02]  /*16160*/  IMAD.MOV.U32 R9, RZ, RZ, R12 ;  /* 0x000000ffff097224 */ /* 0x000fe400078e000c */
[----:B------:R-:W-:Y:S01]  /*16170*/  FADD.FTZ R4, R54, R4 ;  /* 0x0000000436047221 */ /* 0x000fe20000010000 */
[----:B------:R-:W-:Y:S01]  /*16180*/  IMAD.MOV.U32 R10, RZ, RZ, R58 ;  /* 0x000000ffff0a7224 */ /* 0x000fe200078e003a */
[----:B------:R-:W-:Y:S01]  /*16190*/  LOP3.LUT R0, R0, 0xffff, RZ, 0xc0, !PT ;  /* 0x0000ffff00007812 */ /* 0x000fe200078ec0ff */
[----:B------:R-:W-:-:S02]  /*161a0*/  IMAD.MOV.U32 R5, RZ, RZ, R167 ;  /* 0x000000ffff057224 */ /* 0x000fc400078e00a7 */
[----:B------:R-:W-:Y:S01]  /*161b0*/  IMAD.MOV.U32 R12, RZ, RZ, R59 ;  /* 0x000000ffff0c7224 */ /* 0x000fe200078e003b */
[----:B------:R-:W-:Y:S01]  /*161c0*/  MUFU.EX2 R54, R33 ;  /* 0x0000002100367308 */ /* 0x000fe20000000800 */
[----:B------:R-:W-:Y:S01]  /*161d0*/  IMAD.MOV.U32 R58, RZ, RZ, R247 ;  /* 0x000000ffff3a7224 */ /* 0x000fe200078e00f7 */
[----:B------:R-:W-:Y:S01]  /*161e0*/  PRMT R247, R192, 0x5410, R190 ;  /* 0x00005410c0f77816 */ /* 0x000fe200000000be */
[----:B------:R-:W-:Y:S01]  /*161f0*/  IMAD.MOV.U32 R59, RZ, RZ, R238 ;  /* 0x000000ffff3b7224 */ /* 0x000fe200078e00ee */
[----:B------:R-:W-:Y:S01]  /*16200*/  @!P1 PRMT R190, R72, 0x5410, RZ ;  /* 0x0000541048be9816 */ /* 0x000fe200000000ff */
[----:B------:R-:W-:Y:S01]  /*16210*/  IMAD.MOV.U32 R23, RZ, RZ, R5 ;  /* 0x000000ffff177224 */ /* 0x000fe200078e0005 */
[----:B------:R-:W-:Y:S01]  /*16220*/  ISETP.LE.U32.AND P1, PT, R0, UR6, PT ;  /* 0x0000000600007c0c */ /* 0x000fe2000bf23070 */
[----:B------:R-:W-:Y:S01]  /*16230*/  @!P3 HFMA2.BF16_V2 R75, -RZ.H0_H0, RZ.H0_H0, -R183.H0_H0 ;  /* 0x200000ffff4bb231 */ /* 0x000fe200003409b7 */
[----:B------:R-:W1:Y:S01]  /*16240*/  MUFU.EX2 R238, R35 ;  /* 0x0000002300ee7308 */ /* 0x000e620000000800 */
[----:B------:R-:W-:Y:S01]  /*16250*/  FADD.FTZ R0, R53, R4 ;  /* 0x0000000435007221 */ /* 0x000fe20000010000 */
[----:B------:R-:W-:-:S02]  /*16260*/  IMAD.MOV.U32 R31, RZ, RZ, R23 ;  /* 0x000000ffff1f7224 */ /* 0x000fc400078e0017 */
[----:B------:R-:W-:Y:S02]  /*16270*/  @P0 HFMA2.BF16_V2 R74, -RZ.H0_H0, RZ.H0_H0, -R187.H0_H0 ;  /* 0x200000ffff4a0231 */ /* 0x000fe400003409bb */
[----:B------:R-:W-:Y:S02]  /*16280*/  IMAD.MOV.U32 R23, RZ, RZ, R204 ;  /* 0x000000ffff177224 */ /* 0x000fe400078e00cc */
[----:B------:R-:W-:Y:S01]  /*16290*/  FADD.FTZ R4, R52, R0 ;  /* 0x0000000034047221 */ /* 0x000fe20000010000 */
[----:B------:R-:W-:Y:S01]  /*162a0*/  PRMT R0, R66, 0x7772, RZ ;  /* 0x0000777242007816 */ /* 0x000fe200000000ff */
[----:B------:R-:W-:Y:S01]  /*162b0*/  IMAD.MOV.U32 R204, RZ, RZ, R250 ;  /* 0x000000ffffcc7224 */ /* 0x000fe200078e00fa */
[----:B------:R-:W-:Y:S01]  /*162c0*/  PRMT R250, R183, 0x5410, R187 ;  /* 0x00005410b7fa7816 */ /* 0x000fe200000000bb */
[----:B------:R-:W-:Y:S01]  /*162d0*/  IMAD.MOV.U32 R88, RZ, RZ, R11 ;  /* 0x000000ffff587224 */ /* 0x000fe200078e000b */
[----:B------:R-:W-:Y:S01]  /*162e0*/  @!P3 PRMT R183, R75, 0x5410, RZ ;  /* 0x000054104bb7b816 */ /* 0x000fe200000000ff */
[----:B------:R-:W-:Y:S01]  /*162f0*/  MUFU.EX2 R6, R24 ;  /* 0x0000001800067308 */ /* 0x000fe20000000800 */
[----:B------:R-:W-:Y:S01]  /*16300*/  ISETP.GT.U32.AND P3, PT, R0, UR6, PT ;  /* 0x0000000600007c0c */ /* 0x000fe2000bf64070 */
[----:B------:R-:W-:Y:S01]  /*16310*/  @!P5 HFMA2.BF16_V2 R73, -RZ.H0_H0, RZ.H0_H0, -R192.H0_H0 ;  /* 0x200000ffff49d231 */ /* 0x000fe200003409c0 */
[----:B------:R-:W-:Y:S01]  /*16320*/  PRMT R0, R66, 0x7773, RZ ;  /* 0x0000777342007816 */ /* 0x000fe200000000ff */
[----:B------:R-:W-:Y:S01]  /*16330*/  IMAD.MOV.U32 R104, RZ, RZ, R162 ;  /* 0x000000ffff687224 */ /* 0x000fe200078e00a2 */
[----:B------:R-:W-:Y:S01]  /*16340*/  @P0 PRMT R187, R74, 0x5410, RZ ;  /* 0x000054104abb0816 */ /* 0x000fe200000000ff */
[----:B------:R-:W-:Y:S01]  /*16350*/  IMAD.MOV.U32 R105, RZ, RZ, R163 ;  /* 0x000000ffff697224 */ /* 0x000fe200078e00a3 */
[----:B------:R-:W-:Y:S01]  /*16360*/  ISETP.GT.U32.AND P0, PT, R0, UR6, PT ;  /* 0x0000000600007c0c */ /* 0x000fe2000bf04070 */
[----:B------:R-:W-:Y:S01]  /*16370*/  MUFU.EX2 R40, R40 ;  /* 0x0000002800287308 */ /* 0x000fe20000000800 */
[----:B-1----:R-:W-:Y:S01]  /*16380*/  F2FP.BF16.F32.PACK_AB R0, R238, R54 ;  /* 0x00000036ee00723e */ /* 0x002fe200000010ff */
[----:B------:R-:W-:Y:S01]  /*16390*/  IMAD.MOV.U32 R14, RZ, RZ, R207 ;  /* 0x000000ffff0e7224 */ /* 0x000fe200078e00cf */
[----:B------:R-:W-:Y:S01]  /*163a0*/  UIADD3 UR33, UPT, UPT, UR33, -0x1, URZ ;  /* 0xffffffff21217890 */ /* 0x000fe2000fffe0ff */
[----:B------:R-:W2:Y:S01]  /*163b0*/  LDL.LU.64 R166, [R1+0x4a8] ;  /* 0x0004a80001a67983 */ /* 0x000ea20000300a00 */
[----:B------:R-:W-:-:S03]  /*163c0*/  PRMT R171, R0, 0x7610, R171 ;  /* 0x0000761000ab7816 */ /* 0x000fc600000000ab */
[----:B------:R-:W1:Y:S01]  /*163d0*/  MUFU.EX2 R11, R25 ;  /* 0x00000019000b7308 */ /* 0x000e620000000800 */
[----:B------:R-:W-:Y:S01]  /*163e0*/  PRMT R180, R0, 0x7632, R180 ;  /* 0x0000763200b47816 */ /* 0x000fe200000000b4 */
[----:B------:R-:W-:Y:S01]  /*163f0*/  FADD.FTZ R5, R177, R15 ;  /* 0x0000000fb1057221 */ /* 0x000fe20000010000 */
[----:B------:R-:W-:Y:S02]  /*16400*/  LOP3.LUT R0, R90, 0xff, RZ, 0xc0, !PT ;  /* 0x000000ff5a007812 */ /* 0x000fe400078ec0ff */
[----:B------:R-:W-:Y:S01]  /*16410*/  @!P5 PRMT R192, R73, 0x5410, RZ ;  /* 0x0000541049c0d816 */ /* 0x000fe200000000ff */
[----:B------:R-:W-:Y:S01]  /*16420*/  IMAD.MOV.U32 R15, RZ, RZ, R178 ;  /* 0x000000ffff0f7224 */ /* 0x000fe200078e00b2 */
[----:B------:R-:W-:Y:S01]  /*16430*/  ISETP.LE.U32.AND P5, PT, R0, UR6, PT ;  /* 0x0000000600007c0c */ /* 0x000fe2000bfa3070 */
[----:B------:R-:W-:Y:S01]  /*16440*/  IMAD.MOV.U32 R178, RZ, RZ, R99 ;  /* 0x000000ffffb27224 */ /* 0x000fe200078e0063 */
[----:B------:R-:W-:Y:S01]  /*16450*/  PRMT R0, R90, 0x7632, R0 ;  /* 0x000076325a007816 */ /* 0x000fe20000000000 */
[----:B------:R-:W-:Y:S01]  /*16460*/  @P3 HFMA2.BF16_V2 R78, -RZ.H0_H0, RZ.H0_H0, -R171.H0_H0 ;  /* 0x200000ffff4e3231 */ /* 0x000fe200003409ab */
[----:B------:R-:W4:Y:S01]  /*16470*/  MUFU.EX2 R99, R41 ;  /* 0x0000002900637308 */ /* 0x000f220000000800 */
[----:B------:R-:W-:Y:S01]  /*16480*/  IMAD.MOV.U32 R176, RZ, RZ, R104 ;  /* 0x000000ffffb07224 */ /* 0x000fe200078e0068 */
[----:B------:R-:W-:Y:S01]  /*16490*/  LOP3.LUT R0, R0, 0xff, RZ, 0xc0, !PT ;  /* 0x000000ff00007812 */ /* 0x000fe200078ec0ff */
[----:B------:R-:W-:Y:S01]  /*164a0*/  IMAD.MOV.U32 R104, RZ, RZ, R22 ;  /* 0x000000ffff687224 */ /* 0x000fe200078e0016 */
[----:B------:R-:W3:Y:S01]  /*164b0*/  S2R R72, SR_CTAID.X ;  /* 0x0000000000487919 */ /* 0x000ee20000002500 */
[----:B------:R-:W-:Y:S01]  /*164c0*/  IMAD.MOV.U32 R22, RZ, RZ, R248 ;  /* 0x000000ffff167224 */ /* 0x000fe200078e00f8 */
[----:B------:R-:W-:Y:S01]  /*164d0*/  PRMT R248, R171, 0x5410, R180 ;  /* 0x00005410abf87816 */ /* 0x000fe200000000b4 */
[----:B------:R-:W-:Y:S01]  /*164e0*/  IMAD.MOV.U32 R177, RZ, RZ, R105 ;  /* 0x000000ffffb17224 */ /* 0x000fe200078e0069 */
[----:B------:R-:W-:Y:S01]  /*164f0*/  @P3 PRMT R171, R78, 0x5410, RZ ;  /* 0x000054104eab3816 */ /* 0x000fe200000000ff */
[----:B------:R-:W-:Y:S01]  /*16500*/  IMAD.MOV.U32 R105, RZ, RZ, R9 ;  /* 0x000000ffff697224 */ /* 0x000fe200078e0009 */
[----:B------:R-:W-:Y:S01]  /*16510*/  ISETP.LE.U32.AND P3, PT, R0, UR6, PT ;  /* 0x0000000600007c0c */ /* 0x000fe2000bf63070 */
[----:B------:R-:W3:Y:S01]  /*16520*/  S2R R9, SR_TID.X ;  /* 0x0000000000097919 */ /* 0x000ee20000002100 */
[----:B-1----:R-:W-:Y:S01]  /*16530*/  F2FP.BF16.F32.PACK_AB R0, R11, R6 ;  /* 0x000000060b00723e */ /* 0x002fe200000010ff */
[----:B------:R-:W-:-:S02]  /*16540*/  @P0 HFMA2.BF16_V2 R76, -RZ.H0_H0, RZ.H0_H0, -R180.H0_H0 ;  /* 0x200000ffff4c0231 */ /* 0x000fc400003409b4 */
[----:B------:R-:W-:Y:S01]  /*16550*/  FADD.FTZ R4, R16, R4 ;  /* 0x0000000410047221 */ /* 0x000fe20000010000 */
[----:B------:R-:W2:Y:S01]  /*16560*/  LDL.LU.64 R162, [R1+0x4a0] ;  /* 0x0004a00001a27983 */ /* 0x000ea20000300a00 */
[C---:B------:R-:W-:Y:S02]  /*16570*/  PRMT R181, R0.reuse, 0x7610, R181 ;  /* 0x0000761000b57816 */ /* 0x040fe400000000b5 */
[----:B------:R-:W-:Y:S02]  /*16580*/  PRMT R182, R0, 0x7632, R182 ;  /* 0x0000763200b67816 */ /* 0x000fe400000000b6 */
[----:B------:R-:W-:Y:S02]  /*16590*/  SHF.R.U32.HI R0, RZ, 0x18, R90 ;  /* 0x00000018ff007819 */ /* 0x000fe4000001165a */
[----:B------:R-:W-:Y:S02]  /*165a0*/  @P0 PRMT R180, R76, 0x5410, RZ ;  /* 0x000054104cb40816 */ /* 0x000fe400000000ff */
[----:B------:R-:W-:-:S02]  /*165b0*/  ISETP.LE.U32.AND P0, PT, R0, UR6, PT ;  /* 0x0000000600007c0c */ /* 0x000fc4000bf03070 */
[----:B----4-:R-:W-:-:S04]  /*165c0*/  F2FP.BF16.F32.PACK_AB R0, R99, R40 ;  /* 0x000000286300723e */ /* 0x010fc800000010ff */
[C---:B------:R-:W-:Y:S02]  /*165d0*/  PRMT R170, R0.reuse, 0x7610, R170 ;  /* 0x0000761000aa7816 */ /* 0x040fe400000000aa */
[----:B------:R-:W-:Y:S01]  /*165e0*/  PRMT R169, R0, 0x7632, R169 ;  /* 0x0000763200a97816 */ /* 0x000fe200000000a9 */
[----:B------:R-:W-:Y:S02]  /*165f0*/  IMAD.MOV.U32 R0, RZ, RZ, R64 ;  /* 0x000000ffff007224 */ /* 0x000fe400078e0040 */
[----:B------:R-:W-:Y:S02]  /*16600*/  @!P1 HFMA2.BF16_V2 R77, -RZ.H0_H0, RZ.H0_H0, -R182.H0_H0 ;  /* 0x200000ffff4d9231 */ /* 0x000fe400003409b6 */
[----:B------:R-:W-:Y:S01]  /*16610*/  FADD.FTZ R5, R164, R5 ;  /* 0x00000005a4057221 */ /* 0x000fe20000010000 */
[----:B------:R-:W-:Y:S02]  /*16620*/  PRMT R207, R181, 0x5410, R182 ;  /* 0x00005410b5cf7816 */ /* 0x000fe400000000b6 */
[----:B------:R-:W-:-:S02]  /*16630*/  LOP3.LUT R0, R0, 0xff, RZ, 0xc0, !PT ;  /* 0x000000ff00007812 */ /* 0x000fc400078ec0ff */
[----:B------:R-:W-:Y:S02]  /*16640*/  @!P1 PRMT R182, R77, 0x5410, RZ ;  /* 0x000054104db69816 */ /* 0x000fe400000000ff */
[----:B------:R-:W-:Y:S01]  /*16650*/  ISETP.LE.U32.AND P1, PT, R0, UR6, PT ;  /* 0x0000000600007c0c */ /* 0x000fe2000bf23070 */
[----:B------:R-:W-:Y:S01]  /*16660*/  FADD.FTZ R0, R172, R5 ;  /* 0x00000005ac007221 */ /* 0x000fe20000010000 */
[----:B---3--:R-:W-:-:S03]  /*16670*/  SHF.R.U32.HI R9, RZ, 0x5, R9 ;  /* 0x00000005ff097819 */ /* 0x008fc60000011609 */
[----:B------:R-:W-:Y:S01]  /*16680*/  FADD.FTZ R5, R127, R0 ;  /* 0x000000007f057221 */ /* 0x000fe20000010000 */
[----:B------:R-:W-:Y:S02]  /*16690*/  IMAD.U32 R0, RZ, RZ, UR27 ;  /* 0x0000001bff007e24 */ /* 0x000fe4000f8e00ff */
[----:B------:R-:W-:-:S03]  /*166a0*/  IMAD R72, R72, 0x8, R9 ;  /* 0x0000000848487824 */ /* 0x000fc600078e0209 */
[----:B------:R-:W-:Y:S01]  /*166b0*/  LOP3.LUT R0, R0, UR33, R159, 0x96, !PT ;  /* 0x0000002100007c12 */ /* 0x000fe2000f8e969f */
[----:B------:R-:W-:Y:S01]  /*166c0*/  FADD.FTZ R4, R17, R4 ;  /* 0x0000000411047221 */ /* 0x000fe20000010000 */
[----:B------:R-:W-:Y:S01]  /*166d0*/  IMAD.WIDE.U32 R72, R72, -0x326172a9, RZ ;  /* 0xcd9e8d5748487825 */ /* 0x000fe200078e00ff */
[----:B------:R-:W-:Y:S03]  /*166e0*/  STL [R1+0x394], R195 ;  /* 0x000394c301007387 */ /* 0x000fe60000100800 */
[----:B------:R-:W-:Y:S01]  /*166f0*/  IMAD.WIDE.U32 R24, R0, -0x326172a9, RZ ;  /* 0xcd9e8d5700187825 */ /* 0x000fe200078e00ff */
[----:B------:R1:W-:Y:S03]  /*16700*/  STL [R1+0x3a4], R193 ;  /* 0x0003a4c101007387 */ /* 0x0003e60000100800 */
[----:B------:R-:W-:Y:S01]  /*16710*/  FADD.FTZ R4, R18, R4 ;  /* 0x0000000412047221 */ /* 0x000fe20000010000 */
[----:B------:R-:W-:Y:S01]  /*16720*/  STL [R1+0x3f8], R249 ;  /* 0x0003f8f901007387 */ /* 0x000fe20000100800 */
[----:B------:R-:W-:-:S02]  /*16730*/  LOP3.LUT R8, R72, UR32, R25, 0x96, !PT ;  /* 0x0000002048087c12 */ /* 0x000fc4000f8e9619 */
[----:B------:R-:W-:Y:S01]  /*16740*/  FADD.FTZ R4, R19, R4 ;  /* 0x0000000413047221 */ /* 0x000fe20000010000 */
[----:B------:R-:W-:Y:S04]  /*16750*/  STL [R1+0x378], R197 ;  /* 0x000378c501007387 */ /* 0x000fe80000100800 */
[----:B------:R-:W-:Y:S04]  /*16760*/  STL [R1+0x37c], R196 ;  /* 0x00037cc401007387 */ /* 0x000fe80000100800 */
[----:B------:R-:W-:Y:S01]  /*16770*/  STL [R1+0x3fc], R247 ;  /* 0x0003fcf701007387 */ /* 0x000fe20000100800 */
[----:B------:R-:W-:-:S03]  /*16780*/  FADD.FTZ R4, R6, R4 ;  /* 0x0000000406047221 */ /* 0x000fc60000010000 */
[----:B------:R-:W-:Y:S01]  /*16790*/  STL [R1+0x380], R192 ;  /* 0x000380c001007387 */ /* 0x000fe20000100800 */
[----:B------:R-:W-:-:S03]  /*167a0*/  IMAD.WIDE.U32 R8, R8, -0x2daee0ad, RZ ;  /* 0xd2511f5308087825 */ /* 0x000fc600078e00ff */
[----:B------:R-:W-:Y:S01]  /*167b0*/  STL [R1+0x384], R190 ;  /* 0x000384be01007387 */ /* 0x000fe20000100800 */
[----:B------:R-:W-:-:S03]  /*167c0*/  @!P5 HFMA2.BF16_V2 R79, -RZ.H0_H0, RZ.H0_H0, -R181.H0_H0 ;  /* 0x200000ffff4fd231 */ /* 0x000fc600003409b5 */
[----:B------:R-:W-:Y:S04]  /*167d0*/  STL [R1+0x388], R183 ;  /* 0x000388b701007387 */ /* 0x000fe80000100800 */
[----:B------:R-:W-:Y:S01]  /*167e0*/  STL [R1+0x38c], R187 ;  /* 0x00038cbb01007387 */ /* 0x000fe20000100800 */
[----:B------:R-:W-:-:S03]  /*167f0*/  FADD.FTZ R11, R11, R4 ;  /* 0x000000040b0b7221 */ /* 0x000fc60000010000 */
[----:B------:R-:W3:Y:S01]  /*16800*/  LDL.LU R164, [R1+0x498] ;  /* 0x0004980001a47983 */ /* 0x000ee20000300800 */
[----:B------:R-:W-:-:S03]  /*16810*/  LOP3.LUT R4, R150, UR30, R9, 0x96, !PT ;  /* 0x0000001e96047c12 */ /* 0x000fc6000f8e9609 */
[----:B------:R-:W-:Y:S01]  /*16820*/  STL [R1+0x390], R171 ;  /* 0x000390ab01007387 */ /* 0x000fe20000100800 */
[----:B------:R-:W-:-:S03]  /*16830*/  @!P5 PRMT R181, R79, 0x5410, RZ ;  /* 0x000054104fb5d816 */ /* 0x000fc600000000ff */
[----:B------:R-:W-:Y:S04]  /*16840*/  STL [R1+0x3b8], R180 ;  /* 0x0003b8b401007387 */ /* 0x000fe80000100800 */
[----:B------:R4:W-:Y:S04]  /*16850*/  STL [R1+0x374], R182 ;  /* 0x000374b601007387 */ /* 0x0009e80000100800 */
[----:B------:R-:W3:Y:S04]  /*16860*/  LDL.LU.64 R158, [R1+0x490] ;  /* 0x00049000019e7983 */ /* 0x000ee80000300a00 */
[----:B------:R-:W3:Y:S04]  /*16870*/  LDL.LU.64 R150, [R1+0x488] ;  /* 0x0004880001967983 */ /* 0x000ee80000300a00 */
[----:B------:R-:W2:Y:S01]  /*16880*/  LDL.LU R79, [R1+0x33c] ;  /* 0x00033c00014f7983 */ /* 0x000ea20000300800 */
[----:B------:R-:W-:Y:S01]  /*16890*/  FADD.FTZ R19, R96, R5 ;  /* 0x0000000560137221 */ /* 0x000fe20000010000 */
[----:B------:R-:W-:Y:S01]  /*168a0*/  FSEL R0, R211, RZ, P4 ;  /* 0x000000ffd3007208 */ /* 0x000fe20002000000 */
[----:B------:R-:W-:Y:S01]  /*168b0*/  IMAD.WIDE.U32 R4, R4, -0x326172a9, RZ ;  /* 0xcd9e8d5704047825 */ /* 0x000fe200078e00ff */
[----:B------:R-:W-:-:S03]  /*168c0*/  LOP3.LUT R6, R24, UR31, R189, 0x96, !PT ;  /* 0x0000001f18067c12 */ /* 0x000fc6000f8e96bd */
[----:B------:R-:W-:Y:S02]  /*168d0*/  IMAD.MOV.U32 R76, RZ, RZ, R10 ;  /* 0x000000ffff4c7224 */ /* 0x000fe400078e000a */
[----:B------:R-:W-:Y:S01]  /*168e0*/  FADD.FTZ R10, R37, -R0 ;  /* 0x80000000250a7221 */ /* 0x000fe20000010000 */
[----:B------:R-:W-:Y:S01]  /*168f0*/  IMAD.WIDE.U32 R6, R6, -0x2daee0ad, RZ ;  /* 0xd2511f5306067825 */ /* 0x000fe200078e00ff */
[----:B------:R-:W-:-:S03]  /*16900*/  LOP3.LUT R0, R188, UR29, R5, 0x96, !PT ;  /* 0x0000001dbc007c12 */ /* 0x000fc6000f8e9605 */
[----:B------:R-:W-:Y:S01]  /*16910*/  IMAD.MOV.U32 R78, RZ, RZ, R12 ;  /* 0x000000ffff4e7224 */ /* 0x000fe200078e000c */
[----:B------:R-:W-:Y:S01]  /*16920*/  LOP3.LUT R8, R8, UR28, R7, 0x96, !PT ;  /* 0x0000001c08087c12 */ /* 0x000fe2000f8e9607 */
[----:B------:R-:W-:Y:S02]  /*16930*/  IMAD.MOV.U32 R72, RZ, RZ, R13 ;  /* 0x000000ffff487224 */ /* 0x000fe400078e000d */
[----:B------:R-:W-:-:S04]  /*16940*/  IMAD.WIDE.U32 R12, R0, -0x2daee0ad, RZ ;  /* 0xd2511f53000c7825 */ /* 0x000fc800078e00ff */
[----:B------:R-:W-:Y:S01]  /*16950*/  IMAD.WIDE.U32 R8, R8, -0x326172a9, RZ ;  /* 0xcd9e8d5708087825 */ /* 0x000fe200078e00ff */
[----:B------:R-:W-:-:S04]  /*16960*/  LOP3.LUT R5, R6, UR16, R13, 0x96, !PT ;  /* 0x0000001006057c12 */ /* 0x000fc8000f8e960d */
[----:B------:R-:W-:Y:S01]  /*16970*/  LOP3.LUT R6, R4, UR17, R9, 0x96, !PT ;  /* 0x0000001104067c12 */ /* 0x000fe2000f8e9609 */
[----:B------:R-:W-:-:S05]  /*16980*/  IMAD.WIDE.U32 R4, R5, -0x326172a9, RZ ;  /* 0xcd9e8d5705047825 */ /* 0x000fca00078e00ff */
[----:B------:R-:W-:Y:S01]  /*16990*/  LOP3.LUT R8, R8, UR15, R5, 0x96, !PT ;  /* 0x0000000f08087c12 */ /* 0x000fe2000f8e9605 */
[----:B------:R-:W-:Y:S02]  /*169a0*/  IMAD.MOV.U32 R73, RZ, RZ, R204 ;  /* 0x000000ffff497224 */ /* 0x000fe400078e00cc */
[----:B------:R-:W-:Y:S02]  /*169b0*/  IMAD.MOV.U32 R63, RZ, RZ, R58 ;  /* 0x000000ffff3f7224 */ /* 0x000fe400078e003a */
[----:B------:R-:W-:Y:S02]  /*169c0*/  IMAD.MOV.U32 R204, RZ, RZ, R59 ;  /* 0x000000ffffcc7224 */ /* 0x000fe400078e003b */
[----:B------:R-:W-:-:S04]  /*169d0*/  IMAD.WIDE.U32 R6, R6, -0x2daee0ad, RZ ;  /* 0xd2511f5306067825 */ /* 0x000fc800078e00ff */
[----:B------:R-:W-:Y:S01]  /*169e0*/  IMAD.WIDE.U32 R58, R8, -0x2daee0ad, RZ ;  /* 0xd2511f53083a7825 */ /* 0x000fe200078e00ff */
[----:B------:R-:W-:-:S03]  /*169f0*/  LOP3.LUT R7, R12, UR14, R7, 0x96, !PT ;  /* 0x0000000e0c077c12 */ /* 0x000fc6000f8e9607 */
[----:B------:R-:W-:Y:S01]  /*16a00*/  IMAD.MOV.U32 R68, RZ, RZ, R88 ;  /* 0x000000ffff447224 */ /* 0x000fe200078e0058 */
[----:B------:R-:W-:Y:S01]  /*16a10*/  LOP3.LUT R88, R6, UR7, R59, 0x96, !PT ;  /* 0x0000000706587c12 */ /* 0x000fe2000f8e963b */
[----:B------:R-:W-:Y:S02]  /*16a20*/  IMAD.MOV.U32 R74, RZ, RZ, R105 ;  /* 0x000000ffff4a7224 */ /* 0x000fe400078e0069 */
[----:B------:R-:W-:Y:S01]  /*16a30*/  IMAD.MOV.U32 R75, RZ, RZ, R104 ;  /* 0x000000ffff4b7224 */ /* 0x000fe200078e0068 */
[----:B------:R-:W-:Y:S01]  /*16a40*/  PRMT R0, R88, 0x7632, R0 ;  /* 0x0000763258007816 */ /* 0x000fe20000000000 */
[----:B------:R-:W-:-:S04]  /*16a50*/  IMAD.WIDE.U32 R104, R7, -0x326172a9, RZ ;  /* 0xcd9e8d5707687825 */ /* 0x000fc800078e00ff */
[----:B------:R-:W-:Y:S01]  /*16a60*/  @!P0 HFMA2.BF16_V2 R82, -RZ.H0_H0, RZ.H0_H0, -R169.H0_H0 ;  /* 0x200000ffff528231 */ /* 0x000fe200003409a9 */
[----:B------:R-:W-:Y:S01]  /*16a70*/  LOP3.LUT R0, R0, 0xff, RZ, 0xc0, !PT ;  /* 0x000000ff00007812 */ /* 0x000fe200078ec0ff */
[----:B------:R-:W-:Y:S01]  /*16a80*/  IMAD.MOV.U32 R71, RZ, RZ, R57 ;  /* 0x000000ffff477224 */ /* 0x000fe200078e0039 */
[----:B------:R-:W-:Y:S01]  /*16a90*/  LOP3.LUT R57, R4, UR13, R105, 0x96, !PT ;  /* 0x0000000d04397c12 */ /* 0x000fe2000f8e9669 */
[----:B-1----:R-:W-:Y:S01]  /*16aa0*/  IMAD.MOV.U32 R193, RZ, RZ, R224 ;  /* 0x000000ffffc17224 */ /* 0x002fe200078e00e0 */
[----:B------:R-:W-:Y:S02]  /*16ab0*/  PRMT R224, R170, 0x5410, R169 ;  /* 0x00005410aae07816 */ /* 0x000fe400000000a9 */
[----:B------:R-:W-:Y:S02]  /*16ac0*/  @!P0 PRMT R169, R82, 0x5410, RZ ;  /* 0x0000541052a98816 */ /* 0x000fe400000000ff */
[----:B------:R-:W-:Y:S01]  /*16ad0*/  ISETP.LE.U32.AND P0, PT, R0, UR6, PT ;  /* 0x0000000600007c0c */ /* 0x000fe2000bf03070 */
[----:B------:R-:W-:Y:S01]  /*16ae0*/  FMUL.FTZ R10, R10, UR34 ;  /* 0x000000220a0a7c20 */ /* 0x000fe20008410000 */
[----:B------:R-:W-:Y:S01]  /*16af0*/  LOP3.LUT R0, R57, 0xffff, RZ, 0xc0, !PT ;  /* 0x0000ffff39007812 */ /* 0x000fe200078ec0ff */
[----:B------:R-:W-:Y:S03]  /*16b00*/  MUFU.EX2 R13, R55 ;  /* 0x00000037000d7308 */ /* 0x000fe60000000800 */
[----:B------:R-:W-:-:S05]  /*16b10*/  SHF.R.U32.HI R0, RZ, 0x8, R0 ;  /* 0x00000008ff007819 */ /* 0x000fca0000011600 */
[----:B------:R-:W-:Y:S01]  /*16b20*/  MUFU.EX2 R18, R10 ;  /* 0x0000000a00127308 */ /* 0x000fe20000000800 */
[----:B------:R-:W-:-:S07]  /*16b30*/  LOP3.LUT R0, R0, 0xffff, RZ, 0xc0, !PT ;  /* 0x0000ffff00007812 */ /* 0x000fce00078ec0ff */
[----:B------:R-:W1:Y:S01]  /*16b40*/  MUFU.EX2 R38, R38 ;  /* 0x0000002600267308 */ /* 0x000e620000000800 */
[----:B------:R-:W-:Y:S02]  /*16b50*/  ISETP.LE.U32.AND P5, PT, R0, UR6, PT ;  /* 0x0000000600007c0c */ /* 0x000fe4000bfa3070 */
[----:B------:R-:W-:-:S05]  /*16b60*/  PRMT R0, R57, 0x7632, R0 ;  /* 0x0000763239007816 */ /* 0x000fca0000000000 */
[----:B------:R4:W-:Y:S01]  /*16b70*/  MUFU.EX2 R9, R60 ;  /* 0x0000003c00097308 */ /* 0x0009e20000000800 */
[----:B------:R-:W-:-:S07]  /*16b80*/  IMAD.MOV.U32 R17, RZ, RZ, R31 ;  /* 0x000000ffff117224 */ /* 0x000fce00078e001f */
[----:B------:R-:W-:Y:S01]  /*16b90*/  MUFU.EX2 R37, R39 ;  /* 0x0000002700257308 */ /* 0x000fe20000000800 */
[----:B------:R-:W-:-:S07]  /*16ba0*/  LOP3.LUT R0, R0, 0xff, RZ, 0xc0, !PT ;  /* 0x000000ff00007812 */ /* 0x000fce00078ec0ff */
[----:B------:R-:W-:Y:S01]  /*16bb0*/  MUFU.EX2 R42, R42 ;  /* 0x0000002a002a7308 */ /* 0x000fe20000000800 */
[----:B------:R-:W-:Y:S01]  /*16bc0*/  ISETP.LE.U32.AND P4, PT, R0, UR6, PT ;  /* 0x0000000600007c0c */ /* 0x000fe2000bf83070 */
[----:B-1----:R-:W-:-:S06]  /*16bd0*/  FADD.FTZ R4, R38, R11 ;  /* 0x0000000b26047221 */ /* 0x002fcc0000010000 */
[----:B------:R-:W-:Y:S01]  /*16be0*/  MUFU.EX2 R31, R44 ;  /* 0x0000002c001f7308 */ /* 0x000fe20000000800 */
[----:B------:R-:W-:-:S07]  /*16bf0*/  IMAD.MOV.U32 R16, RZ, RZ, R30 ;  /* 0x000000ffff107224 */ /* 0x000fce00078e001e */
[----:B------:R-:W-:Y:S01]  /*16c00*/  MUFU.EX2 R43, R43 ;  /* 0x0000002b002b7308 */ /* 0x000fe20000000800 */
[----:B------:R-:W-:-:S07]  /*16c10*/  IMAD.MOV.U32 R41, RZ, RZ, R23 ;  /* 0x000000ffff297224 */ /* 0x000fce00078e0017 */
[----:B------:R-:W-:Y:S08]  /*16c20*/  MUFU.EX2 R30, R45 ;  /* 0x0000002d001e7308 */ /* 0x000ff00000000800 */
[----:B------:R-:W-:Y:S01]  /*16c30*/  MUFU.EX2 R23, R46 ;  /* 0x0000002e00177308 */ /* 0x000fe20000000800 */
[----:B------:R-:W-:-:S07]  /*16c40*/  @!P3 HFMA2.BF16_V2 R83, -RZ.H0_H0, RZ.H0_H0, -R170.H0_H0 ;  /* 0x200000ffff53b231 */ /* 0x000fce00003409aa */
[----:B------:R-:W-:Y:S01]  /*16c50*/  MUFU.EX2 R7, R48 ;  /* 0x0000003000077308 */ /* 0x000fe20000000800 */
[----:B------:R-:W-:-:S07]  /*16c60*/  @!P3 PRMT R170, R83, 0x5410, RZ ;  /* 0x0000541053aab816 */ /* 0x000fce00000000ff */
[----:B------:R-:W1:Y:S01]  /*16c70*/  MUFU.EX2 R6, R49 ;  /* 0x0000003100067308 */ /* 0x000e620000000800 */
[----:B------:R-:W-:Y:S01]  /*16c80*/  FSEL R5, R210, RZ, P2 ;  /* 0x000000ffd2057208 */ /* 0x000fe20001000000 */
[----:B------:R-:W-:Y:S02]  /*16c90*/  IMAD.MOV.U32 R55, RZ, RZ, R109 ;  /* 0x000000ffff377224 */ /* 0x000fe400078e006d */
[----:B----4-:R-:W-:Y:S02]  /*16ca0*/  IMAD.MOV.U32 R60, RZ, RZ, R108 ;  /* 0x000000ffff3c7224 */ /* 0x010fe400078e006c */
[----:B------:R-:W-:Y:S02]  /*16cb0*/  IMAD.MOV.U32 R182, RZ, RZ, R41 ;  /* 0x000000ffffb67224 */ /* 0x000fe400078e0029 */
[----:B------:R-:W-:Y:S02]  /*16cc0*/  IMAD.MOV.U32 R41, RZ, RZ, R78 ;  /* 0x000000ffff297224 */ /* 0x000fe400078e004e */
[----:B------:R-:W-:-:S02]  /*16cd0*/  IMAD.MOV.U32 R78, RZ, RZ, R72 ;  /* 0x000000ffff4e7224 */ /* 0x000fc400078e0048 */
[----:B------:R-:W-:Y:S02]  /*16ce0*/  IMAD.MOV.U32 R72, RZ, RZ, R73 ;  /* 0x000000ffff487224 */ /* 0x000fe400078e0049 */
[----:B------:R-:W-:Y:S01]  /*16cf0*/  IMAD.MOV.U32 R96, RZ, RZ, R241 ;  /* 0x000000ffff607224 */ /* 0x000fe200078e00f1 */
[----:B-1----:R-:W-:Y:S01]  /*16d00*/  F2FP.BF16.F32.PACK_AB R219, R6, R7 ;  /* 0x0000000706db723e */ /* 0x002fe200000010ff */
[----:B------:R-:W-:Y:S02]  /*16d10*/  IMAD.MOV.U32 R172, RZ, RZ, R63 ;  /* 0x000000ffffac7224 */ /* 0x000fe400078e003f */
[----:B------:R-:W-:Y:S02]  /*16d20*/  IMAD.MOV.U32 R73, RZ, RZ, R71 ;  /* 0x000000ffff497224 */ /* 0x000fe400078e0047 */
[----:B------:R-:W-:Y:S02]  /*16d30*/  IMAD.MOV.U32 R241, RZ, RZ, R3 ;  /* 0x000000fffff17224 */ /* 0x000fe400078e0003 */
[----:B------:R-:W-:-:S02]  /*16d40*/  IMAD.MOV.U32 R63, RZ, RZ, R85 ;  /* 0x000000ffff3f7224 */ /* 0x000fc400078e0055 */
[----:B------:R-:W-:Y:S02]  /*16d50*/  IMAD.MOV.U32 R71, RZ, RZ, R84 ;  /* 0x000000ffff477224 */ /* 0x000fe400078e0054 */
[----:B--2---:R-:W-:-:S04]  /*16d60*/  FFMA.FTZ R0, R79, R18, R13 ;  /* 0x000000124f007223 */ /* 0x004fc8000001000d */
[----:B------:R-:W-:Y:S01]  /*16d70*/  FADD.FTZ R10, R9, R0 ;  /* 0x00000000090a7221 */ /* 0x000fe20000010000 */
[----:B------:R-:W-:Y:S01]  /*16d80*/  FADD.FTZ R0, R37, R4 ;  /* 0x0000000425007221 */ /* 0x000fe20000010000 */
[----:B------:R-:W-:-:S03]  /*16d90*/  IMAD.MOV.U32 R79, RZ, RZ, R68 ;  /* 0x000000ffff4f7224 */ /* 0x000fc600078e0044 */
[----:B------:R-:W-:Y:S01]  /*16da0*/  FADD.FTZ R0, R42, R0 ;  /* 0x000000002a007221 */ /* 0x000fe20000010000 */
[----:B------:R-:W-:Y:S02]  /*16db0*/  IMAD.MOV.U32 R68, RZ, RZ, R22 ;  /* 0x000000ffff447224 */ /* 0x000fe400078e0016 */
[----:B------:R-:W1:Y:S01]  /*16dc0*/  MUFU.EX2 R22, R47 ;  /* 0x0000002f00167308 */ /* 0x000e620000000800 */
[----:B------:R-:W-:Y:S01]  /*16dd0*/  FADD.FTZ R0, R31, R0 ;  /* 0x000000001f007221 */ /* 0x000fe20000010000 */
[----:B------:R-:W-:-:S03]  /*16de0*/  IMAD.MOV.U32 R4, RZ, RZ, R104 ;  /* 0x000000ffff047224 */ /* 0x000fc600078e0068 */
[----:B------:R-:W-:Y:S02]  /*16df0*/  FADD.FTZ R0, R43, R0 ;  /* 0x000000002b007221 */ /* 0x000fe40000010000 */
[----:B------:R-:W-:Y:S02]  /*16e00*/  LOP3.LUT R4, R4, 0xff, RZ, 0xc0, !PT ;  /* 0x000000ff04047812 */ /* 0x000fe400078ec0ff */
[----:B------:R-:W-:Y:S02]  /*16e10*/  FADD.FTZ R0, R30, R0 ;  /* 0x000000001e007221 */ /* 0x000fe40000010000 */
[----:B------:R-:W-:Y:S02]  /*16e20*/  ISETP.LE.U32.AND P3, PT, R4, UR6, PT ;  /* 0x0000000604007c0c */ /* 0x000fe4000bf63070 */
[----:B------:R-:W-:Y:S01]  /*16e30*/  FADD.FTZ R4, R23, R0 ;  /* 0x0000000017047221 */ /* 0x000fe20000010000 */
[----:B------:R-:W-:-:S03]  /*16e40*/  LOP3.LUT R0, R88, 0xffff, RZ, 0xc0, !PT ;  /* 0x0000ffff58007812 */ /* 0x000fc600078ec0ff */
[----:B-1----:R-:W-:Y:S01]  /*16e50*/  FADD.FTZ R4, R22, R4 ;  /* 0x0000000416047221 */ /* 0x002fe20000010000 */
[----:B------:R-:W-:-:S03]  /*16e60*/  SHF.R.U32.HI R0, RZ, 0x8, R0 ;  /* 0x00000008ff007819 */ /* 0x000fc60000011600 */
[----:B------:R-:W-:Y:S01]  /*16e70*/  FADD.FTZ R4, R7, R4 ;  /* 0x0000000407047221 */ /* 0x000fe20000010000 */
[----:B------:R-:W-:-:S04]  /*16e80*/  LOP3.LUT R0, R0, 0xffff, RZ, 0xc0, !PT ;  /* 0x0000ffff00007812 */ /* 0x000fc800078ec0ff */
[----:B------:R-:W-:Y:S01]  /*16e90*/  ISETP.LE.U32.AND P2, PT, R0, UR6, PT ;  /* 0x0000000600007c0c */ /* 0x000fe2000bf43070 */
[----:B------:R-:W-:-:S05]  /*16ea0*/  FADD.FTZ R0, R6, R4 ;  /* 0x0000000406007221 */ /* 0x000fca0000010000 */
[----:B------:R1:W-:Y:S04]  /*16eb0*/  STL [R1+0x338], R0 ;  /* 0x0003380001007387 */ /* 0x0003e80000100800 */
[----:B------:R-:W2:Y:S04]  /*16ec0*/  LDL.LU R77, [R1+0x334] ;  /* 0x00033400014d7983 */ /* 0x000ea80000300800 */
[----:B------:R-:W4:Y:S01]  /*16ed0*/  LDL.64 R108, [R1+0x78] ;  /* 0x00007800016c7983 */ /* 0x000f220000100a00 */
[----:B------:R3:W-:Y:S03]  /*16ee0*/  MUFU.EX2 R6, R69 ;  /* 0x0000004500067308 */ /* 0x0007e60000000800 */
[----:B------:R-:W4:Y:S01]  /*16ef0*/  LDL.64 R84, [R1+0x100] ;  /* 0x0001000001547983 */ /* 0x000f220000100a00 */
[----:B---3--:R-:W-:-:S03]  /*16f00*/  IMAD.MOV.U32 R69, RZ, RZ, R2 ;  /* 0x000000ffff457224 */ /* 0x008fc600078e0002 */
[----:B------:R-:W3:Y:S01]  /*16f10*/  LDL.64 R2, [R1+0x318] ;  /* 0x0003180001027983 */ /* 0x000ee20000100a00 */
[----:B------:R-:W-:Y:S08]  /*16f20*/  MUFU.EX2 R115, R115 ;  /* 0x0000007300737308 */ /* 0x000ff00000000800 */
[----:B------:R-:W1:Y:S01]  /*16f30*/  MUFU.EX2 R116, R116 ;  /* 0x0000007400747308 */ /* 0x000e620000000800 */
[----:B------:R-:W-:Y:S01]  /*16f40*/  FADD.FTZ R4, R36, -R5 ;  /* 0x8000000524047221 */ /* 0x000fe20000010000 */
[----:B-1----:R-:W-:-:S02]  /*16f50*/  SHF.R.U32.HI R0, RZ, 0x18, R88 ;  /* 0x00000018ff007819 */ /* 0x002fc40000011658 */
[----:B------:R-:W-:-:S05]  /*16f60*/  F2FP.BF16.F32.PACK_AB R225, R116, R115 ;  /* 0x0000007374e1723e */ /* 0x000fca00000010ff */
[----:B------:R-:W-:Y:S01]  /*16f70*/  @!P0 HFMA2.BF16_V2 R36, -RZ.H0_H0, RZ.H0_H0, -R225.H0_H0 ;  /* 0x200000ffff248231 */ /* 0x000fe200003409e1 */
[----:B------:R-:W-:-:S04]  /*16f80*/  PRMT R217, R225, 0x7610, R217 ;  /* 0x00007610e1d97816 */ /* 0x000fc800000000d9 */
[----:B------:R-:W-:Y:S02]  /*16f90*/  @!P0 PRMT R217, R36, 0x5410, RZ ;  /* 0x0000541024d98816 */ /* 0x000fe400000000ff */
[----:B------:R-:W-:Y:S01]  /*16fa0*/  ISETP.LE.U32.AND P0, PT, R0, UR6, PT ;  /* 0x0000000600007c0c */ /* 0x000fe2000bf03070 */
[----:B------:R-:W-:Y:S01]  /*16fb0*/  FMUL.FTZ R4, R4, UR34 ;  /* 0x0000002204047c20 */ /* 0x000fe20008410000 */
[----:B------:R-:W-:-:S03]  /*16fc0*/  IMAD.MOV.U32 R0, RZ, RZ, R58 ;  /* 0x000000ffff007224 */ /* 0x000fc600078e003a */
[----:B------:R-:W-:Y:S02]  /*16fd0*/  MUFU.EX2 R12, R4 ;  /* 0x00000004000c7308 */ /* 0x000fe40000000800 */
[----:B------:R-:W-:-:S06]  /*16fe0*/  LOP3.LUT R0, R0, 0xff, RZ, 0xc0, !PT ;  /* 0x000000ff00007812 */ /* 0x000fcc00078ec0ff */
[----:B------:R-:W1:Y:S01]  /*16ff0*/  MUFU.EX2 R4, R70 ;  /* 0x0000004600047308 */ /* 0x000e620000000800 */
[----:B------:R-:W-:Y:S01]  /*17000*/  @!P0 HFMA2.BF16_V2 R89, -RZ.H0_H0, RZ.H0_H0, -R225.H1_H1 ;  /* 0x200000ffff598231 */ /* 0x000fe200003609e1 */
[----:B------:R-:W-:-:S04]  /*17010*/  PRMT R216, R225, 0x7632, R216 ;  /* 0x00007632e1d87816 */ /* 0x000fc800000000d8 */
[----:B------:R-:W-:Y:S02]  /*17020*/  @!P0 PRMT R216, R89, 0x5410, RZ ;  /* 0x0000541059d88816 */ /* 0x000fe400000000ff */
[----:B------:R-:W-:Y:S01]  /*17030*/  ISETP.LE.U32.AND P0, PT, R0, UR6, PT ;  /* 0x0000000600007c0c */ /* 0x000fe2000bf03070 */
[----:B------:R-:W-:Y:S01]  /*17040*/  MUFU.EX2 R8, R232 ;  /* 0x000000e800087308 */ /* 0x000fe20000000800 */
[----:B------:R-:W-:-:S07]  /*17050*/  F2FP.BF16.F32.PACK_AB R45, R9, R13 ;  /* 0x0000000d092d723e */ /* 0x000fce00000010ff */
[----:B------:R-:W1:Y:S02]  /*17060*/  MUFU.EX2 R9, R87 ;  /* 0x0000005700097308 */ /* 0x000e640000000800 */
[----:B-1----:R-:W-:Y:S02]  /*17070*/  F2FP.BF16.F32.PACK_AB R44, R4, R6 ;  /* 0x00000006042c723e */ /* 0x002fe400000010ff */
[----:B------:R-:W-:-:S04]  /*17080*/  @!P0 HFMA2.BF16_V2 R91, -RZ.H0_H0, RZ.H0_H0, -R219.H0_H0 ;  /* 0x200000ffff5b8231 */ /* 0x000fc800003409db */
[----:B------:R-:W-:Y:S01]  /*17090*/  MUFU.EX2 R7, R233 ;  /* 0x000000e900077308 */ /* 0x000fe20000000800 */
[----:B------:R-:W-:Y:S02]  /*170a0*/  PRMT R186, R219, 0x7610, R186 ;  /* 0x00007610dbba7816 */ /* 0x000fe400000000ba */
[----:B------:R-:W-:Y:S02]  /*170b0*/  @!P0 PRMT R186, R91, 0x5410, RZ ;  /* 0x000054105bba8816 */ /* 0x000fe400000000ff */
[----:B------:R-:W-:-:S03]  /*170c0*/  F2FP.BF16.F32.PACK_AB R33, R8, R9 ;  /* 0x000000090821723e */ /* 0x000fc600000010ff */
[----:B------:R-:W-:Y:S01]  /*170d0*/  MUFU.EX2 R97, R97 ;  /* 0x0000006100617308 */ /* 0x000fe20000000800 */
[----:B------:R-:W-:-:S07]  /*170e0*/  IMAD.MOV.U32 R83, RZ, RZ, R15 ;  /* 0x000000ffff537224 */ /* 0x000fce00078e000f */
[----:B------:R-:W-:Y:S01]  /*170f0*/  MUFU.EX2 R100, R100 ;  /* 0x0000006400647308 */ /* 0x000fe20000000800 */
[----:B------:R-:W-:Y:S01]  /*17100*/  IMAD.MOV.U32 R82, RZ, RZ, R14 ;  /* 0x000000ffff527224 */ /* 0x000fe200078e000e */
[----:B------:R-:W-:-:S06]  /*17110*/  PRMT R185, R219, 0x7632, R185 ;  /* 0x00007632dbb97816 */ /* 0x000fcc00000000b9 */
[----:B------:R-:W-:Y:S08]  /*17120*/  MUFU.EX2 R15, R213 ;  /* 0x000000d5000f7308 */ /* 0x000ff00000000800 */
[----:B------:R-:W1:Y:S08]  /*17130*/  MUFU.EX2 R14, R209 ;  /* 0x000000d1000e7308 */ /* 0x000e700000000800 */
[----:B------:R-:W-:Y:S01]  /*17140*/  MUFU.EX2 R11, R223 ;  /* 0x000000df000b7308 */ /* 0x000fe20000000800 */
[----:B------:R-:W-:-:S02]  /*17150*/  IMAD.MOV.U32 R36, RZ, RZ, R79 ;  /* 0x000000ffff247224 */ /* 0x000fc400078e004f */
[----:B------:R-:W-:Y:S02]  /*17160*/  IMAD.MOV.U32 R79, RZ, RZ, R76 ;  /* 0x000000ffff4f7224 */ /* 0x000fe400078e004c */
[----:B------:R-:W-:-:S03]  /*17170*/  IMAD.MOV.U32 R76, RZ, RZ, R16 ;  /* 0x000000ffff4c7224 */ /* 0x000fc600078e0010 */
[----:B------:R-:W-:Y:S01]  /*17180*/  MUFU.EX2 R16, R212 ;  /* 0x000000d400107308 */ /* 0x000fe20000000800 */
[----:B-1----:R-:W-:Y:S02]  /*17190*/  F2FP.BF16.F32.PACK_AB R65, R14, R15 ;  /* 0x0000000f0e41723e */ /* 0x002fe400000010ff */
[C---:B------:R-:W-:Y:S02]  /*171a0*/  PRMT R48, R45.reuse, 0x7610, R48 ;  /* 0x000076102d307816 */ /* 0x040fe40000000030 */
[----:B------:R-:W-:Y:S01]  /*171b0*/  PRMT R47, R45, 0x7632, R47 ;  /* 0x000076322d2f7816 */ /* 0x000fe2000000002f */
[----:B--2---:R-:W-:Y:S02]  /*171c0*/  FFMA.FTZ R0, R77, R12, R6 ;  /* 0x0000000c4d007223 */ /* 0x004fe40000010006 */
[----:B------:R-:W1:Y:S02]  /*171d0*/  MUFU.EX2 R6, R227 ;  /* 0x000000e300067308 */ /* 0x000e640000000800 */
[----:B------:R-:W-:Y:S01]  /*171e0*/  FADD.FTZ R5, R4, R0 ;  /* 0x0000000004057221 */ /* 0x000fe20000010000 */
[----:B------:R-:W-:-:S04]  /*171f0*/  PRMT R0, R58, 0x7771, RZ ;  /* 0x000077713a007816 */ /* 0x000fc800000000ff */
[----:B------:R-:W-:Y:S01]  /*17200*/  ISETP.GT.U32.AND P0, PT, R0, UR6, PT ;  /* 0x0000000600007c0c */ /* 0x000fe2000bf04070 */
[----:B------:R-:W-:Y:S02]  /*17210*/  FADD.FTZ R5, R9, R5 ;  /* 0x0000000509057221 */ /* 0x000fe40000010000 */
[----:B------:R-:W2:Y:S01]  /*17220*/  MUFU.EX2 R9, R221 ;  /* 0x000000dd00097308 */ /* 0x000ea20000000800 */
[----:B------:R-:W-:Y:S01]  /*17230*/  FADD.FTZ R4, R7, R10 ;  /* 0x0000000a07047221 */ /* 0x000fe20000010000 */
[----:B-1----:R-:W-:-:S06]  /*17240*/  F2FP.BF16.F32.PACK_AB R35, R6, R7 ;  /* 0x000000070623723e */ /* 0x002fcc00000010ff */
[----:B------:R-:W1:Y:S02]  /*17250*/  MUFU.EX2 R7, R215 ;  /* 0x000000d700077308 */ /* 0x000e640000000800 */
[----:B------:R-:W-:Y:S01]  /*17260*/  @P0 HFMA2.BF16_V2 R92, -RZ.H0_H0, RZ.H0_H0, -R219.H1_H1 ;  /* 0x200000ffff5c0231 */ /* 0x000fe200003609db */
[----:B------:R-:W-:Y:S01]  /*17270*/  PRMT R0, R58, 0x7772, RZ ;  /* 0x000077723a007816 */ /* 0x000fe200000000ff */
[----:B------:R-:W-:-:S03]  /*17280*/  FADD.FTZ R4, R6, R4 ;  /* 0x0000000406047221 */ /* 0x000fc60000010000 */
[----:B------:R-:W-:Y:S02]  /*17290*/  @P0 PRMT R185, R92, 0x5410, RZ ;  /* 0x000054105cb90816 */ /* 0x000fe400000000ff */
[----:B------:R-:W-:Y:S01]  /*172a0*/  ISETP.GT.U32.AND P0, PT, R0, UR6, PT ;  /* 0x0000000600007c0c */ /* 0x000fe2000bf04070 */
[----:B--2---:R-:W-:Y:S01]  /*172b0*/  FADD.FTZ R4, R9, R4 ;  /* 0x0000000409047221 */ /* 0x004fe20000010000 */
[----:B------:R-:W-:Y:S01]  /*172c0*/  FADD.FTZ R5, R8, R5 ;  /* 0x0000000508057221 */ /* 0x000fe20000010000 */
[----:B----4-:R-:W-:Y:S01]  /*172d0*/  LOP3.LUT R8, R108, UR32, R27, 0x96, !PT ;  /* 0x000000206c087c12 */ /* 0x010fe2000f8e961b */
[----:B------:R-:W2:Y:S01]  /*172e0*/  MUFU.EX2 R10, R220 ;  /* 0x000000dc000a7308 */ /* 0x000ea20000000800 */
[----:B------:R-:W-:Y:S01]  /*172f0*/  F2FP.BF16.F32.PACK_AB R227, R100, R97 ;  /* 0x0000006164e3723e */ /* 0x000fe200000010ff */
[C---:B-1----:R-:W-:Y:S01]  /*17300*/  FADD.FTZ R4, R7.reuse, R4 ;  /* 0x0000000407047221 */ /* 0x042fe20000010000 */
[----:B------:R-:W-:Y:S01]  /*17310*/  F2FP.BF16.F32.PACK_AB R87, R7, R9 ;  /* 0x000000090757723e */ /* 0x000fe200000010ff */
[----:B------:R-:W-:-:S04]  /*17320*/  IMAD.WIDE.U32 R8, R8, -0x2daee0ad, RZ ;  /* 0xd2511f5308087825 */ /* 0x000fc800078e00ff */
[----:B------:R-:W-:Y:S01]  /*17330*/  FADD.FTZ R4, R15, R4 ;  /* 0x000000040f047221 */ /* 0x000fe20000010000 */
[----:B------:R-:W-:Y:S01]  /*17340*/  @P0 HFMA2.BF16_V2 R93, -RZ.H0_H0, RZ.H0_H0, -R227.H0_H0 ;  /* 0x200000ffff5d0231 */ /* 0x000fe200003409e3 */
[----:B------:R-:W-:Y:S02]  /*17350*/  PRMT R0, R58, 0x7773, RZ ;  /* 0x000077733a007816 */ /* 0x000fe400000000ff */
[----:B------:R-:W-:Y:S01]  /*17360*/  FADD.FTZ R13, R14, R4 ;  /* 0x000000040e0d7221 */ /* 0x000fe20000010000 */
[----:B---3--:R-:W-:Y:S02]  /*17370*/  LOP3.LUT R4, R2, UR30, R9, 0x96, !PT ;  /* 0x0000001e02047c12 */ /* 0x008fe4000f8e9609 */
[----:B------:R-:W-:Y:S02]  /*17380*/  PRMT R184, R227, 0x7610, R184 ;  /* 0x00007610e3b87816 */ /* 0x000fe400000000b8 */
[----:B------:R-:W-:Y:S02]  /*17390*/  LOP3.LUT R6, R26, UR31, R85, 0x96, !PT ;  /* 0x0000001f1a067c12 */ /* 0x000fe4000f8e9655 */
[----:B------:R-:W-:-:S02]  /*173a0*/  @P0 PRMT R184, R93, 0x5410, RZ ;  /* 0x000054105db80816 */ /* 0x000fc400000000ff */
[----:B------:R-:W-:Y:S01]  /*173b0*/  ISETP.GT.U32.AND P0, PT, R0, UR6, PT ;  /* 0x0000000600007c0c */ /* 0x000fe2000bf04070 */
[----:B------:R-:W-:Y:S01]  /*173c0*/  FADD.FTZ R0, R11, R5 ;  /* 0x000000050b007221 */ /* 0x000fe20000010000 */
[----:B------:R-:W-:-:S04]  /*173d0*/  IMAD.WIDE.U32 R4, R4, -0x326172a9, RZ ;  /* 0xcd9e8d5704047825 */ /* 0x000fc800078e00ff */
[----:B------:R-:W-:-:S04]  /*173e0*/  IMAD.WIDE.U32 R6, R6, -0x2daee0ad, RZ ;  /* 0xd2511f5306067825 */ /* 0x000fc800078e00ff */
[C---:B--2---:R-:W-:Y:S01]  /*173f0*/  FADD.FTZ R0, R10.reuse, R0 ;  /* 0x000000000a007221 */ /* 0x044fe20000010000 */
[----:B------:R-:W-:Y:S02]  /*17400*/  F2FP.BF16.F32.PACK_AB R67, R10, R11 ;  /* 0x0000000b0a43723e */ /* 0x000fe400000010ff */
[----:B------:R-:W-:Y:S02]  /*17410*/  LOP3.LUT R9, R84, UR29, R5, 0x96, !PT ;  /* 0x0000001d54097c12 */ /* 0x000fe4000f8e9605 */
[----:B------:R-:W-:Y:S01]  /*17420*/  LOP3.LUT R10, R8, UR28, R7, 0x96, !PT ;  /* 0x0000001c080a7c12 */ /* 0x000fe2000f8e9607 */
[----:B------:R-:W-:Y:S02]  /*17430*/  IMAD.MOV.U32 R77, RZ, RZ, R17 ;  /* 0x000000ffff4d7224 */ /* 0x000fe400078e0011 */
[----:B------:R-:W1:Y:S01]  /*17440*/  MUFU.EX2 R17, R214 ;  /* 0x000000d600117308 */ /* 0x000e620000000800 */
[----:B------:R-:W-:-:S04]  /*17450*/  IMAD.WIDE.U32 R8, R9, -0x2daee0ad, RZ ;  /* 0xd2511f5309087825 */ /* 0x000fc800078e00ff */
[----:B------:R-:W-:Y:S01]  /*17460*/  IMAD.WIDE.U32 R10, R10, -0x326172a9, RZ ;  /* 0xcd9e8d570a0a7825 */ /* 0x000fe200078e00ff */
[----:B------:R-:W-:-:S04]  /*17470*/  LOP3.LUT R5, R6, UR16, R9, 0x96, !PT ;  /* 0x0000001006057c12 */ /* 0x000fc8000f8e9609 */
[----:B------:R-:W-:-:S05]  /*17480*/  LOP3.LUT R6, R4, UR17, R11, 0x96, !PT ;  /* 0x0000001104067c12 */ /* 0x000fca000f8e960b */
[----:B------:R-:W-:-:S04]  /*17490*/  IMAD.WIDE.U32 R6, R6, -0x2daee0ad, RZ ;  /* 0xd2511f5306067825 */ /* 0x000fc800078e00ff */
[----:B-1----:R-:W-:Y:S01]  /*174a0*/  FADD.FTZ R0, R17, R0 ;  /* 0x0000000011007221 */ /* 0x002fe20000010000 */
[----:B------:R-:W-:Y:S01]  /*174b0*/  IMAD.WIDE.U32 R4, R5, -0x326172a9, RZ ;  /* 0xcd9e8d5705047825 */ /* 0x000fe200078e00ff */
[----:B------:R-:W-:-:S03]  /*174c0*/  LOP3.LUT R8, R8, UR14, R7, 0x96, !PT ;  /* 0x0000000e08087c12 */ /* 0x000fc6000f8e9607 */
[C---:B------:R-:W-:Y:S01]  /*174d0*/  FADD.FTZ R14, R16.reuse, R0 ;  /* 0x00000000100e7221 */ /* 0x040fe20000010000 */
[----:B------:R-:W-:Y:S02]  /*174e0*/  F2FP.BF16.F32.PACK_AB R59, R16, R17 ;  /* 0x00000011103b723e */ /* 0x000fe400000010ff */
[----:B------:R-:W-:Y:S01]  /*174f0*/  LOP3.LUT R10, R10, UR15, R5, 0x96, !PT ;  /* 0x0000000f0a0a7c12 */ /* 0x000fe2000f8e9605 */
[----:B------:R-:W-:Y:S01]  /*17500*/  IMAD.WIDE.U32 R16, R8, -0x326172a9, RZ ;  /* 0xcd9e8d5708107825 */ /* 0x000fe200078e00ff */
[----:B------:R-:W1:Y:S04]  /*17510*/  MUFU.EX2 R5, R205 ;  /* 0x000000cd00057308 */ /* 0x000e680000000800 */
[----:B------:R-:W-:-:S04]  /*17520*/  LOP3.LUT R17, R4, UR13, R17, 0x96, !PT ;  /* 0x0000000d04117c12 */ /* 0x000fc8000f8e9611 */
[----:B------:R-:W2:Y:S01]  /*17530*/  MUFU.EX2 R4, R202 ;  /* 0x000000ca00047308 */ /* 0x000ea20000000800 */
[----:B------:R-:W-:Y:S01]  /*17540*/  @P0 HFMA2.BF16_V2 R94, -RZ.H0_H0, RZ.H0_H0, -R227.H1_H1 ;  /* 0x200000ffff5e0231 */ /* 0x000fe200003609e3 */
[----:B------:R-:W-:Y:S02]  /*17550*/  LOP3.LUT R0, R17, 0xff, RZ, 0xc0, !PT ;  /* 0x000000ff11007812 */ /* 0x000fe400078ec0ff */
[----:B------:R-:W-:Y:S02]  /*17560*/  PRMT R222, R227, 0x7632, R222 ;  /* 0x00007632e3de7816 */ /* 0x000fe400000000de */
[----:B------:R-:W-:Y:S02]  /*17570*/  @P0 PRMT R222, R94, 0x5410, RZ ;  /* 0x000054105ede0816 */ /* 0x000fe400000000ff */
[----:B------:R-:W-:Y:S01]  /*17580*/  ISETP.LE.U32.AND P0, PT, R0, UR6, PT ;  /* 0x0000000600007c0c */ /* 0x000fe2000bf03070 */
[----:B-1----:R-:W-:-:S04]  /*17590*/  FADD.FTZ R0, R5, R13 ;  /* 0x0000000d05007221 */ /* 0x002fc80000010000 */
[----:B--2---:R-:W-:Y:S01]  /*175a0*/  FADD.FTZ R8, R4, R0 ;  /* 0x0000000004087221 */ /* 0x004fe20000010000 */
[----:B------:R-:W-:-:S04]  /*175b0*/  LOP3.LUT R0, R17, 0xffff, RZ, 0xc0, !PT ;  /* 0x0000ffff11007812 */ /* 0x000fc800078ec0ff */
[----:B------:R-:W-:-:S03]  /*175c0*/  SHF.R.U32.HI R0, RZ, 0x8, R0 ;  /* 0x00000008ff007819 */ /* 0x000fc60000011600 */
[----:B------:R-:W-:Y:S01]  /*175d0*/  @!P0 HFMA2.BF16_V2 R95, -RZ.H0_H0, RZ.H0_H0, -R45.H0_H0 ;  /* 0x200000ffff5f8231 */ /* 0x000fe2000034092d */
[----:B------:R-:W-:-:S04]  /*175e0*/  LOP3.LUT R0, R0, 0xffff, RZ, 0xc0, !PT ;  /* 0x0000ffff00007812 */ /* 0x000fc800078ec0ff */
[----:B------:R-:W-:Y:S02]  /*175f0*/  @!P0 PRMT R48, R95, 0x5410, RZ ;  /* 0x000054105f308816 */ /* 0x000fe400000000ff */
[----:B------:R-:W-:Y:S01]  /*17600*/  ISETP.LE.U32.AND P0, PT, R0, UR6, PT ;  /* 0x0000000600007c0c */ /* 0x000fe2000bf03070 */
[----:B------:R-:W1:Y:S01]  /*17610*/  MUFU.EX2 R7, R208 ;  /* 0x000000d000077308 */ /* 0x000e620000000800 */
[----:B------:R-:W-:Y:S02]  /*17620*/  PRMT R0, R17, 0x7632, R0 ;  /* 0x0000763211007816 */ /* 0x000fe40000000000 */
[----:B------:R-:W-:Y:S02]  /*17630*/  F2FP.BF16.F32.PACK_AB R127, R4, R5 ;  /* 0x00000005047f723e */ /* 0x000fe400000010ff */
[----:B------:R-:W-:-:S03]  /*17640*/  LOP3.LUT R0, R0, 0xff, RZ, 0xc0, !PT ;  /* 0x000000ff00007812 */ /* 0x000fc600078ec0ff */
[----:B------:R-:W2:Y:S04]  /*17650*/  MUFU.EX2 R5, R206 ;  /* 0x000000ce00057308 */ /* 0x000ea80000000800 */
[----:B------:R-:W-:-:S05]  /*17660*/  @!P0 HFMA2.BF16_V2 R98, -RZ.H0_H0, RZ.H0_H0, -R45.H1_H1 ;  /* 0x200000ffff628231 */ /* 0x000fca000036092d */
[----:B------:R-:W-:Y:S02]  /*17670*/  @!P0 PRMT R47, R98, 0x5410, RZ ;  /* 0x00005410622f8816 */ /* 0x000fe400000000ff */
[----:B------:R-:W-:Y:S01]  /*17680*/  ISETP.LE.U32.AND P0, PT, R0, UR6, PT ;  /* 0x0000000600007c0c */ /* 0x000fe2000bf03070 */
[----:B-1----:R-:W-:Y:S01]  /*17690*/  FADD.FTZ R0, R7, R14 ;  /* 0x0000000e07007221 */ /* 0x002fe20000010000 */
[----:B------:R-:W-:-:S03]  /*176a0*/  PRMT R46, R44, 0x7610, R46 ;  /* 0x000076102c2e7816 */ /* 0x000fc6000000002e */
[----:B--2---:R-:W-:Y:S01]  /*176b0*/  FADD.FTZ R4, R5, R0 ;  /* 0x0000000005047221 */ /* 0x004fe20000010000 */
[----:B------:R-:W-:-:S07]  /*176c0*/  SHF.R.U32.HI R0, RZ, 0x18, R17 ;  /* 0x00000018ff007819 */ /* 0x000fce0000011611 */
[----:B------:R-:W-:-:S05]  /*176d0*/  @!P0 HFMA2.BF16_V2 R101, -RZ.H0_H0, RZ.H0_H0, -R44.H0_H0 ;  /* 0x200000ffff658231 */ /* 0x000fca000034092c */
[----:B------:R-:W-:Y:S02]  /*176e0*/  @!P0 PRMT R46, R101, 0x5410, RZ ;  /* 0x00005410652e8816 */ /* 0x000fe400000000ff */
[----:B------:R-:W-:Y:S01]  /*176f0*/  ISETP.LE.U32.AND P0, PT, R0, UR6, PT ;  /* 0x0000000600007c0c */ /* 0x000fe2000bf03070 */
[----:B------:R-:W-:Y:S01]  /*17700*/  IMAD.MOV.U32 R0, RZ, RZ, R16 ;  /* 0x000000ffff007224 */ /* 0x000fe200078e0010 */
[----:B------:R-:W-:Y:S02]  /*17710*/  F2FP.BF16.F32.PACK_AB R105, R5, R7 ;  /* 0x000000070569723e */ /* 0x000fe400000010ff */
[----:B------:R-:W1:Y:S02]  /*17720*/  MUFU.EX2 R7, R201 ;  /* 0x000000c900077308 */ /* 0x000e640000000800 */
[----:B------:R-:W-:Y:S02]  /*17730*/  LOP3.LUT R0, R0, 0xff, RZ, 0xc0, !PT ;  /* 0x000000ff00007812 */ /* 0x000fe400078ec0ff */
[----:B------:R-:W-:-:S05]  /*17740*/  PRMT R39, R44, 0x7632, R39 ;  /* 0x000076322c277816 */ /* 0x000fca0000000027 */
[----:B------:R-:W-:Y:S01]  /*17750*/  @!P0 HFMA2.BF16_V2 R107, -RZ.H0_H0, RZ.H0_H0, -R44.H1_H1 ;  /* 0x200000ffff6b8231 */ /* 0x000fe2000036092c */
[----:B------:R-:W2:Y:S04]  /*17760*/  MUFU.EX2 R5, R198 ;  /* 0x000000c600057308 */ /* 0x000ea80000000800 */
[----:B------:R-:W-:Y:S02]  /*17770*/  @!P0 PRMT R39, R107, 0x5410, RZ ;  /* 0x000054106b278816 */ /* 0x000fe400000000ff */
[----:B------:R-:W-:Y:S01]  /*17780*/  ISETP.LE.U32.AND P0, PT, R0, UR6, PT ;  /* 0x0000000600007c0c */ /* 0x000fe2000bf03070 */
[----:B-1----:R-:W-:Y:S01]  /*17790*/  FADD.FTZ R0, R7, R4 ;  /* 0x0000000407007221 */ /* 0x002fe20000010000 */
[----:B------:R-:W-:-:S03]  /*177a0*/  PRMT R247, R35, 0x7610, R247 ;  /* 0x0000761023f77816 */ /* 0x000fc600000000f7 */
[----:B--2---:R-:W-:-:S08]  /*177b0*/  FADD.FTZ R4, R5, R0 ;  /* 0x0000000005047221 */ /* 0x004fd00000010000 */
[----:B------:R-:W-:Y:S01]  /*177c0*/  @!P0 HFMA2.BF16_V2 R110, -RZ.H0_H0, RZ.H0_H0, -R35.H0_H0 ;  /* 0x200000ffff6e8231 */ /* 0x000fe20000340923 */
[----:B------:R-:W-:-:S04]  /*177d0*/  PRMT R0, R16, 0x7771, RZ ;  /* 0x0000777110007816 */ /* 0x000fc800000000ff */
[----:B------:R-:W-:Y:S02]  /*177e0*/  @!P0 PRMT R247, R110, 0x5410, RZ ;  /* 0x000054106ef78816 */ /* 0x000fe400000000ff */
[----:B------:R-:W-:Y:S02]  /*177f0*/  ISETP.GT.U32.AND P0, PT, R0, UR6, PT ;  /* 0x0000000600007c0c */ /* 0x000fe4000bf04070 */
[----:B------:R-:W-:Y:S02]  /*17800*/  F2FP.BF16.F32.PACK_AB R107, R5, R7 ;  /* 0x00000007056b723e */ /* 0x000fe400000010ff */
[----:B------:R-:W1:Y:S01]  /*17810*/  MUFU.EX2 R7, R194 ;  /* 0x000000c200077308 */ /* 0x000e620000000800 */
[----:B------:R-:W-:Y:S02]  /*17820*/  PRMT R0, R16, 0x7772, RZ ;  /* 0x0000777210007816 */ /* 0x000fe400000000ff */
[----:B------:R-:W-:-:S06]  /*17830*/  PRMT R249, R35, 0x7632, R249 ;  /* 0x0000763223f97816 */ /* 0x000fcc00000000f9 */
[----:B------:R-:W-:Y:S01]  /*17840*/  @P0 HFMA2.BF16_V2 R111, -RZ.H0_H0, RZ.H0_H0, -R35.H1_H1 ;  /* 0x200000ffff6f0231 */ /* 0x000fe20000360923 */
[----:B------:R-:W2:Y:S04]  /*17850*/  MUFU.EX2 R5, R191 ;  /* 0x000000bf00057308 */ /* 0x000ea80000000800 */
[----:B------:R-:W-:Y:S02]  /*17860*/  @P0 PRMT R249, R111, 0x5410, RZ ;  /* 0x000054106ff90816 */ /* 0x000fe400000000ff */
[----:B------:R-:W-:Y:S01]  /*17870*/  ISETP.GT.U32.AND P0, PT, R0, UR6, PT ;  /* 0x0000000600007c0c */ /* 0x000fe2000bf04070 */
[----:B-1----:R-:W-:Y:S01]  /*17880*/  FADD.FTZ R0, R7, R4 ;  /* 0x0000000407007221 */ /* 0x002fe20000010000 */
[----:B------:R-:W-:-:S03]  /*17890*/  PRMT R245, R33, 0x7610, R245 ;  /* 0x0000761021f57816 */ /* 0x000fc600000000f5 */
[----:B--2---:R-:W-:-:S08]  /*178a0*/  FADD.FTZ R14, R5, R0 ;  /* 0x00000000050e7221 */ /* 0x004fd00000010000 */
[----:B------:R-:W-:Y:S01]  /*178b0*/  @P0 HFMA2.BF16_V2 R113, -RZ.H0_H0, RZ.H0_H0, -R33.H0_H0 ;  /* 0x200000ffff710231 */ /* 0x000fe20000340921 */
[----:B------:R-:W-:-:S04]  /*178c0*/  PRMT R0, R16, 0x7773, RZ ;  /* 0x0000777310007816 */ /* 0x000fc800000000ff */
[----:B------:R-:W-:Y:S02]  /*178d0*/  @P0 PRMT R245, R113, 0x5410, RZ ;  /* 0x0000541071f50816 */ /* 0x000fe400000000ff */
[----:B------:R-:W-:Y:S01]  /*178e0*/  ISETP.GT.U32.AND P0, PT, R0, UR6, PT ;  /* 0x0000000600007c0c */ /* 0x000fe2000bf04070 */
[----:B------:R-:W-:-:S05]  /*178f0*/  IMAD.WIDE.U32 R26, R10, -0x2daee0ad, RZ ;  /* 0xd2511f530a1a7825 */ /* 0x000fca00078e00ff */
[----:B------:R-:W-:Y:S02]  /*17900*/  LOP3.LUT R27, R6, UR7, R27, 0x96, !PT ;  /* 0x00000007061b7c12 */ /* 0x000fe4000f8e961b */
[----:B------:R-:W-:Y:S02]  /*17910*/  PRMT R251, R33, 0x7632, R251 ;  /* 0x0000763221fb7816 */ /* 0x000fe400000000fb */
[----:B------:R-:W-:-:S03]  /*17920*/  LOP3.LUT R0, R27, 0xff, RZ, 0xc0, !PT ;  /* 0x000000ff1b007812 */ /* 0x000fc600078ec0ff */
[----:B------:R-:W-:-:S05]  /*17930*/  @P0 HFMA2.BF16_V2 R112, -RZ.H0_H0, RZ.H0_H0, -R33.H1_H1 ;  /* 0x200000ffff700231 */ /* 0x000fca0000360921 */
[----:B------:R-:W-:Y:S02]  /*17940*/  @P0 PRMT R251, R112, 0x5410, RZ ;  /* 0x0000541070fb0816 */ /* 0x000fe400000000ff */
[----:B------:R-:W-:Y:S02]  /*17950*/  ISETP.LE.U32.AND P0, PT, R0, UR6, PT ;  /* 0x0000000600007c0c */ /* 0x000fe4000bf03070 */
[----:B------:R-:W-:-:S04]  /*17960*/  LOP3.LUT R0, R27, 0xffff, RZ, 0xc0, !PT ;  /* 0x0000ffff1b007812 */ /* 0x000fc800078ec0ff */
[----:B------:R-:W-:Y:S02]  /*17970*/  SHF.R.U32.HI R0, RZ, 0x8, R0 ;  /* 0x00000008ff007819 */ /* 0x000fe40000011600 */
[----:B------:R-:W-:Y:S02]  /*17980*/  PRMT R246, R87, 0x7610, R246 ;  /* 0x0000761057f67816 */ /* 0x000fe400000000f6 */
[----:B------:R-:W-:-:S03]  /*17990*/  LOP3.LUT R0, R0, 0xffff, RZ, 0xc0, !PT ;  /* 0x0000ffff00007812 */ /* 0x000fc600078ec0ff */
[----:B------:R-:W-:-:S05]  /*179a0*/  @!P0 HFMA2.BF16_V2 R117, -RZ.H0_H0, RZ.H0_H0, -R87.H0_H0 ;  /* 0x200000ffff758231 */ /* 0x000fca0000340957 */
[----:B------:R-:W-:Y:S02]  /*179b0*/  @!P0 PRMT R246, R117, 0x5410, RZ ;  /* 0x0000541075f68816 */ /* 0x000fe400000000ff */
[----:B------:R-:W-:Y:S02]  /*179c0*/  ISETP.LE.U32.AND P0, PT, R0, UR6, PT ;  /* 0x0000000600007c0c */ /* 0x000fe4000bf03070 */
[----:B------:R-:W-:Y:S02]  /*179d0*/  PRMT R0, R27, 0x7632, R0 ;  /* 0x000076321b007816 */ /* 0x000fe40000000000 */
[----:B------:R-:W-:Y:S02]  /*179e0*/  PRMT R229, R87, 0x7632, R229 ;  /* 0x0000763257e57816 */ /* 0x000fe400000000e5 */
[----:B------:R-:W-:-:S07]  /*179f0*/  LOP3.LUT R0, R0, 0xff, RZ, 0xc0, !PT ;  /* 0x000000ff00007812 */ /* 0x000fce00078ec0ff */
[----:B------:R-:W-:-:S05]  /*17a00*/  @!P0 HFMA2.BF16_V2 R114, -RZ.H0_H0, RZ.H0_H0, -R87.H1_H1 ;  /* 0x200000ffff728231 */ /* 0x000fca0000360957 */
[----:B------:R-:W-:Y:S02]  /*17a10*/  @!P0 PRMT R229, R114, 0x5410, RZ ;  /* 0x0000541072e58816 */ /* 0x000fe400000000ff */
[----:B------:R-:W-:Y:S02]  /*17a20*/  ISETP.LE.U32.AND P0, PT, R0, UR6, PT ;  /* 0x0000000600007c0c */ /* 0x000fe4000bf03070 */
[----:B------:R-:W-:Y:S02]  /*17a30*/  SHF.R.U32.HI R0, RZ, 0x18, R27 ;  /* 0x00000018ff007819 */ /* 0x000fe4000001161b */
[----:B------:R-:W-:-:S09]  /*17a40*/  PRMT R231, R67, 0x7610, R231 ;  /* 0x0000761043e77816 */ /* 0x000fd200000000e7 */
        /* <DEDUP_REMOVED lines=9> */
[----:B------:R-:W-:Y:S02]  /*17ae0*/  PRMT R0, R26, 0x7771, RZ ;  /* 0x000077711a007816 */ /* 0x000fe400000000ff */
[----:B------:R-:W-:-:S09]  /*17af0*/  PRMT R240, R65, 0x7610, R240 ;  /* 0x0000761041f07816 */ /* 0x000fd200000000f0 */
[----:B------:R-:W-:-:S05]  /*17b00*/  @!P0 HFMA2.BF16_V2 R121, -RZ.H0_H0, RZ.H0_H0, -R65.H0_H0 ;  /* 0x200000ffff798231 */ /* 0x000fca0000340941 */
[----:B------:R-:W-:Y:S02]  /*17b10*/  @!P0 PRMT R240, R121, 0x5410, RZ ;  /* 0x0000541079f08816 */ /* 0x000fe400000000ff */
[----:B------:R-:W-:Y:S02]  /*17b20*/  ISETP.GT.U32.AND P0, PT, R0, UR6, PT ;  /* 0x0000000600007c0c */ /* 0x000fe4000bf04070 */
[----:B------:R-:W-:Y:S02]  /*17b30*/  PRMT R0, R26, 0x7772, RZ ;  /* 0x000077721a007816 */ /* 0x000fe400000000ff */
[----:B------:R-:W-:-:S09]  /*17b40*/  PRMT R243, R65, 0x7632, R243 ;  /* 0x0000763241f37816 */ /* 0x000fd200000000f3 */
[----:B------:R-:W-:Y:S01]  /*17b50*/  @P0 HFMA2.BF16_V2 R120, -RZ.H0_H0, RZ.H0_H0, -R65.H1_H1 ;  /* 0x200000ffff780231 */ /* 0x000fe20000360941 */
[----:B------:R-:W-:-:S04]  /*17b60*/  F2FP.BF16.F32.PACK_AB R168, R5, R7 ;  /* 0x0000000705a8723e */ /* 0x000fc800000010ff */
[----:B------:R-:W-:Y:S02]  /*17b70*/  @P0 PRMT R243, R120, 0x5410, RZ ;  /* 0x0000541078f30816 */ /* 0x000fe400000000ff */
[----:B------:R-:W-:Y:S01]  /*17b80*/  ISETP.GT.U32.AND P0, PT, R0, UR6, PT ;  /* 0x0000000600007c0c */ /* 0x000fe2000bf04070 */
[----:B------:R-:W1:Y:S01]  /*17b90*/  MUFU.EX2 R7, R124 ;  /* 0x0000007c00077308 */ /* 0x000e620000000800 */
[----:B------:R-:W-:-:S07]  /*17ba0*/  PRMT R0, R26, 0x7773, RZ ;  /* 0x000077731a007816 */ /* 0x000fce00000000ff */
[----:B------:R-:W2:Y:S01]  /*17bb0*/  MUFU.EX2 R5, R126 ;  /* 0x0000007e00057308 */ /* 0x000ea20000000800 */
[----:B------:R-:W-:-:S03]  /*17bc0*/  IMAD.MOV.U32 R9, RZ, RZ, R69 ;  /* 0x000000ffff097224 */ /* 0x000fc600078e0045 */
[----:B------:R-:W-:Y:S01]  /*17bd0*/  @P0 HFMA2.BF16_V2 R122, -RZ.H0_H0, RZ.H0_H0, -R59.H0_H0 ;  /* 0x200000ffff7a0231 */ /* 0x000fe2000034093b */
[----:B------:R-:W-:Y:S02]  /*17be0*/  LOP3.LUT R4, R108, UR32, R29, 0x96, !PT ;  /* 0x000000206c047c12 */ /* 0x000fe4000f8e961d */
[----:B------:R-:W-:Y:S01]  /*17bf0*/  PRMT R244, R59, 0x7610, R244 ;  /* 0x000076103bf47816 */ /* 0x000fe200000000f4 */
[----:B------:R-:W-:Y:S01]  /*17c00*/  IMAD.MOV.U32 R101, RZ, RZ, R172 ;  /* 0x000000ffff657224 */ /* 0x000fe200078e00ac */
[----:B------:R-:W-:Y:S01]  /*17c10*/  @P0 PRMT R244, R122, 0x5410, RZ ;  /* 0x000054107af40816 */ /* 0x000fe200000000ff */
[----:B------:R-:W-:Y:S01]  /*17c20*/  IMAD.MOV.U32 R13, RZ, RZ, R60 ;  /* 0x000000ffff0d7224 */ /* 0x000fe200078e003c */
[----:B------:R-:W-:Y:S01]  /*17c30*/  F2FP.BF16.F32.PACK_AB R15, R37, R38 ;  /* 0x00000026250f723e */ /* 0x000fe200000010ff */
[----:B------:R-:W-:Y:S01]  /*17c40*/  IMAD.MOV.U32 R38, RZ, RZ, R9 ;  /* 0x000000ffff267224 */ /* 0x000fe200078e0009 */
[----:B------:R-:W-:Y:S01]  /*17c50*/  ISETP.GT.U32.AND P0, PT, R0, UR6, PT ;  /* 0x0000000600007c0c */ /* 0x000fe2000bf04070 */
[----:B-1----:R-:W-:Y:S01]  /*17c60*/  FADD.FTZ R0, R7, R8 ;  /* 0x0000000807007221 */ /* 0x002fe20000010000 */
[----:B------:R-:W-:Y:S01]  /*17c70*/  IMAD.WIDE.U32 R8, R4, -0x2daee0ad, RZ ;  /* 0xd2511f5304087825 */ /* 0x000fe200078e00ff */
[----:B------:R-:W-:-:S03]  /*17c80*/  LOP3.LUT R6, R28, UR31, R85, 0x96, !PT ;  /* 0x0000001f1c067c12 */ /* 0x000fc6000f8e9655 */
[----:B------:R-:W-:Y:S02]  /*17c90*/  IMAD.MOV.U32 R37, RZ, RZ, R101 ;  /* 0x000000ffff257224 */ /* 0x000fe400078e0065 */
[----:B------:R-:W-:Y:S02]  /*17ca0*/  IMAD.MOV.U32 R101, RZ, RZ, R13 ;  /* 0x000000ffff657224 */ /* 0x000fe400078e000d */
[C---:B--2---:R-:W-:Y:S01]  /*17cb0*/  FADD.FTZ R13, R5.reuse, R0 ;  /* 0x00000000050d7221 */ /* 0x044fe20000010000 */
[----:B------:R-:W-:Y:S01]  /*17cc0*/  F2FP.BF16.F32.PACK_AB R89, R5, R7 ;  /* 0x000000070559723e */ /* 0x000fe200000010ff */
[----:B------:R-:W-:Y:S01]  /*17cd0*/  IMAD.WIDE.U32 R6, R6, -0x2daee0ad, RZ ;  /* 0xd2511f5306067825 */ /* 0x000fe200078e00ff */
[----:B------:R-:W-:-:S03]  /*17ce0*/  LOP3.LUT R0, R2, UR30, R9, 0x96, !PT ;  /* 0x0000001e02007c12 */ /* 0x000fc6000f8e9609 */
[----:B------:R-:W-:Y:S02]  /*17cf0*/  IMAD.MOV.U32 R110, RZ, RZ, R182 ;  /* 0x000000ffff6e7224 */ /* 0x000fe400078e00b6 */
[----:B------:R-:W-:Y:S01]  /*17d00*/  IMAD.WIDE.U32 R4, R0, -0x326172a9, RZ ;  /* 0xcd9e8d5700047825 */ /* 0x000fe200078e00ff */
[----:B------:R-:W-:-:S03]  /*17d10*/  LOP3.LUT R0, R8, UR28, R7, 0x96, !PT ;  /* 0x0000001c08007c12 */ /* 0x000fc6000f8e9607 */
[----:B------:R-:W-:Y:S01]  /*17d20*/  IMAD.MOV.U32 R11, RZ, RZ, R36 ;  /* 0x000000ffff0b7224 */ /* 0x000fe200078e0024 */
[----:B------:R-:W-:Y:S01]  /*17d30*/  LOP3.LUT R5, R84, UR29, R5, 0x96, !PT ;  /* 0x0000001d54057c12 */ /* 0x000fe2000f8e9605 */
[----:B------:R-:W-:Y:S02]  /*17d40*/  IMAD.MOV.U32 R111, RZ, RZ, R110 ;  /* 0x000000ffff6f7224 */ /* 0x000fe400078e006e */
[----:B------:R-:W-:Y:S02]  /*17d50*/  IMAD.MOV.U32 R110, RZ, RZ, R11 ;  /* 0x000000ffff6e7224 */ /* 0x000fe400078e000b */
[----:B------:R-:W-:-:S04]  /*17d60*/  IMAD.WIDE.U32 R10, R0, -0x326172a9, RZ ;  /* 0xcd9e8d57000a7825 */ /* 0x000fc800078e00ff */
[----:B------:R-:W-:Y:S01]  /*17d70*/  IMAD.WIDE.U32 R8, R5, -0x2daee0ad, RZ ;  /* 0xd2511f5305087825 */ /* 0x000fe200078e00ff */
[----:B------:R-:W-:-:S04]  /*17d80*/  LOP3.LUT R0, R4, UR17, R11, 0x96, !PT ;  /* 0x0000001104007c12 */ /* 0x000fc8000f8e960b */
[----:B------:R-:W-:Y:S01]  /*17d90*/  LOP3.LUT R5, R6, UR16, R9, 0x96, !PT ;  /* 0x0000001006057c12 */ /* 0x000fe2000f8e9609 */
[----:B------:R-:W-:-:S05]  /*17da0*/  IMAD.WIDE.U32 R6, R0, -0x2daee0ad, RZ ;  /* 0xd2511f5300067825 */ /* 0x000fca00078e00ff */
[----:B------:R-:W-:Y:S01]  /*17db0*/  LOP3.LUT R0, R8, UR14, R7, 0x96, !PT ;  /* 0x0000000e08007c12 */ /* 0x000fe2000f8e9607 */
[----:B------:R-:W-:-:S04]  /*17dc0*/  IMAD.WIDE.U32 R4, R5, -0x326172a9, RZ ;  /* 0xcd9e8d5705047825 */ /* 0x000fc800078e00ff */
[----:B------:R-:W-:-:S04]  /*17dd0*/  IMAD.WIDE.U32 R28, R0, -0x326172a9, RZ ;  /* 0xcd9e8d57001c7825 */ /* 0x000fc800078e00ff */
[----:B------:R-:W-:Y:S01]  /*17de0*/  @P0 HFMA2.BF16_V2 R123, -RZ.H0_H0, RZ.H0_H0, -R59.H1_H1 ;  /* 0x200000ffff7b0231 */ /* 0x000fe2000036093b */
[----:B------:R-:W-:Y:S02]  /*17df0*/  LOP3.LUT R29, R4, UR13, R29, 0x96, !PT ;  /* 0x0000000d041d7c12 */ /* 0x000fe4000f8e961d */
[----:B------:R-:W-:Y:S02]  /*17e00*/  PRMT R230, R59, 0x7632, R230 ;  /* 0x000076323be67816 */ /* 0x000fe400000000e6 */
[----:B------:R-:W-:Y:S02]  /*17e10*/  LOP3.LUT R0, R29, 0xff, RZ, 0xc0, !PT ;  /* 0x000000ff1d007812 */ /* 0x000fe400078ec0ff */
        /* <DEDUP_REMOVED lines=14> */
[----:B------:R-:W-:Y:S01]  /*17f00*/  ISETP.LE.U32.AND P0, PT, R0, UR6, PT ;  /* 0x0000000600007c0c */ /* 0x000fe2000bf03070 */
[----:B------:R-:W-:Y:S02]  /*17f10*/  IMAD.MOV.U32 R60, RZ, RZ, R82 ;  /* 0x000000ffff3c7224 */ /* 0x000fe400078e0052 */
[----:B------:R-:W-:Y:S02]  /*17f20*/  IMAD.MOV.U32 R98, RZ, RZ, R79 ;  /* 0x000000ffff627224 */ /* 0x000fe400078e004f */
[----:B------:R-:W-:Y:S02]  /*17f30*/  IMAD.MOV.U32 R70, RZ, RZ, R41 ;  /* 0x000000ffff467224 */ /* 0x000fe400078e0029 */
[----:B------:R-:W-:Y:S02]  /*17f40*/  IMAD.MOV.U32 R182, RZ, RZ, R78 ;  /* 0x000000ffffb67224 */ /* 0x000fe400078e004e */
[----:B------:R-:W-:-:S02]  /*17f50*/  IMAD.MOV.U32 R82, RZ, RZ, R193 ;  /* 0x000000ffff527224 */ /* 0x000fc400078e00c1 */
[-C--:B------:R-:W-:Y:S01]  /*17f60*/  FMUL.FTZ R154, R154, R12.reuse ;  /* 0x0000000c9a9a7220 */ /* 0x080fe20000410000 */
[----:B------:R-:W-:Y:S02]  /*17f70*/  IMAD.MOV.U32 R193, RZ, RZ, R178 ;  /* 0x000000ffffc17224 */ /* 0x000fe400078e00b2 */
[-C--:B------:R-:W-:Y:S01]  /*17f80*/  FMUL.FTZ R155, R155, R12.reuse ;  /* 0x0000000c9b9b7220 */ /* 0x080fe20000410000 */
[----:B------:R-:W-:Y:S02]  /*17f90*/  IMAD.MOV.U32 R79, RZ, RZ, R179 ;  /* 0x000000ffff4f7224 */ /* 0x000fe400078e00b3 */
[-C--:B------:R-:W-:Y:S01]  /*17fa0*/  FMUL.FTZ R94, R146, R12.reuse ;  /* 0x0000000c925e7220 */ /* 0x080fe20000410000 */
[----:B------:R-:W-:Y:S02]  /*17fb0*/  IMAD.MOV.U32 R41, RZ, RZ, R175 ;  /* 0x000000ffff297224 */ /* 0x000fe400078e00af */
[----:B------:R-:W-:Y:S01]  /*17fc0*/  FMUL.FTZ R95, R147, R12 ;  /* 0x0000000c935f7220 */ /* 0x000fe20000410000 */
[----:B------:R-:W-:-:S02]  /*17fd0*/  IMAD.MOV.U32 R78, RZ, RZ, R174 ;  /* 0x000000ffff4e7224 */ /* 0x000fc400078e00ae */
[-C--:B------:R-:W-:Y:S01]  /*17fe0*/  FMUL.FTZ R174, R142, R12.reuse ;  /* 0x0000000c8eae7220 */ /* 0x080fe20000410000 */
[-C--:B------:R-:W-:Y:S01]  /*17ff0*/  FMUL.FTZ R175, R143, R12.reuse ;  /* 0x0000000c8faf7220 */ /* 0x080fe20000410000 */
[-C--:B------:R-:W-:Y:S01]  /*18000*/  FMUL.FTZ R178, R138, R12.reuse ;  /* 0x0000000c8ab27220 */ /* 0x080fe20000410000 */
[----:B------:R-:W-:Y:S01]  /*18010*/  FMUL.FTZ R179, R139, R12 ;  /* 0x0000000c8bb37220 */ /* 0x000fe20000410000 */
[----:B------:R-:W-:Y:S01]  /*18020*/  LOP3.LUT R7, R10, UR15, R5, 0x96, !PT ;  /* 0x0000000f0a077c12 */ /* 0x000fe2000f8e9605 */
[----:B------:R-:W-:Y:S01]  /*18030*/  FADD.FTZ R12, R165, R19 ;  /* 0x00000013a50c7221 */ /* 0x000fe20000010000 */
[----:B------:R-:W-:Y:S02]  /*18040*/  F2FP.BF16.F32.PACK_AB R49, R31, R42 ;  /* 0x0000002a1f31723e */ /* 0x000fe400000010ff */
[----:B------:R-:W-:Y:S01]  /*18050*/  F2FP.BF16.F32.PACK_AB R52, R30, R43 ;  /* 0x0000002b1e34723e */ /* 0x000fe200000010ff */
[----:B------:R-:W-:Y:S01]  /*18060*/  FADD.FTZ R4, R234, R12 ;  /* 0x0000000cea047221 */ /* 0x000fe20000010000 */
[----:B------:R-:W-:-:S04]  /*18070*/  IMAD.WIDE.U32 R42, R7, -0x2daee0ad, RZ ;  /* 0xd2511f53072a7825 */ /* 0x000fc800078e00ff */
[----:B------:R-:W-:Y:S01]  /*18080*/  @!P0 HFMA2.BF16_V2 R129, -RZ.H0_H0, RZ.H0_H0, -R105.H0_H0 ;  /* 0x200000ffff818231 */ /* 0x000fe20000340969 */
[----:B------:R-:W2:Y:S01]  /*18090*/  LDL.LU R165, [R1+0x484] ;  /* 0x0004840001a57983 */ /* 0x000ea20000300800 */
[----:B------:R-:W-:Y:S01]  /*180a0*/  FADD.FTZ R4, R38, R4 ;  /* 0x0000000426047221 */ /* 0x000fe20000010000 */
[----:B------:R-:W-:Y:S01]  /*180b0*/  IMAD.MOV.U32 R12, RZ, RZ, R79 ;  /* 0x000000ffff0c7224 */ /* 0x000fe200078e004f */
[----:B------:R1:W3:Y:S01]  /*180c0*/  MUFU.EX2 R8, R160 ;  /* 0x000000a000087308 */ /* 0x0002e20000000800 */
[----:B------:R-:W-:Y:S01]  /*180d0*/  IMAD.MOV.U32 R9, RZ, RZ, R41 ;  /* 0x000000ffff097224 */ /* 0x000fe200078e0029 */
[----:B------:R-:W-:Y:S02]  /*180e0*/  PRMT R199, R105, 0x7610, R199 ;  /* 0x0000761069c77816 */ /* 0x000fe400000000c7 */
[----:B------:R-:W-:Y:S02]  /*180f0*/  LOP3.LUT R38, R6, UR7, R43, 0x96, !PT ;  /* 0x0000000706267c12 */ /* 0x000fe4000f8e962b */
[----:B------:R-:W-:-:S02]  /*18100*/  @!P0 PRMT R199, R129, 0x5410, RZ ;  /* 0x0000541081c78816 */ /* 0x000fc400000000ff */
[----:B------:R4:W3:Y:S01]  /*18110*/  MUFU.EX2 R5, R161 ;  /* 0x000000a100057308 */ /* 0x0008e20000000800 */
[----:B------:R-:W-:Y:S02]  /*18120*/  IMAD.MOV.U32 R129, RZ, RZ, R12 ;  /* 0x000000ffff817224 */ /* 0x000fe400078e000c */
[----:B------:R-:W-:-:S05]  /*18130*/  IMAD.MOV.U32 R12, RZ, RZ, R9 ;  /* 0x000000ffff0c7224 */ /* 0x000fca00078e0009 */
[----:B------:R3:W3:Y:S01]  /*18140*/  MUFU.EX2 R6, R156 ;  /* 0x0000009c00067308 */ /* 0x0006e20000000800 */
[----:B-1----:R-:W2:Y:S07]  /*18150*/  LDL.LU R160, [R1+0x480] ;  /* 0x0004800001a07983 */ /* 0x002eae0000300800 */
[----:B------:R1:W1:Y:S01]  /*18160*/  MUFU.EX2 R7, R157 ;  /* 0x0000009d00077308 */ /* 0x0002620000000800 */
[----:B----4-:R-:W4:Y:S07]  /*18170*/  LDL.LU R161, [R1+0x47c] ;  /* 0x00047c0001a17983 */ /* 0x010f2e0000300800 */
[----:B------:R1:W-:Y:S01]  /*18180*/  MUFU.EX2 R11, R148 ;  /* 0x00000094000b7308 */ /* 0x0003e20000000800 */
[----:B---3--:R-:W3:Y:S07]  /*18190*/  LDL.LU R156, [R1+0x478] ;  /* 0x00047800019c7983 */ /* 0x008eee0000300800 */
[----:B------:R1:W-:Y:S02]  /*181a0*/  MUFU.EX2 R9, R149 ;  /* 0x0000009500097308 */ /* 0x0003e40000000800 */
[----:B-1----:R-:W3:Y:S04]  /*181b0*/  LDL.LU R157, [R1+0x474] ;  /* 0x00047400019d7983 */ /* 0x002ee80000300800 */
[----:B------:R-:W3:Y:S04]  /*181c0*/  LDL.LU R148, [R1+0x470] ;  /* 0x0004700001947983 */ /* 0x000ee80000300800 */
[----:B------:R-:W3:Y:S01]  /*181d0*/  LDL.LU R149, [R1+0x46c] ;  /* 0x00046c0001957983 */ /* 0x000ee20000300800 */
[----:B------:R-:W-:-:S04]  /*181e0*/  SHF.R.U32.HI R0, RZ, 0x18, R29 ;  /* 0x00000018ff007819 */ /* 0x000fc8000001161d */
[----:B------:R-:W-:Y:S01]  /*181f0*/  ISETP.LE.U32.AND P0, PT, R0, UR6, PT ;  /* 0x0000000600007c0c */ /* 0x000fe2000bf03070 */
[----:B------:R-:W-:Y:S01]  /*18200*/  IMAD.MOV.U32 R0, RZ, RZ, R28 ;  /* 0x000000ffff007224 */ /* 0x000fe200078e001c */
[----:B------:R-:W-:-:S04]  /*18210*/  PRMT R234, R105, 0x7632, R234 ;  /* 0x0000763269ea7816 */ /* 0x000fc800000000ea */
[----:B------:R-:W-:-:S07]  /*18220*/  LOP3.LUT R0, R0, 0xff, RZ, 0xc0, !PT ;  /* 0x000000ff00007812 */ /* 0x000fce00078ec0ff */
[----:B------:R-:W-:-:S05]  /*18230*/  @!P0 HFMA2.BF16_V2 R130, -RZ.H0_H0, RZ.H0_H0, -R105.H1_H1 ;  /* 0x200000ffff828231 */ /* 0x000fca0000360969 */
[----:B------:R-:W-:Y:S02]  /*18240*/  @!P0 PRMT R234, R130, 0x5410, RZ ;  /* 0x0000541082ea8816 */ /* 0x000fe400000000ff */
[----:B------:R-:W-:Y:S01]  /*18250*/  ISETP.LE.U32.AND P0, PT, R0, UR6, PT ;  /* 0x0000000600007c0c */ /* 0x000fe2000bf03070 */
[----:B------:R-:W-:Y:S01]  /*18260*/  FADD.FTZ R0, R8, R13 ;  /* 0x0000000d08007221 */ /* 0x000fe20000010000 */
[----:B------:R-:W-:-:S03]  /*18270*/  F2FP.BF16.F32.PACK_AB R126, R5, R8 ;  /* 0x00000008057e723e */ /* 0x000fc600000010ff */
[----:B------:R-:W-:Y:S01]  /*18280*/  FADD.FTZ R5, R5, R0 ;  /* 0x0000000005057221 */ /* 0x000fe20000010000 */
[----:B------:R-:W-:Y:S02]  /*18290*/  PRMT R0, R28, 0x7771, RZ ;  /* 0x000077711c007816 */ /* 0x000fe400000000ff */
[----:B------:R-:W-:-:S05]  /*182a0*/  PRMT R233, R89, 0x7610, R233 ;  /* 0x0000761059e97816 */ /* 0x000fca00000000e9 */
[----:B------:R-:W-:-:S05]  /*182b0*/  @!P0 HFMA2.BF16_V2 R131, -RZ.H0_H0, RZ.H0_H0, -R89.H0_H0 ;  /* 0x200000ffff838231 */ /* 0x000fca0000340959 */
        /* <DEDUP_REMOVED lines=9> */
[----:B------:R-:W-:-:S05]  /*18350*/  @P0 HFMA2.BF16_V2 R133, -RZ.H0_H0, RZ.H0_H0, -R107.H0_H0 ;  /* 0x200000ffff850231 */ /* 0x000fca000034096b */
[----:B------:R-:W-:Y:S02]  /*18360*/  @P0 PRMT R200, R133, 0x5410, RZ ;  /* 0x0000541085c80816 */ /* 0x000fe400000000ff */
[----:B------:R-:W-:Y:S02]  /*18370*/  ISETP.GT.U32.AND P0, PT, R0, UR6, PT ;  /* 0x0000000600007c0c */ /* 0x000fe4000bf04070 */
[----:B------:R-:W-:Y:S02]  /*18380*/  LOP3.LUT R0, R38, 0xff, RZ, 0xc0, !PT ;  /* 0x000000ff26007812 */ /* 0x000fe400078ec0ff */
[----:B------:R-:W-:-:S09]  /*18390*/  PRMT R203, R107, 0x7632, R203 ;  /* 0x000076326bcb7816 */ /* 0x000fd200000000cb */
        /* <DEDUP_REMOVED lines=9> */
[----:B------:R-:W-:Y:S01]  /*18430*/  ISETP.LE.U32.AND P0, PT, R0, UR6, PT ;  /* 0x0000000600007c0c */ /* 0x000fe2000bf03070 */
[----:B------:R-:W-:Y:S01]  /*18440*/  IMAD.MOV.U32 R36, RZ, RZ, R72 ;  /* 0x000000ffff247224 */ /* 0x000fe200078e0048 */
[----:B------:R-:W-:Y:S01]  /*18450*/  PRMT R0, R38, 0x7632, R0 ;  /* 0x0000763226007816 */ /* 0x000fe20000000000 */
[----:B------:R-:W-:Y:S02]  /*18460*/  IMAD.MOV.U32 R72, RZ, RZ, R176 ;  /* 0x000000ffff487224 */ /* 0x000fe400078e00b0 */
[----:B------:R-:W-:Y:S01]  /*18470*/  FMUL.FTZ R176, R136, R18 ;  /* 0x0000001288b07220 */ /* 0x000fe20000410000 */
[----:B------:R-:W-:Y:S02]  /*18480*/  LOP3.LUT R0, R0, 0xff, RZ, 0xc0, !PT ;  /* 0x000000ff00007812 */ /* 0x000fe400078ec0ff */
[----:B------:R-:W-:-:S05]  /*18490*/  PRMT R171, R126, 0x7632, R171 ;  /* 0x000076327eab7816 */ /* 0x000fca00000000ab */
[----:B------:R-:W-:-:S05]  /*184a0*/  @!P0 HFMA2.BF16_V2 R136, -RZ.H0_H0, RZ.H0_H0, -R126.H1_H1 ;  /* 0x200000ffff888231 */ /* 0x000fca000036097e */
[----:B------:R-:W-:Y:S02]  /*184b0*/  @!P0 PRMT R171, R136, 0x5410, RZ ;  /* 0x0000541088ab8816 */ /* 0x000fe400000000ff */
[----:B------:R-:W-:Y:S01]  /*184c0*/  ISETP.LE.U32.AND P0, PT, R0, UR6, PT ;  /* 0x0000000600007c0c */ /* 0x000fe2000bf03070 */
[----:B------:R-:W-:Y:S02]  /*184d0*/  IMAD.MOV.U32 R91, RZ, RZ, R55 ;  /* 0x000000ffff5b7224 */ /* 0x000fe400078e0037 */
[----:B------:R-:W-:Y:S01]  /*184e0*/  FADD.FTZ R0, R6, R5 ;  /* 0x0000000506007221 */ /* 0x000fe20000010000 */
[----:B------:R-:W-:Y:S02]  /*184f0*/  IMAD.MOV.U32 R55, RZ, RZ, R73 ;  /* 0x000000ffff377224 */ /* 0x000fe400078e0049 */
[----:B------:R-:W-:Y:S02]  /*18500*/  IMAD.MOV.U32 R73, RZ, RZ, R177 ;  /* 0x000000ffff497224 */ /* 0x000fe400078e00b1 */
[----:B------:R-:W-:Y:S01]  /*18510*/  FMUL.FTZ R177, R137, R18 ;  /* 0x0000001289b17220 */ /* 0x000fe20000410000 */
[C---:B------:R-:W-:Y:S01]  /*18520*/  F2FP.BF16.F32.PACK_AB R119, R7.reuse, R6 ;  /* 0x000000060777723e */ /* 0x040fe200000010ff */
[----:B------:R-:W-:Y:S01]  /*18530*/  FADD.FTZ R7, R7, R0 ;  /* 0x0000000007077221 */ /* 0x000fe20000010000 */
[----:B------:R-:W-:-:S02]  /*18540*/  SHF.R.U32.HI R0, RZ, 0x18, R38 ;  /* 0x00000018ff007819 */ /* 0x000fc40000011626 */
[----:B------:R-:W-:Y:S01]  /*18550*/  @!P0 HFMA2.BF16_V2 R137, -RZ.H0_H0, RZ.H0_H0, -R168.H0_H0 ;  /* 0x200000ffff898231 */ /* 0x000fe200003409a8 */
[----:B------:R-:W-:-:S04]  /*18560*/  PRMT R187, R168, 0x7610, R187 ;  /* 0x00007610a8bb7816 */ /* 0x000fc800000000bb */
        /* <DEDUP_REMOVED lines=9> */
[----:B------:R-:W-:Y:S01]  /*18600*/  PRMT R190, R119, 0x7610, R190 ;  /* 0x0000761077be7816 */ /* 0x000fe200000000be */
[----:B------:R-:W-:-:S08]  /*18610*/  FADD.FTZ R4, R56, R4 ;  /* 0x0000000438047221 */ /* 0x000fd00000010000 */
[----:B------:R-:W-:-:S05]  /*18620*/  @!P0 HFMA2.BF16_V2 R139, -RZ.H0_H0, RZ.H0_H0, -R119.H0_H0 ;  /* 0x200000ffff8b8231 */ /* 0x000fca0000340977 */
[----:B------:R-:W-:Y:S02]  /*18630*/  @!P0 PRMT R190, R139, 0x5410, RZ ;  /* 0x000054108bbe8816 */ /* 0x000fe400000000ff */
[----:B------:R-:W-:Y:S01]  /*18640*/  ISETP.GT.U32.AND P0, PT, R0, UR6, PT ;  /* 0x0000000600007c0c */ /* 0x000fe2000bf04070 */
[----:B------:R-:W-:Y:S01]  /*18650*/  FADD.FTZ R4, R62, R4 ;  /* 0x000000043e047221 */ /* 0x000fe20000010000 */
[----:B------:R-:W-:Y:S03]  /*18660*/  MUFU.EX2 R10, R235 ;  /* 0x000000eb000a7308 */ /* 0x000fe60000000800 */
[----:B------:R-:W-:Y:S01]  /*18670*/  FADD.FTZ R6, R61, R4 ;  /* 0x000000043d067221 */ /* 0x000fe20000010000 */
[----:B------:R-:W-:-:S04]  /*18680*/  FMUL.FTZ R172, R140, R18 ;  /* 0x000000128cac7220 */ /* 0x000fc80000410000 */
[----:B------:R-:W1:Y:S01]  /*18690*/  MUFU.EX2 R4, R37 ;  /* 0x0000002500047308 */ /* 0x000e620000000800 */
[----:B------:R-:W-:Y:S02]  /*186a0*/  PRMT R0, R42, 0x7772, RZ ;  /* 0x000077722a007816 */ /* 0x000fe400000000ff */
[----:B------:R-:W-:Y:S01]  /*186b0*/  @P0 HFMA2.BF16_V2 R140, -RZ.H0_H0, RZ.H0_H0, -R119.H1_H1 ;  /* 0x200000ffff8c0231 */ /* 0x000fe20000360977 */
[----:B------:R-:W-:-:S04]  /*186c0*/  PRMT R192, R119, 0x7632, R192 ;  /* 0x0000763277c07816 */ /* 0x000fc800000000c0 */
[----:B------:R-:W-:Y:S02]  /*186d0*/  @P0 PRMT R192, R140, 0x5410, RZ ;  /* 0x000054108cc00816 */ /* 0x000fe400000000ff */
[----:B------:R-:W-:Y:S01]  /*186e0*/  ISETP.GT.U32.AND P0, PT, R0, UR6, PT ;  /* 0x0000000600007c0c */ /* 0x000fe2000bf04070 */
[----:B------:R-:W-:Y:S02]  /*186f0*/  IMAD.MOV.U32 R69, RZ, RZ, R96 ;  /* 0x000000ffff457224 */ /* 0x000fe400078e0060 */
[----:B------:R-:W-:Y:S01]  /*18700*/  IMAD.MOV.U32 R96, RZ, RZ, R83 ;  /* 0x000000ffff607224 */ /* 0x000fe200078e0053 */
[----:B-1----:R-:W-:Y:S01]  /*18710*/  F2FP.BF16.F32.PACK_AB R118, R10, R4 ;  /* 0x000000040a76723e */ /* 0x002fe200000010ff */
[----:B------:R-:W-:Y:S02]  /*18720*/  IMAD.MOV.U32 R83, RZ, RZ, R173 ;  /* 0x000000ffff537224 */ /* 0x000fe400078e00ad */
[----:B------:R-:W-:Y:S01]  /*18730*/  FMUL.FTZ R173, R141, R18 ;  /* 0x000000128dad7220 */ /* 0x000fe20000410000 */
[----:B------:R-:W-:Y:S01]  /*18740*/  FADD.FTZ R5, R4, R14 ;  /* 0x0000000e04057221 */ /* 0x000fe20000010000 */
[----:B------:R-:W-:-:S04]  /*18750*/  F2FP.BF16.F32.PACK_AB R53, R22, R23 ;  /* 0x000000171635723e */ /* 0x000fc800000010ff */
[----:B------:R-:W-:Y:S01]  /*18760*/  @P0 HFMA2.BF16_V2 R141, -RZ.H0_H0, RZ.H0_H0, -R118.H0_H0 ;  /* 0x200000ffff8d0231 */ /* 0x000fe20000340976 */
[----:B------:R-:W-:Y:S01]  /*18770*/  PRMT R0, R42, 0x7773, RZ ;  /* 0x000077732a007816 */ /* 0x000fe200000000ff */
[----:B------:R-:W-:Y:S01]  /*18780*/  IMAD.MOV.U32 R23, RZ, RZ, R98 ;  /* 0x000000ffff177224 */ /* 0x000fe200078e0062 */
[----:B------:R-:W-:Y:S01]  /*18790*/  LOP3.LUT R4, R108, UR32, R21, 0x96, !PT ;  /* 0x000000206c047c12 */ /* 0x000fe2000f8e9615 */
[----:B------:R-:W-:Y:S01]  /*187a0*/  IMAD.MOV.U32 R37, RZ, RZ, R36 ;  /* 0x000000ffff257224 */ /* 0x000fe200078e0024 */
[----:B------:R-:W-:Y:S01]  /*187b0*/  PRMT R196, R118, 0x7610, R196 ;  /* 0x0000761076c47816 */ /* 0x000fe200000000c4 */
[----:B------:R-:W-:Y:S01]  /*187c0*/  IMAD.MOV.U32 R98, RZ, RZ, R82 ;  /* 0x000000ffff627224 */ /* 0x000fe200078e0052 */
[----:B------:R-:W-:Y:S01]  /*187d0*/  @P0 PRMT R196, R141, 0x5410, RZ ;  /* 0x000054108dc40816 */ /* 0x000fe200000000ff */
[----:B------:R-:W-:Y:S02]  /*187e0*/  IMAD.MOV.U32 R36, RZ, RZ, R83 ;  /* 0x000000ffff247224 */ /* 0x000fe400078e0053 */
[----:B------:R-:W-:Y:S01]  /*187f0*/  FMUL.FTZ R79, R167, R50 ;  /* 0x00000032a74f7220 */ /* 0x000fe20000410000 */
        /* <DEDUP_REMOVED lines=10> */
[----:B------:R-:W-:Y:S02]  /*188a0*/  IMAD.MOV.U32 R83, RZ, RZ, R71 ;  /* 0x000000ffff537224 */ /* 0x000fe400078e0047 */
[-C--:B------:R-:W-:Y:S01]  /*188b0*/  FMUL.FTZ R70, R150, R50.reuse ;  /* 0x0000003296467220 */ /* 0x080fe20000410000 */
[----:B------:R-:W-:Y:S02]  /*188c0*/  IMAD.MOV.U32 R134, RZ, RZ, R96 ;  /* 0x000000ffff867224 */ /* 0x000fe400078e0060 */
[----:B------:R-:W-:Y:S01]  /*188d0*/  FMUL.FTZ R71, R151, R50 ;  /* 0x0000003297477220 */ /* 0x000fe20000410000 */
[----:B------:R-:W-:Y:S01]  /*188e0*/  ISETP.GT.U32.AND P0, PT, R0, UR6, PT ;  /* 0x0000000600007c0c */ /* 0x000fe2000bf04070 */
[----:B------:R-:W-:Y:S01]  /*188f0*/  IMAD.MOV.U32 R13, RZ, RZ, R129 ;  /* 0x000000ffff0d7224 */ /* 0x000fe200078e0081 */
[----:B------:R-:W-:Y:S01]  /*18900*/  LOP3.LUT R8, R20, UR31, R85, 0x96, !PT ;  /* 0x0000001f14087c12 */ /* 0x000fe2000f8e9655 */
[----:B------:R-:W-:-:S02]  /*18910*/  IMAD.MOV.U32 R14, RZ, RZ, R111 ;  /* 0x000000ffff0e7224 */ /* 0x000fc400078e006f */
[----:B------:R-:W-:Y:S01]  /*18920*/  FADD.FTZ R10, R10, R5 ;  /* 0x000000050a0a7221 */ /* 0x000fe20000010000 */
[----:B------:R-:W-:Y:S02]  /*18930*/  IMAD.MOV.U32 R56, RZ, RZ, R110 ;  /* 0x000000ffff387224 */ /* 0x000fe400078e006e */
[----:B------:R-:W-:Y:S01]  /*18940*/  FADD.FTZ R0, R11, R7 ;  /* 0x000000070b007221 */ /* 0x000fe20000010000 */
[----:B------:R-:W-:Y:S02]  /*18950*/  IMAD.MOV.U32 R50, RZ, RZ, R69 ;  /* 0x000000ffff327224 */ /* 0x000fe400078e0045 */
[----:B------:R-:W-:Y:S02]  /*18960*/  IMAD.MOV.U32 R43, RZ, RZ, R60 ;  /* 0x000000ffff2b7224 */ /* 0x000fe400078e003c */
[----:B------:R-:W-:Y:S02]  /*18970*/  IMAD.MOV.U32 R96, RZ, RZ, R68 ;  /* 0x000000ffff607224 */ /* 0x000fe400078e0044 */
[----:B------:R-:W-:-:S02]  /*18980*/  IMAD.MOV.U32 R110, RZ, RZ, R76 ;  /* 0x000000ffff6e7224 */ /* 0x000fc400078e004c */
[-C--:B------:R-:W-:Y:S01]  /*18990*/  FMUL.FTZ R76, R164, R51.reuse ;  /* 0x00000033a44c7220 */ /* 0x080fe20000410000 */
[----:B------:R-:W-:Y:S02]  /*189a0*/  IMAD.MOV.U32 R111, RZ, RZ, R77 ;  /* 0x000000ffff6f7224 */ /* 0x000fe400078e004d */
[-C--:B--2---:R-:W-:Y:S01]  /*189b0*/  FMUL.FTZ R77, R165, R51.reuse ;  /* 0x00000033a54d7220 */ /* 0x084fe20000410000 */
[----:B------:R-:W-:Y:S02]  /*189c0*/  IMAD.MOV.U32 R20, RZ, RZ, R72 ;  /* 0x000000ffff147224 */ /* 0x000fe400078e0048 */
[-C--:B------:R-:W-:Y:S01]  /*189d0*/  FMUL.FTZ R72, R160, R51.reuse ;  /* 0x00000033a0487220 */ /* 0x080fe20000410000 */
[----:B------:R-:W-:Y:S02]  /*189e0*/  IMAD.MOV.U32 R21, RZ, RZ, R73 ;  /* 0x000000ffff157224 */ /* 0x000fe400078e0049 */
[----:B----4-:R-:W-:Y:S01]  /*189f0*/  FMUL.FTZ R73, R161, R51 ;  /* 0x00000033a1497220 */ /* 0x010fe20000410000 */
[----:B------:R-:W-:-:S04]  /*18a00*/  IMAD.WIDE.U32 R4, R4, -0x2daee0ad, RZ ;  /* 0xd2511f5304047825 */ /* 0x000fc800078e00ff */
[-C--:B---3--:R-:W-:Y:S01]  /*18a10*/  FMUL.FTZ R60, R156, R51.reuse ;  /* 0x000000339c3c7220 */ /* 0x088fe20000410000 */
[-C--:B------:R-:W-:Y:S01]  /*18a20*/  FMUL.FTZ R61, R157, R51.reuse ;  /* 0x000000339d3d7220 */ /* 0x080fe20000410000 */
[-C--:B------:R-:W-:Y:S01]  /*18a30*/  FMUL.FTZ R68, R148, R51.reuse ;  /* 0x0000003394447220 */ /* 0x080fe20000410000 */
[----:B------:R-:W-:Y:S02]  /*18a40*/  IMAD.MOV.U32 R129, RZ, RZ, R12 ;  /* 0x000000ffff817224 */ /* 0x000fe400078e000c */
[----:B------:R-:W-:Y:S01]  /*18a50*/  FMUL.FTZ R69, R149, R51 ;  /* 0x0000003395457220 */ /* 0x000fe20000410000 */
[----:B------:R-:W-:Y:S02]  /*18a60*/  IMAD.MOV.U32 R51, RZ, RZ, R134 ;  /* 0x000000ffff337224 */ /* 0x000fe400078e0086 */
[----:B------:R-:W-:Y:S02]  /*18a70*/  IMAD.MOV.U32 R134, RZ, RZ, R13 ;  /* 0x000000ffff867224 */ /* 0x000fe400078e000d */
[C---:B------:R-:W-:Y:S01]  /*18a80*/  FADD.FTZ R13, R9.reuse, R0 ;  /* 0x00000000090d7221 */ /* 0x040fe20000010000 */
[----:B------:R-:W-:Y:S01]  /*18a90*/  LOP3.LUT R0, R2, UR30, R5, 0x96, !PT ;  /* 0x0000001e02007c12 */ /* 0x000fe2000f8e9605 */
[----:B------:R-:W-:Y:S01]  /*18aa0*/  FADD.FTZ R12, R102, R6 ;  /* 0x00000006660c7221 */ /* 0x000fe20000010000 */
[----:B------:R-:W-:Y:S01]  /*18ab0*/  F2FP.BF16.F32.PACK_AB R135, R9, R11 ;  /* 0x0000000b0987723e */ /* 0x000fe200000010ff */
[----:B------:R-:W-:Y:S01]  /*18ac0*/  @P0 HFMA2.BF16_V2 R142, -RZ.H0_H0, RZ.H0_H0, -R118.H1_H1 ;  /* 0x200000ffff8e0231 */ /* 0x000fe20000360976 */
[----:B------:R-:W-:Y:S01]  /*18ad0*/  PRMT R197, R118, 0x7632, R197 ;  /* 0x0000763276c57816 */ /* 0x000fe200000000c5 */
[----:B------:R-:W-:Y:S01]  /*18ae0*/  IMAD.WIDE.U32 R6, R0, -0x326172a9, RZ ;  /* 0xcd9e8d5700067825 */ /* 0x000fe200078e00ff */
[----:B------:R-:W2:Y:S03]  /*18af0*/  LDL.LU R102, [R1+0x468] ;  /* 0x0004680001667983 */ /* 0x000ea60000300800 */
        /* <DEDUP_REMOVED lines=10> */
[----:B------:R-:W-:-:S04]  /*18ba0*/  IMAD.WIDE.U32 R4, R5, -0x326172a9, RZ ;  /* 0xcd9e8d5705047825 */ /* 0x000fc800078e00ff */
[----:B------:R-:W-:Y:S02]  /*18bb0*/  IMAD.MOV.U32 R51, RZ, RZ, R50 ;  /* 0x000000ffff337224 */ /* 0x000fe400078e0032 */
[----:B------:R-:W-:Y:S02]  /*18bc0*/  IMAD.MOV.U32 R9, RZ, RZ, R14 ;  /* 0x000000ffff097224 */ /* 0x000fe400078e000e */
[----:B------:R-:W-:Y:S02]  /*18bd0*/  IMAD.MOV.U32 R14, RZ, RZ, R23 ;  /* 0x000000ffff0e7224 */ /* 0x000fe400078e0017 */
[----:B------:R-:W-:Y:S02]  /*18be0*/  IMAD.MOV.U32 R50, RZ, RZ, R22 ;  /* 0x000000ffff327224 */ /* 0x000fe400078e0016 */
[----:B------:R-:W-:Y:S01]  /*18bf0*/  IMAD.WIDE.U32 R22, R0, -0x326172a9, RZ ;  /* 0xcd9e8d5700167825 */ /* 0x000fe200078e00ff */
[----:B------:R-:W-:Y:S02]  /*18c00*/  LOP3.LUT R11, R8, UR15, R5, 0x96, !PT ;  /* 0x0000000f080b7c12 */ /* 0x000fe4000f8e9605 */
[----:B------:R-:W1:Y:S01]  /*18c10*/  MUFU.EX2 R5, R237 ;  /* 0x000000ed00057308 */ /* 0x000e620000000800 */
[----:B------:R-:W-:Y:S01]  /*18c20*/  IMAD.MOV.U32 R8, RZ, RZ, R37 ;  /* 0x000000ffff087224 */ /* 0x000fe200078e0025 */
[----:B------:R-:W-:-:S06]  /*18c30*/  LOP3.LUT R37, R4, UR13, R23, 0x96, !PT ;  /* 0x0000000d04257c12 */ /* 0x000fcc000f8e9617 */
[----:B------:R-:W3:Y:S01]  /*18c40*/  MUFU.EX2 R4, R32 ;  /* 0x0000002000047308 */ /* 0x000ee20000000800 */
[----:B------:R-:W-:Y:S02]  /*18c50*/  LOP3.LUT R0, R37, 0xff, RZ, 0xc0, !PT ;  /* 0x000000ff25007812 */ /* 0x000fe400078ec0ff */
[----:B------:R-:W-:Y:S02]  /*18c60*/  @P0 PRMT R197, R142, 0x5410, RZ ;  /* 0x000054108ec50816 */ /* 0x000fe400000000ff */
[----:B------:R-:W-:Y:S01]  /*18c70*/  ISETP.LE.U32.AND P0, PT, R0, UR6, PT ;  /* 0x0000000600007c0c */ /* 0x000fe2000bf03070 */
[----:B-1----:R-:W-:Y:S01]  /*18c80*/  FADD.FTZ R0, R5, R10 ;  /* 0x0000000a05007221 */ /* 0x002fe20000010000 */
[----:B------:R-:W4:Y:S01]  /*18c90*/  LDL.LU R237, [R1+0x464] ;  /* 0x0004640001ed7983 */ /* 0x000f220000300800 */
[----:B------:R-:W-:Y:S01]  /*18ca0*/  IMAD.MOV.U32 R10, RZ, RZ, R7 ;  /* 0x000000ffff0a7224 */ /* 0x000fe200078e0007 */
[----:B---3--:R-:W-:Y:S02]  /*18cb0*/  F2FP.BF16.F32.PACK_AB R133, R4, R5 ;  /* 0x000000050485723e */ /* 0x008fe400000010ff */
[----:B------:R-:W3:Y:S01]  /*18cc0*/  LDL.LU R32, [R1+0x460] ;  /* 0x0004600001207983 */ /* 0x000ee20000300800 */
[----:B------:R-:W-:-:S02]  /*18cd0*/  IMAD.MOV.U32 R5, RZ, RZ, R8 ;  /* 0x000000ffff057224 */ /* 0x000fc400078e0008 */
[----:B------:R-:W-:Y:S01]  /*18ce0*/  FADD.FTZ R8, R4, R0 ;  /* 0x0000000004087221 */ /* 0x000fe20000010000 */
[----:B------:R-:W2:Y:S04]  /*18cf0*/  LDL.LU R7, [R1+0x94] ;  /* 0x0000940001077983 */ /* 0x000ea80000300800 */
[----:B------:R-:W4:Y:S01]  /*18d00*/  LDL.LU R4, [R1+0xb4] ;  /* 0x0000b40001047983 */ /* 0x000f220000300800 */
[----:B------:R-:W-:Y:S01]  /*18d10*/  LOP3.LUT R0, R37, 0xffff, RZ, 0xc0, !PT ;  /* 0x0000ffff25007812 */ /* 0x000fe200078ec0ff */
[----:B------:R-:W-:-:S03]  /*18d20*/  @!P0 HFMA2.BF16_V2 R143, -RZ.H0_H0, RZ.H0_H0, -R135.H0_H0 ;  /* 0x200000ffff8f8231 */ /* 0x000fc60000340987 */
[----:B------:R-:W-:Y:S02]  /*18d30*/  SHF.R.U32.HI R0, RZ, 0x8, R0 ;  /* 0x00000008ff007819 */ /* 0x000fe40000011600 */
[----:B------:R-:W-:Y:S02]  /*18d40*/  PRMT R209, R135, 0x7610, R209 ;  /* 0x0000761087d17816 */ /* 0x000fe400000000d1 */
[----:B------:R-:W-:Y:S02]  /*18d50*/  LOP3.LUT R0, R0, 0xffff, RZ, 0xc0, !PT ;  /* 0x0000ffff00007812 */ /* 0x000fe400078ec0ff */
[----:B------:R-:W-:Y:S02]  /*18d60*/  @!P0 PRMT R209, R143, 0x5410, RZ ;  /* 0x000054108fd18816 */ /* 0x000fe400000000ff */
[----:B------:R-:W-:Y:S01]  /*18d70*/  ISETP.LE.U32.AND P0, PT, R0, UR6, PT ;  /* 0x0000000600007c0c */ /* 0x000fe2000bf03070 */
[----:B------:R-:W-:Y:S01]  /*18d80*/  FMUL.FTZ R92, R144, R18 ;  /* 0x00000012905c7220 */ /* 0x000fe20000410000 */
[----:B------:R-:W-:-:S02]  /*18d90*/  PRMT R0, R37, 0x7632, R0 ;  /* 0x0000763225007816 */ /* 0x000fc40000000000 */
[----:B------:R-:W-:Y:S02]  /*18da0*/  PRMT R214, R135, 0x7632, R214 ;  /* 0x0000763287d67816 */ /* 0x000fe400000000d6 */
[----:B------:R-:W-:-:S07]  /*18db0*/  LOP3.LUT R0, R0, 0xff, RZ, 0xc0, !PT ;  /* 0x000000ff00007812 */ /* 0x000fce00078ec0ff */
[----:B------:R-:W-:-:S05]  /*18dc0*/  @!P0 HFMA2.BF16_V2 R144, -RZ.H0_H0, RZ.H0_H0, -R135.H1_H1 ;  /* 0x200000ffff908231 */ /* 0x000fca0000360987 */
[----:B------:R-:W-:Y:S02]  /*18dd0*/  @!P0 PRMT R214, R144, 0x5410, RZ ;  /* 0x0000541090d68816 */ /* 0x000fe400000000ff */
[----:B------:R-:W-:Y:S01]  /*18de0*/  ISETP.LE.U32.AND P0, PT, R0, UR6, PT ;  /* 0x0000000600007c0c */ /* 0x000fe2000bf03070 */
[----:B----4-:R-:W-:Y:S02]  /*18df0*/  IMAD.MOV.U32 R0, RZ, RZ, R4 ;  /* 0x000000ffff007224 */ /* 0x010fe400078e0004 */
[----:B------:R-:W-:Y:S02]  /*18e00*/  FADD.FTZ R4, R54, R12 ;  /* 0x0000000c36047221 */ /* 0x000fe40000010000 */
[----:B------:R-:W4:Y:S01]  /*18e10*/  LDL.LU R12, [R1+0x9c] ;  /* 0x00009c00010c7983 */ /* 0x000f220000300800 */
[----:B------:R-:W-:-:S07]  /*18e20*/  FMUL.FTZ R93, R145, R18 ;  /* 0x00000012915d7220 */ /* 0x000fce0000410000 */
[----:B------:R-:W-:Y:S02]  /*18e30*/  @!P0 HFMA2.BF16_V2 R145, -RZ.H0_H0, RZ.H0_H0, -R133.H0_H0 ;  /* 0x200000ffff918231 */ /* 0x000fe40000340985 */
[----:B------:R-:W-:Y:S01]  /*18e40*/  IMAD.MOV.U32 R54, RZ, RZ, R0 ;  /* 0x000000ffff367224 */ /* 0x000fe200078e0000 */
[----:B------:R-:W-:Y:S02]  /*18e50*/  SHF.R.U32.HI R0, RZ, 0x18, R37 ;  /* 0x00000018ff007819 */ /* 0x000fe40000011625 */
[----:B------:R-:W-:Y:S02]  /*18e60*/  PRMT R213, R133, 0x7610, R213 ;  /* 0x0000761085d57816 */ /* 0x000fe400000000d5 */
[----:B------:R-:W-:Y:S02]  /*18e70*/  @!P0 PRMT R213, R145, 0x5410, RZ ;  /* 0x0000541091d58816 */ /* 0x000fe400000000ff */
[----:B------:R-:W-:Y:S01]  /*18e80*/  ISETP.LE.U32.AND P0, PT, R0, UR6, PT ;  /* 0x0000000600007c0c */ /* 0x000fe2000bf03070 */
[----:B--2---:R-:W1:Y:S01]  /*18e90*/  MUFU.EX2 R7, R7 ;  /* 0x0000000700077308 */ /* 0x004e620000000800 */
[----:B------:R-:W-:Y:S01]  /*18ea0*/  IMAD.MOV.U32 R0, RZ, RZ, R22 ;  /* 0x000000ffff007224 */ /* 0x000fe200078e0016 */
[----:B------:R-:W-:-:S04]  /*18eb0*/  PRMT R163, R133, 0x7632, R163 ;  /* 0x0000763285a37816 */ /* 0x000fc800000000a3 */
[----:B------:R-:W-:-:S06]  /*18ec0*/  LOP3.LUT R0, R0, 0xff, RZ, 0xc0, !PT ;  /* 0x000000ff00007812 */ /* 0x000fcc00078ec0ff */
[----:B------:R-:W-:-:S05]  /*18ed0*/  @!P0 HFMA2.BF16_V2 R146, -RZ.H0_H0, RZ.H0_H0, -R133.H1_H1 ;  /* 0x200000ffff928231 */ /* 0x000fca0000360985 */
[----:B------:R-:W-:Y:S02]  /*18ee0*/  @!P0 PRMT R163, R146, 0x5410, RZ ;  /* 0x0000541092a38816 */ /* 0x000fe400000000ff */
[----:B------:R-:W-:Y:S01]  /*18ef0*/  ISETP.LE.U32.AND P0, PT, R0, UR6, PT ;  /* 0x0000000600007c0c */ /* 0x000fe2000bf03070 */
[----:B------:R-:W-:Y:S02]  /*18f00*/  IMAD.MOV.U32 R0, RZ, RZ, R5 ;  /* 0x000000ffff007224 */ /* 0x000fe400078e0005 */
[----:B-1----:R-:W-:Y:S01]  /*18f10*/  FADD.FTZ R5, R7, R13 ;  /* 0x0000000d07057221 */ /* 0x002fe20000010000 */
[----:B------:R-:W-:Y:S02]  /*18f20*/  IMAD.MOV.U32 R13, RZ, RZ, R54 ;  /* 0x000000ffff0d7224 */ /* 0x000fe400078e0036 */
[----:B------:R-:W-:Y:S02]  /*18f30*/  IMAD.MOV.U32 R54, RZ, RZ, R10 ;  /* 0x000000ffff367224 */ /* 0x000fe400078e000a */
[----:B------:R-:W-:-:S02]  /*18f40*/  IMAD.MOV.U32 R10, RZ, RZ, R9 ;  /* 0x000000ffff0a7224 */ /* 0x000fc400078e0009 */
[----:B------:R-:W-:Y:S01]  /*18f50*/  MUFU.EX2 R9, R34 ;  /* 0x0000002200097308 */ /* 0x000fe20000000800 */
[----:B------:R-:W-:-:S07]  /*18f60*/  IMAD.MOV.U32 R23, RZ, RZ, R30 ;  /* 0x000000ffff177224 */ /* 0x000fce00078e001e */
[----:B----4-:R-:W1:Y:S02]  /*18f70*/  MUFU.EX2 R12, R12 ;  /* 0x0000000c000c7308 */ /* 0x010e640000000800 */
[----:B-1----:R-:W-:Y:S01]  /*18f80*/  F2FP.BF16.F32.PACK_AB R128, R12, R7 ;  /* 0x000000070c80723e */ /* 0x002fe200000010ff */
[----:B------:R-:W-:Y:S01]  /*18f90*/  FADD.FTZ R7, R238, R4 ;  /* 0x00000004ee077221 */ /* 0x000fe20000010000 */
[----:B------:R-:W-:Y:S01]  /*18fa0*/  IMAD.MOV.U32 R4, RZ, RZ, R0 ;  /* 0x000000ffff047224 */ /* 0x000fe200078e0000 */
[----:B------:R-:W-:Y:S01]  /*18fb0*/  PRMT R0, R22, 0x7771, RZ ;  /* 0x0000777116007816 */ /* 0x000fe200000000ff */
[----:B------:R-:W2:Y:S01]  /*18fc0*/  LDL.LU R238, [R1+0x45c] ;  /* 0x00045c0001ee7983 */ /* 0x000ea20000300800 */
[----:B------:R-:W-:Y:S01]  /*18fd0*/  @!P0 HFMA2.BF16_V2 R147, -RZ.H0_H0, RZ.H0_H0, -R128.H0_H0 ;  /* 0x200000ffff938231 */ /* 0x000fe20000340980 */
[C---:B------:R-:W-:Y:S02]  /*18fe0*/  PRMT R212, R128.reuse, 0x7610, R212 ;  /* 0x0000761080d47816 */ /* 0x040fe400000000d4 */
[----:B------:R-:W-:Y:S01]  /*18ff0*/  PRMT R162, R128, 0x7632, R162 ;  /* 0x0000763280a27816 */ /* 0x000fe200000000a2 */
[----:B------:R-:W4:Y:S01]  /*19000*/  LDL.LU R34, [R1+0x458] ;  /* 0x0004580001227983 */ /* 0x000f220000300800 */
[----:B------:R-:W-:-:S02]  /*19010*/  @!P0 PRMT R212, R147, 0x5410, RZ ;  /* 0x0000541093d48816 */ /* 0x000fc400000000ff */
[----:B------:R-:W-:Y:S01]  /*19020*/  ISETP.GT.U32.AND P0, PT, R0, UR6, PT ;  /* 0x0000000600007c0c */ /* 0x000fe2000bf04070 */
[----:B------:R-:W-:Y:S02]  /*19030*/  IMAD.MOV.U32 R0, RZ, RZ, R4 ;  /* 0x000000ffff007224 */ /* 0x000fe400078e0004 */
[----:B------:R-:W-:Y:S02]  /*19040*/  IMAD.MOV.U32 R4, RZ, RZ, R13 ;  /* 0x000000ffff047224 */ /* 0x000fe400078e000d */
[----:B------:R-:W-:Y:S02]  /*19050*/  IMAD.MOV.U32 R13, RZ, RZ, R10 ;  /* 0x000000ffff0d7224 */ /* 0x000fe400078e000a */
[----:B------:R-:W1:Y:S06]  /*19060*/  MUFU.EX2 R10, R106 ;  /* 0x0000006a000a7308 */ /* 0x000e6c0000000800 */
[----:B------:R-:W-:-:S05]  /*19070*/  @P0 HFMA2.BF16_V2 R148, -RZ.H0_H0, RZ.H0_H0, -R128.H1_H1 ;  /* 0x200000ffff940231 */ /* 0x000fca0000360980 */
[----:B------:R-:W-:Y:S01]  /*19080*/  @P0 PRMT R162, R148, 0x5410, RZ ;  /* 0x0000541094a20816 */ /* 0x000fe200000000ff */
[----:B------:R-:W-:Y:S01]  /*19090*/  IMAD.MOV.U32 R148, RZ, RZ, R0 ;  /* 0x000000ffff947224 */ /* 0x000fe200078e0000 */
[----:B------:R-:W-:-:S04]  /*190a0*/  PRMT R0, R22, 0x7772, RZ ;  /* 0x0000777216007816 */ /* 0x000fc800000000ff */
[----:B------:R-:W-:Y:S01]  /*190b0*/  ISETP.GT.U32.AND P0, PT, R0, UR6, PT ;  /* 0x0000000600007c0c */ /* 0x000fe2000bf04070 */
[----:B------:R-:W-:Y:S02]  /*190c0*/  IMAD.MOV.U32 R0, RZ, RZ, R4 ;  /* 0x000000ffff007224 */ /* 0x000fe400078e0004 */
[----:B------:R-:W-:Y:S01]  /*190d0*/  FADD.FTZ R4, R9, R8 ;  /* 0x0000000809047221 */ /* 0x000fe20000010000 */
[----:B------:R-:W-:Y:S01]  /*190e0*/  IMAD.MOV.U32 R8, RZ, RZ, R103 ;  /* 0x000000ffff087224 */ /* 0x000fe200078e0067 */
[----:B-1----:R-:W-:Y:S01]  /*190f0*/  F2FP.BF16.F32.PACK_AB R131, R10, R9 ;  /* 0x000000090a83723e */ /* 0x002fe200000010ff */
[----:B------:R-:W2:Y:S02]  /*19100*/  LDL.LU R106, [R1+0x454] ;  /* 0x00045400016a7983 */ /* 0x000ea40000300800 */
[----:B------:R-:W-:Y:S02]  /*19110*/  IMAD.MOV.U32 R9, RZ, RZ, R8 ;  /* 0x000000ffff097224 */ /* 0x000fe400078e0008 */
[----:B------:R-:W-:Y:S01]  /*19120*/  FADD.FTZ R8, R12, R5 ;  /* 0x000000050c087221 */ /* 0x000fe20000010000 */
[----:B------:R-:W-:Y:S01]  /*19130*/  IMAD.MOV.U32 R5, RZ, RZ, R0 ;  /* 0x000000ffff057224 */ /* 0x000fe200078e0000 */
[----:B------:R-:W-:Y:S01]  /*19140*/  PRMT R0, R22, 0x7773, RZ ;  /* 0x0000777316007816 */ /* 0x000fe200000000ff */
[----:B------:R-:W4:Y:S01]  /*19150*/  LDL.LU R103, [R1+0x450] ;  /* 0x0004500001677983 */ /* 0x000f220000300800 */
[----:B------:R-:W-:Y:S01]  /*19160*/  @P0 HFMA2.BF16_V2 R149, -RZ.H0_H0, RZ.H0_H0, -R131.H0_H0 ;  /* 0x200000ffff950231 */ /* 0x000fe20000340983 */
[----:B------:R-:W-:-:S04]  /*19170*/  PRMT R161, R131, 0x7610, R161 ;  /* 0x0000761083a17816 */ /* 0x000fc800000000a1 */
[----:B------:R-:W-:Y:S02]  /*19180*/  @P0 PRMT R161, R149, 0x5410, RZ ;  /* 0x0000541095a10816 */ /* 0x000fe400000000ff */
[----:B------:R-:W-:Y:S01]  /*19190*/  ISETP.GT.U32.AND P0, PT, R0, UR6, PT ;  /* 0x0000000600007c0c */ /* 0x000fe2000bf04070 */
[----:B------:R-:W-:Y:S01]  /*191a0*/  IMAD.MOV.U32 R149, RZ, RZ, R54 ;  /* 0x000000ffff957224 */ /* 0x000fe200078e0036 */
[----:B------:R-:W-:Y:S01]  /*191b0*/  PRMT R160, R131, 0x7632, R160 ;  /* 0x0000763283a07816 */ /* 0x000fe200000000a0 */
[----:B------:R-:W-:Y:S02]  /*191c0*/  IMAD.MOV.U32 R0, RZ, RZ, R148 ;  /* 0x000000ffff007224 */ /* 0x000fe400078e0094 */
[----:B------:R-:W-:Y:S02]  /*191d0*/  IMAD.MOV.U32 R148, RZ, RZ, R31 ;  /* 0x000000ffff947224 */ /* 0x000fe400078e001f */
[----:B------:R-:W-:-:S06]  /*191e0*/  IMAD.MOV.U32 R54, RZ, RZ, R41 ;  /* 0x000000ffff367224 */ /* 0x000fcc00078e0029 */
[----:B------:R-:W-:Y:S02]  /*191f0*/  @P0 HFMA2.BF16_V2 R150, -RZ.H0_H0, RZ.H0_H0, -R131.H1_H1 ;  /* 0x200000ffff960231 */ /* 0x000fe40000360983 */
[----:B---3--:R-:W-:Y:S02]  /*19200*/  IMAD.MOV.U32 R12, RZ, RZ, R32 ;  /* 0x000000ffff0c7224 */ /* 0x008fe400078e0020 */
[----:B------:R-:W-:Y:S01]  /*19210*/  IMAD.WIDE.U32 R30, R11, -0x2daee0ad, RZ ;  /* 0xd2511f530b1e7825 */ /* 0x000fe200078e00ff */
[----:B------:R-:W3:Y:S01]  /*19220*/  LDL.LU R32, [R1+0x44c] ;  /* 0x00044c0001207983 */ /* 0x000ee20000300800 */
[----:B------:R-:W-:Y:S02]  /*19230*/  @P0 PRMT R160, R150, 0x5410, RZ ;  /* 0x0000541096a00816 */ /* 0x000fe400000000ff */
[----:B------:R-:W-:Y:S02]  /*19240*/  IMAD.MOV.U32 R150, RZ, RZ, R149 ;  /* 0x000000ffff967224 */ /* 0x000fe400078e0095 */
[----:B------:R-:W-:-:S02]  /*19250*/  IMAD.MOV.U32 R149, RZ, RZ, R23 ;  /* 0x000000ffff957224 */ /* 0x000fc400078e0017 */
[----:B------:R-:W-:Y:S01]  /*19260*/  IMAD.MOV.U32 R23, RZ, RZ, R148 ;  /* 0x000000ffff177224 */ /* 0x000fe200078e0094 */
[----:B------:R1:W-:Y:S01]  /*19270*/  MUFU.EX2 R11, R237 ;  /* 0x000000ed000b7308 */ /* 0x0003e20000000800 */
[----:B------:R-:W-:Y:S02]  /*19280*/  IMAD.MOV.U32 R148, RZ, RZ, R54 ;  /* 0x000000ffff947224 */ /* 0x000fe400078e0036 */
[----:B------:R-:W-:Y:S02]  /*19290*/  IMAD.MOV.U32 R54, RZ, RZ, R51 ;  /* 0x000000ffff367224 */ /* 0x000fe400078e0033 */
[----:B------:R-:W-:Y:S01]  /*192a0*/  IMAD.MOV.U32 R51, RZ, RZ, R226 ;  /* 0x000000ffff337224 */ /* 0x000fe200078e00e2 */
[----:B-1----:R-:W3:Y:S04]  /*192b0*/  LDL.LU R237, [R1+0x448] ;  /* 0x0004480001ed7983 */ /* 0x002ee80000300800 */
[----:B------:R-:W2:Y:S01]  /*192c0*/  LDL.LU R226, [R1+0x444] ;  /* 0x0004440001e27983 */ /* 0x000ea20000300800 */
[----:B------:R-:W1:Y:S01]  /*192d0*/  MUFU.EX2 R12, R12 ;  /* 0x0000000c000c7308 */ /* 0x000e620000000800 */
[----:B------:R-:W-:Y:S01]  /*192e0*/  LOP3.LUT R41, R6, UR7, R31, 0x96, !PT ;  /* 0x0000000706297c12 */ /* 0x000fe2000f8e961f */
[----:B------:R-:W-:-:S03]  /*192f0*/  IMAD.MOV.U32 R6, RZ, RZ, R0 ;  /* 0x000000ffff067224 */ /* 0x000fc600078e0000 */
[----:B------:R-:W-:-:S04]  /*19300*/  LOP3.LUT R0, R41, 0xff, RZ, 0xc0, !PT ;  /* 0x000000ff29007812 */ /* 0x000fc800078ec0ff */
[----:B------:R-:W-:Y:S01]  /*19310*/  ISETP.LE.U32.AND P0, PT, R0, UR6, PT ;  /* 0x0000000600007c0c */ /* 0x000fe2000bf03070 */
[----:B------:R-:W-:Y:S02]  /*19320*/  IMAD.MOV.U32 R0, RZ, RZ, R5 ;  /* 0x000000ffff007224 */ /* 0x000fe400078e0005 */
[----:B------:R-:W-:Y:S02]  /*19330*/  FADD.FTZ R5, R10, R4 ;  /* 0x000000040a057221 */ /* 0x000fe40000010000 */
[----:B------:R-:W-:Y:S01]  /*19340*/  IMAD.MOV.U32 R4, RZ, RZ, R0 ;  /* 0x000000ffff047224 */ /* 0x000fe200078e0000 */
[----:B------:R-:W-:Y:S02]  /*19350*/  LOP3.LUT R0, R41, 0xffff, RZ, 0xc0, !PT ;  /* 0x0000ffff29007812 */ /* 0x000fe400078ec0ff */
[----:B-1----:R-:W-:Y:S02]  /*19360*/  F2FP.BF16.F32.PACK_AB R141, R11, R12 ;  /* 0x0000000c0b8d723e */ /* 0x002fe400000010ff */
[----:B------:R-:W-:-:S03]  /*19370*/  SHF.R.U32.HI R0, RZ, 0x8, R0 ;  /* 0x00000008ff007819 */ /* 0x000fc60000011600 */
[----:B------:R-:W-:Y:S01]  /*19380*/  @!P0 HFMA2.BF16_V2 R151, -RZ.H0_H0, RZ.H0_H0, -R141.H0_H0 ;  /* 0x200000ffff978231 */ /* 0x000fe2000034098d */
[----:B------:R-:W-:Y:S01]  /*19390*/  LOP3.LUT R0, R0, 0xffff, RZ, 0xc0, !PT ;  /* 0x0000ffff00007812 */ /* 0x000fe200078ec0ff */
[----:B------:R-:W-:Y:S01]  /*193a0*/  IMAD.MOV.U32 R10, RZ, RZ, R4 ;  /* 0x000000ffff0a7224 */ /* 0x000fe200078e0004 */
[----:B------:R-:W-:Y:S01]  /*193b0*/  MUFU.EX2 R6, R6 ;  /* 0x0000000600067308 */ /* 0x000fe20000000800 */
[----:B------:R-:W-:-:S07]  /*193c0*/  IMAD.MOV.U32 R4, RZ, RZ, R9 ;  /* 0x000000ffff047224 */ /* 0x000fce00078e0009 */
[----:B------:R-:W1:Y:S01]  /*193d0*/  MUFU.EX2 R9, R218 ;  /* 0x000000da00097308 */ /* 0x000e620000000800 */
[----:B------:R-:W-:Y:S01]  /*193e0*/  PRMT R235, R141, 0x7632, R235 ;  /* 0x000076328deb7816 */ /* 0x000fe200000000eb */
[----:B------:R-:W-:Y:S01]  /*193f0*/  FADD.FTZ R7, R40, R7 ;  /* 0x0000000728077221 */ /* 0x000fe20000010000 */
[----:B-1----:R-:W-:Y:S01]  /*19400*/  F2FP.BF16.F32.PACK_AB R139, R9, R6 ;  /* 0x00000006098b723e */ /* 0x002fe200000010ff */
[----:B------:R-:W-:Y:S01]  /*19410*/  FADD.FTZ R5, R6, R5 ;  /* 0x0000000506057221 */ /* 0x000fe20000010000 */
[-C--:B------:R-:W-:Y:S01]  /*19420*/  FMUL.FTZ R152, R152, R18.reuse ;  /* 0x0000001298987220 */ /* 0x080fe20000410000 */
[----:B------:R-:W-:Y:S01]  /*19430*/  FMUL.FTZ R153, R153, R18 ;  /* 0x0000001299997220 */ /* 0x000fe20000410000 */
[C---:B------:R-:W-:Y:S01]  /*19440*/  PRMT R223, R139.reuse, 0x7610, R223 ;  /* 0x000076108bdf7816 */ /* 0x040fe200000000df */
[----:B------:R-:W-:Y:S01]  /*19450*/  IMAD.MOV.U32 R40, RZ, RZ, R4 ;  /* 0x000000ffff287224 */ /* 0x000fe200078e0004 */
[----:B------:R-:W-:Y:S01]  /*19460*/  PRMT R221, R139, 0x7632, R221 ;  /* 0x000076328bdd7816 */ /* 0x000fe200000000dd */
[----:B------:R-:W-:Y:S01]  /*19470*/  FADD.FTZ R4, R12, R8 ;  /* 0x000000080c047221 */ /* 0x000fe20000010000 */
[----:B------:R-:W-:Y:S01]  /*19480*/  PRMT R130, R15, 0x7610, R130 ;  /* 0x000076100f827816 */ /* 0x000fe20000000082 */
[----:B------:R-:W3:Y:S02]  /*19490*/  LDL.LU R218, [R1+0x440] ;  /* 0x0004400001da7983 */ /* 0x000ee40000300800 */
[----:B------:R-:W-:Y:S01]  /*194a0*/  FADD.FTZ R4, R11, R4 ;  /* 0x000000040b047221 */ /* 0x000fe20000010000 */
[----:B------:R-:W-:Y:S01]  /*194b0*/  IMAD.MOV.U32 R12, RZ, RZ, R84 ;  /* 0x000000ffff0c7224 */ /* 0x000fe200078e0054 */
[----:B------:R-:W-:-:S02]  /*194c0*/  PRMT R132, R15, 0x7632, R132 ;  /* 0x000076320f847816 */ /* 0x000fc40000000084 */
[----:B--2---:R-:W-:Y:S02]  /*194d0*/  PRMT R226, R141, 0x7610, R226 ;  /* 0x000076108de27816 */ /* 0x004fe400000000e2 */
[----:B------:R-:W-:Y:S02]  /*194e0*/  @!P0 PRMT R226, R151, 0x5410, RZ ;  /* 0x0000541097e28816 */ /* 0x000fe400000000ff */
[----:B------:R-:W-:Y:S02]  /*194f0*/  ISETP.LE.U32.AND P0, PT, R0, UR6, PT ;  /* 0x0000000600007c0c */ /* 0x000fe4000bf03070 */
[----:B------:R-:W-:-:S04]  /*19500*/  PRMT R0, R41, 0x7632, R0 ;  /* 0x0000763229007816 */ /* 0x000fc80000000000 */
[----:B------:R-:W-:-:S07]  /*19510*/  LOP3.LUT R0, R0, 0xff, RZ, 0xc0, !PT ;  /* 0x000000ff00007812 */ /* 0x000fce00078ec0ff */
[----:B------:R-:W-:-:S05]  /*19520*/  @!P0 HFMA2.BF16_V2 R156, -RZ.H0_H0, RZ.H0_H0, -R141.H1_H1 ;  /* 0x200000ffff9c8231 */ /* 0x000fca000036098d */
[----:B------:R-:W-:Y:S02]  /*19530*/  @!P0 PRMT R235, R156, 0x5410, RZ ;  /* 0x000054109ceb8816 */ /* 0x000fe400000000ff */
[----:B------:R-:W-:Y:S02]  /*19540*/  ISETP.LE.U32.AND P0, PT, R0, UR6, PT ;  /* 0x0000000600007c0c */ /* 0x000fe4000bf03070 */
[----:B------:R-:W-:Y:S01]  /*19550*/  SHF.R.U32.HI R0, RZ, 0x18, R41 ;  /* 0x00000018ff007819 */ /* 0x000fe20000011629 */
[----:B------:R-:W-:-:S10]  /*19560*/  IMAD.MOV.U32 R151, RZ, RZ, R10 ;  /* 0x000000ffff977224 */ /* 0x000fd400078e000a */
[----:B------:R-:W-:-:S05]  /*19570*/  @!P0 HFMA2.BF16_V2 R157, -RZ.H0_H0, RZ.H0_H0, -R139.H0_H0 ;  /* 0x200000ffff9d8231 */ /* 0x000fca000034098b */
[----:B------:R-:W-:Y:S02]  /*19580*/  @!P0 PRMT R223, R157, 0x5410, RZ ;  /* 0x000054109ddf8816 */ /* 0x000fe400000000ff */
[----:B------:R-:W-:Y:S01]  /*19590*/  ISETP.LE.U32.AND P0, PT, R0, UR6, PT ;  /* 0x0000000600007c0c */ /* 0x000fe2000bf03070 */
[----:B------:R-:W-:Y:S01]  /*195a0*/  IMAD.MOV.U32 R10, RZ, RZ, R13 ;  /* 0x000000ffff0a7224 */ /* 0x000fe200078e000d */
[----:B------:R1:W-:Y:S01]  /*195b0*/  MUFU.EX2 R6, R151 ;  /* 0x0000009700067308 */ /* 0x0003e20000000800 */
[----:B------:R-:W-:-:S05]  /*195c0*/  IMAD.MOV.U32 R0, RZ, RZ, R30 ;  /* 0x000000ffff007224 */ /* 0x000fca00078e001e */
[----:B------:R-:W-:-:S05]  /*195d0*/  LOP3.LUT R0, R0, 0xff, RZ, 0xc0, !PT ;  /* 0x000000ff00007812 */ /* 0x000fca00078ec0ff */
[----:B------:R-:W-:Y:S02]  /*195e0*/  @!P0 HFMA2.BF16_V2 R158, -RZ.H0_H0, RZ.H0_H0, -R139.H1_H1 ;  /* 0x200000ffff9e8231 */ /* 0x000fe4000036098b */
[----:B-1----:R-:W-:Y:S02]  /*195f0*/  IMAD.MOV.U32 R151, RZ, RZ, R40 ;  /* 0x000000ffff977224 */ /* 0x002fe400078e0028 */
[----:B------:R-:W-:Y:S02]  /*19600*/  IMAD.MOV.U32 R40, RZ, RZ, R10 ;  /* 0x000000ffff287224 */ /* 0x000fe400078e000a */
[----:B------:R-:W1:Y:S01]  /*19610*/  MUFU.EX2 R10, R102 ;  /* 0x00000066000a7308 */ /* 0x000e620000000800 */
[----:B------:R-:W-:Y:S02]  /*19620*/  @!P0 PRMT R221, R158, 0x5410, RZ ;  /* 0x000054109edd8816 */ /* 0x000fe400000000ff */
[----:B------:R-:W-:Y:S01]  /*19630*/  ISETP.LE.U32.AND P0, PT, R0, UR6, PT ;  /* 0x0000000600007c0c */ /* 0x000fe2000bf03070 */
[----:B------:R-:W-:Y:S01]  /*19640*/  FADD.FTZ R0, R9, R5 ;  /* 0x0000000509007221 */ /* 0x000fe20000010000 */
[----:B------:R-:W-:-:S02]  /*19650*/  PRMT R5, R30, 0x7771, RZ ;  /* 0x000077711e057816 */ /* 0x000fc400000000ff */
[----:B-1----:R-:W-:-:S09]  /*19660*/  F2FP.BF16.F32.PACK_AB R137, R10, R6 ;  /* 0x000000060a89723e */ /* 0x002fd200000010ff */
[----:B------:R-:W-:Y:S01]  /*19670*/  @!P0 HFMA2.BF16_V2 R159, -RZ.H0_H0, RZ.H0_H0, -R137.H0_H0 ;  /* 0x200000ffff9f8231 */ /* 0x000fe20000340989 */
[----:B------:R-:W-:-:S04]  /*19680*/  PRMT R220, R137, 0x7610, R220 ;  /* 0x0000761089dc7816 */ /* 0x000fc800000000dc */
[----:B------:R-:W-:Y:S02]  /*19690*/  @!P0 PRMT R220, R159, 0x5410, RZ ;  /* 0x000054109fdc8816 */ /* 0x000fe400000000ff */
[----:B------:R-:W-:Y:S02]  /*196a0*/  ISETP.GT.U32.AND P0, PT, R5, UR6, PT ;  /* 0x0000000605007c0c */ /* 0x000fe4000bf04070 */
[----:B------:R-:W-:Y:S01]  /*196b0*/  PRMT R5, R30, 0x7772, RZ ;  /* 0x000077721e057816 */ /* 0x000fe200000000ff */
[----:B------:R-:W1:Y:S01]  /*196c0*/  MUFU.EX2 R8, R151 ;  /* 0x0000009700087308 */ /* 0x000e620000000800 */
[----:B------:R-:W-:-:S09]  /*196d0*/  PRMT R215, R137, 0x7632, R215 ;  /* 0x0000763289d77816 */ /* 0x000fd200000000d7 */
[----:B------:R-:W-:Y:S01]  /*196e0*/  @P0 HFMA2.BF16_V2 R164, -RZ.H0_H0, RZ.H0_H0, -R137.H1_H1 ;  /* 0x200000ffffa40231 */ /* 0x000fe20000360989 */
[----:B------:R2:W3:Y:S04]  /*196f0*/  MUFU.EX2 R11, R40 ;  /* 0x00000028000b7308 */ /* 0x0004e80000000800 */
[----:B------:R-:W-:Y:S02]  /*19700*/  @P0 PRMT R215, R164, 0x5410, RZ ;  /* 0x00005410a4d70816 */ /* 0x000fe400000000ff */
[----:B------:R-:W-:Y:S02]  /*19710*/  ISETP.GT.U32.AND P0, PT, R5, UR6, PT ;  /* 0x0000000605007c0c */ /* 0x000fe4000bf04070 */
[----:B----4-:R-:W4:Y:S01]  /*19720*/  MUFU.EX2 R9, R103 ;  /* 0x0000006700097308 */ /* 0x010f220000000800 */
[----:B------:R-:W-:-:S07]  /*19730*/  FADD.FTZ R5, R99, R7 ;  /* 0x0000000763057221 */ /* 0x000fce0000010000 */
[----:B------:R-:W4:Y:S01]  /*19740*/  MUFU.EX2 R7, R106 ;  /* 0x0000006a00077308 */ /* 0x000f220000000800 */
[----:B--2---:R-:W-:Y:S02]  /*19750*/  IMAD.MOV.U32 R40, RZ, RZ, R150 ;  /* 0x000000ffff287224 */ /* 0x004fe400078e0096 */
[----:B------:R-:W-:Y:S02]  /*19760*/  IMAD.MOV.U32 R150, RZ, RZ, R50 ;  /* 0x000000ffff967224 */ /* 0x000fe400078e0032 */
[----:B------:R-:W-:Y:S02]  /*19770*/  IMAD.MOV.U32 R13, RZ, RZ, R85 ;  /* 0x000000ffff0d7224 */ /* 0x000fe400078e0055 */
[----:B------:R-:W-:Y:S02]  /*19780*/  IMAD.MOV.U32 R50, RZ, RZ, R14 ;  /* 0x000000ffff327224 */ /* 0x000fe400078e000e */
[----:B------:R-:W-:Y:S01]  /*19790*/  FADD.FTZ R6, R6, R4 ;  /* 0x0000000406067221 */ /* 0x000fe20000010000 */
[----:B------:R-:W2:Y:S01]  /*197a0*/  MUFU.EX2 R14, R34 ;  /* 0x00000022000e7308 */ /* 0x000ea20000000800 */
[----:B-1----:R-:W-:Y:S01]  /*197b0*/  FADD.FTZ R4, R8, R0 ;  /* 0x0000000008047221 */ /* 0x002fe20000010000 */
[----:B---3--:R-:W-:Y:S01]  /*197c0*/  F2FP.BF16.F32.PACK_AB R136, R11, R8 ;  /* 0x000000080b88723e */ /* 0x008fe200000010ff */
[----:B----4-:R-:W-:Y:S01]  /*197d0*/  FADD.FTZ R5, R9, R5 ;  /* 0x0000000509057221 */ /* 0x010fe20000010000 */
[----:B------:R-:W-:Y:S01]  /*197e0*/  LOP3.LUT R0, R108, UR32, R25, 0x96, !PT ;  /* 0x000000206c007c12 */ /* 0x000fe2000f8e9619 */
[--C-:B------:R-:W-:Y:S01]  /*197f0*/  IMAD.MOV.U32 R25, RZ, RZ, R13.reuse ;  /* 0x000000ffff197224 */ /* 0x100fe200078e000d */
[----:B------:R-:W-:Y:S01]  /*19800*/  LOP3.LUT R8, R24, UR31, R13, 0x96, !PT ;  /* 0x0000001f18087c12 */ /* 0x000fe2000f8e960d */
[----:B------:R-:W-:Y:S01]  /*19810*/  IMAD.MOV.U32 R151, RZ, RZ, R40 ;  /* 0x000000ffff977224 */ /* 0x000fe200078e0028 */
[----:B------:R-:W1:Y:S01]  /*19820*/  MUFU.EX2 R13, R238 ;  /* 0x000000ee000d7308 */ /* 0x000e620000000800 */
[----:B------:R-:W-:Y:S01]  /*19830*/  F2FP.BF16.F32.PACK_AB R18, R7, R9 ;  /* 0x000000090712723e */ /* 0x000fe200000010ff */
[----:B------:R-:W-:-:S02]  /*19840*/  IMAD.MOV.U32 R24, RZ, RZ, R12 ;  /* 0x000000ffff187224 */ /* 0x000fc400078e000c */
[----:B------:R-:W-:Y:S01]  /*19850*/  FADD.FTZ R9, R7, R5 ;  /* 0x0000000507097221 */ /* 0x000fe20000010000 */
[----:B------:R-:W-:Y:S01]  /*19860*/  FADD.FTZ R10, R10, R6 ;  /* 0x000000060a0a7221 */ /* 0x000fe20000010000 */
[----:B------:R-:W-:Y:S01]  /*19870*/  FADD.FTZ R12, R11, R4 ;  /* 0x000000040b0c7221 */ /* 0x000fe20000010000 */
[----:B------:R-:W-:Y:S01]  /*19880*/  IMAD.WIDE.U32 R6, R0, -0x2daee0ad, RZ ;  /* 0xd2511f5300067825 */ /* 0x000fe200078e00ff */
[----:B------:R-:W3:Y:S01]  /*19890*/  LDL.LU.64 R84, [R1+0x438] ;  /* 0x0004380001547983 */ /* 0x000ee20000300a00 */
[----:B------:R-:W4:Y:S02]  /*198a0*/  MUFU.EX2 R15, R151 ;  /* 0x00000097000f7308 */ /* 0x000f240000000800 */
[----:B------:R-:W-:Y:S01]  /*198b0*/  IMAD.WIDE.U32 R4, R8, -0x2daee0ad, RZ ;  /* 0xd2511f5308047825 */ /* 0x000fe200078e00ff */
[----:B------:R-:W-:Y:S01]  /*198c0*/  LOP3.LUT R7, R2, UR30, R7, 0x96, !PT ;  /* 0x0000001e02077c12 */ /* 0x000fe2000f8e9607 */
[----:B------:R-:W3:Y:S04]  /*198d0*/  LDL.LU R102, [R1+0x430] ;  /* 0x0004300001667983 */ /* 0x000ee80000300800 */
[----:B------:R-:W4:Y:S01]  /*198e0*/  MUFU.EX2 R11, R239 ;  /* 0x000000ef000b7308 */ /* 0x000f220000000800 */
[----:B------:R-:W-:Y:S01]  /*198f0*/  LOP3.LUT R0, R6, UR28, R5, 0x96, !PT ;  /* 0x0000001c06007c12 */ /* 0x000fe2000f8e9605 */
[----:B--2---:R-:W-:Y:S01]  /*19900*/  FADD.FTZ R5, R14, R9 ;  /* 0x000000090e057221 */ /* 0x004fe20000010000 */
[----:B------:R-:W-:Y:S01]  /*19910*/  IMAD.WIDE.U32 R8, R7, -0x326172a9, RZ ;  /* 0xcd9e8d5707087825 */ /* 0x000fe200078e00ff */
[----:B-1----:R-:W-:Y:S01]  /*19920*/  F2FP.BF16.F32.PACK_AB R19, R13, R14 ;  /* 0x0000000e0d13723e */ /* 0x002fe200000010ff */
[----:B------:R-:W2:Y:S02]  /*19930*/  LDL.LU R99, [R1+0x42c] ;  /* 0x00042c0001637983 */ /* 0x000ea40000300800 */
[----:B------:R-:W-:-:S04]  /*19940*/  IMAD.WIDE.U32 R6, R0, -0x326172a9, RZ ;  /* 0xcd9e8d5700067825 */ /* 0x000fc800078e00ff */
[----:B------:R-:W-:Y:S01]  /*19950*/  FADD.FTZ R13, R13, R5 ;  /* 0x000000050d0d7221 */ /* 0x000fe20000010000 */
[----:B------:R-:W-:Y:S01]  /*19960*/  LOP3.LUT R5, R24, UR29, R9, 0x96, !PT ;  /* 0x0000001d18057c12 */ /* 0x000fe2000f8e9609 */
[----:B------:R-:W3:Y:S01]  /*19970*/  LDL.LU R103, [R1+0x428] ;  /* 0x0004280001677983 */ /* 0x000ee20000300800 */
[----:B------:R-:W-:Y:S01]  /*19980*/  LOP3.LUT R0, R8, UR17, R7, 0x96, !PT ;  /* 0x0000001108007c12 */ /* 0x000fe2000f8e9607 */
[----:B----4-:R-:W-:Y:S02]  /*19990*/  FADD.FTZ R7, R15, R10 ;  /* 0x0000000a0f077221 */ /* 0x010fe40000010000 */
[----:B------:R-:W4:Y:S01]  /*199a0*/  LDL.LU R106, [R1+0x424] ;  /* 0x00042400016a7983 */ /* 0x000f220000300800 */
[----:B------:R-:W-:Y:S01]  /*199b0*/  IMAD.WIDE.U32 R8, R5, -0x2daee0ad, RZ ;  /* 0xd2511f5305087825 */ /* 0x000fe200078e00ff */
[----:B------:R-:W-:Y:S02]  /*199c0*/  F2FP.BF16.F32.PACK_AB R143, R11, R15 ;  /* 0x0000000f0b8f723e */ /* 0x000fe400000010ff */
[----:B------:R-:W2:Y:S01]  /*199d0*/  LDL.LU R34, [R1+0x420] ;  /* 0x0004200001227983 */ /* 0x000ea20000300800 */
[----:B------:R-:W-:-:S04]  /*199e0*/  IMAD.WIDE.U32 R14, R0, -0x2daee0ad, RZ ;  /* 0xd2511f53000e7825 */ /* 0x000fc800078e00ff */
[----:B------:R-:W-:Y:S01]  /*199f0*/  FADD.FTZ R11, R11, R7 ;  /* 0x000000070b0b7221 */ /* 0x000fe20000010000 */
[----:B------:R-:W3:Y:S01]  /*19a00*/  LDL.LU.64 R108, [R1+0x418] ;  /* 0x00041800016c7983 */ /* 0x000ee20000300a00 */
[----:B------:R-:W-:-:S03]  /*19a10*/  LOP3.LUT R7, R8, UR14, R15, 0x96, !PT ;  /* 0x0000000e08077c12 */ /* 0x000fc6000f8e960f */
[----:B------:R-:W4:Y:S04]  /*19a20*/  LDL.LU R238, [R1+0x410] ;  /* 0x0004100001ee7983 */ /* 0x000f280000300800 */
[----:B------:R-:W3:Y:S04]  /*19a30*/  LDL.LU.64 R2, [R1+0x408] ;  /* 0x0004080001027983 */ /* 0x000ee80000300a00 */
[----:B------:R-:W4:Y:S04]  /*19a40*/  LDL.LU R239, [R1+0x404] ;  /* 0x0004040001ef7983 */ /* 0x000f280000300800 */
[----:B------:R1:W2:Y:S01]  /*19a50*/  LDL.LU.S16 R8, [R1+0xac] ;  /* 0x0000ac0001087983 */ /* 0x0002a20000300600 */
[----:B------:R-:W-:Y:S01]  /*19a60*/  @P0 HFMA2.BF16_V2 R165, -RZ.H0_H0, RZ.H0_H0, -R136.H0_H0 ;  /* 0x200000ffffa50231 */ /* 0x000fe20000340988 */
[----:B------:R-:W-:-:S02]  /*19a70*/  LOP3.LUT R0, R4, UR16, R9, 0x96, !PT ;  /* 0x0000001004007c12 */ /* 0x000fc4000f8e9609 */
[----:B------:R-:W-:Y:S02]  /*19a80*/  PRMT R4, R30, 0x7773, RZ ;  /* 0x000077731e047816 */ /* 0x000fe400000000ff */
[----:B------:R-:W-:Y:S01]  /*19a90*/  PRMT R208, R136, 0x7610, R208 ;  /* 0x0000761088d07816 */ /* 0x000fe200000000d0 */
[----:B------:R-:W-:Y:S01]  /*19aa0*/  @!P1 HFMA2.BF16_V2 R166, -RZ.H0_H0, RZ.H0_H0, -R130.H0_H0 ;  /* 0x200000ffffa69231 */ /* 0x000fe20000340982 */
[----:B------:R-:W-:Y:S01]  /*19ab0*/  @P0 PRMT R208, R165, 0x5410, RZ ;  /* 0x00005410a5d00816 */ /* 0x000fe200000000ff */
[----:B------:R-:W-:Y:S01]  /*19ac0*/  IMAD.MOV.U32 R40, RZ, RZ, R50 ;  /* 0x000000ffff287224 */ /* 0x000fe200078e0032 */
[----:B------:R-:W-:Y:S01]  /*19ad0*/  ISETP.GT.U32.AND P0, PT, R4, UR6, PT ;  /* 0x0000000604007c0c */ /* 0x000fe2000bf04070 */
[----:B------:R-:W-:Y:S01]  /*19ae0*/  IMAD.WIDE.U32 R4, R0, -0x326172a9, RZ ;  /* 0xcd9e8d5700047825 */ /* 0x000fe200078e00ff */
[----:B------:R-:W-:-:S03]  /*19af0*/  PRMT R0, R64, 0x7771, RZ ;  /* 0x0000777140007816 */ /* 0x000fc600000000ff */
[----:B------:R-:W-:Y:S02]  /*19b00*/  IMAD.MOV.U32 R50, RZ, RZ, R101 ;  /* 0x000000ffff327224 */ /* 0x000fe400078e0065 */
[----:B------:R-:W-:Y:S01]  /*19b10*/  IMAD.MOV.U32 R101, RZ, RZ, R193 ;  /* 0x000000ffff657224 */ /* 0x000fe200078e00c1 */
[----:B------:R-:W-:Y:S02]  /*19b20*/  PRMT R193, R130, 0x5410, R132 ;  /* 0x0000541082c17816 */ /* 0x000fe40000000084 */
[----:B------:R-:W-:Y:S02]  /*19b30*/  @!P1 PRMT R130, R166, 0x5410, RZ ;  /* 0x00005410a6829816 */ /* 0x000fe400000000ff */
[----:B------:R-:W-:Y:S02]  /*19b40*/  ISETP.GT.U32.AND P1, PT, R0, UR6, PT ;  /* 0x0000000600007c0c */ /* 0x000fe4000bf24070 */
[----:B------:R-:W-:Y:S01]  /*19b50*/  LOP3.LUT R9, R6, UR15, R5, 0x96, !PT ;  /* 0x0000000f06097c12 */ /* 0x000fe2000f8e9605 */
[----:B------:R-:W-:-:S02]  /*19b60*/  IMAD.MOV.U32 R25, RZ, RZ, R82 ;  /* 0x000000ffff197224 */ /* 0x000fc400078e0052 */
[----:B------:R-:W-:Y:S02]  /*19b70*/  IMAD.MOV.U32 R24, RZ, RZ, R83 ;  /* 0x000000ffff187224 */ /* 0x000fe400078e0053 */
[----:B------:R-:W-:-:S04]  /*19b80*/  IMAD.WIDE.U32 R82, R7, -0x326172a9, RZ ;  /* 0xcd9e8d5707527825 */ /* 0x000fc800078e00ff */
[----:B------:R-:W-:Y:S02]  /*19b90*/  IMAD.MOV.U32 R151, RZ, RZ, R50 ;  /* 0x000000ffff977224 */ /* 0x000fe400078e0032 */
[----:B------:R-:W-:Y:S01]  /*19ba0*/  IMAD.MOV.U32 R50, RZ, RZ, R36 ;  /* 0x000000ffff327224 */ /* 0x000fe200078e0024 */
[----:B------:R-:W-:Y:S02]  /*19bb0*/  LOP3.LUT R36, R4, UR13, R83, 0x96, !PT ;  /* 0x0000000d04247c12 */ /* 0x000fe4000f8e9653 */
[----:B------:R1:W1:Y:S01]  /*19bc0*/  MUFU.EX2 R4, R24 ;  /* 0x0000001800047308 */ /* 0x0002620000000800 */
[----:B------:R-:W-:Y:S01]  /*19bd0*/  @P0 HFMA2.BF16_V2 R167, -RZ.H0_H0, RZ.H0_H0, -R136.H1_H1 ;  /* 0x200000ffffa70231 */ /* 0x000fe20000360988 */
[----:B------:R-:W-:Y:S02]  /*19be0*/  LOP3.LUT R0, R36, 0xff, RZ, 0xc0, !PT ;  /* 0x000000ff24007812 */ /* 0x000fe400078ec0ff */
[----:B------:R-:W-:Y:S01]  /*19bf0*/  PRMT R156, R136, 0x7632, R156 ;  /* 0x00007632889c7816 */ /* 0x000fe2000000009c */
[----:B--2---:R-:W-:-:S05]  /*19c00*/  @P1 HFMA2.BF16_V2 R8, -RZ.H0_H0, RZ.H0_H0, -R132.H0_H0 ;  /* 0x200000ffff081231 */ /* 0x004fca0000340984 */
[----:B------:R-:W-:-:S04]  /*19c10*/  PRMT R5, R8, 0x7610, R5 ;  /* 0x0000761008057816 */ /* 0x000fc80000000005 */
[----:B------:R-:W-:Y:S02]  /*19c20*/  @P1 PRMT R132, R5, 0x5410, RZ ;  /* 0x0000541005841816 */ /* 0x000fe400000000ff */
[----:B------:R2:W3:Y:S04]  /*19c30*/  LDL.LU.S16 R5, [R1+0xb0] ;  /* 0x0000b00001057983 */ /* 0x0004e80000300600 */
[----:B------:R2:W4:Y:S04]  /*19c40*/  LDL.LU.S16 R7, [R1+0xb8] ;  /* 0x0000b80001077983 */ /* 0x0005280000300600 */
[----:B-1----:R2:W2:Y:S01]  /*19c50*/  LDL.LU.S16 R24, [R1+0xc0] ;  /* 0x0000c00001187983 */ /* 0x0024a20000300600 */
[----:B------:R-:W-:-:S02]  /*19c60*/  @P0 PRMT R156, R167, 0x5410, RZ ;  /* 0x00005410a79c0816 */ /* 0x000fc400000000ff */
        /* <DEDUP_REMOVED lines=8> */
[----:B------:R-:W1:Y:S01]  /*19cf0*/  MUFU.EX2 R6, R25 ;  /* 0x0000001900067308 */ /* 0x000e620000000800 */
[----:B------:R-:W-:Y:S02]  /*19d00*/  PRMT R0, R36, 0x7632, R0 ;  /* 0x0000763224007816 */ /* 0x000fe40000000000 */
[----:B------:R-:W-:Y:S02]  /*19d10*/  PRMT R202, R143, 0x7632, R202 ;  /* 0x000076328fca7816 */ /* 0x000fe400000000ca */
[----:B------:R-:W-:-:S07]  /*19d20*/  LOP3.LUT R0, R0, 0xff, RZ, 0xc0, !PT ;  /* 0x000000ff00007812 */ /* 0x000fce00078ec0ff */
[----:B------:R-:W-:-:S05]  /*19d30*/  @!P0 HFMA2.BF16_V2 R189, -RZ.H0_H0, RZ.H0_H0, -R143.H1_H1 ;  /* 0x200000ffffbd8231 */ /* 0x000fca000036098f */
[----:B------:R-:W-:Y:S02]  /*19d40*/  @!P0 PRMT R202, R189, 0x5410, RZ ;  /* 0x00005410bdca8816 */ /* 0x000fe400000000ff */
[----:B------:R-:W-:Y:S01]  /*19d50*/  ISETP.LE.U32.AND P0, PT, R0, UR6, PT ;  /* 0x0000000600007c0c */ /* 0x000fe2000bf03070 */
[----:B------:R-:W-:Y:S01]  /*19d60*/  FADD.FTZ R0, R4, R12 ;  /* 0x0000000c04007221 */ /* 0x000fe20000010000 */
[----:B-1----:R-:W-:-:S03]  /*19d70*/  F2FP.BF16.F32.PACK_AB R142, R6, R4 ;  /* 0x00000004068e723e */ /* 0x002fc600000010ff */
[----:B------:R-:W-:Y:S01]  /*19d80*/  FADD.FTZ R6, R6, R0 ;  /* 0x0000000006067221 */ /* 0x000fe20000010000 */
[----:B------:R-:W-:-:S04]  /*19d90*/  PRMT R0, R64, 0x7772, RZ ;  /* 0x0000777240007816 */ /* 0x000fc800000000ff */
[----:B------:R-:W-:Y:S02]  /*19da0*/  ISETP.GT.U32.AND P1, PT, R0, UR6, PT ;  /* 0x0000000600007c0c */ /* 0x000fe4000bf24070 */
[----:B------:R-:W-:Y:S02]  /*19db0*/  SHF.R.U32.HI R0, RZ, 0x18, R36 ;  /* 0x00000018ff007819 */ /* 0x000fe40000011624 */
[C---:B------:R-:W-:Y:S02]  /*19dc0*/  PRMT R165, R142.reuse, 0x7610, R165 ;  /* 0x000076108ea57816 */ /* 0x040fe400000000a5 */
[----:B------:R-:W-:Y:S01]  /*19dd0*/  PRMT R164, R142, 0x7632, R164 ;  /* 0x000076328ea47816 */ /* 0x000fe200000000a4 */
[----:B------:R-:W-:Y:S01]  /*19de0*/  MUFU.EX2 R8, R150 ;  /* 0x0000009600087308 */ /* 0x000fe20000000800 */
[----:B---3--:R-:W-:-:S05]  /*19df0*/  @!P0 HFMA2.BF16_V2 R5, -RZ.H0_H0, RZ.H0_H0, -R142.H0_H0 ;  /* 0x200000ffff058231 */ /* 0x008fca000034098e */
[----:B------:R-:W-:-:S04]  /*19e00*/  PRMT R4, R5, 0x7610, R4 ;  /* 0x0000761005047816 */ /* 0x000fc80000000004 */
[----:B------:R-:W-:Y:S02]  /*19e10*/  @!P0 PRMT R165, R4, 0x5410, RZ ;  /* 0x0000541004a58816 */ /* 0x000fe400000000ff */
[----:B------:R-:W-:-:S13]  /*19e20*/  ISETP.LE.U32.AND P0, PT, R0, UR6, PT ;  /* 0x0000000600007c0c */ /* 0x000fda000bf03070 */
[----:B----4-:R-:W-:-:S05]  /*19e30*/  @!P0 HFMA2.BF16_V2 R7, -RZ.H0_H0, RZ.H0_H0, -R142.H1_H1 ;  /* 0x200000ffff078231 */ /* 0x010fca000036098e */
[----:B------:R-:W-:Y:S02]  /*19e40*/  PRMT R0, R7, 0x7610, R0 ;  /* 0x0000761007007816 */ /* 0x000fe40000000000 */
[----:B------:R1:W3:Y:S02]  /*19e50*/  MUFU.EX2 R7, R149 ;  /* 0x0000009500077308 */ /* 0x0002e40000000800 */
[----:B------:R-:W-:Y:S01]  /*19e60*/  @!P0 PRMT R164, R0, 0x5410, RZ ;  /* 0x0000541000a48816 */ /* 0x000fe200000000ff */
[----:B------:R-:W-:-:S05]  /*19e70*/  IMAD.MOV.U32 R0, RZ, RZ, R82 ;  /* 0x000000ffff007224 */ /* 0x000fca00078e0052 */
[----:B------:R-:W4:Y:S01]  /*19e80*/  MUFU.EX2 R4, R151 ;  /* 0x0000009700047308 */ /* 0x000f220000000800 */
[----:B------:R-:W-:-:S04]  /*19e90*/  LOP3.LUT R0, R0, 0xff, RZ, 0xc0, !PT ;  /* 0x000000ff00007812 */ /* 0x000fc800078ec0ff */
[----:B------:R-:W-:Y:S01]  /*19ea0*/  ISETP.LE.U32.AND P0, PT, R0, UR6, PT ;  /* 0x0000000600007c0c */ /* 0x000fe2000bf03070 */
[----:B-1----:R-:W-:Y:S02]  /*19eb0*/  IMAD.MOV.U32 R149, RZ, RZ, R23 ;  /* 0x000000ffff957224 */ /* 0x002fe400078e0017 */
[----:B------:R-:W1:Y:S01]  /*19ec0*/  MUFU.EX2 R5, R40 ;  /* 0x0000002800057308 */ /* 0x000e620000000800 */
[----:B------:R1:W2:Y:S01]  /*19ed0*/  LDL.LU.S16 R23, [R1+0xc4] ;  /* 0x0000c40001177983 */ /* 0x0002a20000300600 */
[----:B---3--:R-:W-:Y:S01]  /*19ee0*/  F2FP.BF16.F32.PACK_AB R140, R7, R8 ;  /* 0x00000008078c723e */ /* 0x008fe200000010ff */
[----:B----4-:R-:W-:-:S07]  /*19ef0*/  FADD.FTZ R0, R4, R13 ;  /* 0x0000000d04007221 */ /* 0x010fce0000010000 */
[----:B--2---:R-:W-:Y:S01]  /*19f00*/  @!P0 HFMA2.BF16_V2 R24, -RZ.H0_H0, RZ.H0_H0, -R140.H0_H0 ;  /* 0x200000ffff188231 */ /* 0x004fe2000034098c */
[----:B------:R-:W-:Y:S02]  /*19f10*/  PRMT R159, R140, 0x7610, R159 ;  /* 0x000076108c9f7816 */ /* 0x000fe4000000009f */
[C---:B-1----:R-:W-:Y:S01]  /*19f20*/  F2FP.BF16.F32.PACK_AB R12, R5.reuse, R4 ;  /* 0x00000004050c723e */ /* 0x042fe200000010ff */
[----:B------:R-:W-:Y:S01]  /*19f30*/  FADD.FTZ R5, R5, R0 ;  /* 0x0000000005057221 */ /* 0x000fe20000010000 */
[--C-:B------:R-:W-:Y:S01]  /*19f40*/  FADD.FTZ R0, R8, R11.reuse ;  /* 0x0000000b08007221 */ /* 0x100fe20000010000 */
[----:B------:R-:W-:-:S04]  /*19f50*/  PRMT R11, R24, 0x7610, R11 ;  /* 0x00007610180b7816 */ /* 0x000fc8000000000b */
[----:B------:R-:W-:Y:S02]  /*19f60*/  @!P0 PRMT R159, R11, 0x5410, RZ ;  /* 0x000054100b9f8816 */ /* 0x000fe400000000ff */
[----:B------:R1:W2:Y:S01]  /*19f70*/  LDL.LU.S16 R11, [R1+0xcc] ;  /* 0x0000cc00010b7983 */ /* 0x0002a20000300600 */
[C---:B------:R-:W-:Y:S01]  /*19f80*/  PRMT R121, R18.reuse, 0x7610, R121 ;  /* 0x0000761012797816 */ /* 0x040fe20000000079 */
[----:B------:R-:W-:Y:S01]  /*19f90*/  FADD.FTZ R4, R7, R0 ;  /* 0x0000000007047221 */ /* 0x000fe20000010000 */
[----:B------:R-:W-:Y:S01]  /*19fa0*/  PRMT R120, R18, 0x7632, R120 ;  /* 0x0000763212787816 */ /* 0x000fe20000000078 */
[----:B------:R1:W3:Y:S01]  /*19fb0*/  LDL.LU.S16 R13, [R1+0xd4] ;  /* 0x0000d400010d7983 */ /* 0x0002e20000300600 */
[----:B------:R4:W-:Y:S08]  /*19fc0*/  MUFU.EX2 R7, R204 ;  /* 0x000000cc00077308 */ /* 0x0009f00000000800 */
[----:B------:R-:W1:Y:S01]  /*19fd0*/  MUFU.EX2 R8, R149 ;  /* 0x0000009500087308 */ /* 0x000e620000000800 */
[----:B----4-:R-:W-:Y:S01]  /*19fe0*/  PRMT R204, R121, 0x5410, R120 ;  /* 0x0000541079cc7816 */ /* 0x010fe20000000078 */
[----:B------:R-:W-:-:S05]  /*19ff0*/  @P1 HFMA2.BF16_V2 R23, -RZ.H0_H0, RZ.H0_H0, -R121.H0_H0 ;  /* 0x200000ffff171231 */ /* 0x000fca0000340979 */
[----:B------:R-:W-:-:S04]  /*1a000*/  PRMT R0, R23, 0x7610, R0 ;  /* 0x0000761017007816 */ /* 0x000fc80000000000 */
[----:B------:R-:W-:Y:S02]  /*1a010*/  @P1 PRMT R121, R0, 0x5410, RZ ;  /* 0x0000541000791816 */ /* 0x000fe400000000ff */
[----:B------:R-:W-:-:S04]  /*1a020*/  PRMT R0, R82, 0x7771, RZ ;  /* 0x0000777152007816 */ /* 0x000fc800000000ff */
[----:B------:R-:W-:Y:S01]  /*1a030*/  ISETP.GT.U32.AND P0, PT, R0, UR6, PT ;  /* 0x0000000600007c0c */ /* 0x000fe2000bf04070 */
[----:B-1----:R-:W-:-:S12]  /*1a040*/  FADD.FTZ R0, R8, R6 ;  /* 0x0000000608007221 */ /* 0x002fd80000010000 */
[----:B--2---:R-:W-:-:S05]  /*1a050*/  @P0 HFMA2.BF16_V2 R11, -RZ.H0_H0, RZ.H0_H0, -R140.H1_H1 ;  /* 0x200000ffff0b0231 */ /* 0x004fca000036098c */
[----:B------:R-:W-:Y:S02]  /*1a060*/  PRMT R6, R11, 0x7610, R6 ;  /* 0x000076100b067816 */ /* 0x000fe40000000006 */
[----:B------:R1:W2:Y:S01]  /*1a070*/  LDL.LU.S16 R11, [R1+0xd8] ;  /* 0x0000d800010b7983 */ /* 0x0002a20000300600 */
[C---:B------:R-:W-:Y:S01]  /*1a080*/  F2FP.BF16.F32.PACK_AB R138, R7.reuse, R8 ;  /* 0x00000008078a723e */ /* 0x040fe200000010ff */
[----:B------:R-:W-:Y:S01]  /*1a090*/  FADD.FTZ R7, R7, R0 ;  /* 0x0000000007077221 */ /* 0x000fe20000010000 */
[----:B------:R-:W-:-:S04]  /*1a0a0*/  PRMT R0, R64, 0x7773, RZ ;  /* 0x0000777340007816 */ /* 0x000fc800000000ff */
[----:B------:R-:W-:Y:S02]  /*1a0b0*/  ISETP.GT.U32.AND P1, PT, R0, UR6, PT ;  /* 0x0000000600007c0c */ /* 0x000fe4000bf24070 */
[----:B------:R-:W-:Y:S02]  /*1a0c0*/  PRMT R0, R82, 0x7772, RZ ;  /* 0x0000777252007816 */ /* 0x000fe400000000ff */
[----:B------:R-:W-:Y:S02]  /*1a0d0*/  PRMT R206, R140, 0x7632, R206 ;  /* 0x000076328cce7816 */ /* 0x000fe400000000ce */
[----:B------:R-:W-:Y:S02]  /*1a0e0*/  @P0 PRMT R206, R6, 0x5410, RZ ;  /* 0x0000541006ce0816 */ /* 0x000fe400000000ff */
[----:B------:R-:W-:Y:S01]  /*1a0f0*/  ISETP.GT.U32.AND P0, PT, R0, UR6, PT ;  /* 0x0000000600007c0c */ /* 0x000fe2000bf04070 */
[----:B------:R1:W4:Y:S01]  /*1a100*/  LDL.LU.S16 R6, [R1+0xe0] ;  /* 0x0000e00001067983 */ /* 0x0003220000300600 */
[----:B------:R-:W-:-:S11]  /*1a110*/  PRMT R205, R138, 0x7610, R205 ;  /* 0x000076108acd7816 */ /* 0x000fd600000000cd */
[----:B---3--:R-:W-:-:S05]  /*1a120*/  @P0 HFMA2.BF16_V2 R13, -RZ.H0_H0, RZ.H0_H0, -R138.H0_H0 ;  /* 0x200000ffff0d0231 */ /* 0x008fca000034098a */
[----:B------:R-:W-:-:S04]  /*1a130*/  PRMT R0, R13, 0x7610, R0 ;  /* 0x000076100d007816 */ /* 0x000fc80000000000 */
[----:B------:R-:W-:Y:S02]  /*1a140*/  @P0 PRMT R205, R0, 0x5410, RZ ;  /* 0x0000541000cd0816 */ /* 0x000fe400000000ff */
[----:B------:R-:W-:-:S04]  /*1a150*/  PRMT R0, R82, 0x7773, RZ ;  /* 0x0000777352007816 */ /* 0x000fc800000000ff */
[----:B------:R-:W-:-:S13]  /*1a160*/  ISETP.GT.U32.AND P0, PT, R0, UR6, PT ;  /* 0x0000000600007c0c */ /* 0x000fda000bf04070 */
[----:B--2---:R-:W-:-:S05]  /*1a170*/  @P0 HFMA2.BF16_V2 R11, -RZ.H0_H0, RZ.H0_H0, -R138.H1_H1 ;  /* 0x200000ffff0b0231 */ /* 0x004fca000036098a */
[----:B------:R-:W-:Y:S02]  /*1a180*/  PRMT R10, R11, 0x7610, R10 ;  /* 0x000076100b0a7816 */ /* 0x000fe4000000000a */
[----:B------:R1:W2:Y:S01]  /*1a190*/  LDL.LU.S16 R11, [R1+0xf4] ;  /* 0x0000f400010b7983 */ /* 0x0002a20000300600 */
[----:B------:R-:W-:Y:S01]  /*1a1a0*/  IMAD.WIDE.U32 R24, R9, -0x2daee0ad, RZ ;  /* 0xd2511f5309187825 */ /* 0x000fe200078e00ff */
[----:B------:R-:W-:Y:S02]  /*1a1b0*/  PRMT R167, R138, 0x7632, R167 ;  /* 0x000076328aa77816 */ /* 0x000fe400000000a7 */
[----:B------:R-:W-:Y:S01]  /*1a1c0*/  @P0 PRMT R167, R10, 0x5410, RZ ;  /* 0x000054100aa70816 */ /* 0x000fe200000000ff */
[----:B----4-:R-:W-:Y:S01]  /*1a1d0*/  @P1 HFMA2.BF16_V2 R6, -RZ.H0_H0, RZ.H0_H0, -R120.H0_H0 ;  /* 0x200000ffff061231 */ /* 0x010fe20000340978 */
[----:B------:R1:W3:Y:S01]  /*1a1e0*/  LDL.LU.S16 R10, [R1+0xf8] ;  /* 0x0000f800010a7983 */ /* 0x0002e20000300600 */
[----:B------:R-:W-:Y:S01]  /*1a1f0*/  MUFU.EX2 R9, R54 ;  /* 0x0000003600097308 */ /* 0x000fe20000000800 */
[----:B------:R-:W-:-:S02]  /*1a200*/  LOP3.LUT R40, R14, UR7, R25, 0x96, !PT ;  /* 0x000000070e287c12 */ /* 0x000fc4000f8e9619 */
[----:B------:R-:W-:Y:S01]  /*1a210*/  PRMT R0, R6, 0x7610, R0 ;  /* 0x0000761006007816 */ /* 0x000fe20000000000 */
[----:B------:R1:W4:Y:S04]  /*1a220*/  LDL.LU.S16 R13, [R1+0x118] ;  /* 0x00011800010d7983 */ /* 0x0003280000300600 */
[----:B------:R-:W1:Y:S01]  /*1a230*/  MUFU.EX2 R6, R148 ;  /* 0x0000009400067308 */ /* 0x000e620000000800 */
[----:B------:R-:W-:Y:S02]  /*1a240*/  @P1 PRMT R120, R0, 0x5410, RZ ;  /* 0x0000541000781816 */ /* 0x000fe400000000ff */
[----:B------:R-:W-:-:S04]  /*1a250*/  LOP3.LUT R0, R40, 0xff, RZ, 0xc0, !PT ;  /* 0x000000ff28007812 */ /* 0x000fc800078ec0ff */
[----:B------:R-:W-:Y:S02]  /*1a260*/  ISETP.LE.U32.AND P0, PT, R0, UR6, PT ;  /* 0x0000000600007c0c */ /* 0x000fe4000bf03070 */
[----:B-1----:R-:W-:Y:S02]  /*1a270*/  F2FP.BF16.F32.PACK_AB R147, R9, R6 ;  /* 0x000000060993723e */ /* 0x002fe400000010ff */
[----:B------:R-:W-:-:S04]  /*1a280*/  LOP3.LUT R0, R57, 0xff, RZ, 0xc0, !PT ;  /* 0x000000ff39007812 */ /* 0x000fc800078ec0ff */
[----:B------:R-:W-:Y:S02]  /*1a290*/  ISETP.LE.U32.AND P1, PT, R0, UR6, PT ;  /* 0x0000000600007c0c */ /* 0x000fe4000bf23070 */
[----:B------:R-:W-:-:S03]  /*1a2a0*/  LOP3.LUT R0, R40, 0xffff, RZ, 0xc0, !PT ;  /* 0x0000ffff28007812 */ /* 0x000fc600078ec0ff */
[----:B--2---:R-:W-:-:S05]  /*1a2b0*/  @!P0 HFMA2.BF16_V2 R11, -RZ.H0_H0, RZ.H0_H0, -R147.H0_H0 ;  /* 0x200000ffff0b8231 */ /* 0x004fca0000340993 */
[----:B------:R-:W-:Y:S02]  /*1a2c0*/  PRMT R8, R11, 0x7610, R8 ;  /* 0x000076100b087816 */ /* 0x000fe40000000008 */
[----:B------:R1:W2:Y:S01]  /*1a2d0*/  LDL.LU.S16 R11, [R1+0x11c] ;  /* 0x00011c00010b7983 */ /* 0x0002a20000300600 */
[----:B------:R-:W-:Y:S02]  /*1a2e0*/  SHF.R.U32.HI R0, RZ, 0x8, R0 ;  /* 0x00000008ff007819 */ /* 0x000fe40000011600 */
[----:B------:R-:W-:Y:S01]  /*1a2f0*/  PRMT R201, R147, 0x7610, R201 ;  /* 0x0000761093c97816 */ /* 0x000fe200000000c9 */
[----:B------:R1:W2:Y:S01]  /*1a300*/  LDL.LU.S16 R18, [R1+0x120] ;  /* 0x0001200001127983 */ /* 0x0002a20000300600 */
[----:B------:R-:W-:Y:S02]  /*1a310*/  LOP3.LUT R0, R0, 0xffff, RZ, 0xc0, !PT ;  /* 0x0000ffff00007812 */ /* 0x000fe400078ec0ff */
[----:B------:R-:W-:Y:S02]  /*1a320*/  @!P0 PRMT R201, R8, 0x5410, RZ ;  /* 0x0000541008c98816 */ /* 0x000fe400000000ff */
[----:B------:R-:W-:Y:S01]  /*1a330*/  ISETP.LE.U32.AND P0, PT, R0, UR6, PT ;  /* 0x0000000600007c0c */ /* 0x000fe2000bf03070 */
[----:B------:R-:W-:Y:S01]  /*1a340*/  FADD.FTZ R4, R6, R4 ;  /* 0x0000000406047221 */ /* 0x000fe20000010000 */
[----:B------:R-:W-:Y:S01]  /*1a350*/  MUFU.EX2 R8, R51 ;  /* 0x0000003300087308 */ /* 0x000fe20000000800 */
[----:B------:R-:W-:-:S10]  /*1a360*/  PRMT R0, R40, 0x7632, R0 ;  /* 0x0000763228007816 */ /* 0x000fd40000000000 */
[----:B---3--:R-:W-:-:S05]  /*1a370*/  @!P0 HFMA2.BF16_V2 R10, -RZ.H0_H0, RZ.H0_H0, -R147.H1_H1 ;  /* 0x200000ffff0a8231 */ /* 0x008fca0000360993 */
[----:B------:R-:W-:Y:S02]  /*1a380*/  PRMT R6, R10, 0x7610, R6 ;  /* 0x000076100a067816 */ /* 0x000fe40000000006 */
[----:B------:R-:W3:Y:S01]  /*1a390*/  MUFU.EX2 R10, R50 ;  /* 0x00000032000a7308 */ /* 0x000ee20000000800 */
[----:B------:R-:W-:Y:S02]  /*1a3a0*/  LOP3.LUT R0, R0, 0xff, RZ, 0xc0, !PT ;  /* 0x000000ff00007812 */ /* 0x000fe400078ec0ff */
[----:B------:R-:W-:Y:S02]  /*1a3b0*/  PRMT R198, R147, 0x7632, R198 ;  /* 0x0000763293c67816 */ /* 0x000fe400000000c6 */
[----:B------:R-:W-:Y:S02]  /*1a3c0*/  @!P0 PRMT R198, R6, 0x5410, RZ ;  /* 0x0000541006c68816 */ /* 0x000fe400000000ff */
[----:B------:R-:W-:Y:S02]  /*1a3d0*/  ISETP.LE.U32.AND P0, PT, R0, UR6, PT ;  /* 0x0000000600007c0c */ /* 0x000fe4000bf03070 */
[----:B------:R-:W-:-:S02]  /*1a3e0*/  PRMT R123, R49, 0x7610, R123 ;  /* 0x00007610317b7816 */ /* 0x000fc4000000007b */
[----:B---3--:R-:W-:Y:S01]  /*1a3f0*/  F2FP.BF16.F32.PACK_AB R146, R10, R8 ;  /* 0x000000080a92723e */ /* 0x008fe200000010ff */
[----:B------:R-:W-:-:S08]  /*1a400*/  FADD.FTZ R6, R9, R4 ;  /* 0x0000000409067221 */ /* 0x000fd00000010000 */
[----:B----4-:R-:W-:Y:S02]  /*1a410*/  @!P0 HFMA2.BF16_V2 R13, -RZ.H0_H0, RZ.H0_H0, -R146.H0_H0 ;  /* 0x200000ffff0d8231 */ /* 0x010fe40000340992 */
[----:B------:R-:W-:-:S03]  /*1a420*/  FADD.FTZ R4, R8, R7 ;  /* 0x0000000708047221 */ /* 0x000fc60000010000 */
[----:B------:R-:W-:Y:S02]  /*1a430*/  PRMT R7, R13, 0x7610, R7 ;  /* 0x000076100d077816 */ /* 0x000fe40000000007 */
[----:B------:R1:W3:Y:S01]  /*1a440*/  LDL.LU.S16 R13, [R1+0x124] ;  /* 0x00012400010d7983 */ /* 0x0002e20000300600 */
[----:B------:R-:W-:Y:S01]  /*1a450*/  PRMT R122, R49, 0x7632, R122 ;  /* 0x00007632317a7816 */ /* 0x000fe2000000007a */
[----:B------:R-:W-:Y:S02]  /*1a460*/  IMAD.MOV.U32 R50, RZ, RZ, R129 ;  /* 0x000000ffff327224 */ /* 0x000fe400078e0081 */
[----:B------:R-:W-:Y:S02]  /*1a470*/  IMAD.MOV.U32 R129, RZ, RZ, R98 ;  /* 0x000000ffff817224 */ /* 0x000fe400078e0062 */
[----:B------:R-:W-:Y:S02]  /*1a480*/  IMAD.MOV.U32 R98, RZ, RZ, R182 ;  /* 0x000000ffff627224 */ /* 0x000fe400078e00b6 */
[----:B--2---:R-:W-:-:S05]  /*1a490*/  @!P1 HFMA2.BF16_V2 R11, -RZ.H0_H0, RZ.H0_H0, -R123.H0_H0 ;  /* 0x200000ffff0b9231 */ /* 0x004fca000034097b */
[----:B------:R-:W-:Y:S02]  /*1a4a0*/  PRMT R0, R11, 0x7610, R0 ;  /* 0x000076100b007816 */ /* 0x000fe40000000000 */
[----:B------:R1:W2:Y:S01]  /*1a4b0*/  LDL.LU.S16 R11, [R1+0x12c] ;  /* 0x00012c00010b7983 */ /* 0x0002a20000300600 */
[----:B------:R-:W-:Y:S02]  /*1a4c0*/  PRMT R182, R123, 0x5410, R122 ;  /* 0x000054107bb67816 */ /* 0x000fe4000000007a */
[----:B------:R-:W-:Y:S02]  /*1a4d0*/  @!P1 PRMT R123, R0, 0x5410, RZ ;  /* 0x00005410007b9816 */ /* 0x000fe400000000ff */
[----:B------:R-:W-:-:S04]  /*1a4e0*/  SHF.R.U32.HI R0, RZ, 0x18, R40 ;  /* 0x00000018ff007819 */ /* 0x000fc80000011628 */
[----:B------:R-:W-:Y:S02]  /*1a4f0*/  ISETP.LE.U32.AND P1, PT, R0, UR6, PT ;  /* 0x0000000600007c0c */ /* 0x000fe4000bf23070 */
[----:B------:R-:W-:-:S11]  /*1a500*/  PRMT R157, R146, 0x7632, R157 ;  /* 0x00007632929d7816 */ /* 0x000fd6000000009d */
[----:B------:R-:W-:-:S05]  /*1a510*/  @!P1 HFMA2.BF16_V2 R18, -RZ.H0_H0, RZ.H0_H0, -R146.H1_H1 ;  /* 0x200000ffff129231 */ /* 0x000fca0000360992 */
[----:B------:R-:W-:-:S04]  /*1a520*/  PRMT R14, R18, 0x7610, R14 ;  /* 0x00007610120e7816 */ /* 0x000fc8000000000e */
[----:B------:R-:W-:Y:S02]  /*1a530*/  @!P1 PRMT R157, R14, 0x5410, RZ ;  /* 0x000054100e9d9816 */ /* 0x000fe400000000ff */
[----:B------:R1:W4:Y:S01]  /*1a540*/  LDL.LU.S16 R14, [R1+0x134] ;  /* 0x00013400010e7983 */ /* 0x0003220000300600 */
[----:B------:R-:W-:Y:S01]  /*1a550*/  MUFU.EX2 R9, R43 ;  /* 0x0000002b00097308 */ /* 0x000fe20000000800 */
[----:B------:R-:W-:-:S07]  /*1a560*/  IMAD.MOV.U32 R0, RZ, RZ, R24 ;  /* 0x000000ffff007224 */ /* 0x000fce00078e0018 */
[----:B------:R-:W3:Y:S01]  /*1a570*/  MUFU.EX2 R8, R50 ;  /* 0x0000003200087308 */ /* 0x000ee20000000800 */
[----:B------:R-:W-:Y:S02]  /*1a580*/  LOP3.LUT R0, R0, 0xff, RZ, 0xc0, !PT ;  /* 0x000000ff00007812 */ /* 0x000fe400078ec0ff */
[----:B------:R-:W-:Y:S02]  /*1a590*/  PRMT R194, R146, 0x7610, R194 ;  /* 0x0000761092c27816 */ /* 0x000fe400000000c2 */
[----:B------:R-:W-:Y:S02]  /*1a5a0*/  @!P0 PRMT R194, R7, 0x5410, RZ ;  /* 0x0000541007c28816 */ /* 0x000fe400000000ff */
[----:B------:R-:W-:Y:S02]  /*1a5b0*/  ISETP.LE.U32.AND P0, PT, R0, UR6, PT ;  /* 0x0000000600007c0c */ /* 0x000fe4000bf03070 */
[----:B------:R-:W-:Y:S02]  /*1a5c0*/  SHF.R.U32.HI R0, RZ, 0x18, R57 ;  /* 0x00000018ff007819 */ /* 0x000fe40000011639 */
[----:B---3--:R-:W-:-:S09]  /*1a5d0*/  F2FP.BF16.F32.PACK_AB R145, R8, R9 ;  /* 0x000000090891723e */ /* 0x008fd200000010ff */
[----:B------:R-:W-:Y:S01]  /*1a5e0*/  @!P0 HFMA2.BF16_V2 R13, -RZ.H0_H0, RZ.H0_H0, -R145.H0_H0 ;  /* 0x200000ffff0d8231 */ /* 0x000fe20000340991 */
[----:B------:R-:W-:-:S04]  /*1a5f0*/  ISETP.LE.U32.AND P1, PT, R0, UR6, PT ;  /* 0x0000000600007c0c */ /* 0x000fc8000bf23070 */
[----:B------:R-:W-:Y:S02]  /*1a600*/  PRMT R0, R13, 0x7610, R0 ;  /* 0x000076100d007816 */ /* 0x000fe40000000000 */
[----:B------:R1:W3:Y:S01]  /*1a610*/  LDL.LU.S16 R13, [R1+0x130] ;  /* 0x00013000010d7983 */ /* 0x0002e20000300600 */
[----:B--2---:R-:W-:-:S05]  /*1a620*/  @!P5 HFMA2.BF16_V2 R11, -RZ.H0_H0, RZ.H0_H0, -R122.H0_H0 ;  /* 0x200000ffff0bd231 */ /* 0x004fca000034097a */
[----:B------:R-:W-:Y:S02]  /*1a630*/  PRMT R15, R11, 0x7610, R15 ;  /* 0x000076100b0f7816 */ /* 0x000fe4000000000f */
[----:B------:R1:W2:Y:S01]  /*1a640*/  LDL.LU.S16 R11, [R1+0x140] ;  /* 0x00014000010b7983 */ /* 0x0002a20000300600 */
[----:B------:R-:W-:Y:S01]  /*1a650*/  FADD.FTZ R5, R115, R5 ;  /* 0x0000000573057221 */ /* 0x000fe20000010000 */
[----:B------:R-:W-:-:S03]  /*1a660*/  FADD.FTZ R7, R10, R4 ;  /* 0x000000040a077221 */ /* 0x000fc60000010000 */
[----:B------:R-:W-:Y:S01]  /*1a670*/  FADD.FTZ R5, R116, R5 ;  /* 0x0000000574057221 */ /* 0x000fe20000010000 */
[----:B------:R-:W-:-:S03]  /*1a680*/  PRMT R114, R19, 0x7610, R114 ;  /* 0x0000761013727816 */ /* 0x000fc60000000072 */
[----:B------:R-:W-:-:S04]  /*1a690*/  FADD.FTZ R4, R97, R5 ;  /* 0x0000000561047221 */ /* 0x000fc80000010000 */
[----:B------:R-:W-:-:S05]  /*1a6a0*/  FADD.FTZ R18, R100, R4 ;  /* 0x0000000464127221 */ /* 0x000fca0000010000 */
[----:B------:R-:W-:Y:S01]  /*1a6b0*/  STL [R1+0x330], R18 ;  /* 0x0003301201007387 */ /* 0x000fe20000100800 */
[----:B----4-:R-:W-:-:S05]  /*1a6c0*/  @!P4 HFMA2.BF16_V2 R14, -RZ.H0_H0, RZ.H0_H0, -R114.H0_H0 ;  /* 0x200000ffff0ec231 */ /* 0x010fca0000340972 */
[----:B------:R-:W-:Y:S02]  /*1a6d0*/  PRMT R10, R14, 0x7610, R10 ;  /* 0x000076100e0a7816 */ /* 0x000fe4000000000a */
[----:B------:R1:W4:Y:S01]  /*1a6e0*/  LDL.LU.S16 R14, [R1+0x158] ;  /* 0x00015800010e7983 */ /* 0x0003220000300600 */
[C---:B------:R-:W-:Y:S01]  /*1a6f0*/  PRMT R117, R52.reuse, 0x7610, R117 ;  /* 0x0000761034757816 */ /* 0x040fe20000000075 */
[----:B------:R-:W-:Y:S01]  /*1a700*/  IMAD.MOV.U32 R50, RZ, RZ, R56 ;  /* 0x000000ffff327224 */ /* 0x000fe200078e0038 */
[----:B------:R-:W-:Y:S01]  /*1a710*/  PRMT R158, R145, 0x7610, R158 ;  /* 0x00007610919e7816 */ /* 0x000fe2000000009e */
[----:B------:R-:W-:Y:S01]  /*1a720*/  IMAD.MOV.U32 R56, RZ, RZ, R129 ;  /* 0x000000ffff387224 */ /* 0x000fe200078e0081 */
[----:B------:R-:W-:Y:S01]  /*1a730*/  PRMT R116, R52, 0x7632, R116 ;  /* 0x0000763234747816 */ /* 0x000fe20000000074 */
[----:B------:R-:W-:Y:S01]  /*1a740*/  IMAD.MOV.U32 R129, RZ, RZ, R55 ;  /* 0x000000ffff817224 */ /* 0x000fe200078e0037 */
[----:B------:R-:W-:Y:S01]  /*1a750*/  @!P0 PRMT R158, R0, 0x5410, RZ ;  /* 0x00005410009e8816 */ /* 0x000fe200000000ff */
[----:B------:R-:W-:Y:S01]  /*1a760*/  FADD.FTZ R0, R9, R6 ;  /* 0x0000000609007221 */ /* 0x000fe20000010000 */
[----:B------:R-:W-:Y:S01]  /*1a770*/  PRMT R112, R19, 0x7632, R112 ;  /* 0x0000763213707816 */ /* 0x000fe20000000070 */
[----:B------:R-:W-:Y:S01]  /*1a780*/  IMAD.MOV.U32 R55, RZ, RZ, R241 ;  /* 0x000000ffff377224 */ /* 0x000fe200078e00f1 */
[----:B------:R-:W-:-:S03]  /*1a790*/  PRMT R241, R117, 0x5410, R116 ;  /* 0x0000541075f17816 */ /* 0x000fc60000000074 */
[----:B---3--:R-:W-:-:S05]  /*1a7a0*/  @!P1 HFMA2.BF16_V2 R13, -RZ.H0_H0, RZ.H0_H0, -R112.H0_H0 ;  /* 0x200000ffff0d9231 */ /* 0x008fca0000340970 */
[----:B------:R-:W-:Y:S01]  /*1a7b0*/  PRMT R5, R13, 0x7610, R5 ;  /* 0x000076100d057816 */ /* 0x000fe20000000005 */
[----:B--2---:R-:W-:-:S05]  /*1a7c0*/  @!P3 HFMA2.BF16_V2 R11, -RZ.H0_H0, RZ.H0_H0, -R117.H0_H0 ;  /* 0x200000ffff0bb231 */ /* 0x004fca0000340975 */
[----:B------:R-:W-:-:S04]  /*1a7d0*/  PRMT R4, R11, 0x7610, R4 ;  /* 0x000076100b047816 */ /* 0x000fc80000000004 */
[----:B------:R-:W-:Y:S01]  /*1a7e0*/  @!P3 PRMT R117, R4, 0x5410, RZ ;  /* 0x000054100475b816 */ /* 0x000fe200000000ff */
[----:B------:R-:W-:-:S05]  /*1a7f0*/  FADD.FTZ R4, R8, R0 ;  /* 0x0000000008047221 */ /* 0x000fca0000010000 */
[----:B------:R2:W-:Y:S04]  /*1a800*/  STL [R1+0x33c], R4 ;  /* 0x00033c0401007387 */ /* 0x0005e80000100800 */
[----:B------:R1:W3:Y:S04]  /*1a810*/  LDL.LU.S16 R13, [R1+0x168] ;  /* 0x00016800010d7983 */ /* 0x0002e80000300600 */
[----:B------:R1:W3:Y:S01]  /*1a820*/  LDL.LU.S16 R11, [R1+0x15c] ;  /* 0x00015c00010b7983 */ /* 0x0002e20000300600 */
[----:B------:R-:W-:Y:S01]  /*1a830*/  IMAD.MOV.U32 R43, RZ, RZ, R134 ;  /* 0x000000ffff2b7224 */ /* 0x000fe200078e0086 */
[----:B------:R-:W-:Y:S01]  /*1a840*/  PRMT R0, R104, 0x7771, RZ ;  /* 0x0000777168007816 */ /* 0x000fe200000000ff */
[----:B------:R-:W-:Y:S01]  /*1a850*/  IMAD.MOV.U32 R134, RZ, RZ, R242 ;  /* 0x000000ffff867224 */ /* 0x000fe200078e00f2 */
[----:B------:R-:W-:-:S02]  /*1a860*/  PRMT R242, R114, 0x5410, R112 ;  /* 0x0000541072f27816 */ /* 0x000fc40000000070 */
[----:B------:R-:W-:Y:S02]  /*1a870*/  @!P1 PRMT R112, R5, 0x5410, RZ ;  /* 0x0000541005709816 */ /* 0x000fe400000000ff */
[----:B------:R-:W-:Y:S01]  /*1a880*/  @!P4 PRMT R114, R10, 0x5410, RZ ;  /* 0x000054100a72c816 */ /* 0x000fe200000000ff */
[----:B------:R-:W1:Y:S01]  /*1a890*/  MUFU.EX2 R5, R43 ;  /* 0x0000002b00057308 */ /* 0x000e620000000800 */
[----:B------:R-:W-:Y:S01]  /*1a8a0*/  ISETP.GT.U32.AND P4, PT, R0, UR6, PT ;  /* 0x0000000600007c0c */ /* 0x000fe2000bf84070 */
[----:B------:R3:W3:Y:S01]  /*1a8b0*/  LDL.LU.S16 R10, [R1+0x16c] ;  /* 0x00016c00010a7983 */ /* 0x0006e20000300600 */
[----:B------:R-:W-:-:S05]  /*1a8c0*/  PRMT R0, R104, 0x7772, RZ ;  /* 0x0000777268007816 */ /* 0x000fca00000000ff */
[----:B--2---:R-:W2:Y:S01]  /*1a8d0*/  MUFU.EX2 R4, R50 ;  /* 0x0000003200047308 */ /* 0x004ea20000000800 */
[----:B------:R-:W-:Y:S02]  /*1a8e0*/  ISETP.GT.U32.AND P3, PT, R0, UR6, PT ;  /* 0x0000000600007c0c */ /* 0x000fe4000bf64070 */
[----:B------:R-:W-:-:S04]  /*1a8f0*/  PRMT R0, R104, 0x7773, RZ ;  /* 0x0000777368007816 */ /* 0x000fc800000000ff */
[----:B------:R-:W-:Y:S02]  /*1a900*/  ISETP.GT.U32.AND P1, PT, R0, UR6, PT ;  /* 0x0000000600007c0c */ /* 0x000fe4000bf24070 */
[----:B------:R-:W-:Y:S01]  /*1a910*/  LOP3.LUT R0, R88, 0xff, RZ, 0xc0, !PT ;  /* 0x000000ff58007812 */ /* 0x000fe200078ec0ff */
[----:B----4-:R-:W-:-:S03]  /*1a920*/  @P4 HFMA2.BF16_V2 R14, -RZ.H0_H0, RZ.H0_H0, -R116.H0_H0 ;  /* 0x200000ffff0e4231 */ /* 0x010fc60000340974 */
[----:B------:R-:W-:Y:S01]  /*1a930*/  ISETP.LE.U32.AND P0, PT, R0, UR6, PT ;  /* 0x0000000600007c0c */ /* 0x000fe2000bf03070 */
[----:B-1----:R-:W-:Y:S01]  /*1a940*/  FADD.FTZ R0, R5, R7 ;  /* 0x0000000705007221 */ /* 0x002fe20000010000 */
[----:B------:R-:W-:Y:S02]  /*1a950*/  PRMT R8, R14, 0x7610, R8 ;  /* 0x000076100e087816 */ /* 0x000fe40000000008 */
[C---:B--2---:R-:W-:Y:S01]  /*1a960*/  F2FP.BF16.F32.PACK_AB R144, R4.reuse, R5 ;  /* 0x000000050490723e */ /* 0x044fe200000010ff */
[----:B------:R-:W-:Y:S01]  /*1a970*/  FADD.FTZ R5, R4, R0 ;  /* 0x0000000004057221 */ /* 0x000fe20000010000 */
[----:B------:R-:W-:Y:S02]  /*1a980*/  @P4 PRMT R116, R8, 0x5410, RZ ;  /* 0x0000541008744816 */ /* 0x000fe400000000ff */
[----:B------:R1:W2:Y:S04]  /*1a990*/  LDL.LU.S16 R8, [R1+0x170] ;  /* 0x0001700001087983 */ /* 0x0002a80000300600 */
[----:B------:R4:W-:Y:S04]  /*1a9a0*/  STL [R1+0x334], R5 ;  /* 0x0003340501007387 */ /* 0x0009e80000100800 */
[----:B------:R1:W2:Y:S01]  /*1a9b0*/  LDL.LU.S16 R7, [R1+0x174] ;  /* 0x0001740001077983 */ /* 0x0002a20000300600 */
[----:B------:R-:W-:-:S03]  /*1a9c0*/  PRMT R113, R12, 0x7632, R113 ;  /* 0x000076320c717816 */ /* 0x000fc60000000071 */
[----:B----4-:R1:W4:Y:S01]  /*1a9d0*/  LDL.LU.S16 R5, [R1+0x178] ;  /* 0x0001780001057983 */ /* 0x0103220000300600 */
[----:B------:R-:W-:Y:S01]  /*1a9e0*/  PRMT R115, R12, 0x7610, R115 ;  /* 0x000076100c737816 */ /* 0x000fe20000000073 */
[----:B------:R-:W-:-:S03]  /*1a9f0*/  IMAD.MOV.U32 R43, RZ, RZ, R237 ;  /* 0x000000ffff2b7224 */ /* 0x000fc600078e00ed */
[----:B------:R-:W-:Y:S01]  /*1aa00*/  PRMT R237, R115, 0x5410, R113 ;  /* 0x0000541073ed7816 */ /* 0x000fe20000000071 */
[----:B------:R-:W-:Y:S02]  /*1aa10*/  IMAD.MOV.U32 R50, RZ, RZ, R56 ;  /* 0x000000ffff327224 */ /* 0x000fe400078e0038 */
[----:B------:R-:W-:Y:S02]  /*1aa20*/  IMAD.MOV.U32 R56, RZ, RZ, R129 ;  /* 0x000000ffff387224 */ /* 0x000fe400078e0081 */
[----:B---3--:R-:W-:-:S05]  /*1aa30*/  @P1 HFMA2.BF16_V2 R11, -RZ.H0_H0, RZ.H0_H0, -R113.H0_H0 ;  /* 0x200000ffff0b1231 */ /* 0x008fca0000340971 */
[----:B------:R-:W-:-:S04]  /*1aa40*/  PRMT R4, R11, 0x7610, R4 ;  /* 0x000076100b047816 */ /* 0x000fc80000000004 */
[----:B------:R-:W-:Y:S02]  /*1aa50*/  @P1 PRMT R113, R4, 0x5410, RZ ;  /* 0x0000541004711816 */ /* 0x000fe400000000ff */
[----:B------:R1:W3:Y:S04]  /*1aa60*/  LDL.LU.S16 R4, [R1+0x17c] ;  /* 0x00017c0001047983 */ /* 0x0002e80000300600 */
[----:B------:R-:W3:Y:S01]  /*1aa70*/  LDL.LU R129, [R1+0x224] ;  /* 0x0002240001817983 */ /* 0x000ee20000300800 */
[----:B------:R-:W-:-:S05]  /*1aa80*/  PRMT R124, R53, 0x7610, R124 ;  /* 0x00007610357c7816 */ /* 0x000fca000000007c */
[----:B------:R-:W-:Y:S01]  /*1aa90*/  @!P0 HFMA2.BF16_V2 R10, -RZ.H0_H0, RZ.H0_H0, -R124.H0_H0 ;  /* 0x200000ffff0a8231 */ /* 0x000fe2000034097c */
[----:B------:R-:W-:Y:S01]  /*1aaa0*/  PRMT R125, R53, 0x7632, R125 ;  /* 0x00007632357d7816 */ /* 0x000fe2000000007d */
[----:B------:R-:W-:Y:S02]  /*1aab0*/  IMAD.MOV.U32 R149, RZ, RZ, R21 ;  /* 0x000000ffff957224 */ /* 0x000fe400078e0015 */
[----:B------:R-:W-:Y:S01]  /*1aac0*/  IMAD.MOV.U32 R21, RZ, RZ, R43 ;  /* 0x000000ffff157224 */ /* 0x000fe200078e002b */
[----:B------:R-:W-:Y:S01]  /*1aad0*/  PRMT R0, R10, 0x7610, R0 ;  /* 0x000076100a007816 */ /* 0x000fe20000000000 */
[----:B------:R-:W-:Y:S01]  /*1aae0*/  IMAD.MOV.U32 R43, RZ, RZ, R218 ;  /* 0x000000ffff2b7224 */ /* 0x000fe200078e00da */
[----:B------:R-:W-:Y:S02]  /*1aaf0*/  PRMT R218, R124, 0x5410, R125 ;  /* 0x000054107cda7816 */ /* 0x000fe4000000007d */
[----:B------:R-:W-:Y:S02]  /*1ab00*/  @!P0 PRMT R124, R0, 0x5410, RZ ;  /* 0x00005410007c8816 */ /* 0x000fe400000000ff */
[----:B------:R-:W-:-:S04]  /*1ab10*/  PRMT R0, R24, 0x7771, RZ ;  /* 0x0000777118007816 */ /* 0x000fc800000000ff */
[----:B------:R-:W-:Y:S01]  /*1ab20*/  ISETP.GT.U32.AND P0, PT, R0, UR6, PT ;  /* 0x0000000600007c0c */ /* 0x000fe2000bf04070 */
[----:B--2---:R-:W-:-:S12]  /*1ab30*/  @!P2 HFMA2.BF16_V2 R7, -RZ.H0_H0, RZ.H0_H0, -R125.H0_H0 ;  /* 0x200000ffff07a231 */ /* 0x004fd8000034097d */
[----:B------:R-:W-:Y:S01]  /*1ab40*/  @P0 HFMA2.BF16_V2 R8, -RZ.H0_H0, RZ.H0_H0, -R145.H1_H1 ;  /* 0x200000ffff080231 */ /* 0x000fe20000360991 */
[----:B------:R-:W-:-:S04]  /*1ab50*/  PRMT R0, R7, 0x7610, R0 ;  /* 0x0000761007007816 */ /* 0x000fc80000000000 */
[----:B------:R-:W-:Y:S02]  /*1ab60*/  PRMT R6, R8, 0x7610, R6 ;  /* 0x0000761008067816 */ /* 0x000fe40000000006 */
[----:B------:R-:W-:Y:S02]  /*1ab70*/  @!P2 PRMT R125, R0, 0x5410, RZ ;  /* 0x00005410007da816 */ /* 0x000fe400000000ff */
[----:B------:R-:W-:Y:S02]  /*1ab80*/  PRMT R0, R24, 0x7772, RZ ;  /* 0x0000777218007816 */ /* 0x000fe400000000ff */
[----:B------:R-:W-:Y:S02]  /*1ab90*/  PRMT R191, R145, 0x7632, R191 ;  /* 0x0000763291bf7816 */ /* 0x000fe400000000bf */
[----:B------:R-:W-:Y:S02]  /*1aba0*/  @P0 PRMT R191, R6, 0x5410, RZ ;  /* 0x0000541006bf0816 */ /* 0x000fe400000000ff */
[----:B------:R-:W-:Y:S01]  /*1abb0*/  ISETP.GT.U32.AND P0, PT, R0, UR6, PT ;  /* 0x0000000600007c0c */ /* 0x000fe2000bf04070 */
[----:B------:R-:W2:Y:S01]  /*1abc0*/  LDC R6, c[0x0][0x448] ;  /* 0x00011200ff067b82 */ /* 0x000ea20000000800 */
[----:B------:R-:W-:-:S11]  /*1abd0*/  PRMT R189, R144, 0x7610, R189 ;  /* 0x0000761090bd7816 */ /* 0x000fd600000000bd */
[----:B----4-:R-:W-:-:S05]  /*1abe0*/  @P0 HFMA2.BF16_V2 R5, -RZ.H0_H0, RZ.H0_H0, -R144.H0_H0 ;  /* 0x200000ffff050231 */ /* 0x010fca0000340990 */
[----:B------:R-:W-:-:S04]  /*1abf0*/  PRMT R0, R5, 0x7610, R0 ;  /* 0x0000761005007816 */ /* 0x000fc80000000000 */
[----:B------:R-:W-:Y:S02]  /*1ac00*/  @P0 PRMT R189, R0, 0x5410, RZ ;  /* 0x0000541000bd0816 */ /* 0x000fe400000000ff */
[----:B------:R-:W-:-:S04]  /*1ac10*/  PRMT R0, R24, 0x7773, RZ ;  /* 0x0000777318007816 */ /* 0x000fc800000000ff */
[----:B------:R-:W-:Y:S01]  /*1ac20*/  ISETP.GT.U32.AND P0, PT, R0, UR6, PT ;  /* 0x0000000600007c0c */ /* 0x000fe2000bf04070 */
[----:B------:R-:W-:Y:S01]  /*1ac30*/  IMAD.MOV.U32 R148, RZ, RZ, R20 ;  /* 0x000000ffff947224 */ /* 0x000fe200078e0014 */
[----:B------:R-:W-:Y:S01]  /*1ac40*/  PRMT R188, R144, 0x7632, R188 ;  /* 0x0000763290bc7816 */ /* 0x000fe200000000bc */
[----:B------:R-:W-:Y:S02]  /*1ac50*/  IMAD.MOV.U32 R20, RZ, RZ, R21 ;  /* 0x000000ffff147224 */ /* 0x000fe400078e0015 */
[----:B------:R-:W-:Y:S02]  /*1ac60*/  IMAD.MOV.U32 R21, RZ, RZ, R43 ;  /* 0x000000ffff157224 */ /* 0x000fe400078e002b */
[----:B------:R-:W-:Y:S02]  /*1ac70*/  IMAD.MOV.U32 R43, RZ, RZ, R56 ;  /* 0x000000ffff2b7224 */ /* 0x000fe400078e0038 */
[----:B--2---:R-:W-:-:S04]  /*1ac80*/  IMAD.WIDE R150, R6, -0x70, R238 ;  /* 0xffffff9006967825 */ /* 0x004fc800078e02ee */
[----:B------:R-:W-:Y:S02]  /*1ac90*/  IMAD.MOV.U32 R97, RZ, RZ, R43 ;  /* 0x000000ffff617224 */ /* 0x000fe400078e002b */
[----:B------:R-:W-:Y:S02]  /*1aca0*/  @P3 HFMA2.BF16_V2 R13, -RZ.H0_H0, RZ.H0_H0, -R115.H0_H0 ;  /* 0x200000ffff0d3231 */ /* 0x000fe40000340973 */
[----:B------:R-:W-:-:S03]  /*1acb0*/  IMAD.MOV.U32 R149, RZ, RZ, R21 ;  /* 0x000000ffff957224 */ /* 0x000fc600078e0015 */
[----:B------:R-:W-:Y:S02]  /*1acc0*/  PRMT R9, R13, 0x7610, R9 ;  /* 0x000076100d097816 */ /* 0x000fe40000000009 */
[----:B------:R-:W2:Y:S01]  /*1acd0*/  LDC R13, c[0x0][0x4f8] ;  /* 0x00013e00ff0d7b82 */ /* 0x000ea20000000800 */
[----:B------:R-:W-:Y:S01]  /*1ace0*/  IMAD.MOV.U32 R7, RZ, RZ, R148 ;  /* 0x000000ffff077224 */ /* 0x000fe200078e0094 */
[----:B------:R-:W-:-:S04]  /*1acf0*/  PRMT R8, R148, 0x7771, RZ ;  /* 0x0000777194087816 */ /* 0x000fc800000000ff */
[----:B------:R-:W-:Y:S02]  /*1ad00*/  LOP3.LUT R7, R7, 0xff, RZ, 0xc0, !PT ;  /* 0x000000ff07077812 */ /* 0x000fe400078ec0ff */
[----:B------:R-:W-:Y:S01]  /*1ad10*/  @P3 PRMT R115, R9, 0x5410, RZ ;  /* 0x0000541009733816 */ /* 0x000fe200000000ff */
[----:B------:R-:W-:Y:S01]  /*1ad20*/  IMAD.MOV.U32 R10, RZ, RZ, R16 ;  /* 0x000000ffff0a7224 */ /* 0x000fe200078e0010 */
[----:B------:R-:W-:Y:S02]  /*1ad30*/  PRMT R23, R7, 0x5410, R8 ;  /* 0x0000541007177816 */ /* 0x000fe40000000008 */
[----:B------:R-:W-:Y:S02]  /*1ad40*/  PRMT R11, R16, 0x7771, RZ ;  /* 0x00007771100b7816 */ /* 0x000fe400000000ff */
[----:B------:R-:W-:Y:S02]  /*1ad50*/  SHF.R.U32.HI R8, RZ, 0x18, R17 ;  /* 0x00000018ff087819 */ /* 0x000fe40000011611 */
[----:B--2---:R-:W-:Y:S01]  /*1ad60*/  LOP3.LUT R13, R13, 0xff, RZ, 0xc0, !PT ;  /* 0x000000ff0d0d7812 */ /* 0x004fe200078ec0ff */
[----:B------:R2:W-:Y:S02]  /*1ad70*/  STG.E.U16 desc[UR24][R2.64+-0x100], R109 ;  /* 0xffff006d02007986 */ /* 0x0005e4000c101518 */
[----:B--2---:R-:W-:-:S02]  /*1ad80*/  IMAD.MOV.U32 R109, RZ, RZ, R55 ;  /* 0x000000ffff6d7224 */ /* 0x004fc400078e0037 */
[----:B---3--:R-:W-:Y:S01]  /*1ad90*/  @P0 HFMA2.BF16_V2 R4, -RZ.H0_H0, RZ.H0_H0, -R144.H1_H1 ;  /* 0x200000ffff040231 */ /* 0x008fe20000360990 */
[----:B------:R-:W-:-:S04]  /*1ada0*/  LEA R129, R129, UR5, 0x1 ;  /* 0x0000000581817c11 */ /* 0x000fc8000f8e08ff */
[----:B------:R-:W-:-:S04]  /*1adb0*/  PRMT R0, R4, 0x7610, R0 ;  /* 0x0000761004007816 */ /* 0x000fc80000000000 */
[----:B------:R-:W-:Y:S01]  /*1adc0*/  @P0 PRMT R188, R0, 0x5410, RZ ;  /* 0x0000541000bc0816 */ /* 0x000fe200000000ff */
[C---:B------:R-:W-:Y:S02]  /*1add0*/  VIADD R0, R129.reuse, 0x4000 ;  /* 0x0000400081007836 */ /* 0x040fe40000000000 */
[----:B------:R-:W-:Y:S02]  /*1ade0*/  VIADD R56, R129, 0x4020 ;  /* 0x0000402081387836 */ /* 0x000fe40000000000 */
[----:B------:R-:W-:Y:S02]  /*1adf0*/  @P6 VIADD R56, R0, 0xffffffe0 ;  /* 0xffffffe000386836 */ /* 0x000fe40000000000 */
[----:B------:R-:W-:-:S04]  /*1ae00*/  IMAD.SHL.U32 R0, R6, 0x8, RZ ;  /* 0x0000000806007824 */ /* 0x000fc800078e00ff */
[----:B------:R-:W-:-:S04]  /*1ae10*/  IMAD.WIDE R4, R0, 0x2, R2 ;  /* 0x0000000200047825 */ /* 0x000fc800078e0202 */
[----:B------:R-:W-:Y:S01]  /*1ae20*/  IMAD.WIDE R4, R6, 0x70, R4 ;  /* 0x0000007006047825 */ /* 0x000fe200078e0204 */
[----:B------:R-:W-:-:S03]  /*1ae30*/  PRMT R6, R148, 0x7773, RZ ;  /* 0x0000777394067816 */ /* 0x000fc600000000ff */
[----:B------:R-:W-:Y:S01]  /*1ae40*/  IMAD.WIDE R4, R0, 0x2, R4 ;  /* 0x0000000200047825 */ /* 0x000fe200078e0204 */
[----:B------:R-:W-:-:S04]  /*1ae50*/  PRMT R0, R148, 0x7772, RZ ;  /* 0x0000777294007816 */ /* 0x000fc800000000ff */
[----:B------:R-:W-:Y:S02]  /*1ae60*/  PRMT R25, R0, 0x5410, R6 ;  /* 0x0000541000197816 */ /* 0x000fe40000000006 */
[C---:B------:R-:W-:Y:S02]  /*1ae70*/  PRMT R6, R32.reuse, 0x7773, RZ ;  /* 0x0000777320067816 */ /* 0x040fe400000000ff */
[----:B------:R-:W-:-:S04]  /*1ae80*/  PRMT R0, R32, 0x7772, RZ ;  /* 0x0000777220007816 */ /* 0x000fc800000000ff */
[----:B------:R-:W-:Y:S02]  /*1ae90*/  PRMT R43, R0, 0x5410, R6 ;  /* 0x00005410002b7816 */ /* 0x000fe40000000006 */
[C---:B------:R-:W-:Y:S02]  /*1aea0*/  LOP3.LUT R0, R34.reuse, 0xffff, RZ, 0xc0, !PT ;  /* 0x0000ffff22007812 */ /* 0x040fe400078ec0ff */
[----:B------:R-:W-:Y:S02]  /*1aeb0*/  LOP3.LUT R6, R34, 0xff, RZ, 0xc0, !PT ;  /* 0x000000ff22067812 */ /* 0x000fe400078ec0ff */
[----:B------:R-:W-:-:S04]  /*1aec0*/  SHF.R.U32.HI R0, RZ, 0x8, R0 ;  /* 0x00000008ff007819 */ /* 0x000fc80000011600 */
[--C-:B------:R-:W-:Y:S02]  /*1aed0*/  PRMT R21, R6, 0x5410, R0.reuse ;  /* 0x0000541006157816 */ /* 0x100fe40000000000 */
[----:B------:R-:W-:Y:S02]  /*1aee0*/  PRMT R0, R34, 0x7632, R0 ;  /* 0x0000763222007816 */ /* 0x000fe40000000000 */
[----:B------:R-:W-:Y:S02]  /*1aef0*/  SHF.R.U32.HI R6, RZ, 0x18, R34 ;  /* 0x00000018ff067819 */ /* 0x000fe40000011622 */
[----:B------:R-:W-:Y:S01]  /*1af00*/  LOP3.LUT R0, R0, 0xff, RZ, 0xc0, !PT ;  /* 0x000000ff00007812 */ /* 0x000fe200078ec0ff */
[----:B------:R-:W-:-:S03]  /*1af10*/  IMAD.MOV.U32 R148, RZ, RZ, R20 ;  /* 0x000000ffff947224 */ /* 0x000fc600078e0014 */
        /* <DEDUP_REMOVED lines=9> */
[----:B------:R-:W2:Y:S01]  /*1afb0*/  LDSM.16.MT88.4 R16, [R129+0x4000] ;  /* 0x004000008110783b */ /* 0x000ea20000004200 */
[----:B------:R-:W-:Y:S02]  /*1afc0*/  LOP3.LUT R6, R10, 0xff, RZ, 0xc0, !PT ;  /* 0x000000ff0a067812 */ /* 0x000fe400078ec0ff */
[----:B------:R-:W-:Y:S01]  /*1afd0*/  LOP3.LUT R7, R0, 0xff, RZ, 0xc0, !PT ;  /* 0x000000ff00077812 */ /* 0x000fe200078ec0ff */
[----:B------:R-:W-:Y:S01]  /*1afe0*/  IMAD R0, R13, 0x10000, R13 ;  /* 0x000100000d007824 */ /* 0x000fe200078e020d */
[----:B------:R-:W-:Y:S02]  /*1aff0*/  PRMT R10, R6, 0x5410, R11 ;  /* 0x00005410060a7816 */ /* 0x000fe4000000000b */
[----:B------:R-:W-:Y:S01]  /*1b000*/  PRMT R7, R7, 0x5410, R8 ;  /* 0x0000541007077816 */ /* 0x000fe20000000008 */
[----:B------:R-:W-:Y:S01]  /*1b010*/  IMAD.MOV.U32 R8, RZ, RZ, R45 ;  /* 0x000000ffff087224 */ /* 0x000fe200078e002d */
[----:B------:R-:W-:-:S03]  /*1b020*/  HSET2.LE.AND R6, R9, R0, PT ;  /* 0x0000000009067233 */ /* 0x000fc60003803000 */
[----:B------:R-:W-:Y:S02]  /*1b030*/  HSET2.LE.AND R7, R7, R0, PT ;  /* 0x0000000007077233 */ /* 0x000fe40003803000 */
        /* <DEDUP_REMOVED lines=9> */
[----:B------:R-:W-:-:S07]  /*1b0d0*/  LOP3.LUT R11, R6, R7, RZ, 0xc0, !PT ;  /* 0x00000007060b7212 */ /* 0x000fce00078ec0ff */
[----:B--2---:R-:W-:Y:S01]  /*1b0e0*/  HMMA.16816.F32.BF16 R52, R8, R16, R152 ;  /* 0x000000100834723c */ /* 0x004fe20000041898 */
[----:B------:R-:W2:Y:S01]  /*1b0f0*/  LDL.LU R154, [R1+0x1c4] ;  /* 0x0001c400019a7983 */ /* 0x000ea20000300800 */
[----:B------:R-:W-:-:S03]  /*1b100*/  @!P5 PRMT R122, R15, 0x5410, RZ ;  /* 0x000054100f7ad816 */ /* 0x000fc600000000ff */
[----:B------:R-:W3:Y:S04]  /*1b110*/  LDSM.16.MT88.4 R12, [R56] ;  /* 0x00000000380c783b */ /* 0x000ee80000004200 */
[----:B------:R-:W-:Y:S01]  /*1b120*/  STG.E.U16 desc[UR24][R2.64+-0xfe], R108 ;  /* 0xffff026c02007986 */ /* 0x000fe2000c101518 */
[----:B------:R-:W-:-:S03]  /*1b130*/  IMAD.MOV.U32 R100, RZ, RZ, R50 ;  /* 0x000000ffff647224 */ /* 0x000fc600078e0032 */
[----:B------:R-:W-:Y:S01]  /*1b140*/  STG.E.U16 desc[UR24][R150.64+-0x100], R106 ;  /* 0xffff006a96007986 */ /* 0x000fe2000c101518 */
[----:B------:R-:W-:-:S03]  /*1b150*/  IMAD.MOV.U32 R31, RZ, RZ, R32 ;  /* 0x000000ffff1f7224 */ /* 0x000fc600078e0020 */
[----:B------:R-:W-:Y:S01]  /*1b160*/  STG.E.U16 desc[UR24][R150.64+-0xfe], R103 ;  /* 0xffff026796007986 */ /* 0x000fe2000c101518 */
[----:B------:R-:W-:-:S03]  /*1b170*/  HSET2.LE.AND R6, R21, R0, PT ;  /* 0x0000000015067233 */ /* 0x000fc60003803000 */
[----:B------:R4:W-:Y:S04]  /*1b180*/  STG.E.U16 desc[UR24][R238.64+-0x100], R48 ;  /* 0xffff0030ee007986 */ /* 0x0009e8000c101518 */
[----:B------:R-:W-:Y:S04]  /*1b190*/  STG.E.U16 desc[UR24][R238.64+-0xfe], R47 ;  /* 0xffff022fee007986 */ /* 0x000fe8000c101518 */
[----:B------:R1:W-:Y:S04]  /*1b1a0*/  STG.E.U16 desc[UR24][R4.64+-0xfe], R39 ;  /* 0xffff022704007986 */ /* 0x0003e8000c101518 */
[----:B------:R3:W-:Y:S01]  /*1b1b0*/  STG.E.U16 desc[UR24][R4.64+-0x100], R46 ;  /* 0xffff002e04007986 */ /* 0x0007e2000c101518 */
[----:B------:R-:W-:Y:S01]  /*1b1c0*/  HSET2.LE.AND R7, R23, R0, PT ;  /* 0x0000000017077233 */ /* 0x000fe20003803000 */
[----:B------:R-:W-:-:S02]  /*1b1d0*/  IMAD.MOV.U32 R153, RZ, RZ, R101 ;  /* 0x000000ffff997224 */ /* 0x000fc400078e0065 */
[----:B------:R-:W2:Y:S01]  /*1b1e0*/  LDL.LU R155, [R1+0x1bc] ;  /* 0x0001bc00019b7983 */ /* 0x000ea20000300800 */
[----:B----4-:R-:W-:Y:S01]  /*1b1f0*/  HMMA.16816.F32.BF16 R48, R8, R18, R92 ;  /* 0x000000120830723c */ /* 0x010fe2000004185c */
[----:B-1----:R-:W-:-:S07]  /*1b200*/  PRMT R39, R32, 0x7771, RZ ;  /* 0x0000777120277816 */ /* 0x002fce00000000ff */
[C---:B---3--:R-:W-:Y:S08]  /*1b210*/  HMMA.16816.F32.BF16 R32, R8.reuse, R14, R176 ;  /* 0x0000000e0820723c */ /* 0x048ff000000418b0 */
[----:B------:R-:W-:Y:S01]  /*1b220*/  HMMA.16816.F32.BF16 R44, R8, R12, R172 ;  /* 0x0000000c082c723c */ /* 0x000fe200000418ac */
[----:B------:R-:W-:Y:S01]  /*1b230*/  LOP3.LUT R11, R25, 0xff00ff, RZ, 0xc0, !PT ;  /* 0x00ff00ff190b7812 */ /* 0x000fe200078ec0ff */
[----:B------:R-:W-:Y:S01]  /*1b240*/  STG.E.U16 desc[UR24][R2.64+-0xf0], R99 ;  /* 0xffff106302007986 */ /* 0x000fe2000c101518 */
[----:B------:R-:W-:Y:S01]  /*1b250*/  LOP3.LUT R8, R109, R6, RZ, 0xc0, !PT ;  /* 0x000000066d087212 */ /* 0x000fe200078ec0ff */
[----:B------:R-:W-:Y:S01]  /*1b260*/  IMAD.MOV.U32 R152, RZ, RZ, R91 ;  /* 0x000000ffff987224 */ /* 0x000fe200078e005b */
[--C-:B------:R-:W-:Y:S01]  /*1b270*/  HSET2.LE.AND R6, R20, R0.reuse, PT ;  /* 0x0000000014067233 */ /* 0x100fe20003803000 */
[----:B------:R-:W-:Y:S01]  /*1b280*/  STG.E.U16 desc[UR24][R2.64+-0xee], R102 ;  /* 0xffff126602007986 */ /* 0x000fe2000c101518 */
[----:B------:R-:W-:-:S02]  /*1b290*/  HSET2.LE.AND R11, R11, R0, PT ;  /* 0x000000000b0b7233 */ /* 0x000fc40003803000 */
[----:B------:R-:W-:Y:S01]  /*1b2a0*/  PRMT R111, R64, 0x7771, RZ ;  /* 0x00007771406f7816 */ /* 0x000fe200000000ff */
[----:B------:R-:W-:Y:S01]  /*1b2b0*/  IMAD.MOV.U32 R108, RZ, RZ, R58 ;  /* 0x000000ffff6c7224 */ /* 0x000fe200078e003a */
[----:B------:R-:W-:Y:S01]  /*1b2c0*/  LOP3.LUT R9, R100, R6, RZ, 0xc0, !PT ;  /* 0x0000000664097212 */ /* 0x000fe200078ec0ff */
[----:B------:R-:W1:Y:S01]  /*1b2d0*/  LDC R175, c[0x0][0x448] ;  /* 0x00011200ffaf7b82 */ /* 0x000e620000000800 */
[----:B------:R-:W-:Y:S02]  /*1b2e0*/  LOP3.LUT R10, R97, R7, RZ, 0xc0, !PT ;  /* 0x00000007610a7212 */ /* 0x000fe400078ec0ff */
[----:B------:R-:W-:Y:S01]  /*1b2f0*/  LOP3.LUT R11, R149, R11, RZ, 0xc0, !PT ;  /* 0x0000000b950b7212 */ /* 0x000fe200078ec0ff */
[----:B------:R-:W-:Y:S01]  /*1b300*/  IMAD.MOV.U32 R6, RZ, RZ, R26 ;  /* 0x000000ffff067224 */ /* 0x000fe200078e001a */
[----:B------:R-:W-:-:S05]  /*1b310*/  PRMT R7, R26, 0x7772, RZ ;  /* 0x000077721a077816 */ /* 0x000fca00000000ff */
[----:B------:R-:W-:Y:S01]  /*1b320*/  HMMA.16816.F32.BF16 R76, R8, R16, R76 ;  /* 0x00000010084c723c */ /* 0x000fe2000004184c */
[----:B------:R-:W-:-:S07]  /*1b330*/  LOP3.LUT R6, R6, 0xff, RZ, 0xc0, !PT ;  /* 0x000000ff06067812 */ /* 0x000fce00078ec0ff */
[C---:B------:R-:W-:Y:S01]  /*1b340*/  HMMA.16816.F32.BF16 R72, R8.reuse, R18, R72 ;  /* 0x000000120848723c */ /* 0x040fe20000041848 */
[----:B------:R-:W-:Y:S07]  /*1b350*/  LDSM.16.MT88.4 R16, [R56+0x400] ;  /* 0x000400003810783b */ /* 0x000fee0000004200 */
[C---:B------:R-:W-:Y:S08]  /*1b360*/  HMMA.16816.F32.BF16 R60, R8.reuse, R12, R60 ;  /* 0x0000000c083c723c */ /* 0x040ff0000004183c */
[----:B------:R-:W-:Y:S01]  /*1b370*/  HMMA.16816.F32.BF16 R68, R8, R14, R68 ;  /* 0x0000000e0844723c */ /* 0x000fe20000041844 */
[C---:B------:R-:W-:Y:S01]  /*1b380*/  PRMT R8, R26.reuse, 0x7773, RZ ;  /* 0x000077731a087816 */ /* 0x040fe200000000ff */
[----:B------:R-:W3:Y:S01]  /*1b390*/  LDSM.16.MT88.4 R12, [R129+0x4400] ;  /* 0x00440000810c783b */ /* 0x000ee20000004200 */
[----:B------:R-:W-:-:S02]  /*1b3a0*/  PRMT R9, R26, 0x7771, RZ ;  /* 0x000077711a097816 */ /* 0x000fc400000000ff */
[----:B------:R-:W-:Y:S02]  /*1b3b0*/  PRMT R11, R7, 0x5410, R8 ;  /* 0x00005410070b7816 */ /* 0x000fe40000000008 */
[----:B------:R-:W-:Y:S02]  /*1b3c0*/  PRMT R10, R6, 0x5410, R9 ;  /* 0x00005410060a7816 */ /* 0x000fe40000000009 */
[C---:B------:R-:W-:Y:S02]  /*1b3d0*/  LOP3.LUT R7, R27.reuse, 0xffff, RZ, 0xc0, !PT ;  /* 0x0000ffff1b077812 */ /* 0x040fe400078ec0ff */
[C---:B------:R-:W-:Y:S02]  /*1b3e0*/  PRMT R6, R27.reuse, 0x7632, R6 ;  /* 0x000076321b067816 */ /* 0x040fe40000000006 */
[----:B------:R-:W-:Y:S02]  /*1b3f0*/  LOP3.LUT R8, R27, 0xff, RZ, 0xc0, !PT ;  /* 0x000000ff1b087812 */ /* 0x000fe400078ec0ff */
[----:B------:R-:W-:-:S02]  /*1b400*/  SHF.R.U32.HI R7, RZ, 0x8, R7 ;  /* 0x00000008ff077819 */ /* 0x000fc40000011607 */
[----:B------:R-:W-:Y:S02]  /*1b410*/  SHF.R.U32.HI R9, RZ, 0x18, R27 ;  /* 0x00000018ff097819 */ /* 0x000fe4000001161b */
[----:B------:R-:W-:Y:S02]  /*1b420*/  LOP3.LUT R6, R6, 0xff, RZ, 0xc0, !PT ;  /* 0x000000ff06067812 */ /* 0x000fe400078ec0ff */
[----:B------:R-:W-:Y:S02]  /*1b430*/  PRMT R8, R8, 0x5410, R7 ;  /* 0x0000541008087816 */ /* 0x000fe40000000007 */
[----:B------:R-:W-:Y:S01]  /*1b440*/  PRMT R7, R6, 0x5410, R9 ;  /* 0x0000541006077816 */ /* 0x000fe20000000009 */
[----:B------:R-:W-:Y:S02]  /*1b450*/  IMAD.MOV.U32 R9, RZ, RZ, R67 ;  /* 0x000000ffff097224 */ /* 0x000fe400078e0043 */
[--C-:B------:R-:W-:Y:S02]  /*1b460*/  HSET2.LE.AND R6, R8, R0.reuse, PT ;  /* 0x0000000008067233 */ /* 0x100fe40003803000 */
[----:B------:R-:W-:Y:S01]  /*1b470*/  HSET2.LE.AND R7, R7, R0, PT ;  /* 0x0000000007077233 */ /* 0x000fe20003803000 */
[----:B------:R-:W-:-:S04]  /*1b480*/  IMAD.MOV.U32 R8, RZ, RZ, R87 ;  /* 0x000000ffff087224 */ /* 0x000fc800078e0057 */
[----:B------:R-:W-:Y:S02]  /*1b490*/  LOP3.LUT R9, R9, R7, RZ, 0xc0, !PT ;  /* 0x0000000709097212 */ /* 0x000fe400078ec0ff */
[----:B------:R-:W-:Y:S02]  /*1b4a0*/  LOP3.LUT R7, R11, 0xff00ff, RZ, 0xc0, !PT ;  /* 0x00ff00ff0b077812 */ /* 0x000fe400078ec0ff */
[----:B------:R-:W-:Y:S02]  /*1b4b0*/  LOP3.LUT R8, R8, R6, RZ, 0xc0, !PT ;  /* 0x0000000608087212 */ /* 0x000fe400078ec0ff */
[--C-:B------:R-:W-:Y:S01]  /*1b4c0*/  HSET2.LE.AND R6, R10, R0.reuse, PT ;  /* 0x000000000a067233 */ /* 0x100fe20003803000 */
[----:B------:R-:W-:Y:S01]  /*1b4d0*/  IMAD.MOV.U32 R10, RZ, RZ, R65 ;  /* 0x000000ffff0a7224 */ /* 0x000fe200078e0041 */
[----:B------:R-:W-:Y:S01]  /*1b4e0*/  HSET2.LE.AND R7, R7, R0, PT ;  /* 0x0000000007077233 */ /* 0x000fe20003803000 */
[----:B------:R-:W-:-:S03]  /*1b4f0*/  IMAD.MOV.U32 R11, RZ, RZ, R59 ;  /* 0x000000ffff0b7224 */ /* 0x000fc600078e003b */
[----:B------:R-:W-:Y:S02]  /*1b500*/  LOP3.LUT R10, R10, R6, RZ, 0xc0, !PT ;  /* 0x000000060a0a7212 */ /* 0x000fe400078ec0ff */
[----:B------:R-:W-:Y:S02]  /*1b510*/  LOP3.LUT R11, R11, R7, RZ, 0xc0, !PT ;  /* 0x000000070b0b7212 */ /* 0x000fe400078ec0ff */
[C---:B------:R-:W-:Y:S02]  /*1b520*/  LOP3.LUT R6, R84.reuse, 0xffff, RZ, 0xc0, !PT ;  /* 0x0000ffff54067812 */ /* 0x040fe400078ec0ff */
[----:B------:R-:W-:Y:S02]  /*1b530*/  LOP3.LUT R7, R84, 0xff, RZ, 0xc0, !PT ;  /* 0x000000ff54077812 */ /* 0x000fe400078ec0ff */
[----:B------:R-:W-:Y:S01]  /*1b540*/  SHF.R.U32.HI R6, RZ, 0x8, R6 ;  /* 0x00000008ff067819 */ /* 0x000fe20000011606 */
[C---:B---3--:R-:W-:Y:S08]  /*1b550*/  HMMA.16816.F32.BF16 R52, R8.reuse, R12, R52 ;  /* 0x0000000c0834723c */ /* 0x048ff00000041834 */
[C---:B------:R-:W-:Y:S08]  /*1b560*/  HMMA.16816.F32.BF16 R48, R8.reuse, R14, R48 ;  /* 0x0000000e0830723c */ /* 0x040ff00000041830 */
[C---:B------:R-:W-:Y:S08]  /*1b570*/  HMMA.16816.F32.BF16 R44, R8.reuse, R16, R44 ;  /* 0x00000010082c723c */ /* 0x040ff0000004182c */
[----:B------:R-:W-:Y:S01]  /*1b580*/  HMMA.16816.F32.BF16 R92, R8, R18, R32 ;  /* 0x00000012085c723c */ /* 0x000fe20000041820 */
[----:B------:R-:W-:-:S02]  /*1b590*/  PRMT R8, R7, 0x5410, R6 ;  /* 0x0000541007087816 */ /* 0x000fc40000000006 */
[----:B------:R-:W-:Y:S02]  /*1b5a0*/  PRMT R6, R84, 0x7632, R6 ;  /* 0x0000763254067816 */ /* 0x000fe40000000006 */
[----:B------:R-:W-:Y:S02]  /*1b5b0*/  SHF.R.U32.HI R10, RZ, 0x18, R84 ;  /* 0x00000018ff0a7819 */ /* 0x000fe40000011654 */
[----:B------:R-:W-:Y:S02]  /*1b5c0*/  LOP3.LUT R7, R6, 0xff, RZ, 0xc0, !PT ;  /* 0x000000ff06077812 */ /* 0x000fe400078ec0ff */
[----:B------:R-:W-:Y:S02]  /*1b5d0*/  LOP3.LUT R9, R31, 0xff, RZ, 0xc0, !PT ;  /* 0x000000ff1f097812 */ /* 0x000fe400078ec0ff */
[----:B------:R-:W-:Y:S02]  /*1b5e0*/  HSET2.LE.AND R6, R8, R0, PT ;  /* 0x0000000008067233 */ /* 0x000fe40003803000 */
[----:B------:R-:W-:-:S02]  /*1b5f0*/  PRMT R7, R7, 0x5410, R10 ;  /* 0x0000541007077816 */ /* 0x000fc4000000000a */
[----:B------:R-:W-:Y:S02]  /*1b600*/  PRMT R9, R9, 0x5410, R39 ;  /* 0x0000541009097816 */ /* 0x000fe40000000027 */
[----:B------:R-:W-:Y:S02]  /*1b610*/  LOP3.LUT R11, R43, 0xff00ff, RZ, 0xc0, !PT ;  /* 0x00ff00ff2b0b7812 */ /* 0x000fe400078ec0ff */
[----:B------:R-:W-:Y:S02]  /*1b620*/  LOP3.LUT R8, R148, R6, RZ, 0xc0, !PT ;  /* 0x0000000694087212 */ /* 0x000fe400078ec0ff */
[--C-:B------:R-:W-:Y:S02]  /*1b630*/  HSET2.LE.AND R6, R7, R0.reuse, PT ;  /* 0x0000000007067233 */ /* 0x100fe40003803000 */
[--C-:B------:R-:W-:Y:S02]  /*1b640*/  HSET2.LE.AND R7, R9, R0.reuse, PT ;  /* 0x0000000009077233 */ /* 0x100fe40003803000 */
[----:B------:R-:W-:-:S02]  /*1b650*/  HSET2.LE.AND R11, R11, R0, PT ;  /* 0x000000000b0b7233 */ /* 0x000fc40003803000 */
[----:B------:R-:W-:Y:S02]  /*1b660*/  LOP3.LUT R9, R134, R6, RZ, 0xc0, !PT ;  /* 0x0000000686097212 */ /* 0x000fe400078ec0ff */
[----:B------:R-:W-:Y:S02]  /*1b670*/  LOP3.LUT R10, R98, R7, RZ, 0xc0, !PT ;  /* 0x00000007620a7212 */ /* 0x000fe400078ec0ff */
[----:B------:R-:W-:Y:S01]  /*1b680*/  LOP3.LUT R11, R96, R11, RZ, 0xc0, !PT ;  /* 0x0000000b600b7212 */ /* 0x000fe200078ec0ff */
[----:B------:R-:W-:Y:S01]  /*1b690*/  IMAD.MOV.U32 R26, RZ, RZ, R110 ;  /* 0x000000ffff1a7224 */ /* 0x000fe200078e006e */
[C---:B------:R-:W-:Y:S02]  /*1b6a0*/  PRMT R7, R22.reuse, 0x7773, RZ ;  /* 0x0000777316077816 */ /* 0x040fe400000000ff */
[----:B------:R-:W-:Y:S02]  /*1b6b0*/  PRMT R6, R22, 0x7772, RZ ;  /* 0x0000777216067816 */ /* 0x000fe400000000ff */
[----:B------:R-:W-:Y:S01]  /*1b6c0*/  PRMT R27, R110, 0x7771, RZ ;  /* 0x000077716e1b7816 */ /* 0x000fe200000000ff */
[----:B------:R-:W-:Y:S01]  /*1b6d0*/  HMMA.16816.F32.BF16 R72, R8, R14, R72 ;  /* 0x0000000e0848723c */ /* 0x000fe20000041848 */
[----:B------:R-:W-:Y:S01]  /*1b6e0*/  PRMT R134, R6, 0x5410, R7 ;  /* 0x0000541006867816 */ /* 0x000fe20000000007 */
[----:B------:R-:W-:Y:S01]  /*1b6f0*/  IMAD.MOV.U32 R14, RZ, RZ, R66 ;  /* 0x000000ffff0e7224 */ /* 0x000fe200078e0042 */
[----:B------:R-:W-:Y:S01]  /*1b700*/  LOP3.LUT R6, R26, 0xff, RZ, 0xc0, !PT ;  /* 0x000000ff1a067812 */ /* 0x000fe200078ec0ff */
[----:B------:R-:W-:Y:S01]  /*1b710*/  IMAD.MOV.U32 R20, RZ, RZ, R104 ;  /* 0x000000ffff147224 */ /* 0x000fe200078e0068 */
[----:B------:R-:W-:-:S02]  /*1b720*/  PRMT R15, R66, 0x7771, RZ ;  /* 0x00007771420f7816 */ /* 0x000fc400000000ff */
[----:B------:R-:W-:Y:S02]  /*1b730*/  PRMT R27, R6, 0x5410, R27 ;  /* 0x00005410061b7816 */ /* 0x000fe4000000001b */
[----:B------:R-:W-:Y:S01]  /*1b740*/  LOP3.LUT R6, R14, 0xff, RZ, 0xc0, !PT ;  /* 0x000000ff0e067812 */ /* 0x000fe200078ec0ff */
[----:B------:R-:W-:Y:S01]  /*1b750*/  HMMA.16816.F32.BF16 R76, R8, R12, R76 ;  /* 0x0000000c084c723c */ /* 0x000fe2000004184c */
[C---:B------:R-:W-:Y:S02]  /*1b760*/  PRMT R13, R66.reuse, 0x7773, RZ ;  /* 0x00007773420d7816 */ /* 0x040fe400000000ff */
[----:B------:R-:W-:Y:S02]  /*1b770*/  PRMT R12, R66, 0x7772, RZ ;  /* 0x00007772420c7816 */ /* 0x000fe400000000ff */
[----:B------:R-:W-:-:S03]  /*1b780*/  PRMT R148, R6, 0x5410, R15 ;  /* 0x0000541006947816 */ /* 0x000fc6000000000f */
[----:B------:R-:W-:Y:S01]  /*1b790*/  HMMA.16816.F32.BF16 R96, R8, R16, R60 ;  /* 0x000000100860723c */ /* 0x000fe2000004183c */
[----:B------:R-:W-:Y:S02]  /*1b7a0*/  PRMT R21, R104, 0x7771, RZ ;  /* 0x0000777168157816 */ /* 0x000fe400000000ff */
[----:B------:R-:W-:Y:S02]  /*1b7b0*/  LOP3.LUT R6, R20, 0xff, RZ, 0xc0, !PT ;  /* 0x000000ff14067812 */ /* 0x000fe400078ec0ff */
[----:B------:R-:W-:-:S03]  /*1b7c0*/  LOP3.LUT R7, R29, 0xffff, RZ, 0xc0, !PT ;  /* 0x0000ffff1d077812 */ /* 0x000fc600078ec0ff */
[----:B------:R-:W-:Y:S01]  /*1b7d0*/  HMMA.16816.F32.BF16 R100, R8, R18, R68 ;  /* 0x000000120864723c */ /* 0x000fe20000041844 */
[----:B------:R-:W-:Y:S01]  /*1b7e0*/  IMAD.MOV.U32 R10, RZ, RZ, R28 ;  /* 0x000000ffff0a7224 */ /* 0x000fe200078e001c */
[C---:B------:R-:W-:Y:S02]  /*1b7f0*/  PRMT R9, R28.reuse, 0x7773, RZ ;  /* 0x000077731c097816 */ /* 0x040fe400000000ff */
[----:B------:R-:W-:Y:S02]  /*1b800*/  PRMT R8, R28, 0x7772, RZ ;  /* 0x000077721c087816 */ /* 0x000fe400000000ff */
[----:B------:R-:W-:Y:S02]  /*1b810*/  PRMT R149, R12, 0x5410, R13 ;  /* 0x000054100c957816 */ /* 0x000fe4000000000d */
[----:B------:R-:W-:Y:S02]  /*1b820*/  PRMT R12, R8, 0x5410, R9 ;  /* 0x00005410080c7816 */ /* 0x000fe40000000009 */
[----:B------:R-:W-:-:S02]  /*1b830*/  PRMT R11, R28, 0x7771, RZ ;  /* 0x000077711c0b7816 */ /* 0x000fc400000000ff */
[----:B------:R-:W-:Y:S02]  /*1b840*/  PRMT R172, R6, 0x5410, R21 ;  /* 0x0000541006ac7816 */ /* 0x000fe40000000015 */
[----:B------:R-:W-:Y:S02]  /*1b850*/  LOP3.LUT R8, R10, 0xff, RZ, 0xc0, !PT ;  /* 0x000000ff0a087812 */ /* 0x000fe400078ec0ff */
[C---:B------:R-:W-:Y:S02]  /*1b860*/  PRMT R6, R29.reuse, 0x7632, R6 ;  /* 0x000076321d067816 */ /* 0x040fe40000000006 */
[----:B------:R-:W-:Y:S02]  /*1b870*/  LOP3.LUT R9, R29, 0xff, RZ, 0xc0, !PT ;  /* 0x000000ff1d097812 */ /* 0x000fe400078ec0ff */
[----:B------:R-:W-:Y:S02]  /*1b880*/  SHF.R.U32.HI R7, RZ, 0x8, R7 ;  /* 0x00000008ff077819 */ /* 0x000fe40000011607 */
[----:B------:R-:W-:-:S02]  /*1b890*/  PRMT R11, R8, 0x5410, R11 ;  /* 0x00005410080b7816 */ /* 0x000fc4000000000b */
        /* <DEDUP_REMOVED lines=8> */
[----:B------:R-:W-:Y:S02]  /*1b920*/  IMAD.MOV.U32 R6, RZ, RZ, R105 ;  /* 0x000000ffff067224 */ /* 0x000fe400078e0069 */
[----:B------:R-:W-:-:S03]  /*1b930*/  IMAD.MOV.U32 R10, RZ, RZ, R89 ;  /* 0x000000ffff0a7224 */ /* 0x000fc600078e0059 */
[----:B------:R-:W-:Y:S02]  /*1b940*/  LOP3.LUT R9, R6, R7, RZ, 0xc0, !PT ;  /* 0x0000000706097212 */ /* 0x000fe400078ec0ff */
[----:B------:R-:W-:Y:S02]  /*1b950*/  HSET2.LE.AND R6, R11, R0, PT ;  /* 0x000000000b067233 */ /* 0x000fe40003803000 */
[----:B------:R-:W-:-:S03]  /*1b960*/  LOP3.LUT R7, R12, 0xff00ff, RZ, 0xc0, !PT ;  /* 0x00ff00ff0c077812 */ /* 0x000fc600078ec0ff */
[----:B------:R-:W-:Y:S01]  /*1b970*/  LOP3.LUT R10, R10, R6, RZ, 0xc0, !PT ;  /* 0x000000060a0a7212 */ /* 0x000fe200078ec0ff */
[----:B------:R-:W-:Y:S01]  /*1b980*/  IMAD.MOV.U32 R6, RZ, RZ, R107 ;  /* 0x000000ffff067224 */ /* 0x000fe200078e006b */
[----:B------:R-:W-:-:S05]  /*1b990*/  HSET2.LE.AND R7, R7, R0, PT ;  /* 0x0000000007077233 */ /* 0x000fca0003803000 */
[----:B------:R-:W-:Y:S02]  /*1b9a0*/  LOP3.LUT R11, R6, R7, RZ, 0xc0, !PT ;  /* 0x00000007060b7212 */ /* 0x000fe400078ec0ff */
[C---:B------:R-:W-:Y:S02]  /*1b9b0*/  LOP3.LUT R6, R85.reuse, 0xffff, RZ, 0xc0, !PT ;  /* 0x0000ffff55067812 */ /* 0x040fe400078ec0ff */
[----:B------:R-:W-:Y:S02]  /*1b9c0*/  LOP3.LUT R7, R85, 0xff, RZ, 0xc0, !PT ;  /* 0x000000ff55077812 */ /* 0x000fe400078ec0ff */
[----:B------:R-:W-:-:S04]  /*1b9d0*/  SHF.R.U32.HI R6, RZ, 0x8, R6 ;  /* 0x00000008ff067819 */ /* 0x000fc80000011606 */
[--C-:B------:R-:W-:Y:S02]  /*1b9e0*/  PRMT R12, R7, 0x5410, R6.reuse ;  /* 0x00005410070c7816 */ /* 0x100fe40000000006 */
[----:B------:R-:W-:Y:S02]  /*1b9f0*/  PRMT R6, R85, 0x7632, R6 ;  /* 0x0000763255067816 */ /* 0x000fe40000000006 */
[----:B------:R-:W-:Y:S02]  /*1ba00*/  SHF.R.U32.HI R13, RZ, 0x18, R85 ;  /* 0x00000018ff0d7819 */ /* 0x000fe40000011655 */
[----:B------:R-:W-:Y:S02]  /*1ba10*/  LOP3.LUT R7, R6, 0xff, RZ, 0xc0, !PT ;  /* 0x000000ff06077812 */ /* 0x000fe400078ec0ff */
[----:B------:R-:W-:Y:S02]  /*1ba20*/  HSET2.LE.AND R6, R12, R0, PT ;  /* 0x000000000c067233 */ /* 0x000fe40003803000 */
[----:B------:R-:W-:-:S03]  /*1ba30*/  PRMT R7, R7, 0x5410, R13 ;  /* 0x0000541007077816 */ /* 0x000fc6000000000d */
[----:B------:R-:W-:Y:S02]  /*1ba40*/  LOP3.LUT R12, R152, R6, RZ, 0xc0, !PT ;  /* 0x00000006980c7212 */ /* 0x000fe400078ec0ff */
[--C-:B------:R-:W-:Y:S02]  /*1ba50*/  HSET2.LE.AND R6, R7, R0.reuse, PT ;  /* 0x0000000007067233 */ /* 0x100fe40003803000 */
[----:B------:R-:W-:-:S03]  /*1ba60*/  HSET2.LE.AND R7, R27, R0, PT ;  /* 0x000000001b077233 */ /* 0x000fc60003803000 */
[----:B------:R-:W-:Y:S02]  /*1ba70*/  LOP3.LUT R13, R153, R6, RZ, 0xc0, !PT ;  /* 0x00000006990d7212 */ /* 0x000fe400078ec0ff */
[----:B--2---:R-:W-:Y:S01]  /*1ba80*/  LOP3.LUT R14, R154, R7, RZ, 0xc0, !PT ;  /* 0x000000079a0e7212 */ /* 0x004fe200078ec0ff */
[----:B------:R-:W2:Y:S04]  /*1ba90*/  LDL.LU R153, [R1+0x1d8] ;  /* 0x0001d80001997983 */ /* 0x000ea80000300800 */
[----:B------:R-:W3:Y:S01]  /*1baa0*/  LDL.LU R154, [R1+0x1d0] ;  /* 0x0001d000019a7983 */ /* 0x000ee20000300800 */
[C---:B------:R-:W-:Y:S02]  /*1bab0*/  PRMT R19, R104.reuse, 0x7773, RZ ;  /* 0x0000777368137816 */ /* 0x040fe400000000ff */
[----:B------:R-:W-:-:S02]  /*1bac0*/  PRMT R18, R104, 0x7772, RZ ;  /* 0x0000777268127816 */ /* 0x000fc400000000ff */
[C---:B------:R-:W-:Y:S02]  /*1bad0*/  PRMT R17, R82.reuse, 0x7773, RZ ;  /* 0x0000777352117816 */ /* 0x040fe400000000ff */
[----:B------:R-:W-:Y:S02]  /*1bae0*/  PRMT R16, R82, 0x7772, RZ ;  /* 0x0000777252107816 */ /* 0x000fe400000000ff */
[C---:B------:R-:W-:Y:S02]  /*1baf0*/  PRMT R23, R110.reuse, 0x7772, RZ ;  /* 0x000077726e177816 */ /* 0x040fe400000000ff */
[----:B------:R-:W-:Y:S01]  /*1bb00*/  PRMT R25, R110, 0x7773, RZ ;  /* 0x000077736e197816 */ /* 0x000fe200000000ff */
[----:B------:R-:W-:Y:S01]  /*1bb10*/  IMAD.MOV.U32 R28, RZ, RZ, R22 ;  /* 0x000000ffff1c7224 */ /* 0x000fe200078e0016 */
[----:B------:R-:W-:Y:S02]  /*1bb20*/  PRMT R174, R18, 0x5410, R19 ;  /* 0x0000541012ae7816 */ /* 0x000fe40000000013 */
[----:B------:R-:W-:-:S02]  /*1bb30*/  PRMT R173, R16, 0x5410, R17 ;  /* 0x0000541010ad7816 */ /* 0x000fc40000000011 */
[----:B------:R-:W-:Y:S01]  /*1bb40*/  PRMT R31, R22, 0x7771, RZ ;  /* 0x00007771161f7816 */ /* 0x000fe200000000ff */
[----:B------:R-:W4:Y:S01]  /*1bb50*/  LDSM.16.MT88.4 R16, [R129+0x4800] ;  /* 0x004800008110783b */ /* 0x000f220000004200 */
[----:B------:R-:W-:-:S03]  /*1bb60*/  PRMT R25, R23, 0x5410, R25 ;  /* 0x0000541017197816 */ /* 0x000fc60000000019 */
[----:B------:R-:W1:Y:S01]  /*1bb70*/  LDSM.16.MT88.4 R20, [R56+0x800] ;  /* 0x000800003814783b */ /* 0x000e620000004200 */
[----:B------:R-:W-:-:S05]  /*1bb80*/  LOP3.LUT R15, R25, 0xff00ff, RZ, 0xc0, !PT ;  /* 0x00ff00ff190f7812 */ /* 0x000fca00078ec0ff */
[----:B------:R-:W-:Y:S01]  /*1bb90*/  HSET2.LE.AND R15, R15, R0, PT ;  /* 0x000000000f0f7233 */ /* 0x000fe20003803000 */
[----:B------:R-:W-:Y:S01]  /*1bba0*/  IMAD.MOV.U32 R65, RZ, RZ, R82 ;  /* 0x000000ffff417224 */ /* 0x000fe200078e0052 */
[----:B------:R-:W-:-:S03]  /*1bbb0*/  LOP3.LUT R6, R28, 0xff, RZ, 0xc0, !PT ;  /* 0x000000ff1c067812 */ /* 0x000fc600078ec0ff */
[----:B------:R-:W-:Y:S02]  /*1bbc0*/  LOP3.LUT R15, R155, R15, RZ, 0xc0, !PT ;  /* 0x0000000f9b0f7212 */ /* 0x000fe400078ec0ff */
[----:B------:R-:W-:Y:S02]  /*1bbd0*/  PRMT R7, R42, 0x7772, RZ ;  /* 0x000077722a077816 */ /* 0x000fe400000000ff */
[----:B------:R-:W-:Y:S01]  /*1bbe0*/  PRMT R66, R82, 0x7771, RZ ;  /* 0x0000777152427816 */ /* 0x000fe200000000ff */
[----:B------:R-:W-:Y:S01]  /*1bbf0*/  IMAD.MOV.U32 R110, RZ, RZ, R64 ;  /* 0x000000ffff6e7224 */ /* 0x000fe200078e0040 */
[C---:B------:R-:W-:Y:S01]  /*1bc00*/  PRMT R59, R64.reuse, 0x7773, RZ ;  /* 0x00007773403b7816 */ /* 0x040fe200000000ff */
[----:B------:R-:W-:Y:S01]  /*1bc10*/  IMAD.MOV.U32 R84, RZ, RZ, R80 ;  /* 0x000000ffff547224 */ /* 0x000fe200078e0050 */
[----:B------:R-:W-:Y:S01]  /*1bc20*/  PRMT R43, R64, 0x7772, RZ ;  /* 0x00007772402b7816 */ /* 0x000fe200000000ff */
[----:B------:R-:W2:Y:S01]  /*1bc30*/  LDL.LU R155, [R1+0x1c8] ;  /* 0x0001c800019b7983 */ /* 0x000ea20000300800 */
[C---:B----4-:R-:W-:Y:S08]  /*1bc40*/  HMMA.16816.F32.BF16 R32, R8.reuse, R16, R52 ;  /* 0x000000100820723c */ /* 0x050ff00000041834 */
[C---:B-1----:R-:W-:Y:S08]  /*1bc50*/  HMMA.16816.F32.BF16 R52, R8.reuse, R20, R44 ;  /* 0x000000140834723c */ /* 0x042ff0000004182c */
[C---:B------:R-:W-:Y:S08]  /*1bc60*/  HMMA.16816.F32.BF16 R48, R8.reuse, R18, R48 ;  /* 0x000000120830723c */ /* 0x040ff00000041830 */
[----:B------:R-:W-:Y:S01]  /*1bc70*/  HMMA.16816.F32.BF16 R44, R8, R22, R92 ;  /* 0x00000016082c723c */ /* 0x000fe2000004185c */
[----:B------:R-:W-:-:S02]  /*1bc80*/  PRMT R8, R42, 0x7773, RZ ;  /* 0x000077732a087816 */ /* 0x000fc400000000ff */
[----:B------:R-:W-:Y:S02]  /*1bc90*/  PRMT R94, R6, 0x5410, R31 ;  /* 0x00005410065e7816 */ /* 0x000fe4000000001f */
[----:B------:R-:W-:-:S03]  /*1bca0*/  LOP3.LUT R6, R65, 0xff, RZ, 0xc0, !PT ;  /* 0x000000ff41067812 */ /* 0x000fc600078ec0ff */
[----:B------:R-:W-:Y:S01]  /*1bcb0*/  HMMA.16816.F32.BF16 R60, R12, R16, R76 ;  /* 0x000000100c3c723c */ /* 0x000fe2000004184c */
[----:B------:R-:W-:Y:S02]  /*1bcc0*/  PRMT R16, R7, 0x5410, R8 ;  /* 0x0000541007107816 */ /* 0x000fe40000000008 */
[----:B------:R-:W-:Y:S01]  /*1bcd0*/  LOP3.LUT R7, R38, 0xffff, RZ, 0xc0, !PT ;  /* 0x0000ffff26077812 */ /* 0x000fe200078ec0ff */
[----:B------:R-:W-:Y:S01]  /*1bce0*/  IMAD.MOV.U32 R9, RZ, RZ, R42 ;  /* 0x000000ffff097224 */ /* 0x000fe200078e002a */
[----:B------:R-:W-:Y:S02]  /*1bcf0*/  PRMT R127, R6, 0x5410, R66 ;  /* 0x00005410067f7816 */ /* 0x000fe40000000042 */
[C---:B------:R-:W-:Y:S02]  /*1bd00*/  PRMT R6, R38.reuse, 0x7632, R6 ;  /* 0x0000763226067816 */ /* 0x040fe40000000006 */
[----:B------:R-:W-:Y:S02]  /*1bd10*/  LOP3.LUT R8, R38, 0xff, RZ, 0xc0, !PT ;  /* 0x000000ff26087812 */ /* 0x000fe400078ec0ff */
[----:B------:R-:W-:-:S02]  /*1bd20*/  SHF.R.U32.HI R7, RZ, 0x8, R7 ;  /* 0x00000008ff077819 */ /* 0x000fc40000011607 */
[----:B------:R-:W-:Y:S02]  /*1bd30*/  PRMT R11, R42, 0x7771, RZ ;  /* 0x000077712a0b7816 */ /* 0x000fe400000000ff */
[----:B------:R-:W-:Y:S02]  /*1bd40*/  LOP3.LUT R9, R9, 0xff, RZ, 0xc0, !PT ;  /* 0x000000ff09097812 */ /* 0x000fe400078ec0ff */
[----:B------:R-:W-:Y:S02]  /*1bd50*/  SHF.R.U32.HI R10, RZ, 0x18, R38 ;  /* 0x00000018ff0a7819 */ /* 0x000fe40000011626 */
[----:B------:R-:W-:Y:S02]  /*1bd60*/  LOP3.LUT R6, R6, 0xff, RZ, 0xc0, !PT ;  /* 0x000000ff06067812 */ /* 0x000fe400078ec0ff */
[----:B------:R-:W-:Y:S02]  /*1bd70*/  PRMT R7, R8, 0x5410, R7 ;  /* 0x0000541008077816 */ /* 0x000fe40000000007 */
[----:B------:R-:W-:-:S02]  /*1bd80*/  PRMT R11, R9, 0x5410, R11 ;  /* 0x00005410090b7816 */ /* 0x000fc4000000000b */
[----:B------:R-:W-:Y:S02]  /*1bd90*/  PRMT R9, R6, 0x5410, R10 ;  /* 0x0000541006097816 */ /* 0x000fe4000000000a */
[----:B------:R-:W-:Y:S01]  /*1bda0*/  HSET2.LE.AND R6, R7, R0, PT ;  /* 0x0000000007067233 */ /* 0x000fe20003803000 */
[----:B------:R-:W-:-:S05]  /*1bdb0*/  IMAD.MOV.U32 R7, RZ, RZ, R126 ;  /* 0x000000ffff077224 */ /* 0x000fca00078e007e */
[----:B------:R-:W-:Y:S02]  /*1bdc0*/  LOP3.LUT R8, R7, R6, RZ, 0xc0, !PT ;  /* 0x0000000607087212 */ /* 0x000fe400078ec0ff */
[--C-:B------:R-:W-:Y:S01]  /*1bdd0*/  HSET2.LE.AND R6, R9, R0.reuse, PT ;  /* 0x0000000009067233 */ /* 0x100fe20003803000 */
[----:B------:R-:W-:Y:S01]  /*1bde0*/  IMAD.MOV.U32 R9, RZ, RZ, R168 ;  /* 0x000000ffff097224 */ /* 0x000fe200078e00a8 */
[----:B------:R-:W-:Y:S01]  /*1bdf0*/  HSET2.LE.AND R7, R11, R0, PT ;  /* 0x000000000b077233 */ /* 0x000fe20003803000 */
[----:B------:R-:W-:Y:S01]  /*1be00*/  IMAD.MOV.U32 R10, RZ, RZ, R119 ;  /* 0x000000ffff0a7224 */ /* 0x000fe200078e0077 */
[----:B------:R-:W-:Y:S02]  /*1be10*/  LOP3.LUT R11, R16, 0xff00ff, RZ, 0xc0, !PT ;  /* 0x00ff00ff100b7812 */ /* 0x000fe400078ec0ff */
[----:B------:R-:W-:Y:S02]  /*1be20*/  LOP3.LUT R9, R9, R6, RZ, 0xc0, !PT ;  /* 0x0000000609097212 */ /* 0x000fe400078ec0ff */
[----:B------:R-:W-:-:S02]  /*1be30*/  LOP3.LUT R10, R10, R7, RZ, 0xc0, !PT ;  /* 0x000000070a0a7212 */ /* 0x000fc400078ec0ff */
[----:B------:R-:W-:Y:S01]  /*1be40*/  HSET2.LE.AND R6, R11, R0, PT ;  /* 0x000000000b067233 */ /* 0x000fe20003803000 */
[----:B------:R-:W-:Y:S01]  /*1be50*/  IMAD.MOV.U32 R11, RZ, RZ, R118 ;  /* 0x000000ffff0b7224 */ /* 0x000fe200078e0076 */
[----:B------:R-:W-:Y:S01]  /*1be60*/  LOP3.LUT R7, R81, 0xffff, RZ, 0xc0, !PT ;  /* 0x0000ffff51077812 */ /* 0x000fe200078ec0ff */
[----:B------:R-:W-:Y:S03]  /*1be70*/  HMMA.16816.F32.BF16 R64, R12, R18, R72 ;  /* 0x000000120c40723c */ /* 0x000fe60000041848 */
[----:B------:R-:W-:Y:S02]  /*1be80*/  SHF.R.U32.HI R7, RZ, 0x8, R7 ;  /* 0x00000008ff077819 */ /* 0x000fe40000011607 */
[----:B------:R-:W-:-:S03]  /*1be90*/  LOP3.LUT R11, R11, R6, RZ, 0xc0, !PT ;  /* 0x000000060b0b7212 */ /* 0x000fc600078ec0ff */
[----:B------:R-:W-:Y:S01]  /*1bea0*/  HMMA.16816.F32.BF16 R68, R12, R20, R96 ;  /* 0x000000140c44723c */ /* 0x000fe20000041860 */
[----:B------:R-:W-:Y:S02]  /*1beb0*/  PRMT R6, R81, 0x7632, R6 ;  /* 0x0000763251067816 */ /* 0x000fe40000000006 */
[----:B------:R-:W-:-:S05]  /*1bec0*/  PRMT R104, R80, 0x7771, RZ ;  /* 0x0000777150687816 */ /* 0x000fca00000000ff */
[----:B------:R-:W-:Y:S01]  /*1bed0*/  HMMA.16816.F32.BF16 R76, R12, R22, R100 ;  /* 0x000000160c4c723c */ /* 0x000fe20000041864 */
[----:B------:R-:W-:Y:S02]  /*1bee0*/  LOP3.LUT R12, R81, 0xff, RZ, 0xc0, !PT ;  /* 0x000000ff510c7812 */ /* 0x000fe400078ec0ff */
[----:B------:R-:W-:Y:S02]  /*1bef0*/  PRMT R82, R80, 0x7773, RZ ;  /* 0x0000777350527816 */ /* 0x000fe400000000ff */
[----:B------:R-:W-:Y:S02]  /*1bf00*/  PRMT R92, R12, 0x5410, R7 ;  /* 0x000054100c5c7816 */ /* 0x000fe40000000007 */
[----:B------:R-:W-:Y:S02]  /*1bf10*/  PRMT R80, R80, 0x7772, RZ ;  /* 0x0000777250507816 */ /* 0x000fe400000000ff */
[----:B------:R-:W-:Y:S02]  /*1bf20*/  LOP3.LUT R12, R6, 0xff, RZ, 0xc0, !PT ;  /* 0x000000ff060c7812 */ /* 0x000fe400078ec0ff */
[----:B------:R-:W-:-:S02]  /*1bf30*/  LOP3.LUT R7, R86, 0xffff, RZ, 0xc0, !PT ;  /* 0x0000ffff56077812 */ /* 0x000fc400078ec0ff */
[----:B------:R-:W-:Y:S02]  /*1bf40*/  PRMT R6, R86, 0x7632, R6 ;  /* 0x0000763256067816 */ /* 0x000fe40000000006 */
[----:B------:R-:W-:Y:S02]  /*1bf50*/  SHF.R.U32.HI R15, RZ, 0x18, R81 ;  /* 0x00000018ff0f7819 */ /* 0x000fe40000011651 */
[----:B------:R-:W-:Y:S02]  /*1bf60*/  PRMT R17, R80, 0x5410, R82 ;  /* 0x0000541050117816 */ /* 0x000fe40000000052 */
[----:B------:R-:W-:Y:S02]  /*1bf70*/  LOP3.LUT R14, R86, 0xff, RZ, 0xc0, !PT ;  /* 0x000000ff560e7812 */ /* 0x000fe400078ec0ff */
[----:B------:R-:W-:Y:S02]  /*1bf80*/  SHF.R.U32.HI R7, RZ, 0x8, R7 ;  /* 0x00000008ff077819 */ /* 0x000fe40000011607 */
[----:B------:R-:W-:-:S02]  /*1bf90*/  SHF.R.U32.HI R16, RZ, 0x18, R86 ;  /* 0x00000018ff107819 */ /* 0x000fc40000011656 */
[----:B------:R-:W-:Y:S02]  /*1bfa0*/  LOP3.LUT R6, R6, 0xff, RZ, 0xc0, !PT ;  /* 0x000000ff06067812 */ /* 0x000fe400078ec0ff */
[----:B------:R-:W-:Y:S02]  /*1bfb0*/  PRMT R98, R43, 0x5410, R59 ;  /* 0x000054102b627816 */ /* 0x000fe4000000003b */
[----:B------:R-:W-:Y:S02]  /*1bfc0*/  PRMT R43, R12, 0x5410, R15 ;  /* 0x000054100c2b7816 */ /* 0x000fe4000000000f */
[----:B------:R-:W-:Y:S02]  /*1bfd0*/  PRMT R12, R14, 0x5410, R7 ;  /* 0x000054100e0c7816 */ /* 0x000fe40000000007 */
[----:B------:R-:W-:Y:S02]  /*1bfe0*/  LOP3.LUT R15, R17, 0xff00ff, RZ, 0xc0, !PT ;  /* 0x00ff00ff110f7812 */ /* 0x000fe400078ec0ff */
[----:B------:R-:W-:-:S02]  /*1bff0*/  LOP3.LUT R13, R84, 0xff, RZ, 0xc0, !PT ;  /* 0x000000ff540d7812 */ /* 0x000fc400078ec0ff */
[----:B------:R-:W-:Y:S02]  /*1c000*/  PRMT R7, R6, 0x5410, R16 ;  /* 0x0000541006077816 */ /* 0x000fe40000000010 */
[----:B------:R-:W-:Y:S02]  /*1c010*/  PRMT R13, R13, 0x5410, R104 ;  /* 0x000054100d0d7816 */ /* 0x000fe40000000068 */
[--C-:B------:R-:W-:Y:S02]  /*1c020*/  HSET2.LE.AND R15, R15, R0.reuse, PT ;  /* 0x000000000f0f7233 */ /* 0x100fe40003803000 */
[--C-:B------:R-:W-:Y:S02]  /*1c030*/  HSET2.LE.AND R7, R7, R0.reuse, PT ;  /* 0x0000000007077233 */ /* 0x100fe40003803000 */
[----:B------:R-:W-:Y:S02]  /*1c040*/  HSET2.LE.AND R14, R13, R0, PT ;  /* 0x000000000d0e7233 */ /* 0x000fe40003803000 */
[----:B------:R-:W-:-:S02]  /*1c050*/  LOP3.LUT R15, R252, R15, RZ, 0xc0, !PT ;  /* 0x0000000ffc0f7212 */ /* 0x000fc400078ec0ff */
[----:B------:R-:W4:Y:S01]  /*1c060*/  LDL.LU R252, [R1+0x400] ;  /* 0x0004000001fc7983 */ /* 0x000f220000300800 */
[----:B---3--:R-:W-:-:S03]  /*1c070*/  LOP3.LUT R13, R154, R7, RZ, 0xc0, !PT ;  /* 0x000000079a0d7212 */ /* 0x008fc600078ec0ff */
[----:B------:R-:W3:Y:S01]  /*1c080*/  LDL.LU R154, [R1+0x4] ;  /* 0x00000400019a7983 */ /* 0x000ee20000300800 */
[----:B--2---:R-:W-:-:S03]  /*1c090*/  LOP3.LUT R14, R155, R14, RZ, 0xc0, !PT ;  /* 0x0000000e9b0e7212 */ /* 0x004fc600078ec0ff */
[----:B------:R-:W2:Y:S04]  /*1c0a0*/  LDL.LU R155, [R1] ;  /* 0x00000000019b7983 */ /* 0x000ea80000300800 */
[----:B----4-:R-:W-:Y:S04]  /*1c0b0*/  STG.E.U16 desc[UR24][R150.64+-0xee], R252 ;  /* 0xffff12fc96007986 */ /* 0x010fe8000c101518 */
[----:B---3--:R-:W-:Y:S04]  /*1c0c0*/  STG.E.U16 desc[UR24][R150.64+-0xf0], R154 ;  /* 0xffff109a96007986 */ /* 0x008fe8000c101518 */
[----:B------:R1:W-:Y:S04]  /*1c0d0*/  STG.E.U16 desc[UR24][R238.64+-0xf0], R247 ;  /* 0xffff10f7ee007986 */ /* 0x0003e8000c101518 */
[----:B------:R3:W-:Y:S04]  /*1c0e0*/  STG.E.U16 desc[UR24][R238.64+-0xee], R249 ;  /* 0xffff12f9ee007986 */ /* 0x0007e8000c101518 */
[----:B-1----:R-:W4:Y:S04]  /*1c0f0*/  LDL.LU R247, [R1+0x3fc] ;  /* 0x0003fc0001f77983 */ /* 0x002f280000300800 */
[----:B---3--:R-:W3:Y:S01]  /*1c100*/  LDL.LU R249, [R1+0x3f8] ;  /* 0x0003f80001f97983 */ /* 0x008ee20000300800 */
[C---:B------:R-:W-:Y:S01]  /*1c110*/  PRMT R109, R58.reuse, 0x7771, RZ ;  /* 0x000077713a6d7816 */ /* 0x040fe200000000ff */
[----:B------:R-:W-:Y:S01]  /*1c120*/  IMAD.MOV.U32 R93, RZ, RZ, R24 ;  /* 0x000000ffff5d7224 */ /* 0x000fe200078e0018 */
[----:B------:R-:W-:-:S02]  /*1c130*/  PRMT R106, R58, 0x7773, RZ ;  /* 0x000077733a6a7816 */ /* 0x000fc400000000ff */
[----:B------:R-:W-:Y:S01]  /*1c140*/  PRMT R91, R58, 0x7772, RZ ;  /* 0x000077723a5b7816 */ /* 0x000fe200000000ff */
[----:B------:R-:W-:Y:S01]  /*1c150*/  IMAD.MOV.U32 R105, RZ, RZ, R30 ;  /* 0x000000ffff697224 */ /* 0x000fe200078e001e */
[C---:B------:R-:W-:Y:S02]  /*1c160*/  PRMT R95, R24.reuse, 0x7771, RZ ;  /* 0x00007771185f7816 */ /* 0x040fe400000000ff */
[C---:B------:R-:W-:Y:S02]  /*1c170*/  PRMT R89, R24.reuse, 0x7773, RZ ;  /* 0x0000777318597816 */ /* 0x040fe400000000ff */
[----:B------:R-:W-:Y:S02]  /*1c180*/  PRMT R58, R24, 0x7772, RZ ;  /* 0x00007772183a7816 */ /* 0x000fe400000000ff */
[C---:B------:R-:W-:Y:S01]  /*1c190*/  PRMT R107, R30.reuse, 0x7771, RZ ;  /* 0x000077711e6b7816 */ /* 0x040fe200000000ff */
[----:B------:R-:W1:Y:S01]  /*1c1a0*/  LDSM.16.MT88.4 R24, [R129+0x4c00] ;  /* 0x004c00008118783b */ /* 0x000e620000004200 */
[----:B------:R-:W-:-:S02]  /*1c1b0*/  PRMT R42, R30, 0x7773, RZ ;  /* 0x000077731e2a7816 */ /* 0x000fc400000000ff */
[----:B------:R-:W-:Y:S02]  /*1c1c0*/  PRMT R39, R30, 0x7772, RZ ;  /* 0x000077721e277816 */ /* 0x000fe400000000ff */
[----:B------:R-:W2:Y:S01]  /*1c1d0*/  LDSM.16.MT88.4 R28, [R56+0xc00] ;  /* 0x000c0000381c783b */ /* 0x000ea20000004200 */
[----:B------:R-:W-:Y:S02]  /*1c1e0*/  HSET2.LE.AND R6, R12, R0, PT ;  /* 0x000000000c067233 */ /* 0x000fe40003803000 */
[----:B------:R-:W-:-:S03]  /*1c1f0*/  LOP3.LUT R7, R57, 0xffff, RZ, 0xc0, !PT ;  /* 0x0000ffff39077812 */ /* 0x000fc600078ec0ff */
[----:B------:R-:W-:Y:S02]  /*1c200*/  LOP3.LUT R12, R153, R6, RZ, 0xc0, !PT ;  /* 0x00000006990c7212 */ /* 0x000fe400078ec0ff */
[----:B------:R-:W-:Y:S02]  /*1c210*/  PRMT R6, R57, 0x7632, R6 ;  /* 0x0000763239067816 */ /* 0x000fe40000000006 */
[----:B------:R-:W-:Y:S02]  /*1c220*/  SHF.R.U32.HI R17, RZ, 0x18, R57 ;  /* 0x00000018ff117819 */ /* 0x000fe40000011639 */
[----:B------:R-:W-:Y:S02]  /*1c230*/  LOP3.LUT R16, R37, 0xff, RZ, 0xc0, !PT ;  /* 0x000000ff25107812 */ /* 0x000fe400078ec0ff */
[----:B------:R-:W-:Y:S01]  /*1c240*/  LOP3.LUT R18, R57, 0xff, RZ, 0xc0, !PT ;  /* 0x000000ff39127812 */ /* 0x000fe200078ec0ff */
[C---:B-1----:R-:W-:Y:S08]  /*1c250*/  HMMA.16816.F32.BF16 R84, R8.reuse, R26, R48 ;  /* 0x0000001a0854723c */ /* 0x042ff00000041830 */
[C---:B------:R-:W-:Y:S08]  /*1c260*/  HMMA.16816.F32.BF16 R80, R8.reuse, R24, R32 ;  /* 0x000000180850723c */ /* 0x040ff00000041820 */
[C---:B--2---:R-:W-:Y:S08]  /*1c270*/  HMMA.16816.F32.BF16 R48, R8.reuse, R28, R52 ;  /* 0x0000001c0830723c */ /* 0x044ff00000041834 */
[----:B------:R-:W-:Y:S01]  /*1c280*/  HMMA.16816.F32.BF16 R72, R8, R30, R44 ;  /* 0x0000001e0848723c */ /* 0x000fe2000004182c */
[----:B------:R-:W-:-:S02]  /*1c290*/  PRMT R10, R37, 0x7632, R10 ;  /* 0x00007632250a7816 */ /* 0x000fc4000000000a */
[----:B------:R-:W-:Y:S02]  /*1c2a0*/  SHF.R.U32.HI R11, RZ, 0x8, R7 ;  /* 0x00000008ff0b7819 */ /* 0x000fe40000011607 */
[----:B------:R-:W-:Y:S02]  /*1c2b0*/  LOP3.LUT R9, R6, 0xff, RZ, 0xc0, !PT ;  /* 0x000000ff06097812 */ /* 0x000fe400078ec0ff */
[----:B------:R-:W-:Y:S02]  /*1c2c0*/  SHF.R.U32.HI R6, RZ, 0x18, R37 ;  /* 0x00000018ff067819 */ /* 0x000fe40000011625 */
[----:B------:R-:W-:Y:S02]  /*1c2d0*/  LOP3.LUT R7, R10, 0xff, RZ, 0xc0, !PT ;  /* 0x000000ff0a077812 */ /* 0x000fe400078ec0ff */
[----:B------:R-:W-:Y:S02]  /*1c2e0*/  LOP3.LUT R8, R37, 0xffff, RZ, 0xc0, !PT ;  /* 0x0000ffff25087812 */ /* 0x000fe400078ec0ff */
[----:B------:R-:W-:-:S02]  /*1c2f0*/  PRMT R19, R7, 0x5410, R6 ;  /* 0x0000541007137816 */ /* 0x000fc40000000006 */
[C---:B------:R-:W-:Y:S02]  /*1c300*/  LOP3.LUT R7, R36.reuse, 0xffff, RZ, 0xc0, !PT ;  /* 0x0000ffff24077812 */ /* 0x040fe400078ec0ff */
[----:B------:R-:W-:Y:S02]  /*1c310*/  PRMT R6, R36, 0x7632, R6 ;  /* 0x0000763224067816 */ /* 0x000fe40000000006 */
[----:B------:R-:W-:Y:S02]  /*1c320*/  SHF.R.U32.HI R8, RZ, 0x8, R8 ;  /* 0x00000008ff087819 */ /* 0x000fe40000011608 */
[----:B------:R-:W-:Y:S02]  /*1c330*/  PRMT R100, R9, 0x5410, R17 ;  /* 0x0000541009647816 */ /* 0x000fe40000000011 */
[----:B------:R-:W-:Y:S02]  /*1c340*/  SHF.R.U32.HI R9, RZ, 0x8, R7 ;  /* 0x00000008ff097819 */ /* 0x000fe40000011607 */
[----:B------:R-:W-:-:S02]  /*1c350*/  LOP3.LUT R7, R108, 0xff, RZ, 0xc0, !PT ;  /* 0x000000ff6c077812 */ /* 0x000fc400078ec0ff */
[----:B------:R-:W-:Y:S02]  /*1c360*/  SHF.R.U32.HI R10, RZ, 0x18, R36 ;  /* 0x00000018ff0a7819 */ /* 0x000fe40000011624 */
[----:B------:R-:W-:Y:S02]  /*1c370*/  LOP3.LUT R6, R6, 0xff, RZ, 0xc0, !PT ;  /* 0x000000ff06067812 */ /* 0x000fe400078ec0ff */
[----:B------:R-:W-:Y:S02]  /*1c380*/  PRMT R20, R16, 0x5410, R8 ;  /* 0x0000541010147816 */ /* 0x000fe40000000008 */
[----:B------:R-:W-:Y:S02]  /*1c390*/  PRMT R99, R18, 0x5410, R11 ;  /* 0x0000541012637816 */ /* 0x000fe4000000000b */
[----:B------:R-:W-:Y:S02]  /*1c3a0*/  LOP3.LUT R8, R110, 0xff, RZ, 0xc0, !PT ;  /* 0x000000ff6e087812 */ /* 0x000fe400078ec0ff */
[----:B------:R-:W-:-:S02]  /*1c3b0*/  LOP3.LUT R11, R36, 0xff, RZ, 0xc0, !PT ;  /* 0x000000ff240b7812 */ /* 0x000fc400078ec0ff */
[----:B------:R-:W-:Y:S02]  /*1c3c0*/  PRMT R109, R7, 0x5410, R109 ;  /* 0x00005410076d7816 */ /* 0x000fe4000000006d */
[----:B------:R-:W-:Y:S02]  /*1c3d0*/  PRMT R96, R6, 0x5410, R10 ;  /* 0x0000541006607816 */ /* 0x000fe4000000000a */
[----:B------:R-:W-:Y:S02]  /*1c3e0*/  LOP3.LUT R7, R90, 0xffff, RZ, 0xc0, !PT ;  /* 0x0000ffff5a077812 */ /* 0x000fe400078ec0ff */
[----:B------:R-:W-:Y:S02]  /*1c3f0*/  PRMT R101, R58, 0x5410, R89 ;  /* 0x000054103a657816 */ /* 0x000fe40000000059 */
[----:B------:R-:W-:Y:S02]  /*1c400*/  PRMT R6, R90, 0x7632, R6 ;  /* 0x000076325a067816 */ /* 0x000fe40000000006 */
[----:B------:R-:W-:-:S02]  /*1c410*/  PRMT R89, R8, 0x5410, R111 ;  /* 0x0000541008597816 */ /* 0x000fc4000000006f */
[----:B------:R-:W-:Y:S02]  /*1c420*/  PRMT R97, R11, 0x5410, R9 ;  /* 0x000054100b617816 */ /* 0x000fe40000000009 */
[----:B------:R-:W-:Y:S02]  /*1c430*/  LOP3.LUT R8, R88, 0xffff, RZ, 0xc0, !PT ;  /* 0x0000ffff58087812 */ /* 0x000fe400078ec0ff */
[----:B------:R-:W-:Y:S02]  /*1c440*/  SHF.R.U32.HI R9, RZ, 0x8, R7 ;  /* 0x00000008ff097819 */ /* 0x000fe40000011607 */
[----:B------:R-:W-:Y:S02]  /*1c450*/  SHF.R.U32.HI R11, RZ, 0x18, R90 ;  /* 0x00000018ff0b7819 */ /* 0x000fe4000001165a */
[----:B------:R-:W-:Y:S02]  /*1c460*/  LOP3.LUT R7, R6, 0xff, RZ, 0xc0, !PT ;  /* 0x000000ff06077812 */ /* 0x000fe400078ec0ff */
[----:B------:R-:W-:-:S02]  /*1c470*/  LOP3.LUT R10, R88, 0xff, RZ, 0xc0, !PT ;  /* 0x000000ff580a7812 */ /* 0x000fc400078ec0ff */
[----:B------:R-:W-:Y:S02]  /*1c480*/  SHF.R.U32.HI R6, RZ, 0x8, R8 ;  /* 0x00000008ff067819 */ /* 0x000fe40000011608 */
[----:B------:R-:W-:Y:S02]  /*1c490*/  LOP3.LUT R16, R90, 0xff, RZ, 0xc0, !PT ;  /* 0x000000ff5a107812 */ /* 0x000fe400078ec0ff */
[----:B------:R-:W-:Y:S02]  /*1c4a0*/  PRMT R58, R7, 0x5410, R11 ;  /* 0x00005410073a7816 */ /* 0x000fe4000000000b */
[----:B------:R-:W-:Y:S01]  /*1c4b0*/  LOP3.LUT R11, R134, 0xff00ff, RZ, 0xc0, !PT ;  /* 0x00ff00ff860b7812 */ /* 0x000fe200078ec0ff */
[----:B------:R-:W-:Y:S01]  /*1c4c0*/  IMAD.MOV.U32 R8, RZ, RZ, R135 ;  /* 0x000000ffff087224 */ /* 0x000fe200078e0087 */
[----:B------:R-:W-:Y:S02]  /*1c4d0*/  PRMT R90, R10, 0x5410, R6 ;  /* 0x000054100a5a7816 */ /* 0x000fe40000000006 */
[----:B------:R-:W-:-:S02]  /*1c4e0*/  LOP3.LUT R17, R93, 0xff, RZ, 0xc0, !PT ;  /* 0x000000ff5d117812 */ /* 0x000fc400078ec0ff */
[----:B------:R-:W-:Y:S01]  /*1c4f0*/  PRMT R59, R16, 0x5410, R9 ;  /* 0x00005410103b7816 */ /* 0x000fe20000000009 */
[----:B------:R-:W-:Y:S01]  /*1c500*/  IMAD.MOV.U32 R9, RZ, RZ, R133 ;  /* 0x000000ffff097224 */ /* 0x000fe200078e0085 */
[--C-:B------:R-:W-:Y:S02]  /*1c510*/  HSET2.LE.AND R6, R20, R0.reuse, PT ;  /* 0x0000000014067233 */ /* 0x100fe40003803000 */
[--C-:B------:R-:W-:Y:S01]  /*1c520*/  HSET2.LE.AND R7, R19, R0.reuse, PT ;  /* 0x0000000013077233 */ /* 0x100fe20003803000 */
[----:B------:R-:W-:Y:S01]  /*1c530*/  HMMA.16816.F32.BF16 R44, R12, R24, R60 ;  /* 0x000000180c2c723c */ /* 0x000fe2000004183c */
[--C-:B------:R-:W-:Y:S01]  /*1c540*/  HSET2.LE.AND R11, R11, R0.reuse, PT ;  /* 0x000000000b0b7233 */ /* 0x100fe20003803000 */
[----:B------:R-:W-:Y:S01]  /*1c550*/  IMAD.MOV.U32 R16, RZ, RZ, R131 ;  /* 0x000000ffff107224 */ /* 0x000fe200078e0083 */
[----:B------:R-:W-:Y:S01]  /*1c560*/  PRMT R95, R17, 0x5410, R95 ;  /* 0x00005410115f7816 */ /* 0x000fe2000000005f */
[----:B------:R-:W-:Y:S01]  /*1c570*/  IMAD.MOV.U32 R17, RZ, RZ, R128 ;  /* 0x000000ffff117224 */ /* 0x000fe200078e0080 */
[----:B------:R-:W-:-:S03]  /*1c580*/  HSET2.LE.AND R10, R94, R0, PT ;  /* 0x000000005e0a7233 */ /* 0x000fc60003803000 */
[C---:B------:R-:W-:Y:S01]  /*1c590*/  HMMA.16816.F32.BF16 R32, R12.reuse, R26, R64 ;  /* 0x0000001a0c20723c */ /* 0x040fe20000041840 */
[----:B------:R-:W-:Y:S01]  /*1c5a0*/  LOP3.LUT R8, R8, R6, RZ, 0xc0, !PT ;  /* 0x0000000608087212 */ /* 0x000fe200078ec0ff */
[----:B------:R1:W-:Y:S01]  /*1c5b0*/  STG.E.U16 desc[UR24][R4.64+-0xf0], R245 ;  /* 0xffff10f504007986 */ /* 0x0003e2000c101518 */
[----:B------:R-:W-:Y:S02]  /*1c5c0*/  LOP3.LUT R9, R9, R7, RZ, 0xc0, !PT ;  /* 0x0000000709097212 */ /* 0x000fe400078ec0ff */
[----:B------:R-:W-:Y:S01]  /*1c5d0*/  PRMT R6, R41, 0x7632, R6 ;  /* 0x0000763229067816 */ /* 0x000fe20000000006 */
[----:B------:R2:W-:Y:S02]  /*1c5e0*/  STG.E.U16 desc[UR24][R4.64+-0xee], R251 ;  /* 0xffff12fb04007986 */ /* 0x0005e4000c101518 */
[----:B------:R-:W-:Y:S01]  /*1c5f0*/  HMMA.16816.F32.BF16 R64, R12, R28, R68 ;  /* 0x0000001c0c40723c */ /* 0x000fe20000041844 */
[----:B------:R-:W-:Y:S01]  /*1c600*/  LOP3.LUT R18, R105, 0xff, RZ, 0xc0, !PT ;  /* 0x000000ff69127812 */ /* 0x000fe200078ec0ff */
[----:B------:R-:W3:Y:S01]  /*1c610*/  LDSM.16.MT88.4 R24, [R129+0x5000] ;  /* 0x005000008118783b */ /* 0x000ee20000004200 */
[----:B------:R-:W-:-:S05]  /*1c620*/  LOP3.LUT R7, R41, 0xffff, RZ, 0xc0, !PT ;  /* 0x0000ffff29077812 */ /* 0x000fca00078ec0ff */
[----:B------:R-:W-:Y:S01]  /*1c630*/  HMMA.16816.F32.BF16 R60, R12, R30, R76 ;  /* 0x0000001e0c3c723c */ /* 0x000fe2000004184c */
[----:B------:R-:W-:Y:S02]  /*1c640*/  PRMT R12, R88, 0x7632, R12 ;  /* 0x00007632580c7816 */ /* 0x000fe4000000000c */
[----:B------:R-:W-:Y:S02]  /*1c650*/  LOP3.LUT R11, R16, R11, RZ, 0xc0, !PT ;  /* 0x0000000b100b7212 */ /* 0x000fe400078ec0ff */
[----:B------:R-:W-:Y:S02]  /*1c660*/  LOP3.LUT R10, R17, R10, RZ, 0xc0, !PT ;  /* 0x0000000a110a7212 */ /* 0x000fe400078ec0ff */
[----:B------:R-:W-:Y:S01]  /*1c670*/  SHF.R.U32.HI R19, RZ, 0x18, R41 ;  /* 0x00000018ff137819 */ /* 0x000fe20000011629 */
[----:B-1----:R-:W3:Y:S01]  /*1c680*/  LDL.LU R245, [R1+0x3f4] ;  /* 0x0003f40001f57983 */ /* 0x002ee20000300800 */
[C---:B------:R-:W-:Y:S02]  /*1c690*/  PRMT R15, R40.reuse, 0x7632, R15 ;  /* 0x00007632280f7816 */ /* 0x040fe4000000000f */
[----:B------:R-:W-:Y:S01]  /*1c6a0*/  LOP3.LUT R13, R40, 0xffff, RZ, 0xc0, !PT ;  /* 0x0000ffff280d7812 */ /* 0x000fe200078ec0ff */
[----:B--2---:R-:W2:Y:S01]  /*1c6b0*/  LDL.LU R251, [R1+0x3f0] ;  /* 0x0003f00001fb7983 */ /* 0x004ea20000300800 */
[----:B------:R-:W-:-:S02]  /*1c6c0*/  LOP3.LUT R16, R12, 0xff, RZ, 0xc0, !PT ;  /* 0x000000ff0c107812 */ /* 0x000fc400078ec0ff */
[----:B------:R-:W-:Y:S02]  /*1c6d0*/  LOP3.LUT R12, R6, 0xff, RZ, 0xc0, !PT ;  /* 0x000000ff060c7812 */ /* 0x000fe400078ec0ff */
[----:B------:R-:W-:Y:S02]  /*1c6e0*/  SHF.R.U32.HI R21, RZ, 0x18, R88 ;  /* 0x00000018ff157819 */ /* 0x000fe40000011658 */
[----:B------:R-:W-:Y:S01]  /*1c6f0*/  LOP3.LUT R20, R41, 0xff, RZ, 0xc0, !PT ;  /* 0x000000ff29147812 */ /* 0x000fe200078ec0ff */
[----:B------:R-:W-:Y:S01]  /*1c700*/  STG.E.U16 desc[UR24][R2.64+-0xde], R155 ;  /* 0xffff229b02007986 */ /* 0x000fe2000c101518 */
[----:B------:R-:W-:Y:S02]  /*1c710*/  PRMT R57, R18, 0x5410, R107 ;  /* 0x0000541012397816 */ /* 0x000fe4000000006b */
[----:B------:R-:W-:Y:S01]  /*1c720*/  SHF.R.U32.HI R17, RZ, 0x18, R40 ;  /* 0x00000018ff117819 */ /* 0x000fe20000011628 */
[----:B------:R-:W-:Y:S01]  /*1c730*/  LDSM.16.MT88.4 R28, [R129+0x5400] ;  /* 0x00540000811c783b */ /* 0x000fe20000004200 */
[----:B------:R-:W-:-:S02]  /*1c740*/  SHF.R.U32.HI R14, RZ, 0x8, R7 ;  /* 0x00000008ff0e7819 */ /* 0x000fc40000011607 */
[----:B------:R-:W-:Y:S02]  /*1c750*/  LOP3.LUT R6, R15, 0xff, RZ, 0xc0, !PT ;  /* 0x000000ff0f067812 */ /* 0x000fe400078ec0ff */
[----:B------:R-:W-:Y:S02]  /*1c760*/  LOP3.LUT R18, R40, 0xff, RZ, 0xc0, !PT ;  /* 0x000000ff28127812 */ /* 0x000fe400078ec0ff */
[----:B------:R-:W-:Y:S02]  /*1c770*/  SHF.R.U32.HI R7, RZ, 0x8, R13 ;  /* 0x00000008ff077819 */ /* 0x000fe4000001160d */
[----:B------:R-:W-:Y:S02]  /*1c780*/  PRMT R77, R6, 0x5410, R17 ;  /* 0x00005410064d7816 */ /* 0x000fe40000000011 */
[----:B------:R-:W-:Y:S02]  /*1c790*/  PRMT R76, R18, 0x5410, R7 ;  /* 0x00005410124c7816 */ /* 0x000fe40000000007 */
[----:B------:R-:W-:-:S02]  /*1c7a0*/  HSET2.LE.AND R6, R92, R0, PT ;  /* 0x000000005c067233 */ /* 0x000fc40003803000 */
[----:B------:R-:W-:Y:S02]  /*1c7b0*/  HSET2.LE.AND R7, R43, R0, PT ;  /* 0x000000002b077233 */ /* 0x000fe40003803000 */
[----:B------:R-:W-:-:S03]  /*1c7c0*/  PRMT R19, R12, 0x5410, R19 ;  /* 0x000054100c137816 */ /* 0x000fc60000000013 */
[----:B----4-:R-:W-:Y:S02]  /*1c7d0*/  LOP3.LUT R13, R247, R7, RZ, 0xc0, !PT ;  /* 0x00000007f70d7212 */ /* 0x010fe400078ec0ff */
[----:B---3--:R-:W-:Y:S02]  /*1c7e0*/  LOP3.LUT R12, R249, R6, RZ, 0xc0, !PT ;  /* 0x00000006f90c7212 */ /* 0x008fe400078ec0ff */
[----:B------:R-:W3:Y:S04]  /*1c7f0*/  LDL.LU R249, [R1+0x3ec] ;  /* 0x0003ec0001f97983 */ /* 0x000ee80000300800 */
[----:B------:R-:W4:Y:S01]  /*1c800*/  LDL.LU R247, [R1+0x3e8] ;  /* 0x0003e80001f77983 */ /* 0x000f220000300800 */
[----:B------:R-:W-:Y:S02]  /*1c810*/  LOP3.LUT R15, R149, 0xff00ff, RZ, 0xc0, !PT ;  /* 0x00ff00ff950f7812 */ /* 0x000fe400078ec0ff */
[----:B------:R-:W-:-:S02]  /*1c820*/  PRMT R78, R16, 0x5410, R21 ;  /* 0x00005410104e7816 */ /* 0x000fc40000000015 */
[----:B------:R-:W-:Y:S02]  /*1c830*/  PRMT R16, R20, 0x5410, R14 ;  /* 0x0000541014107816 */ /* 0x000fe4000000000e */
[--C-:B------:R-:W-:Y:S01]  /*1c840*/  HSET2.LE.AND R14, R148, R0.reuse, PT ;  /* 0x00000000940e7233 */ /* 0x100fe20003803000 */
[----:B------:R-:W-:Y:S01]  /*1c850*/  IMAD.WIDE R6, R175, 0x70, R150 ;  /* 0x00000070af067825 */ /* 0x000fe200078e0296 */
[----:B------:R-:W-:-:S03]  /*1c860*/  HSET2.LE.AND R15, R15, R0, PT ;  /* 0x000000000f0f7233 */ /* 0x000fc60003803000 */
[----:B------:R-:W-:Y:S02]  /*1c870*/  LOP3.LUT R14, R250, R14, RZ, 0xc0, !PT ;  /* 0x0000000efa0e7212 */ /* 0x000fe400078ec0ff */
[----:B------:R-:W4:Y:S01]  /*1c880*/  LDL.LU R250, [R1+0x3e4] ;  /* 0x0003e40001fa7983 */ /* 0x000f220000300800 */
[----:B------:R-:W-:-:S03]  /*1c890*/  LOP3.LUT R15, R248, R15, RZ, 0xc0, !PT ;  /* 0x0000000ff80f7212 */ /* 0x000fc600078ec0ff */
[----:B------:R-:W4:Y:S04]  /*1c8a0*/  LDL.LU R248, [R1+0x3e0] ;  /* 0x0003e00001f87983 */ /* 0x000f280000300800 */
[----:B--2---:R-:W-:Y:S04]  /*1c8b0*/  STG.E.U16 desc[UR24][R2.64+-0xe0], R251 ;  /* 0xffff20fb02007986 */ /* 0x004fe8000c101518 */
[----:B---3--:R-:W-:Y:S04]  /*1c8c0*/  STG.E.U16 desc[UR24][R150.64+-0xe0], R249 ;  /* 0xffff20f996007986 */ /* 0x008fe8000c101518 */
[----:B----4-:R-:W-:Y:S04]  /*1c8d0*/  STG.E.U16 desc[UR24][R150.64+-0xde], R247 ;  /* 0xffff22f796007986 */ /* 0x010fe8000c101518 */
[----:B------:R1:W-:Y:S04]  /*1c8e0*/  STG.E.U16 desc[UR24][R6.64+-0xe0], R246 ;  /* 0xffff20f606007986 */ /* 0x0003e8000c101518 */
[----:B-1----:R-:W2:Y:S01]  /*1c8f0*/  LDL.LU R246, [R1+0x3dc] ;  /* 0x0003dc0001f67983 */ /* 0x002ea20000300800 */
[----:B------:R-:W-:-:S02]  /*1c900*/  PRMT R106, R91, 0x5410, R106 ;  /* 0x000054105b6a7816 */ /* 0x000fc4000000006a */
[----:B------:R-:W-:Y:S02]  /*1c910*/  PRMT R91, R39, 0x5410, R42 ;  /* 0x00005410275b7816 */ /* 0x000fe4000000002a */
[----:B------:R-:W1:Y:S01]  /*1c920*/  LDSM.16.MT88.4 R36, [R56+0x1000] ;  /* 0x001000003824783b */ /* 0x000e620000004200 */
[C---:B------:R-:W-:Y:S08]  /*1c930*/  HMMA.16816.F32.BF16 R52, R8.reuse, R24, R80 ;  /* 0x000000180834723c */ /* 0x040ff00000041850 */
[C---:B------:R-:W-:Y:S01]  /*1c940*/  HMMA.16816.F32.BF16 R20, R8.reuse, R26, R84 ;  /* 0x0000001a0814723c */ /* 0x040fe20000041854 */
[----:B------:R3:W-:Y:S04]  /*1c950*/  STG.E.U16 desc[UR24][R6.64+-0xde], R229 ;  /* 0xffff22e506007986 */ /* 0x0007e8000c101518 */
[----:B------:R4:W-:Y:S04]  /*1c960*/  STG.E.U16 desc[UR24][R4.64+-0xe0], R231 ;  /* 0xffff20e704007986 */ /* 0x0009e8000c101518 */
[----:B------:R4:W-:Y:S04]  /*1c970*/  STG.E.U16 desc[UR24][R4.64+-0xde], R236 ;  /* 0xffff22ec04007986 */ /* 0x0009e8000c101518 */
[----:B------:R-:W-:Y:S04]  /*1c980*/  STG.E.U16 desc[UR24][R2.64+-0xd0], R248 ;  /* 0xffff30f802007986 */ /* 0x000fe8000c101518 */
[----:B------:R-:W-:Y:S04]  /*1c990*/  STG.E.U16 desc[UR24][R2.64+-0xce], R250 ;  /* 0xffff32fa02007986 */ /* 0x000fe8000c101518 */
[----:B---3--:R-:W3:Y:S01]  /*1c9a0*/  LDL.LU R229, [R1+0x3d8] ;  /* 0x0003d80001e57983 */ /* 0x008ee20000300800 */
[C---:B-1----:R-:W-:Y:S03]  /*1c9b0*/  HMMA.16816.F32.BF16 R48, R8.reuse, R36, R48 ;  /* 0x000000240830723c */ /* 0x042fe60000041830 */
[----:B----4-:R-:W4:Y:S04]  /*1c9c0*/  LDL.LU R231, [R1+0x3d4] ;  /* 0x0003d40001e77983 */ /* 0x010f280000300800 */
[----:B------:R-:W3:Y:S01]  /*1c9d0*/  LDL.LU R236, [R1+0x3d0] ;  /* 0x0003d00001ec7983 */ /* 0x000ee20000300800 */
[----:B------:R-:W-:Y:S01]  /*1c9e0*/  HMMA.16816.F32.BF16 R40, R8, R38, R72 ;  /* 0x000000260828723c */ /* 0x000fe20000041848 */
[----:B------:R-:W-:-:S04]  /*1c9f0*/  IMAD.WIDE R8, R175, -0x70, R6 ;  /* 0xffffff90af087825 */ /* 0x000fc800078e0206 */
[----:B------:R-:W-:Y:S01]  /*1ca00*/  IMAD.WIDE R6, R175, 0x70, R8 ;  /* 0x00000070af067825 */ /* 0x000fe200078e0208 */
[----:B------:R-:W-:Y:S04]  /*1ca10*/  STG.E.U16 desc[UR24][R8.64+-0xce], R245 ;  /* 0xffff32f508007986 */ /* 0x000fe8000c101518 */
[----:B--2---:R-:W-:Y:S04]  /*1ca20*/  STG.E.U16 desc[UR24][R8.64+-0xd0], R246 ;  /* 0xffff30f608007986 */ /* 0x004fe8000c101518 */
[----:B------:R1:W-:Y:S04]  /*1ca30*/  STG.E.U16 desc[UR24][R6.64+-0xd0], R240 ;  /* 0xffff30f006007986 */ /* 0x0003e8000c101518 */
[----:B------:R2:W-:Y:S04]  /*1ca40*/  STG.E.U16 desc[UR24][R6.64+-0xce], R243 ;  /* 0xffff32f306007986 */ /* 0x0005e8000c101518 */
[----:B------:R2:W-:Y:S04]  /*1ca50*/  STG.E.U16 desc[UR24][R4.64+-0xd0], R244 ;  /* 0xffff30f404007986 */ /* 0x0005e8000c101518 */
[----:B-1----:R-:W4:Y:S04]  /*1ca60*/  LDL.LU R240, [R1+0x3cc] ;  /* 0x0003cc0001f07983 */ /* 0x002f280000300800 */
[----:B--2---:R-:W2:Y:S04]  /*1ca70*/  LDL.LU R243, [R1+0x3c8] ;  /* 0x0003c80001f37983 */ /* 0x004ea80000300800 */
[----:B------:R-:W3:Y:S01]  /*1ca80*/  LDL.LU R244, [R1+0x3c4] ;  /* 0x0003c40001f47983 */ /* 0x000ee20000300800 */
[----:B------:R-:W-:-:S02]  /*1ca90*/  LOP3.LUT R8, R91, 0xff00ff, RZ, 0xc0, !PT ;  /* 0x00ff00ff5b087812 */ /* 0x000fc400078ec0ff */
[----:B------:R-:W-:-:S03]  /*1caa0*/  HSET2.LE.AND R11, R19, R0, PT ;  /* 0x00000000130b7233 */ /* 0x000fc60003803000 */
[--C-:B------:R-:W-:Y:S01]  /*1cab0*/  HSET2.LE.AND R19, R8, R0.reuse, PT ;  /* 0x0000000008137233 */ /* 0x100fe20003803000 */
[C---:B------:R-:W-:Y:S01]  /*1cac0*/  IMAD.WIDE R8, R175.reuse, -0x70, R6 ;  /* 0xffffff90af087825 */ /* 0x040fe200078e0206 */
[----:B------:R1:W-:Y:S03]  /*1cad0*/  STG.E.U16 desc[UR24][R4.64+-0xce], R230 ;  /* 0xffff32e604007986 */ /* 0x0003e6000c101518 */
[----:B------:R-:W-:Y:S01]  /*1cae0*/  IMAD.WIDE R6, R175, 0x70, R8 ;  /* 0x00000070af067825 */ /* 0x000fe200078e0208 */
[----:B-1----:R-:W4:Y:S04]  /*1caf0*/  LDL.LU R230, [R1+0x3c0] ;  /* 0x0003c00001e67983 */ /* 0x002f280000300800 */
[----:B--2---:R-:W-:Y:S04]  /*1cb00*/  STG.E.U16 desc[UR24][R2.64+-0xbe], R243 ;  /* 0xffff42f302007986 */ /* 0x004fe8000c101518 */
[----:B---3--:R-:W-:Y:S04]  /*1cb10*/  STG.E.U16 desc[UR24][R2.64+-0xc0], R244 ;  /* 0xffff40f402007986 */ /* 0x008fe8000c101518 */
[----:B----4-:R-:W-:Y:S04]  /*1cb20*/  STG.E.U16 desc[UR24][R8.64+-0xc0], R240 ;  /* 0xffff40f008007986 */ /* 0x010fe8000c101518 */
[----:B------:R-:W-:Y:S04]  /*1cb30*/  STG.E.U16 desc[UR24][R8.64+-0xbe], R236 ;  /* 0xffff42ec08007986 */ /* 0x000fe8000c101518 */
[----:B------:R1:W-:Y:S04]  /*1cb40*/  STG.E.U16 desc[UR24][R6.64+-0xc0], R228 ;  /* 0xffff40e406007986 */ /* 0x0003e8000c101518 */
[----:B-1----:R-:W2:Y:S01]  /*1cb50*/  LDL.LU R228, [R1+0x3bc] ;  /* 0x0003bc0001e47983 */ /* 0x002ea20000300800 */
[----:B------:R-:W-:Y:S01]  /*1cb60*/  HMMA.16816.F32.BF16 R44, R12, R24, R44 ;  /* 0x000000180c2c723c */ /* 0x000fe2000004182c */
[----:B------:R-:W-:Y:S01]  /*1cb70*/  IMAD.MOV.U32 R17, RZ, RZ, R141 ;  /* 0x000000ffff117224 */ /* 0x000fe200078e008d */
[--C-:B------:R-:W-:Y:S01]  /*1cb80*/  HSET2.LE.AND R10, R16, R0.reuse, PT ;  /* 0x00000000100a7233 */ /* 0x100fe20003803000 */
[----:B------:R-:W-:Y:S01]  /*1cb90*/  IMAD.MOV.U32 R24, RZ, RZ, R139 ;  /* 0x000000ffff187224 */ /* 0x000fe200078e008b */
[----:B------:R-:W-:Y:S01]  /*1cba0*/  HSET2.LE.AND R18, R57, R0, PT ;  /* 0x0000000039127233 */ /* 0x000fe20003803000 */
[----:B------:R-:W-:-:S02]  /*1cbb0*/  IMAD.MOV.U32 R25, RZ, RZ, R137 ;  /* 0x000000ffff197224 */ /* 0x000fc400078e0089 */
[----:B------:R-:W-:Y:S01]  /*1cbc0*/  IMAD.WIDE R8, R175, -0x70, R6 ;  /* 0xffffff90af087825 */ /* 0x000fe200078e0206 */
[----:B------:R-:W-:Y:S01]  /*1cbd0*/  HMMA.16816.F32.BF16 R72, R12, R26, R32 ;  /* 0x0000001a0c48723c */ /* 0x000fe20000041820 */
[----:B------:R-:W-:Y:S01]  /*1cbe0*/  LOP3.LUT R16, R17, R10, RZ, 0xc0, !PT ;  /* 0x0000000a11107212 */ /* 0x000fe200078ec0ff */
[----:B------:R1:W-:Y:S01]  /*1cbf0*/  STG.E.U16 desc[UR24][R6.64+-0xbe], R180 ;  /* 0xffff42b406007986 */ /* 0x0003e2000c101518 */
[----:B------:R-:W-:Y:S01]  /*1cc00*/  IMAD.MOV.U32 R26, RZ, RZ, R136 ;  /* 0x000000ffff1a7224 */ /* 0x000fe200078e0088 */
[----:B------:R-:W-:Y:S02]  /*1cc10*/  LOP3.LUT R17, R24, R11, RZ, 0xc0, !PT ;  /* 0x0000000b18117212 */ /* 0x000fe400078ec0ff */
[----:B------:R-:W-:Y:S01]  /*1cc20*/  LOP3.LUT R18, R25, R18, RZ, 0xc0, !PT ;  /* 0x0000001219127212 */ /* 0x000fe200078ec0ff */
[----:B------:R3:W-:Y:S01]  /*1cc30*/  STG.E.U16 desc[UR24][R4.64+-0xc0], R199 ;  /* 0xffff40c704007986 */ /* 0x0007e2000c101518 */
[----:B------:R-:W-:-:S03]  /*1cc40*/  LOP3.LUT R19, R26, R19, RZ, 0xc0, !PT ;  /* 0x000000131a137212 */ /* 0x000fc600078ec0ff */
[----:B------:R-:W-:Y:S04]  /*1cc50*/  STG.E.U16 desc[UR24][R4.64+-0xbe], R234 ;  /* 0xffff42ea04007986 */ /* 0x000fe8000c101518 */
[----:B------:R-:W-:Y:S04]  /*1cc60*/  STG.E.U16 desc[UR24][R2.64+-0xb0], R230 ;  /* 0xffff50e602007986 */ /* 0x000fe8000c101518 */
[----:B------:R-:W-:Y:S04]  /*1cc70*/  STG.E.U16 desc[UR24][R2.64+-0xae], R231 ;  /* 0xffff52e702007986 */ /* 0x000fe8000c101518 */
[----:B------:R-:W-:Y:S01]  /*1cc80*/  STG.E.U16 desc[UR24][R8.64+-0xb0], R229 ;  /* 0xffff50e508007986 */ /* 0x000fe2000c101518 */
[----:B------:R-:W-:Y:S03]  /*1cc90*/  HMMA.16816.F32.BF16 R68, R12, R36, R64 ;  /* 0x000000240c44723c */ /* 0x000fe60000041840 */
[----:B------:R-:W4:Y:S01]  /*1cca0*/  LDSM.16.MT88.4 R32, [R56+0x1400] ;  /* 0x001400003820783b */ /* 0x000f220000004200 */
[----:B-1----:R-:W-:-:S03]  /*1ccb0*/  IMAD.WIDE R6, R175, 0x70, R8 ;  /* 0x00000070af067825 */ /* 0x002fc600078e0208 */
[----:B------:R-:W4:Y:S01]  /*1ccc0*/  LDL.LU R180, [R1+0x3b8] ;  /* 0x0003b80001b47983 */ /* 0x000f220000300800 */
[----:B------:R-:W-:Y:S03]  /*1ccd0*/  HMMA.16816.F32.BF16 R64, R16, R30, R20 ;  /* 0x0000001e1040723c */ /* 0x000fe60000041814 */
[----:B---3--:R-:W3:Y:S01]  /*1cce0*/  LDL.LU R199, [R1+0x3b4] ;  /* 0x0003b40001c77983 */ /* 0x008ee20000300800 */
[----:B------:R-:W-:Y:S02]  /*1ccf0*/  LOP3.LUT R11, R98, 0xff00ff, RZ, 0xc0, !PT ;  /* 0x00ff00ff620b7812 */ /* 0x000fe400078ec0ff */
[--C-:B------:R-:W-:Y:S01]  /*1cd00*/  HSET2.LE.AND R10, R89, R0.reuse, PT ;  /* 0x00000000590a7233 */ /* 0x100fe20003803000 */
[----:B------:R-:W1:Y:S04]  /*1cd10*/  LDSM.16.MT88.4 R24, [R129+0x5800] ;  /* 0x005800008118783b */ /* 0x000e680000004200 */
[----:B--2---:R2:W-:Y:S04]  /*1cd20*/  STG.E.U16 desc[UR24][R8.64+-0xae], R228 ;  /* 0xffff52e408007986 */ /* 0x0045e8000c101518 */
[----:B------:R-:W-:Y:S04]  /*1cd30*/  STG.E.U16 desc[UR24][R6.64+-0xb0], R233 ;  /* 0xffff50e906007986 */ /* 0x000fe8000c101518 */
[----:B------:R-:W-:Y:S04]  /*1cd40*/  STG.E.U16 desc[UR24][R6.64+-0xae], R232 ;  /* 0xffff52e806007986 */ /* 0x000fe8000c101518 */
[----:B------:R1:W-:Y:S01]  /*1cd50*/  STG.E.U16 desc[UR24][R4.64+-0xb0], R200 ;  /* 0xffff50c804007986 */ /* 0x0003e2000c101518 */
[----:B--2---:R-:W-:-:S02]  /*1cd60*/  HSET2.LE.AND R8, R59, R0, PT ;  /* 0x000000003b087233 */ /* 0x004fc40003803000 */
[----:B------:R-:W-:-:S03]  /*1cd70*/  HSET2.LE.AND R9, R58, R0, PT ;  /* 0x000000003a097233 */ /* 0x000fc60003803000 */
[----:B------:R-:W-:Y:S02]  /*1cd80*/  LOP3.LUT R20, R207, R8, RZ, 0xc0, !PT ;  /* 0x00000008cf147212 */ /* 0x000fe400078ec0ff */
[----:B------:R-:W-:Y:S01]  /*1cd90*/  LOP3.LUT R21, R224, R9, RZ, 0xc0, !PT ;  /* 0x00000009e0157212 */ /* 0x000fe200078ec0ff */
[----:B-1----:R-:W2:Y:S04]  /*1cda0*/  LDL.LU R200, [R1+0x3b0] ;  /* 0x0003b00001c87983 */ /* 0x002ea80000300800 */
[----:B------:R-:W4:Y:S04]  /*1cdb0*/  LDL.LU R207, [R1+0x3ac] ;  /* 0x0003ac0001cf7983 */ /* 0x000f280000300800 */
[----:B------:R-:W3:Y:S01]  /*1cdc0*/  LDL.LU R224, [R1+0x3a8] ;  /* 0x0003a80001e07983 */ /* 0x000ee20000300800 */
[----:B------:R-:W-:Y:S01]  /*1cdd0*/  IMAD.WIDE R6, R175, -0x70, R6 ;  /* 0xffffff90af067825 */ /* 0x000fe200078e0206 */
[----:B------:R-:W-:-:S02]  /*1cde0*/  HSET2.LE.AND R8, R11, R0, PT ;  /* 0x000000000b087233 */ /* 0x000fc40003803000 */
[----:B------:R-:W-:Y:S01]  /*1cdf0*/  LOP3.LUT R22, R193, R10, RZ, 0xc0, !PT ;  /* 0x0000000ac1167212 */ /* 0x000fe200078ec0ff */
[----:B------:R1:W-:Y:S01]  /*1ce00*/  STG.E.U16 desc[UR24][R4.64+-0xae], R203 ;  /* 0xffff52cb04007986 */ /* 0x0003e2000c101518 */
[C---:B------:R-:W-:Y:S01]  /*1ce10*/  IMAD.WIDE R10, R175.reuse, 0x70, R6 ;  /* 0x00000070af0a7825 */ /* 0x040fe200078e0206 */
[----:B------:R-:W-:Y:S02]  /*1ce20*/  LOP3.LUT R23, R204, R8, RZ, 0xc0, !PT ;  /* 0x00000008cc177212 */ /* 0x000fe400078ec0ff */
[----:B------:R-:W2:Y:S04]  /*1ce30*/  LDL.LU R193, [R1+0x3a4] ;  /* 0x0003a40001c17983 */ /* 0x000ea80000300800 */
[----:B------:R-:W2:Y:S04]  /*1ce40*/  LDL.LU R204, [R1+0x3a0] ;  /* 0x0003a00001cc7983 */ /* 0x000ea80000300800 */
[----:B-1----:R-:W2:Y:S04]  /*1ce50*/  LDL.LU R203, [R1+0x398] ;  /* 0x0003980001cb7983 */ /* 0x002ea80000300800 */
[----:B----4-:R-:W-:Y:S04]  /*1ce60*/  STG.E.U16 desc[UR24][R2.64+-0xa0], R207 ;  /* 0xffff60cf02007986 */ /* 0x010fe8000c101518 */
[----:B---3--:R-:W-:Y:S04]  /*1ce70*/  STG.E.U16 desc[UR24][R2.64+-0x9e], R224 ;  /* 0xffff62e002007986 */ /* 0x008fe8000c101518 */
[----:B--2---:R-:W-:Y:S04]  /*1ce80*/  STG.E.U16 desc[UR24][R6.64+-0xa0], R200 ;  /* 0xffff60c806007986 */ /* 0x004fe8000c101518 */
[----:B------:R-:W-:Y:S04]  /*1ce90*/  STG.E.U16 desc[UR24][R6.64+-0x9e], R199 ;  /* 0xffff62c706007986 */ /* 0x000fe8000c101518 */
[----:B------:R1:W-:Y:S04]  /*1cea0*/  STG.E.U16 desc[UR24][R10.64+-0xa0], R195 ;  /* 0xffff60c30a007986 */ /* 0x0003e8000c101518 */
[----:B-1----:R-:W2:Y:S01]  /*1ceb0*/  LDL.LU R195, [R1+0x394] ;  /* 0x0003940001c37983 */ /* 0x002ea20000300800 */
[----:B------:R-:W-:-:S03]  /*1cec0*/  IMAD.WIDE R8, R175, -0x70, R10 ;  /* 0xffffff90af087825 */ /* 0x000fc600078e020a */
[----:B------:R1:W-:Y:S01]  /*1ced0*/  STG.E.U16 desc[UR24][R10.64+-0x9e], R171 ;  /* 0xffff62ab0a007986 */ /* 0x0003e2000c101518 */
[----:B------:R-:W-:-:S03]  /*1cee0*/  IMAD.WIDE R6, R175, 0x70, R8 ;  /* 0x00000070af067825 */ /* 0x000fc600078e0208 */
[----:B------:R3:W-:Y:S04]  /*1cef0*/  STG.E.U16 desc[UR24][R4.64+-0xa0], R187 ;  /* 0xffff60bb04007986 */ /* 0x0007e8000c101518 */
[----:B------:R4:W-:Y:S04]  /*1cf00*/  STG.E.U16 desc[UR24][R4.64+-0x9e], R183 ;  /* 0xffff62b704007986 */ /* 0x0009e8000c101518 */
[----:B------:R-:W-:Y:S04]  /*1cf10*/  STG.E.U16 desc[UR24][R2.64+-0x90], R203 ;  /* 0xffff70cb02007986 */ /* 0x000fe8000c101518 */
[----:B------:R-:W-:Y:S04]  /*1cf20*/  STG.E.U16 desc[UR24][R2.64+-0x8e], R204 ;  /* 0xffff72cc02007986 */ /* 0x000fe8000c101518 */
[----:B------:R-:W-:Y:S04]  /*1cf30*/  STG.E.U16 desc[UR24][R8.64+-0x8e], R193 ;  /* 0xffff72c108007986 */ /* 0x000fe8000c101518 */
[----:B-1----:R-:W2:Y:S04]  /*1cf40*/  LDL.LU R171, [R1+0x390] ;  /* 0x0003900001ab7983 */ /* 0x002ea80000300800 */
[----:B---3--:R-:W3:Y:S04]  /*1cf50*/  LDL.LU R187, [R1+0x38c] ;  /* 0x00038c0001bb7983 */ /* 0x008ee80000300800 */
[----:B----4-:R-:W4:Y:S04]  /*1cf60*/  LDL.LU R183, [R1+0x388] ;  /* 0x0003880001b77983 */ /* 0x010f280000300800 */
[----:B--2---:R-:W-:Y:S04]  /*1cf70*/  STG.E.U16 desc[UR24][R8.64+-0x90], R195 ;  /* 0xffff70c308007986 */ /* 0x004fe8000c101518 */
[----:B------:R1:W-:Y:S04]  /*1cf80*/  STG.E.U16 desc[UR24][R6.64+-0x90], R190 ;  /* 0xffff70be06007986 */ /* 0x0003e8000c101518 */
[----:B------:R2:W-:Y:S04]  /*1cf90*/  STG.E.U16 desc[UR24][R6.64+-0x8e], R192 ;  /* 0xffff72c006007986 */ /* 0x0005e8000c101518 */
[----:B------:R3:W-:Y:S04]  /*1cfa0*/  STG.E.U16 desc[UR24][R4.64+-0x90], R196 ;  /* 0xffff70c404007986 */ /* 0x0007e8000c101518 */
[----:B------:R4:W-:Y:S04]  /*1cfb0*/  STG.E.U16 desc[UR24][R4.64+-0x8e], R197 ;  /* 0xffff72c504007986 */ /* 0x0009e8000c101518 */
[----:B-1----:R-:W4:Y:S04]  /*1cfc0*/  LDL.LU R190, [R1+0x384] ;  /* 0x0003840001be7983 */ /* 0x002f280000300800 */
[----:B--2---:R-:W2:Y:S04]  /*1cfd0*/  LDL.LU R192, [R1+0x380] ;  /* 0x0003800001c07983 */ /* 0x004ea80000300800 */
[----:B---3--:R-:W3:Y:S04]  /*1cfe0*/  LDL.LU R196, [R1+0x37c] ;  /* 0x00037c0001c47983 */ /* 0x008ee80000300800 */
[----:B----4-:R-:W4:Y:S01]  /*1cff0*/  LDL.LU R197, [R1+0x378] ;  /* 0x0003780001c57983 */ /* 0x010f220000300800 */
[----:B------:R-:W-:Y:S01]  /*1d000*/  LOP3.LUT R11, R173, 0xff00ff, RZ, 0xc0, !PT ;  /* 0x00ff00ffad0b7812 */ /* 0x000fe200078ec0ff */
[----:B------:R-:W-:Y:S01]  /*1d010*/  HMMA.16816.F32.BF16 R60, R12, R38, R60 ;  /* 0x000000260c3c723c */ /* 0x000fe2000004183c */
[----:B------:R-:W-:Y:S01]  /*1d020*/  IMAD.MOV.U32 R14, RZ, RZ, R140 ;  /* 0x000000ffff0e7224 */ /* 0x000fe200078e008c */
[--C-:B------:R-:W-:Y:S01]  /*1d030*/  HSET2.LE.AND R10, R127, R0.reuse, PT ;  /* 0x000000007f0a7233 */ /* 0x100fe20003803000 */
[----:B------:R-:W-:Y:S01]  /*1d040*/  IMAD.MOV.U32 R15, RZ, RZ, R138 ;  /* 0x000000ffff0f7224 */ /* 0x000fe200078e008a */
[--C-:B------:R-:W-:Y:S01]  /*1d050*/  HSET2.LE.AND R11, R11, R0.reuse, PT ;  /* 0x000000000b0b7233 */ /* 0x100fe20003803000 */
[----:B------:R-:W-:Y:S01]  /*1d060*/  IMAD.WIDE R6, R175, -0x70, R6 ;  /* 0xffffff90af067825 */ /* 0x000fe200078e0206 */
[----:B------:R-:W-:-:S02]  /*1d070*/  HSET2.LE.AND R8, R97, R0, PT ;  /* 0x0000000061087233 */ /* 0x000fc40003803000 */
[----:B------:R-:W-:Y:S01]  /*1d080*/  LOP3.LUT R14, R14, R10, RZ, 0xc0, !PT ;  /* 0x0000000a0e0e7212 */ /* 0x000fe200078ec0ff */
[----:B------:R-:W-:Y:S01]  /*1d090*/  IMAD.MOV.U32 R12, RZ, RZ, R143 ;  /* 0x000000ffff0c7224 */ /* 0x000fe200078e008f */
[----:B------:R-:W-:Y:S01]  /*1d0a0*/  LOP3.LUT R15, R15, R11, RZ, 0xc0, !PT ;  /* 0x0000000b0f0f7212 */ /* 0x000fe200078ec0ff */
[----:B------:R-:W-:Y:S01]  /*1d0b0*/  IMAD.MOV.U32 R13, RZ, RZ, R142 ;  /* 0x000000ffff0d7224 */ /* 0x000fe200078e008e */
[----:B------:R-:W-:Y:S01]  /*1d0c0*/  HSET2.LE.AND R9, R96, R0, PT ;  /* 0x0000000060097233 */ /* 0x000fe20003803000 */
[----:B------:R-:W-:Y:S01]  /*1d0d0*/  IMAD.WIDE R10, R175, 0x70, R6 ;  /* 0x00000070af0a7825 */ /* 0x000fe200078e0206 */
[----:B------:R-:W-:-:S03]  /*1d0e0*/  LOP3.LUT R12, R12, R8, RZ, 0xc0, !PT ;  /* 0x000000080c0c7212 */ /* 0x000fc600078ec0ff */
[----:B------:R-:W-:Y:S01]  /*1d0f0*/  LOP3.LUT R13, R13, R9, RZ, 0xc0, !PT ;  /* 0x000000090d0d7212 */ /* 0x000fe200078ec0ff */
[C---:B------:R-:W-:Y:S01]  /*1d100*/  IMAD.WIDE R8, R175.reuse, -0x70, R10 ;  /* 0xffffff90af087825 */ /* 0x040fe200078e020a */
[C---:B------:R-:W-:Y:S08]  /*1d110*/  HMMA.16816.F32.BF16 R152, R16.reuse, R28, R52 ;  /* 0x0000001c1098723c */ /* 0x040ff00000041834 */
[C---:B------:R-:W-:Y:S08]  /*1d120*/  HMMA.16816.F32.BF16 R52, R16.reuse, R32, R48 ;  /* 0x000000201034723c */ /* 0x040ff00000041830 */
[----:B------:R-:W-:Y:S01]  /*1d130*/  HMMA.16816.F32.BF16 R48, R16, R34, R40 ;  /* 0x000000221030723c */ /* 0x000fe20000041828 */
[----:B---3--:R-:W-:Y:S04]  /*1d140*/  STG.E.U16 desc[UR24][R2.64+-0x7e], R196 ;  /* 0xffff82c402007986 */ /* 0x008fe8000c101518 */
[----:B----4-:R-:W-:Y:S04]  /*1d150*/  STG.E.U16 desc[UR24][R2.64+-0x80], R197 ;  /* 0xffff80c502007986 */ /* 0x010fe8000c101518 */
[----:B--2---:R-:W-:Y:S04]  /*1d160*/  STG.E.U16 desc[UR24][R6.64+-0x80], R192 ;  /* 0xffff80c006007986 */ /* 0x004fe8000c101518 */
[----:B------:R1:W-:Y:S04]  /*1d170*/  STG.E.U16 desc[UR24][R6.64+-0x7e], R190 ;  /* 0xffff82be06007986 */ /* 0x0003e8000c101518 */
[----:B------:R-:W-:Y:S04]  /*1d180*/  STG.E.U16 desc[UR24][R10.64+-0x80], R209 ;  /* 0xffff80d10a007986 */ /* 0x000fe8000c101518 */
[----:B------:R-:W-:Y:S04]  /*1d190*/  STG.E.U16 desc[UR24][R10.64+-0x7e], R214 ;  /* 0xffff82d60a007986 */ /* 0x000fe8000c101518 */
[----:B------:R-:W-:Y:S04]  /*1d1a0*/  STG.E.U16 desc[UR24][R4.64+-0x80], R213 ;  /* 0xffff80d504007986 */ /* 0x000fe8000c101518 */
[----:B------:R-:W-:Y:S04]  /*1d1b0*/  STG.E.U16 desc[UR24][R4.64+-0x7e], R163 ;  /* 0xffff82a304007986 */ /* 0x000fe8000c101518 */
[----:B------:R-:W-:Y:S04]  /*1d1c0*/  STG.E.U16 desc[UR24][R2.64+-0x70], R183 ;  /* 0xffff90b702007986 */ /* 0x000fe8000c101518 */
[----:B------:R-:W-:Y:S01]  /*1d1d0*/  STG.E.U16 desc[UR24][R2.64+-0x6e], R187 ;  /* 0xffff92bb02007986 */ /* 0x000fe2000c101518 */
[----:B-1----:R-:W-:-:S03]  /*1d1e0*/  IMAD.WIDE R6, R175, 0x70, R8 ;  /* 0x00000070af067825 */ /* 0x002fc600078e0208 */
[----:B------:R-:W-:Y:S04]  /*1d1f0*/  STG.E.U16 desc[UR24][R8.64+-0x70], R171 ;  /* 0xffff90ab08007986 */ /* 0x000fe8000c101518 */
[----:B------:R1:W-:Y:S02]  /*1d200*/  STG.E.U16 desc[UR24][R8.64+-0x6e], R180 ;  /* 0xffff92b408007986 */ /* 0x0003e4000c101518 */
[----:B-1----:R-:W-:-:S05]  /*1d210*/  HSET2.LE.AND R8, R99, R0, PT ;  /* 0x0000000063087233 */ /* 0x002fca0003803000 */
[----:B------:R-:W-:Y:S02]  /*1d220*/  LOP3.LUT R16, R182, R8, RZ, 0xc0, !PT ;  /* 0x00000008b6107212 */ /* 0x000fe400078ec0ff */
[----:B------:R-:W2:Y:S01]  /*1d230*/  LDL.LU R182, [R1+0x374] ;  /* 0x0003740001b67983 */ /* 0x000ea20000300800 */
[--C-:B------:R-:W-:Y:S02]  /*1d240*/  HSET2.LE.AND R9, R100, R0.reuse, PT ;  /* 0x0000000064097233 */ /* 0x100fe40003803000 */
[----:B------:R-:W-:-:S03]  /*1d250*/  HSET2.LE.AND R10, R172, R0, PT ;  /* 0x00000000ac0a7233 */ /* 0x000fc60003803000 */
[----:B------:R-:W-:Y:S02]  /*1d260*/  LOP3.LUT R17, R242, R9, RZ, 0xc0, !PT ;  /* 0x00000009f2117212 */ /* 0x000fe400078ec0ff */
[----:B------:R-:W3:Y:S01]  /*1d270*/  LDL.LU R242, [R1+0x370] ;  /* 0x0003700001f27983 */ /* 0x000ee20000300800 */
[----:B------:R-:W-:-:S03]  /*1d280*/  LOP3.LUT R18, R241, R10, RZ, 0xc0, !PT ;  /* 0x0000000af1127212 */ /* 0x000fc600078ec0ff */
[----:B------:R-:W4:Y:S01]  /*1d290*/  LDL.LU R241, [R1+0x36c] ;  /* 0x00036c0001f17983 */ /* 0x000f220000300800 */
[C---:B------:R-:W-:Y:S08]  /*1d2a0*/  HMMA.16816.F32.BF16 R44, R20.reuse, R28, R44 ;  /* 0x0000001c142c723c */ /* 0x040ff0000004182c */
[----:B------:R-:W-:Y:S01]  /*1d2b0*/  HMMA.16816.F32.BF16 R40, R20, R30, R72 ;  /* 0x0000001e1428723c */ /* 0x000fe20000041848 */
[----:B------:R-:W1:Y:S01]  /*1d2c0*/  LDSM.16.MT88.4 R28, [R56+0x1800] ;  /* 0x00180000381c783b */ /* 0x000e620000004200 */
[----:B------:R-:W-:-:S03]  /*1d2d0*/  LOP3.LUT R11, R174, 0xff00ff, RZ, 0xc0, !PT ;  /* 0x00ff00ffae0b7812 */ /* 0x000fc600078ec0ff */
[----:B------:R-:W-:Y:S04]  /*1d2e0*/  STG.E.U16 desc[UR24][R6.64+-0x70], R212 ;  /* 0xffff90d406007986 */ /* 0x000fe8000c101518 */
[----:B------:R1:W-:Y:S01]  /*1d2f0*/  STG.E.U16 desc[UR24][R6.64+-0x6e], R162 ;  /* 0xffff92a206007986 */ /* 0x0003e2000c101518 */
[----:B------:R-:W-:-:S03]  /*1d300*/  HSET2.LE.AND R8, R11, R0, PT ;  /* 0x000000000b087233 */ /* 0x000fc60003803000 */
[----:B------:R-:W-:Y:S02]  /*1d310*/  STG.E.U16 desc[UR24][R4.64+-0x70], R161 ;  /* 0xffff90a104007986 */ /* 0x000fe4000c101518 */
[----:B------:R-:W-:Y:S02]  /*1d320*/  LOP3.LUT R19, R237, R8, RZ, 0xc0, !PT ;  /* 0x00000008ed137212 */ /* 0x000fe400078ec0ff */
[----:B------:R-:W-:Y:S04]  /*1d330*/  STG.E.U16 desc[UR24][R4.64+-0x6e], R160 ;  /* 0xffff92a004007986 */ /* 0x000fe8000c101518 */
[----:B------:R-:W-:Y:S01]  /*1d340*/  STG.E.U16 desc[UR24][R2.64+-0x60], R181 ;  /* 0xffffa0b502007986 */ /* 0x000fe2000c101518 */
[----:B------:R-:W-:Y:S03]  /*1d350*/  HMMA.16816.F32.BF16 R152, R12, R24, R152 ;  /* 0x000000180c98723c */ /* 0x000fe60000041898 */
[----:B------:R-:W3:Y:S04]  /*1d360*/  LDSM.16.MT88.4 R160, [R129+0x5c00] ;  /* 0x005c000081a0783b */ /* 0x000ee80000004200 */
[----:B------:R2:W5:Y:S01]  /*1d370*/  LDL.LU R237, [R1+0x368] ;  /* 0x0003680001ed7983 */ /* 0x0005620000300800 */
[----:B-1----:R-:W-:-:S04]  /*1d380*/  IMAD.WIDE R6, R175, -0x70, R6 ;  /* 0xffffff90af067825 */ /* 0x002fc800078e0206 */
[----:B------:R-:W-:-:S04]  /*1d390*/  IMAD.WIDE R10, R175, 0x70, R6 ;  /* 0x00000070af0a7825 */ /* 0x000fc800078e0206 */
[----:B------:R-:W-:Y:S01]  /*1d3a0*/  IMAD.WIDE R8, R175, -0x70, R10 ;  /* 0xffffff90af087825 */ /* 0x000fe200078e020a */
[C---:B------:R-:W-:Y:S08]  /*1d3b0*/  HMMA.16816.F32.BF16 R64, R12.reuse, R26, R64 ;  /* 0x0000001a0c40723c */ /* 0x040ff00000041840 */
[C---:B------:R-:W-:Y:S08]  /*1d3c0*/  HMMA.16816.F32.BF16 R52, R12.reuse, R28, R52 ;  /* 0x0000001c0c34723c */ /* 0x040ff00000041834 */
[----:B------:R-:W-:Y:S01]  /*1d3d0*/  HMMA.16816.F32.BF16 R48, R12, R30, R48 ;  /* 0x0000001e0c30723c */ /* 0x000fe20000041830 */
[----:B------:R-:W-:-:S02]  /*1d3e0*/  IMAD.MOV.U32 R12, RZ, RZ, R147 ;  /* 0x000000ffff0c7224 */ /* 0x000fc400078e0093 */
[----:B------:R-:W-:Y:S02]  /*1d3f0*/  IMAD.MOV.U32 R13, RZ, RZ, R146 ;  /* 0x000000ffff0d7224 */ /* 0x000fe400078e0092 */
[----:B------:R-:W-:-:S03]  /*1d400*/  IMAD.MOV.U32 R14, RZ, RZ, R145 ;  /* 0x000000ffff0e7224 */ /* 0x000fc600078e0091 */
[C---:B------:R-:W-:Y:S08]  /*1d410*/  HMMA.16816.F32.BF16 R36, R20.reuse, R32, R68 ;  /* 0x000000201424723c */ /* 0x040ff00000041844 */
[----:B------:R-:W-:Y:S01]  /*1d420*/  HMMA.16816.F32.BF16 R32, R20, R34, R60 ;  /* 0x000000221420723c */ /* 0x000fe2000004183c */
[----:B------:R-:W1:Y:S07]  /*1d430*/  LDSM.16.MT88.4 R20, [R56+0x1c00] ;  /* 0x001c00003814783b */ /* 0x000e6e0000004200 */
[C---:B------:R-:W-:Y:S08]  /*1d440*/  HMMA.16816.F32.BF16 R44, R16.reuse, R24, R44 ;  /* 0x00000018102c723c */ /* 0x040ff0000004182c */
[C---:B------:R-:W-:Y:S08]  /*1d450*/  HMMA.16816.F32.BF16 R40, R16.reuse, R26, R40 ;  /* 0x0000001a1028723c */ /* 0x040ff00000041828 */
[C---:B------:R-:W-:Y:S08]  /*1d460*/  HMMA.16816.F32.BF16 R36, R16.reuse, R28, R36 ;  /* 0x0000001c1024723c */ /* 0x040ff00000041824 */
[----:B------:R-:W-:Y:S01]  /*1d470*/  HMMA.16816.F32.BF16 R32, R16, R30, R32 ;  /* 0x0000001e1020723c */ /* 0x000fe20000041820 */
[----:B------:R-:W-:-:S06]  /*1d480*/  UISETP.GT.AND UP0, UPT, UR4, UR18, UPT ;  /* 0x000000120400728c */ /* 0x000fcc000bf04270 */
[----:B------:R-:W-:-:S05]  /*1d490*/  PLOP3.LUT P0, PT, PT, PT, UP0, 0x80, 0x8 ;  /* 0x000000000008781c */ /* 0x000fca0003f0f008 */
[----:B------:R-:W-:Y:S01]  /*1d4a0*/  @UP0 UIADD3 UR21, UPT, UPT, UR21, -0x3, URZ ;  /* 0xfffffffd15150890 */ /* 0x000fe2000fffe0ff */
[----:B--2---:R-:W-:Y:S04]  /*1d4b0*/  STG.E.U16 desc[UR24][R2.64+-0x5e], R182 ;  /* 0xffffa2b602007986 */ /* 0x004fe8000c101518 */
        /* <DEDUP_REMOVED lines=8> */
[----:B--2---:R-:W-:-:S03]  /*1d540*/  IMAD.WIDE R6, R175, 0x70, R8 ;  /* 0x00000070af067825 */ /* 0x004fc600078e0208 */
[----:B------:R-:W-:Y:S04]  /*1d550*/  STG.E.U16 desc[UR24][R8.64+-0x50], R121 ;  /* 0xffffb07908007986 */ /* 0x000fe8000c101518 */
[----:B------:R2:W-:Y:S01]  /*1d560*/  STG.E.U16 desc[UR24][R8.64+-0x4e], R120 ;  /* 0xffffb27808007986 */ /* 0x0005e2000c101518 */
[----:B-1----:R-:W-:-:S03]  /*1d570*/  LOP3.LUT R11, R101, 0xff00ff, RZ, 0xc0, !PT ;  /* 0x00ff00ff650b7812 */ /* 0x002fc600078ec0ff */
[----:B------:R-:W-:Y:S04]  /*1d580*/  STG.E.U16 desc[UR24][R6.64+-0x50], R220 ;  /* 0xffffb0dc06007986 */ /* 0x000fe8000c101518 */
[----:B------:R1:W-:Y:S01]  /*1d590*/  STG.E.U16 desc[UR24][R6.64+-0x4e], R215 ;  /* 0xffffb2d706007986 */ /* 0x0003e2000c101518 */
[----:B------:R-:W-:-:S03]  /*1d5a0*/  HSET2.LE.AND R10, R95, R0, PT ;  /* 0x000000005f0a7233 */ /* 0x000fc60003803000 */
[----:B------:R-:W-:Y:S04]  /*1d5b0*/  STG.E.U16 desc[UR24][R4.64+-0x50], R208 ;  /* 0xffffb0d004007986 */ /* 0x000fe8000c101518 */
[----:B------:R3:W5:Y:S01]  /*1d5c0*/  LDL.LU R226, [R1+0x364] ;  /* 0x0003640001e27983 */ /* 0x0007620000300800 */
[--C-:B--2---:R-:W-:Y:S02]  /*1d5d0*/  HSET2.LE.AND R8, R76, R0.reuse, PT ;  /* 0x000000004c087233 */ /* 0x104fe40003803000 */
[----:B------:R-:W-:-:S03]  /*1d5e0*/  HSET2.LE.AND R9, R77, R0, PT ;  /* 0x000000004d097233 */ /* 0x000fc60003803000 */
[----:B------:R-:W-:Y:S02]  /*1d5f0*/  LOP3.LUT R136, R12, R8, RZ, 0xc0, !PT ;  /* 0x000000080c887212 */ /* 0x000fe400078ec0ff */
[----:B------:R-:W-:Y:S01]  /*1d600*/  LOP3.LUT R137, R13, R9, RZ, 0xc0, !PT ;  /* 0x000000090d897212 */ /* 0x000fe200078ec0ff */
[----:B-1----:R-:W-:Y:S01]  /*1d610*/  IMAD.WIDE R6, R175, -0x70, R6 ;  /* 0xffffff90af067825 */ /* 0x002fe200078e0206 */
[----:B------:R-:W-:-:S03]  /*1d620*/  HSET2.LE.AND R8, R11, R0, PT ;  /* 0x000000000b087233 */ /* 0x000fc60003803000 */
[----:B------:R-:W-:Y:S01]  /*1d630*/  IMAD.MOV.U32 R9, RZ, RZ, R144 ;  /* 0x000000ffff097224 */ /* 0x000fe200078e0090 */
[----:B------:R-:W-:Y:S04]  /*1d640*/  STG.E.U16 desc[UR24][R4.64+-0x4e], R156 ;  /* 0xffffb29c04007986 */ /* 0x000fe8000c101518 */
[----:B------:R-:W-:Y:S01]  /*1d650*/  LOP3.LUT R139, R9, R8, RZ, 0xc0, !PT ;  /* 0x00000008098b7212 */ /* 0x000fe200078ec0ff */
[----:B------:R-:W-:Y:S01]  /*1d660*/  IMAD.WIDE R8, R175, 0x70, R6 ;  /* 0x00000070af087825 */ /* 0x000fe200078e0206 */
[----:B------:R-:W-:Y:S04]  /*1d670*/  STG.E.U16 desc[UR24][R2.64+-0x40], R123 ;  /* 0xffffc07b02007986 */ /* 0x000fe8000c101518 */
[----:B------:R-:W-:Y:S04]  /*1d680*/  STG.E.U16 desc[UR24][R2.64+-0x3e], R122 ;  /* 0xffffc27a02007986 */ /* 0x000fe8000c101518 */
[----:B------:R-:W-:Y:S04]  /*1d690*/  STG.E.U16 desc[UR24][R6.64+-0x40], R114 ;  /* 0xffffc07206007986 */ /* 0x000fe8000c101518 */
[----:B------:R1:W-:Y:S04]  /*1d6a0*/  STG.E.U16 desc[UR24][R6.64+-0x3e], R112 ;  /* 0xffffc27006007986 */ /* 0x0003e8000c101518 */
[----:B------:R-:W-:Y:S04]  /*1d6b0*/  STG.E.U16 desc[UR24][R8.64+-0x40], R166 ;  /* 0xffffc0a608007986 */ /* 0x000fe8000c101518 */
[----:B------:R2:W-:Y:S01]  /*1d6c0*/  STG.E.U16 desc[UR24][R8.64+-0x3e], R202 ;  /* 0xffffc2ca08007986 */ /* 0x0005e2000c101518 */
[----:B------:R-:W-:-:S03]  /*1d6d0*/  LOP3.LUT R138, R14, R10, RZ, 0xc0, !PT ;  /* 0x0000000a0e8a7212 */ /* 0x000fc600078ec0ff */
[----:B------:R-:W-:Y:S01]  /*1d6e0*/  STG.E.U16 desc[UR24][R4.64+-0x40], R165 ;  /* 0xffffc0a504007986 */ /* 0x000fe2000c101518 */
[----:B------:R-:W-:-:S03]  /*1d6f0*/  IMAD.MOV.U32 R13, RZ, RZ, R227 ;  /* 0x000000ffff0d7224 */ /* 0x000fc600078e00e3 */
[----:B------:R-:W-:Y:S04]  /*1d700*/  STG.E.U16 desc[UR24][R4.64+-0x3e], R164 ;  /* 0xffffc2a404007986 */ /* 0x000fe8000c101518 */
[----:B------:R-:W-:Y:S01]  /*1d710*/  STG.E.U16 desc[UR24][R2.64+-0x30], R117 ;  /* 0xffffd07502007986 */ /* 0x000fe2000c101518 */
[----:B-1----:R-:W-:-:S03]  /*1d720*/  IMAD.WIDE R6, R175, -0x70, R8 ;  /* 0xffffff90af067825 */ /* 0x002fc600078e0208 */
[----:B------:R-:W-:Y:S01]  /*1d730*/  STG.E.U16 desc[UR24][R2.64+-0x2e], R116 ;  /* 0xffffd27402007986 */ /* 0x000fe2000c101518 */
[----:B--2---:R-:W-:Y:S01]  /*1d740*/  LOP3.LUT R8, R106, 0xff00ff, RZ, 0xc0, !PT ;  /* 0x00ff00ff6a087812 */ /* 0x004fe200078ec0ff */
[----:B------:R-:W-:Y:S02]  /*1d750*/  IMAD.WIDE R10, R175, 0x70, R6 ;  /* 0x00000070af0a7825 */ /* 0x000fe400078e0206 */
[----:B------:R-:W-:Y:S02]  /*1d760*/  STG.E.U16 desc[UR24][R6.64+-0x30], R115 ;  /* 0xffffd07306007986 */ /* 0x000fe4000c101518 */
[--C-:B------:R-:W-:Y:S02]  /*1d770*/  HSET2.LE.AND R8, R8, R0.reuse, PT ;  /* 0x0000000008087233 */ /* 0x100fe40003803000 */
[----:B------:R1:W-:Y:S01]  /*1d780*/  STG.E.U16 desc[UR24][R6.64+-0x2e], R113 ;  /* 0xffffd27106007986 */ /* 0x0003e2000c101518 */
[----:B------:R-:W-:Y:S02]  /*1d790*/  IMAD.MOV.U32 R9, RZ, RZ, R225 ;  /* 0x000000ffff097224 */ /* 0x000fe400078e00e1 */
[----:B------:R-:W-:Y:S01]  /*1d7a0*/  IMAD.MOV.U32 R12, RZ, RZ, R219 ;  /* 0x000000ffff0c7224 */ /* 0x000fe200078e00db */
[----:B------:R-:W-:Y:S01]  /*1d7b0*/  LOP3.LUT R151, R13, R8, RZ, 0xc0, !PT ;  /* 0x000000080d977212 */ /* 0x000fe200078ec0ff */
[----:B------:R-:W-:Y:S04]  /*1d7c0*/  STG.E.U16 desc[UR24][R10.64+-0x30], R159 ;  /* 0xffffd09f0a007986 */ /* 0x000fe8000c101518 */
[----:B------:R-:W-:Y:S01]  /*1d7d0*/  STG.E.U16 desc[UR24][R10.64+-0x2e], R206 ;  /* 0xffffd2ce0a007986 */ /* 0x000fe2000c101518 */
[----:B-1----:R-:W-:-:S03]  /*1d7e0*/  HSET2.LE.AND R6, R78, R0, PT ;  /* 0x000000004e067233 */ /* 0x002fc60003803000 */
[----:B------:R1:W5:Y:S01]  /*1d7f0*/  LDL.LU R225, [R1+0x360] ;  /* 0x0003600001e17983 */ /* 0x0003620000300800 */
[--C-:B------:R-:W-:Y:S02]  /*1d800*/  HSET2.LE.AND R7, R109, R0.reuse, PT ;  /* 0x000000006d077233 */ /* 0x100fe40003803000 */
[----:B------:R-:W-:Y:S01]  /*1d810*/  LOP3.LUT R149, R9, R6, RZ, 0xc0, !PT ;  /* 0x0000000609957212 */ /* 0x000fe200078ec0ff */
[C---:B------:R-:W-:Y:S02]  /*1d820*/  IMAD.WIDE R8, R175.reuse, -0x70, R10 ;  /* 0xffffff90af087825 */ /* 0x040fe400078e020a */
[----:B------:R-:W-:Y:S01]  /*1d830*/  LOP3.LUT R150, R12, R7, RZ, 0xc0, !PT ;  /* 0x000000070c967212 */ /* 0x000fe200078ec0ff */
[----:B------:R-:W-:Y:S01]  /*1d840*/  STG.E.U16 desc[UR24][R4.64+-0x30], R205 ;  /* 0xffffd0cd04007986 */ /* 0x000fe2000c101518 */
[----:B------:R-:W-:Y:S01]  /*1d850*/  HSET2.LE.AND R0, R90, R0, PT ;  /* 0x000000005a007233 */ /* 0x000fe20003803000 */
[----:B------:R-:W-:Y:S02]  /*1d860*/  IMAD.WIDE R6, R175, 0x70, R8 ;  /* 0x00000070af067825 */ /* 0x000fe400078e0208 */
[----:B------:R-:W-:Y:S02]  /*1d870*/  STG.E.U16 desc[UR24][R4.64+-0x2e], R167 ;  /* 0xffffd2a704007986 */ /* 0x000fe4000c101518 */
[----:B------:R-:W-:-:S02]  /*1d880*/  LOP3.LUT R148, R218, R0, RZ, 0xc0, !PT ;  /* 0x00000000da947212 */ /* 0x000fc400078ec0ff */
[----:B------:R-:W-:Y:S04]  /*1d890*/  STG.E.U16 desc[UR24][R2.64+-0x20], R124 ;  /* 0xffffe07c02007986 */ /* 0x000fe8000c101518 */
[----:B------:R-:W-:Y:S01]  /*1d8a0*/  STG.E.U16 desc[UR24][R2.64+-0x1e], R125 ;  /* 0xffffe27d02007986 */ /* 0x000fe2000c101518 */
[----:B------:R-:W-:-:S03]  /*1d8b0*/  IADD3 R0, P1, PT, R2, -0x200, RZ ;  /* 0xfffffe0002007810 */ /* 0x000fc60007f3e0ff */
[----:B------:R2:W-:Y:S04]  /*1d8c0*/  STG.E.U16 desc[UR24][R8.64+-0x20], R217 ;  /* 0xffffe0d908007986 */ /* 0x0005e8000c101518 */
[----:B------:R4:W-:Y:S04]  /*1d8d0*/  STG.E.U16 desc[UR24][R8.64+-0x1e], R216 ;  /* 0xffffe2d808007986 */ /* 0x0009e8000c101518 */
[----:B------:R1:W5:Y:S04]  /*1d8e0*/  LDL.LU R219, [R1+0x35c] ;  /* 0x00035c0001db7983 */ /* 0x0003680000300800 */
[----:B------:R1:W5:Y:S04]  /*1d8f0*/  LDL.LU R218, [R1+0x358] ;  /* 0x0003580001da7983 */ /* 0x0003680000300800 */
[----:B------:R-:W-:Y:S04]  /*1d900*/  STG.E.U16 desc[UR24][R6.64+-0x20], R201 ;  /* 0xffffe0c906007986 */ /* 0x000fe8000c101518 */
[----:B------:R3:W-:Y:S04]  /*1d910*/  STG.E.U16 desc[UR24][R6.64+-0x1e], R198 ;  /* 0xffffe2c606007986 */ /* 0x0007e8000c101518 */
[----:B------:R-:W-:Y:S04]  /*1d920*/  STG.E.U16 desc[UR24][R4.64+-0x20], R194 ;  /* 0xffffe0c204007986 */ /* 0x000fe8000c101518 */
[----:B--2---:R1:W5:Y:S01]  /*1d930*/  LDL.LU R217, [R1+0x354] ;  /* 0x0003540001d97983 */ /* 0x0043620000300800 */
[----:B----4-:R-:W-:-:S03]  /*1d940*/  IMAD.WIDE R8, R175, -0x70, R6 ;  /* 0xffffff90af087825 */ /* 0x010fc600078e0206 */
[----:B------:R-:W-:Y:S04]  /*1d950*/  STG.E.U16 desc[UR24][R4.64+-0x1e], R157 ;  /* 0xffffe29d04007986 */ /* 0x000fe8000c101518 */
[----:B------:R1:W5:Y:S04]  /*1d960*/  LDL.LU R216, [R1+0x350] ;  /* 0x0003500001d87983 */ /* 0x0003680000300800 */
[----:B------:R2:W-:Y:S04]  /*1d970*/  STG.E.U16 desc[UR24][R2.64+-0x10], R186 ;  /* 0xfffff0ba02007986 */ /* 0x0005e8000c101518 */
[----:B------:R4:W-:Y:S04]  /*1d980*/  STG.E.U16 desc[UR24][R2.64+-0xe], R185 ;  /* 0xfffff2b902007986 */ /* 0x0009e8000c101518 */
[----:B------:R1:W-:Y:S01]  /*1d990*/  STG.E.U16 desc[UR24][R8.64+-0x10], R184 ;  /* 0xfffff0b808007986 */ /* 0x0003e2000c101518 */
[----:B---3--:R-:W-:Y:S01]  /*1d9a0*/  IMAD.WIDE R6, R175, 0x70, R8 ;  /* 0x00000070af067825 */ /* 0x008fe200078e0208 */
[C---:B------:R-:W-:Y:S02]  /*1d9b0*/  HMMA.16816.F32.BF16 R152, R136.reuse, R160, R152 ;  /* 0x000000a08898723c */ /* 0x040fe40000041898 */
[----:B------:R3:W-:Y:S04]  /*1d9c0*/  STG.E.U16 desc[UR24][R8.64+-0xe], R222 ;  /* 0xfffff2de08007986 */ /* 0x0007e8000c101518 */
[----:B------:R-:W-:Y:S02]  /*1d9d0*/  STG.E.U16 desc[UR24][R6.64+-0x10], R158 ;  /* 0xfffff09e06007986 */ /* 0x000fe4000c101518 */
[----:B------:R-:W-:Y:S02]  /*1d9e0*/  HMMA.16816.F32.BF16 R144, R136, R162, R64 ;  /* 0x000000a28890723c */ /* 0x000fe40000041840 */
[----:B--2---:R2:W5:Y:S04]  /*1d9f0*/  LDL.LU R186, [R1+0x34c] ;  /* 0x00034c0001ba7983 */ /* 0x0045680000300800 */
[----:B----4-:R2:W5:Y:S04]  /*1da00*/  LDL.LU R185, [R1+0x348] ;  /* 0x0003480001b97983 */ /* 0x0105680000300800 */
[----:B-1----:R2:W5:Y:S04]  /*1da10*/  LDL.LU R184, [R1+0x344] ;  /* 0x0003440001b87983 */ /* 0x0025680000300800 */
[----:B------:R1:W-:Y:S01]  /*1da20*/  STL [R1+0x2c], R0 ;  /* 0x00002c0001007387 */ /* 0x0003e20000100800 */
[----:B------:R-:W-:Y:S03]  /*1da30*/  HMMA.16816.F32.BF16 R164, R148, R160, R44 ;  /* 0x000000a094a4723c */ /* 0x000fe6000004182c */
[----:B------:R2:W-:Y:S01]  /*1da40*/  STG.E.U16 desc[UR24][R6.64+-0xe], R191 ;  /* 0xfffff2bf06007986 */ /* 0x0005e2000c101518 */
[----:B---3--:R-:W4:Y:S04]  /*1da50*/  S2R R222, SR_TID.X ;  /* 0x0000000000de7919 */ /* 0x008f280000002100 */
[----:B------:R-:W-:Y:S01]  /*1da60*/  HMMA.16816.F32.BF16 R140, R136, R20, R52 ;  /* 0x00000014888c723c */ /* 0x000fe20000041834 */
[----:B------:R2:W-:Y:S04]  /*1da70*/  STG.E.U16 desc[UR24][R4.64+-0x10], R189 ;  /* 0xfffff0bd04007986 */ /* 0x0005e8000c101518 */
[----:B------:R2:W-:Y:S03]  /*1da80*/  STG.E.U16 desc[UR24][R4.64+-0xe], R188 ;  /* 0xfffff2bc04007986 */ /* 0x0005e6000c101518 */
[----:B------:R-:W-:Y:S01]  /*1da90*/  HMMA.16816.F32.BF16 R160, R148, R162, R40 ;  /* 0x000000a294a0723c */ /* 0x000fe20000041828 */
[----:B-1----:R-:W-:-:S07]  /*1daa0*/  IADD3.X R0, PT, PT, R3, -0x1, RZ, P1, !PT ;  /* 0xffffffff03007810 */ /* 0x002fce0000ffe4ff */
[----:B------:R-:W-:Y:S01]  /*1dab0*/  HMMA.16816.F32.BF16 R156, R148, R20, R36 ;  /* 0x00000014949c723c */ /* 0x000fe20000041824 */
[----:B------:R2:W-:Y:S07]  /*1dac0*/  STL [R1+0x28], R0 ;  /* 0x0000280001007387 */ /* 0x0005ee0000100800 */
[-C--:B------:R-:W-:Y:S08]  /*1dad0*/  HMMA.16816.F32.BF16 R136, R136, R22.reuse, R48 ;  /* 0x000000168888723c */ /* 0x080ff00000041830 */
[----:B------:R-:W-:Y:S01]  /*1dae0*/  HMMA.16816.F32.BF16 R148, R148, R22, R32 ;  /* 0x000000169494723c */ /* 0x000fe20000041820 */
[----:B------:R-:W-:-:S02]  /*1daf0*/  IMAD.MOV.U32 R36, RZ, RZ, R210 ;  /* 0x000000ffff247224 */ /* 0x000fc400078e00d2 */
[----:B------:R-:W-:Y:S02]  /*1db00*/  IMAD.MOV.U32 R37, RZ, RZ, R211 ;  /* 0x000000ffff257224 */ /* 0x000fe400078e00d3 */
[----:B------:R-:W-:Y:S02]  /*1db10*/  IMAD.MOV.U32 R38, RZ, RZ, R241 ;  /* 0x000000ffff267224 */ /* 0x000fe400078e00f1 */
[----:B------:R-:W-:Y:S02]  /*1db20*/  IMAD.MOV.U32 R39, RZ, RZ, R242 ;  /* 0x000000ffff277224 */ /* 0x000fe400078e00f2 */
[----:B------:R-:W-:Y:S02]  /*1db30*/  @P0 IMAD.MOV.U32 R36, RZ, RZ, R210 ;  /* 0x000000ffff240224 */ /* 0x000fe400078e00d2 */
[----:B------:R-:W-:Y:S02]  /*1db40*/  @P0 IMAD.MOV.U32 R37, RZ, RZ, R211 ;  /* 0x000000ffff250224 */ /* 0x000fe400078e00d3 */
[----:B------:R-:W-:-:S02]  /*1db50*/  @P0 IMAD.MOV.U32 R38, RZ, RZ, R241 ;  /* 0x000000ffff260224 */ /* 0x000fc400078e00f1 */
[----:B------:R-:W-:Y:S01]  /*1db60*/  @P0 IMAD.MOV.U32 R39, RZ, RZ, R242 ;  /* 0x000000ffff270224 */ /* 0x000fe200078e00f2 */
[----:B--2-4-:R-:W-:Y:S06]  /*1db70*/  BRA.U UP0, `(.L_x_1120) ;  /* 0x0000000100047547 */ /* 0x014fec000b800000 */
.L_x_1116:
[----:B------:R-:W-:-:S12]  /*1db80*/  UIADD3 UR21, UPT, UPT, UR4, -0x1, URZ ;  /* 0xffffffff04157890 */ /* 0x000fd8000fffe0ff */
.L_x_1120:
[----:B------:R-:W-:-:S09]  /*1db90*/  UISETP.GE.AND UP0, UPT, UR21, UR18, UPT ;  /* 0x000000121500728c */ /* 0x000fd2000bf06270 */
[----:B------:R-:W-:Y:S05]  /*1dba0*/  BRA.U !UP0, `(.L_x_1121) ;  /* 0x000000d908387547 */ /* 0x000fea000b800000 */
[C---:B---3--:R-:W-:Y:S01]  /*1dbb0*/  IMAD.SHL.U32 R0, R222.reuse, 0x20, RZ ;  /* 0x00000020de007824 */ /* 0x048fe200078e00ff */
[C---:B------:R-:W-:Y:S01]  /*1dbc0*/  LOP3.LUT P2, RZ, R222.reuse, 0x4, RZ, 0xc0, !PT ;  /* 0x00000004deff7812 */ /* 0x040fe2000784c0ff */
[----:B------:R-:W-:Y:S01]  /*1dbd0*/  IMAD.SHL.U32 R223, R222, 0x20, RZ ;  /* 0x00000020dedf7824 */ /* 0x000fe200078e00ff */
[----:B------:R-:W-:Y:S01]  /*1dbe0*/  SHF.R.U32.HI R191, RZ, 0x1, R222 ;  /* 0x00000001ffbf7819 */ /* 0x000fe200000116de */
[----:B------:R-:W1:Y:S01]  /*1dbf0*/  S2R R4, SR_CTAID.X ;  /* 0x0000000000047919 */ /* 0x000e620000002500 */
[----:B------:R-:W-:Y:S01]  /*1dc00*/  LOP3.LUT R2, R0, 0xc0, RZ, 0xc0, !PT ;  /* 0x000000c000027812 */ /* 0x000fe200078ec0ff */
[----:B------:R-:W-:Y:S01]  /*1dc10*/  IMAD.SHL.U32 R0, R222, 0x10, RZ ;  /* 0x00000010de007824 */ /* 0x000fe200078e00ff */
[----:B------:R-:W2:Y:S01]  /*1dc20*/  LDC R224, c[0x0][0x4f8] ;  /* 0x00013e00ffe07b82 */ /* 0x000ea20000000800 */
[----:B------:R-:W3:Y:S01]  /*1dc30*/  S2R R222, SR_TID.X ;  /* 0x0000000000de7919 */ /* 0x000ee20000002100 */
[----:B-----5:R-:W-:Y:S01]  /*1dc40*/  LOP3.LUT R218, R2, 0x18, R218, 0xf8, !PT ;  /* 0x0000001802da7812 */ /* 0x020fe200078ef8da */
[----:B------:R-:W4:Y:S01]  /*1dc50*/  LDCU UR6, c[0x0][0x440] ;  /* 0x00008800ff0677ac */ /* 0x000f220008000800 */
[----:B------:R-:W-:Y:S01]  /*1dc60*/  LOP3.LUT R220, R0, 0x100, RZ, 0xc0, !PT ;  /* 0x0000010000dc7812 */ /* 0x000fe200078ec0ff */
[----:B------:R-:W4:Y:S01]  /*1dc70*/  S2R R6, SR_CTAID.X ;  /* 0x0000000000067919 */ /* 0x000f220000002500 */
[----:B------:R-:W-:Y:S01]  /*1dc80*/  LOP3.LUT R191, R218, 0x8, R191, 0x78, !PT ;  /* 0x00000008dabf7812 */ /* 0x000fe200078e78bf */
[----:B------:R-:W1:Y:S01]  /*1dc90*/  LDCU UR20, c[0x0][0x448] ;  /* 0x00008900ff1477ac */ /* 0x000e620008000800 */
[----:B------:R-:W-:Y:S01]  /*1dca0*/  MOV R221, 0x20 ;  /* 0x0000002000dd7802 */ /* 0x000fe20000000f00 */
[----:B------:R-:W-:Y:S01]  /*1dcb0*/  IMAD.MOV.U32 R133, RZ, RZ, R36 ;  /* 0x000000ffff857224 */ /* 0x000fe200078e0024 */
[----:B------:R-:W-:Y:S01]  /*1dcc0*/  IADD3 R187, PT, PT, R225, 0x48, RZ ;  /* 0x00000048e1bb7810 */ /* 0x000fe20007ffe0ff */
[----:B------:R-:W-:Y:S01]  /*1dcd0*/  IMAD.MOV.U32 R132, RZ, RZ, R37 ;  /* 0x000000ffff847224 */ /* 0x000fe200078e0025 */
[----:B------:R-:W-:Y:S01]  /*1dce0*/  SEL R221, R221, 0xffffffe0, !P2 ;  /* 0xffffffe0dddd7807 */ /* 0x000fe20005000000 */
[----:B------:R-:W-:Y:S01]  /*1dcf0*/  IMAD.MOV.U32 R135, RZ, RZ, R38 ;  /* 0x000000ffff877224 */ /* 0x000fe200078e0026 */
[----:B------:R-:W-:Y:S01]  /*1dd00*/  LOP3.LUT R220, R220, 0x20, R223, 0xf8, !PT ;  /* 0x00000020dcdc7812 */ /* 0x000fe200078ef8df */
[----:B------:R-:W-:Y:S01]  /*1dd10*/  IMAD.MOV.U32 R134, RZ, RZ, R39 ;  /* 0x000000ffff867224 */ /* 0x000fe200078e0027 */
[----:B------:R-:W1:Y:S01]  /*1dd20*/  LDCU UR17, c[0x0][0x440] ;  /* 0x00008800ff1177ac */ /* 0x000e620008000800 */
[----:B------:R-:W-:-:S02]  /*1dd30*/  VIADD R189, R225, 0x8 ;  /* 0x00000008e1bd7836 */ /* 0x000fc40000000000 */
[----:B------:R-:W-:Y:S01]  /*1dd40*/  VIADD R188, R225, 0x40 ;  /* 0x00000040e1bc7836 */ /* 0x000fe20000000000 */
[----:B------:R-:W1:Y:S01]  /*1dd50*/  LDCU UR4, c[0x0][0x45c] ;  /* 0x00008b80ff0477ac */ /* 0x000e620008000800 */
[----:B--2---:R-:W-:Y:S01]  /*1dd60*/  LOP3.LUT R224, R224, 0xff, RZ, 0xc0, !PT ;  /* 0x000000ffe0e07812 */ /* 0x004fe200078ec0ff */
[----:B------:R-:W2:Y:S04]  /*1dd70*/  LDCU.U8 UR10, c[0x0][0x4f8] ;  /* 0x00009f00ff0a77ac */ /* 0x000ea80008000000 */
[----:B------:R-:W-:Y:S01]  /*1dd80*/  IMAD R224, R224, 0x10000, R224 ;  /* 0x00010000e0e07824 */ /* 0x000fe200078e02e0 */
[----:B-1----:R-:W-:Y:S01]  /*1dd90*/  USHF.L.U32 UR20, UR20, 0x3, URZ ;  /* 0x0000000314147899 */ /* 0x002fe200080006ff */
[--C-:B---3--:R-:W-:Y:S02]  /*1dda0*/  SHF.R.U32.HI R3, RZ, 0x5, R222.reuse ;  /* 0x00000005ff037819 */ /* 0x108fe400000116de */
[----:B------:R-:W-:-:S02]  /*1ddb0*/  SHF.R.U32.HI R8, RZ, 0x5, R222 ;  /* 0x00000005ff087819 */ /* 0x000fc400000116de */
[----:B------:R-:W-:Y:S01]  /*1ddc0*/  SHF.L.U32 R2, R222, 0x5, RZ ;  /* 0x00000005de027819 */ /* 0x000fe200000006ff */
[----:B------:R-:W-:Y:S02]  /*1ddd0*/  IMAD R4, R4, 0x8, R3 ;  /* 0x0000000804047824 */ /* 0x000fe400078e0203 */
[----:B----4-:R-:W-:Y:S01]  /*1dde0*/  IMAD R6, R6, 0x8, R8 ;  /* 0x0000000806067824 */ /* 0x010fe200078e0208 */
[----:B------:R-:W-:Y:S01]  /*1ddf0*/  LOP3.LUT R191, R191, 0x120, R2, 0xf8, !PT ;  /* 0x00000120bfbf7812 */ /* 0x000fe200078ef802 */
[----:B------:R-:W-:Y:S02]  /*1de00*/  VIADD R4, R4, 0x4 ;  /* 0x0000000404047836 */ /* 0x000fe40000000000 */
[----:B------:R-:W-:Y:S01]  /*1de10*/  IMAD.WIDE.U32 R6, R6, -0x326172a9, RZ ;  /* 0xcd9e8d5706067825 */ /* 0x000fe200078e00ff */
[----:B------:R-:W-:-:S03]  /*1de20*/  LEA R191, R191, UR5, 0x1 ;  /* 0x00000005bfbf7c11 */ /* 0x000fc6000f8e08ff */
[----:B------:R-:W-:Y:S01]  /*1de30*/  IMAD.WIDE.U32 R4, R4, -0x326172a9, RZ ;  /* 0xcd9e8d5704047825 */ /* 0x000fe200078e00ff */
[----:B------:R-:W-:-:S03]  /*1de40*/  LOP3.LUT R6, R6, UR32, RZ, 0x3c, !PT ;  /* 0x0000002006067c12 */ /* 0x000fc6000f8e3cff */
[----:B------:R-:W-:Y:S01]  /*1de50*/  VIADD R0, R191, 0x4000 ;  /* 0x00004000bf007836 */ /* 0x000fe20000000000 */
[----:B------:R-:W-:Y:S01]  /*1de60*/  LOP3.LUT R3, R4, UR32, RZ, 0x3c, !PT ;  /* 0x0000002004037c12 */ /* 0x000fe2000f8e3cff */
[----:B------:R-:W-:Y:S04]  /*1de70*/  STL [R1+0xe8], R6 ;  /* 0x0000e80601007387 */ /* 0x000fe80000100800 */
[----:B------:R1:W-:Y:S02]  /*1de80*/  STL [R1+0xec], R3 ;  /* 0x0000ec0301007387 */ /* 0x0003e40000100800 */
[----:B-1----:R-:W1:Y:S02]  /*1de90*/  LDC.64 R2, c[0x0][0x3c0] ;  /* 0x0000f000ff027b82 */ /* 0x002e640000000a00 */
[----:B-1----:R1:W-:Y:S04]  /*1dea0*/  STL.64 [R1+0xe0], R2 ;  /* 0x0000e00201007387 */ /* 0x0023e80000100a00 */
[----:B------:R3:W-:Y:S01]  /*1deb0*/  STL [R1+0x340], R0 ;  /* 0x0003400001007387 */ /* 0x0007e20000100800 */
[----:B-1----:R-:W-:-:S05]  /*1dec0*/  IMAD.SHL.U32 R2, R222, 0x8, RZ ;  /* 0x00000008de027824 */ /* 0x002fca00078e00ff */
[----:B------:R-:W-:-:S04]  /*1ded0*/  LOP3.LUT R2, R2, 0x18, RZ, 0xc0, !PT ;  /* 0x0000001802027812 */ /* 0x000fc800078ec0ff */
[----:B------:R-:W-:Y:S01]  /*1dee0*/  ISETP.GE.AND P6, PT, R2, UR6, PT ;  /* 0x0000000602007c0c */ /* 0x000fe2000bfc6270 */
[----:B--23--:R-:W-:-:S12]  /*1def0*/  BRA `(.L_x_1122) ;  /* 0x0000000000c07947 */ /* 0x00cfd80003800000 */
.L_x_1124:
[----:B------:R-:W2:Y:S01]  /*1df00*/  LDL R39, [R1+0x324] ;  /* 0x0003240001277983 */ /* 0x000ea20000100800 */
[----:B------:R-:W1:Y:S01]  /*1df10*/  LDC.64 R10, c[0x0][0x3b8] ;  /* 0x0000ee00ff0a7b82 */ /* 0x000e620000000a00 */
[----:B------:R-:W-:Y:S01]  /*1df20*/  IMAD.SHL.U32 R22, R222, 0x8, RZ ;  /* 0x00000008de167824 */ /* 0x000fe200078e00ff */
[----:B------:R-:W-:Y:S01]  /*1df30*/  UIADD3 UR6, UPT, UPT, UR21, -0x1, URZ ;  /* 0xffffffff15067890 */ /* 0x000fe2000fffe0ff */
[----:B------:R-:W3:Y:S03]  /*1df40*/  LDL R30, [R1+0x320] ;  /* 0x00032000011e7983 */ /* 0x000ee60000100800 */
[----:B------:R-:W-:Y:S04]  /*1df50*/  LOP3.LUT R22, R22, 0x18, RZ, 0xc0, !PT ;  /* 0x0000001816167812 */ /* 0x000fe800078ec0ff */
[----:B------:R-:W-:Y:S01]  /*1df60*/  ISETP.GE.AND P6, PT, R22, UR17, PT ;  /* 0x0000001116007c0c */ /* 0x000fe2000bfc6270 */
[----:B-1----:R-:W-:Y:S04]  /*1df70*/  IMAD.WIDE.U32 R8, R10, UR6, RZ ;  /* 0x000000060a087c25 */ /* 0x002fe8000f8e00ff */
[----:B------:R-:W-:Y:S05]  /*1df80*/  IMAD R9, R11, UR6, R9 ;  /* 0x000000060b097c24 */ /* 0x000fea000f8e0209 */
[C---:B------:R-:W-:Y:S01]  /*1df90*/  SHF.L.U64.HI R9, R8.reuse, 0x7, R9 ;  /* 0x0000000708097819 */ /* 0x040fe20000010209 */
[----:B------:R-:W-:Y:S05]  /*1dfa0*/  IMAD.SHL.U32 R8, R8, 0x80, RZ ;  /* 0x0000008008087824 */ /* 0x000fea00078e00ff */
[C---:B--2---:R-:W-:Y:S04]  /*1dfb0*/  @!P6 LEA R22, P0, R8.reuse, R39, 0x1 ;  /* 0x000000270816e211 */ /* 0x044fe800078008ff */
[----:B---3--:R-:W-:Y:S05]  /*1dfc0*/  @!P6 LEA.HI.X R23, R8, R30, R9, 0x1, P0 ;  /* 0x0000001e0817e211 */ /* 0x008fea00000f0c09 */
[----:B------:R-:W-:Y:S01]  /*1dfd0*/  @!PT LDS RZ, [RZ] ;  /* 0x00000000fffff984 */ /* 0x000fe20000000800 */
[----:B------:R-:W-:Y:S01]  /*1dfe0*/  @!PT LDS RZ, [RZ] ;  /* 0x00000000fffff984 */ /* 0x000fe20000000800 */
[----:B------:R-:W-:Y:S01]  /*1dff0*/  @!PT LDS RZ, [RZ] ;  /* 0x00000000fffff984 */ /* 0x000fe20000000800 */
[----:B------:R1:W-:Y:S04]  /*1e000*/  @!P6 LDGSTS.E.BYPASS.LTC128B.128 [R237+0x2000], desc[UR24][R22.64] ;  /* 0x0200000016edefae */ /* 0x0003e8000b981a18 */
[----:B------:R2:W-:Y:S04]  /*1e010*/  @P6 STS.128 [R237+0x2000], RZ ;  /* 0x002000ffed006388 */ /* 0x0005e80000000c00 */
[----:B------:R2:W-:Y:S01]  /*1e020*/  @P5 STS.128 [R237+0x2800], RZ ;  /* 0x002800ffed005388 */ /* 0x0005e20000000c00 */
[C---:B-1----:R-:W-:Y:S04]  /*1e030*/  @!P5 LEA R23, P0, R10.reuse, R8, 0x5 ;  /* 0x000000080a17d211 */ /* 0x042fe800078028ff */
[C-C-:B------:R-:W-:Y:S02]  /*1e040*/  @!P5 LEA.HI.X R26, R10.reuse, R9, R11.reuse, 0x5, P0 ;  /* 0x000000090a1ad211 */ /* 0x140fe400000f2c0b */
[C---:B------:R-:W-:Y:S04]  /*1e050*/  @!P5 LEA R22, P0, R23.reuse, R39, 0x1 ;  /* 0x000000271716d211 */ /* 0x040fe800078008ff */
[----:B------:R-:W-:Y:S05]  /*1e060*/  @!P5 LEA.HI.X R23, R23, R30, R26, 0x1, P0 ;  /* 0x0000001e1717d211 */ /* 0x000fea00000f0c1a */
[----:B------:R-:W-:Y:S01]  /*1e070*/  @!PT LDS RZ, [RZ] ;  /* 0x00000000fffff984 */ /* 0x000fe20000000800 */
[----:B------:R-:W-:Y:S01]  /*1e080*/  @!PT LDS RZ, [RZ] ;  /* 0x00000000fffff984 */ /* 0x000fe20000000800 */
[----:B------:R-:W-:Y:S01]  /*1e090*/  @!PT LDS RZ, [RZ] ;  /* 0x00000000fffff984 */ /* 0x000fe20000000800 */
[----:B------:R1:W-:Y:S04]  /*1e0a0*/  @!P5 LDGSTS.E.BYPASS.LTC128B.128 [R237+0x2800], desc[UR24][R22.64] ;  /* 0x0280000016eddfae */ /* 0x0003e8000b981a18 */
[----:B------:R2:W-:Y:S01]  /*1e0b0*/  @P5 STS.128 [R237+0x3000], RZ ;  /* 0x003000ffed005388 */ /* 0x0005e20000000c00 */
[C---:B-1----:R-:W-:Y:S04]  /*1e0c0*/  @!P5 LEA R23, P0, R10.reuse, R8, 0x6 ;  /* 0x000000080a17d211 */ /* 0x042fe800078030ff */
[C---:B------:R-:W-:Y:S01]  /*1e0d0*/  @!P5 LEA.HI.X R26, R10.reuse, R9, R11, 0x6, P0 ;  /* 0x000000090a1ad211 */ /* 0x040fe200000f340b */
[----:B------:R-:W-:Y:S01]  /*1e0e0*/  @!P5 IMAD.WIDE.U32 R8, R10, 0x60, R8 ;  /* 0x000000600a08d825 */ /* 0x000fe200078e0008 */
[-C--:B------:R-:W-:Y:S03]  /*1e0f0*/  @!P5 LEA R22, P0, R23, R39.reuse, 0x1 ;  /* 0x000000271716d211 */ /* 0x080fe600078008ff */
        /* <DEDUP_REMOVED lines=16> */
.L_x_1122:
[----:B-----5:R-:W-:Y:S01]  /*1e200*/  SHF.R.U32.HI R216, RZ, 0x1, R222 ;  /* 0x00000001ffd87819 */ /* 0x020fe200000116de */
[----:B------:R-:W2:Y:S01]  /*1e210*/  LDL R16, [R1+0xe0] ;  /* 0x0000e00001107983 */ /* 0x000ea20000100800 */
[----:B------:R-:W-:Y:S01]  /*1e220*/  LOP3.LUT R227, R227, 0xfffffffd, RZ, 0xc0, !PT ;  /* 0xfffffffde3e37812 */ /* 0x000fe200078ec0ff */
[----:B-1----:R-:W-:Y:S01]  /*1e230*/  IMAD.SHL.U32 R0, R222, 0x8, RZ ;  /* 0x00000008de007824 */ /* 0x002fe200078e00ff */
[----:B------:R-:W-:Y:S04]  /*1e240*/  DEPBAR.LE SB0, 0x0 ;  /* 0x000080000000791a */ /* 0x000fe80000000000 */
[----:B------:R-:W-:Y:S01]  /*1e250*/  LOP3.LUT R0, R0, 0x18, RZ, 0xc0, !PT ;  /* 0x0000001800007812 */ /* 0x000fe200078ec0ff */
[----:B------:R-:W3:Y:S01]  /*1e260*/  LDL R13, [R1+0xe4] ;  /* 0x0000e400010d7983 */ /* 0x000ee20000100800 */
[----:B------:R-:W-:Y:S01]  /*1e270*/  IMAD.SHL.U32 R190, R222, 0x2, RZ ;  /* 0x00000002debe7824 */ /* 0x000fe200078e00ff */
[----:B------:R-:W-:Y:S01]  /*1e280*/  UISETP.GT.AND UP0, UPT, UR21, UR18, UPT ;  /* 0x000000121500728c */ /* 0x000fe2000bf04270 */
[----:B------:R-:W-:Y:S01]  /*1e290*/  BAR.SYNC.DEFER_BLOCKING 0x0 ;  /* 0x0000000000007b1d */ /* 0x000fe20000010000 */
[----:B------:R-:W-:Y:S01]  /*1e2a0*/  ISETP.GE.AND P5, PT, R0, UR17, PT ;  /* 0x0000001100007c0c */ /* 0x000fe2000bfa6270 */
[----:B------:R-:W-:Y:S01]  /*1e2b0*/  IMAD.SHL.U32 R0, R222, 0x10, RZ ;  /* 0x00000010de007824 */ /* 0x000fe200078e00ff */
[----:B------:R-:W-:Y:S01]  /*1e2c0*/  LOP3.LUT R217, R190, 0x6, RZ, 0xc0, !PT ;  /* 0x00000006bed97812 */ /* 0x000fe200078ec0ff */
[----:B------:R-:W-:Y:S03]  /*1e2d0*/  IMAD.SHL.U32 R218, R222, 0x4, RZ ;  /* 0x00000004deda7824 */ /* 0x000fe600078e00ff */
[----:B------:R-:W-:Y:S02]  /*1e2e0*/  LOP3.LUT R219, R0, 0x3e00, RZ, 0xc0, !PT ;  /* 0x00003e0000db7812 */ /* 0x000fe400078ec0ff */
[----:B------:R-:W-:Y:S04]  /*1e2f0*/  LOP3.LUT R0, R218, 0x18, RZ, 0xc0, !PT ;  /* 0x00000018da007812 */ /* 0x000fe800078ec0ff */
[----:B------:R-:W-:Y:S01]  /*1e300*/  LOP3.LUT R0, R0, 0xc0, R223, 0xf8, !PT ;  /* 0x000000c000007812 */ /* 0x000fe200078ef8df */
[----:B------:R-:W4:Y:S04]  /*1e310*/  LDL R15, [R1+0x32c] ;  /* 0x00032c00010f7983 */ /* 0x000f280000100800 */
[----:B------:R-:W5:Y:S01]  /*1e320*/  LDL R14, [R1+0x328] ;  /* 0x00032800010e7983 */ /* 0x000f620000100800 */
[----:B--2---:R-:W-:Y:S04]  /*1e330*/  IMAD.WIDE.U32 R2, R16, UR21, RZ ;  /* 0x0000001510027c25 */ /* 0x004fe8000f8e00ff */
[----:B------:R-:W-:Y:S02]  /*1e340*/  IMAD.SHL.U32 R4, R2, 0x80, RZ ;  /* 0x0000008002047824 */ /* 0x000fe400078e00ff */
[----:B---3--:R-:W-:Y:S03]  /*1e350*/  IMAD R3, R13, UR21, R3 ;  /* 0x000000150d037c24 */ /* 0x008fe6000f8e0203 */
[CC--:B------:R-:W-:Y:S02]  /*1e360*/  @!P5 LEA R6, P1, R16.reuse, R4.reuse, 0x5 ;  /* 0x000000041006d211 */ /* 0x0c0fe400078228ff */
[----:B------:R-:W-:Y:S02]  /*1e370*/  @!P5 LEA R7, P0, R16, R4, 0x6 ;  /* 0x000000041007d211 */ /* 0x000fe400078030ff */
[----:B------:R-:W-:Y:S02]  /*1e380*/  SHF.L.U64.HI R5, R2, 0x7, R3 ;  /* 0x0000000702057819 */ /* 0x000fe40000010203 */
[----:B------:R-:W-:Y:S02]  /*1e390*/  LOP3.LUT R2, R216, 0x8, RZ, 0xc0, !PT ;  /* 0x00000008d8027812 */ /* 0x000fe400078ec0ff */
[----:B------:R-:W-:Y:S02]  /*1e3a0*/  LOP3.LUT R3, R219, 0x120, R223, 0xf8, !PT ;  /* 0x00000120db037812 */ /* 0x000fe400078ef8df */
[CCC-:B------:R-:W-:Y:S02]  /*1e3b0*/  @!P5 LEA.HI.X R9, R16.reuse, R5.reuse, R13.reuse, 0x5, P1 ;  /* 0x000000051009d211 */ /* 0x1c0fe400008f2c0d */
[----:B------:R-:W-:Y:S01]  /*1e3c0*/  LOP3.LUT R2, R3, R0, R2, 0xf6, !PT ;  /* 0x0000000003027212 */ /* 0x000fe200078ef602 */
[----:B------:R-:W-:Y:S01]  /*1e3d0*/  @!P5 IMAD R3, R13, 0x60, RZ ;  /* 0x000000600d03d824 */ /* 0x000fe200078e02ff */
[----:B------:R-:W-:Y:S02]  /*1e3e0*/  @!P5 LEA.HI.X R11, R16, R5, R13, 0x6, P0 ;  /* 0x00000005100bd211 */ /* 0x000fe400000f340d */
[----:B------:R-:W-:Y:S02]  /*1e3f0*/  LOP3.LUT R0, R0, 0x8, R222, 0x78, !PT ;  /* 0x0000000800007812 */ /* 0x000fe400078e78de */
[-C--:B----4-:R-:W-:Y:S02]  /*1e400*/  @!P6 LEA R12, P3, R4, R15.reuse, 0x1 ;  /* 0x0000000f040ce211 */ /* 0x090fe400078608ff */
[----:B------:R-:W-:Y:S02]  /*1e410*/  LOP3.LUT R0, R220, R0, RZ, 0xfc, !PT ;  /* 0x00000000dc007212 */ /* 0x000fe400078efcff */
[-CC-:B-----5:R-:W-:Y:S01]  /*1e420*/  @!P6 LEA.HI.X R13, R4, R14.reuse, R5.reuse, 0x1, P3 ;  /* 0x0000000e040de211 */ /* 0x1a0fe200018f0c05 */
[----:B------:R-:W-:Y:S01]  /*1e430*/  @!P5 IMAD.WIDE.U32 R4, R16, 0x60, R4 ;  /* 0x000000601004d825 */ /* 0x000fe200078e0004 */
[----:B------:R-:W-:Y:S02]  /*1e440*/  LEA R2, R2, UR5, 0x1 ;  /* 0x0000000502027c11 */ /* 0x000fe4000f8e08ff */
[-C--:B------:R-:W-:Y:S01]  /*1e450*/  @!P5 LEA R8, P1, R6, R15.reuse, 0x1 ;  /* 0x0000000f0608d211 */ /* 0x080fe200078208ff */
[----:B------:R-:W-:Y:S01]  /*1e460*/  @!PT LDS RZ, [RZ] ;  /* 0x00000000fffff984 */ /* 0x000fe20000000800 */
[----:B------:R-:W-:Y:S01]  /*1e470*/  @!PT LDS RZ, [RZ] ;  /* 0x00000000fffff984 */ /* 0x000fe20000000800 */
[----:B------:R-:W-:Y:S01]  /*1e480*/  @!PT LDS RZ, [RZ] ;  /* 0x00000000fffff984 */ /* 0x000fe20000000800 */
[----:B------:R-:W-:Y:S01]  /*1e490*/  @!P6 LDGSTS.E.BYPASS.LTC128B.128 [R237+0x4000], desc[UR24][R12.64] ;  /* 0x040000000cedefae */ /* 0x000fe2000b981a18 */
[----:B------:R-:W-:Y:S01]  /*1e4a0*/  LEA R0, R0, UR5, 0x1 ;  /* 0x0000000500007c11 */ /* 0x000fe2000f8e08ff */
[----:B------:R-:W-:Y:S01]  /*1e4b0*/  @!P5 IMAD.IADD R3, R3, 0x1, R5 ;  /* 0x000000010303d824 */ /* 0x000fe200078e0205 */
[-C--:B------:R-:W-:Y:S02]  /*1e4c0*/  @!P5 LEA.HI.X R9, R6, R14.reuse, R9, 0x1, P1 ;  /* 0x0000000e0609d211 */ /* 0x080fe400008f0c09 */
[CC--:B------:R-:W-:Y:S03]  /*1e4d0*/  @!P5 LEA R10, P0, R7.reuse, R15.reuse, 0x1 ;  /* 0x0000000f070ad211 */ /* 0x0c0fe600078008ff */
[----:B------:R-:W-:Y:S01]  /*1e4e0*/  @P6 STS.128 [R237+0x4000], RZ ;  /* 0x004000ffed006388 */ /* 0x000fe20000000c00 */
[-C--:B------:R-:W-:Y:S02]  /*1e4f0*/  @!P5 LEA.HI.X R11, R7, R14.reuse, R11, 0x1, P0 ;  /* 0x0000000e070bd211 */ /* 0x080fe400000f0c0b */
[C---:B------:R-:W-:Y:S04]  /*1e500*/  @!P5 LEA R6, P0, R4.reuse, R15, 0x1 ;  /* 0x0000000f0406d211 */ /* 0x040fe800078008ff */
[----:B------:R-:W-:Y:S01]  /*1e510*/  @!P5 LEA.HI.X R7, R4, R14, R3, 0x1, P0 ;  /* 0x0000000e0407d211 */ /* 0x000fe200000f0c03 */
[----:B------:R-:W-:Y:S01]  /*1e520*/  @P5 STS.128 [R237+0x4800], RZ ;  /* 0x004800ffed005388 */ /* 0x000fe20000000c00 */
[----:B------:R-:W-:Y:S04]  /*1e530*/  IMAD.U32 R3, RZ, RZ, UR21 ;  /* 0x00000015ff037e24 */ /* 0x000fe8000f8e00ff */
[----:B------:R-:W-:Y:S03]  /*1e540*/  IMAD R3, R3, 0x80, R217 ;  /* 0x0000008003037824 */ /* 0x000fe600078e02d9 */
[----:B------:R-:W-:Y:S01]  /*1e550*/  @!PT LDS RZ, [RZ] ;  /* 0x00000000fffff984 */ /* 0x000fe20000000800 */
[----:B------:R-:W-:Y:S01]  /*1e560*/  @!PT LDS RZ, [RZ] ;  /* 0x00000000fffff984 */ /* 0x000fe20000000800 */
[----:B------:R-:W-:Y:S01]  /*1e570*/  @!PT LDS RZ, [RZ] ;  /* 0x00000000fffff984 */ /* 0x000fe20000000800 */
[----:B------:R-:W-:Y:S01]  /*1e580*/  @!P5 LDGSTS.E.BYPASS.LTC128B.128 [R237+0x4800], desc[UR24][R8.64] ;  /* 0x0480000008eddfae */ /* 0x000fe2000b981a18 */
[----:B------:R-:W-:Y:S01]  /*1e590*/  VIADD R190, R3, 0x1 ;  /* 0x0000000103be7836 */ /* 0x000fe20000000000 */
[-C--:B------:R-:W-:Y:S02]  /*1e5a0*/  ISETP.GT.AND P4, PT, R225, R3.reuse, PT ;  /* 0x00000003e100720c */ /* 0x080fe40003f84270 */
[CC--:B------:R-:W-:Y:S02]  /*1e5b0*/  ISETP.GT.AND P1, PT, R189.reuse, R3.reuse, PT ;  /* 0x00000003bd00720c */ /* 0x0c0fe40003f24270 */
[-C--:B------:R-:W-:Y:S02]  /*1e5c0*/  ISETP.GT.AND P0, PT, R189, R190.reuse, PT ;  /* 0x000000bebd00720c */ /* 0x080fe40003f04270 */
[----:B------:R-:W-:Y:S01]  /*1e5d0*/  ISETP.GT.AND P3, PT, R225, R190, PT ;  /* 0x000000bee100720c */ /* 0x000fe20003f64270 */
        /* <DEDUP_REMOVED lines=12> */
[----:B------:R2:W3:Y:S08]  /*1e6a0*/  LDSM.16.M88.4 R124, [R2+0x1000] ;  /* 0x00100000027c783b */ /* 0x0004f00000000200 */
[----:B------:R-:W4:Y:S08]  /*1e6b0*/  LDSM.16.M88.4 R32, [R0+0x2400] ;  /* 0x002400000020783b */ /* 0x000f300000000200 */
[----:B------:R-:W5:Y:S01]  /*1e6c0*/  LDSM.16.M88.4 R48, [R0+0x2800] ;  /* 0x002800000030783b */ /* 0x000f620000000200 */
[C---:B--2---:R-:W-:Y:S07]  /*1e6d0*/  IMAD.IADD R2, R221.reuse, 0x1, R2 ;  /* 0x00000001dd027824 */ /* 0x044fee00078e0202 */
[----:B------:R-:W2:Y:S01]  /*1e6e0*/  LDSM.16.M88.4 R64, [R0+0x2c00] ;  /* 0x002c00000040783b */ /* 0x000ea20000000200 */
[-C--:B-1----:R-:W-:Y:S07]  /*1e6f0*/  HMMA.16816.F32.BF16 R4, R128, R16.reuse, RZ ;  /* 0x000000108004723c */ /* 0x082fee00000418ff */
[----:B------:R-:W0:Y:S08]  /*1e700*/  LDGDEPBAR ;  /* 0x00000000000079af */ /* 0x000e300000000000 */
[----:B------:R-:W1:Y:S01]  /*1e710*/  LDSM.16.M88.4 R80, [R0+0x3000] ;  /* 0x003000000050783b */ /* 0x000e620000000200 */
[C---:B---3--:R-:W-:Y:S07]  /*1e720*/  HMMA.16816.F32.BF16 R8, R124.reuse, R16, RZ ;  /* 0x000000107c08723c */ /* 0x048fee00000418ff */
[----:B------:R-:W3:Y:S01]  /*1e730*/  LDSM.16.M88.4 R96, [R0+0x3400] ;  /* 0x003400000060783b */ /* 0x000ee20000000200 */
[-C--:B------:R-:W-:Y:S07]  /*1e740*/  HMMA.16816.F32.BF16 R12, R124, R18.reuse, RZ ;  /* 0x000000127c0c723c */ /* 0x080fee00000418ff */
[----:B------:R-:W3:Y:S01]  /*1e750*/  LDSM.16.M88.4 R112, [R0+0x3800] ;  /* 0x003800000070783b */ /* 0x000ee20000000200 */
[C---:B------:R-:W-:Y:S07]  /*1e760*/  HMMA.16816.F32.BF16 R16, R128.reuse, R18, RZ ;  /* 0x000000128010723c */ /* 0x040fee00000418ff */
[----:B------:R5:W3:Y:S01]  /*1e770*/  LDSM.16.M88.4 R168, [R0+0x3c00] ;  /* 0x003c000000a8783b */ /* 0x000ae20000000200 */
[-C--:B----4-:R-:W-:Y:S07]  /*1e780*/  HMMA.16816.F32.BF16 R20, R128, R32.reuse, RZ ;  /* 0x000000208014723c */ /* 0x090fee00000418ff */
[----:B------:R-:W-:Y:S01]  /*1e790*/  LDSM.16.M88.4 R172, [R2] ;  /* 0x0000000002ac783b */ /* 0x000fe20000000200 */
[C---:B------:R-:W-:Y:S07]  /*1e7a0*/  HMMA.16816.F32.BF16 R24, R124.reuse, R32, RZ ;  /* 0x000000207c18723c */ /* 0x040fee00000418ff */
[----:B------:R-:W-:Y:S01]  /*1e7b0*/  LDSM.16.M88.4 R180, [R2+0x1000] ;  /* 0x0010000002b4783b */ /* 0x000fe20000000200 */
[-C--:B------:R-:W-:Y:S01]  /*1e7c0*/  HMMA.16816.F32.BF16 R28, R124, R34.reuse, RZ ;  /* 0x000000227c1c723c */ /* 0x080fe200000418ff */
[----:B-----5:R-:W-:Y:S07]  /*1e7d0*/  IMAD.IADD R0, R221, 0x1, R0 ;  /* 0x00000001dd007824 */ /* 0x020fee00078e0200 */
[C---:B------:R-:W-:Y:S01]  /*1e7e0*/  HMMA.16816.F32.BF16 R32, R128.reuse, R34, RZ ;  /* 0x000000228020723c */ /* 0x040fe200000418ff */
[----:B------:R-:W4:Y:S07]  /*1e7f0*/  LDSM.16.M88.4 R176, [R0+0x2000] ;  /* 0x0020000000b0783b */ /* 0x000f2e0000000200 */
[-C--:B------:R-:W-:Y:S08]  /*1e800*/  HMMA.16816.F32.BF16 R36, R128, R48.reuse, RZ ;  /* 0x000000308024723c */ /* 0x080ff000000418ff */
        /* <DEDUP_REMOVED lines=24> */
[-C--:B----4-:R-:W-:Y:S08]  /*1e990*/  HMMA.16816.F32.BF16 R4, R172, R176.reuse, R4 ;  /* 0x000000b0ac04723c */ /* 0x090ff00000041804 */
[C---:B------:R-:W-:Y:S04]  /*1e9a0*/  HMMA.16816.F32.BF16 R8, R180.reuse, R176, R8 ;  /* 0x000000b0b408723c */ /* 0x040fe80000041808 */
[C---:B------:R-:W-:Y:S02]  /*1e9b0*/  VIADD R177, R3.reuse, 0x10 ;  /* 0x0000001003b17836 */ /* 0x040fe40000000000 */
[----:B------:R-:W-:Y:S02]  /*1e9c0*/  VIADD R176, R3, 0x11 ;  /* 0x0000001103b07836 */ /* 0x000fe40000000000 */
[-C--:B------:R-:W-:Y:S03]  /*1e9d0*/  HMMA.16816.F32.BF16 R12, R180, R178.reuse, R12 ;  /* 0x000000b2b40c723c */ /* 0x080fe6000004180c */
[----:B------:R-:W-:Y:S02]  /*1e9e0*/  FSEL R2, R4, -INF , !P4 ;  /* 0xff80000004027808 */ /* 0x000fe40006000000 */
[----:B------:R-:W-:Y:S02]  /*1e9f0*/  FSEL R4, R6, -INF , !P1 ;  /* 0xff80000006047808 */ /* 0x000fe40004800000 */
[-C--:B------:R-:W-:Y:S01]  /*1ea00*/  ISETP.GT.AND P1, PT, R187, R3.reuse, PT ;  /* 0x00000003bb00720c */ /* 0x080fe20003f24270 */
[----:B------:R2:W-:Y:S01]  /*1ea10*/  STL [R1+0x24], R2 ;  /* 0x0000240201007387 */ /* 0x0005e20000100800 */
[----:B------:R-:W-:Y:S01]  /*1ea20*/  ISETP.GT.AND P4, PT, R188, R3, PT ;  /* 0x00000003bc00720c */ /* 0x000fe20003f84270 */
[C---:B------:R-:W-:Y:S02]  /*1ea30*/  HMMA.16816.F32.BF16 R16, R172.reuse, R178, R16 ;  /* 0x000000b2ac10723c */ /* 0x040fe40000041810 */
[----:B------:R-:W-:Y:S02]  /*1ea40*/  STL [R1+0x10], R4 ;  /* 0x0000100401007387 */ /* 0x000fe40000100800 */
[----:B------:R-:W-:Y:S01]  /*1ea50*/  FSEL R213, R10, -INF , !P1 ;  /* 0xff8000000ad57808 */ /* 0x000fe20004800000 */
[C---:B------:R-:W-:Y:S01]  /*1ea60*/  VIADD R178, R3.reuse, 0x8 ;  /* 0x0000000803b27836 */ /* 0x040fe20000000000 */
[----:B------:R-:W-:Y:S01]  /*1ea70*/  FSEL R215, R8, -INF , !P4 ;  /* 0xff80000008d77808 */ /* 0x000fe20006000000 */
[----:B------:R-:W-:Y:S01]  /*1ea80*/  VIADD R179, R3, 0x9 ;  /* 0x0000000903b37836 */ /* 0x000fe20000000000 */
[----:B------:R-:W-:Y:S01]  /*1ea90*/  FSEL R247, R5, -INF , !P3 ;  /* 0xff80000005f77808 */ /* 0x000fe20005800000 */
[-C--:B-1----:R-:W-:Y:S03]  /*1eaa0*/  HMMA.16816.F32.BF16 R20, R172, R168.reuse, R20 ;  /* 0x000000a8ac14723c */ /* 0x082fe60000041814 */
[----:B------:R-:W-:Y:S02]  /*1eab0*/  ISETP.GT.AND P1, PT, R187, R178, PT ;  /* 0x000000b2bb00720c */ /* 0x000fe40003f24270 */
[----:B------:R-:W-:Y:S02]  /*1eac0*/  ISETP.GT.AND P3, PT, R188, R190, PT ;  /* 0x000000bebc00720c */ /* 0x000fe40003f64270 */
[----:B------:R-:W-:Y:S01]  /*1ead0*/  FSEL R209, R14, -INF , !P1 ;  /* 0xff8000000ed17808 */ /* 0x000fe20004800000 */
[C---:B------:R-:W-:Y:S04]  /*1eae0*/  HMMA.16816.F32.BF16 R24, R180.reuse, R168, R24 ;  /* 0x000000a8b418723c */ /* 0x040fe80000041818 */
[----:B------:R-:W-:Y:S01]  /*1eaf0*/  ISETP.GT.AND P1, PT, R189, R178, PT ;  /* 0x000000b2bd00720c */ /* 0x000fe20003f24270 */
[----:B------:R-:W-:Y:S01]  /*1eb00*/  VIADD R169, R3, 0x20 ;  /* 0x0000002003a97836 */ /* 0x000fe20000000000 */
[----:B--2---:R-:W-:Y:S01]  /*1eb10*/  FSEL R2, R7, -INF , !P0 ;  /* 0xff80000007027808 */ /* 0x004fe20004000000 */
[----:B------:R-:W-:Y:S01]  /*1eb20*/  VIADD R168, R3, 0x21 ;  /* 0x0000002103a87836 */ /* 0x000fe20000000000 */
[----:B------:R-:W-:Y:S01]  /*1eb30*/  FSEL R8, R18, -INF , !P1 ;  /* 0xff80000012087808 */ /* 0x000fe20004800000 */
[----:B------:R-:W1:Y:S01]  /*1eb40*/  LDSM.16.M88.4 R4, [R0+0x2800] ;  /* 0x002800000004783b */ /* 0x000e620000000200 */
[----:B------:R-:W-:Y:S01]  /*1eb50*/  ISETP.GT.AND P0, PT, R187, R190, PT ;  /* 0x000000bebb00720c */ /* 0x000fe20003f04270 */
[-C--:B------:R-:W-:Y:S03]  /*1eb60*/  HMMA.16816.F32.BF16 R28, R180, R170.reuse, R28 ;  /* 0x000000aab41c723c */ /* 0x080fe6000004181c */
[----:B------:R-:W-:Y:S01]  /*1eb70*/  FSEL R212, R11, -INF , !P0 ;  /* 0xff8000000bd47808 */ /* 0x000fe20004000000 */
[----:B------:R-:W-:Y:S01]  /*1eb80*/  VIADD R18, R3, 0x49 ;  /* 0x0000004903127836 */ /* 0x000fe20000000000 */
[----:B------:R-:W-:Y:S01]  /*1eb90*/  ISETP.GT.AND P1, PT, R189, R177, PT ;  /* 0x000000b1bd00720c */ /* 0x000fe20003f24270 */
[----:B------:R2:W-:Y:S01]  /*1eba0*/  STL [R1+0xc], R2 ;  /* 0x00000c0201007387 */ /* 0x0005e20000100800 */
[----:B------:R-:W-:Y:S01]  /*1ebb0*/  FSEL R214, R9, -INF , !P3 ;  /* 0xff80000009d67808 */ /* 0x000fe20005800000 */
[C---:B------:R-:W-:Y:S02]  /*1ebc0*/  HMMA.16816.F32.BF16 R32, R172.reuse, R170, R32 ;  /* 0x000000aaac20723c */ /* 0x040fe40000041820 */
[----:B------:R3:W-:Y:S02]  /*1ebd0*/  STL [R1+0x18], R8 ;  /* 0x0000180801007387 */ /* 0x0007e40000100800 */
[CC--:B------:R-:W-:Y:S01]  /*1ebe0*/  ISETP.GT.AND P4, PT, R188.reuse, R178.reuse, PT ;  /* 0x000000b2bc00720c */ /* 0x0c0fe20003f84270 */
[----:B------:R-:W-:Y:S01]  /*1ebf0*/  VIADD R170, R3, 0x18 ;  /* 0x0000001803aa7836 */ /* 0x000fe20000000000 */
[-C--:B------:R-:W-:Y:S01]  /*1ec00*/  ISETP.GT.AND P0, PT, R187, R179.reuse, PT ;  /* 0x000000b3bb00720c */ /* 0x080fe20003f04270 */
[C---:B------:R-:W-:Y:S01]  /*1ec10*/  VIADD R171, R3.reuse, 0x19 ;  /* 0x0000001903ab7836 */ /* 0x040fe20000000000 */
[-C--:B------:R-:W-:Y:S01]  /*1ec20*/  ISETP.GT.AND P3, PT, R188, R179.reuse, PT ;  /* 0x000000b3bc00720c */ /* 0x080fe20003f64270 */
[----:B------:R-:W-:Y:S01]  /*1ec30*/  VIADD R14, R3, 0x59 ;  /* 0x00000059030e7836 */ /* 0x000fe20000000000 */
[----:B------:R-:W-:Y:S01]  /*1ec40*/  FSEL R208, R15, -INF , !P0 ;  /* 0xff8000000fd07808 */ /* 0x000fe20004000000 */
[C---:B------:R-:W-:Y:S01]  /*1ec50*/  VIADD R15, R3.reuse, 0x58 ;  /* 0x00000058030f7836 */ /* 0x040fe20000000000 */
[----:B------:R-:W-:Y:S01]  /*1ec60*/  FSEL R211, R12, -INF , !P4 ;  /* 0xff8000000cd37808 */ /* 0x000fe20006000000 */
[----:B------:R-:W-:Y:S01]  /*1ec70*/  VIADD R12, R3, 0x61 ;  /* 0x00000061030c7836 */ /* 0x000fe20000000000 */
[-C--:B------:R-:W-:Y:S02]  /*1ec80*/  ISETP.GT.AND P0, PT, R189, R179.reuse, PT ;  /* 0x000000b3bd00720c */ /* 0x080fe40003f04270 */
[----:B------:R-:W-:Y:S02]  /*1ec90*/  ISETP.GT.AND P4, PT, R225, R178, PT ;  /* 0x000000b2e100720c */ /* 0x000fe40003f84270 */
[----:B------:R-:W-:Y:S01]  /*1eca0*/  FSEL R210, R13, -INF , !P3 ;  /* 0xff8000000dd27808 */ /* 0x000fe20005800000 */
[----:B------:R-:W-:Y:S01]  /*1ecb0*/  VIADD R13, R3, 0x60 ;  /* 0x00000060030d7836 */ /* 0x000fe20000000000 */
[----:B------:R-:W-:Y:S02]  /*1ecc0*/  ISETP.GT.AND P3, PT, R225, R179, PT ;  /* 0x000000b3e100720c */ /* 0x000fe40003f64270 */
[----:B------:R-:W-:Y:S01]  /*1ecd0*/  FSEL R248, R16, -INF , !P4 ;  /* 0xff80000010f87808 */ /* 0x000fe20006000000 */
[----:B------:R-:W-:Y:S01]  /*1ece0*/  VIADD R16, R3, 0x51 ;  /* 0x0000005103107836 */ /* 0x000fe20000000000 */
[----:B--2---:R-:W-:Y:S01]  /*1ecf0*/  FSEL R2, R19, -INF , !P0 ;  /* 0xff80000013027808 */ /* 0x004fe20004000000 */
[----:B------:R-:W-:Y:S01]  /*1ed00*/  VIADD R19, R3, 0x48 ;  /* 0x0000004803137836 */ /* 0x000fe20000000000 */
[-C--:B------:R-:W-:Y:S02]  /*1ed10*/  ISETP.GT.AND P4, PT, R225, R177.reuse, PT ;  /* 0x000000b1e100720c */ /* 0x080fe40003f84270 */
[----:B---3--:R-:W-:Y:S01]  /*1ed20*/  FSEL R8, R22, -INF , !P1 ;  /* 0xff80000016087808 */ /* 0x008fe20004800000 */
[----:B------:R2:W-:Y:S01]  /*1ed30*/  STL [R1+0x1c], R2 ;  /* 0x00001c0201007387 */ /* 0x0005e20000100800 */
[----:B------:R-:W-:Y:S01]  /*1ed40*/  FSEL R250, R17, -INF , !P3 ;  /* 0xff80000011fa7808 */ /* 0x000fe20005800000 */
[-C--:B-1----:R-:W-:Y:S02]  /*1ed50*/  HMMA.16816.F32.BF16 R36, R172, R4.reuse, R36 ;  /* 0x00000004ac24723c */ /* 0x082fe40000041824 */
[----:B------:R-:W-:Y:S01]  /*1ed60*/  STL [R1+0x20], R8 ;  /* 0x0000200801007387 */ /* 0x000fe20000100800 */
[-C--:B------:R-:W-:Y:S01]  /*1ed70*/  ISETP.GT.AND P3, PT, R225, R176.reuse, PT ;  /* 0x000000b0e100720c */ /* 0x080fe20003f64270 */
[----:B------:R-:W-:Y:S01]  /*1ed80*/  VIADD R17, R3, 0x50 ;  /* 0x0000005003117836 */ /* 0x000fe20000000000 */
[----:B------:R-:W-:Y:S01]  /*1ed90*/  FSEL R249, R20, -INF , !P4 ;  /* 0xff80000014f97808 */ /* 0x000fe20006000000 */
[----:B------:R-:W1:Y:S01]  /*1eda0*/  LDSM.16.M88.4 R8, [R0+0x2c00] ;  /* 0x002c00000008783b */ /* 0x000e620000000200 */
[C---:B------:R-:W-:Y:S01]  /*1edb0*/  ISETP.GT.AND P4, PT, R188.reuse, R177, PT ;  /* 0x000000b1bc00720c */ /* 0x040fe20003f84270 */
[C---:B------:R-:W-:Y:S04]  /*1edc0*/  HMMA.16816.F32.BF16 R40, R180.reuse, R4, R40 ;  /* 0x00000004b428723c */ /* 0x040fe80000041828 */
[----:B------:R-:W-:Y:S01]  /*1edd0*/  FSEL R252, R21, -INF , !P3 ;  /* 0xff80000015fc7808 */ /* 0x000fe20005800000 */
[C---:B------:R-:W-:Y:S01]  /*1ede0*/  VIADD R21, R3.reuse, 0x40 ;  /* 0x0000004003157836 */ /* 0x040fe20000000000 */
[-C--:B------:R-:W-:Y:S01]  /*1edf0*/  ISETP.GT.AND P3, PT, R188, R176.reuse, PT ;  /* 0x000000b0bc00720c */ /* 0x080fe20003f64270 */
[----:B------:R-:W-:Y:S01]  /*1ee00*/  VIADD R20, R3, 0x41 ;  /* 0x0000004103147836 */ /* 0x000fe20000000000 */
[----:B------:R-:W-:Y:S01]  /*1ee10*/  ISETP.GT.AND P0, PT, R189, R176, PT ;  /* 0x000000b0bd00720c */ /* 0x000fe20003f04270 */
[-C--:B------:R-:W-:Y:S03]  /*1ee20*/  HMMA.16816.F32.BF16 R44, R180, R6.reuse, R44 ;  /* 0x00000006b42c723c */ /* 0x080fe6000004182c */
[----:B------:R-:W-:Y:S01]  /*1ee30*/  FSEL R207, R24, -INF , !P4 ;  /* 0xff80000018cf7808 */ /* 0x000fe20006000000 */
[----:B------:R-:W-:Y:S01]  /*1ee40*/  VIADD R24, R3, 0x39 ;  /* 0x0000003903187836 */ /* 0x000fe20000000000 */
[C---:B------:R-:W-:Y:S02]  /*1ee50*/  ISETP.GT.AND P4, PT, R188.reuse, R170, PT ;  /* 0x000000aabc00720c */ /* 0x040fe40003f84270 */
[----:B------:R-:W-:Y:S01]  /*1ee60*/  FSEL R206, R25, -INF , !P3 ;  /* 0xff80000019ce7808 */ /* 0x000fe20005800000 */
[C---:B------:R-:W-:Y:S01]  /*1ee70*/  HMMA.16816.F32.BF16 R48, R172.reuse, R6, R48 ;  /* 0x00000006ac30723c */ /* 0x040fe20000041830 */
[----:B------:R-:W3:Y:S03]  /*1ee80*/  LDSM.16.M88.4 R4, [R0+0x3000] ;  /* 0x003000000004783b */ /* 0x000ee60000000200 */
[----:B--2---:R-:W-:Y:S01]  /*1ee90*/  FSEL R2, R23, -INF , !P0 ;  /* 0xff80000017027808 */ /* 0x004fe20004000000 */
[----:B------:R-:W-:Y:S01]  /*1eea0*/  VIADD R25, R3, 0x38 ;  /* 0x0000003803197836 */ /* 0x000fe20000000000 */
[-C--:B------:R-:W-:Y:S02]  /*1eeb0*/  ISETP.GT.AND P3, PT, R188, R171.reuse, PT ;  /* 0x000000abbc00720c */ /* 0x080fe40003f64270 */
[----:B------:R-:W-:Y:S01]  /*1eec0*/  ISETP.GT.AND P0, PT, R187, R176, PT ;  /* 0x000000b0bb00720c */ /* 0x000fe20003f04270 */
[----:B------:R2:W-:Y:S01]  /*1eed0*/  STL [R1+0x14], R2 ;  /* 0x0000140201007387 */ /* 0x0005e20000100800 */
[----:B------:R-:W-:Y:S01]  /*1eee0*/  FSEL R203, R28, -INF , !P4 ;  /* 0xff8000001ccb7808 */ /* 0x000fe20006000000 */
[----:B------:R-:W-:Y:S01]  /*1eef0*/  VIADD R28, R3, 0x31 ;  /* 0x00000031031c7836 */ /* 0x000fe20000000000 */
[----:B------:R-:W-:Y:S02]  /*1ef00*/  ISETP.GT.AND P4, PT, R225, R170, PT ;  /* 0x000000aae100720c */ /* 0x000fe40003f84270 */
[----:B------:R-:W-:Y:S01]  /*1ef10*/  FSEL R202, R29, -INF , !P3 ;  /* 0xff8000001dca7808 */ /* 0x000fe20005800000 */
[----:B------:R-:W-:Y:S01]  /*1ef20*/  VIADD R29, R3, 0x30 ;  /* 0x00000030031d7836 */ /* 0x000fe20000000000 */
[----:B------:R-:W-:Y:S02]  /*1ef30*/  FSEL R204, R27, -INF , !P0 ;  /* 0xff8000001bcc7808 */ /* 0x000fe40004000000 */
[C---:B------:R-:W-:Y:S02]  /*1ef40*/  ISETP.GT.AND P3, PT, R225.reuse, R171, PT ;  /* 0x000000abe100720c */ /* 0x040fe40003f64270 */
[----:B------:R-:W-:Y:S01]  /*1ef50*/  FSEL R27, R32, -INF , !P4 ;  /* 0xff800000201b7808 */ /* 0x000fe20006000000 */
[-C--:B-1----:R-:W-:Y:S03]  /*1ef60*/  HMMA.16816.F32.BF16 R52, R172, R8.reuse, R52 ;  /* 0x00000008ac34723c */ /* 0x082fe60000041834 */
[----:B------:R-:W-:Y:S01]  /*1ef70*/  ISETP.GT.AND P4, PT, R225, R169, PT ;  /* 0x000000a9e100720c */ /* 0x000fe20003f84270 */
[----:B------:R-:W-:Y:S01]  /*1ef80*/  VIADD R32, R3, 0x28 ;  /* 0x0000002803207836 */ /* 0x000fe20000000000 */
[C---:B------:R-:W-:Y:S02]  /*1ef90*/  ISETP.GT.AND P1, PT, R187.reuse, R177, PT ;  /* 0x000000b1bb00720c */ /* 0x040fe40003f24270 */
[----:B------:R-:W-:Y:S01]  /*1efa0*/  ISETP.GT.AND P0, PT, R187, R171, PT ;  /* 0x000000abbb00720c */ /* 0x000fe20003f04270 */
[C---:B------:R-:W-:Y:S04]  /*1efb0*/  HMMA.16816.F32.BF16 R56, R180.reuse, R8, R56 ;  /* 0x00000008b438723c */ /* 0x040fe80000041838 */
[----:B------:R-:W-:Y:S01]  /*1efc0*/  FSEL R245, R33, -INF , !P3 ;  /* 0xff80000021f57808 */ /* 0x000fe20005800000 */
[----:B--2---:R-:W-:Y:S01]  /*1efd0*/  VIADD R2, R3, 0x78 ;  /* 0x0000007803027836 */ /* 0x004fe20000000000 */
[----:B------:R-:W-:Y:S02]  /*1efe0*/  ISETP.GT.AND P3, PT, R225, R168, PT ;  /* 0x000000a8e100720c */ /* 0x000fe40003f64270 */
[----:B------:R-:W-:Y:S01]  /*1eff0*/  FSEL R33, R36, -INF , !P4 ;  /* 0xff80000024217808 */ /* 0x000fe20006000000 */
[-C--:B------:R-:W-:Y:S03]  /*1f000*/  HMMA.16816.F32.BF16 R60, R180, R10.reuse, R60 ;  /* 0x0000000ab43c723c */ /* 0x080fe6000004183c */
[----:B------:R-:W-:Y:S02]  /*1f010*/  FSEL R205, R26, -INF , !P1 ;  /* 0xff8000001acd7808 */ /* 0x000fe40004800000 */
[C---:B------:R-:W-:Y:S02]  /*1f020*/  ISETP.GT.AND P4, PT, R188.reuse, R169, PT ;  /* 0x000000a9bc00720c */ /* 0x040fe40003f84270 */
[----:B------:R-:W-:Y:S01]  /*1f030*/  ISETP.GT.AND P1, PT, R187, R170, PT ;  /* 0x000000aabb00720c */ /* 0x000fe20003f24270 */
[C---:B------:R-:W-:Y:S01]  /*1f040*/  HMMA.16816.F32.BF16 R64, R172.reuse, R10, R64 ;  /* 0x0000000aac40723c */ /* 0x040fe20000041840 */
[----:B------:R-:W1:Y:S03]  /*1f050*/  LDSM.16.M88.4 R8, [R0+0x3400] ;  /* 0x003400000008783b */ /* 0x000e660000000200 */
[----:B------:R-:W-:Y:S01]  /*1f060*/  FSEL R200, R31, -INF , !P0 ;  /* 0xff8000001fc87808 */ /* 0x000fe20004000000 */
[----:B------:R-:W-:Y:S01]  /*1f070*/  VIADD R31, R3, 0x29 ;  /* 0x00000029031f7836 */ /* 0x000fe20000000000 */
[----:B------:R-:W-:Y:S02]  /*1f080*/  ISETP.GT.AND P0, PT, R189, R171, PT ;  /* 0x000000abbd00720c */ /* 0x000fe40003f04270 */
[----:B------:R-:W-:Y:S01]  /*1f090*/  FSEL R246, R37, -INF , !P3 ;  /* 0xff80000025f67808 */ /* 0x000fe20005800000 */
[-C--:B---3--:R-:W-:Y:S03]  /*1f0a0*/  HMMA.16816.F32.BF16 R68, R172, R4.reuse, R68 ;  /* 0x00000004ac44723c */ /* 0x088fe60000041844 */
[----:B------:R-:W-:Y:S02]  /*1f0b0*/  ISETP.GT.AND P3, PT, R188, R168, PT ;  /* 0x000000a8bc00720c */ /* 0x000fe40003f64270 */
[----:B------:R-:W-:Y:S02]  /*1f0c0*/  FSEL R40, R40, -INF , !P4 ;  /* 0xff80000028287808 */ /* 0x000fe40006000000 */
[----:B------:R-:W-:Y:S01]  /*1f0d0*/  FSEL R201, R30, -INF , !P1 ;  /* 0xff8000001ec97808 */ /* 0x000fe20004800000 */
[C---:B------:R-:W-:Y:S04]  /*1f0e0*/  HMMA.16816.F32.BF16 R72, R180.reuse, R4, R72 ;  /* 0x00000004b448723c */ /* 0x040fe80000041848 */
[C---:B------:R-:W-:Y:S02]  /*1f0f0*/  ISETP.GT.AND P4, PT, R188.reuse, R32, PT ;  /* 0x00000020bc00720c */ /* 0x040fe40003f84270 */
[----:B------:R-:W-:Y:S02]  /*1f100*/  ISETP.GT.AND P1, PT, R189, R170, PT ;  /* 0x000000aabd00720c */ /* 0x000fe40003f24270 */
[----:B------:R-:W-:Y:S01]  /*1f110*/  FSEL R35, R35, -INF , !P0 ;  /* 0xff80000023237808 */ /* 0x000fe20004000000 */
[-C--:B------:R-:W-:Y:S03]  /*1f120*/  HMMA.16816.F32.BF16 R76, R180, R6.reuse, R76 ;  /* 0x00000006b44c723c */ /* 0x080fe6000004184c */
[----:B------:R-:W-:Y:S02]  /*1f130*/  ISETP.GT.AND P0, PT, R189, R168, PT ;  /* 0x000000a8bd00720c */ /* 0x000fe40003f04270 */
[----:B------:R-:W-:Y:S02]  /*1f140*/  FSEL R199, R41, -INF , !P3 ;  /* 0xff80000029c77808 */ /* 0x000fe40005800000 */
[----:B------:R-:W-:Y:S01]  /*1f150*/  ISETP.GT.AND P3, PT, R188, R31, PT ;  /* 0x0000001fbc00720c */ /* 0x000fe20003f64270 */
[C---:B------:R-:W-:Y:S01]  /*1f160*/  HMMA.16816.F32.BF16 R80, R172.reuse, R6, R80 ;  /* 0x00000006ac50723c */ /* 0x040fe20000041850 */
[----:B------:R-:W2:Y:S03]  /*1f170*/  LDSM.16.M88.4 R4, [R0+0x3800] ;  /* 0x003800000004783b */ /* 0x000ea60000000200 */
[----:B------:R-:W-:Y:S02]  /*1f180*/  FSEL R196, R44, -INF , !P4 ;  /* 0xff8000002cc47808 */ /* 0x000fe40006000000 */
[----:B------:R-:W-:Y:S02]  /*1f190*/  FSEL R34, R34, -INF , !P1 ;  /* 0xff80000022227808 */ /* 0x000fe40004800000 */
[----:B------:R-:W-:Y:S01]  /*1f1a0*/  ISETP.GT.AND P4, PT, R225, R32, PT ;  /* 0x00000020e100720c */ /* 0x000fe20003f84270 */
[-C--:B-1----:R-:W-:Y:S03]  /*1f1b0*/  HMMA.16816.F32.BF16 R84, R172, R8.reuse, R84 ;  /* 0x00000008ac54723c */ /* 0x082fe60000041854 */
[----:B------:R-:W-:Y:S02]  /*1f1c0*/  ISETP.GT.AND P1, PT, R189, R169, PT ;  /* 0x000000a9bd00720c */ /* 0x000fe40003f24270 */
[----:B------:R-:W-:Y:S02]  /*1f1d0*/  FSEL R251, R39, -INF , !P0 ;  /* 0xff80000027fb7808 */ /* 0x000fe40004000000 */
[----:B------:R-:W-:Y:S01]  /*1f1e0*/  ISETP.GT.AND P0, PT, R187, R168, PT ;  /* 0x000000a8bb00720c */ /* 0x000fe20003f04270 */
[C---:B------:R-:W-:Y:S04]  /*1f1f0*/  HMMA.16816.F32.BF16 R88, R180.reuse, R8, R88 ;  /* 0x00000008b458723c */ /* 0x040fe80000041858 */
[----:B------:R-:W-:Y:S02]  /*1f200*/  FSEL R45, R45, -INF , !P3 ;  /* 0xff8000002d2d7808 */ /* 0x000fe40005800000 */
[C---:B------:R-:W-:Y:S02]  /*1f210*/  ISETP.GT.AND P3, PT, R225.reuse, R31, PT ;  /* 0x0000001fe100720c */ /* 0x040fe40003f64270 */
[----:B------:R-:W-:Y:S01]  /*1f220*/  FSEL R242, R48, -INF , !P4 ;  /* 0xff80000030f27808 */ /* 0x000fe20006000000 */
[-C--:B------:R-:W-:Y:S03]  /*1f230*/  HMMA.16816.F32.BF16 R92, R180, R10.reuse, R92 ;  /* 0x0000000ab45c723c */ /* 0x080fe6000004185c */
[----:B------:R-:W-:Y:S02]  /*1f240*/  FSEL R38, R38, -INF , !P1 ;  /* 0xff80000026267808 */ /* 0x000fe40004800000 */
[----:B------:R-:W-:Y:S02]  /*1f250*/  ISETP.GT.AND P4, PT, R225, R29, PT ;  /* 0x0000001de100720c */ /* 0x000fe40003f84270 */
[----:B------:R-:W-:Y:S01]  /*1f260*/  ISETP.GT.AND P1, PT, R187, R169, PT ;  /* 0x000000a9bb00720c */ /* 0x000fe20003f24270 */
[C---:B------:R-:W-:Y:S01]  /*1f270*/  HMMA.16816.F32.BF16 R96, R172.reuse, R10, R96 ;  /* 0x0000000aac60723c */ /* 0x040fe20000041860 */
[----:B------:R1:W3:Y:S01]  /*1f280*/  LDSM.16.M88.4 R8, [R0+0x3c00] ;  /* 0x003c00000008783b */ /* 0x0002e20000000200 */
[----:B------:R-:W-:Y:S04]  /*1f290*/  DEPBAR.LE SB0, 0x0 ;  /* 0x000080000000791a */ /* 0x000fe80000000000 */
[----:B------:R-:W-:Y:S01]  /*1f2a0*/  FSEL R197, R43, -INF , !P0 ;  /* 0xff8000002bc57808 */ /* 0x000fe20004000000 */
[----:B------:R-:W-:Y:S01]  /*1f2b0*/  BAR.SYNC.DEFER_BLOCKING 0x0 ;  /* 0x0000000000007b1d */ /* 0x000fe20000010000 */
[----:B------:R-:W-:Y:S01]  /*1f2c0*/  ISETP.GT.AND P0, PT, R187, R31, PT ;  /* 0x0000001fbb00720c */ /* 0x000fe20003f04270 */
[-C--:B--2---:R-:W-:Y:S05]  /*1f2d0*/  HMMA.16816.F32.BF16 R100, R172, R4.reuse, R100 ;  /* 0x00000004ac64723c */ /* 0x084fea0000041864 */
[----:B------:R-:W-:Y:S02]  /*1f2e0*/  FSEL R243, R49, -INF , !P3 ;  /* 0xff80000031f37808 */ /* 0x000fe40005800000 */
[----:B------:R-:W-:Y:S01]  /*1f2f0*/  ISETP.GT.AND P3, PT, R225, R28, PT ;  /* 0x0000001ce100720c */ /* 0x000fe20003f64270 */
[C---:B------:R-:W-:Y:S04]  /*1f300*/  HMMA.16816.F32.BF16 R104, R180.reuse, R4, R104 ;  /* 0x00000004b468723c */ /* 0x040fe80000041868 */
[----:B------:R-:W-:Y:S01]  /*1f310*/  FSEL R240, R52, -INF , !P4 ;  /* 0xff80000034f07808 */ /* 0x000fe20006000000 */
[C---:B------:R-:W-:Y:S01]  /*1f320*/  VIADD R5, R3.reuse, 0x70 ;  /* 0x0000007003057836 */ /* 0x040fe20000000000 */
[----:B------:R-:W-:Y:S01]  /*1f330*/  FSEL R198, R42, -INF , !P1 ;  /* 0xff8000002ac67808 */ /* 0x000fe20004800000 */
[----:B------:R-:W-:Y:S01]  /*1f340*/  VIADD R4, R3, 0x71 ;  /* 0x0000007103047836 */ /* 0x000fe20000000000 */
[C---:B------:R-:W-:Y:S01]  /*1f350*/  ISETP.GT.AND P4, PT, R188.reuse, R29, PT ;  /* 0x0000001dbc00720c */ /* 0x040fe20003f84270 */
[-C--:B------:R-:W-:Y:S03]  /*1f360*/  HMMA.16816.F32.BF16 R108, R180, R6.reuse, R108 ;  /* 0x00000006b46c723c */ /* 0x080fe6000004186c */
[----:B------:R-:W-:Y:S01]  /*1f370*/  ISETP.GT.AND P1, PT, R187, R32, PT ;  /* 0x00000020bb00720c */ /* 0x000fe20003f24270 */
[----:B-1----:R-:W-:Y:S01]  /*1f380*/  VIADD R0, R3, 0x79 ;  /* 0x0000007903007836 */ /* 0x002fe20000000000 */
[----:B------:R-:W-:Y:S02]  /*1f390*/  FSEL R195, R47, -INF , !P0 ;  /* 0xff8000002fc37808 */ /* 0x000fe40004000000 */
[----:B------:R-:W-:Y:S01]  /*1f3a0*/  ISETP.GT.AND P0, PT, R189, R31, PT ;  /* 0x0000001fbd00720c */ /* 0x000fe20003f04270 */
[C---:B------:R-:W-:Y:S04]  /*1f3b0*/  HMMA.16816.F32.BF16 R112, R172.reuse, R6, R112 ;  /* 0x00000006ac70723c */ /* 0x040fe80000041870 */
[----:B------:R-:W-:Y:S01]  /*1f3c0*/  FSEL R239, R53, -INF , !P3 ;  /* 0xff80000035ef7808 */ /* 0x000fe20005800000 */
[C---:B------:R-:W-:Y:S01]  /*1f3d0*/  VIADD R7, R3.reuse, 0x68 ;  /* 0x0000006803077836 */ /* 0x040fe20000000000 */
[----:B------:R-:W-:Y:S01]  /*1f3e0*/  ISETP.GT.AND P3, PT, R188, R28, PT ;  /* 0x0000001cbc00720c */ /* 0x000fe20003f64270 */
[----:B------:R-:W-:Y:S01]  /*1f3f0*/  VIADD R6, R3, 0x69 ;  /* 0x0000006903067836 */ /* 0x000fe20000000000 */
[----:B------:R-:W-:Y:S01]  /*1f400*/  FSEL R194, R56, -INF , !P4 ;  /* 0xff80000038c27808 */ /* 0x000fe20006000000 */
[-C--:B---3--:R-:W-:Y:S03]  /*1f410*/  HMMA.16816.F32.BF16 R116, R172, R8.reuse, R116 ;  /* 0x00000008ac74723c */ /* 0x088fe60000041874 */
[----:B------:R-:W-:Y:S02]  /*1f420*/  FSEL R46, R46, -INF , !P1 ;  /* 0xff8000002e2e7808 */ /* 0x000fe40004800000 */
[CC--:B------:R-:W-:Y:S02]  /*1f430*/  ISETP.GT.AND P4, PT, R188.reuse, R25.reuse, PT ;  /* 0x00000019bc00720c */ /* 0x0c0fe40003f84270 */
[----:B------:R-:W-:Y:S01]  /*1f440*/  ISETP.GT.AND P1, PT, R189, R32, PT ;  /* 0x00000020bd00720c */ /* 0x000fe20003f24270 */
[C---:B------:R-:W-:Y:S04]  /*1f450*/  HMMA.16816.F32.BF16 R120, R180.reuse, R8, R120 ;  /* 0x00000008b478723c */ /* 0x040fe80000041878 */
[----:B------:R-:W-:Y:S02]  /*1f460*/  FSEL R241, R51, -INF , !P0 ;  /* 0xff80000033f17808 */ /* 0x000fe40004000000 */
[----:B------:R-:W-:Y:S02]  /*1f470*/  ISETP.GT.AND P0, PT, R189, R28, PT ;  /* 0x0000001cbd00720c */ /* 0x000fe40003f04270 */
[----:B------:R-:W-:Y:S01]  /*1f480*/  FSEL R193, R57, -INF , !P3 ;  /* 0xff80000039c17808 */ /* 0x000fe20005800000 */
[-C--:B------:R-:W-:Y:S03]  /*1f490*/  HMMA.16816.F32.BF16 R124, R180, R10.reuse, R124 ;  /* 0x0000000ab47c723c */ /* 0x080fe6000004187c */
[----:B------:R-:W-:Y:S02]  /*1f4a0*/  ISETP.GT.AND P3, PT, R188, R24, PT ;  /* 0x00000018bc00720c */ /* 0x000fe40003f64270 */
[----:B------:R-:W-:Y:S02]  /*1f4b0*/  FSEL R192, R60, -INF , !P4 ;  /* 0xff8000003cc07808 */ /* 0x000fe40006000000 */
[----:B------:R-:W-:Y:S01]  /*1f4c0*/  FSEL R244, R50, -INF , !P1 ;  /* 0xff80000032f47808 */ /* 0x000fe20004800000 */
[----:B------:R-:W-:Y:S04]  /*1f4d0*/  HMMA.16816.F32.BF16 R128, R172, R10, R128 ;  /* 0x0000000aac80723c */ /* 0x000fe80000041880 */
[----:B------:R-:W-:Y:S02]  /*1f4e0*/  ISETP.GT.AND P4, PT, R225, R25, PT ;  /* 0x00000019e100720c */ /* 0x000fe40003f84270 */
[----:B------:R-:W-:Y:S02]  /*1f4f0*/  ISETP.GT.AND P1, PT, R189, R29, PT ;  /* 0x0000001dbd00720c */ /* 0x000fe40003f24270 */
[----:B------:R-:W-:Y:S02]  /*1f500*/  FSEL R236, R55, -INF , !P0 ;  /* 0xff80000037ec7808 */ /* 0x000fe40004000000 */
[----:B------:R-:W-:Y:S02]  /*1f510*/  ISETP.GT.AND P0, PT, R187, R28, PT ;  /* 0x0000001cbb00720c */ /* 0x000fe40003f04270 */
[----:B------:R-:W-:Y:S02]  /*1f520*/  FSEL R49, R61, -INF , !P3 ;  /* 0xff8000003d317808 */ /* 0x000fe40005800000 */
[CC--:B------:R-:W-:Y:S02]  /*1f530*/  ISETP.GT.AND P3, PT, R225.reuse, R24.reuse, PT ;  /* 0x00000018e100720c */ /* 0x0c0fe40003f64270 */
[----:B------:R-:W-:Y:S02]  /*1f540*/  FSEL R235, R64, -INF , !P4 ;  /* 0xff80000040eb7808 */ /* 0x000fe40006000000 */
[----:B------:R-:W-:Y:S02]  /*1f550*/  FSEL R238, R54, -INF , !P1 ;  /* 0xff80000036ee7808 */ /* 0x000fe40004800000 */
[----:B------:R-:W-:Y:S02]  /*1f560*/  ISETP.GT.AND P4, PT, R225, R21, PT ;  /* 0x00000015e100720c */ /* 0x000fe40003f84270 */
[----:B------:R-:W-:Y:S02]  /*1f570*/  ISETP.GT.AND P1, PT, R187, R29, PT ;  /* 0x0000001dbb00720c */ /* 0x000fe40003f24270 */
[----:B------:R-:W-:Y:S02]  /*1f580*/  FSEL R48, R59, -INF , !P0 ;  /* 0xff8000003b307808 */ /* 0x000fe40004000000 */
[----:B------:R-:W-:Y:S02]  /*1f590*/  ISETP.GT.AND P0, PT, R187, R24, PT ;  /* 0x00000018bb00720c */ /* 0x000fe40003f04270 */
[----:B------:R-:W-:Y:S02]  /*1f5a0*/  FSEL R234, R65, -INF , !P3 ;  /* 0xff80000041ea7808 */ /* 0x000fe40005800000 */
[----:B------:R-:W-:Y:S02]  /*1f5b0*/  ISETP.GT.AND P3, PT, R225, R20, PT ;  /* 0x00000014e100720c */ /* 0x000fe40003f64270 */
[----:B------:R-:W-:Y:S02]  /*1f5c0*/  FSEL R231, R68, -INF , !P4 ;  /* 0xff80000044e77808 */ /* 0x000fe40006000000 */
[----:B------:R-:W-:Y:S02]  /*1f5d0*/  FSEL R47, R58, -INF , !P1 ;  /* 0xff8000003a2f7808 */ /* 0x000fe40004800000 */
[C---:B------:R-:W-:Y:S02]  /*1f5e0*/  ISETP.GT.AND P4, PT, R188.reuse, R21, PT ;  /* 0x00000015bc00720c */ /* 0x040fe40003f84270 */
[----:B------:R-:W-:Y:S02]  /*1f5f0*/  ISETP.GT.AND P1, PT, R187, R25, PT ;  /* 0x00000019bb00720c */ /* 0x000fe40003f24270 */
[----:B------:R-:W-:Y:S02]  /*1f600*/  FSEL R57, R63, -INF , !P0 ;  /* 0xff8000003f397808 */ /* 0x000fe40004000000 */
[----:B------:R-:W-:Y:S02]  /*1f610*/  ISETP.GT.AND P0, PT, R189, R24, PT ;  /* 0x00000018bd00720c */ /* 0x000fe40003f04270 */
[----:B------:R-:W-:Y:S02]  /*1f620*/  FSEL R230, R69, -INF , !P3 ;  /* 0xff80000045e67808 */ /* 0x000fe40005800000 */
[-C--:B------:R-:W-:Y:S02]  /*1f630*/  ISETP.GT.AND P3, PT, R188, R20.reuse, PT ;  /* 0x00000014bc00720c */ /* 0x080fe40003f64270 */
[----:B------:R-:W-:Y:S02]  /*1f640*/  FSEL R72, R72, -INF , !P4 ;  /* 0xff80000048487808 */ /* 0x000fe40006000000 */
[----:B------:R-:W-:Y:S02]  /*1f650*/  FSEL R50, R62, -INF , !P1 ;  /* 0xff8000003e327808 */ /* 0x000fe40004800000 */
[C---:B------:R-:W-:Y:S02]  /*1f660*/  ISETP.GT.AND P4, PT, R188.reuse, R19, PT ;  /* 0x00000013bc00720c */ /* 0x040fe40003f84270 */
[----:B------:R-:W-:Y:S02]  /*1f670*/  ISETP.GT.AND P1, PT, R189, R25, PT ;  /* 0x00000019bd00720c */ /* 0x000fe40003f24270 */
[----:B------:R-:W-:Y:S02]  /*1f680*/  FSEL R232, R67, -INF , !P0 ;  /* 0xff80000043e87808 */ /* 0x000fe40004000000 */
[----:B------:R-:W-:Y:S02]  /*1f690*/  ISETP.GT.AND P0, PT, R189, R20, PT ;  /* 0x00000014bd00720c */ /* 0x000fe40003f04270 */
        /* <DEDUP_REMOVED lines=73> */
[CC--:B------:R-:W-:Y:S02]  /*1fb30*/  ISETP.GT.AND P3, PT, R225.reuse, R6.reuse, PT ;  /* 0x00000006e100720c */ /* 0x0c0fe40003f64270 */
        /* <DEDUP_REMOVED lines=12> */
[-C--:B------:R-:W-:Y:S02]  /*1fc00*/  ISETP.GT.AND P1, PT, R187, R7.reuse, PT ;  /* 0x00000007bb00720c */ /* 0x080fe40003f24270 */
        /* <DEDUP_REMOVED lines=12> */
[----:B------:R-:W-:Y:S02]  /*1fcd0*/  ISETP.GE.AND P4, PT, R3, R226, PT ;  /* 0x000000e20300720c */ /* 0x000fe40003f86270 */
[----:B------:R-:W-:Y:S02]  /*1fce0*/  FSEL R114, R114, -INF , !P1 ;  /* 0xff80000072727808 */ /* 0x000fe40004800000 */
[----:B------:R-:W-:Y:S02]  /*1fcf0*/  FSEL R119, R119, -INF , !P0 ;  /* 0xff80000077777808 */ /* 0x000fe40004000000 */
[-C--:B------:R-:W-:Y:S02]  /*1fd00*/  ISETP.GT.AND P1, PT, R189, R5.reuse, PT ;  /* 0x00000005bd00720c */ /* 0x080fe40003f24270 */
        /* <DEDUP_REMOVED lines=8> */
[----:B------:R-:W-:Y:S02]  /*1fd90*/  ISETP.GE.AND P3, PT, R3, R186, PT ;  /* 0x000000ba0300720c */ /* 0x000fe40003f66270 */
[----:B------:R-:W-:Y:S02]  /*1fda0*/  FSEL R77, R122, -INF , !P1 ;  /* 0xff8000007a4d7808 */ /* 0x000fe40004800000 */
[----:B------:R-:W-:Y:S02]  /*1fdb0*/  FSEL R63, R127, -INF , !P0 ;  /* 0xff8000007f3f7808 */ /* 0x000fe40004000000 */
[-C--:B------:R-:W-:Y:S02]  /*1fdc0*/  ISETP.GT.AND P1, PT, R187, R2.reuse, PT ;  /* 0x00000002bb00720c */ /* 0x080fe40003f24270 */
[-C--:B------:R-:W-:Y:S02]  /*1fdd0*/  ISETP.GT.AND P0, PT, R225, R2.reuse, PT ;  /* 0x00000002e100720c */ /* 0x080fe40003f04270 */
[----:B------:R-:W-:Y:S02]  /*1fde0*/  @P4 LOP3.LUT R227, R227, 0x2, RZ, 0xfc, !PT ;  /* 0x00000002e3e34812 */ /* 0x000fe400078efcff */
[----:B------:R-:W-:Y:S02]  /*1fdf0*/  FSEL R74, R126, -INF , !P1 ;  /* 0xff8000007e4a7808 */ /* 0x000fe40004800000 */
[----:B------:R-:W-:Y:S02]  /*1fe00*/  FSEL R128, R128, -INF , !P0 ;  /* 0xff80000080807808 */ /* 0x000fe40004000000 */
[C---:B------:R-:W-:Y:S02]  /*1fe10*/  ISETP.GT.AND P1, PT, R189.reuse, R2, PT ;  /* 0x00000002bd00720c */ /* 0x040fe40003f24270 */
[----:B------:R-:W-:Y:S02]  /*1fe20*/  ISETP.GT.AND P0, PT, R189, R0, PT ;  /* 0x00000000bd00720c */ /* 0x000fe40003f04270 */
[----:B------:R-:W-:Y:S02]  /*1fe30*/  LOP3.LUT R227, R227, 0xfffffffe, RZ, 0xc0, !PT ;  /* 0xfffffffee3e37812 */ /* 0x000fe400078ec0ff */
[----:B------:R-:W-:Y:S02]  /*1fe40*/  FSEL R130, R130, -INF , !P1 ;  /* 0xff80000082827808 */ /* 0x000fe40004800000 */
[----:B------:R-:W-:Y:S02]  /*1fe50*/  ISETP.GE.AND P4, PT, R3, R184, PT ;  /* 0x000000b80300720c */ /* 0x000fe40003f86270 */
[----:B------:R-:W-:Y:S02]  /*1fe60*/  @P3 LOP3.LUT R227, R227, 0x1, RZ, 0xfc, !PT ;  /* 0x00000001e3e33812 */ /* 0x000fe400078efcff */
[----:B------:R-:W-:Y:S01]  /*1fe70*/  FSEL R131, R131, -INF , !P0 ;  /* 0xff80000083837808 */ /* 0x000fe20004000000 */
[----:B------:R-:W-:Y:S08]  /*1fe80*/  BRA.U.ANY UP0, `(.L_x_1124) ;  /* 0xffffffe1001c7547 */ /* 0x000ff0000b93ffff */
.L_x_1123:
[C---:B------:R-:W-:Y:S01]  /*1fe90*/  LOP3.LUT P5, RZ, R227.reuse, 0x2, RZ, 0xc0, !PT ;  /* 0x00000002e3ff7812 */ /* 0x040fe200078ac0ff */
[----:B------:R-:W3:Y:S01]  /*1fea0*/  LDL.LU R26, [R1+0x24] ;  /* 0x00002400011a7983 */ /* 0x000ee20000300800 */
[C---:B------:R-:W-:Y:S01]  /*1feb0*/  LOP3.LUT P1, RZ, R227.reuse, 0x1, RZ, 0xc0, !PT ;  /* 0x00000001e3ff7812 */ /* 0x040fe2000782c0ff */
[----:B------:R-:W-:Y:S01]  /*1fec0*/  IMAD.MOV.U32 R82, RZ, RZ, R34 ;  /* 0x000000ffff527224 */ /* 0x000fe200078e0022 */
[----:B------:R-:W-:Y:S01]  /*1fed0*/  LOP3.LUT R227, R227, 0xfffff7ff, RZ, 0xc0, !PT ;  /* 0xfffff7ffe3e37812 */ /* 0x000fe200078ec0ff */
[----:B--2---:R-:W2:Y:S01]  /*1fee0*/  LDL.LU R23, [R1+0x1c] ;  /* 0x00001c0001177983 */ /* 0x004ea20000300800 */
[C---:B------:R-:W-:Y:S01]  /*1fef0*/  ISETP.GE.AND P0, PT, R190.reuse, R226, PT ;  /* 0x000000e2be00720c */ /* 0x040fe20003f06270 */
[----:B------:R-:W-:Y:S01]  /*1ff00*/  IMAD.MOV.U32 R44, RZ, RZ, R35 ;  /* 0x000000ffff2c7224 */ /* 0x000fe200078e0023 */
[----:B------:R-:W-:Y:S01]  /*1ff10*/  @P2 LOP3.LUT R227, R227, 0x800, RZ, 0xfc, !PT ;  /* 0x00000800e3e32812 */ /* 0x000fe200078efcff */
[----:B------:R-:W4:Y:S01]  /*1ff20*/  LDL.LU R22, [R1+0x18] ;  /* 0x0000180001167983 */ /* 0x000f220000300800 */
[----:B------:R-:W-:Y:S01]  /*1ff30*/  FSEL R247, R247, -INF , !P0 ;  /* 0xff800000f7f77808 */ /* 0x000fe20004000000 */
[----:B------:R-:W-:Y:S01]  /*1ff40*/  IMAD.MOV.U32 R43, RZ, RZ, R33 ;  /* 0x000000ffff2b7224 */ /* 0x000fe200078e0021 */
[----:B------:R-:W-:Y:S01]  /*1ff50*/  LOP3.LUT R227, R227, 0xfffffbff, RZ, 0xc0, !PT ;  /* 0xfffffbffe3e37812 */ /* 0x000fe200078ec0ff */
[----:B------:R-:W4:Y:S01]  /*1ff60*/  LDL.LU R8, [R1+0x20] ;  /* 0x0000200001087983 */ /* 0x000f220000300800 */
[-C--:B------:R-:W-:Y:S01]  /*1ff70*/  ISETP.GE.AND P0, PT, R190, R184.reuse, PT ;  /* 0x000000b8be00720c */ /* 0x080fe20003f06270 */
[----:B------:R-:W-:Y:S01]  /*1ff80*/  UIADD3 UR16, UPT, UPT, UR27, 0x76cf5d0a, URZ ;  /* 0x76cf5d0a1b107890 */ /* 0x000fe2000fffe0ff */
[----:B------:R-:W-:Y:S01]  /*1ff90*/  @P6 LOP3.LUT R227, R227, 0x400, RZ, 0xfc, !PT ;  /* 0x00000400e3e36812 */ /* 0x000fe200078efcff */
[----:B------:R-:W4:Y:S01]  /*1ffa0*/  LDL.LU R9, [R1+0x14] ;  /* 0x0000140001097983 */ /* 0x000f220000300800 */
[-C--:B------:R-:W-:Y:S01]  /*1ffb0*/  ISETP.GE.AND P3, PT, R3, R185.reuse, PT ;  /* 0x000000b90300720c */ /* 0x080fe20003f66270 */
[----:B------:R-:W-:Y:S01]  /*1ffc0*/  UIADD3 UR8, UPT, UPT, UR26, -0x255992d5, URZ ;  /* 0xdaa66d2b1a087890 */ /* 0x000fe2000fffe0ff */
[----:B------:R-:W-:Y:S01]  /*1ffd0*/  FSEL R3, R215, -INF , !P4 ;  /* 0xff800000d7037808 */ /* 0x000fe20006000000 */
[----:B------:R-:W4:Y:S01]  /*1ffe0*/  LDL.LU R11, [R1+0x10] ;  /* 0x00001000010b7983 */ /* 0x000f220000300800 */
[----:B------:R-:W-:Y:S01]  /*1fff0*/  ISETP.GE.AND P4, PT, R179, R184, PT ;  /* 0x000000b8b300720c */ /* 0x000fe20003f86270 */
[----:B------:R-:W-:Y:S01]  /*20000*/  UIADD3 UR14, UPT, UPT, UR27, -0x126145ec, URZ ;  /* 0xed9eba141b0e7890 */ /* 0x000fe2000fffe0ff */
[----:B------:R-:W-:Y:S01]  /*20010*/  ISETP.GE.AND P6, PT, R178, R186, PT ;  /* 0x000000bab200720c */ /* 0x000fe20003fc6270 */
[----:B------:R-:W4:Y:S01]  /*20020*/  LDL.LU R10, [R1+0xc] ;  /* 0x00000c00010a7983 */ /* 0x000f220000300800 */
[-C--:B------:R-:W-:Y:S01]  /*20030*/  ISETP.GE.AND P2, PT, R176, R226.reuse, PT ;  /* 0x000000e2b000720c */ /* 0x080fe20003f46270 */
[----:B------:R-:W-:Y:S01]  /*20040*/  UIADD3 UR13, UPT, UPT, UR27, -0x56f99767, URZ ;  /* 0xa90668991b0d7890 */ /* 0x000fe2000fffe0ff */
[----:B------:R-:W-:Y:S01]  /*20050*/  IMAD.MOV.U32 R41, RZ, RZ, R27 ;  /* 0x000000ffff297224 */ /* 0x000fe200078e001b */
[----:B------:R-:W-:Y:S01]  /*20060*/  STL [R1+0x394], R191 ;  /* 0x000394bf01007387 */ /* 0x000fe20000100800 */
[----:B------:R-:W-:Y:S01]  /*20070*/  FSEL R252, R252, -INF , !P2 ;  /* 0xff800000fcfc7808 */ /* 0x000fe20005000000 */
[----:B------:R-:W-:Y:S01]  /*20080*/  UIADD3 UR9, UPT, UPT, UR26, -0x4ab325aa, URZ ;  /* 0xb54cda561a097890 */ /* 0x000fe2000fffe0ff */
[-C--:B------:R-:W-:Y:S01]  /*20090*/  ISETP.GE.AND P2, PT, R168, R226.reuse, PT ;  /* 0x000000e2a800720c */ /* 0x080fe20003f46270 */
[----:B------:R-:W-:Y:S01]  /*200a0*/  STL [R1+0x390], R224 ;  /* 0x000390e001007387 */ /* 0x000fe20000100800 */
[----:B------:R-:W-:Y:S01]  /*200b0*/  UIADD3 UR11, UPT, UPT, UR27, 0x646e171e, URZ ;  /* 0x646e171e1b0b7890 */ /* 0x000fe2000fffe0ff */
[----:B------:R-:W-:Y:S01]  /*200c0*/  IMAD.MOV.U32 R83, RZ, RZ, R41 ;  /* 0x000000ffff537224 */ /* 0x000fe200078e0029 */
[----:B------:R-:W-:Y:S01]  /*200d0*/  FSEL R246, R246, -INF , !P2 ;  /* 0xff800000f6f67808 */ /* 0x000fe20005000000 */
[----:B------:R-:W-:Y:S01]  /*200e0*/  STL [R1+0x36c], R237 ;  /* 0x00036ced01007387 */ /* 0x000fe20000100800 */
[-C--:B------:R-:W-:Y:S01]  /*200f0*/  ISETP.GE.AND P2, PT, R28, R226.reuse, PT ;  /* 0x000000e21c00720c */ /* 0x080fe20003f46270 */
[----:B------:R-:W-:Y:S02]  /*20100*/  UIADD3 UR6, UPT, UPT, UR27, -0x4498517b, URZ ;  /* 0xbb67ae851b067890 */ /* 0x000fe4000fffe0ff */
[----:B------:R-:W-:Y:S01]  /*20110*/  STL [R1+0x368], R225 ;  /* 0x000368e101007387 */ /* 0x000fe20000100800 */
[----:B------:R-:W-:Y:S01]  /*20120*/  FSEL R239, R239, -INF , !P2 ;  /* 0xff800000efef7808 */ /* 0x000fe20005000000 */
[----:B------:R-:W-:Y:S01]  /*20130*/  UIADD3 UR15, UPT, UPT, UR27, 0x32370b8f, URZ ;  /* 0x32370b8f1b0f7890 */ /* 0x000fe2000fffe0ff */
[-C--:B------:R-:W-:Y:S01]  /*20140*/  ISETP.GE.AND P2, PT, R20, R226.reuse, PT ;  /* 0x000000e21400720c */ /* 0x080fe20003f46270 */
[----:B------:R-:W-:Y:S01]  /*20150*/  STL [R1+0x364], R221 ;  /* 0x000364dd01007387 */ /* 0x000fe20000100800 */
[----:B------:R-:W-:Y:S02]  /*20160*/  USHF.L.U32 UR22, UR21, 0x2, URZ ;  /* 0x0000000215167899 */ /* 0x000fe400080006ff */
[----:B------:R-:W-:Y:S01]  /*20170*/  FSEL R230, R230, -INF , !P2 ;  /* 0xff800000e6e67808 */ /* 0x000fe20005000000 */
[----:B------:R-:W-:Y:S01]  /*20180*/  STL [R1+0x360], R220 ;  /* 0x000360dc01007387 */ /* 0x000fe20000100800 */
[----:B------:R-:W-:Y:S01]  /*20190*/  ISETP.GE.AND P2, PT, R16, R226, PT ;  /* 0x000000e21000720c */ /* 0x000fe20003f46270 */
[----:B------:R-:W-:Y:S02]  /*201a0*/  UIADD3 UR7, UPT, UPT, UR22, 0x1, URZ ;  /* 0x0000000116077890 */ /* 0x000fe4000fffe0ff */
[----:B------:R-:W-:Y:S01]  /*201b0*/  STL [R1+0x35c], R219 ;  /* 0x00035cdb01007387 */ /* 0x000fe20000100800 */
[----:B------:R-:W-:Y:S02]  /*201c0*/  UIADD3 UR23, UPT, UPT, UR22, 0x2, URZ ;  /* 0x0000000216177890 */ /* 0x000fe4000fffe0ff */
[----:B------:R-:W-:Y:S01]  /*201d0*/  UISETP.GT.AND UP0, UPT, UR21, UR18, UPT ;  /* 0x000000121500728c */ /* 0x000fe2000bf04270 */
[----:B------:R-:W-:Y:S01]  /*201e0*/  STL [R1+0x358], R218 ;  /* 0x000358da01007387 */ /* 0x000fe20000100800 */
[----:B------:R-:W-:Y:S03]  /*201f0*/  UIADD3 UR21, UPT, UPT, UR21, -0x1, URZ ;  /* 0xffffffff15157890 */ /* 0x000fe6000fffe0ff */
[----:B------:R-:W-:Y:S04]  /*20200*/  STL [R1+0x354], R217 ;  /* 0x000354d901007387 */ /* 0x000fe80000100800 */
[----:B------:R1:W-:Y:S04]  /*20210*/  STL [R1+0x350], R216 ;  /* 0x000350d801007387 */ /* 0x0003e80000100800 */
[----:B------:R1:W-:Y:S04]  /*20220*/  STL [R1+0x34c], R189 ;  /* 0x00034cbd01007387 */ /* 0x0003e80000100800 */
[----:B------:R-:W-:Y:S04]  /*20230*/  STL [R1+0x348], R188 ;  /* 0x000348bc01007387 */ /* 0x000fe80000100800 */
[----:B------:R-:W-:Y:S04]  /*20240*/  STL [R1+0x344], R187 ;  /* 0x000344bb01007387 */ /* 0x000fe80000100800 */
[----:B------:R-:W-:Y:S04]  /*20250*/  STL [R1+0x3f0], R227 ;  /* 0x0003f0e301007387 */ /* 0x000fe80000100800 */
[----:B------:R-:W4:Y:S06]  /*20260*/  LDL.64 R94, [R1+0x160] ;  /* 0x00016000015e7983 */ /* 0x000f2c0000100a00 */
[----:B------:R-:W4:Y:S06]  /*20270*/  LDL.64 R124, [R1+0x150] ;  /* 0x00015000017c7983 */ /* 0x000f2c0000100a00 */
[----:B------:R-:W4:Y:S06]  /*20280*/  LDL.64 R122, [R1+0x100] ;  /* 0x00010000017a7983 */ /* 0x000f2c0000100a00 */
[----:B------:R-:W4:Y:S04]  /*20290*/  LDL R93, [R1+0xec] ;  /* 0x0000ec00015d7983 */ /* 0x000f280000100800 */
[----:B------:R-:W4:Y:S04]  /*202a0*/  LDL R91, [R1+0xe8] ;  /* 0x0000e800015b7983 */ /* 0x000f280000100800 */
[----:B------:R-:W4:Y:S06]  /*202b0*/  LDL.64 R126, [R1+0x318] ;  /* 0x00031800017e7983 */ /* 0x000f2c0000100a00 */
[----:B------:R1:W-:Y:S04]  /*202c0*/  STL [R1+0x370], R184 ;  /* 0x000370b801007387 */ /* 0x0003e80000100800 */
[----:B------:R1:W-:Y:S01]  /*202d0*/  STL [R1+0x374], R185 ;  /* 0x000374b901007387 */ /* 0x0003e20000100800 */
[----:B---3--:R-:W-:Y:S02]  /*202e0*/  FSEL R180, R26, -INF , !P5 ;  /* 0xff8000001ab47808 */ /* 0x008fe40006800000 */
[----:B------:R-:W-:Y:S01]  /*202f0*/  ISETP.GE.AND P5, PT, R190, R186, PT ;  /* 0x000000babe00720c */ /* 0x000fe20003fa6270 */
[----:B--2---:R-:W-:Y:S02]  /*20300*/  IMAD.MOV.U32 R39, RZ, RZ, R23 ;  /* 0x000000ffff277224 */ /* 0x004fe400078e0017 */
[----:B----4-:R-:W-:Y:S01]  /*20310*/  IMAD.MOV.U32 R42, RZ, RZ, R22 ;  /* 0x000000ffff2a7224 */ /* 0x010fe200078e0016 */
[----:B------:R-:W-:Y:S02]  /*20320*/  FSEL R22, R210, -INF , !P4 ;  /* 0xff800000d2167808 */ /* 0x000fe40006000000 */
[----:B------:R-:W-:Y:S01]  /*20330*/  ISETP.GE.AND P4, PT, R179, R226, PT ;  /* 0x000000e2b300720c */ /* 0x000fe20003f86270 */
[----:B------:R-:W-:Y:S01]  /*20340*/  IMAD.MOV.U32 R30, RZ, RZ, R8 ;  /* 0x000000ffff1e7224 */ /* 0x000fe200078e0008 */
[----:B------:R-:W-:Y:S02]  /*20350*/  FSEL R8, R214, -INF , !P0 ;  /* 0xff800000d6087808 */ /* 0x000fe40004000000 */
[-C--:B------:R-:W-:Y:S01]  /*20360*/  ISETP.GE.AND P0, PT, R178, R185.reuse, PT ;  /* 0x000000b9b200720c */ /* 0x080fe20003f06270 */
[----:B------:R-:W-:Y:S01]  /*20370*/  IMAD.MOV.U32 R27, RZ, RZ, R9 ;  /* 0x000000ffff1b7224 */ /* 0x000fe200078e0009 */
[----:B------:R-:W-:Y:S02]  /*20380*/  FSEL R250, R250, -INF , !P4 ;  /* 0xff800000fafa7808 */ /* 0x000fe40006000000 */
[----:B------:R-:W-:Y:S02]  /*20390*/  FSEL R23, R209, -INF , !P0 ;  /* 0xff800000d1177808 */ /* 0x000fe40004000000 */
[----:B-1----:R-:W-:Y:S02]  /*203a0*/  FSEL R216, R11, -INF , !P1 ;  /* 0xff8000000bd87808 */ /* 0x002fe40004800000 */
[-C--:B------:R-:W-:Y:S02]  /*203b0*/  ISETP.GE.AND P1, PT, R190, R185.reuse, PT ;  /* 0x000000b9be00720c */ /* 0x080fe40003f26270 */
[----:B------:R-:W-:Y:S02]  /*203c0*/  FSEL R219, R10, -INF , !P5 ;  /* 0xff8000000adb7808 */ /* 0x000fe40006800000 */
[----:B------:R-:W-:Y:S02]  /*203d0*/  ISETP.GE.AND P5, PT, R178, R184, PT ;  /* 0x000000b8b200720c */ /* 0x000fe40003fa6270 */
[----:B------:R-:W-:Y:S02]  /*203e0*/  FSEL R9, R212, -INF , !P1 ;  /* 0xff800000d4097808 */ /* 0x000fe40004800000 */
[----:B------:R-:W-:Y:S02]  /*203f0*/  FSEL R11, R211, -INF , !P5 ;  /* 0xff800000d30b7808 */ /* 0x000fe40006800000 */
[-C--:B------:R-:W-:Y:S02]  /*20400*/  ISETP.GE.AND P1, PT, R179, R185.reuse, PT ;  /* 0x000000b9b300720c */ /* 0x080fe40003f26270 */
[----:B------:R-:W-:Y:S02]  /*20410*/  ISETP.GE.AND P5, PT, R177, R226, PT ;  /* 0x000000e2b100720c */ /* 0x000fe40003fa6270 */
[-C--:B------:R-:W-:Y:S02]  /*20420*/  ISETP.GE.AND P0, PT, R179, R186.reuse, PT ;  /* 0x000000bab300720c */ /* 0x080fe40003f06270 */
[----:B------:R-:W-:Y:S02]  /*20430*/  FSEL R26, R208, -INF , !P1 ;  /* 0xff800000d01a7808 */ /* 0x000fe40004800000 */
[-C--:B------:R-:W-:Y:S02]  /*20440*/  ISETP.GE.AND P1, PT, R177, R186.reuse, PT ;  /* 0x000000bab100720c */ /* 0x080fe40003f26270 */
[----:B------:R-:W-:Y:S02]  /*20450*/  FSEL R249, R249, -INF , !P5 ;  /* 0xff800000f9f97808 */ /* 0x000fe40006800000 */
[C---:B------:R-:W-:Y:S02]  /*20460*/  ISETP.GE.AND P5, PT, R176.reuse, R186, PT ;  /* 0x000000bab000720c */ /* 0x040fe40003fa6270 */
[-C--:B------:R-:W-:Y:S02]  /*20470*/  ISETP.GE.AND P4, PT, R177, R184.reuse, PT ;  /* 0x000000b8b100720c */ /* 0x080fe40003f86270 */
[----:B------:R-:W-:Y:S02]  /*20480*/  FSEL R222, R39, -INF , !P0 ;  /* 0xff80000027de7808 */ /* 0x000fe40004000000 */
[-C--:B------:R-:W-:Y:S02]  /*20490*/  ISETP.GE.AND P0, PT, R176, R184.reuse, PT ;  /* 0x000000b8b000720c */ /* 0x080fe40003f06270 */
[----:B------:R-:W-:Y:S02]  /*204a0*/  FSEL R223, R30, -INF , !P1 ;  /* 0xff8000001edf7808 */ /* 0x000fe40004800000 */
[-C--:B------:R-:W-:Y:S02]  /*204b0*/  ISETP.GE.AND P1, PT, R176, R185.reuse, PT ;  /* 0x000000b9b000720c */ /* 0x080fe40003f26270 */
[----:B------:R-:W-:Y:S02]  /*204c0*/  FSEL R109, R27, -INF , !P5 ;  /* 0xff8000001b6d7808 */ /* 0x000fe40006800000 */
[----:B------:R-:W-:Y:S02]  /*204d0*/  FSEL R27, R207, -INF , !P4 ;  /* 0xff800000cf1b7808 */ /* 0x000fe40006000000 */
[----:B------:R-:W-:Y:S02]  /*204e0*/  FSEL R10, R213, -INF , !P3 ;  /* 0xff800000d50a7808 */ /* 0x000fe40005800000 */
[C---:B------:R-:W-:Y:S02]  /*204f0*/  ISETP.GE.AND P4, PT, R171.reuse, R184, PT ;  /* 0x000000b8ab00720c */ /* 0x040fe40003f86270 */
[----:B------:R-:W-:Y:S02]  /*20500*/  FSEL R30, R206, -INF , !P0 ;  /* 0xff800000ce1e7808 */ /* 0x000fe40004000000 */
[----:B------:R-:W-:Y:S02]  /*20510*/  ISETP.GE.AND P3, PT, R178, R226, PT ;  /* 0x000000e2b200720c */ /* 0x000fe40003f66270 */
[-C--:B------:R-:W-:Y:S02]  /*20520*/  ISETP.GE.AND P0, PT, R170, R185.reuse, PT ;  /* 0x000000b9aa00720c */ /* 0x080fe40003f06270 */
[----:B------:R-:W-:Y:S01]  /*20530*/  FSEL R220, R42, -INF , !P6 ;  /* 0xff8000002adc7808 */ /* 0x000fe20007000000 */
[----:B------:R-:W-:Y:S01]  /*20540*/  IMAD.MOV.U32 R42, RZ, RZ, R38 ;  /* 0x000000ffff2a7224 */ /* 0x000fe200078e0026 */
[----:B------:R-:W-:Y:S02]  /*20550*/  FSEL R34, R204, -INF , !P1 ;  /* 0xff800000cc227808 */ /* 0x000fe40004800000 */
[----:B------:R-:W-:Y:S02]  /*20560*/  ISETP.GE.AND P5, PT, R170, R184, PT ;  /* 0x000000b8aa00720c */ /* 0x000fe40003fa6270 */
[CC--:B------:R-:W-:Y:S02]  /*20570*/  ISETP.GE.AND P1, PT, R171.reuse, R185.reuse, PT ;  /* 0x000000b9ab00720c */ /* 0x0c0fe40003f26270 */
[----:B------:R-:W-:Y:S02]  /*20580*/  FSEL R38, R202, -INF , !P4 ;  /* 0xff800000ca267808 */ /* 0x000fe40006000000 */
[----:B------:R-:W-:Y:S02]  /*20590*/  FSEL R248, R248, -INF , !P3 ;  /* 0xff800000f8f87808 */ /* 0x000fe40005800000 */
[----:B------:R-:W-:Y:S02]  /*205a0*/  ISETP.GE.AND P4, PT, R171, R226, PT ;  /* 0x000000e2ab00720c */ /* 0x000fe40003f86270 */
[----:B------:R-:W-:Y:S02]  /*205b0*/  FSEL R39, R201, -INF , !P0 ;  /* 0xff800000c9277808 */ /* 0x000fe40004000000 */
[-C--:B------:R-:W-:Y:S02]  /*205c0*/  ISETP.GE.AND P3, PT, R177, R185.reuse, PT ;  /* 0x000000b9b100720c */ /* 0x080fe40003f66270 */
        /* <DEDUP_REMOVED lines=8> */
[----:B------:R-:W-:Y:S02]  /*20650*/  FSEL R107, R44, -INF , !P0 ;  /* 0xff8000002c6b7808 */ /* 0x000fe40004000000 */
[----:B------:R-:W-:Y:S02]  /*20660*/  ISETP.GE.AND P3, PT, R170, R226, PT ;  /* 0x000000e2aa00720c */ /* 0x000fe40003f66270 */
[----:B------:R-:W-:Y:S02]  /*20670*/  ISETP.GE.AND P0, PT, R168, R184, PT ;  /* 0x000000b8a800720c */ /* 0x000fe40003f06270 */
[----:B------:R-:W-:Y:S02]  /*20680*/  FSEL R203, R43, -INF , !P5 ;  /* 0xff8000002bcb7808 */ /* 0x000fe40006800000 */
[----:B------:R-:W-:Y:S02]  /*20690*/  FSEL R108, R42, -INF , !P1 ;  /* 0xff8000002a6c7808 */ /* 0x000fe40004800000 */
[C---:B------:R-:W-:Y:S02]  /*206a0*/  ISETP.GE.AND P5, PT, R168.reuse, R186, PT ;  /* 0x000000baa800720c */ /* 0x040fe40003fa6270 */
[-C--:B------:R-:W-:Y:S01]  /*206b0*/  ISETP.GE.AND P1, PT, R168, R185.reuse, PT ;  /* 0x000000b9a800720c */ /* 0x080fe20003f26270 */
[----:B------:R-:W-:Y:S01]  /*206c0*/  IMAD.U32 R168, RZ, RZ, UR20 ;  /* 0x00000014ffa87e24 */ /* 0x000fe2000f8e00ff */
[----:B------:R-:W-:Y:S02]  /*206d0*/  FSEL R40, R40, -INF , !P4 ;  /* 0xff80000028287808 */ /* 0x000fe40006000000 */
[----:B------:R-:W-:Y:S02]  /*206e0*/  FSEL R183, R83, -INF , !P3 ;  /* 0xff80000053b77808 */ /* 0x000fe40005800000 */
[----:B------:R-:W-:Y:S02]  /*206f0*/  ISETP.GE.AND P4, PT, R31, R184, PT ;  /* 0x000000b81f00720c */ /* 0x000fe40003f86270 */
[----:B------:R-:W-:Y:S02]  /*20700*/  FSEL R42, R199, -INF , !P0 ;  /* 0xff800000c72a7808 */ /* 0x000fe40004000000 */
[----:B------:R-:W-:Y:S01]  /*20710*/  ISETP.GE.AND P6, PT, R170, R186, PT ;  /* 0x000000baaa00720c */ /* 0x000fe20003fc6270 */
[----:B------:R-:W-:Y:S01]  /*20720*/  IMAD.U32 R170, RZ, RZ, UR20 ;  /* 0x00000014ffaa7e24 */ /* 0x000fe2000f8e00ff */
[-C--:B------:R-:W-:Y:S02]  /*20730*/  ISETP.GE.AND P3, PT, R169, R185.reuse, PT ;  /* 0x000000b9a900720c */ /* 0x080fe40003f66270 */
[CC--:B------:R-:W-:Y:S02]  /*20740*/  ISETP.GE.AND P0, PT, R32.reuse, R185.reuse, PT ;  /* 0x000000b92000720c */ /* 0x0c0fe40003f06270 */
        /* <DEDUP_REMOVED lines=8> */
[CC--:B------:R-:W-:Y:S02]  /*207d0*/  ISETP.GE.AND P4, PT, R31.reuse, R226.reuse, PT ;  /* 0x000000e21f00720c */ /* 0x0c0fe40003f86270 */
[----:B------:R-:W-:Y:S02]  /*207e0*/  FSEL R46, R46, -INF , !P0 ;  /* 0xff8000002e2e7808 */ /* 0x000fe40004000000 */
[C---:B------:R-:W-:Y:S02]  /*207f0*/  ISETP.GE.AND P3, PT, R32.reuse, R226, PT ;  /* 0x000000e22000720c */ /* 0x040fe40003f66270 */
        /* <DEDUP_REMOVED lines=13> */
[C---:B------:R-:W-:Y:S02]  /*208d0*/  ISETP.GE.AND P5, PT, R28.reuse, R186, PT ;  /* 0x000000ba1c00720c */ /* 0x040fe40003fa6270 */
[-C--:B------:R-:W-:Y:S02]  /*208e0*/  ISETP.GE.AND P1, PT, R28, R185.reuse, PT ;  /* 0x000000b91c00720c */ /* 0x080fe40003f26270 */
[-C--:B------:R-:W-:Y:S02]  /*208f0*/  ISETP.GE.AND P3, PT, R29, R185.reuse, PT ;  /* 0x000000b91d00720c */ /* 0x080fe40003f66270 */
[----:B------:R-:W-:Y:S02]  /*20900*/  FSEL R28, R194, -INF , !P4 ;  /* 0xff800000c21c7808 */ /* 0x000fe40006000000 */
[-C--:B------:R-:W-:Y:S02]  /*20910*/  ISETP.GE.AND P4, PT, R24, R184.reuse, PT ;  /* 0x000000b81800720c */ /* 0x080fe40003f86270 */
[----:B------:R-:W-:Y:S01]  /*20920*/  FSEL R29, R193, -INF , !P0 ;  /* 0xff800000c11d7808 */ /* 0x000fe20004000000 */
[----:B------:R-:W-:Y:S01]  /*20930*/  IMAD.MOV.U32 R193, RZ, RZ, R90 ;  /* 0x000000ffffc17224 */ /* 0x000fe200078e005a */
[----:B------:R-:W-:Y:S02]  /*20940*/  FSEL R217, R244, -INF , !P6 ;  /* 0xff800000f4d97808 */ /* 0x000fe40007000000 */
[CC--:B------:R-:W-:Y:S02]  /*20950*/  ISETP.GE.AND P0, PT, R25.reuse, R185.reuse, PT ;  /* 0x000000b91900720c */ /* 0x0c0fe40003f06270 */
[----:B------:R-:W-:Y:S02]  /*20960*/  FSEL R244, R236, -INF , !P5 ;  /* 0xff800000ecf47808 */ /* 0x000fe40006800000 */
[----:B------:R-:W-:Y:S02]  /*20970*/  FSEL R48, R48, -INF , !P1 ;  /* 0xff80000030307808 */ /* 0x000fe40004800000 */
[----:B------:R-:W-:Y:S02]  /*20980*/  ISETP.GE.AND P5, PT, R25, R184, PT ;  /* 0x000000b81900720c */ /* 0x000fe40003fa6270 */
[CC--:B------:R-:W-:Y:S02]  /*20990*/  ISETP.GE.AND P1, PT, R24.reuse, R185.reuse, PT ;  /* 0x000000b91800720c */ /* 0x0c0fe40003f26270 */
[----:B------:R-:W-:Y:S02]  /*209a0*/  FSEL R49, R49, -INF , !P4 ;  /* 0xff80000031317808 */ /* 0x000fe40006000000 */
[----:B------:R-:W-:Y:S02]  /*209b0*/  FSEL R47, R47, -INF , !P3 ;  /* 0xff8000002f2f7808 */ /* 0x000fe40005800000 */
[-C--:B------:R-:W-:Y:S02]  /*209c0*/  ISETP.GE.AND P4, PT, R24, R226.reuse, PT ;  /* 0x000000e21800720c */ /* 0x080fe40003f86270 */
[----:B------:R-:W-:Y:S02]  /*209d0*/  FSEL R50, R50, -INF , !P0 ;  /* 0xff80000032327808 */ /* 0x000fe40004000000 */
[C---:B------:R-:W-:Y:S02]  /*209e0*/  ISETP.GE.AND P3, PT, R25.reuse, R226, PT ;  /* 0x000000e21900720c */ /* 0x040fe40003f66270 */
[-C--:B------:R-:W-:Y:S02]  /*209f0*/  ISETP.GE.AND P6, PT, R25, R186.reuse, PT ;  /* 0x000000ba1900720c */ /* 0x080fe40003fc6270 */
[----:B------:R-:W-:Y:S02]  /*20a00*/  ISETP.GE.AND P0, PT, R24, R186, PT ;  /* 0x000000ba1800720c */ /* 0x000fe40003f06270 */
[----:B------:R-:W-:Y:S02]  /*20a10*/  FSEL R25, R192, -INF , !P5 ;  /* 0xff800000c0197808 */ /* 0x000fe40006800000 */
[----:B------:R-:W-:Y:S02]  /*20a20*/  FSEL R24, R57, -INF , !P1 ;  /* 0xff80000039187808 */ /* 0x000fe40004800000 */
[C---:B------:R-:W-:Y:S02]  /*20a30*/  ISETP.GE.AND P5, PT, R21.reuse, R226, PT ;  /* 0x000000e21500720c */ /* 0x040fe40003fa6270 */
[C---:B------:R-:W-:Y:S02]  /*20a40*/  ISETP.GE.AND P1, PT, R21.reuse, R186, PT ;  /* 0x000000ba1500720c */ /* 0x040fe40003f26270 */
[----:B------:R-:W-:Y:S02]  /*20a50*/  FSEL R234, R234, -INF , !P4 ;  /* 0xff800000eaea7808 */ /* 0x000fe40006000000 */
[----:B------:R-:W-:Y:S02]  /*20a60*/  ISETP.GE.AND P4, PT, R21, R184, PT ;  /* 0x000000b81500720c */ /* 0x000fe40003f86270 */
[----:B------:R-:W-:Y:S02]  /*20a70*/  FSEL R238, R232, -INF , !P0 ;  /* 0xff800000e8ee7808 */ /* 0x000fe40004000000 */
[----:B------:R-:W-:Y:S02]  /*20a80*/  FSEL R231, R231, -INF , !P5 ;  /* 0xff800000e7e77808 */ /* 0x000fe40006800000 */
[----:B------:R-:W-:Y:S02]  /*20a90*/  FSEL R236, R229, -INF , !P1 ;  /* 0xff800000e5ec7808 */ /* 0x000fe40004800000 */
[C---:B------:R-:W-:Y:S02]  /*20aa0*/  ISETP.GE.AND P5, PT, R20.reuse, R186, PT ;  /* 0x000000ba1400720c */ /* 0x040fe40003fa6270 */
[CC--:B------:R-:W-:Y:S02]  /*20ab0*/  ISETP.GE.AND P0, PT, R20.reuse, R184.reuse, PT ;  /* 0x000000b81400720c */ /* 0x0c0fe40003f06270 */
[-C--:B------:R-:W-:Y:S02]  /*20ac0*/  ISETP.GE.AND P1, PT, R20, R185.reuse, PT ;  /* 0x000000b91400720c */ /* 0x080fe40003f26270 */
[----:B------:R-:W-:Y:S02]  /*20ad0*/  FSEL R20, R72, -INF , !P4 ;  /* 0xff80000048147808 */ /* 0x000fe40006000000 */
        /* <DEDUP_REMOVED lines=8> */
[-C--:B------:R-:W-:Y:S02]  /*20b60*/  ISETP.GE.AND P0, PT, R19, R185.reuse, PT ;  /* 0x000000b91300720c */ /* 0x080fe40003f06270 */
[CC--:B------:R-:W-:Y:S02]  /*20b70*/  ISETP.GE.AND P1, PT, R18.reuse, R185.reuse, PT ;  /* 0x000000b91200720c */ /* 0x0c0fe40003f26270 */
[----:B------:R-:W-:Y:S02]  /*20b80*/  FSEL R61, R61, -INF , !P4 ;  /* 0xff8000003d3d7808 */ /* 0x000fe40006000000 */
[----:B------:R-:W-:Y:S02]  /*20b90*/  ISETP.GE.AND P4, PT, R18, R226, PT ;  /* 0x000000e21200720c */ /* 0x000fe40003f86270 */
[----:B------:R-:W-:Y:S02]  /*20ba0*/  FSEL R59, R59, -INF , !P5 ;  /* 0xff8000003b3b7808 */ /* 0x000fe40006800000 */
[----:B------:R-:W-:Y:S02]  /*20bb0*/  FSEL R83, R37, -INF , !P0 ;  /* 0xff80000025537808 */ /* 0x000fe40004000000 */
[----:B------:R-:W-:Y:S02]  /*20bc0*/  FSEL R82, R36, -INF , !P1 ;  /* 0xff80000024527808 */ /* 0x000fe40004800000 */
[----:B------:R-:W-:Y:S02]  /*20bd0*/  FSEL R51, R51, -INF , !P3 ;  /* 0xff80000033337808 */ /* 0x000fe40005800000 */
[----:B------:R-:W-:Y:S02]  /*20be0*/  ISETP.GE.AND P0, PT, R18, R186, PT ;  /* 0x000000ba1200720c */ /* 0x000fe40003f06270 */
[C---:B------:R-:W-:Y:S02]  /*20bf0*/  ISETP.GE.AND P5, PT, R17.reuse, R226, PT ;  /* 0x000000e21100720c */ /* 0x040fe40003fa6270 */
[----:B------:R-:W-:Y:S02]  /*20c00*/  ISETP.GE.AND P1, PT, R17, R186, PT ;  /* 0x000000ba1100720c */ /* 0x000fe40003f26270 */
[----:B------:R-:W-:Y:S02]  /*20c10*/  ISETP.GE.AND P3, PT, R19, R226, PT ;  /* 0x000000e21300720c */ /* 0x000fe40003f66270 */
[----:B------:R-:W-:Y:S02]  /*20c20*/  FSEL R210, R70, -INF , !P4 ;  /* 0xff80000046d27808 */ /* 0x000fe40006000000 */
[----:B------:R-:W-:Y:S02]  /*20c30*/  ISETP.GE.AND P4, PT, R17, R184, PT ;  /* 0x000000b81100720c */ /* 0x000fe40003f86270 */
        /* <DEDUP_REMOVED lines=17> */
[CC--:B------:R-:W-:Y:S02]  /*20d50*/  ISETP.GE.AND P0, PT, R15.reuse, R185.reuse, PT ;  /* 0x000000b90f00720c */ /* 0x0c0fe40003f06270 */
[C---:B------:R-:W-:Y:S02]  /*20d60*/  ISETP.GE.AND P3, PT, R15.reuse, R186, PT ;  /* 0x000000ba0f00720c */ /* 0x040fe40003f66270 */
[----:B------:R-:W-:Y:S02]  /*20d70*/  ISETP.GE.AND P1, PT, R14, R185, PT ;  /* 0x000000b90e00720c */ /* 0x000fe40003f26270 */
[----:B------:R-:W-:Y:S02]  /*20d80*/  FSEL R62, R62, -INF , !P4 ;  /* 0xff8000003e3e7808 */ /* 0x000fe40006000000 */
[C---:B------:R-:W-:Y:S02]  /*20d90*/  ISETP.GE.AND P2, PT, R14.reuse, R226, PT ;  /* 0x000000e20e00720c */ /* 0x040fe40003f46270 */
[----:B------:R-:W-:Y:S02]  /*20da0*/  ISETP.GE.AND P4, PT, R14, R186, PT ;  /* 0x000000ba0e00720c */ /* 0x000fe40003f86270 */
[----:B------:R-:W-:Y:S02]  /*20db0*/  FSEL R228, R68, -INF , !P6 ;  /* 0xff80000044e47808 */ /* 0x000fe40007000000 */
[----:B------:R-:W-:Y:S02]  /*20dc0*/  FMNMX3.FTZ R14, R132, R3, R8, !PT ;  /* 0x00000003840e7276 */ /* 0x000fe40007810008 */
[-C--:B------:R-:W-:Y:S02]  /*20dd0*/  ISETP.GE.AND P6, PT, R15, R226.reuse, PT ;  /* 0x000000e20f00720c */ /* 0x080fe40003fc6270 */
        /* <DEDUP_REMOVED lines=9> */
[----:B------:R-:W-:Y:S02]  /*20e70*/  FSEL R201, R97, -INF , !P2 ;  /* 0xff80000061c97808 */ /* 0x000fe40005000000 */
[----:B------:R-:W-:Y:S02]  /*20e80*/  FMNMX3.FTZ R13, R13, R27, R30, !PT ;  /* 0x0000001b0d0d7276 */ /* 0x000fe4000781001e */
        /* <DEDUP_REMOVED lines=34> */
[----:B------:R-:W-:Y:S01]  /*210b0*/  FMNMX3.FTZ R7, R12, R59, R61, !PT ;  /* 0x0000003b0c077276 */ /* 0x000fe2000781003d */
[----:B------:R-:W-:Y:S01]  /*210c0*/  IMAD.U32 R12, RZ, RZ, UR7 ;  /* 0x00000007ff0c7e24 */ /* 0x000fe2000f8e00ff */
[----:B------:R-:W-:Y:S01]  /*210d0*/  FMNMX3.FTZ R6, R6, R46, R31, !PT ;  /* 0x0000002e06067276 */ /* 0x000fe2000781001f */
[----:B------:R-:W-:Y:S01]  /*210e0*/  UIADD3 UR7, UPT, UPT, UR26, 0x1715609d, URZ ;  /* 0x1715609d1a077890 */ /* 0x000fe2000fffe0ff */
[----:B------:R-:W-:Y:S02]  /*210f0*/  FMNMX3.FTZ R7, R7, R16, R17, !PT ;  /* 0x0000001007077276 */ /* 0x000fe40007810011 */
[----:B------:R-:W-:Y:S02]  /*21100*/  FMNMX3.FTZ R6, R6, R47, R48, !PT ;  /* 0x0000002f06067276 */ /* 0x000fe40007810030 */
[----:B------:R-:W-:Y:S02]  /*21110*/  FMNMX3.FTZ R7, R7, R15, R62, !PT ;  /* 0x0000000f07077276 */ /* 0x000fe4000781003e */
[----:B------:R-:W-:Y:S02]  /*21120*/  FSEL R56, R56, -INF , !P1 ;  /* 0xff80000038387808 */ /* 0x000fe40004800000 */
[----:B------:R-:W-:Y:S02]  /*21130*/  FSEL R78, R78, -INF , !P0 ;  /* 0xff8000004e4e7808 */ /* 0x000fe40004000000 */
[-C--:B------:R-:W-:Y:S02]  /*21140*/  ISETP.GE.AND P0, PT, R5, R184.reuse, PT ;  /* 0x000000b80500720c */ /* 0x080fe40003f06270 */
[----:B------:R-:W-:Y:S02]  /*21150*/  ISETP.GE.AND P1, PT, R4, R184, PT ;  /* 0x000000b80400720c */ /* 0x000fe40003f26270 */
[----:B------:R-:W-:Y:S02]  /*21160*/  FMNMX3.FTZ R7, R7, R18, R60, !PT ;  /* 0x0000001207077276 */ /* 0x000fe4000781003c */
[----:B------:R-:W-:Y:S02]  /*21170*/  FMNMX3.FTZ R6, R6, R50, R24, !PT ;  /* 0x0000003206067276 */ /* 0x000fe40007810018 */
[----:B------:R-:W-:Y:S02]  /*21180*/  FSEL R19, R120, -INF , !P0 ;  /* 0xff80000078137808 */ /* 0x000fe40004000000 */
[----:B------:R-:W-:Y:S02]  /*21190*/  FSEL R55, R55, -INF , !P1 ;  /* 0xff80000037377808 */ /* 0x000fe40004800000 */
[-C--:B------:R-:W-:Y:S02]  /*211a0*/  ISETP.GE.AND P0, PT, R2, R184.reuse, PT ;  /* 0x000000b80200720c */ /* 0x080fe40003f06270 */
[----:B------:R-:W-:Y:S01]  /*211b0*/  ISETP.GE.AND P1, PT, R0, R184, PT ;  /* 0x000000b80000720c */ /* 0x000fe20003f26270 */
[----:B------:R-:W-:Y:S01]  /*211c0*/  IMAD.MOV.U32 R184, RZ, RZ, R108 ;  /* 0x000000ffffb87224 */ /* 0x000fe200078e006c */
        /* <DEDUP_REMOVED lines=8> */
[----:B------:R-:W-:Y:S01]  /*21250*/  FSEL R69, R69, -INF , !P3 ;  /* 0xff80000045457808 */ /* 0x000fe20005800000 */
[----:B------:R-:W1:Y:S01]  /*21260*/  SHFL.BFLY PT, R7, R37, 0x2, 0x1f ;  /* 0x0c401f0025077f89 */ /* 0x000e6200000e0000 */
[----:B------:R-:W-:Y:S02]  /*21270*/  FMNMX3.FTZ R6, R6, R85, R84, !PT ;  /* 0x0000005506067276 */ /* 0x000fe40007810054 */
[-C--:B------:R-:W-:Y:S02]  /*21280*/  ISETP.GE.AND P3, PT, R4, R185.reuse, PT ;  /* 0x000000b90400720c */ /* 0x080fe40003f66270 */
[-C--:B------:R-:W-:Y:S02]  /*21290*/  ISETP.GE.AND P1, PT, R2, R185.reuse, PT ;  /* 0x000000b90200720c */ /* 0x080fe40003f26270 */
[----:B------:R-:W-:Y:S02]  /*212a0*/  ISETP.GE.AND P0, PT, R5, R185, PT ;  /* 0x000000b90500720c */ /* 0x000fe40003f06270 */
[----:B------:R-:W-:Y:S02]  /*212b0*/  FMNMX3.FTZ R6, R6, R81, R79, !PT ;  /* 0x0000005106067276 */ /* 0x000fe4000781004f */
[----:B------:R-:W-:Y:S02]  /*212c0*/  FSEL R76, R76, -INF , !P3 ;  /* 0xff8000004c4c7808 */ /* 0x000fe40005800000 */
[----:B------:R-:W-:Y:S02]  /*212d0*/  FSEL R74, R74, -INF , !P1 ;  /* 0xff8000004a4a7808 */ /* 0x000fe40004800000 */
[----:B------:R-:W-:Y:S02]  /*212e0*/  FSEL R77, R77, -INF , !P0 ;  /* 0xff8000004d4d7808 */ /* 0x000fe40004000000 */
[C---:B------:R-:W-:Y:S02]  /*212f0*/  ISETP.GE.AND P3, PT, R5.reuse, R226, PT ;  /* 0x000000e20500720c */ /* 0x040fe40003f66270 */
[----:B------:R-:W-:Y:S02]  /*21300*/  ISETP.GE.AND P1, PT, R5, R186, PT ;  /* 0x000000ba0500720c */ /* 0x000fe40003f26270 */
[----:B------:R-:W-:Y:S01]  /*21310*/  ISETP.GE.AND P0, PT, R0, R185, PT ;  /* 0x000000b90000720c */ /* 0x000fe20003f06270 */
[----:B------:R-:W-:Y:S01]  /*21320*/  IMAD.MOV.U32 R185, RZ, RZ, R107 ;  /* 0x000000ffffb97224 */ /* 0x000fe200078e006b */
[----:B------:R-:W-:Y:S02]  /*21330*/  FMNMX3.FTZ R5, R6, R78, R69, !PT ;  /* 0x0000004e06057276 */ /* 0x000fe40007810045 */
[----:B------:R-:W-:Y:S02]  /*21340*/  FSEL R63, R63, -INF , !P0 ;  /* 0xff8000003f3f7808 */ /* 0x000fe40004000000 */
[----:B------:R-:W-:Y:S02]  /*21350*/  FMNMX3.FTZ R5, R5, R77, R76, !PT ;  /* 0x0000004d05057276 */ /* 0x000fe4000781004c */
[----:B------:R-:W-:Y:S02]  /*21360*/  FSEL R197, R112, -INF , !P6 ;  /* 0xff80000070c57808 */ /* 0x000fe40007000000 */
[C---:B------:R-:W-:Y:S02]  /*21370*/  ISETP.GE.AND P6, PT, R4.reuse, R226, PT ;  /* 0x000000e20400720c */ /* 0x040fe40003fc6270 */
[----:B------:R-:W-:Y:S02]  /*21380*/  ISETP.GE.AND P0, PT, R4, R186, PT ;  /* 0x000000ba0400720c */ /* 0x000fe40003f06270 */
[----:B------:R-:W-:Y:S01]  /*21390*/  FMNMX3.FTZ R4, R5, R74, R63, !PT ;  /* 0x0000004a05047276 */ /* 0x000fe2000781003f */
[----:B------:R-:W-:Y:S01]  /*213a0*/  IMAD.U32 R5, RZ, RZ, UR27 ;  /* 0x0000001bff057e24 */ /* 0x000fe2000f8e00ff */
[----:B-1----:R-:W-:Y:S02]  /*213b0*/  FMNMX.FTZ R37, R37, R7, !PT ;  /* 0x0000000725257209 */ /* 0x002fe40007810000 */
[----:B------:R-:W-:Y:S01]  /*213c0*/  FSEL R194, R113, -INF , !P2 ;  /* 0xff80000071c27808 */ /* 0x000fe20005000000 */
[----:B------:R-:W1:Y:S01]  /*213d0*/  SHFL.BFLY PT, R6, R4, 0x2, 0x1f ;  /* 0x0c401f0004067f89 */ /* 0x000e6200000e0000 */
[----:B------:R-:W-:Y:S02]  /*213e0*/  FSEL R195, R115, -INF , !P4 ;  /* 0xff80000073c37808 */ /* 0x000fe40006000000 */
[C---:B------:R-:W-:Y:S05]  /*213f0*/  ISETP.GE.AND P2, PT, R2.reuse, R226, PT ;  /* 0x000000e20200720c */ /* 0x040fea0003f46270 */
[----:B------:R-:W2:Y:S01]  /*21400*/  SHFL.BFLY PT, R7, R37, 0x1, 0x1f ;  /* 0x0c201f0025077f89 */ /* 0x000ea200000e0000 */
[----:B------:R-:W-:Y:S02]  /*21410*/  ISETP.GE.AND P4, PT, R2, R186, PT ;  /* 0x000000ba0200720c */ /* 0x000fe40003f86270 */
[----:B------:R-:W-:Y:S01]  /*21420*/  LOP3.LUT R2, R94, UR6, R125, 0x96, !PT ;  /* 0x000000065e027c12 */ /* 0x000fe2000f8e967d */
[----:B------:R-:W-:Y:S01]  /*21430*/  UIADD3 UR6, UPT, UPT, UR26, 0x3c6ef372, URZ ;  /* 0x3c6ef3721a067890 */ /* 0x000fe2000fffe0ff */
[----:B------:R-:W-:Y:S01]  /*21440*/  LOP3.LUT R5, R95, UR22, R5, 0x96, !PT ;  /* 0x000000165f057c12 */ /* 0x000fe2000f8e9605 */
[----:B------:R-:W-:Y:S01]  /*21450*/  UIADD3 UR22, UPT, UPT, UR22, 0x3, URZ ;  /* 0x0000000316167890 */ /* 0x000fe2000fffe0ff */
[----:B------:R-:W-:Y:S01]  /*21460*/  FSEL R196, R114, -INF , !P5 ;  /* 0xff80000072c47808 */ /* 0x000fe20006800000 */
[----:B------:R-:W-:Y:S01]  /*21470*/  IMAD.WIDE.U32 R110, R2, -0x326172a9, RZ ;  /* 0xcd9e8d57026e7825 */ /* 0x000fe200078e00ff */
[----:B------:R-:W-:Y:S02]  /*21480*/  FSEL R190, R116, -INF , !P3 ;  /* 0xff80000074be7808 */ /* 0x000fe40005800000 */
[----:B------:R-:W-:Y:S01]  /*21490*/  LOP3.LUT R232, R123, UR6, RZ, 0x3c, !PT ;  /* 0x000000067be87c12 */ /* 0x000fe2000f8e3cff */
[----:B------:R-:W-:Y:S01]  /*214a0*/  IMAD.WIDE.U32 R64, R5, -0x326172a9, RZ ;  /* 0xcd9e8d5705407825 */ /* 0x000fe200078e00ff */
[----:B------:R-:W-:Y:S01]  /*214b0*/  LOP3.LUT R212, R111, UR6, RZ, 0x3c, !PT ;  /* 0x000000066fd47c12 */ /* 0x000fe2000f8e3cff */
[----:B------:R-:W-:Y:S01]  /*214c0*/  STL.64 [R1+0xf0], R110 ;  /* 0x0000f06e01007387 */ /* 0x000fe20000100a00 */
[C---:B------:R-:W-:Y:S01]  /*214d0*/  ISETP.GE.AND P5, PT, R0.reuse, R226, PT ;  /* 0x000000e20000720c */ /* 0x040fe20003fa6270 */
[----:B------:R-:W-:Y:S01]  /*214e0*/  UIADD3 UR6, UPT, UPT, UR26, 0x78dde6e4, URZ ;  /* 0x78dde6e41a067890 */ /* 0x000fe2000fffe0ff */
[----:B------:R-:W-:Y:S02]  /*214f0*/  LOP3.LUT R2, R65, R93, RZ, 0x3c, !PT ;  /* 0x0000005d41027212 */ /* 0x000fe400078e3cff */
[----:B------:R-:W-:Y:S01]  /*21500*/  ISETP.GE.AND P3, PT, R0, R186, PT ;  /* 0x000000ba0000720c */ /* 0x000fe20003f66270 */
[----:B------:R-:W-:Y:S01]  /*21510*/  STL [R1+0x378], R226 ;  /* 0x000378e201007387 */ /* 0x000fe20000100800 */
[----:B------:R-:W-:Y:S01]  /*21520*/  LOP3.LUT R0, R95, UR27, R12, 0x96, !PT ;  /* 0x0000001b5f007c12 */ /* 0x000fe2000f8e960c */
[----:B------:R-:W-:Y:S01]  /*21530*/  IMAD.WIDE.U32 R66, R2, -0x2daee0ad, RZ ;  /* 0xd2511f5302427825 */ /* 0x000fe200078e00ff */
[----:B------:R-:W-:Y:S01]  /*21540*/  LOP3.LUT R12, R64, R232, RZ, 0x3c, !PT ;  /* 0x000000e8400c7212 */ /* 0x000fe200078e3cff */
[----:B------:R-:W-:Y:S01]  /*21550*/  STL [R1+0x37c], R186 ;  /* 0x00037cba01007387 */ /* 0x000fe20000100800 */
[----:B-1----:R-:W-:Y:S01]  /*21560*/  FMNMX.FTZ R4, R4, R6, !PT ;  /* 0x0000000604047209 */ /* 0x002fe20007810000 */
[----:B------:R-:W-:Y:S01]  /*21570*/  IMAD.WIDE.U32 R72, R0, -0x326172a9, RZ ;  /* 0xcd9e8d5700487825 */ /* 0x000fe200078e00ff */
[----:B------:R-:W-:Y:S02]  /*21580*/  LOP3.LUT R5, R65, R91, RZ, 0x3c, !PT ;  /* 0x0000005b41057212 */ /* 0x000fe400078e3cff */
[----:B------:R-:W-:Y:S01]  /*21590*/  LOP3.LUT R64, R64, R212, RZ, 0x3c, !PT ;  /* 0x000000d440407212 */ /* 0x000fe200078e3cff */
[----:B------:R-:W1:Y:S01]  /*215a0*/  SHFL.BFLY PT, R36, R4, 0x1, 0x1f ;  /* 0x0c201f0004247f89 */ /* 0x000e6200000e0000 */
[----:B--2---:R-:W-:Y:S01]  /*215b0*/  FMNMX.FTZ R37, R37, R7, !PT ;  /* 0x0000000725257209 */ /* 0x004fe20007810000 */
[----:B------:R-:W-:Y:S01]  /*215c0*/  IMAD.WIDE.U32 R12, R12, -0x2daee0ad, RZ ;  /* 0xd2511f530c0c7825 */ /* 0x000fe200078e00ff */
[----:B------:R-:W-:Y:S02]  /*215d0*/  LOP3.LUT R0, R73, R93, RZ, 0x3c, !PT ;  /* 0x0000005d49007212 */ /* 0x000fe400078e3cff */
[----:B------:R-:W-:Y:S01]  /*215e0*/  FSEL R192, R118, -INF , !P1 ;  /* 0xff80000076c07808 */ /* 0x000fe20004800000 */
[----:B------:R-:W-:Y:S01]  /*215f0*/  IMAD.WIDE.U32 R88, R5, -0x2daee0ad, RZ ;  /* 0xd2511f5305587825 */ /* 0x000fe200078e00ff */
[----:B------:R-:W-:Y:S01]  /*21600*/  LOP3.LUT R5, R126, UR16, R67, 0x96, !PT ;  /* 0x000000107e057c12 */ /* 0x000fe2000f8e9643 */
[----:B------:R-:W2:Y:S01]  /*21610*/  LDL.LU R118, [R1+0x28] ;  /* 0x0000280001767983 */ /* 0x000ea20000300800 */
[----:B------:R-:W-:Y:S01]  /*21620*/  LOP3.LUT R13, R66, UR15, R13, 0x96, !PT ;  /* 0x0000000f420d7c12 */ /* 0x000fe2000f8e960d */
[----:B------:R-:W-:Y:S01]  /*21630*/  IMAD.WIDE.U32 R64, R64, -0x2daee0ad, RZ ;  /* 0xd2511f5340407825 */ /* 0x000fe200078e00ff */
[----:B------:R-:W-:Y:S01]  /*21640*/  LOP3.LUT R7, R124, UR16, R89, 0x96, !PT ;  /* 0x000000107c077c12 */ /* 0x000fe2000f8e9659 */
[----:B------:R-:W3:Y:S01]  /*21650*/  LDL.LU R90, [R1+0x2c] ;  /* 0x00002c00015a7983 */ /* 0x000ee20000300800 */
[C---:B------:R-:W-:Y:S01]  /*21660*/  FSETP.NEU.FTZ.AND P1, PT, R37.reuse, -INF , PT ;  /* 0xff8000002500780b */ /* 0x040fe20003f3d000 */
[----:B------:R-:W-:Y:S01]  /*21670*/  FMUL.FTZ R6, R37, UR4 ;  /* 0x0000000425067c20 */ /* 0x000fe20008410000 */
[----:B------:R-:W-:Y:S01]  /*21680*/  LOP3.LUT R66, R88, UR15, R65, 0x96, !PT ;  /* 0x0000000f58427c12 */ /* 0x000fe2000f8e9641 */
[----:B------:R-:W-:Y:S01]  /*21690*/  IMAD.WIDE.U32 R88, R5, -0x326172a9, RZ ;  /* 0xcd9e8d5705587825 */ /* 0x000fe200078e00ff */
[----:B------:R-:W-:Y:S02]  /*216a0*/  FSEL R129, R119, -INF , !P0 ;  /* 0xff80000077817808 */ /* 0x000fe40004000000 */
[----:B------:R-:W-:Y:S01]  /*216b0*/  FSEL R6, R6, RZ, P1 ;  /* 0x000000ff06067208 */ /* 0x000fe20000800000 */
[----:B------:R-:W-:Y:S01]  /*216c0*/  IMAD.WIDE.U32 R94, R0, -0x2daee0ad, RZ ;  /* 0xd2511f53005e7825 */ /* 0x000fe200078e00ff */
[----:B------:R-:W-:Y:S02]  /*216d0*/  LOP3.LUT R0, R122, UR8, R89, 0x96, !PT ;  /* 0x000000087a007c12 */ /* 0x000fe4000f8e9659 */
[----:B------:R-:W-:Y:S01]  /*216e0*/  LOP3.LUT R2, R73, R91, RZ, 0x3c, !PT ;  /* 0x0000005b49027212 */ /* 0x000fe200078e3cff */
[--C-:B------:R-:W-:Y:S01]  /*216f0*/  FFMA.FTZ R125, R53, UR4, -R6.reuse ;  /* 0x00000004357d7c23 */ /* 0x100fe20008010806 */
[----:B-1----:R-:W-:Y:S01]  /*21700*/  FMNMX.FTZ R36, R4, R36, !PT ;  /* 0x0000002404247209 */ /* 0x002fe20007810000 */
[----:B------:R-:W-:Y:S01]  /*21710*/  IMAD.WIDE.U32 R104, R0, -0x2daee0ad, RZ ;  /* 0xd2511f5300687825 */ /* 0x000fe200078e00ff */
[----:B------:R-:W-:Y:S02]  /*21720*/  LOP3.LUT R70, R72, R232, RZ, 0x3c, !PT ;  /* 0x000000e848467212 */ /* 0x000fe400078e3cff */
[----:B------:R-:W-:Y:S01]  /*21730*/  FSETP.NEU.FTZ.AND P0, PT, R36, -INF , PT ;  /* 0xff8000002400780b */ /* 0x000fe20003f1d000 */
[--C-:B------:R-:W-:Y:S01]  /*21740*/  FFMA.FTZ R0, R22, UR4, -R6.reuse ;  /* 0x0000000416007c23 */ /* 0x100fe20008010806 */
[----:B------:R-:W-:Y:S01]  /*21750*/  LOP3.LUT R14, R126, UR16, R95, 0x96, !PT ;  /* 0x000000107e0e7c12 */ /* 0x000fe2000f8e965f */
[----:B------:R-:W-:Y:S01]  /*21760*/  FMUL.FTZ R5, R36, UR4 ;  /* 0x0000000424057c20 */ /* 0x000fe20008410000 */
[----:B------:R-:W-:Y:S01]  /*21770*/  LOP3.LUT R72, R72, R212, RZ, 0x3c, !PT ;  /* 0x000000d448487212 */ /* 0x000fe200078e3cff */
[----:B------:R1:W-:Y:S01]  /*21780*/  MUFU.EX2 R116, R0 ;  /* 0x0000000000747308 */ /* 0x0003e20000000800 */
[----:B------:R-:W-:Y:S01]  /*21790*/  FSEL R182, R117, -INF , !P6 ;  /* 0xff80000075b67808 */ /* 0x000fe20007000000 */
[--C-:B------:R-:W-:Y:S01]  /*217a0*/  FFMA.FTZ R17, R17, UR4, -R6.reuse ;  /* 0x0000000411117c23 */ /* 0x100fe20008010806 */
[----:B------:R-:W-:Y:S01]  /*217b0*/  FSEL R5, R5, RZ, P0 ;  /* 0x000000ff05057208 */ /* 0x000fe20000000000 */
[--C-:B------:R-:W-:Y:S01]  /*217c0*/  FFMA.FTZ R3, R3, UR4, -R6.reuse ;  /* 0x0000000403037c23 */ /* 0x100fe20008010806 */
[----:B------:R-:W-:Y:S01]  /*217d0*/  FSEL R128, R128, -INF , !P2 ;  /* 0xff80000080807808 */ /* 0x000fe20005000000 */
[--C-:B------:R-:W-:Y:S01]  /*217e0*/  FFMA.FTZ R8, R8, UR4, -R6.reuse ;  /* 0x0000000408087c23 */ /* 0x100fe20008010806 */
[----:B------:R-:W-:Y:S03]  /*217f0*/  IMAD.WIDE.U32 R70, R70, -0x2daee0ad, RZ ;  /* 0xd2511f5346467825 */ /* 0x000fe600078e00ff */
[----:B------:R4:W-:Y:S01]  /*21800*/  MUFU.EX2 R91, R3 ;  /* 0x00000003005b7308 */ /* 0x0009e20000000800 */
[--C-:B------:R-:W-:Y:S01]  /*21810*/  FFMA.FTZ R126, R74, UR4, -R5.reuse ;  /* 0x000000044a7e7c23 */ /* 0x100fe20008010805 */
[----:B------:R-:W-:Y:S01]  /*21820*/  FFMA.FTZ R127, R63, UR4, -R5 ;  /* 0x000000043f7f7c23 */ /* 0x000fe20008010805 */
[----:B------:R-:W-:Y:S01]  /*21830*/  LOP3.LUT R94, R94, UR15, R71, 0x96, !PT ;  /* 0x0000000f5e5e7c12 */ /* 0x000fe2000f8e9647 */
[----:B------:R-:W-:Y:S04]  /*21840*/  IMAD.WIDE.U32 R92, R2, -0x2daee0ad, RZ ;  /* 0xd2511f53025c7825 */ /* 0x000fe800078e00ff */
[--C-:B------:R-:W-:Y:S02]  /*21850*/  FFMA.FTZ R120, R76, UR4, -R5.reuse ;  /* 0x000000044c787c23 */ /* 0x100fe40008010805 */
[----:B------:R4:W-:Y:S01]  /*21860*/  MUFU.EX2 R106, R8 ;  /* 0x00000008006a7308 */ /* 0x0009e20000000800 */
[----:B-1----:R-:W-:Y:S01]  /*21870*/  FFMA.FTZ R0, R23, UR4, -R5 ;  /* 0x0000000417007c23 */ /* 0x002fe20008010805 */
[----:B------:R-:W-:Y:S01]  /*21880*/  LOP3.LUT R57, R124, UR16, R93, 0x96, !PT ;  /* 0x000000107c397c12 */ /* 0x000fe2000f8e965d */
[----:B------:R-:W-:Y:S04]  /*21890*/  IMAD.WIDE.U32 R94, R94, -0x326172a9, RZ ;  /* 0xcd9e8d575e5e7825 */ /* 0x000fe800078e00ff */
[--C-:B------:R-:W-:Y:S01]  /*218a0*/  FFMA.FTZ R124, R54, UR4, -R6.reuse ;  /* 0x00000004367c7c23 */ /* 0x100fe20008010806 */
[--C-:B------:R-:W-:Y:S01]  /*218b0*/  FFMA.FTZ R123, R19, UR4, -R6.reuse ;  /* 0x00000004137b7c23 */ /* 0x100fe20008010806 */
[----:B------:R-:W-:Y:S01]  /*218c0*/  IMAD.WIDE.U32 R100, R14, -0x326172a9, RZ ;  /* 0xcd9e8d570e647825 */ /* 0x000fe200078e00ff */
[----:B------:R1:W-:Y:S03]  /*218d0*/  MUFU.EX2 R114, R0 ;  /* 0x0000000000727308 */ /* 0x0003e60000000800 */
[----:B------:R-:W-:Y:S01]  /*218e0*/  FFMA.FTZ R9, R9, UR4, -R5 ;  /* 0x0000000409097c23 */ /* 0x000fe20008010805 */
[----:B----4-:R-:W-:Y:S01]  /*218f0*/  IMAD.WIDE.U32 R2, R13, -0x326172a9, RZ ;  /* 0xcd9e8d570d027825 */ /* 0x010fe200078e00ff */
[----:B------:R-:W-:Y:S03]  /*21900*/  LOP3.LUT R4, R100, UR6, R95, 0x96, !PT ;  /* 0x0000000664047c12 */ /* 0x000fe6000f8e965f */
[----:B------:R-:W-:Y:S01]  /*21910*/  FFMA.FTZ R10, R10, UR4, -R5 ;  /* 0x000000040a0a7c23 */ /* 0x000fe20008010805 */
[----:B------:R-:W-:Y:S01]  /*21920*/  IMAD.WIDE.U32 R72, R72, -0x2daee0ad, RZ ;  /* 0xd2511f5348487825 */ /* 0x000fe200078e00ff */
[----:B------:R-:W-:Y:S01]  /*21930*/  LOP3.LUT R65, R88, UR6, R3, 0x96, !PT ;  /* 0x0000000658417c12 */ /* 0x000fe2000f8e9603 */
[----:B------:R4:W-:Y:S01]  /*21940*/  MUFU.EX2 R102, R9 ;  /* 0x0000000900667308 */ /* 0x0009e20000000800 */
[----:B------:R-:W-:Y:S01]  /*21950*/  LOP3.LUT R3, R122, UR8, R101, 0x96, !PT ;  /* 0x000000087a037c12 */ /* 0x000fe2000f8e9665 */
[----:B------:R-:W-:Y:S01]  /*21960*/  IMAD.WIDE.U32 R96, R7, -0x326172a9, RZ ;  /* 0xcd9e8d5707607825 */ /* 0x000fe200078e00ff */
[----:B------:R-:W-:Y:S02]  /*21970*/  LOP3.LUT R8, R12, UR14, R105, 0x96, !PT ;  /* 0x0000000e0c087c12 */ /* 0x000fe4000f8e9669 */
[----:B------:R-:W-:Y:S01]  /*21980*/  LOP3.LUT R92, R92, UR15, R73, 0x96, !PT ;  /* 0x0000000f5c5c7c12 */ /* 0x000fe2000f8e9649 */
[----:B------:R-:W-:Y:S01]  /*21990*/  IMAD.WIDE.U32 R100, R57, -0x326172a9, RZ ;  /* 0xcd9e8d5739647825 */ /* 0x000fe200078e00ff */
[----:B------:R-:W-:Y:S03]  /*219a0*/  LOP3.LUT R98, R110, UR8, R97, 0x96, !PT ;  /* 0x000000086e627c12 */ /* 0x000fe6000f8e9661 */
[----:B------:R-:W4:Y:S01]  /*219b0*/  MUFU.EX2 R88, R10 ;  /* 0x0000000a00587308 */ /* 0x000f220000000800 */
[----:B-1----:R-:W-:Y:S01]  /*219c0*/  FFMA.FTZ R0, R26, UR4, -R5 ;  /* 0x000000041a007c23 */ /* 0x002fe20008010805 */
[--C-:B------:R-:W-:Y:S01]  /*219d0*/  FFMA.FTZ R122, R55, UR4, -R6.reuse ;  /* 0x00000004377a7c23 */ /* 0x100fe20008010806 */
[----:B------:R-:W-:Y:S01]  /*219e0*/  LOP3.LUT R12, R110, UR8, R101, 0x96, !PT ;  /* 0x000000086e0c7c12 */ /* 0x000fe2000f8e9665 */
[----:B------:R-:W-:Y:S04]  /*219f0*/  IMAD.WIDE.U32 R66, R66, -0x326172a9, RZ ;  /* 0xcd9e8d5742427825 */ /* 0x000fe800078e00ff */
[--C-:B------:R-:W-:Y:S01]  /*21a00*/  FFMA.FTZ R11, R11, UR4, -R6.reuse ;  /* 0x000000040b0b7c23 */ /* 0x100fe20008010806 */
[--C-:B------:R-:W-:Y:S01]  /*21a10*/  FFMA.FTZ R18, R18, UR4, -R6.reuse ;  /* 0x0000000412127c23 */ /* 0x100fe20008010806 */
[----:B------:R1:W-:Y:S01]  /*21a20*/  MUFU.EX2 R112, R0 ;  /* 0x0000000000707308 */ /* 0x0003e20000000800 */
[----:B------:R-:W-:Y:S01]  /*21a30*/  LOP3.LUT R96, R96, UR6, R67, 0x96, !PT ;  /* 0x0000000660607c12 */ /* 0x000fe2000f8e9643 */
[----:B------:R-:W-:Y:S04]  /*21a40*/  IMAD.WIDE.U32 R92, R92, -0x326172a9, RZ ;  /* 0xcd9e8d575c5c7825 */ /* 0x000fe800078e00ff */
[----:B------:R-:W-:Y:S01]  /*21a50*/  FFMA.FTZ R58, R58, UR4, -R6 ;  /* 0x000000043a3a7c23 */ /* 0x000fe20008010806 */
[----:B------:R-:W-:Y:S01]  /*21a60*/  FFMA.FTZ R119, R78, UR4, -R5 ;  /* 0x000000044e777c23 */ /* 0x000fe20008010805 */
[----:B----4-:R-:W-:Y:S01]  /*21a70*/  IMAD.WIDE.U32 R8, R8, -0x326172a9, RZ ;  /* 0xcd9e8d5708087825 */ /* 0x010fe200078e00ff */
[----:B------:R-:W-:Y:S01]  /*21a80*/  LOP3.LUT R67, R100, UR6, R93, 0x96, !PT ;  /* 0x0000000664437c12 */ /* 0x000fe2000f8e965d */
[----:B------:R4:W-:Y:S01]  /*21a90*/  MUFU.EX2 R117, R11 ;  /* 0x0000000b00757308 */ /* 0x0009e20000000800 */
[----:B------:R-:W-:Y:S01]  /*21aa0*/  F2FP.BF16.F32.PACK_AB R71, R102, R88 ;  /* 0x000000586647723e */ /* 0x000fe200000010ff */
[----:B------:R-:W-:Y:S01]  /*21ab0*/  IMAD.WIDE.U32 R96, R96, -0x2daee0ad, RZ ;  /* 0xd2511f5360607825 */ /* 0x000fe200078e00ff */
[----:B------:R-:W-:Y:S02]  /*21ac0*/  LOP3.LUT R57, R2, UR7, R9, 0x96, !PT ;  /* 0x0000000702397c12 */ /* 0x000fe4000f8e9609 */
[----:B------:R-:W-:Y:S01]  /*21ad0*/  FMNMX3.FTZ R2, R135, R216, R219, !PT ;  /* 0x000000d887027276 */ /* 0x000fe200078100db */
[----:B------:R-:W-:Y:S01]  /*21ae0*/  IMAD.WIDE.U32 R100, R3, -0x2daee0ad, RZ ;  /* 0xd2511f5303647825 */ /* 0x000fe200078e00ff */
[----:B------:R-:W-:Y:S03]  /*21af0*/  FMNMX3.FTZ R3, R134, R180, R247, !PT ;  /* 0x000000b486037276 */ /* 0x000fe600078100f7 */
[----:B------:R-:W-:Y:S01]  /*21b00*/  MUFU.EX2 R58, R58 ;  /* 0x0000003a003a7308 */ /* 0x000fe20000000800 */
[----:B------:R-:W-:Y:S01]  /*21b10*/  FMNMX3.FTZ R2, R2, R220, R222, !PT ;  /* 0x000000dc02027276 */ /* 0x000fe200078100de */
[----:B-1----:R-:W-:Y:S01]  /*21b20*/  FFMA.FTZ R0, R27, UR4, -R6 ;  /* 0x000000041b007c23 */ /* 0x002fe20008010806 */
[----:B------:R-:W-:Y:S01]  /*21b30*/  FMNMX3.FTZ R3, R3, R248, R250, !PT ;  /* 0x000000f803037276 */ /* 0x000fe200078100fa */
[----:B------:R-:W-:Y:S01]  /*21b40*/  IMAD.WIDE.U32 R98, R98, -0x2daee0ad, RZ ;  /* 0xd2511f5362627825 */ /* 0x000fe200078e00ff */
[----:B------:R-:W-:Y:S02]  /*21b50*/  FMNMX3.FTZ R2, R2, R223, R198, !PT ;  /* 0x000000df02027276 */ /* 0x000fe400078100c6 */
[----:B------:R-:W-:Y:S03]  /*21b60*/  FMNMX3.FTZ R3, R3, R249, R252, !PT ;  /* 0x000000f903037276 */ /* 0x000fe600078100fc */
[----:B------:R1:W-:Y:S01]  /*21b70*/  MUFU.EX2 R110, R0 ;  /* 0x00000000006e7308 */ /* 0x0003e20000000800 */
[----:B------:R-:W-:Y:S01]  /*21b80*/  LOP3.LUT R10, R64, UR14, R99, 0x96, !PT ;  /* 0x0000000e400a7c12 */ /* 0x000fe2000f8e9663 */
[----:B------:R-:W-:Y:S01]  /*21b90*/  IMAD.WIDE.U32 R64, R65, -0x2daee0ad, RZ ;  /* 0xd2511f5341407825 */ /* 0x000fe200078e00ff */
[----:B------:R-:W-:Y:S02]  /*21ba0*/  FMNMX3.FTZ R7, R3, R183, R245, !PT ;  /* 0x000000b703077276 */ /* 0x000fe400078100f5 */
[----:B------:R-:W-:Y:S01]  /*21bb0*/  FMNMX3.FTZ R9, R2, R193, R185, !PT ;  /* 0x000000c102097276 */ /* 0x000fe200078100b9 */
[----:B------:R-:W-:Y:S01]  /*21bc0*/  IMAD.WIDE.U32 R172, R4, -0x2daee0ad, RZ ;  /* 0xd2511f5304ac7825 */ /* 0x000fe200078e00ff */
[----:B------:R-:W-:Y:S03]  /*21bd0*/  LOP3.LUT R14, R104, UR13, R65, 0x96, !PT ;  /* 0x0000000d680e7c12 */ /* 0x000fe6000f8e9641 */
[----:B------:R-:W-:Y:S01]  /*21be0*/  MUFU.EX2 R54, R18 ;  /* 0x0000001200367308 */ /* 0x000fe20000000800 */
[----:B------:R-:W-:Y:S01]  /*21bf0*/  FMNMX3.FTZ R7, R7, R203, R246, !PT ;  /* 0x000000cb07077276 */ /* 0x000fe200078100f6 */
[----:B----4-:R-:W-:Y:S01]  /*21c00*/  IMAD.WIDE.U32 R10, R10, -0x326172a9, RZ ;  /* 0xcd9e8d570a0a7825 */ /* 0x010fe200078e00ff */
[----:B------:R-:W-:Y:S02]  /*21c10*/  FMNMX3.FTZ R9, R9, R184, R218, !PT ;  /* 0x000000b809097276 */ /* 0x000fe400078100da */
[----:B------:R-:W-:Y:S01]  /*21c20*/  FMNMX3.FTZ R7, R7, R242, R243, !PT ;  /* 0x000000f207077276 */ /* 0x000fe200078100f3 */
[----:B------:R-:W-:Y:S01]  /*21c30*/  IMAD.WIDE.U32 R2, R14, -0x326172a9, RZ ;  /* 0xcd9e8d570e027825 */ /* 0x000fe200078e00ff */
[----:B------:R-:W-:Y:S02]  /*21c40*/  FMNMX3.FTZ R9, R9, R217, R189, !PT ;  /* 0x000000d909097276 */ /* 0x000fe400078100bd */
[----:B------:R-:W-:Y:S01]  /*21c50*/  FMNMX3.FTZ R7, R7, R240, R239, !PT ;  /* 0x000000f007077276 */ /* 0x000fe200078100ef */
[----:B-1----:R-:W-:Y:S01]  /*21c60*/  FFMA.FTZ R0, R30, UR4, -R6 ;  /* 0x000000041e007c23 */ /* 0x002fe20008010806 */
[----:B------:R-:W-:Y:S01]  /*21c70*/  LOP3.LUT R4, R8, UR9, R3, 0x96, !PT ;  /* 0x0000000908047c12 */ /* 0x000fe2000f8e9603 */
[----:B------:R-:W-:Y:S01]  /*21c80*/  IMAD.WIDE.U32 R12, R12, -0x2daee0ad, RZ ;  /* 0xd2511f530c0c7825 */ /* 0x000fe200078e00ff */
[----:B------:R-:W-:Y:S01]  /*21c90*/  FMNMX3.FTZ R3, R9, R251, R244, !PT ;  /* 0x000000fb09037276 */ /* 0x000fe200078100f4 */
[----:B------:R1:W4:Y:S01]  /*21ca0*/  MUFU.EX2 R115, R0 ;  /* 0x0000000000737308 */ /* 0x0003220000000800 */
[----:B------:R-:W-:Y:S01]  /*21cb0*/  FMNMX3.FTZ R7, R7, R235, R234, !PT ;  /* 0x000000eb07077276 */ /* 0x000fe200078100ea */
[----:B------:R-:W-:Y:S01]  /*21cc0*/  FFMA.FTZ R121, R77, UR4, -R5 ;  /* 0x000000044d797c23 */ /* 0x000fe20008010805 */
        /* <DEDUP_REMOVED lines=8> */
[----:B-1----:R-:W-:Y:S01]  /*21d50*/  FFMA.FTZ R0, R33, UR4, -R5 ;  /* 0x0000000421007c23 */ /* 0x002fe20008010805 */
[C---:B------:R-:W-:Y:S01]  /*21d60*/  PRMT R87, R2.reuse, 0x7772, RZ ;  /* 0x0000777202577816 */ /* 0x040fe200000000ff */
[----:B------:R-:W-:Y:S01]  /*21d70*/  IMAD.MOV.U32 R33, RZ, RZ, R2 ;  /* 0x000000ffff217224 */ /* 0x000fe200078e0002 */
[----:B------:R-:W-:Y:S01]  /*21d80*/  PRMT R68, R2, 0x7773, RZ ;  /* 0x0000777302447816 */ /* 0x000fe200000000ff */
[----:B------:R1:W-:Y:S01]  /*21d90*/  MUFU.EX2 R108, R0 ;  /* 0x00000000006c7308 */ /* 0x0003e20000000800 */
        /* <DEDUP_REMOVED lines=9> */
[----:B------:R-:W-:Y:S01]  /*21e30*/  LOP3.LUT R176, R66, UR7, R11, 0x96, !PT ;  /* 0x0000000742b07c12 */ /* 0x000fe2000f8e960b */
[----:B------:R-:W-:Y:S01]  /*21e40*/  IMAD.WIDE.U32 R66, R67, -0x2daee0ad, RZ ;  /* 0xd2511f5343427825 */ /* 0x000fe200078e00ff */
[----:B------:R-:W-:Y:S02]  /*21e50*/  LOP3.LUT R22, R72, UR14, R13, 0x96, !PT ;  /* 0x0000000e48167c12 */ /* 0x000fe4000f8e960d */
[----:B------:R-:W-:Y:S01]  /*21e60*/  FMNMX3.FTZ R3, R3, R190, R182, !PT ;  /* 0x000000be03037276 */ /* 0x000fe200078100b6 */
[----:B-1----:R-:W-:Y:S01]  /*21e70*/  FFMA.FTZ R0, R34, UR4, -R5 ;  /* 0x0000000422007c23 */ /* 0x002fe20008010805 */
[----:B------:R-:W-:Y:S01]  /*21e80*/  FMNMX3.FTZ R2, R2, R192, R129, !PT ;  /* 0x000000c002027276 */ /* 0x000fe20007810081 */
[----:B------:R-:W-:Y:S01]  /*21e90*/  IMAD.WIDE.U32 R22, R22, -0x326172a9, RZ ;  /* 0xcd9e8d5716167825 */ /* 0x000fe200078e00ff */
[----:B------:R-:W-:Y:S01]  /*21ea0*/  FSEL R30, R75, -INF , !P5 ;  /* 0xff8000004b1e7808 */ /* 0x000fe20006800000 */
[----:B------:R1:W4:Y:S01]  /*21eb0*/  MUFU.EX2 R111, R0 ;  /* 0x00000000006f7308 */ /* 0x0003220000000800 */
[----:B------:R-:W-:Y:S01]  /*21ec0*/  FSEL R14, R130, -INF , !P4 ;  /* 0xff800000820e7808 */ /* 0x000fe20006000000 */
[----:B------:R-:W-:Y:S01]  /*21ed0*/  IMAD.WIDE.U32 R176, R176, -0x2daee0ad, RZ ;  /* 0xd2511f53b0b07825 */ /* 0x000fe200078e00ff */
[----:B------:R-:W-:Y:S02]  /*21ee0*/  FSEL R13, R131, -INF , !P3 ;  /* 0xff800000830d7808 */ /* 0x000fe40005800000 */
[----:B------:R-:W-:Y:S02]  /*21ef0*/  LOP3.LUT R67, R12, UR13, R67, 0x96, !PT ;  /* 0x0000000d0c437c12 */ /* 0x000fe4000f8e9643 */
[----:B------:R-:W-:Y:S02]  /*21f00*/  FMNMX3.FTZ R7, R3, R128, R30, !PT ;  /* 0x0000008003077276 */ /* 0x000fe4000781001e */
[----:B------:R-:W-:Y:S01]  /*21f10*/  FMNMX3.FTZ R12, R2, R14, R13, !PT ;  /* 0x0000000e020c7276 */ /* 0x000fe2000781000d */
[----:B------:R-:W-:Y:S01]  /*21f20*/  IMAD.WIDE.U32 R2, R57, -0x2daee0ad, RZ ;  /* 0xd2511f5339027825 */ /* 0x000fe200078e00ff */
[----:B------:R-:W-:Y:S01]  /*21f30*/  LOP3.LUT R92, R92, UR7, R23, 0x96, !PT ;  /* 0x000000075c5c7c12 */ /* 0x000fe2000f8e9617 */
[----:B------:R-:W4:Y:S01]  /*21f40*/  SHFL.BFLY PT, R26, R7, 0x2, 0x1f ;  /* 0x0c401f00071a7f89 */ /* 0x000f2200000e0000 */
[----:B------:R-:W-:Y:S01]  /*21f50*/  LOP3.LUT R65, R100, UR13, R173, 0x96, !PT ;  /* 0x0000000d64417c12 */ /* 0x000fe2000f8e96ad */
[----:B------:R-:W-:Y:S01]  /*21f60*/  IMAD.MOV.U32 R34, RZ, RZ, R2 ;  /* 0x000000ffff227224 */ /* 0x000fe200078e0002 */
[----:B------:R-:W-:Y:S05]  /*21f70*/  LOP3.LUT R23, R64, UR11, R3, 0x96, !PT ;  /* 0x0000000b40177c12 */ /* 0x000fea000f8e9603 */
[----:B------:R-:W4:Y:S01]  /*21f80*/  SHFL.BFLY PT, R27, R12, 0x2, 0x1f ;  /* 0x0c401f000c1b7f89 */ /* 0x000f2200000e0000 */
[----:B-1----:R-:W-:Y:S01]  /*21f90*/  FFMA.FTZ R0, R35, UR4, -R6 ;  /* 0x0000000423007c23 */ /* 0x002fe20008010806 */
[----:B------:R-:W-:Y:S01]  /*21fa0*/  PRMT R3, R2, 0x7773, RZ ;  /* 0x0000777302037816 */ /* 0x000fe200000000ff */
[----:B------:R-:W-:Y:S01]  /*21fb0*/  IMAD.WIDE.U32 R8, R65, -0x326172a9, RZ ;  /* 0xcd9e8d5741087825 */ /* 0x000fe200078e00ff */
[----:B------:R-:W-:Y:S01]  /*21fc0*/  LOP3.LUT R98, R98, UR13, R97, 0x96, !PT ;  /* 0x0000000d62627c12 */ /* 0x000fe2000f8e9661 */
[----:B------:R1:W-:Y:S01]  /*21fd0*/  MUFU.EX2 R109, R0 ;  /* 0x00000000006d7308 */ /* 0x0003e20000000800 */
[----:B------:R-:W-:Y:S01]  /*21fe0*/  LOP3.LUT R70, R70, UR14, R101, 0x96, !PT ;  /* 0x0000000e46467c12 */ /* 0x000fe2000f8e9665 */
[----:B------:R-:W-:Y:S01]  /*21ff0*/  IMAD.MOV.U32 R227, RZ, RZ, R8 ;  /* 0x000000ffffe37224 */ /* 0x000fe200078e0008 */
[----:B------:R-:W-:Y:S01]  /*22000*/  PRMT R191, R8, 0x7772, RZ ;  /* 0x0000777208bf7816 */ /* 0x000fe200000000ff */
[----:B------:R-:W-:Y:S01]  /*22010*/  IMAD.WIDE.U32 R178, R98, -0x326172a9, RZ ;  /* 0xcd9e8d5762b27825 */ /* 0x000fe200078e00ff */
[----:B------:R-:W-:Y:S02]  /*22020*/  LOP3.LUT R175, R96, UR11, R177, 0x96, !PT ;  /* 0x0000000b60af7c12 */ /* 0x000fe4000f8e96b1 */
[----:B------:R-:W-:Y:S02]  /*22030*/  F2FP.BF16.F32.PACK_AB R72, R106, R91 ;  /* 0x0000005b6a48723e */ /* 0x000fe400000010ff */
[----:B------:R-:W-:Y:S01]  /*22040*/  LOP3.LUT R173, R10, UR9, R179, 0x96, !PT ;  /* 0x000000090aad7c12 */ /* 0x000fe2000f8e96b3 */
[----:B------:R-:W-:Y:S01]  /*22050*/  IMAD.WIDE.U32 R10, R70, -0x326172a9, RZ ;  /* 0xcd9e8d57460a7825 */ /* 0x000fe200078e00ff */
[----:B------:R-:W-:Y:S02]  /*22060*/  PRMT R221, R72, 0x7632, R221 ;  /* 0x0000763248dd7816 */ /* 0x000fe400000000dd */
[----:B------:R-:W-:Y:S01]  /*22070*/  PRMT R187, R71, 0x7632, R187 ;  /* 0x0000763247bb7816 */ /* 0x000fe200000000bb */
[----:B------:R-:W-:Y:S01]  /*22080*/  IMAD.MOV.U32 R179, RZ, RZ, R198 ;  /* 0x000000ffffb37224 */ /* 0x000fe200078e00c6 */
[----:B----4-:R-:W-:Y:S01]  /*22090*/  FMNMX.FTZ R7, R7, R26, !PT ;  /* 0x0000001a07077209 */ /* 0x010fe20007810000 */
[--C-:B-1----:R-:W-:Y:S01]  /*220a0*/  FFMA.FTZ R0, R38, UR4, -R6.reuse ;  /* 0x0000000426007c23 */ /* 0x102fe20008010806 */
[----:B------:R-:W-:Y:S02]  /*220b0*/  PRMT R38, R2, 0x7772, RZ ;  /* 0x0000777202267816 */ /* 0x000fe400000000ff */
[----:B------:R-:W-:Y:S01]  /*220c0*/  LOP3.LUT R174, R10, UR9, R9, 0x96, !PT ;  /* 0x000000090aae7c12 */ /* 0x000fe2000f8e9609 */
[----:B------:R1:W4:Y:S01]  /*220d0*/  MUFU.EX2 R113, R0 ;  /* 0x0000000000717308 */ /* 0x0003220000000800 */
[----:B------:R-:W-:Y:S01]  /*220e0*/  IMAD.U32 R9, RZ, RZ, UR20 ;  /* 0x00000014ff097e24 */ /* 0x000fe2000f8e00ff */
[----:B------:R-:W-:Y:S02]  /*220f0*/  FMNMX.FTZ R12, R12, R27, !PT ;  /* 0x0000001b0c0c7209 */ /* 0x000fe40007810000 */
[----:B------:R-:W-:Y:S02]  /*22100*/  LOP3.LUT R11, R94, UR7, R11, 0x96, !PT ;  /* 0x000000075e0b7c12 */ /* 0x000fe4000f8e960b */
[----:B------:R-:W-:Y:S02]  /*22110*/  F2FP.BF16.F32.PACK_AB R96, R115, R110 ;  /* 0x0000006e7360723e */ /* 0x000fe400000010ff */
[----:B------:R-:W-:Y:S02]  /*22120*/  PRMT R19, R23, 0x7632, R19 ;  /* 0x0000763217137816 */ /* 0x000fe40000000013 */
[----:B------:R-:W-:Y:S02]  /*22130*/  F2FP.BF16.F32.PACK_AB R74, R111, R108 ;  /* 0x0000006c6f4a723e */ /* 0x000fe400000010ff */
[----:B------:R-:W-:Y:S02]  /*22140*/  LOP3.LUT R226, R19, 0xff, RZ, 0xc0, !PT ;  /* 0x000000ff13e27812 */ /* 0x000fe400078ec0ff */
[----:B------:R-:W-:Y:S01]  /*22150*/  SHF.R.U32.HI R186, RZ, 0x18, R23 ;  /* 0x00000018ffba7819 */ /* 0x000fe20000011617 */
[--C-:B-1----:R-:W-:Y:S01]  /*22160*/  FFMA.FTZ R0, R39, UR4, -R5.reuse ;  /* 0x0000000427007c23 */ /* 0x102fe20008010805 */
[----:B------:R-:W-:Y:S02]  /*22170*/  PRMT R39, R2, 0x7771, RZ ;  /* 0x0000777102277816 */ /* 0x000fe400000000ff */
[----:B------:R-:W-:Y:S01]  /*22180*/  PRMT R2, R178, 0x7770, RZ ;  /* 0x00007770b2027816 */ /* 0x000fe200000000ff */
[----:B------:R1:W-:Y:S02]  /*22190*/  MUFU.EX2 R103, R0 ;  /* 0x0000000000677308 */ /* 0x0003e40000000800 */
[----:B------:R-:W-:Y:S01]  /*221a0*/  STL [R1+0xc8], R39 ;  /* 0x0000c82701007387 */ /* 0x000fe20000100800 */
[----:B------:R-:W-:Y:S03]  /*221b0*/  ISETP.LE.U32.AND P3, PT, R2, UR10, PT ;  /* 0x0000000a02007c0c */ /* 0x000fe6000bf63070 */
[----:B------:R-:W4:Y:S08]  /*221c0*/  SHFL.BFLY PT, R39, R7, 0x1, 0x1f ;  /* 0x0c201f0007277f89 */ /* 0x000f3000000e0000 */
[----:B------:R-:W-:Y:S04]  /*221d0*/  STL [R1+0x9c], R38 ;  /* 0x00009c2601007387 */ /* 0x000fe80000100800 */
[----:B------:R-:W2:Y:S01]  /*221e0*/  SHFL.BFLY PT, R38, R12, 0x1, 0x1f ;  /* 0x0c201f000c267f89 */ /* 0x000ea200000e0000 */
[--C-:B-1----:R-:W-:Y:S07]  /*221f0*/  FFMA.FTZ R0, R41, UR4, -R5.reuse ;  /* 0x0000000429007c23 */ /* 0x102fee0008010805 */
[----:B------:R1:W-:Y:S01]  /*22200*/  STL [R1+0x94], R3 ;  /* 0x0000940301007387 */ /* 0x0003e20000100800 */
[----:B------:R2:W-:Y:S01]  /*22210*/  MUFU.EX2 R107, R0 ;  /* 0x00000000006b7308 */ /* 0x0005e20000000800 */
[----:B----4-:R-:W-:Y:S01]  /*22220*/  FMNMX.FTZ R39, R7, R39, !PT ;  /* 0x0000002707277209 */ /* 0x010fe20007810000 */
[--C-:B--2---:R-:W-:Y:S01]  /*22230*/  FFMA.FTZ R0, R40, UR4, -R6.reuse ;  /* 0x0000000428007c23 */ /* 0x104fe20008010806 */
[----:B------:R-:W-:Y:S01]  /*22240*/  FMNMX.FTZ R38, R12, R38, !PT ;  /* 0x000000260c267209 */ /* 0x000fe20007810000 */
[----:B------:R-:W2:Y:S06]  /*22250*/  LDC R40, c[0x0][0x448] ;  /* 0x00011200ff287b82 */ /* 0x000eac0000000800 */
[----:B------:R4:W-:Y:S01]  /*22260*/  MUFU.EX2 R105, R0 ;  /* 0x0000000000697308 */ /* 0x0009e20000000800 */
[----:B-1----:R-:W-:Y:S01]  /*22270*/  PRMT R3, R8, 0x7771, RZ ;  /* 0x0000777108037816 */ /* 0x002fe200000000ff */
[----:B------:R-:W-:Y:S04]  /*22280*/  FMUL.FTZ R7, R38, UR4 ;  /* 0x0000000426077c20 */ /* 0x000fe80008410000 */
[----:B------:R1:W-:Y:S01]  /*22290*/  STL [R1+0xcc], R3 ;  /* 0x0000cc0301007387 */ /* 0x0003e20000100800 */
[----:B----4-:R-:W-:Y:S04]  /*222a0*/  FFMA.FTZ R0, R42, UR4, -R6 ;  /* 0x000000042a007c23 */ /* 0x010fe80008010806 */
[----:B------:R4:W-:Y:S01]  /*222b0*/  MUFU.EX2 R104, R0 ;  /* 0x0000000000687308 */ /* 0x0009e20000000800 */
[----:B------:R-:W-:Y:S01]  /*222c0*/  IMAD.MOV.U32 R131, RZ, RZ, R118 ;  /* 0x000000ffff837224 */ /* 0x000fe200078e0076 */
[----:B-1----:R-:W-:Y:S01]  /*222d0*/  PRMT R3, R8, 0x7773, RZ ;  /* 0x0000777308037816 */ /* 0x002fe200000000ff */
[----:B------:R-:W-:Y:S01]  /*222e0*/  FFMA.FTZ R118, R56, UR4, -R6 ;  /* 0x0000000438767c23 */ /* 0x000fe20008010806 */
[----:B------:R-:W-:Y:S01]  /*222f0*/  LOP3.LUT R8, R4, 0xffff, RZ, 0xc0, !PT ;  /* 0x0000ffff04087812 */ /* 0x000fe200078ec0ff */
[----:B---3--:R-:W-:Y:S02]  /*22300*/  IMAD.MOV.U32 R130, RZ, RZ, R90 ;  /* 0x000000ffff827224 */ /* 0x008fe400078e005a */
[----:B------:R1:W-:Y:S01]  /*22310*/  STL [R1+0x90], R3 ;  /* 0x0000900301007387 */ /* 0x0003e20000100800 */
[----:B------:R-:W-:Y:S01]  /*22320*/  SHF.R.U32.HI R26, RZ, 0x8, R8 ;  /* 0x00000008ff1a7819 */ /* 0x000fe20000011608 */
[--C-:B----4-:R-:W-:Y:S01]  /*22330*/  FFMA.FTZ R0, R43, UR4, -R5.reuse ;  /* 0x000000042b007c23 */ /* 0x110fe20008010805 */
[----:B------:R-:W-:Y:S03]  /*22340*/  LEA R170, P4, R170, R130, 0x1 ;  /* 0x00000082aaaa7211 */ /* 0x000fe600078808ff */
[----:B------:R3:W-:Y:S01]  /*22350*/  MUFU.EX2 R101, R0 ;  /* 0x0000000000657308 */ /* 0x0007e20000000800 */
[----:B------:R-:W-:Y:S01]  /*22360*/  LEA.HI.X.SX32 R171, R9, R131, 0x1, P4 ;  /* 0x0000008309ab7211 */ /* 0x000fe200020f0eff */
[----:B---3--:R-:W-:Y:S01]  /*22370*/  FFMA.FTZ R0, R44, UR4, -R5 ;  /* 0x000000042c007c23 */ /* 0x008fe20008010805 */
[----:B-1----:R-:W-:Y:S01]  /*22380*/  IMAD.WIDE.U32 R2, R67, -0x326172a9, RZ ;  /* 0xcd9e8d5743027825 */ /* 0x002fe200078e00ff */
[----:B------:R-:W-:Y:S06]  /*22390*/  F2FP.BF16.F32.PACK_AB R67, R116, R117 ;  /* 0x000000757443723e */ /* 0x000fec00000010ff */
[----:B------:R1:W-:Y:S01]  /*223a0*/  MUFU.EX2 R100, R0 ;  /* 0x0000000000647308 */ /* 0x0003e20000000800 */
[----:B------:R3:W-:Y:S01]  /*223b0*/  STL [R1+0xd8], R2 ;  /* 0x0000d80201007387 */ /* 0x0007e20000100800 */
[----:B------:R-:W-:Y:S02]  /*223c0*/  LOP3.LUT R177, R22, UR9, R3, 0x96, !PT ;  /* 0x0000000916b17c12 */ /* 0x000fe4000f8e9603 */
[C---:B------:R-:W-:Y:S01]  /*223d0*/  PRMT R22, R2.reuse, 0x7771, RZ ;  /* 0x0000777102167816 */ /* 0x040fe200000000ff */
[----:B------:R2:W-:Y:S01]  /*223e0*/  STL [R1+0x78], R26 ;  /* 0x0000781a01007387 */ /* 0x0005e20000100800 */
[----:B------:R-:W-:Y:S03]  /*223f0*/  PRMT R8, R2, 0x7772, RZ ;  /* 0x0000777202087816 */ /* 0x000fe600000000ff */
[----:B------:R4:W-:Y:S04]  /*22400*/  STL [R1+0xbc], R22 ;  /* 0x0000bc1601007387 */ /* 0x0009e80000100800 */
[----:B------:R4:W-:Y:S01]  /*22410*/  STL [R1+0x84], R8 ;  /* 0x0000840801007387 */ /* 0x0009e20000100800 */
[----:B-1----:R-:W-:Y:S04]  /*22420*/  FFMA.FTZ R0, R32, UR4, -R6 ;  /* 0x0000000420007c23 */ /* 0x002fe80008010806 */
[----:B------:R1:W-:Y:S01]  /*22430*/  MUFU.EX2 R99, R0 ;  /* 0x0000000000637308 */ /* 0x0003e20000000800 */
[----:B------:R-:W-:Y:S02]  /*22440*/  PRMT R3, R2, 0x7773, RZ ;  /* 0x0000777302037816 */ /* 0x000fe400000000ff */
[----:B---3--:R-:W-:Y:S01]  /*22450*/  LOP3.LUT R2, R26, 0xffff, RZ, 0xc0, !PT ;  /* 0x0000ffff1a027812 */ /* 0x008fe200078ec0ff */
[----:B--2---:R-:W-:Y:S02]  /*22460*/  IMAD.WIDE R26, R40, 0x70, R170 ;  /* 0x00000070281a7825 */ /* 0x004fe400078e02aa */
[----:B------:R2:W-:Y:S01]  /*22470*/  STL [R1+0x80], R3 ;  /* 0x0000800301007387 */ /* 0x0005e20000100800 */
[----:B------:R-:W-:Y:S01]  /*22480*/  ISETP.LE.U32.AND P4, PT, R2, UR10, PT ;  /* 0x0000000a02007c0c */ /* 0x000fe2000bf83070 */
[----:B------:R-:W-:Y:S02]  /*22490*/  IMAD.U32 R2, RZ, RZ, UR20 ;  /* 0x00000014ff027e24 */ /* 0x000fe4000f8e00ff */
[----:B-1----:R-:W-:Y:S01]  /*224a0*/  FFMA.FTZ R0, R45, UR4, -R6 ;  /* 0x000000042d007c23 */ /* 0x002fe20008010806 */
[----:B------:R1:W-:Y:S01]  /*224b0*/  STL.64 [R1+0x50], R26 ;  /* 0x0000501a01007387 */ /* 0x0003e20000100a00 */
[----:B------:R-:W-:Y:S01]  /*224c0*/  LEA R168, P5, R168, R26, 0x1 ;  /* 0x0000001aa8a87211 */ /* 0x000fe200078a08ff */
[----:B----4-:R-:W-:Y:S01]  /*224d0*/  FMUL.FTZ R22, R39, UR4 ;  /* 0x0000000427167c20 */ /* 0x010fe20008410000 */
[----:B------:R3:W-:Y:S01]  /*224e0*/  MUFU.EX2 R98, R0 ;  /* 0x0000000000627308 */ /* 0x0007e20000000800 */
[----:B------:R-:W-:Y:S02]  /*224f0*/  SHF.R.U32.HI R45, RZ, 0x18, R4 ;  /* 0x00000018ff2d7819 */ /* 0x000fe40000011604 */
[----:B------:R-:W-:Y:S02]  /*22500*/  LEA.HI.X.SX32 R169, R2, R27, 0x1, P5 ;  /* 0x0000001b02a97211 */ /* 0x000fe400028f0eff */
[----:B------:R-:W-:Y:S04]  /*22510*/  PRMT R2, R4, 0x7632, R2 ;  /* 0x0000763204027816 */ /* 0x000fe80000000002 */
[----:B------:R-:W-:Y:S02]  /*22520*/  LOP3.LUT R8, R2, 0xff, RZ, 0xc0, !PT ;  /* 0x000000ff02087812 */ /* 0x000fe400078ec0ff */
[----:B------:R-:W-:Y:S02]  /*22530*/  FSEL R2, R37, RZ, P1 ;  /* 0x000000ff25027208 */ /* 0x000fe40000800000 */
[----:B------:R-:W-:Y:S03]  /*22540*/  FSETP.NEU.FTZ.AND P1, PT, R39, -INF , PT ;  /* 0xff8000002700780b */ /* 0x000fe60003f3d000 */
[----:B------:R-:W-:Y:S01]  /*22550*/  FADD.FTZ R2, -R2, R132 ;  /* 0x0000008402027221 */ /* 0x000fe20000010100 */
[----:B---3--:R-:W-:Y:S01]  /*22560*/  FFMA.FTZ R0, R46, UR4, -R5 ;  /* 0x000000042e007c23 */ /* 0x008fe20008010805 */
[----:B--2---:R-:W-:Y:S02]  /*22570*/  LOP3.LUT R3, R4, 0xff, RZ, 0xc0, !PT ;  /* 0x000000ff04037812 */ /* 0x004fe400078ec0ff */
[----:B------:R-:W-:Y:S01]  /*22580*/  FSEL R22, R22, RZ, P1 ;  /* 0x000000ff16167208 */ /* 0x000fe20000800000 */
[----:B------:R2:W-:Y:S01]  /*22590*/  MUFU.EX2 R97, R0 ;  /* 0x0000000000617308 */ /* 0x0005e20000000800 */
[----:B------:R-:W-:Y:S01]  /*225a0*/  ISETP.LE.U32.AND P5, PT, R3, UR10, PT ;  /* 0x0000000a03007c0c */ /* 0x000fe2000bfa3070 */
[----:B------:R3:W-:Y:S01]  /*225b0*/  STL [R1+0x70], R3 ;  /* 0x0000700301007387 */ /* 0x0007e20000100800 */
[----:B-1----:R-:W-:Y:S01]  /*225c0*/  IMAD.WIDE.U32 R26, R11, -0x2daee0ad, RZ ;  /* 0xd2511f530b1a7825 */ /* 0x002fe200078e00ff */
[----:B------:R-:W-:Y:S02]  /*225d0*/  FSEL R4, R39, RZ, P1 ;  /* 0x000000ff27047208 */ /* 0x000fe40000800000 */
[----:B------:R-:W-:Y:S01]  /*225e0*/  STL [R1+0x6c], R45 ;  /* 0x00006c2d01007387 */ /* 0x000fe20000100800 */
[----:B------:R-:W-:Y:S01]  /*225f0*/  ISETP.LE.U32.AND P1, PT, R8, UR10, PT ;  /* 0x0000000a08007c0c */ /* 0x000fe2000bf23070 */
[--C-:B------:R-:W-:Y:S01]  /*22600*/  FFMA.FTZ R198, R203, UR4, -R22.reuse ;  /* 0x00000004cbc67c23 */ /* 0x100fe20008010816 */
[----:B------:R-:W-:Y:S01]  /*22610*/  LOP3.LUT R172, R172, UR11, R27, 0x96, !PT ;  /* 0x0000000bacac7c12 */ /* 0x000fe2000f8e961b */
[----:B------:R1:W-:Y:S01]  /*22620*/  STL [R1+0x68], R8 ;  /* 0x0000680801007387 */ /* 0x0003e20000100800 */
[--C-:B------:R-:W-:Y:S01]  /*22630*/  FFMA.FTZ R229, R242, UR4, -R22.reuse ;  /* 0x00000004f2e57c23 */ /* 0x100fe20008010816 */
[--C-:B------:R-:W-:Y:S01]  /*22640*/  FFMA.FTZ R183, R183, UR4, -R22.reuse ;  /* 0x00000004b7b77c23 */ /* 0x100fe20008010816 */
[--C-:B------:R-:W-:Y:S01]  /*22650*/  FFMA.FTZ R240, R240, UR4, -R22.reuse ;  /* 0x00000004f0f07c23 */ /* 0x100fe20008010816 */
[----:B------:R4:W4:Y:S01]  /*22660*/  LDL.S16 R44, [R1+0x1b4] ;  /* 0x0001b400012c7983 */ /* 0x0009220000100600 */
[--C-:B------:R-:W-:Y:S01]  /*22670*/  FFMA.FTZ R203, R246, UR4, -R22.reuse ;  /* 0x00000004f6cb7c23 */ /* 0x100fe20008010816 */
[--C-:B------:R-:W-:Y:S01]  /*22680*/  FFMA.FTZ R246, R201, UR4, -R22.reuse ;  /* 0x00000004c9f67c23 */ /* 0x100fe20008010816 */
[--C-:B--2---:R-:W-:Y:S01]  /*22690*/  FFMA.FTZ R0, R31, UR4, -R5.reuse ;  /* 0x000000041f007c23 */ /* 0x104fe20008010805 */
[----:B------:R2:W2:Y:S01]  /*226a0*/  LDL.S16 R43, [R1+0x1b0] ;  /* 0x0001b000012b7983 */ /* 0x0004a20000100600 */
[--C-:B------:R-:W-:Y:S01]  /*226b0*/  FFMA.FTZ R243, R243, UR4, -R22.reuse ;  /* 0x00000004f3f37c23 */ /* 0x100fe20008010816 */
[--C-:B------:R-:W-:Y:S01]  /*226c0*/  FFMA.FTZ R239, R239, UR4, -R22.reuse ;  /* 0x00000004efef7c23 */ /* 0x100fe20008010816 */
[----:B------:R1:W-:Y:S01]  /*226d0*/  MUFU.EX2 R95, R0 ;  /* 0x00000000005f7308 */ /* 0x0003e20000000800 */
[----:B------:R2:W2:Y:S01]  /*226e0*/  LDL.S16 R42, [R1+0x1ac] ;  /* 0x0001ac00012a7983 */ /* 0x0004a20000100600 */
[--C-:B------:R-:W-:Y:S01]  /*226f0*/  FFMA.FTZ R235, R235, UR4, -R22.reuse ;  /* 0x00000004ebeb7c23 */ /* 0x100fe20008010816 */
[--C-:B------:R-:W-:Y:S01]  /*22700*/  FFMA.FTZ R234, R234, UR4, -R22.reuse ;  /* 0x00000004eaea7c23 */ /* 0x100fe20008010816 */
[----:B------:R-:W-:Y:S01]  /*22710*/  FFMA.FTZ R231, R231, UR4, -R22 ;  /* 0x00000004e7e77c23 */ /* 0x000fe20008010816 */
[----:B------:R2:W2:Y:S01]  /*22720*/  LDL.S16 R40, [R1+0x1b8] ;  /* 0x0001b80001287983 */ /* 0x0004a20000100600 */
[----:B---3--:R-:W-:Y:S01]  /*22730*/  FFMA.FTZ R3, R29, UR4, -R6 ;  /* 0x000000041d037c23 */ /* 0x008fe20008010806 */
[--C-:B------:R-:W-:Y:S01]  /*22740*/  FFMA.FTZ R242, R230, UR4, -R22.reuse ;  /* 0x00000004e6f27c23 */ /* 0x100fe20008010816 */
[--C-:B------:R-:W-:Y:S01]  /*22750*/  FFMA.FTZ R210, R210, UR4, -R22.reuse ;  /* 0x00000004d2d27c23 */ /* 0x100fe20008010816 */
[----:B------:R3:W-:Y:S01]  /*22760*/  STL [R1+0x380], R37 ;  /* 0x0003802501007387 */ /* 0x0007e20000100800 */
[----:B------:R-:W-:Y:S03]  /*22770*/  MUFU.EX2 R93, R3 ;  /* 0x00000003005d7308 */ /* 0x000fe60000000800 */
[----:B------:R3:W-:Y:S01]  /*22780*/  STL [R1+0x384], R36 ;  /* 0x0003842401007387 */ /* 0x0007e20000100800 */
[----:B-1----:R-:W-:Y:S01]  /*22790*/  FFMA.FTZ R8, R47, UR4, -R5 ;  /* 0x000000042f087c23 */ /* 0x002fe20008010805 */
[--C-:B------:R-:W-:Y:S01]  /*227a0*/  FFMA.FTZ R47, R248, UR4, -R22.reuse ;  /* 0x00000004f82f7c23 */ /* 0x100fe20008010816 */
[----:B------:R-:W-:Y:S01]  /*227b0*/  FFMA.FTZ R248, R206, UR4, -R22 ;  /* 0x00000004cef87c23 */ /* 0x000fe20008010816 */
[----:B------:R1:W-:Y:S01]  /*227c0*/  STL [R1+0x388], R39 ;  /* 0x0003882701007387 */ /* 0x0003e20000100800 */
[----:B------:R-:W-:Y:S01]  /*227d0*/  FFMA.FTZ R0, R28, UR4, -R6 ;  /* 0x000000041c007c23 */ /* 0x000fe20008010806 */
[----:B------:R-:W-:Y:S02]  /*227e0*/  IMAD.WIDE.U32 R28, R92, -0x2daee0ad, RZ ;  /* 0xd2511f535c1c7825 */ /* 0x000fe400078e00ff */
[----:B------:R2:W-:Y:S01]  /*227f0*/  STL [R1+0x38c], R38 ;  /* 0x00038c2601007387 */ /* 0x0005e20000100800 */
[----:B------:R1:W-:Y:S02]  /*22800*/  MUFU.EX2 R94, R0 ;  /* 0x00000000005e7308 */ /* 0x0003e40000000800 */
[----:B------:R-:W-:Y:S01]  /*22810*/  LOP3.LUT R181, R66, UR11, R29, 0x96, !PT ;  /* 0x0000000b42b57c12 */ /* 0x000fe2000f8e961d */
[----:B------:R2:W2:Y:S01]  /*22820*/  LDL.S16 R11, [R1+0x1d0] ;  /* 0x0001d000010b7983 */ /* 0x0004a20000100600 */
[----:B------:R-:W-:Y:S04]  /*22830*/  F2FP.BF16.F32.PACK_AB R66, R112, R114 ;  /* 0x000000727042723e */ /* 0x000fe800000010ff */
[C---:B------:R-:W-:Y:S02]  /*22840*/  PRMT R225, R66.reuse, 0x7632, R225 ;  /* 0x0000763242e17816 */ /* 0x040fe400000000e1 */
[----:B------:R1:W-:Y:S01]  /*22850*/  MUFU.EX2 R92, R8 ;  /* 0x00000008005c7308 */ /* 0x0003e20000000800 */
[----:B------:R-:W-:Y:S01]  /*22860*/  PRMT R35, R66, 0x7610, R35 ;  /* 0x0000761042237816 */ /* 0x000fe20000000023 */
[----:B---3--:R3:W3:Y:S01]  /*22870*/  LDL.S16 R37, [R1+0x1cc] ;  /* 0x0001cc0001257983 */ /* 0x0086e20000100600 */
[----:B-1----:R-:W-:Y:S07]  /*22880*/  FSEL R0, R36, RZ, P0 ;  /* 0x000000ff24007208 */ /* 0x002fee0000000000 */
[----:B------:R-:W-:Y:S01]  /*22890*/  MUFU.EX2 R47, R47 ;  /* 0x0000002f002f7308 */ /* 0x000fe20000000800 */
[----:B------:R1:W3:Y:S01]  /*228a0*/  LDL.S16 R36, [R1+0x1d4] ;  /* 0x0001d40001247983 */ /* 0x0002e20000100600 */
[----:B------:R-:W-:Y:S02]  /*228b0*/  FSETP.NEU.FTZ.AND P0, PT, R38, -INF , PT ;  /* 0xff8000002600780b */ /* 0x000fe40003f1d000 */
[----:B------:R-:W-:Y:S01]  /*228c0*/  PRMT R39, R72, 0x7610, R39 ;  /* 0x0000761048277816 */ /* 0x000fe20000000027 */
[----:B------:R-:W-:Y:S01]  /*228d0*/  FADD.FTZ R0, -R0, R133 ;  /* 0x0000008500007221 */ /* 0x000fe20000010100 */
[----:B------:R-:W-:Y:S02]  /*228e0*/  FSEL R7, R7, RZ, P0 ;  /* 0x000000ff07077208 */ /* 0x000fe40000000000 */
[----:B------:R-:W-:Y:S01]  /*228f0*/  FSEL R3, R38, RZ, P0 ;  /* 0x000000ff26037208 */ /* 0x000fe20000000000 */
[--C-:B------:R-:W-:Y:S01]  /*22900*/  FFMA.FTZ R8, R48, UR4, -R5.reuse ;  /* 0x0000000430087c23 */ /* 0x100fe20008010805 */
[----:B------:R-:W-:Y:S01]  /*22910*/  ISETP.LE.U32.AND P0, PT, R45, UR10, PT ;  /* 0x0000000a2d007c0c */ /* 0x000fe2000bf03070 */
[----:B------:R-:W-:Y:S01]  /*22920*/  FFMA.FTZ R48, R79, UR4, -R5 ;  /* 0x000000044f307c23 */ /* 0x000fe20008010805 */
[--C-:B------:R-:W-:Y:S01]  /*22930*/  FFMA.FTZ R201, R251, UR4, -R7.reuse ;  /* 0x00000004fbc97c23 */ /* 0x100fe20008010807 */
[----:B------:R1:W-:Y:S01]  /*22940*/  MUFU.EX2 R90, R8 ;  /* 0x00000008005a7308 */ /* 0x0003e20000000800 */
[--C-:B------:R-:W-:Y:S01]  /*22950*/  FFMA.FTZ R206, R244, UR4, -R7.reuse ;  /* 0x00000004f4ce7c23 */ /* 0x100fe20008010807 */
        /* <DEDUP_REMOVED lines=16> */
[----:B------:R-:W-:Y:S01]  /*22a60*/  PRMT R25, R71, 0x7610, R25 ;  /* 0x0000761047197816 */ /* 0x000fe20000000019 */
[----:B------:R-:W-:Y:S01]  /*22a70*/  FFMA.FTZ R79, R250, UR4, -R22 ;  /* 0x00000004fa4f7c23 */ /* 0x000fe20008010816 */
[----:B------:R-:W-:Y:S01]  /*22a80*/  LOP3.LUT R250, R34, 0xff, RZ, 0xc0, !PT ;  /* 0x000000ff22fa7812 */ /* 0x000fe200078ec0ff */
[----:B------:R-:W-:Y:S01]  /*22a90*/  MUFU.EX2 R45, R45 ;  /* 0x0000002d002d7308 */ /* 0x000fe20000000800 */
[----:B------:R-:W-:Y:S09]  /*22aa0*/  LOP3.LUT R208, R173, 0xff, RZ, 0xc0, !PT ;  /* 0x000000ffadd07812 */ /* 0x000ff200078ec0ff */
[----:B------:R-:W-:Y:S01]  /*22ab0*/  MUFU.EX2 R48, R48 ;  /* 0x0000003000307308 */ /* 0x000fe20000000800 */
[--C-:B----4-:R-:W-:Y:S02]  /*22ac0*/  @!P5 HFMA2.BF16_V2 R44, -RZ.H0_H0, RZ.H0_H0, -R72.reuse.H0_H0 ;  /* 0x200000ffff2cd231 */ /* 0x110fe40000340948 */
[----:B--2---:R-:W-:Y:S03]  /*22ad0*/  @!P4 HFMA2.BF16_V2 R43, -RZ.H0_H0, RZ.H0_H0, -R72.H1_H1 ;  /* 0x200000ffff2bc231 */ /* 0x004fe60000360948 */
[----:B------:R-:W-:Y:S01]  /*22ae0*/  @!P5 STL.S16 [R1+0x1b4], R44 ;  /* 0x0001b42c0100d387 */ /* 0x000fe20000100600 */
[----:B------:R-:W-:Y:S01]  /*22af0*/  PRMT R9, R44, 0x7610, R9 ;  /* 0x000076102c097816 */ /* 0x000fe20000000009 */
[--C-:B------:R-:W-:Y:S02]  /*22b00*/  @!P1 HFMA2.BF16_V2 R42, -RZ.H0_H0, RZ.H0_H0, -R71.reuse.H0_H0 ;  /* 0x200000ffff2a9231 */ /* 0x100fe40000340947 */
[----:B------:R1:W-:Y:S01]  /*22b10*/  @!P4 STL.S16 [R1+0x1b0], R43 ;  /* 0x0001b02b0100c387 */ /* 0x0003e20000100600 */
[----:B------:R-:W-:Y:S01]  /*22b20*/  @!P5 PRMT R39, R9, 0x5410, RZ ;  /* 0x000054100927d816 */ /* 0x000fe200000000ff */
[----:B------:R-:W-:Y:S02]  /*22b30*/  @!P0 HFMA2.BF16_V2 R40, -RZ.H0_H0, RZ.H0_H0, -R71.H1_H1 ;  /* 0x200000ffff288231 */ /* 0x000fe40000360947 */
[----:B------:R-:W-:Y:S01]  /*22b40*/  @!P1 STL.S16 [R1+0x1ac], R42 ;  /* 0x0001ac2a01009387 */ /* 0x000fe20000100600 */
[----:B------:R-:W-:Y:S02]  /*22b50*/  ISETP.GT.U32.AND P5, PT, R89, UR10, PT ;  /* 0x0000000a59007c0c */ /* 0x000fe4000bfa4070 */
[----:B------:R-:W-:Y:S01]  /*22b60*/  LOP3.LUT R9, R173, 0xffff, RZ, 0xc0, !PT ;  /* 0x0000ffffad097812 */ /* 0x000fe200078ec0ff */
[----:B------:R2:W-:Y:S01]  /*22b70*/  @!P0 STL.S16 [R1+0x1b8], R40 ;  /* 0x0001b82801008387 */ /* 0x0005e20000100600 */
[----:B------:R-:W-:Y:S01]  /*22b80*/  PRMT R31, R40, 0x7610, R31 ;  /* 0x00007610281f7816 */ /* 0x000fe2000000001f */
[----:B------:R4:W-:Y:S01]  /*22b90*/  MUFU.EX2 R89, R8 ;  /* 0x0000000800597308 */ /* 0x0009e20000000800 */
[----:B------:R-:W-:Y:S01]  /*22ba0*/  PRMT R41, R43, 0x7610, R41 ;  /* 0x000076102b297816 */ /* 0x000fe20000000029 */
[----:B------:R-:W-:Y:S01]  /*22bb0*/  STL [R1+0x398], R72 ;  /* 0x0003984801007387 */ /* 0x000fe20000100800 */
[----:B------:R-:W-:Y:S02]  /*22bc0*/  PRMT R38, R42, 0x7610, R38 ;  /* 0x000076102a267816 */ /* 0x000fe40000000026 */
[----:B------:R-:W-:Y:S01]  /*22bd0*/  @!P4 PRMT R221, R41, 0x5410, RZ ;  /* 0x0000541029ddc816 */ /* 0x000fe200000000ff */
[----:B------:R-:W-:Y:S01]  /*22be0*/  FFMA.FTZ R41, R60, UR4, -R6 ;  /* 0x000000043c297c23 */ /* 0x000fe20008010806 */
[----:B------:R-:W-:Y:S02]  /*22bf0*/  SHF.R.U32.HI R224, RZ, 0x8, R9 ;  /* 0x00000008ffe07819 */ /* 0x000fe40000011609 */
[----:B------:R-:W-:Y:S01]  /*22c00*/  @!P1 PRMT R25, R38, 0x5410, RZ ;  /* 0x0000541026199816 */ /* 0x000fe200000000ff */
[----:B------:R-:W-:Y:S01]  /*22c10*/  IMAD.MOV.U32 R38, RZ, RZ, R222 ;  /* 0x000000ffff267224 */ /* 0x000fe200078e00de */
[----:B------:R-:W-:Y:S01]  /*22c20*/  ISETP.GT.U32.AND P1, PT, R87, UR10, PT ;  /* 0x0000000a57007c0c */ /* 0x000fe2000bf24070 */
[----:B------:R-:W-:Y:S01]  /*22c30*/  FFMA.FTZ R222, R30, UR4, -R22 ;  /* 0x000000041ede7c23 */ /* 0x000fe20008010816 */
[----:B------:R-:W-:Y:S01]  /*22c40*/  @!P0 PRMT R187, R31, 0x5410, RZ ;  /* 0x000054101fbb8816 */ /* 0x000fe200000000ff */
[----:B------:R-:W-:Y:S01]  /*22c50*/  IMAD.MOV.U32 R133, RZ, RZ, R25 ;  /* 0x000000ffff857224 */ /* 0x000fe200078e0019 */
[----:B------:R-:W-:Y:S01]  /*22c60*/  LOP3.LUT R9, R224, 0xffff, RZ, 0xc0, !PT ;  /* 0x0000ffffe0097812 */ /* 0x000fe200078ec0ff */
[----:B-1----:R-:W-:Y:S02]  /*22c70*/  IMAD.MOV.U32 R43, RZ, RZ, R219 ;  /* 0x000000ffff2b7224 */ /* 0x002fe400078e00db */
[----:B----4-:R-:W-:Y:S01]  /*22c80*/  FFMA.FTZ R8, R49, UR4, -R6 ;  /* 0x0000000431087c23 */ /* 0x010fe20008010806 */
[----:B------:R-:W-:Y:S01]  /*22c90*/  IMAD.MOV.U32 R49, RZ, RZ, R216 ;  /* 0x000000ffff317224 */ /* 0x000fe200078e00d8 */
[----:B------:R-:W-:Y:S01]  /*22ca0*/  ISETP.LE.U32.AND P0, PT, R9, UR10, PT ;  /* 0x0000000a09007c0c */ /* 0x000fe2000bf03070 */
[--C-:B------:R-:W-:Y:S01]  /*22cb0*/  FFMA.FTZ R43, R43, UR4, -R7.reuse ;  /* 0x000000042b2b7c23 */ /* 0x100fe20008010807 */
[----:B------:R1:W-:Y:S01]  /*22cc0*/  MUFU.EX2 R87, R8 ;  /* 0x0000000800577308 */ /* 0x0003e20000000800 */
[----:B------:R-:W-:Y:S01]  /*22cd0*/  LOP3.LUT R9, R23, 0xffff, RZ, 0xc0, !PT ;  /* 0x0000ffff17097812 */ /* 0x000fe200078ec0ff */
[----:B------:R-:W-:Y:S01]  /*22ce0*/  FFMA.FTZ R49, R49, UR4, -R7 ;  /* 0x0000000431317c23 */ /* 0x000fe20008010807 */
[----:B--2---:R-:W-:Y:S01]  /*22cf0*/  LOP3.LUT R40, R33, 0xff, RZ, 0xc0, !PT ;  /* 0x000000ff21287812 */ /* 0x004fe200078ec0ff */
[--C-:B------:R-:W-:Y:S01]  /*22d00*/  @P1 HFMA2.BF16_V2 R11, -RZ.H0_H0, RZ.H0_H0, -R66.reuse.H0_H0 ;  /* 0x200000ffff0b1231 */ /* 0x100fe20000340942 */
[----:B------:R-:W-:Y:S01]  /*22d10*/  PRMT R216, R26, 0x7771, RZ ;  /* 0x000077711ad87816 */ /* 0x000fe200000000ff */
[----:B------:R-:W-:Y:S01]  /*22d20*/  IMAD.MOV.U32 R205, RZ, RZ, R133 ;  /* 0x000000ffffcd7224 */ /* 0x000fe200078e0085 */
[----:B------:R-:W-:Y:S01]  /*22d30*/  ISETP.LE.U32.AND P4, PT, R40, UR10, PT ;  /* 0x0000000a28007c0c */ /* 0x000fe2000bf83070 */
[----:B------:R-:W-:Y:S01]  /*22d40*/  STL [R1+0x58], R40 ;  /* 0x0000582801007387 */ /* 0x000fe20000100800 */
[--C-:B---3--:R-:W-:Y:S01]  /*22d50*/  @P5 HFMA2.BF16_V2 R36, -RZ.H0_H0, RZ.H0_H0, -R67.reuse.H1_H1 ;  /* 0x200000ffff245231 */ /* 0x108fe20000360943 */
[----:B------:R-:W-:Y:S01]  /*22d60*/  PRMT R32, R11, 0x7610, R32 ;  /* 0x000076100b207816 */ /* 0x000fe20000000020 */
[----:B------:R-:W-:Y:S01]  /*22d70*/  MUFU.EX2 R43, R43 ;  /* 0x0000002b002b7308 */ /* 0x000fe20000000800 */
[----:B------:R2:W-:Y:S01]  /*22d80*/  STL [R1+0x3a0], R71 ;  /* 0x0003a04701007387 */ /* 0x0005e20000100800 */
[----:B------:R-:W-:Y:S02]  /*22d90*/  PRMT R219, R26, 0x7772, RZ ;  /* 0x000077721adb7816 */ /* 0x000fe400000000ff */
[----:B------:R-:W-:Y:S01]  /*22da0*/  PRMT R33, R36, 0x7610, R33 ;  /* 0x0000761024217816 */ /* 0x000fe20000000021 */
[----:B------:R3:W-:Y:S01]  /*22db0*/  STL [R1+0x3a4], R224 ;  /* 0x0003a4e001007387 */ /* 0x0007e20000100800 */
[--C-:B-1----:R-:W-:Y:S01]  /*22dc0*/  FFMA.FTZ R8, R50, UR4, -R5.reuse ;  /* 0x0000000432087c23 */ /* 0x102fe20008010805 */
[----:B------:R-:W-:Y:S01]  /*22dd0*/  FFMA.FTZ R50, R81, UR4, -R5 ;  /* 0x0000000451327c23 */ /* 0x000fe20008010805 */
[----:B------:R-:W-:Y:S01]  /*22de0*/  @P1 PRMT R35, R32, 0x5410, RZ ;  /* 0x0000541020231816 */ /* 0x000fe200000000ff */
[----:B------:R1:W4:Y:S01]  /*22df0*/  LDL.S16 R31, [R1+0x1d8] ;  /* 0x0001d800011f7983 */ /* 0x0003220000100600 */
[----:B------:R-:W-:Y:S01]  /*22e00*/  @!P4 HFMA2.BF16_V2 R37, -RZ.H0_H0, RZ.H0_H0, -R67.H0_H0 ;  /* 0x200000ffff25c231 */ /* 0x000fe20000340943 */
[----:B------:R3:W-:Y:S01]  /*22e10*/  MUFU.EX2 R75, R8 ;  /* 0x00000008004b7308 */ /* 0x0007e20000000800 */
[----:B------:R-:W-:Y:S02]  /*22e20*/  IMAD.MOV.U32 R32, RZ, RZ, R193 ;  /* 0x000000ffff207224 */ /* 0x000fe400078e00c1 */
[--C-:B------:R-:W-:Y:S01]  /*22e30*/  FFMA.FTZ R193, R245, UR4, -R22.reuse ;  /* 0x00000004f5c17c23 */ /* 0x100fe20008010816 */
[----:B------:R-:W-:Y:S01]  /*22e40*/  FFMA.FTZ R245, R211, UR4, -R22 ;  /* 0x00000004d3f57c23 */ /* 0x000fe20008010816 */
[----:B------:R1:W-:Y:S01]  /*22e50*/  @!P4 STL.S16 [R1+0x1cc], R37 ;  /* 0x0001cc250100c387 */ /* 0x0003e20000100600 */
[----:B------:R-:W-:Y:S03]  /*22e60*/  PRMT R10, R37, 0x7610, R10 ;  /* 0x00007610250a7816 */ /* 0x000fe6000000000a */
[----:B------:R1:W-:Y:S01]  /*22e70*/  @P5 STL.S16 [R1+0x1d4], R36 ;  /* 0x0001d42401005387 */ /* 0x0003e20000100600 */
[----:B------:R-:W-:Y:S03]  /*22e80*/  MUFU.EX2 R49, R49 ;  /* 0x0000003100317308 */ /* 0x000fe60000000800 */
[----:B------:R1:W-:Y:S01]  /*22e90*/  @P1 STL.S16 [R1+0x1d0], R11 ;  /* 0x0001d00b01001387 */ /* 0x0003e20000100600 */
[----:B--2---:R-:W-:Y:S02]  /*22ea0*/  PRMT R71, R67, 0x7610, R71 ;  /* 0x0000761043477816 */ /* 0x004fe40000000047 */
[----:B------:R-:W-:Y:S04]  /*22eb0*/  @!P4 PRMT R71, R10, 0x5410, RZ ;  /* 0x000054100a47c816 */ /* 0x000fe800000000ff */
[----:B------:R-:W-:Y:S01]  /*22ec0*/  MUFU.EX2 R40, R17 ;  /* 0x0000001100287308 */ /* 0x000fe20000000800 */
[----:B------:R-:W-:Y:S01]  /*22ed0*/  ISETP.GT.U32.AND P4, PT, R68, UR10, PT ;  /* 0x0000000a44007c0c */ /* 0x000fe2000bf84070 */
[----:B---3--:R-:W-:Y:S01]  /*22ee0*/  FFMA.FTZ R224, R200, UR4, -R22 ;  /* 0x00000004c8e07c23 */ /* 0x008fe20008010816 */
[----:B------:R-:W-:Y:S01]  /*22ef0*/  FFMA.FTZ R200, R189, UR4, -R7 ;  /* 0x00000004bdc87c23 */ /* 0x000fe20008010807 */
[----:B------:R-:W-:Y:S01]  /*22f00*/  PRMT R189, R28, 0x7771, RZ ;  /* 0x000077711cbd7816 */ /* 0x000fe200000000ff */
[----:B------:R-:W-:Y:S01]  /*22f10*/  FFMA.FTZ R8, R24, UR4, -R5 ;  /* 0x0000000418087c23 */ /* 0x000fe20008010805 */
[----:B------:R-:W-:Y:S02]  /*22f20*/  PRMT R24, R67, 0x7632, R24 ;  /* 0x0000763243187816 */ /* 0x000fe40000000018 */
[----:B------:R-:W-:Y:S01]  /*22f30*/  @P5 PRMT R24, R33, 0x5410, RZ ;  /* 0x0000541021185816 */ /* 0x000fe200000000ff */
[----:B------:R-:W-:Y:S01]  /*22f40*/  IMAD.MOV.U32 R33, RZ, RZ, R220 ;  /* 0x000000ffff217224 */ /* 0x000fe200078e00dc */
[----:B------:R-:W-:Y:S01]  /*22f50*/  PRMT R220, R26, 0x7773, RZ ;  /* 0x000077731adc7816 */ /* 0x000fe200000000ff */
[----:B------:R2:W-:Y:S01]  /*22f60*/  MUFU.EX2 R57, R8 ;  /* 0x0000000800397308 */ /* 0x0005e20000000800 */
[----:B-1----:R-:W-:Y:S01]  /*22f70*/  LOP3.LUT R37, R23, 0xff, RZ, 0xc0, !PT ;  /* 0x000000ff17257812 */ /* 0x002fe200078ec0ff */
[----:B------:R-:W-:Y:S01]  /*22f80*/  IMAD.MOV.U32 R132, RZ, RZ, R24 ;  /* 0x000000ffff847224 */ /* 0x000fe200078e0018 */
[----:B------:R-:W-:Y:S02]  /*22f90*/  SHF.R.U32.HI R36, RZ, 0x8, R9 ;  /* 0x00000008ff247819 */ /* 0x000fe40000011609 */
[----:B------:R-:W-:Y:S01]  /*22fa0*/  ISETP.LE.U32.AND P2, PT, R37, UR10, PT ;  /* 0x0000000a25007c0c */ /* 0x000fe2000bf43070 */
[----:B------:R-:W-:Y:S01]  /*22fb0*/  IMAD.MOV.U32 R209, RZ, RZ, R132 ;  /* 0x000000ffffd17224 */ /* 0x000fe200078e0084 */
[----:B------:R1:W3:Y:S01]  /*22fc0*/  LDL.S16 R11, [R1+0x1e8] ;  /* 0x0001e800010b7983 */ /* 0x0002e20000100600 */
[----:B------:R-:W-:Y:S02]  /*22fd0*/  LOP3.LUT R9, R174, 0xffff, RZ, 0xc0, !PT ;  /* 0x0000ffffae097812 */ /* 0x000fe400078ec0ff */
[----:B------:R-:W-:Y:S01]  /*22fe0*/  MUFU.EX2 R50, R50 ;  /* 0x0000003200327308 */ /* 0x000fe20000000800 */
[----:B------:R-:W-:Y:S01]  /*22ff0*/  LOP3.LUT R10, R36, 0xffff, RZ, 0xc0, !PT ;  /* 0x0000ffff240a7812 */ /* 0x000fe200078ec0ff */
[----:B------:R1:W-:Y:S01]  /*23000*/  STL [R1+0x3a8], R67 ;  /* 0x0003a84301007387 */ /* 0x0003e20000100800 */
[----:B------:R-:W-:Y:S02]  /*23010*/  SHF.R.U32.HI R237, RZ, 0x8, R9 ;  /* 0x00000008ffed7819 */ /* 0x000fe40000011609 */
[----:B------:R-:W-:Y:S01]  /*23020*/  ISETP.LE.U32.AND P5, PT, R10, UR10, PT ;  /* 0x0000000a0a007c0c */ /* 0x000fe2000bfa3070 */
[----:B------:R1:W-:Y:S01]  /*23030*/  STL.64 [R1+0x3b0], R36 ;  /* 0x0003b02401007387 */ /* 0x0003e20000100a00 */
[----:B--2---:R-:W-:Y:S01]  /*23040*/  FFMA.FTZ R8, R20, UR4, -R6 ;  /* 0x0000000414087c23 */ /* 0x004fe20008010806 */
[----:B------:R-:W-:Y:S02]  /*23050*/  LOP3.LUT R9, R172, 0xffff, RZ, 0xc0, !PT ;  /* 0x0000ffffac097812 */ /* 0x000fe400078ec0ff */
[----:B------:R-:W-:Y:S01]  /*23060*/  LOP3.LUT R10, R237, 0xffff, RZ, 0xc0, !PT ;  /* 0x0000ffffed0a7812 */ /* 0x000fe200078ec0ff */
[----:B------:R2:W-:Y:S01]  /*23070*/  MUFU.EX2 R73, R8 ;  /* 0x0000000800497308 */ /* 0x0005e20000000800 */
[----:B------:R-:W-:Y:S02]  /*23080*/  SHF.R.U32.HI R188, RZ, 0x8, R9 ;  /* 0x00000008ffbc7819 */ /* 0x000fe40000011609 */
[----:B------:R-:W-:Y:S02]  /*23090*/  PRMT R20, R96, 0x7610, R20 ;  /* 0x0000761060147816 */ /* 0x000fe40000000014 */
[----:B------:R-:W-:Y:S04]  /*230a0*/  LOP3.LUT R9, R188, 0xffff, RZ, 0xc0, !PT ;  /* 0x0000ffffbc097812 */ /* 0x000fe800078ec0ff */
[----:B------:R-:W-:Y:S01]  /*230b0*/  ISETP.LE.U32.AND P1, PT, R9, UR10, PT ;  /* 0x0000000a09007c0c */ /* 0x000fe2000bf23070 */
[----:B------:R-:W-:Y:S04]  /*230c0*/  FFMA.FTZ R9, R59, UR4, -R6 ;  /* 0x000000043b097c23 */ /* 0x000fe80008010806 */
[----:B------:R2:W-:Y:S01]  /*230d0*/  MUFU.EX2 R64, R9 ;  /* 0x0000000900407308 */ /* 0x0005e20000000800 */
[----:B-1----:R-:W-:Y:S02]  /*230e0*/  IMAD.MOV.U32 R67, RZ, RZ, R28 ;  /* 0x000000ffff437224 */ /* 0x002fe400078e001c */
[----:B--2---:R-:W-:Y:S07]  /*230f0*/  FFMA.FTZ R8, R21, UR4, -R6 ;  /* 0x0000000415087c23 */ /* 0x004fee0008010806 */
[----:B------:R1:W-:Y:S01]  /*23100*/  MUFU.EX2 R70, R8 ;  /* 0x0000000800467308 */ /* 0x0003e20000000800 */
[--C-:B------:R-:W-:Y:S01]  /*23110*/  FFMA.FTZ R37, R182, UR4, -R22.reuse ;  /* 0x00000004b6257c23 */ /* 0x100fe20008010816 */
[--C-:B------:R-:W-:Y:S01]  /*23120*/  FFMA.FTZ R36, R195, UR4, -R7.reuse ;  /* 0x00000004c3247c23 */ /* 0x100fe20008010807 */
[----:B------:R-:W-:Y:S01]  /*23130*/  FFMA.FTZ R182, R32, UR4, -R7 ;  /* 0x0000000420b67c23 */ /* 0x000fe20008010807 */
[----:B------:R-:W-:Y:S01]  /*23140*/  PRMT R195, R74, 0x7632, R195 ;  /* 0x000076324ac37816 */ /* 0x000fe200000000c3 */
[--C-:B------:R-:W-:Y:S05]  /*23150*/  FFMA.FTZ R9, R86, UR4, -R5.reuse ;  /* 0x0000000456097c23 */ /* 0x100fea0008010805 */
[----:B------:R-:W-:Y:S01]  /*23160*/  MUFU.EX2 R182, R182 ;  /* 0x000000b600b67308 */ /* 0x000fe20000000800 */
[--C-:B-1----:R-:W-:Y:S09]  /*23170*/  FFMA.FTZ R8, R51, UR4, -R5.reuse ;  /* 0x0000000433087c23 */ /* 0x102ff20008010805 */
[----:B------:R-:W-:Y:S01]  /*23180*/  MUFU.EX2 R60, R9 ;  /* 0x00000009003c7308 */ /* 0x000fe20000000800 */
[--C-:B------:R-:W-:Y:S01]  /*23190*/  FFMA.FTZ R51, R180, UR4, -R22.reuse ;  /* 0x00000004b4337c23 */ /* 0x100fe20008010816 */
[--C-:B------:R-:W-:Y:S01]  /*231a0*/  FFMA.FTZ R180, R252, UR4, -R22.reuse ;  /* 0x00000004fcb47c23 */ /* 0x100fe20008010816 */
[----:B------:R-:W-:Y:S01]  /*231b0*/  FFMA.FTZ R252, R202, UR4, -R22 ;  /* 0x00000004cafc7c23 */ /* 0x000fe20008010816 */
[----:B------:R-:W-:Y:S06]  /*231c0*/  IMAD.MOV.U32 R202, RZ, RZ, R26 ;  /* 0x000000ffffca7224 */ /* 0x000fec00078e001a */
[----:B------:R1:W-:Y:S10]  /*231d0*/  MUFU.EX2 R68, R8 ;  /* 0x0000000800447308 */ /* 0x0003f40000000800 */
[----:B------:R-:W-:Y:S10]  /*231e0*/  MUFU.EX2 R51, R51 ;  /* 0x0000003300337308 */ /* 0x000ff40000000800 */
[----:B------:R-:W-:Y:S01]  /*231f0*/  MUFU.EX2 R180, R180 ;  /* 0x000000b400b47308 */ /* 0x000fe20000000800 */
[--C-:B-1----:R-:W-:Y:S09]  /*23200*/  FFMA.FTZ R8, R52, UR4, -R5.reuse ;  /* 0x0000000434087c23 */ /* 0x102ff20008010805 */
[----:B------:R1:W-:Y:S02]  /*23210*/  MUFU.EX2 R65, R8 ;  /* 0x0000000800417308 */ /* 0x0003e40000000800 */
[----:B-1----:R-:W-:Y:S08]  /*23220*/  FFMA.FTZ R8, R61, UR4, -R6 ;  /* 0x000000043d087c23 */ /* 0x002ff00008010806 */
[----:B------:R1:W-:Y:S02]  /*23230*/  MUFU.EX2 R46, R8 ;  /* 0x00000008002e7308 */ /* 0x0003e40000000800 */
[----:B-1----:R-:W-:Y:S01]  /*23240*/  FFMA.FTZ R8, R83, UR4, -R5 ;  /* 0x0000000453087c23 */ /* 0x002fe20008010805 */
[----:B------:R-:W-:Y:S07]  /*23250*/  FFMA.FTZ R83, R33, UR4, -R7 ;  /* 0x0000000421537c23 */ /* 0x000fee0008010807 */
[----:B------:R1:W-:Y:S02]  /*23260*/  MUFU.EX2 R44, R8 ;  /* 0x00000008002c7308 */ /* 0x0003e40000000800 */
[----:B-1----:R-:W-:Y:S01]  /*23270*/  FFMA.FTZ R8, R85, UR4, -R5 ;  /* 0x0000000455087c23 */ /* 0x002fe20008010805 */
[--C-:B------:R-:W-:Y:S01]  /*23280*/  FFMA.FTZ R85, R249, UR4, -R22.reuse ;  /* 0x00000004f9557c23 */ /* 0x100fe20008010816 */
[----:B------:R-:W-:Y:S01]  /*23290*/  FFMA.FTZ R249, R207, UR4, -R22 ;  /* 0x00000004cff97c23 */ /* 0x000fe20008010816 */
[----:B------:R-:W-:Y:S05]  /*232a0*/  PRMT R207, R74, 0x7610, R207 ;  /* 0x000076104acf7816 */ /* 0x000fea00000000cf */
[----:B------:R-:W-:Y:S01]  /*232b0*/  MUFU.EX2 R55, R8 ;  /* 0x0000000800377308 */ /* 0x000fe20000000800 */
[----:B----4-:R-:W-:Y:S05]  /*232c0*/  @P4 HFMA2.BF16_V2 R31, -RZ.H0_H0, RZ.H0_H0, -R66.H1_H1 ;  /* 0x200000ffff1f4231 */ /* 0x010fea0000360942 */
[----:B------:R1:W-:Y:S01]  /*232d0*/  @P4 STL.S16 [R1+0x1d8], R31 ;  /* 0x0001d81f01004387 */ /* 0x0003e20000100600 */
[----:B------:R-:W-:Y:S03]  /*232e0*/  PRMT R12, R31, 0x7610, R12 ;  /* 0x000076101f0c7816 */ /* 0x000fe6000000000c */
[----:B------:R2:W-:Y:S01]  /*232f0*/  STL [R1+0x3c0], R66 ;  /* 0x0003c04201007387 */ /* 0x0005e20000100800 */
[----:B------:R-:W-:Y:S01]  /*23300*/  @P4 PRMT R225, R12, 0x5410, RZ ;  /* 0x000054100ce14816 */ /* 0x000fe200000000ff */
[--C-:B------:R-:W-:Y:S01]  /*23310*/  FFMA.FTZ R12, R16, UR4, -R6.reuse ;  /* 0x00000004100c7c23 */ /* 0x100fe20008010806 */
[--C-:B------:R-:W-:Y:S01]  /*23320*/  FFMA.FTZ R16, R15, UR4, -R6.reuse ;  /* 0x000000040f107c23 */ /* 0x100fe20008010806 */
[----:B------:R-:W-:Y:S01]  /*23330*/  STL [R1+0x3d8], R237 ;  /* 0x0003d8ed01007387 */ /* 0x000fe20000100800 */
[----:B------:R-:W-:Y:S01]  /*23340*/  FFMA.FTZ R15, R62, UR4, -R6 ;  /* 0x000000043e0f7c23 */ /* 0x000fe20008010806 */
[--C-:B------:R-:W-:Y:S01]  /*23350*/  FFMA.FTZ R6, R82, UR4, -R5.reuse ;  /* 0x0000000452067c23 */ /* 0x100fe20008010805 */
[----:B------:R-:W-:Y:S01]  /*23360*/  ISETP.LE.U32.AND P4, PT, R10, UR10, PT ;  /* 0x0000000a0a007c0c */ /* 0x000fe2000bf83070 */
[----:B------:R-:W-:Y:S01]  /*23370*/  FFMA.FTZ R82, R69, UR4, -R5 ;  /* 0x0000000445527c23 */ /* 0x000fe20008010805 */
[----:B------:R-:W-:Y:S01]  /*23380*/  MUFU.EX2 R59, R16 ;  /* 0x00000010003b7308 */ /* 0x000fe20000000800 */
[----:B------:R-:W-:Y:S09]  /*23390*/  F2FP.BF16.F32.PACK_AB R69, R113, R109 ;  /* 0x0000006d7145723e */ /* 0x000ff200000010ff */
[----:B------:R4:W-:Y:S01]  /*233a0*/  MUFU.EX2 R42, R6 ;  /* 0x00000006002a7308 */ /* 0x0009e20000000800 */
[----:B-1----:R-:W-:Y:S02]  /*233b0*/  IMAD.MOV.U32 R31, RZ, RZ, R223 ;  /* 0x000000ffff1f7224 */ /* 0x002fe400078e00df */
[--C-:B------:R-:W-:Y:S01]  /*233c0*/  FFMA.FTZ R223, R128, UR4, -R22.reuse ;  /* 0x0000000480df7c23 */ /* 0x100fe20008010816 */
[--C-:B------:R-:W-:Y:S01]  /*233d0*/  FFMA.FTZ R128, R14, UR4, -R7.reuse ;  /* 0x000000040e807c23 */ /* 0x100fe20008010807 */
[----:B--2---:R-:W-:Y:S01]  /*233e0*/  FFMA.FTZ R66, R197, UR4, -R22 ;  /* 0x00000004c5427c23 */ /* 0x004fe20008010816 */
[--C-:B------:R-:W-:Y:S01]  /*233f0*/  FFMA.FTZ R86, R31, UR4, -R7.reuse ;  /* 0x000000041f567c23 */ /* 0x100fe20008010807 */
[----:B------:R-:W-:Y:S03]  /*23400*/  FFMA.FTZ R197, R218, UR4, -R7 ;  /* 0x00000004dac57c23 */ /* 0x000fe60008010807 */
[----:B------:R-:W-:Y:S01]  /*23410*/  MUFU.EX2 R56, R15 ;  /* 0x0000000f00387308 */ /* 0x000fe20000000800 */
[----:B------:R-:W-:Y:S01]  /*23420*/  PRMT R218, R28, 0x7773, RZ ;  /* 0x000077731cda7816 */ /* 0x000fe200000000ff */
[--C-:B---3--:R-:W-:Y:S05]  /*23430*/  @!P2 HFMA2.BF16_V2 R11, -RZ.H0_H0, RZ.H0_H0, -R96.reuse.H0_H0 ;  /* 0x200000ffff0ba231 */ /* 0x108fea0000340960 */
[----:B------:R1:W-:Y:S03]  /*23440*/  @!P2 STL.S16 [R1+0x1e8], R11 ;  /* 0x0001e80b0100a387 */ /* 0x0003e60000100600 */
[----:B------:R-:W-:Y:S01]  /*23450*/  MUFU.EX2 R63, R12 ;  /* 0x0000000c003f7308 */ /* 0x000fe20000000800 */
[----:B------:R-:W-:Y:S01]  /*23460*/  PRMT R10, R11, 0x7610, R10 ;  /* 0x000076100b0a7816 */ /* 0x000fe2000000000a */
[----:B------:R2:W3:Y:S03]  /*23470*/  LDL.S16 R21, [R1+0x1e0] ;  /* 0x0001e00001157983 */ /* 0x0004e60000100600 */
[----:B------:R-:W-:Y:S01]  /*23480*/  @!P2 PRMT R20, R10, 0x5410, RZ ;  /* 0x000054100a14a816 */ /* 0x000fe200000000ff */
[----:B------:R-:W-:Y:S01]  /*23490*/  FFMA.FTZ R10, R80, UR4, -R5 ;  /* 0x00000004500a7c23 */ /* 0x000fe20008010805 */
[----:B------:R4:W-:Y:S03]  /*234a0*/  STL.64 [R1+0x3b8], R124 ;  /* 0x0003b87c01007387 */ /* 0x0009e60000100a00 */
[----:B------:R-:W-:Y:S01]  /*234b0*/  MUFU.EX2 R62, R10 ;  /* 0x0000000a003e7308 */ /* 0x000fe20000000800 */
[----:B------:R-:W-:Y:S02]  /*234c0*/  IMAD.MOV.U32 R53, RZ, RZ, R20 ;  /* 0x000000ffff357224 */ /* 0x000fe400078e0014 */
[----:B------:R-:W-:Y:S02]  /*234d0*/  STL.64 [R1+0x3c8], R126 ;  /* 0x0003c87e01007387 */ /* 0x000fe40000100a00 */
[----:B------:R-:W-:Y:S05]  /*234e0*/  IMAD.MOV.U32 R230, RZ, RZ, R53 ;  /* 0x000000ffffe67224 */ /* 0x000fea00078e0035 */
[----:B------:R-:W-:Y:S01]  /*234f0*/  MUFU.EX2 R53, R41 ;  /* 0x0000002900357308 */ /* 0x000fe20000000800 */
[----:B-1----:R-:W-:Y:S01]  /*23500*/  FFMA.FTZ R11, R84, UR4, -R5 ;  /* 0x00000004540b7c23 */ /* 0x002fe20008010805 */
[----:B------:R-:W-:Y:S01]  /*23510*/  FADD.FTZ R5, -R4, R134 ;  /* 0x0000008604057221 */ /* 0x000fe20000010100 */
[----:B------:R-:W-:Y:S01]  /*23520*/  FADD.FTZ R4, -R3, R135 ;  /* 0x0000008703047221 */ /* 0x000fe20000010100 */
[--C-:B------:R-:W-:Y:S01]  /*23530*/  FFMA.FTZ R134, R190, UR4, -R22.reuse ;  /* 0x00000004be867c23 */ /* 0x100fe20008010816 */
[--C-:B------:R-:W-:Y:S01]  /*23540*/  FFMA.FTZ R190, R185, UR4, -R7.reuse ;  /* 0x00000004b9be7c23 */ /* 0x100fe20008010807 */
[--C-:B------:R-:W-:Y:S01]  /*23550*/  FFMA.FTZ R185, R192, UR4, -R7.reuse ;  /* 0x00000004c0b97c23 */ /* 0x100fe20008010807 */
[--C-:B------:R-:W-:Y:S01]  /*23560*/  FFMA.FTZ R135, R199, UR4, -R22.reuse ;  /* 0x00000004c7877c23 */ /* 0x100fe20008010816 */
[--C-:B------:R-:W-:Y:S01]  /*23570*/  FFMA.FTZ R84, R38, UR4, -R7.reuse ;  /* 0x0000000426547c23 */ /* 0x100fe20008010807 */
[----:B------:R-:W-:Y:S01]  /*23580*/  FFMA.FTZ R199, R217, UR4, -R7 ;  /* 0x00000004d9c77c23 */ /* 0x000fe20008010807 */
[----:B------:R-:W-:Y:S01]  /*23590*/  MUFU.EX2 R52, R11 ;  /* 0x0000000b00347308 */ /* 0x000fe20000000800 */
[----:B----4-:R-:W-:Y:S01]  /*235a0*/  PRMT R125, R96, 0x7632, R125 ;  /* 0x00007632607d7816 */ /* 0x010fe2000000007d */
[----:B------:R-:W-:Y:S01]  /*235b0*/  FFMA.FTZ R124, R194, UR4, -R22 ;  /* 0x00000004c27c7c23 */ /* 0x000fe20008010816 */
[--C-:B------:R-:W-:Y:S01]  /*235c0*/  FFMA.FTZ R194, R184, UR4, -R7.reuse ;  /* 0x00000004b8c27c23 */ /* 0x100fe20008010807 */
[--C-:B------:R-:W-:Y:S01]  /*235d0*/  FFMA.FTZ R184, R129, UR4, -R7.reuse ;  /* 0x0000000481b87c23 */ /* 0x100fe20008010807 */
[----:B------:R-:W-:Y:S01]  /*235e0*/  FFMA.FTZ R129, R13, UR4, -R7 ;  /* 0x000000040d817c23 */ /* 0x000fe20008010807 */
[----:B------:R-:W-:Y:S01]  /*235f0*/  PRMT R192, R69, 0x7610, R192 ;  /* 0x0000761045c07816 */ /* 0x000fe200000000c0 */
[----:B------:R-:W-:Y:S01]  /*23600*/  FMUL.FTZ R4, R4, UR4 ;  /* 0x0000000404047c20 */ /* 0x000fe20008410000 */
[----:B------:R-:W-:Y:S02]  /*23610*/  PRMT R217, R28, 0x7772, RZ ;  /* 0x000077721cd97816 */ /* 0x000fe400000000ff */
[----:B------:R-:W-:Y:S01]  /*23620*/  MUFU.EX2 R41, R79 ;  /* 0x0000004f00297308 */ /* 0x000fe20000000800 */
[----:B---3--:R-:W-:Y:S05]  /*23630*/  @!P5 HFMA2.BF16_V2 R21, -RZ.H0_H0, RZ.H0_H0, -R96.H1_H1 ;  /* 0x200000ffff15d231 */ /* 0x008fea0000360960 */
[----:B------:R-:W-:Y:S01]  /*23640*/  @!P5 STL.S16 [R1+0x1e0], R21 ;  /* 0x0001e0150100d387 */ /* 0x000fe20000100600 */
[----:B------:R-:W-:Y:S04]  /*23650*/  PRMT R6, R21, 0x7610, R6 ;  /* 0x0000761015067816 */ /* 0x000fe80000000006 */
[----:B------:R-:W-:Y:S02]  /*23660*/  @!P5 PRMT R125, R6, 0x5410, RZ ;  /* 0x00005410067dd816 */ /* 0x000fe400000000ff */
[----:B------:R2:W3:Y:S01]  /*23670*/  LDL.S16 R6, [R1+0x1dc] ;  /* 0x0001dc0001067983 */ /* 0x0004e20000100600 */
[----:B------:R-:W-:Y:S03]  /*23680*/  ISETP.LE.U32.AND P5, PT, R226, UR10, PT ;  /* 0x0000000ae2007c0c */ /* 0x000fe6000bfa3070 */
[----:B------:R-:W-:Y:S10]  /*23690*/  STL.64 [R1+0x3d0], R222 ;  /* 0x0003d0de01007387 */ /* 0x000ff40000100a00 */
[--C-:B---3--:R-:W-:Y:S05]  /*236a0*/  @!P5 HFMA2.BF16_V2 R6, -RZ.H0_H0, RZ.H0_H0, -R74.reuse.H0_H0 ;  /* 0x200000ffff06d231 */ /* 0x108fea000034094a */
[----:B------:R1:W-:Y:S01]  /*236b0*/  @!P5 STL.S16 [R1+0x1dc], R6 ;  /* 0x0001dc060100d387 */ /* 0x0003e20000100600 */
[----:B------:R-:W-:Y:S03]  /*236c0*/  PRMT R3, R6, 0x7610, R3 ;  /* 0x0000761006037816 */ /* 0x000fe60000000003 */
[----:B------:R-:W3:Y:S01]  /*236d0*/  LDL.LU R9, [R1+0x33c] ;  /* 0x00033c0001097983 */ /* 0x000ee20000300800 */
[----:B------:R-:W-:Y:S01]  /*236e0*/  @!P5 PRMT R207, R3, 0x5410, RZ ;  /* 0x0000541003cfd816 */ /* 0x000fe200000000ff */
[----:B------:R-:W-:Y:S01]  /*236f0*/  FMUL.FTZ R3, R2, UR4 ;  /* 0x0000000402037c20 */ /* 0x000fe20008410000 */
[----:B------:R-:W-:Y:S01]  /*23700*/  ISETP.LE.U32.AND P5, PT, R186, UR10, PT ;  /* 0x0000000aba007c0c */ /* 0x000fe2000bfa3070 */
[----:B------:R-:W4:Y:S01]  /*23710*/  LDL.LU R8, [R1+0x334] ;  /* 0x0003340001087983 */ /* 0x000f220000300800 */
[----:B------:R-:W-:Y:S02]  /*23720*/  FMUL.FTZ R2, R0, UR4 ;  /* 0x0000000400027c20 */ /* 0x000fe40008410000 */
[----:B------:R-:W2:Y:S10]  /*23730*/  MUFU.EX2 R0, R3 ;  /* 0x0000000300007308 */ /* 0x000eb40000000800 */
[----:B------:R2:W2:Y:S01]  /*23740*/  MUFU.EX2 R3, R2 ;  /* 0x0000000200037308 */ /* 0x0004a20000000800 */
[----:B-1----:R1:W4:Y:S01]  /*23750*/  LDL.S16 R6, [R1+0x1e4] ;  /* 0x0001e40001067983 */ /* 0x0023220000100600 */
[C---:B--2---:R-:W-:Y:S03]  /*23760*/  FMUL.FTZ R12, R0.reuse, R144 ;  /* 0x00000090000c7220 */ /* 0x044fe60000410000 */
[----:B------:R2:W-:Y:S01]  /*23770*/  STL.64 [R1+0x3e0], R184 ;  /* 0x0003e0b801007387 */ /* 0x0005e20000100a00 */
[C---:B------:R-:W-:Y:S01]  /*23780*/  FMUL.FTZ R13, R0.reuse, R145 ;  /* 0x00000091000d7220 */ /* 0x040fe20000410000 */
[C---:B------:R-:W-:Y:S01]  /*23790*/  FMUL.FTZ R24, R0.reuse, R140 ;  /* 0x0000008c00187220 */ /* 0x040fe20000410000 */
[C---:B------:R-:W-:Y:S01]  /*237a0*/  FMUL.FTZ R25, R0.reuse, R141 ;  /* 0x0000008d00197220 */ /* 0x040fe20000410000 */
[C---:B------:R-:W-:Y:S01]  /*237b0*/  FMUL.FTZ R28, R0.reuse, R136 ;  /* 0x00000088001c7220 */ /* 0x040fe20000410000 */
[----:B------:R-:W-:Y:S01]  /*237c0*/  FMUL.FTZ R29, R0, R137 ;  /* 0x00000089001d7220 */ /* 0x000fe20000410000 */
[----:B------:R-:W-:Y:S01]  /*237d0*/  FMUL.FTZ R2, R5, UR4 ;  /* 0x0000000405027c20 */ /* 0x000fe20008410000 */
[C---:B------:R-:W-:Y:S01]  /*237e0*/  FMUL.FTZ R10, R3.reuse, R154 ;  /* 0x0000009a030a7220 */ /* 0x040fe20000410000 */
[C---:B------:R-:W-:Y:S01]  /*237f0*/  FMUL.FTZ R11, R3.reuse, R155 ;  /* 0x0000009b030b7220 */ /* 0x040fe20000410000 */
[C---:B------:R-:W-:Y:S01]  /*23800*/  FMUL.FTZ R14, R3.reuse, R146 ;  /* 0x00000092030e7220 */ /* 0x040fe20000410000 */
[C---:B------:R-:W-:Y:S01]  /*23810*/  FMUL.FTZ R15, R3.reuse, R147 ;  /* 0x00000093030f7220 */ /* 0x040fe20000410000 */
[C---:B------:R-:W-:Y:S01]  /*23820*/  FMUL.FTZ R26, R3.reuse, R142 ;  /* 0x0000008e031a7220 */ /* 0x040fe20000410000 */
[----:B------:R-:W1:Y:S01]  /*23830*/  MUFU.EX2 R2, R2 ;  /* 0x0000000200027308 */ /* 0x000e620000000800 */
[C---:B------:R-:W-:Y:S01]  /*23840*/  FMUL.FTZ R27, R3.reuse, R143 ;  /* 0x0000008f031b7220 */ /* 0x040fe20000410000 */
[C---:B------:R-:W-:Y:S01]  /*23850*/  FMUL.FTZ R30, R3.reuse, R138 ;  /* 0x0000008a031e7220 */ /* 0x040fe20000410000 */
[----:B------:R-:W-:Y:S02]  /*23860*/  IMAD.MOV.U32 R138, RZ, RZ, R204 ;  /* 0x000000ffff8a7224 */ /* 0x000fe400078e00cc */
[C---:B------:R-:W-:Y:S01]  /*23870*/  FMUL.FTZ R31, R3.reuse, R139 ;  /* 0x0000008b031f7220 */ /* 0x040fe20000410000 */
[----:B--2---:R-:W2:Y:S01]  /*23880*/  LDL.64 R184, [R1+0x160] ;  /* 0x0001600001b87983 */ /* 0x004ea20000100a00 */
[C---:B-1----:R-:W-:Y:S01]  /*23890*/  FMUL.FTZ R20, R2.reuse, R156 ;  /* 0x0000009c02147220 */ /* 0x042fe20000410000 */
[C---:B------:R-:W-:Y:S01]  /*238a0*/  FMUL.FTZ R21, R2.reuse, R157 ;  /* 0x0000009d02157220 */ /* 0x040fe20000410000 */
[C---:B------:R-:W-:Y:S03]  /*238b0*/  FMUL.FTZ R32, R2.reuse, R148 ;  /* 0x0000009402207220 */ /* 0x040fe60000410000 */
[----:B------:R1:W-:Y:S01]  /*238c0*/  STL.64 [R1+0x3e8], R128 ;  /* 0x0003e88001007387 */ /* 0x0003e20000100a00 */
[----:B------:R-:W-:Y:S01]  /*238d0*/  FMUL.FTZ R33, R2, R149 ;  /* 0x0000009502217220 */ /* 0x000fe20000410000 */
[----:B-1----:R-:W-:Y:S04]  /*238e0*/  IMAD.MOV.U32 R129, RZ, RZ, R35 ;  /* 0x000000ffff817224 */ /* 0x002fe800078e0023 */
[----:B------:R-:W-:Y:S02]  /*238f0*/  IMAD.MOV.U32 R128, RZ, RZ, R129 ;  /* 0x000000ffff807224 */ /* 0x000fe400078e0081 */
[----:B------:R-:W-:Y:S02]  /*23900*/  IMAD.MOV.U32 R129, RZ, RZ, R66 ;  /* 0x000000ffff817224 */ /* 0x000fe400078e0042 */
[C---:B---3--:R-:W-:Y:S01]  /*23910*/  FFMA.FTZ R91, R0.reuse, R9, R91 ;  /* 0x00000009005b7223 */ /* 0x048fe2000001005b */
[C---:B------:R-:W-:Y:S01]  /*23920*/  FMUL.FTZ R9, R0.reuse, R153 ;  /* 0x0000009900097220 */ /* 0x040fe20000410000 */
[----:B----4-:R-:W-:Y:S01]  /*23930*/  FFMA.FTZ R88, R3, R8, R88 ;  /* 0x0000000803587223 */ /* 0x010fe20000010058 */
[----:B------:R-:W-:Y:S01]  /*23940*/  FMUL.FTZ R8, R0, R152 ;  /* 0x0000009800087220 */ /* 0x000fe20000410000 */
[----:B------:R-:W-:Y:S01]  /*23950*/  FADD.FTZ R91, R106, R91 ;  /* 0x0000005b6a5b7221 */ /* 0x000fe20000010000 */
[----:B------:R1:W3:Y:S01]  /*23960*/  MUFU.EX2 R0, R4 ;  /* 0x0000000400007308 */ /* 0x0002e20000000800 */
[----:B------:R-:W-:Y:S01]  /*23970*/  FADD.FTZ R88, R102, R88 ;  /* 0x0000005866587221 */ /* 0x000fe20000010000 */
[----:B------:R-:W-:Y:S02]  /*23980*/  IMAD.MOV.U32 R102, RZ, RZ, R71 ;  /* 0x000000ffff667224 */ /* 0x000fe400078e0047 */
[----:B------:R-:W-:Y:S01]  /*23990*/  FADD.FTZ R117, R117, R91 ;  /* 0x0000005b75757221 */ /* 0x000fe20000010000 */
[----:B------:R-:W-:Y:S01]  /*239a0*/  IMAD.MOV.U32 R106, RZ, RZ, R205 ;  /* 0x000000ffff6a7224 */ /* 0x000fe200078e00cd */
[----:B------:R-:W-:Y:S01]  /*239b0*/  SHF.R.U32.HI R205, RZ, 0x18, R173 ;  /* 0x00000018ffcd7819 */ /* 0x000fe200000116ad */
[----:B------:R-:W-:Y:S01]  /*239c0*/  FADD.FTZ R114, R114, R88 ;  /* 0x0000005872727221 */ /* 0x000fe20000010000 */
[----:B------:R-:W-:Y:S03]  /*239d0*/  FADD.FTZ R116, R116, R117 ;  /* 0x0000007574747221 */ /* 0x000fe60000010000 */
[----:B------:R-:W-:Y:S01]  /*239e0*/  FADD.FTZ R112, R112, R114 ;  /* 0x0000007270707221 */ /* 0x000fe20000010000 */
[----:B------:R-:W-:Y:S01]  /*239f0*/  FADD.FTZ R116, R110, R116 ;  /* 0x000000746e747221 */ /* 0x000fe20000010000 */
[----:B------:R-:W-:Y:S02]  /*23a00*/  @!P5 HFMA2.BF16_V2 R6, -RZ.H0_H0, RZ.H0_H0, -R74.H1_H1 ;  /* 0x200000ffff06d231 */ /* 0x000fe4000036094a */
[----:B------:R-:W-:Y:S01]  /*23a10*/  FADD.FTZ R112, R108, R112 ;  /* 0x000000706c707221 */ /* 0x000fe20000010000 */
[----:B------:R-:W-:Y:S01]  /*23a20*/  FADD.FTZ R115, R115, R116 ;  /* 0x0000007473737221 */ /* 0x000fe20000010000 */
[----:B-1----:R-:W-:Y:S01]  /*23a30*/  FMUL.FTZ R4, R2, R164 ;  /* 0x000000a402047220 */ /* 0x002fe20000410000 */
[----:B---3--:R-:W-:Y:S01]  /*23a40*/  FMUL.FTZ R18, R0, R162 ;  /* 0x000000a200127220 */ /* 0x008fe20000410000 */
[----:B------:R1:W-:Y:S01]  /*23a50*/  @!P5 STL.S16 [R1+0x1e4], R6 ;  /* 0x0001e4060100d387 */ /* 0x0003e20000100600 */
[----:B------:R-:W-:Y:S01]  /*23a60*/  PRMT R7, R6, 0x7610, R7 ;  /* 0x0000761006077816 */ /* 0x000fe20000000007 */
[C---:B------:R-:W-:Y:S01]  /*23a70*/  FMUL.FTZ R19, R0.reuse, R163 ;  /* 0x000000a300137220 */ /* 0x040fe20000410000 */
[----:B------:R-:W-:Y:S01]  /*23a80*/  IMAD.MOV.U32 R163, RZ, RZ, R37 ;  /* 0x000000ffffa37224 */ /* 0x000fe200078e0025 */
[----:B------:R4:W3:Y:S01]  /*23a90*/  LDL.S16 R17, [R1+0x1ec] ;  /* 0x0001ec0001117983 */ /* 0x0008e20000100600 */
[----:B------:R-:W-:Y:S01]  /*23aa0*/  @!P5 PRMT R195, R7, 0x5410, RZ ;  /* 0x0000541007c3d816 */ /* 0x000fe200000000ff */
[----:B------:R-:W-:Y:S01]  /*23ab0*/  FMUL.FTZ R22, R0, R158 ;  /* 0x0000009e00167220 */ /* 0x000fe20000410000 */
[----:B------:R-:W-:Y:S01]  /*23ac0*/  ISETP.LE.U32.AND P5, PT, R250, UR10, PT ;  /* 0x0000000afa007c0c */ /* 0x000fe2000bfa3070 */
[----:B------:R-:W4:Y:S01]  /*23ad0*/  LDL.LU R16, [R1+0x338] ;  /* 0x0003380001107983 */ /* 0x000f220000300800 */
[C---:B------:R-:W-:Y:S01]  /*23ae0*/  FMUL.FTZ R23, R0.reuse, R159 ;  /* 0x0000009f00177220 */ /* 0x040fe20000410000 */
[C---:B------:R-:W-:Y:S01]  /*23af0*/  FMUL.FTZ R34, R0.reuse, R150 ;  /* 0x0000009600227220 */ /* 0x040fe20000410000 */
[C---:B------:R-:W-:Y:S01]  /*23b00*/  FMUL.FTZ R35, R0.reuse, R151 ;  /* 0x0000009700237220 */ /* 0x040fe20000410000 */
[----:B------:R-:W4:Y:S01]  /*23b10*/  LDL.LU R7, [R1+0x330] ;  /* 0x0003300001077983 */ /* 0x000f220000300800 */
[----:B------:R-:W-:Y:S02]  /*23b20*/  IMAD.MOV.U32 R164, RZ, RZ, R196 ;  /* 0x000000ffffa47224 */ /* 0x000fe400078e00c4 */
[----:B------:R-:W-:Y:S01]  /*23b30*/  FADD.FTZ R111, R111, R112 ;  /* 0x000000706f6f7221 */ /* 0x000fe20000010000 */
[----:B------:R-:W-:Y:S01]  /*23b40*/  IMAD.MOV.U32 R196, RZ, RZ, R224 ;  /* 0x000000ffffc47224 */ /* 0x000fe200078e00e0 */
[----:B------:R-:W4:Y:S01]  /*23b50*/  LDL.64 R222, [R1+0x150] ;  /* 0x0001500001de7983 */ /* 0x000f220000100a00 */
[----:B------:R-:W-:Y:S01]  /*23b60*/  FADD.FTZ R115, R109, R115 ;  /* 0x000000736d737221 */ /* 0x000fe20000010000 */
[----:B------:R-:W-:Y:S03]  /*23b70*/  FADD.FTZ R111, R103, R111 ;  /* 0x0000006f676f7221 */ /* 0x000fe60000010000 */
[----:B------:R-:W-:Y:S01]  /*23b80*/  FADD.FTZ R113, R113, R115 ;  /* 0x0000007371717221 */ /* 0x000fe20000010000 */
[----:B------:R-:W4:Y:S01]  /*23b90*/  LDL R237, [R1+0xe8] ;  /* 0x0000e80001ed7983 */ /* 0x000f220000100800 */
[----:B-1----:R-:W-:Y:S03]  /*23ba0*/  IMAD.U32 R6, RZ, RZ, UR23 ;  /* 0x00000017ff067e24 */ /* 0x002fe6000f8e00ff */
[----:B------:R-:W4:Y:S01]  /*23bb0*/  LDL.LU R38, [R1+0xc8] ;  /* 0x0000c80001267983 */ /* 0x000f220000300800 */
[----:B------:R-:W-:Y:S01]  /*23bc0*/  FADD.FTZ R113, R105, R113 ;  /* 0x0000007169717221 */ /* 0x000fe20000010000 */
[----:B--2---:R-:W-:Y:S01]  /*23bd0*/  LOP3.LUT R5, R185, UR27, R6, 0x96, !PT ;  /* 0x0000001bb9057c12 */ /* 0x004fe2000f8e9606 */
[----:B------:R-:W-:Y:S04]  /*23be0*/  FMUL.FTZ R6, R0, R166 ;  /* 0x000000a600067220 */ /* 0x000fe80000410000 */
[----:B------:R-:W-:Y:S04]  /*23bf0*/  IMAD.WIDE.U32 R136, R5, -0x326172a9, RZ ;  /* 0xcd9e8d5705887825 */ /* 0x000fe800078e00ff */
[----:B------:R-:W-:Y:S01]  /*23c00*/  FMUL.FTZ R5, R2, R165 ;  /* 0x000000a502057220 */ /* 0x000fe20000410000 */
[----:B------:R-:W-:Y:S02]  /*23c10*/  PRMT R165, R69, 0x7632, R165 ;  /* 0x0000763245a57816 */ /* 0x000fe400000000a5 */
[----:B------:R-:W-:Y:S05]  /*23c20*/  LOP3.LUT R76, R136, R212, RZ, 0x3c, !PT ;  /* 0x000000d4884c7212 */ /* 0x000fea00078e3cff */
[----:B------:R-:W-:Y:S04]  /*23c30*/  IMAD.WIDE.U32 R76, R76, -0x2daee0ad, RZ ;  /* 0xd2511f534c4c7825 */ /* 0x000fe800078e00ff */
[--C-:B---3--:R-:W-:Y:S02]  /*23c40*/  @!P5 HFMA2.BF16_V2 R17, -RZ.H0_H0, RZ.H0_H0, -R69.reuse.H0_H0 ;  /* 0x200000ffff11d231 */ /* 0x108fe40000340945 */
[C---:B----4-:R-:W-:Y:S03]  /*23c50*/  FFMA.FTZ R78, R2.reuse, R16, R51 ;  /* 0x00000010024e7223 */ /* 0x050fe60000010033 */
[----:B------:R-:W-:Y:S01]  /*23c60*/  PRMT R3, R17, 0x7610, R3 ;  /* 0x0000761011037816 */ /* 0x000fe20000000003 */
[----:B------:R1:W-:Y:S01]  /*23c70*/  @!P5 STL.S16 [R1+0x1ec], R17 ;  /* 0x0001ec110100d387 */ /* 0x0003e20000100600 */
[----:B------:R-:W-:Y:S01]  /*23c80*/  FMUL.FTZ R16, R2, R160 ;  /* 0x000000a002107220 */ /* 0x000fe20000410000 */
[C---:B------:R-:W-:Y:S01]  /*23c90*/  FFMA.FTZ R61, R0.reuse, R7, R49 ;  /* 0x00000007003d7223 */ /* 0x040fe20000010031 */
[----:B------:R-:W-:Y:S01]  /*23ca0*/  @!P5 PRMT R192, R3, 0x5410, RZ ;  /* 0x0000541003c0d816 */ /* 0x000fe200000000ff */
[----:B------:R2:W3:Y:S01]  /*23cb0*/  LDL.S16 R81, [R1+0x1f4] ;  /* 0x0001f40001517983 */ /* 0x0004e20000100600 */
[----:B------:R-:W-:Y:S01]  /*23cc0*/  FMUL.FTZ R7, R0, R167 ;  /* 0x000000a700077220 */ /* 0x000fe20000410000 */
[C---:B------:R-:W-:Y:S01]  /*23cd0*/  F2FP.BF16.F32.PACK_AB R0, R45.reuse, R51 ;  /* 0x000000332d00723e */ /* 0x040fe200000010ff */
[----:B------:R-:W-:Y:S01]  /*23ce0*/  FADD.FTZ R45, R45, R78 ;  /* 0x0000004e2d2d7221 */ /* 0x000fe20000010000 */
[----:B------:R-:W4:Y:S01]  /*23cf0*/  LDL.LU.64 R126, [R1+0xf0] ;  /* 0x0000f000017e7983 */ /* 0x000f220000300a00 */
[----:B------:R-:W-:Y:S02]  /*23d00*/  IMAD.MOV.U32 R167, RZ, RZ, R138 ;  /* 0x000000ffffa77224 */ /* 0x000fe400078e008a */
[----:B------:R-:W-:Y:S02]  /*23d10*/  IMAD.MOV.U32 R138, RZ, RZ, R135 ;  /* 0x000000ffff8a7224 */ /* 0x000fe400078e0087 */
[----:B------:R-:W-:Y:S02]  /*23d20*/  IMAD.MOV.U32 R162, RZ, RZ, R167 ;  /* 0x000000ffffa27224 */ /* 0x000fe400078e00a7 */
[----:B------:R-:W-:Y:S01]  /*23d30*/  IMAD.MOV.U32 R114, RZ, RZ, R138 ;  /* 0x000000ffff727224 */ /* 0x000fe200078e008a */
[----:B------:R-:W-:Y:S01]  /*23d40*/  ISETP.GT.U32.AND P5, PT, R38, UR10, PT ;  /* 0x0000000a26007c0c */ /* 0x000fe2000bfa4070 */
[----:B------:R-:W-:Y:S02]  /*23d50*/  IMAD.MOV.U32 R138, RZ, RZ, R124 ;  /* 0x000000ffff8a7224 */ /* 0x000fe400078e007c */
[----:B------:R-:W-:Y:S02]  /*23d60*/  IMAD.MOV.U32 R116, RZ, RZ, R114 ;  /* 0x000000ffff747224 */ /* 0x000fe400078e0072 */
[----:B-1----:R-:W-:Y:S01]  /*23d70*/  FMUL.FTZ R17, R2, R161 ;  /* 0x000000a102117220 */ /* 0x002fe20000410000 */
[----:B------:R-:W-:Y:S01]  /*23d80*/  LOP3.LUT R2, R137, R237, RZ, 0x3c, !PT ;  /* 0x000000ed89027212 */ /* 0x000fe200078e3cff */
[----:B------:R-:W-:Y:S02]  /*23d90*/  IMAD.MOV.U32 R161, RZ, RZ, R164 ;  /* 0x000000ffffa17224 */ /* 0x000fe400078e00a4 */
[----:B------:R-:W-:Y:S02]  /*23da0*/  IMAD.MOV.U32 R164, RZ, RZ, R128 ;  /* 0x000000ffffa47224 */ /* 0x000fe400078e0080 */
[----:B------:R-:W-:Y:S04]  /*23db0*/  IMAD.WIDE.U32 R2, R2, -0x2daee0ad, RZ ;  /* 0xd2511f5302027825 */ /* 0x000fe800078e00ff */
[----:B------:R-:W-:Y:S01]  /*23dc0*/  IMAD.MOV.U32 R128, RZ, RZ, R134 ;  /* 0x000000ffff807224 */ /* 0x000fe200078e0086 */
[----:B------:R-:W-:Y:S01]  /*23dd0*/  LOP3.LUT R77, R2, UR15, R77, 0x96, !PT ;  /* 0x0000000f024d7c12 */ /* 0x000fe2000f8e964d */
[----:B------:R-:W-:Y:S01]  /*23de0*/  IMAD.MOV.U32 R158, RZ, RZ, R164 ;  /* 0x000000ffff9e7224 */ /* 0x000fe200078e00a4 */
[----:B------:R-:W-:Y:S01]  /*23df0*/  F2FP.BF16.F32.PACK_AB R2, R43, R49 ;  /* 0x000000312b02723e */ /* 0x000fe200000010ff */
[----:B------:R-:W-:Y:S01]  /*23e00*/  IMAD.MOV.U32 R164, RZ, RZ, R221 ;  /* 0x000000ffffa47224 */ /* 0x000fe200078e00dd */
[----:B------:R-:W-:Y:S01]  /*23e10*/  LOP3.LUT R3, R222, UR16, R3, 0x96, !PT ;  /* 0x00000010de037c12 */ /* 0x000fe2000f8e9603 */
[----:B------:R-:W-:Y:S02]  /*23e20*/  IMAD.MOV.U32 R114, RZ, RZ, R161 ;  /* 0x000000ffff727224 */ /* 0x000fe400078e00a1 */
[----:B------:R-:W-:Y:S02]  /*23e30*/  IMAD.MOV.U32 R161, RZ, RZ, R102 ;  /* 0x000000ffffa17224 */ /* 0x000fe400078e0066 */
[----:B------:R-:W-:Y:S01]  /*23e40*/  IMAD.WIDE.U32 R132, R3, -0x326172a9, RZ ;  /* 0xcd9e8d5703847825 */ /* 0x000fe200078e00ff */
[C---:B------:R-:W-:Y:S04]  /*23e50*/  PRMT R3, R0.reuse, 0x7632, R3 ;  /* 0x0000763200037816 */ /* 0x040fe80000000003 */
[----:B------:R-:W-:Y:S01]  /*23e60*/  PRMT R88, R0, 0x5410, R3 ;  /* 0x0000541000587816 */ /* 0x000fe20000000003 */
[----:B---3--:R-:W-:Y:S01]  /*23e70*/  @P5 HFMA2.BF16_V2 R81, -RZ.H0_H0, RZ.H0_H0, -R69.H1_H1 ;  /* 0x200000ffff515231 */ /* 0x008fe20000360945 */
[----:B----4-:R-:W-:Y:S04]  /*23e80*/  LOP3.LUT R78, R126, UR8, R133, 0x96, !PT ;  /* 0x000000087e4e7c12 */ /* 0x010fe8000f8e9685 */
[----:B------:R1:W-:Y:S01]  /*23e90*/  @P5 STL.S16 [R1+0x1f4], R81 ;  /* 0x0001f45101005387 */ /* 0x0003e20000100600 */
[----:B------:R-:W-:Y:S03]  /*23ea0*/  PRMT R80, R81, 0x7610, R80 ;  /* 0x0000761051507816 */ /* 0x000fe60000000050 */
[----:B------:R-:W3:Y:S01]  /*23eb0*/  LDL R66, [R1+0xec] ;  /* 0x0000ec0001427983 */ /* 0x000ee20000100800 */
[----:B------:R-:W-:Y:S01]  /*23ec0*/  @P5 PRMT R165, R80, 0x5410, RZ ;  /* 0x0000541050a55816 */ /* 0x000fe200000000ff */
[----:B------:R-:W-:Y:S01]  /*23ed0*/  IMAD.WIDE.U32 R78, R78, -0x2daee0ad, RZ ;  /* 0xd2511f534e4e7825 */ /* 0x000fe200078e00ff */
[----:B------:R-:W-:Y:S01]  /*23ee0*/  ISETP.LE.U32.AND P5, PT, R208, UR10, PT ;  /* 0x0000000ad0007c0c */ /* 0x000fe2000bfa3070 */
[----:B------:R2:W4:Y:S03]  /*23ef0*/  LDL.S16 R80, [R1+0x204] ;  /* 0x0002040001507983 */ /* 0x0005260000100600 */
[----:B------:R-:W-:Y:S01]  /*23f00*/  LOP3.LUT R79, R76, UR14, R79, 0x96, !PT ;  /* 0x0000000e4c4f7c12 */ /* 0x000fe2000f8e964f */
[----:B------:R-:W-:Y:S04]  /*23f10*/  IMAD.WIDE.U32 R76, R77, -0x326172a9, RZ ;  /* 0xcd9e8d574d4c7825 */ /* 0x000fe800078e00ff */
[----:B-1----:R-:W-:Y:S01]  /*23f20*/  FADD.FTZ R81, R43, R61 ;  /* 0x0000003d2b517221 */ /* 0x002fe20000010000 */
[C---:B------:R-:W-:Y:S01]  /*23f30*/  F2FP.BF16.F32.PACK_AB R61, R107.reuse, R103 ;  /* 0x000000676b3d723e */ /* 0x040fe200000010ff */
[----:B------:R2:W2:Y:S01]  /*23f40*/  LDL.S16 R43, [R1+0x200] ;  /* 0x00020000012b7983 */ /* 0x0004a20000100600 */
[----:B------:R-:W-:Y:S02]  /*23f50*/  FADD.FTZ R107, R107, R111 ;  /* 0x0000006f6b6b7221 */ /* 0x000fe40000010000 */
[C---:B------:R-:W-:Y:S01]  /*23f60*/  PRMT R152, R61.reuse, 0x7632, R152 ;  /* 0x000076323d987816 */ /* 0x040fe20000000098 */
[----:B------:R-:W3:Y:S01]  /*23f70*/  LDL.LU R224, [R1+0x94] ;  /* 0x0000940001e07983 */ /* 0x000ee20000300800 */
[----:B------:R-:W-:Y:S03]  /*23f80*/  PRMT R150, R61, 0x7610, R150 ;  /* 0x000076103d967816 */ /* 0x000fe60000000096 */
[----:B------:R-:W3:Y:S01]  /*23f90*/  LDL.LU R71, [R1+0x9c] ;  /* 0x00009c0001477983 */ /* 0x000ee20000300800 */
[----:B----4-:R-:W-:Y:S05]  /*23fa0*/  @!P5 HFMA2.BF16_V2 R80, -RZ.H0_H0, RZ.H0_H0, -R0.H0_H0 ;  /* 0x200000ffff50d231 */ /* 0x010fea0000340900 */
[----:B------:R-:W-:Y:S01]  /*23fb0*/  PRMT R91, R80, 0x7610, R91 ;  /* 0x00007610505b7816 */ /* 0x000fe2000000005b */
[----:B------:R-:W-:Y:S03]  /*23fc0*/  @!P5 STL.S16 [R1+0x204], R80 ;  /* 0x000204500100d387 */ /* 0x000fe60000100600 */
[----:B------:R-:W-:Y:S05]  /*23fd0*/  @!P5 PRMT R0, R91, 0x5410, RZ ;  /* 0x000054105b00d816 */ /* 0x000fea00000000ff */
[----:B------:R1:W-:Y:S01]  /*23fe0*/  STG.E.U16 desc[UR24][R130.64], R0 ;  /* 0x0000000082007986 */ /* 0x0003e2000c101518 */
[----:B--2---:R-:W-:Y:S05]  /*23ff0*/  @!P0 HFMA2.BF16_V2 R43, -RZ.H0_H0, RZ.H0_H0, -R3.H0_H0 ;  /* 0x200000ffff2b8231 */ /* 0x004fea0000340903 */
[----:B------:R-:W-:Y:S01]  /*24000*/  PRMT R110, R43, 0x7610, R110 ;  /* 0x000076102b6e7816 */ /* 0x000fe2000000006e */
[----:B------:R2:W-:Y:S03]  /*24010*/  @!P0 STL.S16 [R1+0x200], R43 ;  /* 0x0002002b01008387 */ /* 0x0005e60000100600 */
[----:B------:R-:W-:Y:S01]  /*24020*/  @!P0 PRMT R3, R110, 0x5410, RZ ;  /* 0x000054106e038816 */ /* 0x000fe200000000ff */
[----:B------:R4:W4:Y:S01]  /*24030*/  LDL.S16 R108, [R1+0x1fc] ;  /* 0x0001fc00016c7983 */ /* 0x0009220000100600 */
[----:B------:R-:W-:Y:S01]  /*24040*/  ISETP.LE.U32.AND P0, PT, R205, UR10, PT ;  /* 0x0000000acd007c0c */ /* 0x000fe2000bf03070 */
[----:B------:R-:W-:Y:S02]  /*24050*/  IMAD.MOV.U32 R110, RZ, RZ, R36 ;  /* 0x000000ffff6e7224 */ /* 0x000fe400078e0024 */
[----:B------:R3:W4:Y:S04]  /*24060*/  LDL.S16 R91, [R1+0x1f8] ;  /* 0x0001f800015b7983 */ /* 0x0007280000100600 */
[----:B------:R3:W-:Y:S01]  /*24070*/  STG.E.U16 desc[UR24][R130.64+0x2], R3 ;  /* 0x0000020382007986 */ /* 0x0007e2000c101518 */
[----:B-1----:R-:W-:Y:S01]  /*24080*/  PRMT R0, R2, 0x7632, R0 ;  /* 0x0000763202007816 */ /* 0x002fe20000000000 */
[--C-:B--2---:R-:W-:Y:S01]  /*24090*/  FADD.FTZ R43, R47, R45.reuse ;  /* 0x0000002d2f2b7221 */ /* 0x104fe20000010000 */
[----:B------:R-:W-:Y:S01]  /*240a0*/  PRMT R45, R173, 0x7632, R45 ;  /* 0x00007632ad2d7816 */ /* 0x000fe2000000002d */
[----:B------:R-:W-:Y:S01]  /*240b0*/  IMAD.MOV.U32 R173, RZ, RZ, R125 ;  /* 0x000000ffffad7224 */ /* 0x000fe200078e007d */
[C---:B------:R-:W-:Y:S01]  /*240c0*/  F2FP.BF16.F32.PACK_AB R47, R41.reuse, R47 ;  /* 0x0000002f292f723e */ /* 0x040fe200000010ff */
[----:B------:R-:W-:Y:S01]  /*240d0*/  FADD.FTZ R80, R41, R43 ;  /* 0x0000002b29507221 */ /* 0x000fe20000010000 */
[----:B------:R-:W-:Y:S01]  /*240e0*/  LOP3.LUT R204, R45, 0xff, RZ, 0xc0, !PT ;  /* 0x000000ff2dcc7812 */ /* 0x000fe200078ec0ff */
[----:B------:R1:W-:Y:S01]  /*240f0*/  MUFU.EX2 R41, R84 ;  /* 0x0000005400297308 */ /* 0x0003e20000000800 */
[----:B------:R-:W-:Y:S02]  /*24100*/  LOP3.LUT R43, R132, UR6, R77, 0x96, !PT ;  /* 0x00000006842b7c12 */ /* 0x000fe4000f8e964d */
[----:B------:R-:W-:Y:S02]  /*24110*/  ISETP.LE.U32.AND P5, PT, R204, UR10, PT ;  /* 0x0000000acc007c0c */ /* 0x000fe4000bfa3070 */
[C---:B------:R-:W-:Y:S01]  /*24120*/  F2FP.BF16.F32.PACK_AB R77, R104.reuse, R105 ;  /* 0x00000069684d723e */ /* 0x040fe200000010ff */
[----:B------:R-:W-:Y:S04]  /*24130*/  IMAD.WIDE.U32 R134, R43, -0x2daee0ad, RZ ;  /* 0xd2511f532b867825 */ /* 0x000fe800078e00ff */
[----:B------:R-:W-:Y:S01]  /*24140*/  FADD.FTZ R104, R104, R113 ;  /* 0x0000007168687221 */ /* 0x000fe20000010000 */
[----:B------:R-:W2:Y:S01]  /*24150*/  MUFU.EX2 R45, R83 ;  /* 0x00000053002d7308 */ /* 0x000ea20000000800 */
[----:B---3--:R-:W-:Y:S02]  /*24160*/  LOP3.LUT R3, R137, R66, RZ, 0x3c, !PT ;  /* 0x0000004289037212 */ /* 0x008fe400078e3cff */
[----:B------:R-:W-:Y:S01]  /*24170*/  PRMT R145, R77, 0x7632, R145 ;  /* 0x000076324d917816 */ /* 0x000fe20000000091 */
[----:B------:R-:W-:Y:S01]  /*24180*/  FADD.FTZ R104, R99, R104 ;  /* 0x0000006863687221 */ /* 0x000fe20000010000 */
[----:B------:R-:W-:Y:S01]  /*24190*/  PRMT R143, R77, 0x7610, R143 ;  /* 0x000076104d8f7816 */ /* 0x000fe2000000008f */
[----:B------:R-:W-:Y:S04]  /*241a0*/  IMAD.WIDE.U32 R102, R3, -0x2daee0ad, RZ ;  /* 0xd2511f5303667825 */ /* 0x000fe800078e00ff */
[----:B------:R3:W2:Y:S01]  /*241b0*/  MUFU.EX2 R43, R85 ;  /* 0x00000055002b7308 */ /* 0x0006a20000000800 */
[----:B-1----:R-:W-:Y:S01]  /*241c0*/  LOP3.LUT R84, R78, UR13, R135, 0x96, !PT ;  /* 0x0000000d4e547c12 */ /* 0x002fe2000f8e9687 */
[----:B------:R-:W-:Y:S05]  /*241d0*/  IMAD.WIDE.U32 R78, R79, -0x326172a9, RZ ;  /* 0xcd9e8d574f4e7825 */ /* 0x000fea00078e00ff */
[----:B------:R-:W-:Y:S02]  /*241e0*/  LOP3.LUT R167, R76, UR7, R79, 0x96, !PT ;  /* 0x000000074ca77c12 */ /* 0x000fe4000f8e964f */
[----:B------:R-:W-:Y:S01]  /*241f0*/  F2FP.BF16.F32.PACK_AB R76, R100, R101 ;  /* 0x00000065644c723e */ /* 0x000fe200000010ff */
[----:B------:R-:W-:Y:S03]  /*24200*/  FADD.FTZ R101, R101, R107 ;  /* 0x0000006b65657221 */ /* 0x000fe60000010000 */
[----:B------:R-:W-:Y:S01]  /*24210*/  PRMT R147, R76, 0x7610, R147 ;  /* 0x000076104c937816 */ /* 0x000fe20000000093 */
[----:B------:R-:W-:Y:S01]  /*24220*/  FADD.FTZ R100, R100, R101 ;  /* 0x0000006564647221 */ /* 0x000fe20000010000 */
[----:B------:R-:W-:Y:S01]  /*24230*/  PRMT R142, R76, 0x7632, R142 ;  /* 0x000076324c8e7816 */ /* 0x000fe2000000008e */
[----:B---3--:R-:W-:Y:S04]  /*24240*/  IMAD.WIDE.U32 R84, R84, -0x326172a9, RZ ;  /* 0xcd9e8d5754547825 */ /* 0x008fe800078e00ff */
[----:B------:R-:W-:Y:S01]  /*24250*/  FADD.FTZ R100, R97, R100 ;  /* 0x0000006461647221 */ /* 0x000fe20000010000 */
[----:B------:R-:W-:Y:S02]  /*24260*/  LOP3.LUT R117, R78, UR9, R85, 0x96, !PT ;  /* 0x000000094e757c12 */ /* 0x000fe4000f8e9655 */
[----:B------:R-:W-:Y:S01]  /*24270*/  F2FP.BF16.F32.PACK_AB R78, R98, R99 ;  /* 0x00000063624e723e */ /* 0x000fe200000010ff */
[----:B------:R1:W-:Y:S03]  /*24280*/  MUFU.EX2 R85, R183 ;  /* 0x000000b700557308 */ /* 0x0003e60000000800 */
[C---:B------:R-:W-:Y:S02]  /*24290*/  PRMT R146, R78.reuse, 0x7610, R146 ;  /* 0x000076104e927816 */ /* 0x040fe40000000092 */
[----:B------:R-:W-:Y:S01]  /*242a0*/  PRMT R151, R78, 0x7632, R151 ;  /* 0x000076324e977816 */ /* 0x000fe20000000097 */
[----:B-1----:R-:W-:Y:S02]  /*242b0*/  IMAD.MOV.U32 R183, RZ, RZ, R116 ;  /* 0x000000ffffb77224 */ /* 0x002fe400078e0074 */
[----:B----4-:R-:W-:Y:S02]  /*242c0*/  @!P5 HFMA2.BF16_V2 R108, -RZ.H0_H0, RZ.H0_H0, -R2.H0_H0 ;  /* 0x200000ffff6cd231 */ /* 0x010fe40000340902 */
[----:B------:R-:W-:Y:S03]  /*242d0*/  @!P0 HFMA2.BF16_V2 R91, -RZ.H0_H0, RZ.H0_H0, -R0.H0_H0 ;  /* 0x200000ffff5b8231 */ /* 0x000fe60000340900 */
[----:B------:R1:W-:Y:S01]  /*242e0*/  @!P5 STL.S16 [R1+0x1fc], R108 ;  /* 0x0001fc6c0100d387 */ /* 0x0003e20000100600 */
[----:B------:R-:W-:Y:S03]  /*242f0*/  PRMT R51, R108, 0x7610, R51 ;  /* 0x000076106c337816 */ /* 0x000fe60000000033 */
[----:B------:R3:W-:Y:S01]  /*24300*/  @!P0 STL.S16 [R1+0x1f8], R91 ;  /* 0x0001f85b01008387 */ /* 0x0007e20000100600 */
[----:B------:R-:W-:Y:S03]  /*24310*/  PRMT R49, R91, 0x7610, R49 ;  /* 0x000076105b317816 */ /* 0x000fe60000000031 */
[----:B------:R4:W4:Y:S04]  /*24320*/  LDL.S16 R133, [R1+0x20c] ;  /* 0x00020c0001857983 */ /* 0x0009280000100600 */
[----:B------:R2:W4:Y:S04]  /*24330*/  LDL.S16 R132, [R1+0x208] ;  /* 0x0002080001847983 */ /* 0x0005280000100600 */
[----:B------:R-:W4:Y:S06]  /*24340*/  LDL.64 R124, [R1+0x318] ;  /* 0x00031800017c7983 */ /* 0x000f2c0000100a00 */
[----:B------:R-:W4:Y:S01]  /*24350*/  LDL.64 R36, [R1+0x100] ;  /* 0x0001000001247983 */ /* 0x000f220000100a00 */
[----:B-1----:R-:W-:Y:S01]  /*24360*/  IMAD.MOV.U32 R108, RZ, RZ, R225 ;  /* 0x000000ffff6c7224 */ /* 0x002fe200078e00e1 */
[----:B------:R-:W-:Y:S02]  /*24370*/  LOP3.LUT R225, R174, 0xff, RZ, 0xc0, !PT ;  /* 0x000000ffaee17812 */ /* 0x000fe400078ec0ff */
[----:B---3--:R-:W-:Y:S02]  /*24380*/  PRMT R91, R2, 0x5410, R0 ;  /* 0x00005410025b7816 */ /* 0x008fe40000000000 */
[----:B------:R-:W-:Y:S02]  /*24390*/  @!P5 PRMT R2, R51, 0x5410, RZ ;  /* 0x000054103302d816 */ /* 0x000fe400000000ff */
[----:B------:R-:W-:Y:S01]  /*243a0*/  @!P0 PRMT R0, R49, 0x5410, RZ ;  /* 0x0000541031008816 */ /* 0x000fe200000000ff */
[----:B------:R1:W3:Y:S01]  /*243b0*/  MUFU.EX2 R51, R86 ;  /* 0x0000005600337308 */ /* 0x0002e20000000800 */
[----:B------:R-:W-:Y:S01]  /*243c0*/  ISETP.GT.U32.AND P5, PT, R71, UR10, PT ;  /* 0x0000000a47007c0c */ /* 0x000fe2000bfa4070 */
[----:B------:R2:W-:Y:S01]  /*243d0*/  STG.E.U16 desc[UR24][R170.64], R2 ;  /* 0x00000002aa007986 */ /* 0x0005e2000c101518 */
[----:B------:R-:W-:Y:S03]  /*243e0*/  ISETP.GT.U32.AND P0, PT, R224, UR10, PT ;  /* 0x0000000ae0007c0c */ /* 0x000fe6000bf04070 */
[----:B------:R3:W-:Y:S04]  /*243f0*/  STG.E.U16 desc[UR24][R170.64+0x2], R0 ;  /* 0x00000200aa007986 */ /* 0x0007e8000c101518 */
[----:B------:R2:W4:Y:S01]  /*24400*/  MUFU.EX2 R49, R179 ;  /* 0x000000b300317308 */ /* 0x0005220000000800 */
[----:B-1----:R-:W-:Y:S02]  /*24410*/  IMAD.MOV.U32 R86, RZ, RZ, R173 ;  /* 0x000000ffff567224 */ /* 0x002fe400078e00ad */
[----:B------:R-:W-:Y:S02]  /*24420*/  IMAD.MOV.U32 R173, RZ, RZ, R129 ;  /* 0x000000ffffad7224 */ /* 0x000fe400078e0081 */
[----:B------:R-:W-:Y:S01]  /*24430*/  IMAD.MOV.U32 R129, RZ, RZ, R196 ;  /* 0x000000ffff817224 */ /* 0x000fe200078e00c4 */
[----:B------:R-:W-:Y:S01]  /*24440*/  LOP3.LUT R196, R227, 0xff, RZ, 0xc0, !PT ;  /* 0x000000ffe3c47812 */ /* 0x000fe200078ec0ff */
[----:B------:R-:W-:Y:S02]  /*24450*/  IMAD.MOV.U32 R116, RZ, RZ, R86 ;  /* 0x000000ffff747224 */ /* 0x000fe400078e0056 */
[----:B--2---:R-:W-:Y:S02]  /*24460*/  IMAD.MOV.U32 R179, RZ, RZ, R110 ;  /* 0x000000ffffb37224 */ /* 0x004fe400078e006e */
[----:B------:R-:W-:Y:S01]  /*24470*/  IMAD.MOV.U32 R110, RZ, RZ, R246 ;  /* 0x000000ffff6e7224 */ /* 0x000fe200078e00f6 */
[----:B------:R-:W-:Y:S01]  /*24480*/  SHF.R.U32.HI R246, RZ, 0x18, R174 ;  /* 0x00000018fff67819 */ /* 0x000fe200000116ae */
[----:B------:R-:W-:Y:S01]  /*24490*/  IMAD.MOV.U32 R112, RZ, RZ, R179 ;  /* 0x000000ffff707224 */ /* 0x000fe200078e00b3 */
[----:B------:R-:W-:Y:S01]  /*244a0*/  LOP3.LUT R2, R136, R232, RZ, 0x3c, !PT ;  /* 0x000000e888027212 */ /* 0x000fe200078e3cff */
[----:B------:R-:W-:Y:S01]  /*244b0*/  IMAD.MOV.U32 R136, RZ, RZ, R108 ;  /* 0x000000ffff887224 */ /* 0x000fe200078e006c */
[----:B------:R-:W-:Y:S01]  /*244c0*/  ISETP.LE.U32.AND P2, PT, R246, UR10, PT ;  /* 0x0000000af6007c0c */ /* 0x000fe2000bf43070 */
[----:B---3--:R-:W-:Y:S01]  /*244d0*/  IMAD.MOV.U32 R171, RZ, RZ, R162 ;  /* 0x000000ffffab7224 */ /* 0x008fe200078e00a2 */
[----:B------:R-:W-:Y:S01]  /*244e0*/  PRMT R0, R174, 0x7632, R0 ;  /* 0x00007632ae007816 */ /* 0x000fe20000000000 */
[----:B------:R-:W-:Y:S02]  /*244f0*/  IMAD.MOV.U32 R162, RZ, RZ, R106 ;  /* 0x000000ffffa27224 */ /* 0x000fe400078e006a */
[----:B------:R-:W-:Y:S01]  /*24500*/  IMAD.MOV.U32 R170, RZ, RZ, R158 ;  /* 0x000000ffffaa7224 */ /* 0x000fe200078e009e */
[----:B------:R-:W-:Y:S01]  /*24510*/  LOP3.LUT R221, R0, 0xff, RZ, 0xc0, !PT ;  /* 0x000000ff00dd7812 */ /* 0x000fe200078ec0ff */
[----:B------:R-:W-:Y:S02]  /*24520*/  IMAD.MOV.U32 R158, RZ, RZ, R39 ;  /* 0x000000ffff9e7224 */ /* 0x000fe400078e0027 */
[----:B------:R-:W-:Y:S01]  /*24530*/  FADD.FTZ R0, R45, R81 ;  /* 0x000000512d007221 */ /* 0x000fe20000010000 */
[C---:B------:R-:W-:Y:S01]  /*24540*/  F2FP.BF16.F32.PACK_AB R45, R41.reuse, R45 ;  /* 0x0000002d292d723e */ /* 0x040fe200000010ff */
[----:B------:R-:W-:Y:S04]  /*24550*/  IMAD.WIDE.U32 R2, R2, -0x2daee0ad, RZ ;  /* 0xd2511f5302027825 */ /* 0x000fe800078e00ff */
[----:B------:R-:W-:Y:S01]  /*24560*/  FADD.FTZ R41, R41, R0 ;  /* 0x0000000029297221 */ /* 0x000fe20000010000 */
[----:B------:R-:W-:Y:S01]  /*24570*/  IMAD.MOV.U32 R179, RZ, RZ, R136 ;  /* 0x000000ffffb37224 */ /* 0x000fe200078e0088 */
[----:B------:R-:W-:Y:S01]  /*24580*/  LOP3.LUT R102, R102, UR15, R3, 0x96, !PT ;  /* 0x0000000f66667c12 */ /* 0x000fe2000f8e9603 */
[----:B------:R-:W-:Y:S01]  /*24590*/  FADD.FTZ R3, R43, R80 ;  /* 0x000000502b037221 */ /* 0x000fe20000010000 */
[----:B------:R-:W-:Y:S01]  /*245a0*/  IMAD.MOV.U32 R136, RZ, RZ, R110 ;  /* 0x000000ffff887224 */ /* 0x000fe200078e006e */
[----:B------:R-:W-:Y:S01]  /*245b0*/  F2FP.BF16.F32.PACK_AB R43, R180, R43 ;  /* 0x0000002bb42b723e */ /* 0x000fe200000010ff */
[----:B------:R-:W-:Y:S01]  /*245c0*/  MUFU.EX2 R110, R203 ;  /* 0x000000cb006e7308 */ /* 0x000fe20000000800 */
[--C-:B----4-:R-:W-:Y:S02]  /*245d0*/  @P5 HFMA2.BF16_V2 R133, -RZ.H0_H0, RZ.H0_H0, -R61.reuse.H0_H0 ;  /* 0x200000ffff855231 */ /* 0x110fe4000034093d */
[----:B------:R-:W-:Y:S03]  /*245e0*/  @P0 HFMA2.BF16_V2 R132, -RZ.H0_H0, RZ.H0_H0, -R61.H1_H1 ;  /* 0x200000ffff840231 */ /* 0x000fe6000036093d */
[----:B------:R-:W-:Y:S01]  /*245f0*/  @P5 STL.S16 [R1+0x20c], R133 ;  /* 0x00020c8501005387 */ /* 0x000fe20000100600 */
[----:B------:R-:W-:Y:S02]  /*24600*/  PRMT R83, R133, 0x7610, R83 ;  /* 0x0000761085537816 */ /* 0x000fe40000000053 */
[----:B------:R-:W-:Y:S01]  /*24610*/  LOP3.LUT R0, R124, UR16, R103, 0x96, !PT ;  /* 0x000000107c007c12 */ /* 0x000fe2000f8e9667 */
[----:B------:R1:W-:Y:S01]  /*24620*/  @P0 STL.S16 [R1+0x208], R132 ;  /* 0x0002088401000387 */ /* 0x0003e20000100600 */
[----:B------:R-:W-:Y:S02]  /*24630*/  PRMT R79, R132, 0x7610, R79 ;  /* 0x00007610844f7816 */ /* 0x000fe4000000004f */
[----:B------:R-:W-:Y:S01]  /*24640*/  @P5 PRMT R150, R83, 0x5410, RZ ;  /* 0x0000541053965816 */ /* 0x000fe200000000ff */
[----:B------:R2:W3:Y:S01]  /*24650*/  LDL.S16 R108, [R1+0x218] ;  /* 0x00021800016c7983 */ /* 0x0004e20000100600 */
[----:B------:R-:W-:Y:S01]  /*24660*/  @P0 PRMT R152, R79, 0x5410, RZ ;  /* 0x000054104f980816 */ /* 0x000fe200000000ff */
[----:B------:R4:W2:Y:S01]  /*24670*/  MUFU.EX2 R83, R193 ;  /* 0x000000c100537308 */ /* 0x0008a20000000800 */
[----:B------:R-:W-:Y:S01]  /*24680*/  ISETP.LE.U32.AND P5, PT, R225, UR10, PT ;  /* 0x0000000ae1007c0c */ /* 0x000fe2000bfa3070 */
[----:B------:R2:W2:Y:S01]  /*24690*/  LDL.S16 R106, [R1+0x214] ;  /* 0x00021400016a7983 */ /* 0x0004a20000100600 */
[----:B------:R-:W-:Y:S03]  /*246a0*/  ISETP.LE.U32.AND P0, PT, R221, UR10, PT ;  /* 0x0000000add007c0c */ /* 0x000fe6000bf03070 */
[----:B------:R2:W2:Y:S04]  /*246b0*/  LDL.S16 R79, [R1+0x210] ;  /* 0x00021000014f7983 */ /* 0x0004a80000100600 */
[----:B------:R-:W2:Y:S01]  /*246c0*/  LDL.LU R39, [R1+0xcc] ;  /* 0x0000cc0001277983 */ /* 0x000ea20000300800 */
[----:B----4-:R-:W-:Y:S02]  /*246d0*/  IMAD.MOV.U32 R193, RZ, RZ, R187 ;  /* 0x000000ffffc17224 */ /* 0x010fe400078e00bb */
[----:B-1----:R-:W-:Y:S04]  /*246e0*/  IMAD.WIDE.U32 R132, R0, -0x326172a9, RZ ;  /* 0xcd9e8d5700847825 */ /* 0x002fe800078e00ff */
[----:B------:R-:W-:Y:S01]  /*246f0*/  FADD.FTZ R0, R51, R41 ;  /* 0x0000002933007221 */ /* 0x000fe20000010000 */
[----:B------:R-:W-:Y:S02]  /*24700*/  F2FP.BF16.F32.PACK_AB R41, R49, R51 ;  /* 0x000000333129723e */ /* 0x000fe400000010ff */
[----:B------:R-:W-:Y:S05]  /*24710*/  LOP3.LUT R80, R36, UR8, R133, 0x96, !PT ;  /* 0x0000000824507c12 */ /* 0x000fea000f8e9685 */
[----:B------:R-:W-:Y:S04]  /*24720*/  IMAD.WIDE.U32 R80, R80, -0x2daee0ad, RZ ;  /* 0xd2511f5350507825 */ /* 0x000fe800078e00ff */
[--C-:B---3--:R-:W-:Y:S02]  /*24730*/  @!P5 HFMA2.BF16_V2 R108, -RZ.H0_H0, RZ.H0_H0, -R77.reuse.H0_H0 ;  /* 0x200000ffff6cd231 */ /* 0x108fe4000034094d */
[----:B--2---:R-:W-:Y:S03]  /*24740*/  @!P4 HFMA2.BF16_V2 R106, -RZ.H0_H0, RZ.H0_H0, -R77.H1_H1 ;  /* 0x200000ffff6ac231 */ /* 0x004fe6000036094d */
[----:B------:R-:W-:Y:S01]  /*24750*/  PRMT R109, R108, 0x7610, R109 ;  /* 0x000076106c6d7816 */ /* 0x000fe2000000006d */
[----:B------:R1:W-:Y:S01]  /*24760*/  @!P5 STL.S16 [R1+0x218], R108 ;  /* 0x0002186c0100d387 */ /* 0x0003e20000100600 */
[--C-:B------:R-:W-:Y:S01]  /*24770*/  @!P0 HFMA2.BF16_V2 R79, -RZ.H0_H0, RZ.H0_H0, -R76.reuse.H0_H0 ;  /* 0x200000ffff4f8231 */ /* 0x100fe2000034094c */
[----:B------:R-:W-:Y:S02]  /*24780*/  PRMT R72, R106, 0x7610, R72 ;  /* 0x000076106a487816 */ /* 0x000fe40000000048 */
[----:B------:R2:W-:Y:S01]  /*24790*/  @!P4 STL.S16 [R1+0x214], R106 ;  /* 0x0002146a0100c387 */ /* 0x0005e20000100600 */
[----:B------:R-:W-:Y:S02]  /*247a0*/  @!P5 PRMT R143, R109, 0x5410, RZ ;  /* 0x000054106d8fd816 */ /* 0x000fe400000000ff */
[----:B------:R-:W-:Y:S01]  /*247b0*/  @!P4 PRMT R145, R72, 0x5410, RZ ;  /* 0x000054104891c816 */ /* 0x000fe200000000ff */
[----:B------:R3:W-:Y:S01]  /*247c0*/  @!P0 STL.S16 [R1+0x210], R79 ;  /* 0x0002104f01008387 */ /* 0x0007e20000100600 */
[----:B------:R-:W-:Y:S02]  /*247d0*/  PRMT R103, R79, 0x7610, R103 ;  /* 0x000076104f677816 */ /* 0x000fe40000000067 */
[----:B------:R-:W-:Y:S01]  /*247e0*/  ISETP.LE.U32.AND P5, PT, R196, UR10, PT ;  /* 0x0000000ac4007c0c */ /* 0x000fe2000bfa3070 */
[----:B------:R-:W4:Y:S01]  /*247f0*/  LDL.LU R227, [R1+0x3f0] ;  /* 0x0003f00001e37983 */ /* 0x000f220000300800 */
[----:B------:R-:W-:Y:S01]  /*24800*/  @!P0 PRMT R147, R103, 0x5410, RZ ;  /* 0x0000541067938816 */ /* 0x000fe200000000ff */
[----:B------:R-:W-:Y:S01]  /*24810*/  IMAD.WIDE.U32 R102, R102, -0x326172a9, RZ ;  /* 0xcd9e8d5766667825 */ /* 0x000fe200078e00ff */
[----:B------:R-:W-:Y:S01]  /*24820*/  ISETP.GT.U32.AND P0, PT, R39, UR10, PT ;  /* 0x0000000a27007c0c */ /* 0x000fe2000bf04070 */
[----:B------:R-:W4:Y:S01]  /*24830*/  LDL.LU R72, [R1+0x90] ;  /* 0x0000900001487983 */ /* 0x000f220000300800 */
[----:B------:R-:W-:Y:S02]  /*24840*/  LOP3.LUT R109, R2, UR14, R81, 0x96, !PT ;  /* 0x0000000e026d7c12 */ /* 0x000fe4000f8e9651 */
[----:B------:R-:W-:Y:S01]  /*24850*/  F2FP.BF16.F32.PACK_AB R2, R83, R85 ;  /* 0x000000555302723e */ /* 0x000fe200000010ff */
[----:B------:R4:W4:Y:S01]  /*24860*/  LDL.S16 R51, [R1+0x224] ;  /* 0x0002240001337983 */ /* 0x0009220000100600 */
[----:B------:R-:W-:Y:S02]  /*24870*/  ISETP.GT.U32.AND P4, PT, R191, UR10, PT ;  /* 0x0000000abf007c0c */ /* 0x000fe4000bf84070 */
[----:B------:R-:W-:Y:S01]  /*24880*/  LOP3.LUT R86, R132, UR6, R103, 0x96, !PT ;  /* 0x0000000684567c12 */ /* 0x000fe2000f8e9667 */
[----:B------:R4:W4:Y:S01]  /*24890*/  LDL.S16 R187, [R1+0x21c] ;  /* 0x00021c0001bb7983 */ /* 0x0009220000100600 */
[----:B-1----:R-:W-:Y:S01]  /*248a0*/  FADD.FTZ R108, R180, R3 ;  /* 0x00000003b46c7221 */ /* 0x002fe20000010000 */
[----:B------:R-:W-:Y:S02]  /*248b0*/  MUFU.EX2 R103, R229 ;  /* 0x000000e500677308 */ /* 0x000fe40000000800 */
[----:B------:R-:W-:Y:S04]  /*248c0*/  IMAD.WIDE.U32 R132, R86, -0x2daee0ad, RZ ;  /* 0xd2511f5356847825 */ /* 0x000fe800078e00ff */
[----:B--2---:R-:W-:Y:S02]  /*248d0*/  FADD.FTZ R106, R49, R0 ;  /* 0x00000000316a7221 */ /* 0x004fe40000010000 */
[----:B------:R1:W2:Y:S02]  /*248e0*/  LDL.S16 R0, [R1+0x220] ;  /* 0x0002200001007983 */ /* 0x0002a40000100600 */
[----:B------:R-:W-:Y:S01]  /*248f0*/  FADD.FTZ R81, R182, R106 ;  /* 0x0000006ab6517221 */ /* 0x000fe20000010000 */
[----:B---3--:R-:W3:Y:S10]  /*24900*/  MUFU.EX2 R79, R190 ;  /* 0x000000be004f7308 */ /* 0x008ef40000000800 */
[----:B------:R-:W1:Y:S10]  /*24910*/  MUFU.EX2 R3, R194 ;  /* 0x000000c200037308 */ /* 0x000e740000000800 */
[----:B------:R-:W2:Y:S01]  /*24920*/  MUFU.EX2 R49, R198 ;  /* 0x000000c600317308 */ /* 0x000ea20000000800 */
[----:B---3--:R-:W-:Y:S01]  /*24930*/  FADD.FTZ R81, R79, R81 ;  /* 0x000000514f517221 */ /* 0x008fe20000010000 */
[----:B------:R-:W-:Y:S02]  /*24940*/  IMAD.MOV.U32 R190, RZ, RZ, R129 ;  /* 0x000000ffffbe7224 */ /* 0x000fe400078e0081 */
[----:B------:R-:W-:Y:S01]  /*24950*/  IMAD.MOV.U32 R129, RZ, RZ, R230 ;  /* 0x000000ffff817224 */ /* 0x000fe200078e00e6 */
[----:B------:R-:W-:Y:S05]  /*24960*/  LOP3.LUT R230, R202, 0xff, RZ, 0xc0, !PT ;  /* 0x000000ffcae67812 */ /* 0x000fea00078ec0ff */
[----:B------:R3:W-:Y:S01]  /*24970*/  MUFU.EX2 R86, R243 ;  /* 0x000000f300567308 */ /* 0x0007e20000000800 */
[----:B-1----:R-:W-:Y:S01]  /*24980*/  FADD.FTZ R81, R3, R81 ;  /* 0x0000005103517221 */ /* 0x002fe20000010000 */
[----:B---3--:R-:W-:Y:S02]  /*24990*/  SHF.R.U32.HI R243, RZ, 0x18, R172 ;  /* 0x00000018fff37819 */ /* 0x008fe400000116ac */
[----:B----4-:R-:W-:Y:S01]  /*249a0*/  LOP3.LUT R227, R227, 0xffffefff, RZ, 0xc0, !PT ;  /* 0xffffefffe3e37812 */ /* 0x010fe200078ec0ff */
[----:B------:R-:W-:Y:S02]  /*249b0*/  @!P2 HFMA2.BF16_V2 R51, -RZ.H0_H0, RZ.H0_H0, -R76.H1_H1 ;  /* 0x200000ffff33a231 */ /* 0x000fe4000036094c */
[--C-:B------:R-:W-:Y:S03]  /*249c0*/  @P0 HFMA2.BF16_V2 R187, -RZ.H0_H0, RZ.H0_H0, -R78.reuse.H1_H1 ;  /* 0x200000ffffbb0231 */ /* 0x100fe6000036094e */
[----:B------:R-:W-:Y:S01]  /*249d0*/  PRMT R111, R51, 0x7610, R111 ;  /* 0x00007610336f7816 */ /* 0x000fe2000000006f */
[----:B------:R1:W-:Y:S01]  /*249e0*/  @!P2 STL.S16 [R1+0x224], R51 ;  /* 0x000224330100a387 */ /* 0x0003e20000100600 */
[----:B------:R-:W-:Y:S02]  /*249f0*/  PRMT R105, R187, 0x7610, R105 ;  /* 0x00007610bb697816 */ /* 0x000fe40000000069 */
[----:B------:R-:W-:Y:S01]  /*24a00*/  @!P2 PRMT R142, R111, 0x5410, RZ ;  /* 0x000054106f8ea816 */ /* 0x000fe200000000ff */
[----:B--2---:R-:W-:Y:S01]  /*24a10*/  @!P5 HFMA2.BF16_V2 R0, -RZ.H0_H0, RZ.H0_H0, -R78.H0_H0 ;  /* 0x200000ffff00d231 */ /* 0x004fe2000034094e */
[----:B------:R-:W-:Y:S01]  /*24a20*/  @P0 PRMT R151, R105, 0x5410, RZ ;  /* 0x0000541069970816 */ /* 0x000fe200000000ff */
[----:B------:R-:W-:Y:S01]  /*24a30*/  MUFU.EX2 R111, R199 ;  /* 0x000000c7006f7308 */ /* 0x000fe20000000800 */
[----:B------:R-:W-:Y:S02]  /*24a40*/  LOP3.LUT R105, R80, UR13, R133, 0x96, !PT ;  /* 0x0000000d50697c12 */ /* 0x000fe4000f8e9685 */
[----:B------:R2:W-:Y:S01]  /*24a50*/  @!P5 STL.S16 [R1+0x220], R0 ;  /* 0x000220000100d387 */ /* 0x0005e20000100600 */
[----:B------:R-:W-:Y:S02]  /*24a60*/  PRMT R107, R0, 0x7610, R107 ;  /* 0x00007610006b7816 */ /* 0x000fe4000000006b */
[----:B------:R-:W-:Y:S01]  /*24a70*/  F2FP.BF16.F32.PACK_AB R80, R93, R94 ;  /* 0x0000005e5d50723e */ /* 0x000fe200000010ff */
[----:B------:R3:W-:Y:S01]  /*24a80*/  @P0 STL.S16 [R1+0x21c], R187 ;  /* 0x00021cbb01000387 */ /* 0x0007e20000100600 */
[----:B------:R-:W-:Y:S02]  /*24a90*/  @!P5 PRMT R146, R107, 0x5410, RZ ;  /* 0x000054106b92d816 */ /* 0x000fe400000000ff */
[----:B------:R-:W-:Y:S01]  /*24aa0*/  ISETP.GT.U32.AND P5, PT, R72, UR10, PT ;  /* 0x0000000a48007c0c */ /* 0x000fe2000bfa4070 */
[----:B------:R4:W4:Y:S01]  /*24ab0*/  LDL.S16 R106, [R1+0x238] ;  /* 0x00023800016a7983 */ /* 0x0009220000100600 */
[C---:B------:R-:W-:Y:S02]  /*24ac0*/  PRMT R154, R80.reuse, 0x7610, R154 ;  /* 0x00007610509a7816 */ /* 0x040fe4000000009a */
[----:B------:R-:W-:Y:S01]  /*24ad0*/  PRMT R144, R80, 0x7632, R144 ;  /* 0x0000763250907816 */ /* 0x000fe20000000090 */
[----:B------:R4:W4:Y:S01]  /*24ae0*/  LDL.S16 R101, [R1+0x230] ;  /* 0x0002300001657983 */ /* 0x0009220000100600 */
[----:B-1----:R-:W-:Y:S03]  /*24af0*/  FADD.FTZ R51, R85, R108 ;  /* 0x0000006c55337221 */ /* 0x002fe60000010000 */
[----:B------:R1:W4:Y:S01]  /*24b00*/  LDL.S16 R85, [R1+0x234] ;  /* 0x0002340001557983 */ /* 0x0003220000100600 */
[----:B------:R-:W-:Y:S01]  /*24b10*/  FADD.FTZ R83, R83, R51 ;  /* 0x0000003353537221 */ /* 0x000fe20000010000 */
[----:B------:R-:W-:Y:S02]  /*24b20*/  F2FP.BF16.F32.PACK_AB R51, R79, R182 ;  /* 0x000000b64f33723e */ /* 0x000fe400000010ff */
[----:B------:R-:W-:Y:S01]  /*24b30*/  F2FP.BF16.F32.PACK_AB R79, R95, R97 ;  /* 0x000000615f4f723e */ /* 0x000fe200000010ff */
[----:B------:R-:W-:Y:S01]  /*24b40*/  FADD.FTZ R83, R49, R83 ;  /* 0x0000005331537221 */ /* 0x000fe20000010000 */
[C---:B------:R-:W-:Y:S02]  /*24b50*/  F2FP.BF16.F32.PACK_AB R49, R110.reuse, R49 ;  /* 0x000000316e31723e */ /* 0x040fe400000010ff */
[----:B------:R-:W-:Y:S01]  /*24b60*/  PRMT R139, R79, 0x7632, R139 ;  /* 0x000076324f8b7816 */ /* 0x000fe2000000008b */
[----:B--2---:R-:W2:Y:S01]  /*24b70*/  MUFU.EX2 R0, R197 ;  /* 0x000000c500007308 */ /* 0x004ea20000000800 */
[----:B------:R-:W-:Y:S01]  /*24b80*/  FADD.FTZ R107, R110, R83 ;  /* 0x000000536e6b7221 */ /* 0x000fe20000010000 */
[----:B------:R-:W-:Y:S01]  /*24b90*/  FADD.FTZ R83, R95, R100 ;  /* 0x000000645f537221 */ /* 0x000fe20000010000 */
[----:B---3--:R-:W-:Y:S04]  /*24ba0*/  LOP3.LUT R187, R172, 0xff, RZ, 0xc0, !PT ;  /* 0x000000ffacbb7812 */ /* 0x008fe800078ec0ff */
[----:B------:R-:W-:Y:S03]  /*24bb0*/  ISETP.LE.U32.AND P0, PT, R187, UR10, PT ;  /* 0x0000000abb007c0c */ /* 0x000fe6000bf03070 */
[----:B------:R-:W-:Y:S01]  /*24bc0*/  MUFU.EX2 R100, R201 ;  /* 0x000000c900647308 */ /* 0x000fe20000000800 */
[----:B--2---:R-:W-:Y:S01]  /*24bd0*/  F2FP.BF16.F32.PACK_AB R3, R0, R3 ;  /* 0x000000030003723e */ /* 0x004fe200000010ff */
[--C-:B----4-:R-:W-:Y:S08]  /*24be0*/  @P4 HFMA2.BF16_V2 R106, -RZ.H0_H0, RZ.H0_H0, -R79.reuse.H0_H0 ;  /* 0x200000ffff6a4231 */ /* 0x110ff0000034094f */
[----:B------:R-:W-:Y:S01]  /*24bf0*/  @!P0 HFMA2.BF16_V2 R101, -RZ.H0_H0, RZ.H0_H0, -R80.H0_H0 ;  /* 0x200000ffff658231 */ /* 0x000fe20000340950 */
[----:B------:R2:W-:Y:S01]  /*24c00*/  @P4 STL.S16 [R1+0x238], R106 ;  /* 0x0002386a01004387 */ /* 0x0005e20000100600 */
[----:B------:R-:W-:Y:S01]  /*24c10*/  PRMT R180, R106, 0x7610, R180 ;  /* 0x000076106ab47816 */ /* 0x000fe200000000b4 */
[----:B------:R-:W-:Y:S02]  /*24c20*/  @P5 HFMA2.BF16_V2 R85, -RZ.H0_H0, RZ.H0_H0, -R79.H1_H1 ;  /* 0x200000ffff555231 */ /* 0x000fe4000036094f */
[----:B------:R-:W-:Y:S03]  /*24c30*/  PRMT R97, R101, 0x7610, R97 ;  /* 0x0000761065617816 */ /* 0x000fe60000000061 */
[----:B------:R3:W-:Y:S01]  /*24c40*/  @P5 STL.S16 [R1+0x234], R85 ;  /* 0x0002345501005387 */ /* 0x0007e20000100600 */
[----:B------:R-:W-:Y:S02]  /*24c50*/  @!P0 PRMT R154, R97, 0x5410, RZ ;  /* 0x00005410619a8816 */ /* 0x000fe400000000ff */
[----:B------:R-:W-:Y:S01]  /*24c60*/  PRMT R108, R85, 0x7610, R108 ;  /* 0x00007610556c7816 */ /* 0x000fe2000000006c */
[----:B------:R4:W-:Y:S01]  /*24c70*/  @!P0 STL.S16 [R1+0x230], R101 ;  /* 0x0002306501008387 */ /* 0x0009e20000100600 */
[----:B------:R-:W-:Y:S01]  /*24c80*/  ISETP.LE.U32.AND P0, PT, R230, UR10, PT ;  /* 0x0000000ae6007c0c */ /* 0x000fe2000bf03070 */
[----:B------:R-:W1:Y:S01]  /*24c90*/  MUFU.EX2 R97, R206 ;  /* 0x000000ce00617308 */ /* 0x000e620000000800 */
[----:B------:R-:W-:Y:S09]  /*24ca0*/  @P5 PRMT R139, R108, 0x5410, RZ ;  /* 0x000054106c8b5816 */ /* 0x000ff200000000ff */
[----:B------:R-:W-:Y:S01]  /*24cb0*/  MUFU.EX2 R108, R239 ;  /* 0x000000ef006c7308 */ /* 0x000fe20000000800 */
[----:B--2---:R-:W-:Y:S01]  /*24cc0*/  FADD.FTZ R106, R0, R81 ;  /* 0x00000051006a7221 */ /* 0x004fe20000010000 */
[----:B------:R-:W-:Y:S01]  /*24cd0*/  FADD.FTZ R81, R98, R104 ;  /* 0x0000006862517221 */ /* 0x000fe20000010000 */
[----:B------:R-:W-:Y:S01]  /*24ce0*/  IMAD.WIDE.U32 R98, R109, -0x326172a9, RZ ;  /* 0xcd9e8d576d627825 */ /* 0x000fe200078e00ff */
[----:B------:R2:W2:Y:S02]  /*24cf0*/  LDL.S16 R104, [R1+0x244] ;  /* 0x0002440001687983 */ /* 0x0004a40000100600 */
[----:B------:R-:W-:Y:S02]  /*24d00*/  PRMT R109, R79, 0x7610, R109 ;  /* 0x000076104f6d7816 */ /* 0x000fe4000000006d */
[----:B------:R-:W-:Y:S02]  /*24d10*/  @P4 PRMT R109, R180, 0x5410, RZ ;  /* 0x00005410b46d4816 */ /* 0x000fe400000000ff */
[----:B---3--:R3:W2:Y:S01]  /*24d20*/  MUFU.EX2 R85, R200 ;  /* 0x000000c800557308 */ /* 0x0086a20000000800 */
[----:B------:R-:W-:Y:S01]  /*24d30*/  IMAD.MOV.U32 R180, RZ, RZ, R190 ;  /* 0x000000ffffb47224 */ /* 0x000fe200078e00be */
[----:B------:R-:W-:Y:S01]  /*24d40*/  PRMT R0, R172, 0x7632, R0 ;  /* 0x00007632ac007816 */ /* 0x000fe20000000000 */
[----:B------:R-:W-:Y:S01]  /*24d50*/  IMAD.MOV.U32 R190, RZ, RZ, R136 ;  /* 0x000000ffffbe7224 */ /* 0x000fe200078e0088 */
[----:B------:R-:W-:Y:S01]  /*24d60*/  ISETP.LE.U32.AND P4, PT, R243, UR10, PT ;  /* 0x0000000af3007c0c */ /* 0x000fe2000bf83070 */
[----:B------:R-:W-:Y:S01]  /*24d70*/  IMAD.MOV.U32 R136, RZ, RZ, R158 ;  /* 0x000000ffff887224 */ /* 0x000fe200078e009e */
[----:B------:R-:W-:Y:S01]  /*24d80*/  LOP3.LUT R158, R102, UR7, R99, 0x96, !PT ;  /* 0x00000007669e7c12 */ /* 0x000fe2000f8e9663 */
[----:B------:R-:W-:Y:S01]  /*24d90*/  FADD.FTZ R99, R94, R81 ;  /* 0x000000515e637221 */ /* 0x000fe20000010000 */
[----:B------:R-:W-:Y:S02]  /*24da0*/  IMAD.WIDE.U32 R94, R105, -0x326172a9, RZ ;  /* 0xcd9e8d57695e7825 */ /* 0x000fe400078e00ff */
[----:B----4-:R4:W-:Y:S02]  /*24db0*/  MUFU.EX2 R101, R240 ;  /* 0x000000f000657308 */ /* 0x0109e40000000800 */
[----:B------:R-:W-:Y:S01]  /*24dc0*/  FADD.FTZ R102, R92, R83 ;  /* 0x000000535c667221 */ /* 0x000fe20000010000 */
[----:B------:R-:W-:Y:S01]  /*24dd0*/  F2FP.BF16.F32.PACK_AB R92, R90, R92 ;  /* 0x0000005c5a5c723e */ /* 0x000fe200000010ff */
[----:B------:R-:W-:Y:S01]  /*24de0*/  FADD.FTZ R93, R93, R99 ;  /* 0x000000635d5d7221 */ /* 0x000fe20000010000 */
[----:B------:R-:W-:Y:S01]  /*24df0*/  LOP3.LUT R83, R98, UR9, R95, 0x96, !PT ;  /* 0x0000000962537c12 */ /* 0x000fe2000f8e965f */
[----:B------:R-:W-:Y:S01]  /*24e00*/  FADD.FTZ R90, R90, R102 ;  /* 0x000000665a5a7221 */ /* 0x000fe20000010000 */
[----:B------:R2:W2:Y:S03]  /*24e10*/  LDL.S16 R95, [R1+0x24c] ;  /* 0x00024c00015f7983 */ /* 0x0004a60000100600 */
[----:B------:R-:W-:Y:S01]  /*24e20*/  MUFU.EX2 R99, R241 ;  /* 0x000000f100637308 */ /* 0x000fe20000000800 */
[----:B------:R-:W-:Y:S01]  /*24e30*/  F2FP.BF16.F32.PACK_AB R81, R87, R89 ;  /* 0x000000595751723e */ /* 0x000fe200000010ff */
[----:B------:R-:W-:Y:S01]  /*24e40*/  FADD.FTZ R98, R111, R106 ;  /* 0x0000006a6f627221 */ /* 0x000fe20000010000 */
[----:B---3--:R3:W3:Y:S01]  /*24e50*/  LDL.S16 R200, [R1+0x248] ;  /* 0x0002480001c87983 */ /* 0x0086e20000100600 */
[----:B------:R-:W-:Y:S01]  /*24e60*/  PRMT R149, R92, 0x7610, R149 ;  /* 0x000076105c957816 */ /* 0x000fe20000000095 */
[----:B------:R-:W-:Y:S01]  /*24e70*/  FADD.FTZ R93, R89, R93 ;  /* 0x0000005d595d7221 */ /* 0x000fe20000010000 */
[----:B------:R-:W-:Y:S02]  /*24e80*/  PRMT R153, R81, 0x7610, R153 ;  /* 0x0000761051997816 */ /* 0x000fe40000000099 */
[----:B------:R-:W-:Y:S01]  /*24e90*/  F2FP.BF16.F32.PACK_AB R105, R86, R103 ;  /* 0x000000675669723e */ /* 0x000fe200000010ff */
[----:B------:R-:W-:Y:S01]  /*24ea0*/  FADD.FTZ R93, R87, R93 ;  /* 0x0000005d575d7221 */ /* 0x000fe20000010000 */
[----:B----4-:R-:W-:Y:S02]  /*24eb0*/  LOP3.LUT R240, R0, 0xff, RZ, 0xc0, !PT ;  /* 0x000000ff00f07812 */ /* 0x010fe400078ec0ff */
[----:B------:R4:W4:Y:S01]  /*24ec0*/  LDL.S16 R0, [R1+0x240] ;  /* 0x0002400001007983 */ /* 0x0009220000100600 */
[----:B------:R-:W-:Y:S02]  /*24ed0*/  PRMT R148, R92, 0x7632, R148 ;  /* 0x000076325c947816 */ /* 0x000fe40000000094 */
[----:B------:R-:W-:Y:S02]  /*24ee0*/  ISETP.LE.U32.AND P5, PT, R240, UR10, PT ;  /* 0x0000000af0007c0c */ /* 0x000fe4000bfa3070 */
[----:B-1----:R-:W-:Y:S02]  /*24ef0*/  F2FP.BF16.F32.PACK_AB R203, R97, R100 ;  /* 0x0000006461cb723e */ /* 0x002fe400000010ff */
[----:B------:R-:W-:Y:S01]  /*24f00*/  PRMT R137, R81, 0x7632, R137 ;  /* 0x0000763251897816 */ /* 0x000fe20000000089 */
[----:B--2---:R-:W-:Y:S05]  /*24f10*/  @!P4 HFMA2.BF16_V2 R104, -RZ.H0_H0, RZ.H0_H0, -R92.H1_H1 ;  /* 0x200000ffff68c231 */ /* 0x004fea000036095c */
[----:B------:R-:W-:Y:S04]  /*24f20*/  PRMT R115, R104, 0x7610, R115 ;  /* 0x0000761068737816 */ /* 0x000fe80000000073 */
[----:B------:R-:W-:Y:S01]  /*24f30*/  @!P4 PRMT R148, R115, 0x5410, RZ ;  /* 0x000054107394c816 */ /* 0x000fe200000000ff */
[----:B------:R-:W-:Y:S02]  /*24f40*/  IMAD.MOV.U32 R115, RZ, RZ, R183 ;  /* 0x000000ffff737224 */ /* 0x000fe400078e00b7 */
[----:B------:R-:W-:Y:S02]  /*24f50*/  IMAD.MOV.U32 R183, RZ, RZ, R171 ;  /* 0x000000ffffb77224 */ /* 0x000fe400078e00ab */
[----:B------:R-:W-:Y:S02]  /*24f60*/  IMAD.MOV.U32 R171, RZ, RZ, R209 ;  /* 0x000000ffffab7224 */ /* 0x000fe400078e00d1 */
[----:B------:R-:W-:Y:S02]  /*24f70*/  @!P1 HFMA2.BF16_V2 R95, -RZ.H0_H0, RZ.H0_H0, -R80.H1_H1 ;  /* 0x200000ffff5f9231 */ /* 0x000fe40000360950 */
[----:B---3--:R-:W-:Y:S03]  /*24f80*/  @!P5 HFMA2.BF16_V2 R200, -RZ.H0_H0, RZ.H0_H0, -R92.H0_H0 ;  /* 0x200000ffffc8d231 */ /* 0x008fe6000034095c */
[----:B------:R1:W-:Y:S01]  /*24f90*/  @!P1 STL.S16 [R1+0x24c], R95 ;  /* 0x00024c5f01009387 */ /* 0x0003e20000100600 */
[----:B------:R-:W-:Y:S03]  /*24fa0*/  PRMT R199, R95, 0x7610, R199 ;  /* 0x000076105fc77816 */ /* 0x000fe600000000c7 */
[----:B------:R2:W-:Y:S01]  /*24fb0*/  @!P5 STL.S16 [R1+0x248], R200 ;  /* 0x000248c80100d387 */ /* 0x0005e20000100600 */
[----:B------:R-:W-:Y:S02]  /*24fc0*/  PRMT R198, R200, 0x7610, R198 ;  /* 0x00007610c8c67816 */ /* 0x000fe400000000c6 */
[----:B------:R-:W-:Y:S01]  /*24fd0*/  @!P1 PRMT R144, R199, 0x5410, RZ ;  /* 0x00005410c7909816 */ /* 0x000fe200000000ff */
[----:B------:R-:W-:Y:S01]  /*24fe0*/  @!P4 STL.S16 [R1+0x244], R104 ;  /* 0x000244680100c387 */ /* 0x000fe20000100600 */
[--C-:B----4-:R-:W-:Y:S01]  /*24ff0*/  @!P0 HFMA2.BF16_V2 R0, -RZ.H0_H0, RZ.H0_H0, -R81.reuse.H0_H0 ;  /* 0x200000ffff008231 */ /* 0x110fe20000340951 */
[----:B------:R-:W-:Y:S02]  /*25000*/  @!P5 PRMT R149, R198, 0x5410, RZ ;  /* 0x00005410c695d816 */ /* 0x000fe400000000ff */
[----:B------:R-:W-:Y:S02]  /*25010*/  ISETP.GT.U32.AND P1, PT, R216, UR10, PT ;  /* 0x0000000ad8007c0c */ /* 0x000fe4000bf24070 */
[----:B------:R3:W-:Y:S01]  /*25020*/  @!P0 STL.S16 [R1+0x240], R0 ;  /* 0x0002400001008387 */ /* 0x0007e20000100600 */
[----:B------:R-:W-:Y:S02]  /*25030*/  PRMT R197, R0, 0x7610, R197 ;  /* 0x0000761000c57816 */ /* 0x000fe400000000c5 */
[----:B------:R-:W-:Y:S01]  /*25040*/  ISETP.GT.U32.AND P5, PT, R219, UR10, PT ;  /* 0x0000000adb007c0c */ /* 0x000fe2000bfa4070 */
[----:B------:R4:W4:Y:S01]  /*25050*/  LDL.S16 R198, [R1+0x25c] ;  /* 0x00025c0001c67983 */ /* 0x0009220000100600 */
[----:B------:R-:W-:Y:S02]  /*25060*/  @!P0 PRMT R153, R197, 0x5410, RZ ;  /* 0x00005410c5998816 */ /* 0x000fe400000000ff */
[----:B------:R-:W-:Y:S01]  /*25070*/  ISETP.GT.U32.AND P4, PT, R220, UR10, PT ;  /* 0x0000000adc007c0c */ /* 0x000fe2000bf84070 */
[----:B------:R4:W4:Y:S01]  /*25080*/  LDL.S16 R197, [R1+0x258] ;  /* 0x0002580001c57983 */ /* 0x0009220000100600 */
[----:B------:R-:W-:Y:S01]  /*25090*/  SHF.R.U32.HI R199, RZ, 0x18, R83 ;  /* 0x00000018ffc77819 */ /* 0x000fe20000011653 */
[----:B-1----:R-:W-:Y:S01]  /*250a0*/  MUFU.EX2 R95, R235 ;  /* 0x000000eb005f7308 */ /* 0x002fe20000000800 */
[----:B--2---:R-:W-:Y:S01]  /*250b0*/  LOP3.LUT R200, R83, 0xff, RZ, 0xc0, !PT ;  /* 0x000000ff53c87812 */ /* 0x004fe200078ec0ff */
[----:B---3--:R-:W-:Y:S01]  /*250c0*/  FADD.FTZ R0, R103, R107 ;  /* 0x0000006b67007221 */ /* 0x008fe20000010000 */
[----:B------:R-:W-:Y:S01]  /*250d0*/  FADD.FTZ R103, R85, R98 ;  /* 0x0000006255677221 */ /* 0x000fe20000010000 */
[----:B------:R-:W-:Y:S01]  /*250e0*/  FADD.FTZ R98, R75, R90 ;  /* 0x0000005a4b627221 */ /* 0x000fe20000010000 */
[----:B------:R-:W-:Y:S01]  /*250f0*/  F2FP.BF16.F32.PACK_AB R75, R57, R75 ;  /* 0x0000004b394b723e */ /* 0x000fe200000010ff */
[----:B------:R1:W2:Y:S01]  /*25100*/  LDL.S16 R90, [R1+0x254] ;  /* 0x00025400015a7983 */ /* 0x0002a20000100600 */
[----:B------:R-:W-:Y:S01]  /*25110*/  FADD.FTZ R104, R86, R0 ;  /* 0x0000000056687221 */ /* 0x000fe20000010000 */
[----:B------:R-:W-:Y:S02]  /*25120*/  F2FP.BF16.F32.PACK_AB R0, R85, R111 ;  /* 0x0000006f5500723e */ /* 0x000fe400000010ff */
[----:B------:R-:W3:Y:S01]  /*25130*/  MUFU.EX2 R86, R234 ;  /* 0x000000ea00567308 */ /* 0x000ee20000000800 */
[----:B------:R-:W-:Y:S01]  /*25140*/  LOP3.LUT R85, R83, 0xffff, RZ, 0xc0, !PT ;  /* 0x0000ffff53557812 */ /* 0x000fe200078ec0ff */
[----:B------:R-:W-:Y:S01]  /*25150*/  FADD.FTZ R98, R57, R98 ;  /* 0x0000006239627221 */ /* 0x000fe20000010000 */
[C---:B------:R-:W-:Y:S02]  /*25160*/  PRMT R135, R75.reuse, 0x7610, R135 ;  /* 0x000076104b877816 */ /* 0x040fe40000000087 */
[----:B------:R-:W-:Y:S02]  /*25170*/  SHF.R.U32.HI R209, RZ, 0x8, R85 ;  /* 0x00000008ffd17819 */ /* 0x000fe40000011655 */
[----:B------:R-:W-:Y:S03]  /*25180*/  PRMT R133, R75, 0x7632, R133 ;  /* 0x000076324b857816 */ /* 0x000fe60000000085 */
[----:B------:R-:W1:Y:S01]  /*25190*/  MUFU.EX2 R85, R238 ;  /* 0x000000ee00557308 */ /* 0x000e620000000800 */
[----:B------:R-:W-:Y:S04]  /*251a0*/  LOP3.LUT R89, R209, 0xffff, RZ, 0xc0, !PT ;  /* 0x0000ffffd1597812 */ /* 0x000fe800078ec0ff */
[----:B------:R-:W-:Y:S01]  /*251b0*/  ISETP.LE.U32.AND P0, PT, R89, UR10, PT ;  /* 0x0000000a59007c0c */ /* 0x000fe2000bf03070 */
[----:B------:R-:W-:Y:S01]  /*251c0*/  FADD.FTZ R89, R100, R103 ;  /* 0x0000006764597221 */ /* 0x000fe20000010000 */
[----:B------:R-:W-:Y:S03]  /*251d0*/  PRMT R103, R178, 0x7772, RZ ;  /* 0x00007772b2677816 */ /* 0x000fe600000000ff */
[----:B------:R-:W-:Y:S01]  /*251e0*/  MUFU.EX2 R57, R118 ;  /* 0x0000007600397308 */ /* 0x000fe20000000800 */
[----:B---3--:R-:W-:Y:S01]  /*251f0*/  F2FP.BF16.F32.PACK_AB R206, R86, R95 ;  /* 0x0000005f56ce723e */ /* 0x008fe200000010ff */
[----:B------:R-:W-:Y:S01]  /*25200*/  FADD.FTZ R97, R97, R89 ;  /* 0x0000005961617221 */ /* 0x000fe20000010000 */
[----:B------:R-:W-:Y:S03]  /*25210*/  ISETP.GT.U32.AND P2, PT, R103, UR10, PT ;  /* 0x0000000a67007c0c */ /* 0x000fe6000bf44070 */
[----:B------:R-:W-:Y:S04]  /*25220*/  FADD.FTZ R87, R99, R97 ;  /* 0x0000006163577221 */ /* 0x000fe80000010000 */
[----:B------:R-:W-:Y:S01]  /*25230*/  MUFU.EX2 R97, R242 ;  /* 0x000000f200617308 */ /* 0x000fe20000000800 */
[----:B-1----:R-:W-:Y:S01]  /*25240*/  F2FP.BF16.F32.PACK_AB R211, R85, R99 ;  /* 0x0000006355d3723e */ /* 0x002fe200000010ff */
[----:B----4-:R-:W-:Y:S02]  /*25250*/  @P1 HFMA2.BF16_V2 R198, -RZ.H0_H0, RZ.H0_H0, -R81.H1_H1 ;  /* 0x200000ffffc61231 */ /* 0x010fe40000360951 */
[--C-:B------:R-:W-:Y:S03]  /*25260*/  @P5 HFMA2.BF16_V2 R197, -RZ.H0_H0, RZ.H0_H0, -R75.reuse.H0_H0 ;  /* 0x200000ffffc55231 */ /* 0x100fe6000034094b */
[----:B------:R-:W-:Y:S01]  /*25270*/  @P1 STL.S16 [R1+0x25c], R198 ;  /* 0x00025cc601001387 */ /* 0x000fe20000100600 */
[----:B------:R-:W-:Y:S03]  /*25280*/  PRMT R194, R198, 0x7610, R194 ;  /* 0x00007610c6c27816 */ /* 0x000fe600000000c2 */
[----:B------:R1:W-:Y:S01]  /*25290*/  @P5 STL.S16 [R1+0x258], R197 ;  /* 0x000258c501005387 */ /* 0x0003e20000100600 */
[----:B------:R-:W-:Y:S01]  /*252a0*/  @P1 PRMT R137, R194, 0x5410, RZ ;  /* 0x00005410c2891816 */ /* 0x000fe200000000ff */
[----:B------:R-:W-:Y:S01]  /*252b0*/  IMAD.MOV.U32 R194, RZ, RZ, R190 ;  /* 0x000000ffffc27224 */ /* 0x000fe200078e00be */
[----:B------:R-:W-:Y:S01]  /*252c0*/  ISETP.LE.U32.AND P1, PT, R200, UR10, PT ;  /* 0x0000000ac8007c0c */ /* 0x000fe2000bf23070 */
[----:B------:R-:W-:Y:S01]  /*252d0*/  IMAD.MOV.U32 R190, RZ, RZ, R179 ;  /* 0x000000ffffbe7224 */ /* 0x000fe200078e00b3 */
[----:B------:R-:W-:Y:S02]  /*252e0*/  PRMT R182, R197, 0x7610, R182 ;  /* 0x00007610c5b67816 */ /* 0x000fe400000000b6 */
[----:B------:R-:W-:Y:S02]  /*252f0*/  PRMT R179, R84, 0x7771, RZ ;  /* 0x0000777154b37816 */ /* 0x000fe400000000ff */
[----:B------:R-:W-:Y:S01]  /*25300*/  @P5 PRMT R135, R182, 0x5410, RZ ;  /* 0x00005410b6875816 */ /* 0x000fe200000000ff */
[----:B------:R-:W-:Y:S02]  /*25310*/  IMAD.MOV.U32 R182, RZ, RZ, R115 ;  /* 0x000000ffffb67224 */ /* 0x000fe400078e0073 */
[----:B------:R-:W-:Y:S02]  /*25320*/  IMAD.MOV.U32 R115, RZ, RZ, R193 ;  /* 0x000000ffff737224 */ /* 0x000fe400078e00c1 */
[----:B------:R-:W-:Y:S01]  /*25330*/  IMAD.MOV.U32 R193, RZ, RZ, R163 ;  /* 0x000000ffffc17224 */ /* 0x000fe200078e00a3 */
[----:B------:R-:W-:Y:S01]  /*25340*/  PRMT R163, R84, 0x7773, RZ ;  /* 0x0000777354a37816 */ /* 0x000fe200000000ff */
[----:B--2---:R-:W-:Y:S05]  /*25350*/  @P4 HFMA2.BF16_V2 R90, -RZ.H0_H0, RZ.H0_H0, -R75.H1_H1 ;  /* 0x200000ffff5a4231 */ /* 0x004fea000036094b */
[----:B------:R2:W-:Y:S01]  /*25360*/  @P4 STL.S16 [R1+0x254], R90 ;  /* 0x0002545a01004387 */ /* 0x0005e20000100600 */
[----:B------:R-:W-:Y:S03]  /*25370*/  PRMT R107, R90, 0x7610, R107 ;  /* 0x000076105a6b7816 */ /* 0x000fe6000000006b */
[----:B------:R4:W3:Y:S01]  /*25380*/  LDL.S16 R99, [R1+0x270] ;  /* 0x0002700001637983 */ /* 0x0008e20000100600 */
[----:B------:R-:W-:Y:S01]  /*25390*/  @P4 PRMT R133, R107, 0x5410, RZ ;  /* 0x000054106b854816 */ /* 0x000fe200000000ff */
[----:B-1----:R-:W-:Y:S01]  /*253a0*/  IMAD.MOV.U32 R197, RZ, RZ, R180 ;  /* 0x000000ffffc57224 */ /* 0x002fe200078e00b4 */
[----:B------:R-:W-:Y:S01]  /*253b0*/  ISETP.LE.U32.AND P4, PT, R199, UR10, PT ;  /* 0x0000000ac7007c0c */ /* 0x000fe2000bf83070 */
[----:B------:R-:W-:Y:S02]  /*253c0*/  IMAD.MOV.U32 R180, RZ, RZ, R116 ;  /* 0x000000ffffb47224 */ /* 0x000fe400078e0074 */
[----:B------:R-:W-:Y:S01]  /*253d0*/  IMAD.MOV.U32 R116, RZ, RZ, R164 ;  /* 0x000000ffff747224 */ /* 0x000fe200078e00a4 */
[----:B------:R-:W-:Y:S01]  /*253e0*/  PRMT R164, R84, 0x7772, RZ ;  /* 0x0000777254a47816 */ /* 0x000fe200000000ff */
[----:B------:R-:W-:Y:S02]  /*253f0*/  IMAD.MOV.U32 R107, RZ, RZ, R197 ;  /* 0x000000ffff6b7224 */ /* 0x000fe400078e00c5 */
[----:B------:R-:W-:Y:S02]  /*25400*/  IMAD.MOV.U32 R197, RZ, RZ, R194 ;  /* 0x000000ffffc57224 */ /* 0x000fe400078e00c2 */
[----:B------:R-:W-:Y:S02]  /*25410*/  IMAD.MOV.U32 R194, RZ, RZ, R115 ;  /* 0x000000ffffc27224 */ /* 0x000fe400078e0073 */
[----:B------:R-:W-:Y:S02]  /*25420*/  IMAD.MOV.U32 R115, RZ, RZ, R193 ;  /* 0x000000ffff737224 */ /* 0x000fe400078e00c1 */
[----:B------:R-:W-:Y:S02]  /*25430*/  IMAD.MOV.U32 R193, RZ, RZ, R112 ;  /* 0x000000ffffc17224 */ /* 0x000fe400078e0070 */
[----:B------:R-:W-:Y:S02]  /*25440*/  IMAD.MOV.U32 R112, RZ, RZ, R173 ;  /* 0x000000ffff707224 */ /* 0x000fe400078e00ad */
[----:B------:R-:W-:Y:S02]  /*25450*/  IMAD.MOV.U32 R235, RZ, RZ, R197 ;  /* 0x000000ffffeb7224 */ /* 0x000fe400078e00c5 */
[----:B--2---:R-:W-:Y:S01]  /*25460*/  FADD.FTZ R90, R101, R104 ;  /* 0x00000068655a7221 */ /* 0x004fe20000010000 */
[----:B------:R-:W-:Y:S01]  /*25470*/  IMAD.MOV.U32 R197, RZ, RZ, R183 ;  /* 0x000000ffffc57224 */ /* 0x000fe200078e00b7 */
[C---:B------:R-:W-:Y:S01]  /*25480*/  F2FP.BF16.F32.PACK_AB R104, R108.reuse, R101 ;  /* 0x000000656c68723e */ /* 0x040fe200000010ff */
[----:B------:R-:W-:Y:S02]  /*25490*/  IMAD.MOV.U32 R183, RZ, RZ, R171 ;  /* 0x000000ffffb77224 */ /* 0x000fe400078e00ab */
[----:B------:R-:W-:Y:S01]  /*254a0*/  FADD.FTZ R90, R108, R90 ;  /* 0x0000005a6c5a7221 */ /* 0x000fe20000010000 */
[----:B------:R-:W-:Y:S02]  /*254b0*/  PRMT R171, R94, 0x7771, RZ ;  /* 0x000077715eab7816 */ /* 0x000fe400000000ff */
[----:B------:R-:W-:Y:S01]  /*254c0*/  PRMT R108, R178, 0x7771, RZ ;  /* 0x00007771b26c7816 */ /* 0x000fe200000000ff */
[----:B------:R-:W-:Y:S01]  /*254d0*/  FADD.FTZ R89, R95, R90 ;  /* 0x0000005a5f597221 */ /* 0x000fe20000010000 */
[----:B------:R-:W-:Y:S01]  /*254e0*/  FADD.FTZ R90, R85, R87 ;  /* 0x00000057555a7221 */ /* 0x000fe20000010000 */
[----:B------:R-:W-:Y:S01]  /*254f0*/  PRMT R85, R83, 0x7632, R85 ;  /* 0x0000763253557816 */ /* 0x000fe20000000055 */
[----:B------:R-:W-:Y:S01]  /*25500*/  MUFU.EX2 R87, R236 ;  /* 0x000000ec00577308 */ /* 0x000fe20000000800 */
[----:B------:R-:W-:Y:S01]  /*25510*/  F2FP.BF16.F32.PACK_AB R83, R70, R73 ;  /* 0x000000494653723e */ /* 0x000fe200000010ff */
[----:B------:R-:W-:Y:S01]  /*25520*/  FADD.FTZ R95, R86, R89 ;  /* 0x00000059565f7221 */ /* 0x000fe20000010000 */
[----:B------:R-:W-:Y:S01]  /*25530*/  LOP3.LUT R198, R85, 0xff, RZ, 0xc0, !PT ;  /* 0x000000ff55c67812 */ /* 0x000fe200078ec0ff */
[----:B------:R-:W-:Y:S01]  /*25540*/  FADD.FTZ R85, R73, R93 ;  /* 0x0000005d49557221 */ /* 0x000fe20000010000 */
[----:B------:R-:W-:Y:S01]  /*25550*/  FADD.FTZ R73, R68, R98 ;  /* 0x0000006244497221 */ /* 0x000fe20000010000 */
[----:B------:R4:W2:Y:S01]  /*25560*/  LDL.S16 R93, [R1+0x26c] ;  /* 0x00026c00015d7983 */ /* 0x0008a20000100600 */
[----:B------:R-:W-:Y:S01]  /*25570*/  F2FP.BF16.F32.PACK_AB R86, R65, R68 ;  /* 0x000000444156723e */ /* 0x000fe200000010ff */
[----:B------:R-:W-:Y:S01]  /*25580*/  FADD.FTZ R85, R70, R85 ;  /* 0x0000005546557221 */ /* 0x000fe20000010000 */
[----:B------:R-:W-:Y:S01]  /*25590*/  ISETP.LE.U32.AND P5, PT, R198, UR10, PT ;  /* 0x0000000ac6007c0c */ /* 0x000fe2000bfa3070 */
[----:B------:R1:W4:Y:S01]  /*255a0*/  MUFU.EX2 R89, R231 ;  /* 0x000000e700597308 */ /* 0x0003220000000800 */
[C---:B------:R-:W-:Y:S02]  /*255b0*/  PRMT R157, R83.reuse, 0x7610, R157 ;  /* 0x00007610539d7816 */ /* 0x040fe4000000009d */
[----:B------:R-:W-:Y:S02]  /*255c0*/  PRMT R160, R83, 0x7632, R160 ;  /* 0x0000763253a07816 */ /* 0x000fe400000000a0 */
[C---:B------:R-:W-:Y:S02]  /*255d0*/  PRMT R140, R86.reuse, 0x7610, R140 ;  /* 0x00007610568c7816 */ /* 0x040fe4000000008c */
[----:B------:R-:W-:Y:S01]  /*255e0*/  PRMT R141, R86, 0x7632, R141 ;  /* 0x00007632568d7816 */ /* 0x000fe2000000008d */
[--C-:B-1----:R-:W-:Y:S02]  /*255f0*/  IMAD.MOV.U32 R231, RZ, RZ, R84.reuse ;  /* 0x000000ffffe77224 */ /* 0x102fe400078e0054 */
[--C-:B---3--:R-:W-:Y:S05]  /*25600*/  @!P1 HFMA2.BF16_V2 R99, -RZ.H0_H0, RZ.H0_H0, -R83.reuse.H0_H0 ;  /* 0x200000ffff639231 */ /* 0x108fea0000340953 */
[----:B------:R-:W-:Y:S01]  /*25610*/  @!P1 STL.S16 [R1+0x270], R99 ;  /* 0x0002706301009387 */ /* 0x000fe20000100600 */
[----:B------:R-:W-:Y:S04]  /*25620*/  PRMT R84, R99, 0x7610, R84 ;  /* 0x0000761063547816 */ /* 0x000fe80000000054 */
[----:B------:R-:W-:Y:S01]  /*25630*/  @!P1 PRMT R157, R84, 0x5410, RZ ;  /* 0x00005410549d9816 */ /* 0x000fe200000000ff */
[----:B------:R-:W-:Y:S01]  /*25640*/  FADD.FTZ R84, R64, R85 ;  /* 0x0000005540547221 */ /* 0x000fe20000010000 */
[----:B------:R-:W-:Y:S02]  /*25650*/  F2FP.BF16.F32.PACK_AB R85, R46, R64 ;  /* 0x000000402e55723e */ /* 0x000fe400000010ff */
[----:B------:R4:W-:Y:S02]  /*25660*/  MUFU.EX2 R64, R210 ;  /* 0x000000d200407308 */ /* 0x0009e40000000800 */
[C---:B------:R-:W-:Y:S02]  /*25670*/  PRMT R166, R85.reuse, 0x7610, R166 ;  /* 0x0000761055a67816 */ /* 0x040fe400000000a6 */
[----:B------:R-:W-:Y:S02]  /*25680*/  PRMT R156, R85, 0x7632, R156 ;  /* 0x00007632559c7816 */ /* 0x000fe4000000009c */
[----:B----4-:R-:W-:Y:S01]  /*25690*/  F2FP.BF16.F32.PACK_AB R210, R97, R89 ;  /* 0x0000005961d2723e */ /* 0x010fe200000010ff */
[----:B--2---:R-:W-:Y:S05]  /*256a0*/  @!P0 HFMA2.BF16_V2 R93, -RZ.H0_H0, RZ.H0_H0, -R83.H1_H1 ;  /* 0x200000ffff5d8231 */ /* 0x004fea0000360953 */
[----:B------:R1:W-:Y:S01]  /*256b0*/  @!P0 STL.S16 [R1+0x26c], R93 ;  /* 0x00026c5d01008387 */ /* 0x0003e20000100600 */
[----:B------:R-:W-:Y:S03]  /*256c0*/  PRMT R98, R93, 0x7610, R98 ;  /* 0x000076105d627816 */ /* 0x000fe60000000062 */
[----:B------:R2:W3:Y:S01]  /*256d0*/  LDL.S16 R68, [R1+0x268] ;  /* 0x0002680001447983 */ /* 0x0004e20000100600 */
[----:B------:R-:W-:Y:S02]  /*256e0*/  @!P0 PRMT R160, R98, 0x5410, RZ ;  /* 0x0000541062a08816 */ /* 0x000fe400000000ff */
[----:B------:R-:W-:Y:S01]  /*256f0*/  ISETP.GT.U32.AND P0, PT, R171, UR10, PT ;  /* 0x0000000aab007c0c */ /* 0x000fe2000bf04070 */
[----:B------:R2:W4:Y:S01]  /*25700*/  LDL.S16 R70, [R1+0x264] ;  /* 0x0002640001467983 */ /* 0x0005220000100600 */
[----:B------:R-:W-:Y:S01]  /*25710*/  MUFU.EX2 R98, R248 ;  /* 0x000000f800627308 */ /* 0x000fe20000000800 */
[----:B-1----:R-:W-:Y:S01]  /*25720*/  FADD.FTZ R93, R65, R73 ;  /* 0x00000049415d7221 */ /* 0x002fe20000010000 */
[----:B------:R-:W-:Y:S01]  /*25730*/  FADD.FTZ R65, R87, R90 ;  /* 0x0000005a57417221 */ /* 0x000fe20000010000 */
[----:B------:R-:W-:Y:S01]  /*25740*/  FADD.FTZ R73, R89, R95 ;  /* 0x0000005f59497221 */ /* 0x000fe20000010000 */
[----:B------:R-:W-:Y:S06]  /*25750*/  FADD.FTZ R95, R46, R84 ;  /* 0x000000542e5f7221 */ /* 0x000fec0000010000 */
[----:B------:R-:W1:Y:S01]  /*25760*/  MUFU.EX2 R89, R249 ;  /* 0x000000f900597308 */ /* 0x000e620000000800 */
[----:B------:R-:W-:Y:S01]  /*25770*/  FADD.FTZ R46, R44, R93 ;  /* 0x0000005d2c2e7221 */ /* 0x000fe20000010000 */
[----:B------:R-:W-:Y:S01]  /*25780*/  FADD.FTZ R90, R97, R73 ;  /* 0x00000049615a7221 */ /* 0x000fe20000010000 */
[C---:B------:R-:W-:Y:S02]  /*25790*/  F2FP.BF16.F32.PACK_AB R84, R42.reuse, R44 ;  /* 0x0000002c2a54723e */ /* 0x040fe400000010ff */
[--C-:B------:R-:W-:Y:S01]  /*257a0*/  FADD.FTZ R93, R42, R46.reuse ;  /* 0x0000002e2a5d7221 */ /* 0x100fe20000010000 */
[----:B------:R-:W-:Y:S04]  /*257b0*/  PRMT R46, R47, 0x7632, R46 ;  /* 0x000076322f2e7816 */ /* 0x000fe8000000002e */
[----:B------:R-:W-:Y:S01]  /*257c0*/  MUFU.EX2 R97, R228 ;  /* 0x000000e400617308 */ /* 0x000fe20000000800 */
[----:B------:R-:W-:Y:S02]  /*257d0*/  PRMT R44, R45, 0x7632, R44 ;  /* 0x000076322d2c7816 */ /* 0x000fe4000000002c */
[C---:B------:R-:W-:Y:S02]  /*257e0*/  PRMT R155, R84.reuse, 0x7610, R155 ;  /* 0x00007610549b7816 */ /* 0x040fe4000000009b */
[----:B------:R-:W-:Y:S05]  /*257f0*/  PRMT R159, R84, 0x7632, R159 ;  /* 0x00007632549f7816 */ /* 0x000fea000000009f */
[----:B------:R-:W-:Y:S01]  /*25800*/  MUFU.EX2 R73, R214 ;  /* 0x000000d600497308 */ /* 0x000fe20000000800 */
[----:B-1----:R-:W-:Y:S01]  /*25810*/  F2FP.BF16.F32.PACK_AB R234, R98, R89 ;  /* 0x0000005962ea723e */ /* 0x002fe200000010ff */
[--C-:B---3--:R-:W-:Y:S02]  /*25820*/  @!P5 HFMA2.BF16_V2 R68, -RZ.H0_H0, RZ.H0_H0, -R86.reuse.H0_H0 ;  /* 0x200000ffff44d231 */ /* 0x108fe40000340956 */
[----:B----4-:R-:W-:Y:S03]  /*25830*/  @!P4 HFMA2.BF16_V2 R70, -RZ.H0_H0, RZ.H0_H0, -R86.H1_H1 ;  /* 0x200000ffff46c231 */ /* 0x010fe60000360956 */
[----:B------:R1:W-:Y:S01]  /*25840*/  @!P5 STL.S16 [R1+0x268], R68 ;  /* 0x000268440100d387 */ /* 0x0003e20000100600 */
[----:B------:R-:W-:Y:S03]  /*25850*/  PRMT R201, R68, 0x7610, R201 ;  /* 0x0000761044c97816 */ /* 0x000fe600000000c9 */
[----:B------:R3:W-:Y:S01]  /*25860*/  @!P4 STL.S16 [R1+0x264], R70 ;  /* 0x000264460100c387 */ /* 0x0007e20000100600 */
[----:B------:R-:W-:Y:S02]  /*25870*/  PRMT R113, R70, 0x7610, R113 ;  /* 0x0000761046717816 */ /* 0x000fe40000000071 */
[----:B------:R-:W-:Y:S01]  /*25880*/  @!P5 PRMT R140, R201, 0x5410, RZ ;  /* 0x00005410c98cd816 */ /* 0x000fe200000000ff */
[----:B------:R2:W4:Y:S01]  /*25890*/  LDL.S16 R99, [R1+0x27c] ;  /* 0x00027c0001637983 */ /* 0x0005220000100600 */
[----:B------:R-:W-:Y:S02]  /*258a0*/  @!P4 PRMT R141, R113, 0x5410, RZ ;  /* 0x00005410718dc816 */ /* 0x000fe400000000ff */
[----:B------:R-:W-:Y:S01]  /*258b0*/  ISETP.GT.U32.AND P5, PT, R108, UR10, PT ;  /* 0x0000000a6c007c0c */ /* 0x000fe2000bfa4070 */
[----:B-1----:R-:W1:Y:S01]  /*258c0*/  MUFU.EX2 R68, R233 ;  /* 0x000000e900447308 */ /* 0x002e620000000800 */
[----:B---3--:R-:W-:Y:S05]  /*258d0*/  IMAD.MOV.U32 R70, RZ, RZ, R94 ;  /* 0x000000ffff467224 */ /* 0x008fea00078e005e */
[----:B------:R-:W-:Y:S04]  /*258e0*/  LOP3.LUT R173, R70, 0xff, RZ, 0xc0, !PT ;  /* 0x000000ff46ad7812 */ /* 0x000fe800078ec0ff */
[----:B------:R-:W3:Y:S01]  /*258f0*/  MUFU.EX2 R70, R245 ;  /* 0x000000f500467308 */ /* 0x000ee20000000800 */
[----:B------:R-:W-:Y:S02]  /*25900*/  ISETP.LE.U32.AND P1, PT, R173, UR10, PT ;  /* 0x0000000aad007c0c */ /* 0x000fe4000bf23070 */
[C---:B-1----:R-:W-:Y:S01]  /*25910*/  F2FP.BF16.F32.PACK_AB R229, R68.reuse, R87 ;  /* 0x0000005744e5723e */ /* 0x042fe200000010ff */
[----:B------:R-:W-:Y:S06]  /*25920*/  FADD.FTZ R87, R68, R65 ;  /* 0x0000004144577221 */ /* 0x000fec0000010000 */
[----:B------:R-:W1:Y:S01]  /*25930*/  MUFU.EX2 R65, R215 ;  /* 0x000000d700417308 */ /* 0x000e620000000800 */
[----:B---3--:R-:W-:Y:S04]  /*25940*/  FADD.FTZ R42, R70, R90 ;  /* 0x0000005a462a7221 */ /* 0x008fe80000010000 */
[----:B------:R-:W-:Y:S01]  /*25950*/  FADD.FTZ R90, R64, R42 ;  /* 0x0000002a405a7221 */ /* 0x000fe20000010000 */
[----:B------:R-:W-:Y:S01]  /*25960*/  FADD.FTZ R42, R97, R87 ;  /* 0x00000057612a7221 */ /* 0x000fe20000010000 */
[----:B------:R-:W-:Y:S02]  /*25970*/  F2FP.BF16.F32.PACK_AB R87, R40, R63 ;  /* 0x0000003f2857723e */ /* 0x000fe400000010ff */
[----:B-1----:R-:W-:Y:S02]  /*25980*/  F2FP.BF16.F32.PACK_AB R214, R65, R97 ;  /* 0x0000006141d6723e */ /* 0x002fe400000010ff */
[----:B------:R-:W-:Y:S01]  /*25990*/  PRMT R172, R87, 0x7632, R172 ;  /* 0x0000763257ac7816 */ /* 0x000fe200000000ac */
[--C-:B----4-:R-:W-:Y:S05]  /*259a0*/  @!P1 HFMA2.BF16_V2 R99, -RZ.H0_H0, RZ.H0_H0, -R85.reuse.H0_H0 ;  /* 0x200000ffff639231 */ /* 0x110fea0000340955 */
[----:B------:R1:W-:Y:S01]  /*259b0*/  @!P1 STL.S16 [R1+0x27c], R99 ;  /* 0x00027c6301009387 */ /* 0x0003e20000100600 */
[----:B------:R-:W-:Y:S03]  /*259c0*/  PRMT R110, R99, 0x7610, R110 ;  /* 0x00007610636e7816 */ /* 0x000fe6000000006e */
[----:B------:R2:W3:Y:S01]  /*259d0*/  LDL.S16 R68, [R1+0x278] ;  /* 0x0002780001447983 */ /* 0x0004e20000100600 */
[----:B------:R-:W-:Y:S01]  /*259e0*/  @!P1 PRMT R166, R110, 0x5410, RZ ;  /* 0x000054106ea69816 */ /* 0x000fe200000000ff */
[----:B-1----:R-:W-:Y:S01]  /*259f0*/  MUFU.EX2 R99, R252 ;  /* 0x000000fc00637308 */ /* 0x002fe20000000800 */
[----:B---3--:R-:W-:Y:S05]  /*25a00*/  @P0 HFMA2.BF16_V2 R68, -RZ.H0_H0, RZ.H0_H0, -R85.H1_H1 ;  /* 0x200000ffff440231 */ /* 0x008fea0000360955 */
[----:B------:R1:W-:Y:S01]  /*25a10*/  @P0 STL.S16 [R1+0x278], R68 ;  /* 0x0002784401000387 */ /* 0x0003e20000100600 */
[----:B------:R-:W-:Y:S03]  /*25a20*/  PRMT R111, R68, 0x7610, R111 ;  /* 0x00007610446f7816 */ /* 0x000fe6000000006f */
[----:B------:R2:W3:Y:S01]  /*25a30*/  LDL.S16 R201, [R1+0x29c] ;  /* 0x00029c0001c97983 */ /* 0x0004e20000100600 */
[----:B------:R-:W-:Y:S02]  /*25a40*/  @P0 PRMT R156, R111, 0x5410, RZ ;  /* 0x000054106f9c0816 */ /* 0x000fe400000000ff */
[----:B------:R-:W-:Y:S01]  /*25a50*/  PRMT R111, R94, 0x7772, RZ ;  /* 0x000077725e6f7816 */ /* 0x000fe200000000ff */
[----:B------:R2:W4:Y:S03]  /*25a60*/  LDL.S16 R113, [R1+0x2a0] ;  /* 0x0002a00001717983 */ /* 0x0005260000100600 */
[----:B------:R-:W-:Y:S01]  /*25a70*/  ISETP.GT.U32.AND P0, PT, R111, UR10, PT ;  /* 0x0000000a6f007c0c */ /* 0x000fe2000bf04070 */
[----:B------:R2:W2:Y:S01]  /*25a80*/  LDL.S16 R110, [R1+0x298] ;  /* 0x00029800016e7983 */ /* 0x0004a20000100600 */
[----:B-1----:R1:W1:Y:S02]  /*25a90*/  MUFU.EX2 R68, R213 ;  /* 0x000000d500447308 */ /* 0x0022640000000800 */
[----:B-1----:R-:W-:Y:S01]  /*25aa0*/  F2FP.BF16.F32.PACK_AB R213, R64, R70 ;  /* 0x0000004640d5723e */ /* 0x002fe200000010ff */
[----:B------:R-:W-:Y:S01]  /*25ab0*/  FADD.FTZ R64, R63, R95 ;  /* 0x0000005f3f407221 */ /* 0x000fe20000010000 */
[----:B------:R-:W-:Y:S01]  /*25ac0*/  FADD.FTZ R63, R62, R93 ;  /* 0x0000005d3e3f7221 */ /* 0x000fe20000010000 */
[----:B------:R-:W-:Y:S01]  /*25ad0*/  FADD.FTZ R70, R65, R42 ;  /* 0x0000002a41467221 */ /* 0x000fe20000010000 */
[C---:B------:R-:W-:Y:S01]  /*25ae0*/  F2FP.BF16.F32.PACK_AB R93, R60.reuse, R62 ;  /* 0x0000003e3c5d723e */ /* 0x040fe200000010ff */
[----:B------:R-:W-:Y:S01]  /*25af0*/  FADD.FTZ R62, R89, R90 ;  /* 0x0000005a593e7221 */ /* 0x000fe20000010000 */
[----:B------:R-:W-:Y:S01]  /*25b00*/  FADD.FTZ R65, R60, R63 ;  /* 0x0000003f3c417221 */ /* 0x000fe20000010000 */
[----:B------:R-:W-:Y:S01]  /*25b10*/  FADD.FTZ R63, R73, R70 ;  /* 0x00000046493f7221 */ /* 0x000fe20000010000 */
[----:B------:R-:W-:Y:S01]  /*25b20*/  FADD.FTZ R64, R40, R64 ;  /* 0x0000004028407221 */ /* 0x000fe20000010000 */
[----:B------:R-:W-:Y:S01]  /*25b30*/  FADD.FTZ R70, R98, R62 ;  /* 0x0000003e62467221 */ /* 0x000fe20000010000 */
[C---:B------:R-:W-:Y:S01]  /*25b40*/  F2FP.BF16.F32.PACK_AB R62, R68.reuse, R73 ;  /* 0x00000049443e723e */ /* 0x040fe200000010ff */
[----:B------:R-:W-:Y:S01]  /*25b50*/  FADD.FTZ R68, R68, R63 ;  /* 0x0000003f44447221 */ /* 0x000fe20000010000 */
[----:B------:R-:W-:Y:S01]  /*25b60*/  F2FP.BF16.F32.PACK_AB R90, R56, R59 ;  /* 0x0000003b385a723e */ /* 0x000fe200000010ff */
[----:B------:R-:W-:Y:S01]  /*25b70*/  FADD.FTZ R63, R99, R70 ;  /* 0x00000046633f7221 */ /* 0x000fe20000010000 */
[----:B------:R-:W-:Y:S01]  /*25b80*/  FADD.FTZ R64, R59, R64 ;  /* 0x000000403b407221 */ /* 0x000fe20000010000 */
[----:B------:R1:W-:Y:S01]  /*25b90*/  MUFU.EX2 R70, R182 ;  /* 0x000000b600467308 */ /* 0x0003e20000000800 */
[----:B------:R-:W-:Y:S01]  /*25ba0*/  FADD.FTZ R59, R55, R65 ;  /* 0x00000041373b7221 */ /* 0x000fe20000010000 */
[----:B------:R-:W-:Y:S01]  /*25bb0*/  F2FP.BF16.F32.PACK_AB R89, R52, R55 ;  /* 0x000000373459723e */ /* 0x000fe200000010ff */
[----:B------:R2:W2:Y:S01]  /*25bc0*/  LDL.S16 R65, [R1+0x290] ;  /* 0x0002900001417983 */ /* 0x0004a20000100600 */
[----:B------:R-:W-:Y:S01]  /*25bd0*/  FADD.FTZ R73, R56, R64 ;  /* 0x0000004038497221 */ /* 0x000fe20000010000 */
[----:B------:R-:W-:Y:S01]  /*25be0*/  FADD.FTZ R64, R52, R59 ;  /* 0x0000003b34407221 */ /* 0x000fe20000010000 */
[----:B------:R-:W-:Y:S04]  /*25bf0*/  F2FP.BF16.F32.PACK_AB R98, R48, R50 ;  /* 0x000000323062723e */ /* 0x000fe800000010ff */
[----:B------:R1:W1:Y:S01]  /*25c00*/  MUFU.EX2 R95, R235 ;  /* 0x000000eb005f7308 */ /* 0x0002620000000800 */
[----:B------:R-:W-:Y:S02]  /*25c10*/  PRMT R42, R43, 0x7632, R42 ;  /* 0x000076322b2a7816 */ /* 0x000fe4000000002a */
[----:B------:R-:W-:Y:S02]  /*25c20*/  PRMT R40, R41, 0x7632, R40 ;  /* 0x0000763229287816 */ /* 0x000fe40000000028 */
[----:B------:R-:W-:Y:S05]  /*25c30*/  PRMT R174, R93, 0x7610, R174 ;  /* 0x000076105dae7816 */ /* 0x000fea00000000ae */
[----:B------:R-:W-:Y:S01]  /*25c40*/  MUFU.EX2 R55, R251 ;  /* 0x000000fb00377308 */ /* 0x000fe20000000800 */
[----:B-1----:R-:W-:Y:S02]  /*25c50*/  IMAD.MOV.U32 R182, RZ, RZ, R197 ;  /* 0x000000ffffb67224 */ /* 0x002fe400078e00c5 */
[----:B------:R-:W-:Y:S02]  /*25c60*/  IMAD.MOV.U32 R197, RZ, RZ, R193 ;  /* 0x000000ffffc57224 */ /* 0x000fe400078e00c1 */
[----:B------:R-:W-:Y:S02]  /*25c70*/  IMAD.MOV.U32 R193, RZ, RZ, R116 ;  /* 0x000000ffffc17224 */ /* 0x000fe400078e0074 */
[----:B------:R1:W2:Y:S03]  /*25c80*/  LDL.S16 R116, [R1+0x294] ;  /* 0x0002940001747983 */ /* 0x0002a60000100600 */
[----:B------:R-:W1:Y:S01]  /*25c90*/  MUFU.EX2 R60, R244 ;  /* 0x000000f4003c7308 */ /* 0x000e620000000800 */
[----:B------:R-:W-:Y:S01]  /*25ca0*/  IMAD.MOV.U32 R235, RZ, RZ, R107 ;  /* 0x000000ffffeb7224 */ /* 0x000fe200078e006b */
[----:B------:R-:W-:Y:S01]  /*25cb0*/  PRMT R107, R178, 0x7773, RZ ;  /* 0x00007773b26b7816 */ /* 0x000fe200000000ff */
[C---:B------:R-:W-:Y:S01]  /*25cc0*/  FADD.FTZ R63, R95.reuse, R63 ;  /* 0x0000003f5f3f7221 */ /* 0x040fe20000010000 */
[----:B------:R-:W-:Y:S02]  /*25cd0*/  F2FP.BF16.F32.PACK_AB R236, R95, R99 ;  /* 0x000000635fec723e */ /* 0x000fe400000010ff */
[----:B------:R-:W-:Y:S04]  /*25ce0*/  ISETP.GT.U32.AND P6, PT, R107, UR10, PT ;  /* 0x0000000a6b007c0c */ /* 0x000fe8000bfc4070 */
[----:B------:R-:W1:Y:S01]  /*25cf0*/  MUFU.EX2 R56, R247 ;  /* 0x000000f700387308 */ /* 0x000e620000000800 */
[----:B------:R-:W-:Y:S09]  /*25d00*/  F2FP.BF16.F32.PACK_AB R99, R53, R54 ;  /* 0x000000363563723e */ /* 0x000ff200000010ff */
[----:B------:R-:W1:Y:S02]  /*25d10*/  MUFU.EX2 R59, R235 ;  /* 0x000000eb003b7308 */ /* 0x000e640000000800 */
[----:B-1----:R-:W-:Y:S01]  /*25d20*/  FADD.FTZ R52, R60, R68 ;  /* 0x000000443c347221 */ /* 0x002fe20000010000 */
[----:B------:R-:W-:Y:S02]  /*25d30*/  F2FP.BF16.F32.PACK_AB R68, R57, R58 ;  /* 0x0000003a3944723e */ /* 0x000fe400000010ff */
[C---:B------:R-:W-:Y:S01]  /*25d40*/  F2FP.BF16.F32.PACK_AB R238, R56.reuse, R60 ;  /* 0x0000003c38ee723e */ /* 0x040fe200000010ff */
[----:B------:R-:W-:Y:S01]  /*25d50*/  FADD.FTZ R60, R56, R52 ;  /* 0x00000034383c7221 */ /* 0x000fe20000010000 */
[----:B------:R-:W-:Y:S01]  /*25d60*/  FADD.FTZ R56, R54, R73 ;  /* 0x0000004936387221 */ /* 0x000fe20000010000 */
[----:B------:R-:W-:Y:S01]  /*25d70*/  FADD.FTZ R54, R50, R64 ;  /* 0x0000004032367221 */ /* 0x000fe20000010000 */
[----:B------:R-:W-:Y:S03]  /*25d80*/  PRMT R52, R2, 0x7632, R52 ;  /* 0x0000763202347816 */ /* 0x000fe60000000034 */
[----:B------:R-:W-:Y:S01]  /*25d90*/  FADD.FTZ R64, R48, R54 ;  /* 0x0000003630407221 */ /* 0x000fe20000010000 */
[----:B------:R-:W-:Y:S01]  /*25da0*/  FADD.FTZ R50, R59, R63 ;  /* 0x0000003f3b327221 */ /* 0x000fe20000010000 */
[----:B------:R-:W-:Y:S01]  /*25db0*/  LOP3.LUT R48, R175, 0xffff, RZ, 0xc0, !PT ;  /* 0x0000ffffaf307812 */ /* 0x000fe200078ec0ff */
[----:B------:R1:W-:Y:S01]  /*25dc0*/  MUFU.EX2 R54, R122 ;  /* 0x0000007a00367308 */ /* 0x0003e20000000800 */
[C---:B------:R-:W-:Y:S01]  /*25dd0*/  F2FP.BF16.F32.PACK_AB R241, R70.reuse, R59 ;  /* 0x0000003b46f1723e */ /* 0x040fe200000010ff */
[----:B------:R-:W-:Y:S01]  /*25de0*/  FADD.FTZ R59, R70, R50 ;  /* 0x00000032463b7221 */ /* 0x000fe20000010000 */
[----:B------:R-:W-:Y:S01]  /*25df0*/  FADD.FTZ R50, R55, R60 ;  /* 0x0000003c37327221 */ /* 0x000fe20000010000 */
[----:B---3--:R-:W-:Y:S02]  /*25e00*/  @P6 HFMA2.BF16_V2 R201, -RZ.H0_H0, RZ.H0_H0, -R44.H0_H0 ;  /* 0x200000ffffc96231 */ /* 0x008fe4000034092c */
[----:B----4-:R-:W-:Y:S03]  /*25e10*/  @P2 HFMA2.BF16_V2 R113, -RZ.H0_H0, RZ.H0_H0, -R45.H0_H0 ;  /* 0x200000ffff712231 */ /* 0x010fe6000034092d */
[----:B------:R-:W-:Y:S02]  /*25e20*/  PRMT R252, R201, 0x7610, R252 ;  /* 0x00007610c9fc7816 */ /* 0x000fe400000000fc */
[----:B------:R-:W-:Y:S01]  /*25e30*/  PRMT R239, R113, 0x7610, R239 ;  /* 0x0000761071ef7816 */ /* 0x000fe200000000ef */
[----:B--2---:R-:W-:Y:S05]  /*25e40*/  @P5 HFMA2.BF16_V2 R65, -RZ.H0_H0, RZ.H0_H0, -R46.H0_H0 ;  /* 0x200000ffff415231 */ /* 0x004fea000034092e */
[----:B------:R-:W-:Y:S01]  /*25e50*/  PRMT R249, R65, 0x7610, R249 ;  /* 0x0000761041f97816 */ /* 0x000fe200000000f9 */
[----:B------:R-:W-:Y:S05]  /*25e60*/  @!P3 HFMA2.BF16_V2 R116, -RZ.H0_H0, RZ.H0_H0, -R47.H0_H0 ;  /* 0x200000ffff74b231 */ /* 0x000fea000034092f */
[----:B------:R2:W-:Y:S01]  /*25e70*/  @!P3 STL.S16 [R1+0x294], R116 ;  /* 0x000294740100b387 */ /* 0x0005e20000100600 */
[----:B------:R-:W-:Y:S03]  /*25e80*/  PRMT R202, R116, 0x7610, R202 ;  /* 0x0000761074ca7816 */ /* 0x000fe600000000ca */
[----:B------:R3:W-:Y:S01]  /*25e90*/  @P5 STL.S16 [R1+0x290], R65 ;  /* 0x0002904101005387 */ /* 0x0007e20000100600 */
[----:B-1----:R-:W-:Y:S03]  /*25ea0*/  PRMT R122, R202, 0x7610, R122 ;  /* 0x00007610ca7a7816 */ /* 0x002fe6000000007a */
[----:B------:R-:W-:Y:S04]  /*25eb0*/  @P6 STL.S16 [R1+0x29c], R201 ;  /* 0x00029cc901006387 */ /* 0x000fe80000100600 */
[----:B------:R1:W-:Y:S01]  /*25ec0*/  @P2 STL.S16 [R1+0x2a0], R113 ;  /* 0x0002a07101002387 */ /* 0x0003e20000100600 */
[----:B--2---:R-:W-:Y:S04]  /*25ed0*/  LOP3.LUT R116, R175, 0xff, RZ, 0xc0, !PT ;  /* 0x000000ffaf747812 */ /* 0x004fe800078ec0ff */
[----:B------:R-:W-:Y:S01]  /*25ee0*/  ISETP.LE.U32.AND P1, PT, R116, UR10, PT ;  /* 0x0000000a74007c0c */ /* 0x000fe2000bf23070 */
[----:B---3--:R-:W-:Y:S02]  /*25ef0*/  FADD.FTZ R65, R53, R56 ;  /* 0x0000003835417221 */ /* 0x008fe40000010000 */
[----:B------:R-:W2:Y:S01]  /*25f00*/  MUFU.EX2 R53, R182 ;  /* 0x000000b600357308 */ /* 0x000ea20000000800 */
[----:B-1----:R-:W-:Y:S02]  /*25f10*/  IMAD.MOV.U32 R113, RZ, RZ, R112 ;  /* 0x000000ffff717224 */ /* 0x002fe400078e0070 */
[----:B------:R-:W-:Y:S01]  /*25f20*/  IMAD.MOV.U32 R112, RZ, RZ, R136 ;  /* 0x000000ffff707224 */ /* 0x000fe200078e0088 */
[----:B------:R-:W-:Y:S06]  /*25f30*/  SHF.R.U32.HI R136, RZ, 0x8, R48 ;  /* 0x00000008ff887819 */ /* 0x000fec0000011630 */
[----:B------:R-:W1:Y:S01]  /*25f40*/  MUFU.EX2 R56, R119 ;  /* 0x0000007700387308 */ /* 0x000e620000000800 */
[----:B------:R-:W-:Y:S01]  /*25f50*/  @!P1 HFMA2.BF16_V2 R110, -RZ.H0_H0, RZ.H0_H0, -R43.H0_H0 ;  /* 0x200000ffff6e9231 */ /* 0x000fe2000034092b */
[----:B------:R-:W-:Y:S04]  /*25f60*/  LOP3.LUT R60, R136, 0xffff, RZ, 0xc0, !PT ;  /* 0x0000ffff883c7812 */ /* 0x000fe800078ec0ff */
[----:B------:R3:W-:Y:S01]  /*25f70*/  @!P1 STL.S16 [R1+0x298], R110 ;  /* 0x0002986e01009387 */ /* 0x0007e20000100600 */
[----:B------:R-:W-:Y:S01]  /*25f80*/  PRMT R251, R110, 0x7610, R251 ;  /* 0x000076106efb7816 */ /* 0x000fe200000000fb */
[C---:B--2---:R-:W-:Y:S01]  /*25f90*/  FADD.FTZ R73, R53.reuse, R50 ;  /* 0x0000003235497221 */ /* 0x044fe20000010000 */
[----:B------:R-:W-:Y:S01]  /*25fa0*/  ISETP.LE.U32.AND P1, PT, R60, UR10, PT ;  /* 0x0000000a3c007c0c */ /* 0x000fe2000bf23070 */
[----:B------:R2:W4:Y:S01]  /*25fb0*/  LDL.S16 R201, [R1+0x2b0] ;  /* 0x0002b00001c97983 */ /* 0x0005220000100600 */
[----:B------:R-:W3:Y:S01]  /*25fc0*/  MUFU.EX2 R48, R82 ;  /* 0x0000005200307308 */ /* 0x000ee20000000800 */
[----:B------:R-:W-:Y:S01]  /*25fd0*/  F2FP.BF16.F32.PACK_AB R242, R53, R55 ;  /* 0x0000003735f2723e */ /* 0x000fe200000010ff */
[----:B------:R-:W-:Y:S01]  /*25fe0*/  IMAD.MOV.U32 R182, RZ, RZ, R197 ;  /* 0x000000ffffb67224 */ /* 0x000fe200078e00c5 */
[----:B------:R-:W-:Y:S01]  /*25ff0*/  PRMT R53, R175, 0x7632, R53 ;  /* 0x00007632af357816 */ /* 0x000fe20000000035 */
[----:B------:R-:W-:Y:S01]  /*26000*/  IMAD.MOV.U32 R197, RZ, RZ, R138 ;  /* 0x000000ffffc57224 */ /* 0x000fe200078e008a */
[----:B------:R-:W-:Y:S02]  /*26010*/  PRMT R50, R51, 0x7632, R50 ;  /* 0x0000763233327816 */ /* 0x000fe40000000032 */
[----:B------:R-:W-:Y:S01]  /*26020*/  LOP3.LUT R138, R53, 0xff, RZ, 0xc0, !PT ;  /* 0x000000ff358a7812 */ /* 0x000fe200078ec0ff */
[----:B------:R-:W-:Y:S02]  /*26030*/  FADD.FTZ R53, R58, R65 ;  /* 0x000000413a357221 */ /* 0x000fe40000010000 */
[----:B------:R-:W2:Y:S01]  /*26040*/  MUFU.EX2 R55, R123 ;  /* 0x0000007b00377308 */ /* 0x000ea20000000800 */
[----:B-1----:R-:W-:Y:S01]  /*26050*/  FADD.FTZ R58, R56, R64 ;  /* 0x00000040383a7221 */ /* 0x002fe20000010000 */
[----:B------:R-:W-:Y:S01]  /*26060*/  ISETP.LE.U32.AND P2, PT, R138, UR10, PT ;  /* 0x0000000a8a007c0c */ /* 0x000fe2000bf43070 */
[----:B------:R-:W-:Y:S01]  /*26070*/  FADD.FTZ R63, R57, R53 ;  /* 0x00000035393f7221 */ /* 0x000fe20000010000 */
[----:B------:R-:W-:Y:S04]  /*26080*/  PRMT R57, R176, 0x7770, RZ ;  /* 0x00007770b0397816 */ /* 0x000fe800000000ff */
[----:B------:R-:W-:Y:S02]  /*26090*/  ISETP.LE.U32.AND P6, PT, R57, UR10, PT ;  /* 0x0000000a39007c0c */ /* 0x000fe4000bfc3070 */
[----:B------:R1:W-:Y:S01]  /*260a0*/  MUFU.EX2 R53, R121 ;  /* 0x0000007900357308 */ /* 0x0003e20000000800 */
[----:B---3--:R-:W-:Y:S01]  /*260b0*/  F2FP.BF16.F32.PACK_AB R70, R48, R56 ;  /* 0x000000383046723e */ /* 0x008fe200000010ff */
[----:B------:R3:W3:Y:S03]  /*260c0*/  LDL.S16 R110, [R1+0x2ac] ;  /* 0x0002ac00016e7983 */ /* 0x0006e60000100600 */
[----:B------:R-:W-:Y:S02]  /*260d0*/  @P2 LOP3.LUT R227, R227, 0x1000, RZ, 0xfc, !PT ;  /* 0x00001000e3e32812 */ /* 0x000fe400078efcff */
[----:B--2---:R-:W-:Y:S01]  /*260e0*/  F2FP.BF16.F32.PACK_AB R101, R54, R55 ;  /* 0x000000373665723e */ /* 0x004fe200000010ff */
[----:B----4-:R-:W-:Y:S05]  /*260f0*/  @!P1 HFMA2.BF16_V2 R201, -RZ.H0_H0, RZ.H0_H0, -R42.H0_H0 ;  /* 0x200000ffffc99231 */ /* 0x010fea000034092a */
[----:B------:R2:W-:Y:S01]  /*26100*/  @!P1 STL.S16 [R1+0x2b0], R201 ;  /* 0x0002b0c901009387 */ /* 0x0005e20000100600 */
[----:B------:R-:W-:Y:S01]  /*26110*/  PRMT R248, R201, 0x7610, R248 ;  /* 0x00007610c9f87816 */ /* 0x000fe200000000f8 */
[----:B---3--:R-:W-:Y:S05]  /*26120*/  @!P2 HFMA2.BF16_V2 R110, -RZ.H0_H0, RZ.H0_H0, -R41.H0_H0 ;  /* 0x200000ffff6ea231 */ /* 0x008fea0000340929 */
[----:B------:R3:W-:Y:S01]  /*26130*/  @!P2 STL.S16 [R1+0x2ac], R110 ;  /* 0x0002ac6e0100a387 */ /* 0x0007e20000100600 */
[----:B------:R-:W-:Y:S02]  /*26140*/  PRMT R233, R110, 0x7610, R233 ;  /* 0x000076106ee97816 */ /* 0x000fe400000000e9 */
[----:B------:R-:W-:Y:S01]  /*26150*/  ISETP.GT.U32.AND P2, PT, R108, UR10, PT ;  /* 0x0000000a6c007c0c */ /* 0x000fe2000bf44070 */
[----:B------:R4:W4:Y:S01]  /*26160*/  LDL.S16 R82, [R1+0x2c8] ;  /* 0x0002c80001527983 */ /* 0x0009220000100600 */
[----:B--2---:R-:W-:Y:S01]  /*26170*/  IMAD.MOV.U32 R201, RZ, RZ, R113 ;  /* 0x000000ffffc97224 */ /* 0x004fe200078e0071 */
[----:B------:R-:W-:Y:S02]  /*26180*/  PRMT R113, R176, 0x7771, RZ ;  /* 0x00007771b0717816 */ /* 0x000fe400000000ff */
[----:B------:R2:W2:Y:S01]  /*26190*/  LDL.S16 R65, [R1+0x2c4] ;  /* 0x0002c40001417983 */ /* 0x0004a20000100600 */
[----:B---3--:R-:W-:Y:S02]  /*261a0*/  IMAD.MOV.U32 R110, RZ, RZ, R197 ;  /* 0x000000ffff6e7224 */ /* 0x008fe400078e00c5 */
[----:B------:R-:W-:Y:S02]  /*261b0*/  IMAD.MOV.U32 R197, RZ, RZ, R194 ;  /* 0x000000ffffc57224 */ /* 0x000fe400078e00c2 */
[----:B------:R-:W-:Y:S01]  /*261c0*/  IMAD.MOV.U32 R194, RZ, RZ, R115 ;  /* 0x000000ffffc27224 */ /* 0x000fe200078e0073 */
[----:B------:R-:W-:Y:S04]  /*261d0*/  SHF.R.U32.HI R115, RZ, 0x18, R175 ;  /* 0x00000018ff737819 */ /* 0x000fe800000116af */
[----:B------:R-:W-:Y:S11]  /*261e0*/  ISETP.LE.U32.AND P1, PT, R115, UR10, PT ;  /* 0x0000000a73007c0c */ /* 0x000ff6000bf23070 */
[----:B------:R-:W-:Y:S02]  /*261f0*/  @!UPT UIADD3 URZ, UPT, UPT, URZ, URZ, URZ ;  /* 0x000000fffffff290 */ /* 0x000fe4000fffe0ff */
[----:B----4-:R-:W-:Y:S02]  /*26200*/  @!P1 HFMA2.BF16_V2 R82, -RZ.H0_H0, RZ.H0_H0, -R40.H0_H0 ;  /* 0x200000ffff529231 */ /* 0x010fe40000340928 */
[----:B--2---:R-:W-:Y:S03]  /*26210*/  @!P6 HFMA2.BF16_V2 R65, -RZ.H0_H0, RZ.H0_H0, -R2.H0_H0 ;  /* 0x200000ffff41e231 */ /* 0x004fe60000340902 */
[----:B------:R2:W-:Y:S01]  /*26220*/  @!P1 STL.S16 [R1+0x2c8], R82 ;  /* 0x0002c85201009387 */ /* 0x0005e20000100600 */
[----:B------:R-:W-:Y:S02]  /*26230*/  ISETP.GT.U32.AND P1, PT, R113, UR10, PT ;  /* 0x0000000a71007c0c */ /* 0x000fe4000bf24070 */
[----:B------:R-:W-:Y:S01]  /*26240*/  PRMT R123, R82, 0x7610, R123 ;  /* 0x00007610527b7816 */ /* 0x000fe2000000007b */
[----:B------:R3:W-:Y:S01]  /*26250*/  @!P6 STL.S16 [R1+0x2c4], R65 ;  /* 0x0002c4410100e387 */ /* 0x0007e20000100600 */
[----:B-1----:R-:W-:Y:S03]  /*26260*/  PRMT R121, R65, 0x7610, R121 ;  /* 0x0000761041797816 */ /* 0x002fe60000000079 */
[----:B------:R1:W4:Y:S04]  /*26270*/  LDL.S16 R57, [R1+0x2c0] ;  /* 0x0002c00001397983 */ /* 0x0003280000100600 */
[----:B------:R1:W4:Y:S01]  /*26280*/  LDL.S16 R175, [R1+0x2d4] ;  /* 0x0002d40001af7983 */ /* 0x0003220000100600 */
[----:B--2---:R-:W2:Y:S10]  /*26290*/  MUFU.EX2 R82, R201 ;  /* 0x000000c900527308 */ /* 0x004eb40000000800 */
[----:B---3--:R3:W1:Y:S01]  /*262a0*/  MUFU.EX2 R65, R110 ;  /* 0x0000006e00417308 */ /* 0x0086620000000800 */
[----:B--2---:R-:W-:Y:S01]  /*262b0*/  FADD.FTZ R56, R82, R59 ;  /* 0x0000003b52387221 */ /* 0x004fe20000010000 */
[----:B------:R-:W-:Y:S01]  /*262c0*/  FADD.FTZ R59, R48, R58 ;  /* 0x0000003a303b7221 */ /* 0x000fe20000010000 */
[----:B------:R-:W-:Y:S07]  /*262d0*/  IMAD.MOV.U32 R201, RZ, RZ, R193 ;  /* 0x000000ffffc97224 */ /* 0x000fee00078e00c1 */
[----:B------:R-:W2:Y:S01]  /*262e0*/  MUFU.EX2 R48, R120 ;  /* 0x0000007800307308 */ /* 0x000ea20000000800 */
[----:B------:R-:W-:Y:S01]  /*262f0*/  IMAD.MOV.U32 R193, RZ, RZ, R161 ;  /* 0x000000ffffc17224 */ /* 0x000fe200078e00a1 */
[----:B---3--:R3:W3:Y:S01]  /*26300*/  LDL.S16 R110, [R1+0x2d8] ;  /* 0x0002d800016e7983 */ /* 0x0086e20000100600 */
[C---:B-1----:R-:W-:Y:S01]  /*26310*/  F2FP.BF16.F32.PACK_AB R244, R65.reuse, R82 ;  /* 0x0000005241f4723e */ /* 0x042fe200000010ff */
[----:B------:R-:W-:Y:S01]  /*26320*/  FADD.FTZ R64, R65, R56 ;  /* 0x0000003841407221 */ /* 0x000fe20000010000 */
[----:B------:R-:W-:Y:S05]  /*26330*/  PRMT R65, R176, 0x7772, RZ ;  /* 0x00007772b0417816 */ /* 0x000fea00000000ff */
[----:B------:R1:W-:Y:S01]  /*26340*/  MUFU.EX2 R56, R182 ;  /* 0x000000b600387308 */ /* 0x0003e20000000800 */
[----:B--2---:R-:W-:Y:S01]  /*26350*/  F2FP.BF16.F32.PACK_AB R102, R48, R53 ;  /* 0x000000353066723e */ /* 0x004fe200000010ff */
[----:B-1----:R-:W-:Y:S02]  /*26360*/  IMAD.MOV.U32 R182, RZ, RZ, R128 ;  /* 0x000000ffffb67224 */ /* 0x002fe400078e0080 */
[----:B----4-:R-:W-:Y:S05]  /*26370*/  @P1 HFMA2.BF16_V2 R57, -RZ.H0_H0, RZ.H0_H0, -R52.H0_H0 ;  /* 0x200000ffff391231 */ /* 0x010fea0000340934 */
[----:B------:R1:W-:Y:S01]  /*26380*/  @P1 STL.S16 [R1+0x2c0], R57 ;  /* 0x0002c03901001387 */ /* 0x0003e20000100600 */
[----:B------:R-:W-:Y:S02]  /*26390*/  PRMT R119, R57, 0x7610, R119 ;  /* 0x0000761039777816 */ /* 0x000fe40000000077 */
[----:B------:R-:W-:Y:S01]  /*263a0*/  ISETP.GT.U32.AND P1, PT, R65, UR10, PT ;  /* 0x0000000a41007c0c */ /* 0x000fe2000bf24070 */
[----:B-1----:R1:W2:Y:S11]  /*263b0*/  MUFU.EX2 R57, R114 ;  /* 0x0000007200397308 */ /* 0x0022b60000000800 */
[----:B------:R-:W-:Y:S01]  /*263c0*/  @!UPT UIADD3 URZ, UPT, UPT, URZ, URZ, URZ ;  /* 0x000000fffffff290 */ /* 0x000fe2000fffe0ff */
[----:B---3--:R-:W-:Y:S01]  /*263d0*/  @P1 HFMA2.BF16_V2 R110, -RZ.H0_H0, RZ.H0_H0, -R51.H0_H0 ;  /* 0x200000ffff6e1231 */ /* 0x008fe20000340933 */
[----:B-1----:R-:W-:Y:S01]  /*263e0*/  PRMT R114, R176, 0x7773, RZ ;  /* 0x00007773b0727816 */ /* 0x002fe200000000ff */
[----:B--2---:R-:W-:Y:S03]  /*263f0*/  FADD.FTZ R58, R57, R73 ;  /* 0x00000049393a7221 */ /* 0x004fe60000010000 */
[----:B------:R-:W-:Y:S02]  /*26400*/  PRMT R100, R110, 0x7610, R100 ;  /* 0x000076106e647816 */ /* 0x000fe40000000064 */
[----:B------:R-:W-:Y:S01]  /*26410*/  ISETP.GT.U32.AND P5, PT, R114, UR10, PT ;  /* 0x0000000a72007c0c */ /* 0x000fe2000bfa4070 */
[C---:B------:R-:W-:Y:S01]  /*26420*/  FADD.FTZ R228, R56.reuse, R58 ;  /* 0x0000003a38e47221 */ /* 0x040fe20000010000 */
[----:B------:R-:W-:Y:S01]  /*26430*/  F2FP.BF16.F32.PACK_AB R247, R56, R57 ;  /* 0x0000003938f7723e */ /* 0x000fe200000010ff */
[----:B------:R-:W-:Y:S01]  /*26440*/  FADD.FTZ R57, R55, R63 ;  /* 0x0000003f37397221 */ /* 0x000fe20000010000 */
[----:B------:R-:W-:Y:S03]  /*26450*/  LOP3.LUT R56, R177, 0xffff, RZ, 0xc0, !PT ;  /* 0x0000ffffb1387812 */ /* 0x000fe600078ec0ff */
[----:B------:R-:W-:Y:S01]  /*26460*/  FADD.FTZ R215, R54, R57 ;  /* 0x0000003936d77221 */ /* 0x000fe20000010000 */
[----:B------:R-:W-:Y:S01]  /*26470*/  SHF.R.U32.HI R161, RZ, 0x8, R56 ;  /* 0x00000008ffa17819 */ /* 0x000fe20000011638 */
[----:B------:R-:W-:Y:S01]  /*26480*/  FADD.FTZ R54, R53, R59 ;  /* 0x0000003b35367221 */ /* 0x000fe20000010000 */
[----:B------:R-:W-:Y:S01]  /*26490*/  IMAD.WIDE.U32 R58, R167, -0x2daee0ad, RZ ;  /* 0xd2511f53a73a7825 */ /* 0x000fe200078e00ff */
[----:B------:R-:W-:Y:S03]  /*264a0*/  PRMT R167, R87, 0x7610, R167 ;  /* 0x0000761057a77816 */ /* 0x000fe600000000a7 */
[----:B------:R-:W-:Y:S01]  /*264b0*/  @P5 HFMA2.BF16_V2 R175, -RZ.H0_H0, RZ.H0_H0, -R50.H0_H0 ;  /* 0x200000ffffaf5231 */ /* 0x000fe20000340932 */
[----:B------:R-:W-:Y:S01]  /*264c0*/  LOP3.LUT R53, R161, 0xffff, RZ, 0xc0, !PT ;  /* 0x0000ffffa1357812 */ /* 0x000fe200078ec0ff */
[----:B------:R-:W-:Y:S01]  /*264d0*/  FADD.FTZ R235, R48, R54 ;  /* 0x0000003630eb7221 */ /* 0x000fe20000010000 */
[----:B------:R-:W-:Y:S02]  /*264e0*/  PRMT R48, R49, 0x7632, R48 ;  /* 0x0000763231307816 */ /* 0x000fe40000000030 */
[----:B------:R1:W-:Y:S01]  /*264f0*/  @P5 STL.S16 [R1+0x2d4], R175 ;  /* 0x0002d4af01005387 */ /* 0x0003e20000100600 */
[----:B------:R-:W-:Y:S03]  /*26500*/  PRMT R118, R175, 0x7610, R118 ;  /* 0x00007610af767816 */ /* 0x000fe60000000076 */
[----:B------:R2:W-:Y:S01]  /*26510*/  @P1 STL.S16 [R1+0x2d8], R110 ;  /* 0x0002d86e01001387 */ /* 0x0005e20000100600 */
[----:B------:R-:W-:Y:S03]  /*26520*/  ISETP.LE.U32.AND P1, PT, R53, UR10, PT ;  /* 0x0000000a35007c0c */ /* 0x000fe6000bf23070 */
[----:B------:R4:W3:Y:S04]  /*26530*/  LDL.S16 R82, [R1+0x304] ;  /* 0x0003040001527983 */ /* 0x0008e80000100600 */
[----:B------:R4:W4:Y:S01]  /*26540*/  LDL.S16 R73, [R1+0x2ec] ;  /* 0x0002ec0001497983 */ /* 0x0009220000100600 */
[----:B-1----:R-:W-:Y:S02]  /*26550*/  IMAD.MOV.U32 R175, RZ, RZ, R197 ;  /* 0x000000ffffaf7224 */ /* 0x002fe400078e00c5 */
[----:B------:R-:W-:Y:S02]  /*26560*/  IMAD.MOV.U32 R197, RZ, RZ, R129 ;  /* 0x000000ffffc57224 */ /* 0x000fe400078e0081 */
[----:B------:R-:W4:Y:S01]  /*26570*/  LDL.LU.64 R128, [R1+0x50] ;  /* 0x0000500001807983 */ /* 0x000f220000300a00 */
[----:B--2---:R-:W-:Y:S01]  /*26580*/  IMAD.MOV.U32 R110, RZ, RZ, R162 ;  /* 0x000000ffff6e7224 */ /* 0x004fe200078e00a2 */
[----:B------:R-:W-:Y:S04]  /*26590*/  LOP3.LUT R162, R177, 0xff, RZ, 0xc0, !PT ;  /* 0x000000ffb1a27812 */ /* 0x000fe800078ec0ff */
[----:B------:R-:W-:Y:S11]  /*265a0*/  ISETP.LE.U32.AND P4, PT, R162, UR10, PT ;  /* 0x0000000aa2007c0c */ /* 0x000ff6000bf83070 */
[----:B------:R-:W-:Y:S02]  /*265b0*/  @!UPT UIADD3 URZ, UPT, UPT, URZ, URZ, URZ ;  /* 0x000000fffffff290 */ /* 0x000fe4000fffe0ff */
[----:B---3--:R-:W-:Y:S02]  /*265c0*/  @!P4 HFMA2.BF16_V2 R82, -RZ.H0_H0, RZ.H0_H0, -R49.H0_H0 ;  /* 0x200000ffff52c231 */ /* 0x008fe40000340931 */
[----:B----4-:R-:W-:Y:S03]  /*265d0*/  @!P1 HFMA2.BF16_V2 R73, -RZ.H0_H0, RZ.H0_H0, -R48.H0_H0 ;  /* 0x200000ffff499231 */ /* 0x010fe60000340930 */
[----:B------:R1:W-:Y:S01]  /*265e0*/  @!P4 STL.S16 [R1+0x304], R82 ;  /* 0x000304520100c387 */ /* 0x0003e20000100600 */
[----:B------:R-:W-:Y:S03]  /*265f0*/  PRMT R106, R82, 0x7610, R106 ;  /* 0x00007610526a7816 */ /* 0x000fe6000000006a */
[----:B------:R2:W3:Y:S01]  /*26600*/  LDL.S16 R57, [R1+0x2f8] ;  /* 0x0002f80001397983 */ /* 0x0004e20000100600 */
[----:B------:R-:W-:Y:S03]  /*26610*/  PRMT R97, R73, 0x7610, R97 ;  /* 0x0000761049617816 */ /* 0x000fe60000000061 */
[----:B------:R-:W-:Y:S04]  /*26620*/  @!P1 STL.S16 [R1+0x2ec], R73 ;  /* 0x0002ec4901009387 */ /* 0x000fe80000100600 */
[----:B------:R2:W4:Y:S04]  /*26630*/  LDL.S16 R55, [R1+0x308] ;  /* 0x0003080001377983 */ /* 0x0005280000100600 */
[----:B------:R2:W-:Y:S01]  /*26640*/  STG.E.U16 desc[UR24][R128.64], R112 ;  /* 0x0000007080007986 */ /* 0x0005e2000c101518 */
[----:B-1----:R-:W-:Y:S02]  /*26650*/  IMAD.MOV.U32 R82, RZ, RZ, R201 ;  /* 0x000000ffff527224 */ /* 0x002fe400078e00c9 */
[----:B------:R-:W-:Y:S01]  /*26660*/  IMAD.MOV.U32 R201, RZ, RZ, R110 ;  /* 0x000000ffffc97224 */ /* 0x000fe200078e006e */
[----:B------:R-:W-:Y:S02]  /*26670*/  PRMT R110, R94, 0x7773, RZ ;  /* 0x000077735e6e7816 */ /* 0x000fe400000000ff */
[----:B------:R1:W-:Y:S04]  /*26680*/  STG.E.U16 desc[UR24][R128.64+0x2], R82 ;  /* 0x0000025280007986 */ /* 0x0003e8000c101518 */
[----:B------:R-:W-:Y:S04]  /*26690*/  STG.E.U16 desc[UR24][R168.64], R201 ;  /* 0x000000c9a8007986 */ /* 0x000fe8000c101518 */
[----:B------:R1:W-:Y:S01]  /*266a0*/  STG.E.U16 desc[UR24][R168.64+0x2], R175 ;  /* 0x000002afa8007986 */ /* 0x0003e2000c101518 */
[----:B--2---:R-:W-:Y:S02]  /*266b0*/  LOP3.LUT R112, R134, UR11, R59, 0x96, !PT ;  /* 0x0000000b86707c12 */ /* 0x004fe4000f8e963b */
[----:B-1----:R-:W-:Y:S02]  /*266c0*/  PRMT R82, R43, 0x5410, R42 ;  /* 0x000054102b527816 */ /* 0x002fe4000000002a */
[----:B------:R-:W-:Y:S01]  /*266d0*/  PRMT R175, R58, 0x7773, RZ ;  /* 0x000077733aaf7816 */ /* 0x000fe200000000ff */
[--C-:B---3--:R-:W-:Y:S05]  /*266e0*/  @P0 HFMA2.BF16_V2 R57, -RZ.H0_H0, RZ.H0_H0, -R84.reuse.H0_H0 ;  /* 0x200000ffff390231 */ /* 0x108fea0000340954 */
[----:B------:R1:W-:Y:S01]  /*266f0*/  @P0 STL.S16 [R1+0x2f8], R57 ;  /* 0x0002f83901000387 */ /* 0x0003e20000100600 */
[----:B------:R-:W-:Y:S03]  /*26700*/  PRMT R56, R57, 0x7610, R56 ;  /* 0x0000761039387816 */ /* 0x000fe60000000038 */
[----:B------:R2:W3:Y:S01]  /*26710*/  LDL.S16 R73, [R1+0x310] ;  /* 0x0003100001497983 */ /* 0x0004e20000100600 */
[----:B------:R-:W-:Y:S02]  /*26720*/  @P0 PRMT R155, R56, 0x5410, RZ ;  /* 0x00005410389b0816 */ /* 0x000fe400000000ff */
[----:B------:R-:W-:Y:S11]  /*26730*/  ISETP.GT.U32.AND P0, PT, R110, UR10, PT ;  /* 0x0000000a6e007c0c */ /* 0x000ff6000bf04070 */
[----:B------:R-:W-:Y:S02]  /*26740*/  @!UPT UIADD3 URZ, UPT, UPT, URZ, URZ, URZ ;  /* 0x000000fffffff290 */ /* 0x000fe4000fffe0ff */
[----:B----4-:R-:W-:Y:S05]  /*26750*/  @P0 HFMA2.BF16_V2 R55, -RZ.H0_H0, RZ.H0_H0, -R84.H1_H1 ;  /* 0x200000ffff370231 */ /* 0x010fea0000360954 */
[----:B------:R4:W-:Y:S01]  /*26760*/  @P0 STL.S16 [R1+0x308], R55 ;  /* 0x0003083701000387 */ /* 0x0009e20000100600 */
[----:B------:R-:W-:Y:S01]  /*26770*/  PRMT R54, R55, 0x7610, R54 ;  /* 0x0000761037367816 */ /* 0x000fe20000000036 */
[----:B-1----:R-:W-:Y:S03]  /*26780*/  IMAD.WIDE.U32 R56, R158, -0x2daee0ad, RZ ;  /* 0xd2511f539e387825 */ /* 0x002fe600078e00ff */
[----:B------:R-:W-:Y:S02]  /*26790*/  @P0 PRMT R159, R54, 0x5410, RZ ;  /* 0x00005410369f0816 */ /* 0x000fe400000000ff */
[----:B------:R2:W2:Y:S01]  /*267a0*/  LDL.S16 R54, [R1+0x30c] ;  /* 0x00030c0001367983 */ /* 0x0004a20000100600 */
[----:B----4-:R-:W-:Y:S04]  /*267b0*/  LOP3.LUT R55, R132, UR11, R57, 0x96, !PT ;  /* 0x0000000b84377c12 */ /* 0x010fe8000f8e9639 */
[----:B------:R-:W-:Y:S04]  /*267c0*/  LOP3.LUT R202, R55, 0xff, RZ, 0xc0, !PT ;  /* 0x000000ff37ca7812 */ /* 0x000fe800078ec0ff */
[----:B------:R-:W-:Y:S11]  /*267d0*/  ISETP.LE.U32.AND P0, PT, R202, UR10, PT ;  /* 0x0000000aca007c0c */ /* 0x000ff6000bf03070 */
[----:B------:R-:W-:Y:S02]  /*267e0*/  @!UPT UIADD3 URZ, UPT, UPT, URZ, URZ, URZ ;  /* 0x000000fffffff290 */ /* 0x000fe4000fffe0ff */
[--C-:B---3--:R-:W-:Y:S05]  /*267f0*/  @!P0 HFMA2.BF16_V2 R73, -RZ.H0_H0, RZ.H0_H0, -R87.reuse.H0_H0 ;  /* 0x200000ffff498231 */ /* 0x108fea0000340957 */
[----:B------:R-:W-:Y:S01]  /*26800*/  @!P0 STL.S16 [R1+0x310], R73 ;  /* 0x0003104901008387 */ /* 0x000fe20000100600 */
[----:B------:R-:W-:Y:S04]  /*26810*/  PRMT R53, R73, 0x7610, R53 ;  /* 0x0000761049357816 */ /* 0x000fe80000000035 */
[----:B------:R-:W-:Y:S02]  /*26820*/  @!P0 PRMT R167, R53, 0x5410, RZ ;  /* 0x0000541035a78816 */ /* 0x000fe400000000ff */
[----:B------:R-:W-:Y:S04]  /*26830*/  LOP3.LUT R53, R55, 0xffff, RZ, 0xc0, !PT ;  /* 0x0000ffff37357812 */ /* 0x000fe800078ec0ff */
[----:B------:R-:W-:Y:S04]  /*26840*/  SHF.R.U32.HI R201, RZ, 0x8, R53 ;  /* 0x00000008ffc97819 */ /* 0x000fe80000011635 */
[----:B------:R-:W-:Y:S04]  /*26850*/  LOP3.LUT R53, R201, 0xffff, RZ, 0xc0, !PT ;  /* 0x0000ffffc9357812 */ /* 0x000fe800078ec0ff */
[----:B------:R-:W-:Y:S11]  /*26860*/  ISETP.LE.U32.AND P0, PT, R53, UR10, PT ;  /* 0x0000000a35007c0c */ /* 0x000ff6000bf03070 */
[----:B------:R-:W-:Y:S02]  /*26870*/  @!UPT UIADD3 URZ, UPT, UPT, URZ, URZ, URZ ;  /* 0x000000fffffff290 */ /* 0x000fe4000fffe0ff */
[----:B--2---:R-:W-:Y:S05]  /*26880*/  @!P0 HFMA2.BF16_V2 R54, -RZ.H0_H0, RZ.H0_H0, -R87.H1_H1 ;  /* 0x200000ffff368231 */ /* 0x004fea0000360957 */
[----:B------:R1:W-:Y:S01]  /*26890*/  @!P0 STL.S16 [R1+0x30c], R54 ;  /* 0x00030c3601008387 */ /* 0x0003e20000100600 */
[----:B------:R-:W-:Y:S04]  /*268a0*/  PRMT R53, R54, 0x7610, R53 ;  /* 0x0000761036357816 */ /* 0x000fe80000000035 */
[----:B------:R-:W-:Y:S02]  /*268b0*/  @!P0 PRMT R172, R53, 0x5410, RZ ;  /* 0x0000541035ac8816 */ /* 0x000fe400000000ff */
[----:B------:R-:W-:Y:S02]  /*268c0*/  ISETP.GT.U32.AND P0, PT, R107, UR10, PT ;  /* 0x0000000a6b007c0c */ /* 0x000fe4000bf04070 */
[----:B------:R-:W-:Y:S11]  /*268d0*/  PRMT R53, R45, 0x5410, R44 ;  /* 0x000054102d357816 */ /* 0x000ff6000000002c */
[----:B------:R-:W-:Y:S01]  /*268e0*/  @P0 PRMT R44, R252, 0x5410, RZ ;  /* 0x00005410fc2c0816 */ /* 0x000fe200000000ff */
[----:B------:R-:W-:Y:S01]  /*268f0*/  IMAD.MOV.U32 R252, RZ, RZ, R190 ;  /* 0x000000fffffc7224 */ /* 0x000fe200078e00be */
[----:B------:R-:W-:Y:S02]  /*26900*/  PRMT R190, R56, 0x7772, RZ ;  /* 0x0000777238be7816 */ /* 0x000fe400000000ff */
[----:B-1----:R-:W-:Y:S02]  /*26910*/  PRMT R54, R47, 0x5410, R46 ;  /* 0x000054102f367816 */ /* 0x002fe4000000002e */
[----:B------:R-:W-:Y:S02]  /*26920*/  @!P3 PRMT R47, R122, 0x5410, RZ ;  /* 0x000054107a2fb816 */ /* 0x000fe400000000ff */
[----:B------:R-:W-:Y:S02]  /*26930*/  @P2 PRMT R46, R249, 0x5410, RZ ;  /* 0x00005410f92e2816 */ /* 0x000fe400000000ff */
[----:B------:R-:W1:Y:S01]  /*26940*/  LDC R249, c[0x0][0x448] ;  /* 0x00011200fff97b82 */ /* 0x000e620000000800 */
[----:B------:R-:W-:Y:S01]  /*26950*/  STG.E.U16 desc[UR24][R130.64+0x10], R47 ;  /* 0x0000102f82007986 */ /* 0x000fe2000c101518 */
[----:B------:R-:W-:Y:S03]  /*26960*/  ISETP.GT.U32.AND P2, PT, R103, UR10, PT ;  /* 0x0000000a67007c0c */ /* 0x000fe6000bf44070 */
[----:B------:R1:W-:Y:S10]  /*26970*/  STG.E.U16 desc[UR24][R130.64+0x12], R46 ;  /* 0x0000122e82007986 */ /* 0x0003f4000c101518 */
[----:B------:R-:W-:Y:S02]  /*26980*/  @P2 PRMT R45, R239, 0x5410, RZ ;  /* 0x00005410ef2d2816 */ /* 0x000fe400000000ff */
[----:B------:R-:W-:Y:S11]  /*26990*/  ISETP.LE.U32.AND P2, PT, R116, UR10, PT ;  /* 0x0000000a74007c0c */ /* 0x000ff6000bf43070 */
[----:B------:R-:W-:Y:S02]  /*269a0*/  @!UPT UIADD3 URZ, UPT, UPT, URZ, URZ, URZ ;  /* 0x000000fffffff290 */ /* 0x000fe4000fffe0ff */
[----:B------:R-:W-:Y:S01]  /*269b0*/  @!P2 PRMT R43, R251, 0x5410, RZ ;  /* 0x00005410fb2ba816 */ /* 0x000fe200000000ff */
[----:B-1----:R-:W-:Y:S01]  /*269c0*/  IMAD.WIDE R46, R249, -0x70, R128 ;  /* 0xffffff90f92e7825 */ /* 0x002fe200078e0280 */
[----:B------:R-:W-:Y:S01]  /*269d0*/  LOP3.LUT P2, RZ, R227, 0x1000, RZ, 0xc0, !PT ;  /* 0x00001000e3ff7812 */ /* 0x000fe2000784c0ff */
[----:B------:R-:W2:Y:S06]  /*269e0*/  LDL.LU.64 R128, [R1+0x3e8] ;  /* 0x0003e80001807983 */ /* 0x000eac0000300a00 */
[----:B------:R1:W3:Y:S04]  /*269f0*/  LDL.S16 R73, [R1+0x314] ;  /* 0x0003140001497983 */ /* 0x0002e80000100600 */
[----:B------:R4:W-:Y:S04]  /*26a00*/  STG.E.U16 desc[UR24][R46.64+0x12], R44 ;  /* 0x0000122c2e007986 */ /* 0x0009e8000c101518 */
[----:B------:R1:W-:Y:S01]  /*26a10*/  STG.E.U16 desc[UR24][R46.64+0x10], R45 ;  /* 0x0000102d2e007986 */ /* 0x0003e2000c101518 */
[----:B----4-:R-:W-:Y:S01]  /*26a20*/  MUFU.EX2 R44, R194 ;  /* 0x000000c2002c7308 */ /* 0x010fe20000000800 */
[----:B-1----:R-:W-:Y:S09]  /*26a30*/  IMAD.WIDE R46, R249, 0x70, R46 ;  /* 0x00000070f92e7825 */ /* 0x002ff200078e022e */
[----:B------:R-:W1:Y:S01]  /*26a40*/  MUFU.EX2 R45, R182 ;  /* 0x000000b6002d7308 */ /* 0x000e620000000800 */
[----:B------:R4:W-:Y:S04]  /*26a50*/  STG.E.U16 desc[UR24][R46.64+0x10], R193 ;  /* 0x000010c12e007986 */ /* 0x0009e8000c101518 */
[----:B------:R4:W-:Y:S04]  /*26a60*/  STG.E.U16 desc[UR24][R46.64+0x12], R183 ;  /* 0x000012b72e007986 */ /* 0x0009e8000c101518 */
[----:B------:R4:W-:Y:S04]  /*26a70*/  STG.E.U16 desc[UR24][R168.64+0x10], R170 ;  /* 0x000010aaa8007986 */ /* 0x0009e8000c101518 */
[----:B------:R-:W-:Y:S04]  /*26a80*/  STG.E.U16 desc[UR24][R168.64+0x12], R252 ;  /* 0x000012fca8007986 */ /* 0x000fe8000c101518 */
[----:B------:R-:W-:Y:S01]  /*26a90*/  STG.E.U16 desc[UR24][R130.64+0x20], R43 ;  /* 0x0000202b82007986 */ /* 0x000fe2000c101518 */
[----:B-1----:R-:W-:Y:S01]  /*26aa0*/  FADD.FTZ R57, R45, R64 ;  /* 0x000000402d397221 */ /* 0x002fe20000010000 */
[----:B------:R-:W-:Y:S01]  /*26ab0*/  F2FP.BF16.F32.PACK_AB R245, R44, R45 ;  /* 0x0000002d2cf5723e */ /* 0x000fe200000010ff */
[----:B------:R-:W-:Y:S01]  /*26ac0*/  IMAD.MOV.U32 R182, RZ, RZ, R197 ;  /* 0x000000ffffb67224 */ /* 0x000fe200078e00c5 */
[----:B------:R-:W-:Y:S01]  /*26ad0*/  PRMT R64, R2, 0x5410, R52 ;  /* 0x0000541002407816 */ /* 0x000fe20000000034 */
[----:B------:R-:W-:Y:S01]  /*26ae0*/  FADD.FTZ R239, R44, R57 ;  /* 0x000000392cef7221 */ /* 0x000fe20000010000 */
[----:B------:R-:W-:Y:S01]  /*26af0*/  LOP3.LUT R44, R117, 0xffff, RZ, 0xc0, !PT ;  /* 0x0000ffff752c7812 */ /* 0x000fe200078ec0ff */
[----:B------:R-:W-:Y:S01]  /*26b00*/  IMAD.MOV.U32 R45, RZ, RZ, R56 ;  /* 0x000000ffff2d7224 */ /* 0x000fe200078e0038 */
[----:B------:R-:W-:Y:S02]  /*26b10*/  @!P6 PRMT R2, R121, 0x5410, RZ ;  /* 0x000054107902e816 */ /* 0x000fe400000000ff */
[----:B------:R-:W-:Y:S02]  /*26b20*/  SHF.R.U32.HI R158, RZ, 0x8, R44 ;  /* 0x00000008ff9e7819 */ /* 0x000fe4000001162c */
[----:B------:R-:W-:Y:S02]  /*26b30*/  LOP3.LUT R44, R181, 0xffff, RZ, 0xc0, !PT ;  /* 0x0000ffffb52c7812 */ /* 0x000fe400078ec0ff */
[C---:B----4-:R-:W-:Y:S02]  /*26b40*/  PRMT R193, R56.reuse, 0x7771, RZ ;  /* 0x0000777138c17816 */ /* 0x050fe400000000ff */
[----:B------:R-:W-:Y:S02]  /*26b50*/  PRMT R183, R56, 0x7773, RZ ;  /* 0x0000777338b77816 */ /* 0x000fe400000000ff */
[----:B------:R-:W-:Y:S02]  /*26b60*/  LOP3.LUT R122, R158, 0xffff, RZ, 0xc0, !PT ;  /* 0x0000ffff9e7a7812 */ /* 0x000fe400078ec0ff */
[----:B------:R-:W-:Y:S02]  /*26b70*/  SHF.R.U32.HI R170, RZ, 0x8, R44 ;  /* 0x00000008ffaa7819 */ /* 0x000fe4000001162c */
[----:B------:R-:W-:Y:S02]  /*26b80*/  LOP3.LUT R44, R112, 0xffff, RZ, 0xc0, !PT ;  /* 0x0000ffff702c7812 */ /* 0x000fe400078ec0ff */
[----:B------:R-:W-:Y:S02]  /*26b90*/  LOP3.LUT R57, R170, 0xffff, RZ, 0xc0, !PT ;  /* 0x0000ffffaa397812 */ /* 0x000fe400078ec0ff */
[----:B------:R-:W-:Y:S02]  /*26ba0*/  SHF.R.U32.HI R197, RZ, 0x8, R44 ;  /* 0x00000008ffc57819 */ /* 0x000fe4000001162c */
[----:B------:R-:W-:Y:S02]  /*26bb0*/  LOP3.LUT P6, RZ, R227, 0x400, RZ, 0xc0, !PT ;  /* 0x00000400e3ff7812 */ /* 0x000fe400078cc0ff */
[----:B------:R-:W-:Y:S04]  /*26bc0*/  LOP3.LUT R44, R197, 0xffff, RZ, 0xc0, !PT ;  /* 0x0000ffffc52c7812 */ /* 0x000fe800078ec0ff */
[----:B------:R-:W-:Y:S02]  /*26bd0*/  ISETP.LE.U32.AND P3, PT, R44, UR10, PT ;  /* 0x0000000a2c007c0c */ /* 0x000fe4000bf63070 */
[----:B------:R-:W-:Y:S04]  /*26be0*/  PRMT R44, R55, 0x7632, R44 ;  /* 0x00007632372c7816 */ /* 0x000fe8000000002c */
[----:B------:R-:W-:Y:S04]  /*26bf0*/  LOP3.LUT R194, R44, 0xff, RZ, 0xc0, !PT ;  /* 0x000000ff2cc27812 */ /* 0x000fe800078ec0ff */
[----:B------:R-:W-:Y:S11]  /*26c00*/  ISETP.LE.U32.AND P0, PT, R194, UR10, PT ;  /* 0x0000000ac2007c0c */ /* 0x000ff6000bf03070 */
[----:B------:R-:W-:Y:S02]  /*26c10*/  @!UPT UIADD3 URZ, UPT, UPT, URZ, URZ, URZ ;  /* 0x000000fffffff290 */ /* 0x000fe4000fffe0ff */
[----:B---3--:R-:W-:Y:S05]  /*26c20*/  @!P0 HFMA2.BF16_V2 R73, -RZ.H0_H0, RZ.H0_H0, -R93.H0_H0 ;  /* 0x200000ffff498231 */ /* 0x008fea000034095d */
[----:B------:R1:W-:Y:S01]  /*26c30*/  @!P0 STL.S16 [R1+0x314], R73 ;  /* 0x0003144901008387 */ /* 0x0003e20000100600 */
[----:B------:R-:W-:Y:S04]  /*26c40*/  PRMT R63, R73, 0x7610, R63 ;  /* 0x00007610493f7816 */ /* 0x000fe8000000003f */
[----:B------:R-:W-:Y:S02]  /*26c50*/  @!P0 PRMT R174, R63, 0x5410, RZ ;  /* 0x000054103fae8816 */ /* 0x000fe400000000ff */
[----:B------:R-:W-:Y:S02]  /*26c60*/  ISETP.LE.U32.AND P0, PT, R60, UR10, PT ;  /* 0x0000000a3c007c0c */ /* 0x000fe4000bf03070 */
[----:B------:R4:W3:Y:S01]  /*26c70*/  LDL.S16 R60, [R1+0x300] ;  /* 0x00030000013c7983 */ /* 0x0008e20000100600 */
[----:B------:R-:W-:Y:S02]  /*26c80*/  PRMT R63, R51, 0x5410, R50 ;  /* 0x00005410333f7816 */ /* 0x000fe40000000032 */
[----:B------:R-:W-:Y:S02]  /*26c90*/  @P5 PRMT R50, R118, 0x5410, RZ ;  /* 0x0000541076325816 */ /* 0x000fe400000000ff */
[----:B------:R-:W-:Y:S06]  /*26ca0*/  ISETP.LE.U32.AND P5, PT, R57, UR10, PT ;  /* 0x0000000a39007c0c */ /* 0x000fec000bfa3070 */
[----:B------:R-:W-:Y:S02]  /*26cb0*/  @!P0 PRMT R42, R248, 0x5410, RZ ;  /* 0x00005410f82a8816 */ /* 0x000fe400000000ff */
[----:B------:R-:W-:Y:S03]  /*26cc0*/  ISETP.LE.U32.AND P0, PT, R115, UR10, PT ;  /* 0x0000000a73007c0c */ /* 0x000fe6000bf03070 */
[----:B------:R2:W-:Y:S01]  /*26cd0*/  STG.E.U16 desc[UR24][R130.64+0x22], R42 ;  /* 0x0000222a82007986 */ /* 0x0005e2000c101518 */
[----:B-1----:R-:W-:Y:S02]  /*26ce0*/  PRMT R73, R41, 0x5410, R40 ;  /* 0x0000541029497816 */ /* 0x002fe40000000028 */
[----:B------:R-:W-:Y:S01]  /*26cf0*/  @!P2 PRMT R41, R233, 0x5410, RZ ;  /* 0x00005410e929a816 */ /* 0x000fe200000000ff */
[----:B------:R-:W-:Y:S01]  /*26d00*/  IMAD.MOV.U32 R233, RZ, RZ, R58 ;  /* 0x000000ffffe97224 */ /* 0x000fe200078e003a */
[----:B------:R-:W-:Y:S05]  /*26d10*/  LOP3.LUT P2, RZ, R227, 0x800, RZ, 0xc0, !PT ;  /* 0x00000800e3ff7812 */ /* 0x000fea000784c0ff */
[----:B------:R-:W-:Y:S02]  /*26d20*/  @!P0 PRMT R40, R123, 0x5410, RZ ;  /* 0x000054107b288816 */ /* 0x000fe400000000ff */
[----:B------:R-:W-:Y:S11]  /*26d30*/  ISETP.GT.U32.AND P0, PT, R113, UR10, PT ;  /* 0x0000000a71007c0c */ /* 0x000ff6000bf04070 */
[----:B------:R-:W-:Y:S02]  /*26d40*/  @!UPT UIADD3 URZ, UPT, UPT, URZ, URZ, URZ ;  /* 0x000000fffffff290 */ /* 0x000fe4000fffe0ff */
[----:B------:R-:W-:Y:S01]  /*26d50*/  @P0 PRMT R52, R119, 0x5410, RZ ;  /* 0x0000541077340816 */ /* 0x000fe200000000ff */
[----:B--2---:R-:W-:Y:S01]  /*26d60*/  IMAD.WIDE R42, R249, -0x70, R46 ;  /* 0xffffff90f92a7825 */ /* 0x004fe200078e022e */
[----:B------:R-:W-:Y:S01]  /*26d70*/  ISETP.GT.U32.AND P0, PT, R65, UR10, PT ;  /* 0x0000000a41007c0c */ /* 0x000fe2000bf04070 */
[----:B------:R4:W2:Y:S04]  /*26d80*/  LDL.S16 R47, [R1+0x2fc] ;  /* 0x0002fc00012f7983 */ /* 0x0008a80000100600 */
[----:B------:R-:W-:Y:S04]  /*26d90*/  STG.E.U16 desc[UR24][R42.64+0x20], R41 ;  /* 0x000020292a007986 */ /* 0x000fe8000c101518 */
[----:B------:R1:W-:Y:S04]  /*26da0*/  STG.E.U16 desc[UR24][R42.64+0x22], R40 ;  /* 0x000022282a007986 */ /* 0x0003e8000c101518 */
[----:B------:R-:W-:Y:S02]  /*26db0*/  @P0 PRMT R51, R100, 0x5410, RZ ;  /* 0x0000541064330816 */ /* 0x000fe400000000ff */
[----:B------:R-:W-:Y:S02]  /*26dc0*/  PRMT R100, R49, 0x5410, R48 ;  /* 0x0000541031647816 */ /* 0x000fe40000000030 */
[----:B------:R-:W-:Y:S02]  /*26dd0*/  @!P1 PRMT R48, R97, 0x5410, RZ ;  /* 0x0000541061309816 */ /* 0x000fe400000000ff */
[----:B------:R-:W-:Y:S01]  /*26de0*/  @!P4 PRMT R49, R106, 0x5410, RZ ;  /* 0x000054106a31c816 */ /* 0x000fe200000000ff */
[----:B-1----:R-:W-:Y:S01]  /*26df0*/  IMAD.WIDE R40, R249, 0x70, R42 ;  /* 0x00000070f9287825 */ /* 0x002fe200078e022a */
[----:B------:R-:W-:Y:S02]  /*26e00*/  PRMT R42, R177, 0x7632, R42 ;  /* 0x00007632b12a7816 */ /* 0x000fe4000000002a */
[----:B------:R-:W-:Y:S02]  /*26e10*/  SHF.R.U32.HI R177, RZ, 0x18, R177 ;  /* 0x00000018ffb17819 */ /* 0x000fe400000116b1 */
[----:B------:R1:W-:Y:S01]  /*26e20*/  STG.E.U16 desc[UR24][R40.64+0x20], R182 ;  /* 0x000020b628007986 */ /* 0x0003e2000c101518 */
[----:B------:R-:W-:Y:S01]  /*26e30*/  LOP3.LUT R134, R42, 0xff, RZ, 0xc0, !PT ;  /* 0x000000ff2a867812 */ /* 0x000fe200078ec0ff */
[----:B------:R-:W-:Y:S01]  /*26e40*/  IMAD.U32 R42, RZ, RZ, UR22 ;  /* 0x00000016ff2a7e24 */ /* 0x000fe2000f8e00ff */
[----:B------:R-:W-:Y:S01]  /*26e50*/  ISETP.LE.U32.AND P1, PT, R177, UR10, PT ;  /* 0x0000000ab1007c0c */ /* 0x000fe2000bf23070 */
[----:B------:R4:W-:Y:S01]  /*26e60*/  STG.E.U16 desc[UR24][R40.64+0x22], R180 ;  /* 0x000022b428007986 */ /* 0x0009e2000c101518 */
[----:B------:R-:W-:Y:S02]  /*26e70*/  ISETP.LE.U32.AND P0, PT, R134, UR10, PT ;  /* 0x0000000a86007c0c */ /* 0x000fe4000bf03070 */
[----:B------:R-:W-:Y:S01]  /*26e80*/  LOP3.LUT R42, R185, UR27, R42, 0x96, !PT ;  /* 0x0000001bb92a7c12 */ /* 0x000fe2000f8e962a */
[----:B------:R-:W-:Y:S04]  /*26e90*/  STG.E.U16 desc[UR24][R168.64+0x20], R207 ;  /* 0x000020cfa8007986 */ /* 0x000fe8000c101518 */
[----:B------:R-:W-:Y:S04]  /*26ea0*/  STG.E.U16 desc[UR24][R168.64+0x22], R195 ;  /* 0x000022c3a8007986 */ /* 0x000fe8000c101518 */
[----:B------:R4:W-:Y:S04]  /*26eb0*/  STG.E.U16 desc[UR24][R130.64+0x30], R2 ;  /* 0x0000300282007986 */ /* 0x0009e8000c101518 */
[----:B------:R-:W-:Y:S01]  /*26ec0*/  STG.E.U16 desc[UR24][R130.64+0x32], R52 ;  /* 0x0000323482007986 */ /* 0x000fe2000c101518 */
[C---:B-1----:R-:W-:Y:S01]  /*26ed0*/  PRMT R182, R58.reuse, 0x7771, RZ ;  /* 0x000077713ab67816 */ /* 0x042fe200000000ff */
[----:B----4-:R-:W-:Y:S01]  /*26ee0*/  IMAD.WIDE R40, R249, -0x70, R40 ;  /* 0xffffff90f9287825 */ /* 0x010fe200078e0228 */
[----:B------:R-:W-:Y:S04]  /*26ef0*/  PRMT R180, R58, 0x7772, RZ ;  /* 0x000077723ab47816 */ /* 0x000fe800000000ff */
[----:B------:R-:W-:Y:S04]  /*26f00*/  STG.E.U16 desc[UR24][R40.64+0x32], R50 ;  /* 0x0000323228007986 */ /* 0x000fe8000c101518 */
[----:B------:R1:W-:Y:S01]  /*26f10*/  STG.E.U16 desc[UR24][R40.64+0x30], R51 ;  /* 0x0000303328007986 */ /* 0x0003e2000c101518 */
[C---:B------:R-:W-:Y:S04]  /*26f20*/  PRMT R2, R3.reuse, 0x7632, R2 ;  /* 0x0000763203027816 */ /* 0x040fe80000000002 */
[----:B------:R-:W-:Y:S01]  /*26f30*/  PRMT R97, R3, 0x5410, R2 ;  /* 0x0000541003617816 */ /* 0x000fe20000000002 */
[----:B-1----:R-:W-:Y:S04]  /*26f40*/  IMAD.WIDE R40, R249, 0x70, R40 ;  /* 0x00000070f9287825 */ /* 0x002fe800078e0228 */
[----:B------:R-:W-:Y:S01]  /*26f50*/  IMAD.WIDE.U32 R50, R42, -0x326172a9, RZ ;  /* 0xcd9e8d572a327825 */ /* 0x000fe200078e00ff */
[----:B------:R1:W-:Y:S04]  /*26f60*/  STG.E.U16 desc[UR24][R40.64+0x30], R192 ;  /* 0x000030c028007986 */ /* 0x0003e8000c101518 */
[----:B------:R4:W-:Y:S01]  /*26f70*/  STG.E.U16 desc[UR24][R40.64+0x32], R165 ;  /* 0x000032a528007986 */ /* 0x0009e2000c101518 */
[----:B------:R-:W-:Y:S03]  /*26f80*/  LOP3.LUT R42, R51, R237, RZ, 0x3c, !PT ;  /* 0x000000ed332a7212 */ /* 0x000fe600078e3cff */
[----:B------:R4:W-:Y:S02]  /*26f90*/  STG.E.U16 desc[UR24][R168.64+0x30], R150 ;  /* 0x00003096a8007986 */ /* 0x0009e4000c101518 */
[----:B------:R-:W-:Y:S02]  /*26fa0*/  IMAD.WIDE.U32 R42, R42, -0x2daee0ad, RZ ;  /* 0xd2511f532a2a7825 */ /* 0x000fe400078e00ff */
[----:B------:R4:W-:Y:S03]  /*26fb0*/  STG.E.U16 desc[UR24][R168.64+0x32], R152 ;  /* 0x00003298a8007986 */ /* 0x0009e6000c101518 */
[----:B------:R-:W-:Y:S01]  /*26fc0*/  LOP3.LUT R43, R222, UR16, R43, 0x96, !PT ;  /* 0x00000010de2b7c12 */ /* 0x000fe2000f8e962b */
[----:B------:R-:W-:Y:S04]  /*26fd0*/  STG.E.U16 desc[UR24][R130.64+0x40], R49 ;  /* 0x0000403182007986 */ /* 0x000fe8000c101518 */
[----:B------:R4:W-:Y:S01]  /*26fe0*/  STG.E.U16 desc[UR24][R130.64+0x42], R48 ;  /* 0x0000423082007986 */ /* 0x0009e2000c101518 */
[----:B-1----:R-:W-:Y:S02]  /*26ff0*/  PRMT R192, R90, 0x7610, R192 ;  /* 0x000076105ac07816 */ /* 0x002fe400000000c0 */
[----:B----4-:R-:W-:Y:S01]  /*27000*/  SHF.R.U32.HI R165, RZ, 0x18, R55 ;  /* 0x00000018ffa57819 */ /* 0x010fe20000011637 */
[----:B------:R-:W-:Y:S01]  /*27010*/  IMAD.WIDE R40, R249, -0x70, R40 ;  /* 0xffffff90f9287825 */ /* 0x000fe200078e0228 */
[----:B------:R-:W-:Y:S02]  /*27020*/  PRMT R150, R93, 0x7632, R150 ;  /* 0x000076325d967816 */ /* 0x000fe40000000096 */
[----:B------:R-:W-:Y:S01]  /*27030*/  LOP3.LUT R152, R45, 0xff, RZ, 0xc0, !PT ;  /* 0x000000ff2d987812 */ /* 0x000fe200078ec0ff */
[----:B------:R-:W-:Y:S04]  /*27040*/  IMAD.WIDE.U32 R48, R43, -0x326172a9, RZ ;  /* 0xcd9e8d572b307825 */ /* 0x000fe800078e00ff */
[----:B---3--:R-:W-:Y:S05]  /*27050*/  @!P0 HFMA2.BF16_V2 R60, -RZ.H0_H0, RZ.H0_H0, -R3.H0_H0 ;  /* 0x200000ffff3c8231 */ /* 0x008fea0000340903 */
[----:B------:R-:W-:Y:S01]  /*27060*/  @!P0 STL.S16 [R1+0x300], R60 ;  /* 0x0003003c01008387 */ /* 0x000fe20000100600 */
[----:B------:R-:W-:Y:S04]  /*27070*/  PRMT R46, R60, 0x7610, R46 ;  /* 0x000076103c2e7816 */ /* 0x000fe8000000002e */
[----:B------:R-:W-:Y:S02]  /*27080*/  @!P0 PRMT R3, R46, 0x5410, RZ ;  /* 0x000054102e038816 */ /* 0x000fe400000000ff */
[----:B------:R-:W-:Y:S02]  /*27090*/  ISETP.LE.U32.AND P0, PT, R165, UR10, PT ;  /* 0x0000000aa5007c0c */ /* 0x000fe4000bf03070 */
[----:B------:R-:W-:Y:S01]  /*270a0*/  LOP3.LUT R46, R50, R212, RZ, 0x3c, !PT ;  /* 0x000000d4322e7212 */ /* 0x000fe200078e3cff */
[----:B------:R1:W-:Y:S02]  /*270b0*/  STG.E.U16 desc[UR24][R40.64+0x40], R3 ;  /* 0x0000400328007986 */ /* 0x0003e4000c101518 */
[----:B-1----:R-:W-:Y:S01]  /*270c0*/  PRMT R3, R105, 0x7610, R3 ;  /* 0x0000761069037816 */ /* 0x002fe20000000003 */
[----:B--2---:R-:W-:Y:S05]  /*270d0*/  @!P1 HFMA2.BF16_V2 R47, -RZ.H0_H0, RZ.H0_H0, -R2.H0_H0 ;  /* 0x200000ffff2f9231 */ /* 0x004fea0000340902 */
[----:B------:R1:W-:Y:S01]  /*270e0*/  @!P1 STL.S16 [R1+0x2fc], R47 ;  /* 0x0002fc2f01009387 */ /* 0x0003e20000100600 */
[----:B------:R-:W-:Y:S03]  /*270f0*/  PRMT R44, R47, 0x7610, R44 ;  /* 0x000076102f2c7816 */ /* 0x000fe6000000002c */
[----:B------:R-:W2:Y:S01]  /*27100*/  LDL.LU.64 R184, [R1+0x3e0] ;  /* 0x0003e00001b87983 */ /* 0x000ea20000300a00 */
[----:B------:R-:W-:Y:S02]  /*27110*/  @!P1 PRMT R2, R44, 0x5410, RZ ;  /* 0x000054102c029816 */ /* 0x000fe400000000ff */
[----:B------:R-:W-:Y:S02]  /*27120*/  LOP3.LUT R44, R126, UR8, R49, 0x96, !PT ;  /* 0x000000087e2c7c12 */ /* 0x000fe4000f8e9631 */
[----:B------:R-:W-:Y:S01]  /*27130*/  ISETP.LE.U32.AND P1, PT, R152, UR10, PT ;  /* 0x0000000a98007c0c */ /* 0x000fe2000bf23070 */
[----:B------:R4:W3:Y:S02]  /*27140*/  LDL.S16 R118, [R1+0x2f4] ;  /* 0x0002f40001767983 */ /* 0x0008e40000100600 */
[----:B------:R-:W-:Y:S02]  /*27150*/  IMAD.WIDE.U32 R44, R44, -0x2daee0ad, RZ ;  /* 0xd2511f532c2c7825 */ /* 0x000fe400078e00ff */
[----:B------:R4:W4:Y:S04]  /*27160*/  LDL.S16 R60, [R1+0x2f0] ;  /* 0x0002f000013c7983 */ /* 0x0009280000100600 */
[----:B------:R-:W2:Y:S04]  /*27170*/  LDL.LU R237, [R1+0x3d8] ;  /* 0x0003d80001ed7983 */ /* 0x000ea80000300800 */
[----:B------:R-:W2:Y:S01]  /*27180*/  LDL.LU R106, [R1+0xd8] ;  /* 0x0000d800016a7983 */ /* 0x000ea20000300800 */
[----:B-1----:R-:W-:Y:S03]  /*27190*/  IMAD.WIDE.U32 R46, R46, -0x2daee0ad, RZ ;  /* 0xd2511f532e2e7825 */ /* 0x002fe600078e00ff */
[----:B------:R-:W2:Y:S02]  /*271a0*/  LDL.LU.64 R222, [R1+0x3d0] ;  /* 0x0003d00001de7983 */ /* 0x000ea40000300a00 */
[----:B------:R-:W-:Y:S01]  /*271b0*/  LOP3.LUT R47, R42, UR15, R47, 0x96, !PT ;  /* 0x0000000f2a2f7c12 */ /* 0x000fe2000f8e962f */
[----:B------:R-:W-:Y:S03]  /*271c0*/  IMAD.WIDE R42, R249, 0x70, R40 ;  /* 0x00000070f92a7825 */ /* 0x000fe600078e0228 */
[----:B------:R-:W2:Y:S01]  /*271d0*/  LDL.LU R248, [R1+0xbc] ;  /* 0x0000bc0001f87983 */ /* 0x000ea20000300800 */
[----:B------:R-:W-:Y:S03]  /*271e0*/  LOP3.LUT R46, R46, UR14, R45, 0x96, !PT ;  /* 0x0000000e2e2e7c12 */ /* 0x000fe6000f8e962d */
[----:B------:R1:W2:Y:S04]  /*271f0*/  LDL.S16 R59, [R1+0x2e8] ;  /* 0x0002e800013b7983 */ /* 0x0002a80000100600 */
[----:B------:R-:W2:Y:S06]  /*27200*/  LDL.LU.64 R126, [R1+0x3c8] ;  /* 0x0003c800017e7983 */ /* 0x000eac0000300a00 */
[----:B------:R1:W2:Y:S04]  /*27210*/  LDL.S16 R95, [R1+0x2e4] ;  /* 0x0002e400015f7983 */ /* 0x0002a80000100600 */
[----:B------:R-:W2:Y:S04]  /*27220*/  LDL.LU R251, [R1+0x80] ;  /* 0x0000800001fb7983 */ /* 0x000ea80000300800 */
[----:B------:R-:W2:Y:S04]  /*27230*/  LDL.LU R252, [R1+0x84] ;  /* 0x0000840001fc7983 */ /* 0x000ea80000300800 */
[----:B------:R1:W-:Y:S04]  /*27240*/  STG.E.U16 desc[UR24][R40.64+0x42], R2 ;  /* 0x0000420228007986 */ /* 0x0003e8000c101518 */
[----:B------:R1:W-:Y:S04]  /*27250*/  STG.E.U16 desc[UR24][R42.64+0x40], R143 ;  /* 0x0000408f2a007986 */ /* 0x0003e8000c101518 */
[----:B------:R1:W-:Y:S04]  /*27260*/  STG.E.U16 desc[UR24][R42.64+0x42], R145 ;  /* 0x000042912a007986 */ /* 0x0003e8000c101518 */
[----:B------:R1:W-:Y:S04]  /*27270*/  STG.E.U16 desc[UR24][R168.64+0x40], R147 ;  /* 0x00004093a8007986 */ /* 0x0003e8000c101518 */
[----:B------:R-:W-:Y:S01]  /*27280*/  STG.E.U16 desc[UR24][R168.64+0x42], R142 ;  /* 0x0000428ea8007986 */ /* 0x000fe2000c101518 */
[----:B-1----:R-:W-:Y:S01]  /*27290*/  PRMT R2, R105, 0x7632, R2 ;  /* 0x0000763269027816 */ /* 0x002fe20000000002 */
[----:B------:R-:W-:Y:S01]  /*272a0*/  IMAD.WIDE.U32 R40, R47, -0x326172a9, RZ ;  /* 0xcd9e8d572f287825 */ /* 0x000fe200078e00ff */
[----:B------:R-:W-:Y:S03]  /*272b0*/  LOP3.LUT R143, R181, 0xff, RZ, 0xc0, !PT ;  /* 0x000000ffb58f7812 */ /* 0x000fe600078ec0ff */
[----:B------:R-:W-:Y:S04]  /*272c0*/  IMAD.WIDE.U32 R46, R46, -0x326172a9, RZ ;  /* 0xcd9e8d572e2e7825 */ /* 0x000fe800078e00ff */
[----:B------:R-:W-:Y:S01]  /*272d0*/  IMAD.WIDE R42, R249, -0x70, R42 ;  /* 0xffffff90f92a7825 */ /* 0x000fe200078e022a */
[----:B------:R-:W-:Y:S02]  /*272e0*/  LOP3.LUT R123, R40, UR7, R47, 0x96, !PT ;  /* 0x00000007287b7c12 */ /* 0x000fe4000f8e962f */
[----:B------:R-:W-:Y:S01]  /*272f0*/  PRMT R147, R90, 0x7632, R147 ;  /* 0x000076325a937816 */ /* 0x000fe20000000093 */
[----:B---3--:R-:W-:Y:S02]  /*27300*/  @!P0 HFMA2.BF16_V2 R118, -RZ.H0_H0, RZ.H0_H0, -R93.H1_H1 ;  /* 0x200000ffff768231 */ /* 0x008fe4000036095d */
[----:B----4-:R-:W-:Y:S03]  /*27310*/  @!P1 HFMA2.BF16_V2 R60, -RZ.H0_H0, RZ.H0_H0, -R90.H0_H0 ;  /* 0x200000ffff3c9231 */ /* 0x010fe6000034095a */
[----:B------:R-:W-:Y:S01]  /*27320*/  @!P0 STL.S16 [R1+0x2f4], R118 ;  /* 0x0002f47601008387 */ /* 0x000fe20000100600 */
[----:B------:R-:W-:Y:S03]  /*27330*/  PRMT R94, R118, 0x7610, R94 ;  /* 0x00007610765e7816 */ /* 0x000fe6000000005e */
[----:B------:R1:W-:Y:S01]  /*27340*/  @!P1 STL.S16 [R1+0x2f0], R60 ;  /* 0x0002f03c01009387 */ /* 0x0003e20000100600 */
[----:B------:R-:W-:Y:S02]  /*27350*/  PRMT R58, R60, 0x7610, R58 ;  /* 0x000076103c3a7816 */ /* 0x000fe4000000003a */
[----:B------:R-:W-:Y:S02]  /*27360*/  @!P0 PRMT R150, R94, 0x5410, RZ ;  /* 0x000054105e968816 */ /* 0x000fe400000000ff */
[----:B------:R4:W3:Y:S01]  /*27370*/  LDL.S16 R94, [R1+0x2dc] ;  /* 0x0002dc00015e7983 */ /* 0x0008e20000100600 */
[----:B------:R-:W-:Y:S02]  /*27380*/  @!P1 PRMT R192, R58, 0x5410, RZ ;  /* 0x000054103ac09816 */ /* 0x000fe400000000ff */
[--C-:B------:R-:W-:Y:S02]  /*27390*/  LOP3.LUT R58, R48, UR6, R41.reuse, 0x96, !PT ;  /* 0x00000006303a7c12 */ /* 0x100fe4000f8e9629 */
[----:B------:R-:W-:Y:S02]  /*273a0*/  PRMT R41, R0, 0x7632, R41 ;  /* 0x0000763200297816 */ /* 0x000fe40000000029 */
[----:B--2---:R-:W-:Y:S02]  /*273b0*/  ISETP.GT.U32.AND P1, PT, R248, UR10, PT ;  /* 0x0000000af8007c0c */ /* 0x004fe4000bf24070 */
[----:B-1----:R-:W-:Y:S02]  /*273c0*/  LOP3.LUT R60, R106, 0xff, RZ, 0xc0, !PT ;  /* 0x000000ff6a3c7812 */ /* 0x002fe400078ec0ff */
[----:B------:R4:W2:Y:S09]  /*273d0*/  LDL.S16 R106, [R1+0x2e0] ;  /* 0x0002e000016a7983 */ /* 0x0008b20000100600 */
[----:B------:R-:W-:Y:S01]  /*273e0*/  @P1 HFMA2.BF16_V2 R95, -RZ.H0_H0, RZ.H0_H0, -R2.H0_H0 ;  /* 0x200000ffff5f1231 */ /* 0x000fe20000340902 */
[----:B------:R-:W-:Y:S04]  /*273f0*/  ISETP.LE.U32.AND P0, PT, R60, UR10, PT ;  /* 0x0000000a3c007c0c */ /* 0x000fe8000bf03070 */
[----:B------:R-:W-:Y:S09]  /*27400*/  PRMT R45, R95, 0x7610, R45 ;  /* 0x000076105f2d7816 */ /* 0x000ff2000000002d */
[----:B------:R-:W-:Y:S05]  /*27410*/  @!P0 HFMA2.BF16_V2 R59, -RZ.H0_H0, RZ.H0_H0, -R3.H0_H0 ;  /* 0x200000ffff3b8231 */ /* 0x000fea0000340903 */
[----:B------:R1:W-:Y:S01]  /*27420*/  @!P0 STL.S16 [R1+0x2e8], R59 ;  /* 0x0002e83b01008387 */ /* 0x0003e20000100600 */
[----:B------:R-:W-:Y:S03]  /*27430*/  PRMT R55, R59, 0x7610, R55 ;  /* 0x000076103b377816 */ /* 0x000fe60000000037 */
[----:B------:R4:W-:Y:S01]  /*27440*/  @P1 STL.S16 [R1+0x2e4], R95 ;  /* 0x0002e45f01001387 */ /* 0x0009e20000100600 */
[----:B-1----:R-:W-:Y:S01]  /*27450*/  IMAD.WIDE.U32 R58, R58, -0x2daee0ad, RZ ;  /* 0xd2511f533a3a7825 */ /* 0x002fe200078e00ff */
[----:B----4-:R-:W-:Y:S02]  /*27460*/  PRMT R95, R3, 0x5410, R2 ;  /* 0x00005410035f7816 */ /* 0x010fe40000000002 */
[----:B------:R-:W-:Y:S02]  /*27470*/  @!P0 PRMT R3, R55, 0x5410, RZ ;  /* 0x0000541037038816 */ /* 0x000fe400000000ff */
[----:B------:R1:W4:Y:S01]  /*27480*/  LDL.S16 R55, [R1+0x2d0] ;  /* 0x0002d00001377983 */ /* 0x0003220000100600 */
[----:B------:R-:W-:Y:S02]  /*27490*/  ISETP.GT.U32.AND P0, PT, R252, UR10, PT ;  /* 0x0000000afc007c0c */ /* 0x000fe4000bf04070 */
[----:B------:R-:W-:Y:S01]  /*274a0*/  @P1 PRMT R2, R45, 0x5410, RZ ;  /* 0x000054102d021816 */ /* 0x000fe200000000ff */
[----:B------:R1:W-:Y:S01]  /*274b0*/  STG.E.U16 desc[UR24][R130.64+0x50], R3 ;  /* 0x0000500382007986 */ /* 0x0003e2000c101518 */
[----:B------:R-:W-:Y:S02]  /*274c0*/  ISETP.GT.U32.AND P1, PT, R251, UR10, PT ;  /* 0x0000000afb007c0c */ /* 0x000fe4000bf24070 */
[----:B------:R-:W-:Y:S01]  /*274d0*/  LOP3.LUT R44, R44, UR13, R59, 0x96, !PT ;  /* 0x0000000d2c2c7c12 */ /* 0x000fe2000f8e963b */
[----:B------:R1:W-:Y:S04]  /*274e0*/  STG.E.U16 desc[UR24][R130.64+0x52], R2 ;  /* 0x0000520282007986 */ /* 0x0003e8000c101518 */
[----:B------:R-:W-:Y:S05]  /*274f0*/  IMAD.WIDE.U32 R44, R44, -0x326172a9, RZ ;  /* 0xcd9e8d572c2c7825 */ /* 0x000fea00078e00ff */
[----:B------:R-:W-:Y:S04]  /*27500*/  LOP3.LUT R121, R46, UR9, R45, 0x96, !PT ;  /* 0x000000092e797c12 */ /* 0x000fe8000f8e962d */
[----:B------:R-:W-:Y:S04]  /*27510*/  LOP3.LUT R40, R121, 0xffff, RZ, 0xc0, !PT ;  /* 0x0000ffff79287812 */ /* 0x000fe800078ec0ff */
[--C-:B------:R-:W-:Y:S02]  /*27520*/  SHF.R.U32.HI R207, RZ, 0x8, R40.reuse ;  /* 0x00000008ffcf7819 */ /* 0x100fe40000011628 */
[C---:B------:R-:W-:Y:S02]  /*27530*/  PRMT R40, R104.reuse, 0x7610, R40 ;  /* 0x0000761068287816 */ /* 0x040fe40000000028 */
[----:B-1----:R-:W-:Y:S02]  /*27540*/  PRMT R3, R104, 0x7632, R3 ;  /* 0x0000763268037816 */ /* 0x002fe40000000003 */
[----:B------:R-:W-:Y:S01]  /*27550*/  LOP3.LUT R2, R207, 0xffff, RZ, 0xc0, !PT ;  /* 0x0000ffffcf027812 */ /* 0x000fe200078ec0ff */
[----:B---3--:R-:W-:Y:S05]  /*27560*/  @P1 HFMA2.BF16_V2 R94, -RZ.H0_H0, RZ.H0_H0, -R41.H0_H0 ;  /* 0x200000ffff5e1231 */ /* 0x008fea0000340929 */
[----:B------:R-:W-:Y:S01]  /*27570*/  PRMT R46, R94, 0x7610, R46 ;  /* 0x000076105e2e7816 */ /* 0x000fe2000000002e */
[----:B--2---:R-:W-:Y:S05]  /*27580*/  @P0 HFMA2.BF16_V2 R106, -RZ.H0_H0, RZ.H0_H0, -R0.H0_H0 ;  /* 0x200000ffff6a0231 */ /* 0x004fea0000340900 */
[----:B------:R1:W-:Y:S01]  /*27590*/  @P0 STL.S16 [R1+0x2e0], R106 ;  /* 0x0002e06a01000387 */ /* 0x0003e20000100600 */
[----:B------:R-:W-:Y:S03]  /*275a0*/  PRMT R56, R106, 0x7610, R56 ;  /* 0x000076106a387816 */ /* 0x000fe60000000038 */
[----:B------:R2:W-:Y:S01]  /*275b0*/  @P1 STL.S16 [R1+0x2dc], R94 ;  /* 0x0002dc5e01001387 */ /* 0x0005e20000100600 */
[----:B-1----:R-:W-:Y:S02]  /*275c0*/  PRMT R106, R40, 0x5410, R3 ;  /* 0x00005410286a7816 */ /* 0x002fe40000000003 */
[----:B--2---:R-:W-:Y:S02]  /*275d0*/  PRMT R94, R0, 0x5410, R41 ;  /* 0x00005410005e7816 */ /* 0x004fe40000000029 */
[----:B------:R-:W-:Y:S02]  /*275e0*/  @P1 PRMT R41, R46, 0x5410, RZ ;  /* 0x000054102e291816 */ /* 0x000fe400000000ff */
[----:B------:R-:W-:Y:S02]  /*275f0*/  @P0 PRMT R0, R56, 0x5410, RZ ;  /* 0x0000541038000816 */ /* 0x000fe400000000ff */
[----:B------:R1:W2:Y:S01]  /*27600*/  LDL.S16 R56, [R1+0x2bc] ;  /* 0x0002bc0001387983 */ /* 0x0002a20000100600 */
[----:B------:R-:W-:Y:S02]  /*27610*/  ISETP.LE.U32.AND P0, PT, R143, UR10, PT ;  /* 0x0000000a8f007c0c */ /* 0x000fe4000bf03070 */
[----:B------:R-:W-:Y:S01]  /*27620*/  ISETP.LE.U32.AND P1, PT, R2, UR10, PT ;  /* 0x0000000a02007c0c */ /* 0x000fe2000bf23070 */
[----:B------:R3:W-:Y:S01]  /*27630*/  STG.E.U16 desc[UR24][R42.64+0x52], R41 ;  /* 0x000052292a007986 */ /* 0x0007e2000c101518 */
[----:B------:R-:W-:Y:S02]  /*27640*/  LOP3.LUT R2, R51, R66, RZ, 0x3c, !PT ;  /* 0x0000004233027212 */ /* 0x000fe400078e3cff */
[----:B------:R-:W-:Y:S01]  /*27650*/  LOP3.LUT R46, R50, R232, RZ, 0x3c, !PT ;  /* 0x000000e8322e7212 */ /* 0x000fe200078e3cff */
[----:B------:R1:W-:Y:S02]  /*27660*/  STG.E.U16 desc[UR24][R42.64+0x50], R0 ;  /* 0x000050002a007986 */ /* 0x0003e4000c101518 */
[----:B------:R-:W-:Y:S01]  /*27670*/  IMAD.WIDE.U32 R50, R2, -0x2daee0ad, RZ ;  /* 0xd2511f5302327825 */ /* 0x000fe200078e00ff */
[----:B------:R-:W-:Y:S03]  /*27680*/  PRMT R2, R203, 0x7610, R2 ;  /* 0x00007610cb027816 */ /* 0x000fe60000000002 */
[----:B----4-:R-:W-:Y:S05]  /*27690*/  @!P0 HFMA2.BF16_V2 R55, -RZ.H0_H0, RZ.H0_H0, -R40.H0_H0 ;  /* 0x200000ffff378231 */ /* 0x010fea0000340928 */
[----:B------:R4:W-:Y:S01]  /*276a0*/  @!P0 STL.S16 [R1+0x2d0], R55 ;  /* 0x0002d03701008387 */ /* 0x0009e20000100600 */
[----:B------:R-:W-:Y:S03]  /*276b0*/  PRMT R47, R55, 0x7610, R47 ;  /* 0x00007610372f7816 */ /* 0x000fe6000000002f */
[----:B------:R-:W2:Y:S01]  /*276c0*/  LDL.LU R66, [R1+0x3c0] ;  /* 0x0003c00001427983 */ /* 0x000ea20000300800 */
[----:B------:R-:W-:Y:S01]  /*276d0*/  @!P0 PRMT R40, R47, 0x5410, RZ ;  /* 0x000054102f288816 */ /* 0x000fe200000000ff */
[----:B------:R-:W-:Y:S05]  /*276e0*/  IMAD.WIDE.U32 R46, R46, -0x2daee0ad, RZ ;  /* 0xd2511f532e2e7825 */ /* 0x000fea00078e00ff */
[----:B------:R-:W-:Y:S01]  /*276f0*/  LOP3.LUT R50, R50, UR15, R47, 0x96, !PT ;  /* 0x0000000f32327c12 */ /* 0x000fe2000f8e962f */
[----:B---3--:R3:W3:Y:S01]  /*27700*/  LDL.S16 R41, [R1+0x2cc] ;  /* 0x0002cc0001297983 */ /* 0x0086e20000100600 */
[----:B-1----:R-:W-:Y:S01]  /*27710*/  PRMT R0, R181, 0x7632, R0 ;  /* 0x00007632b5007816 */ /* 0x002fe20000000000 */
[----:B------:R-:W-:Y:S01]  /*27720*/  IMAD.WIDE R42, R249, 0x70, R42 ;  /* 0x00000070f92a7825 */ /* 0x000fe200078e022a */
[----:B------:R-:W-:Y:S02]  /*27730*/  SHF.R.U32.HI R181, RZ, 0x18, R181 ;  /* 0x00000018ffb57819 */ /* 0x000fe400000116b5 */
[----:B------:R-:W-:Y:S02]  /*27740*/  LOP3.LUT R142, R0, 0xff, RZ, 0xc0, !PT ;  /* 0x000000ff008e7812 */ /* 0x000fe400078ec0ff */
[----:B------:R1:W-:Y:S01]  /*27750*/  STG.E.U16 desc[UR24][R42.64+0x50], R146 ;  /* 0x000050922a007986 */ /* 0x0003e2000c101518 */
[----:B------:R-:W-:Y:S01]  /*27760*/  LOP3.LUT R0, R124, UR16, R51, 0x96, !PT ;  /* 0x000000107c007c12 */ /* 0x000fe2000f8e9633 */
[----:B------:R-:W-:Y:S01]  /*27770*/  IMAD.WIDE.U32 R50, R50, -0x326172a9, RZ ;  /* 0xcd9e8d5732327825 */ /* 0x000fe200078e00ff */
[----:B------:R-:W-:Y:S01]  /*27780*/  ISETP.LE.U32.AND P0, PT, R142, UR10, PT ;  /* 0x0000000a8e007c0c */ /* 0x000fe2000bf03070 */
[----:B------:R-:W3:Y:S01]  /*27790*/  LDL.LU.64 R124, [R1+0x3b8] ;  /* 0x0003b800017c7983 */ /* 0x000ee20000300a00 */
[----:B------:R-:W-:Y:S01]  /*277a0*/  ISETP.LE.U32.AND P4, PT, R181, UR10, PT ;  /* 0x0000000ab5007c0c */ /* 0x000fe2000bf83070 */
[----:B------:R-:W-:Y:S01]  /*277b0*/  IMAD.WIDE.U32 R104, R0, -0x326172a9, RZ ;  /* 0xcd9e8d5700687825 */ /* 0x000fe200078e00ff */
[----:B------:R-:W-:Y:S03]  /*277c0*/  PRMT R0, R203, 0x7632, R0 ;  /* 0x00007632cb007816 */ /* 0x000fe60000000000 */
[----:B------:R2:W3:Y:S04]  /*277d0*/  LDL.S16 R118, [R1+0x2b8] ;  /* 0x0002b80001767983 */ /* 0x0004e80000100600 */
[----:B----4-:R4:W4:Y:S04]  /*277e0*/  LDL.S16 R55, [R1+0x2b4] ;  /* 0x0002b40001377983 */ /* 0x0109280000100600 */
[----:B------:R1:W-:Y:S04]  /*277f0*/  STG.E.U16 desc[UR24][R42.64+0x52], R151 ;  /* 0x000052972a007986 */ /* 0x0003e8000c101518 */
[----:B------:R-:W-:Y:S04]  /*27800*/  STG.E.U16 desc[UR24][R168.64+0x50], R109 ;  /* 0x0000506da8007986 */ /* 0x000fe8000c101518 */
[----:B------:R1:W-:Y:S02]  /*27810*/  STG.E.U16 desc[UR24][R168.64+0x52], R139 ;  /* 0x0000528ba8007986 */ /* 0x0003e4000c101518 */
[----:B-1----:R-:W-:Y:S02]  /*27820*/  PRMT R146, R191, 0x5410, R72 ;  /* 0x00005410bf927816 */ /* 0x002fe40000000048 */
[----:B------:R1:W-:Y:S01]  /*27830*/  STG.E.U16 desc[UR24][R130.64+0x60], R40 ;  /* 0x0000602882007986 */ /* 0x0003e2000c101518 */
[----:B------:R-:W-:Y:S01]  /*27840*/  IMAD.WIDE R42, R249, -0x70, R42 ;  /* 0xffffff90f92a7825 */ /* 0x000fe200078e022a */
[----:B------:R-:W-:Y:S02]  /*27850*/  LOP3.LUT R139, R67, 0xff, RZ, 0xc0, !PT ;  /* 0x000000ff438b7812 */ /* 0x000fe400078ec0ff */
[----:B-1----:R-:W-:Y:S01]  /*27860*/  PRMT R40, R206, 0x7610, R40 ;  /* 0x00007610ce287816 */ /* 0x002fe20000000028 */
[----:B--2---:R-:W-:Y:S05]  /*27870*/  @!P5 HFMA2.BF16_V2 R56, -RZ.H0_H0, RZ.H0_H0, -R3.H0_H0 ;  /* 0x200000ffff38d231 */ /* 0x004fea0000340903 */
[----:B------:R-:W-:Y:S01]  /*27880*/  @!P5 STL.S16 [R1+0x2bc], R56 ;  /* 0x0002bc380100d387 */ /* 0x000fe20000100600 */
[----:B------:R-:W-:Y:S04]  /*27890*/  PRMT R49, R56, 0x7610, R49 ;  /* 0x0000761038317816 */ /* 0x000fe80000000031 */
[----:B------:R-:W-:Y:S02]  /*278a0*/  @!P5 PRMT R3, R49, 0x5410, RZ ;  /* 0x000054103103d816 */ /* 0x000fe400000000ff */
[----:B------:R-:W-:Y:S02]  /*278b0*/  ISETP.LE.U32.AND P5, PT, R122, UR10, PT ;  /* 0x0000000a7a007c0c */ /* 0x000fe4000bfa3070 */
[----:B------:R-:W-:Y:S01]  /*278c0*/  PRMT R122, R65, 0x5410, R114 ;  /* 0x00005410417a7816 */ /* 0x000fe20000000072 */
[----:B------:R1:W-:Y:S01]  /*278d0*/  STG.E.U16 desc[UR24][R130.64+0x62], R3 ;  /* 0x0000620382007986 */ /* 0x0003e2000c101518 */
[----:B------:R-:W-:Y:S01]  /*278e0*/  LOP3.LUT R114, R231, 0xff, RZ, 0xc0, !PT ;  /* 0x000000ffe7727812 */ /* 0x000fe200078ec0ff */
[----:B---3--:R-:W-:Y:S05]  /*278f0*/  @!P0 HFMA2.BF16_V2 R41, -RZ.H0_H0, RZ.H0_H0, -R2.H0_H0 ;  /* 0x200000ffff298231 */ /* 0x008fea0000340902 */
[----:B------:R2:W-:Y:S01]  /*27900*/  @!P0 STL.S16 [R1+0x2cc], R41 ;  /* 0x0002cc2901008387 */ /* 0x0005e20000100600 */
[----:B------:R-:W-:Y:S02]  /*27910*/  PRMT R48, R41, 0x7610, R48 ;  /* 0x0000761029307816 */ /* 0x000fe40000000030 */
[----:B-1----:R-:W-:Y:S01]  /*27920*/  LOP3.LUT R3, R104, UR6, R51, 0x96, !PT ;  /* 0x0000000668037c12 */ /* 0x002fe2000f8e9633 */
[----:B------:R-:W-:Y:S05]  /*27930*/  @!P4 HFMA2.BF16_V2 R118, -RZ.H0_H0, RZ.H0_H0, -R0.H0_H0 ;  /* 0x200000ffff76c231 */ /* 0x000fea0000340900 */
[----:B------:R-:W-:Y:S02]  /*27940*/  PRMT R47, R118, 0x7610, R47 ;  /* 0x00007610762f7816 */ /* 0x000fe4000000002f */
[----:B--2---:R-:W-:Y:S02]  /*27950*/  LOP3.LUT R41, R36, UR8, R105, 0x96, !PT ;  /* 0x0000000824297c12 */ /* 0x004fe4000f8e9669 */
[----:B------:R-:W2:Y:S01]  /*27960*/  LDL.LU.64 R36, [R1+0x3b0] ;  /* 0x0003b00001247983 */ /* 0x000ea20000300a00 */
[----:B------:R-:W-:Y:S02]  /*27970*/  PRMT R105, R2, 0x5410, R0 ;  /* 0x0000541002697816 */ /* 0x000fe40000000000 */
[----:B------:R-:W-:Y:S01]  /*27980*/  @!P0 PRMT R2, R48, 0x5410, RZ ;  /* 0x0000541030028816 */ /* 0x000fe200000000ff */
[----:B------:R-:W-:Y:S01]  /*27990*/  IMAD.WIDE.U32 R56, R41, -0x2daee0ad, RZ ;  /* 0xd2511f5329387825 */ /* 0x000fe200078e00ff */
[----:B------:R-:W-:Y:S01]  /*279a0*/  ISETP.GT.U32.AND P0, PT, R193, UR10, PT ;  /* 0x0000000ac1007c0c */ /* 0x000fe2000bf04070 */
[----:B------:R1:W3:Y:S01]  /*279b0*/  LDL.S16 R49, [R1+0x2a8] ;  /* 0x0002a80001317983 */ /* 0x0002e20000100600 */
[----:B------:R-:W-:Y:S02]  /*279c0*/  @!P4 PRMT R0, R47, 0x5410, RZ ;  /* 0x000054102f00c816 */ /* 0x000fe400000000ff */
[----:B------:R-:W-:Y:S01]  /*279d0*/  LOP3.LUT R48, R46, UR14, R57, 0x96, !PT ;  /* 0x0000000e2e307c12 */ /* 0x000fe2000f8e9639 */
[----:B------:R1:W2:Y:S04]  /*279e0*/  LDL.S16 R109, [R1+0x2a4] ;  /* 0x0002a400016d7983 */ /* 0x0002a80000100600 */
[----:B------:R-:W2:Y:S04]  /*279f0*/  LDL.LU R59, [R1+0xa0] ;  /* 0x0000a000013b7983 */ /* 0x000ea80000300800 */
[----:B------:R-:W2:Y:S01]  /*27a00*/  LDL.LU R212, [R1+0xa4] ;  /* 0x0000a40001d47983 */ /* 0x000ea20000300800 */
[----:B----4-:R-:W-:Y:S03]  /*27a10*/  @P0 HFMA2.BF16_V2 R55, -RZ.H0_H0, RZ.H0_H0, -R90.H1_H1 ;  /* 0x200000ffff370231 */ /* 0x010fe6000036095a */
[----:B------:R-:W4:Y:S02]  /*27a20*/  LDL.LU R195, [R1+0xa8] ;  /* 0x0000a80001c37983 */ /* 0x000f240000300800 */
[----:B------:R-:W-:Y:S02]  /*27a30*/  PRMT R46, R55, 0x7610, R46 ;  /* 0x00007610372e7816 */ /* 0x000fe4000000002e */
[----:B------:R-:W4:Y:S02]  /*27a40*/  LDL.LU R132, [R1+0x58] ;  /* 0x0000580001847983 */ /* 0x000f240000300800 */
[----:B------:R-:W-:Y:S01]  /*27a50*/  @P0 PRMT R147, R46, 0x5410, RZ ;  /* 0x000054102e930816 */ /* 0x000fe200000000ff */
[----:B------:R-:W-:Y:S01]  /*27a60*/  IMAD.WIDE R46, R249, 0x70, R42 ;  /* 0x00000070f92e7825 */ /* 0x000fe200078e022a */
[----:B------:R1:W-:Y:S01]  /*27a70*/  @!P4 STL.S16 [R1+0x2b8], R118 ;  /* 0x0002b8760100c387 */ /* 0x0003e20000100600 */
[----:B------:R-:W-:Y:S03]  /*27a80*/  ISETP.LE.U32.AND P4, PT, R139, UR10, PT ;  /* 0x0000000a8b007c0c */ /* 0x000fe6000bf83070 */
[----:B------:R-:W4:Y:S04]  /*27a90*/  LDL.LU R67, [R1+0x3a8] ;  /* 0x0003a80001437983 */ /* 0x000f280000300800 */
[----:B------:R1:W-:Y:S01]  /*27aa0*/  @P0 STL.S16 [R1+0x2b4], R55 ;  /* 0x0002b43701000387 */ /* 0x0003e20000100600 */
[----:B------:R-:W-:Y:S03]  /*27ab0*/  ISETP.GT.U32.AND P0, PT, R189, UR10, PT ;  /* 0x0000000abd007c0c */ /* 0x000fe6000bf04070 */
[----:B------:R2:W4:Y:S04]  /*27ac0*/  LDL.S16 R120, [R1+0x28c] ;  /* 0x00028c0001787983 */ /* 0x0005280000100600 */
[----:B------:R1:W-:Y:S04]  /*27ad0*/  STG.E.U16 desc[UR24][R42.64+0x62], R0 ;  /* 0x000062002a007986 */ /* 0x0003e8000c101518 */
[----:B------:R1:W-:Y:S04]  /*27ae0*/  STG.E.U16 desc[UR24][R42.64+0x60], R2 ;  /* 0x000060022a007986 */ /* 0x0003e8000c101518 */
[----:B------:R1:W-:Y:S02]  /*27af0*/  STG.E.U16 desc[UR24][R46.64+0x60], R154 ;  /* 0x0000609a2e007986 */ /* 0x0003e4000c101518 */
[----:B-1----:R-:W-:Y:S01]  /*27b00*/  IMAD.WIDE.U32 R118, R3, -0x2daee0ad, RZ ;  /* 0xd2511f5303767825 */ /* 0x002fe200078e00ff */
[----:B------:R-:W-:Y:S01]  /*27b10*/  PRMT R3, R206, 0x7632, R3 ;  /* 0x00007632ce037816 */ /* 0x000fe20000000003 */
[----:B------:R1:W-:Y:S03]  /*27b20*/  STG.E.U16 desc[UR24][R46.64+0x62], R144 ;  /* 0x000062902e007986 */ /* 0x0003e6000c101518 */
[----:B------:R-:W-:Y:S01]  /*27b30*/  PRMT R104, R40, 0x5410, R3 ;  /* 0x0000541028687816 */ /* 0x000fe20000000003 */
[----:B------:R1:W-:Y:S04]  /*27b40*/  STG.E.U16 desc[UR24][R168.64+0x60], R149 ;  /* 0x00006095a8007986 */ /* 0x0003e8000c101518 */
[----:B------:R2:W4:Y:S04]  /*27b50*/  LDL.S16 R55, [R1+0x288] ;  /* 0x0002880001377983 */ /* 0x0005280000100600 */
[----:B------:R-:W-:Y:S01]  /*27b60*/  STG.E.U16 desc[UR24][R168.64+0x62], R148 ;  /* 0x00006294a8007986 */ /* 0x000fe2000c101518 */
[----:B------:R-:W-:Y:S02]  /*27b70*/  LOP3.LUT R0, R56, UR13, R119, 0x96, !PT ;  /* 0x0000000d38007c12 */ /* 0x000fe4000f8e9677 */
[C---:B------:R-:W-:Y:S03]  /*27b80*/  PRMT R2, R211.reuse, 0x7610, R2 ;  /* 0x00007610d3027816 */ /* 0x040fe60000000002 */
[----:B------:R-:W-:Y:S01]  /*27b90*/  IMAD.WIDE.U32 R42, R0, -0x326172a9, RZ ;  /* 0xcd9e8d57002a7825 */ /* 0x000fe200078e00ff */
[----:B------:R-:W-:Y:S02]  /*27ba0*/  PRMT R0, R211, 0x7632, R0 ;  /* 0x00007632d3007816 */ /* 0x000fe40000000000 */
[----:B------:R-:W-:Y:S01]  /*27bb0*/  PRMT R154, R44, 0x7773, RZ ;  /* 0x000077732c9a7816 */ /* 0x000fe200000000ff */
[----:B------:R-:W-:Y:S01]  /*27bc0*/  IMAD.MOV.U32 R211, RZ, RZ, R44 ;  /* 0x000000ffffd37224 */ /* 0x000fe200078e002c */
[----:B------:R-:W-:Y:S01]  /*27bd0*/  PRMT R151, R42, 0x7772, RZ ;  /* 0x000077722a977816 */ /* 0x000fe200000000ff */
[----:B------:R-:W-:Y:S01]  /*27be0*/  IMAD.MOV.U32 R206, RZ, RZ, R42 ;  /* 0x000000ffffce7224 */ /* 0x000fe200078e002a */
[----:B-1----:R-:W-:Y:S02]  /*27bf0*/  PRMT R144, R252, 0x5410, R251 ;  /* 0x00005410fc907816 */ /* 0x002fe400000000fb */
[----:B------:R-:W-:Y:S01]  /*27c00*/  PRMT R149, R42, 0x7773, RZ ;  /* 0x000077732a957816 */ /* 0x000fe200000000ff */
[----:B---3--:R-:W-:Y:S02]  /*27c10*/  @!P4 HFMA2.BF16_V2 R49, -RZ.H0_H0, RZ.H0_H0, -R40.H0_H0 ;  /* 0x200000ffff31c231 */ /* 0x008fe40000340928 */
[----:B--2---:R-:W-:Y:S03]  /*27c20*/  @P0 HFMA2.BF16_V2 R109, -RZ.H0_H0, RZ.H0_H0, -R3.H0_H0 ;  /* 0x200000ffff6d0231 */ /* 0x004fe60000340903 */
[----:B------:R1:W-:Y:S01]  /*27c30*/  @!P4 STL.S16 [R1+0x2a8], R49 ;  /* 0x0002a8310100c387 */ /* 0x0003e20000100600 */
[----:B------:R-:W-:Y:S03]  /*27c40*/  PRMT R45, R49, 0x7610, R45 ;  /* 0x00007610312d7816 */ /* 0x000fe6000000002d */
[----:B------:R2:W-:Y:S01]  /*27c50*/  @P0 STL.S16 [R1+0x2a4], R109 ;  /* 0x0002a46d01000387 */ /* 0x0005e20000100600 */
[----:B------:R-:W-:Y:S01]  /*27c60*/  @!P4 PRMT R40, R45, 0x5410, RZ ;  /* 0x000054102d28c816 */ /* 0x000fe200000000ff */
[----:B------:R-:W-:Y:S01]  /*27c70*/  IMAD.MOV.U32 R45, RZ, RZ, R178 ;  /* 0x000000ffff2d7224 */ /* 0x000fe200078e00b2 */
[----:B------:R-:W-:Y:S02]  /*27c80*/  PRMT R41, R109, 0x7610, R41 ;  /* 0x000076106d297816 */ /* 0x000fe40000000029 */
[----:B------:R-:W-:Y:S01]  /*27c90*/  ISETP.GT.U32.AND P4, PT, R217, UR10, PT ;  /* 0x0000000ad9007c0c */ /* 0x000fe2000bf84070 */
[----:B------:R3:W-:Y:S01]  /*27ca0*/  STG.E.U16 desc[UR24][R130.64+0x70], R40 ;  /* 0x0000702882007986 */ /* 0x0007e2000c101518 */
[----:B------:R-:W-:Y:S02]  /*27cb0*/  @P0 PRMT R3, R41, 0x5410, RZ ;  /* 0x0000541029030816 */ /* 0x000fe400000000ff */
[----:B------:R-:W-:Y:S02]  /*27cc0*/  ISETP.GT.U32.AND P0, PT, R218, UR10, PT ;  /* 0x0000000ada007c0c */ /* 0x000fe4000bf04070 */
[----:B------:R-:W-:Y:S01]  /*27cd0*/  PRMT R51, R212, 0x5410, R59 ;  /* 0x00005410d4337816 */ /* 0x000fe2000000003b */
[----:B------:R3:W-:Y:S01]  /*27ce0*/  STG.E.U16 desc[UR24][R130.64+0x72], R3 ;  /* 0x0000720382007986 */ /* 0x0007e2000c101518 */
[----:B------:R-:W-:Y:S02]  /*27cf0*/  PRMT R59, R103, 0x5410, R107 ;  /* 0x00005410673b7816 */ /* 0x000fe4000000006b */
[----:B------:R-:W-:Y:S02]  /*27d00*/  PRMT R103, R2, 0x5410, R0 ;  /* 0x0000541002677816 */ /* 0x000fe40000000000 */
[----:B------:R-:W-:Y:S02]  /*27d10*/  PRMT R178, R44, 0x7772, RZ ;  /* 0x000077722cb27816 */ /* 0x000fe400000000ff */
[----:B------:R-:W-:Y:S01]  /*27d20*/  LOP3.LUT R51, R51, 0xff00ff, RZ, 0xc0, !PT ;  /* 0x00ff00ff33337812 */ /* 0x000fe200078ec0ff */
[----:B-1----:R-:W-:Y:S03]  /*27d30*/  IMAD.WIDE.U32 R48, R48, -0x326172a9, RZ ;  /* 0xcd9e8d5730307825 */ /* 0x002fe600078e00ff */
[----:B--2---:R-:W-:Y:S01]  /*27d40*/  LOP3.LUT R109, R48, UR9, R43, 0x96, !PT ;  /* 0x00000009306d7c12 */ /* 0x004fe2000f8e962b */
[----:B----4-:R-:W-:Y:S02]  /*27d50*/  @P4 HFMA2.BF16_V2 R120, -RZ.H0_H0, RZ.H0_H0, -R2.H0_H0 ;  /* 0x200000ffff784231 */ /* 0x010fe40000340902 */
[----:B------:R1:W2:Y:S01]  /*27d60*/  LDL.S16 R48, [R1+0x284] ;  /* 0x0002840001307983 */ /* 0x0002a20000100600 */
[----:B------:R-:W-:Y:S02]  /*27d70*/  LOP3.LUT R145, R50, UR7, R49, 0x96, !PT ;  /* 0x0000000732917c12 */ /* 0x000fe4000f8e9631 */
[----:B------:R-:W-:Y:S01]  /*27d80*/  PRMT R50, R132, 0x5410, R195 ;  /* 0x0000541084327816 */ /* 0x000fe200000000c3 */
[----:B------:R4:W-:Y:S01]  /*27d90*/  @P4 STL.S16 [R1+0x28c], R120 ;  /* 0x00028c7801004387 */ /* 0x0009e20000100600 */
[----:B------:R-:W-:Y:S02]  /*27da0*/  LOP3.LUT R41, R109, 0xffff, RZ, 0xc0, !PT ;  /* 0x0000ffff6d297812 */ /* 0x000fe400078ec0ff */
[----:B------:R-:W-:Y:S02]  /*27db0*/  PRMT R52, R120, 0x7610, R52 ;  /* 0x0000761078347816 */ /* 0x000fe40000000034 */
[----:B------:R-:W-:Y:S01]  /*27dc0*/  SHF.R.U32.HI R203, RZ, 0x8, R41 ;  /* 0x00000008ffcb7819 */ /* 0x000fe20000011629 */
[----:B---3--:R-:W-:Y:S01]  /*27dd0*/  IMAD.WIDE R40, R249, -0x70, R46 ;  /* 0xffffff90f9287825 */ /* 0x008fe200078e022e */
[----:B------:R-:W-:Y:S02]  /*27de0*/  @P4 PRMT R2, R52, 0x5410, RZ ;  /* 0x0000541034024816 */ /* 0x000fe400000000ff */
[----:B------:R-:W-:Y:S02]  /*27df0*/  PRMT R3, R117, 0x7632, R3 ;  /* 0x0000763275037816 */ /* 0x000fe40000000003 */
[----:B------:R-:W-:Y:S01]  /*27e00*/  PRMT R195, R44, 0x7771, RZ ;  /* 0x000077712cc37816 */ /* 0x000fe200000000ff */
[----:B------:R3:W-:Y:S01]  /*27e10*/  STG.E.U16 desc[UR24][R40.64+0x70], R2 ;  /* 0x0000700228007986 */ /* 0x0007e2000c101518 */
[----:B------:R-:W-:Y:S02]  /*27e20*/  LOP3.LUT R119, R3, 0xff, RZ, 0xc0, !PT ;  /* 0x000000ff03777812 */ /* 0x000fe400078ec0ff */
[----:B------:R-:W-:Y:S02]  /*27e30*/  PRMT R3, R229, 0x7610, R3 ;  /* 0x00007610e5037816 */ /* 0x000fe40000000003 */
[----:B------:R-:W-:Y:S01]  /*27e40*/  LOP3.LUT R43, R203, 0xffff, RZ, 0xc0, !PT ;  /* 0x0000ffffcb2b7812 */ /* 0x000fe200078ec0ff */
[----:B------:R-:W-:Y:S03]  /*27e50*/  @P0 HFMA2.BF16_V2 R55, -RZ.H0_H0, RZ.H0_H0, -R0.H0_H0 ;  /* 0x200000ffff370231 */ /* 0x000fe60000340900 */
[----:B------:R-:W-:Y:S02]  /*27e60*/  ISETP.LE.U32.AND P4, PT, R43, UR10, PT ;  /* 0x0000000a2b007c0c */ /* 0x000fe4000bf83070 */
[----:B------:R1:W-:Y:S01]  /*27e70*/  @P0 STL.S16 [R1+0x288], R55 ;  /* 0x0002883701000387 */ /* 0x0003e20000100600 */
[----:B------:R-:W-:Y:S02]  /*27e80*/  PRMT R49, R55, 0x7610, R49 ;  /* 0x0000761037317816 */ /* 0x000fe40000000031 */
[----:B----4-:R-:W-:Y:S01]  /*27e90*/  LOP3.LUT R120, R117, 0xff, RZ, 0xc0, !PT ;  /* 0x000000ff75787812 */ /* 0x010fe200078ec0ff */
[----:B------:R4:W4:Y:S01]  /*27ea0*/  LDL.S16 R47, [R1+0x280] ;  /* 0x00028000012f7983 */ /* 0x0009220000100600 */
[----:B------:R-:W-:Y:S02]  /*27eb0*/  @P0 PRMT R0, R49, 0x5410, RZ ;  /* 0x0000541031000816 */ /* 0x000fe400000000ff */
[C---:B------:R-:W-:Y:S01]  /*27ec0*/  ISETP.LE.U32.AND P0, PT, R120.reuse, UR10, PT ;  /* 0x0000000a78007c0c */ /* 0x040fe2000bf03070 */
[----:B------:R-:W4:Y:S01]  /*27ed0*/  LDL.LU R212, [R1+0x78] ;  /* 0x0000780001d47983 */ /* 0x000f220000300800 */
[----:B------:R-:W-:Y:S02]  /*27ee0*/  SHF.R.U32.HI R117, RZ, 0x18, R117 ;  /* 0x00000018ff757819 */ /* 0x000fe40000011675 */
[----:B------:R-:W-:Y:S01]  /*27ef0*/  PRMT R120, R120, 0x5410, R158 ;  /* 0x0000541078787816 */ /* 0x000fe2000000009e */
[----:B------:R1:W-:Y:S01]  /*27f00*/  STG.E.U16 desc[UR24][R40.64+0x72], R0 ;  /* 0x0000720028007986 */ /* 0x0003e2000c101518 */
[C---:B---3--:R-:W-:Y:S03]  /*27f10*/  PRMT R2, R210.reuse, 0x7610, R2 ;  /* 0x00007610d2027816 */ /* 0x048fe60000000002 */
[----:B-1----:R-:W3:Y:S04]  /*27f20*/  LDL.LU R55, [R1+0x70] ;  /* 0x0000700001377983 */ /* 0x002ee80000300800 */
[----:B------:R-:W3:Y:S04]  /*27f30*/  LDL.LU R52, [R1+0x6c] ;  /* 0x00006c0001347983 */ /* 0x000ee80000300800 */
[----:B------:R-:W3:Y:S04]  /*27f40*/  LDL.LU R132, [R1+0x68] ;  /* 0x0000680001847983 */ /* 0x000ee80000300800 */
[----:B------:R1:W3:Y:S01]  /*27f50*/  LDL.S16 R46, [R1+0x274] ;  /* 0x00027400012e7983 */ /* 0x0002e20000100600 */
[----:B------:R-:W-:Y:S01]  /*27f60*/  PRMT R0, R210, 0x7632, R0 ;  /* 0x00007632d2007816 */ /* 0x000fe20000000000 */
[----:B------:R-:W-:Y:S01]  /*27f70*/  IMAD.WIDE R40, R249, 0x70, R40 ;  /* 0x00000070f9287825 */ /* 0x000fe200078e0228 */
[----:B------:R-:W-:Y:S02]  /*27f80*/  PRMT R210, R111, 0x5410, R110 ;  /* 0x000054106fd27816 */ /* 0x000fe4000000006e */
[----:B------:R-:W-:Y:S02]  /*27f90*/  PRMT R107, R2, 0x5410, R0 ;  /* 0x00005410026b7816 */ /* 0x000fe40000000000 */
[----:B------:R1:W-:Y:S04]  /*27fa0*/  STG.E.U16 desc[UR24][R40.64+0x70], R153 ;  /* 0x0000709928007986 */ /* 0x0003e8000c101518 */
[----:B------:R1:W-:Y:S04]  /*27fb0*/  STG.E.U16 desc[UR24][R40.64+0x72], R137 ;  /* 0x0000728928007986 */ /* 0x0003e8000c101518 */
[----:B------:R1:W-:Y:S04]  /*27fc0*/  STG.E.U16 desc[UR24][R168.64+0x70], R135 ;  /* 0x00007087a8007986 */ /* 0x0003e8000c101518 */
[----:B------:R-:W-:Y:S01]  /*27fd0*/  STG.E.U16 desc[UR24][R168.64+0x72], R133 ;  /* 0x00007285a8007986 */ /* 0x000fe2000c101518 */
[----:B-1----:R-:W-:Y:S02]  /*27fe0*/  PRMT R153, R42, 0x7771, RZ ;  /* 0x000077712a997816 */ /* 0x002fe400000000ff */
[----:B------:R-:W-:Y:S02]  /*27ff0*/  LOP3.LUT R42, R45, 0xff, RZ, 0xc0, !PT ;  /* 0x000000ff2d2a7812 */ /* 0x000fe400078ec0ff */
[----:B------:R-:W-:Y:S02]  /*28000*/  PRMT R137, R89, 0x7610, R137 ;  /* 0x0000761059897816 */ /* 0x000fe40000000089 */
[----:B------:R-:W-:Y:S01]  /*28010*/  PRMT R135, R196, 0x5410, R39 ;  /* 0x00005410c4877816 */ /* 0x000fe20000000027 */
[----:B--2---:R-:W-:Y:S05]  /*28020*/  @!P0 HFMA2.BF16_V2 R48, -RZ.H0_H0, RZ.H0_H0, -R2.H0_H0 ;  /* 0x200000ffff308231 */ /* 0x004fea0000340902 */
[----:B------:R-:W-:Y:S01]  /*28030*/  @!P0 STL.S16 [R1+0x284], R48 ;  /* 0x0002843001008387 */ /* 0x000fe20000100600 */
[----:B------:R-:W-:Y:S04]  /*28040*/  PRMT R44, R48, 0x7610, R44 ;  /* 0x00007610302c7816 */ /* 0x000fe8000000002c */
[----:B------:R-:W-:Y:S02]  /*28050*/  @!P0 PRMT R2, R44, 0x5410, RZ ;  /* 0x000054102c028816 */ /* 0x000fe400000000ff */
[----:B------:R-:W-:Y:S03]  /*28060*/  ISETP.LE.U32.AND P0, PT, R119, UR10, PT ;  /* 0x0000000a77007c0c */ /* 0x000fe6000bf03070 */
[----:B------:R1:W-:Y:S01]  /*28070*/  STG.E.U16 desc[UR24][R130.64+0x80], R2 ;  /* 0x0000800282007986 */ /* 0x0003e2000c101518 */
[----:B----4-:R-:W-:Y:S05]  /*28080*/  @!P5 HFMA2.BF16_V2 R47, -RZ.H0_H0, RZ.H0_H0, -R0.H0_H0 ;  /* 0x200000ffff2fd231 */ /* 0x010fea0000340900 */
[----:B------:R-:W-:Y:S01]  /*28090*/  @!P5 STL.S16 [R1+0x280], R47 ;  /* 0x0002802f0100d387 */ /* 0x000fe20000100600 */
[----:B------:R-:W-:Y:S03]  /*280a0*/  PRMT R43, R47, 0x7610, R43 ;  /* 0x000076102f2b7816 */ /* 0x000fe6000000002b */
[----:B------:R2:W4:Y:S01]  /*280b0*/  LDL.S16 R44, [R1+0x250] ;  /* 0x00025000012c7983 */ /* 0x0005220000100600 */
[----:B-1----:R-:W-:Y:S02]  /*280c0*/  PRMT R2, R229, 0x7632, R2 ;  /* 0x00007632e5027816 */ /* 0x002fe40000000002 */
[----:B------:R-:W-:Y:S02]  /*280d0*/  @!P5 PRMT R0, R43, 0x5410, RZ ;  /* 0x000054102b00d816 */ /* 0x000fe400000000ff */
[----:B------:R-:W-:Y:S03]  /*280e0*/  ISETP.GT.U32.AND P5, PT, R190, UR10, PT ;  /* 0x0000000abe007c0c */ /* 0x000fe6000bfa4070 */
[----:B------:R1:W-:Y:S01]  /*280f0*/  STG.E.U16 desc[UR24][R130.64+0x82], R0 ;  /* 0x0000820082007986 */ /* 0x0003e2000c101518 */
[----:B---3--:R-:W-:Y:S02]  /*28100*/  PRMT R48, R55, 0x5410, R212 ;  /* 0x0000541037307816 */ /* 0x008fe400000000d4 */
[----:B------:R-:W-:Y:S02]  /*28110*/  PRMT R55, R42, 0x5410, R108 ;  /* 0x000054102a377816 */ /* 0x000fe4000000006c */
[----:B------:R-:W-:Y:S02]  /*28120*/  PRMT R108, R3, 0x5410, R2 ;  /* 0x00005410036c7816 */ /* 0x000fe40000000002 */
[----:B------:R-:W-:Y:S02]  /*28130*/  PRMT R49, R132, 0x5410, R52 ;  /* 0x0000541084317816 */ /* 0x000fe40000000034 */
[----:B------:R-:W-:Y:S01]  /*28140*/  PRMT R132, R71, 0x5410, R224 ;  /* 0x0000541047847816 */ /* 0x000fe200000000e0 */
[----:B------:R-:W-:Y:S01]  /*28150*/  @!P0 HFMA2.BF16_V2 R46, -RZ.H0_H0, RZ.H0_H0, -R3.H0_H0 ;  /* 0x200000ffff2e8231 */ /* 0x000fe20000340903 */
[----:B------:R-:W-:Y:S04]  /*28160*/  PRMT R52, R204, 0x5410, R205 ;  /* 0x00005410cc347816 */ /* 0x000fe800000000cd */
[----:B------:R-:W-:Y:S01]  /*28170*/  @!P0 STL.S16 [R1+0x274], R46 ;  /* 0x0002742e01008387 */ /* 0x000fe20000100600 */
[----:B------:R-:W-:Y:S03]  /*28180*/  PRMT R42, R46, 0x7610, R42 ;  /* 0x000076102e2a7816 */ /* 0x000fe6000000002a */
[----:B------:R-:W3:Y:S01]  /*28190*/  LDL.LU R224, [R1+0x3a4] ;  /* 0x0003a40001e07983 */ /* 0x000ee20000300800 */
[----:B------:R-:W-:Y:S02]  /*281a0*/  @!P0 PRMT R3, R42, 0x5410, RZ ;  /* 0x000054102a038816 */ /* 0x000fe400000000ff */
[----:B------:R-:W-:Y:S01]  /*281b0*/  ISETP.LE.U32.AND P0, PT, R117, UR10, PT ;  /* 0x0000000a75007c0c */ /* 0x000fe2000bf03070 */
[----:B------:R-:W2:Y:S01]  /*281c0*/  LDL.LU R71, [R1+0x3a0] ;  /* 0x0003a00001477983 */ /* 0x000ea20000300800 */
[----:B------:R-:W-:Y:S02]  /*281d0*/  PRMT R117, R119, 0x5410, R117 ;  /* 0x0000541077757816 */ /* 0x000fe40000000075 */
[----:B-1----:R-:W-:Y:S01]  /*281e0*/  PRMT R0, R213, 0x7632, R0 ;  /* 0x00007632d5007816 */ /* 0x002fe20000000000 */
[----:B------:R1:W2:Y:S04]  /*281f0*/  LDL.S16 R57, [R1+0x260] ;  /* 0x0002600001397983 */ /* 0x0002a80000100600 */
[----:B------:R-:W2:Y:S04]  /*28200*/  LDL.LU R72, [R1+0x398] ;  /* 0x0003980001487983 */ /* 0x000ea80000300800 */
[----:B------:R-:W2:Y:S01]  /*28210*/  LDL.LU R191, [R1+0x394] ;  /* 0x0003940001bf7983 */ /* 0x000ea20000300800 */
[----:B----4-:R-:W-:Y:S05]  /*28220*/  @P5 HFMA2.BF16_V2 R44, -RZ.H0_H0, RZ.H0_H0, -R89.H0_H0 ;  /* 0x200000ffff2c5231 */ /* 0x010fea0000340959 */
[----:B------:R-:W-:Y:S04]  /*28230*/  PRMT R65, R44, 0x7610, R65 ;  /* 0x000076102c417816 */ /* 0x000fe80000000041 */
[----:B------:R-:W-:Y:S02]  /*28240*/  @P5 PRMT R137, R65, 0x5410, RZ ;  /* 0x0000541041895816 */ /* 0x000fe400000000ff */
[----:B---3--:R-:W-:Y:S02]  /*28250*/  PRMT R42, R208, 0x5410, R224 ;  /* 0x00005410d02a7816 */ /* 0x008fe400000000e0 */
[----:B------:R-:W3:Y:S04]  /*28260*/  LDL.LU R224, [R1+0x390] ;  /* 0x0003900001e07983 */ /* 0x000ee80000300800 */
[----:B------:R1:W4:Y:S01]  /*28270*/  LDL.S16 R43, [R1+0x23c] ;  /* 0x00023c00012b7983 */ /* 0x0003220000100600 */
[----:B--2---:R-:W-:Y:S03]  /*28280*/  @!P0 HFMA2.BF16_V2 R57, -RZ.H0_H0, RZ.H0_H0, -R2.H0_H0 ;  /* 0x200000ffff398231 */ /* 0x004fe60000340902 */
[----:B------:R1:W2:Y:S02]  /*28290*/  LDL.S16 R133, [R1+0x22c] ;  /* 0x00022c0001857983 */ /* 0x0002a40000100600 */
[----:B------:R-:W-:Y:S02]  /*282a0*/  PRMT R56, R57, 0x7610, R56 ;  /* 0x0000761039387816 */ /* 0x000fe40000000038 */
[----:B------:R-:W2:Y:S01]  /*282b0*/  LDL R110, [R1+0x340] ;  /* 0x00034000016e7983 */ /* 0x000ea20000100800 */
[----:B------:R-:W-:Y:S01]  /*282c0*/  VIADD R65, R191, 0x4020 ;  /* 0x00004020bf417836 */ /* 0x000fe20000000000 */
[----:B------:R-:W-:Y:S02]  /*282d0*/  @!P0 PRMT R2, R56, 0x5410, RZ ;  /* 0x0000541038028816 */ /* 0x000fe400000000ff */
[----:B------:R-:W-:Y:S01]  /*282e0*/  @P5 STL.S16 [R1+0x250], R44 ;  /* 0x0002502c01005387 */ /* 0x000fe20000100600 */
[----:B------:R-:W-:Y:S03]  /*282f0*/  ISETP.GT.U32.AND P5, PT, R179, UR10, PT ;  /* 0x0000000ab3007c0c */ /* 0x000fe6000bfa4070 */
[----:B------:R-:W1:Y:S08]  /*28300*/  LDSM.16.MT88.4 R44, [R191+0x4000] ;  /* 0x00400000bf2c783b */ /* 0x000e700000004200 */
[----:B------:R1:W-:Y:S01]  /*28310*/  @!P0 STL.S16 [R1+0x260], R57 ;  /* 0x0002603901008387 */ /* 0x0003e20000100600 */
[----:B------:R-:W-:Y:S01]  /*28320*/  ISETP.LE.U32.AND P0, PT, R114, UR10, PT ;  /* 0x0000000a72007c0c */ /* 0x000fe2000bf03070 */
[----:B-1----:R-:W-:Y:S05]  /*28330*/  IMAD.WIDE R56, R249, -0x70, R40 ;  /* 0xffffff90f9387825 */ /* 0x002fea00078e0228 */
[----:B------:R1:W-:Y:S04]  /*28340*/  STG.E.U16 desc[UR24][R56.64+0x82], R2 ;  /* 0x0000820238007986 */ /* 0x0003e8000c101518 */
[----:B------:R1:W-:Y:S02]  /*28350*/  STG.E.U16 desc[UR24][R56.64+0x80], R3 ;  /* 0x0000800338007986 */ /* 0x0003e4000c101518 */
[----:B-1----:R-:W-:Y:S02]  /*28360*/  PRMT R2, R213, 0x7610, R2 ;  /* 0x00007610d5027816 */ /* 0x002fe40000000002 */
[----:B------:R-:W-:Y:S04]  /*28370*/  LOP3.LUT R3, R176, 0xff, RZ, 0xc0, !PT ;  /* 0x000000ffb0037812 */ /* 0x000fe800078ec0ff */
[----:B------:R-:W-:Y:S02]  /*28380*/  PRMT R113, R3, 0x5410, R113 ;  /* 0x0000541003717816 */ /* 0x000fe40000000071 */
[----:B------:R-:W-:Y:S02]  /*28390*/  PRMT R3, R214, 0x7610, R3 ;  /* 0x00007610d6037816 */ /* 0x000fe40000000003 */
[--C-:B---3--:R-:W-:Y:S02]  /*283a0*/  HSET2.LE.AND R51, R51, R224.reuse, PT ;  /* 0x000000e033337233 */ /* 0x108fe40003803000 */
[--C-:B------:R-:W-:Y:S02]  /*283b0*/  HSET2.LE.AND R40, R42, R224.reuse, PT ;  /* 0x000000e02a287233 */ /* 0x100fe40003803000 */
[----:B------:R-:W-:Y:S01]  /*283c0*/  HSET2.LE.AND R50, R50, R224, PT ;  /* 0x000000e032327233 */ /* 0x000fe20003803000 */
[----:B----4-:R-:W-:Y:S01]  /*283d0*/  @!P0 HFMA2.BF16_V2 R43, -RZ.H0_H0, RZ.H0_H0, -R2.H0_H0 ;  /* 0x200000ffff2b8231 */ /* 0x010fe20000340902 */
[----:B------:R-:W-:Y:S02]  /*283e0*/  LOP3.LUT R51, R66, R51, RZ, 0xc0, !PT ;  /* 0x0000003342337212 */ /* 0x000fe400078ec0ff */
[----:B------:R-:W-:Y:S01]  /*283f0*/  LOP3.LUT R40, R88, R40, RZ, 0xc0, !PT ;  /* 0x0000002858287212 */ /* 0x000fe200078ec0ff */
[----:B------:R1:W3:Y:S01]  /*28400*/  LDL.S16 R66, [R1+0x228] ;  /* 0x0002280001427983 */ /* 0x0002e20000100600 */
[----:B------:R-:W-:Y:S01]  /*28410*/  HSET2.LE.AND R49, R49, R224, PT ;  /* 0x000000e031317233 */ /* 0x000fe20003803000 */
[----:B--2---:R-:W-:Y:S01]  /*28420*/  @P5 HFMA2.BF16_V2 R133, -RZ.H0_H0, RZ.H0_H0, -R0.H0_H0 ;  /* 0x200000ffff855231 */ /* 0x004fe20000340900 */
[----:B------:R-:W-:Y:S01]  /*28430*/  PRMT R88, R250, 0x5410, R38 ;  /* 0x00005410fa587816 */ /* 0x000fe20000000026 */
[----:B------:R2:W-:Y:S01]  /*28440*/  @!P0 STL.S16 [R1+0x23c], R43 ;  /* 0x00023c2b01008387 */ /* 0x0005e20000100600 */
[----:B------:R-:W-:Y:S01]  /*28450*/  LOP3.LUT R50, R67, R50, RZ, 0xc0, !PT ;  /* 0x0000003243327212 */ /* 0x000fe200078ec0ff */
[----:B------:R-:W-:Y:S01]  /*28460*/  @P2 VIADD R65, R110, 0xffffffe0 ;  /* 0xffffffe06e412836 */ /* 0x000fe20000000000 */
[----:B------:R-:W-:Y:S01]  /*28470*/  PRMT R67, R133, 0x7610, R67 ;  /* 0x0000761085437816 */ /* 0x000fe20000000043 */
[----:B------:R4:W-:Y:S01]  /*28480*/  @P5 STL.S16 [R1+0x22c], R133 ;  /* 0x00022c8501005387 */ /* 0x0009e20000100600 */
[--C-:B------:R-:W-:Y:S01]  /*28490*/  HSET2.LE.AND R48, R48, R224.reuse, PT ;  /* 0x000000e030307233 */ /* 0x100fe20003803000 */
[----:B------:R-:W-:Y:S01]  /*284a0*/  IMAD.WIDE R110, R249, 0x70, R56 ;  /* 0x00000070f96e7825 */ /* 0x000fe200078e0238 */
[----:B------:R-:W-:Y:S01]  /*284b0*/  LOP3.LUT R49, R71, R49, RZ, 0xc0, !PT ;  /* 0x0000003147317212 */ /* 0x000fe200078ec0ff */
[----:B------:R-:W3:Y:S01]  /*284c0*/  LDL.LU R38, [R1+0x38c] ;  /* 0x00038c0001267983 */ /* 0x000ee20000300800 */
[----:B------:R-:W-:Y:S01]  /*284d0*/  PRMT R71, R2, 0x5410, R0 ;  /* 0x0000541002477816 */ /* 0x000fe20000000000 */
[----:B------:R-:W-:Y:S01]  /*284e0*/  IMAD.WIDE.U32 R56, R123, -0x2daee0ad, RZ ;  /* 0xd2511f537b387825 */ /* 0x000fe200078e00ff */
[----:B------:R-:W-:Y:S01]  /*284f0*/  @P5 PRMT R0, R67, 0x5410, RZ ;  /* 0x0000541043005816 */ /* 0x000fe200000000ff */
[----:B------:R-:W-:Y:S01]  /*28500*/  STG.E.U16 desc[UR24][R110.64+0x80], R157 ;  /* 0x0000809d6e007986 */ /* 0x000fe2000c101518 */
[----:B------:R-:W-:Y:S02]  /*28510*/  LOP3.LUT R48, R72, R48, RZ, 0xc0, !PT ;  /* 0x0000003048307212 */ /* 0x000fe400078ec0ff */
[----:B------:R-:W-:Y:S01]  /*28520*/  PRMT R72, R43, 0x7610, R72 ;  /* 0x000076102b487816 */ /* 0x000fe20000000048 */
[----:B------:R1:W-:Y:S01]  /*28530*/  STG.E.U16 desc[UR24][R110.64+0x82], R160 ;  /* 0x000082a06e007986 */ /* 0x0003e2000c101518 */
[--C-:B------:R-:W-:Y:S02]  /*28540*/  HSET2.LE.AND R41, R52, R224.reuse, PT ;  /* 0x000000e034297233 */ /* 0x100fe40003803000 */
[----:B------:R-:W-:Y:S01]  /*28550*/  @!P0 PRMT R2, R72, 0x5410, RZ ;  /* 0x0000541048028816 */ /* 0x000fe200000000ff */
[----:B------:R1:W3:Y:S01]  /*28560*/  LDL.S16 R204, [R1+0x1f0] ;  /* 0x0001f00001cc7983 */ /* 0x0002e20000100600 */
[----:B------:R-:W-:Y:S02]  /*28570*/  ISETP.GT.U32.AND P0, PT, R164, UR10, PT ;  /* 0x0000000aa4007c0c */ /* 0x000fe4000bf04070 */
[--C-:B------:R-:W-:Y:S01]  /*28580*/  HSET2.LE.AND R42, R55, R224.reuse, PT ;  /* 0x000000e0372a7233 */ /* 0x100fe20003803000 */
[----:B------:R-:W-:Y:S01]  /*28590*/  STG.E.U16 desc[UR24][R168.64+0x80], R140 ;  /* 0x0000808ca8007986 */ /* 0x000fe2000c101518 */
[----:B--2---:R-:W-:Y:S02]  /*285a0*/  LOP3.LUT R43, R59, 0xff00ff, RZ, 0xc0, !PT ;  /* 0x00ff00ff3b2b7812 */ /* 0x004fe400078ec0ff */
[----:B------:R-:W-:Y:S01]  /*285b0*/  LOP3.LUT R41, R91, R41, RZ, 0xc0, !PT ;  /* 0x000000295b297212 */ /* 0x000fe200078ec0ff */
[----:B------:R-:W-:Y:S01]  /*285c0*/  STG.E.U16 desc[UR24][R168.64+0x82], R141 ;  /* 0x0000828da8007986 */ /* 0x000fe2000c101518 */
[----:B------:R-:W-:Y:S02]  /*285d0*/  LOP3.LUT R42, R54, R42, RZ, 0xc0, !PT ;  /* 0x0000002a362a7212 */ /* 0x000fe400078ec0ff */
[--C-:B------:R-:W-:Y:S01]  /*285e0*/  HSET2.LE.AND R43, R43, R224.reuse, PT ;  /* 0x000000e02b2b7233 */ /* 0x100fe20003803000 */
[----:B------:R2:W-:Y:S01]  /*285f0*/  STG.E.U16 desc[UR24][R130.64+0x92], R0 ;  /* 0x0000920082007986 */ /* 0x0005e2000c101518 */
[----:B------:R-:W-:Y:S02]  /*28600*/  PRMT R72, R226, 0x5410, R186 ;  /* 0x00005410e2487816 */ /* 0x000fe400000000ba */
[----:B----4-:R-:W-:Y:S01]  /*28610*/  PRMT R133, R60, 0x5410, R248 ;  /* 0x000054103c857816 */ /* 0x010fe200000000f8 */
[----:B------:R4:W-:Y:S01]  /*28620*/  STG.E.U16 desc[UR24][R130.64+0x90], R2 ;  /* 0x0000900282007986 */ /* 0x0009e2000c101518 */
[----:B------:R-:W-:Y:S02]  /*28630*/  LOP3.LUT R43, R53, R43, RZ, 0xc0, !PT ;  /* 0x0000002b352b7212 */ /* 0x000fe400078ec0ff */
[----:B------:R-:W-:Y:S01]  /*28640*/  PRMT R60, R214, 0x7632, R60 ;  /* 0x00007632d63c7816 */ /* 0x000fe2000000003c */
[----:B------:R-:W4:Y:S01]  /*28650*/  LDSM.16.MT88.4 R52, [R65] ;  /* 0x000000004134783b */ /* 0x000f220000004200 */
[----:B------:R-:W-:Y:S02]  /*28660*/  ISETP.GT.U32.AND P5, PT, R163, UR10, PT ;  /* 0x0000000aa3007c0c */ /* 0x000fe4000bfa4070 */
[----:B------:R-:W-:Y:S01]  /*28670*/  PRMT R67, R3, 0x5410, R60 ;  /* 0x0000541003437816 */ /* 0x000fe2000000003c */
[-C--:B------:R-:W-:Y:S05]  /*28680*/  HMMA.16816.F32.BF16 R4, R40, R44.reuse, R4 ;  /* 0x0000002c2804723c */ /* 0x080fea0000041804 */
[----:B------:R-:W-:Y:S01]  /*28690*/  LOP3.LUT R123, R58, UR11, R57, 0x96, !PT ;  /* 0x0000000b3a7b7c12 */ /* 0x000fe2000f8e9639 */
[----:B-1----:R-:W-:Y:S01]  /*286a0*/  IMAD.MOV.U32 R160, RZ, RZ, R56 ;  /* 0x000000ffffa07224 */ /* 0x002fe200078e0038 */
[----:B------:R-:W-:Y:S01]  /*286b0*/  PRMT R163, R164, 0x5410, R163 ;  /* 0x00005410a4a37816 */ /* 0x000fe200000000a3 */
[C---:B------:R-:W-:Y:S04]  /*286c0*/  HMMA.16816.F32.BF16 R8, R48.reuse, R44, R8 ;  /* 0x0000002c3008723c */ /* 0x040fe80000041808 */
[----:B------:R-:W-:Y:S02]  /*286d0*/  LOP3.LUT R44, R123, 0xffff, RZ, 0xc0, !PT ;  /* 0x0000ffff7b2c7812 */ /* 0x000fe400078ec0ff */
[----:B------:R-:W-:Y:S02]  /*286e0*/  PRMT R148, R56, 0x7771, RZ ;  /* 0x0000777138947816 */ /* 0x000fe400000000ff */
[----:B--2---:R-:W-:Y:S01]  /*286f0*/  PRMT R0, R37, 0x5410, R36 ;  /* 0x0000541025007816 */ /* 0x004fe20000000024 */
[-C--:B------:R-:W-:Y:S03]  /*28700*/  HMMA.16816.F32.BF16 R12, R48, R46.reuse, R12 ;  /* 0x0000002e300c723c */ /* 0x080fe6000004180c */
[----:B----4-:R-:W-:Y:S01]  /*28710*/  IMAD.MOV.U32 R2, RZ, RZ, R96 ;  /* 0x000000ffff027224 */ /* 0x010fe200078e0060 */
[--C-:B------:R-:W-:Y:S02]  /*28720*/  HSET2.LE.AND R0, R0, R224.reuse, PT ;  /* 0x000000e000007233 */ /* 0x100fe40003803000 */
[----:B------:R-:W-:Y:S02]  /*28730*/  SHF.R.U32.HI R157, RZ, 0x8, R44 ;  /* 0x00000008ff9d7819 */ /* 0x000fe4000001162c */
[C---:B------:R-:W-:Y:S04]  /*28740*/  HMMA.16816.F32.BF16 R16, R40.reuse, R46, R16 ;  /* 0x0000002e2810723c */ /* 0x040fe80000041810 */
[----:B------:R-:W-:Y:S02]  /*28750*/  LOP3.LUT R47, R122, 0xff00ff, RZ, 0xc0, !PT ;  /* 0x00ff00ff7a2f7812 */ /* 0x000fe400078ec0ff */
[--C-:B------:R-:W-:Y:S02]  /*28760*/  HSET2.LE.AND R46, R113, R224.reuse, PT ;  /* 0x000000e0712e7233 */ /* 0x100fe40003803000 */
[----:B------:R-:W-:Y:S02]  /*28770*/  LOP3.LUT R44, R157, 0xffff, RZ, 0xc0, !PT ;  /* 0x0000ffff9d2c7812 */ /* 0x000fe400078ec0ff */
[--C-:B------:R-:W-:Y:S01]  /*28780*/  HSET2.LE.AND R47, R47, R224.reuse, PT ;  /* 0x000000e02f2f7233 */ /* 0x100fe20003803000 */
[-C--:B------:R-:W-:Y:S03]  /*28790*/  HMMA.16816.F32.BF16 R20, R40, R52.reuse, R20 ;  /* 0x000000342814723c */ /* 0x080fe60000041814 */
[----:B------:R-:W-:Y:S02]  /*287a0*/  LOP3.LUT R46, R64, R46, RZ, 0xc0, !PT ;  /* 0x0000002e402e7212 */ /* 0x000fe400078ec0ff */
[----:B------:R-:W1:Y:S01]  /*287b0*/  MUFU.EX2 R64, R185 ;  /* 0x000000b900407308 */ /* 0x000e620000000800 */
[----:B------:R-:W-:Y:S02]  /*287c0*/  LOP3.LUT R47, R63, R47, RZ, 0xc0, !PT ;  /* 0x0000002f3f2f7212 */ /* 0x000fe400078ec0ff */
[C---:B------:R-:W-:Y:S04]  /*287d0*/  HMMA.16816.F32.BF16 R24, R48.reuse, R52, R24 ;  /* 0x000000343018723c */ /* 0x040fe80000041818 */
[----:B------:R-:W-:Y:S03]  /*287e0*/  LOP3.LUT R52, R2, R0, RZ, 0xc0, !PT ;  /* 0x0000000002347212 */ /* 0x000fe600078ec0ff */
[----:B------:R-:W2:Y:S01]  /*287f0*/  MUFU.EX2 R63, R184 ;  /* 0x000000b8003f7308 */ /* 0x000ea20000000800 */
[----:B------:R-:W-:Y:S01]  /*28800*/  PRMT R0, R234, 0x7610, R0 ;  /* 0x00007610ea007816 */ /* 0x000fe20000000000 */
[-C--:B------:R-:W-:Y:S03]  /*28810*/  HMMA.16816.F32.BF16 R28, R48, R54.reuse, R28 ;  /* 0x00000036301c723c */ /* 0x080fe6000004181c */
[----:B------:R-:W-:Y:S01]  /*28820*/  IMAD.WIDE R50, R249, -0x70, R110 ;  /* 0xffffff90f9327825 */ /* 0x000fe200078e026e */
[----:B------:R-:W-:Y:S02]  /*28830*/  LOP3.LUT R110, R112, 0xff, RZ, 0xc0, !PT ;  /* 0x000000ff706e7812 */ /* 0x000fe400078ec0ff */
[--C-:B------:R-:W-:Y:S01]  /*28840*/  HSET2.LE.AND R53, R72, R224.reuse, PT ;  /* 0x000000e048357233 */ /* 0x100fe20003803000 */
[----:B------:R-:W-:Y:S01]  /*28850*/  IMAD.WIDE.U32 R48, R145, -0x2daee0ad, RZ ;  /* 0xd2511f5391307825 */ /* 0x000fe200078e00ff */
[----:B------:R-:W-:Y:S01]  /*28860*/  HMMA.16816.F32.BF16 R32, R40, R54, R32 ;  /* 0x000000362820723c */ /* 0x000fe20000041820 */
[----:B------:R-:W-:Y:S03]  /*28870*/  LDSM.16.MT88.4 R40, [R65+0x400] ;  /* 0x000400004128783b */ /* 0x000fe60000004200 */
[--C-:B------:R-:W-:Y:S02]  /*28880*/  HSET2.LE.AND R54, R88, R224.reuse, PT ;  /* 0x000000e058367233 */ /* 0x100fe40003803000 */
[----:B------:R-:W-:Y:S02]  /*28890*/  LOP3.LUT R55, R132, 0xff00ff, RZ, 0xc0, !PT ;  /* 0x00ff00ff84377812 */ /* 0x000fe400078ec0ff */
[----:B------:R-:W-:Y:S01]  /*288a0*/  LOP3.LUT R118, R118, UR11, R49, 0x96, !PT ;  /* 0x0000000b76767c12 */ /* 0x000fe2000f8e9631 */
[----:B-1----:R-:W-:Y:S01]  /*288b0*/  FADD.FTZ R49, R64, R228 ;  /* 0x000000e440317221 */ /* 0x002fe20000010000 */
[C---:B------:R-:W-:Y:S02]  /*288c0*/  PRMT R164, R56.reuse, 0x7772, RZ ;  /* 0x0000777238a47816 */ /* 0x040fe400000000ff */
[----:B------:R-:W-:Y:S02]  /*288d0*/  PRMT R176, R56, 0x7773, RZ ;  /* 0x0000777338b07816 */ /* 0x000fe400000000ff */
[----:B------:R-:W1:Y:S01]  /*288e0*/  LDSM.16.MT88.4 R56, [R191+0x4400] ;  /* 0x00440000bf38783b */ /* 0x000e620000004200 */
[--C-:B------:R-:W-:Y:S02]  /*288f0*/  HSET2.LE.AND R55, R55, R224.reuse, PT ;  /* 0x000000e037377233 */ /* 0x100fe40003803000 */
[----:B------:R-:W-:Y:S02]  /*28900*/  LOP3.LUT R54, R69, R54, RZ, 0xc0, !PT ;  /* 0x0000003645367212 */ /* 0x000fe400078ec0ff */
[----:B------:R-:W-:Y:S02]  /*28910*/  LOP3.LUT R53, R74, R53, RZ, 0xc0, !PT ;  /* 0x000000354a357212 */ /* 0x000fe400078ec0ff */
[C---:B------:R-:W-:Y:S02]  /*28920*/  PRMT R141, R48.reuse, 0x7772, RZ ;  /* 0x00007772308d7816 */ /* 0x040fe400000000ff */
[C---:B------:R-:W-:Y:S02]  /*28930*/  PRMT R140, R48.reuse, 0x7773, RZ ;  /* 0x00007773308c7816 */ /* 0x040fe400000000ff */
[----:B------:R-:W-:Y:S02]  /*28940*/  PRMT R132, R48, 0x7771, RZ ;  /* 0x0000777130847816 */ /* 0x000fe400000000ff */
[----:B------:R-:W-:Y:S01]  /*28950*/  PRMT R122, R198, 0x5410, R199 ;  /* 0x00005410c67a7816 */ /* 0x000fe200000000c7 */
[----:B---3--:R-:W-:Y:S05]  /*28960*/  @P0 HFMA2.BF16_V2 R66, -RZ.H0_H0, RZ.H0_H0, -R3.H0_H0 ;  /* 0x200000ffff420231 */ /* 0x008fea0000340903 */
[----:B------:R3:W-:Y:S01]  /*28970*/  @P0 STL.S16 [R1+0x228], R66 ;  /* 0x0002284201000387 */ /* 0x0007e20000100600 */
[----:B------:R-:W-:Y:S03]  /*28980*/  PRMT R45, R66, 0x7610, R45 ;  /* 0x00007610422d7816 */ /* 0x000fe6000000002d */
[----:B------:R-:W4:Y:S01]  /*28990*/  LDL.LU R39, [R1+0x388] ;  /* 0x0003880001277983 */ /* 0x000f220000300800 */
[----:B------:R-:W-:Y:S02]  /*289a0*/  @P0 PRMT R3, R45, 0x5410, RZ ;  /* 0x000054102d030816 */ /* 0x000fe400000000ff */
[----:B------:R-:W-:Y:S01]  /*289b0*/  PRMT R45, R138, 0x5410, R115 ;  /* 0x000054108a2d7816 */ /* 0x000fe20000000073 */
[----:B------:R-:W4:Y:S01]  /*289c0*/  LDL.LU R36, [R1+0x384] ;  /* 0x0003840001247983 */ /* 0x000f220000300800 */
[----:B------:R-:W-:Y:S01]  /*289d0*/  ISETP.LE.U32.AND P0, PT, R44, UR10, PT ;  /* 0x0000000a2c007c0c */ /* 0x000fe2000bf03070 */
[----:B------:R-:W-:Y:S01]  /*289e0*/  IMAD.MOV.U32 R138, RZ, RZ, R48 ;  /* 0x000000ffff8a7224 */ /* 0x000fe200078e0030 */
[----:B------:R-:W-:Y:S01]  /*289f0*/  PRMT R48, R162, 0x5410, R161 ;  /* 0x00005410a2307816 */ /* 0x000fe200000000a1 */
[----:B------:R-:W4:Y:S01]  /*28a00*/  LDL.LU R37, [R1+0x380] ;  /* 0x0003800001257983 */ /* 0x000f220000300800 */
[----:B------:R-:W-:Y:S02]  /*28a10*/  HSET2.LE.AND R45, R45, R224, PT ;  /* 0x000000e02d2d7233 */ /* 0x000fe40003803000 */
[----:B------:R-:W-:Y:S01]  /*28a20*/  PRMT R44, R116, 0x5410, R136 ;  /* 0x00005410742c7816 */ /* 0x000fe20000000088 */
[----:B------:R4:W5:Y:S01]  /*28a30*/  LDL.LU R186, [R1+0x37c] ;  /* 0x00037c0001ba7983 */ /* 0x0009620000300800 */
[----:B--2---:R-:W-:Y:S01]  /*28a40*/  FADD.FTZ R136, R63, R49 ;  /* 0x000000313f887221 */ /* 0x004fe20000010000 */
[----:B------:R-:W-:Y:S01]  /*28a50*/  LOP3.LUT R45, R73, R45, RZ, 0xc0, !PT ;  /* 0x0000002d492d7212 */ /* 0x000fe200078ec0ff */
[----:B------:R-:W-:Y:S01]  /*28a60*/  @P5 HFMA2.BF16_V2 R204, -RZ.H0_H0, RZ.H0_H0, -R60.H0_H0 ;  /* 0x200000ffffcc5231 */ /* 0x000fe2000034093c */
[----:B------:R2:W5:Y:S01]  /*28a70*/  LDL.LU R226, [R1+0x378] ;  /* 0x0003780001e27983 */ /* 0x0005620000300800 */
[----:B------:R-:W-:Y:S01]  /*28a80*/  IMAD.WIDE R72, R249, 0x70, R50 ;  /* 0x00000070f9487825 */ /* 0x000fe200078e0232 */
[--C-:B------:R-:W-:Y:S02]  /*28a90*/  HSET2.LE.AND R44, R44, R224.reuse, PT ;  /* 0x000000e02c2c7233 */ /* 0x100fe40003803000 */
[----:B------:R2:W2:Y:S01]  /*28aa0*/  LDL.S16 R115, [R1+0x1c8] ;  /* 0x0001c80001737983 */ /* 0x0004a20000100600 */
[----:B------:R-:W-:Y:S01]  /*28ab0*/  PRMT R2, R204, 0x7610, R2 ;  /* 0x00007610cc027816 */ /* 0x000fe20000000002 */
[----:B---3--:R-:W-:Y:S01]  /*28ac0*/  IMAD.MOV.U32 R66, RZ, RZ, R61 ;  /* 0x000000ffff427224 */ /* 0x008fe200078e003d */
[----:B------:R-:W-:Y:S01]  /*28ad0*/  LOP3.LUT R44, R82, R44, RZ, 0xc0, !PT ;  /* 0x0000002c522c7212 */ /* 0x000fe200078ec0ff */
[----:B------:R3:W3:Y:S01]  /*28ae0*/  LDL.S16 R91, [R1+0x1c4] ;  /* 0x0001c400015b7983 */ /* 0x0006e20000100600 */
[----:B------:R-:W-:Y:S01]  /*28af0*/  @P5 PRMT R60, R2, 0x5410, RZ ;  /* 0x00005410023c5816 */ /* 0x000fe200000000ff */
[----:B------:R-:W-:Y:S01]  /*28b00*/  MUFU.EX2 R61, R124 ;  /* 0x0000007c003d7308 */ /* 0x000fe20000000800 */
[----:B------:R-:W-:Y:S01]  /*28b10*/  PRMT R49, R112, 0x7632, R49 ;  /* 0x0000763270317816 */ /* 0x000fe20000000031 */
[----:B------:R-:W-:Y:S01]  /*28b20*/  @P5 STL.S16 [R1+0x1f0], R204 ;  /* 0x0001f0cc01005387 */ /* 0x000fe20000100600 */
[----:B------:R-:W-:Y:S01]  /*28b30*/  ISETP.LE.U32.AND P5, PT, R110, UR10, PT ;  /* 0x0000000a6e007c0c */ /* 0x000fe2000bfa3070 */
[-C--:B-1----:R-:W-:Y:S02]  /*28b40*/  HMMA.16816.F32.BF16 R4, R44, R56.reuse, R4 ;  /* 0x000000382c04723c */ /* 0x082fe40000041804 */
[----:B------:R1:W5:Y:S04]  /*28b50*/  LDL.LU R185, [R1+0x374] ;  /* 0x0003740001b97983 */ /* 0x0003680000300800 */
[----:B------:R-:W1:Y:S01]  /*28b60*/  MUFU.EX2 R2, R125 ;  /* 0x0000007d00027308 */ /* 0x000e620000000800 */
[----:B------:R-:W-:Y:S01]  /*28b70*/  LOP3.LUT R55, R66, R55, RZ, 0xc0, !PT ;  /* 0x0000003742377212 */ /* 0x000fe200078ec0ff */
[----:B------:R2:W5:Y:S01]  /*28b80*/  LDL.LU R184, [R1+0x370] ;  /* 0x0003700001b87983 */ /* 0x0005620000300800 */
[----:B------:R-:W-:Y:S02]  /*28b90*/  LOP3.LUT R96, R49, 0xff, RZ, 0xc0, !PT ;  /* 0x000000ff31607812 */ /* 0x000fe400078ec0ff */
[----:B------:R-:W-:Y:S01]  /*28ba0*/  PRMT R49, R134, 0x5410, R177 ;  /* 0x0000541086317816 */ /* 0x000fe200000000b1 */
[----:B------:R2:W4:Y:S01]  /*28bb0*/  LDL.S16 R111, [R1+0x1c0] ;  /* 0x0001c000016f7983 */ /* 0x0005220000100600 */
[----:B------:R-:W-:Y:S01]  /*28bc0*/  SHF.R.U32.HI R112, RZ, 0x18, R112 ;  /* 0x00000018ff707819 */ /* 0x000fe20000011670 */
[C---:B------:R-:W-:Y:S02]  /*28bd0*/  HMMA.16816.F32.BF16 R8, R52.reuse, R56, R8 ;  /* 0x000000383408723c */ /* 0x040fe40000041808 */
[----:B------:R2:W4:Y:S02]  /*28be0*/  LDL.S16 R88, [R1+0x1bc] ;  /* 0x0001bc0001587983 */ /* 0x0005240000100600 */
[--C-:B------:R-:W-:Y:S02]  /*28bf0*/  HSET2.LE.AND R48, R48, R224.reuse, PT ;  /* 0x000000e030307233 */ /* 0x100fe40003803000 */
[----:B------:R1:W-:Y:S01]  /*28c00*/  STG.E.U16 desc[UR24][R50.64+0x92], R60 ;  /* 0x0000923c32007986 */ /* 0x0003e2000c101518 */
[--C-:B------:R-:W-:Y:S01]  /*28c10*/  HSET2.LE.AND R49, R49, R224.reuse, PT ;  /* 0x000000e031317233 */ /* 0x100fe20003803000 */
[-C--:B------:R-:W-:Y:S02]  /*28c20*/  HMMA.16816.F32.BF16 R12, R52, R58.reuse, R12 ;  /* 0x0000003a340c723c */ /* 0x080fe4000004180c */
[----:B------:R1:W-:Y:S02]  /*28c30*/  STG.E.U16 desc[UR24][R50.64+0x90], R3 ;  /* 0x0000900332007986 */ /* 0x0003e4000c101518 */
[----:B-1----:R-:W-:Y:S02]  /*28c40*/  F2FP.BF16.F32.PACK_AB R82, R2, R61 ;  /* 0x0000003d0252723e */ /* 0x002fe400000010ff */
[----:B------:R-:W-:Y:S01]  /*28c50*/  PRMT R125, R114, 0x5410, R179 ;  /* 0x00005410727d7816 */ /* 0x000fe200000000b3 */
[----:B------:R-:W-:Y:S01]  /*28c60*/  STG.E.U16 desc[UR24][R72.64+0x90], R166 ;  /* 0x000090a648007986 */ /* 0x000fe2000c101518 */
[----:B------:R-:W-:Y:S01]  /*28c70*/  PRMT R114, R217, 0x5410, R218 ;  /* 0x00005410d9727816 */ /* 0x000fe200000000da */
[C---:B------:R-:W-:Y:S02]  /*28c80*/  HMMA.16816.F32.BF16 R16, R44.reuse, R58, R16 ;  /* 0x0000003a2c10723c */ /* 0x040fe40000041810 */
[----:B------:R1:W-:Y:S02]  /*28c90*/  STG.E.U16 desc[UR24][R72.64+0x92], R156 ;  /* 0x0000929c48007986 */ /* 0x0003e4000c101518 */
[----:B------:R-:W-:Y:S02]  /*28ca0*/  LOP3.LUT R48, R100, R48, RZ, 0xc0, !PT ;  /* 0x0000003064307212 */ /* 0x000fe400078ec0ff */
[----:B------:R-:W-:Y:S01]  /*28cb0*/  STG.E.U16 desc[UR24][R168.64+0x90], R155 ;  /* 0x0000909ba8007986 */ /* 0x000fe2000c101518 */
[----:B------:R-:W-:Y:S01]  /*28cc0*/  LOP3.LUT R49, R97, R49, RZ, 0xc0, !PT ;  /* 0x0000003161317212 */ /* 0x000fe200078ec0ff */
[-C--:B------:R-:W-:Y:S02]  /*28cd0*/  HMMA.16816.F32.BF16 R20, R44, R40.reuse, R20 ;  /* 0x000000282c14723c */ /* 0x080fe40000041814 */
[----:B------:R-:W-:Y:S01]  /*28ce0*/  STG.E.U16 desc[UR24][R168.64+0x92], R159 ;  /* 0x0000929fa8007986 */ /* 0x000fe2000c101518 */
[----:B------:R-:W-:Y:S02]  /*28cf0*/  PRMT R97, R99, 0x7610, R97 ;  /* 0x0000761063617816 */ /* 0x000fe40000000061 */
[----:B------:R-:W-:Y:S02]  /*28d00*/  PRMT R116, R200, 0x5410, R209 ;  /* 0x00005410c8747816 */ /* 0x000fe400000000d1 */
[----:B------:R-:W-:Y:S01]  /*28d10*/  PRMT R124, R173, 0x5410, R171 ;  /* 0x00005410ad7c7816 */ /* 0x000fe200000000ab */
[C---:B------:R-:W-:Y:S04]  /*28d20*/  HMMA.16816.F32.BF16 R24, R52.reuse, R40, R24 ;  /* 0x000000283418723c */ /* 0x040fe80000041818 */
[----:B------:R-:W-:Y:S01]  /*28d30*/  PRMT R60, R234, 0x7632, R60 ;  /* 0x00007632ea3c7816 */ /* 0x000fe2000000003c */
[----:B------:R-:W-:Y:S01]  /*28d40*/  FADD.FTZ R50, R61, R215 ;  /* 0x000000d73d327221 */ /* 0x000fe20000010000 */
[----:B------:R-:W-:Y:S02]  /*28d50*/  PRMT R61, R62, 0x7632, R61 ;  /* 0x000076323e3d7816 */ /* 0x000fe4000000003d */
[----:B------:R-:W-:Y:S01]  /*28d60*/  F2FP.BF16.F32.PACK_AB R3, R63, R64 ;  /* 0x000000403f03723e */ /* 0x000fe200000010ff */
[----:B------:R-:W-:Y:S01]  /*28d70*/  FADD.FTZ R2, R2, R50 ;  /* 0x0000003202027221 */ /* 0x000fe20000010000 */
[----:B------:R-:W-:Y:S01]  /*28d80*/  PRMT R63, R221, 0x5410, R246 ;  /* 0x00005410dd3f7816 */ /* 0x000fe200000000f6 */
[-C--:B------:R-:W-:Y:S01]  /*28d90*/  HMMA.16816.F32.BF16 R28, R52, R42.reuse, R28 ;  /* 0x0000002a341c723c */ /* 0x080fe2000004181c */
[----:B------:R-:W1:Y:S02]  /*28da0*/  MUFU.EX2 R52, R126 ;  /* 0x0000007e00347308 */ /* 0x000e640000000800 */
[----:B------:R-:W-:Y:S01]  /*28db0*/  PRMT R64, R230, 0x5410, R216 ;  /* 0x00005410e6407816 */ /* 0x000fe200000000d8 */
[----:B------:R-:W-:Y:S01]  /*28dc0*/  IMAD.WIDE R54, R249, -0x70, R72 ;  /* 0xffffff90f9367825 */ /* 0x000fe200078e0248 */
[--C-:B------:R-:W-:Y:S02]  /*28dd0*/  HSET2.LE.AND R41, R63, R224.reuse, PT ;  /* 0x000000e03f297233 */ /* 0x100fe40003803000 */
[----:B-1----:R-:W-:Y:S01]  /*28de0*/  PRMT R72, R142, 0x5410, R181 ;  /* 0x000054108e487816 */ /* 0x002fe200000000b5 */
[----:B------:R-:W-:Y:S01]  /*28df0*/  HMMA.16816.F32.BF16 R32, R44, R42, R32 ;  /* 0x0000002a2c20723c */ /* 0x000fe20000041820 */
[----:B------:R-:W-:Y:S03]  /*28e00*/  LDSM.16.MT88.4 R44, [R65+0x800] ;  /* 0x00080000412c783b */ /* 0x000fe60000004200 */
[----:B------:R-:W-:Y:S02]  /*28e10*/  LOP3.LUT R43, R146, 0xff00ff, RZ, 0xc0, !PT ;  /* 0x00ff00ff922b7812 */ /* 0x000fe400078ec0ff */
[--C-:B------:R-:W-:Y:S01]  /*28e20*/  HSET2.LE.AND R42, R135, R224.reuse, PT ;  /* 0x000000e0872a7233 */ /* 0x100fe20003803000 */
[----:B------:R-:W-:Y:S01]  /*28e30*/  IMAD.MOV.U32 R135, RZ, RZ, R38 ;  /* 0x000000ffff877224 */ /* 0x000fe200078e0026 */
[----:B------:R-:W-:Y:S02]  /*28e40*/  LOP3.LUT R41, R76, R41, RZ, 0xc0, !PT ;  /* 0x000000294c297212 */ /* 0x000fe400078ec0ff */
[----:B------:R-:W-:Y:S01]  /*28e50*/  HSET2.LE.AND R43, R43, R224, PT ;  /* 0x000000e02b2b7233 */ /* 0x000fe20003803000 */
[----:B------:R-:W-:Y:S01]  /*28e60*/  FADD.FTZ R53, R52, R235 ;  /* 0x000000eb34357221 */ /* 0x000fe20000010000 */
[----:B------:R-:W-:Y:S01]  /*28e70*/  PRMT R110, R110, 0x5410, R197 ;  /* 0x000054106e6e7816 */ /* 0x000fe200000000c5 */
[----:B--2---:R-:W-:Y:S02]  /*28e80*/  @!P5 HFMA2.BF16_V2 R115, -RZ.H0_H0, RZ.H0_H0, -R0.H0_H0 ;  /* 0x200000ffff73d231 */ /* 0x004fe40000340900 */
[----:B---3--:R-:W-:Y:S03]  /*28e90*/  @!P3 HFMA2.BF16_V2 R91, -RZ.H0_H0, RZ.H0_H0, -R60.H0_H0 ;  /* 0x200000ffff5bb231 */ /* 0x008fe6000034093c */
[----:B------:R1:W-:Y:S01]  /*28ea0*/  @!P5 STL.S16 [R1+0x1c8], R115 ;  /* 0x0001c8730100d387 */ /* 0x0003e20000100600 */
[----:B------:R-:W-:Y:S03]  /*28eb0*/  PRMT R69, R115, 0x7610, R69 ;  /* 0x0000761073457816 */ /* 0x000fe60000000045 */
[----:B------:R2:W-:Y:S01]  /*28ec0*/  @!P3 STL.S16 [R1+0x1c4], R91 ;  /* 0x0001c45b0100b387 */ /* 0x0005e20000100600 */
[----:B------:R-:W-:Y:S03]  /*28ed0*/  PRMT R66, R91, 0x7610, R66 ;  /* 0x000076105b427816 */ /* 0x000fe60000000042 */
[----:B------:R3:W-:Y:S04]  /*28ee0*/  STL [R1+0x33c], R2 ;  /* 0x00033c0201007387 */ /* 0x0007e80000100800 */
[----:B------:R4:W4:Y:S01]  /*28ef0*/  LDL.S16 R50, [R1+0x1a8] ;  /* 0x0001a80001327983 */ /* 0x0009220000100600 */
[----:B-1----:R-:W-:Y:S02]  /*28f00*/  LOP3.LUT R115, R109, 0xff, RZ, 0xc0, !PT ;  /* 0x000000ff6d737812 */ /* 0x002fe400078ec0ff */
[----:B--2---:R-:W-:Y:S02]  /*28f10*/  PRMT R91, R0, 0x5410, R60 ;  /* 0x00005410005b7816 */ /* 0x004fe4000000003c */
[----:B------:R-:W-:Y:S01]  /*28f20*/  @!P5 PRMT R0, R69, 0x5410, RZ ;  /* 0x000054104500d816 */ /* 0x000fe200000000ff */
[----:B---3--:R1:W2:Y:S01]  /*28f30*/  LDL.S16 R2, [R1+0x1a4] ;  /* 0x0001a40001027983 */ /* 0x0082a20000100600 */
[----:B------:R-:W-:Y:S02]  /*28f40*/  ISETP.LE.U32.AND P5, PT, R96, UR10, PT ;  /* 0x0000000a60007c0c */ /* 0x000fe4000bfa3070 */
[----:B------:R-:W-:Y:S01]  /*28f50*/  @!P3 PRMT R60, R66, 0x5410, RZ ;  /* 0x00005410423cb816 */ /* 0x000fe200000000ff */
[----:B------:R3:W-:Y:S01]  /*28f60*/  STG.E.U16 desc[UR24][R130.64+0xa0], R0 ;  /* 0x0000a00082007986 */ /* 0x0007e2000c101518 */
[----:B------:R-:W-:Y:S02]  /*28f70*/  ISETP.LE.U32.AND P3, PT, R112, UR10, PT ;  /* 0x0000000a70007c0c */ /* 0x000fe4000bf63070 */
[----:B------:R-:W-:Y:S01]  /*28f80*/  PRMT R96, R96, 0x5410, R112 ;  /* 0x0000541060607816 */ /* 0x000fe20000000070 */
[----:B------:R1:W-:Y:S06]  /*28f90*/  STG.E.U16 desc[UR24][R130.64+0xa2], R60 ;  /* 0x0000a23c82007986 */ /* 0x0003ec000c101518 */
[----:B----4-:R-:W-:Y:S04]  /*28fa0*/  @!P5 HFMA2.BF16_V2 R111, -RZ.H0_H0, RZ.H0_H0, -R62.H0_H0 ;  /* 0x200000ffff6fd231 */ /* 0x010fe8000034093e */
[----:B------:R-:W-:Y:S01]  /*28fb0*/  @!P3 HFMA2.BF16_V2 R88, -RZ.H0_H0, RZ.H0_H0, -R61.H0_H0 ;  /* 0x200000ffff58b231 */ /* 0x000fe2000034093d */
[----:B------:R4:W-:Y:S01]  /*28fc0*/  @!P5 STL.S16 [R1+0x1c0], R111 ;  /* 0x0001c06f0100d387 */ /* 0x0009e20000100600 */
[----:B------:R-:W-:Y:S03]  /*28fd0*/  PRMT R56, R111, 0x7610, R56 ;  /* 0x000076106f387816 */ /* 0x000fe60000000038 */
[----:B------:R4:W-:Y:S01]  /*28fe0*/  @!P3 STL.S16 [R1+0x1bc], R88 ;  /* 0x0001bc580100b387 */ /* 0x0009e20000100600 */
[----:B------:R-:W-:Y:S02]  /*28ff0*/  PRMT R51, R88, 0x7610, R51 ;  /* 0x0000761058337816 */ /* 0x000fe40000000033 */
[----:B---3--:R-:W-:Y:S02]  /*29000*/  PRMT R0, R225, 0x5410, R237 ;  /* 0x00005410e1007816 */ /* 0x008fe400000000ed */
[----:B------:R3:W5:Y:S01]  /*29010*/  LDL.LU R237, [R1+0x36c] ;  /* 0x00036c0001ed7983 */ /* 0x0007620000300800 */
[----:B-1----:R-:W-:Y:S03]  /*29020*/  PRMT R60, R236, 0x7610, R60 ;  /* 0x00007610ec3c7816 */ /* 0x002fe6000000003c */
[----:B------:R3:W5:Y:S01]  /*29030*/  LDL.LU R225, [R1+0x368] ;  /* 0x0003680001e17983 */ /* 0x0007620000300800 */
[--C-:B------:R-:W-:Y:S01]  /*29040*/  HSET2.LE.AND R40, R0, R224.reuse, PT ;  /* 0x000000e000287233 */ /* 0x100fe20003803000 */
[--C-:B------:R-:W-:Y:S01]  /*29050*/  IMAD.MOV.U32 R0, RZ, RZ, R79.reuse ;  /* 0x000000ffff007224 */ /* 0x100fe200078e004f */
[----:B------:R-:W-:Y:S01]  /*29060*/  PRMT R79, R89, 0x7632, R79 ;  /* 0x00007632594f7816 */ /* 0x000fe2000000004f */
[----:B------:R3:W5:Y:S02]  /*29070*/  LDL.LU R221, [R1+0x364] ;  /* 0x0003640001dd7983 */ /* 0x0007640000300800 */
[----:B------:R-:W-:Y:S01]  /*29080*/  LOP3.LUT R40, R77, R40, RZ, 0xc0, !PT ;  /* 0x000000284d287212 */ /* 0x000fe200078ec0ff */
[----:B------:R-:W-:Y:S01]  /*29090*/  IMAD.WIDE R76, R249, 0x70, R54 ;  /* 0x00000070f94c7825 */ /* 0x000fe200078e0236 */
[----:B----4-:R-:W-:Y:S02]  /*290a0*/  PRMT R111, R219, 0x5410, R220 ;  /* 0x00005410db6f7816 */ /* 0x010fe400000000dc */
[----:B------:R3:W5:Y:S01]  /*290b0*/  LDL.LU R220, [R1+0x360] ;  /* 0x0003600001dc7983 */ /* 0x0007620000300800 */
[----:B------:R-:W-:Y:S02]  /*290c0*/  PRMT R88, R62, 0x5410, R61 ;  /* 0x000054103e587816 */ /* 0x000fe4000000003d */
[----:B------:R-:W-:Y:S01]  /*290d0*/  @!P5 PRMT R62, R56, 0x5410, RZ ;  /* 0x00005410383ed816 */ /* 0x000fe200000000ff */
[----:B------:R3:W5:Y:S01]  /*290e0*/  LDL.LU R219, [R1+0x35c] ;  /* 0x00035c0001db7983 */ /* 0x0007620000300800 */
[----:B------:R-:W-:Y:S02]  /*290f0*/  ISETP.GT.U32.AND P5, PT, R183, UR10, PT ;  /* 0x0000000ab7007c0c */ /* 0x000fe4000bfa4070 */
[----:B------:R-:W-:Y:S01]  /*29100*/  @!P3 PRMT R61, R51, 0x5410, RZ ;  /* 0x00005410333db816 */ /* 0x000fe200000000ff */
[----:B------:R-:W1:Y:S01]  /*29110*/  LDSM.16.MT88.4 R56, [R191+0x4800] ;  /* 0x00480000bf38783b */ /* 0x000e620000004200 */
[----:B------:R-:W-:Y:S02]  /*29120*/  ISETP.LE.U32.AND P3, PT, R115, UR10, PT ;  /* 0x0000000a73007c0c */ /* 0x000fe4000bf63070 */
[----:B------:R-:W-:Y:S02]  /*29130*/  LOP3.LUT R43, R0, R43, RZ, 0xc0, !PT ;  /* 0x0000002b002b7212 */ /* 0x000fe400078ec0ff */
[----:B------:R-:W4:Y:S01]  /*29140*/  MUFU.EX2 R0, R127 ;  /* 0x0000007f00007308 */ /* 0x000f220000000800 */
[----:B------:R-:W-:Y:S02]  /*29150*/  LOP3.LUT R51, R144, 0xff00ff, RZ, 0xc0, !PT ;  /* 0x00ff00ff90337812 */ /* 0x000fe400078ec0ff */
[----:B------:R3:W5:Y:S03]  /*29160*/  LDL.LU R218, [R1+0x358] ;  /* 0x0003580001da7983 */ /* 0x0007660000300800 */
[--C-:B------:R-:W-:Y:S01]  /*29170*/  HSET2.LE.AND R51, R51, R224.reuse, PT ;  /* 0x000000e033337233 */ /* 0x100fe20003803000 */
[----:B------:R3:W5:Y:S04]  /*29180*/  LDL.LU R217, [R1+0x354] ;  /* 0x0003540001d97983 */ /* 0x0007680000300800 */
[----:B------:R3:W5:Y:S01]  /*29190*/  LDL.LU R216, [R1+0x350] ;  /* 0x0003500001d87983 */ /* 0x0007620000300800 */
[----:B------:R-:W-:Y:S02]  /*291a0*/  LOP3.LUT R51, R94, R51, RZ, 0xc0, !PT ;  /* 0x000000335e337212 */ /* 0x000fe400078ec0ff */
[----:B------:R-:W-:Y:S01]  /*291b0*/  PRMT R94, R98, 0x7632, R94 ;  /* 0x00007632625e7816 */ /* 0x000fe2000000005e */
[----:B------:R3:W3:Y:S01]  /*291c0*/  LDL.S16 R66, [R1+0x1a0] ;  /* 0x0001a00001427983 */ /* 0x0006e20000100600 */
[C---:B----4-:R-:W-:Y:S01]  /*291d0*/  F2FP.BF16.F32.PACK_AB R73, R0.reuse, R52 ;  /* 0x000000340049723e */ /* 0x050fe200000010ff */
[----:B------:R-:W-:Y:S02]  /*291e0*/  FADD.FTZ R52, R0, R53 ;  /* 0x0000003500347221 */ /* 0x000fe40000010000 */
[----:B------:R4:W4:Y:S04]  /*291f0*/  LDL.S16 R145, [R1+0x194] ;  /* 0x0001940001917983 */ /* 0x0009280000100600 */
[----:B------:R1:W3:Y:S04]  /*29200*/  LDL.S16 R134, [R1+0x190] ;  /* 0x0001900001867983 */ /* 0x0002e80000100600 */
[----:B------:R1:W-:Y:S04]  /*29210*/  STG.E.U16 desc[UR24][R54.64+0xa0], R62 ;  /* 0x0000a03e36007986 */ /* 0x0003e8000c101518 */
[----:B------:R1:W-:Y:S04]  /*29220*/  STG.E.U16 desc[UR24][R54.64+0xa2], R61 ;  /* 0x0000a23d36007986 */ /* 0x0003e8000c101518 */
[----:B------:R-:W-:Y:S04]  /*29230*/  STG.E.U16 desc[UR24][R76.64+0xa0], R167 ;  /* 0x0000a0a74c007986 */ /* 0x000fe8000c101518 */
[----:B------:R1:W-:Y:S04]  /*29240*/  STG.E.U16 desc[UR24][R76.64+0xa2], R172 ;  /* 0x0000a2ac4c007986 */ /* 0x0003e8000c101518 */
[----:B------:R-:W-:Y:S04]  /*29250*/  STG.E.U16 desc[UR24][R168.64+0xa0], R174 ;  /* 0x0000a0aea8007986 */ /* 0x000fe8000c101518 */
[----:B------:R-:W-:Y:S01]  /*29260*/  STG.E.U16 desc[UR24][R168.64+0xa2], R150 ;  /* 0x0000a296a8007986 */ /* 0x000fe2000c101518 */
[----:B-1----:R-:W-:Y:S02]  /*29270*/  IMAD.MOV.U32 R62, RZ, RZ, R75 ;  /* 0x000000ffff3e7224 */ /* 0x002fe400078e004b */
[----:B------:R-:W-:Y:S01]  /*29280*/  IMAD.MOV.U32 R61, RZ, RZ, R81 ;  /* 0x000000ffff3d7224 */ /* 0x000fe200078e0051 */
[----:B------:R-:W-:Y:S01]  /*29290*/  LOP3.LUT R81, R206, 0xff, RZ, 0xc0, !PT ;  /* 0x000000ffce517812 */ /* 0x000fe200078ec0ff */
[----:B------:R-:W-:Y:S04]  /*292a0*/  IMAD.WIDE R76, R249, -0x70, R76 ;  /* 0xffffff90f94c7825 */ /* 0x000fe800078e024c */
[----:B------:R-:W-:Y:S05]  /*292b0*/  @P5 HFMA2.BF16_V2 R50, -RZ.H0_H0, RZ.H0_H0, -R89.H1_H1 ;  /* 0x200000ffff325231 */ /* 0x000fea0000360959 */
[----:B------:R-:W-:Y:S01]  /*292c0*/  PRMT R113, R50, 0x7610, R113 ;  /* 0x0000761032717816 */ /* 0x000fe20000000071 */
[----:B------:R1:W-:Y:S03]  /*292d0*/  @P5 STL.S16 [R1+0x1a8], R50 ;  /* 0x0001a83201005387 */ /* 0x0003e60000100600 */
[----:B------:R-:W-:Y:S01]  /*292e0*/  @P5 PRMT R79, R113, 0x5410, RZ ;  /* 0x00005410714f5816 */ /* 0x000fe200000000ff */
[----:B------:R3:W3:Y:S01]  /*292f0*/  LDL.S16 R69, [R1+0x19c] ;  /* 0x00019c0001457983 */ /* 0x0006e20000100600 */
[--C-:B--2---:R-:W-:Y:S05]  /*29300*/  @!P3 HFMA2.BF16_V2 R2, -RZ.H0_H0, RZ.H0_H0, -R99.reuse.H0_H0 ;  /* 0x200000ffff02b231 */ /* 0x104fea0000340963 */
[----:B------:R-:W-:Y:S01]  /*29310*/  PRMT R74, R2, 0x7610, R74 ;  /* 0x00007610024a7816 */ /* 0x000fe2000000004a */
[----:B------:R2:W-:Y:S03]  /*29320*/  @!P3 STL.S16 [R1+0x1a4], R2 ;  /* 0x0001a4020100b387 */ /* 0x0005e60000100600 */
[----:B------:R-:W-:Y:S02]  /*29330*/  @!P3 PRMT R97, R74, 0x5410, RZ ;  /* 0x000054104a61b816 */ /* 0x000fe400000000ff */
[--C-:B-1----:R-:W-:Y:S05]  /*29340*/  HSET2.LE.AND R50, R133, R224.reuse, PT ;  /* 0x000000e085327233 */ /* 0x102fea0003803000 */
[----:B------:R-:W-:Y:S02]  /*29350*/  LOP3.LUT R50, R95, R50, RZ, 0xc0, !PT ;  /* 0x000000325f327212 */ /* 0x000fe400078ec0ff */
[----:B------:R-:W-:Y:S05]  /*29360*/  PRMT R95, R99, 0x7632, R95 ;  /* 0x00007632635f7816 */ /* 0x000fea000000005f */
[-C--:B------:R-:W-:Y:S05]  /*29370*/  HMMA.16816.F32.BF16 R4, R48, R56.reuse, R4 ;  /* 0x000000383004723c */ /* 0x080fea0000041804 */
[----:B--2---:R-:W-:Y:S01]  /*29380*/  IMAD.MOV.U32 R2, RZ, RZ, R78 ;  /* 0x000000ffff027224 */ /* 0x004fe200078e004e */
[----:B------:R-:W-:Y:S04]  /*29390*/  PRMT R78, R139, 0x5410, R189 ;  /* 0x000054108b4e7816 */ /* 0x000fe800000000bd */
[----:B------:R-:W-:Y:S02]  /*293a0*/  LOP3.LUT R42, R2, R42, RZ, 0xc0, !PT ;  /* 0x0000002a022a7212 */ /* 0x000fe400078ec0ff */
[----:B------:R-:W-:Y:S04]  /*293b0*/  PRMT R2, R236, 0x7632, R2 ;  /* 0x00007632ec027816 */ /* 0x000fe80000000002 */
[----:B------:R-:W-:Y:S01]  /*293c0*/  PRMT R74, R60, 0x5410, R2 ;  /* 0x000054103c4a7816 */ /* 0x000fe20000000002 */
[C---:B------:R-:W-:Y:S04]  /*293d0*/  HMMA.16816.F32.BF16 R8, R40.reuse, R56, R8 ;  /* 0x000000382808723c */ /* 0x040fe80000041808 */
[----:B------:R-:W-:Y:S02]  /*293e0*/  PRMT R56, R109, 0x7632, R56 ;  /* 0x000076326d387816 */ /* 0x000fe40000000038 */
[----:B------:R-:W-:Y:S02]  /*293f0*/  SHF.R.U32.HI R109, RZ, 0x18, R109 ;  /* 0x00000018ff6d7819 */ /* 0x000fe4000001166d */
[----:B------:R-:W-:Y:S01]  /*29400*/  LOP3.LUT R113, R56, 0xff, RZ, 0xc0, !PT ;  /* 0x000000ff38717812 */ /* 0x000fe200078ec0ff */
[-C--:B------:R-:W-:Y:S03]  /*29410*/  HMMA.16816.F32.BF16 R12, R40, R58.reuse, R12 ;  /* 0x0000003a280c723c */ /* 0x080fe6000004180c */
[----:B------:R-:W-:Y:S02]  /*29420*/  ISETP.LE.U32.AND P3, PT, R113, UR10, PT ;  /* 0x0000000a71007c0c */ /* 0x000fe4000bf63070 */
[----:B------:R-:W-:Y:S02]  /*29430*/  PRMT R56, R187, 0x5410, R188 ;  /* 0x00005410bb387816 */ /* 0x000fe400000000bc */
[----:B------:R-:W-:Y:S01]  /*29440*/  PRMT R57, R240, 0x5410, R243 ;  /* 0x00005410f0397816 */ /* 0x000fe200000000f3 */
[C---:B------:R-:W-:Y:S04]  /*29450*/  HMMA.16816.F32.BF16 R16, R48.reuse, R58, R16 ;  /* 0x0000003a3010723c */ /* 0x040fe80000041810 */
[--C-:B------:R-:W-:Y:S02]  /*29460*/  HSET2.LE.AND R56, R56, R224.reuse, PT ;  /* 0x000000e038387233 */ /* 0x100fe40003803000 */
[----:B------:R-:W-:Y:S02]  /*29470*/  HSET2.LE.AND R58, R64, R224, PT ;  /* 0x000000e0403a7233 */ /* 0x000fe40003803000 */
[-C--:B------:R-:W-:Y:S03]  /*29480*/  HMMA.16816.F32.BF16 R20, R48, R44.reuse, R20 ;  /* 0x0000002c3014723c */ /* 0x080fe60000041814 */
[----:B------:R-:W-:Y:S02]  /*29490*/  LOP3.LUT R58, R61, R58, RZ, 0xc0, !PT ;  /* 0x0000003a3d3a7212 */ /* 0x000fe400078ec0ff */
[----:B------:R-:W-:Y:S02]  /*294a0*/  PRMT R64, R238, 0x7632, R64 ;  /* 0x00007632ee407816 */ /* 0x000fe40000000040 */
[----:B------:R-:W-:Y:S01]  /*294b0*/  LOP3.LUT R59, R111, 0xff00ff, RZ, 0xc0, !PT ;  /* 0x00ff00ff6f3b7812 */ /* 0x000fe200078ec0ff */
[C---:B------:R-:W-:Y:S04]  /*294c0*/  HMMA.16816.F32.BF16 R24, R40.reuse, R44, R24 ;  /* 0x0000002c2818723c */ /* 0x040fe80000041818 */
[----:B----4-:R-:W-:Y:S01]  /*294d0*/  @!P3 HFMA2.BF16_V2 R145, -RZ.H0_H0, RZ.H0_H0, -R98.H0_H0 ;  /* 0x200000ffff91b231 */ /* 0x010fe20000340962 */
[----:B------:R-:W-:Y:S02]  /*294e0*/  LOP3.LUT R44, R114, 0xff00ff, RZ, 0xc0, !PT ;  /* 0x00ff00ff722c7812 */ /* 0x000fe400078ec0ff */
[--C-:B------:R-:W-:Y:S01]  /*294f0*/  HSET2.LE.AND R57, R57, R224.reuse, PT ;  /* 0x000000e039397233 */ /* 0x100fe20003803000 */
[-C--:B------:R-:W-:Y:S03]  /*29500*/  HMMA.16816.F32.BF16 R28, R40, R46.reuse, R28 ;  /* 0x0000002e281c723c */ /* 0x080fe6000004181c */
[----:B------:R-:W-:Y:S02]  /*29510*/  PRMT R127, R145, 0x7610, R127 ;  /* 0x00007610917f7816 */ /* 0x000fe4000000007f */
[--C-:B------:R-:W-:Y:S02]  /*29520*/  HSET2.LE.AND R43, R44, R224.reuse, PT ;  /* 0x000000e02c2b7233 */ /* 0x100fe40003803000 */
[--C-:B------:R-:W-:Y:S01]  /*29530*/  HSET2.LE.AND R41, R72, R224.reuse, PT ;  /* 0x000000e048297233 */ /* 0x100fe20003803000 */
[----:B------:R-:W-:Y:S01]  /*29540*/  HMMA.16816.F32.BF16 R32, R48, R46, R32 ;  /* 0x0000002e3020723c */ /* 0x000fe20000041820 */
[----:B------:R-:W-:Y:S03]  /*29550*/  LDSM.16.MT88.4 R44, [R65+0xc00] ;  /* 0x000c0000412c783b */ /* 0x000fe60000004200 */
[--C-:B------:R-:W-:Y:S01]  /*29560*/  HSET2.LE.AND R42, R78, R224.reuse, PT ;  /* 0x000000e04e2a7233 */ /* 0x100fe20003803000 */
[----:B------:R-:W-:Y:S01]  /*29570*/  IMAD.MOV.U32 R48, RZ, RZ, R86 ;  /* 0x000000ffff307224 */ /* 0x000fe200078e0056 */
[----:B------:R-:W-:Y:S01]  /*29580*/  LOP3.LUT R41, R105, R41, RZ, 0xc0, !PT ;  /* 0x0000002969297212 */ /* 0x000fe200078ec0ff */
[--C-:B------:R-:W-:Y:S01]  /*29590*/  IMAD.MOV.U32 R49, RZ, RZ, R85.reuse ;  /* 0x000000ffff317224 */ /* 0x100fe200078e0055 */
[----:B------:R-:W-:Y:S01]  /*295a0*/  LOP3.LUT R43, R103, R43, RZ, 0xc0, !PT ;  /* 0x0000002b672b7212 */ /* 0x000fe200078ec0ff */
[--C-:B------:R-:W-:Y:S01]  /*295b0*/  IMAD.MOV.U32 R50, RZ, RZ, R84.reuse ;  /* 0x000000ffff327224 */ /* 0x100fe200078e0054 */
[----:B------:R-:W-:Y:S02]  /*295c0*/  LOP3.LUT R42, R104, R42, RZ, 0xc0, !PT ;  /* 0x0000002a682a7212 */ /* 0x000fe400078ec0ff */
[--C-:B------:R-:W-:Y:S02]  /*295d0*/  HSET2.LE.AND R59, R59, R224.reuse, PT ;  /* 0x000000e03b3b7233 */ /* 0x100fe40003803000 */
[C---:B------:R-:W-:Y:S02]  /*295e0*/  PRMT R85, R68.reuse, 0x7610, R85 ;  /* 0x0000761044557816 */ /* 0x040fe40000000055 */
[----:B------:R-:W-:Y:S02]  /*295f0*/  PRMT R84, R68, 0x7632, R84 ;  /* 0x0000763244547816 */ /* 0x000fe40000000054 */
[----:B------:R-:W-:Y:S02]  /*29600*/  LOP3.LUT R59, R62, R59, RZ, 0xc0, !PT ;  /* 0x0000003b3e3b7212 */ /* 0x000fe400078ec0ff */
[--C-:B------:R-:W-:Y:S02]  /*29610*/  HSET2.LE.AND R62, R124, R224.reuse, PT ;  /* 0x000000e07c3e7233 */ /* 0x100fe40003803000 */
[----:B------:R-:W-:Y:S02]  /*29620*/  PRMT R105, R152, 0x5410, R193 ;  /* 0x0000541098697816 */ /* 0x000fe400000000c1 */
[----:B------:R-:W-:Y:S02]  /*29630*/  PRMT R72, R202, 0x5410, R201 ;  /* 0x00005410ca487816 */ /* 0x000fe400000000c9 */
[----:B------:R-:W-:Y:S02]  /*29640*/  LOP3.LUT R62, R49, R62, RZ, 0xc0, !PT ;  /* 0x0000003e313e7212 */ /* 0x000fe400078ec0ff */
[----:B------:R-:W-:Y:S02]  /*29650*/  HSET2.LE.AND R49, R117, R224, PT ;  /* 0x000000e075317233 */ /* 0x000fe40003803000 */
[----:B------:R-:W-:Y:S03]  /*29660*/  PRMT R104, R190, 0x5410, R183 ;  /* 0x00005410be687816 */ /* 0x000fe600000000b7 */
[----:B------:R-:W-:Y:S01]  /*29670*/  LOP3.LUT R49, R108, R49, RZ, 0xc0, !PT ;  /* 0x000000316c317212 */ /* 0x000fe200078ec0ff */
[----:B---3--:R-:W-:Y:S05]  /*29680*/  @!P4 HFMA2.BF16_V2 R69, -RZ.H0_H0, RZ.H0_H0, -R99.H1_H1 ;  /* 0x200000ffff45c231 */ /* 0x008fea0000360963 */
[----:B------:R1:W-:Y:S01]  /*29690*/  @!P4 STL.S16 [R1+0x19c], R69 ;  /* 0x00019c450100c387 */ /* 0x0003e20000100600 */
[----:B------:R-:W-:Y:S03]  /*296a0*/  PRMT R63, R69, 0x7610, R63 ;  /* 0x00007610453f7816 */ /* 0x000fe6000000003f */
[----:B------:R2:W3:Y:S01]  /*296b0*/  LDL.S16 R119, [R1+0x198] ;  /* 0x0001980001777983 */ /* 0x0004e20000100600 */
[----:B------:R-:W-:Y:S01]  /*296c0*/  @!P4 PRMT R95, R63, 0x5410, RZ ;  /* 0x000054103f5fc816 */ /* 0x000fe200000000ff */
[--C-:B------:R-:W-:Y:S01]  /*296d0*/  IMAD.MOV.U32 R63, RZ, RZ, R92.reuse ;  /* 0x000000ffff3f7224 */ /* 0x100fe200078e005c */
[----:B------:R-:W-:Y:S01]  /*296e0*/  ISETP.LE.U32.AND P4, PT, R109, UR10, PT ;  /* 0x0000000a6d007c0c */ /* 0x000fe2000bf83070 */
[----:B------:R-:W-:Y:S01]  /*296f0*/  STL [R1+0x334], R52 ;  /* 0x0003343401007387 */ /* 0x000fe20000100800 */
[----:B------:R-:W-:Y:S02]  /*29700*/  PRMT R92, R98, 0x7610, R92 ;  /* 0x00007610625c7816 */ /* 0x000fe4000000005c */
[----:B------:R-:W-:Y:S01]  /*29710*/  @!P3 PRMT R92, R127, 0x5410, RZ ;  /* 0x000054107f5cb816 */ /* 0x000fe200000000ff */
[----:B------:R-:W4:Y:S01]  /*29720*/  LDSM.16.MT88.4 R52, [R191+0x4c00] ;  /* 0x004c0000bf34783b */ /* 0x000f220000004200 */
[----:B------:R-:W-:Y:S02]  /*29730*/  LOP3.LUT R57, R63, R57, RZ, 0xc0, !PT ;  /* 0x000000393f397212 */ /* 0x000fe400078ec0ff */
[----:B------:R-:W-:Y:S05]  /*29740*/  LOP3.LUT R63, R210, 0xff00ff, RZ, 0xc0, !PT ;  /* 0x00ff00ffd23f7812 */ /* 0x000fea00078ec0ff */
[----:B------:R-:W-:Y:S01]  /*29750*/  @!P4 HFMA2.BF16_V2 R134, -RZ.H0_H0, RZ.H0_H0, -R98.H1_H1 ;  /* 0x200000ffff86c231 */ /* 0x000fe20000360962 */
[--C-:B------:R-:W-:Y:S02]  /*29760*/  HSET2.LE.AND R63, R63, R224.reuse, PT ;  /* 0x000000e03f3f7233 */ /* 0x100fe40003803000 */
[----:B-1----:R-:W-:Y:S02]  /*29770*/  LOP3.LUT R69, R233, 0xff, RZ, 0xc0, !PT ;  /* 0x000000ffe9457812 */ /* 0x002fe400078ec0ff */
[----:B------:R-:W-:Y:S02]  /*29780*/  PRMT R100, R134, 0x7610, R100 ;  /* 0x0000761086647816 */ /* 0x000fe40000000064 */
[C---:B------:R-:W-:Y:S02]  /*29790*/  ISETP.LE.U32.AND P5, PT, R69.reuse, UR10, PT ;  /* 0x0000000a45007c0c */ /* 0x040fe4000bfa3070 */
[----:B------:R-:W-:Y:S02]  /*297a0*/  @!P4 PRMT R94, R100, 0x5410, RZ ;  /* 0x00005410645ec816 */ /* 0x000fe400000000ff */
[----:B------:R-:W-:Y:S02]  /*297b0*/  PRMT R103, R69, 0x5410, R182 ;  /* 0x0000541045677816 */ /* 0x000fe400000000b6 */
[----:B------:R1:W2:Y:S01]  /*297c0*/  MUFU.EX2 R69, R223 ;  /* 0x000000df00457308 */ /* 0x0002a20000000800 */
[----:B------:R-:W-:Y:S02]  /*297d0*/  LOP3.LUT R63, R50, R63, RZ, 0xc0, !PT ;  /* 0x0000003f323f7212 */ /* 0x000fe400078ec0ff */
[----:B------:R-:W-:Y:S02]  /*297e0*/  HSET2.LE.AND R50, R125, R224, PT ;  /* 0x000000e07d327233 */ /* 0x000fe40003803000 */
[----:B------:R-:W-:Y:S02]  /*297f0*/  PRMT R100, R180, 0x5410, R175 ;  /* 0x00005410b4647816 */ /* 0x000fe400000000af */
[----:B------:R-:W-:Y:S01]  /*29800*/  @!P5 HFMA2.BF16_V2 R66, -RZ.H0_H0, RZ.H0_H0, -R60.H0_H0 ;  /* 0x200000ffff42d231 */ /* 0x000fe2000034093c */
[----:B------:R-:W-:Y:S01]  /*29810*/  LOP3.LUT R50, R71, R50, RZ, 0xc0, !PT ;  /* 0x0000003247327212 */ /* 0x000fe200078ec0ff */
[----:B------:R-:W-:Y:S03]  /*29820*/  IMAD.MOV.U32 R71, RZ, RZ, R90 ;  /* 0x000000ffff477224 */ /* 0x000fe600078e005a */
[----:B------:R2:W-:Y:S01]  /*29830*/  @!P5 STL.S16 [R1+0x1a0], R66 ;  /* 0x0001a0420100d387 */ /* 0x0005e20000100600 */
[----:B------:R-:W-:Y:S03]  /*29840*/  PRMT R0, R66, 0x7610, R0 ;  /* 0x0000761042007816 */ /* 0x000fe60000000000 */
[----:B------:R2:W5:Y:S01]  /*29850*/  LDL.LU R189, [R1+0x34c] ;  /* 0x00034c0001bd7983 */ /* 0x0005620000300800 */
[----:B------:R-:W-:Y:S01]  /*29860*/  @!P5 PRMT R60, R0, 0x5410, RZ ;  /* 0x00005410003cd816 */ /* 0x000fe200000000ff */
[----:B------:R-:W-:Y:S01]  /*29870*/  IMAD.MOV.U32 R0, RZ, RZ, R80 ;  /* 0x000000ffff007224 */ /* 0x000fe200078e0050 */
[----:B------:R-:W-:Y:S01]  /*29880*/  ISETP.GT.U32.AND P5, PT, R182, UR10, PT ;  /* 0x0000000ab6007c0c */ /* 0x000fe2000bfa4070 */
[----:B-1----:R-:W1:Y:S01]  /*29890*/  S2R R223, SR_TID.X ;  /* 0x0000000000df7919 */ /* 0x002e620000002100 */
[----:B------:R-:W-:Y:S02]  /*298a0*/  PRMT R80, R194, 0x5410, R165 ;  /* 0x00005410c2507816 */ /* 0x000fe400000000a5 */
[----:B------:R-:W-:Y:S01]  /*298b0*/  LOP3.LUT R56, R0, R56, RZ, 0xc0, !PT ;  /* 0x0000003800387212 */ /* 0x000fe200078ec0ff */
[----:B------:R1:W5:Y:S01]  /*298c0*/  LDL.LU R188, [R1+0x348] ;  /* 0x0003480001bc7983 */ /* 0x0003620000300800 */
[----:B------:R-:W-:Y:S03]  /*298d0*/  PRMT R0, R238, 0x7610, R0 ;  /* 0x00007610ee007816 */ /* 0x000fe60000000000 */
[----:B------:R1:W5:Y:S04]  /*298e0*/  LDL.LU R187, [R1+0x344] ;  /* 0x0003440001bb7983 */ /* 0x0003680000300800 */
[----:B------:R-:W-:Y:S01]  /*298f0*/  @!P3 STL.S16 [R1+0x194], R145 ;  /* 0x000194910100b387 */ /* 0x000fe20000100600 */
[----:B------:R-:W-:Y:S03]  /*29900*/  ISETP.GT.U32.AND P3, PT, R153, UR10, PT ;  /* 0x0000000a99007c0c */ /* 0x000fe6000bf64070 */
[----:B------:R4:W-:Y:S01]  /*29910*/  @!P4 STL.S16 [R1+0x190], R134 ;  /* 0x000190860100c387 */ /* 0x0009e20000100600 */
[----:B------:R-:W-:Y:S02]  /*29920*/  ISETP.LE.U32.AND P4, PT, R81, UR10, PT ;  /* 0x0000000a51007c0c */ /* 0x000fe4000bf83070 */
[----:B--2---:R-:W-:Y:S01]  /*29930*/  PRMT R66, R143, 0x5410, R170 ;  /* 0x000054108f427816 */ /* 0x004fe200000000aa */
[----:B------:R2:W2:Y:S01]  /*29940*/  LDL.S16 R133, [R1+0x18c] ;  /* 0x00018c0001857983 */ /* 0x0004a20000100600 */
[----:B------:R-:W-:Y:S03]  /*29950*/  PRMT R81, R81, 0x5410, R153 ;  /* 0x0000541051517816 */ /* 0x000fe60000000099 */
[----:B------:R4:W-:Y:S01]  /*29960*/  STG.E.U16 desc[UR24][R130.64+0xb0], R60 ;  /* 0x0000b03c82007986 */ /* 0x0009e2000c101518 */
[--C-:B------:R-:W-:Y:S02]  /*29970*/  HSET2.LE.AND R40, R66, R224.reuse, PT ;  /* 0x000000e042287233 */ /* 0x100fe40003803000 */
[----:B------:R-:W-:Y:S03]  /*29980*/  PRMT R66, R0, 0x5410, R64 ;  /* 0x0000541000427816 */ /* 0x000fe60000000040 */
[----:B------:R-:W-:Y:S01]  /*29990*/  LOP3.LUT R40, R106, R40, RZ, 0xc0, !PT ;  /* 0x000000286a287212 */ /* 0x000fe200078ec0ff */
[----:B-1----:R-:W-:Y:S06]  /*299a0*/  IMAD.SHL.U32 R223, R223, 0x20, RZ ;  /* 0x00000020dfdf7824 */ /* 0x002fec00078e00ff */
[-C--:B----4-:R-:W-:Y:S05]  /*299b0*/  HMMA.16816.F32.BF16 R4, R40, R52.reuse, R4 ;  /* 0x000000342804723c */ /* 0x090fea0000041804 */
[----:B------:R-:W-:Y:S03]  /*299c0*/  IMAD.MOV.U32 R134, RZ, RZ, R39 ;  /* 0x000000ffff867224 */ /* 0x000fe600078e0027 */
[C---:B------:R-:W-:Y:S04]  /*299d0*/  HMMA.16816.F32.BF16 R8, R56.reuse, R52, R8 ;  /* 0x000000343808723c */ /* 0x040fe80000041808 */
[----:B------:R-:W-:Y:S04]  /*299e0*/  HSET2.LE.AND R60, R116, R224, PT ;  /* 0x000000e0743c7233 */ /* 0x000fe80003803000 */
[-C--:B------:R-:W-:Y:S08]  /*299f0*/  HMMA.16816.F32.BF16 R12, R56, R54.reuse, R12 ;  /* 0x00000036380c723c */ /* 0x080ff0000004180c */
[C---:B------:R-:W-:Y:S08]  /*29a00*/  HMMA.16816.F32.BF16 R16, R40.reuse, R54, R16 ;  /* 0x000000362810723c */ /* 0x040ff00000041810 */
[-C--:B------:R-:W-:Y:S08]  /*29a10*/  HMMA.16816.F32.BF16 R20, R40, R44.reuse, R20 ;  /* 0x0000002c2814723c */ /* 0x080ff00000041814 */
[C---:B------:R-:W-:Y:S04]  /*29a20*/  HMMA.16816.F32.BF16 R24, R56.reuse, R44, R24 ;  /* 0x0000002c3818723c */ /* 0x040fe80000041818 */
[----:B------:R-:W-:Y:S04]  /*29a30*/  FADD.FTZ R44, R69, R239 ;  /* 0x000000ef452c7221 */ /* 0x000fe80000010000 */
[-C--:B------:R-:W-:Y:S03]  /*29a40*/  HMMA.16816.F32.BF16 R28, R56, R46.reuse, R28 ;  /* 0x0000002e381c723c */ /* 0x080fe6000004181c */
[----:B------:R-:W-:Y:S05]  /*29a50*/  PRMT R58, R242, 0x7632, R58 ;  /* 0x00007632f23a7816 */ /* 0x000fea000000003a */
[----:B------:R-:W-:Y:S01]  /*29a60*/  HMMA.16816.F32.BF16 R32, R40, R46, R32 ;  /* 0x0000002e2820723c */ /* 0x000fe20000041820 */
[----:B------:R-:W-:Y:S03]  /*29a70*/  LDSM.16.MT88.4 R40, [R65+0x1000] ;  /* 0x001000004128783b */ /* 0x000fe60000004200 */
[----:B---3--:R-:W-:Y:S05]  /*29a80*/  @P5 HFMA2.BF16_V2 R119, -RZ.H0_H0, RZ.H0_H0, -R2.H0_H0 ;  /* 0x200000ffff775231 */ /* 0x008fea0000340902 */
[----:B------:R1:W-:Y:S01]  /*29a90*/  @P5 STL.S16 [R1+0x198], R119 ;  /* 0x0001987701005387 */ /* 0x0003e20000100600 */
[----:B------:R-:W-:Y:S03]  /*29aa0*/  PRMT R75, R119, 0x7610, R75 ;  /* 0x00007610774b7816 */ /* 0x000fe6000000004b */
[----:B------:R4:W3:Y:S01]  /*29ab0*/  LDL.S16 R126, [R1+0x188] ;  /* 0x00018800017e7983 */ /* 0x0008e20000100600 */
[----:B------:R-:W-:Y:S02]  /*29ac0*/  @P5 PRMT R2, R75, 0x5410, RZ ;  /* 0x000054104b025816 */ /* 0x000fe400000000ff */
[----:B------:R-:W-:Y:S01]  /*29ad0*/  ISETP.GT.U32.AND P5, PT, R180, UR10, PT ;  /* 0x0000000ab4007c0c */ /* 0x000fe2000bfa4070 */
[----:B------:R4:W4:Y:S04]  /*29ae0*/  LDL.S16 R75, [R1+0x180] ;  /* 0x00018000014b7983 */ /* 0x0009280000100600 */
[----:B------:R1:W-:Y:S04]  /*29af0*/  STG.E.U16 desc[UR24][R130.64+0xb2], R2 ;  /* 0x0000b20282007986 */ /* 0x0003e8000c101518 */
[----:B-1----:R1:W4:Y:S01]  /*29b00*/  LDL.S16 R119, [R1+0x184] ;  /* 0x0001840001777983 */ /* 0x0023220000100600 */
[----:B------:R-:W-:Y:S01]  /*29b10*/  IMAD.MOV.U32 R2, RZ, RZ, R83 ;  /* 0x000000ffff027224 */ /* 0x000fe200078e0053 */
[----:B------:R-:W-:Y:S04]  /*29b20*/  LOP3.LUT R83, R121, 0xff, RZ, 0xc0, !PT ;  /* 0x000000ff79537812 */ /* 0x000fe800078ec0ff */
[----:B------:R-:W-:Y:S02]  /*29b30*/  LOP3.LUT R60, R2, R60, RZ, 0xc0, !PT ;  /* 0x0000003c023c7212 */ /* 0x000fe400078ec0ff */
[----:B------:R-:W-:Y:S01]  /*29b40*/  PRMT R2, R241, 0x7632, R2 ;  /* 0x00007632f1027816 */ /* 0x000fe20000000002 */
[----:B--2---:R-:W-:Y:S05]  /*29b50*/  @P5 HFMA2.BF16_V2 R133, -RZ.H0_H0, RZ.H0_H0, -R0.H0_H0 ;  /* 0x200000ffff855231 */ /* 0x004fea0000340900 */
[----:B------:R2:W-:Y:S01]  /*29b60*/  @P5 STL.S16 [R1+0x18c], R133 ;  /* 0x00018c8501005387 */ /* 0x0005e20000100600 */
[----:B------:R-:W-:Y:S04]  /*29b70*/  PRMT R61, R133, 0x7610, R61 ;  /* 0x00007610853d7816 */ /* 0x000fe8000000003d */
[----:B------:R-:W-:Y:S02]  /*29b80*/  @P5 PRMT R0, R61, 0x5410, RZ ;  /* 0x000054103d005816 */ /* 0x000fe400000000ff */
[----:B------:R-:W-:Y:S02]  /*29b90*/  ISETP.GT.U32.AND P5, PT, R175, UR10, PT ;  /* 0x0000000aaf007c0c */ /* 0x000fe4000bfa4070 */
[--C-:B------:R-:W-:Y:S01]  /*29ba0*/  HSET2.LE.AND R61, R122, R224.reuse, PT ;  /* 0x000000e07a3d7233 */ /* 0x100fe20003803000 */
[----:B------:R1:W-:Y:S04]  /*29bb0*/  STG.E.U16 desc[UR24][R76.64+0xb0], R0 ;  /* 0x0000b0004c007986 */ /* 0x0003e8000c101518 */
[----:B------:R-:W-:Y:S02]  /*29bc0*/  LOP3.LUT R61, R48, R61, RZ, 0xc0, !PT ;  /* 0x0000003d303d7212 */ /* 0x000fe400078ec0ff */
[----:B------:R-:W-:Y:S05]  /*29bd0*/  HSET2.LE.AND R48, R120, R224, PT ;  /* 0x000000e078307233 */ /* 0x000fea0003803000 */
[----:B------:R-:W-:Y:S01]  /*29be0*/  LOP3.LUT R48, R107, R48, RZ, 0xc0, !PT ;  /* 0x000000306b307212 */ /* 0x000fe200078ec0ff */
[----:B--2---:R-:W-:Y:S01]  /*29bf0*/  IMAD.MOV.U32 R133, RZ, RZ, R36 ;  /* 0x000000ffff857224 */ /* 0x004fe200078e0024 */
[----:B-1----:R-:W-:Y:S01]  /*29c00*/  PRMT R0, R241, 0x7610, R0 ;  /* 0x00007610f1007816 */ /* 0x002fe20000000000 */
[----:B---3--:R-:W-:Y:S02]  /*29c10*/  @!P4 HFMA2.BF16_V2 R126, -RZ.H0_H0, RZ.H0_H0, -R68.H0_H0 ;  /* 0x200000ffff7ec231 */ /* 0x008fe40000340944 */
[----:B----4-:R-:W-:Y:S03]  /*29c20*/  @P5 HFMA2.BF16_V2 R75, -RZ.H0_H0, RZ.H0_H0, -R64.H0_H0 ;  /* 0x200000ffff4b5231 */ /* 0x010fe60000340940 */
[----:B------:R-:W-:Y:S01]  /*29c30*/  @!P4 STL.S16 [R1+0x188], R126 ;  /* 0x0001887e0100c387 */ /* 0x000fe20000100600 */
[----:B------:R-:W-:Y:S02]  /*29c40*/  PRMT R112, R126, 0x7610, R112 ;  /* 0x000076107e707816 */ /* 0x000fe40000000070 */
[----:B------:R-:W-:Y:S02]  /*29c50*/  PRMT R52, R75, 0x7610, R52 ;  /* 0x000076104b347816 */ /* 0x000fe40000000034 */
[----:B------:R-:W-:Y:S02]  /*29c60*/  @!P4 PRMT R85, R112, 0x5410, RZ ;  /* 0x000054107055c816 */ /* 0x000fe400000000ff */
[----:B------:R-:W-:Y:S02]  /*29c70*/  @P5 PRMT R64, R52, 0x5410, RZ ;  /* 0x0000541034405816 */ /* 0x000fe400000000ff */
[----:B------:R-:W1:Y:S01]  /*29c80*/  LDSM.16.MT88.4 R52, [R191+0x5000] ;  /* 0x00500000bf34783b */ /* 0x000e620000004200 */
[----:B------:R-:W-:Y:S01]  /*29c90*/  ISETP.GT.U32.AND P4, PT, R151, UR10, PT ;  /* 0x0000000a97007c0c */ /* 0x000fe2000bf84070 */
[----:B------:R-:W-:Y:S06]  /*29ca0*/  @P3 HFMA2.BF16_V2 R119, -RZ.H0_H0, RZ.H0_H0, -R68.H1_H1 ;  /* 0x200000ffff773231 */ /* 0x000fec0000360944 */
[----:B------:R2:W-:Y:S01]  /*29cb0*/  STG.E.U16 desc[UR24][R76.64+0xb2], R64 ;  /* 0x0000b2404c007986 */ /* 0x0005e2000c101518 */
[----:B------:R-:W-:Y:S03]  /*29cc0*/  PRMT R111, R119, 0x7610, R111 ;  /* 0x00007610776f7816 */ /* 0x000fe6000000006f */
[----:B------:R-:W-:Y:S01]  /*29cd0*/  @P3 STL.S16 [R1+0x184], R119 ;  /* 0x0001847701003387 */ /* 0x000fe20000100600 */
[----:B------:R-:W-:Y:S03]  /*29ce0*/  @P3 PRMT R84, R111, 0x5410, RZ ;  /* 0x000054106f543816 */ /* 0x000fe600000000ff */
[----:B------:R4:W3:Y:S04]  /*29cf0*/  LDL.S16 R51, [R1+0x17c] ;  /* 0x00017c0001337983 */ /* 0x0008e80000100600 */
[----:B------:R4:W-:Y:S01]  /*29d00*/  @P5 STL.S16 [R1+0x180], R75 ;  /* 0x0001804b01005387 */ /* 0x0009e20000100600 */
[----:B------:R-:W-:Y:S01]  /*29d10*/  ISETP.LE.U32.AND P5, PT, R83, UR10, PT ;  /* 0x0000000a53007c0c */ /* 0x000fe2000bfa3070 */
[----:B--2---:R-:W-:Y:S01]  /*29d20*/  IMAD.WIDE R76, R249, 0x70, R76 ;  /* 0x00000070f94c7825 */ /* 0x004fe200078e024c */
[----:B------:R-:W2:Y:S04]  /*29d30*/  MUFU.EX2 R64, R222 ;  /* 0x000000de00407308 */ /* 0x000ea80000000800 */
[----:B------:R-:W-:Y:S04]  /*29d40*/  STG.E.U16 desc[UR24][R76.64+0xb0], R192 ;  /* 0x0000b0c04c007986 */ /* 0x000fe8000c101518 */
[----:B------:R1:W-:Y:S04]  /*29d50*/  STG.E.U16 desc[UR24][R76.64+0xb2], R147 ;  /* 0x0000b2934c007986 */ /* 0x0003e8000c101518 */
[----:B----4-:R4:W4:Y:S04]  /*29d60*/  LDL.S16 R75, [R1+0x178] ;  /* 0x00017800014b7983 */ /* 0x0109280000100600 */
[----:B------:R-:W-:Y:S01]  /*29d70*/  STG.E.U16 desc[UR24][R168.64+0xb0], R137 ;  /* 0x0000b089a8007986 */ /* 0x000fe2000c101518 */
[C---:B--2---:R-:W-:Y:S01]  /*29d80*/  FADD.FTZ R56, R64.reuse, R44 ;  /* 0x0000002c40387221 */ /* 0x044fe20000010000 */
[----:B------:R-:W-:Y:S01]  /*29d90*/  F2FP.BF16.F32.PACK_AB R106, R64, R69 ;  /* 0x00000045406a723e */ /* 0x000fe200000010ff */
[----:B------:R-:W2:Y:S01]  /*29da0*/  S2R R222, SR_TID.X ;  /* 0x0000000000de7919 */ /* 0x000ea20000002100 */
[----:B------:R-:W-:Y:S01]  /*29db0*/  PRMT R69, R0, 0x5410, R2 ;  /* 0x0000541000457816 */ /* 0x000fe20000000002 */
[----:B------:R-:W-:Y:S01]  /*29dc0*/  MUFU.EX2 R64, R128 ;  /* 0x0000008000407308 */ /* 0x000fe20000000800 */
[----:B------:R-:W-:Y:S01]  /*29dd0*/  PRMT R44, R121, 0x7632, R44 ;  /* 0x00007632792c7816 */ /* 0x000fe2000000002c */
[----:B------:R2:W-:Y:S03]  /*29de0*/  STG.E.U16 desc[UR24][R168.64+0xb2], R79 ;  /* 0x0000b24fa8007986 */ /* 0x0005e6000c101518 */
[----:B------:R-:W-:Y:S02]  /*29df0*/  LOP3.LUT R78, R44, 0xff, RZ, 0xc0, !PT ;  /* 0x000000ff2c4e7812 */ /* 0x000fe400078ec0ff */
[----:B------:R-:W-:Y:S02]  /*29e00*/  LOP3.LUT R44, R118, 0xffff, RZ, 0xc0, !PT ;  /* 0x0000ffff762c7812 */ /* 0x000fe400078ec0ff */
[----:B------:R-:W-:Y:S01]  /*29e10*/  ISETP.LE.U32.AND P3, PT, R78, UR10, PT ;  /* 0x0000000a4e007c0c */ /* 0x000fe2000bf63070 */
[----:B-1----:R-:W-:Y:S01]  /*29e20*/  IMAD.WIDE R76, R249, -0x70, R76 ;  /* 0xffffff90f94c7825 */ /* 0x002fe200078e024c */
[----:B--2---:R-:W-:Y:S03]  /*29e30*/  PRMT R79, R70, 0x7610, R79 ;  /* 0x00007610464f7816 */ /* 0x004fe6000000004f */
[----:B---3--:R-:W-:Y:S05]  /*29e40*/  @!P5 HFMA2.BF16_V2 R51, -RZ.H0_H0, RZ.H0_H0, -R0.H0_H0 ;  /* 0x200000ffff33d231 */ /* 0x008fea0000340900 */
[----:B------:R1:W-:Y:S01]  /*29e50*/  @!P5 STL.S16 [R1+0x17c], R51 ;  /* 0x00017c330100d387 */ /* 0x0003e20000100600 */
[----:B------:R-:W-:Y:S03]  /*29e60*/  PRMT R86, R51, 0x7610, R86 ;  /* 0x0000761033567816 */ /* 0x000fe60000000056 */
[----:B------:R2:W3:Y:S01]  /*29e70*/  LDL.S16 R57, [R1+0x174] ;  /* 0x0001740001397983 */ /* 0x0004e20000100600 */
[----:B------:R-:W-:Y:S02]  /*29e80*/  @!P5 PRMT R0, R86, 0x5410, RZ ;  /* 0x000054105600d816 */ /* 0x000fe400000000ff */
[----:B------:R-:W-:Y:S02]  /*29e90*/  ISETP.GT.U32.AND P5, PT, R149, UR10, PT ;  /* 0x0000000a95007c0c */ /* 0x000fe4000bfa4070 */
[----:B------:R-:W-:Y:S01]  /*29ea0*/  SHF.R.U32.HI R86, RZ, 0x8, R44 ;  /* 0x00000008ff567819 */ /* 0x000fe2000001162c */
[----:B------:R2:W-:Y:S03]  /*29eb0*/  STG.E.U16 desc[UR24][R130.64+0xc0], R0 ;  /* 0x0000c00082007986 */ /* 0x0005e6000c101518 */
[----:B------:R-:W-:Y:S02]  /*29ec0*/  LOP3.LUT R44, R86, 0xffff, RZ, 0xc0, !PT ;  /* 0x0000ffff562c7812 */ /* 0x000fe400078ec0ff */
[----:B-1----:R-:W-:Y:S01]  /*29ed0*/  LOP3.LUT R51, R163, 0xff00ff, RZ, 0xc0, !PT ;  /* 0x00ff00ffa3337812 */ /* 0x002fe200078ec0ff */
[----:B----4-:R-:W-:Y:S04]  /*29ee0*/  @!P1 HFMA2.BF16_V2 R75, -RZ.H0_H0, RZ.H0_H0, -R2.H0_H0 ;  /* 0x200000ffff4b9231 */ /* 0x010fe80000340902 */
[--C-:B------:R-:W-:Y:S02]  /*29ef0*/  HSET2.LE.AND R51, R51, R224.reuse, PT ;  /* 0x000000e033337233 */ /* 0x100fe40003803000 */
[----:B------:R-:W-:Y:S03]  /*29f00*/  PRMT R47, R75, 0x7610, R47 ;  /* 0x000076104b2f7816 */ /* 0x000fe6000000002f */
[----:B------:R-:W-:Y:S02]  /*29f10*/  LOP3.LUT R51, R67, R51, RZ, 0xc0, !PT ;  /* 0x0000003343337212 */ /* 0x000fe400078ec0ff */
[----:B------:R1:W4:Y:S01]  /*29f20*/  LDL.S16 R67, [R1+0x170] ;  /* 0x0001700001437983 */ /* 0x0003220000100600 */
[----:B------:R-:W-:Y:S02]  /*29f30*/  @!P1 PRMT R2, R47, 0x5410, RZ ;  /* 0x000054102f029816 */ /* 0x000fe400000000ff */
[----:B--2---:R-:W-:Y:S01]  /*29f40*/  PRMT R0, R242, 0x7610, R0 ;  /* 0x00007610f2007816 */ /* 0x004fe20000000000 */
[----:B------:R2:W-:Y:S01]  /*29f50*/  STL [R1+0x338], R56 ;  /* 0x0003383801007387 */ /* 0x0005e20000100800 */
[-C--:B------:R-:W-:Y:S03]  /*29f60*/  HMMA.16816.F32.BF16 R4, R48, R52.reuse, R4 ;  /* 0x000000343004723c */ /* 0x080fe60000041804 */
[----:B------:R1:W4:Y:S02]  /*29f70*/  LDL.S16 R46, [R1+0x168] ;  /* 0x00016800012e7983 */ /* 0x0003240000100600 */
[----:B------:R-:W-:Y:S02]  /*29f80*/  LOP3.LUT R47, R100, 0xff00ff, RZ, 0xc0, !PT ;  /* 0x00ff00ff642f7812 */ /* 0x000fe400078ec0ff */
[----:B------:R1:W-:Y:S01]  /*29f90*/  STG.E.U16 desc[UR24][R130.64+0xc2], R2 ;  /* 0x0000c20282007986 */ /* 0x0003e2000c101518 */
[C---:B------:R-:W-:Y:S04]  /*29fa0*/  HMMA.16816.F32.BF16 R8, R60.reuse, R52, R8 ;  /* 0x000000343c08723c */ /* 0x040fe80000041808 */
[--C-:B------:R-:W-:Y:S04]  /*29fb0*/  HSET2.LE.AND R47, R47, R224.reuse, PT ;  /* 0x000000e02f2f7233 */ /* 0x100fe80003803000 */
[-C--:B------:R-:W-:Y:S03]  /*29fc0*/  HMMA.16816.F32.BF16 R12, R60, R54.reuse, R12 ;  /* 0x000000363c0c723c */ /* 0x080fe6000004180c */
[----:B------:R-:W-:Y:S01]  /*29fd0*/  LOP3.LUT R47, R66, R47, RZ, 0xc0, !PT ;  /* 0x0000002f422f7212 */ /* 0x000fe200078ec0ff */
[----:B--2---:R2:W2:Y:S04]  /*29fe0*/  LDL.S16 R56, [R1+0x16c] ;  /* 0x00016c0001387983 */ /* 0x0044a80000100600 */
[C---:B------:R-:W-:Y:S01]  /*29ff0*/  HMMA.16816.F32.BF16 R16, R48.reuse, R54, R16 ;  /* 0x000000363010723c */ /* 0x040fe20000041810 */
[----:B------:R-:W2:Y:S07]  /*2a000*/  LDSM.16.MT88.4 R52, [R191+0x5400] ;  /* 0x00540000bf34783b */ /* 0x000eae0000004200 */
[-C--:B------:R-:W-:Y:S01]  /*2a010*/  HMMA.16816.F32.BF16 R20, R48, R40.reuse, R20 ;  /* 0x000000283014723c */ /* 0x080fe20000041814 */
[----:B------:R1:W-:Y:S02]  /*2a020*/  @!P1 STL.S16 [R1+0x178], R75 ;  /* 0x0001784b01009387 */ /* 0x0003e40000100600 */
[----:B------:R-:W-:Y:S01]  /*2a030*/  ISETP.LE.U32.AND P1, PT, R44, UR10, PT ;  /* 0x0000000a2c007c0c */ /* 0x000fe2000bf23070 */
[----:B------:R-:W-:Y:S02]  /*2a040*/  IMAD.MOV.U32 R44, RZ, RZ, R87 ;  /* 0x000000ffff2c7224 */ /* 0x000fe400078e0057 */
[----:B-1----:R-:W-:Y:S02]  /*2a050*/  IMAD.MOV.U32 R2, RZ, RZ, R93 ;  /* 0x000000ffff027224 */ /* 0x002fe400078e005d */
[C---:B------:R-:W-:Y:S08]  /*2a060*/  HMMA.16816.F32.BF16 R24, R60.reuse, R40, R24 ;  /* 0x000000283c18723c */ /* 0x040ff00000041818 */
[-C--:B------:R-:W-:Y:S01]  /*2a070*/  HMMA.16816.F32.BF16 R28, R60, R42.reuse, R28 ;  /* 0x0000002a3c1c723c */ /* 0x080fe2000004181c */
[----:B------:R-:W1:Y:S02]  /*2a080*/  MUFU.EX2 R60, R129 ;  /* 0x00000081003c7308 */ /* 0x000e640000000800 */
[----:B------:R-:W-:Y:S02]  /*2a090*/  PRMT R62, R244, 0x7610, R62 ;  /* 0x00007610f43e7816 */ /* 0x000fe4000000003e */
[----:B------:R-:W-:Y:S03]  /*2a0a0*/  PRMT R61, R113, 0x5410, R109 ;  /* 0x00005410713d7816 */ /* 0x000fe6000000006d */
[----:B------:R-:W-:Y:S01]  /*2a0b0*/  HMMA.16816.F32.BF16 R32, R48, R42, R32 ;  /* 0x0000002a3020723c */ /* 0x000fe20000041820 */
[----:B------:R-:W2:Y:S03]  /*2a0c0*/  LDSM.16.MT88.4 R40, [R65+0x1400] ;  /* 0x001400004128783b */ /* 0x000ea60000004200 */
[----:B------:R-:W-:Y:S02]  /*2a0d0*/  SHF.R.U32.HI R75, RZ, 0x18, R121 ;  /* 0x00000018ff4b7819 */ /* 0x000fe40000011679 */
[----:B------:R-:W-:Y:S02]  /*2a0e0*/  PRMT R51, R83, 0x5410, R207 ;  /* 0x0000541053337816 */ /* 0x000fe400000000cf */
[----:B------:R-:W-:Y:S02]  /*2a0f0*/  HSET2.LE.AND R61, R61, R224, PT ;  /* 0x000000e03d3d7233 */ /* 0x000fe40003803000 */
[----:B-1----:R-:W-:Y:S01]  /*2a100*/  F2FP.BF16.F32.PACK_AB R66, R60, R64 ;  /* 0x000000403c42723e */ /* 0x002fe200000010ff */
[----:B---3--:R-:W-:Y:S05]  /*2a110*/  @!P3 HFMA2.BF16_V2 R57, -RZ.H0_H0, RZ.H0_H0, -R0.H0_H0 ;  /* 0x200000ffff39b231 */ /* 0x008fea0000340900 */
[----:B------:R-:W-:Y:S01]  /*2a120*/  PRMT R45, R57, 0x7610, R45 ;  /* 0x00007610392d7816 */ /* 0x000fe2000000002d */
[----:B----4-:R-:W-:Y:S05]  /*2a130*/  @P4 HFMA2.BF16_V2 R67, -RZ.H0_H0, RZ.H0_H0, -R70.H0_H0 ;  /* 0x200000ffff434231 */ /* 0x010fea0000340946 */
[----:B------:R1:W-:Y:S01]  /*2a140*/  @P4 STL.S16 [R1+0x170], R67 ;  /* 0x0001704301004387 */ /* 0x0003e20000100600 */
[----:B------:R-:W-:Y:S03]  /*2a150*/  PRMT R59, R67, 0x7610, R59 ;  /* 0x00007610433b7816 */ /* 0x000fe6000000003b */
[----:B------:R3:W-:Y:S01]  /*2a160*/  @!P3 STL.S16 [R1+0x174], R57 ;  /* 0x000174390100b387 */ /* 0x0007e20000100600 */
[----:B------:R-:W-:Y:S02]  /*2a170*/  @P4 PRMT R79, R59, 0x5410, RZ ;  /* 0x000054103b4f4816 */ /* 0x000fe400000000ff */
[----:B------:R-:W-:Y:S05]  /*2a180*/  LOP3.LUT R59, R104, 0xff00ff, RZ, 0xc0, !PT ;  /* 0x00ff00ff683b7812 */ /* 0x000fea00078ec0ff */
[----:B------:R-:W-:Y:S01]  /*2a190*/  HSET2.LE.AND R59, R59, R224, PT ;  /* 0x000000e03b3b7233 */ /* 0x000fe20003803000 */
[----:B--2---:R-:W-:Y:S01]  /*2a1a0*/  @P5 HFMA2.BF16_V2 R56, -RZ.H0_H0, RZ.H0_H0, -R70.H1_H1 ;  /* 0x200000ffff385231 */ /* 0x004fe20000360946 */
[----:B-1----:R-:W-:Y:S02]  /*2a1b0*/  PRMT R67, R0, 0x5410, R58 ;  /* 0x0000541000437816 */ /* 0x002fe4000000003a */
[----:B------:R-:W-:Y:S02]  /*2a1c0*/  @!P3 PRMT R0, R45, 0x5410, RZ ;  /* 0x000054102d00b816 */ /* 0x000fe400000000ff */
[----:B------:R1:W-:Y:S01]  /*2a1d0*/  @P5 STL.S16 [R1+0x16c], R56 ;  /* 0x00016c3801005387 */ /* 0x0003e20000100600 */
[----:B------:R-:W-:Y:S02]  /*2a1e0*/  ISETP.LE.U32.AND P3, PT, R75, UR10, PT ;  /* 0x0000000a4b007c0c */ /* 0x000fe4000bf63070 */
[--C-:B------:R-:W-:Y:S01]  /*2a1f0*/  HSET2.LE.AND R45, R96, R224.reuse, PT ;  /* 0x000000e0602d7233 */ /* 0x100fe20003803000 */
[----:B------:R2:W4:Y:S01]  /*2a200*/  LDL.S16 R111, [R1+0x15c] ;  /* 0x00015c00016f7983 */ /* 0x0005220000100600 */
[----:B------:R-:W-:Y:S02]  /*2a210*/  PRMT R107, R56, 0x7610, R107 ;  /* 0x00007610386b7816 */ /* 0x000fe4000000006b */
[----:B---3--:R-:W-:Y:S01]  /*2a220*/  HSET2.LE.AND R57, R80, R224, PT ;  /* 0x000000e050397233 */ /* 0x008fe20003803000 */
[----:B------:R2:W3:Y:S01]  /*2a230*/  LDL.S16 R108, [R1+0x158] ;  /* 0x00015800016c7983 */ /* 0x0004e20000100600 */
[----:B------:R-:W-:Y:S03]  /*2a240*/  LOP3.LUT R45, R88, R45, RZ, 0xc0, !PT ;  /* 0x0000002d582d7212 */ /* 0x000fe600078ec0ff */
[----:B------:R2:W-:Y:S01]  /*2a250*/  STG.E.U16 desc[UR24][R76.64+0xc0], R0 ;  /* 0x0000c0004c007986 */ /* 0x0005e2000c101518 */
[----:B------:R-:W-:Y:S01]  /*2a260*/  LOP3.LUT R57, R2, R57, RZ, 0xc0, !PT ;  /* 0x0000003902397212 */ /* 0x000fe200078ec0ff */
[----:B------:R-:W-:Y:S01]  /*2a270*/  @!P3 HFMA2.BF16_V2 R46, -RZ.H0_H0, RZ.H0_H0, -R58.H0_H0 ;  /* 0x200000ffff2eb231 */ /* 0x000fe2000034093a */
[----:B------:R-:W-:Y:S04]  /*2a280*/  PRMT R2, R244, 0x7632, R2 ;  /* 0x00007632f4027816 */ /* 0x000fe80000000002 */
[----:B------:R2:W-:Y:S01]  /*2a290*/  @!P3 STL.S16 [R1+0x168], R46 ;  /* 0x0001682e0100b387 */ /* 0x0005e20000100600 */
[----:B------:R-:W-:Y:S02]  /*2a2a0*/  PRMT R80, R46, 0x7610, R80 ;  /* 0x000076102e507816 */ /* 0x000fe40000000050 */
[----:B------:R-:W-:Y:S01]  /*2a2b0*/  PRMT R63, R62, 0x5410, R2 ;  /* 0x000054103e3f7816 */ /* 0x000fe20000000002 */
[----:B------:R3:W3:Y:S01]  /*2a2c0*/  LDL.S16 R88, [R1+0x14c] ;  /* 0x00014c0001587983 */ /* 0x0006e20000100600 */
[----:B------:R-:W-:Y:S02]  /*2a2d0*/  @!P3 PRMT R58, R80, 0x5410, RZ ;  /* 0x00005410503ab816 */ /* 0x000fe400000000ff */
[----:B------:R-:W-:Y:S01]  /*2a2e0*/  ISETP.GT.U32.AND P3, PT, R195, UR10, PT ;  /* 0x0000000ac3007c0c */ /* 0x000fe2000bf64070 */
[----:B------:R3:W3:Y:S01]  /*2a2f0*/  LDL.S16 R87, [R1+0x148] ;  /* 0x0001480001577983 */ /* 0x0006e20000100600 */
[--C-:B-1----:R-:W-:Y:S01]  /*2a300*/  HSET2.LE.AND R56, R72, R224.reuse, PT ;  /* 0x000000e048387233 */ /* 0x102fe20003803000 */
[----:B------:R-:W-:Y:S01]  /*2a310*/  IMAD.MOV.U32 R72, RZ, RZ, R89 ;  /* 0x000000ffff487224 */ /* 0x000fe200078e0059 */
[----:B------:R-:W-:Y:S01]  /*2a320*/  PRMT R80, R151, 0x5410, R149 ;  /* 0x0000541097507816 */ /* 0x000fe20000000095 */
[----:B------:R1:W-:Y:S02]  /*2a330*/  STG.E.U16 desc[UR24][R76.64+0xc2], R58 ;  /* 0x0000c23a4c007986 */ /* 0x0003e4000c101518 */
[----:B------:R-:W-:Y:S02]  /*2a340*/  LOP3.LUT R56, R44, R56, RZ, 0xc0, !PT ;  /* 0x000000382c387212 */ /* 0x000fe400078ec0ff */
[--C-:B------:R-:W-:Y:S02]  /*2a350*/  HSET2.LE.AND R44, R110, R224.reuse, PT ;  /* 0x000000e06e2c7233 */ /* 0x100fe40003803000 */
[----:B------:R-:W-:Y:S02]  /*2a360*/  LOP3.LUT R59, R72, R59, RZ, 0xc0, !PT ;  /* 0x0000003b483b7212 */ /* 0x000fe400078ec0ff */
[--C-:B--2---:R-:W-:Y:S02]  /*2a370*/  HSET2.LE.AND R0, R105, R224.reuse, PT ;  /* 0x000000e069007233 */ /* 0x104fe40003803000 */
[----:B------:R-:W-:Y:S02]  /*2a380*/  LOP3.LUT R44, R91, R44, RZ, 0xc0, !PT ;  /* 0x0000002c5b2c7212 */ /* 0x000fe400078ec0ff */
[----:B------:R-:W-:Y:S02]  /*2a390*/  PRMT R72, R178, 0x5410, R154 ;  /* 0x00005410b2487816 */ /* 0x000fe4000000009a */
[--C-:B------:R-:W-:Y:S05]  /*2a3a0*/  HSET2.LE.AND R46, R103, R224.reuse, PT ;  /* 0x000000e0672e7233 */ /* 0x100fea0003803000 */
[----:B------:R-:W-:Y:S02]  /*2a3b0*/  LOP3.LUT R46, R74, R46, RZ, 0xc0, !PT ;  /* 0x0000002e4a2e7212 */ /* 0x000fe400078ec0ff */
[----:B------:R-:W-:Y:S04]  /*2a3c0*/  LOP3.LUT R74, R211, 0xff, RZ, 0xc0, !PT ;  /* 0x000000ffd34a7812 */ /* 0x000fe800078ec0ff */
[----:B------:R-:W-:Y:S01]  /*2a3d0*/  ISETP.LE.U32.AND P4, PT, R74, UR10, PT ;  /* 0x0000000a4a007c0c */ /* 0x000fe2000bf83070 */
[-C--:B------:R-:W-:Y:S05]  /*2a3e0*/  HMMA.16816.F32.BF16 R4, R44, R52.reuse, R4 ;  /* 0x000000342c04723c */ /* 0x080fea0000041804 */
[----:B-1----:R-:W-:Y:S01]  /*2a3f0*/  LOP3.LUT R58, R71, R0, RZ, 0xc0, !PT ;  /* 0x00000000473a7212 */ /* 0x002fe200078ec0ff */
[----:B------:R-:W-:Y:S01]  /*2a400*/  FADD.FTZ R0, R64, R136 ;  /* 0x0000008840007221 */ /* 0x000fe20000010000 */
[----:B------:R-:W-:Y:S01]  /*2a410*/  LOP3.LUT R136, R118, 0xff, RZ, 0xc0, !PT ;  /* 0x000000ff76887812 */ /* 0x000fe200078ec0ff */
[----:B------:R-:W-:Y:S01]  /*2a420*/  IMAD.WIDE R76, R249, 0x70, R76 ;  /* 0x00000070f94c7825 */ /* 0x000fe200078e024c */
[----:B------:R-:W-:Y:S03]  /*2a430*/  PRMT R71, R70, 0x7632, R71 ;  /* 0x0000763246477816 */ /* 0x000fe60000000047 */
[--C-:B------:R-:W-:Y:S01]  /*2a440*/  FADD.FTZ R50, R60, R0.reuse ;  /* 0x000000003c327221 */ /* 0x100fe20000010000 */
[C---:B------:R-:W-:Y:S01]  /*2a450*/  HMMA.16816.F32.BF16 R8, R56.reuse, R52, R8 ;  /* 0x000000343808723c */ /* 0x040fe20000041808 */
[----:B------:R-:W-:Y:S03]  /*2a460*/  STG.E.U16 desc[UR24][R76.64+0xc0], R97 ;  /* 0x0000c0614c007986 */ /* 0x000fe6000c101518 */
[----:B------:R-:W-:Y:S01]  /*2a470*/  @P5 PRMT R71, R107, 0x5410, RZ ;  /* 0x000054106b475816 */ /* 0x000fe200000000ff */
[----:B------:R-:W-:Y:S01]  /*2a480*/  STG.E.U16 desc[UR24][R76.64+0xc2], R95 ;  /* 0x0000c25f4c007986 */ /* 0x000fe2000c101518 */
[----:B------:R-:W-:Y:S02]  /*2a490*/  ISETP.GT.U32.AND P5, PT, R178, UR10, PT ;  /* 0x0000000ab2007c0c */ /* 0x000fe4000bfa4070 */
[-C--:B------:R-:W-:Y:S01]  /*2a4a0*/  HMMA.16816.F32.BF16 R12, R56, R54.reuse, R12 ;  /* 0x00000036380c723c */ /* 0x080fe2000004180c */
[----:B------:R-:W-:Y:S02]  /*2a4b0*/  STG.E.U16 desc[UR24][R168.64+0xc0], R92 ;  /* 0x0000c05ca8007986 */ /* 0x000fe4000c101518 */
[C---:B------:R-:W-:Y:S02]  /*2a4c0*/  PRMT R0, R247.reuse, 0x7610, R0 ;  /* 0x00007610f7007816 */ /* 0x040fe40000000000 */
[----:B------:R-:W-:Y:S01]  /*2a4d0*/  STG.E.U16 desc[UR24][R168.64+0xc2], R94 ;  /* 0x0000c25ea8007986 */ /* 0x000fe2000c101518 */
[----:B------:R-:W-:Y:S02]  /*2a4e0*/  PRMT R64, R247, 0x7632, R64 ;  /* 0x00007632f7407816 */ /* 0x000fe40000000040 */
[C---:B------:R-:W-:Y:S01]  /*2a4f0*/  HMMA.16816.F32.BF16 R16, R44.reuse, R54, R16 ;  /* 0x000000362c10723c */ /* 0x040fe20000041810 */
[----:B------:R-:W1:Y:S03]  /*2a500*/  LDSM.16.MT88.4 R52, [R191+0x5800] ;  /* 0x00580000bf34783b */ /* 0x000e660000004200 */
[----:B------:R-:W-:Y:S02]  /*2a510*/  PRMT R60, R115, 0x5410, R203 ;  /* 0x00005410733c7816 */ /* 0x000fe400000000cb */
[----:B------:R-:W-:Y:S02]  /*2a520*/  PRMT R74, R74, 0x5410, R195 ;  /* 0x000054104a4a7816 */ /* 0x000fe400000000c3 */
[-C--:B------:R-:W-:Y:S03]  /*2a530*/  HMMA.16816.F32.BF16 R20, R44, R40.reuse, R20 ;  /* 0x000000282c14723c */ /* 0x080fe60000041814 */
[--C-:B------:R-:W-:Y:S05]  /*2a540*/  HSET2.LE.AND R60, R60, R224.reuse, PT ;  /* 0x000000e03c3c7233 */ /* 0x100fea0003803000 */
[C---:B------:R-:W-:Y:S04]  /*2a550*/  HMMA.16816.F32.BF16 R24, R56.reuse, R40, R24 ;  /* 0x000000283818723c */ /* 0x040fe80000041818 */
[----:B------:R-:W-:Y:S04]  /*2a560*/  PRMT R40, R0, 0x5410, R64 ;  /* 0x0000541000287816 */ /* 0x000fe80000000040 */
[-C--:B------:R-:W-:Y:S03]  /*2a570*/  HMMA.16816.F32.BF16 R28, R56, R42.reuse, R28 ;  /* 0x0000002a381c723c */ /* 0x080fe6000004181c */
[----:B------:R-:W-:Y:S02]  /*2a580*/  PRMT R59, R123, 0x7632, R59 ;  /* 0x000076327b3b7816 */ /* 0x000fe4000000003b */
[----:B------:R-:W-:Y:S02]  /*2a590*/  SHF.R.U32.HI R58, RZ, 0x18, R123 ;  /* 0x00000018ff3a7819 */ /* 0x000fe4000001167b */
[----:B------:R-:W-:Y:S01]  /*2a5a0*/  LOP3.LUT R59, R59, 0xff, RZ, 0xc0, !PT ;  /* 0x000000ff3b3b7812 */ /* 0x000fe200078ec0ff */
[----:B------:R-:W-:Y:S04]  /*2a5b0*/  HMMA.16816.F32.BF16 R32, R44, R42, R32 ;  /* 0x0000002a2c20723c */ /* 0x000fe80000041820 */
[----:B------:R-:W-:Y:S02]  /*2a5c0*/  SHF.R.U32.HI R47, RZ, 0x18, R118 ;  /* 0x00000018ff2f7819 */ /* 0x000fe40000011676 */
[----:B------:R-:W-:Y:S02]  /*2a5d0*/  PRMT R44, R3, 0x7632, R44 ;  /* 0x00007632032c7816 */ /* 0x000fe4000000002c */
[----:B------:R-:W-:Y:S05]  /*2a5e0*/  PRMT R149, R59, 0x5410, R58 ;  /* 0x000054103b957816 */ /* 0x000fea000000003a */
[----:B------:R-:W-:Y:S01]  /*2a5f0*/  HSET2.LE.AND R149, R149, R224, PT ;  /* 0x000000e095957233 */ /* 0x000fe20003803000 */
[----:B----4-:R-:W-:Y:S02]  /*2a600*/  @!P4 HFMA2.BF16_V2 R111, -RZ.H0_H0, RZ.H0_H0, -R62.H0_H0 ;  /* 0x200000ffff6fc231 */ /* 0x010fe4000034093e */
[----:B---3--:R-:W-:Y:S03]  /*2a610*/  @P3 HFMA2.BF16_V2 R108, -RZ.H0_H0, RZ.H0_H0, -R2.H0_H0 ;  /* 0x200000ffff6c3231 */ /* 0x008fe60000340902 */
[----:B------:R-:W-:Y:S01]  /*2a620*/  @!P4 STL.S16 [R1+0x15c], R111 ;  /* 0x00015c6f0100c387 */ /* 0x000fe20000100600 */
[----:B------:R-:W-:Y:S03]  /*2a630*/  PRMT R49, R111, 0x7610, R49 ;  /* 0x000076106f317816 */ /* 0x000fe60000000031 */
[----:B------:R-:W-:Y:S01]  /*2a640*/  @P3 STL.S16 [R1+0x158], R108 ;  /* 0x0001586c01003387 */ /* 0x000fe20000100600 */
[----:B------:R-:W-:Y:S01]  /*2a650*/  @!P4 PRMT R62, R49, 0x5410, RZ ;  /* 0x00005410313ec816 */ /* 0x000fe200000000ff */
[----:B------:R-:W-:Y:S01]  /*2a660*/  IMAD.MOV.U32 R49, RZ, RZ, R98 ;  /* 0x000000ffff317224 */ /* 0x000fe200078e0062 */
[----:B------:R-:W-:Y:S01]  /*2a670*/  ISETP.LE.U32.AND P4, PT, R136, UR10, PT ;  /* 0x0000000a88007c0c */ /* 0x000fe2000bf83070 */
[----:B------:R2:W-:Y:S01]  /*2a680*/  STL [R1+0x330], R50 ;  /* 0x0003303201007387 */ /* 0x0005e20000100800 */
[----:B------:R-:W-:Y:S02]  /*2a690*/  PRMT R48, R108, 0x7610, R48 ;  /* 0x000076106c307816 */ /* 0x000fe40000000030 */
[----:B------:R-:W-:Y:S01]  /*2a6a0*/  LOP3.LUT R61, R49, R61, RZ, 0xc0, !PT ;  /* 0x0000003d313d7212 */ /* 0x000fe200078ec0ff */
[----:B------:R4:W3:Y:S01]  /*2a6b0*/  LDL.S16 R91, [R1+0x144] ;  /* 0x00014400015b7983 */ /* 0x0008e20000100600 */
[----:B------:R-:W-:Y:S01]  /*2a6c0*/  @P3 PRMT R2, R48, 0x5410, RZ ;  /* 0x0000541030023816 */ /* 0x000fe200000000ff */
[----:B------:R-:W-:Y:S01]  /*2a6d0*/  IMAD.MOV.U32 R48, RZ, RZ, R99 ;  /* 0x000000ffff307224 */ /* 0x000fe200078e0063 */
[----:B------:R-:W-:Y:S01]  /*2a6e0*/  ISETP.GT.U32.AND P3, PT, R154, UR10, PT ;  /* 0x0000000a9a007c0c */ /* 0x000fe2000bf64070 */
[----:B------:R4:W4:Y:S01]  /*2a6f0*/  LDL.S16 R90, [R1+0x140] ;  /* 0x00014000015a7983 */ /* 0x0009220000100600 */
[----:B------:R-:W-:Y:S01]  /*2a700*/  PRMT R136, R136, 0x5410, R86 ;  /* 0x0000541088887816 */ /* 0x000fe20000000056 */
[--C-:B------:R-:W-:Y:S01]  /*2a710*/  @!P1 HFMA2.BF16_V2 R87, -RZ.H0_H0, RZ.H0_H0, -R101.reuse.H1_H1 ;  /* 0x200000ffff579231 */ /* 0x100fe20000360965 */
[----:B------:R-:W-:Y:S01]  /*2a720*/  LOP3.LUT R60, R48, R60, RZ, 0xc0, !PT ;  /* 0x0000003c303c7212 */ /* 0x000fe200078ec0ff */
[----:B------:R-:W-:Y:S01]  /*2a730*/  STG.E.U16 desc[UR24][R130.64+0xd0], R62 ;  /* 0x0000d03e82007986 */ /* 0x000fe2000c101518 */
[----:B------:R-:W-:Y:S01]  /*2a740*/  @!P4 HFMA2.BF16_V2 R88, -RZ.H0_H0, RZ.H0_H0, -R101.H0_H0 ;  /* 0x200000ffff58c231 */ /* 0x000fe20000340965 */
[--C-:B------:R-:W-:Y:S02]  /*2a750*/  HSET2.LE.AND R48, R51, R224.reuse, PT ;  /* 0x000000e033307233 */ /* 0x100fe40003803000 */
[----:B------:R1:W-:Y:S01]  /*2a760*/  STG.E.U16 desc[UR24][R130.64+0xd2], R2 ;  /* 0x0000d20282007986 */ /* 0x0003e2000c101518 */
[--C-:B------:R-:W-:Y:S02]  /*2a770*/  HSET2.LE.AND R136, R136, R224.reuse, PT ;  /* 0x000000e088887233 */ /* 0x100fe40003803000 */
[----:B------:R-:W-:Y:S01]  /*2a780*/  PRMT R83, R88, 0x7610, R83 ;  /* 0x0000761058537816 */ /* 0x000fe20000000053 */
[----:B------:R1:W-:Y:S01]  /*2a790*/  @!P4 STL.S16 [R1+0x14c], R88 ;  /* 0x00014c580100c387 */ /* 0x0003e20000100600 */
[----:B------:R-:W-:Y:S02]  /*2a7a0*/  LOP3.LUT R48, R69, R48, RZ, 0xc0, !PT ;  /* 0x0000003045307212 */ /* 0x000fe400078ec0ff */
[----:B------:R-:W-:Y:S01]  /*2a7b0*/  LOP3.LUT R51, R72, 0xff00ff, RZ, 0xc0, !PT ;  /* 0x00ff00ff48337812 */ /* 0x000fe200078ec0ff */
[----:B------:R1:W-:Y:S01]  /*2a7c0*/  @!P1 STL.S16 [R1+0x148], R87 ;  /* 0x0001485701009387 */ /* 0x0003e20000100600 */
[----:B--2---:R-:W-:Y:S02]  /*2a7d0*/  PRMT R50, R78, 0x5410, R75 ;  /* 0x000054104e327816 */ /* 0x004fe4000000004b */
[----:B------:R-:W-:Y:S01]  /*2a7e0*/  PRMT R78, R87, 0x7610, R78 ;  /* 0x00007610574e7816 */ /* 0x000fe2000000004e */
[----:B------:R2:W2:Y:S01]  /*2a7f0*/  LDL.S16 R89, [R1+0x13c] ;  /* 0x00013c0001597983 */ /* 0x0004a20000100600 */
[--C-:B------:R-:W-:Y:S02]  /*2a800*/  HSET2.LE.AND R51, R51, R224.reuse, PT ;  /* 0x000000e033337233 */ /* 0x100fe40003803000 */
[--C-:B------:R-:W-:Y:S02]  /*2a810*/  HSET2.LE.AND R49, R50, R224.reuse, PT ;  /* 0x000000e032317233 */ /* 0x100fe40003803000 */
[--C-:B------:R-:W-:Y:S02]  /*2a820*/  HSET2.LE.AND R50, R74, R224.reuse, PT ;  /* 0x000000e04a327233 */ /* 0x100fe40003803000 */
[----:B------:R-:W-:Y:S02]  /*2a830*/  LOP3.LUT R51, R40, R51, RZ, 0xc0, !PT ;  /* 0x0000003328337212 */ /* 0x000fe400078ec0ff */
[----:B------:R-:W-:Y:S02]  /*2a840*/  LOP3.LUT R49, R67, R49, RZ, 0xc0, !PT ;  /* 0x0000003143317212 */ /* 0x000fe400078ec0ff */
[----:B------:R-:W-:Y:S02]  /*2a850*/  LOP3.LUT R67, R123, 0xff, RZ, 0xc0, !PT ;  /* 0x000000ff7b437812 */ /* 0x000fe400078ec0ff */
[----:B------:R-:W-:Y:S02]  /*2a860*/  LOP3.LUT R50, R63, R50, RZ, 0xc0, !PT ;  /* 0x000000323f327212 */ /* 0x000fe400078ec0ff */
[----:B-1----:R-:W-:Y:S01]  /*2a870*/  PRMT R2, R245, 0x7632, R2 ;  /* 0x00007632f5027816 */ /* 0x002fe20000000002 */
[----:B------:R1:W2:Y:S01]  /*2a880*/  LDL.S16 R88, [R1+0x138] ;  /* 0x0001380001587983 */ /* 0x0002a20000100600 */
[--C-:B------:R-:W-:Y:S03]  /*2a890*/  HSET2.LE.AND R62, R81, R224.reuse, PT ;  /* 0x000000e0513e7233 */ /* 0x100fe60003803000 */
[-C--:B------:R-:W-:Y:S01]  /*2a8a0*/  HMMA.16816.F32.BF16 R4, R48, R52.reuse, R4 ;  /* 0x000000343004723c */ /* 0x080fe20000041804 */
[----:B------:R1:W2:Y:S04]  /*2a8b0*/  LDL.S16 R87, [R1+0x134] ;  /* 0x0001340001577983 */ /* 0x0002a80000100600 */
[----:B------:R-:W-:Y:S02]  /*2a8c0*/  LOP3.LUT R63, R80, 0xff00ff, RZ, 0xc0, !PT ;  /* 0x00ff00ff503f7812 */ /* 0x000fe400078ec0ff */
[----:B------:R-:W-:Y:S02]  /*2a8d0*/  LOP3.LUT R62, R68, R62, RZ, 0xc0, !PT ;  /* 0x0000003e443e7212 */ /* 0x000fe400078ec0ff */
[----:B------:R-:W-:Y:S02]  /*2a8e0*/  PRMT R68, R101, 0x7632, R68 ;  /* 0x0000763265447816 */ /* 0x000fe40000000044 */
[--C-:B------:R-:W-:Y:S02]  /*2a8f0*/  HSET2.LE.AND R63, R63, R224.reuse, PT ;  /* 0x000000e03f3f7233 */ /* 0x100fe40003803000 */
[----:B------:R-:W-:Y:S02]  /*2a900*/  @!P1 PRMT R68, R78, 0x5410, RZ ;  /* 0x000054104e449816 */ /* 0x000fe400000000ff */
[----:B------:R-:W-:Y:S02]  /*2a910*/  ISETP.LE.U32.AND P1, PT, R47, UR10, PT ;  /* 0x0000000a2f007c0c */ /* 0x000fe4000bf23070 */
[----:B------:R-:W-:Y:S07]  /*2a920*/  LOP3.LUT R63, R70, R63, RZ, 0xc0, !PT ;  /* 0x0000003f463f7212 */ /* 0x000fee00078ec0ff */
[C---:B------:R-:W-:Y:S04]  /*2a930*/  HMMA.16816.F32.BF16 R8, R60.reuse, R52, R8 ;  /* 0x000000343c08723c */ /* 0x040fe80000041808 */
[----:B------:R-:W-:Y:S02]  /*2a940*/  PRMT R52, R118, 0x7632, R52 ;  /* 0x0000763276347816 */ /* 0x000fe40000000034 */
[----:B------:R-:W-:Y:S02]  /*2a950*/  LOP3.LUT R53, R160, 0xff, RZ, 0xc0, !PT ;  /* 0x000000ffa0357812 */ /* 0x000fe400078ec0ff */
[----:B------:R-:W-:Y:S01]  /*2a960*/  LDSM.16.MT88.4 R160, [R191+0x5c00] ;  /* 0x005c0000bfa0783b */ /* 0x000fe20000004200 */
[----:B------:R-:W-:Y:S01]  /*2a970*/  LOP3.LUT R52, R52, 0xff, RZ, 0xc0, !PT ;  /* 0x000000ff34347812 */ /* 0x000fe200078ec0ff */
[-C--:B------:R-:W-:Y:S03]  /*2a980*/  HMMA.16816.F32.BF16 R12, R60, R54.reuse, R12 ;  /* 0x000000363c0c723c */ /* 0x080fe6000004180c */
[----:B------:R-:W-:Y:S02]  /*2a990*/  PRMT R150, R53, 0x5410, R148 ;  /* 0x0000541035967816 */ /* 0x000fe40000000094 */
[----:B------:R-:W-:Y:S01]  /*2a9a0*/  PRMT R137, R52, 0x5410, R47 ;  /* 0x0000541034897816 */ /* 0x000fe2000000002f */
[----:B------:R-:W-:Y:S02]  /*2a9b0*/  IMAD.MOV.U32 R47, RZ, RZ, R101 ;  /* 0x000000ffff2f7224 */ /* 0x000fe400078e0065 */
[C---:B------:R-:W-:Y:S04]  /*2a9c0*/  HMMA.16816.F32.BF16 R16, R48.reuse, R54, R16 ;  /* 0x000000363010723c */ /* 0x040fe80000041810 */
[----:B------:R-:W-:Y:S02]  /*2a9d0*/  LOP3.LUT R136, R47, R136, RZ, 0xc0, !PT ;  /* 0x000000882f887212 */ /* 0x000fe400078ec0ff */
[----:B------:R-:W-:Y:S02]  /*2a9e0*/  PRMT R54, R102, 0x7632, R54 ;  /* 0x0000763266367816 */ /* 0x000fe40000000036 */
[--C-:B------:R-:W-:Y:S02]  /*2a9f0*/  HSET2.LE.AND R137, R137, R224.reuse, PT ;  /* 0x000000e089897233 */ /* 0x100fe40003803000 */
[----:B------:R-:W-:Y:S01]  /*2aa00*/  HSET2.LE.AND R150, R150, R224, PT ;  /* 0x000000e096967233 */ /* 0x000fe20003803000 */
[----:B---3--:R-:W-:Y:S02]  /*2aa10*/  @P5 HFMA2.BF16_V2 R91, -RZ.H0_H0, RZ.H0_H0, -R0.H0_H0 ;  /* 0x200000ffff5b5231 */ /* 0x008fe40000340900 */
[----:B----4-:R-:W-:Y:S03]  /*2aa20*/  @P3 HFMA2.BF16_V2 R90, -RZ.H0_H0, RZ.H0_H0, -R64.H0_H0 ;  /* 0x200000ffff5a3231 */ /* 0x010fe60000340940 */
[----:B------:R-:W-:Y:S01]  /*2aa30*/  @P5 STL.S16 [R1+0x144], R91 ;  /* 0x0001445b01005387 */ /* 0x000fe20000100600 */
[----:B------:R-:W-:Y:S03]  /*2aa40*/  PRMT R41, R91, 0x7610, R41 ;  /* 0x000076105b297816 */ /* 0x000fe60000000029 */
[----:B------:R-:W-:Y:S01]  /*2aa50*/  @P3 STL.S16 [R1+0x140], R90 ;  /* 0x0001405a01003387 */ /* 0x000fe20000100600 */
[----:B------:R-:W-:Y:S02]  /*2aa60*/  PRMT R75, R90, 0x7610, R75 ;  /* 0x000076105a4b7816 */ /* 0x000fe4000000004b */
[----:B------:R-:W-:Y:S01]  /*2aa70*/  @P5 PRMT R0, R41, 0x5410, RZ ;  /* 0x0000541029005816 */ /* 0x000fe200000000ff */
[----:B------:R1:W3:Y:S01]  /*2aa80*/  LDL.S16 R74, [R1+0x12c] ;  /* 0x00012c00014a7983 */ /* 0x0002e20000100600 */
[----:B------:R-:W-:Y:S01]  /*2aa90*/  @P3 PRMT R64, R75, 0x5410, RZ ;  /* 0x000054104b403816 */ /* 0x000fe200000000ff */
[----:B------:R-:W-:Y:S01]  /*2aaa0*/  IMAD.WIDE R40, R249, -0x70, R76 ;  /* 0xffffff90f9287825 */ /* 0x000fe200078e024c */
[----:B------:R-:W-:Y:S01]  /*2aab0*/  ISETP.LE.U32.AND P5, PT, R67, UR10, PT ;  /* 0x0000000a43007c0c */ /* 0x000fe2000bfa3070 */
[----:B------:R1:W4:Y:S01]  /*2aac0*/  LDL.S16 R75, [R1+0x130] ;  /* 0x00013000014b7983 */ /* 0x0003220000100600 */
[----:B------:R-:W-:Y:S03]  /*2aad0*/  ISETP.LE.U32.AND P3, PT, R59, UR10, PT ;  /* 0x0000000a3b007c0c */ /* 0x000fe6000bf63070 */
[----:B------:R1:W4:Y:S01]  /*2aae0*/  LDL.S16 R69, [R1+0x128] ;  /* 0x0001280001457983 */ /* 0x0003220000100600 */
[----:B------:R-:W-:Y:S03]  /*2aaf0*/  IMAD.WIDE R56, R249, 0x70, R40 ;  /* 0x00000070f9387825 */ /* 0x000fe600078e0228 */
[----:B------:R1:W-:Y:S04]  /*2ab00*/  STG.E.U16 desc[UR24][R40.64+0xd0], R0 ;  /* 0x0000d00028007986 */ /* 0x0003e8000c101518 */
[----:B------:R1:W-:Y:S04]  /*2ab10*/  STG.E.U16 desc[UR24][R40.64+0xd2], R64 ;  /* 0x0000d24028007986 */ /* 0x0003e8000c101518 */
[----:B------:R-:W1:Y:S08]  /*2ab20*/  LDSM.16.MT88.4 R40, [R65+0x1800] ;  /* 0x001800004128783b */ /* 0x000e700000004200 */
[----:B------:R-:W-:Y:S01]  /*2ab30*/  STG.E.U16 desc[UR24][R56.64+0xd0], R85 ;  /* 0x0000d05538007986 */ /* 0x000fe2000c101518 */
[----:B--2---:R-:W-:Y:S03]  /*2ab40*/  @!P0 HFMA2.BF16_V2 R88, -RZ.H0_H0, RZ.H0_H0, -R2.H0_H0 ;  /* 0x200000ffff588231 */ /* 0x004fe60000340902 */
[----:B------:R-:W-:Y:S01]  /*2ab50*/  STG.E.U16 desc[UR24][R56.64+0xd2], R84 ;  /* 0x0000d25438007986 */ /* 0x000fe2000c101518 */
[----:B------:R-:W-:Y:S01]  /*2ab60*/  @!P3 HFMA2.BF16_V2 R87, -RZ.H0_H0, RZ.H0_H0, -R3.H0_H0 ;  /* 0x200000ffff57b231 */ /* 0x000fe20000340903 */
[----:B------:R-:W-:Y:S02]  /*2ab70*/  PRMT R46, R88, 0x7610, R46 ;  /* 0x00007610582e7816 */ /* 0x000fe4000000002e */
[----:B------:R-:W-:Y:S02]  /*2ab80*/  STG.E.U16 desc[UR24][R168.64+0xd2], R71 ;  /* 0x0000d247a8007986 */ /* 0x000fe4000c101518 */
[----:B------:R-:W-:Y:S02]  /*2ab90*/  PRMT R76, R87, 0x7610, R76 ;  /* 0x00007610574c7816 */ /* 0x000fe4000000004c */
[----:B------:R-:W-:Y:S01]  /*2aba0*/  STG.E.U16 desc[UR24][R168.64+0xd0], R79 ;  /* 0x0000d04fa8007986 */ /* 0x000fe2000c101518 */
[----:B-1----:R-:W-:Y:S02]  /*2abb0*/  PRMT R0, R245, 0x7610, R0 ;  /* 0x00007610f5007816 */ /* 0x002fe40000000000 */
[----:B------:R-:W-:Y:S02]  /*2abc0*/  PRMT R64, R101, 0x7610, R64 ;  /* 0x0000761065407816 */ /* 0x000fe40000000040 */
[----:B------:R-:W-:Y:S01]  /*2abd0*/  PRMT R45, R0, 0x5410, R2 ;  /* 0x00005410002d7816 */ /* 0x000fe20000000002 */
[----:B------:R-:W-:Y:S01]  /*2abe0*/  @!P5 HFMA2.BF16_V2 R89, -RZ.H0_H0, RZ.H0_H0, -R0.H0_H0 ;  /* 0x200000ffff59d231 */ /* 0x000fe20000340900 */
[----:B------:R-:W-:Y:S02]  /*2abf0*/  @!P0 PRMT R2, R46, 0x5410, RZ ;  /* 0x000054102e028816 */ /* 0x000fe400000000ff */
[----:B------:R-:W-:Y:S02]  /*2ac00*/  @!P4 PRMT R64, R83, 0x5410, RZ ;  /* 0x000054105340c816 */ /* 0x000fe400000000ff */
[----:B------:R-:W-:Y:S01]  /*2ac10*/  @!P5 STL.S16 [R1+0x13c], R89 ;  /* 0x00013c590100d387 */ /* 0x000fe20000100600 */
[----:B------:R-:W-:Y:S02]  /*2ac20*/  PRMT R77, R89, 0x7610, R77 ;  /* 0x00007610594d7816 */ /* 0x000fe4000000004d */
[----:B------:R-:W-:Y:S01]  /*2ac30*/  ISETP.GT.U32.AND P4, PT, R148, UR10, PT ;  /* 0x0000000a94007c0c */ /* 0x000fe2000bf84070 */
[----:B------:R-:W-:Y:S01]  /*2ac40*/  @!P0 STL.S16 [R1+0x138], R88 ;  /* 0x0001385801008387 */ /* 0x000fe20000100600 */
[----:B------:R-:W-:Y:S02]  /*2ac50*/  @!P5 PRMT R0, R77, 0x5410, RZ ;  /* 0x000054104d00d816 */ /* 0x000fe400000000ff */
[----:B------:R-:W-:Y:S01]  /*2ac60*/  ISETP.LE.U32.AND P5, PT, R52, UR10, PT ;  /* 0x0000000a34007c0c */ /* 0x000fe2000bfa3070 */
[----:B------:R-:W-:Y:S01]  /*2ac70*/  @!P3 STL.S16 [R1+0x134], R87 ;  /* 0x000134570100b387 */ /* 0x000fe20000100600 */
[----:B------:R-:W-:Y:S01]  /*2ac80*/  ISETP.LE.U32.AND P0, PT, R58, UR10, PT ;  /* 0x0000000a3a007c0c */ /* 0x000fe2000bf03070 */
[-C--:B------:R-:W-:Y:S02]  /*2ac90*/  HMMA.16816.F32.BF16 R20, R48, R40.reuse, R20 ;  /* 0x000000283014723c */ /* 0x080fe40000041814 */
[----:B------:R1:W-:Y:S01]  /*2aca0*/  STG.E.U16 desc[UR24][R130.64+0xe0], R0 ;  /* 0x0000e00082007986 */ /* 0x0003e2000c101518 */
[----:B------:R-:W-:Y:S02]  /*2acb0*/  PRMT R148, R67, 0x5410, R157 ;  /* 0x0000541043947816 */ /* 0x000fe4000000009d */
[----:B------:R-:W-:Y:S01]  /*2acc0*/  PRMT R46, R3, 0x5410, R44 ;  /* 0x00005410032e7816 */ /* 0x000fe2000000002c */
[----:B------:R2:W-:Y:S01]  /*2acd0*/  STG.E.U16 desc[UR24][R130.64+0xe2], R2 ;  /* 0x0000e20282007986 */ /* 0x0005e2000c101518 */
[----:B------:R-:W-:Y:S01]  /*2ace0*/  @!P3 PRMT R3, R76, 0x5410, RZ ;  /* 0x000054104c03b816 */ /* 0x000fe200000000ff */
[C---:B------:R-:W-:Y:S04]  /*2acf0*/  HMMA.16816.F32.BF16 R24, R60.reuse, R40, R24 ;  /* 0x000000283c18723c */ /* 0x040fe80000041818 */
[----:B------:R-:W-:Y:S02]  /*2ad00*/  PRMT R41, R141, 0x5410, R140 ;  /* 0x000054108d297816 */ /* 0x000fe4000000008c */
[----:B------:R-:W-:Y:S02]  /*2ad10*/  ISETP.LE.U32.AND P3, PT, R53, UR10, PT ;  /* 0x0000000a35007c0c */ /* 0x000fe4000bf63070 */
[----:B------:R-:W-:Y:S01]  /*2ad20*/  LOP3.LUT R41, R41, 0xff00ff, RZ, 0xc0, !PT ;  /* 0x00ff00ff29297812 */ /* 0x000fe200078ec0ff */
[-C--:B------:R-:W-:Y:S03]  /*2ad30*/  HMMA.16816.F32.BF16 R28, R60, R42.reuse, R28 ;  /* 0x0000002a3c1c723c */ /* 0x080fe6000004181c */
[----:B------:R-:W-:Y:S02]  /*2ad40*/  LOP3.LUT R40, R138, 0xff, RZ, 0xc0, !PT ;  /* 0x000000ff8a287812 */ /* 0x000fe400078ec0ff */
[--C-:B------:R-:W-:Y:S02]  /*2ad50*/  HSET2.LE.AND R139, R41, R224.reuse, PT ;  /* 0x000000e0298b7233 */ /* 0x100fe40003803000 */
[----:B------:R-:W-:Y:S01]  /*2ad60*/  LOP3.LUT R149, R46, R149, RZ, 0xc0, !PT ;  /* 0x000000952e957212 */ /* 0x000fe200078ec0ff */
[----:B------:R-:W-:Y:S04]  /*2ad70*/  HMMA.16816.F32.BF16 R32, R48, R42, R32 ;  /* 0x0000002a3020723c */ /* 0x000fe80000041820 */
[----:B-1----:R-:W-:Y:S01]  /*2ad80*/  IMAD.MOV.U32 R0, RZ, RZ, R102 ;  /* 0x000000ffff007224 */ /* 0x002fe200078e0066 */
[--C-:B------:R-:W-:Y:S02]  /*2ad90*/  HSET2.LE.AND R148, R148, R224.reuse, PT ;  /* 0x000000e094947233 */ /* 0x100fe40003803000 */
[----:B------:R-:W-:Y:S02]  /*2ada0*/  PRMT R138, R40, 0x5410, R132 ;  /* 0x00005410288a7816 */ /* 0x000fe40000000084 */
[----:B--2---:R-:W-:Y:S02]  /*2adb0*/  PRMT R2, R164, 0x5410, R176 ;  /* 0x00005410a4027816 */ /* 0x004fe400000000b0 */
[----:B------:R-:W-:Y:S02]  /*2adc0*/  LOP3.LUT R137, R0, R137, RZ, 0xc0, !PT ;  /* 0x0000008900897212 */ /* 0x000fe400078ec0ff */
[----:B------:R-:W-:Y:S02]  /*2add0*/  LOP3.LUT R151, R2, 0xff00ff, RZ, 0xc0, !PT ;  /* 0x00ff00ff02977812 */ /* 0x000fe400078ec0ff */
[C---:B------:R-:W-:Y:S02]  /*2ade0*/  PRMT R0, R106.reuse, 0x7610, R0 ;  /* 0x000076106a007816 */ /* 0x040fe40000000000 */
[----:B------:R-:W-:Y:S02]  /*2adf0*/  PRMT R2, R106, 0x7632, R2 ;  /* 0x000076326a027816 */ /* 0x000fe40000000002 */
[----:B------:R-:W-:Y:S02]  /*2ae00*/  LOP3.LUT R148, R45, R148, RZ, 0xc0, !PT ;  /* 0x000000942d947212 */ /* 0x000fe400078ec0ff */
[--C-:B------:R-:W-:Y:S02]  /*2ae10*/  HSET2.LE.AND R151, R151, R224.reuse, PT ;  /* 0x000000e097977233 */ /* 0x100fe40003803000 */
[----:B------:R-:W-:Y:S03]  /*2ae20*/  HSET2.LE.AND R138, R138, R224, PT ;  /* 0x000000e08a8a7233 */ /* 0x000fe60003803000 */
[----:B------:R-:W-:Y:S01]  /*2ae30*/  LOP3.LUT R151, R66, R151, RZ, 0xc0, !PT ;  /* 0x0000009742977212 */ /* 0x000fe200078ec0ff */
[--C-:B---3--:R-:W-:Y:S02]  /*2ae40*/  @!P1 HFMA2.BF16_V2 R74, -RZ.H0_H0, RZ.H0_H0, -R102.reuse.H1_H1 ;  /* 0x200000ffff4a9231 */ /* 0x108fe40000360966 */
[----:B----4-:R-:W-:Y:S03]  /*2ae50*/  @!P5 HFMA2.BF16_V2 R75, -RZ.H0_H0, RZ.H0_H0, -R102.H0_H0 ;  /* 0x200000ffff4bd231 */ /* 0x010fe60000340966 */
[----:B------:R-:W-:Y:S01]  /*2ae60*/  PRMT R70, R74, 0x7610, R70 ;  /* 0x000076104a467816 */ /* 0x000fe20000000046 */
[----:B------:R-:W-:Y:S01]  /*2ae70*/  @!P0 HFMA2.BF16_V2 R69, -RZ.H0_H0, RZ.H0_H0, -R44.H0_H0 ;  /* 0x200000ffff458231 */ /* 0x000fe2000034092c */
[----:B------:R-:W-:Y:S02]  /*2ae80*/  @!P5 STL.S16 [R1+0x130], R75 ;  /* 0x0001304b0100d387 */ /* 0x000fe40000100600 */
[----:B------:R-:W-:Y:S02]  /*2ae90*/  @!P1 PRMT R54, R70, 0x5410, RZ ;  /* 0x0000541046369816 */ /* 0x000fe400000000ff */
[----:B------:R-:W-:Y:S01]  /*2aea0*/  PRMT R72, R75, 0x7610, R72 ;  /* 0x000076104b487816 */ /* 0x000fe20000000048 */
[----:B------:R-:W-:Y:S01]  /*2aeb0*/  @!P1 STL.S16 [R1+0x12c], R74 ;  /* 0x00012c4a01009387 */ /* 0x000fe20000100600 */
[----:B------:R-:W-:Y:S02]  /*2aec0*/  PRMT R52, R69, 0x7610, R52 ;  /* 0x0000761045347816 */ /* 0x000fe40000000034 */
[----:B------:R-:W-:Y:S01]  /*2aed0*/  @!P5 PRMT R102, R72, 0x5410, RZ ;  /* 0x000054104866d816 */ /* 0x000fe200000000ff */
[----:B------:R1:W-:Y:S01]  /*2aee0*/  @!P0 STL.S16 [R1+0x128], R69 ;  /* 0x0001284501008387 */ /* 0x0003e20000100600 */
[----:B------:R-:W-:Y:S01]  /*2aef0*/  @!P0 PRMT R44, R52, 0x5410, RZ ;  /* 0x00005410342c8816 */ /* 0x000fe200000000ff */
[----:B------:R-:W-:Y:S01]  /*2af00*/  IMAD.WIDE R52, R249, -0x70, R56 ;  /* 0xffffff90f9347825 */ /* 0x000fe200078e0238 */
[----:B------:R-:W-:Y:S01]  /*2af10*/  ISETP.GT.U32.AND P0, PT, R164, UR10, PT ;  /* 0x0000000aa4007c0c */ /* 0x000fe2000bf04070 */
[----:B------:R2:W3:Y:S01]  /*2af20*/  LDL.S16 R67, [R1+0x11c] ;  /* 0x00011c0001437983 */ /* 0x0004e20000100600 */
[----:B------:R-:W-:Y:S01]  /*2af30*/  ISETP.GT.U32.AND P5, PT, R132, UR10, PT ;  /* 0x0000000a84007c0c */ /* 0x000fe2000bfa4070 */
[----:B------:R-:W-:Y:S01]  /*2af40*/  IMAD.MOV.U32 R132, RZ, RZ, R37 ;  /* 0x000000ffff847224 */ /* 0x000fe200078e0025 */
[----:B------:R-:W-:Y:S01]  /*2af50*/  ISETP.GT.U32.AND P1, PT, R141, UR10, PT ;  /* 0x0000000a8d007c0c */ /* 0x000fe2000bf24070 */
[----:B------:R2:W4:Y:S04]  /*2af60*/  LDL.S16 R71, [R1+0x124] ;  /* 0x0001240001477983 */ /* 0x0005280000100600 */
[----:B------:R2:W2:Y:S04]  /*2af70*/  LDL.S16 R41, [R1+0x118] ;  /* 0x0001180001297983 */ /* 0x0004a80000100600 */
[----:B------:R2:W2:Y:S04]  /*2af80*/  LDL.S16 R59, [R1+0x114] ;  /* 0x00011400013b7983 */ /* 0x0004a80000100600 */
[----:B------:R2:W2:Y:S04]  /*2af90*/  LDL.S16 R58, [R1+0x110] ;  /* 0x00011000013a7983 */ /* 0x0004a80000100600 */
[----:B------:R2:W2:Y:S04]  /*2afa0*/  LDL.S16 R42, [R1+0x108] ;  /* 0x00010800012a7983 */ /* 0x0004a80000100600 */
[----:B-1----:R1:W2:Y:S04]  /*2afb0*/  LDL.S16 R69, [R1+0x120] ;  /* 0x0001200001457983 */ /* 0x0022a80000100600 */
[----:B------:R1:W2:Y:S04]  /*2afc0*/  LDL.S16 R55, [R1+0x10c] ;  /* 0x00010c0001377983 */ /* 0x0002a80000100600 */
[----:B------:R-:W-:Y:S04]  /*2afd0*/  STG.E.U16 desc[UR24][R52.64+0xe2], R44 ;  /* 0x0000e22c34007986 */ /* 0x000fe8000c101518 */
[----:B------:R-:W1:Y:S08]  /*2afe0*/  LDSM.16.MT88.4 R44, [R65+0x1c00] ;  /* 0x001c0000412c783b */ /* 0x000e700000004200 */
[----:B------:R1:W-:Y:S02]  /*2aff0*/  STG.E.U16 desc[UR24][R52.64+0xe0], R3 ;  /* 0x0000e00334007986 */ /* 0x0003e4000c101518 */
[----:B-1----:R-:W-:Y:S01]  /*2b000*/  PRMT R3, R0, 0x5410, R2 ;  /* 0x0000541000037816 */ /* 0x002fe20000000002 */
[----:B------:R-:W-:Y:S03]  /*2b010*/  IMAD.WIDE R52, R249, 0x70, R52 ;  /* 0x00000070f9347825 */ /* 0x000fe600078e0234 */
[----:B------:R-:W-:Y:S01]  /*2b020*/  LOP3.LUT R150, R3, R150, RZ, 0xc0, !PT ;  /* 0x0000009603967212 */ /* 0x000fe200078ec0ff */
[----:B------:R-:W-:Y:S01]  /*2b030*/  IMAD.MOV.U32 R3, RZ, RZ, R82 ;  /* 0x000000ffff037224 */ /* 0x000fe200078e0052 */
[----:B------:R-:W-:Y:S04]  /*2b040*/  STG.E.U16 desc[UR24][R52.64+0xe0], R64 ;  /* 0x0000e04034007986 */ /* 0x000fe8000c101518 */
[----:B------:R-:W-:Y:S01]  /*2b050*/  STG.E.U16 desc[UR24][R52.64+0xe2], R68 ;  /* 0x0000e24434007986 */ /* 0x000fe2000c101518 */
[-C--:B------:R-:W-:Y:S03]  /*2b060*/  HMMA.16816.F32.BF16 R164, R148, R160.reuse, R4 ;  /* 0x000000a094a4723c */ /* 0x080fe60000041804 */
[----:B------:R-:W-:Y:S02]  /*2b070*/  STG.E.U16 desc[UR24][R168.64+0xe0], R102 ;  /* 0x0000e066a8007986 */ /* 0x000fe4000c101518 */
[----:B------:R-:W-:Y:S01]  /*2b080*/  LOP3.LUT R138, R3, R138, RZ, 0xc0, !PT ;  /* 0x0000008a038a7212 */ /* 0x000fe200078ec0ff */
[----:B------:R-:W-:Y:S01]  /*2b090*/  IMAD.MOV.U32 R3, RZ, RZ, R73 ;  /* 0x000000ffff037224 */ /* 0x000fe200078e0049 */
[----:B------:R-:W-:Y:S01]  /*2b0a0*/  STG.E.U16 desc[UR24][R168.64+0xe2], R54 ;  /* 0x0000e236a8007986 */ /* 0x000fe2000c101518 */
[----:B------:R-:W-:Y:S03]  /*2b0b0*/  PRMT R6, R82, 0x7632, R6 ;  /* 0x0000763252067816 */ /* 0x000fe60000000006 */
[----:B------:R-:W-:Y:S02]  /*2b0c0*/  LOP3.LUT R139, R3, R139, RZ, 0xc0, !PT ;  /* 0x0000008b038b7212 */ /* 0x000fe400078ec0ff */
[----:B------:R-:W-:Y:S05]  /*2b0d0*/  PRMT R3, R66, 0x7610, R3 ;  /* 0x0000761042037816 */ /* 0x000fea0000000003 */
[C---:B------:R-:W-:Y:S08]  /*2b0e0*/  HMMA.16816.F32.BF16 R152, R136.reuse, R160, R8 ;  /* 0x000000a08898723c */ /* 0x040ff00000041808 */
[-C--:B------:R-:W-:Y:S08]  /*2b0f0*/  HMMA.16816.F32.BF16 R144, R136, R162.reuse, R12 ;  /* 0x000000a28890723c */ /* 0x080ff0000004180c */
[C---:B------:R-:W-:Y:S08]  /*2b100*/  HMMA.16816.F32.BF16 R160, R148.reuse, R162, R16 ;  /* 0x000000a294a0723c */ /* 0x040ff00000041810 */
[-C--:B------:R-:W-:Y:S03]  /*2b110*/  HMMA.16816.F32.BF16 R156, R148, R44.reuse, R20 ;  /* 0x0000002c949c723c */ /* 0x080fe60000041814 */
[----:B---3--:R-:W-:Y:S02]  /*2b120*/  @P4 HFMA2.BF16_V2 R67, -RZ.H0_H0, RZ.H0_H0, -R2.H0_H0 ;  /* 0x200000ffff434231 */ /* 0x008fe40000340902 */
[----:B----4-:R-:W-:Y:S03]  /*2b130*/  @P0 HFMA2.BF16_V2 R71, -RZ.H0_H0, RZ.H0_H0, -R66.H0_H0 ;  /* 0x200000ffff470231 */ /* 0x010fe60000340942 */
[----:B------:R-:W-:Y:S02]  /*2b140*/  PRMT R4, R67, 0x7610, R4 ;  /* 0x0000761043047816 */ /* 0x000fe40000000004 */
[----:B------:R-:W-:Y:S02]  /*2b150*/  @P0 STL.S16 [R1+0x124], R71 ;  /* 0x0001244701000387 */ /* 0x000fe40000100600 */
[----:B------:R-:W-:Y:S02]  /*2b160*/  @P4 PRMT R2, R4, 0x5410, RZ ;  /* 0x0000541004024816 */ /* 0x000fe400000000ff */
[----:B------:R-:W-:Y:S03]  /*2b170*/  PRMT R43, R71, 0x7610, R43 ;  /* 0x00007610472b7816 */ /* 0x000fe6000000002b */
[----:B------:R-:W-:Y:S01]  /*2b180*/  STG.E.U16 desc[UR24][R130.64+0xf2], R2 ;  /* 0x0000f20282007986 */ /* 0x000fe2000c101518 */
[----:B------:R-:W-:Y:S01]  /*2b190*/  @P0 PRMT R3, R43, 0x5410, RZ ;  /* 0x000054102b030816 */ /* 0x000fe200000000ff */
[----:B--2---:R-:W-:Y:S01]  /*2b1a0*/  @P5 HFMA2.BF16_V2 R58, -RZ.H0_H0, RZ.H0_H0, -R82.H1_H1 ;  /* 0x200000ffff3a5231 */ /* 0x004fe20000360952 */
[----:B------:R-:W-:Y:S04]  /*2b1b0*/  ISETP.LE.U32.AND P0, PT, R40, UR10, PT ;  /* 0x0000000a28007c0c */ /* 0x000fe8000bf03070 */
[----:B------:R-:W-:Y:S01]  /*2b1c0*/  PRMT R9, R58, 0x7610, R9 ;  /* 0x000076103a097816 */ /* 0x000fe20000000009 */
[----:B------:R-:W-:Y:S03]  /*2b1d0*/  @!P3 HFMA2.BF16_V2 R69, -RZ.H0_H0, RZ.H0_H0, -R0.H0_H0 ;  /* 0x200000ffff45b231 */ /* 0x000fe60000340900 */
[----:B------:R-:W-:Y:S01]  /*2b1e0*/  @P5 PRMT R6, R9, 0x5410, RZ ;  /* 0x0000541009065816 */ /* 0x000fe200000000ff */
[--C-:B------:R-:W-:Y:S01]  /*2b1f0*/  @P1 HFMA2.BF16_V2 R55, -RZ.H0_H0, RZ.H0_H0, -R73.reuse.H0_H0 ;  /* 0x200000ffff371231 */ /* 0x100fe20000340949 */
[----:B------:R-:W-:Y:S01]  /*2b200*/  @!P3 STL.S16 [R1+0x120], R69 ;  /* 0x000120450100b387 */ /* 0x000fe20000100600 */
[----:B------:R-:W-:Y:S02]  /*2b210*/  PRMT R5, R69, 0x7610, R5 ;  /* 0x0000761045057816 */ /* 0x000fe40000000005 */
[----:B------:R-:W-:Y:S01]  /*2b220*/  @!P0 HFMA2.BF16_V2 R59, -RZ.H0_H0, RZ.H0_H0, -R82.H0_H0 ;  /* 0x200000ffff3b8231 */ /* 0x000fe20000340952 */
[----:B------:R-:W-:Y:S01]  /*2b230*/  @P4 STL.S16 [R1+0x11c], R67 ;  /* 0x00011c4301004387 */ /* 0x000fe20000100600 */
[----:B------:R-:W-:Y:S01]  /*2b240*/  @!P3 PRMT R0, R5, 0x5410, RZ ;  /* 0x000054100500b816 */ /* 0x000fe200000000ff */
[----:B------:R-:W-:Y:S01]  /*2b250*/  IMAD.WIDE R4, R249, -0x70, R52 ;  /* 0xffffff90f9047825 */ /* 0x000fe200078e0234 */
[----:B------:R-:W-:Y:S01]  /*2b260*/  ISETP.GT.U32.AND P4, PT, R176, UR10, PT ;  /* 0x0000000ab0007c0c */ /* 0x000fe2000bf84070 */
[----:B------:R-:W-:Y:S01]  /*2b270*/  @!P0 STL.S16 [R1+0x114], R59 ;  /* 0x0001143b01008387 */ /* 0x000fe20000100600 */
[----:B------:R-:W-:Y:S02]  /*2b280*/  ISETP.GT.U32.AND P3, PT, R140, UR10, PT ;  /* 0x0000000a8c007c0c */ /* 0x000fe4000bf64070 */
[----:B------:R-:W-:Y:S01]  /*2b290*/  PRMT R10, R59, 0x7610, R10 ;  /* 0x000076103b0a7816 */ /* 0x000fe2000000000a */
[----:B------:R1:W-:Y:S01]  /*2b2a0*/  STG.E.U16 desc[UR24][R130.64+0xf0], R0 ;  /* 0x0000f00082007986 */ /* 0x0003e2000c101518 */
[----:B------:R-:W-:Y:S01]  /*2b2b0*/  PRMT R8, R55, 0x7610, R8 ;  /* 0x0000761037087816 */ /* 0x000fe20000000008 */
[C---:B------:R-:W-:Y:S02]  /*2b2c0*/  HMMA.16816.F32.BF16 R140, R136.reuse, R44, R24 ;  /* 0x0000002c888c723c */ /* 0x040fe40000041818 */
[----:B------:R2:W-:Y:S02]  /*2b2d0*/  STG.E.U16 desc[UR24][R4.64+0xf0], R3 ;  /* 0x0000f00304007986 */ /* 0x0005e4000c101518 */
[----:B------:R-:W-:Y:S02]  /*2b2e0*/  @!P0 PRMT R82, R10, 0x5410, RZ ;  /* 0x000054100a528816 */ /* 0x000fe400000000ff */
[----:B------:R-:W-:Y:S01]  /*2b2f0*/  @P5 STL.S16 [R1+0x110], R58 ;  /* 0x0001103a01005387 */ /* 0x000fe20000100600 */
[----:B------:R-:W-:Y:S01]  /*2b300*/  @P4 HFMA2.BF16_V2 R41, -RZ.H0_H0, RZ.H0_H0, -R66.H1_H1 ;  /* 0x200000ffff294231 */ /* 0x000fe20000360942 */
[----:B------:R-:W-:Y:S01]  /*2b310*/  PRMT R66, R66, 0x7632, R66 ;  /* 0x0000763242427816 */ /* 0x000fe20000000042 */
[----:B------:R-:W-:Y:S01]  /*2b320*/  @P3 HFMA2.BF16_V2 R42, -RZ.H0_H0, RZ.H0_H0, -R73.H1_H1 ;  /* 0x200000ffff2a3231 */ /* 0x000fe20000360949 */
[----:B------:R-:W-:Y:S01]  /*2b330*/  @P1 STL.S16 [R1+0x10c], R55 ;  /* 0x00010c3701001387 */ /* 0x000fe20000100600 */
[-C--:B------:R-:W-:Y:S03]  /*2b340*/  HMMA.16816.F32.BF16 R136, R136, R46.reuse, R28 ;  /* 0x0000002e8888723c */ /* 0x080fe6000004181c */
[----:B------:R-:W-:Y:S01]  /*2b350*/  @P3 STL.S16 [R1+0x108], R42 ;  /* 0x0001082a01003387 */ /* 0x000fe20000100600 */
[----:B------:R-:W-:Y:S02]  /*2b360*/  PRMT R11, R41, 0x7610, R11 ;  /* 0x00007610290b7816 */ /* 0x000fe4000000000b */
[----:B------:R-:W-:Y:S01]  /*2b370*/  PRMT R7, R42, 0x7610, R7 ;  /* 0x000076102a077816 */ /* 0x000fe20000000007 */
[----:B------:R-:W-:Y:S01]  /*2b380*/  @P4 STL.S16 [R1+0x118], R41 ;  /* 0x0001182901004387 */ /* 0x000fe20000100600 */
[----:B------:R-:W-:Y:S01]  /*2b390*/  @P4 PRMT R66, R11, 0x5410, RZ ;  /* 0x000054100b424816 */ /* 0x000fe200000000ff */
[----:B------:R-:W-:Y:S04]  /*2b3a0*/  HMMA.16816.F32.BF16 R148, R148, R46, R32 ;  /* 0x0000002e9494723c */ /* 0x000fe80000041820 */
[----:B------:R-:W-:Y:S01]  /*2b3b0*/  STG.E.U16 desc[UR24][R4.64+0xf2], R66 ;  /* 0x0000f24204007986 */ /* 0x000fe2000c101518 */
[----:B-1----:R-:W-:Y:S02]  /*2b3c0*/  PRMT R0, R73, 0x7632, R0 ;  /* 0x0000763249007816 */ /* 0x002fe40000000000 */
[----:B------:R-:W-:Y:S01]  /*2b3d0*/  @P3 PRMT R0, R7, 0x5410, RZ ;  /* 0x0000541007003816 */ /* 0x000fe200000000ff */
[----:B--2---:R-:W-:Y:S01]  /*2b3e0*/  IMAD.WIDE R2, R249, 0x70, R4 ;  /* 0x00000070f9027825 */ /* 0x004fe200078e0204 */
[----:B------:R-:W-:Y:S04]  /*2b3f0*/  @P1 PRMT R73, R8, 0x5410, RZ ;  /* 0x0000541008491816 */ /* 0x000fe800000000ff */
[----:B------:R-:W-:Y:S04]  /*2b400*/  STG.E.U16 desc[UR24][R2.64+0xf0], R82 ;  /* 0x0000f05202007986 */ /* 0x000fe8000c101518 */
[----:B------:R-:W-:Y:S04]  /*2b410*/  STG.E.U16 desc[UR24][R2.64+0xf2], R6 ;  /* 0x0000f20602007986 */ /* 0x000fe8000c101518 */
[----:B------:R1:W-:Y:S04]  /*2b420*/  STG.E.U16 desc[UR24][R168.64+0xf2], R0 ;  /* 0x0000f200a8007986 */ /* 0x0003e8000c101518 */
[----:B------:R-:W-:Y:S01]  /*2b430*/  STG.E.U16 desc[UR24][R168.64+0xf0], R73 ;  /* 0x0000f049a8007986 */ /* 0x000fe2000c101518 */
[----:B-1----:R-:W-:Y:S05]  /*2b440*/  IADD3 R0, P0, PT, R130, -0x100, RZ ;  /* 0xffffff0082007810 */ /* 0x002fea0007f1e0ff */
[----:B------:R1:W-:Y:S02]  /*2b450*/  STL [R1+0x2c], R0 ;  /* 0x00002c0001007387 */ /* 0x0003e40000100800 */
[----:B-1----:R-:W-:Y:S05]  /*2b460*/  IADD3.X R0, PT, PT, R131, -0x1, RZ, P0, !PT ;  /* 0xffffffff83007810 */ /* 0x002fea00007fe4ff */
[----:B------:R1:W-:Y:S01]  /*2b470*/  STL [R1+0x28], R0 ;  /* 0x0000280001007387 */ /* 0x0003e20000100800 */
[----:B------:R-:W-:Y:S05]  /*2b480*/  BRA.U UP0, `(.L_x_1122) ;  /* 0xffffff2d005c7547 */ /* 0x000fea000b83ffff */
.L_x_1121:
[----:B-1-3--:R-:W2:Y:S01]  /*2b490*/  LDL.LU R0, [R1+0x334] ;  /* 0x0003340001007983 */ /* 0x00aea20000300800 */
[----:B------:R-:W1:Y:S03]  /*2b4a0*/  LDCU UR4, c[0x0][0x4fc] ;  /* 0x00009f80ff0477ac */ /* 0x000e660008000800 */
[----:B------:R-:W3:Y:S01]  /*2b4b0*/  LDL.LU R8, [R1+0x338] ;  /* 0x0003380001087983 */ /* 0x000ee20000300800 */
[----:B------:R-:W-:Y:S02]  /*2b4c0*/  SHF.L.U32 R24, R222, 0x3, RZ ;  /* 0x00000003de187819 */ /* 0x000fe400000006ff */
[----:B-----5:R-:W-:Y:S01]  /*2b4d0*/  LOP3.LUT R217, R217, R219, RZ, 0xfc, !PT ;  /* 0x000000dbd9d97212 */ /* 0x020fe200078efcff */
[----:B------:R-:W4:Y:S01]  /*2b4e0*/  LDL.LU R7, [R1+0x330] ;  /* 0x0003300001077983 */ /* 0x000f220000300800 */
[----:B------:R-:W-:Y:S01]  /*2b4f0*/  UISETP.NE.AND UP3, UPT, UR19, -0x1, UPT ;  /* 0xffffffff1300788c */ /* 0x000fe2000bf65270 */
[----:B------:R-:W1:Y:S08]  /*2b500*/  S2UR UR8, SR_CgaCtaId ;  /* 0x00000000000879c3 */ /* 0x000e700000008800 */
[----:B------:R-:W4:Y:S01]  /*2b510*/  S2UR UR9, SR_CTAID.Y ;  /* 0x00000000000979c3 */ /* 0x000f220000002600 */
[----:B------:R-:W4:Y:S01]  /*2b520*/  LDL.LU R6, [R1+0x33c] ;  /* 0x00033c0001067983 */ /* 0x000f220000300800 */
[----:B------:R-:W-:Y:S01]  /*2b530*/  LOP3.LUT R217, R217, 0x20, R24, 0xf8, !PT ;  /* 0x00000020d9d97812 */ /* 0x000fe200078ef818 */
[----:B------:R-:W-:Y:S01]  /*2b540*/  UMOV UR6, 0x400 ;  /* 0x0000040000067882 */ /* 0x000fe20000000000 */
[----:B------:R-:W1:Y:S01]  /*2b550*/  LDCU.U8 UR11, c[0x0][0x549] ;  /* 0x0000a920ff0b77ac */ /* 0x000e620008000000 */
[----:B------:R-:W2:Y:S03]  /*2b560*/  S2R R25, SR_CTAID.X ;  /* 0x0000000000197919 */ /* 0x000ea60000002500 */
[----:B------:R-:W2:Y:S01]  /*2b570*/  S2UR UR14, SR_CTAID.Z ;  /* 0x00000000000e79c3 */ /* 0x000ea20000002700 */
[----:B------:R-:W1:Y:S01]  /*2b580*/  LDCU.U8 UR7, c[0x0][0x548] ;  /* 0x0000a900ff0777ac */ /* 0x000e620008000000 */
[----:B------:R-:W-:-:S02]  /*2b590*/  UISETP.NE.AND UP2, UPT, UR19, -0x1, UPT ;  /* 0xffffffff1300788c */ /* 0x000fc4000bf45270 */
[----:B-1----:R-:W-:Y:S01]  /*2b5a0*/  ULEA UR8, UR8, UR6, 0x18 ;  /* 0x0000000608087291 */ /* 0x002fe2000f8ec0ff */
[----:B------:R-:W1:Y:S01]  /*2b5b0*/  LDCU UR6, c[0x0][0x434] ;  /* 0x00008680ff0677ac */ /* 0x000e620008000800 */
[----:B------:R-:W-:Y:S01]  /*2b5c0*/  UISETP.NE.AND UP1, UPT, UR11, URZ, UPT ;  /* 0x000000ff0b00728c */ /* 0x000fe2000bf25270 */
[----:B------:R-:W1:Y:S03]  /*2b5d0*/  LDCU UR11, c[0x0][0x434] ;  /* 0x00008680ff0b77ac */ /* 0x000e660008000800 */
[----:B------:R-:W-:-:S07]  /*2b5e0*/  UISETP.NE.AND UP0, UPT, UR7, URZ, !UP1 ;  /* 0x000000ff0700728c */ /* 0x000fce000cf05270 */
[----:B------:R-:W1:Y:S01]  /*2b5f0*/  @UP1 LDCU UR13, c[0x0][0x430] ;  /* 0x00008600ff0d17ac */ /* 0x000e620008000800 */
[----:B------:R-:W2:Y:S01]  /*2b600*/  @UP1 LDCU UR15, c[0x0][0x430] ;  /* 0x00008600ff0f17ac */ /* 0x000ea20008000800 */
[----:B-1----:R-:W-:Y:S01]  /*2b610*/  @UP1 UIMAD UR11, UR13, UR6, URZ ;  /* 0x000000060d0b12a4 */ /* 0x002fe2000f8e02ff */
[----:B--2---:R-:W-:Y:S01]  /*2b620*/  MOV R5, R0 ;  /* 0x0000000000057202 */ /* 0x004fe20000000f00 */
[----:B---3--:R-:W1:Y:S04]  /*2b630*/  SHFL.BFLY PT, R4, R8, 0x2, 0x1f ;  /* 0x0c401f0008047f89 */ /* 0x008e6800000e0000 */
[----:B----4-:R-:W2:Y:S04]  /*2b640*/  SHFL.BFLY PT, R3, R7, 0x2, 0x1f ;  /* 0x0c401f0007037f89 */ /* 0x010ea800000e0000 */
[----:B------:R-:W3:Y:S04]  /*2b650*/  SHFL.BFLY PT, R0, R5, 0x2, 0x1f ;  /* 0x0c401f0005007f89 */ /* 0x000ee800000e0000 */
[----:B------:R-:W4:Y:S01]  /*2b660*/  SHFL.BFLY PT, R2, R6, 0x2, 0x1f ;  /* 0x0c401f0006027f89 */ /* 0x000f2200000e0000 */
[----:B-1----:R-:W-:Y:S01]  /*2b670*/  FADD.FTZ R4, R4, R8 ;  /* 0x0000000804047221 */ /* 0x002fe20000010000 */
[----:B------:R-:W-:-:S02]  /*2b680*/  LOP3.LUT R8, R218, 0x20, RZ, 0xc0, !PT ;  /* 0x00000020da087812 */ /* 0x000fc400078ec0ff */
[----:B------:R-:W-:Y:S01]  /*2b690*/  LOP3.LUT R218, R218, 0x40, RZ, 0xc0, !PT ;  /* 0x00000040dada7812 */ /* 0x000fe200078ec0ff */
[----:B--2---:R-:W-:Y:S01]  /*2b6a0*/  FADD.FTZ R3, R3, R7 ;  /* 0x0000000703037221 */ /* 0x004fe20000010000 */
[----:B------:R-:W1:Y:S01]  /*2b6b0*/  SHFL.BFLY PT, R22, R4, 0x1, 0x1f ;  /* 0x0c201f0004167f89 */ /* 0x000e6200000e0000 */
[----:B---3--:R-:W-:-:S03]  /*2b6c0*/  FADD.FTZ R0, R0, R5 ;  /* 0x0000000500007221 */ /* 0x008fc60000010000 */
[----:B------:R-:W2:Y:S04]  /*2b6d0*/  SHFL.BFLY PT, R21, R3, 0x1, 0x1f ;  /* 0x0c201f0003157f89 */ /* 0x000ea800000e0000 */
[----:B------:R-:W3:Y:S01]  /*2b6e0*/  SHFL.BFLY PT, R23, R0, 0x1, 0x1f ;  /* 0x0c201f0000177f89 */ /* 0x000ee200000e0000 */
[----:B----4-:R-:W-:-:S05]  /*2b6f0*/  FADD.FTZ R2, R2, R6 ;  /* 0x0000000602027221 */ /* 0x010fca0000010000 */
[----:B------:R-:W4:Y:S01]  /*2b700*/  SHFL.BFLY PT, R20, R2, 0x1, 0x1f ;  /* 0x0c201f0002147f89 */ /* 0x000f2200000e0000 */
[----:B-1----:R-:W-:Y:S01]  /*2b710*/  FADD.FTZ R22, R4, R22 ;  /* 0x0000001604167221 */ /* 0x002fe20000010000 */
[----:B--2---:R-:W-:-:S03]  /*2b720*/  FADD.FTZ R21, R3, R21 ;  /* 0x0000001503157221 */ /* 0x004fc60000010000 */
[----:B------:R-:W1:Y:S01]  /*2b730*/  MUFU.RCP R6, R22 ;  /* 0x0000001600067308 */ /* 0x000e620000001000 */
[----:B------:R-:W-:Y:S01]  /*2b740*/  FSETP.NE.FTZ.AND P3, PT, R22, RZ, PT ;  /* 0x000000ff1600720b */ /* 0x000fe20003f75000 */
[----:B---3--:R-:W-:Y:S01]  /*2b750*/  FADD.FTZ R23, R0, R23 ;  /* 0x0000001700177221 */ /* 0x008fe20000010000 */
[----:B------:R-:W-:Y:S02]  /*2b760*/  FSETP.NE.FTZ.AND P2, PT, R21, RZ, PT ;  /* 0x000000ff1500720b */ /* 0x000fe40003f55000 */
[----:B------:R-:W-:-:S03]  /*2b770*/  LOP3.LUT R3, R24, 0xc0, RZ, 0xc0, !PT ;  /* 0x000000c018037812 */ /* 0x000fc600078ec0ff */
[----:B------:R-:W2:Y:S01]  /*2b780*/  MUFU.RCP R4, R21 ;  /* 0x0000001500047308 */ /* 0x000ea20000001000 */
[----:B------:R-:W-:Y:S01]  /*2b790*/  FSETP.NE.FTZ.AND P0, PT, R23, RZ, PT ;  /* 0x000000ff1700720b */ /* 0x000fe20003f15000 */
[----:B----4-:R-:W-:Y:S01]  /*2b7a0*/  FADD.FTZ R20, R2, R20 ;  /* 0x0000001402147221 */ /* 0x010fe20000010000 */
[----:B------:R-:W-:-:S04]  /*2b7b0*/  LOP3.LUT R3, R3, 0x18, R222, 0xf8, !PT ;  /* 0x0000001803037812 */ /* 0x000fc800078ef8de */
[----:B------:R-:W-:Y:S01]  /*2b7c0*/  FSETP.NE.FTZ.AND P1, PT, R20, RZ, PT ;  /* 0x000000ff1400720b */ /* 0x000fe20003f35000 */
[----:B------:R-:W3:Y:S01]  /*2b7d0*/  MUFU.RCP R5, R20 ;  /* 0x0000001400057308 */ /* 0x000ee20000001000 */
[----:B-1----:R-:W-:Y:S02]  /*2b7e0*/  FSEL R2, R6, 1, P3 ;  /* 0x3f80000006027808 */ /* 0x002fe40001800000 */
[----:B------:R-:W-:-:S03]  /*2b7f0*/  LOP3.LUT R217, R217, R3, RZ, 0xfc, !PT ;  /* 0x00000003d9d97212 */ /* 0x000fc600078efcff */
[----:B------:R-:W-:Y:S01]  /*2b800*/  FMUL.FTZ R2, R2, UR4 ;  /* 0x0000000402027c20 */ /* 0x000fe20008410000 */
[----:B--2---:R-:W-:-:S03]  /*2b810*/  FSEL R0, R4, 1, P2 ;  /* 0x3f80000004007808 */ /* 0x004fc60001000000 */
        /* <DEDUP_REMOVED lines=9> */
[----:B------:R-:W-:Y:S01]  /*2b8b0*/  FMUL.FTZ R0, R0, UR4 ;  /* 0x0000000400007c20 */ /* 0x000fe20008410000 */
[----:B---3--:R-:W-:-:S02]  /*2b8c0*/  FSEL R3, R5, 1, P1 ;  /* 0x3f80000005037808 */ /* 0x008fc40000800000 */
[----:B------:R-:W-:Y:S01]  /*2b8d0*/  F2FP.BF16.F32.PACK_AB R7, R7, R164 ;  /* 0x000000a40707723e */ /* 0x000fe200000010ff */
[C---:B------:R-:W-:Y:S01]  /*2b8e0*/  FMUL.FTZ R166, R0.reuse, R166 ;  /* 0x000000a600a67220 */ /* 0x040fe20000410000 */
[C---:B------:R-:W-:Y:S01]  /*2b8f0*/  FMUL.FTZ R6, R0.reuse, R167 ;  /* 0x000000a700067220 */ /* 0x040fe20000410000 */
[C---:B------:R-:W-:Y:S01]  /*2b900*/  FMUL.FTZ R162, R0.reuse, R162 ;  /* 0x000000a200a27220 */ /* 0x040fe20000410000 */
[C---:B------:R-:W-:Y:S01]  /*2b910*/  FMUL.FTZ R163, R0.reuse, R163 ;  /* 0x000000a300a37220 */ /* 0x040fe20000410000 */
[----:B------:R-:W-:Y:S01]  /*2b920*/  FMUL.FTZ R158, R0, R158 ;  /* 0x0000009e009e7220 */ /* 0x000fe20000410000 */
[----:B-1----:R-:W-:Y:S01]  /*2b930*/  FSEL R2, R4, 1, P0 ;  /* 0x3f80000004027808 */ /* 0x002fe20000000000 */
[C---:B------:R-:W-:Y:S01]  /*2b940*/  FMUL.FTZ R16, R0.reuse, R159 ;  /* 0x0000009f00107220 */ /* 0x040fe20000410000 */
[C---:B------:R-:W-:Y:S01]  /*2b950*/  FMUL.FTZ R150, R0.reuse, R150 ;  /* 0x0000009600967220 */ /* 0x040fe20000410000 */
[----:B------:R-:W-:Y:S01]  /*2b960*/  FMUL.FTZ R12, R0, R151 ;  /* 0x00000097000c7220 */ /* 0x000fe20000410000 */
[----:B------:R-:W-:Y:S01]  /*2b970*/  FMUL.FTZ R0, R3, UR4 ;  /* 0x0000000403007c20 */ /* 0x000fe20008410000 */
[----:B------:R-:W-:Y:S01]  /*2b980*/  FMUL.FTZ R2, R2, UR4 ;  /* 0x0000000402027c20 */ /* 0x000fe20008410000 */
[----:B------:R-:W1:Y:S01]  /*2b990*/  @!UP3 LDCU.64 UR4, c[0x0][0x400] ;  /* 0x00008000ff04b7ac */ /* 0x000e620008000a00 */
[----:B------:R-:W-:Y:S01]  /*2b9a0*/  F2FP.BF16.F32.PACK_AB R6, R6, R166 ;  /* 0x000000a60606723e */ /* 0x000fe200000010ff */
        /* <DEDUP_REMOVED lines=15> */
[C---:B------:R-:W-:Y:S01]  /*2baa0*/  FMUL.FTZ R136, R0.reuse, R136 ;  /* 0x0000008800887220 */ /* 0x040fe20000410000 */
[----:B-1----:R-:W-:Y:S01]  /*2bab0*/  @!UP3 UIMAD.WIDE.U32 UR16, UR9, UR4, URZ ;  /* 0x000000040910b2a5 */ /* 0x002fe2000f8e00ff */
[----:B------:R-:W-:Y:S01]  /*2bac0*/  FMUL.FTZ R19, R0, R137 ;  /* 0x0000008900137220 */ /* 0x000fe20000410000 */
[----:B------:R-:W-:Y:S01]  /*2bad0*/  F2FP.BF16.F32.PACK_AB R0, R163, R162 ;  /* 0x000000a2a300723e */ /* 0x000fe200000010ff */
[----:B------:R-:W-:Y:S01]  /*2bae0*/  STS [R2], R7 ;  /* 0x0000000702007388 */ /* 0x000fe20000000800 */
        /* <DEDUP_REMOVED lines=33> */
[----:B------:R3:W-:Y:S04]  /*2bd00*/  STS [R0+0x20], R17 ;  /* 0x0000201100007388 */ /* 0x0007e80000000800 */
[----:B------:R-:W-:Y:S01]  /*2bd10*/  STS [R0+0x220], R16 ;  /* 0x0002201000007388 */ /* 0x000fe20000000800 */
[----:B----4-:R-:W4:Y:S01]  /*2bd20*/  @P3 LDC R5, c[0x0][0x458] ;  /* 0x00011600ff053b82 */ /* 0x010f220000000800 */
[----:B------:R-:W-:-:S05]  /*2bd30*/  IADD3 R2, PT, PT, -R8, R0, RZ ;  /* 0x0000000008027210 */ /* 0x000fca0007ffe1ff */
[----:B------:R-:W-:Y:S02]  /*2bd40*/  STS [R2+0x30], R13 ;  /* 0x0000300d02007388 */ /* 0x000fe40000000800 */
[----:B------:R-:W2:Y:S01]  /*2bd50*/  @P2 LDC R4, c[0x0][0x458] ;  /* 0x00011600ff042b82 */ /* 0x000ea20000000800 */
[----:B-1----:R-:W1:Y:S01]  /*2bd60*/  @P3 MUFU.LG2 R9, R22 ;  /* 0x0000001600093308 */ /* 0x002e620000000c00 */
[----:B------:R-:W-:Y:S04]  /*2bd70*/  STS [R2+0x230], R12 ;  /* 0x0002300c02007388 */ /* 0x000fe80000000800 */
[----:B------:R-:W-:Y:S02]  /*2bd80*/  STS [R0+0x1020], R15 ;  /* 0x0010200f00007388 */ /* 0x000fe40000000800 */
[----:B------:R-:W2:Y:S01]  /*2bd90*/  @P1 LDC R8, c[0x0][0x458] ;  /* 0x00011600ff081b82 */ /* 0x000ea20000000800 */
[----:B------:R1:W-:Y:S01]  /*2bda0*/  @P1 MUFU.LG2 R3, R20 ;  /* 0x0000001400031308 */ /* 0x0003e20000000c00 */
[----:B------:R4:W-:Y:S01]  /*2bdb0*/  STS [R0+0x1220], R14 ;  /* 0x0012200e00007388 */ /* 0x0009e20000000800 */
[----:B---3--:R-:W-:-:S03]  /*2bdc0*/  MOV R17, 0x7f800000 ;  /* 0x7f80000000117802 */ /* 0x008fc60000000f00 */
[----:B------:R-:W-:Y:S04]  /*2bdd0*/  STS [R2+0x1030], R19 ;  /* 0x0010301302007388 */ /* 0x000fe80000000800 */
[----:B------:R3:W-:Y:S01]  /*2bde0*/  STS [R2+0x1230], R18 ;  /* 0x0012301202007388 */ /* 0x0007e20000000800 */
[----:B-1----:R-:W-:Y:S01]  /*2bdf0*/  MOV R20, 0x7f800000 ;  /* 0x7f80000000147802 */ /* 0x002fe20000000f00 */
[----:B----4-:R-:W1:Y:S01]  /*2be00*/  @P2 MUFU.LG2 R0, R21 ;  /* 0x0000001500002308 */ /* 0x010e620000000c00 */
[----:B---3--:R-:W-:-:S04]  /*2be10*/  @P3 FMUL.FTZ R2, R9, 0.69314718246459960938 ;  /* 0x3f31721809023820 */ /* 0x008fc80000410000 */
[----:B------:R-:W-:Y:S01]  /*2be20*/  @P3 FFMA.FTZ R20, R39, R5, R2 ;  /* 0x0000000527143223 */ /* 0x000fe20000010002 */
[----:B-1----:R-:W-:-:S04]  /*2be30*/  @P2 FMUL.FTZ R0, R0, 0.69314718246459960938 ;  /* 0x3f31721800002820 */ /* 0x002fc80000410000 */
        /* <DEDUP_REMOVED lines=10> */
.L_x_1125:
        /* <DEDUP_REMOVED lines=9> */
[----:B------:R-:W-:Y:S01]  /*2bf70*/  @P0 FMUL.FTZ R2, R6, 0.69314718246459960938 ;  /* 0x3f31721806020820 */ /* 0x000fe20000410000 */
[----:B------:R-:W-:Y:S01]  /*2bf80*/  USEL UR13, UR13, URZ, UP0 ;  /* 0x000000ff0d0d7287 */ /* 0x000fe20008000000 */
[----:B------:R-:W-:Y:S01]  /*2bf90*/  LOP3.LUT R0, R0, 0x1f20, R24, 0xf8, !PT ;  /* 0x00001f2000007812 */ /* 0x000fe200078ef818 */
[----:B------:R-:W-:Y:S01]  /*2bfa0*/  USHF.R.S32.HI UR6, URZ, 0x1f, UR11 ;  /* 0x0000001fff067899 */ /* 0x000fe2000801140b */
[----:B------:R-:W-:Y:S01]  /*2bfb0*/  BAR.SYNC.DEFER_BLOCKING 0x0 ;  /* 0x0000000000007b1d */ /* 0x000fe20000010000 */
[----:B------:R-:W-:Y:S01]  /*2bfc0*/  USHF.R.S32.HI UR5, URZ, 0x1f, UR7 ;  /* 0x0000001fff057899 */ /* 0x000fe20008011407 */
[----:B------:R-:W-:Y:S01]  /*2bfd0*/  LEA R16, R0, UR8, 0x1 ;  /* 0x0000000800107c11 */ /* 0x000fe2000f8e08ff */
[----:B------:R-:W-:Y:S01]  /*2bfe0*/  UIADD3 UR19, UP1, UP0, UR7, UR19, UR11 ;  /* 0x0000001307137290 */ /* 0x000fe2000f83e00b */
[----:B------:R-:W-:Y:S01]  /*2bff0*/  IMAD.MOV.U32 R13, RZ, RZ, 0x7f800000 ;  /* 0x7f800000ff0d7424 */ /* 0x000fe200078e00ff */
[----:B------:R-:W-:Y:S01]  /*2c000*/  MOV R12, 0x7f800000 ;  /* 0x7f800000000c7802 */ /* 0x000fe20000000f00 */
[----:B------:R-:W-:Y:S01]  /*2c010*/  BSSY.RECONVERGENT B0, `(.L_x_1126) ;  /* 0x000002b000007945 */ /* 0x000fe20003800200 */
[----:B------:R-:W-:Y:S01]  /*2c020*/  UIADD3.X UR5, UPT, UPT, UR5, UR13, UR6, UP1, UP0 ;  /* 0x0000000d05057290 */ /* 0x000fe20008fe0406 */
[----:B------:R-:W-:Y:S01]  /*2c030*/  @P1 FFMA.FTZ R13, R37, R8, R3 ;  /* 0x00000008250d1223 */ /* 0x000fe20000010003 */
[----:B------:R-:W-:Y:S01]  /*2c040*/  @P0 FFMA.FTZ R12, R36, R7, R2 ;  /* 0x00000007240c0223 */ /* 0x000fe20000010002 */
[----:B------:R-:W-:Y:S09]  /*2c050*/  @P2 BRA `(.L_x_1127) ;  /* 0x0000000000982947 */ /* 0x000ff20003800000 */
        /* <DEDUP_REMOVED lines=38> */
.L_x_1127:
[----:B------:R-:W-:Y:S05]  /*2c2c0*/  BSYNC.RECONVERGENT B0 ;  /* 0x0000000000007941 */ /* 0x000fea0003800200 */
.L_x_1126:
        /* <DEDUP_REMOVED lines=34> */
.L_x_1129:
[----:B------:R-:W-:Y:S05]  /*2c4f0*/  BSYNC.RECONVERGENT B0 ;  /* 0x0000000000007941 */ /* 0x000fea0003800200 */
.L_x_1128:
        /* <DEDUP_REMOVED lines=16> */
.L_x_1131:
[----:B------:R-:W-:Y:S05]  /*2c600*/  BSYNC.RECONVERGENT B0 ;  /* 0x0000000000007941 */ /* 0x000fea0003800200 */
.L_x_1130:
        /* <DEDUP_REMOVED lines=16> */
.L_x_1133:
[----:B------:R-:W-:Y:S05]  /*2c710*/  BSYNC.RECONVERGENT B0 ;  /* 0x0000000000007941 */ /* 0x000fea0003800200 */
.L_x_1132:
        /* <DEDUP_REMOVED lines=15> */
.L_x_1134:
        /* <DEDUP_REMOVED lines=15> */
.L_x_1369:


//--------------------- .text._ZN5flash16flash_fwd_kernelI23Flash_fwd_kernel_traitsILi32ELi128ELi128ELi4ELb0ELb0EN7cutlass10bfloat16_tE19Flash_kernel_traitsILi32ELi128ELi128ELi4ES3_EELb0ELb0ELb1ELb0ELb0ELb0ELb1ELb0EEEvNS_16Flash_fwd_paramsE --------------------------
	.section	.text._ZN5flash16flash_fwd_kernelI23Flash_fwd_kernel_traitsILi32ELi128ELi128ELi4ELb0ELb0EN7cutlass10bfloat16_tE19Flash_kernel_traitsILi32ELi128ELi128ELi4ES3_EELb0ELb0ELb1ELb0ELb0ELb0ELb1ELb0EEEvNS_16Flash_fwd_paramsE,"ax",@progbits
	.align	128
        .global         _ZN5flash16flash_fwd_kernelI23Flash_fwd_kernel_traitsILi32ELi128ELi128ELi4ELb0ELb0EN7cutlass10bfloat16_tE19Flash_kernel_traitsILi32ELi128ELi128ELi4ES3_EELb0ELb0ELb1ELb0ELb0ELb0ELb1ELb0EEEvNS_16Flash_fwd_paramsE
        .type           _ZN5flash16flash_fwd_kernelI23Flash_fwd_kernel_traitsILi32ELi128ELi128ELi4ELb0ELb0EN7cutlass10bfloat16_tE19Flash_kernel_traitsILi32ELi128ELi128ELi4ES3_EELb0ELb0ELb1ELb0ELb0ELb0ELb1ELb0EEEvNS_16Flash_fwd_paramsE,@function
        .size           _ZN5flash16flash_fwd_kernelI23Flash_fwd_kernel_traitsILi32ELi128ELi128ELi4ELb0ELb0EN7cutlass10bfloat16_tE19Flash_kernel_traitsILi32ELi128ELi128ELi4ES3_EELb0ELb0ELb1ELb0ELb0ELb0ELb1ELb0EEEvNS_16Flash_fwd_paramsE,(.L_x_1370 - _ZN5flash16flash_fwd_kernelI23Flash_fwd_kernel_traitsILi32ELi128ELi128ELi4ELb0ELb0EN7cutlass10bfloat16_tE19Flash_kernel_traitsILi32ELi128ELi128ELi4ES3_EELb0ELb0ELb1ELb0ELb0ELb0ELb1ELb0EEEvNS_16Flash_fwd_paramsE)
        .other          _ZN5flash16flash_fwd_kernelI23Flash_fwd_kernel_traitsILi32ELi128ELi128ELi4ELb0ELb0EN7cutlass10bfloat16_tE19Flash_kernel_traitsILi32ELi128ELi128ELi4ES3_EELb0ELb0ELb1ELb0ELb0ELb0ELb1ELb0EEEvNS_16Flash_fwd_paramsE,@"STO_CUDA_ENTRY STV_DEFAULT"
_ZN5flash16flash_fwd_kernelI23Flash_fwd_kernel_traitsILi32ELi128ELi128ELi4ELb0ELb0EN7cutlass10bfloat16_tE19Flash_kernel_traitsILi32ELi128ELi128ELi4ES3_EELb0ELb0ELb1ELb0ELb0ELb0ELb1ELb0EEEvNS_16Flash_fwd_paramsE:
.text._ZN5flash16flash_fwd_kernelI23Flash_fwd_kernel_traitsILi32ELi128ELi128ELi4ELb0ELb0EN7cutlass10bfloat16_tE19Flash_kernel_traitsILi32ELi128ELi128ELi4ES3_EELb0ELb0ELb1ELb0ELb0ELb0ELb1ELb0EEEvNS_16Flash_fwd_paramsE:
[----:B------:R-:W1:Y:S01]  /*0000*/  LDC R1, c[0x0][0x37c] ;  /* 0x0000df00ff017b82 */ /* 0x000e620000000800 */
[----:B------:R-:W2:Y:S01]  /*0010*/  S2R R208, SR_CTAID.Y ;  /* 0x0000000000d07919 */ /* 0x000ea20000002600 */
[----:B------:R-:W3:Y:S06]  /*0020*/  LDCU.64 UR8, c[0x0][0x460] ;  /* 0x00008c00ff0877ac */ /* 0x000eec0008000a00 */
[----:B------:R-:W2:Y:S01]  /*0030*/  LDC.64 R2, c[0x0][0x460] ;  /* 0x00011800ff027b82 */ /* 0x000ea20000000a00 */
[----:B------:R-:W-:Y:S01]  /*0040*/  IMAD.MOV.U32 R205, RZ, RZ, -0x1 ;  /* 0xffffffffffcd7424 */ /* 0x000fe200078e00ff */
[----:B------:R-:W4:Y:S01]  /*0050*/  LDCU.64 UR14, c[0x0][0x358] ;  /* 0x00006b00ff0e77ac */ /* 0x000f220008000a00 */
[----:B-1----:R-:W-:Y:S01]  /*0060*/  VIADD R1, R1, 0xffffffe8 ;  /* 0xffffffe801017836 */ /* 0x002fe20000000000 */
[----:B------:R-:W1:Y:S01]  /*0070*/  LDCU.64 UR6, c[0x0][0x470] ;  /* 0x00008e00ff0677ac */ /* 0x000e620008000a00 */
[----:B------:R-:W4:Y:S01]  /*0080*/  LDCU.64 UR4, c[0x0][0x478] ;  /* 0x00008f00ff0477ac */ /* 0x000f220008000a00 */
[----:B---3--:R-:W-:-:S02]  /*0090*/  ISETP.NE.U32.AND P0, PT, RZ, UR8, PT ;  /* 0x00000008ff007c0c */ /* 0x008fc4000bf05070 */
[----:B------:R-:W-:Y:S02]  /*00a0*/  ISETP.NE.U32.AND P4, PT, RZ, UR8, PT ;  /* 0x00000008ff007c0c */ /* 0x000fe4000bf85070 */
[----:B------:R-:W-:Y:S02]  /*00b0*/  ISETP.NE.AND.EX P0, PT, RZ, UR9, PT, P0 ;  /* 0x00000009ff007c0c */ /* 0x000fe4000bf05300 */
[----:B------:R-:W-:Y:S02]  /*00c0*/  ISETP.NE.AND.EX P4, PT, RZ, UR9, PT, P4 ;  /* 0x00000009ff007c0c */ /* 0x000fe4000bf85340 */
[----:B-1----:R-:W-:-:S04]  /*00d0*/  ISETP.NE.U32.AND P3, PT, RZ, UR6, PT ;  /* 0x00000006ff007c0c */ /* 0x002fc8000bf65070 */
[----:B------:R-:W-:Y:S01]  /*00e0*/  ISETP.NE.AND.EX P3, PT, RZ, UR7, PT, P3 ;  /* 0x00000007ff007c0c */ /* 0x000fe2000bf65330 */
[----:B--2---:R-:W-:Y:S01]  /*00f0*/  IMAD.WIDE.U32 R2, R208, 0x4, R2 ;  /* 0x00000004d0027825 */ /* 0x004fe200078e0002 */
[----:B----4-:R-:W-:-:S04]  /*0100*/  ISETP.NE.U32.AND P2, PT, RZ, UR4, PT ;  /* 0x00000004ff007c0c */ /* 0x010fc8000bf45070 */
[----:B------:R-:W2:Y:S01]  /*0110*/  @P0 LDG.E R205, desc[UR14][R2.64] ;  /* 0x0000000e02cd0981 */ /* 0x000ea2000c1e1900 */
[----:B------:R-:W-:Y:S01]  /*0120*/  IMAD.SHL.U32 R10, R208, 0x4, RZ ;  /* 0x00000004d00a7824 */ /* 0x000fe200078e00ff */
[----:B------:R-:W-:Y:S02]  /*0130*/  ISETP.NE.AND.EX P2, PT, RZ, UR5, PT, P2 ;  /* 0x00000005ff007c0c */ /* 0x000fe4000bf45320 */
[----:B------:R1:W2:Y:S03]  /*0140*/  @P4 LDG.E R12, desc[UR14][R2.64+0x4] ;  /* 0x0000040e020c4981 */ /* 0x0002a6000c1e1900 */
[----:B------:R-:W-:Y:S01]  /*0150*/  @P3 IADD3 R6, P1, PT, R10, UR6, RZ ;  /* 0x000000060a063c10 */ /* 0x000fe2000ff3e0ff */
[----:B------:R-:W-:Y:S01]  /*0160*/  IMAD.MOV.U32 R0, RZ, RZ, RZ ;  /* 0x000000ffff007224 */ /* 0x000fe200078e00ff */
[----:B------:R-:W3:Y:S01]  /*0170*/  S2R R203, SR_CTAID.X ;  /* 0x0000000000cb7919 */ /* 0x000ee20000002500 */
[----:B------:R-:W4:Y:S05]  /*0180*/  S2R R207, SR_CTAID.Z ;  /* 0x0000000000cf7919 */ /* 0x000f2a0000002700 */
[----:B------:R-:W2:Y:S01]  /*0190*/  @!P2 LDC R8, c[0x0][0x43c] ;  /* 0x00010f00ff08ab82 */ /* 0x000ea20000000800 */
[----:B-1----:R-:W-:-:S04]  /*01a0*/  SHF.R.U32.HI R2, RZ, 0x1e, R208 ;  /* 0x0000001eff027819 */ /* 0x002fc800000116d0 */
[----:B------:R-:W-:-:S05]  /*01b0*/  @P3 IADD3.X R7, PT, PT, R2, UR7, RZ, P1, !PT ;  /* 0x0000000702073c10 */ /* 0x000fca0008ffe4ff */
[----:B------:R1:W5:Y:S01]  /*01c0*/  @P3 LDG.E R0, desc[UR14][R6.64] ;  /* 0x0000000e06003981 */ /* 0x000362000c1e1900 */
[----:B------:R-:W-:Y:S01]  /*01d0*/  @P2 IADD3 R4, P0, PT, R10, UR4, RZ ;  /* 0x000000040a042c10 */ /* 0x000fe2000ff1e0ff */
[----:B-1----:R-:W1:Y:S03]  /*01e0*/  LDC.64 R6, c[0x0][0x468] ;  /* 0x00011a00ff067b82 */ /* 0x002e660000000a00 */
[----:B------:R-:W-:Y:S01]  /*01f0*/  @P2 IADD3.X R5, PT, PT, R2, UR5, RZ, P0, !PT ;  /* 0x0000000502052c10 */ /* 0x000fe200087fe4ff */
[----:B------:R-:W3:Y:S04]  /*0200*/  LDCU.U8 UR4, c[0x0][0x532] ;  /* 0x0000a640ff0477ac */ /* 0x000ee80008000000 */
[----:B------:R4:W5:Y:S01]  /*0210*/  @P2 LDG.E R9, desc[UR14][R4.64] ;  /* 0x0000000e04092981 */ /* 0x000962000c1e1900 */
[----:B-1----:R-:W-:-:S05]  /*0220*/  IADD3 R10, P0, PT, R10, R6, RZ ;  /* 0x000000060a0a7210 */ /* 0x002fca0007f1e0ff */
[----:B------:R-:W-:Y:S01]  /*0230*/  IMAD.X R11, R2, 0x1, R7, P0 ;  /* 0x00000001020b7824 */ /* 0x000fe200000e0607 */
[C---:B------:R-:W-:Y:S01]  /*0240*/  ISETP.NE.U32.AND P0, PT, R6.reuse, RZ, PT ;  /* 0x000000ff0600720c */ /* 0x040fe20003f05070 */
[----:B----4-:R-:W1:Y:S03]  /*0250*/  @!P4 LDC R5, c[0x0][0x434] ;  /* 0x00010d00ff05cb82 */ /* 0x010e660000000800 */
[----:B------:R-:W-:Y:S02]  /*0260*/  ISETP.NE.AND.EX P0, PT, R7, RZ, PT, P0 ;  /* 0x000000ff0700720c */ /* 0x000fe40003f05300 */
[----:B------:R-:W-:-:S03]  /*0270*/  ISETP.EQ.U32.AND P3, PT, R6, RZ, PT ;  /* 0x000000ff0600720c */ /* 0x000fc60003f62070 */
[----:B------:R-:W4:Y:S01]  /*0280*/  @!P2 LDC.64 R2, c[0x0][0x488] ;  /* 0x00012200ff02ab82 */ /* 0x000f220000000a00 */
[----:B---3--:R-:W-:-:S07]  /*0290*/  ISETP.NE.AND P1, PT, RZ, UR4, PT ;  /* 0x00000004ff007c0c */ /* 0x008fce000bf25270 */
[----:B------:R-:W3:Y:S01]  /*02a0*/  @!P0 LDC R6, c[0x0][0x438] ;  /* 0x00010e00ff068b82 */ /* 0x000ee20000000800 */
[----:B------:R-:W-:Y:S01]  /*02b0*/  ISETP.EQ.OR.EX P3, PT, R7, RZ, !P1, P3 ;  /* 0x000000ff0700720c */ /* 0x000fe20004f62730 */
[----:B------:R-:W-:Y:S02]  /*02c0*/  IMAD.MOV.U32 R4, RZ, RZ, -0x1 ;  /* 0xffffffffff047424 */ /* 0x000fe400078e00ff */
[----:B------:R-:W-:-:S10]  /*02d0*/  IMAD.SHL.U32 R210, R203, 0x80, RZ ;  /* 0x00000080cbd27824 */ /* 0x000fd400078e00ff */
[----:B------:R1:W5:Y:S01]  /*02e0*/  @!P3 LDG.E R4, desc[UR14][R10.64] ;  /* 0x0000000e0a04b981 */ /* 0x000362000c1e1900 */
[----:B--2---:R-:W-:-:S05]  /*02f0*/  @P4 IMAD.IADD R5, R12, 0x1, -R205 ;  /* 0x000000010c054824 */ /* 0x004fca00078e0acd */
[----:B-1----:R-:W-:Y:S01]  /*0300*/  ISETP.GT.AND P3, PT, R5, R210, PT ;  /* 0x000000d20500720c */ /* 0x002fe20003f64270 */
[----:B---34-:R-:W-:-:S12]  /*0310*/  @!P0 BRA `(.L_x_1135) ;  /* 0x00000000000c8947 */ /* 0x018fd80003800000 */
[----:B------:R-:W2:Y:S02]  /*0320*/  @P1 LDG.E R6, desc[UR14][R10.64+0x4] ;  /* 0x0000040e0a061981 */ /* 0x000ea4000c1e1900 */
[----:B--2--5:R-:W-:-:S06]  /*0330*/  @P1 IADD3 R6, PT, PT, R6, -R4, RZ ;  /* 0x8000000406061210 */ /* 0x024fcc0007ffe0ff */
[----:B------:R1:W5:Y:S02]  /*0340*/  @!P1 LDG.E R6, desc[UR14][R10.64] ;  /* 0x0000000e0a069981 */ /* 0x000364000c1e1900 */
.L_x_1135:
[----:B------:R-:W-:Y:S05]  /*0350*/  @!P3 EXIT ;  /* 0x000000000000b94d */ /* 0x000fea0003800000 */
[----:B------:R-:W2:Y:S01]  /*0360*/  LDC R108, c[0x0][0x504] ;  /* 0x00014100ff6c7b82 */ /* 0x000ea20000000800 */
[----:B------:R-:W-:Y:S01]  /*0370*/  @!P2 ISETP.NE.U32.AND P0, PT, R2, RZ, PT ;  /* 0x000000ff0200a20c */ /* 0x000fe20003f05070 */
[----:B-----5:R-:W-:Y:S01]  /*0380*/  @P2 IMAD.IADD R7, R9, 0x1, -R0 ;  /* 0x0000000109072824 */ /* 0x020fe200078e0a00 */
[----:B------:R-:W3:Y:S02]  /*0390*/  S2R R206, SR_TID.X ;  /* 0x0000000000ce7919 */ /* 0x000ee40000002100 */
[----:B------:R-:W-:-:S03]  /*03a0*/  @!P2 ISETP.NE.AND.EX P0, PT, R3, RZ, PT, P0 ;  /* 0x000000ff0300a20c */ /* 0x000fc60003f05300 */
[----:B------:R-:W4:Y:S01]  /*03b0*/  LDC R36, c[0x0][0x508] ;  /* 0x00014200ff247b82 */ /* 0x000f220000000800 */
[----:B------:R-:W-:-:S04]  /*03c0*/  @!P2 SEL R8, R8, RZ, P0 ;  /* 0x000000ff0808a207 */ /* 0x000fc80000000000 */
[----:B------:R-:W-:-:S05]  /*03d0*/  @!P2 IADD3 R7, PT, PT, R8, R6, -R0 ;  /* 0x000000060807a210 */ /* 0x000fca0007ffe800 */
[----:B------:R-:W-:-:S05]  /*03e0*/  VIADD R8, R7, 0x7f ;  /* 0x0000007f07087836 */ /* 0x000fca0000000000 */
[----:B------:R-:W-:Y:S01]  /*03f0*/  IADD3 R3, PT, PT, R8, R210, -R5 ;  /* 0x000000d208037210 */ /* 0x000fe20007ffe805 */
[----:B--2---:R-:W-:Y:S01]  /*0400*/  IMAD.IADD R108, R5, 0x1, R108 ;  /* 0x00000001056c7824 */ /* 0x004fe200078e026c */
[----:B------:R-:W-:-:S04]  /*0410*/  SHF.R.S32.HI R6, RZ, 0x1f, R8 ;  /* 0x0000001fff067819 */ /* 0x000fc80000011408 */
[----:B-1----:R-:W-:Y:S02]  /*0420*/  IADD3 R10, PT, PT, -R108, R210, R7 ;  /* 0x000000d26c0a7210 */ /* 0x002fe40007ffe107 */
[----:B------:R-:W-:Y:S02]  /*0430*/  LEA.HI R6, R6, R8, RZ, 0x7 ;  /* 0x0000000806067211 */ /* 0x000fe400078f38ff */
[----:B----4-:R-:W-:Y:S02]  /*0440*/  IADD3 R3, PT, PT, R3, 0x80, R36 ;  /* 0x0000008003037810 */ /* 0x010fe40007ffe024 */
[----:B------:R-:W-:Y:S02]  /*0450*/  SHF.R.S32.HI R9, RZ, 0x1f, R10 ;  /* 0x0000001fff097819 */ /* 0x000fe4000001140a */
[----:B------:R-:W-:Y:S02]  /*0460*/  SHF.R.S32.HI R2, RZ, 0x1f, R3 ;  /* 0x0000001fff027819 */ /* 0x000fe40000011403 */
[----:B------:R-:W-:-:S02]  /*0470*/  LEA.HI R9, R9, R10, RZ, 0x7 ;  /* 0x0000000a09097211 */ /* 0x000fc400078f38ff */
[----:B------:R-:W-:Y:S02]  /*0480*/  LEA.HI R2, R2, R3, RZ, 0x7 ;  /* 0x0000000302027211 */ /* 0x000fe400078f38ff */
[----:B------:R-:W-:Y:S02]  /*0490*/  SHF.R.S32.HI R6, RZ, 0x7, R6 ;  /* 0x00000007ff067819 */ /* 0x000fe40000011406 */
[----:B------:R-:W-:Y:S02]  /*04a0*/  SHF.R.S32.HI R2, RZ, 0x7, R2 ;  /* 0x00000007ff027819 */ /* 0x000fe40000011402 */
[----:B------:R-:W-:Y:S02]  /*04b0*/  SHF.R.S32.HI R9, RZ, 0x7, R9 ;  /* 0x00000007ff097819 */ /* 0x000fe40000011409 */
[----:B------:R-:W-:Y:S02]  /*04c0*/  VIMNMX R190, PT, PT, R6, R2, PT ;  /* 0x0000000206be7248 */ /* 0x000fe40003fe0100 */
[----:B------:R-:W-:-:S04]  /*04d0*/  VIMNMX R202, PT, PT, RZ, R9, !PT ;  /* 0x00000009ffca7248 */ /* 0x000fc80007fe0100 */
[----:B------:R-:W-:-:S13]  /*04e0*/  ISETP.GT.AND P0, PT, R190, R202, PT ;  /* 0x000000cabe00720c */ /* 0x000fda0003f04270 */
[----:B---3--:R-:W-:Y:S05]  /*04f0*/  @P0 BRA `(.L_x_1136) ;  /* 0x0000000800a40947 */ /* 0x008fea0003800000 */
[----:B------:R-:W1:Y:S01]  /*0500*/  LDC.U8 R0, c[0x0][0x549] ;  /* 0x00015240ff007b82 */ /* 0x000e620000000000 */
[----:B------:R-:W-:-:S07]  /*0510*/  ISETP.NE.AND P1, PT, R205, -0x1, PT ;  /* 0xffffffffcd00780c */ /* 0x000fce0003f25270 */
[----:B------:R-:W2:Y:S08]  /*0520*/  LDC.U8 R10, c[0x0][0x548] ;  /* 0x00015200ff0a7b82 */ /* 0x000eb00000000000 */
[----:B------:R-:W3:Y:S01]  /*0530*/  LDC R4, c[0x0][0x434] ;  /* 0x00010d00ff047b82 */ /* 0x000ee20000000800 */
[----:B-1----:R-:W-:-:S07]  /*0540*/  ISETP.NE.AND P0, PT, R0, RZ, PT ;  /* 0x000000ff0000720c */ /* 0x002fce0003f05270 */
[----:B------:R-:W1:Y:S01]  /*0550*/  @!P1 LDC.64 R8, c[0x0][0x400] ;  /* 0x00010000ff089b82 */ /* 0x000e620000000a00 */
[----:B--2---:R-:W-:-:S07]  /*0560*/  ISETP.NE.AND P2, PT, R10, RZ, !P0 ;  /* 0x000000ff0a00720c */ /* 0x004fce0004745270 */
[----:B------:R-:W2:Y:S08]  /*0570*/  @P1 LDC.64 R6, c[0x0][0x408] ;  /* 0x00010200ff061b82 */ /* 0x000eb00000000a00 */
[----:B------:R-:W4:Y:S08]  /*0580*/  @P0 LDC.64 R2, c[0x0][0x430] ;  /* 0x00010c00ff020b82 */ /* 0x000f300000000a00 */
[----:B------:R-:W1:Y:S01]  /*0590*/  @P0 LDC R0, c[0x0][0x430] ;  /* 0x00010c00ff000b82 */ /* 0x000e620000000800 */
[----:B----4-:R-:W-:-:S02]  /*05a0*/  @P0 IMAD R2, R2, R3, RZ ;  /* 0x0000000302020224 */ /* 0x010fc400078e02ff */
[----:B------:R-:W-:Y:S01]  /*05b0*/  @P0 IMAD.MOV.U32 R3, RZ, RZ, 0x1 ;  /* 0x00000001ff030424 */ /* 0x000fe200078e00ff */
        /* <DEDUP_REMOVED lines=11> */
.L_x_1137:
[----:B------:R-:W2:Y:S01]  /*0670*/  LDCU UR4, c[0x0][0x440] ;  /* 0x00008800ff0477ac */ /* 0x000ea20008000800 */
[C---:B------:R-:W-:Y:S01]  /*0680*/  @P1 IMAD.WIDE.U32 R10, R205.reuse, R6, RZ ;  /* 0x00000006cd0a1225 */ /* 0x040fe200078e00ff */
[----:B------:R-:W-:Y:S01]  /*0690*/  ISETP.NE.AND P4, PT, R205, -0x1, PT ;  /* 0xffffffffcd00780c */ /* 0x000fe20003f85270 */
[----:B------:R-:W-:Y:S02]  /*06a0*/  BSSY.RECONVERGENT B0, `(.L_x_1138) ;  /* 0x000002d000007945 */ /* 0x000fe40003800200 */
[----:B------:R-:W-:Y:S02]  /*06b0*/  IMAD.SHL.U32 R6, R206, 0x8, RZ ;  /* 0x00000008ce067824 */ /* 0x000fe400078e00ff */
[----:B-1----:R-:W-:-:S03]  /*06c0*/  @!P1 IMAD.WIDE.U32 R12, R208, R8, RZ ;  /* 0x00000008d00c9225 */ /* 0x002fc600078e00ff */
[----:B------:R-:W-:Y:S01]  /*06d0*/  LOP3.LUT R6, R6, 0x18, RZ, 0xc0, !PT ;  /* 0x0000001806067812 */ /* 0x000fe200078ec0ff */
[----:B----4-:R-:W-:Y:S02]  /*06e0*/  IMAD R2, R207, R2, RZ ;  /* 0x00000002cf027224 */ /* 0x010fe400078e02ff */
[----:B------:R-:W-:Y:S01]  /*06f0*/  @!P1 IMAD R9, R208, R9, R13 ;  /* 0x00000009d0099224 */ /* 0x000fe200078e020d */
[----:B------:R-:W-:Y:S01]  /*0700*/  ISETP.NE.AND P3, PT, R6, RZ, PT ;  /* 0x000000ff0600720c */ /* 0x000fe20003f65270 */
[----:B------:R-:W-:Y:S02]  /*0710*/  @P1 IMAD.MOV.U32 R12, RZ, RZ, R10 ;  /* 0x000000ffff0c1224 */ /* 0x000fe400078e000a */
[----:B------:R-:W-:Y:S01]  /*0720*/  @!P2 IMAD R2, R208, R3, R2 ;  /* 0x00000003d002a224 */ /* 0x000fe200078e0202 */
[----:B--2---:R-:W-:Y:S01]  /*0730*/  ISETP.GE.AND P0, PT, R6, UR4, PT ;  /* 0x0000000406007c0c */ /* 0x004fe2000bf06270 */
[----:B------:R-:W-:Y:S01]  /*0740*/  IMAD R208, R208, R4, RZ ;  /* 0x00000004d0d07224 */ /* 0x000fe200078e02ff */
[----:B------:R-:W1:Y:S01]  /*0750*/  LDCU.64 UR4, c[0x0][0x410] ;  /* 0x00008200ff0477ac */ /* 0x000e620008000a00 */
[----:B------:R-:W-:Y:S01]  /*0760*/  @P1 IMAD R9, R205, R7, R11 ;  /* 0x00000007cd091224 */ /* 0x000fe200078e020b */
[----:B------:R-:W-:Y:S01]  /*0770*/  IADD3 R12, P1, PT, R6, R12, RZ ;  /* 0x0000000c060c7210 */ /* 0x000fe20007f3e0ff */
[----:B------:R-:W-:Y:S01]  /*0780*/  IMAD.IADD R3, R5, 0x1, -R210 ;  /* 0x0000000105037824 */ /* 0x000fe200078e0ad2 */
[----:B------:R-:W-:-:S02]  /*0790*/  SEL R6, R208, R205, !P4 ;  /* 0x000000cdd0067207 */ /* 0x000fc40006000000 */
[----:B------:R-:W-:Y:S01]  /*07a0*/  SHF.R.U32.HI R4, RZ, 0x2, R206 ;  /* 0x00000002ff047819 */ /* 0x000fe200000116ce */
[----:B------:R-:W-:Y:S01]  /*07b0*/  IMAD.X R13, RZ, RZ, R9, P1 ;  /* 0x000000ffff0d7224 */ /* 0x000fe200008e0609 */
[----:B------:R-:W-:Y:S02]  /*07c0*/  SHF.R.S32.HI R5, RZ, 0x1f, R6 ;  /* 0x0000001fff057819 */ /* 0x000fe40000011406 */
[----:B------:R-:W-:Y:S01]  /*07d0*/  SEL R6, R6, RZ, P2 ;  /* 0x000000ff06067207 */ /* 0x000fe20001000000 */
[C---:B------:R-:W-:Y:S01]  /*07e0*/  VIADD R10, R4.reuse, 0x20 ;  /* 0x00000020040a7836 */ /* 0x040fe20000000000 */
[----:B------:R-:W-:Y:S01]  /*07f0*/  SEL R9, R5, RZ, P2 ;  /* 0x000000ff05097207 */ /* 0x000fe20001000000 */
[C---:B------:R-:W-:Y:S01]  /*0800*/  VIADD R7, R4.reuse, 0x60 ;  /* 0x0000006004077836 */ /* 0x040fe20000000000 */
[C---:B------:R-:W-:Y:S02]  /*0810*/  ISETP.GE.OR P2, PT, R4.reuse, R3, P0 ;  /* 0x000000030400720c */ /* 0x040fe40000746670 */
[----:B------:R-:W-:Y:S01]  /*0820*/  IADD3 R8, PT, PT, R4, 0x40, RZ ;  /* 0x0000004004087810 */ /* 0x000fe20007ffe0ff */
[----:B-1----:R-:W-:Y:S01]  /*0830*/  IMAD.WIDE.U32 R12, R207, UR4, R12 ;  /* 0x00000004cf0c7c25 */ /* 0x002fe2000f8e000c */
[----:B------:R-:W-:-:S02]  /*0840*/  MOV R5, RZ ;  /* 0x000000ff00057202 */ /* 0x000fc40000000f00 */
[-C--:B------:R-:W-:Y:S01]  /*0850*/  ISETP.GE.OR P6, PT, R4, R3.reuse, P3 ;  /* 0x000000030400720c */ /* 0x080fe20001fc6670 */
[----:B------:R-:W-:Y:S01]  /*0860*/  IMAD R17, R207, UR5, R13 ;  /* 0x00000005cf117c24 */ /* 0x000fe2000f8e020d */
[-C--:B------:R-:W-:Y:S01]  /*0870*/  ISETP.GE.OR P5, PT, R10, R3.reuse, P3 ;  /* 0x000000030a00720c */ /* 0x080fe20001fa6670 */
[----:B------:R-:W-:Y:S01]  /*0880*/  IMAD.WIDE.U32 R14, R203, 0x80, R4 ;  /* 0x00000080cb0e7825 */ /* 0x000fe200078e0004 */
[-C--:B------:R-:W-:Y:S02]  /*0890*/  ISETP.GE.OR P4, PT, R8, R3.reuse, P3 ;  /* 0x000000030800720c */ /* 0x080fe40001f86670 */
        /* <DEDUP_REMOVED lines=13> */
.L_x_1139:
[----:B------:R-:W-:Y:S05]  /*0970*/  BSYNC.RECONVERGENT B0 ;  /* 0x0000000000007941 */ /* 0x000fea0003800200 */
.L_x_1138:
[----:B------:R-:W-:Y:S01]  /*0980*/  BSSY.RECONVERGENT B0, `(.L_x_1140) ;  /* 0x0000012000007945 */ /* 0x000fe20003800200 */
[-C--:B------:R-:W-:Y:S01]  /*0990*/  ISETP.GE.OR P2, PT, R8, R3.reuse, P0 ;  /* 0x000000030800720c */ /* 0x080fe20000746670 */
        /* <DEDUP_REMOVED lines=16> */
.L_x_1141:
[----:B------:R-:W-:Y:S05]  /*0aa0*/  BSYNC.RECONVERGENT B0 ;  /* 0x0000000000007941 */ /* 0x000fea0003800200 */
.L_x_1140:
        /* <DEDUP_REMOVED lines=15> */
.L_x_1143:
[----:B------:R-:W-:Y:S05]  /*0ba0*/  BSYNC.RECONVERGENT B0 ;  /* 0x0000000000007941 */ /* 0x000fea0003800200 */
.L_x_1142:
[----:B------:R-:W-:Y:S01]  /*0bb0*/  BSSY.RECONVERGENT B0, `(.L_x_1144) ;  /* 0x0000011000007945 */ /* 0x000fe20003800200 */
[----:B------:R-:W-:Y:S02]  /*0bc0*/  IADD3 R6, P2, P1, R210, R6, R2 ;  /* 0x00000006d2067210 */ /* 0x000fe4000795e002 */
[----:B------:R-:W-:Y:S02]  /*0bd0*/  SHF.R.S32.HI R210, RZ, 0x1f, R210 ;  /* 0x0000001fffd27819 */ /* 0x000fe400000114d2 */
[----:B------:R-:W-:Y:S01]  /*0be0*/  SHF.R.S32.HI R3, RZ, 0x1f, R2 ;  /* 0x0000001fff037819 */ /* 0x000fe20000011402 */
[----:B------:R-:W-:Y:S08]  /*0bf0*/  @P0 BRA `(.L_x_1145) ;  /* 0x0000000000300947 */ /* 0x000ff00003800000 */
        /* <DEDUP_REMOVED lines=12> */
.L_x_1145:
[----:B------:R-:W-:Y:S05]  /*0cc0*/  BSYNC.RECONVERGENT B0 ;  /* 0x0000000000007941 */ /* 0x000fea0003800200 */
.L_x_1144:
        /* <DEDUP_REMOVED lines=11> */
.L_x_1147:
[----:B------:R-:W-:Y:S05]  /*0d80*/  BSYNC.RECONVERGENT B0 ;  /* 0x0000000000007941 */ /* 0x000fea0003800200 */
.L_x_1146:
        /* <DEDUP_REMOVED lines=10> */
.L_x_1149:
[----:B------:R-:W-:Y:S05]  /*0e30*/  BSYNC.RECONVERGENT B0 ;  /* 0x0000000000007941 */ /* 0x000fea0003800200 */
.L_x_1148:
        /* <DEDUP_REMOVED lines=10> */
.L_x_1151:
[----:B------:R-:W-:Y:S05]  /*0ee0*/  BSYNC.RECONVERGENT B0 ;  /* 0x0000000000007941 */ /* 0x000fea0003800200 */
.L_x_1150:
[----:B------:R-:W-:Y:S05]  /*0ef0*/  @P3 EXIT ;  /* 0x000000000000394d */ /* 0x000fea0003800000 */
[----:B------:R-:W1:Y:S01]  /*0f00*/  LDCU.64 UR4, c[0x0][0x420] ;  /* 0x00008400ff0477ac */ /* 0x000e620008000a00 */
[----:B------:R-:W-:-:S05]  /*0f10*/  IMAD R0, R7, R0, RZ ;  /* 0x0000000007007224 */ /* 0x000fca00078e02ff */
[----:B------:R-:W-:-:S04]  /*0f20*/  IADD3 R6, P0, PT, R0, R6, RZ ;  /* 0x0000000600067210 */ /* 0x000fc80007f1e0ff */
[----:B------:R-:W-:Y:S02]  /*0f30*/  LEA.HI.X.SX32 R0, R0, R3, 0x1, P0 ;  /* 0x0000000300007211 */ /* 0x000fe400000f0eff */
[----:B-1----:R-:W-:-:S04]  /*0f40*/  LEA R2, P0, R6, UR4, 0x2 ;  /* 0x0000000406027c11 */ /* 0x002fc8000f8010ff */
[----:B------:R-:W-:Y:S01]  /*0f50*/  LEA.HI.X R3, R6, UR5, R0, 0x2, P0 ;  /* 0x0000000506037c11 */ /* 0x000fe200080f1400 */
[----:B------:R-:W-:-:S05]  /*0f60*/  IMAD.MOV.U32 R0, RZ, RZ, 0x7f800000 ;  /* 0x7f800000ff007424 */ /* 0x000fca00078e00ff */
[----:B------:R-:W-:Y:S01]  /*0f70*/  STG.E desc[UR14][R2.64], R0 ;  /* 0x0000000002007986 */ /* 0x000fe2000c10190e */
[----:B------:R-:W-:Y:S05]  /*0f80*/  EXIT ;  /* 0x000000000000794d */ /* 0x000fea0003800000 */
.L_x_1136:
[----:B------:R-:W-:Y:S02]  /*0f90*/  ISETP.NE.AND P0, PT, R205, -0x1, PT ;  /* 0xffffffffcd00780c */ /* 0x000fe40003f05270 */
[----:B------:R-:W-:-:S11]  /*0fa0*/  ISETP.NE.AND P2, PT, R4, -0x1, PT ;  /* 0xffffffff0400780c */ /* 0x000fd60003f45270 */
[----:B------:R-:W1:Y:S08]  /*0fb0*/  @!P0 LDC.64 R8, c[0x0][0x398] ;  /* 0x0000e600ff088b82 */ /* 0x000e700000000a00 */
[----:B------:R-:W2:Y:S01]  /*0fc0*/  @P0 LDC.64 R2, c[0x0][0x3b0] ;  /* 0x0000ec00ff020b82 */ /* 0x000ea20000000a00 */
[----:B-1----:R-:W-:-:S04]  /*0fd0*/  @!P0 IMAD.WIDE.U32 R14, R208, R8, RZ ;  /* 0x00000008d00e8225 */ /* 0x002fc800078e00ff */
[----:B------:R-:W-:Y:S02]  /*0fe0*/  @!P0 IMAD R9, R208, R9, R15 ;  /* 0x00000009d0098224 */ /* 0x000fe400078e020f */
        /* <DEDUP_REMOVED lines=17> */
.L_x_1152:
[----:B------:R-:W1:Y:S01]  /*1100*/  LDC.64 R38, c[0x0][0x3b8] ;  /* 0x0000ee00ff267b82 */ /* 0x000e620000000a00 */
[----:B------:R-:W-:-:S05]  /*1110*/  IADD3 R16, PT, PT, R0, R4, RZ ;  /* 0x0000000400107210 */ /* 0x000fca0007ffe0ff */
[C---:B-1----:R-:W-:Y:S02]  /*1120*/  IMAD R6, R16.reuse, R39, RZ ;  /* 0x0000002710067224 */ /* 0x042fe400078e02ff */
[----:B------:R-:W-:-:S05]  /*1130*/  IMAD.WIDE.U32 R16, R16, R38, RZ ;  /* 0x0000002610107225 */ /* 0x000fca00078e00ff */
[----:B------:R-:W-:Y:S02]  /*1140*/  IADD3 R6, PT, PT, R17, R6, RZ ;  /* 0x0000000611067210 */ /* 0x000fe40007ffe0ff */
.L_x_1153:
        /* <DEDUP_REMOVED lines=39> */
.L_x_1154:
[----:B------:R-:W1:Y:S01]  /*13c0*/  LDC.64 R24, c[0x0][0x3c0] ;  /* 0x0000f000ff187b82 */ /* 0x000e620000000a00 */
[----:B------:R-:W-:-:S05]  /*13d0*/  IADD3 R4, PT, PT, R0, R4, RZ ;  /* 0x0000000400047210 */ /* 0x000fca0007ffe0ff */
[C---:B-1----:R-:W-:Y:S02]  /*13e0*/  IMAD R0, R4.reuse, R25, RZ ;  /* 0x0000001904007224 */ /* 0x042fe400078e02ff */
[----:B------:R-:W-:-:S05]  /*13f0*/  IMAD.WIDE.U32 R18, R4, R24, RZ ;  /* 0x0000001804127225 */ /* 0x000fca00078e00ff */
[----:B------:R-:W-:-:S07]  /*1400*/  IADD3 R0, PT, PT, R19, R0, RZ ;  /* 0x0000000013007210 */ /* 0x000fce0007ffe0ff */
.L_x_1155:
[----:B------:R-:W-:Y:S01]  /*1410*/  IMAD.SHL.U32 R209, R206, 0x8, RZ ;  /* 0x00000008ced17824 */ /* 0x000fe200078e00ff */
[----:B------:R-:W1:Y:S01]  /*1420*/  LDCU.128 UR4, c[0x0][0x3d0] ;  /* 0x00007a00ff0477ac */ /* 0x000e620008000c00 */
[----:B------:R-:W-:Y:S01]  /*1430*/  SHF.R.U32.HI R197, RZ, 0x2, R206 ;  /* 0x00000002ffc57819 */ /* 0x000fe200000116ce */
[----:B------:R-:W2:Y:S01]  /*1440*/  S2UR UR16, SR_CgaCtaId ;  /* 0x00000000001079c3 */ /* 0x000ea20000008800 */
[----:B------:R-:W-:Y:S01]  /*1450*/  SHF.R.S32.HI R198, RZ, 0x1f, R2 ;  /* 0x0000001fffc67819 */ /* 0x000fe20000011402 */
[----:B------:R-:W3:Y:S01]  /*1460*/  LDCU.64 UR12, c[0x0][0x388] ;  /* 0x00007100ff0c77ac */ /* 0x000ee20008000a00 */
[----:B------:R-:W-:Y:S01]  /*1470*/  LOP3.LUT R196, R209, 0x18, RZ, 0xc0, !PT ;  /* 0x00000018d1c47812 */ /* 0x000fe200078ec0ff */
[----:B------:R-:W-:Y:S01]  /*1480*/  IMAD.IADD R195, R5, 0x1, -R210 ;  /* 0x0000000105c37824 */ /* 0x000fe200078e0ad2 */
[----:B------:R-:W-:Y:S01]  /*1490*/  LOP3.LUT R3, R209, 0xd8, RZ, 0xc0, !PT ;  /* 0x000000d8d1037812 */ /* 0x000fe200078ec0ff */
[----:B------:R-:W4:Y:S01]  /*14a0*/  LDCU.64 UR10, c[0x0][0x390] ;  /* 0x00007200ff0a77ac */ /* 0x000f220008000a00 */
[----:B------:R-:W-:Y:S01]  /*14b0*/  IADD3 R16, P0, PT, R196, R16, RZ ;  /* 0x00000010c4107210 */ /* 0x000fe20007f1e0ff */
[----:B------:R-:W-:Y:S01]  /*14c0*/  IMAD.SHL.U32 R12, R206, 0x20, RZ ;  /* 0x00000020ce0c7824 */ /* 0x000fe200078e00ff */
[----:B------:R-:W-:Y:S01]  /*14d0*/  LOP3.LUT R3, R3, 0x18, R206, 0x78, !PT ;  /* 0x0000001803037812 */ /* 0x000fe200078e78ce */
[----:B------:R-:W5:Y:S01]  /*14e0*/  LDCU.64 UR8, c[0x0][0x3c8] ;  /* 0x00007900ff0877ac */ /* 0x000f620008000a00 */
[----:B------:R-:W-:Y:S01]  /*14f0*/  ISETP.GE.AND P2, PT, R197, R195, PT ;  /* 0x000000c3c500720c */ /* 0x000fe20003f46270 */
[----:B------:R-:W-:Y:S01]  /*1500*/  IMAD.X R17, RZ, RZ, R6, P0 ;  /* 0x000000ffff117224 */ /* 0x000fe200000e0606 */
[----:B------:R-:W-:Y:S01]  /*1510*/  IADD3 R18, P0, PT, R196, R18, RZ ;  /* 0x00000012c4127210 */ /* 0x000fe20007f1e0ff */
[----:B------:R-:W-:Y:S01]  /*1520*/  IMAD.SHL.U32 R10, R206, 0x4, RZ ;  /* 0x00000004ce0a7824 */ /* 0x000fe200078e00ff */
[----:B------:R-:W-:Y:S01]  /*1530*/  LOP3.LUT R209, R3, 0x1f20, R209, 0xf8, !PT ;  /* 0x00001f2003d17812 */ /* 0x000fe200078ef8d1 */
[C---:B------:R-:W-:Y:S01]  /*1540*/  IMAD.WIDE.U32 R16, R197.reuse, R38, R16 ;  /* 0x00000026c5107225 */ /* 0x040fe200078e0010 */
[----:B------:R-:W-:Y:S01]  /*1550*/  LOP3.LUT R4, R12, 0xc0, RZ, 0xc0, !PT ;  /* 0x000000c00c047812 */ /* 0x000fe200078ec0ff */
[----:B------:R-:W-:Y:S01]  /*1560*/  BSSY.RECONVERGENT B0, `(.L_x_1156) ;  /* 0x0000030000007945 */ /* 0x000fe20003800200 */
[----:B------:R-:W-:Y:S01]  /*1570*/  SHF.R.U32.HI R110, RZ, 0x1, R206 ;  /* 0x00000001ff6e7819 */ /* 0x000fe200000116ce */
[----:B------:R-:W-:Y:S01]  /*1580*/  IMAD.X R19, RZ, RZ, R0, P0 ;  /* 0x000000ffff137224 */ /* 0x000fe200000e0600 */
[----:B------:R-:W-:Y:S01]  /*1590*/  IADD3 R14, P0, PT, R196, R14, RZ ;  /* 0x0000000ec40e7210 */ /* 0x000fe20007f1e0ff */
[----:B------:R-:W-:Y:S01]  /*15a0*/  IMAD R17, R197, R39, R17 ;  /* 0x00000027c5117224 */ /* 0x000fe200078e0211 */
[----:B------:R-:W-:Y:S01]  /*15b0*/  LOP3.LUT R10, R4, 0x18, R10, 0xf8, !PT ;  /* 0x00000018040a7812 */ /* 0x000fe200078ef80a */
[----:B-1----:R-:W-:-:S02]  /*15c0*/  IMAD R200, R198, UR4, RZ ;  /* 0x00000004c6c87c24 */ /* 0x002fc4000f8e02ff */
[----:B------:R-:W-:Y:S01]  /*15d0*/  IMAD.WIDE.U32 R18, R197, R24, R18 ;  /* 0x00000018c5127225 */ /* 0x000fe200078e0012 */
[----:B------:R-:W-:-:S03]  /*15e0*/  LOP3.LUT R6, R10, 0x8, R110, 0x78, !PT ;  /* 0x000000080a067812 */ /* 0x000fc600078e786e */
        /* <DEDUP_REMOVED lines=38> */
.L_x_1158:
[----:B------:R1:W-:Y:S02]  /*1850*/  STS.128 [R209], RZ ;  /* 0x000000ffd1007388 */ /* 0x0003e40000000c00 */
.L_x_1157:
[----:B------:R-:W-:Y:S05]  /*1860*/  BSYNC.RECONVERGENT B0 ;  /* 0x0000000000007941 */ /* 0x000fea0003800200 */
.L_x_1156:
[C---:B------:R-:W-:Y:S01]  /*1870*/  IADD3 R194, PT, PT, R197.reuse, 0x20, RZ ;  /* 0x00000020c5c27810 */ /* 0x040fe20007ffe0ff */
[----:B------:R-:W-:Y:S01]  /*1880*/  VIADD R3, R190, 0xffffffff ;  /* 0xffffffffbe037836 */ /* 0x000fe20000000000 */
[----:B------:R-:W-:Y:S01]  /*1890*/  SHF.L.U64.HI R0, R38, 0x7, R39 ;  /* 0x0000000726007819 */ /* 0x000fe20000010227 */
[----:B------:R-:W-:Y:S01]  /*18a0*/  VIADD R193, R197, 0x40 ;  /* 0x00000040c5c17836 */ /* 0x000fe20000000000 */
[-C--:B------:R-:W-:Y:S01]  /*18b0*/  ISETP.GE.AND P0, PT, R194, R195.reuse, PT ;  /* 0x000000c3c200720c */ /* 0x080fe20003f06270 */
[----:B------:R-:W-:Y:S01]  /*18c0*/  IMAD R4, R3, -0x80, R7 ;  /* 0xffffff8003047824 */ /* 0x000fe200078e0207 */
[----:B------:R-:W-:Y:S01]  /*18d0*/  IADD3 R192, PT, PT, R197, 0x60, RZ ;  /* 0x00000060c5c07810 */ /* 0x000fe20007ffe0ff */
[----:B--2---:R-:W-:Y:S01]  /*18e0*/  IMAD.SHL.U32 R8, R38, 0x80, RZ ;  /* 0x0000008026087824 */ /* 0x004fe200078e00ff */
[----:B------:R-:W-:Y:S01]  /*18f0*/  BSSY.RECONVERGENT B0, `(.L_x_1159) ;  /* 0x000001b000007945 */ /* 0x000fe20003800200 */
[----:B------:R-:W-:Y:S01]  /*1900*/  ISETP.GE.AND P2, PT, R193, R195, PT ;  /* 0x000000c3c100720c */ /* 0x000fe20003f46270 */
[----:B------:R-:W-:Y:S01]  /*1910*/  IMAD R0, R0, R3, RZ ;  /* 0x0000000300007224 */ /* 0x000fe200078e02ff */
[----:B------:R-:W-:Y:S01]  /*1920*/  ISETP.GE.AND P1, PT, R192, R195, PT ;  /* 0x000000c3c000720c */ /* 0x000fe20003f26270 */
        /* <DEDUP_REMOVED lines=23> */
.L_x_1160:
[----:B------:R-:W-:Y:S05]  /*1aa0*/  BSYNC.RECONVERGENT B0 ;  /* 0x0000000000007941 */ /* 0x000fea0003800200 */
.L_x_1159:
        /* <DEDUP_REMOVED lines=22> */
.L_x_1162:
[----:B------:R-:W-:Y:S05]  /*1c10*/  BSYNC.RECONVERGENT B0 ;  /* 0x0000000000007941 */ /* 0x000fea0003800200 */
.L_x_1161:
        /* <DEDUP_REMOVED lines=21> */
.L_x_1164:
[----:B------:R-:W-:Y:S05]  /*1d70*/  BSYNC.RECONVERGENT B0 ;  /* 0x0000000000007941 */ /* 0x000fea0003800200 */
.L_x_1163:
[----:B------:R-:W-:Y:S01]  /*1d80*/  BSSY.RECONVERGENT B0, `(.L_x_1165) ;  /* 0x000000f000007945 */ /* 0x000fe20003800200 */
[----:B------:R-:W-:Y:S02]  /*1d90*/  MOV R37, R3 ;  /* 0x0000000300257202 */ /* 0x000fe40000000f00 */
[----:B------:R-:W-:Y:S01]  /*1da0*/  IADD3 R15, PT, PT, R9, R0, RZ ;  /* 0x00000000090f7210 */ /* 0x000fe20007ffe0ff */
        /* <DEDUP_REMOVED lines=11> */
.L_x_1167:
[----:B------:R1:W-:Y:S02]  /*1e60*/  STS.128 [R209+0x2000], RZ ;  /* 0x002000ffd1007388 */ /* 0x0003e40000000c00 */
.L_x_1166:
[----:B------:R-:W-:Y:S05]  /*1e70*/  BSYNC.RECONVERGENT B0 ;  /* 0x0000000000007941 */ /* 0x000fea0003800200 */
.L_x_1165:
        /* <DEDUP_REMOVED lines=12> */
[----:B------:R-:W-:Y:S01]  /*1f40*/  IMAD.X R11, R0, 0x1, R15, P0 ;  /* 0x00000001000b7824 */ /* 0x000fe200000e060f */
[----:B--2---:R-:W-:-:S04]  /*1f50*/  LEA R16, P0, R13, R201, 0x1 ;  /* 0x000000c90d107211 */ /* 0x004fc800078008ff */
[----:B------:R-:W-:-:S05]  /*1f60*/  LEA.HI.X R17, R13, R200, R11, 0x1, P0 ;  /* 0x000000c80d117211 */ /* 0x000fca00000f0c0b */
[----:B------:R-:W-:Y:S01]  /*1f70*/  @!PT LDS RZ, [RZ] ;  /* 0x00000000fffff984 */ /* 0x000fe20000000800 */
[----:B------:R-:W-:Y:S01]  /*1f80*/  @!PT LDS RZ, [RZ] ;  /* 0x00000000fffff984 */ /* 0x000fe20000000800 */
[----:B------:R-:W-:Y:S01]  /*1f90*/  @!PT LDS RZ, [RZ] ;  /* 0x00000000fffff984 */ /* 0x000fe20000000800 */
[----:B------:R2:W-:Y:S04]  /*1fa0*/  LDGSTS.E.BYPASS.LTC128B.128 [R209+0x2800], desc[UR14][R16.64] ;  /* 0x0280000010d17fae */ /* 0x0005e8000b981a0e */
.L_x_1169:
[----:B------:R-:W-:Y:S05]  /*1fb0*/  BSYNC.RECONVERGENT B0 ;  /* 0x0000000000007941 */ /* 0x000fea0003800200 */
.L_x_1168:
[----:B------:R-:W-:Y:S04]  /*1fc0*/  BSSY.RECONVERGENT B0, `(.L_x_1170) ;  /* 0x000000e000007945 */ /* 0x000fe80003800200 */
[----:B------:R-:W-:Y:S05]  /*1fd0*/  @P2 BRA `(.L_x_1171) ;  /* 0x0000000000302947 */ /* 0x000fea0003800000 */
[----:B------:R-:W5:Y:S02]  /*1fe0*/  LDCU UR5, c[0x0][0x440] ;  /* 0x00008800ff0577ac */ /* 0x000f640008000800 */
[----:B-----5:R-:W-:-:S13]  /*1ff0*/  ISETP.GE.AND P0, PT, R196, UR5, PT ;  /* 0x00000005c4007c0c */ /* 0x020fda000bf06270 */
[----:B------:R1:W-:Y:S01]  /*2000*/  @P0 STS.128 [R209+0x3000], RZ ;  /* 0x003000ffd1000388 */ /* 0x0003e20000000c00 */
[----:B------:R-:W-:Y:S05]  /*2010*/  @P0 BRA `(.L_x_1171) ;  /* 0x0000000000200947 */ /* 0x000fea0003800000 */
[----:B------:R-:W-:-:S04]  /*2020*/  LEA R13, P0, R38, R8, 0x6 ;  /* 0x00000008260d7211 */ /* 0x000fc800078030ff */
[----:B------:R-:W-:Y:S02]  /*2030*/  LEA.HI.X R11, R38, R15, R39, 0x6, P0 ;  /* 0x0000000f260b7211 */ /* 0x000fe400000f3427 */
[----:B--2---:R-:W-:-:S04]  /*2040*/  LEA R16, P0, R13, R201, 0x1 ;  /* 0x000000c90d107211 */ /* 0x004fc800078008ff */
[----:B------:R-:W-:-:S05]  /*2050*/  LEA.HI.X R17, R13, R200, R11, 0x1, P0 ;  /* 0x000000c80d117211 */ /* 0x000fca00000f0c0b */
[----:B------:R-:W-:Y:S01]  /*2060*/  @!PT LDS RZ, [RZ] ;  /* 0x00000000fffff984 */ /* 0x000fe20000000800 */
[----:B------:R-:W-:Y:S01]  /*2070*/  @!PT LDS RZ, [RZ] ;  /* 0x00000000fffff984 */ /* 0x000fe20000000800 */
[----:B------:R-:W-:Y:S01]  /*2080*/  @!PT LDS RZ, [RZ] ;  /* 0x00000000fffff984 */ /* 0x000fe20000000800 */
[----:B------:R2:W-:Y:S04]  /*2090*/  LDGSTS.E.BYPASS.LTC128B.128 [R209+0x3000], desc[UR14][R16.64] ;  /* 0x0300000010d17fae */ /* 0x0005e8000b981a0e */
.L_x_1171:
[----:B------:R-:W-:Y:S05]  /*20a0*/  BSYNC.RECONVERGENT B0 ;  /* 0x0000000000007941 */ /* 0x000fea0003800200 */
.L_x_1170:
        /* <DEDUP_REMOVED lines=16> */
.L_x_1173:
[----:B------:R-:W-:Y:S05]  /*21b0*/  BSYNC.RECONVERGENT B0 ;  /* 0x0000000000007941 */ /* 0x000fea0003800200 */
.L_x_1172:
[----:B------:R-:W0:Y:S01]  /*21c0*/  LDGDEPBAR ;  /* 0x00000000000079af */ /* 0x000e220000000000 */
[C---:B------:R-:W-:Y:S01]  /*21d0*/  SHF.L.U64.HI R11, R24.reuse, 0x7, R25 ;  /* 0x00000007180b7819 */ /* 0x040fe20000010219 */
[----:B------:R-:W-:Y:S01]  /*21e0*/  BSSY.RECONVERGENT B0, `(.L_x_1174) ;  /* 0x0000016000007945 */ /* 0x000fe20003800200 */
[----:B------:R-:W-:Y:S02]  /*21f0*/  SHF.L.U32 R8, R24, 0x7, RZ ;  /* 0x0000000718087819 */ /* 0x000fe400000006ff */
[----:B------:R-:W-:Y:S01]  /*2200*/  IADD3 R36, PT, PT, R7, R36, -R5 ;  /* 0x0000002407247210 */ /* 0x000fe20007ffe805 */
        /* <DEDUP_REMOVED lines=16> */
.L_x_1176:
[----:B------:R1:W-:Y:S01]  /*2310*/  STS.128 [R209+0x4000], RZ ;  /* 0x004000ffd1007388 */ /* 0x0003e20000000c00 */
[----:B------:R-:W-:Y:S05]  /*2320*/  BRA `(.L_x_1177) ;  /* 0x0000000000047947 */ /* 0x000fea0003800000 */
.L_x_1175:
[----:B------:R1:W-:Y:S02]  /*2330*/  STS.128 [R209+0x4000], RZ ;  /* 0x004000ffd1007388 */ /* 0x0003e40000000c00 */
.L_x_1177:
[----:B------:R-:W-:Y:S05]  /*2340*/  BSYNC.RECONVERGENT B0 ;  /* 0x0000000000007941 */ /* 0x000fea0003800200 */
.L_x_1174:
[----:B------:R-:W-:Y:S01]  /*2350*/  ISETP.GE.AND P0, PT, R194, R4, PT ;  /* 0x00000004c200720c */ /* 0x000fe20003f06270 */
[----:B-1----:R-:W-:Y:S01]  /*2360*/  IMAD.SHL.U32 R14, R206, 0x10, RZ ;  /* 0x00000010ce0e7824 */ /* 0x002fe200078e00ff */
        /* <DEDUP_REMOVED lines=26> */
.L_x_1179:
[----:B------:R-:W-:Y:S05]  /*2510*/  BSYNC.RECONVERGENT B0 ;  /* 0x0000000000007941 */ /* 0x000fea0003800200 */
.L_x_1178:
        /* <DEDUP_REMOVED lines=17> */
.L_x_1181:
[----:B------:R-:W-:Y:S05]  /*2630*/  BSYNC.RECONVERGENT B0 ;  /* 0x0000000000007941 */ /* 0x000fea0003800200 */
.L_x_1180:
        /* <DEDUP_REMOVED lines=17> */
.L_x_1183:
[----:B------:R-:W-:Y:S05]  /*2750*/  BSYNC.RECONVERGENT B0 ;  /* 0x0000000000007941 */ /* 0x000fea0003800200 */
.L_x_1182:
[----:B------:R-:W-:Y:S01]  /*2760*/  LDSM.16.M88.4 R48, [R189] ;  /* 0x00000000bd30783b */ /* 0x000fe20000000200 */
[----:B------:R-:W-:Y:S01]  /*2770*/  LOP3.LUT P0, RZ, R206, 0x4, RZ, 0xc0, !PT ;  /* 0x00000004ceff7812 */ /* 0x000fe2000780c0ff */
[----:B------:R-:W5:Y:S01]  /*2780*/  LDCU UR6, c[0x0][0x50c] ;  /* 0x0000a180ff0677ac */ /* 0x000f620008000800 */
[----:B------:R-:W-:Y:S01]  /*2790*/  MOV R4, 0x20 ;  /* 0x0000002000047802 */ /* 0x000fe20000000f00 */
[----:B------:R-:W1:Y:S01]  /*27a0*/  LDSM.16.M88.4 R104, [R188+0x2000] ;  /* 0x00200000bc68783b */ /* 0x000e620000000200 */
[----:B------:R-:W-:Y:S02]  /*27b0*/  LOP3.LUT R215, R110, 0x1f0, RZ, 0xc0, !PT ;  /* 0x000001f06ed77812 */ /* 0x000fe400078ec0ff */
[----:B------:R-:W-:Y:S01]  /*27c0*/  SEL R4, R4, 0xffffffe0, !P0 ;  /* 0xffffffe004047807 */ /* 0x000fe20004000000 */
[----:B------:R-:W2:Y:S01]  /*27d0*/  LDSM.16.M88.4 R44, [R189+0x1000] ;  /* 0x00100000bd2c783b */ /* 0x000ea20000000200 */
[----:B------:R-:W-:Y:S02]  /*27e0*/  ISETP.GT.AND P0, PT, R37, R202, PT ;  /* 0x000000ca2500720c */ /* 0x000fe40003f04270 */
[-C--:B------:R-:W-:Y:S01]  /*27f0*/  IADD3 R187, PT, PT, R189, R4.reuse, RZ ;  /* 0x00000004bdbb7210 */ /* 0x080fe20007ffe0ff */
[----:B------:R-:W3:Y:S01]  /*2800*/  LDSM.16.M88.4 R96, [R188+0x2400] ;  /* 0x00240000bc60783b */ /* 0x000ee20000000200 */
[----:B------:R-:W-:-:S02]  /*2810*/  IADD3 R185, PT, PT, R188, R4, RZ ;  /* 0x00000004bcb97210 */ /* 0x000fc40007ffe0ff */
[----:B------:R-:W-:Y:S01]  /*2820*/  SHF.L.U32 R225, R206, 0x1, RZ ;  /* 0x00000001cee17819 */ /* 0x000fe200000006ff */
[----:B------:R-:W-:Y:S03]  /*2830*/  LDSM.16.M88.4 R32, [R187] ;  /* 0x00000000bb20783b */ /* 0x000fe60000000200 */
[----:B------:R-:W-:Y:S01]  /*2840*/  LOP3.LUT R225, R225, 0x6, RZ, 0xc0, !PT ;  /* 0x00000006e1e17812 */ /* 0x000fe200078ec0ff */
[----:B------:R-:W4:Y:S04]  /*2850*/  LDSM.16.M88.4 R100, [R185+0x2000] ;  /* 0x00200000b964783b */ /* 0x000f280000000200 */
        /* <DEDUP_REMOVED lines=8> */
[----:B--2---:R-:W-:Y:S03]  /*28e0*/  HMMA.16816.F32.BF16 R12, R44, R104, RZ ;  /* 0x000000682c0c723c */ /* 0x004fe600000418ff */
[----:B------:R-:W2:Y:S04]  /*28f0*/  LDSM.16.M88.4 R68, [R185+0x3000] ;  /* 0x00300000b944783b */ /* 0x000ea80000000200 */
[----:B------:R-:W2:Y:S01]  /*2900*/  LDSM.16.M88.4 R64, [R188+0x3400] ;  /* 0x00340000bc40783b */ /* 0x000ea20000000200 */
[----:B---3--:R-:W-:Y:S03]  /*2910*/  HMMA.16816.F32.BF16 R16, R48, R96, RZ ;  /* 0x000000603010723c */ /* 0x008fe600000418ff */
[----:B------:R-:W3:Y:S04]  /*2920*/  LDSM.16.M88.4 R60, [R185+0x3400] ;  /* 0x00340000b93c783b */ /* 0x000ee80000000200 */
[----:B------:R-:W3:Y:S01]  /*2930*/  LDSM.16.M88.4 R52, [R188+0x3800] ;  /* 0x00380000bc34783b */ /* 0x000ee20000000200 */
[-C--:B----4-:R-:W-:Y:S03]  /*2940*/  HMMA.16816.F32.BF16 R8, R32, R100.reuse, R8 ;  /* 0x000000642008723c */ /* 0x090fe60000041808 */
[----:B------:R-:W4:Y:S04]  /*2950*/  LDSM.16.M88.4 R20, [R185+0x3800] ;  /* 0x00380000b914783b */ /* 0x000f280000000200 */
[----:B------:R-:W4:Y:S01]  /*2960*/  LDSM.16.M88.4 R40, [R188+0x3c00] ;  /* 0x003c0000bc28783b */ /* 0x000f220000000200 */
[----:B-----5:R-:W-:Y:S03]  /*2970*/  HMMA.16816.F32.BF16 R12, R28, R100, R12 ;  /* 0x000000641c0c723c */ /* 0x020fe6000004180c */
[----:B------:R-:W5:Y:S04]  /*2980*/  LDSM.16.M88.4 R56, [R185+0x3c00] ;  /* 0x003c0000b938783b */ /* 0x000f680000000200 */
[----:B------:R-:W0:Y:S01]  /*2990*/  LDGDEPBAR ;  /* 0x00000000000079af */ /* 0x000e220000000000 */
[----:B------:R-:W-:Y:S03]  /*29a0*/  HMMA.16816.F32.BF16 R16, R32, R92, R16 ;  /* 0x0000005c2010723c */ /* 0x000fe60000041810 */
[----:B------:R-:W-:Y:S01]  /*29b0*/  FMUL.FTZ R8, R8, UR6 ;  /* 0x0000000608087c20 */ /* 0x000fe20008410000 */
[----:B------:R-:W-:Y:S01]  /*29c0*/  FMUL.FTZ R9, R9, UR6 ;  /* 0x0000000609097c20 */ /* 0x000fe20008410000 */
[----:B------:R-:W-:Y:S01]  /*29d0*/  FMUL.FTZ R10, R10, UR6 ;  /* 0x000000060a0a7c20 */ /* 0x000fe20008410000 */
[----:B------:R-:W-:Y:S01]  /*29e0*/  FMUL.FTZ R11, R11, UR6 ;  /* 0x000000060b0b7c20 */ /* 0x000fe20008410000 */
[----:B------:R-:W1:Y:S04]  /*29f0*/  MUFU.TANH R109, R8 ;  /* 0x00000008006d7308 */ /* 0x000e680000002400 */
        /* <DEDUP_REMOVED lines=9> */
[----:B------:R-:W1:Y:S01]  /*2a90*/  MUFU.TANH R101, R10 ;  /* 0x0000000a00657308 */ /* 0x000e620000002400 */
[----:B------:R-:W-:-:S07]  /*2aa0*/  DEPBAR.LE SB0, 0x0 ;  /* 0x000080000000791a */ /* 0x000fce0000000000 */
[----:B------:R2:W1:Y:S08]  /*2ab0*/  MUFU.TANH R100, R11 ;  /* 0x0000000b00647308 */ /* 0x0004700000002400 */
[----:B------:R-:W1:Y:S08]  /*2ac0*/  MUFU.TANH R27, R12 ;  /* 0x0000000c001b7308 */ /* 0x000e700000002400 */
[----:B------:R-:W1:Y:S01]  /*2ad0*/  MUFU.TANH R111, R13 ;  /* 0x0000000d006f7308 */ /* 0x000e620000002400 */
[----:B--2---:R-:W-:Y:S07]  /*2ae0*/  HMMA.16816.F32.BF16 R8, R44, R96, RZ ;  /* 0x000000602c08723c */ /* 0x004fee00000418ff */
[----:B------:R-:W2:Y:S08]  /*2af0*/  MUFU.TANH R112, R14 ;  /* 0x0000000e00707308 */ /* 0x000eb00000002400 */
[----:B------:R3:W1:Y:S05]  /*2b00*/  MUFU.TANH R113, R15 ;  /* 0x0000000f00717308 */ /* 0x00066a0000002400 */
[----:B------:R-:W-:Y:S03]  /*2b10*/  HMMA.16816.F32.BF16 R8, R28, R92, R8 ;  /* 0x0000005c1c08723c */ /* 0x000fe60000041808 */
[----:B------:R-:W1:Y:S08]  /*2b20*/  MUFU.TANH R114, R16 ;  /* 0x0000001000727308 */ /* 0x000e700000002400 */
[----:B------:R-:W1:Y:S01]  /*2b30*/  MUFU.TANH R92, R17 ;  /* 0x00000011005c7308 */ /* 0x000e620000002400 */
[----:B---3--:R-:W-:Y:S07]  /*2b40*/  HMMA.16816.F32.BF16 R12, R48, R88, RZ ;  /* 0x00000058300c723c */ /* 0x008fee00000418ff */
[----:B------:R-:W3:Y:S01]  /*2b50*/  MUFU.TANH R93, R18 ;  /* 0x00000012005d7308 */ /* 0x000ee20000002400 */
[----:B------:R-:W-:Y:S01]  /*2b60*/  FMUL.FTZ R8, R8, UR6 ;  /* 0x0000000608087c20 */ /* 0x000fe20008410000 */
[----:B------:R-:W-:Y:S01]  /*2b70*/  FMUL.FTZ R9, R9, UR6 ;  /* 0x0000000609097c20 */ /* 0x000fe20008410000 */
[----:B------:R-:W-:Y:S01]  /*2b80*/  FMUL.FTZ R10, R10, UR6 ;  /* 0x000000060a0a7c20 */ /* 0x000fe20008410000 */
[----:B------:R-:W-:-:S04]  /*2b90*/  FMUL.FTZ R11, R11, UR6 ;  /* 0x000000060b0b7c20 */ /* 0x000fc80008410000 */
[----:B------:R4:W1:Y:S05]  /*2ba0*/  MUFU.TANH R115, R19 ;  /* 0x0000001300737308 */ /* 0x00086a0000002400 */
[----:B------:R-:W-:Y:S03]  /*2bb0*/  HMMA.16816.F32.BF16 R12, R32, R84, R12 ;  /* 0x00000054200c723c */ /* 0x000fe6000004180c */
[----:B------:R-:W1:Y:S08]  /*2bc0*/  MUFU.TANH R116, R8 ;  /* 0x0000000800747308 */ /* 0x000e700000002400 */
[----:B------:R-:W1:Y:S01]  /*2bd0*/  MUFU.TANH R117, R9 ;  /* 0x0000000900757308 */ /* 0x000e620000002400 */
[----:B----4-:R-:W-:Y:S07]  /*2be0*/  HMMA.16816.F32.BF16 R16, R44, R88, RZ ;  /* 0x000000582c10723c */ /* 0x010fee00000418ff */
[----:B------:R-:W-:Y:S01]  /*2bf0*/  FMUL.FTZ R12, R12, UR6 ;  /* 0x000000060c0c7c20 */ /* 0x000fe20008410000 */
[----:B------:R-:W-:Y:S01]  /*2c00*/  FMUL.FTZ R13, R13, UR6 ;  /* 0x000000060d0d7c20 */ /* 0x000fe20008410000 */
[----:B------:R-:W-:Y:S01]  /*2c10*/  FMUL.FTZ R14, R14, UR6 ;  /* 0x000000060e0e7c20 */ /* 0x000fe20008410000 */
[----:B------:R-:W-:Y:S01]  /*2c20*/  FMUL.FTZ R15, R15, UR6 ;  /* 0x000000060f0f7c20 */ /* 0x000fe20008410000 */
[----:B------:R-:W4:Y:S08]  /*2c30*/  MUFU.TANH R118, R10 ;  /* 0x0000000a00767308 */ /* 0x000f300000002400 */
[----:B------:R5:W1:Y:S01]  /*2c40*/  MUFU.TANH R119, R11 ;  /* 0x0000000b00777308 */ /* 0x000a620000002400 */
[----:B------:R-:W-:Y:S07]  /*2c50*/  HMMA.16816.F32.BF16 R16, R28, R84, R16 ;  /* 0x000000541c10723c */ /* 0x000fee0000041810 */
[----:B------:R-:W1:Y:S08]  /*2c60*/  MUFU.TANH R120, R12 ;  /* 0x0000000c00787308 */ /* 0x000e700000002400 */
[----:B------:R-:W1:Y:S01]  /*2c70*/  MUFU.TANH R84, R13 ;  /* 0x0000000d00547308 */ /* 0x000e620000002400 */
[----:B-----5:R-:W-:Y:S03]  /*2c80*/  HMMA.16816.F32.BF16 R8, R48, R80, RZ ;  /* 0x000000503008723c */ /* 0x020fe600000418ff */
[----:B------:R-:W-:Y:S01]  /*2c90*/  FMUL.FTZ R16, R16, UR6 ;  /* 0x0000000610107c20 */ /* 0x000fe20008410000 */
[----:B------:R-:W-:Y:S01]  /*2ca0*/  FMUL.FTZ R17, R17, UR6 ;  /* 0x0000000611117c20 */ /* 0x000fe20008410000 */
[----:B------:R-:W-:Y:S01]  /*2cb0*/  FMUL.FTZ R18, R18, UR6 ;  /* 0x0000000612127c20 */ /* 0x000fe20008410000 */
[----:B------:R-:W-:Y:S01]  /*2cc0*/  FMUL.FTZ R19, R19, UR6 ;  /* 0x0000000613137c20 */ /* 0x000fe20008410000 */
[----:B------:R-:W2:Y:S08]  /*2cd0*/  MUFU.TANH R85, R14 ;  /* 0x0000000e00557308 */ /* 0x000eb00000002400 */
[----:B------:R5:W2:Y:S05]  /*2ce0*/  MUFU.TANH R122, R15 ;  /* 0x0000000f007a7308 */ /* 0x000aaa0000002400 */
[----:B-1----:R-:W-:Y:S03]  /*2cf0*/  HMMA.16816.F32.BF16 R8, R32, R76, R8 ;  /* 0x0000004c2008723c */ /* 0x002fe60000041808 */
[----:B------:R-:W1:Y:S08]  /*2d00*/  MUFU.TANH R121, R16 ;  /* 0x0000001000797308 */ /* 0x000e700000002400 */
[----:B------:R-:W1:Y:S01]  /*2d10*/  MUFU.TANH R123, R17 ;  /* 0x00000011007b7308 */ /* 0x000e620000002400 */
[----:B-----5:R-:W-:Y:S07]  /*2d20*/  HMMA.16816.F32.BF16 R12, R44, R80, RZ ;  /* 0x000000502c0c723c */ /* 0x020fee00000418ff */
[----:B------:R-:W1:Y:S01]  /*2d30*/  MUFU.TANH R124, R18 ;  /* 0x00000012007c7308 */ /* 0x000e620000002400 */
[----:B------:R-:W-:Y:S01]  /*2d40*/  FMUL.FTZ R8, R8, UR6 ;  /* 0x0000000608087c20 */ /* 0x000fe20008410000 */
[----:B------:R-:W-:Y:S01]  /*2d50*/  FMUL.FTZ R9, R9, UR6 ;  /* 0x0000000609097c20 */ /* 0x000fe20008410000 */
[----:B------:R-:W-:Y:S01]  /*2d60*/  FMUL.FTZ R10, R10, UR6 ;  /* 0x000000060a0a7c20 */ /* 0x000fe20008410000 */
[----:B------:R-:W-:-:S04]  /*2d70*/  FMUL.FTZ R11, R11, UR6 ;  /* 0x000000060b0b7c20 */ /* 0x000fc80008410000 */
[----:B------:R-:W1:Y:S05]  /*2d80*/  MUFU.TANH R125, R9 ;  /* 0x00000009007d7308 */ /* 0x000e6a0000002400 */
[----:B------:R-:W-:Y:S03]  /*2d90*/  HMMA.16816.F32.BF16 R12, R28, R76, R12 ;  /* 0x0000004c1c0c723c */ /* 0x000fe6000004180c */
[----:B------:R5:W1:Y:S08]  /*2da0*/  MUFU.TANH R76, R19 ;  /* 0x00000013004c7308 */ /* 0x000a700000002400 */
[----:B------:R-:W1:Y:S08]  /*2db0*/  MUFU.TANH R77, R8 ;  /* 0x00000008004d7308 */ /* 0x000e700000002400 */
[----:B------:R-:W-:Y:S01]  /*2dc0*/  FMUL.FTZ R12, R12, UR6 ;  /* 0x000000060c0c7c20 */ /* 0x000fe20008410000 */
[----:B-----5:R-:W-:Y:S01]  /*2dd0*/  HMMA.16816.F32.BF16 R16, R48, R72, RZ ;  /* 0x000000483010723c */ /* 0x020fe200000418ff */
[----:B------:R-:W-:Y:S01]  /*2de0*/  FMUL.FTZ R13, R13, UR6 ;  /* 0x000000060d0d7c20 */ /* 0x000fe20008410000 */
[----:B------:R-:W-:Y:S01]  /*2df0*/  FMUL.FTZ R14, R14, UR6 ;  /* 0x000000060e0e7c20 */ /* 0x000fe20008410000 */
[----:B------:R-:W-:Y:S01]  /*2e00*/  FMUL.FTZ R15, R15, UR6 ;  /* 0x000000060f0f7c20 */ /* 0x000fe20008410000 */
[----:B------:R-:W1:Y:S08]  /*2e10*/  MUFU.TANH R128, R10 ;  /* 0x0000000a00807308 */ /* 0x000e700000002400 */
[----:B------:R5:W1:Y:S08]  /*2e20*/  MUFU.TANH R130, R11 ;  /* 0x0000000b00827308 */ /* 0x000a700000002400 */
[----:B------:R-:W1:Y:S08]  /*2e30*/  MUFU.TANH R126, R12 ;  /* 0x0000000c007e7308 */ /* 0x000e700000002400 */
[----:B------:R-:W1:Y:S01]  /*2e40*/  MUFU.TANH R127, R13 ;  /* 0x0000000d007f7308 */ /* 0x000e620000002400 */
[----:B-----5:R-:W-:Y:S07]  /*2e50*/  HMMA.16816.F32.BF16 R8, R32, R68, R16 ;  /* 0x000000442008723c */ /* 0x020fee0000041810 */
[----:B------:R-:W1:Y:S01]  /*2e60*/  MUFU.TANH R131, R14 ;  /* 0x0000000e00837308 */ /* 0x000e620000002400 */
[----:B------:R-:W-:Y:S07]  /*2e70*/  HMMA.16816.F32.BF16 R16, R44, R72, RZ ;  /* 0x000000482c10723c */ /* 0x000fee00000418ff */
[----:B------:R5:W1:Y:S04]  /*2e80*/  MUFU.TANH R129, R15 ;  /* 0x0000000f00817308 */ /* 0x000a680000002400 */
[----:B------:R-:W-:Y:S01]  /*2e90*/  FMUL.FTZ R8, R8, UR6 ;  /* 0x0000000608087c20 */ /* 0x000fe20008410000 */
[----:B------:R-:W-:Y:S01]  /*2ea0*/  FMUL.FTZ R9, R9, UR6 ;  /* 0x0000000609097c20 */ /* 0x000fe20008410000 */
[----:B------:R-:W-:Y:S01]  /*2eb0*/  FMUL.FTZ R10, R10, UR6 ;  /* 0x000000060a0a7c20 */ /* 0x000fe20008410000 */
[----:B------:R-:W-:Y:S01]  /*2ec0*/  FMUL.FTZ R11, R11, UR6 ;  /* 0x000000060b0b7c20 */ /* 0x000fe20008410000 */
[----:B------:R-:W1:Y:S05]  /*2ed0*/  MUFU.TANH R135, R8 ;  /* 0x0000000800877308 */ /* 0x000e6a0000002400 */
[----:B------:R-:W-:Y:S03]  /*2ee0*/  HMMA.16816.F32.BF16 R16, R28, R68, R16 ;  /* 0x000000441c10723c */ /* 0x000fe60000041810 */
[----:B------:R-:W1:Y:S05]  /*2ef0*/  MUFU.TANH R69, R9 ;  /* 0x0000000900457308 */ /* 0x000e6a0000002400 */
[----:B-----5:R-:W-:Y:S03]  /*2f00*/  HMMA.16816.F32.BF16 R12, R48, R64, RZ ;  /* 0x00000040300c723c */ /* 0x020fe600000418ff */
[----:B------:R-:W1:Y:S08]  /*2f10*/  MUFU.TANH R144, R10 ;  /* 0x0000000a00907308 */ /* 0x000e700000002400 */
[----:B------:R5:W1:Y:S01]  /*2f20*/  MUFU.TANH R145, R11 ;  /* 0x0000000b00917308 */ /* 0x000a620000002400 */
[----:B------:R-:W-:Y:S01]  /*2f30*/  FMUL.FTZ R16, R16, UR6 ;  /* 0x0000000610107c20 */ /* 0x000fe20008410000 */
[----:B------:R-:W-:Y:S01]  /*2f40*/  FMUL.FTZ R17, R17, UR6 ;  /* 0x0000000611117c20 */ /* 0x000fe20008410000 */
[----:B------:R-:W-:Y:S01]  /*2f50*/  FMUL.FTZ R18, R18, UR6 ;  /* 0x0000000612127c20 */ /* 0x000fe20008410000 */
[----:B------:R-:W-:-:S04]  /*2f60*/  FMUL.FTZ R19, R19, UR6 ;  /* 0x0000000613137c20 */ /* 0x000fc80008410000 */
[----:B------:R-:W1:Y:S01]  /*2f70*/  MUFU.TANH R136, R16 ;  /* 0x0000001000887308 */ /* 0x000e620000002400 */
[----:B------:R-:W-:Y:S07]  /*2f80*/  HMMA.16816.F32.BF16 R12, R32, R60, R12 ;  /* 0x0000003c200c723c */ /* 0x000fee000004180c */
[----:B------:R-:W1:Y:S01]  /*2f90*/  MUFU.TANH R138, R17 ;  /* 0x00000011008a7308 */ /* 0x000e620000002400 */
[----:B-----5:R-:W-:Y:S07]  /*2fa0*/  HMMA.16816.F32.BF16 R8, R44, R64, RZ ;  /* 0x000000402c08723c */ /* 0x020fee00000418ff */
[----:B------:R-:W1:Y:S04]  /*2fb0*/  MUFU.TANH R142, R18 ;  /* 0x00000012008e7308 */ /* 0x000e680000002400 */
[----:B------:R-:W-:Y:S01]  /*2fc0*/  FMUL.FTZ R12, R12, UR6 ;  /* 0x000000060c0c7c20 */ /* 0x000fe20008410000 */
[----:B------:R-:W-:Y:S01]  /*2fd0*/  FMUL.FTZ R13, R13, UR6 ;  /* 0x000000060d0d7c20 */ /* 0x000fe20008410000 */
[----:B------:R-:W-:Y:S01]  /*2fe0*/  FMUL.FTZ R14, R14, UR6 ;  /* 0x000000060e0e7c20 */ /* 0x000fe20008410000 */
[----:B------:R-:W-:Y:S01]  /*2ff0*/  FMUL.FTZ R15, R15, UR6 ;  /* 0x000000060f0f7c20 */ /* 0x000fe20008410000 */
[----:B------:R5:W1:Y:S05]  /*3000*/  MUFU.TANH R137, R19 ;  /* 0x0000001300897308 */ /* 0x000a6a0000002400 */
[----:B------:R-:W-:Y:S03]  /*3010*/  HMMA.16816.F32.BF16 R8, R28, R60, R8 ;  /* 0x0000003c1c08723c */ /* 0x000fe60000041808 */
        /* <DEDUP_REMOVED lines=12> */
[----:B-----5:R-:W-:Y:S07]  /*30e0*/  HMMA.16816.F32.BF16 R12, R44, R52, RZ ;  /* 0x000000342c0c723c */ /* 0x020fee00000418ff */
[----:B------:R-:W-:Y:S01]  /*30f0*/  FMUL.FTZ R16, R16, UR6 ;  /* 0x0000000610107c20 */ /* 0x000fe20008410000 */
[----:B------:R-:W-:Y:S01]  /*3100*/  FMUL.FTZ R17, R17, UR6 ;  /* 0x0000000611117c20 */ /* 0x000fe20008410000 */
[----:B------:R-:W-:Y:S01]  /*3110*/  FMUL.FTZ R18, R18, UR6 ;  /* 0x0000000612127c20 */ /* 0x000fe20008410000 */
[----:B------:R-:W-:Y:S01]  /*3120*/  FMUL.FTZ R19, R19, UR6 ;  /* 0x0000000613137c20 */ /* 0x000fe20008410000 */
[----:B------:R-:W1:Y:S08]  /*3130*/  MUFU.TANH R134, R10 ;  /* 0x0000000a00867308 */ /* 0x000e700000002400 */
        /* <DEDUP_REMOVED lines=9> */
[----:B------:R-:W1:Y:S08]  /*31d0*/  MUFU.TANH R150, R18 ;  /* 0x0000001200967308 */ /* 0x000e700000002400 */
        /* <DEDUP_REMOVED lines=14> */
[-C--:B-----5:R-:W-:Y:S07]  /*32c0*/  HMMA.16816.F32.BF16 R12, R44, R106.reuse, RZ ;  /* 0x0000006a2c0c723c */ /* 0x0a0fee00000418ff */
[----:B------:R-:W-:Y:S01]  /*32d0*/  FMUL.FTZ R16, R16, UR6 ;  /* 0x0000000610107c20 */ /* 0x000fe20008410000 */
[----:B------:R-:W-:Y:S01]  /*32e0*/  FMUL.FTZ R17, R17, UR6 ;  /* 0x0000000611117c20 */ /* 0x000fe20008410000 */
[----:B------:R-:W-:Y:S01]  /*32f0*/  FMUL.FTZ R18, R18, UR6 ;  /* 0x0000000612127c20 */ /* 0x000fe20008410000 */
[----:B------:R-:W-:Y:S01]  /*3300*/  FMUL.FTZ R19, R19, UR6 ;  /* 0x0000000613137c20 */ /* 0x000fe20008410000 */
[----:B------:R-:W1:Y:S01]  /*3310*/  MUFU.TANH R154, R10 ;  /* 0x0000000a009a7308 */ /* 0x000e620000002400 */
[----:B------:R-:W-:Y:S07]  /*3320*/  HMMA.16816.F32.BF16 R104, R48, R106, RZ ;  /* 0x0000006a3068723c */ /* 0x000fee00000418ff */
[----:B------:R5:W1:Y:S01]  /*3330*/  MUFU.TANH R155, R11 ;  /* 0x0000000b009b7308 */ /* 0x000a620000002400 */
[-C--:B------:R-:W-:Y:S07]  /*3340*/  HMMA.16816.F32.BF16 R12, R28, R102.reuse, R12 ;  /* 0x000000661c0c723c */ /* 0x080fee000004180c */
[----:B------:R-:W1:Y:S05]  /*3350*/  MUFU.TANH R41, R16 ;  /* 0x0000001000297308 */ /* 0x000e6a0000002400 */
[----:B------:R-:W-:Y:S03]  /*3360*/  HMMA.16816.F32.BF16 R104, R32, R102, R104 ;  /* 0x000000662068723c */ /* 0x000fe60000041868 */
[----:B------:R-:W1:Y:S04]  /*3370*/  MUFU.TANH R141, R17 ;  /* 0x00000011008d7308 */ /* 0x000e680000002400 */
[----:B------:R-:W-:Y:S01]  /*3380*/  FMUL.FTZ R12, R12, UR6 ;  /* 0x000000060c0c7c20 */ /* 0x000fe20008410000 */
[----:B------:R-:W-:Y:S01]  /*3390*/  FMUL.FTZ R13, R13, UR6 ;  /* 0x000000060d0d7c20 */ /* 0x000fe20008410000 */
[----:B------:R-:W-:Y:S01]  /*33a0*/  FMUL.FTZ R14, R14, UR6 ;  /* 0x000000060e0e7c20 */ /* 0x000fe20008410000 */
[----:B------:R-:W-:Y:S01]  /*33b0*/  FMUL.FTZ R15, R15, UR6 ;  /* 0x000000060f0f7c20 */ /* 0x000fe20008410000 */
[----:B------:R-:W1:Y:S01]  /*33c0*/  MUFU.TANH R143, R18 ;  /* 0x00000012008f7308 */ /* 0x000e620000002400 */
[-C--:B-----5:R-:W-:Y:S07]  /*33d0*/  HMMA.16816.F32.BF16 R8, R44, R98.reuse, RZ ;  /* 0x000000622c08723c */ /* 0x0a0fee00000418ff */
[----:B------:R5:W1:Y:S01]  /*33e0*/  MUFU.TANH R140, R19 ;  /* 0x00000013008c7308 */ /* 0x000a620000002400 */
[----:B------:R-:W-:Y:S07]  /*33f0*/  HMMA.16816.F32.BF16 R96, R48, R98, RZ ;  /* 0x000000623060723c */ /* 0x000fee00000418ff */
[----:B------:R-:W1:Y:S05]  /*3400*/  MUFU.TANH R160, R12 ;  /* 0x0000000c00a07308 */ /* 0x000e6a0000002400 */
[----:B------:R-:W-:Y:S03]  /*3410*/  HMMA.16816.F32.BF16 R8, R28, R94, R8 ;  /* 0x0000005e1c08723c */ /* 0x000fe60000041808 */
[----:B------:R-:W1:Y:S05]  /*3420*/  MUFU.TANH R161, R13 ;  /* 0x0000000d00a17308 */ /* 0x000e6a0000002400 */
[-C--:B-----5:R-:W-:Y:S03]  /*3430*/  HMMA.16816.F32.BF16 R16, R44, R90.reuse, RZ ;  /* 0x0000005a2c10723c */ /* 0x0a0fe600000418ff */
[----:B------:R-:W1:Y:S05]  /*3440*/  MUFU.TANH R162, R14 ;  /* 0x0000000e00a27308 */ /* 0x000e6a0000002400 */
[----:B------:R-:W-:Y:S03]  /*3450*/  HMMA.16816.F32.BF16 R88, R48, R90, RZ ;  /* 0x0000005a3058723c */ /* 0x000fe600000418ff */
[----:B------:R5:W1:Y:S01]  /*3460*/  MUFU.TANH R163, R15 ;  /* 0x0000000f00a37308 */ /* 0x000a620000002400 */
[----:B------:R-:W-:Y:S01]  /*3470*/  FMUL.FTZ R8, R8, UR6 ;  /* 0x0000000608087c20 */ /* 0x000fe20008410000 */
[----:B------:R-:W-:Y:S01]  /*3480*/  FMUL.FTZ R9, R9, UR6 ;  /* 0x0000000609097c20 */ /* 0x000fe20008410000 */
[----:B------:R-:W-:Y:S01]  /*3490*/  FMUL.FTZ R10, R10, UR6 ;  /* 0x000000060a0a7c20 */ /* 0x000fe20008410000 */
[----:B------:R-:W-:Y:S01]  /*34a0*/  FMUL.FTZ R11, R11, UR6 ;  /* 0x000000060b0b7c20 */ /* 0x000fe20008410000 */
[----:B------:R-:W-:Y:S03]  /*34b0*/  HMMA.16816.F32.BF16 R96, R32, R94, R96 ;  /* 0x0000005e2060723c */ /* 0x000fe60000041860 */
[----:B------:R-:W1:Y:S05]  /*34c0*/  MUFU.TANH R164, R8 ;  /* 0x0000000800a47308 */ /* 0x000e6a0000002400 */
[----:B------:R-:W-:Y:S03]  /*34d0*/  HMMA.16816.F32.BF16 R16, R28, R86, R16 ;  /* 0x000000561c10723c */ /* 0x000fe60000041810 */
[----:B------:R-:W1:Y:S05]  /*34e0*/  MUFU.TANH R169, R9 ;  /* 0x0000000900a97308 */ /* 0x000e6a0000002400 */
[-C--:B-----5:R-:W-:Y:S03]  /*34f0*/  HMMA.16816.F32.BF16 R12, R44, R82.reuse, RZ ;  /* 0x000000522c0c723c */ /* 0x0a0fe600000418ff */
[----:B------:R-:W1:Y:S05]  /*3500*/  MUFU.TANH R170, R10 ;  /* 0x0000000a00aa7308 */ /* 0x000e6a0000002400 */
[----:B------:R-:W-:Y:S03]  /*3510*/  HMMA.16816.F32.BF16 R80, R48, R82, RZ ;  /* 0x000000523050723c */ /* 0x000fe600000418ff */
[----:B------:R-:W-:Y:S01]  /*3520*/  FMUL.FTZ R16, R16, UR6 ;  /* 0x0000000610107c20 */ /* 0x000fe20008410000 */
[----:B------:R-:W-:Y:S01]  /*3530*/  FMUL.FTZ R17, R17, UR6 ;  /* 0x0000000611117c20 */ /* 0x000fe20008410000 */
[----:B------:R-:W-:Y:S01]  /*3540*/  FMUL.FTZ R18, R18, UR6 ;  /* 0x0000000612127c20 */ /* 0x000fe20008410000 */
[----:B------:R-:W-:Y:S01]  /*3550*/  FMUL.FTZ R19, R19, UR6 ;  /* 0x0000000613137c20 */ /* 0x000fe20008410000 */
[----:B------:R5:W1:Y:S01]  /*3560*/  MUFU.TANH R172, R11 ;  /* 0x0000000b00ac7308 */ /* 0x000a620000002400 */
[----:B------:R-:W-:Y:S01]  /*3570*/  HMMA.16816.F32.BF16 R88, R32, R86, R88 ;  /* 0x000000562058723c */ /* 0x000fe20000041858 */
[----:B------:R-:W-:Y:S01]  /*3580*/  FMUL.FTZ R86, R98, UR6 ;  /* 0x0000000662567c20 */ /* 0x000fe20008410000 */
[----:B------:R-:W-:-:S05]  /*3590*/  FMUL.FTZ R87, R99, UR6 ;  /* 0x0000000663577c20 */ /* 0x000fca0008410000 */
[----:B------:R-:W1:Y:S01]  /*35a0*/  MUFU.TANH R174, R16 ;  /* 0x0000001000ae7308 */ /* 0x000e620000002400 */
[----:B------:R-:W-:Y:S07]  /*35b0*/  HMMA.16816.F32.BF16 R12, R28, R78, R12 ;  /* 0x0000004e1c0c723c */ /* 0x000fee000004180c */
[----:B------:R-:W1:Y:S01]  /*35c0*/  MUFU.TANH R171, R17 ;  /* 0x0000001100ab7308 */ /* 0x000e620000002400 */
[-C--:B-----5:R-:W-:Y:S07]  /*35d0*/  HMMA.16816.F32.BF16 R8, R44, R74.reuse, RZ ;  /* 0x0000004a2c08723c */ /* 0x0a0fee00000418ff */
[----:B------:R-:W1:Y:S01]  /*35e0*/  MUFU.TANH R175, R18 ;  /* 0x0000001200af7308 */ /* 0x000e620000002400 */
        /* <DEDUP_REMOVED lines=8> */
[----:B------:R-:W-:Y:S01]  /*3670*/  FMUL.FTZ R79, R89, UR6 ;  /* 0x00000006594f7c20 */ /* 0x000fe20008410000 */
[----:B------:R-:W-:Y:S01]  /*3680*/  FMUL.FTZ R89, R90, UR6 ;  /* 0x000000065a597c20 */ /* 0x000fe20008410000 */
[----:B------:R-:W-:-:S03]  /*3690*/  FMUL.FTZ R88, R91, UR6 ;  /* 0x000000065b587c20 */ /* 0x000fc60008410000 */
[----:B------:R-:W1:Y:S01]  /*36a0*/  MUFU.TANH R165, R12 ;  /* 0x0000000c00a57308 */ /* 0x000e620000002400 */
[----:B------:R-:W-:Y:S07]  /*36b0*/  HMMA.16816.F32.BF16 R8, R28, R70, R8 ;  /* 0x000000461c08723c */ /* 0x000fee0000041808 */
[----:B------:R-:W1:Y:S01]  /*36c0*/  MUFU.TANH R166, R13 ;  /* 0x0000000d00a67308 */ /* 0x000e620000002400 */
[----:B-----5:R-:W-:Y:S03]  /*36d0*/  HMMA.16816.F32.BF16 R16, R44, R66, RZ ;  /* 0x000000422c10723c */ /* 0x020fe600000418ff */
[----:B------:R-:W-:Y:S01]  /*36e0*/  FMUL.FTZ R80, R80, UR6 ;  /* 0x0000000650507c20 */ /* 0x000fe20008410000 */
[----:B------:R-:W-:Y:S01]  /*36f0*/  FMUL.FTZ R82, R82, UR6 ;  /* 0x0000000652527c20 */ /* 0x000fe20008410000 */
[----:B------:R-:W-:-:S02]  /*3700*/  FMUL.FTZ R83, R83, UR6 ;  /* 0x0000000653537c20 */ /* 0x000fc40008410000 */
        /* <DEDUP_REMOVED lines=8> */
[----:B------:R-:W-:-:S06]  /*3790*/  FMUL.FTZ R70, R81, UR6 ;  /* 0x0000000651467c20 */ /* 0x000fcc0008410000 */
[----:B------:R3:W1:Y:S01]  /*37a0*/  MUFU.TANH R159, R10 ;  /* 0x0000000a009f7308 */ /* 0x0006620000002400 */
[----:B------:R-:W-:Y:S07]  /*37b0*/  HMMA.16816.F32.BF16 R16, R28, R62, R16 ;  /* 0x0000003e1c10723c */ /* 0x000fee0000041810 */
[----:B------:R-:W1:Y:S01]  /*37c0*/  MUFU.TANH R153, R9 ;  /* 0x0000000900997308 */ /* 0x000e620000002400 */
[C---:B-----5:R-:W-:Y:S03]  /*37d0*/  HMMA.16816.F32.BF16 R12, R44.reuse, R54, RZ ;  /* 0x000000362c0c723c */ /* 0x060fe600000418ff */
[----:B------:R-:W-:Y:S01]  /*37e0*/  FMUL.FTZ R71, R72, UR6 ;  /* 0x0000000648477c20 */ /* 0x000fe20008410000 */
[----:B------:R-:W-:Y:S01]  /*37f0*/  FMUL.FTZ R72, R73, UR6 ;  /* 0x0000000649487c20 */ /* 0x000fe20008410000 */
[----:B------:R-:W-:Y:S01]  /*3800*/  FMUL.FTZ R74, R74, UR6 ;  /* 0x000000064a4a7c20 */ /* 0x000fe20008410000 */
[----:B------:R-:W-:Y:S01]  /*3810*/  FMUL.FTZ R75, R75, UR6 ;  /* 0x000000064b4b7c20 */ /* 0x000fe20008410000 */
[----:B------:R-:W1:Y:S01]  /*3820*/  MUFU.TANH R158, R8 ;  /* 0x00000008009e7308 */ /* 0x000e620000002400 */
[----:B------:R-:W-:Y:S03]  /*3830*/  HMMA.16816.F32.BF16 R44, R44, R42, RZ ;  /* 0x0000002a2c2c723c */ /* 0x000fe600000418ff */
[----:B------:R-:W-:Y:S01]  /*3840*/  FMUL.FTZ R18, R18, UR6 ;  /* 0x0000000612127c20 */ /* 0x000fe20008410000 */
[----:B------:R-:W-:Y:S01]  /*3850*/  FMUL.FTZ R17, R17, UR6 ;  /* 0x0000000611117c20 */ /* 0x000fe20008410000 */
[----:B---3--:R-:W-:-:S02]  /*3860*/  FMUL.FTZ R10, R16, UR6 ;  /* 0x00000006100a7c20 */ /* 0x008fc40008410000 */
[----:B------:R-:W3:Y:S01]  /*3870*/  MUFU.TANH R157, R18 ;  /* 0x00000012009d7308 */ /* 0x000ee20000002400 */
[C---:B------:R-:W-:Y:S07]  /*3880*/  HMMA.16816.F32.BF16 R52, R48.reuse, R54, RZ ;  /* 0x000000363034723c */ /* 0x040fee00000418ff */
[----:B------:R-:W1:Y:S01]  /*3890*/  MUFU.TANH R156, R11 ;  /* 0x0000000b009c7308 */ /* 0x000e620000002400 */
[----:B------:R-:W-:Y:S07]  /*38a0*/  HMMA.16816.F32.BF16 R48, R48, R42, RZ ;  /* 0x0000002a3030723c */ /* 0x000fee00000418ff */
[----:B------:R5:W1:Y:S01]  /*38b0*/  MUFU.TANH R152, R17 ;  /* 0x0000001100987308 */ /* 0x000a620000002400 */
[C---:B------:R-:W-:Y:S07]  /*38c0*/  HMMA.16816.F32.BF16 R12, R28.reuse, R22, R12 ;  /* 0x000000161c0c723c */ /* 0x040fee000004180c */
[----:B------:R-:W1:Y:S01]  /*38d0*/  MUFU.TANH R99, R82 ;  /* 0x0000005200637308 */ /* 0x000e620000002400 */
[----:B------:R-:W-:Y:S07]  /*38e0*/  HMMA.16816.F32.BF16 R44, R28, R58, R44 ;  /* 0x0000003a1c2c723c */ /* 0x000fee000004182c */
[----:B------:R-:W1:Y:S01]  /*38f0*/  MUFU.TANH R94, R83 ;  /* 0x00000053005e7308 */ /* 0x000e620000002400 */
[----:B------:R-:W-:Y:S01]  /*3900*/  HMMA.16816.F32.BF16 R64, R32, R62, R64 ;  /* 0x0000003e2040723c */ /* 0x000fe20000041840 */
[----:B-----5:R-:W-:Y:S01]  /*3910*/  FMUL.FTZ R17, R19, UR6 ;  /* 0x0000000613117c20 */ /* 0x020fe20008410000 */
[----:B------:R-:W-:Y:S01]  /*3920*/  FMUL.FTZ R19, R105, UR6 ;  /* 0x0000000669137c20 */ /* 0x000fe20008410000 */
[----:B------:R-:W-:Y:S01]  /*3930*/  FMUL.FTZ R13, R13, UR6 ;  /* 0x000000060d0d7c20 */ /* 0x000fe20008410000 */
[----:B------:R-:W-:Y:S01]  /*3940*/  FMUL.FTZ R14, R14, UR6 ;  /* 0x000000060e0e7c20 */ /* 0x000fe20008410000 */
[----:B------:R-:W-:-:S02]  /*3950*/  FMUL.FTZ R9, R12, UR6 ;  /* 0x000000060c097c20 */ /* 0x000fc40008410000 */
[----:B------:R5:W1:Y:S01]  /*3960*/  MUFU.TANH R16, R13 ;  /* 0x0000000d00107308 */ /* 0x000a620000002400 */
[C---:B------:R-:W-:Y:S01]  /*3970*/  HMMA.16816.F32.BF16 R52, R32.reuse, R22, R52 ;  /* 0x000000162034723c */ /* 0x040fe20000041834 */
[----:B------:R-:W-:Y:S02]  /*3980*/  LOP3.LUT R22, R197, 0x7, RZ, 0xc0, !PT ;  /* 0x00000007c5167812 */ /* 0x000fe400078ec0ff */
        /* <DEDUP_REMOVED lines=9> */
[----:B------:R-:W-:Y:S01]  /*3a20*/  FMUL.FTZ R65, R65, UR6 ;  /* 0x0000000641417c20 */ /* 0x000fe20008410000 */
[----:B------:R-:W-:Y:S01]  /*3a30*/  FMUL.FTZ R66, R66, UR6 ;  /* 0x0000000642427c20 */ /* 0x000fe20008410000 */
[----:B------:R-:W-:Y:S01]  /*3a40*/  FMUL.FTZ R67, R67, UR6 ;  /* 0x0000000643437c20 */ /* 0x000fe20008410000 */
[----:B------:R1:W1:Y:S01]  /*3a50*/  MUFU.TANH R95, R74 ;  /* 0x0000004a005f7308 */ /* 0x0002620000002400 */
[----:B-----5:R-:W-:Y:S01]  /*3a60*/  FMUL.FTZ R13, R15, UR6 ;  /* 0x000000060f0d7c20 */ /* 0x020fe20008410000 */
[----:B------:R-:W-:Y:S01]  /*3a70*/  FMUL.FTZ R15, R104, UR6 ;  /* 0x00000006680f7c20 */ /* 0x000fe20008410000 */
[----:B------:R-:W-:Y:S01]  /*3a80*/  IADD3 R215, PT, PT, R22, R215, R210 ;  /* 0x000000d716d77210 */ /* 0x000fe20007ffe0d2 */
[----:B------:R-:W-:Y:S01]  /*3a90*/  FMUL.FTZ R52, R52, UR6 ;  /* 0x0000000634347c20 */ /* 0x000fe20008410000 */
[----:B------:R-:W-:Y:S01]  /*3aa0*/  FMUL.FTZ R53, R53, UR6 ;  /* 0x0000000635357c20 */ /* 0x000fe20008410000 */
[----:B------:R-:W-:Y:S01]  /*3ab0*/  FMUL.FTZ R54, R54, UR6 ;  /* 0x0000000636367c20 */ /* 0x000fe20008410000 */
[----:B------:R-:W-:Y:S01]  /*3ac0*/  FMUL.FTZ R55, R55, UR6 ;  /* 0x0000000637377c20 */ /* 0x000fe20008410000 */
[----:B------:R1:W1:Y:S01]  /*3ad0*/  MUFU.TANH R102, R75 ;  /* 0x0000004b00667308 */ /* 0x0002620000002400 */
[----:B----4-:R-:W-:Y:S01]  /*3ae0*/  FMUL.FTZ R14, R45, UR6 ;  /* 0x000000062d0e7c20 */ /* 0x010fe20008410000 */
[----:B------:R-:W-:Y:S01]  /*3af0*/  FMUL.FTZ R45, R106, UR6 ;  /* 0x000000066a2d7c20 */ /* 0x000fe20008410000 */
[----:B------:R-:W-:Y:S01]  /*3b00*/  IADD3 R36, PT, PT, R215, 0x1, R36 ;  /* 0x00000001d7247810 */ /* 0x000fe20007ffe024 */
[----:B------:R-:W-:Y:S01]  /*3b10*/  FMUL.FTZ R48, R48, UR6 ;  /* 0x0000000630307c20 */ /* 0x000fe20008410000 */
[----:B------:R-:W-:Y:S01]  /*3b20*/  FMUL.FTZ R49, R49, UR6 ;  /* 0x0000000631317c20 */ /* 0x000fe20008410000 */
[----:B------:R-:W-:Y:S01]  /*3b30*/  FMUL.FTZ R50, R50, UR6 ;  /* 0x0000000632327c20 */ /* 0x000fe20008410000 */
[----:B------:R-:W-:Y:S01]  /*3b40*/  FMUL.FTZ R51, R51, UR6 ;  /* 0x0000000633337c20 */ /* 0x000fe20008410000 */
[----:B------:R-:W4:Y:S01]  /*3b50*/  MUFU.TANH R10, R10 ;  /* 0x0000000a000a7308 */ /* 0x000f220000002400 */
[----:B------:R-:W-:-:S02]  /*3b60*/  IADD3 R215, PT, PT, R215, R7, -R108 ;  /* 0x00000007d7d77210 */ /* 0x000fc40007ffe86c */
[C---:B------:R-:W-:Y:S02]  /*3b70*/  VIMNMX R214, PT, PT, R36.reuse, R7, PT ;  /* 0x0000000724d67248 */ /* 0x040fe40003fe0100 */
[C-C-:B------:R-:W-:Y:S02]  /*3b80*/  VIADDMNMX R213, R36.reuse, 0x8, R7.reuse, PT ;  /* 0x0000000824d57846 */ /* 0x140fe40003800107 */
[C-C-:B------:R-:W-:Y:S01]  /*3b90*/  VIADDMNMX R212, R36.reuse, 0x40, R7.reuse, PT ;  /* 0x0000004024d47846 */ /* 0x140fe20003800107 */
[----:B------:R-:W1:Y:S01]  /*3ba0*/  MUFU.TANH R17, R17 ;  /* 0x0000001100117308 */ /* 0x000e620000002400 */
[----:B------:R-:W-:Y:S02]  /*3bb0*/  VIADDMNMX R211, R36, 0x48, R7, PT ;  /* 0x0000004824d37846 */ /* 0x000fe40003800107 */
[----:B------:R-:W-:-:S05]  /*3bc0*/  LEA R7, R3, R225, 0x7 ;  /* 0x000000e103077211 */ /* 0x000fca00078e38ff */
        /* <DEDUP_REMOVED lines=36> */
[----:B------:R-:W2:Y:S01]  /*3e10*/  LDCU UR5, c[0x0][0x440] ;  /* 0x00008800ff0577ac */ /* 0x000ea20008000800 */
[----:B------:R-:W-:Y:S01]  /*3e20*/  VIADD R3, R190, 0xfffffffe ;  /* 0xfffffffebe037836 */ /* 0x000fe20000000000 */
[----:B------:R-:W-:Y:S03]  /*3e30*/  BSSY.RECONVERGENT B0, `(.L_x_1185) ;  /* 0x000002b000007945 */ /* 0x000fe60003800200 */
[----:B------:R-:W-:-:S04]  /*3e40*/  IMAD.WIDE.U32 R28, R3, R38, RZ ;  /* 0x00000026031c7225 */ /* 0x000fc800078e00ff */
[----:B------:R-:W-:Y:S02]  /*3e50*/  IMAD R3, R3, R39, R29 ;  /* 0x0000002703037224 */ /* 0x000fe400078e021d */
[----:B------:R-:W-:-:S03]  /*3e60*/  IMAD.SHL.U32 R22, R28, 0x80, RZ ;  /* 0x000000801c167824 */ /* 0x000fc600078e00ff */
[----:B------:R-:W-:Y:S02]  /*3e70*/  SHF.L.U64.HI R23, R28, 0x7, R3 ;  /* 0x000000071c177819 */ /* 0x000fe40000010203 */
[C---:B--2---:R-:W-:Y:S02]  /*3e80*/  ISETP.GE.AND P0, PT, R196.reuse, UR5, PT ;  /* 0x00000005c4007c0c */ /* 0x044fe4000bf06270 */
        /* <DEDUP_REMOVED lines=37> */
.L_x_1186:
[----:B------:R-:W-:Y:S05]  /*40e0*/  BSYNC.RECONVERGENT B0 ;  /* 0x0000000000007941 */ /* 0x000fea0003800200 */
.L_x_1185:
[----:B------:R-:W0:Y:S02]  /*40f0*/  LDGDEPBAR ;  /* 0x00000000000079af */ /* 0x000e240000000000 */
.L_x_1184:
[C---:B------:R-:W-:Y:S01]  /*4100*/  VIADD R179, R215.reuse, 0x8 ;  /* 0x00000008d7b37836 */ /* 0x040fe20000000000 */
[-C--:B------:R-:W-:Y:S01]  /*4110*/  ISETP.GT.AND P0, PT, R215, R7.reuse, PT ;  /* 0x00000007d700720c */ /* 0x080fe20003f04270 */
[C---:B------:R-:W-:Y:S01]  /*4120*/  VIADD R178, R7.reuse, 0x1 ;  /* 0x0000000107b27836 */ /* 0x040fe20000000000 */
[C---:B------:R-:W-:Y:S01]  /*4130*/  ISETP.GE.AND P2, PT, R7.reuse, R214, PT ;  /* 0x000000d60700720c */ /* 0x040fe20003f46270 */
[----:B------:R-:W-:Y:S01]  /*4140*/  VIADD R96, R7, 0x10 ;  /* 0x0000001007607836 */ /* 0x000fe20000000000 */
[----:B------:R-:W-:Y:S01]  /*4150*/  ISETP.GT.AND P1, PT, R179, R7, PT ;  /* 0x00000007b300720c */ /* 0x000fe20003f24270 */
[----:B------:R-:W-:Y:S01]  /*4160*/  VIADD R90, R7, 0x19 ;  /* 0x00000019075a7836 */ /* 0x000fe20000000000 */
[----:B-1----:R-:W-:Y:S01]  /*4170*/  FSEL R65, R109, -INF , !P0 ;  /* 0xff8000006d417808 */ /* 0x002fe20004000000 */
        /* <DEDUP_REMOVED lines=21> */
[----:B------:R-:W-:Y:S01]  /*42d0*/  FSEL R93, R87, -INF , !P1 ;  /* 0xff800000575d7808 */ /* 0x000fe20004800000 */
[----:B------:R-:W-:Y:S01]  /*42e0*/  VIADD R43, R7, 0x50 ;  /* 0x00000050072b7836 */ /* 0x000fe20000000000 */
[----:B------:R-:W-:Y:S01]  /*42f0*/  ISETP.GT.AND P1, PT, R179, R59, PT ;  /* 0x0000003bb300720c */ /* 0x000fe20003f24270 */
[----:B--2---:R-:W-:Y:S01]  /*4300*/  VIADD R35, R7, 0x58 ;  /* 0x0000005807237836 */ /* 0x004fe20000000000 */
[----:B------:R-:W-:Y:S01]  /*4310*/  FSEL R104, R115, -INF , !P3 ;  /* 0xff80000073687808 */ /* 0x000fe20005800000 */
[C---:B------:R-:W-:Y:S01]  /*4320*/  VIADD R30, R7.reuse, 0x70 ;  /* 0x00000070071e7836 */ /* 0x040fe20000000000 */
[----:B------:R-:W-:Y:S01]  /*4330*/  FSEL R98, R86, -INF , !P2 ;  /* 0xff80000056627808 */ /* 0x000fe20005000000 */
        /* <DEDUP_REMOVED lines=16> */
[----:B------:R-:W-:Y:S01]  /*4440*/  VIADD R191, R215, 0x48 ;  /* 0x00000048d7bf7836 */ /* 0x000fe20000000000 */
[----:B------:R-:W-:Y:S01]  /*4450*/  FSEL R128, R128, -INF , !P3 ;  /* 0xff80000080807808 */ /* 0x000fe20005800000 */
[C---:B------:R-:W-:Y:S01]  /*4460*/  VIADD R64, R7.reuse, 0x28 ;  /* 0x0000002807407836 */ /* 0x040fe20000000000 */
[----:B------:R-:W-:Y:S01]  /*4470*/  FSEL R115, R130, -INF , !P2 ;  /* 0xff80000082737808 */ /* 0x000fe20005000000 */
[C---:B------:R-:W-:Y:S01]  /*4480*/  VIADD R51, R7.reuse, 0x40 ;  /* 0x0000004007337836 */ /* 0x040fe20000000000 */
[----:B------:R-:W-:Y:S01]  /*4490*/  FSEL R100, R94, -INF , !P0 ;  /* 0xff8000005e647808 */ /* 0x000fe20004000000 */
[----:B------:R-:W-:Y:S01]  /*44a0*/  VIADD R50, R7, 0x41 ;  /* 0x0000004107327836 */ /* 0x000fe20000000000 */
[----:B------:R-:W-:Y:S01]  /*44b0*/  ISETP.GT.AND P4, PT, R179, R49, PT ;  /* 0x00000031b300720c */ /* 0x000fe20003f84270 */
[----:B------:R-:W-:Y:S01]  /*44c0*/  VIADD R34, R7, 0x59 ;  /* 0x0000005907227836 */ /* 0x000fe20000000000 */
[----:B------:R-:W-:Y:S01]  /*44d0*/  ISETP.GT.AND P3, PT, R179, R48, PT ;  /* 0x00000030b300720c */ /* 0x000fe20003f64270 */
[----:B---3--:R-:W-:Y:S01]  /*44e0*/  VIADD R3, R7, 0x60 ;  /* 0x0000006007037836 */ /* 0x008fe20000000000 */
[----:B------:R-:W-:Y:S01]  /*44f0*/  ISETP.GT.AND P2, PT, R179, R43, PT ;  /* 0x0000002bb300720c */ /* 0x000fe20003f44270 */
[----:B------:R-:W-:Y:S01]  /*4500*/  VIADD R28, R7, 0x78 ;  /* 0x00000078071c7836 */ /* 0x000fe20000000000 */
[----:B------:R-:W-:Y:S01]  /*4510*/  ISETP.GT.AND P0, PT, R179, R35, PT ;  /* 0x00000023b300720c */ /* 0x000fe20003f04270 */
[----:B------:R-:W-:Y:S01]  /*4520*/  VIADD R2, R7, 0x79 ;  /* 0x0000007907027836 */ /* 0x000fe20000000000 */
[----:B------:R-:W-:Y:S01]  /*4530*/  FSEL R94, R147, -INF , !P1 ;  /* 0xff800000935e7808 */ /* 0x000fe20004800000 */
[----:B------:R-:W1:Y:S01]  /*4540*/  LDCU UR5, c[0x0][0x45c] ;  /* 0x00008b80ff0577ac */ /* 0x000e620008000800 */
[----:B------:R-:W-:-:S02]  /*4550*/  ISETP.GT.AND P1, PT, R179, R30, PT ;  /* 0x0000001eb300720c */ /* 0x000fc40003f24270 */
        /* <DEDUP_REMOVED lines=12> */
[----:B------:R-:W-:Y:S02]  /*4620*/  ISETP.GT.AND P1, PT, R220, R7, PT ;  /* 0x00000007dc00720c */ /* 0x000fe40003f24270 */
        /* <DEDUP_REMOVED lines=8> */
[----:B------:R-:W-:Y:S02]  /*46b0*/  ISETP.GT.AND P0, PT, R191, R7, PT ;  /* 0x00000007bf00720c */ /* 0x000fe40003f04270 */
        /* <DEDUP_REMOVED lines=8> */
[-C--:B------:R-:W-:Y:S02]  /*4740*/  ISETP.GT.AND P1, PT, R220, R178.reuse, PT ;  /* 0x000000b2dc00720c */ /* 0x080fe40003f24270 */
[----:B------:R-:W-:Y:S02]  /*4750*/  ISETP.GT.AND P3, PT, R191, R178, PT ;  /* 0x000000b2bf00720c */ /* 0x000fe40003f64270 */
[C---:B------:R-:W-:Y:S02]  /*4760*/  ISETP.GT.AND P6, PT, R179.reuse, R50, PT ;  /* 0x00000032b300720c */ /* 0x040fe40003fc4270 */
[----:B------:R-:W-:Y:S02]  /*4770*/  FSEL R108, R144, -INF , !P5 ;  /* 0xff800000906c7808 */ /* 0x000fe40006800000 */
[----:B------:R-:W-:Y:S02]  /*4780*/  ISETP.GT.AND P5, PT, R179, R34, PT ;  /* 0x00000022b300720c */ /* 0x000fe40003fa4270 */
[----:B------:R-:W-:-:S02]  /*4790*/  FSEL R112, R112, -INF , !P0 ;  /* 0xff80000070707808 */ /* 0x000fc40004000000 */
[----:B------:R-:W-:Y:S02]  /*47a0*/  ISETP.GE.AND P0, PT, R178, R212, PT ;  /* 0x000000d4b200720c */ /* 0x000fe40003f06270 */
[----:B------:R-:W-:Y:S02]  /*47b0*/  FSEL R86, R111, -INF , !P1 ;  /* 0xff8000006f567808 */ /* 0x000fe40004800000 */
[----:B------:R-:W-:Y:S02]  /*47c0*/  FSEL R87, R113, -INF , !P3 ;  /* 0xff80000071577808 */ /* 0x000fe40005800000 */
[----:B------:R-:W-:Y:S02]  /*47d0*/  FSEL R58, R145, -INF , !P6 ;  /* 0xff800000913a7808 */ /* 0x000fe40007000000 */
[----:B------:R-:W-:Y:S02]  /*47e0*/  ISETP.GT.AND P3, PT, R215, R97, PT ;  /* 0x00000061d700720c */ /* 0x000fe40003f64270 */
[----:B------:R-:W-:-:S02]  /*47f0*/  ISETP.GT.AND P6, PT, R179, R3, PT ;  /* 0x00000003b300720c */ /* 0x000fc40003fc4270 */
[----:B------:R-:W-:Y:S02]  /*4800*/  FSEL R95, R103, -INF , !P5 ;  /* 0xff800000675f7808 */ /* 0x000fe40006800000 */
[----:B------:R-:W-:Y:S02]  /*4810*/  ISETP.GT.AND P5, PT, R179, R28, PT ;  /* 0x0000001cb300720c */ /* 0x000fe40003fa4270 */
[----:B------:R-:W-:Y:S02]  /*4820*/  FSEL R86, R86, -INF , !P0 ;  /* 0xff80000056567808 */ /* 0x000fe40004000000 */
[----:B------:R-:W-:Y:S02]  /*4830*/  ISETP.GT.AND P0, PT, R215, R96, PT ;  /* 0x00000060d700720c */ /* 0x000fe40003f04270 */
[----:B------:R-:W-:Y:S02]  /*4840*/  FSEL R19, R19, -INF , !P3 ;  /* 0xff80000013137808 */ /* 0x000fe40005800000 */
[----:B------:R-:W-:-:S02]  /*4850*/  FSEL R150, R150, -INF , !P6 ;  /* 0xff80000096967808 */ /* 0x000fc40007000000 */
[----:B------:R-:W-:Y:S02]  /*4860*/  ISETP.GT.AND P3, PT, R215, R67, PT ;  /* 0x00000043d700720c */ /* 0x000fe40003f64270 */
[----:B------:R-:W-:Y:S02]  /*4870*/  ISETP.GT.AND P6, PT, R179, R2, PT ;  /* 0x00000002b300720c */ /* 0x000fe40003fc4270 */
[----:B------:R-:W-:Y:S02]  /*4880*/  FSEL R45, R177, -INF , !P5 ;  /* 0xff800000b12d7808 */ /* 0x000fe40006800000 */
[C---:B------:R-:W-:Y:S02]  /*4890*/  ISETP.GT.AND P5, PT, R215.reuse, R178, PT ;  /* 0x000000b2d700720c */ /* 0x040fe40003fa4270 */
[----:B------:R-:W-:Y:S02]  /*48a0*/  FSEL R114, R114, -INF , !P0 ;  /* 0xff80000072727808 */ /* 0x000fe40004000000 */
[----:B------:R-:W-:-:S02]  /*48b0*/  ISETP.GT.AND P0, PT, R215, R81, PT ;  /* 0x00000051d700720c */ /* 0x000fc40003f04270 */
[----:B------:R-:W-:Y:S02]  /*48c0*/  FSEL R92, R92, -INF , !P3 ;  /* 0xff8000005c5c7808 */ /* 0x000fe40005800000 */
[----:B------:R-:W-:Y:S02]  /*48d0*/  FSEL R110, R110, -INF , !P6 ;  /* 0xff8000006e6e7808 */ /* 0x000fe40007000000 */
[C---:B------:R-:W-:Y:S02]  /*48e0*/  ISETP.GT.AND P3, PT, R215.reuse, R90, PT ;  /* 0x0000005ad700720c */ /* 0x040fe40003f64270 */
        /* <DEDUP_REMOVED lines=12> */
[----:B------:R-:W-:Y:S02]  /*49b0*/  FSEL R84, R84, -INF , !P3 ;  /* 0xff80000054547808 */ /* 0x000fe40005800000 */
[----:B------:R-:W-:Y:S02]  /*49c0*/  FSEL R222, R15, -INF , !P6 ;  /* 0xff8000000fde7808 */ /* 0x000fe40007000000 */
[----:B------:R-:W-:-:S02]  /*49d0*/  ISETP.GT.AND P3, PT, R215, R23, PT ;  /* 0x00000017d700720c */ /* 0x000fc40003f64270 */
[----:B------:R-:W-:Y:S02]  /*49e0*/  ISETP.GE.AND P6, PT, R96, R214, PT ;  /* 0x000000d66000720c */ /* 0x000fe40003fc6270 */
[----:B------:R-:W-:Y:S02]  /*49f0*/  FSEL R78, R78, -INF , !P0 ;  /* 0xff8000004e4e7808 */ /* 0x000fe40004000000 */
[----:B------:R-:W-:Y:S02]  /*4a00*/  ISETP.GT.AND P0, PT, R215, R63, PT ;  /* 0x0000003fd700720c */ /* 0x000fe40003f04270 */
[----:B------:R-:W-:Y:S02]  /*4a10*/  FSEL R79, R79, -INF , !P3 ;  /* 0xff8000004f4f7808 */ /* 0x000fe40005800000 */
[----:B------:R-:W-:Y:S02]  /*4a20*/  FSEL R114, R114, -INF , !P6 ;  /* 0xff80000072727808 */ /* 0x000fe40007000000 */
[----:B------:R-:W-:-:S02]  /*4a30*/  ISETP.GT.AND P3, PT, R215, R62, PT ;  /* 0x0000003ed700720c */ /* 0x000fc40003f64270 */
[-C--:B------:R-:W-:Y:S02]  /*4a40*/  ISETP.GE.AND P6, PT, R81, R214.reuse, PT ;  /* 0x000000d65100720c */ /* 0x080fe40003fc6270 */
[----:B------:R-:W-:Y:S02]  /*4a50*/  FSEL R77, R77, -INF , !P0 ;  /* 0xff8000004d4d7808 */ /* 0x000fe40004000000 */
[----:B------:R-:W-:Y:S02]  /*4a60*/  ISETP.GT.AND P0, PT, R215, R59, PT ;  /* 0x0000003bd700720c */ /* 0x000fe40003f04270 */
[----:B------:R-:W-:Y:S02]  /*4a70*/  FSEL R125, R125, -INF , !P3 ;  /* 0xff8000007d7d7808 */ /* 0x000fe40005800000 */
[----:B------:R-:W-:Y:S02]  /*4a80*/  ISETP.GE.AND P5, PT, R97, R214, PT ;  /* 0x000000d66100720c */ /* 0x000fe40003fa6270 */
        /* <DEDUP_REMOVED lines=8> */
[----:B------:R-:W-:Y:S02]  /*4b10*/  FSEL R216, R216, -INF , !P6 ;  /* 0xff800000d8d87808 */ /* 0x000fe40007000000 */
[----:B------:R-:W-:Y:S02]  /*4b20*/  ISETP.GT.AND P3, PT, R215, R50, PT ;  /* 0x00000032d700720c */ /* 0x000fe40003f64270 */
[----:B------:R-:W-:Y:S02]  /*4b30*/  ISETP.GE.AND P6, PT, R64, R214, PT ;  /* 0x000000d64000720c */ /* 0x000fe40003fc6270 */
[----:B------:R-:W-:Y:S02]  /*4b40*/  FSEL R135, R135, -INF , !P0 ;  /* 0xff80000087877808 */ /* 0x000fe40004000000 */
[----:B------:R-:W-:-:S02]  /*4b50*/  FSEL R219, R92, -INF , !P5 ;  /* 0xff8000005cdb7808 */ /* 0x000fc40006800000 */
[----:B------:R-:W-:Y:S02]  /*4b60*/  ISETP.GT.AND P0, PT, R215, R49, PT ;  /* 0x00000031d700720c */ /* 0x000fe40003f04270 */
[----:B------:R-:W-:Y:S02]  /*4b70*/  FSEL R69, R69, -INF , !P3 ;  /* 0xff80000045457808 */ /* 0x000fe40005800000 */
[----:B------:R-:W-:Y:S02]  /*4b80*/  ISETP.GE.AND P5, PT, R90, R214, PT ;  /* 0x000000d65a00720c */ /* 0x000fe40003fa6270 */
[----:B------:R-:W-:Y:S02]  /*4b90*/  FSEL R186, R78, -INF , !P6 ;  /* 0xff8000004eba7808 */ /* 0x000fe40007000000 */
[----:B------:R-:W-:Y:S02]  /*4ba0*/  ISETP.GT.AND P3, PT, R215, R48, PT ;  /* 0x00000030d700720c */ /* 0x000fe40003f64270 */
[----:B------:R-:W-:-:S02]  /*4bb0*/  ISETP.GE.AND P6, PT, R63, R214, PT ;  /* 0x000000d63f00720c */ /* 0x000fc40003fc6270 */
[----:B------:R-:W-:Y:S02]  /*4bc0*/  FMNMX3.FTZ R15, R65, R221, R222, !PT ;  /* 0x000000dd410f7276 */ /* 0x000fe400078100de */
[----:B------:R-:W-:Y:S02]  /*4bd0*/  FSEL R71, R71, -INF , !P0 ;  /* 0xff80000047477808 */ /* 0x000fe40004000000 */
[----:B------:R-:W-:Y:S02]  /*4be0*/  FSEL R120, R47, -INF , !P5 ;  /* 0xff8000002f787808 */ /* 0x000fe40006800000 */
[----:B------:R-:W-:Y:S02]  /*4bf0*/  ISETP.GT.AND P0, PT, R215, R43, PT ;  /* 0x0000002bd700720c */ /* 0x000fe40003f04270 */
[----:B------:R-:W-:Y:S02]  /*4c00*/  FSEL R72, R72, -INF , !P3 ;  /* 0xff80000048487808 */ /* 0x000fe40005800000 */
[----:B------:R-:W-:-:S02]  /*4c10*/  ISETP.GE.AND P5, PT, R22, R214, PT ;  /* 0x000000d61600720c */ /* 0x000fc40003fa6270 */
[----:B------:R-:W-:Y:S02]  /*4c20*/  FSEL R179, R77, -INF , !P6 ;  /* 0xff8000004db37808 */ /* 0x000fe40007000000 */
[----:B------:R-:W-:Y:S02]  /*4c30*/  ISETP.GT.AND P3, PT, R215, R42, PT ;  /* 0x0000002ad700720c */ /* 0x000fe40003f64270 */
[----:B------:R-:W-:Y:S02]  /*4c40*/  ISETP.GE.AND P6, PT, R59, R214, PT ;  /* 0x000000d63b00720c */ /* 0x000fe40003fc6270 */
[----:B------:R-:W-:Y:S02]  /*4c50*/  FMNMX3.FTZ R15, R15, R144, R114, !PT ;  /* 0x000000900f0f7276 */ /* 0x000fe40007810072 */
[----:B------:R-:W-:Y:S02]  /*4c60*/  FSEL R111, R146, -INF , !P0 ;  /* 0xff800000926f7808 */ /* 0x000fe40004000000 */
[----:B------:R-:W-:-:S02]  /*4c70*/  FSEL R130, R84, -INF , !P5 ;  /* 0xff80000054827808 */ /* 0x000fc40006800000 */
[-C--:B------:R-:W-:Y:S02]  /*4c80*/  ISETP.GE.AND P0, PT, R42, R214.reuse, PT ;  /* 0x000000d62a00720c */ /* 0x080fe40003f06270 */
[----:B------:R-:W-:Y:S02]  /*4c90*/  FSEL R60, R60, -INF , !P3 ;  /* 0xff8000003c3c7808 */ /* 0x000fe40005800000 */
[-C--:B------:R-:W-:Y:S02]  /*4ca0*/  ISETP.GE.AND P5, PT, R23, R214.reuse, PT ;  /* 0x000000d61700720c */ /* 0x080fe40003fa6270 */
[----:B------:R-:W-:Y:S02]  /*4cb0*/  FSEL R61, R61, -INF , !P6 ;  /* 0xff8000003d3d7808 */ /* 0x000fe40007000000 */
[----:B------:R-:W-:Y:S02]  /*4cc0*/  FMNMX3.FTZ R15, R15, R219, R218, !PT ;  /* 0x000000db0f0f7276 */ /* 0x000fe400078100da */
[----:B------:R-:W-:-:S02]  /*4cd0*/  ISETP.GE.AND P6, PT, R51, R214, PT ;  /* 0x000000d63300720c */ /* 0x000fc40003fc6270 */
[----:B------:R-:W-:Y:S02]  /*4ce0*/  ISETP.GT.AND P3, PT, R215, R35, PT ;  /* 0x00000023d700720c */ /* 0x000fe40003f64270 */
[----:B------:R-:W-:Y:S02]  /*4cf0*/  FSEL R177, R60, -INF , !P0 ;  /* 0xff8000003cb17808 */ /* 0x000fe40004000000 */
[----:B------:R-:W-:Y:S02]  /*4d00*/  FSEL R184, R79, -INF , !P5 ;  /* 0xff8000004fb87808 */ /* 0x000fe40006800000 */
[----:B------:R-:W-:Y:S02]  /*4d10*/  ISETP.GT.AND P0, PT, R215, R34, PT ;  /* 0x00000022d700720c */ /* 0x000fe40003f04270 */
[----:B------:R-:W-:Y:S02]  /*4d20*/  FMNMX3.FTZ R15, R15, R120, R216, !PT ;  /* 0x000000780f0f7276 */ /* 0x000fe400078100d8 */
[----:B------:R-:W-:-:S02]  /*4d30*/  ISETP.GE.AND P5, PT, R62, R214, PT ;  /* 0x000000d63e00720c */ /* 0x000fc40003fa6270 */
[----:B------:R-:W-:Y:S02]  /*4d40*/  FSEL R180, R135, -INF , !P6 ;  /* 0xff80000087b47808 */ /* 0x000fe40007000000 */
[-C--:B------:R-:W-:Y:S02]  /*4d50*/  ISETP.GE.AND P6, PT, R49, R214.reuse, PT ;  /* 0x000000d63100720c */ /* 0x080fe40003fc6270 */
[----:B------:R-:W-:Y:S02]  /*4d60*/  FSEL R73, R73, -INF , !P3 ;  /* 0xff80000049497808 */ /* 0x000fe40005800000 */
[----:B------:R-:W-:Y:S02]  /*4d70*/  ISETP.GE.AND P3, PT, R34, R214, PT ;  /* 0x000000d62200720c */ /* 0x000fe40003f66270 */
[----:B------:R-:W-:Y:S02]  /*4d80*/  FSEL R74, R74, -INF , !P0 ;  /* 0xff8000004a4a7808 */ /* 0x000fe40004000000 */
[----:B------:R-:W-:-:S02]  /*4d90*/  FMNMX3.FTZ R15, R15, R130, R186, !PT ;  /* 0x000000820f0f7276 */ /* 0x000fc400078100ba */
[----:B------:R-:W-:Y:S02]  /*4da0*/  FSEL R183, R125, -INF , !P5 ;  /* 0xff8000007db77808 */ /* 0x000fe40006800000 */
[-C--:B------:R-:W-:Y:S02]  /*4db0*/  ISETP.GE.AND P5, PT, R55, R214.reuse, PT ;  /* 0x000000d63700720c */ /* 0x080fe40003fa6270 */
[----:B------:R-:W-:Y:S02]  /*4dc0*/  FSEL R113, R71, -INF , !P6 ;  /* 0xff80000047717808 */ /* 0x000fe40007000000 */
[----:B------:R-:W-:Y:S02]  /*4dd0*/  ISETP.GE.AND P6, PT, R43, R214, PT ;  /* 0x000000d62b00720c */ /* 0x000fe40003fc6270 */
[----:B------:R-:W-:Y:S02]  /*4de0*/  ISETP.GT.AND P0, PT, R215, R3, PT ;  /* 0x00000003d700720c */ /* 0x000fe40003f04270 */
[----:B------:R-:W-:-:S02]  /*4df0*/  FSEL R146, R74, -INF , !P3 ;  /* 0xff8000004a927808 */ /* 0x000fc40005800000 */
[----:B------:R-:W-:Y:S02]  /*4e00*/  FMNMX3.FTZ R15, R15, R184, R179, !PT ;  /* 0x000000b80f0f7276 */ /* 0x000fe400078100b3 */
[----:B------:R-:W-:Y:S02]  /*4e10*/  ISETP.GT.AND P3, PT, R215, R33, PT ;  /* 0x00000021d700720c */ /* 0x000fe40003f64270 */
[----:B------:R-:W-:Y:S02]  /*4e20*/  FSEL R181, R70, -INF , !P5 ;  /* 0xff80000046b57808 */ /* 0x000fe40006800000 */
[-C--:B------:R-:W-:Y:S02]  /*4e30*/  ISETP.GE.AND P5, PT, R50, R214.reuse, PT ;  /* 0x000000d63200720c */ /* 0x080fe40003fa6270 */
[----:B------:R-:W-:Y:S02]  /*4e40*/  FSEL R111, R111, -INF , !P6 ;  /* 0xff8000006f6f7808 */ /* 0x000fe40007000000 */
[----:B------:R-:W-:-:S02]  /*4e50*/  ISETP.GE.AND P6, PT, R35, R214, PT ;  /* 0x000000d62300720c */ /* 0x000fc40003fc6270 */
[----:B------:R-:W-:Y:S02]  /*4e60*/  FSEL R109, R148, -INF , !P0 ;  /* 0xff800000946d7808 */ /* 0x000fe40004000000 */
[----:B------:R-:W-:Y:S02]  /*4e70*/  FMNMX3.FTZ R15, R15, R183, R61, !PT ;  /* 0x000000b70f0f7276 */ /* 0x000fe4000781003d */
[----:B------:R-:W-:Y:S02]  /*4e80*/  FSEL R7, R112, -INF , !P2 ;  /* 0xff80000070077808 */ /* 0x000fe40005000000 */
[----:B------:R-:W-:Y:S02]  /*4e90*/  ISETP.GE.AND P0, PT, R33, R214, PT ;  /* 0x000000d62100720c */ /* 0x000fe40003f06270 */
[----:B------:R-:W-:Y:S02]  /*4ea0*/  FSEL R103, R149, -INF , !P3 ;  /* 0xff80000095677808 */ /* 0x000fe40005800000 */
[----:B------:R-:W-:-:S02]  /*4eb0*/  ISETP.GE.AND P4, PT, R178, R213, PT ;  /* 0x000000d5b200720c */ /* 0x000fc40003f86270 */
[----:B------:R-:W-:Y:S02]  /*4ec0*/  ISETP.GE.AND P2, PT, R178, R211, PT ;  /* 0x000000d3b200720c */ /* 0x000fe40003f46270 */
[----:B------:R-:W-:Y:S02]  /*4ed0*/  FSEL R178, R69, -INF , !P5 ;  /* 0xff80000045b27808 */ /* 0x000fe40006800000 */
[-C--:B------:R-:W-:Y:S02]  /*4ee0*/  ISETP.GE.AND P5, PT, R48, R214.reuse, PT ;  /* 0x000000d63000720c */ /* 0x080fe40003fa6270 */
[----:B------:R-:W-:Y:S02]  /*4ef0*/  FSEL R176, R73, -INF , !P6 ;  /* 0xff80000049b07808 */ /* 0x000fe40007000000 */
[----:B------:R-:W-:Y:S02]  /*4f00*/  FMNMX3.FTZ R15, R15, R181, R180, !PT ;  /* 0x000000b50f0f7276 */ /* 0x000fe400078100b4 */
[----:B------:R-:W-:-:S02]  /*4f10*/  ISETP.GE.AND P6, PT, R3, R214, PT ;  /* 0x000000d60300720c */ /* 0x000fc40003fc6270 */
[----:B------:R-:W-:Y:S02]  /*4f20*/  ISETP.GT.AND P3, PT, R215, R32, PT ;  /* 0x00000020d700720c */ /* 0x000fe40003f64270 */
[----:B------:R-:W-:Y:S02]  /*4f30*/  FSEL R103, R103, -INF , !P0 ;  /* 0xff80000067677808 */ /* 0x000fe40004000000 */
[----:B------:R-:W-:Y:S02]  /*4f40*/  ISETP.GT.AND P0, PT, R215, R31, PT ;  /* 0x0000001fd700720c */ /* 0x000fe40003f04270 */
[----:B------:R-:W-:Y:S02]  /*4f50*/  FSEL R112, R72, -INF , !P5 ;  /* 0xff80000048707808 */ /* 0x000fe40006800000 */
[----:B------:R-:W-:Y:S02]  /*4f60*/  FMNMX3.FTZ R15, R15, R178, R113, !PT ;  /* 0x000000b20f0f7276 */ /* 0x000fe40007810071 */
[----:B------:R-:W-:-:S02]  /*4f70*/  FSEL R109, R109, -INF , !P6 ;  /* 0xff8000006d6d7808 */ /* 0x000fc40007000000 */
[----:B------:R-:W-:Y:S02]  /*4f80*/  FSEL R82, R82, -INF , !P3 ;  /* 0xff80000052527808 */ /* 0x000fe40005800000 */
[-C--:B------:R-:W-:Y:S02]  /*4f90*/  ISETP.GE.AND P6, PT, R32, R214.reuse, PT ;  /* 0x000000d62000720c */ /* 0x080fe40003fc6270 */
[----:B------:R-:W-:Y:S02]  /*4fa0*/  ISETP.GE.AND P3, PT, R31, R214, PT ;  /* 0x000000d61f00720c */ /* 0x000fe40003f66270 */
[----:B------:R-:W-:Y:S02]  /*4fb0*/  FSEL R91, R91, -INF , !P0 ;  /* 0xff8000005b5b7808 */ /* 0x000fe40004000000 */
[----:B------:R-:W-:Y:S02]  /*4fc0*/  ISETP.GT.AND P0, PT, R215, R30, PT ;  /* 0x0000001ed700720c */ /* 0x000fe40003f04270 */
[----:B------:R-:W-:-:S02]  /*4fd0*/  FMNMX3.FTZ R15, R15, R112, R111, !PT ;  /* 0x000000700f0f7276 */ /* 0x000fc4000781006f */
[----:B------:R-:W-:Y:S02]  /*4fe0*/  FSEL R26, R101, -INF , !P4 ;  /* 0xff800000651a7808 */ /* 0x000fe40006000000 */
[----:B------:R-:W-:Y:S02]  /*4ff0*/  FSEL R102, R82, -INF , !P6 ;  /* 0xff80000052667808 */ /* 0x000fe40007000000 */
[----:B------:R-:W-:Y:S02]  /*5000*/  FSEL R101, R91, -INF , !P3 ;  /* 0xff8000005b657808 */ /* 0x000fe40005800000 */
[----:B------:R-:W-:Y:S02]  /*5010*/  ISETP.GE.AND P6, PT, R30, R214, PT ;  /* 0x000000d61e00720c */ /* 0x000fe40003fc6270 */
[----:B------:R-:W-:Y:S02]  /*5020*/  ISETP.GT.AND P3, PT, R215, R29, PT ;  /* 0x0000001dd700720c */ /* 0x000fe40003f64270 */
[----:B------:R-:W-:-:S02]  /*5030*/  FSEL R47, R56, -INF , !P0 ;  /* 0xff800000382f7808 */ /* 0x000fc40004000000 */
[----:B------:R-:W-:Y:S02]  /*5040*/  FMNMX3.FTZ R15, R15, R177, R176, !PT ;  /* 0x000000b10f0f7276 */ /* 0x000fe400078100b0 */
[----:B------:R-:W-:Y:S02]  /*5050*/  ISETP.GE.AND P0, PT, R29, R214, PT ;  /* 0x000000d61d00720c */ /* 0x000fe40003f06270 */
[----:B------:R-:W-:Y:S02]  /*5060*/  FSEL R46, R57, -INF , !P3 ;  /* 0xff800000392e7808 */ /* 0x000fe40005800000 */
[----:B------:R-:W-:Y:S02]  /*5070*/  FSEL R47, R47, -INF , !P6 ;  /* 0xff8000002f2f7808 */ /* 0x000fe40007000000 */
[----:B------:R-:W-:Y:S02]  /*5080*/  ISETP.GT.AND P6, PT, R215, R28, PT ;  /* 0x0000001cd700720c */ /* 0x000fe40003fc4270 */
[----:B------:R-:W-:-:S02]  /*5090*/  FMNMX3.FTZ R15, R15, R146, R109, !PT ;  /* 0x000000920f0f7276 */ /* 0x000fc4000781006d */
[----:B------:R-:W-:Y:S02]  /*50a0*/  FSEL R46, R46, -INF , !P0 ;  /* 0xff8000002e2e7808 */ /* 0x000fe40004000000 */
[----:B------:R-:W-:Y:S02]  /*50b0*/  ISETP.GE.AND P3, PT, R28, R214, PT ;  /* 0x000000d61c00720c */ /* 0x000fe40003f66270 */
[----:B------:R-:W-:Y:S02]  /*50c0*/  ISETP.GT.AND P0, PT, R215, R2, PT ;  /* 0x00000002d700720c */ /* 0x000fe40003f04270 */
[----:B------:R-:W-:Y:S02]  /*50d0*/  FSEL R75, R75, -INF , !P6 ;  /* 0xff8000004b4b7808 */ /* 0x000fe40007000000 */
[----:B------:R-:W-:Y:S02]  /*50e0*/  FMNMX3.FTZ R15, R15, R103, R102, !PT ;  /* 0x000000670f0f7276 */ /* 0x000fe40007810066 */
[----:B------:R-:W-:-:S02]  /*50f0*/  ISETP.GE.AND P6, PT, R2, R214, PT ;  /* 0x000000d60200720c */ /* 0x000fc40003fc6270 */
[----:B------:R-:W-:Y:S02]  /*5100*/  FSEL R44, R83, -INF , !P0 ;  /* 0xff800000532c7808 */ /* 0x000fe40004000000 */
[----:B------:R-:W-:Y:S02]  /*5110*/  FSEL R88, R75, -INF , !P3 ;  /* 0xff8000004b587808 */ /* 0x000fe40005800000 */
[----:B------:R-:W-:Y:S02]  /*5120*/  FMNMX3.FTZ R15, R15, R101, R47, !PT ;  /* 0x000000650f0f7276 */ /* 0x000fe4000781002f */
[----:B------:R-:W-:Y:S02]  /*5130*/  FSEL R44, R44, -INF , !P6 ;  /* 0xff8000002c2c7808 */ /* 0x000fe40007000000 */
[----:B------:R-:W-:Y:S02]  /*5140*/  FMNMX3.FTZ R15, R15, R46, R88, !PT ;  /* 0x0000002e0f0f7276 */ /* 0x000fe40007810058 */
[----:B------:R-:W-:-:S02]  /*5150*/  ISETP.GT.AND P0, PT, R191, R223, PT ;  /* 0x000000dfbf00720c */ /* 0x000fc40003f04270 */
[----:B------:R-:W-:Y:S02]  /*5160*/  FMNMX.FTZ R15, R44, R15, !PT ;  /* 0x0000000f2c0f7209 */ /* 0x000fe40007810000 */
[----:B------:R-:W-:Y:S02]  /*5170*/  ISETP.GT.AND P1, PT, R220, R223, PT ;  /* 0x000000dfdc00720c */ /* 0x000fe40003f24270 */
[C---:B------:R-:W-:Y:S01]  /*5180*/  ISETP.GE.AND P3, PT, R223.reuse, R211, PT ;  /* 0x000000d3df00720c */ /* 0x040fe20003f66270 */
[----:B------:R-:W2:Y:S01]  /*5190*/  SHFL.BFLY PT, R19, R15, 0x2, 0x1f ;  /* 0x0c401f000f137f89 */ /* 0x000ea200000e0000 */
[----:B------:R-:W-:Y:S02]  /*51a0*/  FSEL R75, R162, -INF , !P0 ;  /* 0xff800000a24b7808 */ /* 0x000fe40004000000 */
[----:B------:R-:W-:Y:S02]  /*51b0*/  ISETP.GE.AND P4, PT, R223, R213, PT ;  /* 0x000000d5df00720c */ /* 0x000fe40003f86270 */
[----:B------:R-:W-:-:S02]  /*51c0*/  FSEL R92, R160, -INF , !P1 ;  /* 0xff800000a05c7808 */ /* 0x000fc40004800000 */
[----:B------:R-:W-:Y:S02]  /*51d0*/  FSEL R91, R87, -INF , !P2 ;  /* 0xff800000575b7808 */ /* 0x000fe40005000000 */
[-C--:B------:R-:W-:Y:S02]  /*51e0*/  ISETP.GT.AND P1, PT, R191, R97.reuse, PT ;  /* 0x00000061bf00720c */ /* 0x080fe40003f24270 */
[C---:B------:R-:W-:Y:S02]  /*51f0*/  ISETP.GT.AND P2, PT, R220.reuse, R97, PT ;  /* 0x00000061dc00720c */ /* 0x040fe40003f44270 */
[----:B------:R-:W-:Y:S02]  /*5200*/  FSEL R75, R75, -INF , !P3 ;  /* 0xff8000004b4b7808 */ /* 0x000fe40005800000 */
[----:B------:R-:W-:Y:S02]  /*5210*/  ISETP.GT.AND P3, PT, R220, R96, PT ;  /* 0x00000060dc00720c */ /* 0x000fe40003f64270 */
[----:B------:R-:W-:-:S02]  /*5220*/  ISETP.GE.AND P5, PT, R223, R212, PT ;  /* 0x000000d4df00720c */ /* 0x000fc40003fa6270 */
[----:B------:R-:W-:Y:S02]  /*5230*/  FSEL R71, R224, -INF , !P4 ;  /* 0xff800000e0477808 */ /* 0x000fe40006000000 */
[C---:B------:R-:W-:Y:S02]  /*5240*/  ISETP.GE.AND P6, PT, R97.reuse, R213, PT ;  /* 0x000000d56100720c */ /* 0x040fe40003fc6270 */
[----:B------:R-:W-:Y:S02]  /*5250*/  ISETP.GE.AND P4, PT, R97, R212, PT ;  /* 0x000000d46100720c */ /* 0x000fe40003f86270 */
[----:B--2---:R-:W-:Y:S02]  /*5260*/  FMNMX.FTZ R19, R15, R19, !PT ;  /* 0x000000130f137209 */ /* 0x004fe40007810000 */
[----:B------:R-:W-:Y:S02]  /*5270*/  ISETP.GE.AND P0, PT, R97, R211, PT ;  /* 0x000000d36100720c */ /* 0x000fe40003f06270 */
[----:B------:R-:W-:Y:S01]  /*5280*/  FSEL R82, R163, -INF , !P1 ;  /* 0xff800000a3527808 */ /* 0x000fe20004800000 */
[----:B------:R-:W2:Y:S01]  /*5290*/  SHFL.BFLY PT, R56, R19, 0x1, 0x1f ;  /* 0x0c201f0013387f89 */ /* 0x000ea200000e0000 */
[----:B------:R-:W-:-:S02]  /*52a0*/  FSEL R97, R161, -INF , !P2 ;  /* 0xff800000a1617808 */ /* 0x000fc40005000000 */
[C---:B------:R-:W-:Y:S02]  /*52b0*/  ISETP.GT.AND P2, PT, R191.reuse, R96, PT ;  /* 0x00000060bf00720c */ /* 0x040fe40003f44270 */
[----:B------:R-:W-:Y:S02]  /*52c0*/  FSEL R83, R116, -INF , !P3 ;  /* 0xff80000074537808 */ /* 0x000fe40005800000 */
[----:B------:R-:W-:Y:S02]  /*52d0*/  FSEL R92, R92, -INF , !P5 ;  /* 0xff8000005c5c7808 */ /* 0x000fe40006800000 */
[----:B------:R-:W-:Y:S02]  /*52e0*/  ISETP.GT.AND P3, PT, R191, R67, PT ;  /* 0x00000043bf00720c */ /* 0x000fe40003f64270 */
[----:B------:R-:W-:Y:S02]  /*52f0*/  ISETP.GE.AND P5, PT, R96, R213, PT ;  /* 0x000000d56000720c */ /* 0x000fe40003fa6270 */
[----:B------:R-:W-:-:S02]  /*5300*/  FSEL R82, R82, -INF , !P0 ;  /* 0xff80000052527808 */ /* 0x000fc40004000000 */
[----:B------:R-:W-:Y:S02]  /*5310*/  FSEL R87, R106, -INF , !P6 ;  /* 0xff8000006a577808 */ /* 0x000fe40007000000 */
[----:B------:R-:W-:Y:S02]  /*5320*/  ISETP.GT.AND P0, PT, R220, R67, PT ;  /* 0x00000043dc00720c */ /* 0x000fe40003f04270 */
[C---:B------:R-:W-:Y:S02]  /*5330*/  ISETP.GE.AND P6, PT, R96.reuse, R212, PT ;  /* 0x000000d46000720c */ /* 0x040fe40003fc6270 */
[-C--:B------:R-:W-:Y:S02]  /*5340*/  ISETP.GE.AND P1, PT, R96, R211.reuse, PT ;  /* 0x000000d36000720c */ /* 0x080fe40003f26270 */
        /* <DEDUP_REMOVED lines=8> */
[----:B------:R-:W-:Y:S02]  /*53d0*/  FSEL R83, R83, -INF , !P6 ;  /* 0xff80000053537808 */ /* 0x000fe40007000000 */
[----:B------:R-:W-:Y:S02]  /*53e0*/  FSEL R15, R118, -INF , !P1 ;  /* 0xff800000760f7808 */ /* 0x000fe40004800000 */
[----:B------:R-:W-:Y:S02]  /*53f0*/  ISETP.GT.AND P0, PT, R191, R81, PT ;  /* 0x00000051bf00720c */ /* 0x000fe40003f04270 */
[----:B------:R-:W-:Y:S02]  /*5400*/  ISETP.GE.AND P6, PT, R81, R213, PT ;  /* 0x000000d55100720c */ /* 0x000fe40003fc6270 */
[----:B------:R-:W-:Y:S02]  /*5410*/  ISETP.GT.AND P1, PT, R220, R81, PT ;  /* 0x00000051dc00720c */ /* 0x000fe40003f24270 */
[----:B------:R-:W-:-:S02]  /*5420*/  FSEL R74, R74, -INF , !P2 ;  /* 0xff8000004a4a7808 */ /* 0x000fc40005000000 */
[----:B------:R-:W-:Y:S02]  /*5430*/  ISETP.GT.AND P2, PT, R220, R90, PT ;  /* 0x0000005adc00720c */ /* 0x000fe40003f44270 */
[----:B------:R-:W-:Y:S02]  /*5440*/  FSEL R67, R104, -INF , !P4 ;  /* 0xff80000068437808 */ /* 0x000fe40006000000 */
[----:B------:R-:W-:Y:S02]  /*5450*/  FSEL R96, R96, -INF , !P5 ;  /* 0xff80000060607808 */ /* 0x000fe40006800000 */
[C---:B------:R-:W-:Y:S02]  /*5460*/  ISETP.GE.AND P4, PT, R81.reuse, R212, PT ;  /* 0x000000d45100720c */ /* 0x040fe40003f86270 */
[----:B------:R-:W-:Y:S02]  /*5470*/  ISETP.GE.AND P5, PT, R81, R211, PT ;  /* 0x000000d35100720c */ /* 0x000fe40003fa6270 */
[----:B------:R-:W-:-:S02]  /*5480*/  FSEL R80, R170, -INF , !P0 ;  /* 0xff800000aa507808 */ /* 0x000fc40004000000 */
[----:B------:R-:W-:Y:S02]  /*5490*/  FSEL R81, R164, -INF , !P1 ;  /* 0xff800000a4517808 */ /* 0x000fe40004800000 */
[----:B------:R-:W-:Y:S02]  /*54a0*/  FSEL R125, R98, -INF , !P6 ;  /* 0xff800000627d7808 */ /* 0x000fe40007000000 */
[C---:B------:R-:W-:Y:S02]  /*54b0*/  ISETP.GE.AND P3, PT, R90.reuse, R213, PT ;  /* 0x000000d55a00720c */ /* 0x040fe40003f66270 */
[----:B------:R-:W-:Y:S02]  /*54c0*/  ISETP.GE.AND P6, PT, R90, R212, PT ;  /* 0x000000d45a00720c */ /* 0x000fe40003fc6270 */
[----:B------:R-:W-:Y:S02]  /*54d0*/  ISETP.GT.AND P1, PT, R191, R90, PT ;  /* 0x0000005abf00720c */ /* 0x000fe40003f24270 */
[----:B------:R-:W-:-:S02]  /*54e0*/  FSEL R70, R169, -INF , !P2 ;  /* 0xff800000a9467808 */ /* 0x000fc40005000000 */
[----:B------:R-:W-:Y:S02]  /*54f0*/  FSEL R80, R80, -INF , !P5 ;  /* 0xff80000050507808 */ /* 0x000fe40006800000 */
[----:B------:R-:W-:Y:S02]  /*5500*/  ISETP.GT.AND P5, PT, R220, R36, PT ;  /* 0x00000024dc00720c */ /* 0x000fe40003fa4270 */
[----:B------:R-:W-:Y:S02]  /*5510*/  FSEL R81, R81, -INF , !P4 ;  /* 0xff80000051517808 */ /* 0x000fe40006000000 */
[----:B------:R-:W-:Y:S02]  /*5520*/  ISETP.GE.AND P0, PT, R90, R211, PT ;  /* 0x000000d35a00720c */ /* 0x000fe40003f06270 */
[----:B------:R-:W-:Y:S02]  /*5530*/  FSEL R118, R93, -INF , !P3 ;  /* 0xff8000005d767808 */ /* 0x000fe40005800000 */
[----:B------:R-:W-:-:S02]  /*5540*/  FSEL R77, R172, -INF , !P1 ;  /* 0xff800000ac4d7808 */ /* 0x000fc40004800000 */
[----:B------:R-:W-:Y:S02]  /*5550*/  FSEL R70, R70, -INF , !P6 ;  /* 0xff80000046467808 */ /* 0x000fe40007000000 */
[C---:B------:R-:W-:Y:S02]  /*5560*/  ISETP.GE.AND P4, PT, R36.reuse, R213, PT ;  /* 0x000000d52400720c */ /* 0x040fe40003f86270 */
[C---:B------:R-:W-:Y:S02]  /*5570*/  ISETP.GE.AND P3, PT, R36.reuse, R212, PT ;  /* 0x000000d42400720c */ /* 0x040fe40003f66270 */
[----:B------:R-:W-:Y:S02]  /*5580*/  ISETP.GT.AND P2, PT, R191, R36, PT ;  /* 0x00000024bf00720c */ /* 0x000fe40003f44270 */
[----:B------:R-:W-:Y:S02]  /*5590*/  ISETP.GE.AND P6, PT, R36, R211, PT ;  /* 0x000000d32400720c */ /* 0x000fe40003fc6270 */
[----:B------:R-:W-:-:S02]  /*55a0*/  ISETP.GE.AND P1, PT, R22, R213, PT ;  /* 0x000000d51600720c */ /* 0x000fc40003f26270 */
[----:B--2---:R-:W-:Y:S02]  /*55b0*/  FMNMX.FTZ R36, R19, R56, !PT ;  /* 0x0000003813247209 */ /* 0x004fe40007810000 */
[----:B------:R-:W-:Y:S02]  /*55c0*/  FSEL R121, R121, -INF , !P5 ;  /* 0xff80000079797808 */ /* 0x000fe40006800000 */
[----:B------:R-:W-:Y:S01]  /*55d0*/  FSEL R77, R77, -INF , !P0 ;  /* 0xff8000004d4d7808 */ /* 0x000fe20004000000 */
[----:B-1----:R-:W-:Y:S01]  /*55e0*/  FMUL.FTZ R147, R36, UR5 ;  /* 0x0000000524937c20 */ /* 0x002fe20008410000 */
[----:B------:R-:W-:Y:S02]  /*55f0*/  ISETP.GT.AND P0, PT, R220, R22, PT ;  /* 0x00000016dc00720c */ /* 0x000fe40003f04270 */
[----:B------:R-:W-:Y:S02]  /*5600*/  FSEL R145, R85, -INF , !P4 ;  /* 0xff80000055917808 */ /* 0x000fe40006000000 */
[----:B------:R-:W-:-:S02]  /*5610*/  FSEL R116, R122, -INF , !P1 ;  /* 0xff8000007a747808 */ /* 0x000fc40004800000 */
[----:B------:R-:W-:Y:S02]  /*5620*/  ISETP.GT.AND P4, PT, R191, R22, PT ;  /* 0x00000016bf00720c */ /* 0x000fe40003f84270 */
[----:B------:R-:W-:Y:S02]  /*5630*/  ISETP.GT.AND P1, PT, R220, R64, PT ;  /* 0x00000040dc00720c */ /* 0x000fe40003f24270 */
[----:B------:R-:W-:Y:S02]  /*5640*/  FSEL R85, R121, -INF , !P3 ;  /* 0xff80000079557808 */ /* 0x000fe40005800000 */
[----:B------:R-:W-:Y:S02]  /*5650*/  FSETP.NEU.FTZ.AND P3, PT, R36, -INF , PT ;  /* 0xff8000002400780b */ /* 0x000fe40003f7d000 */
[----:B------:R-:W-:Y:S02]  /*5660*/  ISETP.GE.AND P5, PT, R22, R212, PT ;  /* 0x000000d41600720c */ /* 0x000fe40003fa6270 */
[----:B------:R-:W-:-:S02]  /*5670*/  FSEL R124, R124, -INF , !P2 ;  /* 0xff8000007c7c7808 */ /* 0x000fc40005000000 */
[----:B------:R-:W-:Y:S02]  /*5680*/  FSEL R84, R123, -INF , !P0 ;  /* 0xff8000007b547808 */ /* 0x000fe40004000000 */
[----:B------:R-:W-:Y:S02]  /*5690*/  ISETP.GE.AND P2, PT, R22, R211, PT ;  /* 0x000000d31600720c */ /* 0x000fe40003f46270 */
[C---:B------:R-:W-:Y:S02]  /*56a0*/  ISETP.GT.AND P0, PT, R191.reuse, R64, PT ;  /* 0x00000040bf00720c */ /* 0x040fe40003f04270 */
[----:B------:R-:W-:Y:S02]  /*56b0*/  FSEL R19, R76, -INF , !P4 ;  /* 0xff8000004c137808 */ /* 0x000fe40006000000 */
[----:B------:R-:W-:Y:S02]  /*56c0*/  FSEL R93, R174, -INF , !P1 ;  /* 0xff800000ae5d7808 */ /* 0x000fe40004800000 */
[----:B------:R-:W-:-:S02]  /*56d0*/  ISETP.GT.AND P1, PT, R191, R23, PT ;  /* 0x00000017bf00720c */ /* 0x000fc40003f24270 */
[----:B------:R-:W-:Y:S02]  /*56e0*/  FSEL R147, R147, RZ, P3 ;  /* 0x000000ff93937208 */ /* 0x000fe40001800000 */
[----:B------:R-:W-:Y:S02]  /*56f0*/  FSEL R22, R124, -INF , !P6 ;  /* 0xff8000007c167808 */ /* 0x000fe40007000000 */
[----:B------:R-:W-:Y:S01]  /*5700*/  ISETP.GE.AND P3, PT, R64, R213, PT ;  /* 0x000000d54000720c */ /* 0x000fe20003f66270 */
[--C-:B------:R-:W-:Y:S01]  /*5710*/  FFMA.FTZ R90, R144, UR5, -R147.reuse ;  /* 0x00000005905a7c23 */ /* 0x100fe20008010893 */
[----:B------:R-:W-:Y:S01]  /*5720*/  FSEL R84, R84, -INF , !P5 ;  /* 0xff80000054547808 */ /* 0x000fe20006800000 */
[--C-:B------:R-:W-:Y:S01]  /*5730*/  FFMA.FTZ R72, R120, UR5, -R147.reuse ;  /* 0x0000000578487c23 */ /* 0x100fe20008010893 */
[CC--:B------:R-:W-:Y:S01]  /*5740*/  ISETP.GE.AND P6, PT, R64.reuse, R212.reuse, PT ;  /* 0x000000d44000720c */ /* 0x0c0fe20003fc6270 */
        /* <DEDUP_REMOVED lines=20> */
[----:B------:R-:W-:Y:S01]  /*5890*/  FFMA.FTZ R65, R186, UR5, -R147 ;  /* 0x00000005ba417c23 */ /* 0x000fe20008010893 */
[----:B------:R-:W-:Y:S01]  /*58a0*/  FSEL R98, R98, -INF , !P5 ;  /* 0xff80000062627808 */ /* 0x000fe20006800000 */
[----:B------:R-:W-:Y:S01]  /*58b0*/  IMAD.IADD R186, R6, 0x1, R5 ;  /* 0x0000000106ba7824 */ /* 0x000fe200078e0205 */
[----:B------:R-:W-:Y:S01]  /*58c0*/  ISETP.GE.AND P6, PT, R63, R213, PT ;  /* 0x000000d53f00720c */ /* 0x000fe20003fc6270 */
[--C-:B------:R-:W-:Y:S01]  /*58d0*/  FFMA.FTZ R64, R184, UR5, -R147.reuse ;  /* 0x00000005b8407c23 */ /* 0x100fe20008010893 */
[-C--:B------:R-:W-:Y:S01]  /*58e0*/  ISETP.GT.AND P5, PT, R220, R63.reuse, PT ;  /* 0x0000003fdc00720c */ /* 0x080fe20003fa4270 */
[----:B------:R-:W-:Y:S01]  /*58f0*/  MUFU.EX2 R106, R106 ;  /* 0x0000006a006a7308 */ /* 0x000fe20000000800 */
[----:B------:R-:W-:Y:S01]  /*5900*/  FSEL R23, R171, -INF , !P2 ;  /* 0xff800000ab177808 */ /* 0x000fe20005000000 */
[--C-:B------:R-:W-:Y:S01]  /*5910*/  FFMA.FTZ R61, R61, UR5, -R147.reuse ;  /* 0x000000053d3d7c23 */ /* 0x100fe20008010893 */
[----:B------:R-:W-:Y:S01]  /*5920*/  FSEL R114, R173, -INF , !P0 ;  /* 0xff800000ad727808 */ /* 0x000fe20004000000 */
[--C-:B------:R-:W-:Y:S01]  /*5930*/  FFMA.FTZ R47, R47, UR5, -R147.reuse ;  /* 0x000000052f2f7c23 */ /* 0x100fe20008010893 */
[----:B------:R-:W-:Y:S01]  /*5940*/  ISETP.GT.AND P2, PT, R191, R63, PT ;  /* 0x0000003fbf00720c */ /* 0x000fe20003f44270 */
[--C-:B------:R-:W-:Y:S01]  /*5950*/  FFMA.FTZ R46, R46, UR5, -R147.reuse ;  /* 0x000000052e2e7c23 */ /* 0x100fe20008010893 */
[----:B------:R-:W-:Y:S01]  /*5960*/  ISETP.GT.AND P0, PT, R220, R62, PT ;  /* 0x0000003edc00720c */ /* 0x000fe20003f04270 */
[----:B------:R-:W1:Y:S01]  /*5970*/  MUFU.EX2 R105, R105 ;  /* 0x0000006900697308 */ /* 0x000e620000000800 */
[----:B------:R-:W-:Y:S01]  /*5980*/  FSEL R144, R128, -INF , !P6 ;  /* 0xff80000080907808 */ /* 0x000fe20007000000 */
[----:B------:R-:W-:Y:S01]  /*5990*/  FFMA.FTZ R44, R44, UR5, -R147 ;  /* 0x000000052c2c7c23 */ /* 0x000fe20008010893 */
[----:B------:R-:W-:-:S02]  /*59a0*/  FSEL R119, R126, -INF , !P5 ;  /* 0xff8000007e777808 */ /* 0x000fc40006800000 */
[----:B------:R-:W-:Y:S02]  /*59b0*/  ISETP.GE.AND P1, PT, R63, R211, PT ;  /* 0x000000d33f00720c */ /* 0x000fe40003f26270 */
[----:B------:R-:W-:Y:S01]  /*59c0*/  ISETP.GE.AND P6, PT, R62, R212, PT ;  /* 0x000000d43e00720c */ /* 0x000fe20003fc6270 */
[----:B------:R-:W-:Y:S01]  /*59d0*/  MUFU.EX2 R104, R104 ;  /* 0x0000006800687308 */ /* 0x000fe20000000800 */
[----:B------:R-:W-:Y:S02]  /*59e0*/  ISETP.GT.AND P5, PT, R191, R62, PT ;  /* 0x0000003ebf00720c */ /* 0x000fe40003fa4270 */
[----:B------:R-:W-:Y:S02]  /*59f0*/  FSEL R131, R131, -INF , !P2 ;  /* 0xff80000083837808 */ /* 0x000fe40005000000 */
[----:B------:R-:W-:Y:S02]  /*5a00*/  FSEL R127, R127, -INF , !P0 ;  /* 0xff8000007f7f7808 */ /* 0x000fe40004000000 */
[----:B------:R-:W-:Y:S01]  /*5a10*/  ISETP.GT.AND P0, PT, R191, R59, PT ;  /* 0x0000003bbf00720c */ /* 0x000fe20003f04270 */
[----:B------:R-:W2:Y:S01]  /*5a20*/  MUFU.EX2 R90, R90 ;  /* 0x0000005a005a7308 */ /* 0x000ea20000000800 */
[----:B------:R-:W-:Y:S01]  /*5a30*/  FSEL R121, R66, -INF , !P4 ;  /* 0xff80000042797808 */ /* 0x000fe20006000000 */
[----:B------:R-:W-:Y:S01]  /*5a40*/  FFMA.FTZ R66, R130, UR5, -R147 ;  /* 0x0000000582427c23 */ /* 0x000fe20008010893 */
[----:B------:R-:W-:-:S02]  /*5a50*/  FSEL R23, R23, -INF , !P3 ;  /* 0xff80000017177808 */ /* 0x000fc40005800000 */
[----:B------:R-:W-:Y:S01]  /*5a60*/  ISETP.GE.AND P4, PT, R63, R212, PT ;  /* 0x000000d43f00720c */ /* 0x000fe20003f86270 */
[--C-:B------:R-:W-:Y:S01]  /*5a70*/  FFMA.FTZ R63, R179, UR5, -R147.reuse ;  /* 0x00000005b33f7c23 */ /* 0x100fe20008010893 */
[C---:B------:R-:W-:Y:S01]  /*5a80*/  ISETP.GE.AND P3, PT, R62.reuse, R213, PT ;  /* 0x000000d53e00720c */ /* 0x040fe20003f66270 */
[----:B------:R-:W-:Y:S01]  /*5a90*/  MUFU.EX2 R89, R89 ;  /* 0x0000005900597308 */ /* 0x000fe20000000800 */
[----:B------:R-:W-:Y:S01]  /*5aa0*/  ISETP.GE.AND P2, PT, R62, R211, PT ;  /* 0x000000d33e00720c */ /* 0x000fe20003f46270 */
[----:B------:R-:W-:Y:S01]  /*5ab0*/  FFMA.FTZ R62, R183, UR5, -R147 ;  /* 0x00000005b73e7c23 */ /* 0x000fe20008010893 */
[----:B------:R-:W-:Y:S02]  /*5ac0*/  FSEL R227, R131, -INF , !P1 ;  /* 0xff80000083e37808 */ /* 0x000fe40004800000 */
[----:B------:R-:W-:Y:S02]  /*5ad0*/  FSEL R128, R129, -INF , !P5 ;  /* 0xff80000081807808 */ /* 0x000fe40006800000 */
[----:B------:R-:W-:Y:S01]  /*5ae0*/  FSEL R120, R127, -INF , !P6 ;  /* 0xff8000007f787808 */ /* 0x000fe20007000000 */
[----:B------:R-:W-:Y:S01]  /*5af0*/  MUFU.EX2 R79, R79 ;  /* 0x0000004f004f7308 */ /* 0x000fe20000000800 */
[----:B------:R-:W-:-:S02]  /*5b00*/  ISETP.GT.AND P1, PT, R220, R59, PT ;  /* 0x0000003bdc00720c */ /* 0x000fc40003f24270 */
[----:B------:R-:W-:Y:S02]  /*5b10*/  ISETP.GE.AND P6, PT, R59, R211, PT ;  /* 0x000000d33b00720c */ /* 0x000fe40003fc6270 */
[----:B------:R-:W-:Y:S02]  /*5b20*/  FSEL R168, R168, -INF , !P0 ;  /* 0xff800000a8a87808 */ /* 0x000fe40004000000 */
[----:B------:R-:W-:Y:S01]  /*5b30*/  FSEL R119, R119, -INF , !P4 ;  /* 0xff80000077777808 */ /* 0x000fe20006000000 */
[----:B------:R-:W-:Y:S01]  /*5b40*/  MUFU.EX2 R73, R73 ;  /* 0x0000004900497308 */ /* 0x000fe20000000800 */
[----:B------:R-:W-:Y:S02]  /*5b50*/  FSEL R115, R115, -INF , !P3 ;  /* 0xff80000073737808 */ /* 0x000fe40005800000 */
[----:B------:R-:W-:Y:S02]  /*5b60*/  FSEL R128, R128, -INF , !P2 ;  /* 0xff80000080807808 */ /* 0x000fe40005000000 */
[----:B------:R-:W-:-:S02]  /*5b70*/  ISETP.GE.AND P4, PT, R59, R213, PT ;  /* 0x000000d53b00720c */ /* 0x000fc40003f86270 */
[----:B------:R-:W-:Y:S01]  /*5b80*/  ISETP.GE.AND P3, PT, R59, R212, PT ;  /* 0x000000d43b00720c */ /* 0x000fe20003f66270 */
[----:B------:R-:W-:Y:S01]  /*5b90*/  FFMA.FTZ R59, R180, UR5, -R147 ;  /* 0x00000005b43b7c23 */ /* 0x000fe20008010893 */
[----:B------:R-:W-:Y:S01]  /*5ba0*/  ISETP.GE.AND P5, PT, R55, R213, PT ;  /* 0x000000d53700720c */ /* 0x000fe20003fa6270 */
[----:B------:R-:W-:Y:S01]  /*5bb0*/  MUFU.EX2 R72, R72 ;  /* 0x0000004800487308 */ /* 0x000fe20000000800 */
[-C--:B------:R-:W-:Y:S02]  /*5bc0*/  ISETP.GT.AND P2, PT, R220, R55.reuse, PT ;  /* 0x00000037dc00720c */ /* 0x080fe40003f44270 */
[----:B------:R-:W-:Y:S02]  /*5bd0*/  FSEL R122, R165, -INF , !P1 ;  /* 0xff800000a57a7808 */ /* 0x000fe40004800000 */
[----:B------:R-:W-:Y:S02]  /*5be0*/  FSEL R130, R168, -INF , !P6 ;  /* 0xff800000a8827808 */ /* 0x000fe40007000000 */
[----:B------:R-:W-:Y:S01]  /*5bf0*/  ISETP.GT.AND P1, PT, R191, R55, PT ;  /* 0x00000037bf00720c */ /* 0x000fe20003f24270 */
[----:B------:R-:W-:Y:S01]  /*5c00*/  MUFU.EX2 R69, R69 ;  /* 0x0000004500457308 */ /* 0x000fe20000000800 */
[----:B------:R-:W-:-:S02]  /*5c10*/  ISETP.GT.AND P6, PT, R220, R51, PT ;  /* 0x00000033dc00720c */ /* 0x000fc40003fc4270 */
[----:B------:R-:W-:Y:S02]  /*5c20*/  FSEL R99, R99, -INF , !P4 ;  /* 0xff80000063637808 */ /* 0x000fe40006000000 */
[----:B------:R-:W-:Y:S02]  /*5c30*/  FSEL R122, R122, -INF , !P3 ;  /* 0xff8000007a7a7808 */ /* 0x000fe40005800000 */
[----:B------:R-:W-:Y:S01]  /*5c40*/  FSEL R100, R100, -INF , !P5 ;  /* 0xff80000064647808 */ /* 0x000fe20006800000 */
[----:B------:R-:W-:Y:S01]  /*5c50*/  MUFU.EX2 R66, R66 ;  /* 0x0000004200427308 */ /* 0x000fe20000000800 */
[----:B------:R-:W-:Y:S02]  /*5c60*/  FSEL R124, R166, -INF , !P2 ;  /* 0xff800000a67c7808 */ /* 0x000fe40005000000 */
[CC--:B------:R-:W-:Y:S02]  /*5c70*/  ISETP.GE.AND P4, PT, R55.reuse, R212.reuse, PT ;  /* 0x000000d43700720c */ /* 0x0c0fe40003f86270 */
[----:B------:R-:W-:Y:S01]  /*5c80*/  ISETP.GE.AND P3, PT, R55, R211, PT ;  /* 0x000000d33700720c */ /* 0x000fe20003f66270 */
[----:B------:R-:W-:Y:S01]  /*5c90*/  FFMA.FTZ R55, R111, UR5, -R147 ;  /* 0x000000056f377c23 */ /* 0x000fe20008010893 */
[C---:B------:R-:W-:Y:S01]  /*5ca0*/  ISETP.GE.AND P0, PT, R51.reuse, R213, PT ;  /* 0x000000d53300720c */ /* 0x040fe20003f06270 */
[----:B------:R-:W-:Y:S01]  /*5cb0*/  MUFU.EX2 R65, R65 ;  /* 0x0000004100417308 */ /* 0x000fe20000000800 */
[----:B------:R-:W-:-:S02]  /*5cc0*/  ISETP.GE.AND P5, PT, R51, R212, PT ;  /* 0x000000d43300720c */ /* 0x000fc40003fa6270 */
[----:B------:R-:W-:Y:S02]  /*5cd0*/  FSEL R166, R167, -INF , !P1 ;  /* 0xff800000a7a67808 */ /* 0x000fe40004800000 */
[----:B------:R-:W-:Y:S02]  /*5ce0*/  FSEL R136, R136, -INF , !P6 ;  /* 0xff80000088887808 */ /* 0x000fe40007000000 */
[----:B------:R-:W-:Y:S01]  /*5cf0*/  FSEL R124, R124, -INF , !P4 ;  /* 0xff8000007c7c7808 */ /* 0x000fe20006000000 */
[----:B------:R-:W-:Y:S01]  /*5d00*/  MUFU.EX2 R64, R64 ;  /* 0x0000004000407308 */ /* 0x000fe20000000800 */
[----:B------:R-:W-:Y:S02]  /*5d10*/  FSEL R166, R166, -INF , !P3 ;  /* 0xff800000a6a67808 */ /* 0x000fe40005800000 */
[----:B------:R-:W-:Y:S02]  /*5d20*/  FSEL R108, R108, -INF , !P0 ;  /* 0xff8000006c6c7808 */ /* 0x000fe40004000000 */
[----:B------:R-:W-:-:S02]  /*5d30*/  FSEL R170, R136, -INF , !P5 ;  /* 0xff80000088aa7808 */ /* 0x000fc40006800000 */
[----:B------:R-:W-:Y:S01]  /*5d40*/  ISETP.GE.AND P4, PT, R50, R213, PT ;  /* 0x000000d53200720c */ /* 0x000fe20003f86270 */
[----:B------:R-:W-:Y:S01]  /*5d50*/  MUFU.EX2 R63, R63 ;  /* 0x0000003f003f7308 */ /* 0x000fe20000000800 */
[----:B------:R-:W-:Y:S02]  /*5d60*/  ISETP.GT.AND P3, PT, R220, R50, PT ;  /* 0x00000032dc00720c */ /* 0x000fe40003f64270 */
[C---:B------:R-:W-:Y:S02]  /*5d70*/  ISETP.GE.AND P0, PT, R50.reuse, R212, PT ;  /* 0x000000d43200720c */ /* 0x040fe40003f06270 */
[----:B------:R-:W-:Y:S02]  /*5d80*/  ISETP.GT.AND P6, PT, R191, R50, PT ;  /* 0x00000032bf00720c */ /* 0x000fe40003fc4270 */
[----:B------:R-:W-:Y:S01]  /*5d90*/  ISETP.GE.AND P5, PT, R50, R211, PT ;  /* 0x000000d33200720c */ /* 0x000fe20003fa6270 */
[----:B------:R-:W-:Y:S01]  /*5da0*/  MUFU.EX2 R62, R62 ;  /* 0x0000003e003e7308 */ /* 0x000fe20000000800 */
[----:B------:R-:W-:-:S02]  /*5db0*/  FMNMX3.FTZ R50, R27, R26, R71, !PT ;  /* 0x0000001a1b327276 */ /* 0x000fc40007810047 */
[----:B------:R-:W-:Y:S02]  /*5dc0*/  ISETP.GT.AND P2, PT, R191, R51, PT ;  /* 0x00000033bf00720c */ /* 0x000fe40003f44270 */
[----:B------:R-:W-:Y:S02]  /*5dd0*/  FMNMX3.FTZ R50, R50, R87, R78, !PT ;  /* 0x0000005732327276 */ /* 0x000fe4000781004e */
[----:B------:R-:W-:Y:S01]  /*5de0*/  FSEL R138, R138, -INF , !P3 ;  /* 0xff8000008a8a7808 */ /* 0x000fe20005800000 */
[----:B------:R-:W-:Y:S01]  /*5df0*/  MUFU.EX2 R61, R61 ;  /* 0x0000003d003d7308 */ /* 0x000fe20000000800 */
[----:B------:R-:W-:Y:S02]  /*5e00*/  FMNMX3.FTZ R50, R50, R67, R125, !PT ;  /* 0x0000004332327276 */ /* 0x000fe4000781007d */
[----:B------:R-:W-:Y:S02]  /*5e10*/  FSEL R142, R142, -INF , !P2 ;  /* 0xff8000008e8e7808 */ /* 0x000fe40005000000 */
[----:B------:R-:W-:-:S02]  /*5e20*/  FMNMX3.FTZ R50, R50, R118, R145, !PT ;  /* 0x0000007632327276 */ /* 0x000fc40007810091 */
[----:B------:R-:W-:Y:S01]  /*5e30*/  ISETP.GE.AND P2, PT, R49, R213, PT ;  /* 0x000000d53100720c */ /* 0x000fe20003f46270 */
[----:B------:R-:W-:Y:S01]  /*5e40*/  MUFU.EX2 R60, R60 ;  /* 0x0000003c003c7308 */ /* 0x000fe20000000800 */
[----:B------:R-:W-:Y:S02]  /*5e50*/  FMNMX3.FTZ R50, R50, R116, R123, !PT ;  /* 0x0000007432327276 */ /* 0x000fe4000781007b */
[----:B------:R-:W-:Y:S02]  /*5e60*/  FSEL R171, R138, -INF , !P0 ;  /* 0xff8000008aab7808 */ /* 0x000fe40004000000 */
[----:B------:R-:W-:Y:S02]  /*5e70*/  FMNMX3.FTZ R50, R50, R121, R144, !PT ;  /* 0x0000007932327276 */ /* 0x000fe40007810090 */
[----:B------:R-:W-:Y:S01]  /*5e80*/  ISETP.GE.AND P0, PT, R48, R213, PT ;  /* 0x000000d53000720c */ /* 0x000fe20003f06270 */
[----:B------:R-:W-:Y:S01]  /*5e90*/  MUFU.EX2 R59, R59 ;  /* 0x0000003b003b7308 */ /* 0x000fe20000000800 */
[----:B------:R-:W-:-:S02]  /*5ea0*/  FMNMX3.FTZ R50, R50, R115, R99, !PT ;  /* 0x0000007332327276 */ /* 0x000fc40007810063 */
[----:B------:R-:W-:Y:S02]  /*5eb0*/  FSEL R137, R137, -INF , !P6 ;  /* 0xff80000089897808 */ /* 0x000fe40007000000 */
[----:B------:R-:W-:Y:S01]  /*5ec0*/  FSEL R136, R58, -INF , !P4 ;  /* 0xff8000003a887808 */ /* 0x000fe20006000000 */
[--C-:B------:R-:W-:Y:S01]  /*5ed0*/  FFMA.FTZ R58, R178, UR5, -R147.reuse ;  /* 0x00000005b23a7c23 */ /* 0x100fe20008010893 */
[-C--:B------:R-:W-:Y:S01]  /*5ee0*/  ISETP.GE.AND P6, PT, R43, R213.reuse, PT ;  /* 0x000000d52b00720c */ /* 0x080fe20003fc6270 */
[----:B------:R-:W-:Y:S01]  /*5ef0*/  MUFU.EX2 R57, R57 ;  /* 0x0000003900397308 */ /* 0x000fe20000000800 */
[----:B------:R-:W-:Y:S01]  /*5f00*/  FSEL R135, R54, -INF , !P2 ;  /* 0xff80000036877808 */ /* 0x000fe20005000000 */
[----:B------:R-:W-:Y:S01]  /*5f10*/  FFMA.FTZ R54, R177, UR5, -R147 ;  /* 0x00000005b1367c23 */ /* 0x000fe20008010893 */
[----:B------:R-:W-:Y:S02]  /*5f20*/  FMNMX3.FTZ R50, R50, R100, R108, !PT ;  /* 0x0000006432327276 */ /* 0x000fe4000781006c */
[----:B------:R-:W-:-:S02]  /*5f30*/  ISETP.GE.AND P2, PT, R42, R213, PT ;  /* 0x000000d52a00720c */ /* 0x000fc40003f46270 */
[----:B------:R-:W-:Y:S01]  /*5f40*/  FSEL R129, R53, -INF , !P0 ;  /* 0xff80000035817808 */ /* 0x000fe20004000000 */
[----:B------:R-:W-:Y:S01]  /*5f50*/  FFMA.FTZ R53, R176, UR5, -R147 ;  /* 0x00000005b0357c23 */ /* 0x000fe20008010893 */
[-C--:B------:R-:W-:Y:S01]  /*5f60*/  ISETP.GE.AND P0, PT, R35, R213.reuse, PT ;  /* 0x000000d52300720c */ /* 0x080fe20003f06270 */
[----:B------:R-:W-:Y:S01]  /*5f70*/  MUFU.EX2 R58, R58 ;  /* 0x0000003a003a7308 */ /* 0x000fe20000000800 */
[----:B------:R-:W-:Y:S02]  /*5f80*/  FSEL R107, R107, -INF , !P6 ;  /* 0xff8000006b6b7808 */ /* 0x000fe40007000000 */
[----:B------:R-:W-:Y:S02]  /*5f90*/  FMNMX3.FTZ R50, R50, R136, R135, !PT ;  /* 0x0000008832327276 */ /* 0x000fe40007810087 */
[-C--:B------:R-:W-:Y:S02]  /*5fa0*/  ISETP.GE.AND P6, PT, R34, R213.reuse, PT ;  /* 0x000000d52200720c */ /* 0x080fe40003fc6270 */
[----:B------:R-:W-:Y:S01]  /*5fb0*/  FSEL R94, R94, -INF , !P2 ;  /* 0xff8000005e5e7808 */ /* 0x000fe20005000000 */
[----:B------:R-:W-:Y:S01]  /*5fc0*/  MUFU.EX2 R56, R56 ;  /* 0x0000003800387308 */ /* 0x000fe20000000800 */
[----:B------:R-:W-:-:S02]  /*5fd0*/  ISETP.GE.AND P2, PT, R3, R213, PT ;  /* 0x000000d50300720c */ /* 0x000fc40003f46270 */
[----:B------:R-:W-:Y:S01]  /*5fe0*/  FSEL R76, R52, -INF , !P0 ;  /* 0xff800000344c7808 */ /* 0x000fe20004000000 */
[----:B------:R-:W-:Y:S01]  /*5ff0*/  FFMA.FTZ R52, R146, UR5, -R147 ;  /* 0x0000000592347c23 */ /* 0x000fe20008010893 */
[----:B------:R-:W-:Y:S02]  /*6000*/  FMNMX3.FTZ R50, R50, R129, R107, !PT ;  /* 0x0000008132327276 */ /* 0x000fe4000781006b */
[-C--:B------:R-:W-:Y:S01]  /*6010*/  ISETP.GE.AND P0, PT, R33, R213.reuse, PT ;  /* 0x000000d52100720c */ /* 0x080fe20003f06270 */
[----:B------:R-:W-:Y:S01]  /*6020*/  MUFU.EX2 R55, R55 ;  /* 0x0000003700377308 */ /* 0x000fe20000000800 */
[----:B------:R-:W-:Y:S02]  /*6030*/  FSEL R95, R95, -INF , !P6 ;  /* 0xff8000005f5f7808 */ /* 0x000fe40007000000 */
[----:B------:R-:W-:Y:S02]  /*6040*/  ISETP.GE.AND P6, PT, R32, R213, PT ;  /* 0x000000d52000720c */ /* 0x000fe40003fc6270 */
[----:B------:R-:W-:-:S02]  /*6050*/  FSEL R117, R150, -INF , !P2 ;  /* 0xff80000096757808 */ /* 0x000fc40005000000 */
[----:B------:R-:W-:Y:S01]  /*6060*/  FMNMX3.FTZ R50, R50, R94, R76, !PT ;  /* 0x0000005e32327276 */ /* 0x000fe2000781004c */
[----:B------:R-:W-:Y:S01]  /*6070*/  MUFU.EX2 R54, R54 ;  /* 0x0000003600367308 */ /* 0x000fe20000000800 */
[-C--:B------:R-:W-:Y:S02]  /*6080*/  ISETP.GE.AND P2, PT, R31, R213.reuse, PT ;  /* 0x000000d51f00720c */ /* 0x080fe40003f46270 */
[----:B------:R-:W-:Y:S02]  /*6090*/  FSEL R167, R151, -INF , !P0 ;  /* 0xff80000097a77808 */ /* 0x000fe40004000000 */
[----:B------:R-:W-:Y:S02]  /*60a0*/  ISETP.GE.AND P0, PT, R30, R213, PT ;  /* 0x000000d51e00720c */ /* 0x000fe40003f06270 */
[----:B------:R-:W-:Y:S01]  /*60b0*/  FSEL R217, R217, -INF , !P6 ;  /* 0xff800000d9d97808 */ /* 0x000fe20007000000 */
[----:B------:R-:W-:Y:S01]  /*60c0*/  MUFU.EX2 R53, R53 ;  /* 0x0000003500357308 */ /* 0x000fe20000000800 */
[----:B------:R-:W-:-:S02]  /*60d0*/  FMNMX3.FTZ R50, R50, R95, R117, !PT ;  /* 0x0000005f32327276 */ /* 0x000fc40007810075 */
[----:B------:R-:W-:Y:S02]  /*60e0*/  FSEL R182, R182, -INF , !P2 ;  /* 0xff800000b6b67808 */ /* 0x000fe40005000000 */
[-C--:B------:R-:W-:Y:S02]  /*60f0*/  ISETP.GE.AND P6, PT, R29, R213.reuse, PT ;  /* 0x000000d51d00720c */ /* 0x080fe40003fc6270 */
[----:B------:R-:W-:Y:S01]  /*6100*/  ISETP.GE.AND P2, PT, R28, R213, PT ;  /* 0x000000d51c00720c */ /* 0x000fe20003f46270 */
[----:B------:R-:W-:Y:S01]  /*6110*/  MUFU.EX2 R52, R52 ;  /* 0x0000003400347308 */ /* 0x000fe20000000800 */
[----:B------:R-:W-:Y:S02]  /*6120*/  FSEL R113, R154, -INF , !P0 ;  /* 0xff8000009a717808 */ /* 0x000fe40004000000 */
[----:B------:R-:W-:Y:S02]  /*6130*/  FMNMX3.FTZ R50, R50, R167, R217, !PT ;  /* 0x000000a732327276 */ /* 0x000fe400078100d9 */
[----:B------:R-:W-:-:S02]  /*6140*/  ISETP.GE.AND P0, PT, R2, R213, PT ;  /* 0x000000d50200720c */ /* 0x000fc40003f06270 */
[----:B------:R-:W-:Y:S01]  /*6150*/  FSEL R112, R155, -INF , !P6 ;  /* 0xff8000009b707808 */ /* 0x000fe20007000000 */
[----:B------:R-:W-:Y:S01]  /*6160*/  MUFU.EX2 R47, R47 ;  /* 0x0000002f002f7308 */ /* 0x000fe20000000800 */
[----:B------:R-:W-:Y:S02]  /*6170*/  FSEL R111, R45, -INF , !P2 ;  /* 0xff8000002d6f7808 */ /* 0x000fe40005000000 */
[----:B------:R-:W-:Y:S02]  /*6180*/  FMNMX3.FTZ R50, R50, R182, R113, !PT ;  /* 0x000000b632327276 */ /* 0x000fe40007810071 */
[----:B------:R-:W-:Y:S02]  /*6190*/  FSEL R110, R110, -INF , !P0 ;  /* 0xff8000006e6e7808 */ /* 0x000fe40004000000 */
[----:B------:R-:W-:Y:S01]  /*61a0*/  FMNMX3.FTZ R45, R50, R112, R111, !PT ;  /* 0x00000070322d7276 */ /* 0x000fe2000781006f */
[--C-:B------:R-:W-:Y:S01]  /*61b0*/  FFMA.FTZ R50, R103, UR5, -R147.reuse ;  /* 0x0000000567327c23 */ /* 0x100fe20008010893 */
[----:B------:R-:W-:Y:S01]  /*61c0*/  ISETP.GE.AND P1, PT, R51, R211, PT ;  /* 0x000000d33300720c */ /* 0x000fe20003f26270 */
[----:B------:R-:W-:Y:S01]  /*61d0*/  FFMA.FTZ R51, R109, UR5, -R147 ;  /* 0x000000056d337c23 */ /* 0x000fe20008010893 */
[----:B------:R-:W-:Y:S01]  /*61e0*/  FMNMX.FTZ R45, R110, R45, !PT ;  /* 0x0000002d6e2d7209 */ /* 0x000fe20007810000 */
[----:B------:R-:W-:Y:S01]  /*61f0*/  MUFU.EX2 R46, R46 ;  /* 0x0000002e002e7308 */ /* 0x000fe20000000800 */
[----:B------:R-:W-:-:S02]  /*6200*/  FSEL R179, R142, -INF , !P1 ;  /* 0xff8000008eb37808 */ /* 0x000fc40004800000 */
[CC--:B------:R-:W-:Y:S02]  /*6210*/  ISETP.GT.AND P1, PT, R220.reuse, R49.reuse, PT ;  /* 0x00000031dc00720c */ /* 0x0c0fe40003f24270 */
[----:B------:R-:W-:Y:S02]  /*6220*/  ISETP.GE.AND P4, PT, R49, R212, PT ;  /* 0x000000d43100720c */ /* 0x000fe40003f86270 */
[----:B------:R-:W-:Y:S01]  /*6230*/  ISETP.GT.AND P3, PT, R191, R49, PT ;  /* 0x00000031bf00720c */ /* 0x000fe20003f64270 */
[----:B------:R-:W-:Y:S01]  /*6240*/  MUFU.EX2 R51, R51 ;  /* 0x0000003300337308 */ /* 0x000fe20000000800 */
[----:B------:R-:W-:Y:S02]  /*6250*/  ISETP.GE.AND P2, PT, R49, R211, PT ;  /* 0x000000d33100720c */ /* 0x000fe40003f46270 */
[----:B------:R-:W3:Y:S01]  /*6260*/  SHFL.BFLY PT, R49, R45, 0x2, 0x1f ;  /* 0x0c401f002d317f89 */ /* 0x000ee200000e0000 */
[----:B------:R-:W-:Y:S02]  /*6270*/  FSEL R159, R159, -INF , !P3 ;  /* 0xff8000009f9f7808 */ /* 0x000fe40005800000 */
[----:B------:R-:W-:-:S02]  /*6280*/  ISETP.GT.AND P0, PT, R220, R48, PT ;  /* 0x00000030dc00720c */ /* 0x000fc40003f04270 */
[----:B------:R-:W-:Y:S01]  /*6290*/  FSEL R180, R159, -INF , !P2 ;  /* 0xff8000009fb47808 */ /* 0x000fe20005000000 */
[----:B------:R-:W-:Y:S01]  /*62a0*/  MUFU.EX2 R50, R50 ;  /* 0x0000003200327308 */ /* 0x000fe20000000800 */
[----:B------:R-:W-:Y:S02]  /*62b0*/  ISETP.GT.AND P2, PT, R191, R43, PT ;  /* 0x0000002bbf00720c */ /* 0x000fe40003f44270 */
[----:B------:R-:W-:Y:S02]  /*62c0*/  FSEL R178, R137, -INF , !P5 ;  /* 0xff80000089b27808 */ /* 0x000fe40006800000 */
[----:B------:R-:W-:Y:S02]  /*62d0*/  FSEL R158, R158, -INF , !P1 ;  /* 0xff8000009e9e7808 */ /* 0x000fe40004800000 */
[----:B------:R-:W-:Y:S01]  /*62e0*/  ISETP.GT.AND P5, PT, R191, R48, PT ;  /* 0x00000030bf00720c */ /* 0x000fe20003fa4270 */
[----:B------:R-:W-:Y:S01]  /*62f0*/  MUFU.EX2 R44, R44 ;  /* 0x0000002c002c7308 */ /* 0x000fe20000000800 */
[----:B------:R-:W-:-:S02]  /*6300*/  FSEL R153, R153, -INF , !P0 ;  /* 0xff80000099997808 */ /* 0x000fc40004000000 */
[-C--:B------:R-:W-:Y:S02]  /*6310*/  ISETP.GE.AND P0, PT, R43, R211.reuse, PT ;  /* 0x000000d32b00720c */ /* 0x080fe40003f06270 */
[----:B------:R-:W-:Y:S02]  /*6320*/  FSEL R134, R134, -INF , !P2 ;  /* 0xff80000086867808 */ /* 0x000fe40005000000 */
[----:B------:R-:W-:Y:S02]  /*6330*/  FSEL R173, R158, -INF , !P4 ;  /* 0xff8000009ead7808 */ /* 0x000fe40006000000 */
[C---:B------:R-:W-:Y:S02]  /*6340*/  ISETP.GE.AND P6, PT, R48.reuse, R212, PT ;  /* 0x000000d43000720c */ /* 0x040fe40003fc6270 */
[----:B------:R-:W-:Y:S01]  /*6350*/  ISETP.GE.AND P1, PT, R48, R211, PT ;  /* 0x000000d33000720c */ /* 0x000fe20003f26270 */
[----:B------:R-:W-:Y:S01]  /*6360*/  FFMA.FTZ R48, R101, UR5, -R147 ;  /* 0x0000000565307c23 */ /* 0x000fe20008010893 */
[----:B------:R-:W-:-:S02]  /*6370*/  ISETP.GT.AND P4, PT, R220, R43, PT ;  /* 0x0000002bdc00720c */ /* 0x000fc40003f84270 */
[----:B------:R-:W-:Y:S02]  /*6380*/  FSEL R156, R156, -INF , !P5 ;  /* 0xff8000009c9c7808 */ /* 0x000fe40006800000 */
[----:B------:R-:W-:Y:S01]  /*6390*/  ISETP.GT.AND P5, PT, R220, R42, PT ;  /* 0x0000002adc00720c */ /* 0x000fe20003fa4270 */
[----:B------:R-:W-:Y:S01]  /*63a0*/  MUFU.EX2 R48, R48 ;  /* 0x0000003000307308 */ /* 0x000fe20000000800 */
[----:B---3--:R-:W-:Y:S01]  /*63b0*/  FMNMX.FTZ R45, R45, R49, !PT ;  /* 0x000000312d2d7209 */ /* 0x008fe20007810000 */
[----:B------:R-:W-:Y:S01]  /*63c0*/  FFMA.FTZ R49, R102, UR5, -R147 ;  /* 0x0000000566317c23 */ /* 0x000fe20008010893 */
[----:B------:R-:W-:Y:S02]  /*63d0*/  FSEL R223, R134, -INF , !P0 ;  /* 0xff80000086df7808 */ /* 0x000fe40004000000 */
[----:B------:R-:W-:Y:S02]  /*63e0*/  ISETP.GT.AND P0, PT, R191, R35, PT ;  /* 0x00000023bf00720c */ /* 0x000fe40003f04270 */
[----:B------:R-:W-:Y:S01]  /*63f0*/  FSEL R175, R153, -INF , !P6 ;  /* 0xff80000099af7808 */ /* 0x000fe20007000000 */
[----:B------:R-:W-:Y:S01]  /*6400*/  MUFU.EX2 R49, R49 ;  /* 0x0000003100317308 */ /* 0x000fe20000000800 */
[----:B------:R-:W-:-:S02]  /*6410*/  FSEL R216, R156, -INF , !P1 ;  /* 0xff8000009cd87808 */ /* 0x000fc40004800000 */
[----:B------:R-:W-:Y:S02]  /*6420*/  FSEL R68, R68, -INF , !P4 ;  /* 0xff80000044447808 */ /* 0x000fe40006000000 */
[-C--:B------:R-:W-:Y:S02]  /*6430*/  ISETP.GE.AND P3, PT, R43, R212.reuse, PT ;  /* 0x000000d42b00720c */ /* 0x080fe40003f66270 */
[C---:B------:R-:W-:Y:S02]  /*6440*/  ISETP.GE.AND P6, PT, R42.reuse, R212, PT ;  /* 0x000000d42a00720c */ /* 0x040fe40003fc6270 */
[----:B------:R-:W-:Y:S02]  /*6450*/  ISETP.GT.AND P1, PT, R191, R42, PT ;  /* 0x0000002abf00720c */ /* 0x000fe40003f24270 */
[----:B------:R-:W-:Y:S02]  /*6460*/  ISETP.GE.AND P4, PT, R42, R211, PT ;  /* 0x000000d32a00720c */ /* 0x000fe40003f86270 */
[----:B------:R-:W-:Y:S01]  /*6470*/  FSEL R132, R132, -INF , !P5 ;  /* 0xff80000084847808 */ /* 0x000fe20006800000 */
[----:B------:R-:W3:Y:S01]  /*6480*/  SHFL.BFLY PT, R42, R45, 0x1, 0x1f ;  /* 0x0c201f002d2a7f89 */ /* 0x000ee200000e0000 */
[----:B------:R-:W-:-:S02]  /*6490*/  ISETP.GT.AND P2, PT, R220, R35, PT ;  /* 0x00000023dc00720c */ /* 0x000fc40003f44270 */
        /* <DEDUP_REMOVED lines=8> */
[----:B------:R-:W-:Y:S02]  /*6520*/  FSEL R224, R10, -INF , !P3 ;  /* 0xff8000000ae07808 */ /* 0x000fe40005800000 */
[----:B------:R-:W-:Y:S02]  /*6530*/  ISETP.GE.AND P3, PT, R3, R212, PT ;  /* 0x000000d40300720c */ /* 0x000fe40003f66270 */
        /* <DEDUP_REMOVED lines=8> */
[----:B------:R-:W-:Y:S02]  /*65c0*/  FSEL R176, R9, -INF , !P3 ;  /* 0xff80000009b07808 */ /* 0x000fe40005800000 */
[----:B------:R-:W-:Y:S02]  /*65d0*/  FMNMX3.FTZ R9, R0, R86, R92, !PT ;  /* 0x0000005600097276 */ /* 0x000fe4000781005c */
[----:B------:R-:W-:Y:S02]  /*65e0*/  FSEL R219, R133, -INF , !P4 ;  /* 0xff80000085db7808 */ /* 0x000fe40006000000 */
[----:B------:R-:W-:Y:S02]  /*65f0*/  ISETP.GT.AND P4, PT, R191, R34, PT ;  /* 0x00000022bf00720c */ /* 0x000fe40003f84270 */
[----:B------:R-:W-:Y:S02]  /*6600*/  FSEL R152, R152, -INF , !P1 ;  /* 0xff80000098987808 */ /* 0x000fe40004800000 */
[----:B------:R-:W-:-:S02]  /*6610*/  ISETP.GE.AND P1, PT, R3, R211, PT ;  /* 0x000000d30300720c */ /* 0x000fc40003f26270 */
[----:B------:R-:W-:Y:S02]  /*6620*/  FMNMX3.FTZ R9, R9, R97, R83, !PT ;  /* 0x0000006109097276 */ /* 0x000fe40007810053 */
[----:B---3--:R-:W-:Y:S01]  /*6630*/  FMNMX.FTZ R3, R45, R42, !PT ;  /* 0x0000002a2d037209 */ /* 0x008fe20007810000 */
[----:B------:R-:W-:Y:S01]  /*6640*/  FFMA.FTZ R45, R88, UR5, -R147 ;  /* 0x00000005582d7c23 */ /* 0x000fe20008010893 */
[----:B------:R-:W-:Y:S02]  /*6650*/  ISETP.GE.AND P2, PT, R34, R211, PT ;  /* 0x000000d32200720c */ /* 0x000fe40003f46270 */
[----:B------:R-:W-:Y:S01]  /*6660*/  FSEL R17, R17, -INF , !P4 ;  /* 0xff80000011117808 */ /* 0x000fe20006000000 */
[----:B------:R-:W-:Y:S01]  /*6670*/  FMUL.FTZ R109, R3, UR5 ;  /* 0x00000005036d7c20 */ /* 0x000fe20008410000 */
[----:B------:R-:W-:Y:S01]  /*6680*/  FMNMX3.FTZ R9, R9, R96, R81, !PT ;  /* 0x0000006009097276 */ /* 0x000fe20007810051 */
[----:B------:R-:W-:Y:S01]  /*6690*/  MUFU.EX2 R45, R45 ;  /* 0x0000002d002d7308 */ /* 0x000fe20000000800 */
[----:B------:R-:W-:-:S02]  /*66a0*/  FSEL R183, R17, -INF , !P2 ;  /* 0xff80000011b77808 */ /* 0x000fc40005000000 */
[----:B------:R-:W-:Y:S02]  /*66b0*/  FSETP.NEU.FTZ.AND P2, PT, R3, -INF , PT ;  /* 0xff8000000300780b */ /* 0x000fe40003f5d000 */
[----:B------:R-:W-:Y:S02]  /*66c0*/  ISETP.GT.AND P0, PT, R191, R33, PT ;  /* 0x00000021bf00720c */ /* 0x000fe40003f04270 */
[----:B------:R-:W-:Y:S02]  /*66d0*/  FMNMX3.FTZ R9, R9, R70, R85, !PT ;  /* 0x0000004609097276 */ /* 0x000fe40007810055 */
[----:B------:R-:W-:Y:S02]  /*66e0*/  FSEL R109, R109, RZ, P2 ;  /* 0x000000ff6d6d7208 */ /* 0x000fe40001000000 */
[----:B------:R-:W-:Y:S02]  /*66f0*/  ISETP.GE.AND P2, PT, R33, R211, PT ;  /* 0x000000d32100720c */ /* 0x000fe40003f46270 */
[----:B------:R-:W-:Y:S01]  /*6700*/  FSEL R40, R40, -INF , !P0 ;  /* 0xff80000028287808 */ /* 0x000fe20004000000 */
[----:B------:R-:W-:Y:S01]  /*6710*/  FFMA.FTZ R42, R123, UR5, -R109 ;  /* 0x000000057b2a7c23 */ /* 0x000fe2000801086d */
[----:B------:R-:W-:Y:S01]  /*6720*/  FMNMX3.FTZ R9, R9, R84, R93, !PT ;  /* 0x0000005409097276 */ /* 0x000fe2000781005d */
        /* <DEDUP_REMOVED lines=8> */
[--C-:B------:R-:W-:Y:S01]  /*67b0*/  FFMA.FTZ R35, R115, UR5, -R109.reuse ;  /* 0x0000000573237c23 */ /* 0x100fe2000801086d */
[----:B------:R-:W-:Y:S01]  /*67c0*/  ISETP.GT.AND P2, PT, R191, R31, PT ;  /* 0x0000001fbf00720c */ /* 0x000fe20003f44270 */
[--C-:B------:R-:W-:Y:S01]  /*67d0*/  FFMA.FTZ R103, R27, UR5, -R109.reuse ;  /* 0x000000051b677c23 */ /* 0x100fe2000801086d */
[----:B------:R-:W-:Y:S01]  /*67e0*/  FSEL R18, R18, -INF , !P1 ;  /* 0xff80000012127808 */ /* 0x000fe20004800000 */
[--C-:B------:R-:W-:Y:S01]  /*67f0*/  FFMA.FTZ R27, R94, UR5, -R109.reuse ;  /* 0x000000055e1b7c23 */ /* 0x100fe2000801086d */
[----:B------:R-:W-:Y:S01]  /*6800*/  FMNMX3.FTZ R10, R10, R120, R122, !PT ;  /* 0x000000780a0a7276 */ /* 0x000fe2000781007a */
[--C-:B------:R-:W-:Y:S01]  /*6810*/  FFMA.FTZ R102, R26, UR5, -R109.reuse ;  /* 0x000000051a667c23 */ /* 0x100fe2000801086d */
[----:B------:R-:W-:Y:S01]  /*6820*/  ISETP.GT.AND P1, PT, R220, R30, PT ;  /* 0x0000001edc00720c */ /* 0x000fe20003f24270 */
[----:B------:R-:W-:Y:S01]  /*6830*/  FFMA.FTZ R88, R87, UR5, -R109 ;  /* 0x0000000557587c23 */ /* 0x000fe2000801086d */
[----:B------:R-:W-:Y:S01]  /*6840*/  FSEL R13, R13, -INF , !P2 ;  /* 0xff8000000d0d7808 */ /* 0x000fe20005000000 */
[----:B------:R-:W-:Y:S01]  /*6850*/  MUFU.EX2 R103, R103 ;  /* 0x0000006700677308 */ /* 0x000fe20000000800 */
[----:B------:R-:W-:Y:S01]  /*6860*/  FMNMX3.FTZ R9, R7, R91, R75, !PT ;  /* 0x0000005b07097276 */ /* 0x000fe2000781004b */
[--C-:B------:R-:W-:Y:S01]  /*6870*/  FFMA.FTZ R26, R76, UR5, -R109.reuse ;  /* 0x000000054c1a7c23 */ /* 0x100fe2000801086d */
[----:B------:R-:W-:Y:S01]  /*6880*/  ISETP.GT.AND P2, PT, R220, R29, PT ;  /* 0x0000001ddc00720c */ /* 0x000fe20003f44270 */
[--C-:B------:R-:W-:Y:S01]  /*6890*/  FFMA.FTZ R87, R78, UR5, -R109.reuse ;  /* 0x000000054e577c23 */ /* 0x100fe2000801086d */
[----:B------:R-:W-:Y:S01]  /*68a0*/  FMNMX3.FTZ R10, R10, R124, R170, !PT ;  /* 0x0000007c0a0a7276 */ /* 0x000fe200078100aa */
[--C-:B------:R-:W-:Y:S01]  /*68b0*/  FFMA.FTZ R78, R67, UR5, -R109.reuse ;  /* 0x00000005434e7c23 */ /* 0x100fe2000801086d */
[----:B------:R-:W-:Y:S01]  /*68c0*/  FSEL R222, R132, -INF , !P6 ;  /* 0xff80000084de7808 */ /* 0x000fe20007000000 */
[----:B------:R-:W3:Y:S01]  /*68d0*/  MUFU.EX2 R102, R102 ;  /* 0x0000006600667308 */ /* 0x000ee20000000800 */
[----:B------:R-:W-:Y:S01]  /*68e0*/  FSEL R41, R41, -INF , !P1 ;  /* 0xff80000029297808 */ /* 0x000fe20004800000 */
[----:B------:R-:W-:Y:S01]  /*68f0*/  FFMA.FTZ R67, R145, UR5, -R109 ;  /* 0x0000000591437c23 */ /* 0x000fe2000801086d */
[----:B------:R-:W-:Y:S01]  /*6900*/  FMNMX3.FTZ R9, R9, R82, R15, !PT ;  /* 0x0000005209097276 */ /* 0x000fe2000781000f */
[--C-:B------:R-:W-:Y:S01]  /*6910*/  FFMA.FTZ R40, R144, UR5, -R109.reuse ;  /* 0x0000000590287c23 */ /* 0x100fe2000801086d */
[-C--:B------:R-:W-:Y:S01]  /*6920*/  ISETP.GE.AND P6, PT, R34, R212.reuse, PT ;  /* 0x000000d42200720c */ /* 0x080fe20003fc6270 */
[--C-:B------:R-:W-:Y:S01]  /*6930*/  FFMA.FTZ R34, R99, UR5, -R109.reuse ;  /* 0x0000000563227c23 */ /* 0x100fe2000801086d */
[----:B------:R-:W-:Y:S01]  /*6940*/  ISETP.GE.AND P1, PT, R29, R212, PT ;  /* 0x000000d41d00720c */ /* 0x000fe20003f26270 */
[----:B------:R-:W-:Y:S01]  /*6950*/  MUFU.EX2 R101, R101 ;  /* 0x0000006500657308 */ /* 0x000fe20000000800 */
[----:B------:R-:W-:Y:S01]  /*6960*/  FSEL R131, R141, -INF , !P2 ;  /* 0xff8000008d837808 */ /* 0x000fe20005000000 */
[--C-:B------:R-:W-:Y:S01]  /*6970*/  FFMA.FTZ R117, R117, UR5, -R109.reuse ;  /* 0x0000000575757c23 */ /* 0x100fe2000801086d */
[----:B------:R-:W-:Y:S01]  /*6980*/  ISETP.GT.AND P2, PT, R220, R28, PT ;  /* 0x0000001cdc00720c */ /* 0x000fe20003f44270 */
[----:B------:R-:W-:Y:S01]  /*6990*/  FFMA.FTZ R167, R167, UR5, -R109 ;  /* 0x00000005a7a77c23 */ /* 0x000fe2000801086d */
[----:B------:R-:W-:Y:S01]  /*69a0*/  FMNMX3.FTZ R10, R10, R171, R173, !PT ;  /* 0x000000ab0a0a7276 */ /* 0x000fe200078100ad */
[--C-:B------:R-:W-:Y:S01]  /*69b0*/  FFMA.FTZ R217, R217, UR5, -R109.reuse ;  /* 0x00000005d9d97c23 */ /* 0x100fe2000801086d */
[----:B------:R-:W-:Y:S01]  /*69c0*/  FMNMX3.FTZ R9, R9, R74, R80, !PT ;  /* 0x0000004a09097276 */ /* 0x000fe20007810050 */
[----:B------:R-:W4:Y:S01]  /*69d0*/  MUFU.EX2 R88, R88 ;  /* 0x0000005800587308 */ /* 0x000f220000000800 */
[----:B------:R-:W-:Y:S01]  /*69e0*/  FSEL R226, R152, -INF , !P6 ;  /* 0xff80000098e27808 */ /* 0x000fe20007000000 */
        /* <DEDUP_REMOVED lines=8> */
[----:B------:R-:W-:Y:S01]  /*6a70*/  FFMA.FTZ R111, R111, UR5, -R109 ;  /* 0x000000056f6f7c23 */ /* 0x000fe2000801086d */
[----:B------:R-:W-:-:S02]  /*6a80*/  FMNMX3.FTZ R10, R10, R175, R221, !PT ;  /* 0x000000af0a0a7276 */ /* 0x000fc400078100dd */
[----:B------:R-:W-:Y:S02]  /*6a90*/  FMNMX3.FTZ R9, R9, R77, R22, !PT ;  /* 0x0000004d09097276 */ /* 0x000fe40007810016 */
[----:B------:R-:W-:Y:S01]  /*6aa0*/  ISETP.GE.AND P4, PT, R33, R212, PT ;  /* 0x000000d42100720c */ /* 0x000fe20003f86270 */
[----:B------:R-:W-:Y:S01]  /*6ab0*/  FFMA.FTZ R33, R100, UR5, -R109 ;  /* 0x0000000564217c23 */ /* 0x000fe2000801086d */
[----:B------:R-:W-:Y:S01]  /*6ac0*/  FSEL R20, R20, -INF , !P6 ;  /* 0xff80000014147808 */ /* 0x000fe20007000000 */
[----:B------:R-:W-:Y:S01]  /*6ad0*/  MUFU.EX2 R78, R78 ;  /* 0x0000004e004e7308 */ /* 0x000fe20000000800 */
[----:B------:R-:W-:Y:S02]  /*6ae0*/  ISETP.GT.AND P0, PT, R220, R31, PT ;  /* 0x0000001fdc00720c */ /* 0x000fe40003f04270 */
[----:B------:R-:W-:Y:S02]  /*6af0*/  FSEL R127, R8, -INF , !P1 ;  /* 0xff800000087f7808 */ /* 0x000fe40004800000 */
[----:B------:R-:W-:-:S02]  /*6b00*/  FMNMX3.FTZ R8, R10, R222, R224, !PT ;  /* 0x000000de0a087276 */ /* 0x000fc400078100e0 */
        /* <DEDUP_REMOVED lines=8> */
[----:B------:R-:W-:Y:S02]  /*6b90*/  FMNMX3.FTZ R9, R9, R114, R227, !PT ;  /* 0x0000007209097276 */ /* 0x000fe400078100e3 */
[----:B------:R-:W-:Y:S02]  /*6ba0*/  ISETP.GT.AND P1, PT, R220, R2, PT ;  /* 0x00000002dc00720c */ /* 0x000fe40003f24270 */
[----:B------:R-:W-:Y:S01]  /*6bb0*/  FSEL R174, R16, -INF , !P4 ;  /* 0xff80000010ae7808 */ /* 0x000fe20006000000 */
[----:B------:R-:W-:Y:S01]  /*6bc0*/  MUFU.EX2 R67, R67 ;  /* 0x0000004300437308 */ /* 0x000fe20000000800 */
[----:B------:R-:W-:Y:S01]  /*6bd0*/  FSEL R164, R41, -INF , !P0 ;  /* 0xff80000029a47808 */ /* 0x000fe20004000000 */
[----:B------:R-:W-:Y:S01]  /*6be0*/  FFMA.FTZ R41, R121, UR5, -R109 ;  /* 0x0000000579297c23 */ /* 0x000fe2000801086d */
[----:B------:R-:W-:Y:S02]  /*6bf0*/  FMNMX3.FTZ R8, R8, R177, R176, !PT ;  /* 0x000000b108087276 */ /* 0x000fe400078100b0 */
[----:B------:R-:W-:-:S02]  /*6c00*/  FMNMX3.FTZ R9, R9, R128, R130, !PT ;  /* 0x0000008009097276 */ /* 0x000fc40007810082 */
[----:B------:R-:W-:Y:S01]  /*6c10*/  FSEL R14, R14, -INF , !P1 ;  /* 0xff8000000e0e7808 */ /* 0x000fe20004800000 */
[----:B------:R-:W-:Y:S01]  /*6c20*/  MUFU.EX2 R43, R43 ;  /* 0x0000002b002b7308 */ /* 0x000fe20000000800 */
[----:B------:R-:W-:Y:S02]  /*6c30*/  ISETP.GE.AND P1, PT, R2, R212, PT ;  /* 0x000000d40200720c */ /* 0x000fe40003f26270 */
[----:B------:R-:W-:Y:S02]  /*6c40*/  FMNMX3.FTZ R8, R8, R174, R164, !PT ;  /* 0x000000ae08087276 */ /* 0x000fe400078100a4 */
[----:B------:R-:W-:Y:S02]  /*6c50*/  FMNMX3.FTZ R9, R9, R166, R179, !PT ;  /* 0x000000a609097276 */ /* 0x000fe400078100b3 */
[----:B------:R-:W-:Y:S01]  /*6c60*/  ISETP.GT.AND P0, PT, R191, R29, PT ;  /* 0x0000001dbf00720c */ /* 0x000fe20003f04270 */
[----:B------:R-:W-:Y:S01]  /*6c70*/  MUFU.EX2 R42, R42 ;  /* 0x0000002a002a7308 */ /* 0x000fe20000000800 */
[----:B------:R-:W-:-:S02]  /*6c80*/  FSEL R126, R14, -INF , !P1 ;  /* 0xff8000000e7e7808 */ /* 0x000fc40004800000 */
[----:B------:R-:W-:Y:S02]  /*6c90*/  FMNMX3.FTZ R8, R8, R131, R127, !PT ;  /* 0x0000008308087276 */ /* 0x000fe4000781007f */
[----:B------:R-:W-:Y:S02]  /*6ca0*/  FMNMX3.FTZ R9, R9, R178, R180, !PT ;  /* 0x000000b209097276 */ /* 0x000fe400078100b4 */
[----:B------:R-:W-:Y:S01]  /*6cb0*/  FSEL R140, R140, -INF , !P0 ;  /* 0xff8000008c8c7808 */ /* 0x000fe20004000000 */
[----:B------:R-:W-:Y:S01]  /*6cc0*/  MUFU.EX2 R41, R41 ;  /* 0x0000002900297308 */ /* 0x000fe20000000800 */
[----:B------:R-:W-:Y:S02]  /*6cd0*/  ISETP.GT.AND P0, PT, R191, R28, PT ;  /* 0x0000001cbf00720c */ /* 0x000fe40003f04270 */
[----:B------:R-:W-:Y:S02]  /*6ce0*/  FMNMX.FTZ R8, R126, R8, !PT ;  /* 0x000000087e087209 */ /* 0x000fe40007810000 */
[----:B------:R-:W-:-:S02]  /*6cf0*/  FMNMX3.FTZ R9, R9, R216, R223, !PT ;  /* 0x000000d809097276 */ /* 0x000fc400078100df */
[----:B------:R-:W-:Y:S01]  /*6d00*/  FSEL R12, R12, -INF , !P0 ;  /* 0xff8000000c0c7808 */ /* 0x000fe20004000000 */
[----:B------:R-:W-:Y:S01]  /*6d10*/  MUFU.EX2 R40, R40 ;  /* 0x0000002800287308 */ /* 0x000fe20000000800 */
[C---:B------:R-:W-:Y:S02]  /*6d20*/  ISETP.GT.AND P1, PT, R191.reuse, R2, PT ;  /* 0x00000002bf00720c */ /* 0x040fe40003f24270 */
[-C--:B------:R-:W-:Y:S02]  /*6d30*/  ISETP.GE.AND P0, PT, R2, R211.reuse, PT ;  /* 0x000000d30200720c */ /* 0x080fe40003f06270 */
[----:B------:R-:W-:Y:S01]  /*6d40*/  ISETP.GE.AND P6, PT, R32, R211, PT ;  /* 0x000000d32000720c */ /* 0x000fe20003fc6270 */
[----:B------:R-:W5:Y:S01]  /*6d50*/  SHFL.BFLY PT, R2, R8, 0x2, 0x1f ;  /* 0x0c401f0008027f89 */ /* 0x000f6200000e0000 */
[----:B------:R-:W-:Y:S01]  /*6d60*/  ISETP.GT.AND P3, PT, R191, R30, PT ;  /* 0x0000001ebf00720c */ /* 0x000fe20003f64270 */
[--C-:B------:R-:W-:Y:S01]  /*6d70*/  FFMA.FTZ R32, R108, UR5, -R109.reuse ;  /* 0x000000056c207c23 */ /* 0x100fe2000801086d */
[----:B------:R-:W-:Y:S01]  /*6d80*/  FMNMX3.FTZ R9, R9, R219, R218, !PT ;  /* 0x000000db09097276 */ /* 0x000fe200078100da */
[----:B------:R-:W-:Y:S01]  /*6d90*/  MUFU.EX2 R35, R35 ;  /* 0x0000002300237308 */ /* 0x000fe20000000800 */
[-C--:B------:R-:W-:Y:S01]  /*6da0*/  ISETP.GE.AND P5, PT, R31, R211.reuse, PT ;  /* 0x000000d31f00720c */ /* 0x080fe20003fa6270 */
[--C-:B------:R-:W-:Y:S01]  /*6db0*/  FFMA.FTZ R31, R136, UR5, -R109.reuse ;  /* 0x00000005881f7c23 */ /* 0x100fe2000801086d */
[----:B------:R-:W-:Y:S01]  /*6dc0*/  ISETP.GE.AND P4, PT, R30, R211, PT ;  /* 0x000000d31e00720c */ /* 0x000fe20003f86270 */
[----:B------:R-:W-:Y:S01]  /*6dd0*/  FFMA.FTZ R30, R135, UR5, -R109 ;  /* 0x00000005871e7c23 */ /* 0x000fe2000801086d */
[----:B------:R-:W-:-:S02]  /*6de0*/  FSEL R143, R143, -INF , !P3 ;  /* 0xff8000008f8f7808 */ /* 0x000fc40005800000 */
[----:B------:R-:W-:Y:S01]  /*6df0*/  FSEL R168, R18, -INF , !P6 ;  /* 0xff80000012a87808 */ /* 0x000fe20007000000 */
[----:B------:R-:W-:Y:S01]  /*6e00*/  MUFU.EX2 R34, R34 ;  /* 0x0000002200227308 */ /* 0x000fe20000000800 */
[----:B------:R-:W-:Y:S02]  /*6e10*/  FMNMX3.FTZ R9, R9, R183, R172, !PT ;  /* 0x000000b709097276 */ /* 0x000fe400078100ac */
[-C--:B------:R-:W-:Y:S01]  /*6e20*/  ISETP.GE.AND P3, PT, R29, R211.reuse, PT ;  /* 0x000000d31d00720c */ /* 0x080fe20003f66270 */
[--C-:B------:R-:W-:Y:S01]  /*6e30*/  FFMA.FTZ R29, R129, UR5, -R109.reuse ;  /* 0x00000005811d7c23 */ /* 0x100fe2000801086d */
[----:B------:R-:W-:Y:S01]  /*6e40*/  ISETP.GE.AND P2, PT, R28, R211, PT ;  /* 0x000000d31c00720c */ /* 0x000fe20003f46270 */
[----:B------:R-:W-:Y:S01]  /*6e50*/  FFMA.FTZ R28, R107, UR5, -R109 ;  /* 0x000000056b1c7c23 */ /* 0x000fe2000801086d */
[----:B------:R-:W-:Y:S01]  /*6e60*/  FSEL R165, R13, -INF , !P5 ;  /* 0xff8000000da57808 */ /* 0x000fe20006800000 */
[----:B------:R-:W-:Y:S01]  /*6e70*/  MUFU.EX2 R33, R33 ;  /* 0x0000002100217308 */ /* 0x000fe20000000800 */
[----:B------:R-:W-:-:S02]  /*6e80*/  FSEL R123, R143, -INF , !P4 ;  /* 0xff8000008f7b7808 */ /* 0x000fc40006000000 */
[----:B------:R-:W-:Y:S02]  /*6e90*/  FMNMX3.FTZ R9, R9, R169, R168, !PT ;  /* 0x000000a909097276 */ /* 0x000fe400078100a8 */
[----:B------:R-:W-:Y:S02]  /*6ea0*/  FSEL R11, R11, -INF , !P1 ;  /* 0xff8000000b0b7808 */ /* 0x000fe40004800000 */
[----:B------:R-:W-:Y:S01]  /*6eb0*/  FSEL R121, R140, -INF , !P3 ;  /* 0xff8000008c797808 */ /* 0x000fe20005800000 */
[----:B------:R-:W-:Y:S01]  /*6ec0*/  MUFU.EX2 R32, R32 ;  /* 0x0000002000207308 */ /* 0x000fe20000000800 */
[----:B------:R-:W-:Y:S02]  /*6ed0*/  FSEL R118, R12, -INF , !P2 ;  /* 0xff8000000c767808 */ /* 0x000fe40005000000 */
[----:B------:R-:W-:Y:S02]  /*6ee0*/  FMNMX3.FTZ R9, R9, R165, R123, !PT ;  /* 0x000000a509097276 */ /* 0x000fe4000781007b */
[----:B------:R-:W-:-:S02]  /*6ef0*/  FSEL R116, R11, -INF , !P0 ;  /* 0xff8000000b747808 */ /* 0x000fc40004000000 */
[----:B------:R-:W-:Y:S01]  /*6f00*/  FMNMX3.FTZ R9, R9, R121, R118, !PT ;  /* 0x0000007909097276 */ /* 0x000fe20007810076 */
[----:B------:R-:W-:Y:S01]  /*6f10*/  MUFU.EX2 R31, R31 ;  /* 0x0000001f001f7308 */ /* 0x000fe20000000800 */
[----:B-----5:R-:W-:Y:S02]  /*6f20*/  FMNMX.FTZ R2, R8, R2, !PT ;  /* 0x0000000208027209 */ /* 0x020fe40007810000 */
[----:B------:R-:W-:Y:S02]  /*6f30*/  FMNMX.FTZ R9, R116, R9, !PT ;  /* 0x0000000974097209 */ /* 0x000fe40007810000 */
[----:B------:R-:W-:Y:S01]  /*6f40*/  LEA R186, R186, UR4, 0x1 ;  /* 0x00000004baba7c11 */ /* 0x000fe2000f8e08ff */
[----:B------:R-:W5:Y:S01]  /*6f50*/  SHFL.BFLY PT, R10, R2, 0x1, 0x1f ;  /* 0x0c201f00020a7f89 */ /* 0x000f6200000e0000 */
[----:B-1----:R-:W-:Y:S01]  /*6f60*/  F2FP.BF16.F32.PACK_AB R132, R105, R106 ;  /* 0x0000006a6984723e */ /* 0x002fe200000010ff */
[----:B------:R-:W-:Y:S01]  /*6f70*/  FADD.FTZ R105, R106, R105 ;  /* 0x000000696a697221 */ /* 0x000fe20000010000 */
[----:B--2---:R-:W-:Y:S01]  /*6f80*/  F2FP.BF16.F32.PACK_AB R134, R90, R104 ;  /* 0x000000685a86723e */ /* 0x004fe200000010ff */
[----:B------:R-:W1:Y:S01]  /*6f90*/  SHFL.BFLY PT, R8, R9, 0x2, 0x1f ;  /* 0x0c401f0009087f89 */ /* 0x000e6200000e0000 */
[----:B------:R-:W-:Y:S01]  /*6fa0*/  IMAD.IADD R184, R4, 0x1, R186 ;  /* 0x0000000104b87824 */ /* 0x000fe200078e02ba */
[----:B---3--:R-:W-:Y:S01]  /*6fb0*/  F2FP.BF16.F32.PACK_AB R133, R102, R103 ;  /* 0x000000676685723e */ /* 0x008fe200000010ff */
[----:B------:R-:W-:Y:S01]  /*6fc0*/  FADD.FTZ R102, R103, R102 ;  /* 0x0000006667667221 */ /* 0x000fe20000010000 */
[----:B------:R-:W2:Y:S01]  /*6fd0*/  LDSM.16.MT88.4 R148, [R186+0x4000] ;  /* 0x00400000ba94783b */ /* 0x000ea20000004200 */
[----:B----4-:R-:W-:Y:S01]  /*6fe0*/  F2FP.BF16.F32.PACK_AB R135, R88, R101 ;  /* 0x000000655887723e */ /* 0x010fe200000010ff */
[----:B------:R-:W-:Y:S01]  /*6ff0*/  FADD.FTZ R104, R104, R105 ;  /* 0x0000006968687221 */ /* 0x000fe20000010000 */
[----:B------:R-:W-:Y:S01]  /*7000*/  FADD.FTZ R101, R101, R102 ;  /* 0x0000006665657221 */ /* 0x000fe20000010000 */
[----:B------:R-:W-:Y:S02]  /*7010*/  MUFU.EX2 R30, R30 ;  /* 0x0000001e001e7308 */ /* 0x000fe40000000800 */
[----:B------:R-:W-:Y:S01]  /*7020*/  FADD.FTZ R104, R90, R104 ;  /* 0x000000685a687221 */ /* 0x000fe20000010000 */
[----:B------:R-:W-:-:S05]  /*7030*/  FADD.FTZ R101, R88, R101 ;  /* 0x0000006558657221 */ /* 0x000fca0000010000 */
[----:B------:R-:W-:Y:S01]  /*7040*/  MUFU.EX2 R29, R29 ;  /* 0x0000001d001d7308 */ /* 0x000fe20000000800 */
[----:B-----5:R-:W-:Y:S02]  /*7050*/  FMNMX.FTZ R2, R2, R10, !PT ;  /* 0x0000000a02027209 */ /* 0x020fe40007810000 */
[----:B-1----:R-:W-:-:S03]  /*7060*/  FMNMX.FTZ R8, R9, R8, !PT ;  /* 0x0000000809087209 */ /* 0x002fc60007810000 */
[C---:B------:R-:W-:Y:S01]  /*7070*/  FMUL.FTZ R125, R2.reuse, UR5 ;  /* 0x00000005027d7c20 */ /* 0x040fe20008410000 */
[----:B------:R-:W-:Y:S01]  /*7080*/  FSETP.NEU.FTZ.AND P0, PT, R2, -INF , PT ;  /* 0xff8000000200780b */ /* 0x000fe20003f1d000 */
[----:B------:R-:W-:Y:S01]  /*7090*/  MUFU.EX2 R28, R28 ;  /* 0x0000001c001c7308 */ /* 0x000fe20000000800 */
[----:B------:R-:W1:Y:S02]  /*70a0*/  SHFL.BFLY PT, R9, R8, 0x1, 0x1f ;  /* 0x0c201f0008097f89 */ /* 0x000e6400000e0000 */
        /* <DEDUP_REMOVED lines=10> */
[C---:B--2---:R-:W-:Y:S01]  /*7150*/  HMMA.16816.F32.BF16 R160, R132.reuse, R148, RZ ;  /* 0x0000009484a0723c */ /* 0x044fe200000418ff */
        /* <DEDUP_REMOVED lines=8> */
[----:B-1----:R-:W-:Y:S01]  /*71e0*/  FMNMX.FTZ R0, R8, R9, !PT ;  /* 0x0000000908007209 */ /* 0x002fe20007810000 */
[--C-:B------:R-:W-:Y:S01]  /*71f0*/  FFMA.FTZ R173, R173, UR5, -R125.reuse ;  /* 0x00000005adad7c23 */ /* 0x100fe2000801087d */
[----:B------:R-:W-:Y:S01]  /*7200*/  LDSM.16.MT88.4 R8, [R184+0x4400] ;  /* 0x00440000b808783b */ /* 0x000fe20000004200 */
        /* <DEDUP_REMOVED lines=10> */
[----:B--2---:R-:W-:Y:S01]  /*72b0*/  F2FP.BF16.F32.PACK_AB R136, R99, R100 ;  /* 0x000000646388723e */ /* 0x004fe200000010ff */
[----:B------:R-:W1:Y:S01]  /*72c0*/  MUFU.EX2 R86, R86 ;  /* 0x0000005600567308 */ /* 0x000e620000000800 */
[--C-:B------:R-:W-:Y:S01]  /*72d0*/  FFMA.FTZ R107, R7, UR5, -R115.reuse ;  /* 0x00000005076b7c23 */ /* 0x100fe20008010873 */
[--C-:B------:R-:W-:Y:S01]  /*72e0*/  FFMA.FTZ R108, R91, UR5, -R115.reuse ;  /* 0x000000055b6c7c23 */ /* 0x100fe20008010873 */
[----:B------:R-:W2:Y:S01]  /*72f0*/  LDSM.16.MT88.4 R4, [R184+0x4000] ;  /* 0x00400000b804783b */ /* 0x000ea20000004200 */
[--C-:B------:R-:W-:Y:S01]  /*7300*/  FFMA.FTZ R92, R75, UR5, -R115.reuse ;  /* 0x000000054b5c7c23 */ /* 0x100fe20008010873 */
[----:B------:R-:W-:Y:S01]  /*7310*/  FFMA.FTZ R91, R82, UR5, -R115 ;  /* 0x00000005525b7c23 */ /* 0x000fe20008010873 */
[----:B------:R-:W-:Y:S01]  /*7320*/  FFMA.FTZ R75, R81, UR5, -R125 ;  /* 0x00000005514b7c23 */ /* 0x000fe2000801087d */
[----:B------:R-:W-:Y:S01]  /*7330*/  FFMA.FTZ R81, R15, UR5, -R115 ;  /* 0x000000050f517c23 */ /* 0x000fe20008010873 */
[----:B------:R-:W-:Y:S01]  /*7340*/  MUFU.EX2 R107, R107 ;  /* 0x0000006b006b7308 */ /* 0x000fe20000000800 */
[----:B------:R-:W3:Y:S01]  /*7350*/  LDSM.16.MT88.4 R12, [R186+0x4400] ;  /* 0x00440000ba0c783b */ /* 0x000ee20000004200 */
[----:B------:R-:W-:Y:S01]  /*7360*/  FFMA.FTZ R82, R83, UR5, -R125 ;  /* 0x0000000553527c23 */ /* 0x000fe2000801087d */
[--C-:B------:R-:W-:Y:S01]  /*7370*/  FFMA.FTZ R83, R80, UR5, -R115.reuse ;  /* 0x0000000550537c23 */ /* 0x100fe20008010873 */
[--C-:B------:R-:W-:Y:S01]  /*7380*/  FFMA.FTZ R74, R74, UR5, -R115.reuse ;  /* 0x000000054a4a7c23 */ /* 0x100fe20008010873 */
[----:B------:R-:W-:Y:S01]  /*7390*/  FFMA.FTZ R80, R77, UR5, -R115 ;  /* 0x000000054d507c23 */ /* 0x000fe20008010873 */
[----:B------:R-:W-:Y:S01]  /*73a0*/  FFMA.FTZ R77, R95, UR5, -R109 ;  /* 0x000000055f4d7c23 */ /* 0x000fe2000801086d */
[----:B------:R-:W-:Y:S01]  /*73b0*/  FFMA.FTZ R95, R23, UR5, -R125 ;  /* 0x00000005175f7c23 */ /* 0x000fe2000801087d */
[----:B------:R-:W4:Y:S01]  /*73c0*/  MUFU.EX2 R108, R108 ;  /* 0x0000006c006c7308 */ /* 0x000f220000000800 */
[----:B-1----:R-:W-:Y:S01]  /*73d0*/  F2FP.BF16.F32.PACK_AB R138, R86, R94 ;  /* 0x0000005e568a723e */ /* 0x002fe200000010ff */
[--C-:B------:R-:W-:Y:S01]  /*73e0*/  FFMA.FTZ R97, R22, UR5, -R115.reuse ;  /* 0x0000000516617c23 */ /* 0x100fe20008010873 */
[--C-:B------:R-:W-:Y:S01]  /*73f0*/  FFMA.FTZ R96, R19, UR5, -R115.reuse ;  /* 0x0000000513607c23 */ /* 0x100fe20008010873 */
[----:B------:R-:W1:Y:S01]  /*7400*/  LDSM.16.MT88.4 R20, [R186+0x4800] ;  /* 0x00480000ba14783b */ /* 0x000e620000004200 */
[--C-:B------:R-:W-:Y:S01]  /*7410*/  FFMA.FTZ R98, R98, UR5, -R115.reuse ;  /* 0x0000000562627c23 */ /* 0x100fe20008010873 */
[--C-:B------:R-:W-:Y:S01]  /*7420*/  FFMA.FTZ R114, R114, UR5, -R115.reuse ;  /* 0x0000000572727c23 */ /* 0x100fe20008010873 */
[--C-:B------:R-:W-:Y:S01]  /*7430*/  FFMA.FTZ R129, R227, UR5, -R115.reuse ;  /* 0x00000005e3817c23 */ /* 0x100fe20008010873 */
[----:B------:R-:W5:Y:S01]  /*7440*/  MUFU.EX2 R92, R92 ;  /* 0x0000005c005c7308 */ /* 0x000f620000000800 */
[----:B------:R-:W1:Y:S01]  /*7450*/  LDSM.16.MT88.4 R16, [R184+0x4800] ;  /* 0x00480000b810783b */ /* 0x000e620000004200 */
[--C-:B------:R-:W-:Y:S01]  /*7460*/  FFMA.FTZ R128, R128, UR5, -R115.reuse ;  /* 0x0000000580807c23 */ /* 0x100fe20008010873 */
[--C-:B------:R-:W-:Y:S01]  /*7470*/  FFMA.FTZ R130, R130, UR5, -R115.reuse ;  /* 0x0000000582827c23 */ /* 0x100fe20008010873 */
[--C-:B------:R-:W-:Y:S01]  /*7480*/  FFMA.FTZ R166, R166, UR5, -R115.reuse ;  /* 0x00000005a6a67c23 */ /* 0x100fe20008010873 */
[--C-:B------:R-:W-:Y:S01]  /*7490*/  FFMA.FTZ R179, R179, UR5, -R115.reuse ;  /* 0x00000005b3b37c23 */ /* 0x100fe20008010873 */
[--C-:B------:R-:W-:Y:S01]  /*74a0*/  FFMA.FTZ R178, R178, UR5, -R115.reuse ;  /* 0x00000005b2b27c23 */ /* 0x100fe20008010873 */
[--C-:B------:R-:W-:Y:S01]  /*74b0*/  FFMA.FTZ R180, R180, UR5, -R115.reuse ;  /* 0x00000005b4b47c23 */ /* 0x100fe20008010873 */
[----:B------:R-:W3:Y:S01]  /*74c0*/  MUFU.EX2 R91, R91 ;  /* 0x0000005b005b7308 */ /* 0x000ee20000000800 */
[----:B----4-:R-:W-:Y:S01]  /*74d0*/  F2FP.BF16.F32.PACK_AB R137, R108, R107 ;  /* 0x0000006b6c89723e */ /* 0x010fe200000010ff */
[----:B------:R-:W-:Y:S01]  /*74e0*/  FFMA.FTZ R216, R216, UR5, -R115 ;  /* 0x00000005d8d87c23 */ /* 0x000fe20008010873 */
[----:B------:R-:W-:Y:S01]  /*74f0*/  FADD.FTZ R99, R100, R99 ;  /* 0x0000006364637221 */ /* 0x000fe20000010000 */
[----:B------:R-:W-:Y:S01]  /*7500*/  FADD.FTZ R107, R107, R108 ;  /* 0x0000006c6b6b7221 */ /* 0x000fe20000010000 */
[--C-:B------:R-:W-:Y:S01]  /*7510*/  FFMA.FTZ R223, R223, UR5, -R115.reuse ;  /* 0x00000005dfdf7c23 */ /* 0x100fe20008010873 */
[----:B------:R-:W-:Y:S01]  /*7520*/  FFMA.FTZ R219, R219, UR5, -R115 ;  /* 0x00000005dbdb7c23 */ /* 0x000fe20008010873 */
[----:B------:R-:W-:Y:S01]  /*7530*/  FADD.FTZ R99, R94, R99 ;  /* 0x000000635e637221 */ /* 0x000fe20000010000 */
[----:B------:R-:W4:Y:S01]  /*7540*/  MUFU.EX2 R82, R82 ;  /* 0x0000005200527308 */ /* 0x000f220000000800 */
[----:B-----5:R-:W-:Y:S01]  /*7550*/  FADD.FTZ R107, R92, R107 ;  /* 0x0000006b5c6b7221 */ /* 0x020fe20000010000 */
[----:B------:R-:W-:Y:S01]  /*7560*/  FFMA.FTZ R218, R218, UR5, -R115 ;  /* 0x00000005dada7c23 */ /* 0x000fe20008010873 */
[----:B--2---:R-:W-:Y:S01]  /*7570*/  HMMA.16816.F32.BF16 R144, R132, R4, RZ ;  /* 0x000000048490723c */ /* 0x004fe200000418ff */
[----:B------:R-:W-:Y:S01]  /*7580*/  FADD.FTZ R86, R86, R99 ;  /* 0x0000006356567221 */ /* 0x000fe20000010000 */
[----:B------:R-:W-:Y:S01]  /*7590*/  FFMA.FTZ R183, R183, UR5, -R115 ;  /* 0x00000005b7b77c23 */ /* 0x000fe20008010873 */
[--C-:B------:R-:W-:Y:S01]  /*75a0*/  FFMA.FTZ R177, R177, UR5, -R125.reuse ;  /* 0x00000005b1b17c23 */ /* 0x100fe2000801087d */
[----:B------:R-:W-:Y:S01]  /*75b0*/  FFMA.FTZ R176, R176, UR5, -R125 ;  /* 0x00000005b0b07c23 */ /* 0x000fe2000801087d */
[----:B------:R-:W2:Y:S01]  /*75c0*/  MUFU.EX2 R76, R76 ;  /* 0x0000004c004c7308 */ /* 0x000ea20000000800 */
[C---:B---3--:R-:W-:Y:S01]  /*75d0*/  F2FP.BF16.F32.PACK_AB R139, R91.reuse, R92 ;  /* 0x0000005c5b8b723e */ /* 0x048fe200000010ff */
[----:B------:R-:W-:Y:S01]  /*75e0*/  FADD.FTZ R91, R91, R107 ;  /* 0x0000006b5b5b7221 */ /* 0x000fe20000010000 */
[----:B------:R-:W-:Y:S01]  /*75f0*/  FFMA.FTZ R174, R174, UR5, -R125 ;  /* 0x00000005aeae7c23 */ /* 0x000fe2000801087d */
[--C-:B------:R-:W-:Y:S01]  /*7600*/  FFMA.FTZ R172, R172, UR5, -R115.reuse ;  /* 0x00000005acac7c23 */ /* 0x100fe20008010873 */
[--C-:B------:R-:W-:Y:S01]  /*7610*/  FFMA.FTZ R169, R169, UR5, -R115.reuse ;  /* 0x00000005a9a97c23 */ /* 0x100fe20008010873 */
[--C-:B------:R-:W-:Y:S01]  /*7620*/  FFMA.FTZ R168, R168, UR5, -R115.reuse ;  /* 0x00000005a8a87c23 */ /* 0x100fe20008010873 */
[----:B------:R-:W-:Y:S01]  /*7630*/  FFMA.FTZ R165, R165, UR5, -R115 ;  /* 0x00000005a5a57c23 */ /* 0x000fe20008010873 */
[----:B------:R-:W3:Y:S01]  /*7640*/  MUFU.EX2 R75, R75 ;  /* 0x0000004b004b7308 */ /* 0x000ee20000000800 */
[C---:B------:R-:W-:Y:S01]  /*7650*/  HMMA.16816.F32.BF16 R156, R136.reuse, R148, RZ ;  /* 0x00000094889c723c */ /* 0x040fe200000418ff */
[----:B----4-:R-:W-:Y:S01]  /*7660*/  FADD.FTZ R86, R82, R86 ;  /* 0x0000005652567221 */ /* 0x010fe20000010000 */
[--C-:B------:R-:W-:Y:S01]  /*7670*/  FFMA.FTZ R164, R164, UR5, -R125.reuse ;  /* 0x00000005a4a47c23 */ /* 0x100fe2000801087d */
[--C-:B------:R-:W-:Y:S01]  /*7680*/  FFMA.FTZ R131, R131, UR5, -R125.reuse ;  /* 0x0000000583837c23 */ /* 0x100fe2000801087d */
[--C-:B------:R-:W-:Y:S01]  /*7690*/  FFMA.FTZ R127, R127, UR5, -R125.reuse ;  /* 0x000000057f7f7c23 */ /* 0x100fe2000801087d */
[----:B------:R-:W-:Y:S01]  /*76a0*/  FFMA.FTZ R125, R126, UR5, -R125 ;  /* 0x000000057e7d7c23 */ /* 0x000fe2000801087d */
[--C-:B------:R-:W-:Y:S01]  /*76b0*/  FFMA.FTZ R123, R123, UR5, -R115.reuse ;  /* 0x000000057b7b7c23 */ /* 0x100fe20008010873 */
[----:B------:R-:W4:Y:S01]  /*76c0*/  MUFU.EX2 R70, R70 ;  /* 0x0000004600467308 */ /* 0x000f220000000800 */
[C---:B------:R-:W-:Y:S01]  /*76d0*/  HMMA.16816.F32.BF16 R140, R136.reuse, R4, RZ ;  /* 0x00000004888c723c */ /* 0x040fe200000418ff */
[C---:B--2---:R-:W-:Y:S01]  /*76e0*/  F2FP.BF16.F32.PACK_AB R4, R76.reuse, R82 ;  /* 0x000000524c04723e */ /* 0x044fe200000010ff */
[----:B------:R-:W-:Y:S01]  /*76f0*/  FADD.FTZ R86, R76, R86 ;  /* 0x000000564c567221 */ /* 0x000fe20000010000 */
[--C-:B------:R-:W-:Y:S01]  /*7700*/  FFMA.FTZ R121, R121, UR5, -R115.reuse ;  /* 0x0000000579797c23 */ /* 0x100fe20008010873 */
[----:B------:R-:W-:Y:S01]  /*7710*/  FFMA.FTZ R118, R118, UR5, -R115 ;  /* 0x0000000576767c23 */ /* 0x000fe20008010873 */
[----:B------:R-:W-:Y:S01]  /*7720*/  FFMA.FTZ R109, R110, UR5, -R109 ;  /* 0x000000056e6d7c23 */ /* 0x000fe2000801086d */
[----:B------:R-:W-:Y:S01]  /*7730*/  ISETP.GT.AND P0, PT, R37, R202, PT ;  /* 0x000000ca2500720c */ /* 0x000fe20003f04270 */
[----:B------:R-:W2:Y:S01]  /*7740*/  MUFU.EX2 R81, R81 ;  /* 0x0000005100517308 */ /* 0x000ea20000000800 */
[----:B------:R-:W-:Y:S01]  /*7750*/  HMMA.16816.F32.BF16 R152, R136, R150, RZ ;  /* 0x000000968898723c */ /* 0x000fe200000418ff */
[----:B---3--:R-:W-:-:S06]  /*7760*/  FADD.FTZ R86, R75, R86 ;  /* 0x000000564b567221 */ /* 0x008fcc0000010000 */
[----:B------:R-:W3:Y:S01]  /*7770*/  MUFU.EX2 R74, R74 ;  /* 0x0000004a004a7308 */ /* 0x000ee20000000800 */
[----:B------:R-:W-:Y:S01]  /*7780*/  HMMA.16816.F32.BF16 R136, R136, R6, RZ ;  /* 0x000000068888723c */ /* 0x000fe200000418ff */
[----:B----4-:R-:W-:-:S06]  /*7790*/  FADD.FTZ R86, R70, R86 ;  /* 0x0000005646567221 */ /* 0x010fcc0000010000 */
[----:B------:R-:W4:Y:S01]  /*77a0*/  MUFU.EX2 R83, R83 ;  /* 0x0000005300537308 */ /* 0x000f220000000800 */
[----:B------:R-:W-:Y:S01]  /*77b0*/  HMMA.16816.F32.BF16 R148, R132, R150, RZ ;  /* 0x000000968494723c */ /* 0x000fe200000418ff */
[----:B--2---:R-:W-:-:S06]  /*77c0*/  FADD.FTZ R91, R81, R91 ;  /* 0x0000005b515b7221 */ /* 0x004fcc0000010000 */
[----:B------:R-:W2:Y:S01]  /*77d0*/  MUFU.EX2 R80, R80 ;  /* 0x0000005000507308 */ /* 0x000ea20000000800 */
[----:B------:R-:W-:Y:S01]  /*77e0*/  HMMA.16816.F32.BF16 R132, R132, R6, RZ ;  /* 0x000000068484723c */ /* 0x000fe200000418ff */
[----:B------:R-:W-:Y:S01]  /*77f0*/  F2FP.BF16.F32.PACK_AB R6, R70, R75 ;  /* 0x0000004b4606723e */ /* 0x000fe200000010ff */
[C---:B---3--:R-:W-:Y:S01]  /*7800*/  FADD.FTZ R91, R74.reuse, R91 ;  /* 0x0000005b4a5b7221 */ /* 0x048fe20000010000 */
[----:B------:R-:W-:-:S04]  /*7810*/  F2FP.BF16.F32.PACK_AB R5, R74, R81 ;  /* 0x000000514a05723e */ /* 0x000fc800000010ff */
[----:B------:R-:W3:Y:S01]  /*7820*/  MUFU.EX2 R85, R85 ;  /* 0x0000005500557308 */ /* 0x000ee20000000800 */
[----:B----4-:R-:W-:-:S07]  /*7830*/  FADD.FTZ R91, R83, R91 ;  /* 0x0000005b535b7221 */ /* 0x010fce0000010000 */
[----:B------:R-:W4:Y:S01]  /*7840*/  MUFU.EX2 R84, R84 ;  /* 0x0000005400547308 */ /* 0x000f220000000800 */
[C---:B--2---:R-:W-:Y:S01]  /*7850*/  F2FP.BF16.F32.PACK_AB R7, R80.reuse, R83 ;  /* 0x000000535007723e */ /* 0x044fe200000010ff */
[----:B------:R-:W-:-:S06]  /*7860*/  FADD.FTZ R91, R80, R91 ;  /* 0x0000005b505b7221 */ /* 0x000fcc0000010000 */
[----:B------:R-:W2:Y:S01]  /*7870*/  MUFU.EX2 R93, R93 ;  /* 0x0000005d005d7308 */ /* 0x000ea20000000800 */
[----:B------:R-:W-:Y:S01]  /*7880*/  HMMA.16816.F32.BF16 R156, R4, R12, R156 ;  /* 0x0000000c049c723c */ /* 0x000fe2000004189c */
[----:B---3--:R-:W-:-:S06]  /*7890*/  FADD.FTZ R86, R85, R86 ;  /* 0x0000005655567221 */ /* 0x008fcc0000010000 */
[----:B------:R-:W-:Y:S01]  /*78a0*/  MUFU.EX2 R95, R95 ;  /* 0x0000005f005f7308 */ /* 0x000fe20000000800 */
[----:B------:R-:W-:Y:S01]  /*78b0*/  HMMA.16816.F32.BF16 R140, R4, R8, R140 ;  /* 0x00000008048c723c */ /* 0x000fe2000004188c */
[----:B----4-:R-:W-:-:S06]  /*78c0*/  FADD.FTZ R86, R84, R86 ;  /* 0x0000005654567221 */ /* 0x010fcc0000010000 */
[----:B------:R-:W3:Y:S01]  /*78d0*/  MUFU.EX2 R97, R97 ;  /* 0x0000006100617308 */ /* 0x000ee20000000800 */
[----:B------:R-:W-:Y:S01]  /*78e0*/  HMMA.16816.F32.BF16 R152, R4, R14, R152 ;  /* 0x0000000e0498723c */ /* 0x000fe20000041898 */
[----:B--2---:R-:W-:-:S06]  /*78f0*/  FADD.FTZ R86, R93, R86 ;  /* 0x000000565d567221 */ /* 0x004fcc0000010000 */
[----:B------:R-:W2:Y:S01]  /*7900*/  MUFU.EX2 R96, R96 ;  /* 0x0000006000607308 */ /* 0x000ea20000000800 */
[----:B------:R-:W-:Y:S01]  /*7910*/  HMMA.16816.F32.BF16 R136, R4, R10, R136 ;  /* 0x0000000a0488723c */ /* 0x000fe20000041888 */
[----:B------:R-:W-:Y:S01]  /*7920*/  F2FP.BF16.F32.PACK_AB R4, R79, R89 ;  /* 0x000000594f04723e */ /* 0x000fe200000010ff */
[----:B------:R-:W-:Y:S01]  /*7930*/  FADD.FTZ R89, R89, R104 ;  /* 0x0000006859597221 */ /* 0x000fe20000010000 */
[----:B------:R-:W-:Y:S01]  /*7940*/  F2FP.BF16.F32.PACK_AB R5, R78, R87 ;  /* 0x000000574e05723e */ /* 0x000fe200000010ff */
[----:B------:R-:W-:Y:S01]  /*7950*/  FADD.FTZ R87, R87, R101 ;  /* 0x0000006557577221 */ /* 0x000fe20000010000 */
[----:B------:R-:W-:Y:S01]  /*7960*/  F2FP.BF16.F32.PACK_AB R6, R72, R73 ;  /* 0x000000494806723e */ /* 0x000fe200000010ff */
[----:B------:R-:W-:Y:S01]  /*7970*/  FADD.FTZ R89, R79, R89 ;  /* 0x000000594f597221 */ /* 0x000fe20000010000 */
[----:B------:R-:W4:Y:S01]  /*7980*/  MUFU.EX2 R98, R98 ;  /* 0x0000006200627308 */ /* 0x000f220000000800 */
[----:B------:R-:W-:Y:S01]  /*7990*/  F2FP.BF16.F32.PACK_AB R7, R68, R71 ;  /* 0x000000474407723e */ /* 0x000fe200000010ff */
[----:B------:R-:W-:Y:S01]  /*79a0*/  FADD.FTZ R87, R78, R87 ;  /* 0x000000574e577221 */ /* 0x000fe20000010000 */
[----:B------:R-:W-:Y:S01]  /*79b0*/  FADD.FTZ R89, R73, R89 ;  /* 0x0000005949597221 */ /* 0x000fe20000010000 */
[----:B---3--:R-:W-:Y:S01]  /*79c0*/  FADD.FTZ R91, R97, R91 ;  /* 0x0000005b615b7221 */ /* 0x008fe20000010000 */
[----:B------:R-:W-:Y:S01]  /*79d0*/  FADD.FTZ R86, R95, R86 ;  /* 0x000000565f567221 */ /* 0x000fe20000010000 */
[----:B------:R-:W-:Y:S01]  /*79e0*/  FADD.FTZ R87, R71, R87 ;  /* 0x0000005747577221 */ /* 0x000fe20000010000 */
[----:B------:R-:W-:Y:S01]  /*79f0*/  FADD.FTZ R89, R72, R89 ;  /* 0x0000005948597221 */ /* 0x000fe20000010000 */
[----:B------:R-:W3:Y:S01]  /*7a00*/  MUFU.EX2 R114, R114 ;  /* 0x0000007200727308 */ /* 0x000ee20000000800 */
[----:B------:R-:W-:Y:S01]  /*7a10*/  HMMA.16816.F32.BF16 R160, R4, R12, R160 ;  /* 0x0000000c04a0723c */ /* 0x000fe200000418a0 */
[----:B------:R-:W-:Y:S01]  /*7a20*/  FADD.FTZ R87, R68, R87 ;  /* 0x0000005744577221 */ /* 0x000fe20000010000 */
[----:B------:R-:W-:Y:S01]  /*7a30*/  FADD.FTZ R89, R69, R89 ;  /* 0x0000005945597221 */ /* 0x000fe20000010000 */
[----:B--2---:R-:W-:-:S02]  /*7a40*/  FADD.FTZ R91, R96, R91 ;  /* 0x0000005b605b7221 */ /* 0x004fc40000010000 */
[----:B------:R-:W-:Y:S01]  /*7a50*/  FADD.FTZ R87, R67, R87 ;  /* 0x0000005743577221 */ /* 0x000fe20000010000 */
[----:B------:R-:W-:Y:S01]  /*7a60*/  FADD.FTZ R89, R66, R89 ;  /* 0x0000005942597221 */ /* 0x000fe20000010000 */
[----:B------:R-:W2:Y:S01]  /*7a70*/  MUFU.EX2 R119, R119 ;  /* 0x0000007700777308 */ /* 0x000ea20000000800 */
[C---:B------:R-:W-:Y:S01]  /*7a80*/  HMMA.16816.F32.BF16 R144, R4.reuse, R8, R144 ;  /* 0x000000080490723c */ /* 0x040fe20000041890 */
[----:B------:R-:W-:Y:S01]  /*7a90*/  FADD.FTZ R87, R43, R87 ;  /* 0x000000572b577221 */ /* 0x000fe20000010000 */
[----:B------:R-:W-:Y:S01]  /*7aa0*/  FADD.FTZ R89, R65, R89 ;  /* 0x0000005941597221 */ /* 0x000fe20000010000 */
[----:B----4-:R-:W-:Y:S02]  /*7ab0*/  FADD.FTZ R91, R98, R91 ;  /* 0x0000005b625b7221 */ /* 0x010fe40000010000 */
[----:B------:R-:W-:Y:S01]  /*7ac0*/  FADD.FTZ R87, R42, R87 ;  /* 0x000000572a577221 */ /* 0x000fe20000010000 */
[----:B------:R-:W-:Y:S01]  /*7ad0*/  FADD.FTZ R89, R64, R89 ;  /* 0x0000005940597221 */ /* 0x000fe20000010000 */
[----:B------:R-:W4:Y:S01]  /*7ae0*/  MUFU.EX2 R120, R120 ;  /* 0x0000007800787308 */ /* 0x000f220000000800 */
[----:B------:R-:W-:Y:S01]  /*7af0*/  HMMA.16816.F32.BF16 R148, R4, R14, R148 ;  /* 0x0000000e0494723c */ /* 0x000fe20000041894 */
[----:B------:R-:W5:Y:S01]  /*7b00*/  LDSM.16.MT88.4 R12, [R186+0x4c00] ;  /* 0x004c0000ba0c783b */ /* 0x000f620000004200 */
[----:B------:R-:W-:Y:S01]  /*7b10*/  FADD.FTZ R87, R41, R87 ;  /* 0x0000005729577221 */ /* 0x000fe20000010000 */
[----:B---3--:R-:W-:Y:S01]  /*7b20*/  FADD.FTZ R91, R114, R91 ;  /* 0x0000005b725b7221 */ /* 0x008fe20000010000 */
[----:B------:R-:W-:-:S02]  /*7b30*/  FADD.FTZ R89, R63, R89 ;  /* 0x000000593f597221 */ /* 0x000fc40000010000 */
[----:B------:R-:W-:Y:S01]  /*7b40*/  FADD.FTZ R87, R40, R87 ;  /* 0x0000005728577221 */ /* 0x000fe20000010000 */
[----:B------:R-:W3:Y:S01]  /*7b50*/  MUFU.EX2 R122, R122 ;  /* 0x0000007a007a7308 */ /* 0x000ee20000000800 */
[----:B------:R-:W-:Y:S01]  /*7b60*/  HMMA.16816.F32.BF16 R132, R4, R10, R132 ;  /* 0x0000000a0484723c */ /* 0x000fe20000041884 */
[----:B------:R-:W5:Y:S01]  /*7b70*/  LDSM.16.MT88.4 R8, [R184+0x4c00] ;  /* 0x004c0000b808783b */ /* 0x000f620000004200 */
[----:B------:R-:W-:Y:S01]  /*7b80*/  F2FP.BF16.F32.PACK_AB R4, R84, R85 ;  /* 0x000000555404723e */ /* 0x000fe200000010ff */
[----:B--2---:R-:W-:Y:S01]  /*7b90*/  FADD.FTZ R86, R119, R86 ;  /* 0x0000005677567221 */ /* 0x004fe20000010000 */
[----:B------:R-:W-:Y:S01]  /*7ba0*/  F2FP.BF16.F32.PACK_AB R6, R95, R93 ;  /* 0x0000005d5f06723e */ /* 0x000fe200000010ff */
[----:B------:R-:W-:Y:S01]  /*7bb0*/  FADD.FTZ R89, R62, R89 ;  /* 0x000000593e597221 */ /* 0x000fe20000010000 */
[----:B------:R-:W-:Y:S01]  /*7bc0*/  F2FP.BF16.F32.PACK_AB R5, R96, R97 ;  /* 0x000000616005723e */ /* 0x000fe200000010ff */
[----:B------:R-:W2:Y:S01]  /*7bd0*/  MUFU.EX2 R124, R124 ;  /* 0x0000007c007c7308 */ /* 0x000ea20000000800 */
[----:B------:R-:W-:Y:S01]  /*7be0*/  F2FP.BF16.F32.PACK_AB R7, R114, R98 ;  /* 0x000000627207723e */ /* 0x000fe200000010ff */
[----:B------:R-:W-:Y:S01]  /*7bf0*/  FADD.FTZ R87, R35, R87 ;  /* 0x0000005723577221 */ /* 0x000fe20000010000 */
[----:B----4-:R-:W-:Y:S01]  /*7c00*/  FADD.FTZ R86, R120, R86 ;  /* 0x0000005678567221 */ /* 0x010fe20000010000 */
[----:B------:R-:W-:-:S02]  /*7c10*/  FADD.FTZ R89, R61, R89 ;  /* 0x000000593d597221 */ /* 0x000fc40000010000 */
[----:B------:R-:W-:Y:S02]  /*7c20*/  FADD.FTZ R87, R34, R87 ;  /* 0x0000005722577221 */ /* 0x000fe40000010000 */
[----:B-1----:R-:W-:Y:S01]  /*7c30*/  HMMA.16816.F32.BF16 R156, R4, R20, R156 ;  /* 0x00000014049c723c */ /* 0x002fe2000004189c */
[----:B------:R-:W1:Y:S01]  /*7c40*/  MUFU.EX2 R129, R129 ;  /* 0x0000008100817308 */ /* 0x000e620000000800 */
[----:B---3--:R-:W-:Y:S01]  /*7c50*/  FADD.FTZ R86, R122, R86 ;  /* 0x000000567a567221 */ /* 0x008fe20000010000 */
[----:B------:R-:W-:Y:S01]  /*7c60*/  FADD.FTZ R89, R60, R89 ;  /* 0x000000593c597221 */ /* 0x000fe20000010000 */
[----:B------:R-:W-:-:S03]  /*7c70*/  FADD.FTZ R87, R33, R87 ;  /* 0x0000005721577221 */ /* 0x000fc60000010000 */
[----:B------:R-:W-:Y:S01]  /*7c80*/  FADD.FTZ R89, R59, R89 ;  /* 0x000000593b597221 */ /* 0x000fe20000010000 */
[----:B------:R-:W-:Y:S01]  /*7c90*/  HMMA.16816.F32.BF16 R140, R4, R16, R140 ;  /* 0x00000010048c723c */ /* 0x000fe2000004188c */
[----:B------:R-:W3:Y:S01]  /*7ca0*/  MUFU.EX2 R128, R128 ;  /* 0x0000008000807308 */ /* 0x000ee20000000800 */
[----:B--2---:R-:W-:Y:S01]  /*7cb0*/  FADD.FTZ R86, R124, R86 ;  /* 0x000000567c567221 */ /* 0x004fe20000010000 */
[----:B------:R-:W-:Y:S01]  /*7cc0*/  FADD.FTZ R87, R32, R87 ;  /* 0x0000005720577221 */ /* 0x000fe20000010000 */
[----:B------:R-:W-:-:S03]  /*7cd0*/  FADD.FTZ R89, R58, R89 ;  /* 0x000000593a597221 */ /* 0x000fc60000010000 */
[----:B------:R-:W-:Y:S01]  /*7ce0*/  FADD.FTZ R87, R31, R87 ;  /* 0x000000571f577221 */ /* 0x000fe20000010000 */
[----:B------:R-:W-:Y:S01]  /*7cf0*/  HMMA.16816.F32.BF16 R152, R4, R22, R152 ;  /* 0x000000160498723c */ /* 0x000fe20000041898 */
[----:B------:R-:W2:Y:S01]  /*7d00*/  MUFU.EX2 R130, R130 ;  /* 0x0000008200827308 */ /* 0x000ea20000000800 */
[----:B-1----:R-:W-:Y:S01]  /*7d10*/  FADD.FTZ R91, R129, R91 ;  /* 0x0000005b815b7221 */ /* 0x002fe20000010000 */
[----:B------:R-:W-:Y:S01]  /*7d20*/  FADD.FTZ R89, R57, R89 ;  /* 0x0000005939597221 */ /* 0x000fe20000010000 */
[----:B------:R-:W-:-:S03]  /*7d30*/  FADD.FTZ R87, R30, R87 ;  /* 0x000000571e577221 */ /* 0x000fc60000010000 */
[----:B------:R-:W-:Y:S01]  /*7d40*/  FADD.FTZ R89, R56, R89 ;  /* 0x0000005938597221 */ /* 0x000fe20000010000 */
[----:B------:R-:W-:Y:S01]  /*7d50*/  HMMA.16816.F32.BF16 R136, R4, R18, R136 ;  /* 0x000000120488723c */ /* 0x000fe20000041888 */
[----:B------:R-:W-:Y:S01]  /*7d60*/  F2FP.BF16.F32.PACK_AB R4, R66, R69 ;  /* 0x000000454204723e */ /* 0x000fe200000010ff */
[----:B------:R-:W1:Y:S01]  /*7d70*/  MUFU.EX2 R166, R166 ;  /* 0x000000a600a67308 */ /* 0x000e620000000800 */
[----:B------:R-:W-:Y:S01]  /*7d80*/  F2FP.BF16.F32.PACK_AB R5, R43, R67 ;  /* 0x000000432b05723e */ /* 0x000fe200000010ff */
[----:B---3--:R-:W-:Y:S01]  /*7d90*/  FADD.FTZ R91, R128, R91 ;  /* 0x0000005b805b7221 */ /* 0x008fe20000010000 */
[----:B------:R-:W-:Y:S01]  /*7da0*/  F2FP.BF16.F32.PACK_AB R6, R64, R65 ;  /* 0x000000414006723e */ /* 0x000fe200000010ff */
[----:B------:R-:W-:Y:S01]  /*7db0*/  FADD.FTZ R87, R29, R87 ;  /* 0x000000571d577221 */ /* 0x000fe20000010000 */
[----:B------:R-:W-:Y:S01]  /*7dc0*/  F2FP.BF16.F32.PACK_AB R7, R41, R42 ;  /* 0x0000002a2907723e */ /* 0x000fe200000010ff */
[----:B------:R-:W-:Y:S02]  /*7dd0*/  FADD.FTZ R89, R55, R89 ;  /* 0x0000005937597221 */ /* 0x000fe40000010000 */
[----:B------:R-:W3:Y:S01]  /*7de0*/  MUFU.EX2 R170, R170 ;  /* 0x000000aa00aa7308 */ /* 0x000ee20000000800 */
[----:B--2---:R-:W-:Y:S01]  /*7df0*/  FADD.FTZ R91, R130, R91 ;  /* 0x0000005b825b7221 */ /* 0x004fe20000010000 */
[----:B------:R-:W-:Y:S01]  /*7e00*/  FADD.FTZ R87, R28, R87 ;  /* 0x000000571c577221 */ /* 0x000fe20000010000 */
[----:B------:R-:W-:Y:S01]  /*7e10*/  FADD.FTZ R89, R54, R89 ;  /* 0x0000005936597221 */ /* 0x000fe20000010000 */
[----:B------:R-:W-:Y:S03]  /*7e20*/  HMMA.16816.F32.BF16 R160, R4, R20, R160 ;  /* 0x0000001404a0723c */ /* 0x000fe600000418a0 */
[----:B------:R-:W-:Y:S01]  /*7e30*/  FADD.FTZ R89, R53, R89 ;  /* 0x0000005935597221 */ /* 0x000fe20000010000 */
[----:B------:R-:W2:Y:S01]  /*7e40*/  MUFU.EX2 R171, R171 ;  /* 0x000000ab00ab7308 */ /* 0x000ea20000000800 */
[----:B-1----:R-:W-:-:S02]  /*7e50*/  FADD.FTZ R91, R166, R91 ;  /* 0x0000005ba65b7221 */ /* 0x002fc40000010000 */
[----:B------:R-:W-:Y:S01]  /*7e60*/  FADD.FTZ R89, R52, R89 ;  /* 0x0000005934597221 */ /* 0x000fe20000010000 */
[C---:B------:R-:W-:Y:S01]  /*7e70*/  HMMA.16816.F32.BF16 R148, R4.reuse, R22, R148 ;  /* 0x000000160494723c */ /* 0x040fe20000041894 */
[----:B------:R-:W1:Y:S02]  /*7e80*/  LDSM.16.MT88.4 R20, [R186+0x5000] ;  /* 0x00500000ba14783b */ /* 0x000e640000004200 */
[----:B------:R-:W-:Y:S01]  /*7e90*/  FADD.FTZ R89, R51, R89 ;  /* 0x0000005933597221 */ /* 0x000fe20000010000 */
[----:B------:R-:W4:Y:S01]  /*7ea0*/  MUFU.EX2 R173, R173 ;  /* 0x000000ad00ad7308 */ /* 0x000f220000000800 */
[----:B---3--:R-:W-:Y:S02]  /*7eb0*/  FADD.FTZ R86, R170, R86 ;  /* 0x00000056aa567221 */ /* 0x008fe40000010000 */
[----:B------:R-:W-:Y:S01]  /*7ec0*/  FADD.FTZ R89, R50, R89 ;  /* 0x0000005932597221 */ /* 0x000fe20000010000 */
[----:B------:R-:W-:Y:S03]  /*7ed0*/  HMMA.16816.F32.BF16 R144, R4, R16, R144 ;  /* 0x000000100490723c */ /* 0x000fe60000041890 */
[----:B------:R-:W-:Y:S01]  /*7ee0*/  FADD.FTZ R89, R49, R89 ;  /* 0x0000005931597221 */ /* 0x000fe20000010000 */
[----:B------:R-:W3:Y:S01]  /*7ef0*/  MUFU.EX2 R175, R175 ;  /* 0x000000af00af7308 */ /* 0x000ee20000000800 */
[----:B--2---:R-:W-:-:S02]  /*7f00*/  FADD.FTZ R86, R171, R86 ;  /* 0x00000056ab567221 */ /* 0x004fc40000010000 */
[----:B------:R-:W-:Y:S01]  /*7f10*/  FADD.FTZ R89, R48, R89 ;  /* 0x0000005930597221 */ /* 0x000fe20000010000 */
[----:B------:R-:W-:Y:S01]  /*7f20*/  HMMA.16816.F32.BF16 R132, R4, R18, R132 ;  /* 0x000000120484723c */ /* 0x000fe20000041884 */
[----:B------:R-:W2:Y:S01]  /*7f30*/  LDSM.16.MT88.4 R16, [R184+0x5000] ;  /* 0x00500000b810783b */ /* 0x000ea20000004200 */
[----:B------:R-:W-:Y:S01]  /*7f40*/  F2FP.BF16.F32.PACK_AB R4, R120, R119 ;  /* 0x000000777804723e */ /* 0x000fe200000010ff */
[----:B------:R-:W-:Y:S01]  /*7f50*/  FADD.FTZ R89, R47, R89 ;  /* 0x000000592f597221 */ /* 0x000fe20000010000 */
[----:B------:R-:W-:Y:S01]  /*7f60*/  F2FP.BF16.F32.PACK_AB R6, R124, R122 ;  /* 0x0000007a7c06723e */ /* 0x000fe200000010ff */
[----:B------:R-:W1:Y:S01]  /*7f70*/  MUFU.EX2 R179, R179 ;  /* 0x000000b300b37308 */ /* 0x000e620000000800 */
[----:B------:R-:W-:Y:S01]  /*7f80*/  F2FP.BF16.F32.PACK_AB R5, R128, R129 ;  /* 0x000000818005723e */ /* 0x000fe200000010ff */
[----:B----4-:R-:W-:Y:S01]  /*7f90*/  FADD.FTZ R86, R173, R86 ;  /* 0x00000056ad567221 */ /* 0x010fe20000010000 */
[----:B------:R-:W-:Y:S01]  /*7fa0*/  F2FP.BF16.F32.PACK_AB R7, R166, R130 ;  /* 0x00000082a607723e */ /* 0x000fe200000010ff */
[----:B------:R-:W-:-:S04]  /*7fb0*/  FADD.FTZ R89, R46, R89 ;  /* 0x000000592e597221 */ /* 0x000fc80000010000 */
[----:B------:R-:W4:Y:S01]  /*7fc0*/  MUFU.EX2 R178, R178 ;  /* 0x000000b200b27308 */ /* 0x000f220000000800 */
[----:B---3--:R-:W-:Y:S01]  /*7fd0*/  FADD.FTZ R86, R175, R86 ;  /* 0x00000056af567221 */ /* 0x008fe20000010000 */
[----:B-----5:R-:W-:Y:S01]  /*7fe0*/  HMMA.16816.F32.BF16 R156, R4, R12, R156 ;  /* 0x0000000c049c723c */ /* 0x020fe2000004189c */
[----:B------:R-:W-:-:S05]  /*7ff0*/  FADD.FTZ R89, R45, R89 ;  /* 0x000000592d597221 */ /* 0x000fca0000010000 */
[----:B------:R-:W3:Y:S01]  /*8000*/  MUFU.EX2 R180, R180 ;  /* 0x000000b400b47308 */ /* 0x000ee20000000800 */
[----:B-1----:R-:W-:Y:S01]  /*8010*/  FADD.FTZ R91, R179, R91 ;  /* 0x0000005bb35b7221 */ /* 0x002fe20000010000 */
[C---:B------:R-:W-:Y:S06]  /*8020*/  HMMA.16816.F32.BF16 R152, R4.reuse, R14, R152 ;  /* 0x0000000e0498723c */ /* 0x040fec0000041898 */
[----:B------:R-:W1:Y:S01]  /*8030*/  MUFU.EX2 R216, R216 ;  /* 0x000000d800d87308 */ /* 0x000e620000000800 */
        /* <DEDUP_REMOVED lines=10> */
[----:B-1----:R-:W-:-:S06]  /*80e0*/  FADD.FTZ R91, R216, R91 ;  /* 0x0000005bd85b7221 */ /* 0x002fcc0000010000 */
[----:B------:R-:W-:Y:S01]  /*80f0*/  HMMA.16816.F32.BF16 R160, R4, R12, R160 ;  /* 0x0000000c04a0723c */ /* 0x000fe200000418a0 */
[----:B------:R-:W1:Y:S01]  /*8100*/  MUFU.EX2 R224, R224 ;  /* 0x000000e000e07308 */ /* 0x000e620000000800 */
[----:B----4-:R-:W-:-:S06]  /*8110*/  FADD.FTZ R86, R221, R86 ;  /* 0x00000056dd567221 */ /* 0x010fcc0000010000 */
[----:B------:R-:W-:Y:S01]  /*8120*/  HMMA.16816.F32.BF16 R148, R4, R14, R148 ;  /* 0x0000000e0494723c */ /* 0x000fe20000041894 */
[----:B------:R-:W4:Y:S01]  /*8130*/  LDSM.16.MT88.4 R12, [R186+0x5400] ;  /* 0x00540000ba0c783b */ /* 0x000f220000004200 */
[----:B------:R-:W5:Y:S01]  /*8140*/  MUFU.EX2 R226, R226 ;  /* 0x000000e200e27308 */ /* 0x000f620000000800 */
[----:B---3--:R-:W-:-:S05]  /*8150*/  FADD.FTZ R86, R222, R86 ;  /* 0x00000056de567221 */ /* 0x008fca0000010000 */
[----:B------:R-:W-:Y:S02]  /*8160*/  HMMA.16816.F32.BF16 R144, R4, R8, R144 ;  /* 0x000000080490723c */ /* 0x000fe40000041890 */
[----:B------:R-:W3:Y:S01]  /*8170*/  MUFU.EX2 R223, R223 ;  /* 0x000000df00df7308 */ /* 0x000ee20000000800 */
[----:B-1----:R-:W-:-:S05]  /*8180*/  FADD.FTZ R86, R224, R86 ;  /* 0x00000056e0567221 */ /* 0x002fca0000010000 */
[----:B------:R-:W-:Y:S01]  /*8190*/  HMMA.16816.F32.BF16 R132, R4, R10, R132 ;  /* 0x0000000a0484723c */ /* 0x000fe20000041884 */
[----:B------:R-:W1:Y:S01]  /*81a0*/  LDSM.16.MT88.4 R8, [R184+0x5400] ;  /* 0x00540000b808783b */ /* 0x000e620000004200 */
[----:B------:R-:W-:Y:S01]  /*81b0*/  F2FP.BF16.F32.PACK_AB R4, R171, R170 ;  /* 0x000000aaab04723e */ /* 0x000fe200000010ff */
[----:B------:R-:W2:Y:S01]  /*81c0*/  MUFU.EX2 R219, R219 ;  /* 0x000000db00db7308 */ /* 0x000ea20000000800 */
[----:B------:R-:W-:Y:S01]  /*81d0*/  F2FP.BF16.F32.PACK_AB R6, R175, R173 ;  /* 0x000000adaf06723e */ /* 0x000fe200000010ff */
[----:B-----5:R-:W-:Y:S01]  /*81e0*/  FADD.FTZ R86, R226, R86 ;  /* 0x00000056e2567221 */ /* 0x020fe20000010000 */
[----:B------:R-:W-:Y:S02]  /*81f0*/  F2FP.BF16.F32.PACK_AB R5, R178, R179 ;  /* 0x000000b3b205723e */ /* 0x000fe400000010ff */
[----:B------:R-:W-:-:S03]  /*8200*/  F2FP.BF16.F32.PACK_AB R7, R216, R180 ;  /* 0x000000b4d807723e */ /* 0x000fc600000010ff */
[----:B------:R-:W5:Y:S01]  /*8210*/  MUFU.EX2 R218, R218 ;  /* 0x000000da00da7308 */ /* 0x000f620000000800 */
[----:B---3--:R-:W-:-:S03]  /*8220*/  FADD.FTZ R91, R223, R91 ;  /* 0x0000005bdf5b7221 */ /* 0x008fc60000010000 */
[----:B------:R-:W-:Y:S04]  /*8230*/  HMMA.16816.F32.BF16 R156, R4, R20, R156 ;  /* 0x00000014049c723c */ /* 0x000fe8000004189c */
[----:B------:R-:W3:Y:S01]  /*8240*/  MUFU.EX2 R183, R183 ;  /* 0x000000b700b77308 */ /* 0x000ee20000000800 */
[----:B--2---:R-:W-:-:S03]  /*8250*/  FADD.FTZ R91, R219, R91 ;  /* 0x0000005bdb5b7221 */ /* 0x004fc60000010000 */
[----:B------:R-:W-:Y:S04]  /*8260*/  HMMA.16816.F32.BF16 R152, R4, R22, R152 ;  /* 0x000000160498723c */ /* 0x000fe80000041898 */
[----:B------:R-:W2:Y:S01]  /*8270*/  MUFU.EX2 R27, R27 ;  /* 0x0000001b001b7308 */ /* 0x000ea20000000800 */
[----:B-----5:R-:W-:-:S03]  /*8280*/  FADD.FTZ R91, R218, R91 ;  /* 0x0000005bda5b7221 */ /* 0x020fc60000010000 */
[----:B------:R-:W-:Y:S04]  /*8290*/  HMMA.16816.F32.BF16 R140, R4, R16, R140 ;  /* 0x00000010048c723c */ /* 0x000fe8000004188c */
[----:B------:R-:W5:Y:S01]  /*82a0*/  MUFU.EX2 R26, R26 ;  /* 0x0000001a001a7308 */ /* 0x000f620000000800 */
[----:B---3--:R-:W-:-:S03]  /*82b0*/  FADD.FTZ R91, R183, R91 ;  /* 0x0000005bb75b7221 */ /* 0x008fc60000010000 */
[----:B------:R-:W-:Y:S01]  /*82c0*/  HMMA.16816.F32.BF16 R136, R4, R18, R136 ;  /* 0x000000120488723c */ /* 0x000fe20000041888 */
[----:B------:R-:W-:Y:S02]  /*82d0*/  F2FP.BF16.F32.PACK_AB R4, R58, R59 ;  /* 0x0000003b3a04723e */ /* 0x000fe400000010ff */
[----:B------:R-:W-:Y:S01]  /*82e0*/  F2FP.BF16.F32.PACK_AB R5, R31, R32 ;  /* 0x000000201f05723e */ /* 0x000fe200000010ff */
[----:B------:R-:W3:Y:S01]  /*82f0*/  MUFU.EX2 R77, R77 ;  /* 0x0000004d004d7308 */ /* 0x000ee20000000800 */
[----:B------:R-:W-:Y:S01]  /*8300*/  F2FP.BF16.F32.PACK_AB R6, R56, R57 ;  /* 0x000000393806723e */ /* 0x000fe200000010ff */
[----:B--2---:R-:W-:Y:S01]  /*8310*/  FADD.FTZ R87, R27, R87 ;  /* 0x000000571b577221 */ /* 0x004fe20000010000 */
[----:B------:R-:W-:-:S05]  /*8320*/  F2FP.BF16.F32.PACK_AB R7, R29, R30 ;  /* 0x0000001e1d07723e */ /* 0x000fca00000010ff */
[----:B------:R-:W2:Y:S01]  /*8330*/  MUFU.EX2 R181, R181 ;  /* 0x000000b500b57308 */ /* 0x000ea20000000800 */
[----:B-----5:R-:W-:Y:S01]  /*8340*/  FADD.FTZ R87, R26, R87 ;  /* 0x000000571a577221 */ /* 0x020fe20000010000 */
[C---:B------:R-:W-:Y:S06]  /*8350*/  HMMA.16816.F32.BF16 R160, R4.reuse, R20, R160 ;  /* 0x0000001404a0723c */ /* 0x040fec00000418a0 */
[----:B------:R-:W5:Y:S01]  /*8360*/  MUFU.EX2 R177, R177 ;  /* 0x000000b100b17308 */ /* 0x000f620000000800 */
[----:B---3--:R-:W-:Y:S01]  /*8370*/  FADD.FTZ R87, R77, R87 ;  /* 0x000000574d577221 */ /* 0x008fe20000010000 */
[C---:B------:R-:W-:Y:S01]  /*8380*/  HMMA.16816.F32.BF16 R148, R4.reuse, R22, R148 ;  /* 0x000000160494723c */ /* 0x040fe20000041894 */
[----:B------:R-:W3:Y:S05]  /*8390*/  LDSM.16.MT88.4 R20, [R186+0x5800] ;  /* 0x00580000ba14783b */ /* 0x000eea0000004200 */
[----:B------:R-:W4:Y:S01]  /*83a0*/  MUFU.EX2 R176, R176 ;  /* 0x000000b000b07308 */ /* 0x000f220000000800 */
[----:B--2---:R-:W-:Y:S01]  /*83b0*/  FADD.FTZ R86, R181, R86 ;  /* 0x00000056b5567221 */ /* 0x004fe20000010000 */
[C---:B------:R-:W-:Y:S06]  /*83c0*/  HMMA.16816.F32.BF16 R144, R4.reuse, R16, R144 ;  /* 0x000000100490723c */ /* 0x040fec0000041890 */
[----:B------:R-:W2:Y:S01]  /*83d0*/  MUFU.EX2 R174, R174 ;  /* 0x000000ae00ae7308 */ /* 0x000ea20000000800 */
[----:B-----5:R-:W-:Y:S01]  /*83e0*/  FADD.FTZ R86, R177, R86 ;  /* 0x00000056b1567221 */ /* 0x020fe20000010000 */
[----:B------:R-:W-:Y:S01]  /*83f0*/  HMMA.16816.F32.BF16 R132, R4, R18, R132 ;  /* 0x000000120484723c */ /* 0x000fe20000041884 */
[----:B------:R-:W5:Y:S01]  /*8400*/  LDSM.16.MT88.4 R16, [R184+0x5800] ;  /* 0x00580000b810783b */ /* 0x000f620000004200 */
[----:B------:R-:W-:-:S02]  /*8410*/  F2FP.BF16.F32.PACK_AB R4, R222, R221 ;  /* 0x000000ddde04723e */ /* 0x000fc400000010ff */
[----:B------:R-:W-:Y:S01]  /*8420*/  F2FP.BF16.F32.PACK_AB R6, R226, R224 ;  /* 0x000000e0e206723e */ /* 0x000fe200000010ff */
[----:B------:R-:W-:Y:S01]  /*8430*/  FADD.FTZ R224, R44, R89 ;  /* 0x000000592ce07221 */ /* 0x000fe20000010000 */
[----:B------:R-:W-:Y:S01]  /*8440*/  F2FP.BF16.F32.PACK_AB R5, R219, R223 ;  /* 0x000000dfdb05723e */ /* 0x000fe200000010ff */
[----:B------:R-:W1:Y:S01]  /*8450*/  MUFU.EX2 R172, R172 ;  /* 0x000000ac00ac7308 */ /* 0x000e620000000800 */
[----:B------:R-:W-:Y:S01]  /*8460*/  F2FP.BF16.F32.PACK_AB R7, R183, R218 ;  /* 0x000000dab707723e */ /* 0x000fe200000010ff */
[----:B----4-:R-:W-:-:S06]  /*8470*/  FADD.FTZ R86, R176, R86 ;  /* 0x00000056b0567221 */ /* 0x010fcc0000010000 */
[----:B------:R-:W4:Y:S01]  /*8480*/  MUFU.EX2 R169, R169 ;  /* 0x000000a900a97308 */ /* 0x000f220000000800 */
[----:B------:R-:W-:Y:S01]  /*8490*/  HMMA.16816.F32.BF16 R156, R4, R12, R156 ;  /* 0x0000000c049c723c */ /* 0x000fe2000004189c */
[----:B--2---:R-:W-:-:S06]  /*84a0*/  FADD.FTZ R86, R174, R86 ;  /* 0x00000056ae567221 */ /* 0x004fcc0000010000 */
[----:B------:R-:W2:Y:S01]  /*84b0*/  MUFU.EX2 R168, R168 ;  /* 0x000000a800a87308 */ /* 0x000ea20000000800 */
[----:B------:R-:W-:Y:S01]  /*84c0*/  HMMA.16816.F32.BF16 R152, R4, R14, R152 ;  /* 0x0000000e0498723c */ /* 0x000fe20000041898 */
[----:B-1----:R-:W-:-:S06]  /*84d0*/  FADD.FTZ R91, R172, R91 ;  /* 0x0000005bac5b7221 */ /* 0x002fcc0000010000 */
[----:B------:R-:W1:Y:S01]  /*84e0*/  MUFU.EX2 R165, R165 ;  /* 0x000000a500a57308 */ /* 0x000e620000000800 */
[----:B------:R-:W-:Y:S01]  /*84f0*/  HMMA.16816.F32.BF16 R140, R4, R8, R140 ;  /* 0x00000008048c723c */ /* 0x000fe2000004188c */
[----:B----4-:R-:W-:-:S06]  /*8500*/  FADD.FTZ R91, R169, R91 ;  /* 0x0000005ba95b7221 */ /* 0x010fcc0000010000 */
[----:B------:R-:W4:Y:S01]  /*8510*/  MUFU.EX2 R117, R117 ;  /* 0x0000007500757308 */ /* 0x000f220000000800 */
[----:B------:R-:W-:Y:S01]  /*8520*/  HMMA.16816.F32.BF16 R136, R4, R10, R136 ;  /* 0x0000000a0488723c */ /* 0x000fe20000041888 */
[----:B------:R-:W-:Y:S01]  /*8530*/  F2FP.BF16.F32.PACK_AB R4, R54, R55 ;  /* 0x000000373604723e */ /* 0x000fe200000010ff */
[----:B--2---:R-:W-:Y:S01]  /*8540*/  FADD.FTZ R91, R168, R91 ;  /* 0x0000005ba85b7221 */ /* 0x004fe20000010000 */
[----:B------:R-:W-:Y:S02]  /*8550*/  F2FP.BF16.F32.PACK_AB R5, R27, R28 ;  /* 0x0000001c1b05723e */ /* 0x000fe400000010ff */
[----:B------:R-:W-:Y:S02]  /*8560*/  F2FP.BF16.F32.PACK_AB R6, R52, R53 ;  /* 0x000000353406723e */ /* 0x000fe400000010ff */
[----:B------:R-:W-:Y:S01]  /*8570*/  F2FP.BF16.F32.PACK_AB R7, R77, R26 ;  /* 0x0000001a4d07723e */ /* 0x000fe200000010ff */
[----:B------:R-:W2:Y:S01]  /*8580*/  MUFU.EX2 R167, R167 ;  /* 0x000000a700a77308 */ /* 0x000ea20000000800 */
[----:B-1----:R-:W-:-:S05]  /*8590*/  FADD.FTZ R91, R165, R91 ;  /* 0x0000005ba55b7221 */ /* 0x002fca0000010000 */
[----:B------:R-:W-:Y:S02]  /*85a0*/  HMMA.16816.F32.BF16 R160, R4, R12, R160 ;  /* 0x0000000c04a0723c */ /* 0x000fe400000418a0 */
[----:B------:R-:W1:Y:S01]  /*85b0*/  MUFU.EX2 R217, R217 ;  /* 0x000000d900d97308 */ /* 0x000e620000000800 */
[----:B----4-:R-:W-:-:S05]  /*85c0*/  FADD.FTZ R87, R117, R87 ;  /* 0x0000005775577221 */ /* 0x010fca0000010000 */
[----:B------:R-:W-:Y:S01]  /*85d0*/  HMMA.16816.F32.BF16 R148, R4, R14, R148 ;  /* 0x0000000e0494723c */ /* 0x000fe20000041894 */
[----:B------:R-:W4:Y:S01]  /*85e0*/  LDSM.16.MT88.4 R12, [R186+0x5c00] ;  /* 0x005c0000ba0c783b */ /* 0x000f220000004200 */
[----:B------:R-:W3:Y:S01]  /*85f0*/  MUFU.EX2 R182, R182 ;  /* 0x000000b600b67308 */ /* 0x000ee20000000800 */
[----:B--2---:R-:W-:-:S05]  /*8600*/  FADD.FTZ R87, R167, R87 ;  /* 0x00000057a7577221 */ /* 0x004fca0000010000 */
[----:B------:R-:W-:Y:S02]  /*8610*/  HMMA.16816.F32.BF16 R144, R4, R8, R144 ;  /* 0x000000080490723c */ /* 0x000fe40000041890 */
[----:B------:R-:W2:Y:S01]  /*8620*/  MUFU.EX2 R164, R164 ;  /* 0x000000a400a47308 */ /* 0x000ea20000000800 */
[----:B-1----:R-:W-:-:S05]  /*8630*/  FADD.FTZ R87, R217, R87 ;  /* 0x00000057d9577221 */ /* 0x002fca0000010000 */
[----:B------:R-:W-:Y:S01]  /*8640*/  HMMA.16816.F32.BF16 R132, R4, R10, R132 ;  /* 0x0000000a0484723c */ /* 0x000fe20000041884 */
[----:B------:R-:W-:Y:S01]  /*8650*/  F2FP.BF16.F32.PACK_AB R4, R177, R181 ;  /* 0x000000b5b104723e */ /* 0x000fe200000010ff */
[----:B------:R-:W1:Y:S01]  /*8660*/  LDSM.16.MT88.4 R8, [R184+0x5c00] ;  /* 0x005c0000b808783b */ /* 0x000e620000004200 */
[----:B------:R-:W-:Y:S01]  /*8670*/  F2FP.BF16.F32.PACK_AB R6, R174, R176 ;  /* 0x000000b0ae06723e */ /* 0x000fe200000010ff */
[----:B------:R-:W5:Y:S01]  /*8680*/  MUFU.EX2 R131, R131 ;  /* 0x0000008300837308 */ /* 0x000f620000000800 */
[----:B------:R-:W-:Y:S01]  /*8690*/  F2FP.BF16.F32.PACK_AB R5, R169, R172 ;  /* 0x000000aca905723e */ /* 0x000fe200000010ff */
[----:B---3--:R-:W-:Y:S01]  /*86a0*/  FADD.FTZ R87, R182, R87 ;  /* 0x00000057b6577221 */ /* 0x008fe20000010000 */
[----:B------:R-:W-:Y:S01]  /*86b0*/  F2FP.BF16.F32.PACK_AB R7, R165, R168 ;  /* 0x000000a8a507723e */ /* 0x000fe200000010ff */
[----:B--2---:R-:W-:-:S04]  /*86c0*/  FADD.FTZ R86, R164, R86 ;  /* 0x00000056a4567221 */ /* 0x004fc80000010000 */
[----:B------:R-:W2:Y:S02]  /*86d0*/  MUFU.EX2 R127, R127 ;  /* 0x0000007f007f7308 */ /* 0x000ea40000000800 */
[C---:B------:R-:W-:Y:S06]  /*86e0*/  HMMA.16816.F32.BF16 R156, R4.reuse, R20, R156 ;  /* 0x00000014049c723c */ /* 0x040fec000004189c */
[----:B------:R-:W3:Y:S01]  /*86f0*/  MUFU.EX2 R125, R125 ;  /* 0x0000007d007d7308 */ /* 0x000ee20000000800 */
[----:B-----5:R-:W-:Y:S01]  /*8700*/  FADD.FTZ R86, R131, R86 ;  /* 0x0000005683567221 */ /* 0x020fe20000010000 */
[C---:B------:R-:W-:Y:S06]  /*8710*/  HMMA.16816.F32.BF16 R152, R4.reuse, R22, R152 ;  /* 0x000000160498723c */ /* 0x040fec0000041898 */
[----:B------:R-:W5:Y:S01]  /*8720*/  MUFU.EX2 R123, R123 ;  /* 0x0000007b007b7308 */ /* 0x000f620000000800 */
[----:B--2---:R-:W-:Y:S01]  /*8730*/  FADD.FTZ R86, R127, R86 ;  /* 0x000000567f567221 */ /* 0x004fe20000010000 */
[C---:B------:R-:W-:Y:S06]  /*8740*/  HMMA.16816.F32.BF16 R140, R4.reuse, R16, R140 ;  /* 0x00000010048c723c */ /* 0x040fec000004188c */
[----:B------:R-:W2:Y:S01]  /*8750*/  MUFU.EX2 R121, R121 ;  /* 0x0000007900797308 */ /* 0x000ea20000000800 */
[----:B---3--:R-:W-:Y:S01]  /*8760*/  FADD.FTZ R222, R125, R86 ;  /* 0x000000567dde7221 */ /* 0x008fe20000010000 */
[----:B------:R-:W-:Y:S01]  /*8770*/  HMMA.16816.F32.BF16 R136, R4, R18, R136 ;  /* 0x000000120488723c */ /* 0x000fe20000041888 */
[----:B------:R-:W-:-:S02]  /*8780*/  F2FP.BF16.F32.PACK_AB R4, R50, R51 ;  /* 0x000000333204723e */ /* 0x000fc400000010ff */
[----:B------:R-:W-:Y:S02]  /*8790*/  F2FP.BF16.F32.PACK_AB R5, R167, R117 ;  /* 0x00000075a705723e */ /* 0x000fe400000010ff */
[----:B------:R-:W-:Y:S01]  /*87a0*/  F2FP.BF16.F32.PACK_AB R6, R48, R49 ;  /* 0x000000313006723e */ /* 0x000fe200000010ff */
[----:B------:R-:W-:Y:S01]  /*87b0*/  MUFU.EX2 R109, R109 ;  /* 0x0000006d006d7308 */ /* 0x000fe20000000800 */
[----:B------:R-:W-:Y:S01]  /*87c0*/  F2FP.BF16.F32.PACK_AB R7, R182, R217 ;  /* 0x000000d9b607723e */ /* 0x000fe200000010ff */
[----:B-----5:R-:W-:-:S06]  /*87d0*/  FADD.FTZ R91, R123, R91 ;  /* 0x0000005b7b5b7221 */ /* 0x020fcc0000010000 */
[----:B------:R-:W-:Y:S01]  /*87e0*/  HMMA.16816.F32.BF16 R160, R4, R20, R160 ;  /* 0x0000001404a0723c */ /* 0x000fe200000418a0 */
[----:B------:R-:W-:Y:S01]  /*87f0*/  FFMA.FTZ R21, R116, UR5, -R115 ;  /* 0x0000000574157c23 */ /* 0x000fe20008010873 */
[----:B------:R-:W3:Y:S01]  /*8800*/  MUFU.EX2 R20, R118 ;  /* 0x0000007600147308 */ /* 0x000ee20000000800 */
[----:B--2---:R-:W-:-:S05]  /*8810*/  FADD.FTZ R91, R121, R91 ;  /* 0x0000005b795b7221 */ /* 0x004fca0000010000 */
[C---:B------:R-:W-:Y:S02]  /*8820*/  HMMA.16816.F32.BF16 R144, R4.reuse, R16, R144 ;  /* 0x000000100490723c */ /* 0x040fe40000041890 */
[----:B------:R-:W2:Y:S06]  /*8830*/  MUFU.EX2 R21, R21 ;  /* 0x0000001500157308 */ /* 0x000eac0000000800 */
[----:B------:R-:W-:Y:S02]  /*8840*/  HMMA.16816.F32.BF16 R132, R4, R18, R132 ;  /* 0x000000120484723c */ /* 0x000fe40000041884 */
[----:B------:R-:W5:Y:S01]  /*8850*/  MUFU.EX2 R16, R113 ;  /* 0x0000007100107308 */ /* 0x000f620000000800 */
[----:B---3--:R-:W-:-:S05]  /*8860*/  FADD.FTZ R91, R20, R91 ;  /* 0x0000005b145b7221 */ /* 0x008fca0000010000 */
[----:B------:R-:W-:Y:S01]  /*8870*/  HMMA.16816.F32.BF16 R148, R4, R22, R148 ;  /* 0x000000160494723c */ /* 0x000fe20000041894 */
[----:B------:R-:W-:Y:S01]  /*8880*/  F2FP.BF16.F32.PACK_AB R4, R131, R164 ;  /* 0x000000a48304723e */ /* 0x000fe200000010ff */
[----:B------:R-:W3:Y:S01]  /*8890*/  MUFU.EX2 R17, R112 ;  /* 0x0000007000117308 */ /* 0x000ee20000000800 */
[----:B------:R-:W-:Y:S01]  /*88a0*/  F2FP.BF16.F32.PACK_AB R6, R125, R127 ;  /* 0x0000007f7d06723e */ /* 0x000fe200000010ff */
[----:B--2---:R-:W-:Y:S01]  /*88b0*/  FADD.FTZ R221, R21, R91 ;  /* 0x0000005b15dd7221 */ /* 0x004fe20000010000 */
[----:B------:R-:W-:Y:S02]  /*88c0*/  F2FP.BF16.F32.PACK_AB R5, R121, R123 ;  /* 0x0000007b7905723e */ /* 0x000fe400000010ff */
[----:B------:R-:W-:-:S03]  /*88d0*/  F2FP.BF16.F32.PACK_AB R7, R21, R20 ;  /* 0x000000141507723e */ /* 0x000fc600000010ff */
[----:B------:R-:W2:Y:S01]  /*88e0*/  MUFU.EX2 R18, R111 ;  /* 0x0000006f00127308 */ /* 0x000ea20000000800 */
[----:B-----5:R-:W-:-:S03]  /*88f0*/  FADD.FTZ R87, R16, R87 ;  /* 0x0000005710577221 */ /* 0x020fc60000010000 */
[----:B----4-:R-:W-:Y:S01]  /*8900*/  HMMA.16816.F32.BF16 R156, R4, R12, R156 ;  /* 0x0000000c049c723c */ /* 0x010fe2000004189c */
[----:B---3--:R-:W-:-:S07]  /*8910*/  FADD.FTZ R87, R17, R87 ;  /* 0x0000005711577221 */ /* 0x008fce0000010000 */
[----:B------:R-:W-:Y:S01]  /*8920*/  HMMA.16816.F32.BF16 R152, R4, R14, R152 ;  /* 0x0000000e0498723c */ /* 0x000fe20000041898 */
[----:B--2---:R-:W-:-:S07]  /*8930*/  FADD.FTZ R87, R18, R87 ;  /* 0x0000005712577221 */ /* 0x004fce0000010000 */
[----:B-1----:R-:W-:Y:S01]  /*8940*/  HMMA.16816.F32.BF16 R140, R4, R8, R140 ;  /* 0x00000008048c723c */ /* 0x002fe2000004188c */
[----:B------:R-:W-:-:S07]  /*8950*/  FADD.FTZ R223, R109, R87 ;  /* 0x000000576ddf7221 */ /* 0x000fce0000010000 */
        /* <DEDUP_REMOVED lines=22> */
[--C-:B------:R-:W-:Y:S02]  /*8ac0*/  @!P1 LEA.HI.X R4, R24, R9, R25.reuse, 0x5, P2 ;  /* 0x0000000918049211 */ /* 0x100fe400010f2c19 */
        /* <DEDUP_REMOVED lines=14> */
[----:B------:R1:W-:Y:S01]  /*8bb0*/  @!P1 LDGSTS.E.BYPASS.LTC128B.128 [R209+0x4000], desc[UR14][R12.64] ;  /* 0x040000000cd19fae */ /* 0x0003e2000b981a0e */
[----:B------:R-:W-:-:S03]  /*8bc0*/  @!P1 LEA R6, P0, R8, R199, 0x1 ;  /* 0x000000c708069211 */ /* 0x000fc600078008ff */
[----:B------:R-:W-:Y:S01]  /*8bd0*/  @P1 STS.128 [R209+0x4800], RZ ;  /* 0x004800ffd1001388 */ /* 0x000fe20000000c00 */
[----:B------:R-:W-:-:S03]  /*8be0*/  @!P1 LEA.HI.X R7, R8, R198, R25, 0x1, P0 ;  /* 0x000000c608079211 */ /* 0x000fc600000f0c19 */
        /* <DEDUP_REMOVED lines=15> */
[----:B------:R-:W4:Y:S04]  /*8ce0*/  LDSM.16.M88.4 R108, [R188+0x2000] ;  /* 0x00200000bc6c783b */ /* 0x000f280000000200 */
[----:B-1----:R-:W1:Y:S04]  /*8cf0*/  LDSM.16.M88.4 R12, [R189+0x1000] ;  /* 0x00100000bd0c783b */ /* 0x002e680000000200 */
[----:B------:R-:W5:Y:S04]  /*8d00*/  LDSM.16.M88.4 R100, [R188+0x2400] ;  /* 0x00240000bc64783b */ /* 0x000f680000000200 */
[----:B------:R-:W-:Y:S04]  /*8d10*/  LDSM.16.M88.4 R164, [R187] ;  /* 0x00000000bba4783b */ /* 0x000fe80000000200 */
[----:B------:R-:W2:Y:S04]  /*8d20*/  LDSM.16.M88.4 R232, [R185+0x2000] ;  /* 0x00200000b9e8783b */ /* 0x000ea80000000200 */
[----:B------:R-:W3:Y:S04]  /*8d30*/  LDSM.16.M88.4 R128, [R187+0x1000] ;  /* 0x00100000bb80783b */ /* 0x000ee80000000200 */
        /* <DEDUP_REMOVED lines=10> */
[----:B-----5:R-:W-:Y:S03]  /*8de0*/  HMMA.16816.F32.BF16 R20, R168, R100, RZ ;  /* 0x00000064a814723c */ /* 0x020fe600000418ff */
[----:B------:R-:W5:Y:S04]  /*8df0*/  LDSM.16.M88.4 R180, [R185+0x3c00] ;  /* 0x003c0000b9b4783b */ /* 0x000f680000000200 */
[----:B------:R-:W5:Y:S01]  /*8e00*/  LDSM.16.M88.4 R124, [R185+0x2c00] ;  /* 0x002c0000b97c783b */ /* 0x000f620000000200 */
[-C--:B--2---:R-:W-:Y:S03]  /*8e10*/  HMMA.16816.F32.BF16 R56, R164, R232.reuse, R56 ;  /* 0x000000e8a438723c */ /* 0x084fe60000041838 */
[----:B------:R-:W2:Y:S04]  /*8e20*/  LDSM.16.M88.4 R120, [R185+0x3000] ;  /* 0x00300000b978783b */ /* 0x000ea80000000200 */
[----:B------:R-:W2:Y:S01]  /*8e30*/  LDSM.16.M88.4 R116, [R185+0x3400] ;  /* 0x00340000b974783b */ /* 0x000ea20000000200 */
[----:B---3--:R-:W-:Y:S03]  /*8e40*/  HMMA.16816.F32.BF16 R40, R128, R232, R40 ;  /* 0x000000e88028723c */ /* 0x008fe60000041828 */
[----:B------:R-:W0:Y:S05]  /*8e50*/  LDGDEPBAR ;  /* 0x00000000000079af */ /* 0x000e2a0000000000 */
[----:B------:R-:W-:Y:S03]  /*8e60*/  HMMA.16816.F32.BF16 R20, R164, R228, R20 ;  /* 0x000000e4a414723c */ /* 0x000fe60000041814 */
[----:B------:R-:W-:Y:S01]  /*8e70*/  FMUL.FTZ R56, R56, UR6 ;  /* 0x0000000638387c20 */ /* 0x000fe20008410000 */
[----:B------:R-:W-:Y:S01]  /*8e80*/  FMUL.FTZ R57, R57, UR6 ;  /* 0x0000000639397c20 */ /* 0x000fe20008410000 */
[----:B------:R-:W-:Y:S01]  /*8e90*/  FMUL.FTZ R58, R58, UR6 ;  /* 0x000000063a3a7c20 */ /* 0x000fe20008410000 */
[----:B------:R-:W-:-:S02]  /*8ea0*/  FMUL.FTZ R59, R59, UR6 ;  /* 0x000000063b3b7c20 */ /* 0x000fc40008410000 */
[----:B------:R-:W-:Y:S01]  /*8eb0*/  HMMA.16816.F32.BF16 R176, R12, R100, RZ ;  /* 0x000000640cb0723c */ /* 0x000fe200000418ff */
[----:B------:R-:W-:Y:S02]  /*8ec0*/  MUFU.TANH R226, R58 ;  /* 0x0000003a00e27308 */ /* 0x000fe40000002400 */
[----:B------:R-:W-:Y:S01]  /*8ed0*/  FMUL.FTZ R40, R40, UR6 ;  /* 0x0000000628287c20 */ /* 0x000fe20008410000 */
[----:B------:R-:W-:Y:S01]  /*8ee0*/  FMUL.FTZ R41, R41, UR6 ;  /* 0x0000000629297c20 */ /* 0x000fe20008410000 */
[----:B------:R-:W-:Y:S01]  /*8ef0*/  FMUL.FTZ R42, R42, UR6 ;  /* 0x000000062a2a7c20 */ /* 0x000fe20008410000 */
[----:B------:R-:W-:Y:S02]  /*8f00*/  FMUL.FTZ R43, R43, UR6 ;  /* 0x000000062b2b7c20 */ /* 0x000fe40008410000 */
[----:B------:R-:W-:Y:S01]  /*8f10*/  HMMA.16816.F32.BF16 R8, R168, R92, RZ ;  /* 0x0000005ca808723c */ /* 0x000fe200000418ff */
[----:B------:R-:W-:Y:S02]  /*8f20*/  MUFU.TANH R227, R59 ;  /* 0x0000003b00e37308 */ /* 0x000fe40000002400 */
[----:B------:R-:W-:Y:S01]  /*8f30*/  FMUL.FTZ R20, R20, UR6 ;  /* 0x0000000614147c20 */ /* 0x000fe20008410000 */
[----:B------:R-:W-:Y:S01]  /*8f40*/  FMUL.FTZ R21, R21, UR6 ;  /* 0x0000000615157c20 */ /* 0x000fe20008410000 */
[----:B------:R-:W-:Y:S01]  /*8f50*/  FMUL.FTZ R22, R22, UR6 ;  /* 0x0000000616167c20 */ /* 0x000fe20008410000 */
[----:B------:R-:W-:-:S02]  /*8f60*/  FMUL.FTZ R23, R23, UR6 ;  /* 0x0000000617177c20 */ /* 0x000fc40008410000 */
[----:B------:R-:W-:Y:S01]  /*8f70*/  HMMA.16816.F32.BF16 R4, R12, R92, RZ ;  /* 0x0000005c0c04723c */ /* 0x000fe200000418ff */
[----:B------:R-:W-:Y:S07]  /*8f80*/  MUFU.TANH R232, R42 ;  /* 0x0000002a00e87308 */ /* 0x000fee0000002400 */
[----:B------:R-:W-:Y:S01]  /*8f90*/  HMMA.16816.F32.BF16 R176, R128, R228, R176 ;  /* 0x000000e480b0723c */ /* 0x000fe200000418b0 */
[----:B------:R-:W-:Y:S07]  /*8fa0*/  MUFU.TANH R228, R40 ;  /* 0x0000002800e47308 */ /* 0x000fee0000002400 */
[-C--:B------:R-:W-:Y:S01]  /*8fb0*/  HMMA.16816.F32.BF16 R8, R164, R216.reuse, R8 ;  /* 0x000000d8a408723c */ /* 0x080fe20000041808 */
[----:B------:R-:W-:Y:S07]  /*8fc0*/  MUFU.TANH R229, R41 ;  /* 0x0000002900e57308 */ /* 0x000fee0000002400 */
[----:B------:R-:W-:Y:S01]  /*8fd0*/  HMMA.16816.F32.BF16 R4, R128, R216, R4 ;  /* 0x000000d88004723c */ /* 0x000fe20000041804 */
[----:B------:R-:W-:Y:S02]  /*8fe0*/  MUFU.TANH R216, R56 ;  /* 0x0000003800d87308 */ /* 0x000fe40000002400 */
[----:B------:R-:W-:Y:S01]  /*8ff0*/  FMUL.FTZ R176, R176, UR6 ;  /* 0x00000006b0b07c20 */ /* 0x000fe20008410000 */
[----:B------:R-:W-:Y:S01]  /*9000*/  FMUL.FTZ R177, R177, UR6 ;  /* 0x00000006b1b17c20 */ /* 0x000fe20008410000 */
[----:B------:R-:W-:-:S03]  /*9010*/  FMUL.FTZ R178, R178, UR6 ;  /* 0x00000006b2b27c20 */ /* 0x000fc60008410000 */
[C---:B------:R-:W-:Y:S01]  /*9020*/  HMMA.16816.F32.BF16 R112, R12.reuse, R110, RZ ;  /* 0x0000006e0c70723c */ /* 0x040fe200000418ff */
[----:B------:R3:W-:Y:S02]  /*9030*/  MUFU.TANH R217, R57 ;  /* 0x0000003900d97308 */ /* 0x0007e40000002400 */
[----:B------:R-:W-:Y:S01]  /*9040*/  FMUL.FTZ R11, R11, UR6 ;  /* 0x000000060b0b7c20 */ /* 0x000fe20008410000 */
[----:B------:R-:W-:Y:S01]  /*9050*/  FMUL.FTZ R10, R10, UR6 ;  /* 0x000000060a0a7c20 */ /* 0x000fe20008410000 */
[----:B------:R-:W-:Y:S01]  /*9060*/  FMUL.FTZ R8, R8, UR6 ;  /* 0x0000000608087c20 */ /* 0x000fe20008410000 */
[----:B------:R-:W-:Y:S02]  /*9070*/  FMUL.FTZ R9, R9, UR6 ;  /* 0x0000000609097c20 */ /* 0x000fe40008410000 */
[----:B------:R-:W-:Y:S01]  /*9080*/  HMMA.16816.F32.BF16 R84, R12, R76, RZ ;  /* 0x0000004c0c54723c */ /* 0x000fe200000418ff */
[----:B------:R5:W-:Y:S02]  /*9090*/  MUFU.TANH R233, R43 ;  /* 0x0000002b00e97308 */ /* 0x000be40000002400 */
[----:B------:R-:W-:Y:S01]  /*90a0*/  FMUL.FTZ R4, R4, UR6 ;  /* 0x0000000604047c20 */ /* 0x000fe20008410000 */
[----:B------:R-:W-:Y:S01]  /*90b0*/  FMUL.FTZ R5, R5, UR6 ;  /* 0x0000000605057c20 */ /* 0x000fe20008410000 */
[----:B------:R-:W-:-:S03]  /*90c0*/  FMUL.FTZ R6, R6, UR6 ;  /* 0x0000000606067c20 */ /* 0x000fc60008410000 */
[C---:B----4-:R-:W-:Y:S01]  /*90d0*/  HMMA.16816.F32.BF16 R68, R12.reuse, R60, RZ ;  /* 0x0000003c0c44723c */ /* 0x050fe200000418ff */
[----:B------:R-:W-:Y:S07]  /*90e0*/  MUFU.TANH R236, R20 ;  /* 0x0000001400ec7308 */ /* 0x000fee0000002400 */
[C---:B------:R-:W-:Y:S01]  /*90f0*/  HMMA.16816.F32.BF16 R52, R12.reuse, R44, RZ ;  /* 0x0000002c0c34723c */ /* 0x040fe200000418ff */
[----:B------:R-:W-:Y:S07]  /*9100*/  MUFU.TANH R237, R21 ;  /* 0x0000001500ed7308 */ /* 0x000fee0000002400 */
[C---:B-1----:R-:W-:Y:S01]  /*9110*/  HMMA.16816.F32.BF16 R32, R12.reuse, R24, RZ ;  /* 0x000000180c20723c */ /* 0x042fe200000418ff */
[----:B------:R-:W-:Y:S07]  /*9120*/  MUFU.TANH R238, R22 ;  /* 0x0000001600ee7308 */ /* 0x000fee0000002400 */
[C---:B------:R-:W-:Y:S01]  /*9130*/  HMMA.16816.F32.BF16 R104, R12.reuse, R102, RZ ;  /* 0x000000660c68723c */ /* 0x040fe200000418ff */
[----:B------:R1:W-:Y:S07]  /*9140*/  MUFU.TANH R239, R23 ;  /* 0x0000001700ef7308 */ /* 0x0003ee0000002400 */
[C---:B------:R-:W-:Y:S01]  /*9150*/  HMMA.16816.F32.BF16 R96, R12.reuse, R94, RZ ;  /* 0x0000005e0c60723c */ /* 0x040fe200000418ff */
[----:B------:R-:W-:Y:S07]  /*9160*/  MUFU.TANH R176, R176 ;  /* 0x000000b000b07308 */ /* 0x000fee0000002400 */
[C---:B------:R-:W-:Y:S01]  /*9170*/  HMMA.16816.F32.BF16 R80, R12.reuse, R78, RZ ;  /* 0x0000004e0c50723c */ /* 0x040fe200000418ff */
[----:B------:R-:W-:Y:S07]  /*9180*/  MUFU.TANH R177, R177 ;  /* 0x000000b100b17308 */ /* 0x000fee0000002400 */
[C---:B------:R-:W-:Y:S01]  /*9190*/  HMMA.16816.F32.BF16 R64, R12.reuse, R62, RZ ;  /* 0x0000003e0c40723c */ /* 0x040fe200000418ff */
[----:B------:R-:W-:Y:S07]  /*91a0*/  MUFU.TANH R4, R4 ;  /* 0x0000000400047308 */ /* 0x000fee0000002400 */
[C---:B------:R-:W-:Y:S01]  /*91b0*/  HMMA.16816.F32.BF16 R48, R12.reuse, R46, RZ ;  /* 0x0000002e0c30723c */ /* 0x040fe200000418ff */
[----:B------:R-:W-:Y:S07]  /*91c0*/  MUFU.TANH R5, R5 ;  /* 0x0000000500057308 */ /* 0x000fee0000002400 */
[----:B------:R-:W-:Y:S01]  /*91d0*/  HMMA.16816.F32.BF16 R28, R12, R26, RZ ;  /* 0x0000001a0c1c723c */ /* 0x000fe200000418ff */
[----:B------:R-:W-:Y:S07]  /*91e0*/  MUFU.TANH R11, R11 ;  /* 0x0000000b000b7308 */ /* 0x000fee0000002400 */
[C---:B------:R-:W-:Y:S01]  /*91f0*/  HMMA.16816.F32.BF16 R88, R168.reuse, R76, RZ ;  /* 0x0000004ca858723c */ /* 0x040fe200000418ff */
[----:B------:R-:W-:Y:S07]  /*9200*/  MUFU.TANH R10, R10 ;  /* 0x0000000a000a7308 */ /* 0x000fee0000002400 */
[C---:B------:R-:W-:Y:S01]  /*9210*/  HMMA.16816.F32.BF16 R72, R168.reuse, R60, RZ ;  /* 0x0000003ca848723c */ /* 0x040fe200000418ff */
[----:B------:R-:W-:Y:S07]  /*9220*/  MUFU.TANH R178, R178 ;  /* 0x000000b200b27308 */ /* 0x000fee0000002400 */
[C---:B---3--:R-:W-:Y:S08]  /*9230*/  HMMA.16816.F32.BF16 R56, R168.reuse, R44, RZ ;  /* 0x0000002ca838723c */ /* 0x048ff000000418ff */
[C---:B-----5:R-:W-:Y:S08]  /*9240*/  HMMA.16816.F32.BF16 R40, R168.reuse, R24, RZ ;  /* 0x00000018a828723c */ /* 0x060ff000000418ff */
        /* <DEDUP_REMOVED lines=8> */
[----:B-1----:R-:W-:Y:S08]  /*92d0*/  HMMA.16816.F32.BF16 R20, R168, R172, RZ ;  /* 0x000000aca814723c */ /* 0x002ff000000418ff */
[-C--:B------:R-:W-:Y:S08]  /*92e0*/  HMMA.16816.F32.BF16 R12, R12, R174.reuse, RZ ;  /* 0x000000ae0c0c723c */ /* 0x080ff000000418ff */
[----:B------:R-:W-:Y:S01]  /*92f0*/  HMMA.16816.F32.BF16 R168, R168, R174, RZ ;  /* 0x000000aea8a8723c */ /* 0x000fe200000418ff */
[----:B------:R-:W1:Y:S01]  /*9300*/  LDSM.16.M88.4 R172, [R185+0x3800] ;  /* 0x00380000b9ac783b */ /* 0x000e620000000200 */
[----:B------:R-:W-:-:S06]  /*9310*/  DEPBAR.LE SB0, 0x0 ;  /* 0x000080000000791a */ /* 0x000fcc0000000000 */
[C---:B------:R-:W-:Y:S08]  /*9320*/  HMMA.16816.F32.BF16 R112, R128.reuse, R234, R112 ;  /* 0x000000ea8070723c */ /* 0x040ff00000041870 */
[C---:B------:R-:W-:Y:S08]  /*9330*/  HMMA.16816.F32.BF16 R16, R128.reuse, R180, R16 ;  /* 0x000000b48010723c */ /* 0x040ff00000041810 */
[----:B------:R-:W-:Y:S03]  /*9340*/  HMMA.16816.F32.BF16 R104, R128, R230, R104 ;  /* 0x000000e68068723c */ /* 0x000fe60000041868 */
[----:B------:R-:W-:Y:S01]  /*9350*/  FMUL.FTZ R112, R112, UR6 ;  /* 0x0000000670707c20 */ /* 0x000fe20008410000 */
[----:B------:R-:W-:Y:S01]  /*9360*/  FMUL.FTZ R113, R113, UR6 ;  /* 0x0000000671717c20 */ /* 0x000fe20008410000 */
[----:B------:R-:W-:-:S03]  /*9370*/  FMUL.FTZ R115, R115, UR6 ;  /* 0x0000000673737c20 */ /* 0x000fc60008410000 */
[----:B------:R-:W-:Y:S01]  /*9380*/  HMMA.16816.F32.BF16 R96, R128, R218, R96 ;  /* 0x000000da8060723c */ /* 0x000fe20000041860 */
[----:B------:R-:W-:Y:S02]  /*9390*/  MUFU.TANH R245, R113 ;  /* 0x0000007100f57308 */ /* 0x000fe40000002400 */
[----:B------:R-:W-:Y:S01]  /*93a0*/  FMUL.FTZ R17, R17, UR6 ;  /* 0x0000000611117c20 */ /* 0x000fe20008410000 */
[----:B------:R-:W-:Y:S01]  /*93b0*/  FMUL.FTZ R16, R16, UR6 ;  /* 0x0000000610107c20 */ /* 0x000fe20008410000 */
[----:B------:R-:W-:-:S03]  /*93c0*/  FMUL.FTZ R19, R19, UR6 ;  /* 0x0000000613137c20 */ /* 0x000fc60008410000 */
[----:B------:R-:W-:Y:S02]  /*93d0*/  HMMA.16816.F32.BF16 R84, R128, R124, R84 ;  /* 0x0000007c8054723c */ /* 0x000fe40000041854 */
[----:B------:R-:W-:Y:S01]  /*93e0*/  MUFU.TANH R16, R16 ;  /* 0x0000001000107308 */ /* 0x000fe20000002400 */
[----:B------:R-:W-:Y:S01]  /*93f0*/  FMUL.FTZ R105, R105, UR6 ;  /* 0x0000000669697c20 */ /* 0x000fe20008410000 */
[----:B------:R-:W-:-:S04]  /*9400*/  FMUL.FTZ R104, R104, UR6 ;  /* 0x0000000668687c20 */ /* 0x000fc80008410000 */
[C---:B--2---:R-:W-:Y:S03]  /*9410*/  HMMA.16816.F32.BF16 R68, R128.reuse, R120, R68 ;  /* 0x000000788044723c */ /* 0x044fe60000041844 */
[----:B------:R-:W-:Y:S01]  /*9420*/  FMUL.FTZ R96, R96, UR6 ;  /* 0x0000000660607c20 */ /* 0x000fe20008410000 */
[----:B------:R-:W-:Y:S01]  /*9430*/  FMUL.FTZ R97, R97, UR6 ;  /* 0x0000000661617c20 */ /* 0x000fe20008410000 */
[----:B------:R-:W-:Y:S01]  /*9440*/  FMUL.FTZ R98, R98, UR6 ;  /* 0x0000000662627c20 */ /* 0x000fe20008410000 */
[----:B------:R-:W-:Y:S02]  /*9450*/  FMUL.FTZ R99, R99, UR6 ;  /* 0x0000000663637c20 */ /* 0x000fe40008410000 */
[C---:B------:R-:W-:Y:S03]  /*9460*/  HMMA.16816.F32.BF16 R80, R128.reuse, R126, R80 ;  /* 0x0000007e8050723c */ /* 0x040fe60000041850 */
[----:B------:R-:W-:Y:S01]  /*9470*/  FMUL.FTZ R85, R85, UR6 ;  /* 0x0000000655557c20 */ /* 0x000fe20008410000 */
[----:B------:R-:W-:Y:S01]  /*9480*/  FMUL.FTZ R84, R84, UR6 ;  /* 0x0000000654547c20 */ /* 0x000fe20008410000 */
[----:B------:R-:W-:Y:S01]  /*9490*/  FMUL.FTZ R86, R86, UR6 ;  /* 0x0000000656567c20 */ /* 0x000fe20008410000 */
[----:B------:R-:W-:Y:S02]  /*94a0*/  MUFU.TANH R99, R99 ;  /* 0x0000006300637308 */ /* 0x000fe40000002400 */
[----:B------:R-:W-:Y:S03]  /*94b0*/  HMMA.16816.F32.BF16 R52, R128, R116, R52 ;  /* 0x000000748034723c */ /* 0x000fe60000041834 */
[----:B------:R-:W-:Y:S01]  /*94c0*/  FMUL.FTZ R68, R68, UR6 ;  /* 0x0000000644447c20 */ /* 0x000fe20008410000 */
[----:B------:R-:W-:-:S02]  /*94d0*/  FMUL.FTZ R69, R69, UR6 ;  /* 0x0000000645457c20 */ /* 0x000fc40008410000 */
[----:B------:R-:W-:Y:S02]  /*94e0*/  MUFU.TANH R85, R85 ;  /* 0x0000005500557308 */ /* 0x000fe40000002400 */
[C---:B------:R-:W-:Y:S03]  /*94f0*/  HMMA.16816.F32.BF16 R64, R128.reuse, R122, R64 ;  /* 0x0000007a8040723c */ /* 0x040fe60000041840 */
[----:B------:R-:W-:Y:S01]  /*9500*/  FMUL.FTZ R80, R80, UR6 ;  /* 0x0000000650507c20 */ /* 0x000fe20008410000 */
[----:B------:R-:W-:Y:S01]  /*9510*/  FMUL.FTZ R81, R81, UR6 ;  /* 0x0000000651517c20 */ /* 0x000fe20008410000 */
[----:B------:R-:W-:Y:S01]  /*9520*/  FMUL.FTZ R82, R82, UR6 ;  /* 0x0000000652527c20 */ /* 0x000fe20008410000 */
[----:B------:R-:W-:Y:S01]  /*9530*/  MUFU.TANH R68, R68 ;  /* 0x0000004400447308 */ /* 0x000fe20000002400 */
[----:B------:R-:W-:Y:S01]  /*9540*/  FMUL.FTZ R83, R83, UR6 ;  /* 0x0000000653537c20 */ /* 0x000fe20008410000 */
[C---:B------:R-:W-:Y:S03]  /*9550*/  HMMA.16816.F32.BF16 R48, R128.reuse, R118, R48 ;  /* 0x000000768030723c */ /* 0x040fe60000041830 */
[----:B------:R-:W-:Y:S01]  /*9560*/  FMUL.FTZ R52, R52, UR6 ;  /* 0x0000000634347c20 */ /* 0x000fe20008410000 */
[----:B------:R-:W-:Y:S01]  /*9570*/  FMUL.FTZ R53, R53, UR6 ;  /* 0x0000000635357c20 */ /* 0x000fe20008410000 */
[----:B------:R-:W-:Y:S01]  /*9580*/  FMUL.FTZ R54, R54, UR6 ;  /* 0x0000000636367c20 */ /* 0x000fe20008410000 */
[----:B------:R-:W-:Y:S02]  /*9590*/  MUFU.TANH R69, R69 ;  /* 0x0000004500457308 */ /* 0x000fe40000002400 */
[C---:B-1----:R-:W-:Y:S03]  /*95a0*/  HMMA.16816.F32.BF16 R32, R128.reuse, R172, R32 ;  /* 0x000000ac8020723c */ /* 0x042fe60000041820 */
        /* <DEDUP_REMOVED lines=8> */
[----:B------:R-:W-:Y:S03]  /*9630*/  HMMA.16816.F32.BF16 R12, R128, R182, R12 ;  /* 0x000000b6800c723c */ /* 0x000fe6000004180c */
[----:B------:R-:W-:Y:S01]  /*9640*/  FMUL.FTZ R33, R33, UR6 ;  /* 0x0000000621217c20 */ /* 0x000fe20008410000 */
[----:B------:R-:W-:Y:S01]  /*9650*/  FMUL.FTZ R32, R32, UR6 ;  /* 0x0000000620207c20 */ /* 0x000fe20008410000 */
[----:B------:R-:W-:Y:S01]  /*9660*/  FMUL.FTZ R34, R34, UR6 ;  /* 0x0000000622227c20 */ /* 0x000fe20008410000 */
[----:B------:R-:W1:Y:S01]  /*9670*/  MUFU.TANH R129, R112 ;  /* 0x0000007000817308 */ /* 0x000e620000002400 */
[----:B------:R-:W-:Y:S01]  /*9680*/  FMUL.FTZ R35, R35, UR6 ;  /* 0x0000000623237c20 */ /* 0x000fe20008410000 */
[----:B------:R-:W-:Y:S03]  /*9690*/  HMMA.16816.F32.BF16 R56, R164, R116, R56 ;  /* 0x00000074a438723c */ /* 0x000fe60000041838 */
[----:B------:R-:W-:Y:S01]  /*96a0*/  FMUL.FTZ R28, R28, UR6 ;  /* 0x000000061c1c7c20 */ /* 0x000fe20008410000 */
[----:B------:R-:W-:-:S02]  /*96b0*/  FMUL.FTZ R31, R31, UR6 ;  /* 0x000000061f1f7c20 */ /* 0x000fc40008410000 */
[----:B------:R2:W-:Y:S02]  /*96c0*/  MUFU.TANH R116, R17 ;  /* 0x0000001100747308 */ /* 0x0005e40000002400 */
[C---:B------:R-:W-:Y:S03]  /*96d0*/  HMMA.16816.F32.BF16 R108, R164.reuse, R234, R108 ;  /* 0x000000eaa46c723c */ /* 0x040fe6000004186c */
[----:B------:R-:W-:Y:S01]  /*96e0*/  FMUL.FTZ R13, R13, UR6 ;  /* 0x000000060d0d7c20 */ /* 0x000fe20008410000 */
[----:B------:R-:W-:Y:S01]  /*96f0*/  FMUL.FTZ R12, R12, UR6 ;  /* 0x000000060c0c7c20 */ /* 0x000fe20008410000 */
[----:B------:R-:W-:Y:S01]  /*9700*/  FMUL.FTZ R14, R14, UR6 ;  /* 0x000000060e0e7c20 */ /* 0x000fe20008410000 */
[----:B------:R3:W-:Y:S01]  /*9710*/  MUFU.TANH R131, R104 ;  /* 0x0000006800837308 */ /* 0x0007e20000002400 */
[----:B------:R-:W-:Y:S01]  /*9720*/  FMUL.FTZ R15, R15, UR6 ;  /* 0x000000060f0f7c20 */ /* 0x000fe20008410000 */
[C---:B------:R-:W-:Y:S03]  /*9730*/  HMMA.16816.F32.BF16 R76, R164.reuse, R126, R76 ;  /* 0x0000007ea44c723c */ /* 0x040fe6000004184c */
[----:B------:R-:W-:Y:S01]  /*9740*/  FMUL.FTZ R58, R58, UR6 ;  /* 0x000000063a3a7c20 */ /* 0x000fe20008410000 */
[----:B------:R-:W-:Y:S01]  /*9750*/  FMUL.FTZ R59, R59, UR6 ;  /* 0x000000063b3b7c20 */ /* 0x000fe20008410000 */
[----:B------:R-:W-:Y:S01]  /*9760*/  FMUL.FTZ R56, R56, UR6 ;  /* 0x0000000638387c20 */ /* 0x000fe20008410000 */
[----:B------:R-:W-:Y:S01]  /*9770*/  MUFU.TANH R127, R105 ;  /* 0x00000069007f7308 */ /* 0x000fe20000002400 */
[----:B--2---:R-:W-:Y:S01]  /*9780*/  IMAD R17, R190, 0x80, R225 ;  /* 0x00000080be117824 */ /* 0x004fe200078e02e1 */
[----:B------:R-:W-:Y:S01]  /*9790*/  HMMA.16816.F32.BF16 R20, R164, R180, R20 ;  /* 0x000000b4a414723c */ /* 0x000fe20000041814 */
[----:B------:R-:W-:-:S02]  /*97a0*/  FMUL.FTZ R57, R57, UR6 ;  /* 0x0000000639397c20 */ /* 0x000fc40008410000 */
[C---:B------:R-:W-:Y:S02]  /*97b0*/  VIADD R246, R17.reuse, 0xffffff01 ;  /* 0xffffff0111f67836 */ /* 0x040fe40000000000 */
[----:B------:R-:W-:Y:S01]  /*97c0*/  FMUL.FTZ R110, R110, UR6 ;  /* 0x000000066e6e7c20 */ /* 0x000fe20008410000 */
[C---:B------:R-:W-:Y:S01]  /*97d0*/  VIADD R244, R17.reuse, 0xffffff08 ;  /* 0xffffff0811f47836 */ /* 0x040fe20000000000 */
[----:B------:R-:W-:Y:S01]  /*97e0*/  MUFU.TANH R181, R96 ;  /* 0x0000006000b57308 */ /* 0x000fe20000002400 */
[C---:B------:R-:W-:Y:S01]  /*97f0*/  VIADD R180, R17.reuse, 0xffffff10 ;  /* 0xffffff1011b47836 */ /* 0x040fe20000000000 */
[C---:B------:R-:W-:Y:S01]  /*9800*/  HMMA.16816.F32.BF16 R92, R164.reuse, R218, R92 ;  /* 0x000000daa45c723c */ /* 0x040fe2000004185c */
[C---:B------:R-:W-:Y:S01]  /*9810*/  VIADD R240, R17.reuse, 0xffffff09 ;  /* 0xffffff0911f07836 */ /* 0x040fe20000000000 */
[C---:B------:R-:W-:Y:S01]  /*9820*/  ISETP.GT.AND P5, PT, R220.reuse, R246, PT ;  /* 0x000000f6dc00720c */ /* 0x040fe20003fa4270 */
[C---:B------:R-:W-:Y:S01]  /*9830*/  VIADD R130, R17.reuse, 0xffffff19 ;  /* 0xffffff1911827836 */ /* 0x040fe20000000000 */
[C---:B------:R-:W-:Y:S01]  /*9840*/  ISETP.GT.AND P3, PT, R220.reuse, R244, PT ;  /* 0x000000f4dc00720c */ /* 0x040fe20003f64270 */
[C---:B------:R-:W-:Y:S01]  /*9850*/  VIADD R128, R17.reuse, 0xffffff20 ;  /* 0xffffff2011807836 */ /* 0x040fe20000000000 */
[----:B------:R2:W4:Y:S01]  /*9860*/  MUFU.TANH R218, R97 ;  /* 0x0000006100da7308 */ /* 0x0005220000002400 */
[C---:B------:R-:W-:Y:S01]  /*9870*/  ISETP.GT.AND P4, PT, R220.reuse, R180, PT ;  /* 0x000000b4dc00720c */ /* 0x040fe20003f84270 */
[C---:B------:R-:W-:Y:S01]  /*9880*/  HMMA.16816.F32.BF16 R100, R164.reuse, R230, R100 ;  /* 0x000000e6a464723c */ /* 0x040fe20000041864 */
[C---:B------:R-:W-:Y:S01]  /*9890*/  VIADD R231, R17.reuse, 0xffffff00 ;  /* 0xffffff0011e77836 */ /* 0x040fe20000000000 */
[C---:B------:R-:W-:Y:S01]  /*98a0*/  ISETP.GT.AND P2, PT, R220.reuse, R240, PT ;  /* 0x000000f0dc00720c */ /* 0x040fe20003f44270 */
[----:B------:R-:W-:Y:S01]  /*98b0*/  VIADD R126, R17, 0xffffff21 ;  /* 0xffffff21117e7836 */ /* 0x000fe20000000000 */
[----:B-1----:R-:W-:Y:S01]  /*98c0*/  FSEL R252, R129, -INF , !P3 ;  /* 0xff80000081fc7808 */ /* 0x002fe20005800000 */
[C---:B------:R-:W-:Y:S01]  /*98d0*/  VIADD R113, R17.reuse, 0xffffff49 ;  /* 0xffffff4911717836 */ /* 0x040fe20000000000 */
[----:B------:R-:W-:Y:S01]  /*98e0*/  MUFU.TANH R249, R49 ;  /* 0x0000003100f97308 */ /* 0x000fe20000002400 */
[C---:B------:R-:W-:Y:S01]  /*98f0*/  ISETP.GT.AND P6, PT, R220.reuse, R231, PT ;  /* 0x000000e7dc00720c */ /* 0x040fe20003fc4270 */
[C---:B------:R-:W-:Y:S01]  /*9900*/  HMMA.16816.F32.BF16 R40, R164.reuse, R172, R40 ;  /* 0x000000aca428723c */ /* 0x040fe20000041828 */
[C---:B------:R-:W-:Y:S01]  /*9910*/  VIADD R173, R17.reuse, 0xffffff11 ;  /* 0xffffff1111ad7836 */ /* 0x040fe20000000000 */
[----:B------:R-:W-:Y:S01]  /*9920*/  ISETP.GT.AND P3, PT, R220, R128, PT ;  /* 0x00000080dc00720c */ /* 0x000fe20003f64270 */
[----:B------:R-:W-:Y:S01]  /*9930*/  VIADD R112, R17, 0xffffff50 ;  /* 0xffffff5011707836 */ /* 0x000fe20000000000 */
[----:B------:R-:W-:Y:S01]  /*9940*/  FSEL R243, R176, -INF , !P4 ;  /* 0xff800000b0f37808 */ /* 0x000fe20006000000 */
[----:B------:R-:W-:Y:S01]  /*9950*/  FMUL.FTZ R111, R111, UR6 ;  /* 0x000000066f6f7c20 */ /* 0x000fe20008410000 */
[C---:B------:R-:W-:Y:S01]  /*9960*/  ISETP.GT.AND P0, PT, R220.reuse, R173, PT ;  /* 0x000000addc00720c */ /* 0x040fe20003f04270 */
[----:B------:R1:W-:Y:S01]  /*9970*/  MUFU.TANH R241, R81 ;  /* 0x0000005100f17308 */ /* 0x0003e20000002400 */
[C---:B------:R-:W-:Y:S01]  /*9980*/  HMMA.16816.F32.BF16 R24, R164.reuse, R174, R24 ;  /* 0x000000aea418723c */ /* 0x040fe20000041818 */
[----:B------:R-:W-:Y:S01]  /*9990*/  FSEL R245, R245, -INF , !P2 ;  /* 0xff800000f5f57808 */ /* 0x000fe20005000000 */
[----:B---3--:R-:W-:Y:S01]  /*99a0*/  VIADD R104, R17, 0xffffff58 ;  /* 0xffffff5811687836 */ /* 0x008fe20000000000 */
[----:B------:R-:W-:Y:S01]  /*99b0*/  FSEL R242, R177, -INF , !P0 ;  /* 0xff800000b1f27808 */ /* 0x000fe20004000000 */
[C---:B--2---:R-:W-:Y:S01]  /*99c0*/  VIADD R97, R17.reuse, 0xffffff59 ;  /* 0xffffff5911617836 */ /* 0x044fe20000000000 */
[----:B------:R-:W-:Y:S01]  /*99d0*/  ISETP.GT.AND P2, PT, R220, R126, PT ;  /* 0x0000007edc00720c */ /* 0x000fe20003f44270 */
[----:B------:R-:W-:Y:S01]  /*99e0*/  FMUL.FTZ R102, R102, UR6 ;  /* 0x0000000666667c20 */ /* 0x000fe20008410000 */
[----:B------:R2:W3:Y:S01]  /*99f0*/  MUFU.TANH R174, R80 ;  /* 0x0000005000ae7308 */ /* 0x0004e20000002400 */
[----:B------:R-:W-:Y:S01]  /*9a00*/  HMMA.16816.F32.BF16 R88, R164, R124, R88 ;  /* 0x0000007ca458723c */ /* 0x000fe20000041858 */
[C---:B------:R-:W-:Y:S01]  /*9a10*/  VIADD R125, R17.reuse, 0xffffff28 ;  /* 0xffffff28117d7836 */ /* 0x040fe20000000000 */
[----:B------:R-:W-:Y:S01]  /*9a20*/  FSEL R172, R4, -INF , !P3 ;  /* 0xff80000004ac7808 */ /* 0x000fe20005800000 */
[----:B------:R-:W-:-:S02]  /*9a30*/  VIADD R124, R17, 0xffffff29 ;  /* 0xffffff29117c7836 */ /* 0x000fc40000000000 */
[----:B------:R-:W-:Y:S01]  /*9a40*/  FMUL.FTZ R42, R42, UR6 ;  /* 0x000000062a2a7c20 */ /* 0x000fe20008410000 */
[C---:B------:R-:W-:Y:S01]  /*9a50*/  VIADD R117, R17.reuse, 0xffffff48 ;  /* 0xffffff4811757836 */ /* 0x040fe20000000000 */
[C---:B------:R-:W-:Y:S01]  /*9a60*/  ISETP.GT.AND P4, PT, R220.reuse, R125, PT ;  /* 0x0000007ddc00720c */ /* 0x040fe20003f84270 */
[----:B------:R-:W-:Y:S01]  /*9a70*/  MUFU.TANH R33, R33 ;  /* 0x0000002100217308 */ /* 0x000fe20000002400 */
[C---:B------:R-:W-:Y:S01]  /*9a80*/  HMMA.16816.F32.BF16 R168, R164.reuse, R182, R168 ;  /* 0x000000b6a4a8723c */ /* 0x040fe200000418a8 */
[----:B------:R-:W-:Y:S01]  /*9a90*/  ISETP.GT.AND P0, PT, R220, R124, PT ;  /* 0x0000007cdc00720c */ /* 0x000fe20003f04270 */
[C---:B-1----:R-:W-:Y:S02]  /*9aa0*/  VIADD R81, R17.reuse, 0xffffff61 ;  /* 0xffffff6111517836 */ /* 0x042fe40000000000 */
[----:B------:R-:W-:Y:S01]  /*9ab0*/  FMUL.FTZ R78, R78, UR6 ;  /* 0x000000064e4e7c20 */ /* 0x000fe20008410000 */
[C---:B------:R-:W-:Y:S01]  /*9ac0*/  VIADD R49, R17.reuse, 0xffffff71 ;  /* 0xffffff7111317836 */ /* 0x040fe20000000000 */
[----:B----4-:R-:W-:Y:S01]  /*9ad0*/  FSEL R129, R218, -INF , !P0 ;  /* 0xff800000da817808 */ /* 0x010fe20004000000 */
[C---:B------:R-:W-:Y:S01]  /*9ae0*/  VIADD R105, R17.reuse, 0xffffff51 ;  /* 0xffffff5111697836 */ /* 0x040fe20000000000 */
[----:B------:R1:W-:Y:S01]  /*9af0*/  MUFU.TANH R183, R65 ;  /* 0x0000004100b77308 */ /* 0x0003e20000002400 */
[----:B------:R-:W-:Y:S01]  /*9b00*/  HMMA.16816.F32.BF16 R72, R164, R120, R72 ;  /* 0x00000078a448723c */ /* 0x000fe20000041848 */
[----:B------:R-:W-:-:S02]  /*9b10*/  VIADD R121, R17, 0xffffff38 ;  /* 0xffffff3811797836 */ /* 0x000fc40000000000 */
[----:B------:R-:W-:Y:S01]  /*9b20*/  FMUL.FTZ R95, R95, UR6 ;  /* 0x000000065f5f7c20 */ /* 0x000fe20008410000 */
[C---:B------:R-:W-:Y:S02]  /*9b30*/  VIADD R120, R17.reuse, 0xffffff39 ;  /* 0xffffff3911787836 */ /* 0x040fe40000000000 */
[----:B------:R-:W-:Y:S01]  /*9b40*/  FMUL.FTZ R90, R90, UR6 ;  /* 0x000000065a5a7c20 */ /* 0x000fe20008410000 */
[C---:B--2---:R-:W-:Y:S01]  /*9b50*/  VIADD R80, R17.reuse, 0xffffff68 ;  /* 0xffffff6811507836 */ /* 0x044fe20000000000 */
[----:B------:R-:W-:Y:S01]  /*9b60*/  ISETP.GT.AND P3, PT, R220, R121, PT ;  /* 0x00000079dc00720c */ /* 0x000fe20003f64270 */
[----:B------:R2:W-:Y:S01]  /*9b70*/  MUFU.TANH R182, R48 ;  /* 0x0000003000b67308 */ /* 0x0005e20000002400 */
[----:B------:R-:W-:Y:S01]  /*9b80*/  HMMA.16816.F32.BF16 R60, R164, R122, R60 ;  /* 0x0000007aa43c723c */ /* 0x000fe2000004183c */
[----:B------:R-:W-:Y:S02]  /*9b90*/  VIADD R122, R17, 0xffffff31 ;  /* 0xffffff31117a7836 */ /* 0x000fe40000000000 */
[----:B------:R-:W-:Y:S01]  /*9ba0*/  FMUL.FTZ R91, R91, UR6 ;  /* 0x000000065b5b7c20 */ /* 0x000fe20008410000 */
[----:B------:R-:W-:-:S02]  /*9bb0*/  VIADD R123, R17, 0xffffff30 ;  /* 0xffffff30117b7836 */ /* 0x000fc40000000000 */
[----:B------:R-:W-:Y:S01]  /*9bc0*/  FMUL.FTZ R79, R79, UR6 ;  /* 0x000000064f4f7c20 */ /* 0x000fe20008410000 */
[----:B------:R-:W-:Y:S02]  /*9bd0*/  VIADD R96, R17, 0xffffff60 ;  /* 0xffffff6011607836 */ /* 0x000fe40000000000 */
[----:B------:R-:W-:Y:S01]  /*9be0*/  FMUL.FTZ R43, R43, UR6 ;  /* 0x000000062b2b7c20 */ /* 0x000fe20008410000 */
[----:B------:R4:W-:Y:S01]  /*9bf0*/  MUFU.TANH R219, R64 ;  /* 0x0000004000db7308 */ /* 0x0009e20000002400 */
[----:B------:R-:W-:Y:S01]  /*9c00*/  HMMA.16816.F32.BF16 R44, R164, R118, R44 ;  /* 0x00000076a42c723c */ /* 0x000fe2000004182c */
[----:B------:R-:W-:Y:S01]  /*9c10*/  FMUL.FTZ R167, R29, UR6 ;  /* 0x000000061da77c20 */ /* 0x000fe20008410000 */
[----:B------:R-:W-:Y:S01]  /*9c20*/  VIADD R164, R17, 0xffffff18 ;  /* 0xffffff1811a47836 */ /* 0x000fe20000000000 */
[----:B------:R-:W-:Y:S01]  /*9c30*/  FSEL R29, R229, -INF , !P5 ;  /* 0xff800000e51d7808 */ /* 0x000fe20006800000 */
[C---:B------:R-:W-:Y:S01]  /*9c40*/  VIADD R119, R17.reuse, 0xffffff40 ;  /* 0xffffff4011777836 */ /* 0x040fe20000000000 */
[C---:B------:R-:W-:Y:S01]  /*9c50*/  ISETP.GT.AND P5, PT, R220.reuse, R130, PT ;  /* 0x00000082dc00720c */ /* 0x040fe20003fa4270 */
[----:B------:R-:W-:Y:S01]  /*9c60*/  VIADD R118, R17, 0xffffff41 ;  /* 0xffffff4111767836 */ /* 0x000fe20000000000 */
[----:B------:R5:W5:Y:S01]  /*9c70*/  MUFU.TANH R234, R28 ;  /* 0x0000001c00ea7308 */ /* 0x000b620000002400 */
[----:B------:R-:W-:Y:S01]  /*9c80*/  FSEL R166, R181, -INF , !P4 ;  /* 0xff800000b5a67808 */ /* 0x000fe20006000000 */
[----:B-1----:R-:W-:Y:S01]  /*9c90*/  VIADD R65, R17, 0xffffff69 ;  /* 0xffffff6911417836 */ /* 0x002fe20000000000 */
[----:B------:R-:W-:Y:S01]  /*9ca0*/  FSEL R175, R127, -INF , !P5 ;  /* 0xff8000007faf7808 */ /* 0x000fe20006800000 */
[----:B--2---:R-:W-:Y:S01]  /*9cb0*/  VIADD R48, R17, 0xffffff78 ;  /* 0xffffff7811307836 */ /* 0x004fe20000000000 */
[----:B------:R-:W-:Y:S01]  /*9cc0*/  ISETP.GT.AND P5, PT, R220, R122, PT ;  /* 0x0000007adc00720c */ /* 0x000fe20003fa4270 */
[----:B------:R-:W-:Y:S01]  /*9cd0*/  FMUL.FTZ R176, R62, UR6 ;  /* 0x000000063eb07c20 */ /* 0x000fe20008410000 */
[C---:B------:R-:W-:Y:S01]  /*9ce0*/  ISETP.GT.AND P4, PT, R220.reuse, R119, PT ;  /* 0x00000077dc00720c */ /* 0x040fe20003f84270 */
[----:B------:R-:W1:Y:S01]  /*9cf0*/  MUFU.TANH R53, R53 ;  /* 0x0000003500357308 */ /* 0x000e620000002400 */
[----:B------:R-:W-:Y:S01]  /*9d00*/  FSEL R165, R5, -INF , !P2 ;  /* 0xff80000005a57808 */ /* 0x000fe20005000000 */
[C---:B----4-:R-:W-:Y:S01]  /*9d10*/  VIADD R64, R17.reuse, 0xffffff70 ;  /* 0xffffff7011407836 */ /* 0x050fe20000000000 */
[----:B------:R-:W-:Y:S01]  /*9d20*/  ISETP.GT.AND P0, PT, R220, R118, PT ;  /* 0x00000076dc00720c */ /* 0x000fe20003f04270 */
[----:B------:R-:W-:Y:S01]  /*9d30*/  VIADD R17, R17, 0xffffff79 ;  /* 0xffffff7911117836 */ /* 0x000fe20000000000 */
[----:B------:R-:W-:Y:S01]  /*9d40*/  FSEL R235, R85, -INF , !P5 ;  /* 0xff80000055eb7808 */ /* 0x000fe20006800000 */
[----:B------:R-:W-:Y:S01]  /*9d50*/  FMUL.FTZ R74, R74, UR6 ;  /* 0x000000064a4a7c20 */ /* 0x000fe20008410000 */
[----:B---3--:R-:W-:Y:S01]  /*9d60*/  FSEL R127, R174, -INF , !P3 ;  /* 0xff800000ae7f7808 */ /* 0x008fe20005800000 */
[----:B------:R-:W2:Y:S01]  /*9d70*/  MUFU.TANH R32, R32 ;  /* 0x0000002000207308 */ /* 0x000ea20000002400 */
[----:B-----5:R-:W-:Y:S01]  /*9d80*/  FSEL R28, R228, -INF , !P6 ;  /* 0xff800000e41c7808 */ /* 0x020fe20007000000 */
[----:B------:R-:W-:Y:S01]  /*9d90*/  FMUL.FTZ R174, R103, UR6 ;  /* 0x0000000667ae7c20 */ /* 0x000fe20008410000 */
[C---:B------:R-:W-:Y:S01]  /*9da0*/  ISETP.GT.AND P6, PT, R220.reuse, R164, PT ;  /* 0x000000a4dc00720c */ /* 0x040fe20003fc4270 */
[----:B------:R-:W-:Y:S01]  /*9db0*/  FMUL.FTZ R75, R75, UR6 ;  /* 0x000000064b4b7c20 */ /* 0x000fe20008410000 */
[----:B------:R-:W-:Y:S01]  /*9dc0*/  ISETP.GT.AND P5, PT, R220, R113, PT ;  /* 0x00000071dc00720c */ /* 0x000fe20003fa4270 */
[----:B------:R-:W-:Y:S01]  /*9dd0*/  FMUL.FTZ R22, R22, UR6 ;  /* 0x0000000616167c20 */ /* 0x000fe20008410000 */
[----:B------:R-:W-:Y:S01]  /*9de0*/  FSEL R177, R131, -INF , !P6 ;  /* 0xff80000083b17808 */ /* 0x000fe20007000000 */
[----:B------:R-:W3:Y:S01]  /*9df0*/  MUFU.TANH R13, R13 ;  /* 0x0000000d000d7308 */ /* 0x000ee20000002400 */
[C---:B------:R-:W-:Y:S01]  /*9e00*/  ISETP.GT.AND P6, PT, R220.reuse, R123, PT ;  /* 0x0000007bdc00720c */ /* 0x040fe20003fc4270 */
[----:B------:R-:W-:Y:S01]  /*9e10*/  FMUL.FTZ R47, R47, UR6 ;  /* 0x000000062f2f7c20 */ /* 0x000fe20008410000 */
[----:B------:R-:W-:Y:S01]  /*9e20*/  ISETP.GT.AND P3, PT, R220, R112, PT ;  /* 0x00000070dc00720c */ /* 0x000fe20003f64270 */
[----:B------:R-:W-:Y:S01]  /*9e30*/  FMUL.FTZ R27, R27, UR6 ;  /* 0x000000061b1b7c20 */ /* 0x000fe20008410000 */
[----:B------:R-:W-:Y:S01]  /*9e40*/  FSEL R250, R68, -INF , !P4 ;  /* 0xff80000044fa7808 */ /* 0x000fe20006000000 */
[----:B------:R-:W-:Y:S01]  /*9e50*/  FMUL.FTZ R23, R23, UR6 ;  /* 0x0000000617177c20 */ /* 0x000fe20008410000 */
[C---:B------:R-:W-:Y:S01]  /*9e60*/  ISETP.GT.AND P4, PT, R220.reuse, R104, PT ;  /* 0x00000068dc00720c */ /* 0x040fe20003f84270 */
[----:B------:R4:W5:Y:S01]  /*9e70*/  MUFU.TANH R5, R110 ;  /* 0x0000006e00057308 */ /* 0x0009620000002400 */
[----:B------:R-:W-:Y:S01]  /*9e80*/  ISETP.GT.AND P2, PT, R220, R120, PT ;  /* 0x00000078dc00720c */ /* 0x000fe20003f44270 */
[----:B------:R-:W-:Y:S01]  /*9e90*/  FMUL.FTZ R170, R170, UR6 ;  /* 0x00000006aaaa7c20 */ /* 0x000fe20008410000 */
[----:B------:R-:W-:Y:S01]  /*9ea0*/  FSEL R85, R52, -INF , !P3 ;  /* 0xff80000034557808 */ /* 0x000fe20005800000 */
[----:B------:R-:W-:Y:S01]  /*9eb0*/  FMUL.FTZ R52, R94, UR6 ;  /* 0x000000065e347c20 */ /* 0x000fe20008410000 */
[C---:B------:R-:W-:Y:S01]  /*9ec0*/  ISETP.GT.AND P3, PT, R220.reuse, R80, PT ;  /* 0x00000050dc00720c */ /* 0x040fe20003f64270 */
[----:B------:R-:W-:Y:S01]  /*9ed0*/  VIADD R94, R215, 0x8 ;  /* 0x00000008d75e7836 */ /* 0x000fe20000000000 */
[----:B------:R-:W-:Y:S01]  /*9ee0*/  FSEL R241, R241, -INF , !P2 ;  /* 0xff800000f1f17808 */ /* 0x000fe20005000000 */
[----:B------:R2:W5:Y:S01]  /*9ef0*/  MUFU.TANH R131, R111 ;  /* 0x0000006f00837308 */ /* 0x0005620000002400 */
[----:B------:R-:W-:Y:S01]  /*9f00*/  ISETP.GT.AND P2, PT, R220, R105, PT ;  /* 0x00000069dc00720c */ /* 0x000fe20003f44270 */
[----:B------:R-:W-:Y:S01]  /*9f10*/  FMUL.FTZ R88, R88, UR6 ;  /* 0x0000000658587c20 */ /* 0x000fe20008410000 */
[----:B------:R-:W-:Y:S01]  /*9f20*/  FSEL R234, R234, -INF , !P3 ;  /* 0xff800000eaea7808 */ /* 0x000fe20005800000 */
[----:B------:R-:W-:Y:S01]  /*9f30*/  FMUL.FTZ R101, R101, UR6 ;  /* 0x0000000665657c20 */ /* 0x000fe20008410000 */
[----:B------:R-:W-:Y:S01]  /*9f40*/  ISETP.GT.AND P3, PT, R94, R231, PT ;  /* 0x000000e75e00720c */ /* 0x000fe20003f64270 */
[----:B------:R-:W-:Y:S01]  /*9f50*/  FMUL.FTZ R92, R92, UR6 ;  /* 0x000000065c5c7c20 */ /* 0x000fe20008410000 */
[----:B-1----:R-:W-:Y:S01]  /*9f60*/  FSEL R251, R53, -INF , !P2 ;  /* 0xff80000035fb7808 */ /* 0x002fe20005000000 */
[----:B------:R-:W-:Y:S01]  /*9f70*/  MUFU.TANH R167, R167 ;  /* 0x000000a700a77308 */ /* 0x000fe20000002400 */
[----:B----4-:R-:W-:Y:S01]  /*9f80*/  FSEL R110, R84, -INF , !P6 ;  /* 0xff800000546e7808 */ /* 0x010fe20007000000 */
[----:B------:R-:W-:Y:S01]  /*9f90*/  FMUL.FTZ R72, R72, UR6 ;  /* 0x0000000648487c20 */ /* 0x000fe20008410000 */
[----:B------:R-:W-:Y:S01]  /*9fa0*/  ISETP.GT.AND P6, PT, R220, R117, PT ;  /* 0x00000075dc00720c */ /* 0x000fe20003fc4270 */
[----:B------:R-:W-:Y:S01]  /*9fb0*/  FMUL.FTZ R93, R93, UR6 ;  /* 0x000000065d5d7c20 */ /* 0x000fe20008410000 */
[----:B------:R-:W-:Y:S01]  /*9fc0*/  FSEL R84, R182, -INF , !P4 ;  /* 0xff800000b6547808 */ /* 0x000fe20006000000 */
[----:B------:R-:W-:Y:S01]  /*9fd0*/  FMUL.FTZ R76, R76, UR6 ;  /* 0x000000064c4c7c20 */ /* 0x000fe20008410000 */
[C---:B------:R-:W-:Y:S01]  /*9fe0*/  ISETP.GT.AND P4, PT, R220.reuse, R64, PT ;  /* 0x00000040dc00720c */ /* 0x040fe20003f84270 */
[----:B------:R-:W1:Y:S01]  /*9ff0*/  MUFU.TANH R12, R12 ;  /* 0x0000000c000c7308 */ /* 0x000e620000002400 */
[----:B--2---:R-:W-:Y:S01]  /*a000*/  FSEL R111, R69, -INF , !P0 ;  /* 0xff800000456f7808 */ /* 0x004fe20004000000 */
[----:B------:R-:W-:Y:S01]  /*a010*/  FMUL.FTZ R77, R77, UR6 ;  /* 0x000000064d4d7c20 */ /* 0x000fe20008410000 */
[----:B------:R-:W-:Y:S01]  /*a020*/  ISETP.GT.AND P0, PT, R220, R97, PT ;  /* 0x00000061dc00720c */ /* 0x000fe20003f04270 */
[----:B------:R-:W-:Y:S01]  /*a030*/  FMUL.FTZ R60, R60, UR6 ;  /* 0x000000063c3c7c20 */ /* 0x000fe20008410000 */
[----:B------:R-:W-:Y:S01]  /*a040*/  FSEL R103, R219, -INF , !P6 ;  /* 0xff800000db677808 */ /* 0x000fe20007000000 */
[----:B------:R-:W-:Y:S01]  /*a050*/  FMUL.FTZ R219, R179, UR6 ;  /* 0x00000006b3db7c20 */ /* 0x000fe20008410000 */
[----:B------:R-:W-:Y:S01]  /*a060*/  FSEL R249, R249, -INF , !P0 ;  /* 0xff800000f9f97808 */ /* 0x000fe20004000000 */
[----:B------:R2:W4:Y:S01]  /*a070*/  MUFU.TANH R68, R102 ;  /* 0x0000006600447308 */ /* 0x0005220000002400 */
[----:B------:R-:W-:Y:S01]  /*a080*/  ISETP.GT.AND P0, PT, R220, R49, PT ;  /* 0x00000031dc00720c */ /* 0x000fe20003f04270 */
[----:B------:R-:W-:Y:S01]  /*a090*/  FMUL.FTZ R44, R44, UR6 ;  /* 0x000000062c2c7c20 */ /* 0x000fe20008410000 */
[----:B------:R-:W-:Y:S01]  /*a0a0*/  ISETP.GT.AND P6, PT, R220, R96, PT ;  /* 0x00000060dc00720c */ /* 0x000fe20003fc4270 */
[----:B------:R-:W-:Y:S01]  /*a0b0*/  FMUL.FTZ R45, R45, UR6 ;  /* 0x000000062d2d7c20 */ /* 0x000fe20008410000 */
[----:B------:R-:W-:Y:S01]  /*a0c0*/  FSEL R218, R16, -INF , !P4 ;  /* 0xff80000010da7808 */ /* 0x000fe20006000000 */
[----:B------:R-:W-:Y:S01]  /*a0d0*/  FMUL.FTZ R16, R63, UR6 ;  /* 0x000000063f107c20 */ /* 0x000fe20008410000 */
[----:B------:R-:W-:Y:S01]  /*a0e0*/  ISETP.GT.AND P4, PT, R94, R244, PT ;  /* 0x000000f45e00720c */ /* 0x000fe20003f84270 */
[----:B------:R-:W4:Y:S01]  /*a0f0*/  MUFU.TANH R90, R90 ;  /* 0x0000005a005a7308 */ /* 0x000f220000002400 */
[----:B------:R-:W-:Y:S01]  /*a100*/  FSEL R116, R116, -INF , !P0 ;  /* 0xff80000074747808 */ /* 0x000fe20004000000 */
[----:B------:R-:W-:Y:S01]  /*a110*/  FMUL.FTZ R40, R40, UR6 ;  /* 0x0000000628287c20 */ /* 0x000fe20008410000 */
[----:B------:R-:W-:Y:S01]  /*a120*/  ISETP.GT.AND P0, PT, R94, R240, PT ;  /* 0x000000f05e00720c */ /* 0x000fe20003f04270 */
[----:B------:R-:W-:Y:S01]  /*a130*/  FMUL.FTZ R24, R24, UR6 ;  /* 0x0000000618187c20 */ /* 0x000fe20008410000 */
[----:B------:R-:W-:-:S02]  /*a140*/  ISETP.GT.AND P2, PT, R220, R65, PT ;  /* 0x00000041dc00720c */ /* 0x000fc40003f44270 */
[----:B------:R-:W-:Y:S01]  /*a150*/  FSEL R248, R32, -INF , !P6 ;  /* 0xff80000020f87808 */ /* 0x000fe20007000000 */
[----:B------:R-:W4:Y:S01]  /*a160*/  MUFU.TANH R176, R176 ;  /* 0x000000b000b07308 */ /* 0x000f220000002400 */
[----:B--2---:R-:W-:Y:S02]  /*a170*/  FSEL R102, R183, -INF , !P5 ;  /* 0xff800000b7667808 */ /* 0x004fe40006800000 */
[C---:B------:R-:W-:Y:S02]  /*a180*/  ISETP.GT.AND P5, PT, R220.reuse, R81, PT ;  /* 0x00000051dc00720c */ /* 0x040fe40003fa4270 */
[C---:B------:R-:W-:Y:S02]  /*a190*/  ISETP.GT.AND P6, PT, R220.reuse, R48, PT ;  /* 0x00000030dc00720c */ /* 0x040fe40003fc4270 */
[----:B------:R-:W-:Y:S01]  /*a1a0*/  FSEL R247, R33, -INF , !P5 ;  /* 0xff80000021f77808 */ /* 0x000fe20006800000 */
[----:B------:R-:W2:Y:S01]  /*a1b0*/  MUFU.TANH R174, R174 ;  /* 0x000000ae00ae7308 */ /* 0x000ea20000002400 */
[----:B------:R-:W-:-:S02]  /*a1c0*/  ISETP.GT.AND P5, PT, R220, R17, PT ;  /* 0x00000011dc00720c */ /* 0x000fc40003fa4270 */
[----:B------:R-:W-:Y:S02]  /*a1d0*/  FSEL R4, R226, -INF , !P3 ;  /* 0xff800000e2047808 */ /* 0x000fe40005800000 */
[----:B---3--:R-:W-:Y:S02]  /*a1e0*/  FSEL R62, R13, -INF , !P5 ;  /* 0xff8000000d3e7808 */ /* 0x008fe40006800000 */
[----:B-----5:R-:W-:Y:S01]  /*a1f0*/  FSEL R13, R5, -INF , !P4 ;  /* 0xff800000050d7808 */ /* 0x020fe20006000000 */
[----:B------:R3:W-:Y:S01]  /*a200*/  MUFU.TANH R220, R78 ;  /* 0x0000004e00dc7308 */ /* 0x0007e20000002400 */
[C---:B------:R-:W-:Y:S02]  /*a210*/  ISETP.GT.AND P3, PT, R94.reuse, R164, PT ;  /* 0x000000a45e00720c */ /* 0x040fe40003f64270 */
[----:B------:R-:W-:Y:S02]  /*a220*/  FSEL R5, R131, -INF , !P0 ;  /* 0xff80000083057808 */ /* 0x000fe40004000000 */
[----:B------:R-:W-:-:S02]  /*a230*/  ISETP.GT.AND P0, PT, R94, R126, PT ;  /* 0x0000007e5e00720c */ /* 0x000fc40003f04270 */
[----:B-1----:R-:W-:Y:S01]  /*a240*/  FSEL R69, R12, -INF , !P6 ;  /* 0xff8000000c457808 */ /* 0x002fe20007000000 */
[----:B------:R-:W-:Y:S01]  /*a250*/  MUFU.TANH R42, R42 ;  /* 0x0000002a002a7308 */ /* 0x000fe20000002400 */
[----:B------:R-:W-:Y:S02]  /*a260*/  ISETP.GT.AND P6, PT, R94, R180, PT ;  /* 0x000000b45e00720c */ /* 0x000fe40003fc4270 */
[----:B------:R-:W-:Y:S01]  /*a270*/  FSEL R53, R11, -INF , !P0 ;  /* 0xff8000000b357808 */ /* 0x000fe20004000000 */
[----:B------:R-:W-:Y:S01]  /*a280*/  FMUL.FTZ R11, R26, UR6 ;  /* 0x000000061a0b7c20 */ /* 0x000fe20008410000 */
[----:B------:R-:W-:Y:S01]  /*a290*/  FSEL R33, R238, -INF , !P6 ;  /* 0xff800000ee217808 */ /* 0x000fe20007000000 */
[----:B------:R-:W-:Y:S01]  /*a2a0*/  FMUL.FTZ R26, R100, UR6 ;  /* 0x00000006641a7c20 */ /* 0x000fe20008410000 */
[----:B------:R-:W-:Y:S01]  /*a2b0*/  ISETP.GT.AND P4, PT, R94, R128, PT ;  /* 0x000000805e00720c */ /* 0x000fe20003f84270 */
[----:B------:R-:W1:Y:S01]  /*a2c0*/  MUFU.TANH R52, R52 ;  /* 0x0000003400347308 */ /* 0x000e620000002400 */
[----:B---3--:R-:W-:Y:S01]  /*a2d0*/  FSEL R78, R167, -INF , !P2 ;  /* 0xff800000a74e7808 */ /* 0x008fe20005000000 */
[----:B------:R-:W-:Y:S01]  /*a2e0*/  FMUL.FTZ R167, R46, UR6 ;  /* 0x000000062ea77c20 */ /* 0x000fe20008410000 */
[----:B----4-:R-:W-:Y:S01]  /*a2f0*/  FSEL R46, R68, -INF , !P3 ;  /* 0xff800000442e7808 */ /* 0x010fe20005800000 */
[----:B------:R-:W-:Y:S01]  /*a300*/  FMUL.FTZ R100, R107, UR6 ;  /* 0x000000066b647c20 */ /* 0x000fe20008410000 */
[----:B------:R-:W-:-:S02]  /*a310*/  ISETP.GT.AND P3, PT, R94, R123, PT ;  /* 0x0000007b5e00720c */ /* 0x000fc40003f64270 */
[----:B------:R-:W-:Y:S01]  /*a320*/  ISETP.GT.AND P2, PT, R94, R246, PT ;  /* 0x000000f65e00720c */ /* 0x000fe20003f44270 */
[----:B------:R-:W3:Y:S01]  /*a330*/  MUFU.TANH R91, R91 ;  /* 0x0000005b005b7308 */ /* 0x000ee20000002400 */
[----:B------:R-:W-:Y:S02]  /*a340*/  FSEL R238, R90, -INF , !P3 ;  /* 0xff8000005aee7808 */ /* 0x000fe40005800000 */
[----:B------:R-:W-:Y:S01]  /*a350*/  FSEL R12, R227, -INF , !P2 ;  /* 0xff800000e30c7808 */ /* 0x000fe20005000000 */
[----:B------:R-:W-:Y:S01]  /*a360*/  FMUL.FTZ R227, R171, UR6 ;  /* 0x00000006abe37c20 */ /* 0x000fe20008410000 */
[C---:B------:R-:W-:Y:S02]  /*a370*/  ISETP.GT.AND P3, PT, R94.reuse, R117, PT ;  /* 0x000000755e00720c */ /* 0x040fe40003f64270 */
[C---:B------:R-:W-:Y:S01]  /*a380*/  ISETP.GT.AND P2, PT, R94.reuse, R130, PT ;  /* 0x000000825e00720c */ /* 0x040fe20003f44270 */
[----:B------:R-:W4:Y:S01]  /*a390*/  MUFU.TANH R95, R95 ;  /* 0x0000005f005f7308 */ /* 0x000f220000002400 */
[----:B------:R-:W-:-:S02]  /*a3a0*/  ISETP.GT.AND P5, PT, R94, R173, PT ;  /* 0x000000ad5e00720c */ /* 0x000fc40003fa4270 */
[----:B------:R-:W-:Y:S02]  /*a3b0*/  FSEL R63, R10, -INF , !P4 ;  /* 0xff8000000a3f7808 */ /* 0x000fe40006000000 */
[----:B------:R-:W-:Y:S02]  /*a3c0*/  FSEL R176, R176, -INF , !P3 ;  /* 0xff800000b0b07808 */ /* 0x000fe40005800000 */
[----:B------:R-:W-:Y:S01]  /*a3d0*/  ISETP.GT.AND P6, PT, R94, R125, PT ;  /* 0x0000007d5e00720c */ /* 0x000fe20003fc4270 */
[----:B------:R-:W-:Y:S01]  /*a3e0*/  MUFU.TANH R74, R74 ;  /* 0x0000004a004a7308 */ /* 0x000fe20000002400 */
[----:B--2---:R-:W-:Y:S02]  /*a3f0*/  FSEL R68, R174, -INF , !P2 ;  /* 0xff800000ae447808 */ /* 0x004fe40005000000 */
[C---:B------:R-:W-:Y:S02]  /*a400*/  ISETP.GT.AND P4, PT, R94.reuse, R121, PT ;  /* 0x000000795e00720c */ /* 0x040fe40003f84270 */
[----:B------:R-:W-:-:S02]  /*a410*/  ISETP.GT.AND P3, PT, R94, R96, PT ;  /* 0x000000605e00720c */ /* 0x000fc40003f64270 */
[C---:B------:R-:W-:Y:S01]  /*a420*/  ISETP.GT.AND P2, PT, R94.reuse, R122, PT ;  /* 0x0000007a5e00720c */ /* 0x040fe20003f44270 */
[----:B------:R-:W-:Y:S01]  /*a430*/  MUFU.TANH R58, R58 ;  /* 0x0000003a003a7308 */ /* 0x000fe20000002400 */
[----:B------:R-:W-:Y:S02]  /*a440*/  FSEL R32, R239, -INF , !P5 ;  /* 0xff800000ef207808 */ /* 0x000fe40006800000 */
[----:B------:R-:W-:Y:S02]  /*a450*/  ISETP.GT.AND P5, PT, R94, R124, PT ;  /* 0x0000007c5e00720c */ /* 0x000fe40003fa4270 */
[----:B-1----:R-:W-:Y:S02]  /*a460*/  FSEL R52, R52, -INF , !P6 ;  /* 0xff80000034347808 */ /* 0x002fe40007000000 */
[----:B------:R-:W-:Y:S01]  /*a470*/  FSEL R220, R220, -INF , !P4 ;  /* 0xff800000dcdc7808 */ /* 0x000fe20006000000 */
[----:B------:R1:W2:Y:S01]  /*a480*/  MUFU.TANH R183, R79 ;  /* 0x0000004f00b77308 */ /* 0x0002a20000002400 */
[----:B------:R-:W-:-:S02]  /*a490*/  FSEL R182, R42, -INF , !P3 ;  /* 0xff8000002ab67808 */ /* 0x000fc40005800000 */
[C---:B------:R-:W-:Y:S02]  /*a4a0*/  ISETP.GT.AND P0, PT, R94.reuse, R120, PT ;  /* 0x000000785e00720c */ /* 0x040fe40003f04270 */
[C---:B------:R-:W-:Y:S02]  /*a4b0*/  ISETP.GT.AND P6, PT, R94.reuse, R119, PT ;  /* 0x000000775e00720c */ /* 0x040fe40003fc4270 */
[----:B---3--:R-:W-:Y:S01]  /*a4c0*/  FSEL R226, R91, -INF , !P2 ;  /* 0xff8000005be27808 */ /* 0x008fe20005000000 */
[----:B------:R-:W3:Y:S01]  /*a4d0*/  MUFU.TANH R16, R16 ;  /* 0x0000001000107308 */ /* 0x000ee20000002400 */
[C---:B------:R-:W-:Y:S02]  /*a4e0*/  ISETP.GT.AND P4, PT, R94.reuse, R112, PT ;  /* 0x000000705e00720c */ /* 0x040fe40003f84270 */
[----:B------:R-:W-:Y:S02]  /*a4f0*/  ISETP.GT.AND P2, PT, R94, R113, PT ;  /* 0x000000715e00720c */ /* 0x000fe40003f44270 */
[----:B----4-:R-:W-:-:S02]  /*a500*/  FSEL R239, R95, -INF , !P5 ;  /* 0xff8000005fef7808 */ /* 0x010fc40006800000 */
[----:B------:R-:W-:Y:S01]  /*a510*/  ISETP.GT.AND P5, PT, R94, R118, PT ;  /* 0x000000765e00720c */ /* 0x000fe20003fa4270 */
[----:B------:R-:W4:Y:S01]  /*a520*/  MUFU.TANH R75, R75 ;  /* 0x0000004b004b7308 */ /* 0x000f220000002400 */
[----:B-1----:R-:W-:Y:S01]  /*a530*/  IMAD R79, R190, 0x80, R225 ;  /* 0x00000080be4f7824 */ /* 0x002fe200078e02e1 */
[----:B--2---:R-:W-:Y:S02]  /*a540*/  FSEL R183, R183, -INF , !P0 ;  /* 0xff800000b7b77808 */ /* 0x004fe40004000000 */
[----:B------:R-:W-:Y:S01]  /*a550*/  FSEL R181, R74, -INF , !P6 ;  /* 0xff8000004ab57808 */ /* 0x000fe20007000000 */
[----:B------:R-:W-:Y:S01]  /*a560*/  VIADD R79, R79, 0xffffff00 ;  /* 0xffffff004f4f7836 */ /* 0x000fe20000000000 */
[----:B------:R-:W-:Y:S01]  /*a570*/  FSEL R171, R58, -INF , !P4 ;  /* 0xff8000003aab7808 */ /* 0x000fe20006000000 */
[----:B------:R-:W-:Y:S01]  /*a580*/  FMUL.FTZ R74, R89, UR6 ;  /* 0x00000006594a7c20 */ /* 0x000fe20008410000 */
[----:B------:R-:W-:Y:S01]  /*a590*/  MUFU.TANH R59, R59 ;  /* 0x0000003b003b7308 */ /* 0x000fe20000002400 */
[----:B------:R-:W-:-:S02]  /*a5a0*/  ISETP.GT.AND P0, PT, R94, R105, PT ;  /* 0x000000695e00720c */ /* 0x000fc40003f04270 */
[----:B------:R-:W-:Y:S02]  /*a5b0*/  ISETP.GT.AND P6, PT, R94, R104, PT ;  /* 0x000000685e00720c */ /* 0x000fe40003fc4270 */
[----:B---3--:R-:W-:Y:S02]  /*a5c0*/  FSEL R174, R16, -INF , !P2 ;  /* 0xff80000010ae7808 */ /* 0x008fe40005000000 */
[C---:B------:R-:W-:Y:S01]  /*a5d0*/  ISETP.GT.AND P4, PT, R94.reuse, R80, PT ;  /* 0x000000505e00720c */ /* 0x040fe20003f84270 */
[----:B------:R-:W1:Y:S01]  /*a5e0*/  MUFU.TANH R167, R167 ;  /* 0x000000a700a77308 */ /* 0x000e620000002400 */
[C---:B------:R-:W-:Y:S02]  /*a5f0*/  ISETP.GT.AND P2, PT, R94.reuse, R81, PT ;  /* 0x000000515e00720c */ /* 0x040fe40003f44270 */
[----:B----4-:R-:W-:Y:S02]  /*a600*/  FSEL R179, R75, -INF , !P5 ;  /* 0xff8000004bb37808 */ /* 0x010fe40006800000 */
[----:B------:R-:W-:-:S02]  /*a610*/  ISETP.GT.AND P5, PT, R94, R97, PT ;  /* 0x000000615e00720c */ /* 0x000fc40003fa4270 */
[----:B------:R-:W-:Y:S01]  /*a620*/  ISETP.GT.AND P3, PT, R94, R48, PT ;  /* 0x000000305e00720c */ /* 0x000fe20003f64270 */
[----:B------:R-:W-:Y:S08]  /*a630*/  MUFU.TANH R11, R11 ;  /* 0x0000000b000b7308 */ /* 0x000ff00000002400 */
[----:B------:R-:W2:Y:S01]  /*a640*/  MUFU.TANH R43, R43 ;  /* 0x0000002b002b7308 */ /* 0x000ea20000002400 */
[----:B-1----:R-:W-:-:S02]  /*a650*/  FSEL R167, R167, -INF , !P6 ;  /* 0xff800000a7a77808 */ /* 0x002fc40007000000 */
[----:B------:R-:W-:-:S05]  /*a660*/  ISETP.GT.AND P6, PT, R94, R64, PT ;  /* 0x000000405e00720c */ /* 0x000fca0003fc4270 */
[----:B------:R-:W1:Y:S08]  /*a670*/  MUFU.TANH R131, R47 ;  /* 0x0000002f00837308 */ /* 0x000e700000002400 */
[----:B------:R-:W3:Y:S01]  /*a680*/  MUFU.TANH R22, R22 ;  /* 0x0000001600167308 */ /* 0x000ee20000002400 */
[----:B--2---:R-:W-:Y:S02]  /*a690*/  FSEL R95, R43, -INF , !P2 ;  /* 0xff8000002b5f7808 */ /* 0x004fe40005000000 */
[----:B------:R-:W-:-:S05]  /*a6a0*/  ISETP.GT.AND P2, PT, R94, R17, PT ;  /* 0x000000115e00720c */ /* 0x000fca0003f44270 */
[----:B------:R2:W-:Y:S01]  /*a6b0*/  MUFU.TANH R230, R27 ;  /* 0x0000001b00e67308 */ /* 0x0005e20000002400 */
[----:B-1----:R-:W-:Y:S02]  /*a6c0*/  FSEL R131, R131, -INF , !P5 ;  /* 0xff80000083837808 */ /* 0x002fe40006800000 */
[----:B------:R-:W-:-:S05]  /*a6d0*/  ISETP.GT.AND P5, PT, R94, R49, PT ;  /* 0x000000315e00720c */ /* 0x000fca0003fa4270 */
[----:B------:R-:W1:Y:S01]  /*a6e0*/  MUFU.TANH R227, R227 ;  /* 0x000000e300e37308 */ /* 0x000e620000002400 */
[----:B---3--:R-:W-:Y:S01]  /*a6f0*/  FSEL R231, R22, -INF , !P6 ;  /* 0xff80000016e77808 */ /* 0x008fe20007000000 */
[----:B------:R-:W-:Y:S01]  /*a700*/  FMUL.FTZ R22, R109, UR6 ;  /* 0x000000066d167c20 */ /* 0x000fe20008410000 */
[----:B------:R-:W-:Y:S01]  /*a710*/  ISETP.GE.AND P6, PT, R79, R213, PT ;  /* 0x000000d54f00720c */ /* 0x000fe20003fc6270 */
[----:B------:R-:W-:-:S04]  /*a720*/  FMUL.FTZ R109, R7, UR6 ;  /* 0x00000006076d7c20 */ /* 0x000fc80008410000 */
[----:B------:R-:W3:Y:S01]  /*a730*/  MUFU.TANH R23, R23 ;  /* 0x0000001700177308 */ /* 0x000ee20000002400 */
[----:B--2---:R-:W-:Y:S02]  /*a740*/  FSEL R27, R4, -INF , !P6 ;  /* 0xff800000041b7808 */ /* 0x004fe40007000000 */
[----:B------:R-:W-:-:S05]  /*a750*/  ISETP.GE.AND P6, PT, R246, R213, PT ;  /* 0x000000d5f600720c */ /* 0x000fca0003fc6270 */
[----:B------:R2:W4:Y:S01]  /*a760*/  MUFU.TANH R228, R170 ;  /* 0x000000aa00e47308 */ /* 0x0005220000002400 */
[----:B-1----:R-:W-:Y:S02]  /*a770*/  FSEL R227, R227, -INF , !P2 ;  /* 0xff800000e3e37808 */ /* 0x002fe40005000000 */
[----:B------:R-:W-:-:S04]  /*a780*/  ISETP.GT.AND P2, PT, R191, R79, PT ;  /* 0x0000004fbf00720c */ /* 0x000fc80003f44270 */
[----:B------:R-:W-:Y:S01]  /*a790*/  FSEL R4, R232, -INF , !P2 ;  /* 0xff800000e8047808 */ /* 0x000fe20005000000 */
[----:B------:R1:W-:Y:S01]  /*a7a0*/  MUFU.TANH R42, R8 ;  /* 0x00000008002a7308 */ /* 0x0003e20000002400 */
[----:B---3--:R-:W-:Y:S02]  /*a7b0*/  FSEL R229, R23, -INF , !P5 ;  /* 0xff80000017e57808 */ /* 0x008fe40006800000 */
[----:B------:R-:W-:Y:S02]  /*a7c0*/  ISETP.GE.AND P5, PT, R79, R212, PT ;  /* 0x000000d44f00720c */ /* 0x000fe40003fa6270 */
[----:B------:R-:W-:-:S03]  /*a7d0*/  ISETP.GE.AND P2, PT, R246, R211, PT ;  /* 0x000000d3f600720c */ /* 0x000fc60003f46270 */
[----:B------:R3:W-:Y:S01]  /*a7e0*/  MUFU.TANH R10, R219 ;  /* 0x000000db000a7308 */ /* 0x0007e20000002400 */
[----:B--2---:R-:W-:Y:S02]  /*a7f0*/  FSEL R170, R59, -INF , !P0 ;  /* 0xff8000003baa7808 */ /* 0x004fe40004000000 */
[----:B------:R-:W-:Y:S02]  /*a800*/  ISETP.GT.AND P0, PT, R94, R65, PT ;  /* 0x000000415e00720c */ /* 0x000fe40003f04270 */
[----:B----4-:R-:W-:Y:S02]  /*a810*/  FSEL R228, R228, -INF , !P3 ;  /* 0xff800000e4e47808 */ /* 0x010fe40005800000 */
[----:B------:R-:W-:Y:S01]  /*a820*/  FSEL R230, R230, -INF , !P0 ;  /* 0xff800000e6e67808 */ /* 0x000fe20004000000 */
[----:B------:R2:W-:Y:S01]  /*a830*/  MUFU.TANH R59, R9 ;  /* 0x00000009003b7308 */ /* 0x0005e20000002400 */
[----:B-1----:R-:W-:Y:S01]  /*a840*/  FMUL.FTZ R8, R108, UR6 ;  /* 0x000000066c087c20 */ /* 0x002fe20008410000 */
[----:B------:R-:W-:-:S02]  /*a850*/  ISETP.GE.AND P0, PT, R79, R214, PT ;  /* 0x000000d64f00720c */ /* 0x000fc40003f06270 */
[----:B------:R-:W-:-:S04]  /*a860*/  ISETP.GE.AND P3, PT, R79, R211, PT ;  /* 0x000000d34f00720c */ /* 0x000fc80003f66270 */
[----:B------:R-:W1:Y:S01]  /*a870*/  MUFU.TANH R8, R8 ;  /* 0x0000000800087308 */ /* 0x000e620000002400 */
[----:B---3--:R-:W-:Y:S02]  /*a880*/  FSEL R219, R11, -INF , !P4 ;  /* 0xff8000000bdb7808 */ /* 0x008fe40006000000 */
[C---:B------:R-:W-:Y:S02]  /*a890*/  ISETP.GT.AND P4, PT, R215.reuse, R79, PT ;  /* 0x0000004fd700720c */ /* 0x040fe40003f84270 */
[----:B------:R-:W-:Y:S02]  /*a8a0*/  FSEL R4, R4, -INF , !P3 ;  /* 0xff80000004047808 */ /* 0x000fe40005800000 */
[----:B------:R-:W-:Y:S01]  /*a8b0*/  FSEL R75, R216, -INF , !P4 ;  /* 0xff800000d84b7808 */ /* 0x000fe20006000000 */
[----:B------:R3:W-:Y:S01]  /*a8c0*/  MUFU.TANH R58, R6 ;  /* 0x00000006003a7308 */ /* 0x0007e20000002400 */
[----:B------:R-:W-:Y:S01]  /*a8d0*/  ISETP.GT.AND P4, PT, R215, R246, PT ;  /* 0x000000f6d700720c */ /* 0x000fe20003f84270 */
[----:B--2---:R-:W-:Y:S01]  /*a8e0*/  FMUL.FTZ R9, R114, UR6 ;  /* 0x0000000672097c20 */ /* 0x004fe20008410000 */
[----:B------:R-:W-:-:S02]  /*a8f0*/  FSEL R75, R75, -INF , !P0 ;  /* 0xff8000004b4b7808 */ /* 0x000fc40004000000 */
[----:B------:R-:W-:Y:S02]  /*a900*/  FSEL R79, R217, -INF , !P4 ;  /* 0xff800000d94f7808 */ /* 0x000fe40006000000 */
[----:B------:R-:W-:Y:S01]  /*a910*/  ISETP.GE.AND P0, PT, R246, R214, PT ;  /* 0x000000d6f600720c */ /* 0x000fe20003f06270 */
[----:B------:R-:W2:Y:S01]  /*a920*/  MUFU.TANH R9, R9 ;  /* 0x0000000900097308 */ /* 0x000ea20000002400 */
[----:B------:R-:W-:Y:S02]  /*a930*/  ISETP.GT.AND P4, PT, R215, R244, PT ;  /* 0x000000f4d700720c */ /* 0x000fe40003f84270 */
[----:B------:R-:W-:Y:S02]  /*a940*/  FSEL R79, R79, -INF , !P0 ;  /* 0xff8000004f4f7808 */ /* 0x000fe40004000000 */
[----:B-1----:R-:W-:Y:S02]  /*a950*/  FSEL R8, R8, -INF , !P4 ;  /* 0xff80000008087808 */ /* 0x002fe40006000000 */
[----:B------:R-:W-:Y:S01]  /*a960*/  ISETP.GT.AND P3, PT, R191, R246, PT ;  /* 0x000000f6bf00720c */ /* 0x000fe20003f64270 */
[----:B------:R-:W-:Y:S01]  /*a970*/  MUFU.TANH R22, R22 ;  /* 0x0000001600167308 */ /* 0x000fe20000002400 */
[----:B------:R-:W-:-:S02]  /*a980*/  ISETP.GE.AND P0, PT, R244, R214, PT ;  /* 0x000000d6f400720c */ /* 0x000fc40003f06270 */
[----:B---3--:R-:W-:Y:S02]  /*a990*/  FSEL R6, R233, -INF , !P3 ;  /* 0xff800000e9067808 */ /* 0x008fe40005800000 */
[----:B------:R-:W-:Y:S02]  /*a9a0*/  FSEL R90, R8, -INF , !P0 ;  /* 0xff800000085a7808 */ /* 0x000fe40004000000 */
[----:B------:R-:W-:Y:S01]  /*a9b0*/  FSEL R6, R6, -INF , !P2 ;  /* 0xff80000006067808 */ /* 0x000fe20005000000 */
[----:B------:R-:W1:Y:S01]  /*a9c0*/  MUFU.TANH R8, R115 ;  /* 0x0000007300087308 */ /* 0x000e620000002400 */
[----:B------:R-:W-:Y:S02]  /*a9d0*/  ISETP.GT.AND P2, PT, R191, R244, PT ;  /* 0x000000f4bf00720c */ /* 0x000fe40003f44270 */
[----:B------:R-:W-:Y:S02]  /*a9e0*/  FSEL R11, R28, -INF , !P5 ;  /* 0xff8000001c0b7808 */ /* 0x000fe40006800000 */
[----:B------:R-:W-:-:S02]  /*a9f0*/  ISETP.GE.AND P5, PT, R246, R212, PT ;  /* 0x000000d4f600720c */ /* 0x000fc40003fa6270 */
[----:B------:R-:W-:Y:S01]  /*aa00*/  FSEL R28, R12, -INF , !P6 ;  /* 0xff8000000c1c7808 */ /* 0x000fe20007000000 */
[----:B------:R-:W3:Y:S01]  /*aa10*/  MUFU.TANH R26, R26 ;  /* 0x0000001a001a7308 */ /* 0x000ee20000002400 */
[C---:B------:R-:W-:Y:S02]  /*aa20*/  ISETP.GE.AND P6, PT, R244.reuse, R213, PT ;  /* 0x000000d5f400720c */ /* 0x040fe40003fc6270 */
[----:B------:R-:W-:Y:S02]  /*aa30*/  ISETP.GE.AND P3, PT, R244, R211, PT ;  /* 0x000000d3f400720c */ /* 0x000fe40003f66270 */
[----:B--2---:R-:W-:Y:S01]  /*aa40*/  FSEL R7, R9, -INF , !P2 ;  /* 0xff80000009077808 */ /* 0x004fe20005000000 */
[----:B------:R-:W-:Y:S01]  /*aa50*/  FMUL.FTZ R9, R106, UR6 ;  /* 0x000000066a097c20 */ /* 0x000fe20008410000 */
[----:B------:R-:W-:Y:S01]  /*aa60*/  FSEL R12, R29, -INF , !P5 ;  /* 0xff8000001d0c7808 */ /* 0x000fe20006800000 */
[----:B------:R2:W-:Y:S01]  /*aa70*/  MUFU.TANH R108, R88 ;  /* 0x00000058006c7308 */ /* 0x0005e20000002400 */
[----:B------:R-:W-:-:S02]  /*aa80*/  FSEL R29, R13, -INF , !P6 ;  /* 0xff8000000d1d7808 */ /* 0x000fc40007000000 */
[C---:B------:R-:W-:Y:S02]  /*aa90*/  ISETP.GE.AND P6, PT, R240.reuse, R213, PT ;  /* 0x000000d5f000720c */ /* 0x040fe40003fc6270 */
[----:B------:R-:W-:Y:S02]  /*aaa0*/  FSEL R7, R7, -INF , !P3 ;  /* 0xff80000007077808 */ /* 0x000fe40005800000 */
[----:B------:R-:W-:Y:S01]  /*aab0*/  ISETP.GT.AND P3, PT, R191, R240, PT ;  /* 0x000000f0bf00720c */ /* 0x000fe20003f64270 */
[----:B------:R-:W4:Y:S01]  /*aac0*/  MUFU.TANH R9, R9 ;  /* 0x0000000900097308 */ /* 0x000f220000002400 */
[----:B------:R-:W-:Y:S02]  /*aad0*/  FSEL R43, R5, -INF , !P6 ;  /* 0xff800000052b7808 */ /* 0x000fe40007000000 */
[----:B------:R-:W-:Y:S02]  /*aae0*/  ISETP.GE.AND P2, PT, R240, R211, PT ;  /* 0x000000d3f000720c */ /* 0x000fe40003f46270 */
[----:B-1----:R-:W-:-:S02]  /*aaf0*/  FSEL R5, R8, -INF , !P3 ;  /* 0xff80000008057808 */ /* 0x002fc40005800000 */
[----:B------:R-:W-:Y:S01]  /*ab00*/  ISETP.GT.AND P4, PT, R215, R240, PT ;  /* 0x000000f0d700720c */ /* 0x000fe20003f84270 */
[----:B------:R-:W-:Y:S01]  /*ab10*/  MUFU.TANH R100, R100 ;  /* 0x0000006400647308 */ /* 0x000fe20000002400 */
[----:B------:R-:W-:Y:S02]  /*ab20*/  FSEL R5, R5, -INF , !P2 ;  /* 0xff80000005057808 */ /* 0x000fe40005000000 */
[-C--:B------:R-:W-:Y:S02]  /*ab30*/  ISETP.GT.AND P2, PT, R191, R180.reuse, PT ;  /* 0x000000b4bf00720c */ /* 0x080fe40003f44270 */
[----:B------:R-:W-:Y:S02]  /*ab40*/  FSEL R22, R22, -INF , !P4 ;  /* 0xff80000016167808 */ /* 0x000fe40006000000 */
[----:B------:R-:W-:Y:S01]  /*ab50*/  ISETP.GE.AND P6, PT, R180, R213, PT ;  /* 0x000000d5b400720c */ /* 0x000fe20003fc6270 */
[----:B------:R-:W-:Y:S01]  /*ab60*/  MUFU.TANH R109, R109 ;  /* 0x0000006d006d7308 */ /* 0x000fe20000002400 */
[----:B------:R-:W-:-:S02]  /*ab70*/  ISETP.GT.AND P4, PT, R215, R180, PT ;  /* 0x000000b4d700720c */ /* 0x000fc40003f84270 */
[----:B------:R-:W-:Y:S02]  /*ab80*/  ISETP.GE.AND P3, PT, R180, R211, PT ;  /* 0x000000d3b400720c */ /* 0x000fe40003f66270 */
[----:B------:R-:W-:Y:S02]  /*ab90*/  FSEL R8, R178, -INF , !P2 ;  /* 0xff800000b2087808 */ /* 0x000fe40005000000 */
[----:B------:R-:W-:Y:S01]  /*aba0*/  FSEL R33, R33, -INF , !P6 ;  /* 0xff80000021217808 */ /* 0x000fe20007000000 */
[----:B------:R-:W-:Y:S01]  /*abb0*/  MUFU.TANH R106, R86 ;  /* 0x00000056006a7308 */ /* 0x000fe20000002400 */
[----:B--2---:R-:W-:Y:S02]  /*abc0*/  FSEL R88, R236, -INF , !P4 ;  /* 0xff800000ec587808 */ /* 0x004fe40006000000 */
[----:B------:R-:W-:Y:S02]  /*abd0*/  ISETP.GE.AND P6, PT, R173, R213, PT ;  /* 0x000000d5ad00720c */ /* 0x000fe40003fc6270 */
[----:B------:R-:W-:-:S02]  /*abe0*/  FSEL R8, R8, -INF , !P3 ;  /* 0xff80000008087808 */ /* 0x000fc40005800000 */
[-C--:B------:R-:W-:Y:S01]  /*abf0*/  ISETP.GT.AND P4, PT, R215, R173.reuse, PT ;  /* 0x000000add700720c */ /* 0x080fe20003f84270 */
[----:B------:R-:W-:Y:S01]  /*ac00*/  MUFU.TANH R107, R92 ;  /* 0x0000005c006b7308 */ /* 0x000fe20000002400 */
[----:B------:R-:W-:Y:S02]  /*ac10*/  ISETP.GT.AND P3, PT, R191, R173, PT ;  /* 0x000000adbf00720c */ /* 0x000fe40003f64270 */
[----:B------:R-:W-:Y:S02]  /*ac20*/  FSEL R47, R32, -INF , !P6 ;  /* 0xff800000202f7808 */ /* 0x000fe40007000000 */
[----:B------:R-:W-:Y:S02]  /*ac30*/  FSEL R94, R237, -INF , !P4 ;  /* 0xff800000ed5e7808 */ /* 0x000fe40006000000 */
[----:B------:R-:W-:Y:S01]  /*ac40*/  FSEL R32, R10, -INF , !P3 ;  /* 0xff8000000a207808 */ /* 0x000fe20005800000 */
[----:B------:R-:W-:Y:S01]  /*ac50*/  MUFU.TANH R74, R74 ;  /* 0x0000004a004a7308 */ /* 0x000fe20000002400 */
[----:B------:R-:W-:-:S02]  /*ac60*/  ISETP.GT.AND P4, PT, R215, R164, PT ;  /* 0x000000a4d700720c */ /* 0x000fc40003f84270 */
[-C--:B------:R-:W-:Y:S02]  /*ac70*/  ISETP.GE.AND P2, PT, R173, R211.reuse, PT ;  /* 0x000000d3ad00720c */ /* 0x080fe40003f46270 */
[----:B---3--:R-:W-:Y:S02]  /*ac80*/  FSEL R91, R26, -INF , !P4 ;  /* 0xff8000001a5b7808 */ /* 0x008fe40006000000 */
[----:B------:R-:W-:Y:S01]  /*ac90*/  FSEL R26, R32, -INF , !P2 ;  /* 0xff800000201a7808 */ /* 0x000fe20005000000 */
[----:B------:R-:W1:Y:S01]  /*aca0*/  MUFU.TANH R10, R101 ;  /* 0x00000065000a7308 */ /* 0x000e620000002400 */
[----:B------:R-:W-:Y:S02]  /*acb0*/  ISETP.GT.AND P2, PT, R191, R164, PT ;  /* 0x000000a4bf00720c */ /* 0x000fe40003f44270 */
[----:B------:R-:W-:Y:S02]  /*acc0*/  ISETP.GE.AND P3, PT, R164, R211, PT ;  /* 0x000000d3a400720c */ /* 0x000fe40003f66270 */
[----:B----4-:R-:W-:-:S02]  /*acd0*/  FSEL R32, R9, -INF , !P2 ;  /* 0xff80000009207808 */ /* 0x010fc40005000000 */
[-C--:B------:R-:W-:Y:S01]  /*ace0*/  ISETP.GT.AND P4, PT, R215, R130.reuse, PT ;  /* 0x00000082d700720c */ /* 0x080fe20003f84270 */
[----:B------:R-:W-:Y:S01]  /*acf0*/  MUFU.TANH R82, R82 ;  /* 0x0000005200527308 */ /* 0x000fe20000002400 */
[----:B------:R-:W-:Y:S02]  /*ad00*/  FSEL R32, R32, -INF , !P3 ;  /* 0xff80000020207808 */ /* 0x000fe40005800000 */
[----:B------:R-:W-:Y:S02]  /*ad10*/  ISETP.GT.AND P3, PT, R191, R130, PT ;  /* 0x00000082bf00720c */ /* 0x000fe40003f64270 */
[----:B------:R-:W-:Y:S02]  /*ad20*/  ISETP.GE.AND P6, PT, R164, R213, PT ;  /* 0x000000d5a400720c */ /* 0x000fe40003fc6270 */
[----:B------:R-:W-:Y:S01]  /*ad30*/  ISETP.GE.AND P2, PT, R130, R211, PT ;  /* 0x000000d38200720c */ /* 0x000fe20003f46270 */
[----:B------:R-:W-:Y:S01]  /*ad40*/  MUFU.TANH R83, R83 ;  /* 0x0000005300537308 */ /* 0x000fe20000002400 */
[----:B-1----:R-:W-:Y:S01]  /*ad50*/  FSEL R10, R10, -INF , !P4 ;  /* 0xff8000000a0a7808 */ /* 0x002fe20006000000 */
[----:B------:R-:W-:Y:S01]  /*ad60*/  FMUL.FTZ R101, R87, UR6 ;  /* 0x0000000657657c20 */ /* 0x000fe20008410000 */
[----:B------:R-:W-:-:S02]  /*ad70*/  ISETP.GT.AND P4, PT, R215, R128, PT ;  /* 0x00000080d700720c */ /* 0x000fc40003f84270 */
[----:B------:R-:W-:Y:S02]  /*ad80*/  FSEL R100, R100, -INF , !P3 ;  /* 0xff80000064647808 */ /* 0x000fe40005800000 */
[----:B------:R-:W-:Y:S01]  /*ad90*/  FSEL R46, R46, -INF , !P6 ;  /* 0xff8000002e2e7808 */ /* 0x000fe20007000000 */
[----:B------:R-:W-:Y:S01]  /*ada0*/  MUFU.TANH R101, R101 ;  /* 0x0000006500657308 */ /* 0x000fe20000002400 */
[----:B------:R-:W-:Y:S01]  /*adb0*/  BAR.SYNC.DEFER_BLOCKING 0x0 ;  /* 0x0000000000007b1d */ /* 0x000fe20000010000 */
[----:B------:R-:W-:Y:S02]  /*adc0*/  ISETP.GE.AND P6, PT, R130, R213, PT ;  /* 0x000000d58200720c */ /* 0x000fe40003fc6270 */
[----:B------:R-:W-:Y:S02]  /*add0*/  FSEL R86, R42, -INF , !P4 ;  /* 0xff8000002a567808 */ /* 0x000fe40006000000 */
[----:B------:R-:W-:Y:S02]  /*ade0*/  FSEL R42, R100, -INF , !P2 ;  /* 0xff800000642a7808 */ /* 0x000fe40005000000 */
[----:B------:R-:W-:Y:S01]  /*adf0*/  ISETP.GT.AND P2, PT, R191, R128, PT ;  /* 0x00000080bf00720c */ /* 0x000fe20003f44270 */
[----:B------:R1:W-:Y:S01]  /*ae00*/  MUFU.TANH R100, R72 ;  /* 0x0000004800647308 */ /* 0x0003e20000002400 */
[----:B------:R-:W-:-:S02]  /*ae10*/  ISETP.GT.AND P4, PT, R215, R126, PT ;  /* 0x0000007ed700720c */ /* 0x000fc40003f84270 */
[----:B------:R-:W-:Y:S02]  /*ae20*/  FSEL R68, R68, -INF , !P6 ;  /* 0xff80000044447808 */ /* 0x000fe40007000000 */
[C---:B------:R-:W-:Y:S02]  /*ae30*/  ISETP.GE.AND P6, PT, R128.reuse, R213, PT ;  /* 0x000000d58000720c */ /* 0x040fe40003fc6270 */
[----:B------:R-:W-:Y:S01]  /*ae40*/  ISETP.GE.AND P3, PT, R128, R211, PT ;  /* 0x000000d38000720c */ /* 0x000fe20003f66270 */
[----:B------:R-:W-:Y:S01]  /*ae50*/  MUFU.TANH R54, R54 ;  /* 0x0000003600367308 */ /* 0x000fe20000002400 */
[----:B------:R-:W-:Y:S02]  /*ae60*/  FSEL R58, R58, -INF , !P2 ;  /* 0xff8000003a3a7808 */ /* 0x000fe40005000000 */
[----:B------:R-:W-:Y:S02]  /*ae70*/  FSEL R92, R59, -INF , !P4 ;  /* 0xff8000003b5c7808 */ /* 0x000fe40006000000 */
[----:B------:R-:W-:-:S02]  /*ae80*/  FSEL R63, R63, -INF , !P6 ;  /* 0xff8000003f3f7808 */ /* 0x000fc40007000000 */
[----:B------:R-:W-:Y:S01]  /*ae90*/  ISETP.GE.AND P0, PT, R240, R214, PT ;  /* 0x000000d6f000720c */ /* 0x000fe20003f06270 */
[----:B------:R-:W2:Y:S01]  /*aea0*/  MUFU.TANH R59, R98 ;  /* 0x00000062003b7308 */ /* 0x000ea20000002400 */
[----:B------:R-:W-:Y:S02]  /*aeb0*/  ISETP.GE.AND P6, PT, R126, R213, PT ;  /* 0x000000d57e00720c */ /* 0x000fe40003fc6270 */
[----:B------:R-:W-:Y:S02]  /*aec0*/  FSEL R58, R58, -INF , !P3 ;  /* 0xff8000003a3a7808 */ /* 0x000fe40005800000 */
[----:B------:R-:W-:Y:S02]  /*aed0*/  ISETP.GT.AND P3, PT, R191, R126, PT ;  /* 0x0000007ebf00720c */ /* 0x000fe40003f64270 */
[----:B------:R-:W-:Y:S01]  /*aee0*/  ISETP.GE.AND P5, PT, R244, R212, PT ;  /* 0x000000d4f400720c */ /* 0x000fe20003fa6270 */
[----:B------:R3:W4:Y:S01]  /*aef0*/  MUFU.TANH R98, R93 ;  /* 0x0000005d00627308 */ /* 0x0007220000002400 */
[----:B------:R-:W-:-:S02]  /*af00*/  FSEL R89, R22, -INF , !P0 ;  /* 0xff80000016597808 */ /* 0x000fc40004000000 */
[----:B-1----:R-:W-:Y:S02]  /*af10*/  FSEL R72, R53, -INF , !P6 ;  /* 0xff80000035487808 */ /* 0x002fe40007000000 */
[----:B------:R-:W-:Y:S02]  /*af20*/  ISETP.GE.AND P0, PT, R180, R214, PT ;  /* 0x000000d6b400720c */ /* 0x000fe40003f06270 */
[----:B------:R-:W-:Y:S01]  /*af30*/  ISETP.GE.AND P2, PT, R126, R211, PT ;  /* 0x000000d37e00720c */ /* 0x000fe20003f46270 */
[----:B------:R-:W-:Y:S01]  /*af40*/  MUFU.TANH R31, R31 ;  /* 0x0000001f001f7308 */ /* 0x000fe20000002400 */
[----:B------:R-:W-:Y:S01]  /*af50*/  FSEL R53, R109, -INF , !P3 ;  /* 0xff8000006d357808 */ /* 0x000fe20005800000 */
[----:B------:R-:W-:Y:S01]  /*af60*/  FMUL.FTZ R109, R70, UR6 ;  /* 0x00000006466d7c20 */ /* 0x000fe20008410000 */
[----:B------:R-:W-:Y:S01]  /*af70*/  FSEL R16, R252, -INF , !P5 ;  /* 0xff800000fc107808 */ /* 0x000fe20006800000 */
[----:B------:R-:W-:Y:S01]  /*af80*/  FMUL.FTZ R70, R71, UR6 ;  /* 0x0000000647467c20 */ /* 0x000fe20008410000 */
[----:B------:R-:W-:-:S02]  /*af90*/  ISETP.GE.AND P5, PT, R240, R212, PT ;  /* 0x000000d4f000720c */ /* 0x000fc40003fa6270 */
[----:B------:R-:W-:Y:S01]  /*afa0*/  ISETP.GT.AND P4, PT, R215, R125, PT ;  /* 0x0000007dd700720c */ /* 0x000fe20003f84270 */
[----:B------:R-:W-:Y:S01]  /*afb0*/  MUFU.TANH R109, R109 ;  /* 0x0000006d006d7308 */ /* 0x000fe20000002400 */
[----:B------:R-:W-:Y:S02]  /*afc0*/  FSEL R88, R88, -INF , !P0 ;  /* 0xff80000058587808 */ /* 0x000fe40004000000 */
[----:B------:R-:W-:Y:S02]  /*afd0*/  ISETP.GE.AND P6, PT, R125, R213, PT ;  /* 0x000000d57d00720c */ /* 0x000fe40003fc6270 */
[----:B------:R-:W-:Y:S02]  /*afe0*/  FSEL R53, R53, -INF , !P2 ;  /* 0xff80000035357808 */ /* 0x000fe40005000000 */
[----:B------:R-:W-:Y:S02]  /*aff0*/  ISETP.GE.AND P0, PT, R173, R214, PT ;  /* 0x000000d6ad00720c */ /* 0x000fe40003f06270 */
[----:B------:R-:W-:-:S02]  /*b000*/  ISETP.GT.AND P2, PT, R191, R125, PT ;  /* 0x0000007dbf00720c */ /* 0x000fc40003f44270 */
[----:B------:R-:W-:Y:S02]  /*b010*/  FSEL R13, R245, -INF , !P5 ;  /* 0xff800000f50d7808 */ /* 0x000fe40006800000 */
[----:B---3--:R-:W-:Y:S01]  /*b020*/  FSEL R93, R107, -INF , !P4 ;  /* 0xff8000006b5d7808 */ /* 0x008fe20006000000 */
[----:B------:R-:W-:Y:S01]  /*b030*/  FMUL.FTZ R107, R73, UR6 ;  /* 0x00000006496b7c20 */ /* 0x000fe20008410000 */
[----:B------:R-:W-:Y:S02]  /*b040*/  ISETP.GE.AND P5, PT, R180, R212, PT ;  /* 0x000000d4b400720c */ /* 0x000fe40003fa6270 */
[----:B------:R-:W-:Y:S02]  /*b050*/  FSEL R73, R52, -INF , !P6 ;  /* 0xff80000034497808 */ /* 0x000fe40007000000 */
[----:B------:R-:W-:Y:S01]  /*b060*/  FSEL R94, R94, -INF , !P0 ;  /* 0xff8000005e5e7808 */ /* 0x000fe20004000000 */
[----:B------:R-:W-:Y:S01]  /*b070*/  MUFU.TANH R107, R107 ;  /* 0x0000006b006b7308 */ /* 0x000fe20000002400 */
[----:B------:R-:W-:-:S02]  /*b080*/  ISETP.GE.AND P3, PT, R125, R211, PT ;  /* 0x000000d37d00720c */ /* 0x000fc40003f66270 */
[----:B--2---:R-:W-:Y:S02]  /*b090*/  FSEL R52, R59, -INF , !P2 ;  /* 0xff8000003b347808 */ /* 0x004fe40005000000 */
[----:B------:R-:W-:Y:S02]  /*b0a0*/  ISETP.GE.AND P0, PT, R164, R214, PT ;  /* 0x000000d6a400720c */ /* 0x000fe40003f06270 */
[----:B------:R-:W-:Y:S02]  /*b0b0*/  FSEL R22, R243, -INF , !P5 ;  /* 0xff800000f3167808 */ /* 0x000fe40006800000 */
[----:B------:R-:W-:Y:S02]  /*b0c0*/  ISETP.GE.AND P5, PT, R173, R212, PT ;  /* 0x000000d4ad00720c */ /* 0x000fe40003fa6270 */
[----:B------:R-:W-:Y:S02]  /*b0d0*/  FSEL R52, R52, -INF , !P3 ;  /* 0xff80000034347808 */ /* 0x000fe40005800000 */
[----:B------:R-:W-:-:S02]  /*b0e0*/  FSEL R91, R91, -INF , !P0 ;  /* 0xff8000005b5b7808 */ /* 0x000fc40004000000 */
[----:B------:R-:W-:Y:S02]  /*b0f0*/  ISETP.GT.AND P3, PT, R191, R124, PT ;  /* 0x0000007cbf00720c */ /* 0x000fe40003f64270 */
[----:B------:R-:W-:Y:S02]  /*b100*/  ISETP.GE.AND P0, PT, R130, R214, PT ;  /* 0x000000d68200720c */ /* 0x000fe40003f06270 */
[----:B------:R-:W-:Y:S02]  /*b110*/  FSEL R23, R242, -INF , !P5 ;  /* 0xff800000f2177808 */ /* 0x000fe40006800000 */
[----:B------:R-:W-:Y:S02]  /*b120*/  ISETP.GE.AND P5, PT, R164, R212, PT ;  /* 0x000000d4a400720c */ /* 0x000fe40003fa6270 */
        /* <DEDUP_REMOVED lines=8> */
[-C--:B------:R-:W-:Y:S02]  /*b1b0*/  ISETP.GE.AND P0, PT, R126, R214.reuse, PT ;  /* 0x000000d67e00720c */ /* 0x080fe40003f06270 */
[----:B------:R-:W-:Y:S02]  /*b1c0*/  ISETP.GE.AND P3, PT, R123, R211, PT ;  /* 0x000000d37b00720c */ /* 0x000fe40003f66270 */
[----:B------:R-:W-:Y:S02]  /*b1d0*/  FSEL R244, R106, -INF , !P2 ;  /* 0xff8000006af47808 */ /* 0x000fe40005000000 */
[----:B------:R-:W-:Y:S01]  /*b1e0*/  FSEL R92, R92, -INF , !P0 ;  /* 0xff8000005c5c7808 */ /* 0x000fe20004000000 */
[----:B------:R1:W2:Y:S01]  /*b1f0*/  MUFU.TANH R106, R76 ;  /* 0x0000004c006a7308 */ /* 0x0002a20000002400 */
[----:B------:R-:W-:Y:S02]  /*b200*/  ISETP.GE.AND P0, PT, R125, R214, PT ;  /* 0x000000d67d00720c */ /* 0x000fe40003f06270 */
[----:B------:R-:W-:-:S02]  /*b210*/  ISETP.GT.AND P4, PT, R215, R124, PT ;  /* 0x0000007cd700720c */ /* 0x000fc40003f84270 */
[----:B------:R-:W-:Y:S02]  /*b220*/  FSEL R244, R244, -INF , !P3 ;  /* 0xff800000f4f47808 */ /* 0x000fe40005800000 */
[----:B------:R-:W-:Y:S02]  /*b230*/  ISETP.GT.AND P3, PT, R191, R122, PT ;  /* 0x0000007abf00720c */ /* 0x000fe40003f64270 */
[----:B------:R-:W-:Y:S02]  /*b240*/  FSEL R93, R93, -INF , !P0 ;  /* 0xff8000005d5d7808 */ /* 0x000fe40004000000 */
[----:B----4-:R-:W-:Y:S02]  /*b250*/  FSEL R98, R98, -INF , !P4 ;  /* 0xff80000062627808 */ /* 0x010fe40006000000 */
[----:B------:R-:W-:Y:S02]  /*b260*/  ISETP.GE.AND P0, PT, R124, R214, PT ;  /* 0x000000d67c00720c */ /* 0x000fe40003f06270 */
[----:B------:R-:W-:-:S02]  /*b270*/  ISETP.GT.AND P4, PT, R215, R123, PT ;  /* 0x0000007bd700720c */ /* 0x000fc40003f84270 */
[----:B------:R-:W-:Y:S02]  /*b280*/  FSEL R243, R101, -INF , !P3 ;  /* 0xff80000065f37808 */ /* 0x000fe40005800000 */
[----:B------:R2:W3:Y:S01]  /*b290*/  MUFU.TANH R101, R77 ;  /* 0x0000004d00657308 */ /* 0x0004e20000002400 */
[----:B------:R-:W-:Y:S02]  /*b2a0*/  ISETP.GE.AND P5, PT, R130, R212, PT ;  /* 0x000000d48200720c */ /* 0x000fe40003fa6270 */
[----:B------:R-:W-:Y:S02]  /*b2b0*/  FSEL R98, R98, -INF , !P0 ;  /* 0xff80000062627808 */ /* 0x000fe40004000000 */
[----:B------:R-:W-:Y:S02]  /*b2c0*/  FSEL R114, R108, -INF , !P4 ;  /* 0xff8000006c727808 */ /* 0x000fe40006000000 */
[----:B------:R-:W-:Y:S01]  /*b2d0*/  ISETP.GE.AND P0, PT, R123, R214, PT ;  /* 0x000000d67b00720c */ /* 0x000fe20003f06270 */
[----:B------:R4:W5:Y:S01]  /*b2e0*/  MUFU.TANH R108, R70 ;  /* 0x00000046006c7308 */ /* 0x0009620000002400 */
[----:B------:R-:W-:-:S02]  /*b2f0*/  ISETP.GT.AND P4, PT, R215, R122, PT ;  /* 0x0000007ad700720c */ /* 0x000fc40003f84270 */
[----:B------:R-:W-:Y:S02]  /*b300*/  ISETP.GE.AND P2, PT, R122, R211, PT ;  /* 0x000000d37a00720c */ /* 0x000fe40003f46270 */
[----:B------:R-:W-:Y:S02]  /*b310*/  FSEL R10, R175, -INF , !P5 ;  /* 0xff800000af0a7808 */ /* 0x000fe40006800000 */
[----:B------:R-:W-:Y:S02]  /*b320*/  ISETP.GE.AND P5, PT, R128, R212, PT ;  /* 0x000000d48000720c */ /* 0x000fe40003fa6270 */
[----:B------:R-:W-:Y:S02]  /*b330*/  FSEL R99, R114, -INF , !P0 ;  /* 0xff80000072637808 */ /* 0x000fe40004000000 */
[----:B------:R-:W-:Y:S02]  /*b340*/  FSEL R74, R74, -INF , !P4 ;  /* 0xff8000004a4a7808 */ /* 0x000fe40006000000 */
[----:B------:R-:W-:-:S02]  /*b350*/  FSEL R243, R243, -INF , !P2 ;  /* 0xff800000f3f37808 */ /* 0x000fc40005000000 */
[----:B------:R-:W-:Y:S02]  /*b360*/  ISETP.GE.AND P0, PT, R122, R214, PT ;  /* 0x000000d67a00720c */ /* 0x000fe40003f06270 */
[-C--:B------:R-:W-:Y:S02]  /*b370*/  ISETP.GT.AND P4, PT, R215, R121.reuse, PT ;  /* 0x00000079d700720c */ /* 0x080fe40003f84270 */
[----:B------:R-:W-:Y:S02]  /*b380*/  ISETP.GT.AND P2, PT, R191, R121, PT ;  /* 0x00000079bf00720c */ /* 0x000fe40003f44270 */
[----:B------:R-:W-:Y:S02]  /*b390*/  FSEL R164, R172, -INF , !P5 ;  /* 0xff800000aca47808 */ /* 0x000fe40006800000 */
[----:B------:R-:W-:Y:S02]  /*b3a0*/  ISETP.GE.AND P5, PT, R126, R212, PT ;  /* 0x000000d47e00720c */ /* 0x000fe40003fa6270 */
[----:B-1----:R-:W-:-:S02]  /*b3b0*/  FSEL R76, R74, -INF , !P0 ;  /* 0xff8000004a4c7808 */ /* 0x002fc40004000000 */
[C---:B------:R-:W-:Y:S02]  /*b3c0*/  ISETP.GE.AND P3, PT, R121.reuse, R211, PT ;  /* 0x000000d37900720c */ /* 0x040fe40003f66270 */
[----:B--2---:R-:W-:Y:S02]  /*b3d0*/  FSEL R77, R106, -INF , !P4 ;  /* 0xff8000006a4d7808 */ /* 0x004fe40006000000 */
[----:B------:R-:W-:Y:S01]  /*b3e0*/  FSEL R82, R82, -INF , !P2 ;  /* 0xff80000052527808 */ /* 0x000fe20005000000 */
[----:B------:R-:W-:Y:S01]  /*b3f0*/  MUFU.TANH R106, R56 ;  /* 0x00000038006a7308 */ /* 0x000fe20000002400 */
[----:B------:R-:W-:Y:S02]  /*b400*/  ISETP.GE.AND P0, PT, R121, R214, PT ;  /* 0x000000d67900720c */ /* 0x000fe40003f06270 */
[----:B------:R-:W-:Y:S02]  /*b410*/  ISETP.GT.AND P4, PT, R215, R120, PT ;  /* 0x00000078d700720c */ /* 0x000fe40003f84270 */
[----:B------:R-:W-:-:S02]  /*b420*/  FSEL R165, R165, -INF , !P5 ;  /* 0xff800000a5a57808 */ /* 0x000fc40006800000 */
[----:B------:R-:W-:Y:S02]  /*b430*/  FSEL R245, R82, -INF , !P3 ;  /* 0xff80000052f57808 */ /* 0x000fe40005800000 */
[----:B------:R-:W-:Y:S02]  /*b440*/  ISETP.GE.AND P5, PT, R125, R212, PT ;  /* 0x000000d47d00720c */ /* 0x000fe40003fa6270 */
[----:B------:R-:W-:Y:S02]  /*b450*/  FSEL R77, R77, -INF , !P0 ;  /* 0xff8000004d4d7808 */ /* 0x000fe40004000000 */
[----:B---3--:R-:W-:Y:S02]  /*b460*/  FSEL R82, R101, -INF , !P4 ;  /* 0xff80000065527808 */ /* 0x008fe40006000000 */
[----:B------:R-:W-:Y:S01]  /*b470*/  ISETP.GE.AND P0, PT, R120, R214, PT ;  /* 0x000000d67800720c */ /* 0x000fe20003f06270 */
[----:B------:R-:W-:Y:S01]  /*b480*/  MUFU.TANH R101, R57 ;  /* 0x0000003900657308 */ /* 0x000fe20000002400 */
[----:B------:R-:W-:-:S02]  /*b490*/  ISETP.GT.AND P3, PT, R191, R120, PT ;  /* 0x00000078bf00720c */ /* 0x000fc40003f64270 */
[----:B------:R-:W-:Y:S02]  /*b4a0*/  ISETP.GT.AND P4, PT, R215, R119, PT ;  /* 0x00000077d700720c */ /* 0x000fe40003f84270 */
[----:B------:R-:W-:Y:S02]  /*b4b0*/  FSEL R166, R166, -INF , !P5 ;  /* 0xff800000a6a67808 */ /* 0x000fe40006800000 */
[----:B------:R-:W-:Y:S02]  /*b4c0*/  ISETP.GE.AND P5, PT, R124, R212, PT ;  /* 0x000000d47c00720c */ /* 0x000fe40003fa6270 */
        /* <DEDUP_REMOVED lines=10> */
[----:B------:R1:W2:Y:S01]  /*b570*/  MUFU.TANH R100, R60 ;  /* 0x0000003c00647308 */ /* 0x0002a20000002400 */
[----:B------:R-:W-:Y:S02]  /*b580*/  ISETP.GE.AND P6, PT, R124, R213, PT ;  /* 0x000000d57c00720c */ /* 0x000fe40003fc6270 */
[----:B------:R-:W-:Y:S02]  /*b590*/  FSEL R232, R110, -INF , !P5 ;  /* 0xff8000006ee87808 */ /* 0x000fe40006800000 */
[----:B------:R-:W-:Y:S02]  /*b5a0*/  ISETP.GE.AND P3, PT, R119, R211, PT ;  /* 0x000000d37700720c */ /* 0x000fe40003f66270 */
[----:B------:R-:W-:Y:S02]  /*b5b0*/  FSEL R109, R109, -INF , !P2 ;  /* 0xff8000006d6d7808 */ /* 0x000fe40005000000 */
[----:B------:R-:W-:-:S02]  /*b5c0*/  ISETP.GE.AND P5, PT, R122, R212, PT ;  /* 0x000000d47a00720c */ /* 0x000fc40003fa6270 */
[----:B------:R-:W-:Y:S02]  /*b5d0*/  FSEL R71, R239, -INF , !P6 ;  /* 0xff800000ef477808 */ /* 0x000fe40007000000 */
[----:B------:R-:W-:Y:S02]  /*b5e0*/  FSEL R180, R109, -INF , !P3 ;  /* 0xff8000006db47808 */ /* 0x000fe40005800000 */
[----:B------:R-:W-:Y:S02]  /*b5f0*/  ISETP.GE.AND P6, PT, R123, R213, PT ;  /* 0x000000d57b00720c */ /* 0x000fe40003fc6270 */
[----:B------:R-:W-:Y:S02]  /*b600*/  FSEL R235, R235, -INF , !P5 ;  /* 0xff800000ebeb7808 */ /* 0x000fe40006800000 */
[-C--:B------:R-:W-:Y:S02]  /*b610*/  ISETP.GT.AND P4, PT, R215, R118.reuse, PT ;  /* 0x00000076d700720c */ /* 0x080fe40003f84270 */
[----:B------:R-:W-:-:S02]  /*b620*/  ISETP.GT.AND P3, PT, R191, R118, PT ;  /* 0x00000076bf00720c */ /* 0x000fc40003f64270 */
[----:B------:R-:W-:Y:S02]  /*b630*/  ISETP.GE.AND P5, PT, R121, R212, PT ;  /* 0x000000d47900720c */ /* 0x000fe40003fa6270 */
[----:B----4-:R-:W-:Y:S02]  /*b640*/  FSEL R70, R238, -INF , !P6 ;  /* 0xff800000ee467808 */ /* 0x010fe40007000000 */
[----:B------:R-:W-:Y:S02]  /*b650*/  ISETP.GE.AND P2, PT, R118, R211, PT ;  /* 0x000000d37600720c */ /* 0x000fe40003f46270 */
[----:B-1----:R-:W-:Y:S01]  /*b660*/  FSEL R60, R107, -INF , !P4 ;  /* 0xff8000006b3c7808 */ /* 0x002fe20006000000 */
[----:B------:R-:W-:Y:S01]  /*b670*/  FMUL.FTZ R107, R61, UR6 ;  /* 0x000000063d6b7c20 */ /* 0x000fe20008410000 */
[----:B-----5:R-:W-:Y:S01]  /*b680*/  FSEL R108, R108, -INF , !P3 ;  /* 0xff8000006c6c7808 */ /* 0x020fe20005800000 */
[----:B------:R-:W1:Y:S01]  /*b690*/  MUFU.TANH R61, R66 ;  /* 0x00000042003d7308 */ /* 0x000e620000002400 */
[----:B------:R-:W-:-:S02]  /*b6a0*/  FSEL R238, R127, -INF , !P5 ;  /* 0xff8000007fee7808 */ /* 0x000fc40006800000 */
[----:B------:R-:W-:Y:S02]  /*b6b0*/  ISETP.GE.AND P0, PT, R118, R214, PT ;  /* 0x000000d67600720c */ /* 0x000fe40003f06270 */
[----:B------:R-:W-:Y:S02]  /*b6c0*/  ISETP.GT.AND P4, PT, R215, R117, PT ;  /* 0x00000075d700720c */ /* 0x000fe40003f84270 */
[----:B------:R-:W-:Y:S01]  /*b6d0*/  ISETP.GE.AND P5, PT, R120, R212, PT ;  /* 0x000000d47800720c */ /* 0x000fe20003fa6270 */
[----:B------:R-:W-:Y:S01]  /*b6e0*/  MUFU.TANH R107, R107 ;  /* 0x0000006b006b7308 */ /* 0x000fe20000002400 */
[----:B------:R-:W-:Y:S02]  /*b6f0*/  FSEL R115, R108, -INF , !P2 ;  /* 0xff8000006c737808 */ /* 0x000fe40005000000 */
[----:B------:R-:W-:Y:S02]  /*b700*/  FSEL R60, R60, -INF , !P0 ;  /* 0xff8000003c3c7808 */ /* 0x000fe40004000000 */
[----:B--2---:R-:W-:Y:S01]  /*b710*/  FSEL R108, R100, -INF , !P4 ;  /* 0xff800000646c7808 */ /* 0x004fe20006000000 */
[----:B------:R-:W-:Y:S01]  /*b720*/  FMUL.FTZ R100, R55, UR6 ;  /* 0x0000000637647c20 */ /* 0x000fe20008410000 */
[----:B------:R-:W-:Y:S01]  /*b730*/  FSEL R241, R241, -INF , !P5 ;  /* 0xff800000f1f17808 */ /* 0x000fe20006800000 */
[----:B------:R-:W-:Y:S01]  /*b740*/  FMUL.FTZ R55, R67, UR6 ;  /* 0x0000000643377c20 */ /* 0x000fe20008410000 */
[----:B------:R-:W-:-:S02]  /*b750*/  ISETP.GE.AND P0, PT, R117, R214, PT ;  /* 0x000000d67500720c */ /* 0x000fc40003f06270 */
[-C--:B------:R-:W-:Y:S02]  /*b760*/  ISETP.GE.AND P5, PT, R119, R212.reuse, PT ;  /* 0x000000d47700720c */ /* 0x080fe40003fa6270 */
[----:B------:R-:W-:Y:S02]  /*b770*/  FSEL R67, R108, -INF , !P0 ;  /* 0xff8000006c437808 */ /* 0x000fe40004000000 */
[----:B------:R-:W-:Y:S01]  /*b780*/  FSEL R250, R250, -INF , !P5 ;  /* 0xff800000fafa7808 */ /* 0x000fe20006800000 */
[----:B------:R-:W2:Y:S01]  /*b790*/  MUFU.TANH R108, R55 ;  /* 0x00000037006c7308 */ /* 0x000ea20000002400 */
[----:B------:R-:W-:Y:S02]  /*b7a0*/  ISETP.GE.AND P5, PT, R118, R212, PT ;  /* 0x000000d47600720c */ /* 0x000fe40003fa6270 */
[----:B------:R-:W-:Y:S02]  /*b7b0*/  ISETP.GE.AND P6, PT, R122, R213, PT ;  /* 0x000000d57a00720c */ /* 0x000fe40003fc6270 */
[----:B------:R-:W-:-:S02]  /*b7c0*/  ISETP.GT.AND P2, PT, R191, R117, PT ;  /* 0x00000075bf00720c */ /* 0x000fc40003f44270 */
[----:B------:R-:W-:Y:S02]  /*b7d0*/  FSEL R123, R111, -INF , !P5 ;  /* 0xff8000006f7b7808 */ /* 0x000fe40006800000 */
[C---:B------:R-:W-:Y:S02]  /*b7e0*/  ISETP.GE.AND P5, PT, R117.reuse, R212, PT ;  /* 0x000000d47500720c */ /* 0x040fe40003fa6270 */
[----:B------:R-:W-:Y:S02]  /*b7f0*/  FSEL R74, R226, -INF , !P6 ;  /* 0xff800000e24a7808 */ /* 0x000fe40007000000 */
[----:B------:R-:W-:Y:S02]  /*b800*/  ISETP.GE.AND P3, PT, R117, R211, PT ;  /* 0x000000d37500720c */ /* 0x000fe40003f66270 */
[----:B-1----:R-:W-:Y:S02]  /*b810*/  FSEL R61, R61, -INF , !P2 ;  /* 0xff8000003d3d7808 */ /* 0x002fe40005000000 */
[----:B------:R-:W-:-:S02]  /*b820*/  ISETP.GE.AND P6, PT, R121, R213, PT ;  /* 0x000000d57900720c */ /* 0x000fc40003fc6270 */
[----:B------:R-:W-:Y:S02]  /*b830*/  FSEL R121, R103, -INF , !P5 ;  /* 0xff80000067797808 */ /* 0x000fe40006800000 */
[----:B------:R-:W-:Y:S01]  /*b840*/  ISETP.GE.AND P5, PT, R113, R212, PT ;  /* 0x000000d47100720c */ /* 0x000fe20003fa6270 */
[----:B------:R-:W1:Y:S01]  /*b850*/  MUFU.TANH R103, R100 ;  /* 0x0000006400677308 */ /* 0x000e620000002400 */
[----:B------:R-:W-:Y:S01]  /*b860*/  FSEL R233, R61, -INF , !P3 ;  /* 0xff8000003de97808 */ /* 0x000fe20005800000 */
[----:B------:R-:W-:Y:S01]  /*b870*/  FMUL.FTZ R61, R41, UR6 ;  /* 0x00000006293d7c20 */ /* 0x000fe20008410000 */
[----:B------:R-:W-:Y:S02]  /*b880*/  FSEL R110, R220, -INF , !P6 ;  /* 0xff800000dc6e7808 */ /* 0x000fe40007000000 */
[----:B------:R-:W-:Y:S02]  /*b890*/  ISETP.GT.AND P3, PT, R191, R113, PT ;  /* 0x00000071bf00720c */ /* 0x000fe40003f64270 */
[----:B------:R-:W-:Y:S01]  /*b8a0*/  ISETP.GE.AND P6, PT, R120, R213, PT ;  /* 0x000000d57800720c */ /* 0x000fe20003fc6270 */
[----:B------:R-:W-:Y:S01]  /*b8b0*/  MUFU.TANH R100, R40 ;  /* 0x0000002800647308 */ /* 0x000fe20000002400 */
[----:B------:R-:W-:-:S02]  /*b8c0*/  FSEL R120, R102, -INF , !P5 ;  /* 0xff80000066787808 */ /* 0x000fc40006800000 */
[----:B------:R-:W-:Y:S02]  /*b8d0*/  ISETP.GE.AND P5, PT, R112, R212, PT ;  /* 0x000000d47000720c */ /* 0x000fe40003fa6270 */
[----:B------:R-:W-:Y:S02]  /*b8e0*/  ISETP.GE.AND P2, PT, R113, R211, PT ;  /* 0x000000d37100720c */ /* 0x000fe40003f46270 */
[----:B--2---:R-:W-:Y:S01]  /*b8f0*/  FSEL R108, R108, -INF , !P3 ;  /* 0xff8000006c6c7808 */ /* 0x004fe20005800000 */
[----:B------:R-:W-:Y:S01]  /*b900*/  MUFU.TANH R102, R45 ;  /* 0x0000002d00667308 */ /* 0x000fe20000002400 */
[----:B------:R-:W-:Y:S02]  /*b910*/  ISETP.GT.AND P4, PT, R215, R113, PT ;  /* 0x00000071d700720c */ /* 0x000fe40003f84270 */
[----:B------:R-:W-:Y:S01]  /*b920*/  FSEL R178, R85, -INF , !P5 ;  /* 0xff80000055b27808 */ /* 0x000fe20006800000 */
[----:B------:R-:W-:Y:S01]  /*b930*/  FMUL.FTZ R85, R50, UR6 ;  /* 0x0000000632557c20 */ /* 0x000fe20008410000 */
[----:B------:R-:W-:-:S02]  /*b940*/  FSEL R252, R108, -INF , !P2 ;  /* 0xff8000006cfc7808 */ /* 0x000fc40005000000 */
[-C--:B------:R-:W-:Y:S01]  /*b950*/  ISETP.GT.AND P2, PT, R191, R112.reuse, PT ;  /* 0x00000070bf00720c */ /* 0x080fe20003f44270 */
[----:B------:R-:W-:Y:S01]  /*b960*/  MUFU.TANH R61, R61 ;  /* 0x0000003d003d7308 */ /* 0x000fe20000002400 */
[----:B------:R-:W-:Y:S02]  /*b970*/  FSEL R107, R107, -INF , !P4 ;  /* 0xff8000006b6b7808 */ /* 0x000fe40006000000 */
[----:B------:R-:W-:Y:S02]  /*b980*/  ISETP.GT.AND P4, PT, R215, R112, PT ;  /* 0x00000070d700720c */ /* 0x000fe40003f84270 */
[----:B------:R-:W-:Y:S02]  /*b990*/  FSEL R56, R183, -INF , !P6 ;  /* 0xff800000b7387808 */ /* 0x000fe40007000000 */
[----:B------:R-:W-:Y:S01]  /*b9a0*/  ISETP.GE.AND P3, PT, R112, R211, PT ;  /* 0x000000d37000720c */ /* 0x000fe20003f66270 */
[----:B------:R-:W2:Y:S01]  /*b9b0*/  MUFU.TANH R85, R85 ;  /* 0x0000005500557308 */ /* 0x000ea20000002400 */
[----:B------:R-:W-:-:S02]  /*b9c0*/  FSEL R242, R54, -INF , !P2 ;  /* 0xff80000036f27808 */ /* 0x000fc40005000000 */
[----:B------:R-:W-:Y:S02]  /*b9d0*/  ISETP.GE.AND P6, PT, R119, R213, PT ;  /* 0x000000d57700720c */ /* 0x000fe40003fc6270 */
[----:B------:R-:W-:Y:S02]  /*b9e0*/  FSEL R106, R106, -INF , !P4 ;  /* 0xff8000006a6a7808 */ /* 0x000fe40006000000 */
[-C--:B------:R-:W-:Y:S01]  /*b9f0*/  ISETP.GT.AND P4, PT, R215, R105.reuse, PT ;  /* 0x00000069d700720c */ /* 0x080fe20003f84270 */
[----:B------:R3:W4:Y:S01]  /*ba00*/  MUFU.TANH R54, R44 ;  /* 0x0000002c00367308 */ /* 0x0007220000002400 */
[----:B------:R-:W-:Y:S02]  /*ba10*/  FSEL R242, R242, -INF , !P3 ;  /* 0xff800000f2f27808 */ /* 0x000fe40005800000 */
[----:B------:R-:W-:Y:S02]  /*ba20*/  FSEL R57, R181, -INF , !P6 ;  /* 0xff800000b5397808 */ /* 0x000fe40007000000 */
[----:B------:R-:W-:-:S02]  /*ba30*/  ISETP.GT.AND P3, PT, R191, R105, PT ;  /* 0x00000069bf00720c */ /* 0x000fc40003f64270 */
[----:B------:R-:W-:Y:S02]  /*ba40*/  ISETP.GE.AND P6, PT, R118, R213, PT ;  /* 0x000000d57600720c */ /* 0x000fe40003fc6270 */
[----:B------:R-:W-:Y:S01]  /*ba50*/  FSEL R50, R101, -INF , !P4 ;  /* 0xff80000065327808 */ /* 0x000fe20006000000 */
[----:B------:R-:W-:Y:S01]  /*ba60*/  FMUL.FTZ R101, R51, UR6 ;  /* 0x0000000633657c20 */ /* 0x000fe20008410000 */
[----:B------:R-:W-:Y:S02]  /*ba70*/  ISETP.GE.AND P2, PT, R105, R211, PT ;  /* 0x000000d36900720c */ /* 0x000fe40003f46270 */
[----:B-1----:R-:W-:Y:S02]  /*ba80*/  FSEL R103, R103, -INF , !P3 ;  /* 0xff80000067677808 */ /* 0x002fe40005800000 */
[----:B------:R-:W-:Y:S01]  /*ba90*/  FSEL R66, R179, -INF , !P6 ;  /* 0xff800000b3427808 */ /* 0x000fe20007000000 */
[----:B------:R-:W1:Y:S01]  /*baa0*/  MUFU.TANH R101, R101 ;  /* 0x0000006500657308 */ /* 0x000e620000002400 */
[----:B------:R-:W-:-:S02]  /*bab0*/  ISETP.GE.AND P6, PT, R117, R213, PT ;  /* 0x000000d57500720c */ /* 0x000fc40003fc6270 */
[----:B------:R-:W-:Y:S02]  /*bac0*/  FSEL R240, R103, -INF , !P2 ;  /* 0xff80000067f07808 */ /* 0x000fe40005000000 */
[----:B------:R-:W-:Y:S02]  /*bad0*/  ISETP.GT.AND P2, PT, R191, R104, PT ;  /* 0x00000068bf00720c */ /* 0x000fe40003f44270 */
[----:B------:R-:W-:Y:S02]  /*bae0*/  FSEL R55, R176, -INF , !P6 ;  /* 0xff800000b0377808 */ /* 0x000fe40007000000 */
[C---:B------:R-:W-:Y:S02]  /*baf0*/  ISETP.GE.AND P0, PT, R113.reuse, R214, PT ;  /* 0x000000d67100720c */ /* 0x040fe40003f06270 */
[----:B------:R-:W-:Y:S02]  /*bb00*/  ISETP.GE.AND P6, PT, R113, R213, PT ;  /* 0x000000d57100720c */ /* 0x000fe40003fc6270 */
[----:B--2---:R-:W-:-:S02]  /*bb10*/  FSEL R85, R85, -INF , !P2 ;  /* 0xff80000055557808 */ /* 0x004fc40005000000 */
[----:B------:R-:W-:Y:S02]  /*bb20*/  ISETP.GE.AND P3, PT, R104, R211, PT ;  /* 0x000000d36800720c */ /* 0x000fe40003f66270 */
[----:B------:R-:W-:Y:S02]  /*bb30*/  FSEL R111, R107, -INF , !P0 ;  /* 0xff8000006b6f7808 */ /* 0x000fe40004000000 */
[----:B------:R-:W-:Y:S02]  /*bb40*/  FSEL R41, R174, -INF , !P6 ;  /* 0xff800000ae297808 */ /* 0x000fe40007000000 */
[C---:B------:R-:W-:Y:S02]  /*bb50*/  ISETP.GE.AND P0, PT, R112.reuse, R214, PT ;  /* 0x000000d67000720c */ /* 0x040fe40003f06270 */
[----:B------:R-:W-:Y:S02]  /*bb60*/  ISETP.GE.AND P6, PT, R112, R213, PT ;  /* 0x000000d57000720c */ /* 0x000fe40003fc6270 */
[----:B------:R-:W-:-:S02]  /*bb70*/  FSEL R239, R85, -INF , !P3 ;  /* 0xff80000055ef7808 */ /* 0x000fc40005800000 */
[----:B------:R2:W5:Y:S01]  /*bb80*/  MUFU.TANH R85, R34 ;  /* 0x0000002200557308 */ /* 0x0005620000002400 */
[----:B------:R-:W-:Y:S02]  /*bb90*/  FSEL R112, R106, -INF , !P0 ;  /* 0xff8000006a707808 */ /* 0x000fe40004000000 */
[----:B------:R-:W-:Y:S02]  /*bba0*/  FSEL R40, R171, -INF , !P6 ;  /* 0xff800000ab287808 */ /* 0x000fe40007000000 */
[C---:B------:R-:W-:Y:S02]  /*bbb0*/  ISETP.GE.AND P0, PT, R105.reuse, R214, PT ;  /* 0x000000d66900720c */ /* 0x040fe40003f06270 */
[C---:B------:R-:W-:Y:S02]  /*bbc0*/  ISETP.GE.AND P6, PT, R105.reuse, R213, PT ;  /* 0x000000d56900720c */ /* 0x040fe40003fc6270 */
[----:B------:R-:W-:Y:S02]  /*bbd0*/  ISETP.GE.AND P5, PT, R105, R212, PT ;  /* 0x000000d46900720c */ /* 0x000fe40003fa6270 */
[----:B------:R-:W-:-:S02]  /*bbe0*/  ISETP.GT.AND P4, PT, R215, R104, PT ;  /* 0x00000068d700720c */ /* 0x000fc40003f84270 */
[----:B------:R-:W-:Y:S02]  /*bbf0*/  ISETP.GT.AND P3, PT, R191, R97, PT ;  /* 0x00000061bf00720c */ /* 0x000fe40003f64270 */
[----:B------:R-:W-:Y:S02]  /*bc00*/  FSEL R50, R50, -INF , !P0 ;  /* 0xff80000032327808 */ /* 0x000fe40004000000 */
[----:B---3--:R-:W-:Y:S02]  /*bc10*/  FSEL R44, R170, -INF , !P6 ;  /* 0xff800000aa2c7808 */ /* 0x008fe40007000000 */
[----:B------:R-:W-:Y:S02]  /*bc20*/  FSEL R251, R251, -INF , !P5 ;  /* 0xff800000fbfb7808 */ /* 0x000fe40006800000 */
[C---:B------:R-:W-:Y:S02]  /*bc30*/  ISETP.GE.AND P0, PT, R104.reuse, R214, PT ;  /* 0x000000d66800720c */ /* 0x040fe40003f06270 */
[----:B------:R-:W-:-:S02]  /*bc40*/  ISETP.GE.AND P6, PT, R104, R213, PT ;  /* 0x000000d56800720c */ /* 0x000fc40003fc6270 */
[----:B------:R-:W-:Y:S02]  /*bc50*/  ISETP.GE.AND P5, PT, R104, R212, PT ;  /* 0x000000d46800720c */ /* 0x000fe40003fa6270 */
[----:B----4-:R-:W-:Y:S02]  /*bc60*/  FSEL R54, R54, -INF , !P4 ;  /* 0xff80000036367808 */ /* 0x010fe40006000000 */
[----:B------:R-:W-:Y:S02]  /*bc70*/  ISETP.GT.AND P4, PT, R215, R97, PT ;  /* 0x00000061d700720c */ /* 0x000fe40003f84270 */
[----:B------:R-:W-:Y:S02]  /*bc80*/  ISETP.GE.AND P2, PT, R97, R211, PT ;  /* 0x000000d36100720c */ /* 0x000fe40003f46270 */
[----:B-1----:R-:W-:Y:S02]  /*bc90*/  FSEL R101, R101, -INF , !P3 ;  /* 0xff80000065657808 */ /* 0x002fe40005800000 */
[----:B------:R-:W-:-:S02]  /*bca0*/  FSEL R51, R54, -INF , !P0 ;  /* 0xff80000036337808 */ /* 0x000fc40004000000 */
[----:B------:R-:W-:Y:S02]  /*bcb0*/  FSEL R45, R167, -INF , !P6 ;  /* 0xff800000a72d7808 */ /* 0x000fe40007000000 */
[----:B------:R-:W-:Y:S02]  /*bcc0*/  FSEL R122, R84, -INF , !P5 ;  /* 0xff800000547a7808 */ /* 0x000fe40006800000 */
[C---:B------:R-:W-:Y:S01]  /*bcd0*/  ISETP.GE.AND P0, PT, R97.reuse, R214, PT ;  /* 0x000000d66100720c */ /* 0x040fe20003f06270 */
[----:B------:R1:W3:Y:S01]  /*bce0*/  MUFU.TANH R84, R35 ;  /* 0x0000002300547308 */ /* 0x0002e20000002400 */
[C---:B------:R-:W-:Y:S02]  /*bcf0*/  ISETP.GE.AND P6, PT, R97.reuse, R213, PT ;  /* 0x000000d56100720c */ /* 0x040fe40003fc6270 */
[----:B------:R-:W-:Y:S02]  /*bd00*/  ISETP.GE.AND P5, PT, R97, R212, PT ;  /* 0x000000d46100720c */ /* 0x000fe40003fa6270 */
[----:B------:R-:W-:-:S02]  /*bd10*/  FSEL R102, R102, -INF , !P4 ;  /* 0xff80000066667808 */ /* 0x000fc40006000000 */
[----:B------:R-:W-:Y:S02]  /*bd20*/  FSEL R237, R101, -INF , !P2 ;  /* 0xff80000065ed7808 */ /* 0x000fe40005000000 */
[-C--:B------:R-:W-:Y:S02]  /*bd30*/  ISETP.GT.AND P4, PT, R215, R96.reuse, PT ;  /* 0x00000060d700720c */ /* 0x080fe40003f84270 */
[----:B------:R-:W-:Y:S02]  /*bd40*/  ISETP.GT.AND P2, PT, R191, R96, PT ;  /* 0x00000060bf00720c */ /* 0x000fe40003f44270 */
[----:B--2---:R-:W-:Y:S02]  /*bd50*/  FSEL R34, R102, -INF , !P0 ;  /* 0xff80000066227808 */ /* 0x004fe40004000000 */
[----:B------:R-:W-:Y:S02]  /*bd60*/  FSEL R54, R131, -INF , !P6 ;  /* 0xff80000083367808 */ /* 0x000fe40007000000 */
[----:B------:R-:W-:Y:S01]  /*bd70*/  FSEL R249, R249, -INF , !P5 ;  /* 0xff800000f9f97808 */ /* 0x000fe20006800000 */
[----:B-1----:R-:W-:Y:S01]  /*bd80*/  FMUL.FTZ R35, R20, UR6 ;  /* 0x0000000614237c20 */ /* 0x002fe20008410000 */
[----:B------:R-:W-:-:S02]  /*bd90*/  ISETP.GE.AND P0, PT, R96, R214, PT ;  /* 0x000000d66000720c */ /* 0x000fc40003f06270 */
[C---:B------:R-:W-:Y:S02]  /*bda0*/  ISETP.GE.AND P6, PT, R96.reuse, R213, PT ;  /* 0x000000d56000720c */ /* 0x040fe40003fc6270 */
[C---:B------:R-:W-:Y:S01]  /*bdb0*/  ISETP.GE.AND P5, PT, R96.reuse, R212, PT ;  /* 0x000000d46000720c */ /* 0x040fe20003fa6270 */
[----:B------:R-:W-:Y:S01]  /*bdc0*/  MUFU.TANH R35, R35 ;  /* 0x0000002300237308 */ /* 0x000fe20000002400 */
[----:B------:R-:W-:Y:S02]  /*bdd0*/  ISETP.GE.AND P3, PT, R96, R211, PT ;  /* 0x000000d36000720c */ /* 0x000fe40003f66270 */
[----:B------:R-:W-:Y:S02]  /*bde0*/  FSEL R20, R100, -INF , !P4 ;  /* 0xff80000064147808 */ /* 0x000fe40006000000 */
[----:B-----5:R-:W-:Y:S02]  /*bdf0*/  FSEL R183, R85, -INF , !P2 ;  /* 0xff80000055b77808 */ /* 0x020fe40005000000 */
[----:B------:R-:W-:Y:S01]  /*be00*/  FSEL R20, R20, -INF , !P0 ;  /* 0xff80000014147808 */ /* 0x000fe20004000000 */
[----:B------:R1:W2:Y:S01]  /*be10*/  MUFU.TANH R85, R24 ;  /* 0x0000001800557308 */ /* 0x0002a20000002400 */
        /* <DEDUP_REMOVED lines=8> */
[----:B------:R-:W-:Y:S01]  /*bea0*/  ISETP.GT.AND P3, PT, R191, R81, PT ;  /* 0x00000051bf00720c */ /* 0x000fe20003f64270 */
[----:B------:R-:W-:Y:S01]  /*beb0*/  FMUL.FTZ R81, R30, UR6 ;  /* 0x000000061e517c20 */ /* 0x000fe20008410000 */
[----:B------:R-:W-:Y:S01]  /*bec0*/  FMUL.FTZ R30, R25, UR6 ;  /* 0x00000006191e7c20 */ /* 0x000fe20008410000 */
[----:B-1----:R-:W-:Y:S01]  /*bed0*/  FSEL R24, R61, -INF , !P4 ;  /* 0xff8000003d187808 */ /* 0x002fe20006000000 */
[----:B------:R-:W-:Y:S01]  /*bee0*/  FMUL.FTZ R61, R21, UR6 ;  /* 0x00000006153d7c20 */ /* 0x000fe20008410000 */
[----:B------:R-:W1:Y:S01]  /*bef0*/  MUFU.TANH R25, R81 ;  /* 0x0000005100197308 */ /* 0x000e620000002400 */
[----:B---3--:R-:W-:Y:S02]  /*bf00*/  FSEL R84, R84, -INF , !P3 ;  /* 0xff80000054547808 */ /* 0x008fe40005800000 */
[----:B------:R-:W-:-:S02]  /*bf10*/  ISETP.GE.AND P3, PT, R80, R211, PT ;  /* 0x000000d35000720c */ /* 0x000fc40003f66270 */
[----:B------:R-:W-:Y:S02]  /*bf20*/  FSEL R181, R84, -INF , !P2 ;  /* 0xff80000054b57808 */ /* 0x000fe40005000000 */
[-C--:B------:R-:W-:Y:S01]  /*bf30*/  ISETP.GT.AND P2, PT, R191, R80.reuse, PT ;  /* 0x00000050bf00720c */ /* 0x080fe20003f44270 */
[----:B------:R-:W3:Y:S01]  /*bf40*/  MUFU.TANH R30, R30 ;  /* 0x0000001e001e7308 */ /* 0x000ee20000002400 */
[----:B------:R-:W-:Y:S02]  /*bf50*/  ISETP.GT.AND P4, PT, R215, R80, PT ;  /* 0x00000050d700720c */ /* 0x000fe40003f84270 */
[----:B------:R-:W-:Y:S02]  /*bf60*/  FSEL R24, R24, -INF , !P0 ;  /* 0xff80000018187808 */ /* 0x000fe40004000000 */
[----:B--2---:R-:W-:Y:S02]  /*bf70*/  FSEL R85, R85, -INF , !P4 ;  /* 0xff80000055557808 */ /* 0x004fe40006000000 */
[----:B------:R-:W-:-:S02]  /*bf80*/  ISETP.GT.AND P4, PT, R215, R65, PT ;  /* 0x00000041d700720c */ /* 0x000fc40003f84270 */
[----:B-1----:R-:W-:Y:S02]  /*bf90*/  FSEL R176, R25, -INF , !P2 ;  /* 0xff80000019b07808 */ /* 0x002fe40005000000 */
[----:B------:R1:W-:Y:S01]  /*bfa0*/  MUFU.TANH R25, R61 ;  /* 0x0000003d00197308 */ /* 0x0003e20000002400 */
[----:B------:R-:W-:Y:S02]  /*bfb0*/  ISETP.GE.AND P2, PT, R65, R211, PT ;  /* 0x000000d34100720c */ /* 0x000fe40003f46270 */
[----:B------:R-:W-:Y:S02]  /*bfc0*/  FSEL R176, R176, -INF , !P3 ;  /* 0xff800000b0b07808 */ /* 0x000fe40005800000 */
[----:B------:R-:W-:Y:S02]  /*bfd0*/  ISETP.GT.AND P3, PT, R191, R65, PT ;  /* 0x00000041bf00720c */ /* 0x000fe40003f64270 */
[----:B------:R-:W-:Y:S02]  /*bfe0*/  ISETP.GE.AND P0, PT, R80, R214, PT ;  /* 0x000000d65000720c */ /* 0x000fe40003f06270 */
[----:B------:R-:W-:-:S02]  /*bff0*/  FSEL R31, R31, -INF , !P3 ;  /* 0xff8000001f1f7808 */ /* 0x000fc40005800000 */
[----:B------:R-:W-:Y:S02]  /*c000*/  FSEL R217, R95, -INF , !P6 ;  /* 0xff8000005fd97808 */ /* 0x000fe40007000000 */
[----:B------:R-:W-:Y:S01]  /*c010*/  FSEL R175, R31, -INF , !P2 ;  /* 0xff8000001faf7808 */ /* 0x000fe20005000000 */
[----:B------:R-:W-:Y:S01]  /*c020*/  FMUL.FTZ R31, R168, UR6 ;  /* 0x00000006a81f7c20 */ /* 0x000fe20008410000 */
[C---:B------:R-:W-:Y:S01]  /*c030*/  ISETP.GT.AND P2, PT, R215.reuse, R49, PT ;  /* 0x00000031d700720c */ /* 0x040fe20003f44270 */
[----:B-1----:R-:W-:Y:S01]  /*c040*/  FMUL.FTZ R61, R18, UR6 ;  /* 0x00000006123d7c20 */ /* 0x002fe20008410000 */
[----:B---3--:R-:W-:Y:S02]  /*c050*/  FSEL R18, R30, -INF , !P4 ;  /* 0xff8000001e127808 */ /* 0x008fe40006000000 */
[----:B------:R-:W-:Y:S01]  /*c060*/  ISETP.GT.AND P4, PT, R215, R64, PT ;  /* 0x00000040d700720c */ /* 0x000fe20003f84270 */
[----:B------:R1:W-:Y:S01]  /*c070*/  MUFU.TANH R30, R19 ;  /* 0x00000013001e7308 */ /* 0x0003e20000002400 */
[----:B------:R-:W-:-:S02]  /*c080*/  FSEL R247, R247, -INF , !P5 ;  /* 0xff800000f7f77808 */ /* 0x000fc40006800000 */
[C---:B------:R-:W-:Y:S02]  /*c090*/  ISETP.GE.AND P6, PT, R80.reuse, R213, PT ;  /* 0x000000d55000720c */ /* 0x040fe40003fc6270 */
[----:B------:R-:W-:Y:S02]  /*c0a0*/  ISETP.GE.AND P5, PT, R80, R212, PT ;  /* 0x000000d45000720c */ /* 0x000fe40003fa6270 */
[----:B------:R-:W-:Y:S01]  /*c0b0*/  FSEL R21, R85, -INF , !P0 ;  /* 0xff80000055157808 */ /* 0x000fe20004000000 */
[----:B------:R-:W2:Y:S01]  /*c0c0*/  MUFU.TANH R61, R61 ;  /* 0x0000003d003d7308 */ /* 0x000ea20000002400 */
[----:B------:R-:W-:Y:S02]  /*c0d0*/  ISETP.GE.AND P0, PT, R65, R214, PT ;  /* 0x000000d64100720c */ /* 0x000fe40003f06270 */
[----:B------:R-:W-:Y:S02]  /*c0e0*/  ISETP.GE.AND P3, PT, R64, R211, PT ;  /* 0x000000d34000720c */ /* 0x000fe40003f66270 */
[----:B------:R-:W-:-:S02]  /*c0f0*/  FSEL R219, R219, -INF , !P6 ;  /* 0xff800000dbdb7808 */ /* 0x000fc40007000000 */
[----:B------:R-:W-:Y:S01]  /*c100*/  FSEL R234, R234, -INF , !P5 ;  /* 0xff800000eaea7808 */ /* 0x000fe20006800000 */
[----:B------:R-:W3:Y:S01]  /*c110*/  MUFU.TANH R31, R31 ;  /* 0x0000001f001f7308 */ /* 0x000ee20000002400 */
[----:B-1----:R-:W-:Y:S02]  /*c120*/  FSEL R19, R35, -INF , !P4 ;  /* 0xff80000023137808 */ /* 0x002fe40006000000 */
[----:B------:R-:W-:Y:S02]  /*c130*/  ISETP.GT.AND P4, PT, R191, R64, PT ;  /* 0x00000040bf00720c */ /* 0x000fe40003f84270 */
[C---:B------:R-:W-:Y:S02]  /*c140*/  ISETP.GE.AND P6, PT, R65.reuse, R213, PT ;  /* 0x000000d54100720c */ /* 0x040fe40003fc6270 */
[----:B------:R-:W-:Y:S01]  /*c150*/  ISETP.GE.AND P5, PT, R65, R212, PT ;  /* 0x000000d44100720c */ /* 0x000fe20003fa6270 */
[----:B------:R1:W4:Y:S01]  /*c160*/  MUFU.TANH R35, R14 ;  /* 0x0000000e00237308 */ /* 0x0003220000002400 */
[----:B--2---:R-:W-:-:S02]  /*c170*/  FSEL R61, R61, -INF , !P4 ;  /* 0xff8000003d3d7808 */ /* 0x004fc40006000000 */
[----:B------:R-:W-:Y:S02]  /*c180*/  FSEL R18, R18, -INF , !P0 ;  /* 0xff80000012127808 */ /* 0x000fe40004000000 */
[----:B------:R-:W-:Y:S02]  /*c190*/  FSEL R171, R61, -INF , !P3 ;  /* 0xff8000003dab7808 */ /* 0x000fe40005800000 */
[----:B------:R-:W-:Y:S02]  /*c1a0*/  ISETP.GE.AND P0, PT, R64, R214, PT ;  /* 0x000000d64000720c */ /* 0x000fe40003f06270 */
[----:B------:R-:W-:Y:S02]  /*c1b0*/  ISETP.GT.AND P3, PT, R191, R49, PT ;  /* 0x00000031bf00720c */ /* 0x000fe40003f64270 */
[----:B------:R-:W-:Y:S02]  /*c1c0*/  FSEL R230, R230, -INF , !P6 ;  /* 0xff800000e6e67808 */ /* 0x000fe40007000000 */
[----:B------:R-:W-:-:S02]  /*c1d0*/  FSEL R236, R78, -INF , !P5 ;  /* 0xff8000004eec7808 */ /* 0x000fc40006800000 */
[C---:B------:R-:W-:Y:S02]  /*c1e0*/  ISETP.GE.AND P6, PT, R64.reuse, R213, PT ;  /* 0x000000d54000720c */ /* 0x040fe40003fc6270 */
[----:B-1----:R-:W-:Y:S01]  /*c1f0*/  FSEL R14, R25, -INF , !P2 ;  /* 0xff800000190e7808 */ /* 0x002fe20005000000 */
[----:B------:R-:W-:Y:S01]  /*c200*/  FMUL.FTZ R25, R169, UR6 ;  /* 0x00000006a9197c20 */ /* 0x000fe20008410000 */
[----:B------:R-:W-:Y:S02]  /*c210*/  ISETP.GE.AND P5, PT, R64, R212, PT ;  /* 0x000000d44000720c */ /* 0x000fe40003fa6270 */
[----:B------:R-:W-:Y:S02]  /*c220*/  FSEL R19, R19, -INF , !P0 ;  /* 0xff80000013137808 */ /* 0x000fe40004000000 */
[----:B------:R-:W-:Y:S01]  /*c230*/  ISETP.GE.AND P4, PT, R49, R211, PT ;  /* 0x000000d33100720c */ /* 0x000fe20003f86270 */
[----:B------:R-:W1:Y:S01]  /*c240*/  MUFU.TANH R25, R25 ;  /* 0x0000001900197308 */ /* 0x000e620000002400 */
[----:B------:R-:W-:-:S02]  /*c250*/  FSEL R30, R30, -INF , !P3 ;  /* 0xff8000001e1e7808 */ /* 0x000fc40005800000 */
[----:B------:R-:W-:Y:S02]  /*c260*/  ISETP.GE.AND P0, PT, R49, R214, PT ;  /* 0x000000d63100720c */ /* 0x000fe40003f06270 */
[----:B------:R-:W-:Y:S02]  /*c270*/  ISETP.GT.AND P2, PT, R215, R48, PT ;  /* 0x00000030d700720c */ /* 0x000fe40003f44270 */
[----:B------:R-:W-:Y:S02]  /*c280*/  FSEL R231, R231, -INF , !P6 ;  /* 0xff800000e7e77808 */ /* 0x000fe40007000000 */
[----:B------:R-:W-:Y:S02]  /*c290*/  FSEL R218, R218, -INF , !P5 ;  /* 0xff800000dada7808 */ /* 0x000fe40006800000 */
[C---:B------:R-:W-:Y:S02]  /*c2a0*/  ISETP.GE.AND P6, PT, R49.reuse, R213, PT ;  /* 0x000000d53100720c */ /* 0x040fe40003fc6270 */
[----:B------:R-:W-:-:S02]  /*c2b0*/  ISETP.GE.AND P5, PT, R49, R212, PT ;  /* 0x000000d43100720c */ /* 0x000fc40003fa6270 */
[----:B------:R-:W-:Y:S02]  /*c2c0*/  FSEL R174, R30, -INF , !P4 ;  /* 0xff8000001eae7808 */ /* 0x000fe40006000000 */
[----:B------:R-:W-:Y:S01]  /*c2d0*/  FSEL R14, R14, -INF , !P0 ;  /* 0xff8000000e0e7808 */ /* 0x000fe20004000000 */
[----:B------:R2:W5:Y:S01]  /*c2e0*/  MUFU.TANH R30, R15 ;  /* 0x0000000f001e7308 */ /* 0x0005620000002400 */
[----:B------:R-:W-:Y:S02]  /*c2f0*/  ISETP.GT.AND P4, PT, R191, R48, PT ;  /* 0x00000030bf00720c */ /* 0x000fe40003f84270 */
[----:B------:R-:W-:Y:S02]  /*c300*/  ISETP.GE.AND P0, PT, R48, R214, PT ;  /* 0x000000d63000720c */ /* 0x000fe40003f06270 */
[----:B---3--:R-:W-:Y:S02]  /*c310*/  FSEL R31, R31, -INF , !P2 ;  /* 0xff8000001f1f7808 */ /* 0x008fe40005000000 */
[----:B------:R-:W-:-:S02]  /*c320*/  FSEL R229, R229, -INF , !P6 ;  /* 0xff800000e5e57808 */ /* 0x000fc40007000000 */
[----:B------:R-:W-:Y:S02]  /*c330*/  FSEL R226, R116, -INF , !P5 ;  /* 0xff80000074e27808 */ /* 0x000fe40006800000 */
[C---:B------:R-:W-:Y:S02]  /*c340*/  ISETP.GE.AND P6, PT, R48.reuse, R213, PT ;  /* 0x000000d53000720c */ /* 0x040fe40003fc6270 */
[C---:B------:R-:W-:Y:S02]  /*c350*/  ISETP.GE.AND P5, PT, R48.reuse, R212, PT ;  /* 0x000000d43000720c */ /* 0x040fe40003fa6270 */
[----:B------:R-:W-:Y:S02]  /*c360*/  ISETP.GE.AND P3, PT, R48, R211, PT ;  /* 0x000000d33000720c */ /* 0x000fe40003f66270 */
[----:B----4-:R-:W-:Y:S02]  /*c370*/  FSEL R35, R35, -INF , !P4 ;  /* 0xff80000023237808 */ /* 0x010fe40006000000 */
[----:B--2---:R-:W-:-:S02]  /*c380*/  FSEL R15, R31, -INF , !P0 ;  /* 0xff8000001f0f7808 */ /* 0x004fc40004000000 */
[-C--:B------:R-:W-:Y:S02]  /*c390*/  ISETP.GT.AND P0, PT, R215, R17.reuse, PT ;  /* 0x00000011d700720c */ /* 0x080fe40003f04270 */
[----:B------:R-:W-:Y:S02]  /*c3a0*/  FSEL R228, R228, -INF , !P6 ;  /* 0xff800000e4e47808 */ /* 0x000fe40007000000 */
[----:B------:R-:W-:Y:S02]  /*c3b0*/  FSEL R216, R69, -INF , !P5 ;  /* 0xff80000045d87808 */ /* 0x000fe40006800000 */
[----:B------:R-:W-:Y:S02]  /*c3c0*/  FSEL R173, R35, -INF , !P3 ;  /* 0xff80000023ad7808 */ /* 0x000fe40005800000 */
[----:B------:R-:W-:Y:S02]  /*c3d0*/  ISETP.GT.AND P2, PT, R191, R17, PT ;  /* 0x00000011bf00720c */ /* 0x000fe40003f44270 */
[----:B------:R-:W-:-:S02]  /*c3e0*/  ISETP.GE.AND P6, PT, R17, R214, PT ;  /* 0x000000d61100720c */ /* 0x000fc40003fc6270 */
[C---:B------:R-:W-:Y:S02]  /*c3f0*/  ISETP.GE.AND P5, PT, R17.reuse, R213, PT ;  /* 0x000000d51100720c */ /* 0x040fe40003fa6270 */
[C---:B------:R-:W-:Y:S02]  /*c400*/  ISETP.GE.AND P4, PT, R17.reuse, R212, PT ;  /* 0x000000d41100720c */ /* 0x040fe40003f86270 */
[----:B------:R-:W-:Y:S02]  /*c410*/  ISETP.GE.AND P3, PT, R17, R211, PT ;  /* 0x000000d31100720c */ /* 0x000fe40003f66270 */
[----:B-1----:R-:W-:Y:S02]  /*c420*/  FSEL R17, R25, -INF , !P0 ;  /* 0xff80000019117808 */ /* 0x002fe40004000000 */
[----:B------:R-:W-:Y:S02]  /*c430*/  ISETP.GT.AND P0, PT, R37, R202, PT ;  /* 0x000000ca2500720c */ /* 0x000fe40003f04270 */
[----:B-----5:R-:W-:-:S02]  /*c440*/  FSEL R30, R30, -INF , !P2 ;  /* 0xff8000001e1e7808 */ /* 0x020fc40005000000 */
[----:B------:R-:W-:Y:S02]  /*c450*/  FSEL R17, R17, -INF , !P6 ;  /* 0xff80000011117808 */ /* 0x000fe40007000000 */
[----:B------:R-:W-:Y:S02]  /*c460*/  FSEL R227, R227, -INF , !P5 ;  /* 0xff800000e3e37808 */ /* 0x000fe40006800000 */
[----:B------:R-:W-:Y:S02]  /*c470*/  FSEL R191, R62, -INF , !P4 ;  /* 0xff8000003ebf7808 */ /* 0x000fe40006000000 */
[----:B------:R-:W-:-:S03]  /*c480*/  FSEL R172, R30, -INF , !P3 ;  /* 0xff8000001eac7808 */ /* 0x000fc60005800000 */
[----:B------:R-:W-:Y:S05]  /*c490*/  @!P0 BRA `(.L_x_1188) ;  /* 0x0000000000e48947 */ /* 0x000fea0003800000 */
        /* <DEDUP_REMOVED lines=17> */
[----:B------:R-:W-:Y:S02]  /*c5b0*/  @!P1 LEA R64, P4, R80, R201, 0x8 ;  /* 0x000000c950409211 */ /* 0x000fe400078840ff */
[C-C-:B------:R-:W-:Y:S02]  /*c5c0*/  @!P1 LEA.HI.X R31, R38.reuse, R31, R39.reuse, 0x5, P3 ;  /* 0x0000001f261f9211 */ /* 0x140fe400018f2c27 */
        /* <DEDUP_REMOVED lines=25> */
[----:B------:R-:W-:Y:S01]  /*c760*/  SHF.L.U32 R48, R30, 0x7, RZ ;  /* 0x000000071e307819 */ /* 0x000fe200000006ff */
        /* <DEDUP_REMOVED lines=10> */
.L_x_1190:
[----:B------:R-:W-:Y:S05]  /*c810*/  BSYNC.RECONVERGENT B0 ;  /* 0x0000000000007941 */ /* 0x000fea0003800200 */
.L_x_1189:
[----:B------:R-:W0:Y:S02]  /*c820*/  LDGDEPBAR ;  /* 0x00000000000079af */ /* 0x000e240000000000 */
.L_x_1188:
        /* <DEDUP_REMOVED lines=19> */
[----:B------:R-:W-:Y:S02]  /*c960*/  MOV R35, R178 ;  /* 0x000000b200237202 */ /* 0x000fe40000000f00 */
        /* <DEDUP_REMOVED lines=12> */
[----:B------:R-:W-:Y:S01]  /*ca30*/  MOV R49, R115 ;  /* 0x0000007300317202 */ /* 0x000fe20000000f00 */
[----:B------:R-:W2:Y:S01]  /*ca40*/  SHFL.BFLY PT, R25, R30, 0x2, 0x1f ;  /* 0x0c401f001e197f89 */ /* 0x000ea200000e0000 */
[----:B------:R-:W-:Y:S02]  /*ca50*/  FMNMX3.FTZ R39, R39, R218, R226, !PT ;  /* 0x000000da27277276 */ /* 0x000fe400078100e2 */
[----:B------:R-:W-:Y:S02]  /*ca60*/  MOV R167, R233 ;  /* 0x000000e900a77202 */ /* 0x000fe40000000f00 */
[----:B------:R-:W-:-:S02]  /*ca70*/  FMNMX3.FTZ R39, R39, R216, R191, !PT ;  /* 0x000000d827277276 */ /* 0x000fc400078100bf */
[----:B--2---:R-:W-:Y:S02]  /*ca80*/  FMNMX.FTZ R25, R30, R25, !PT ;  /* 0x000000191e197209 */ /* 0x004fe40007810000 */
[----:B------:R-:W-:-:S03]  /*ca90*/  FMNMX3.FTZ R30, R3, R27, R28, !PT ;  /* 0x0000001b031e7276 */ /* 0x000fc6000781001c */
[----:B------:R-:W2:Y:S01]  /*caa0*/  SHFL.BFLY PT, R61, R25, 0x1, 0x1f ;  /* 0x0c201f00193d7f89 */ /* 0x000ea200000e0000 */
[----:B------:R-:W-:-:S04]  /*cab0*/  FMNMX3.FTZ R30, R30, R29, R43, !PT ;  /* 0x0000001d1e1e7276 */ /* 0x000fc8000781002b */
[----:B------:R-:W-:-:S04]  /*cac0*/  FMNMX3.FTZ R30, R30, R33, R47, !PT ;  /* 0x000000211e1e7276 */ /* 0x000fc8000781002f */
[----:B------:R-:W-:-:S04]  /*cad0*/  FMNMX3.FTZ R30, R30, R46, R68, !PT ;  /* 0x0000002e1e1e7276 */ /* 0x000fc80007810044 */
[----:B------:R-:W-:-:S04]  /*cae0*/  FMNMX3.FTZ R30, R30, R63, R72, !PT ;  /* 0x0000003f1e1e7276 */ /* 0x000fc80007810048 */
[----:B------:R-:W-:-:S04]  /*caf0*/  FMNMX3.FTZ R30, R30, R73, R71, !PT ;  /* 0x000000491e1e7276 */ /* 0x000fc80007810047 */
[----:B------:R-:W-:Y:S02]  /*cb00*/  FMNMX3.FTZ R30, R30, R70, R74, !PT ;  /* 0x000000461e1e7276 */ /* 0x000fe4000781004a */
[----:B--2---:R-:W-:Y:S02]  /*cb10*/  FMNMX.FTZ R61, R25, R61, !PT ;  /* 0x0000003d193d7209 */ /* 0x004fe40007810000 */
[----:B------:R-:W-:Y:S02]  /*cb20*/  FMNMX3.FTZ R30, R30, R110, R56, !PT ;  /* 0x0000006e1e1e7276 */ /* 0x000fe40007810038 */
[C---:B------:R-:W-:Y:S01]  /*cb30*/  FSETP.NEU.FTZ.AND P4, PT, R61.reuse, -INF , PT ;  /* 0xff8000003d00780b */ /* 0x040fe20003f9d000 */
[----:B------:R-:W-:Y:S01]  /*cb40*/  FMUL.FTZ R25, R61, UR5 ;  /* 0x000000053d197c20 */ /* 0x000fe20008410000 */
[----:B------:R-:W-:-:S04]  /*cb50*/  FMNMX3.FTZ R30, R30, R57, R66, !PT ;  /* 0x000000391e1e7276 */ /* 0x000fc80007810042 */
[----:B------:R-:W-:Y:S02]  /*cb60*/  FSEL R25, R25, RZ, P4 ;  /* 0x000000ff19197208 */ /* 0x000fe40002000000 */
[----:B------:R-:W-:-:S03]  /*cb70*/  FMNMX3.FTZ R30, R30, R55, R41, !PT ;  /* 0x000000371e1e7276 */ /* 0x000fc60007810029 */
[--C-:B-1----:R-:W-:Y:S01]  /*cb80*/  FFMA.FTZ R84, R15, UR5, -R25.reuse ;  /* 0x000000050f547c23 */ /* 0x102fe20008010819 */
[----:B------:R-:W-:Y:S01]  /*cb90*/  FMNMX3.FTZ R15, R0, R4, R6, !PT ;  /* 0x00000004000f7276 */ /* 0x000fe20007810006 */
[----:B------:R-:W-:Y:S01]  /*cba0*/  FFMA.FTZ R85, R14, UR5, -R25 ;  /* 0x000000050e557c23 */ /* 0x000fe20008010819 */
[----:B------:R-:W-:Y:S01]  /*cbb0*/  FMNMX3.FTZ R30, R30, R40, R44, !PT ;  /* 0x000000281e1e7276 */ /* 0x000fe2000781002c */
[----:B------:R-:W1:Y:S01]  /*cbc0*/  SHFL.BFLY PT, R14, R39, 0x2, 0x1f ;  /* 0x0c401f00270e7f89 */ /* 0x000e6200000e0000 */
[----:B------:R-:W-:Y:S01]  /*cbd0*/  FMNMX3.FTZ R15, R15, R7, R5, !PT ;  /* 0x000000070f0f7276 */ /* 0x000fe20007810005 */
[--C-:B------:R-:W-:Y:S01]  /*cbe0*/  FFMA.FTZ R97, R60, UR5, -R25.reuse ;  /* 0x000000053c617c23 */ /* 0x100fe20008010819 */
[----:B------:R-:W-:Y:S01]  /*cbf0*/  FMNMX3.FTZ R30, R30, R45, R54, !PT ;  /* 0x0000002d1e1e7276 */ /* 0x000fe20007810036 */
[--C-:B------:R-:W-:Y:S01]  /*cc00*/  FFMA.FTZ R119, R90, UR5, -R25.reuse ;  /* 0x000000055a777c23 */ /* 0x100fe20008010819 */
[----:B------:R-:W-:Y:S01]  /*cc10*/  FMNMX3.FTZ R15, R15, R8, R26, !PT ;  /* 0x000000080f0f7276 */ /* 0x000fe2000781001a */
[----:B------:R-:W-:Y:S01]  /*cc20*/  FFMA.FTZ R90, R20, UR5, -R25 ;  /* 0x00000005145a7c23 */ /* 0x000fe20008010819 */
[----:B------:R-:W-:Y:S01]  /*cc30*/  FMNMX3.FTZ R30, R30, R182, R217, !PT ;  /* 0x000000b61e1e7276 */ /* 0x000fe200078100d9 */
[--C-:B------:R-:W-:Y:S01]  /*cc40*/  FFMA.FTZ R95, R111, UR5, -R25.reuse ;  /* 0x000000056f5f7c23 */ /* 0x100fe20008010819 */
[----:B------:R-:W-:Y:S01]  /*cc50*/  FMNMX3.FTZ R15, R15, R32, R42, !PT ;  /* 0x000000200f0f7276 */ /* 0x000fe2000781002a */
[--C-:B------:R-:W-:Y:S01]  /*cc60*/  FFMA.FTZ R109, R94, UR5, -R25.reuse ;  /* 0x000000055e6d7c23 */ /* 0x100fe20008010819 */
[----:B------:R-:W-:Y:S01]  /*cc70*/  FMNMX3.FTZ R60, R30, R219, R230, !PT ;  /* 0x000000db1e3c7276 */ /* 0x000fe200078100e6 */
[----:B------:R-:W-:Y:S01]  /*cc80*/  FFMA.FTZ R108, R91, UR5, -R25 ;  /* 0x000000055b6c7c23 */ /* 0x000fe20008010819 */
        /* <DEDUP_REMOVED lines=9> */
[--C-:B------:R-:W-:Y:S01]  /*cd20*/  FFMA.FTZ R129, R79, UR5, -R25.reuse ;  /* 0x000000054f817c23 */ /* 0x100fe20008010819 */
[--C-:B------:R-:W-:Y:S01]  /*cd30*/  FFMA.FTZ R115, R89, UR5, -R25.reuse ;  /* 0x0000000559737c23 */ /* 0x100fe20008010819 */
[----:B-1----:R-:W-:Y:S01]  /*cd40*/  FMNMX.FTZ R39, R39, R14, !PT ;  /* 0x0000000e27277209 */ /* 0x002fe20007810000 */
[----:B------:R-:W1:Y:S01]  /*cd50*/  SHFL.BFLY PT, R30, R60, 0x2, 0x1f ;  /* 0x0c401f003c1e7f89 */ /* 0x000e6200000e0000 */
[----:B------:R-:W-:Y:S01]  /*cd60*/  FMNMX3.FTZ R15, R15, R245, R246, !PT ;  /* 0x000000f50f0f7276 */ /* 0x000fe200078100f6 */
[----:B------:R-:W-:Y:S01]  /*cd70*/  MUFU.EX2 R180, R180 ;  /* 0x000000b400b47308 */ /* 0x000fe20000000800 */
[--C-:B------:R-:W-:Y:S01]  /*cd80*/  FFMA.FTZ R100, R77, UR5, -R25.reuse ;  /* 0x000000054d647c23 */ /* 0x100fe20008010819 */
[----:B------:R-:W-:Y:S01]  /*cd90*/  FFMA.FTZ R103, R98, UR5, -R25 ;  /* 0x0000000562677c23 */ /* 0x000fe20008010819 */
[----:B------:R-:W-:Y:S01]  /*cda0*/  FMNMX3.FTZ R15, R15, R48, R49, !PT ;  /* 0x000000300f0f7276 */ /* 0x000fe20007810031 */
[--C-:B------:R-:W-:Y:S01]  /*cdb0*/  FFMA.FTZ R114, R88, UR5, -R25.reuse ;  /* 0x0000000558727c23 */ /* 0x100fe20008010819 */
[--C-:B------:R-:W-:Y:S01]  /*cdc0*/  FFMA.FTZ R107, R87, UR5, -R25.reuse ;  /* 0x00000005576b7c23 */ /* 0x100fe20008010819 */
[--C-:B------:R-:W-:Y:S01]  /*cdd0*/  FFMA.FTZ R106, R86, UR5, -R25.reuse ;  /* 0x00000005566a7c23 */ /* 0x100fe20008010819 */
[----:B------:R-:W-:Y:S01]  /*cde0*/  FMNMX3.FTZ R15, R15, R167, R252, !PT ;  /* 0x000000a70f0f7276 */ /* 0x000fe200078100fc */
[----:B------:R-:W-:Y:S01]  /*cdf0*/  MUFU.EX2 R129, R129 ;  /* 0x0000008100817308 */ /* 0x000fe20000000800 */
[--C-:B------:R-:W-:Y:S01]  /*ce00*/  FFMA.FTZ R98, R83, UR5, -R25.reuse ;  /* 0x0000000553627c23 */ /* 0x100fe20008010819 */
[--C-:B------:R-:W-:Y:S01]  /*ce10*/  FFMA.FTZ R88, R21, UR5, -R25.reuse ;  /* 0x0000000515587c23 */ /* 0x100fe20008010819 */
[----:B------:R-:W-:Y:S01]  /*ce20*/  FMNMX3.FTZ R15, R15, R242, R240, !PT ;  /* 0x000000f20f0f7276 */ /* 0x000fe200078100f0 */
[--C-:B------:R-:W-:Y:S01]  /*ce30*/  FFMA.FTZ R87, R18, UR5, -R25.reuse ;  /* 0x0000000512577c23 */ /* 0x100fe20008010819 */
[--C-:B------:R-:W-:Y:S01]  /*ce40*/  FFMA.FTZ R86, R19, UR5, -R25.reuse ;  /* 0x0000000513567c23 */ /* 0x100fe20008010819 */
[----:B------:R-:W-:Y:S01]  /*ce50*/  FFMA.FTZ R83, R17, UR5, -R25 ;  /* 0x0000000511537c23 */ /* 0x000fe20008010819 */
[----:B------:R-:W-:Y:S01]  /*ce60*/  FMNMX3.FTZ R15, R15, R239, R237, !PT ;  /* 0x000000ef0f0f7276 */ /* 0x000fe200078100ed */
[----:B------:R-:W-:Y:S01]  /*ce70*/  MUFU.EX2 R119, R119 ;  /* 0x0000007700777308 */ /* 0x000fe20000000800 */
[--C-:B------:R-:W-:Y:S01]  /*ce80*/  FFMA.FTZ R102, R99, UR5, -R25.reuse ;  /* 0x0000000563667c23 */ /* 0x100fe20008010819 */
[----:B------:R-:W-:Y:S01]  /*ce90*/  FFMA.FTZ R105, R92, UR5, -R25 ;  /* 0x000000055c697c23 */ /* 0x000fe20008010819 */
[----:B------:R-:W-:Y:S01]  /*cea0*/  FMNMX3.FTZ R15, R15, R183, R181, !PT ;  /* 0x000000b70f0f7276 */ /* 0x000fe200078100b5 */
[--C-:B------:R-:W-:Y:S01]  /*ceb0*/  FFMA.FTZ R104, R93, UR5, -R25.reuse ;  /* 0x000000055d687c23 */ /* 0x100fe20008010819 */
[--C-:B------:R-:W-:Y:S01]  /*cec0*/  FFMA.FTZ R99, R82, UR5, -R25.reuse ;  /* 0x0000000552637c23 */ /* 0x100fe20008010819 */
[----:B-1----:R-:W-:Y:S01]  /*ced0*/  FMNMX.FTZ R60, R60, R30, !PT ;  /* 0x0000001e3c3c7209 */ /* 0x002fe20007810000 */
[----:B------:R-:W-:Y:S01]  /*cee0*/  FFMA.FTZ R101, R76, UR5, -R25 ;  /* 0x000000054c657c23 */ /* 0x000fe20008010819 */
[----:B------:R-:W-:Y:S01]  /*cef0*/  FMNMX3.FTZ R15, R15, R176, R175, !PT ;  /* 0x000000b00f0f7276 */ /* 0x000fe200078100af */
[----:B------:R-:W1:Y:S01]  /*cf00*/  MUFU.EX2 R115, R115 ;  /* 0x0000007300737308 */ /* 0x000e620000000800 */
[--C-:B------:R-:W-:Y:S01]  /*cf10*/  FFMA.FTZ R93, R50, UR5, -R25.reuse ;  /* 0x00000005325d7c23 */ /* 0x100fe20008010819 */
[----:B------:R-:W2:Y:S01]  /*cf20*/  SHFL.BFLY PT, R20, R60, 0x1, 0x1f ;  /* 0x0c201f003c147f89 */ /* 0x000ea200000e0000 */
[----:B------:R-:W-:Y:S01]  /*cf30*/  FMNMX3.FTZ R15, R15, R171, R174, !PT ;  /* 0x000000ab0f0f7276 */ /* 0x000fe200078100ae */
[--C-:B------:R-:W-:Y:S01]  /*cf40*/  FFMA.FTZ R92, R51, UR5, -R25.reuse ;  /* 0x00000005335c7c23 */ /* 0x100fe20008010819 */
[----:B------:R-:W-:-:S02]  /*cf50*/  FFMA.FTZ R89, R24, UR5, -R25 ;  /* 0x0000000518597c23 */ /* 0x000fc40008010819 */
[----:B------:R-:W-:Y:S01]  /*cf60*/  FMNMX3.FTZ R38, R15, R173, R172, !PT ;  /* 0x000000ad0f267276 */ /* 0x000fe200078100ac */
[----:B------:R-:W-:Y:S01]  /*cf70*/  MUFU.EX2 R114, R114 ;  /* 0x0000007200727308 */ /* 0x000fe20000000800 */
[----:B------:R-:W3:Y:S04]  /*cf80*/  SHFL.BFLY PT, R15, R39, 0x1, 0x1f ;  /* 0x0c201f00270f7f89 */ /* 0x000ee800000e0000 */
[----:B------:R-:W4:Y:S03]  /*cf90*/  SHFL.BFLY PT, R14, R38, 0x2, 0x1f ;  /* 0x0c401f00260e7f89 */ /* 0x000f2600000e0000 */
[----:B------:R-:W-:Y:S01]  /*cfa0*/  MUFU.EX2 R109, R109 ;  /* 0x0000006d006d7308 */ /* 0x000fe20000000800 */
[----:B-1----:R-:W-:-:S07]  /*cfb0*/  F2FP.BF16.F32.PACK_AB R50, R115, R119 ;  /* 0x000000777332723e */ /* 0x002fce00000010ff */
[----:B------:R-:W-:Y:S01]  /*cfc0*/  MUFU.EX2 R108, R108 ;  /* 0x0000006c006c7308 */ /* 0x000fe20000000800 */
[----:B--2---:R-:W-:-:S04]  /*cfd0*/  FMNMX.FTZ R60, R60, R20, !PT ;  /* 0x000000143c3c7209 */ /* 0x004fc80007810000 */
[C---:B------:R-:W-:Y:S01]  /*cfe0*/  FSETP.NEU.FTZ.AND P3, PT, R60.reuse, -INF , PT ;  /* 0xff8000003c00780b */ /* 0x040fe20003f7d000 */
[----:B------:R-:W-:Y:S02]  /*cff0*/  FMUL.FTZ R233, R60, UR5 ;  /* 0x000000053ce97c20 */ /* 0x000fe40008410000 */
[----:B------:R-:W-:Y:S01]  /*d000*/  MUFU.EX2 R107, R107 ;  /* 0x0000006b006b7308 */ /* 0x000fe20000000800 */
[----:B---3--:R-:W-:Y:S02]  /*d010*/  FMNMX.FTZ R39, R39, R15, !PT ;  /* 0x0000000f27277209 */ /* 0x008fe40007810000 */
[----:B------:R-:W-:Y:S02]  /*d020*/  FSEL R233, R233, RZ, P3 ;  /* 0x000000ffe9e97208 */ /* 0x000fe40001800000 */
[----:B----4-:R-:W-:Y:S01]  /*d030*/  FMNMX.FTZ R38, R38, R14, !PT ;  /* 0x0000000e26267209 */ /* 0x010fe20007810000 */
[C---:B------:R-:W-:Y:S01]  /*d040*/  FMUL.FTZ R220, R39.reuse, UR5 ;  /* 0x0000000527dc7c20 */ /* 0x040fe20008410000 */
[----:B------:R-:W-:Y:S01]  /*d050*/  FSETP.NEU.FTZ.AND P2, PT, R39, -INF , PT ;  /* 0xff8000002700780b */ /* 0x000fe20003f5d000 */
[--C-:B------:R-:W-:Y:S01]  /*d060*/  FFMA.FTZ R128, R28, UR5, -R233.reuse ;  /* 0x000000051c807c23 */ /* 0x100fe200080108e9 */
[--C-:B------:R-:W-:Y:S01]  /*d070*/  FFMA.FTZ R118, R29, UR5, -R233.reuse ;  /* 0x000000051d767c23 */ /* 0x100fe200080108e9 */
[----:B------:R-:W1:Y:S01]  /*d080*/  SHFL.BFLY PT, R14, R38, 0x1, 0x1f ;  /* 0x0c201f00260e7f89 */ /* 0x000e6200000e0000 */
[----:B------:R-:W-:Y:S01]  /*d090*/  FSEL R220, R220, RZ, P2 ;  /* 0x000000ffdcdc7208 */ /* 0x000fe20001000000 */
[--C-:B------:R-:W-:Y:S01]  /*d0a0*/  FFMA.FTZ R80, R68, UR5, -R233.reuse ;  /* 0x0000000544507c23 */ /* 0x100fe200080108e9 */
[--C-:B------:R-:W-:Y:S01]  /*d0b0*/  FFMA.FTZ R113, R43, UR5, -R233.reuse ;  /* 0x000000052b717c23 */ /* 0x100fe200080108e9 */
[----:B------:R-:W2:Y:S01]  /*d0c0*/  LDSM.16.MT88.4 R28, [R186+0x4000] ;  /* 0x00400000ba1c783b */ /* 0x000ea20000004200 */
[--C-:B------:R-:W-:Y:S01]  /*d0d0*/  FFMA.FTZ R112, R33, UR5, -R233.reuse ;  /* 0x0000000521707c23 */ /* 0x100fe200080108e9 */
[--C-:B------:R-:W-:Y:S01]  /*d0e0*/  FFMA.FTZ R126, R12, UR5, -R220.reuse ;  /* 0x000000050c7e7c23 */ /* 0x100fe200080108dc */
[----:B------:R-:W-:Y:S01]  /*d0f0*/  FSEL R12, R61, RZ, P4 ;  /* 0x000000ff3d0c7208 */ /* 0x000fe20002000000 */
[--C-:B------:R-:W-:Y:S01]  /*d100*/  FFMA.FTZ R127, R11, UR5, -R220.reuse ;  /* 0x000000050b7f7c23 */ /* 0x100fe200080108dc */
[--C-:B------:R-:W-:Y:S01]  /*d110*/  FFMA.FTZ R117, R16, UR5, -R220.reuse ;  /* 0x0000000510757c23 */ /* 0x100fe200080108dc */
[----:B------:R-:W-:Y:S01]  /*d120*/  FFMA.FTZ R111, R13, UR5, -R220 ;  /* 0x000000050d6f7c23 */ /* 0x000fe200080108dc */
[--C-:B------:R-:W-:Y:S01]  /*d130*/  FFMA.FTZ R68, R41, UR5, -R233.reuse ;  /* 0x0000000529447c23 */ /* 0x100fe200080108e9 */
[----:B------:R-:W-:Y:S01]  /*d140*/  FADD.FTZ R12, R36, -R12 ;  /* 0x8000000c240c7221 */ /* 0x000fe20000010000 */
[----:B------:R-:W-:Y:S01]  /*d150*/  FSEL R36, R60, RZ, P3 ;  /* 0x000000ff3c247208 */ /* 0x000fe20001800000 */
[----:B------:R-:W-:Y:S01]  /*d160*/  MUFU.EX2 R127, R127 ;  /* 0x0000007f007f7308 */ /* 0x000fe20000000800 */
[--C-:B------:R-:W-:Y:S01]  /*d170*/  FFMA.FTZ R67, R40, UR5, -R233.reuse ;  /* 0x0000000528437c23 */ /* 0x100fe200080108e9 */
[--C-:B------:R-:W-:Y:S01]  /*d180*/  FFMA.FTZ R179, R27, UR5, -R233.reuse ;  /* 0x000000051bb37c23 */ /* 0x100fe200080108e9 */
[--C-:B------:R-:W-:Y:S01]  /*d190*/  FFMA.FTZ R77, R73, UR5, -R233.reuse ;  /* 0x00000005494d7c23 */ /* 0x100fe200080108e9 */
[----:B------:R-:W-:Y:S01]  /*d1a0*/  FADD.FTZ R36, R3, -R36 ;  /* 0x8000002403247221 */ /* 0x000fe20000010000 */
[----:B------:R-:W-:Y:S01]  /*d1b0*/  FMUL.FTZ R3, R12, UR5 ;  /* 0x000000050c037c20 */ /* 0x000fe20008410000 */
[--C-:B------:R-:W-:Y:S01]  /*d1c0*/  FFMA.FTZ R79, R63, UR5, -R233.reuse ;  /* 0x000000053f4f7c23 */ /* 0x100fe200080108e9 */
[--C-:B------:R-:W-:Y:S01]  /*d1d0*/  FFMA.FTZ R73, R110, UR5, -R233.reuse ;  /* 0x000000056e497c23 */ /* 0x100fe200080108e9 */
[----:B------:R-:W3:Y:S01]  /*d1e0*/  MUFU.EX2 R126, R126 ;  /* 0x0000007e007e7308 */ /* 0x000ee20000000800 */
[----:B------:R-:W-:Y:S01]  /*d1f0*/  FMUL.FTZ R36, R36, UR5 ;  /* 0x0000000524247c20 */ /* 0x000fe20008410000 */
[----:B-1----:R-:W-:Y:S01]  /*d200*/  FMNMX.FTZ R38, R38, R14, !PT ;  /* 0x0000000e26267209 */ /* 0x002fe20007810000 */
[--C-:B------:R-:W-:Y:S01]  /*d210*/  FFMA.FTZ R110, R22, UR5, -R220.reuse ;  /* 0x00000005166e7c23 */ /* 0x100fe200080108dc */
[--C-:B------:R-:W-:Y:S01]  /*d220*/  FFMA.FTZ R64, R23, UR5, -R220.reuse ;  /* 0x0000000517407c23 */ /* 0x100fe200080108dc */
[--C-:B------:R-:W-:Y:S01]  /*d230*/  FFMA.FTZ R63, R9, UR5, -R220.reuse ;  /* 0x00000005093f7c23 */ /* 0x100fe200080108dc */
[C---:B------:R-:W-:Y:S01]  /*d240*/  FSETP.NEU.FTZ.AND P1, PT, R38.reuse, -INF , PT ;  /* 0xff8000002600780b */ /* 0x040fe20003f3d000 */
[----:B------:R-:W-:Y:S01]  /*d250*/  FMUL.FTZ R178, R38, UR5 ;  /* 0x0000000526b27c20 */ /* 0x000fe20008410000 */
[----:B------:R-:W-:Y:S01]  /*d260*/  MUFU.EX2 R117, R117 ;  /* 0x0000007500757308 */ /* 0x000fe20000000800 */
[----:B------:R-:W-:Y:S01]  /*d270*/  FFMA.FTZ R62, R10, UR5, -R220 ;  /* 0x000000050a3e7c23 */ /* 0x000fe200080108dc */
[--C-:B------:R-:W-:Y:S01]  /*d280*/  FFMA.FTZ R75, R70, UR5, -R233.reuse ;  /* 0x00000005464b7c23 */ /* 0x100fe200080108e9 */
[--C-:B------:R-:W-:Y:S01]  /*d290*/  FFMA.FTZ R70, R66, UR5, -R233.reuse ;  /* 0x0000000542467c23 */ /* 0x100fe200080108e9 */
[----:B------:R-:W-:Y:S01]  /*d2a0*/  FSEL R178, R178, RZ, P1 ;  /* 0x000000ffb2b27208 */ /* 0x000fe20000800000 */
[--C-:B------:R-:W-:Y:S01]  /*d2b0*/  FFMA.FTZ R82, R47, UR5, -R233.reuse ;  /* 0x000000052f527c23 */ /* 0x100fe200080108e9 */
[--C-:B------:R-:W-:Y:S01]  /*d2c0*/  FFMA.FTZ R81, R46, UR5, -R233.reuse ;  /* 0x000000052e517c23 */ /* 0x100fe200080108e9 */
[--C-:B------:R-:W-:Y:S01]  /*d2d0*/  FFMA.FTZ R66, R44, UR5, -R233.reuse ;  /* 0x000000052c427c23 */ /* 0x100fe200080108e9 */
[----:B------:R-:W1:Y:S01]  /*d2e0*/  MUFU.EX2 R111, R111 ;  /* 0x0000006f006f7308 */ /* 0x000e620000000800 */
[--C-:B------:R-:W-:Y:S01]  /*d2f0*/  FFMA.FTZ R125, R4, UR5, -R178.reuse ;  /* 0x00000005047d7c23 */ /* 0x100fe200080108b2 */
[----:B------:R-:W-:Y:S01]  /*d300*/  FSEL R4, R39, RZ, P2 ;  /* 0x000000ff27047208 */ /* 0x000fe20001000000 */
[--C-:B------:R-:W-:Y:S01]  /*d310*/  FFMA.FTZ R124, R6, UR5, -R178.reuse ;  /* 0x00000005067c7c23 */ /* 0x100fe200080108b2 */
[----:B------:R-:W-:Y:S01]  /*d320*/  FFMA.FTZ R116, R7, UR5, -R178 ;  /* 0x0000000507747c23 */ /* 0x000fe200080108b2 */
[----:B---3--:R-:W-:Y:S01]  /*d330*/  F2FP.BF16.F32.PACK_AB R20, R126, R127 ;  /* 0x0000007f7e14723e */ /* 0x008fe200000010ff */
[--C-:B------:R-:W-:Y:S01]  /*d340*/  FFMA.FTZ R65, R45, UR5, -R233.reuse ;  /* 0x000000052d417c23 */ /* 0x100fe200080108e9 */
[----:B------:R-:W-:Y:S01]  /*d350*/  FADD.FTZ R4, R2, -R4 ;  /* 0x8000000402047221 */ /* 0x000fe20000010000 */
[--C-:B------:R-:W-:Y:S01]  /*d360*/  FFMA.FTZ R2, R5, UR5, -R178.reuse ;  /* 0x0000000505027c23 */ /* 0x100fe200080108b2 */
[----:B------:R-:W-:Y:S01]  /*d370*/  FSEL R5, R38, RZ, P1 ;  /* 0x000000ff26057208 */ /* 0x000fe20000800000 */
[----:B------:R-:W-:Y:S01]  /*d380*/  MUFU.EX2 R125, R125 ;  /* 0x0000007d007d7308 */ /* 0x000fe20000000800 */
[----:B------:R-:W-:Y:S01]  /*d390*/  FMUL.FTZ R4, R4, UR5 ;  /* 0x0000000504047c20 */ /* 0x000fe20008410000 */
[----:B------:R-:W-:Y:S01]  /*d3a0*/  FFMA.FTZ R69, R55, UR5, -R233 ;  /* 0x0000000537457c23 */ /* 0x000fe200080108e9 */
[--C-:B------:R-:W-:Y:S01]  /*d3b0*/  FFMA.FTZ R168, R53, UR5, -R178.reuse ;  /* 0x0000000535a87c23 */ /* 0x100fe200080108b2 */
[----:B------:R-:W-:Y:S01]  /*d3c0*/  FADD.FTZ R5, R0, -R5 ;  /* 0x8000000500057221 */ /* 0x000fe20000010000 */
[--C-:B------:R-:W-:Y:S01]  /*d3d0*/  FFMA.FTZ R0, R8, UR5, -R178.reuse ;  /* 0x0000000508007c23 */ /* 0x100fe200080108b2 */
[----:B------:R-:W-:Y:S01]  /*d3e0*/  FFMA.FTZ R170, R52, UR5, -R178 ;  /* 0x0000000534aa7c23 */ /* 0x000fe200080108b2 */
[----:B-1----:R-:W-:Y:S01]  /*d3f0*/  F2FP.BF16.F32.PACK_AB R22, R111, R117 ;  /* 0x000000756f16723e */ /* 0x002fe200000010ff */
[----:B------:R-:W-:Y:S01]  /*d400*/  FMUL.FTZ R5, R5, UR5 ;  /* 0x0000000505057c20 */ /* 0x000fe20008410000 */
[----:B------:R-:W1:Y:S01]  /*d410*/  MUFU.EX2 R131, R4 ;  /* 0x0000000400837308 */ /* 0x000e620000000800 */
[--C-:B------:R-:W-:Y:S01]  /*d420*/  FFMA.FTZ R164, R164, UR5, -R220.reuse ;  /* 0x00000005a4a47c23 */ /* 0x100fe200080108dc */
[--C-:B------:R-:W-:Y:S01]  /*d430*/  FFMA.FTZ R165, R165, UR5, -R220.reuse ;  /* 0x00000005a5a57c23 */ /* 0x100fe200080108dc */
[----:B------:R-:W-:Y:S01]  /*d440*/  FFMA.FTZ R166, R166, UR5, -R220 ;  /* 0x00000005a6a67c23 */ /* 0x000fe200080108dc */
[--C-:B------:R-:W-:Y:S01]  /*d450*/  FFMA.FTZ R169, R58, UR5, -R178.reuse ;  /* 0x000000053aa97c23 */ /* 0x100fe200080108b2 */
[----:B------:R-:W-:Y:S01]  /*d460*/  FFMA.FTZ R177, R177, UR5, -R178 ;  /* 0x00000005b1b17c23 */ /* 0x000fe200080108b2 */
[--C-:B------:R-:W-:Y:S01]  /*d470*/  FFMA.FTZ R78, R72, UR5, -R233.reuse ;  /* 0x00000005484e7c23 */ /* 0x100fe200080108e9 */
[--C-:B------:R-:W-:Y:S01]  /*d480*/  FFMA.FTZ R76, R71, UR5, -R233.reuse ;  /* 0x00000005474c7c23 */ /* 0x100fe200080108e9 */
[----:B------:R-:W3:Y:S01]  /*d490*/  MUFU.EX2 R130, R5 ;  /* 0x0000000500827308 */ /* 0x000ee20000000800 */
[--C-:B------:R-:W-:Y:S01]  /*d4a0*/  FFMA.FTZ R72, R56, UR5, -R233.reuse ;  /* 0x0000000538487c23 */ /* 0x100fe200080108e9 */
[--C-:B------:R-:W-:Y:S01]  /*d4b0*/  FFMA.FTZ R71, R57, UR5, -R233.reuse ;  /* 0x0000000539477c23 */ /* 0x100fe200080108e9 */
[----:B------:R-:W-:Y:S01]  /*d4c0*/  F2FP.BF16.F32.PACK_AB R56, R109, R114 ;  /* 0x000000726d38723e */ /* 0x000fe200000010ff */
[--C-:B------:R-:W-:Y:S01]  /*d4d0*/  FFMA.FTZ R232, R232, UR5, -R220.reuse ;  /* 0x00000005e8e87c23 */ /* 0x100fe200080108dc */
[----:B------:R-:W-:Y:S01]  /*d4e0*/  F2FP.BF16.F32.PACK_AB R58, R107, R108 ;  /* 0x0000006c6b3a723e */ /* 0x000fe200000010ff */
[--C-:B------:R-:W-:Y:S01]  /*d4f0*/  FFMA.FTZ R235, R235, UR5, -R220.reuse ;  /* 0x00000005ebeb7c23 */ /* 0x100fe200080108dc */
[----:B------:R-:W-:Y:S01]  /*d500*/  FFMA.FTZ R238, R238, UR5, -R220 ;  /* 0x00000005eeee7c23 */ /* 0x000fe200080108dc */
[----:B------:R-:W4:Y:S01]  /*d510*/  MUFU.EX2 R124, R124 ;  /* 0x0000007c007c7308 */ /* 0x000f220000000800 */
[-C--:B-1----:R-:W-:Y:S01]  /*d520*/  FMUL.FTZ R8, R156, R131.reuse ;  /* 0x000000839c087220 */ /* 0x082fe20000410000 */
[----:B------:R-:W-:Y:S01]  /*d530*/  FMUL.FTZ R12, R152, R131 ;  /* 0x00000083980c7220 */ /* 0x000fe20000410000 */
[----:B------:R-:W-:Y:S01]  /*d540*/  MOV R156, R122 ;  /* 0x0000007a009c7202 */ /* 0x000fe20000000f00 */
[--C-:B------:R-:W-:Y:S01]  /*d550*/  FFMA.FTZ R122, R42, UR5, -R178.reuse ;  /* 0x000000052a7a7c23 */ /* 0x100fe200080108b2 */
[----:B------:R-:W-:Y:S01]  /*d560*/  MOV R152, R35 ;  /* 0x0000002300987202 */ /* 0x000fe20000000f00 */
[----:B------:R-:W-:Y:S01]  /*d570*/  LDSM.16.MT88.4 R40, [R184+0x4400] ;  /* 0x00440000b828783b */ /* 0x000fe20000004200 */
[----:B------:R-:W-:Y:S01]  /*d580*/  FMUL.FTZ R13, R153, R131 ;  /* 0x00000083990d7220 */ /* 0x000fe20000410000 */
[----:B------:R-:W-:Y:S01]  /*d590*/  MUFU.EX2 R116, R116 ;  /* 0x0000007400747308 */ /* 0x000fe20000000800 */
[----:B---3--:R-:W-:Y:S01]  /*d5a0*/  FMUL.FTZ R14, R154, R130 ;  /* 0x000000829a0e7220 */ /* 0x008fe20000410000 */
[----:B------:R-:W1:Y:S01]  /*d5b0*/  LDSM.16.MT88.4 R4, [R184+0x4000] ;  /* 0x00400000b804783b */ /* 0x000e620000004200 */
[----:B------:R-:W-:Y:S01]  /*d5c0*/  MOV R154, R121 ;  /* 0x00000079009a7202 */ /* 0x000fe20000000f00 */
[--C-:B------:R-:W-:Y:S01]  /*d5d0*/  FFMA.FTZ R121, R32, UR5, -R178.reuse ;  /* 0x0000000520797c23 */ /* 0x100fe200080108b2 */
[----:B------:R-:W-:Y:S01]  /*d5e0*/  MOV R153, R120 ;  /* 0x0000007800997202 */ /* 0x000fe20000000f00 */
[----:B------:R-:W3:Y:S01]  /*d5f0*/  LDSM.16.MT88.4 R32, [R186+0x4400] ;  /* 0x00440000ba20783b */ /* 0x000ee20000004200 */
[----:B------:R-:W-:Y:S01]  /*d600*/  FFMA.FTZ R120, R26, UR5, -R178 ;  /* 0x000000051a787c23 */ /* 0x000fe200080108b2 */
[----:B------:R-:W5:Y:S01]  /*d610*/  MUFU.EX2 R2, R2 ;  /* 0x0000000200027308 */ /* 0x000f620000000800 */
[----:B----4-:R-:W-:Y:S01]  /*d620*/  F2FP.BF16.F32.PACK_AB R21, R124, R125 ;  /* 0x0000007d7c15723e */ /* 0x010fe200000010ff */
[-C--:B------:R-:W-:Y:S01]  /*d630*/  FMUL.FTZ R9, R157, R131.reuse ;  /* 0x000000839d097220 */ /* 0x080fe20000410000 */
[-C--:B------:R-:W-:Y:S01]  /*d640*/  FMUL.FTZ R10, R158, R130.reuse ;  /* 0x000000829e0a7220 */ /* 0x080fe20000410000 */
[-C--:B------:R-:W-:Y:S01]  /*d650*/  FMUL.FTZ R11, R159, R130.reuse ;  /* 0x000000829f0b7220 */ /* 0x080fe20000410000 */
[-C--:B------:R-:W-:Y:S01]  /*d660*/  FMUL.FTZ R15, R155, R130.reuse ;  /* 0x000000829b0f7220 */ /* 0x080fe20000410000 */
[-C--:B------:R-:W-:Y:S01]  /*d670*/  FMUL.FTZ R16, R140, R131.reuse ;  /* 0x000000838c107220 */ /* 0x080fe20000410000 */
[-C--:B------:R-:W-:Y:S01]  /*d680*/  FMUL.FTZ R17, R141, R131.reuse ;  /* 0x000000838d117220 */ /* 0x080fe20000410000 */
[----:B------:R-:W-:Y:S01]  /*d690*/  MUFU.EX2 R179, R179 ;  /* 0x000000b300b37308 */ /* 0x000fe20000000800 */
[-C--:B------:R-:W-:Y:S01]  /*d6a0*/  FMUL.FTZ R18, R142, R130.reuse ;  /* 0x000000828e127220 */ /* 0x080fe20000410000 */
[-C--:B------:R-:W-:Y:S01]  /*d6b0*/  FMUL.FTZ R19, R143, R130.reuse ;  /* 0x000000828f137220 */ /* 0x080fe20000410000 */
[-C--:B------:R-:W-:Y:S01]  /*d6c0*/  FMUL.FTZ R136, R136, R131.reuse ;  /* 0x0000008388887220 */ /* 0x080fe20000410000 */
[----:B------:R-:W-:Y:S01]  /*d6d0*/  FMUL.FTZ R137, R137, R131 ;  /* 0x0000008389897220 */ /* 0x000fe20000410000 */
[-C--:B------:R-:W-:Y:S01]  /*d6e0*/  FMUL.FTZ R138, R138, R130.reuse ;  /* 0x000000828a8a7220 */ /* 0x080fe20000410000 */
[----:B------:R-:W-:Y:S01]  /*d6f0*/  FMUL.FTZ R139, R139, R130 ;  /* 0x000000828b8b7220 */ /* 0x000fe20000410000 */
[----:B------:R-:W-:Y:S01]  /*d700*/  MOV R158, R49 ;  /* 0x00000031009e7202 */ /* 0x000fe20000000f00 */
[----:B------:R-:W4:Y:S01]  /*d710*/  MUFU.EX2 R128, R128 ;  /* 0x0000008000807308 */ /* 0x000f220000000800 */
[----:B-----5:R-:W-:Y:S01]  /*d720*/  F2FP.BF16.F32.PACK_AB R23, R2, R116 ;  /* 0x000000740217723e */ /* 0x020fe200000010ff */
[----:B------:R-:W-:Y:S01]  /*d730*/  FFMA.FTZ R241, R241, UR5, -R220 ;  /* 0x00000005f1f17c23 */ /* 0x000fe200080108dc */
[----:B------:R-:W-:Y:S01]  /*d740*/  MOV R159, R48 ;  /* 0x00000030009f7202 */ /* 0x000fe20000000f00 */
[--C-:B------:R-:W-:Y:S01]  /*d750*/  FFMA.FTZ R244, R244, UR5, -R178.reuse ;  /* 0x00000005f4f47c23 */ /* 0x100fe200080108b2 */
[----:B------:R-:W-:Y:S01]  /*d760*/  F2FP.BF16.F32.PACK_AB R48, R129, R180 ;  /* 0x000000b48130723e */ /* 0x000fe200000010ff */
[----:B------:R-:W-:Y:S01]  /*d770*/  FFMA.FTZ R243, R243, UR5, -R178 ;  /* 0x00000005f3f37c23 */ /* 0x000fe200080108b2 */
[----:B------:R-:W-:Y:S01]  /*d780*/  MOV R155, R123 ;  /* 0x0000007b009b7202 */ /* 0x000fe20000000f00 */
[----:B------:R-:W-:Y:S01]  /*d790*/  MUFU.EX2 R118, R118 ;  /* 0x0000007600767308 */ /* 0x000fe20000000800 */
[C---:B--2---:R-:W-:Y:S01]  /*d7a0*/  HMMA.16816.F32.BF16 R8, R20.reuse, R28, R8 ;  /* 0x0000001c1408723c */ /* 0x044fe20000041808 */
[--C-:B------:R-:W-:Y:S01]  /*d7b0*/  FFMA.FTZ R123, R54, UR5, -R233.reuse ;  /* 0x00000005367b7c23 */ /* 0x100fe200080108e9 */
[----:B------:R-:W-:Y:S01]  /*d7c0*/  MOV R157, R167 ;  /* 0x000000a7009d7202 */ /* 0x000fe20000000f00 */
[----:B------:R-:W-:Y:S01]  /*d7d0*/  LDSM.16.MT88.4 R52, [R184+0x4800] ;  /* 0x00480000b834783b */ /* 0x000fe20000004200 */
[----:B------:R-:W-:Y:S01]  /*d7e0*/  FFMA.FTZ R167, R59, UR5, -R220 ;  /* 0x000000053ba77c23 */ /* 0x000fe200080108dc */
[--C-:B------:R-:W-:Y:S01]  /*d7f0*/  FFMA.FTZ R245, R245, UR5, -R178.reuse ;  /* 0x00000005f5f57c23 */ /* 0x100fe200080108b2 */
[----:B------:R-:W-:Y:S01]  /*d800*/  FFMA.FTZ R246, R246, UR5, -R178 ;  /* 0x00000005f6f67c23 */ /* 0x000fe200080108b2 */
[----:B------:R-:W2:Y:S01]  /*d810*/  MUFU.EX2 R113, R113 ;  /* 0x0000007100717308 */ /* 0x000ea20000000800 */
[C---:B------:R-:W-:Y:S01]  /*d820*/  HMMA.16816.F32.BF16 R12, R20.reuse, R30, R12 ;  /* 0x0000001e140c723c */ /* 0x040fe2000004180c */
[----:B----4-:R-:W-:Y:S01]  /*d830*/  F2FP.BF16.F32.PACK_AB R49, R128, R179 ;  /* 0x000000b38031723e */ /* 0x010fe200000010ff */
[--C-:B------:R-:W-:Y:S01]  /*d840*/  FFMA.FTZ R74, R74, UR5, -R233.reuse ;  /* 0x000000054a4a7c23 */ /* 0x100fe200080108e9 */
[----:B------:R-:W-:Y:S01]  /*d850*/  FFMA.FTZ R250, R250, UR5, -R220 ;  /* 0x00000005fafa7c23 */ /* 0x000fe200080108dc */
[----:B------:R-:W-:Y:S01]  /*d860*/  FFMA.FTZ R252, R252, UR5, -R178 ;  /* 0x00000005fcfc7c23 */ /* 0x000fe200080108b2 */
[--C-:B------:R-:W-:Y:S01]  /*d870*/  FFMA.FTZ R251, R251, UR5, -R220.reuse ;  /* 0x00000005fbfb7c23 */ /* 0x100fe200080108dc */
[----:B------:R-:W-:Y:S01]  /*d880*/  FFMA.FTZ R249, R249, UR5, -R220 ;  /* 0x00000005f9f97c23 */ /* 0x000fe200080108dc */
[----:B------:R-:W4:Y:S01]  /*d890*/  MUFU.EX2 R3, R3 ;  /* 0x0000000300037308 */ /* 0x000f220000000800 */
[C---:B-1----:R-:W-:Y:S01]  /*d8a0*/  HMMA.16816.F32.BF16 R16, R20.reuse, R4, R16 ;  /* 0x000000041410723c */ /* 0x042fe20000041810 */
[--C-:B------:R-:W-:Y:S01]  /*d8b0*/  FFMA.FTZ R242, R242, UR5, -R178.reuse ;  /* 0x00000005f2f27c23 */ /* 0x100fe200080108b2 */
[--C-:B------:R-:W-:Y:S01]  /*d8c0*/  FFMA.FTZ R240, R240, UR5, -R178.reuse ;  /* 0x00000005f0f07c23 */ /* 0x100fe200080108b2 */
[--C-:B------:R-:W-:Y:S01]  /*d8d0*/  FFMA.FTZ R239, R239, UR5, -R178.reuse ;  /* 0x00000005efef7c23 */ /* 0x100fe200080108b2 */
[--C-:B------:R-:W-:Y:S01]  /*d8e0*/  FFMA.FTZ R237, R237, UR5, -R178.reuse ;  /* 0x00000005eded7c23 */ /* 0x100fe200080108b2 */
[----:B------:R-:W-:Y:S01]  /*d8f0*/  FFMA.FTZ R176, R176, UR5, -R178 ;  /* 0x00000005b0b07c23 */ /* 0x000fe200080108b2 */
[--C-:B------:R-:W-:Y:S01]  /*d900*/  FFMA.FTZ R248, R248, UR5, -R220.reuse ;  /* 0x00000005f8f87c23 */ /* 0x100fe200080108dc */
[----:B------:R-:W1:Y:S01]  /*d910*/  MUFU.EX2 R36, R36 ;  /* 0x0000002400247308 */ /* 0x000e620000000800 */
[----:B------:R-:W-:Y:S01]  /*d920*/  HMMA.16816.F32.BF16 R20, R20, R6, R136 ;  /* 0x000000061414723c */ /* 0x000fe20000041888 */
[----:B--2---:R-:W-:Y:S01]  /*d930*/  F2FP.BF16.F32.PACK_AB R51, R113, R118 ;  /* 0x000000767133723e */ /* 0x004fe200000010ff */
[--C-:B------:R-:W-:Y:S01]  /*d940*/  FFMA.FTZ R247, R247, UR5, -R220.reuse ;  /* 0x00000005f7f77c23 */ /* 0x100fe200080108dc */
[--C-:B------:R-:W-:Y:S01]  /*d950*/  FFMA.FTZ R234, R234, UR5, -R220.reuse ;  /* 0x00000005eaea7c23 */ /* 0x100fe200080108dc */
[----:B------:R-:W-:Y:S01]  /*d960*/  FFMA.FTZ R236, R236, UR5, -R220 ;  /* 0x00000005ecec7c23 */ /* 0x000fe200080108dc */
[--C-:B------:R-:W-:Y:S01]  /*d970*/  FFMA.FTZ R183, R183, UR5, -R178.reuse ;  /* 0x00000005b7b77c23 */ /* 0x100fe200080108b2 */
[----:B------:R-:W-:Y:S01]  /*d980*/  FFMA.FTZ R181, R181, UR5, -R178 ;  /* 0x00000005b5b57c23 */ /* 0x000fe200080108b2 */
[----:B------:R-:W-:Y:S01]  /*d990*/  MUFU.EX2 R110, R110 ;  /* 0x0000006e006e7308 */ /* 0x000fe20000000800 */
[-C--:B----4-:R-:W-:Y:S01]  /*d9a0*/  FMUL.FTZ R24, R160, R3.reuse ;  /* 0x00000003a0187220 */ /* 0x090fe20000410000 */
[-C--:B------:R-:W-:Y:S01]  /*d9b0*/  FMUL.FTZ R25, R161, R3.reuse ;  /* 0x00000003a1197220 */ /* 0x080fe20000410000 */
[-C--:B------:R-:W-:Y:S01]  /*d9c0*/  FMUL.FTZ R44, R144, R3.reuse ;  /* 0x00000003902c7220 */ /* 0x080fe20000410000 */
[-C--:B------:R-:W-:Y:S01]  /*d9d0*/  FMUL.FTZ R45, R145, R3.reuse ;  /* 0x00000003912d7220 */ /* 0x080fe20000410000 */
[-C--:B------:R-:W-:Y:S01]  /*d9e0*/  FMUL.FTZ R148, R148, R3.reuse ;  /* 0x0000000394947220 */ /* 0x080fe20000410000 */
[-C--:B------:R-:W-:Y:S01]  /*d9f0*/  FMUL.FTZ R149, R149, R3.reuse ;  /* 0x0000000395957220 */ /* 0x080fe20000410000 */
[-C--:B------:R-:W-:Y:S01]  /*da00*/  FMUL.FTZ R132, R132, R3.reuse ;  /* 0x0000000384847220 */ /* 0x080fe20000410000 */
[----:B------:R-:W2:Y:S01]  /*da10*/  MUFU.EX2 R64, R64 ;  /* 0x0000004000407308 */ /* 0x000ea20000000800 */
[-C--:B-1----:R-:W-:Y:S01]  /*da20*/  FMUL.FTZ R26, R162, R36.reuse ;  /* 0x00000024a21a7220 */ /* 0x082fe20000410000 */
[-C--:B------:R-:W-:Y:S01]  /*da30*/  FMUL.FTZ R27, R163, R36.reuse ;  /* 0x00000024a31b7220 */ /* 0x080fe20000410000 */
[-C--:B------:R-:W-:Y:S01]  /*da40*/  FMUL.FTZ R46, R146, R36.reuse ;  /* 0x00000024922e7220 */ /* 0x080fe20000410000 */
[-C--:B------:R-:W-:Y:S01]  /*da50*/  FMUL.FTZ R47, R147, R36.reuse ;  /* 0x00000024932f7220 */ /* 0x080fe20000410000 */
[-C--:B------:R-:W-:Y:S01]  /*da60*/  FMUL.FTZ R150, R150, R36.reuse ;  /* 0x0000002496967220 */ /* 0x080fe20000410000 */
[-C--:B------:R-:W-:Y:S01]  /*da70*/  FMUL.FTZ R151, R151, R36.reuse ;  /* 0x0000002497977220 */ /* 0x080fe20000410000 */
[----:B------:R-:W-:Y:S01]  /*da80*/  FMUL.FTZ R133, R133, R3 ;  /* 0x0000000385857220 */ /* 0x000fe20000410000 */
[----:B------:R-:W-:Y:S01]  /*da90*/  MUFU.EX2 R63, R63 ;  /* 0x0000003f003f7308 */ /* 0x000fe20000000800 */
[-C--:B------:R-:W-:Y:S01]  /*daa0*/  FMUL.FTZ R134, R134, R36.reuse ;  /* 0x0000002486867220 */ /* 0x080fe20000410000 */
[-C--:B------:R-:W-:Y:S01]  /*dab0*/  FMUL.FTZ R135, R135, R36.reuse ;  /* 0x0000002487877220 */ /* 0x080fe20000410000 */
[C---:B------:R-:W-:Y:S01]  /*dac0*/  HMMA.16816.F32.BF16 R24, R48.reuse, R28, R24 ;  /* 0x0000001c3018723c */ /* 0x040fe20000041818 */
[--C-:B------:R-:W-:Y:S01]  /*dad0*/  FFMA.FTZ R218, R218, UR5, -R220.reuse ;  /* 0x00000005dada7c23 */ /* 0x100fe200080108dc */
[--C-:B------:R-:W-:Y:S01]  /*dae0*/  FFMA.FTZ R226, R226, UR5, -R220.reuse ;  /* 0x00000005e2e27c23 */ /* 0x100fe200080108dc */
[--C-:B------:R-:W-:Y:S01]  /*daf0*/  FFMA.FTZ R216, R216, UR5, -R220.reuse ;  /* 0x00000005d8d87c23 */ /* 0x100fe200080108dc */
[----:B------:R-:W-:Y:S01]  /*db00*/  FFMA.FTZ R191, R191, UR5, -R220 ;  /* 0x00000005bfbf7c23 */ /* 0x000fe200080108dc */
[----:B------:R-:W1:Y:S01]  /*db10*/  MUFU.EX2 R62, R62 ;  /* 0x0000003e003e7308 */ /* 0x000e620000000800 */
[--C-:B------:R-:W-:Y:S01]  /*db20*/  FFMA.FTZ R182, R182, UR5, -R233.reuse ;  /* 0x00000005b6b67c23 */ /* 0x100fe200080108e9 */
[--C-:B------:R-:W-:Y:S01]  /*db30*/  FFMA.FTZ R217, R217, UR5, -R233.reuse ;  /* 0x00000005d9d97c23 */ /* 0x100fe200080108e9 */
[C---:B------:R-:W-:Y:S01]  /*db40*/  HMMA.16816.F32.BF16 R44, R48.reuse, R4, R44 ;  /* 0x00000004302c723c */ /* 0x040fe2000004182c */
[--C-:B------:R-:W-:Y:S01]  /*db50*/  FFMA.FTZ R219, R219, UR5, -R233.reuse ;  /* 0x00000005dbdb7c23 */ /* 0x100fe200080108e9 */
[--C-:B------:R-:W-:Y:S01]  /*db60*/  FFMA.FTZ R230, R230, UR5, -R233.reuse ;  /* 0x00000005e6e67c23 */ /* 0x100fe200080108e9 */
[--C-:B------:R-:W-:Y:S01]  /*db70*/  FFMA.FTZ R231, R231, UR5, -R233.reuse ;  /* 0x00000005e7e77c23 */ /* 0x100fe200080108e9 */
[--C-:B------:R-:W-:Y:S01]  /*db80*/  FFMA.FTZ R229, R229, UR5, -R233.reuse ;  /* 0x00000005e5e57c23 */ /* 0x100fe200080108e9 */
[----:B------:R-:W-:Y:S01]  /*db90*/  MUFU.EX2 R0, R0 ;  /* 0x0000000000007308 */ /* 0x000fe20000000800 */
[--C-:B------:R-:W-:Y:S01]  /*dba0*/  FFMA.FTZ R228, R228, UR5, -R233.reuse ;  /* 0x00000005e4e47c23 */ /* 0x100fe200080108e9 */
[----:B------:R-:W-:Y:S01]  /*dbb0*/  FFMA.FTZ R227, R227, UR5, -R233 ;  /* 0x00000005e3e37c23 */ /* 0x000fe200080108e9 */
[C---:B------:R-:W-:Y:S01]  /*dbc0*/  HMMA.16816.F32.BF16 R28, R48.reuse, R30, R148 ;  /* 0x0000001e301c723c */ /* 0x040fe20000041894 */
[----:B------:R-:W-:Y:S01]  /*dbd0*/  FFMA.FTZ R174, R174, UR5, -R178 ;  /* 0x00000005aeae7c23 */ /* 0x000fe200080108b2 */
[----:B------:R-:W-:Y:S01]  /*dbe0*/  LDSM.16.MT88.4 R148, [R186+0x5c00] ;  /* 0x005c0000ba94783b */ /* 0x000fe20000004200 */
[----:B------:R-:W-:Y:S01]  /*dbf0*/  FFMA.FTZ R127, R222, R131, R127 ;  /* 0x00000083de7f7223 */ /* 0x000fe2000001007f */
[----:B------:R-:W-:Y:S01]  /*dc00*/  FFMA.FTZ R3, R224, R3, R180 ;  /* 0x00000003e0037223 */ /* 0x000fe200000100b4 */
[----:B------:R-:W4:Y:S01]  /*dc10*/  MUFU.EX2 R120, R120 ;  /* 0x0000007800787308 */ /* 0x000f220000000800 */
[----:B------:R-:W-:Y:S01]  /*dc20*/  FFMA.FTZ R36, R223, R36, R179 ;  /* 0x00000024df247223 */ /* 0x000fe200000100b3 */
[----:B------:R-:W-:Y:S01]  /*dc30*/  FFMA.FTZ R125, R221, R130, R125 ;  /* 0x00000082dd7d7223 */ /* 0x000fe2000001007d */
[----:B------:R-:W-:Y:S01]  /*dc40*/  HMMA.16816.F32.BF16 R4, R48, R6, R132 ;  /* 0x000000063004723c */ /* 0x000fe20000041884 */
[----:B--2---:R-:W-:Y:S01]  /*dc50*/  F2FP.BF16.F32.PACK_AB R48, R64, R110 ;  /* 0x0000006e4030723e */ /* 0x004fe200000010ff */
[----:B------:R-:W-:Y:S01]  /*dc60*/  FADD.FTZ R3, R129, R3 ;  /* 0x0000000381037221 */ /* 0x000fe20000010000 */
[----:B-1----:R-:W-:Y:S01]  /*dc70*/  F2FP.BF16.F32.PACK_AB R50, R62, R63 ;  /* 0x0000003f3e32723e */ /* 0x002fe200000010ff */
        /* <DEDUP_REMOVED lines=10> */
[----:B----4-:R-:W-:Y:S01]  /*dd20*/  F2FP.BF16.F32.PACK_AB R49, R120, R0 ;  /* 0x000000007831723e */ /* 0x010fe200000010ff */
[----:B------:R-:W-:Y:S01]  /*dd30*/  FADD.FTZ R36, R113, R36 ;  /* 0x0000002471247221 */ /* 0x000fe20000010000 */
[----:B------:R-:W-:Y:S01]  /*dd40*/  FADD.FTZ R126, R111, R126 ;  /* 0x0000007e6f7e7221 */ /* 0x000fe20000010000 */
[----:B------:R-:W-:Y:S01]  /*dd50*/  FADD.FTZ R114, R114, R3 ;  /* 0x0000000372727221 */ /* 0x000fe20000010000 */
[----:B------:R-:W-:-:S02]  /*dd60*/  MOV R3, R60 ;  /* 0x0000003c00037202 */ /* 0x000fc40000000f00 */
[----:B------:R-:W-:Y:S01]  /*dd70*/  FADD.FTZ R110, R110, R126 ;  /* 0x0000007e6e6e7221 */ /* 0x000fe20000010000 */
[----:B------:R-:W-:Y:S01]  /*dd80*/  MUFU.EX2 R112, R112 ;  /* 0x0000007000707308 */ /* 0x000fe20000000800 */
[----:B------:R-:W-:Y:S01]  /*dd90*/  FADD.FTZ R114, R109, R114 ;  /* 0x000000726d727221 */ /* 0x000fe20000010000 */
[----:B------:R-:W-:Y:S01]  /*dda0*/  @P0 MOV R3, R60 ;  /* 0x0000003c00030202 */ /* 0x000fe20000000f00 */
[----:B------:R-:W-:Y:S02]  /*ddb0*/  FADD.FTZ R110, R64, R110 ;  /* 0x0000006e406e7221 */ /* 0x000fe40000010000 */
[----:B------:R-:W-:Y:S02]  /*ddc0*/  FADD.FTZ R114, R108, R114 ;  /* 0x000000726c727221 */ /* 0x000fe40000010000 */
[----:B------:R-:W-:Y:S01]  /*ddd0*/  FADD.FTZ R110, R63, R110 ;  /* 0x0000006e3f6e7221 */ /* 0x000fe20000010000 */
[----:B------:R-:W2:Y:S01]  /*dde0*/  MUFU.EX2 R82, R82 ;  /* 0x0000005200527308 */ /* 0x000ea20000000800 */
[----:B-1----:R-:W-:Y:S01]  /*ddf0*/  F2FP.BF16.F32.PACK_AB R51, R122, R121 ;  /* 0x000000797a33723e */ /* 0x002fe200000010ff */
[----:B------:R-:W-:Y:S01]  /*de00*/  FADD.FTZ R114, R107, R114 ;  /* 0x000000726b727221 */ /* 0x000fe20000010000 */
[----:B------:R-:W-:-:S05]  /*de10*/  FADD.FTZ R110, R62, R110 ;  /* 0x0000006e3e6e7221 */ /* 0x000fca0000010000 */
[C---:B---3--:R-:W-:Y:S01]  /*de20*/  HMMA.16816.F32.BF16 R8, R48.reuse, R32, R8 ;  /* 0x000000203008723c */ /* 0x048fe20000041808 */
[----:B------:R-:W1:Y:S07]  /*de30*/  MUFU.EX2 R81, R81 ;  /* 0x0000005100517308 */ /* 0x000e6e0000000800 */
[----:B------:R-:W-:Y:S01]  /*de40*/  HMMA.16816.F32.BF16 R12, R48, R34, R12 ;  /* 0x00000022300c723c */ /* 0x000fe2000004180c */
[----:B------:R-:W3:Y:S01]  /*de50*/  MUFU.EX2 R80, R80 ;  /* 0x0000005000507308 */ /* 0x000ee20000000800 */
[----:B--2---:R-:W-:Y:S01]  /*de60*/  F2FP.BF16.F32.PACK_AB R57, R82, R112 ;  /* 0x000000705239723e */ /* 0x004fe200000010ff */
[----:B------:R-:W-:Y:S01]  /*de70*/  FADD.FTZ R112, R112, R36 ;  /* 0x0000002470707221 */ /* 0x000fe20000010000 */
[----:B------:R-:W-:-:S02]  /*de80*/  MOV R36, R61 ;  /* 0x0000003d00247202 */ /* 0x000fc40000000f00 */
[----:B------:R-:W-:Y:S01]  /*de90*/  @P0 MOV R36, R61 ;  /* 0x0000003d00240202 */ /* 0x000fe20000000f00 */
[----:B------:R-:W-:Y:S01]  /*dea0*/  FADD.FTZ R112, R82, R112 ;  /* 0x0000007052707221 */ /* 0x000fe20000010000 */
[----:B------:R-:W-:Y:S01]  /*deb0*/  HMMA.16816.F32.BF16 R16, R48, R40, R16 ;  /* 0x000000283010723c */ /* 0x000fe20000041810 */
[----:B------:R-:W2:Y:S02]  /*dec0*/  MUFU.EX2 R164, R164 ;  /* 0x000000a400a47308 */ /* 0x000ea40000000800 */
[----:B-1----:R-:W-:-:S05]  /*ded0*/  FADD.FTZ R112, R81, R112 ;  /* 0x0000007051707221 */ /* 0x002fca0000010000 */
[----:B------:R-:W-:Y:S01]  /*dee0*/  HMMA.16816.F32.BF16 R20, R48, R42, R20 ;  /* 0x0000002a3014723c */ /* 0x000fe20000041814 */
[----:B------:R-:W1:Y:S01]  /*def0*/  LDSM.16.MT88.4 R48, [R186+0x4800] ;  /* 0x00480000ba30783b */ /* 0x000e620000004200 */
[----:B------:R-:W4:Y:S01]  /*df00*/  MUFU.EX2 R165, R165 ;  /* 0x000000a500a57308 */ /* 0x000f220000000800 */
[C---:B---3--:R-:W-:Y:S01]  /*df10*/  F2FP.BF16.F32.PACK_AB R59, R80.reuse, R81 ;  /* 0x00000051503b723e */ /* 0x048fe200000010ff */
[----:B------:R-:W-:-:S06]  /*df20*/  FADD.FTZ R112, R80, R112 ;  /* 0x0000007050707221 */ /* 0x000fcc0000010000 */
[----:B------:R-:W3:Y:S01]  /*df30*/  MUFU.EX2 R166, R166 ;  /* 0x000000a600a67308 */ /* 0x000ee20000000800 */
        /* <DEDUP_REMOVED lines=8> */
[----:B---3--:R-:W-:-:S06]  /*dfc0*/  FADD.FTZ R110, R166, R110 ;  /* 0x0000006ea66e7221 */ /* 0x008fcc0000010000 */
[----:B------:R-:W3:Y:S01]  /*dfd0*/  MUFU.EX2 R168, R168 ;  /* 0x000000a800a87308 */ /* 0x000ee20000000800 */
[C---:B--2---:R-:W-:Y:S01]  /*dfe0*/  F2FP.BF16.F32.PACK_AB R34, R167.reuse, R166 ;  /* 0x000000a6a722723e */ /* 0x044fe200000010ff */
[----:B------:R-:W-:Y:S01]  /*dff0*/  HMMA.16816.F32.BF16 R4, R56, R42, R4 ;  /* 0x0000002a3804723c */ /* 0x000fe20000041804 */
[----:B------:R-:W-:Y:S01]  /*e000*/  LDSM.16.MT88.4 R40, [R184+0x4c00] ;  /* 0x004c0000b828783b */ /* 0x000fe20000004200 */
[----:B------:R-:W-:-:S04]  /*e010*/  FADD.FTZ R110, R167, R110 ;  /* 0x0000006ea76e7221 */ /* 0x000fc80000010000 */
[----:B------:R-:W-:Y:S08]  /*e020*/  MUFU.EX2 R170, R170 ;  /* 0x000000aa00aa7308 */ /* 0x000ff00000000800 */
[----:B------:R-:W2:Y:S01]  /*e030*/  MUFU.EX2 R177, R177 ;  /* 0x000000b100b17308 */ /* 0x000ea20000000800 */
[----:B---3--:R-:W-:-:S07]  /*e040*/  F2FP.BF16.F32.PACK_AB R33, R168, R169 ;  /* 0x000000a9a821723e */ /* 0x008fce00000010ff */
[----:B------:R-:W3:Y:S08]  /*e050*/  MUFU.EX2 R106, R106 ;  /* 0x0000006a006a7308 */ /* 0x000ef00000000800 */
[----:B------:R-:W4:Y:S01]  /*e060*/  MUFU.EX2 R105, R105 ;  /* 0x0000006900697308 */ /* 0x000f220000000800 */
[----:B--2---:R-:W-:-:S07]  /*e070*/  F2FP.BF16.F32.PACK_AB R35, R177, R170 ;  /* 0x000000aab123723e */ /* 0x004fce00000010ff */
[----:B------:R-:W2:Y:S01]  /*e080*/  MUFU.EX2 R104, R104 ;  /* 0x0000006800687308 */ /* 0x000ea20000000800 */
[----:B-1----:R-:W-:Y:S01]  /*e090*/  HMMA.16816.F32.BF16 R8, R32, R48, R8 ;  /* 0x000000302008723c */ /* 0x002fe20000041808 */
[----:B---3--:R-:W-:-:S06]  /*e0a0*/  FADD.FTZ R114, R106, R114 ;  /* 0x000000726a727221 */ /* 0x008fcc0000010000 */
        /* <DEDUP_REMOVED lines=27> */
[----:B------:R-:W-:Y:S01]  /*e260*/  FFMA.FTZ R48, R155, UR5, -R220 ;  /* 0x000000059b307c23 */ /* 0x000fe200080108dc */
[----:B------:R-:W2:Y:S01]  /*e270*/  MUFU.EX2 R241, R241 ;  /* 0x000000f100f17308 */ /* 0x000ea20000000800 */
[----:B-1----:R-:W-:-:S05]  /*e280*/  FADD.FTZ R110, R235, R110 ;  /* 0x0000006eeb6e7221 */ /* 0x002fca0000010000 */
[----:B------:R-:W-:Y:S02]  /*e290*/  HMMA.16816.F32.BF16 R28, R56, R50, R28 ;  /* 0x00000032381c723c */ /* 0x000fe4000004181c */
[----:B------:R-:W-:Y:S01]  /*e2a0*/  MUFU.EX2 R244, R244 ;  /* 0x000000f400f47308 */ /* 0x000fe20000000800 */
[----:B---3--:R-:W-:-:S05]  /*e2b0*/  FADD.FTZ R110, R238, R110 ;  /* 0x0000006eee6e7221 */ /* 0x008fca0000010000 */
[----:B------:R-:W-:Y:S02]  /*e2c0*/  HMMA.16816.F32.BF16 R4, R56, R54, R4 ;  /* 0x000000363804723c */ /* 0x000fe40000041804 */
[----:B------:R-:W1:Y:S01]  /*e2d0*/  MUFU.EX2 R243, R243 ;  /* 0x000000f300f37308 */ /* 0x000e620000000800 */
[C---:B--2---:R-:W-:Y:S01]  /*e2e0*/  F2FP.BF16.F32.PACK_AB R50, R241.reuse, R238 ;  /* 0x000000eef132723e */ /* 0x044fe200000010ff */
[----:B------:R-:W-:-:S06]  /*e2f0*/  FADD.FTZ R110, R241, R110 ;  /* 0x0000006ef16e7221 */ /* 0x000fcc0000010000 */
[----:B------:R-:W-:Y:S08]  /*e300*/  MUFU.EX2 R245, R245 ;  /* 0x000000f500f57308 */ /* 0x000ff00000000800 */
[----:B------:R-:W2:Y:S01]  /*e310*/  MUFU.EX2 R246, R246 ;  /* 0x000000f600f67308 */ /* 0x000ea20000000800 */
[----:B-1----:R-:W-:-:S07]  /*e320*/  F2FP.BF16.F32.PACK_AB R49, R243, R244 ;  /* 0x000000f4f331723e */ /* 0x002fce00000010ff */
[----:B------:R1:W3:Y:S08]  /*e330*/  MUFU.EX2 R138, R52 ;  /* 0x00000034008a7308 */ /* 0x0002f00000000800 */
[----:B------:R-:W5:Y:S01]  /*e340*/  MUFU.EX2 R102, R102 ;  /* 0x0000006600667308 */ /* 0x000f620000000800 */
[----:B--2---:R-:W-:-:S07]  /*e350*/  F2FP.BF16.F32.PACK_AB R51, R246, R245 ;  /* 0x000000f5f633723e */ /* 0x004fce00000010ff */
[----:B------:R-:W2:Y:S01]  /*e360*/  MUFU.EX2 R101, R101 ;  /* 0x0000006500657308 */ /* 0x000ea20000000800 */
[----:B-1----:R-:W-:Y:S01]  /*e370*/  FFMA.FTZ R52, R153, UR5, -R220 ;  /* 0x0000000599347c23 */ /* 0x002fe200080108dc */
[----:B---3--:R-:W-:-:S06]  /*e380*/  MOV R224, R138 ;  /* 0x0000008a00e07202 */ /* 0x008fcc0000000f00 */
[----:B------:R1:W-:Y:S01]  /*e390*/  MUFU.EX2 R132, R52 ;  /* 0x0000003400847308 */ /* 0x0003e20000000800 */
[----:B-----5:R-:W-:-:S07]  /*e3a0*/  FADD.FTZ R114, R102, R114 ;  /* 0x0000007266727221 */ /* 0x020fce0000010000 */
[----:B------:R-:W3:Y:S01]  /*e3b0*/  MUFU.EX2 R100, R100 ;  /* 0x0000006400647308 */ /* 0x000ee20000000800 */
[C---:B--2---:R-:W-:Y:S01]  /*e3c0*/  F2FP.BF16.F32.PACK_AB R56, R101.reuse, R102 ;  /* 0x000000666538723e */ /* 0x044fe200000010ff */
[----:B------:R-:W-:-:S06]  /*e3d0*/  FADD.FTZ R114, R101, R114 ;  /* 0x0000007265727221 */ /* 0x000fcc0000010000 */
[----:B------:R-:W2:Y:S01]  /*e3e0*/  MUFU.EX2 R99, R99 ;  /* 0x0000006300637308 */ /* 0x000ea20000000800 */
[----:B-1----:R-:W-:-:S07]  /*e3f0*/  FFMA.FTZ R52, R152, UR5, -R220 ;  /* 0x0000000598347c23 */ /* 0x002fce00080108dc */
        /* <DEDUP_REMOVED lines=10> */
[----:B------:R3:W-:Y:S01]  /*e4a0*/  MUFU.EX2 R133, R52 ;  /* 0x0000003400857308 */ /* 0x0007e20000000800 */
[----:B--2---:R-:W-:-:S07]  /*e4b0*/  FADD.FTZ R112, R73, R112 ;  /* 0x0000007049707221 */ /* 0x004fce0000010000 */
[----:B------:R2:W5:Y:S01]  /*e4c0*/  MUFU.EX2 R135, R48 ;  /* 0x0000003000877308 */ /* 0x0005620000000800 */
[C---:B-1----:R-:W-:Y:S01]  /*e4d0*/  F2FP.BF16.F32.PACK_AB R59, R72.reuse, R73 ;  /* 0x00000049483b723e */ /* 0x042fe200000010ff */
[----:B------:R-:W-:-:S06]  /*e4e0*/  FADD.FTZ R112, R72, R112 ;  /* 0x0000007048707221 */ /* 0x000fcc0000010000 */
[C---:B----4-:R-:W-:Y:S01]  /*e4f0*/  HMMA.16816.F32.BF16 R24, R56.reuse, R32, R24 ;  /* 0x000000203818723c */ /* 0x050fe20000041818 */
[----:B---3--:R-:W-:Y:S01]  /*e500*/  FFMA.FTZ R52, R159, UR5, -R178 ;  /* 0x000000059f347c23 */ /* 0x008fe200080108b2 */
[----:B------:R-:W1:Y:S06]  /*e510*/  MUFU.EX2 R250, R250 ;  /* 0x000000fa00fa7308 */ /* 0x000e6c0000000800 */
[----:B------:R-:W-:Y:S01]  /*e520*/  HMMA.16816.F32.BF16 R28, R56, R34, R28 ;  /* 0x00000022381c723c */ /* 0x000fe2000004181c */
[----:B--2---:R-:W-:Y:S01]  /*e530*/  F2FP.BF16.F32.PACK_AB R48, R235, R232 ;  /* 0x000000e8eb30723e */ /* 0x004fe200000010ff */
[----:B------:R2:W-:Y:S01]  /*e540*/  MUFU.EX2 R134, R52 ;  /* 0x0000003400867308 */ /* 0x0005e20000000800 */
[----:B-----5:R-:W-:-:S05]  /*e550*/  MOV R223, R135 ;  /* 0x0000008700df7202 */ /* 0x020fca0000000f00 */
[----:B------:R-:W-:Y:S01]  /*e560*/  HMMA.16816.F32.BF16 R8, R48, R32, R8 ;  /* 0x000000203008723c */ /* 0x000fe20000041808 */
[----:B------:R-:W-:Y:S01]  /*e570*/  FFMA.FTZ R32, R157, UR5, -R178 ;  /* 0x000000059d207c23 */ /* 0x000fe200080108b2 */
[----:B------:R-:W-:Y:S01]  /*e580*/  MUFU.EX2 R252, R252 ;  /* 0x000000fc00fc7308 */ /* 0x000fe20000000800 */
[----:B-1----:R-:W-:-:S04]  /*e590*/  FADD.FTZ R110, R250, R110 ;  /* 0x0000006efa6e7221 */ /* 0x002fc80000010000 */
[----:B------:R-:W-:Y:S01]  /*e5a0*/  FADD.FTZ R110, R223, R110 ;  /* 0x0000006edf6e7221 */ /* 0x000fe20000010000 */
[----:B------:R-:W-:Y:S01]  /*e5b0*/  HMMA.16816.F32.BF16 R12, R48, R34, R12 ;  /* 0x00000022300c723c */ /* 0x000fe2000004180c */
[----:B------:R-:W-:Y:S01]  /*e5c0*/  F2FP.BF16.F32.PACK_AB R34, R132, R138 ;  /* 0x0000008a8422723e */ /* 0x000fe200000010ff */
[----:B------:R1:W3:Y:S01]  /*e5d0*/  MUFU.EX2 R139, R32 ;  /* 0x00000020008b7308 */ /* 0x0002e20000000800 */
[----:B--2---:R-:W-:Y:S01]  /*e5e0*/  FFMA.FTZ R52, R158, UR5, -R178 ;  /* 0x000000059e347c23 */ /* 0x004fe200080108b2 */
[----:B------:R-:W-:-:S04]  /*e5f0*/  FADD.FTZ R110, R224, R110 ;  /* 0x0000006ee06e7221 */ /* 0x000fc80000010000 */
[C---:B------:R-:W-:Y:S02]  /*e600*/  HMMA.16816.F32.BF16 R16, R48.reuse, R40, R16 ;  /* 0x000000283010723c */ /* 0x040fe40000041810 */
[----:B------:R2:W4:Y:S06]  /*e610*/  MUFU.EX2 R137, R52 ;  /* 0x0000003400897308 */ /* 0x00052c0000000800 */
[----:B------:R-:W-:Y:S01]  /*e620*/  HMMA.16816.F32.BF16 R20, R48, R42, R20 ;  /* 0x0000002a3014723c */ /* 0x000fe20000041814 */
[----:B------:R-:W5:Y:S01]  /*e630*/  LDSM.16.MT88.4 R48, [R186+0x5000] ;  /* 0x00500000ba30783b */ /* 0x000f620000004200 */
[----:B------:R-:W4:Y:S01]  /*e640*/  MUFU.EX2 R98, R98 ;  /* 0x0000006200627308 */ /* 0x000f220000000800 */
[----:B-1----:R-:W-:Y:S01]  /*e650*/  FFMA.FTZ R32, R156, UR5, -R220 ;  /* 0x000000059c207c23 */ /* 0x002fe200080108dc */
[----:B---3--:R-:W-:-:S02]  /*e660*/  F2FP.BF16.F32.PACK_AB R35, R252, R139 ;  /* 0x0000008bfc23723e */ /* 0x008fc400000010ff */
[----:B------:R-:W-:Y:S02]  /*e670*/  MOV R220, R133 ;  /* 0x0000008500dc7202 */ /* 0x000fe40000000f00 */
[C---:B------:R-:W-:Y:S01]  /*e680*/  HMMA.16816.F32.BF16 R44, R56.reuse, R40, R44 ;  /* 0x00000028382c723c */ /* 0x040fe2000004182c */
[----:B------:R-:W-:Y:S01]  /*e690*/  MOV R180, R139 ;  /* 0x0000008b00b47202 */ /* 0x000fe20000000f00 */
[----:B------:R1:W3:Y:S01]  /*e6a0*/  MUFU.EX2 R136, R32 ;  /* 0x0000002000887308 */ /* 0x0002e20000000800 */
[----:B--2---:R-:W2:Y:S01]  /*e6b0*/  LDSM.16.MT88.4 R52, [R184+0x5000] ;  /* 0x00500000b834783b */ /* 0x004ea20000004200 */
[----:B----4-:R-:W-:Y:S02]  /*e6c0*/  F2FP.BF16.F32.PACK_AB R33, R137, R134 ;  /* 0x000000868921723e */ /* 0x010fe400000010ff */
[----:B------:R-:W-:Y:S02]  /*e6d0*/  MOV R179, R137 ;  /* 0x0000008900b37202 */ /* 0x000fe40000000f00 */
[----:B------:R-:W-:Y:S01]  /*e6e0*/  HMMA.16816.F32.BF16 R4, R56, R42, R4 ;  /* 0x0000002a3804723c */ /* 0x000fe20000041804 */
[----:B------:R-:W-:Y:S01]  /*e6f0*/  LDSM.16.MT88.4 R40, [R184+0x5400] ;  /* 0x00540000b828783b */ /* 0x000fe20000004200 */
[----:B------:R-:W4:Y:S01]  /*e700*/  MUFU.EX2 R97, R97 ;  /* 0x0000006100617308 */ /* 0x000f220000000800 */
[----:B------:R-:W-:-:S07]  /*e710*/  FADD.FTZ R114, R98, R114 ;  /* 0x0000007262727221 */ /* 0x000fce0000010000 */
[----:B------:R-:W5:Y:S01]  /*e720*/  MUFU.EX2 R96, R96 ;  /* 0x0000006000607308 */ /* 0x000f620000000800 */
[----:B-1----:R-:W-:Y:S02]  /*e730*/  F2FP.BF16.F32.PACK_AB R32, R135, R250 ;  /* 0x000000fa8720723e */ /* 0x002fe400000010ff */
[----:B---3--:R-:W-:-:S05]  /*e740*/  MOV R233, R136 ;  /* 0x0000008800e97202 */ /* 0x008fca0000000f00 */
[----:B------:R-:W1:Y:S01]  /*e750*/  MUFU.EX2 R95, R95 ;  /* 0x0000005f005f7308 */ /* 0x000e620000000800 */
[C---:B----4-:R-:W-:Y:S01]  /*e760*/  F2FP.BF16.F32.PACK_AB R56, R97.reuse, R98 ;  /* 0x000000626138723e */ /* 0x050fe200000010ff */
[----:B------:R-:W-:Y:S01]  /*e770*/  FADD.FTZ R114, R97, R114 ;  /* 0x0000007261727221 */ /* 0x000fe20000010000 */
[C---:B-----5:R-:W-:Y:S05]  /*e780*/  HMMA.16816.F32.BF16 R8, R32.reuse, R48, R8 ;  /* 0x000000302008723c */ /* 0x060fea0000041808 */
[----:B------:R-:W3:Y:S01]  /*e790*/  MUFU.EX2 R71, R71 ;  /* 0x0000004700477308 */ /* 0x000ee20000000800 */
[----:B------:R-:W-:Y:S02]  /*e7a0*/  FADD.FTZ R114, R96, R114 ;  /* 0x0000007260727221 */ /* 0x000fe40000010000 */
[C---:B------:R-:W-:Y:S05]  /*e7b0*/  HMMA.16816.F32.BF16 R12, R32.reuse, R50, R12 ;  /* 0x00000032200c723c */ /* 0x040fea000004180c */
[----:B------:R-:W4:Y:S01]  /*e7c0*/  MUFU.EX2 R70, R70 ;  /* 0x0000004600467308 */ /* 0x000f220000000800 */
[C---:B-1----:R-:W-:Y:S01]  /*e7d0*/  F2FP.BF16.F32.PACK_AB R58, R95.reuse, R96 ;  /* 0x000000605f3a723e */ /* 0x042fe200000010ff */
[----:B------:R-:W-:Y:S01]  /*e7e0*/  FADD.FTZ R114, R95, R114 ;  /* 0x000000725f727221 */ /* 0x000fe20000010000 */
[----:B--2---:R-:W-:Y:S05]  /*e7f0*/  HMMA.16816.F32.BF16 R16, R32, R52, R16 ;  /* 0x000000342010723c */ /* 0x004fea0000041810 */
[----:B------:R-:W1:Y:S01]  /*e800*/  MUFU.EX2 R69, R69 ;  /* 0x0000004500457308 */ /* 0x000e620000000800 */
[----:B---3--:R-:W-:-:S02]  /*e810*/  FADD.FTZ R112, R71, R112 ;  /* 0x0000007047707221 */ /* 0x008fc40000010000 */
[----:B------:R-:W-:Y:S05]  /*e820*/  HMMA.16816.F32.BF16 R20, R32, R54, R20 ;  /* 0x000000362014723c */ /* 0x000fea0000041814 */
[----:B------:R-:W2:Y:S01]  /*e830*/  MUFU.EX2 R68, R68 ;  /* 0x0000004400447308 */ /* 0x000ea20000000800 */
[----:B------:R-:W3:Y:S01]  /*e840*/  LDSM.16.MT88.4 R32, [R186+0x5400] ;  /* 0x00540000ba20783b */ /* 0x000ee20000004200 */
[C---:B----4-:R-:W-:Y:S01]  /*e850*/  F2FP.BF16.F32.PACK_AB R57, R70.reuse, R71 ;  /* 0x000000474639723e */ /* 0x050fe200000010ff */
[----:B------:R-:W-:-:S05]  /*e860*/  FADD.FTZ R112, R70, R112 ;  /* 0x0000007046707221 */ /* 0x000fca0000010000 */
[----:B------:R-:W4:Y:S01]  /*e870*/  MUFU.EX2 R251, R251 ;  /* 0x000000fb00fb7308 */ /* 0x000f220000000800 */
[----:B-1----:R-:W-:-:S07]  /*e880*/  FADD.FTZ R112, R69, R112 ;  /* 0x0000007045707221 */ /* 0x002fce0000010000 */
[----:B------:R-:W-:Y:S01]  /*e890*/  MUFU.EX2 R249, R249 ;  /* 0x000000f900f97308 */ /* 0x000fe20000000800 */
[C---:B--2---:R-:W-:Y:S01]  /*e8a0*/  F2FP.BF16.F32.PACK_AB R59, R68.reuse, R69 ;  /* 0x00000045443b723e */ /* 0x044fe200000010ff */
[----:B------:R-:W-:-:S06]  /*e8b0*/  FADD.FTZ R112, R68, R112 ;  /* 0x0000007044707221 */ /* 0x000fcc0000010000 */
[----:B------:R-:W-:Y:S01]  /*e8c0*/  MUFU.EX2 R242, R242 ;  /* 0x000000f200f27308 */ /* 0x000fe20000000800 */
[C---:B------:R-:W-:Y:S07]  /*e8d0*/  HMMA.16816.F32.BF16 R24, R56.reuse, R48, R24 ;  /* 0x000000303818723c */ /* 0x040fee0000041818 */
[----:B------:R-:W1:Y:S01]  /*e8e0*/  MUFU.EX2 R240, R240 ;  /* 0x000000f000f07308 */ /* 0x000e620000000800 */
[C---:B------:R-:W-:Y:S01]  /*e8f0*/  HMMA.16816.F32.BF16 R28, R56.reuse, R50, R28 ;  /* 0x00000032381c723c */ /* 0x040fe2000004181c */
[----:B------:R-:W-:Y:S06]  /*e900*/  LDSM.16.MT88.4 R48, [R184+0x5800] ;  /* 0x00580000b830783b */ /* 0x000fec0000004200 */
[----:B------:R-:W-:Y:S01]  /*e910*/  MUFU.EX2 R239, R239 ;  /* 0x000000ef00ef7308 */ /* 0x000fe20000000800 */
[C---:B------:R-:W-:Y:S07]  /*e920*/  HMMA.16816.F32.BF16 R44, R56.reuse, R52, R44 ;  /* 0x00000034382c723c */ /* 0x040fee000004182c */
[----:B------:R-:W2:Y:S01]  /*e930*/  MUFU.EX2 R237, R237 ;  /* 0x000000ed00ed7308 */ /* 0x000ea20000000800 */
[----:B------:R-:W-:Y:S01]  /*e940*/  HMMA.16816.F32.BF16 R4, R56, R54, R4 ;  /* 0x000000363804723c */ /* 0x000fe20000041804 */
[----:B------:R-:W5:Y:S01]  /*e950*/  LDSM.16.MT88.4 R52, [R186+0x5800] ;  /* 0x00580000ba34783b */ /* 0x000f620000004200 */
[----:B----4-:R-:W-:Y:S01]  /*e960*/  F2FP.BF16.F32.PACK_AB R56, R251, R133 ;  /* 0x00000085fb38723e */ /* 0x010fe200000010ff */
[----:B------:R-:W-:Y:S01]  /*e970*/  FFMA.FTZ R133, R175, UR5, -R178 ;  /* 0x00000005af857c23 */ /* 0x000fe200080108b2 */
[----:B-1----:R-:W-:-:S02]  /*e980*/  F2FP.BF16.F32.PACK_AB R57, R240, R242 ;  /* 0x000000f2f039723e */ /* 0x002fc400000010ff */
[----:B------:R-:W-:Y:S01]  /*e990*/  F2FP.BF16.F32.PACK_AB R58, R249, R136 ;  /* 0x00000088f93a723e */ /* 0x000fe200000010ff */
[----:B------:R-:W1:Y:S01]  /*e9a0*/  MUFU.EX2 R94, R94 ;  /* 0x0000005e005e7308 */ /* 0x000e620000000800 */
[----:B------:R-:W-:-:S07]  /*e9b0*/  FFMA.FTZ R136, R173, UR5, -R178 ;  /* 0x00000005ad887c23 */ /* 0x000fce00080108b2 */
[----:B------:R-:W4:Y:S01]  /*e9c0*/  MUFU.EX2 R93, R93 ;  /* 0x0000005d005d7308 */ /* 0x000f220000000800 */
[----:B--2---:R-:W-:-:S07]  /*e9d0*/  F2FP.BF16.F32.PACK_AB R59, R237, R239 ;  /* 0x000000efed3b723e */ /* 0x004fce00000010ff */
[----:B------:R-:W2:Y:S01]  /*e9e0*/  MUFU.EX2 R92, R92 ;  /* 0x0000005c005c7308 */ /* 0x000ea20000000800 */
[----:B---3--:R-:W-:Y:S01]  /*e9f0*/  HMMA.16816.F32.BF16 R8, R56, R32, R8 ;  /* 0x000000203808723c */ /* 0x008fe20000041808 */
[----:B-1----:R-:W-:-:S06]  /*ea00*/  FADD.FTZ R114, R94, R114 ;  /* 0x000000725e727221 */ /* 0x002fcc0000010000 */
[----:B------:R-:W1:Y:S01]  /*ea10*/  MUFU.EX2 R91, R91 ;  /* 0x0000005b005b7308 */ /* 0x000e620000000800 */
        /* <DEDUP_REMOVED lines=8> */
[C---:B-1----:R-:W-:Y:S01]  /*eaa0*/  FADD.FTZ R114, R91.reuse, R114 ;  /* 0x000000725b727221 */ /* 0x042fe20000010000 */
[----:B------:R-:W-:-:S04]  /*eab0*/  F2FP.BF16.F32.PACK_AB R58, R91, R92 ;  /* 0x0000005c5b3a723e */ /* 0x000fc800000010ff */
[----:B------:R-:W1:Y:S01]  /*eac0*/  MUFU.EX2 R65, R65 ;  /* 0x0000004100417308 */ /* 0x000e620000000800 */
[----:B---3--:R-:W-:-:S07]  /*ead0*/  FADD.FTZ R112, R67, R112 ;  /* 0x0000007043707221 */ /* 0x008fce0000010000 */
[----:B------:R-:W3:Y:S01]  /*eae0*/  MUFU.EX2 R123, R123 ;  /* 0x0000007b007b7308 */ /* 0x000ee20000000800 */
[C---:B--2---:R-:W-:Y:S01]  /*eaf0*/  F2FP.BF16.F32.PACK_AB R57, R66.reuse, R67 ;  /* 0x000000434239723e */ /* 0x044fe200000010ff */
[----:B------:R-:W-:-:S06]  /*eb00*/  FADD.FTZ R112, R66, R112 ;  /* 0x0000007042707221 */ /* 0x000fcc0000010000 */
[----:B------:R2:W-:Y:S01]  /*eb10*/  MUFU.EX2 R175, R176 ;  /* 0x000000b000af7308 */ /* 0x0005e20000000800 */
[----:B-1----:R-:W-:-:S07]  /*eb20*/  FADD.FTZ R112, R65, R112 ;  /* 0x0000007041707221 */ /* 0x002fce0000010000 */
[----:B------:R-:W-:Y:S01]  /*eb30*/  MUFU.EX2 R248, R248 ;  /* 0x000000f800f87308 */ /* 0x000fe20000000800 */
[C---:B---3--:R-:W-:Y:S01]  /*eb40*/  F2FP.BF16.F32.PACK_AB R59, R123.reuse, R65 ;  /* 0x000000417b3b723e */ /* 0x048fe200000010ff */
[----:B------:R-:W-:-:S06]  /*eb50*/  FADD.FTZ R112, R123, R112 ;  /* 0x000000707b707221 */ /* 0x000fcc0000010000 */
[----:B------:R-:W1:Y:S01]  /*eb60*/  MUFU.EX2 R247, R247 ;  /* 0x000000f700f77308 */ /* 0x000e620000000800 */
[----:B--2---:R-:W-:Y:S01]  /*eb70*/  MOV R176, R132 ;  /* 0x0000008400b07202 */ /* 0x004fe20000000f00 */
[--C-:B------:R-:W-:Y:S01]  /*eb80*/  FFMA.FTZ R132, R171, UR5, -R178.reuse ;  /* 0x00000005ab847c23 */ /* 0x100fe200080108b2 */
[----:B------:R-:W-:Y:S01]  /*eb90*/  FFMA.FTZ R178, R172, UR5, -R178 ;  /* 0x00000005acb27c23 */ /* 0x000fe200080108b2 */
[C---:B------:R-:W-:Y:S02]  /*eba0*/  HMMA.16816.F32.BF16 R44, R56.reuse, R40, R44 ;  /* 0x00000028382c723c */ /* 0x040fe4000004182c */
[----:B------:R-:W-:Y:S02]  /*ebb0*/  FADD.FTZ R110, R176, R110 ;  /* 0x0000006eb06e7221 */ /* 0x000fe40000010000 */
[----:B------:R-:W-:Y:S02]  /*ebc0*/  MUFU.EX2 R234, R234 ;  /* 0x000000ea00ea7308 */ /* 0x000fe40000000800 */
[----:B------:R-:W-:Y:S01]  /*ebd0*/  FADD.FTZ R110, R220, R110 ;  /* 0x0000006edc6e7221 */ /* 0x000fe20000010000 */
[----:B------:R-:W-:Y:S01]  /*ebe0*/  @P0 IADD3 R220, PT, PT, R190, -0x3, RZ ;  /* 0xfffffffdbedc0810 */ /* 0x000fe20007ffe0ff */
[----:B------:R-:W-:Y:S02]  /*ebf0*/  HMMA.16816.F32.BF16 R24, R56, R32, R24 ;  /* 0x000000203818723c */ /* 0x000fe40000041818 */
[----:B------:R-:W-:-:S02]  /*ec00*/  FADD.FTZ R110, R251, R110 ;  /* 0x0000006efb6e7221 */ /* 0x000fc40000010000 */
[----:B------:R-:W2:Y:S01]  /*ec10*/  MUFU.EX2 R236, R236 ;  /* 0x000000ec00ec7308 */ /* 0x000ea20000000800 */
[----:B-1----:R-:W-:Y:S01]  /*ec20*/  F2FP.BF16.F32.PACK_AB R32, R247, R248 ;  /* 0x000000f8f720723e */ /* 0x002fe200000010ff */
[----:B------:R-:W-:Y:S02]  /*ec30*/  FADD.FTZ R110, R233, R110 ;  /* 0x0000006ee96e7221 */ /* 0x000fe40000010000 */
[----:B------:R-:W-:Y:S02]  /*ec40*/  HMMA.16816.F32.BF16 R28, R56, R34, R28 ;  /* 0x00000022381c723c */ /* 0x000fe4000004181c */
[----:B------:R-:W-:Y:S02]  /*ec50*/  FADD.FTZ R110, R249, R110 ;  /* 0x0000006ef96e7221 */ /* 0x000fe40000010000 */
[----:B------:R-:W-:Y:S02]  /*ec60*/  MUFU.EX2 R183, R183 ;  /* 0x000000b700b77308 */ /* 0x000fe40000000800 */
[----:B------:R-:W-:-:S02]  /*ec70*/  FADD.FTZ R110, R248, R110 ;  /* 0x0000006ef86e7221 */ /* 0x000fc40000010000 */
[----:B------:R-:W-:Y:S02]  /*ec80*/  HMMA.16816.F32.BF16 R4, R56, R42, R4 ;  /* 0x0000002a3804723c */ /* 0x000fe40000041804 */
[----:B------:R-:W-:Y:S02]  /*ec90*/  FADD.FTZ R110, R247, R110 ;  /* 0x0000006ef76e7221 */ /* 0x000fe40000010000 */
[----:B------:R-:W1:Y:S01]  /*eca0*/  MUFU.EX2 R181, R181 ;  /* 0x000000b500b57308 */ /* 0x000e620000000800 */
[----:B--2---:R-:W-:Y:S01]  /*ecb0*/  F2FP.BF16.F32.PACK_AB R34, R236, R234 ;  /* 0x000000eaec22723e */ /* 0x004fe200000010ff */
[----:B------:R-:W-:-:S04]  /*ecc0*/  FADD.FTZ R110, R234, R110 ;  /* 0x0000006eea6e7221 */ /* 0x000fc80000010000 */
[----:B------:R-:W-:Y:S02]  /*ecd0*/  FADD.FTZ R110, R236, R110 ;  /* 0x0000006eec6e7221 */ /* 0x000fe40000010000 */
[----:B------:R-:W2:Y:S08]  /*ece0*/  MUFU.EX2 R171, R133 ;  /* 0x0000008500ab7308 */ /* 0x000eb00000000800 */
[----:B------:R-:W3:Y:S01]  /*ecf0*/  MUFU.EX2 R90, R90 ;  /* 0x0000005a005a7308 */ /* 0x000ee20000000800 */
[----:B-1----:R-:W-:-:S07]  /*ed00*/  F2FP.BF16.F32.PACK_AB R33, R181, R183 ;  /* 0x000000b7b521723e */ /* 0x002fce00000010ff */
[----:B------:R-:W1:Y:S01]  /*ed10*/  MUFU.EX2 R89, R89 ;  /* 0x0000005900597308 */ /* 0x000e620000000800 */
[----:B--2---:R-:W-:-:S07]  /*ed20*/  F2FP.BF16.F32.PACK_AB R35, R171, R175 ;  /* 0x000000afab23723e */ /* 0x004fce00000010ff */
[----:B------:R-:W2:Y:S01]  /*ed30*/  MUFU.EX2 R88, R88 ;  /* 0x0000005800587308 */ /* 0x000ea20000000800 */
[----:B-----5:R-:W-:Y:S01]  /*ed40*/  HMMA.16816.F32.BF16 R8, R32, R52, R8 ;  /* 0x000000342008723c */ /* 0x020fe20000041808 */
[----:B---3--:R-:W-:-:S06]  /*ed50*/  FADD.FTZ R114, R90, R114 ;  /* 0x000000725a727221 */ /* 0x008fcc0000010000 */
[----:B------:R-:W3:Y:S01]  /*ed60*/  MUFU.EX2 R87, R87 ;  /* 0x0000005700577308 */ /* 0x000ee20000000800 */
[----:B------:R-:W-:Y:S01]  /*ed70*/  HMMA.16816.F32.BF16 R12, R32, R54, R12 ;  /* 0x00000036200c723c */ /* 0x000fe2000004180c */
[----:B-1----:R-:W-:-:S06]  /*ed80*/  FADD.FTZ R114, R89, R114 ;  /* 0x0000007259727221 */ /* 0x002fcc0000010000 */
[----:B------:R-:W1:Y:S01]  /*ed90*/  MUFU.EX2 R182, R182 ;  /* 0x000000b600b67308 */ /* 0x000e620000000800 */
[----:B------:R-:W-:Y:S01]  /*eda0*/  HMMA.16816.F32.BF16 R16, R32, R48, R16 ;  /* 0x000000302010723c */ /* 0x000fe20000041810 */
[----:B--2---:R-:W-:-:S06]  /*edb0*/  FADD.FTZ R114, R88, R114 ;  /* 0x0000007258727221 */ /* 0x004fcc0000010000 */
[----:B------:R-:W2:Y:S01]  /*edc0*/  MUFU.EX2 R172, R217 ;  /* 0x000000d900ac7308 */ /* 0x000ea20000000800 */
[----:B------:R-:W-:Y:S01]  /*edd0*/  HMMA.16816.F32.BF16 R20, R32, R50, R20 ;  /* 0x000000322014723c */ /* 0x000fe20000041814 */
[----:B------:R-:W-:Y:S01]  /*ede0*/  F2FP.BF16.F32.PACK_AB R32, R89, R90 ;  /* 0x0000005a5920723e */ /* 0x000fe200000010ff */
[C---:B---3--:R-:W-:Y:S01]  /*edf0*/  FADD.FTZ R114, R87.reuse, R114 ;  /* 0x0000007257727221 */ /* 0x048fe20000010000 */
[----:B------:R-:W-:-:S04]  /*ee00*/  F2FP.BF16.F32.PACK_AB R34, R87, R88 ;  /* 0x000000585722723e */ /* 0x000fc800000010ff */
[----:B------:R-:W3:Y:S01]  /*ee10*/  MUFU.EX2 R173, R219 ;  /* 0x000000db00ad7308 */ /* 0x000ee20000000800 */
[----:B-1----:R-:W-:-:S07]  /*ee20*/  FADD.FTZ R112, R182, R112 ;  /* 0x00000070b6707221 */ /* 0x002fce0000010000 */
[----:B------:R-:W1:Y:S01]  /*ee30*/  MUFU.EX2 R40, R230 ;  /* 0x000000e600287308 */ /* 0x000e620000000800 */
[C---:B--2---:R-:W-:Y:S01]  /*ee40*/  F2FP.BF16.F32.PACK_AB R33, R172.reuse, R182 ;  /* 0x000000b6ac21723e */ /* 0x044fe200000010ff */
[----:B------:R-:W-:Y:S01]  /*ee50*/  FADD.FTZ R112, R172, R112 ;  /* 0x00000070ac707221 */ /* 0x000fe20000010000 */
[----:B------:R-:W-:-:S05]  /*ee60*/  MOV R217, R134 ;  /* 0x0000008600d97202 */ /* 0x000fca0000000f00 */
[----:B------:R-:W2:Y:S01]  /*ee70*/  MUFU.EX2 R41, R218 ;  /* 0x000000da00297308 */ /* 0x000ea20000000800 */
[----:B---3--:R-:W-:-:S07]  /*ee80*/  FADD.FTZ R112, R173, R112 ;  /* 0x00000070ad707221 */ /* 0x008fce0000010000 */
[----:B------:R-:W3:Y:S01]  /*ee90*/  MUFU.EX2 R42, R226 ;  /* 0x000000e2002a7308 */ /* 0x000ee20000000800 */
[C---:B-1----:R-:W-:Y:S01]  /*eea0*/  F2FP.BF16.F32.PACK_AB R35, R40.reuse, R173 ;  /* 0x000000ad2823723e */ /* 0x042fe200000010ff */
[----:B------:R-:W-:-:S06]  /*eeb0*/  FADD.FTZ R112, R40, R112 ;  /* 0x0000007028707221 */ /* 0x000fcc0000010000 */
[----:B------:R-:W-:Y:S01]  /*eec0*/  HMMA.16816.F32.BF16 R24, R32, R52, R24 ;  /* 0x000000342018723c */ /* 0x000fe20000041818 */
[----:B------:R-:W1:Y:S01]  /*eed0*/  MUFU.EX2 R43, R216 ;  /* 0x000000d8002b7308 */ /* 0x000e620000000800 */
[----:B--2---:R-:W-:-:S06]  /*eee0*/  FADD.FTZ R110, R41, R110 ;  /* 0x0000006e296e7221 */ /* 0x004fcc0000010000 */
[----:B------:R-:W-:Y:S01]  /*eef0*/  HMMA.16816.F32.BF16 R44, R32, R48, R44 ;  /* 0x00000030202c723c */ /* 0x000fe2000004182c */
[----:B------:R-:W2:Y:S01]  /*ef00*/  MUFU.EX2 R222, R191 ;  /* 0x000000bf00de7308 */ /* 0x000ea20000000800 */
[----:B---3--:R-:W-:-:S06]  /*ef10*/  FADD.FTZ R110, R42, R110 ;  /* 0x0000006e2a6e7221 */ /* 0x008fcc0000010000 */
[----:B------:R-:W-:Y:S01]  /*ef20*/  HMMA.16816.F32.BF16 R28, R32, R54, R28 ;  /* 0x00000036201c723c */ /* 0x000fe2000004181c */
[----:B------:R3:W-:Y:S01]  /*ef30*/  MUFU.EX2 R56, R132 ;  /* 0x0000008400387308 */ /* 0x0007e20000000800 */
[----:B-1----:R-:W-:-:S06]  /*ef40*/  FADD.FTZ R110, R43, R110 ;  /* 0x0000006e2b6e7221 */ /* 0x002fcc0000010000 */
[----:B------:R-:W-:Y:S01]  /*ef50*/  HMMA.16816.F32.BF16 R4, R32, R50, R4 ;  /* 0x000000322004723c */ /* 0x000fe20000041804 */
[----:B------:R-:W1:Y:S01]  /*ef60*/  MUFU.EX2 R174, R174 ;  /* 0x000000ae00ae7308 */ /* 0x000e620000000800 */
[C---:B--2---:R-:W-:Y:S01]  /*ef70*/  F2FP.BF16.F32.PACK_AB R138, R222.reuse, R43 ;  /* 0x0000002bde8a723e */ /* 0x044fe200000010ff */
[----:B------:R-:W-:-:S06]  /*ef80*/  FADD.FTZ R222, R222, R110 ;  /* 0x0000006edede7221 */ /* 0x000fcc0000010000 */
[----:B------:R2:W-:Y:S01]  /*ef90*/  MUFU.EX2 R52, R136 ;  /* 0x0000008800347308 */ /* 0x0005e20000000800 */
[----:B---3--:R-:W3:Y:S07]  /*efa0*/  LDSM.16.MT88.4 R132, [R184+0x5c00] ;  /* 0x005c0000b884783b */ /* 0x008eee0000004200 */
[----:B------:R-:W4:Y:S01]  /*efb0*/  MUFU.EX2 R178, R178 ;  /* 0x000000b200b27308 */ /* 0x000f220000000800 */
[----:B-1----:R-:W-:-:S07]  /*efc0*/  F2FP.BF16.F32.PACK_AB R137, R174, R56 ;  /* 0x00000038ae89723e */ /* 0x002fce00000010ff */
[----:B------:R-:W1:Y:S01]  /*efd0*/  MUFU.EX2 R86, R86 ;  /* 0x0000005600567308 */ /* 0x000e620000000800 */
[----:B--2---:R-:W-:-:S07]  /*efe0*/  F2FP.BF16.F32.PACK_AB R136, R42, R41 ;  /* 0x000000292a88723e */ /* 0x004fce00000010ff */
[----:B------:R-:W2:Y:S01]  /*eff0*/  MUFU.EX2 R231, R231 ;  /* 0x000000e700e77308 */ /* 0x000ea20000000800 */
[----:B----4-:R-:W-:-:S07]  /*f000*/  F2FP.BF16.F32.PACK_AB R139, R178, R52 ;  /* 0x00000034b28b723e */ /* 0x010fce00000010ff */
[C---:B------:R-:W-:Y:S01]  /*f010*/  HMMA.16816.F32.BF16 R152, R136.reuse, R150, R12 ;  /* 0x000000968898723c */ /* 0x040fe2000004180c */
[----:B------:R-:W-:Y:S01]  /*f020*/  FADD.FTZ R12, R2, R124 ;  /* 0x0000007c020c7221 */ /* 0x000fe20000010000 */
[----:B------:R-:W4:Y:S01]  /*f030*/  MUFU.EX2 R85, R85 ;  /* 0x0000005500557308 */ /* 0x000f220000000800 */
[----:B-1----:R-:W-:Y:S01]  /*f040*/  FADD.FTZ R114, R86, R114 ;  /* 0x0000007256727221 */ /* 0x002fe20000010000 */
[-C--:B------:R-:W-:Y:S01]  /*f050*/  MOV R2, R39.reuse ;  /* 0x0000002700027202 */ /* 0x080fe20000000f00 */
[----:B------:R-:W-:Y:S01]  /*f060*/  FADD.FTZ R12, R0, R12 ;  /* 0x0000000c000c7221 */ /* 0x000fe20000010000 */
[-C--:B------:R-:W-:Y:S02]  /*f070*/  MOV R0, R38.reuse ;  /* 0x0000002600007202 */ /* 0x080fe40000000f00 */
[----:B------:R-:W-:Y:S01]  /*f080*/  HMMA.16816.F32.BF16 R156, R136, R148, R8 ;  /* 0x00000094889c723c */ /* 0x000fe20000041808 */
[----:B------:R-:W-:Y:S01]  /*f090*/  FADD.FTZ R12, R120, R12 ;  /* 0x0000000c780c7221 */ /* 0x000fe20000010000 */
[----:B------:R-:W1:Y:S01]  /*f0a0*/  MUFU.EX2 R84, R84 ;  /* 0x0000005400547308 */ /* 0x000e620000000800 */
[----:B--2---:R-:W-:Y:S01]  /*f0b0*/  FADD.FTZ R112, R231, R112 ;  /* 0x00000070e7707221 */ /* 0x004fe20000010000 */
[----:B------:R-:W-:Y:S01]  /*f0c0*/  @P0 MOV R0, R38 ;  /* 0x0000002600000202 */ /* 0x000fe20000000f00 */
[----:B------:R-:W-:Y:S01]  /*f0d0*/  FADD.FTZ R12, R121, R12 ;  /* 0x0000000c790c7221 */ /* 0x000fe20000010000 */
[----:B------:R-:W-:-:S02]  /*f0e0*/  @P0 MOV R2, R39 ;  /* 0x0000002700020202 */ /* 0x000fc40000000f00 */
[----:B---3--:R-:W-:Y:S01]  /*f0f0*/  HMMA.16816.F32.BF16 R140, R136, R132, R16 ;  /* 0x00000084888c723c */ /* 0x008fe20000041810 */
[----:B------:R-:W-:Y:S01]  /*f100*/  FADD.FTZ R12, R122, R12 ;  /* 0x0000000c7a0c7221 */ /* 0x000fe20000010000 */
[----:B------:R-:W2:Y:S01]  /*f110*/  MUFU.EX2 R83, R83 ;  /* 0x0000005300537308 */ /* 0x000ea20000000800 */
[C---:B----4-:R-:W-:Y:S01]  /*f120*/  F2FP.BF16.F32.PACK_AB R8, R85.reuse, R86 ;  /* 0x000000565508723e */ /* 0x050fe200000010ff */
[----:B------:R-:W-:Y:S01]  /*f130*/  FADD.FTZ R114, R85, R114 ;  /* 0x0000007255727221 */ /* 0x000fe20000010000 */
[----:B------:R-:W-:-:S03]  /*f140*/  FADD.FTZ R12, R169, R12 ;  /* 0x0000000ca90c7221 */ /* 0x000fc60000010000 */
[----:B------:R-:W-:Y:S01]  /*f150*/  HMMA.16816.F32.BF16 R136, R136, R134, R20 ;  /* 0x000000868888723c */ /* 0x000fe20000041814 */
[----:B------:R-:W-:Y:S01]  /*f160*/  FADD.FTZ R12, R168, R12 ;  /* 0x0000000ca80c7221 */ /* 0x000fe20000010000 */
[----:B------:R-:W3:Y:S01]  /*f170*/  MUFU.EX2 R229, R229 ;  /* 0x000000e500e57308 */ /* 0x000ee20000000800 */
[----:B-1----:R-:W-:Y:S02]  /*f180*/  FADD.FTZ R114, R84, R114 ;  /* 0x0000007254727221 */ /* 0x002fe40000010000 */
[----:B------:R-:W-:-:S04]  /*f190*/  FADD.FTZ R12, R170, R12 ;  /* 0x0000000caa0c7221 */ /* 0x000fc80000010000 */
[----:B------:R-:W-:Y:S01]  /*f1a0*/  FADD.FTZ R12, R177, R12 ;  /* 0x0000000cb10c7221 */ /* 0x000fe20000010000 */
[----:B------:R-:W1:Y:S01]  /*f1b0*/  MUFU.EX2 R228, R228 ;  /* 0x000000e400e47308 */ /* 0x000e620000000800 */
[C---:B--2---:R-:W-:Y:S01]  /*f1c0*/  F2FP.BF16.F32.PACK_AB R10, R83.reuse, R84 ;  /* 0x00000054530a723e */ /* 0x044fe200000010ff */
[----:B------:R-:W-:Y:S01]  /*f1d0*/  FADD.FTZ R224, R83, R114 ;  /* 0x0000007253e07221 */ /* 0x000fe20000010000 */
[----:B------:R-:W-:-:S04]  /*f1e0*/  FADD.FTZ R12, R244, R12 ;  /* 0x0000000cf40c7221 */ /* 0x000fc80000010000 */
[----:B------:R-:W-:Y:S01]  /*f1f0*/  FADD.FTZ R12, R243, R12 ;  /* 0x0000000cf30c7221 */ /* 0x000fe20000010000 */
[----:B------:R-:W2:Y:S01]  /*f200*/  MUFU.EX2 R227, R227 ;  /* 0x000000e300e37308 */ /* 0x000ea20000000800 */
[C---:B---3--:R-:W-:Y:S01]  /*f210*/  F2FP.BF16.F32.PACK_AB R9, R229.reuse, R231 ;  /* 0x000000e7e509723e */ /* 0x048fe200000010ff */
[----:B------:R-:W-:Y:S01]  /*f220*/  FADD.FTZ R112, R229, R112 ;  /* 0x00000070e5707221 */ /* 0x000fe20000010000 */
[----:B------:R-:W-:-:S04]  /*f230*/  FADD.FTZ R12, R245, R12 ;  /* 0x0000000cf50c7221 */ /* 0x000fc80000010000 */
[----:B------:R-:W-:Y:S01]  /*f240*/  FADD.FTZ R12, R246, R12 ;  /* 0x0000000cf60c7221 */ /* 0x000fe20000010000 */
[----:B-1----:R-:W-:-:S03]  /*f250*/  FADD.FTZ R112, R228, R112 ;  /* 0x00000070e4707221 */ /* 0x002fc60000010000 */
[----:B------:R-:W-:-:S04]  /*f260*/  FADD.FTZ R12, R217, R12 ;  /* 0x0000000cd90c7221 */ /* 0x000fc80000010000 */
        /* <DEDUP_REMOVED lines=22> */
.L_x_1187:
[----:B------:R-:W-:-:S07]  /*f3d0*/  IADD3 R220, PT, PT, R37, -0x1, RZ ;  /* 0xffffffff25dc7810 */ /* 0x000fce0007ffe0ff */
.L_x_1191:
        /* <DEDUP_REMOVED lines=14> */
[----:B------:R-:W1:Y:S01]  /*f4c0*/  LDCU UR4, c[0x0][0x45c] ;  /* 0x00008b80ff0477ac */ /* 0x000e620008000800 */
[----:B--2---:R-:W-:Y:S01]  /*f4d0*/  ISETP.GE.AND P4, PT, R196, UR7, PT ;  /* 0x00000007c4007c0c */ /* 0x004fe2000bf86270 */
[----:B------:R-:W-:-:S12]  /*f4e0*/  BRA `(.L_x_1193) ;  /* 0x0000000000f87947 */ /* 0x000fd80003800000 */
.L_x_1195:
[----:B------:R-:W-:Y:S01]  /*f4f0*/  @!P0 VIADD R89, R220, 0xffffffff ;  /* 0xffffffffdc598836 */ /* 0x000fe20000000000 */
[----:B------:R-:W-:Y:S01]  /*f500*/  ISETP.GE.AND P4, PT, R196, UR6, PT ;  /* 0x00000006c4007c0c */ /* 0x000fe2000bf86270 */
[----:B------:R-:W2:Y:S08]  /*f510*/  @!P0 LDC.64 R8, c[0x0][0x3b8] ;  /* 0x0000ee00ff088b82 */ /* 0x000eb00000000a00 */
[----:B------:R-:W4:Y:S04]  /*f520*/  @!P0 LDC.64 R6, c[0x0][0x3b8] ;  /* 0x0000ee00ff068b82 */ /* 0x000f280000000a00 */
[----:B------:R-:W-:Y:S04]  /*f530*/  @!P4 VIADD R85, R220, 0xffffffff ;  /* 0xffffffffdc55c836 */ /* 0x000fe80000000000 */
[----:B------:R-:W5:Y:S01]  /*f540*/  @!P4 LDC.64 R10, c[0x0][0x3b8] ;  /* 0x0000ee00ff0acb82 */ /* 0x000f620000000a00 */
[C---:B--2---:R-:W-:Y:S07]  /*f550*/  @!P0 IMAD.WIDE.U32 R100, R89.reuse, R8, RZ ;  /* 0x0000000859648225 */ /* 0x044fee00078e00ff */
[----:B------:R-:W2:Y:S01]  /*f560*/  @!P0 LDC.64 R4, c[0x0][0x3b8] ;  /* 0x0000ee00ff048b82 */ /* 0x000ea20000000a00 */
[----:B------:R-:W-:Y:S02]  /*f570*/  @!P0 IMAD R89, R89, R9, R101 ;  /* 0x0000000959598224 */ /* 0x000fe400078e0265 */
[C---:B------:R-:W-:Y:S03]  /*f580*/  @!P0 IMAD.SHL.U32 R88, R100.reuse, 0x80, RZ ;  /* 0x0000008064588824 */ /* 0x040fe600078e00ff */
[----:B------:R-:W-:Y:S01]  /*f590*/  @!P0 SHF.L.U64.HI R89, R100, 0x7, R89 ;  /* 0x0000000764598819 */ /* 0x000fe20000010259 */
[C---:B-----5:R-:W-:Y:S01]  /*f5a0*/  @!P4 IMAD.WIDE.U32 R106, R85.reuse, R10, RZ ;  /* 0x0000000a556ac225 */ /* 0x060fe200078e00ff */
[----:B------:R-:W-:Y:S03]  /*f5b0*/  @!P0 IADD3 R10, PT, PT, R220, -0x1, RZ ;  /* 0xffffffffdc0a8810 */ /* 0x000fe60007ffe0ff */
[----:B------:R-:W-:Y:S01]  /*f5c0*/  @!P4 IMAD R11, R85, R11, R107 ;  /* 0x0000000b550bc224 */ /* 0x000fe200078e026b */
[C---:B------:R-:W-:Y:S04]  /*f5d0*/  @!P4 LEA R86, P1, R106.reuse, R201, 0x8 ;  /* 0x000000c96a56c211 */ /* 0x040fe800078240ff */
[----:B------:R-:W-:Y:S01]  /*f5e0*/  @!P4 LEA.HI.X R85, R106, R200, R11, 0x8, P1 ;  /* 0x000000c86a55c211 */ /* 0x000fe200008f440b */
[----:B------:R-:W-:Y:S01]  /*f5f0*/  @!P0 VIADD R11, R220, 0xffffffff ;  /* 0xffffffffdc0b8836 */ /* 0x000fe20000000000 */
[----:B------:R-:W-:Y:S01]  /*f600*/  @!P0 LEA R88, P1, R8, R88, 0x5 ;  /* 0x0000005808588211 */ /* 0x000fe200078228ff */
[----:B--2---:R-:W-:Y:S03]  /*f610*/  @!P0 IMAD.WIDE.U32 R100, R10, R4, RZ ;  /* 0x000000040a648225 */ /* 0x004fe600078e00ff */
[----:B------:R-:W-:Y:S01]  /*f620*/  @!P0 LEA.HI.X R8, R8, R89, R9, 0x5, P1 ;  /* 0x0000005908088211 */ /* 0x000fe200008f2c09 */
[C---:B----4-:R-:W-:Y:S01]  /*f630*/  @!P0 IMAD.WIDE.U32 R106, R11.reuse, R6, RZ ;  /* 0x000000060b6a8225 */ /* 0x050fe200078e00ff */
[----:B------:R-:W-:Y:S03]  /*f640*/  @!P0 LEA R108, P1, R88, R201, 0x1 ;  /* 0x000000c9586c8211 */ /* 0x000fe600078208ff */
[----:B------:R-:W-:Y:S01]  /*f650*/  @!P0 IMAD R11, R11, R7, R107 ;  /* 0x000000070b0b8224 */ /* 0x000fe200078e026b */
[----:B------:R-:W-:Y:S01]  /*f660*/  @!P0 SHF.L.U32 R9, R106, 0x7, RZ ;  /* 0x000000076a098819 */ /* 0x000fe200000006ff */
[----:B------:R-:W-:Y:S01]  /*f670*/  @!P0 IMAD R101, R10, R5, R101 ;  /* 0x000000050a658224 */ /* 0x000fe200078e0265 */
[-C--:B------:R-:W-:Y:S01]  /*f680*/  @!P0 LEA.HI.X R109, R88, R200.reuse, R8, 0x1, P1 ;  /* 0x000000c8586d8211 */ /* 0x080fe200008f0c08 */
[----:B------:R-:W-:Y:S01]  /*f690*/  @!P4 IMAD.MOV.U32 R8, RZ, RZ, R86 ;  /* 0x000000ffff08c224 */ /* 0x000fe200078e0056 */
[----:B------:R-:W-:Y:S01]  /*f6a0*/  @!P0 LEA R9, P1, R6, R9, 0x6 ;  /* 0x0000000906098211 */ /* 0x000fe200078230ff */
[----:B------:R-:W-:Y:S01]  /*f6b0*/  @!P0 IMAD R5, R5, 0x60, RZ ;  /* 0x0000006005058824 */ /* 0x000fe200078e02ff */
[----:B------:R-:W-:Y:S02]  /*f6c0*/  @!P0 SHF.L.U64.HI R11, R106, 0x7, R11 ;  /* 0x000000076a0b8819 */ /* 0x000fe4000001020b */
[C---:B------:R-:W-:Y:S01]  /*f6d0*/  @!P0 SHF.L.U64.HI R101, R100.reuse, 0x7, R101 ;  /* 0x0000000764658819 */ /* 0x040fe20000010265 */
[----:B------:R-:W-:Y:S01]  /*f6e0*/  @!P0 IMAD.SHL.U32 R100, R100, 0x80, RZ ;  /* 0x0000008064648824 */ /* 0x000fe200078e00ff */
[----:B------:R-:W-:Y:S02]  /*f6f0*/  @!P0 LEA.HI.X R11, R6, R11, R7, 0x6, P1 ;  /* 0x0000000b060b8211 */ /* 0x000fe400008f3407 */
[C---:B------:R-:W-:Y:S01]  /*f700*/  @!P0 LEA R6, P1, R9.reuse, R201, 0x1 ;  /* 0x000000c909068211 */ /* 0x040fe200078208ff */
[----:B------:R-:W-:Y:S03]  /*f710*/  @!P0 IMAD.WIDE.U32 R100, R4, 0x60, R100 ;  /* 0x0000006004648825 */ /* 0x000fe600078e0064 */
[-C--:B------:R-:W-:Y:S01]  /*f720*/  @!P0 LEA.HI.X R7, R9, R200.reuse, R11, 0x1, P1 ;  /* 0x000000c809078211 */ /* 0x080fe200008f0c0b */
[----:B------:R-:W-:Y:S01]  /*f730*/  @!P0 IMAD.IADD R5, R5, 0x1, R101 ;  /* 0x0000000105058824 */ /* 0x000fe200078e0265 */
[----:B------:R-:W-:Y:S02]  /*f740*/  @!P4 MOV R9, R85 ;  /* 0x000000550009c202 */ /* 0x000fe40000000f00 */
[C---:B------:R-:W-:Y:S03]  /*f750*/  @!P0 LEA R4, P1, R100.reuse, R201, 0x1 ;  /* 0x000000c964048211 */ /* 0x040fe600078208ff */
[----:B------:R-:W-:Y:S01]  /*f760*/  @!PT LDS RZ, [RZ] ;  /* 0x00000000fffff984 */ /* 0x000fe20000000800 */
[----:B------:R-:W-:Y:S01]  /*f770*/  @!PT LDS RZ, [RZ] ;  /* 0x00000000fffff984 */ /* 0x000fe20000000800 */
[----:B------:R-:W-:Y:S01]  /*f780*/  @!PT LDS RZ, [RZ] ;  /* 0x00000000fffff984 */ /* 0x000fe20000000800 */
[----:B------:R2:W-:Y:S01]  /*f790*/  @!P4 LDGSTS.E.BYPASS.LTC128B.128 [R209+0x2000], desc[UR14][R8.64] ;  /* 0x0200000008d1cfae */ /* 0x0005e2000b981a0e */
[----:B------:R-:W-:Y:S04]  /*f7a0*/  @!P0 LEA.HI.X R5, R100, R200, R5, 0x1, P1 ;  /* 0x000000c864058211 */ /* 0x000fe800008f0c05 */
[----:B------:R2:W-:Y:S05]  /*f7b0*/  @P4 STS.128 [R209+0x2000], RZ ;  /* 0x002000ffd1004388 */ /* 0x0005ea0000000c00 */
        /* <DEDUP_REMOVED lines=17> */
.L_x_1193:
[----:B---3--:R-:W-:Y:S01]  /*f8d0*/  ISETP.GE.AND P0, PT, R196, UR6, PT ;  /* 0x00000006c4007c0c */ /* 0x008fe2000bf06270 */
[C---:B-1----:R-:W-:Y:S01]  /*f8e0*/  IMAD.WIDE.U32 R2, R220.reuse, R190, RZ ;  /* 0x000000bedc027225 */ /* 0x042fe200078e00ff */
[----:B------:R-:W-:Y:S04]  /*f8f0*/  DEPBAR.LE SB0, 0x0 ;  /* 0x000080000000791a */ /* 0x000fe80000000000 */
[----:B------:R-:W-:Y:S01]  /*f900*/  IMAD R0, R220, R191, R3 ;  /* 0x000000bfdc007224 */ /* 0x000fe200078e0203 */
[C---:B------:R-:W-:Y:S01]  /*f910*/  SHF.L.U32 R6, R2.reuse, 0x7, RZ ;  /* 0x0000000702067819 */ /* 0x040fe200000006ff */
[----:B------:R-:W-:Y:S01]  /*f920*/  BAR.SYNC.DEFER_BLOCKING 0x0 ;  /* 0x0000000000007b1d */ /* 0x000fe20000010000 */
[----:B------:R-:W-:Y:S02]  /*f930*/  LOP3.LUT R225, R219, 0x6, RZ, 0xc0, !PT ;  /* 0x00000006dbe17812 */ /* 0x000fe400078ec0ff */
[----:B------:R-:W-:Y:S02]  /*f940*/  SHF.L.U64.HI R7, R2, 0x7, R0 ;  /* 0x0000000702077819 */ /* 0x000fe40000010200 */
[CC--:B------:R-:W-:Y:S02]  /*f950*/  @!P0 LEA R3, P2, R190.reuse, R6.reuse, 0x5 ;  /* 0x00000006be038211 */ /* 0x0c0fe400078428ff */
[C---:B------:R-:W-:Y:S02]  /*f960*/  @!P0 LEA R5, P1, R190.reuse, R6, 0x6 ;  /* 0x00000006be058211 */ /* 0x040fe400078230ff */
[----:B------:R-:W-:Y:S02]  /*f970*/  @!P0 LEA.HI.X R2, R190, R7, R191, 0x5, P2 ;  /* 0x00000007be028211 */ /* 0x000fe400010f2cbf */
[CC--:B------:R-:W-:Y:S02]  /*f980*/  @!P0 LEA R10, P2, R3.reuse, R199.reuse, 0x1 ;  /* 0x000000c7030a8211 */ /* 0x0c0fe400078408ff */
[C---:B------:R-:W-:Y:S02]  /*f990*/  @!P4 LEA R0, P3, R6.reuse, R199, 0x1 ;  /* 0x000000c70600c211 */ /* 0x040fe400078608ff */
[-C--:B------:R-:W-:Y:S01]  /*f9a0*/  @!P0 LEA.HI.X R11, R3, R198.reuse, R2, 0x1, P2 ;  /* 0x000000c6030b8211 */ /* 0x080fe200010f0c02 */
[----:B------:R-:W-:Y:S01]  /*f9b0*/  @!P0 IMAD R2, R191, 0x60, RZ ;  /* 0x00000060bf028824 */ /* 0x000fe200078e02ff */
[-C--:B------:R-:W-:Y:S02]  /*f9c0*/  @!P4 LEA.HI.X R3, R6, R198.reuse, R7, 0x1, P3 ;  /* 0x000000c60603c211 */ /* 0x080fe400018f0c07 */
[C---:B------:R-:W-:Y:S01]  /*f9d0*/  @!P0 LEA.HI.X R4, R190.reuse, R7, R191, 0x6, P1 ;  /* 0x00000007be048211 */ /* 0x040fe200008f34bf */
[----:B------:R-:W-:Y:S01]  /*f9e0*/  @!P0 IMAD.WIDE.U32 R6, R190, 0x60, R6 ;  /* 0x00000060be068825 */ /* 0x000fe200078e0006 */
[C---:B------:R-:W-:Y:S04]  /*f9f0*/  @!P0 LEA R8, P1, R5.reuse, R199, 0x1 ;  /* 0x000000c705088211 */ /* 0x040fe800078208ff */
[----:B------:R-:W-:Y:S02]  /*fa00*/  @!P0 LEA.HI.X R9, R5, R198, R4, 0x1, P1 ;  /* 0x000000c605098211 */ /* 0x000fe400008f0c04 */
[----:B------:R-:W-:Y:S02]  /*fa10*/  @!P0 IADD3 R4, PT, PT, R2, R7, RZ ;  /* 0x0000000702048210 */ /* 0x000fe40007ffe0ff */
[----:B------:R-:W-:Y:S02]  /*fa20*/  @!P4 MOV R2, R0 ;  /* 0x000000000002c202 */ /* 0x000fe40000000f00 */
[C---:B------:R-:W-:Y:S03]  /*fa30*/  @!P0 LEA R12, P1, R6.reuse, R199, 0x1 ;  /* 0x000000c7060c8211 */ /* 0x040fe600078208ff */
[----:B------:R-:W-:Y:S01]  /*fa40*/  @!PT LDS RZ, [RZ] ;  /* 0x00000000fffff984 */ /* 0x000fe20000000800 */
[----:B------:R-:W-:Y:S01]  /*fa50*/  @!PT LDS RZ, [RZ] ;  /* 0x00000000fffff984 */ /* 0x000fe20000000800 */
[----:B------:R-:W-:Y:S01]  /*fa60*/  @!PT LDS RZ, [RZ] ;  /* 0x00000000fffff984 */ /* 0x000fe20000000800 */
[----:B------:R-:W-:Y:S01]  /*fa70*/  @!P4 LDGSTS.E.BYPASS.LTC128B.128 [R209+0x4000], desc[UR14][R2.64] ;  /* 0x0400000002d1cfae */ /* 0x000fe2000b981a0e */
[----:B------:R-:W-:Y:S02]  /*fa80*/  @!P0 LEA.HI.X R13, R6, R198, R4, 0x1, P1 ;  /* 0x000000c6060d8211 */ /* 0x000fe400008f0c04 */
[----:B------:R-:W-:Y:S05]  /*fa90*/  ISETP.GT.AND P1, PT, R220, R202, PT ;  /* 0x000000cadc00720c */ /* 0x000fea0003f24270 */
        /* <DEDUP_REMOVED lines=20> */
[----:B------:R-:W4:Y:S08]  /*fbe0*/  LDSM.16.M88.4 R48, [R188+0x2800] ;  /* 0x00280000bc30783b */ /* 0x000f300000000200 */
[----:B------:R-:W0:Y:S08]  /*fbf0*/  LDGDEPBAR ;  /* 0x00000000000079af */ /* 0x000e300000000000 */
[----:B------:R-:W4:Y:S08]  /*fc00*/  LDSM.16.M88.4 R64, [R188+0x2c00] ;  /* 0x002c0000bc40783b */ /* 0x000f300000000200 */
[----:B------:R-:W4:Y:S08]  /*fc10*/  LDSM.16.M88.4 R80, [R188+0x3000] ;  /* 0x00300000bc50783b */ /* 0x000f300000000200 */
[----:B------:R-:W4:Y:S08]  /*fc20*/  LDSM.16.M88.4 R96, [R188+0x3400] ;  /* 0x00340000bc60783b */ /* 0x000f300000000200 */
[----:B------:R-:W4:Y:S08]  /*fc30*/  LDSM.16.M88.4 R112, [R188+0x3800] ;  /* 0x00380000bc70783b */ /* 0x000f300000000200 */
[----:B------:R-:W4:Y:S08]  /*fc40*/  LDSM.16.M88.4 R168, [R188+0x3c00] ;  /* 0x003c0000bca8783b */ /* 0x000f300000000200 */
[----:B------:R-:W-:Y:S08]  /*fc50*/  LDSM.16.M88.4 R172, [R187] ;  /* 0x00000000bbac783b */ /* 0x000ff00000000200 */
[----:B------:R-:W4:Y:S08]  /*fc60*/  LDSM.16.M88.4 R176, [R185+0x2000] ;  /* 0x00200000b9b0783b */ /* 0x000f300000000200 */
[----:B------:R-:W4:Y:S01]  /*fc70*/  LDSM.16.M88.4 R180, [R187+0x1000] ;  /* 0x00100000bbb4783b */ /* 0x000f220000000200 */
[-C--:B---3--:R-:W-:Y:S08]  /*fc80*/  HMMA.16816.F32.BF16 R4, R128, R16.reuse, RZ ;  /* 0x000000108004723c */ /* 0x088ff000000418ff */
[C---:B-1----:R-:W-:Y:S08]  /*fc90*/  HMMA.16816.F32.BF16 R8, R124.reuse, R16, RZ ;  /* 0x000000107c08723c */ /* 0x042ff000000418ff */
[-C--:B--2---:R-:W-:Y:S08]  /*fca0*/  HMMA.16816.F32.BF16 R12, R124, R18.reuse, RZ ;  /* 0x000000127c0c723c */ /* 0x084ff000000418ff */
[C---:B------:R-:W-:Y:S08]  /*fcb0*/  HMMA.16816.F32.BF16 R16, R128.reuse, R18, RZ ;  /* 0x000000128010723c */ /* 0x040ff000000418ff */
[-C--:B-----5:R-:W-:Y:S08]  /*fcc0*/  HMMA.16816.F32.BF16 R20, R128, R32.reuse, RZ ;  /* 0x000000208014723c */ /* 0x0a0ff000000418ff */
[C---:B------:R-:W-:Y:S08]  /*fcd0*/  HMMA.16816.F32.BF16 R24, R124.reuse, R32, RZ ;  /* 0x000000207c18723c */ /* 0x040ff000000418ff */
[-C--:B------:R-:W-:Y:S08]  /*fce0*/  HMMA.16816.F32.BF16 R28, R124, R34.reuse, RZ ;  /* 0x000000227c1c723c */ /* 0x080ff000000418ff */
[C---:B------:R-:W-:Y:S08]  /*fcf0*/  HMMA.16816.F32.BF16 R32, R128.reuse, R34, RZ ;  /* 0x000000228020723c */ /* 0x040ff000000418ff */
        /* <DEDUP_REMOVED lines=44> */
[----:B------:R-:W-:Y:S01]  /*ffc0*/  FMUL.FTZ R16, R16, UR5 ;  /* 0x0000000510107c20 */ /* 0x000fe20008410000 */
[----:B------:R-:W-:Y:S07]  /*ffd0*/  FMUL.FTZ R17, R17, UR5 ;  /* 0x0000000511117c20 */ /* 0x000fee0008410000 */
        /* <DEDUP_REMOVED lines=8> */
[----:B------:R4:W-:Y:S01]  /*10060*/  MUFU.TANH R177, R18 ;  /* 0x0000001200b17308 */ /* 0x0009e20000002400 */
[-C--:B-1----:R-:W-:Y:S09]  /*10070*/  HMMA.16816.F32.BF16 R20, R172, R4.reuse, R20 ;  /* 0x00000004ac14723c */ /* 0x082ff20000041814 */
[----:B------:R-:W-:Y:S01]  /*10080*/  MUFU.TANH R2, R2 ;  /* 0x0000000200027308 */ /* 0x000fe20000002400 */
[----:B---3--:R-:W-:Y:S01]  /*10090*/  LDSM.16.M88.4 R12, [R185+0x3400] ;  /* 0x00340000b90c783b */ /* 0x008fe20000000200 */
[C---:B------:R-:W-:Y:S08]  /*100a0*/  HMMA.16816.F32.BF16 R24, R180.reuse, R4, R24 ;  /* 0x00000004b418723c */ /* 0x040ff00000041818 */
[----:B------:R-:W-:Y:S01]  /*100b0*/  MUFU.TANH R0, R0 ;  /* 0x0000000000007308 */ /* 0x000fe20000002400 */
[----:B----4-:R-:W-:Y:S01]  /*100c0*/  FMUL.FTZ R18, R19, UR5 ;  /* 0x0000000513127c20 */ /* 0x010fe20008410000 */
        /* <DEDUP_REMOVED lines=20> */
[----:B------:R-:W-:Y:S03]  /*10210*/  FMUL.FTZ R31, R31, UR5 ;  /* 0x000000051f1f7c20 */ /* 0x000fe60008410000 */
[----:B------:R3:W-:Y:S01]  /*10220*/  MUFU.TANH R233, R29 ;  /* 0x0000001d00e97308 */ /* 0x0007e20000002400 */
[-C--:B------:R-:W-:Y:S09]  /*10230*/  HMMA.16816.F32.BF16 R44, R180, R10.reuse, R44 ;  /* 0x0000000ab42c723c */ /* 0x080ff2000004182c */
[----:B------:R4:W-:Y:S01]  /*10240*/  MUFU.TANH R232, R28 ;  /* 0x0000001c00e87308 */ /* 0x0009e20000002400 */
[----:B--2---:R-:W-:Y:S01]  /*10250*/  FMUL.FTZ R25, R34, UR5 ;  /* 0x0000000522197c20 */ /* 0x004fe20008410000 */
[C---:B------:R-:W-:Y:S01]  /*10260*/  HMMA.16816.F32.BF16 R48, R172.reuse, R10, R48 ;  /* 0x0000000aac30723c */ /* 0x040fe20000041830 */
[----:B------:R-:W2:Y:S03]  /*10270*/  LDSM.16.M88.4 R8, [R185+0x3000] ;  /* 0x00300000b908783b */ /* 0x000ea60000000200 */
[----:B------:R-:W-:Y:S01]  /*10280*/  FMUL.FTZ R40, R40, UR5 ;  /* 0x0000000528287c20 */ /* 0x000fe20008410000 */
[----:B------:R-:W-:Y:S03]  /*10290*/  FMUL.FTZ R41, R41, UR5 ;  /* 0x0000000529297c20 */ /* 0x000fe60008410000 */
[----:B------:R5:W-:Y:S01]  /*102a0*/  MUFU.TANH R234, R30 ;  /* 0x0000001e00ea7308 */ /* 0x000be20000002400 */
[----:B---3--:R-:W-:Y:S01]  /*102b0*/  FMUL.FTZ R29, R39, UR5 ;  /* 0x00000005271d7c20 */ /* 0x008fe20008410000 */
[----:B------:R-:W-:Y:S01]  /*102c0*/  FMUL.FTZ R42, R42, UR5 ;  /* 0x000000052a2a7c20 */ /* 0x000fe20008410000 */
[-C--:B-1----:R-:W-:Y:S03]  /*102d0*/  HMMA.16816.F32.BF16 R52, R172, R4.reuse, R52 ;  /* 0x00000004ac34723c */ /* 0x082fe60000041834 */
[----:B------:R-:W-:Y:S01]  /*102e0*/  FMUL.FTZ R43, R43, UR5 ;  /* 0x000000052b2b7c20 */ /* 0x000fe20008410000 */
[----:B------:R-:W-:Y:S03]  /*102f0*/  FMUL.FTZ R44, R44, UR5 ;  /* 0x000000052c2c7c20 */ /* 0x000fe60008410000 */
[----:B------:R1:W-:Y:S01]  /*10300*/  MUFU.TANH R231, R27 ;  /* 0x0000001b00e77308 */ /* 0x0003e20000002400 */
[----:B----4-:R-:W-:Y:S01]  /*10310*/  FMUL.FTZ R28, R37, UR5 ;  /* 0x00000005251c7c20 */ /* 0x010fe20008410000 */
[----:B------:R-:W-:Y:S01]  /*10320*/  FMUL.FTZ R45, R45, UR5 ;  /* 0x000000052d2d7c20 */ /* 0x000fe20008410000 */
[C---:B------:R-:W-:Y:S04]  /*10330*/  HMMA.16816.F32.BF16 R56, R180.reuse, R4, R56 ;  /* 0x00000004b438723c */ /* 0x040fe80000041838 */
[----:B------:R-:W-:Y:S03]  /*10340*/  FMUL.FTZ R34, R51, UR5 ;  /* 0x0000000533227c20 */ /* 0x000fe60008410000 */
[----:B------:R3:W-:Y:S01]  /*10350*/  MUFU.TANH R228, R24 ;  /* 0x0000001800e47308 */ /* 0x0007e20000002400 */
[----:B-----5:R-:W-:Y:S01]  /*10360*/  FMUL.FTZ R30, R38, UR5 ;  /* 0x00000005261e7c20 */ /* 0x020fe20008410000 */
[----:B------:R-:W-:Y:S01]  /*10370*/  FMUL.FTZ R33, R49, UR5 ;  /* 0x0000000531217c20 */ /* 0x000fe20008410000 */
[-C--:B------:R-:W-:Y:S03]  /*10380*/  HMMA.16816.F32.BF16 R60, R180, R6.reuse, R60 ;  /* 0x00000006b43c723c */ /* 0x080fe6000004183c */
[----:B------:R-:W-:Y:S01]  /*10390*/  FMUL.FTZ R39, R55, UR5 ;  /* 0x0000000537277c20 */ /* 0x000fe20008410000 */
[----:B------:R-:W-:Y:S03]  /*103a0*/  FMUL.FTZ R38, R53, UR5 ;  /* 0x0000000535267c20 */ /* 0x000fe60008410000 */
[----:B------:R4:W-:Y:S01]  /*103b0*/  MUFU.TANH R230, R26 ;  /* 0x0000001a00e67308 */ /* 0x0009e20000002400 */
[----:B-1----:R-:W-:Y:S01]  /*103c0*/  FMUL.FTZ R27, R35, UR5 ;  /* 0x00000005231b7c20 */ /* 0x002fe20008410000 */
[----:B------:R-:W-:Y:S01]  /*103d0*/  FMUL.FTZ R37, R54, UR5 ;  /* 0x0000000536257c20 */ /* 0x000fe20008410000 */
[C---:B------:R-:W-:Y:S01]  /*103e0*/  HMMA.16816.F32.BF16 R64, R172.reuse, R6, R64 ;  /* 0x00000006ac40723c */ /* 0x040fe20000041840 */
[----:B------:R-:W1:Y:S03]  /*103f0*/  LDSM.16.M88.4 R4, [R185+0x3800] ;  /* 0x00380000b904783b */ /* 0x000e660000000200 */
[----:B------:R-:W-:Y:S03]  /*10400*/  FMUL.FTZ R35, R50, UR5 ;  /* 0x0000000532237c20 */ /* 0x000fe60008410000 */
[----:B------:R-:W-:Y:S01]  /*10410*/  MUFU.TANH R17, R17 ;  /* 0x0000001100117308 */ /* 0x000fe20000002400 */
[----:B---3--:R-:W-:Y:S01]  /*10420*/  FMUL.FTZ R24, R32, UR5 ;  /* 0x0000000520187c20 */ /* 0x008fe20008410000 */
[----:B------:R-:W-:Y:S01]  /*10430*/  FMUL.FTZ R53, R59, UR5 ;  /* 0x000000053b357c20 */ /* 0x000fe20008410000 */
[-C--:B--2---:R-:W-:Y:S03]  /*10440*/  HMMA.16816.F32.BF16 R68, R172, R8.reuse, R68 ;  /* 0x00000008ac44723c */ /* 0x084fe60000041844 */
[----:B------:R-:W-:Y:S01]  /*10450*/  FMUL.FTZ R55, R61, UR5 ;  /* 0x000000053d377c20 */ /* 0x000fe20008410000 */
[----:B------:R-:W-:Y:S03]  /*10460*/  FMUL.FTZ R54, R60, UR5 ;  /* 0x000000053c367c20 */ /* 0x000fe60008410000 */
[----:B------:R-:W-:Y:S01]  /*10470*/  MUFU.TANH R18, R18 ;  /* 0x0000001200127308 */ /* 0x000fe20000002400 */
[----:B----4-:R-:W-:Y:S01]  /*10480*/  FMUL.FTZ R26, R36, UR5 ;  /* 0x00000005241a7c20 */ /* 0x010fe20008410000 */
        /* <DEDUP_REMOVED lines=13> */
[----:B------:R-:W2:Y:S01]  /*10560*/  LDSM.16.M88.4 R8, [R185+0x3c00] ;  /* 0x003c0000b908783b */ /* 0x000ea20000000200 */
[----:B------:R-:W-:Y:S05]  /*10570*/  DEPBAR.LE SB0, 0x0 ;  /* 0x000080000000791a */ /* 0x000fea0000000000 */
[----:B------:R-:W-:Y:S01]  /*10580*/  MUFU.TANH R20, R20 ;  /* 0x0000001400147308 */ /* 0x000fe20000002400 */
[----:B------:R-:W-:Y:S01]  /*10590*/  FMUL.FTZ R61, R75, UR5 ;  /* 0x000000054b3d7c20 */ /* 0x000fe20008410000 */
[-C--:B------:R-:W-:Y:S05]  /*105a0*/  HMMA.16816.F32.BF16 R84, R172, R12.reuse, R84 ;  /* 0x0000000cac54723c */ /* 0x080fea0000041854 */
[----:B------:R-:W-:Y:S03]  /*105b0*/  FMUL.FTZ R52, R58, UR5 ;  /* 0x000000053a347c20 */ /* 0x000fe60008410000 */
[----:B------:R-:W-:Y:S01]  /*105c0*/  MUFU.TANH R22, R22 ;  /* 0x0000001600167308 */ /* 0x000fe20000002400 */
[----:B------:R-:W-:Y:S01]  /*105d0*/  BAR.SYNC.DEFER_BLOCKING 0x0 ;  /* 0x0000000000007b1d */ /* 0x000fe20000010000 */
        /* <DEDUP_REMOVED lines=16> */
[-C--:B-1----:R-:W-:Y:S03]  /*106e0*/  HMMA.16816.F32.BF16 R100, R172, R4.reuse, R100 ;  /* 0x00000004ac64723c */ /* 0x082fe60000041864 */
        /* <DEDUP_REMOVED lines=21> */
[-C--:B--2---:R-:W-:Y:S01]  /*10840*/  HMMA.16816.F32.BF16 R116, R172, R8.reuse, R116 ;  /* 0x00000008ac74723c */ /* 0x084fe20000041874 */
[----:B------:R1:W-:Y:S02]  /*10850*/  STL [R1+0x10], R6 ;  /* 0x0000100601007387 */ /* 0x0003e40000100800 */
        /* <DEDUP_REMOVED lines=12> */
[----:B------:R-:W-:Y:S01]  /*10920*/  LEA R111, R220, R225, 0x7 ;  /* 0x000000e1dc6f7211 */ /* 0x000fe200078e38ff */
[----:B------:R-:W-:Y:S03]  /*10930*/  FMUL.FTZ R183, R104, UR5 ;  /* 0x0000000568b77c20 */ /* 0x000fe60008410000 */
[----:B------:R-:W-:Y:S01]  /*10940*/  MUFU.TANH R40, R40 ;  /* 0x0000002800287308 */ /* 0x000fe20000002400 */
[----:B------:R-:W-:Y:S01]  /*10950*/  FMUL.FTZ R241, R86, UR5 ;  /* 0x0000000556f17c20 */ /* 0x000fe20008410000 */
[----:B------:R-:W-:Y:S04]  /*10960*/  HMMA.16816.F32.BF16 R128, R172, R10, R128 ;  /* 0x0000000aac80723c */ /* 0x000fe80000041880 */
[----:B-1----:R-:W-:Y:S01]  /*10970*/  FMUL.FTZ R6, R96, UR5 ;  /* 0x0000000560067c20 */ /* 0x002fe20008410000 */
[----:B------:R-:W-:Y:S03]  /*10980*/  FMUL.FTZ R245, R122, UR5 ;  /* 0x000000057af57c20 */ /* 0x000fe60008410000 */
[----:B------:R-:W-:Y:S01]  /*10990*/  MUFU.TANH R41, R41 ;  /* 0x0000002900297308 */ /* 0x000fe20000002400 */
[----:B------:R-:W-:Y:S01]  /*109a0*/  FMUL.FTZ R246, R120, UR5 ;  /* 0x0000000578f67c20 */ /* 0x000fe20008410000 */
[----:B------:R-:W-:Y:S01]  /*109b0*/  FMUL.FTZ R236, R88, UR5 ;  /* 0x0000000558ec7c20 */ /* 0x000fe20008410000 */
[----:B------:R1:W-:Y:S01]  /*109c0*/  STL [R1+0x4], R6 ;  /* 0x0000040601007387 */ /* 0x0003e20000100800 */
[----:B------:R-:W-:Y:S01]  /*109d0*/  FMUL.FTZ R242, R89, UR5 ;  /* 0x0000000559f27c20 */ /* 0x000fe20008410000 */
        /* <DEDUP_REMOVED lines=17> */
[-C--:B------:R-:W-:Y:S04]  /*10af0*/  ISETP.GT.AND P5, PT, R217, R111.reuse, PT ;  /* 0x0000006fd900720c */ /* 0x080fe80003fa4270 */
[----:B------:R-:W-:Y:S01]  /*10b00*/  MUFU.TANH R44, R44 ;  /* 0x0000002c002c7308 */ /* 0x000fe20000002400 */
[----:B------:R-:W-:Y:S02]  /*10b10*/  ISETP.GT.AND P2, PT, R216, R111, PT ;  /* 0x0000006fd800720c */ /* 0x000fe40003f44270 */
[C---:B------:R-:W-:Y:S02]  /*10b20*/  ISETP.GE.AND P6, PT, R111.reuse, R212, PT ;  /* 0x000000d46f00720c */ /* 0x040fe40003fc6270 */
[C---:B------:R-:W-:Y:S02]  /*10b30*/  ISETP.GE.AND P3, PT, R111.reuse, R211, PT ;  /* 0x000000d36f00720c */ /* 0x040fe40003f66270 */
[C---:B------:R-:W-:Y:S03]  /*10b40*/  IADD3 R120, PT, PT, R111.reuse, 0x1, RZ ;  /* 0x000000016f787810 */ /* 0x040fe60007ffe0ff */
[----:B-1----:R-:W1:Y:S01]  /*10b50*/  MUFU.TANH R6, R61 ;  /* 0x0000003d00067308 */ /* 0x002e620000002400 */
[C---:B------:R-:W-:Y:S02]  /*10b60*/  IADD3 R83, PT, PT, R111.reuse, 0x8, RZ ;  /* 0x000000086f537810 */ /* 0x040fe40007ffe0ff */
[C---:B------:R-:W-:Y:S02]  /*10b70*/  IADD3 R105, PT, PT, R111.reuse, 0x9, RZ ;  /* 0x000000096f697810 */ /* 0x040fe40007ffe0ff */
[C---:B------:R-:W-:Y:S02]  /*10b80*/  IADD3 R104, PT, PT, R111.reuse, 0x10, RZ ;  /* 0x000000106f687810 */ /* 0x040fe40007ffe0ff */
[C---:B------:R-:W-:Y:S03]  /*10b90*/  IADD3 R102, PT, PT, R111.reuse, 0x11, RZ ;  /* 0x000000116f667810 */ /* 0x040fe60007ffe0ff */
[----:B------:R-:W2:Y:S01]  /*10ba0*/  MUFU.TANH R45, R45 ;  /* 0x0000002d002d7308 */ /* 0x000ea20000002400 */
[C---:B------:R-:W-:Y:S02]  /*10bb0*/  IADD3 R99, PT, PT, R111.reuse, 0x18, RZ ;  /* 0x000000186f637810 */ /* 0x040fe40007ffe0ff */
[C---:B------:R-:W-:Y:S02]  /*10bc0*/  IADD3 R98, PT, PT, R111.reuse, 0x19, RZ ;  /* 0x000000196f627810 */ /* 0x040fe40007ffe0ff */
[C---:B------:R-:W-:Y:S02]  /*10bd0*/  IADD3 R96, PT, PT, R111.reuse, 0x21, RZ ;  /* 0x000000216f607810 */ /* 0x040fe40007ffe0ff */
[C---:B------:R-:W-:Y:S03]  /*10be0*/  IADD3 R95, PT, PT, R111.reuse, 0x28, RZ ;  /* 0x000000286f5f7810 */ /* 0x040fe60007ffe0ff */
[----:B------:R-:W3:Y:S01]  /*10bf0*/  MUFU.TANH R46, R46 ;  /* 0x0000002e002e7308 */ /* 0x000ee20000002400 */
[----:B-1----:R1:W-:Y:S01]  /*10c00*/  STL [R1+0x8], R6 ;  /* 0x0000080601007387 */ /* 0x0023e20000100800 */
[C---:B------:R-:W-:Y:S02]  /*10c10*/  IADD3 R94, PT, PT, R111.reuse, 0x29, RZ ;  /* 0x000000296f5e7810 */ /* 0x040fe40007ffe0ff */
[C---:B------:R-:W-:Y:S01]  /*10c20*/  IADD3 R93, PT, PT, R111.reuse, 0x30, RZ ;  /* 0x000000306f5d7810 */ /* 0x040fe20007ffe0ff */
[----:B------:R4:W-:Y:S01]  /*10c30*/  STL [R1+0xc], R7 ;  /* 0x00000c0701007387 */ /* 0x0009e20000100800 */
[C---:B------:R-:W-:Y:S04]  /*10c40*/  IADD3 R91, PT, PT, R111.reuse, 0x31, RZ ;  /* 0x000000316f5b7810 */ /* 0x040fe80007ffe0ff */
[----:B------:R-:W1:Y:S01]  /*10c50*/  MUFU.TANH R47, R47 ;  /* 0x0000002f002f7308 */ /* 0x000e620000002400 */
        /* <DEDUP_REMOVED lines=9> */
[----:B------:R-:W2:Y:S01]  /*10cf0*/  MUFU.TANH R33, R33 ;  /* 0x0000002100217308 */ /* 0x000ea20000002400 */
[C---:B------:R-:W-:Y:S01]  /*10d00*/  IADD3 R65, PT, PT, R111.reuse, 0x59, RZ ;  /* 0x000000596f417810 */ /* 0x040fe20007ffe0ff */
[----:B-1----:R-:W-:Y:S01]  /*10d10*/  FMUL.FTZ R6, R106, UR5 ;  /* 0x000000056a067c20 */ /* 0x002fe20008410000 */
[C---:B------:R-:W-:Y:S02]  /*10d20*/  IADD3 R64, PT, PT, R111.reuse, 0x60, RZ ;  /* 0x000000606f407810 */ /* 0x040fe40007ffe0ff */
[C---:B------:R-:W-:Y:S02]  /*10d30*/  IADD3 R63, PT, PT, R111.reuse, 0x61, RZ ;  /* 0x000000616f3f7810 */ /* 0x040fe40007ffe0ff */
[----:B------:R4:W-:Y:S03]  /*10d40*/  STL [R1], R6 ;  /* 0x0000000601007387 */ /* 0x0009e60000100800 */
[----:B------:R-:W1:Y:S01]  /*10d50*/  MUFU.TANH R35, R35 ;  /* 0x0000002300237308 */ /* 0x000e620000002400 */
[C---:B------:R-:W-:Y:S02]  /*10d60*/  IADD3 R62, PT, PT, R111.reuse, 0x68, RZ ;  /* 0x000000686f3e7810 */ /* 0x040fe40007ffe0ff */
[C---:B------:R-:W-:Y:S07]  /*10d70*/  IADD3 R61, PT, PT, R111.reuse, 0x69, RZ ;  /* 0x000000696f3d7810 */ /* 0x040fee0007ffe0ff */
[----:B------:R-:W1:Y:S10]  /*10d80*/  MUFU.TANH R34, R34 ;  /* 0x0000002200227308 */ /* 0x000e740000002400 */
        /* <DEDUP_REMOVED lines=23> */
[----:B------:R5:W1:Y:S10]  /*10f00*/  MUFU.TANH R180, R58 ;  /* 0x0000003a00b47308 */ /* 0x000a740000002400 */
[----:B------:R-:W1:Y:S10]  /*10f10*/  MUFU.TANH R175, R5 ;  /* 0x0000000500af7308 */ /* 0x000e740000002400 */
[----:B------:R3:W1:Y:S01]  /*10f20*/  MUFU.TANH R125, R78 ;  /* 0x0000004e007d7308 */ /* 0x0006620000002400 */
[C---:B-----5:R-:W-:Y:S09]  /*10f30*/  IADD3 R58, PT, PT, R111.reuse, 0x20, RZ ;  /* 0x000000206f3a7810 */ /* 0x060ff20007ffe0ff */
[----:B------:R4:W1:Y:S10]  /*10f40*/  MUFU.TANH R124, R4 ;  /* 0x00000004007c7308 */ /* 0x0008740000002400 */
[----:B------:R-:W1:Y:S01]  /*10f50*/  MUFU.TANH R77, R77 ;  /* 0x0000004d004d7308 */ /* 0x000e620000002400 */
[----:B---3--:R-:W-:Y:S09]  /*10f60*/  IADD3 R78, PT, PT, R111, 0x41, RZ ;  /* 0x000000416f4e7810 */ /* 0x008ff20007ffe0ff */
[----:B------:R-:W3:Y:S01]  /*10f70*/  MUFU.TANH R75, R75 ;  /* 0x0000004b004b7308 */ /* 0x000ee20000002400 */
[----:B--2-4-:R-:W-:Y:S05]  /*10f80*/  @P1 BRA `(.L_x_1195) ;  /* 0xffffffe400581947 */ /* 0x014fea000383ffff */
.L_x_1194:
[----:B------:R4:W-:Y:S01]  /*10f90*/  MUFU.TANH R86, R244 ;  /* 0x000000f400567308 */ /* 0x0009e20000002400 */
[----:B------:R-:W5:Y:S01]  /*10fa0*/  LDL.LU R85, [R1+0x10] ;  /* 0x0000100001557983 */ /* 0x000f620000300800 */
[----:B--2---:R-:W-:Y:S02]  /*10fb0*/  VIADD R5, R111, 0x78 ;  /* 0x000000786f057836 */ /* 0x004fe40000000000 */
[----:B------:R-:W-:Y:S01]  /*10fc0*/  FMUL.FTZ R117, R117, UR5 ;  /* 0x0000000575757c20 */ /* 0x000fe20008410000 */
[-C--:B------:R-:W-:Y:S01]  /*10fd0*/  ISETP.GT.AND P0, PT, R216, R120.reuse, PT ;  /* 0x00000078d800720c */ /* 0x080fe20003f04270 */
[----:B------:R-:W2:Y:S01]  /*10fe0*/  LDL.LU R11, [R1+0xc] ;  /* 0x00000c00010b7983 */ /* 0x000ea20000300800 */
[----:B------:R-:W-:Y:S01]  /*10ff0*/  FSEL R0, R0, -INF , !P5 ;  /* 0xff80000000007808 */ /* 0x000fe20006800000 */
[----:B------:R-:W-:Y:S02]  /*11000*/  VIADD R8, R111, 0x70 ;  /* 0x000000706f087836 */ /* 0x000fe40000000000 */
[----:B------:R-:W-:Y:S01]  /*11010*/  MUFU.TANH R88, R237 ;  /* 0x000000ed00587308 */ /* 0x000fe20000002400 */
[----:B------:R-:W3:Y:S01]  /*11020*/  LDL.LU R10, [R1+0x8] ;  /* 0x00000800010a7983 */ /* 0x000ee20000300800 */
[----:B------:R-:W-:Y:S01]  /*11030*/  ISETP.GT.AND P5, PT, R217, R83, PT ;  /* 0x00000053d900720c */ /* 0x000fe20003fa4270 */
[C---:B------:R-:W-:Y:S01]  /*11040*/  VIADD R6, R111.reuse, 0x71 ;  /* 0x000000716f067836 */ /* 0x040fe20000000000 */
[----:B------:R-:W-:Y:S01]  /*11050*/  FSEL R123, R0, -INF , !P6 ;  /* 0xff800000007b7808 */ /* 0x000fe20007000000 */
[----:B------:R-:W3:Y:S01]  /*11060*/  LDL.LU R9, [R1] ;  /* 0x0000000001097983 */ /* 0x000ee20000300800 */
[----:B------:R-:W-:Y:S01]  /*11070*/  FSEL R178, R178, -INF , !P5 ;  /* 0xff800000b2b27808 */ /* 0x000fe20006800000 */
[----:B------:R-:W-:Y:S03]  /*11080*/  VIADD R4, R111, 0x79 ;  /* 0x000000796f047836 */ /* 0x000fe60000000000 */
[----:B------:R-:W-:Y:S01]  /*11090*/  MUFU.TANH R0, R236 ;  /* 0x000000ec00007308 */ /* 0x000fe20000002400 */
[----:B------:R-:W3:Y:S01]  /*110a0*/  LDL.LU R7, [R1+0x4] ;  /* 0x0000040001077983 */ /* 0x000ee20000300800 */
[----:B------:R-:W-:Y:S01]  /*110b0*/  ISETP.GE.AND P6, PT, R83, R211, PT ;  /* 0x000000d35300720c */ /* 0x000fe20003fc6270 */
[----:B------:R-:W-:Y:S01]  /*110c0*/  FMUL.FTZ R118, R118, UR5 ;  /* 0x0000000576767c20 */ /* 0x000fe20008410000 */
[----:B------:R-:W-:Y:S01]  /*110d0*/  FSEL R110, R176, -INF , !P0 ;  /* 0xff800000b06e7808 */ /* 0x000fe20004000000 */
[----:B------:R-:W-:Y:S01]  /*110e0*/  FMUL.FTZ R112, R112, UR5 ;  /* 0x0000000570707c20 */ /* 0x000fe20008410000 */
[----:B------:R-:W-:Y:S01]  /*110f0*/  ISETP.GT.AND P1, PT, R217, R120, PT ;  /* 0x00000078d900720c */ /* 0x000fe20003f24270 */
[----:B------:R-:W-:Y:S03]  /*11100*/  FMUL.FTZ R115, R115, UR5 ;  /* 0x0000000573737c20 */ /* 0x000fe60008410000 */
[----:B------:R-:W-:Y:S01]  /*11110*/  MUFU.TANH R89, R241 ;  /* 0x000000f100597308 */ /* 0x000fe20000002400 */
[----:B------:R-:W-:Y:S01]  /*11120*/  FSEL R121, R171, -INF , !P2 ;  /* 0xff800000ab797808 */ /* 0x000fe20005000000 */
[----:B------:R-:W-:Y:S01]  /*11130*/  FMUL.FTZ R116, R116, UR5 ;  /* 0x0000000574747c20 */ /* 0x000fe20008410000 */
[----:B------:R-:W-:Y:S01]  /*11140*/  ISETP.GT.AND P2, PT, R216, R83, PT ;  /* 0x00000053d800720c */ /* 0x000fe20003f44270 */
[----:B------:R-:W-:Y:S01]  /*11150*/  FMUL.FTZ R113, R113, UR5 ;  /* 0x0000000571717c20 */ /* 0x000fe20008410000 */
[----:B------:R-:W-:Y:S01]  /*11160*/  FSEL R3, R3, -INF , !P1 ;  /* 0xff80000003037808 */ /* 0x000fe20004800000 */
[----:B------:R-:W-:Y:S01]  /*11170*/  FMUL.FTZ R119, R119, UR5 ;  /* 0x0000000577777c20 */ /* 0x000fe20008410000 */
[-C--:B------:R-:W-:Y:S03]  /*11180*/  ISETP.GE.AND P5, PT, R120, R212.reuse, PT ;  /* 0x000000d47800720c */ /* 0x080fe60003fa6270 */
[----:B------:R-:W-:Y:S01]  /*11190*/  MUFU.TANH R248, R248 ;  /* 0x000000f800f87308 */ /* 0x000fe20000002400 */
[----:B------:R-:W-:Y:S01]  /*111a0*/  FSEL R109, R226, -INF , !P2 ;  /* 0xff800000e26d7808 */ /* 0x000fe20005000000 */
[----:B------:R-:W-:Y:S01]  /*111b0*/  IMAD.MOV.U32 R226, RZ, RZ, R122 ;  /* 0x000000ffffe27224 */ /* 0x000fe200078e007a */
[----:B------:R-:W-:Y:S01]  /*111c0*/  FSEL R122, R3, -INF , !P5 ;  /* 0xff800000037a7808 */ /* 0x000fe20006800000 */
[----:B------:R-:W-:Y:S01]  /*111d0*/  FMUL.FTZ R114, R114, UR5 ;  /* 0x0000000572727c20 */ /* 0x000fe20008410000 */
[----:B------:R-:W-:Y:S02]  /*111e0*/  ISETP.GE.AND P2, PT, R83, R212, PT ;  /* 0x000000d45300720c */ /* 0x000fe40003f46270 */
[----:B------:R-:W-:Y:S03]  /*111f0*/  FSEL R121, R121, -INF , !P3 ;  /* 0xff80000079797808 */ /* 0x000fe60005800000 */
[----:B------:R-:W-:Y:S01]  /*11200*/  MUFU.TANH R3, R242 ;  /* 0x000000f200037308 */ /* 0x000fe20000002400 */
[----:B----4-:R-:W-:Y:S02]  /*11210*/  FSEL R244, R178, -INF , !P2 ;  /* 0xff800000b2f47808 */ /* 0x010fe40005000000 */
[-C--:B------:R-:W-:Y:S02]  /*11220*/  ISETP.GT.AND P2, PT, R216, R104.reuse, PT ;  /* 0x00000068d800720c */ /* 0x080fe40003f44270 */
[----:B------:R-:W-:Y:S02]  /*11230*/  ISETP.GT.AND P3, PT, R217, R104, PT ;  /* 0x00000068d900720c */ /* 0x000fe40003f64270 */
[----:B------:R-:W-:Y:S03]  /*11240*/  FSEL R107, R230, -INF , !P2 ;  /* 0xff800000e66b7808 */ /* 0x000fe60005000000 */
[----:B------:R-:W-:Y:S01]  /*11250*/  MUFU.TANH R252, R252 ;  /* 0x000000fc00fc7308 */ /* 0x000fe20000002400 */
[----:B------:R-:W-:Y:S02]  /*11260*/  FSEL R228, R228, -INF , !P3 ;  /* 0xff800000e4e47808 */ /* 0x000fe40005800000 */
[-C--:B------:R-:W-:Y:S02]  /*11270*/  ISETP.GE.AND P2, PT, R104, R212.reuse, PT ;  /* 0x000000d46800720c */ /* 0x080fe40003f46270 */
[C---:B------:R-:W-:Y:S02]  /*11280*/  ISETP.GT.AND P3, PT, R216.reuse, R99, PT ;  /* 0x00000063d800720c */ /* 0x040fe40003f64270 */
[-C--:B------:R-:W-:Y:S03]  /*11290*/  ISETP.GT.AND P0, PT, R216, R105.reuse, PT ;  /* 0x00000069d800720c */ /* 0x080fe60003f04270 */
[----:B------:R-:W-:Y:S01]  /*112a0*/  MUFU.TANH R250, R250 ;  /* 0x000000fa00fa7308 */ /* 0x000fe20000002400 */
[----:B------:R-:W-:Y:S02]  /*112b0*/  FSEL R234, R234, -INF , !P3 ;  /* 0xff800000eaea7808 */ /* 0x000fe40005800000 */
[-C--:B------:R-:W-:Y:S02]  /*112c0*/  ISETP.GE.AND P3, PT, R99, R212.reuse, PT ;  /* 0x000000d46300720c */ /* 0x080fe40003f66270 */
[----:B------:R-:W-:Y:S01]  /*112d0*/  FSEL R108, R227, -INF , !P0 ;  /* 0xff800000e36c7808 */ /* 0x000fe20004000000 */
[----:B------:R-:W-:Y:S01]  /*112e0*/  IMAD.MOV.U32 R227, RZ, RZ, R90 ;  /* 0x000000ffffe37224 */ /* 0x000fe200078e005a */
[----:B------:R-:W-:Y:S03]  /*112f0*/  ISETP.GE.AND P0, PT, R105, R212, PT ;  /* 0x000000d46900720c */ /* 0x000fe60003f06270 */
[----:B------:R4:W-:Y:S01]  /*11300*/  MUFU.TANH R90, R243 ;  /* 0x000000f3005a7308 */ /* 0x0009e20000002400 */
[----:B------:R-:W-:Y:S02]  /*11310*/  ISETP.GT.AND P1, PT, R217, R105, PT ;  /* 0x00000069d900720c */ /* 0x000fe40003f24270 */
[----:B------:R-:W-:Y:S02]  /*11320*/  FSEL R109, R109, -INF , !P6 ;  /* 0xff8000006d6d7808 */ /* 0x000fe40007000000 */
[----:B------:R-:W-:Y:S01]  /*11330*/  FSEL R176, R179, -INF , !P1 ;  /* 0xff800000b3b07808 */ /* 0x000fe20004800000 */
[----:B------:R-:W-:Y:S01]  /*11340*/  IMAD.MOV.U32 R179, RZ, RZ, R97 ;  /* 0x000000ffffb37224 */ /* 0x000fe200078e0061 */
[----:B------:R-:W-:Y:S03]  /*11350*/  ISETP.GE.AND P1, PT, R120, R211, PT ;  /* 0x000000d37800720c */ /* 0x000fe60003f26270 */
[----:B------:R-:W-:Y:S01]  /*11360*/  MUFU.TANH R251, R251 ;  /* 0x000000fb00fb7308 */ /* 0x000fe20000002400 */
[----:B------:R-:W-:Y:S02]  /*11370*/  FSEL R176, R176, -INF , !P0 ;  /* 0xff800000b0b07808 */ /* 0x000fe40004000000 */
[----:B------:R-:W-:Y:S02]  /*11380*/  FSEL R110, R110, -INF , !P1 ;  /* 0xff8000006e6e7808 */ /* 0x000fe40004800000 */
[----:B------:R-:W-:Y:S02]  /*11390*/  ISETP.GT.AND P6, PT, R217, R99, PT ;  /* 0x00000063d900720c */ /* 0x000fe40003fc4270 */
[----:B------:R-:W-:Y:S03]  /*113a0*/  ISETP.GT.AND P0, PT, R216, R102, PT ;  /* 0x00000066d800720c */ /* 0x000fe60003f04270 */
[----:B------:R-:W-:Y:S01]  /*113b0*/  MUFU.TANH R249, R249 ;  /* 0x000000f900f97308 */ /* 0x000fe20000002400 */
[----:B----4-:R-:W-:Y:S02]  /*113c0*/  FSEL R243, R228, -INF , !P2 ;  /* 0xff800000e4f37808 */ /* 0x010fe40005000000 */
[----:B------:R-:W-:Y:S02]  /*113d0*/  FSEL R232, R232, -INF , !P6 ;  /* 0xff800000e8e87808 */ /* 0x000fe40007000000 */
[-C--:B------:R-:W-:Y:S02]  /*113e0*/  ISETP.GE.AND P6, PT, R104, R211.reuse, PT ;  /* 0x000000d36800720c */ /* 0x080fe40003fc6270 */
[----:B------:R-:W-:Y:S03]  /*113f0*/  ISETP.GE.AND P2, PT, R99, R211, PT ;  /* 0x000000d36300720c */ /* 0x000fe60003f46270 */
[----:B------:R-:W-:Y:S01]  /*11400*/  MUFU.TANH R246, R246 ;  /* 0x000000f600f67308 */ /* 0x000fe20000002400 */
[----:B------:R-:W-:Y:S02]  /*11410*/  FSEL R107, R107, -INF , !P6 ;  /* 0xff8000006b6b7808 */ /* 0x000fe40007000000 */
[CC--:B------:R-:W-:Y:S02]  /*11420*/  ISETP.GT.AND P6, PT, R217.reuse, R58.reuse, PT ;  /* 0x0000003ad900720c */ /* 0x0c0fe40003fc4270 */
[----:B------:R-:W-:Y:S02]  /*11430*/  FSEL R237, R234, -INF , !P2 ;  /* 0xff800000eaed7808 */ /* 0x000fe40005000000 */
[C---:B------:R-:W-:Y:S03]  /*11440*/  ISETP.GT.AND P2, PT, R217.reuse, R95, PT ;  /* 0x0000005fd900720c */ /* 0x040fe60003f44270 */
[----:B------:R-:W-:Y:S01]  /*11450*/  MUFU.TANH R247, R247 ;  /* 0x000000f700f77308 */ /* 0x000fe20000002400 */
[----:B------:R-:W-:Y:S02]  /*11460*/  FSEL R241, R232, -INF , !P3 ;  /* 0xff800000e8f17808 */ /* 0x000fe40005800000 */
[----:B------:R-:W-:Y:S02]  /*11470*/  ISETP.GT.AND P3, PT, R216, R58, PT ;  /* 0x0000003ad800720c */ /* 0x000fe40003f64270 */
[----:B------:R-:W-:Y:S02]  /*11480*/  FSEL R44, R44, -INF , !P2 ;  /* 0xff8000002c2c7808 */ /* 0x000fe40005000000 */
[----:B------:R-:W-:Y:S03]  /*11490*/  ISETP.GE.AND P2, PT, R58, R211, PT ;  /* 0x000000d33a00720c */ /* 0x000fe60003f46270 */
[----:B------:R-:W-:Y:S01]  /*114a0*/  MUFU.TANH R172, R172 ;  /* 0x000000ac00ac7308 */ /* 0x000fe20000002400 */
[----:B------:R-:W-:Y:S02]  /*114b0*/  FSEL R42, R42, -INF , !P3 ;  /* 0xff8000002a2a7808 */ /* 0x000fe40005800000 */
[----:B------:R-:W-:Y:S02]  /*114c0*/  ISETP.GE.AND P3, PT, R58, R212, PT ;  /* 0x000000d43a00720c */ /* 0x000fe40003f66270 */
[----:B------:R-:W-:Y:S02]  /*114d0*/  FSEL R100, R42, -INF , !P2 ;  /* 0xff8000002a647808 */ /* 0x000fe40005000000 */
[C---:B------:R-:W-:Y:S03]  /*114e0*/  ISETP.GT.AND P2, PT, R217.reuse, R93, PT ;  /* 0x0000005dd900720c */ /* 0x040fe60003f44270 */
[----:B------:R-:W-:Y:S01]  /*114f0*/  MUFU.TANH R80, R80 ;  /* 0x0000005000507308 */ /* 0x000fe20000002400 */
[----:B------:R-:W-:Y:S02]  /*11500*/  ISETP.GT.AND P1, PT, R217, R102, PT ;  /* 0x00000066d900720c */ /* 0x000fe40003f24270 */
[----:B-1----:R-:W-:Y:S02]  /*11510*/  FSEL R50, R50, -INF , !P2 ;  /* 0xff80000032327808 */ /* 0x002fe40005000000 */
[----:B------:R-:W-:Y:S02]  /*11520*/  FSEL R229, R229, -INF , !P1 ;  /* 0xff800000e5e57808 */ /* 0x000fe40004800000 */
[-C--:B------:R-:W-:Y:S03]  /*11530*/  ISETP.GE.AND P5, PT, R105, R211.reuse, PT ;  /* 0x000000d36900720c */ /* 0x080fe60003fa6270 */
[----:B------:R-:W-:Y:S01]  /*11540*/  MUFU.TANH R179, R179 ;  /* 0x000000b300b37308 */ /* 0x000fe20000002400 */
[----:B------:R-:W-:Y:S02]  /*11550*/  FSEL R106, R231, -INF , !P0 ;  /* 0xff800000e76a7808 */ /* 0x000fe40004000000 */
[----:B------:R-:W-:Y:S02]  /*11560*/  ISETP.GE.AND P0, PT, R102, R212, PT ;  /* 0x000000d46600720c */ /* 0x000fe40003f06270 */
[----:B------:R-:W-:Y:S02]  /*11570*/  FSEL R108, R108, -INF , !P5 ;  /* 0xff8000006c6c7808 */ /* 0x000fe40006800000 */
[----:B------:R-:W-:Y:S03]  /*11580*/  FSEL R242, R229, -INF , !P0 ;  /* 0xff800000e5f27808 */ /* 0x000fe60004000000 */
[----:B------:R-:W-:Y:S01]  /*11590*/  MUFU.TANH R119, R119 ;  /* 0x0000007700777308 */ /* 0x000fe20000002400 */
[-C--:B------:R-:W-:Y:S01]  /*115a0*/  ISETP.GT.AND P5, PT, R217, R98.reuse, PT ;  /* 0x00000062d900720c */ /* 0x080fe20003fa4270 */
[----:B------:R-:W-:Y:S01]  /*115b0*/  IMAD.MOV.U32 R229, RZ, RZ, R226 ;  /* 0x000000ffffe57224 */ /* 0x000fe200078e00e2 */
[----:B------:R-:W-:Y:S02]  /*115c0*/  ISETP.GE.AND P0, PT, R98, R211, PT ;  /* 0x000000d36200720c */ /* 0x000fe40003f06270 */
[----:B------:R-:W-:Y:S02]  /*115d0*/  FSEL R233, R233, -INF , !P5 ;  /* 0xff800000e9e97808 */ /* 0x000fe40006800000 */
[----:B------:R-:W-:Y:S03]  /*115e0*/  ISETP.GT.AND P1, PT, R216, R98, PT ;  /* 0x00000062d800720c */ /* 0x000fe60003f24270 */
[----:B------:R-:W-:Y:S01]  /*115f0*/  MUFU.TANH R226, R73 ;  /* 0x0000004900e27308 */ /* 0x000fe20000002400 */
[----:B------:R-:W-:Y:S02]  /*11600*/  FSEL R40, R40, -INF , !P6 ;  /* 0xff80000028287808 */ /* 0x000fe40007000000 */
[----:B------:R-:W-:Y:S02]  /*11610*/  FSEL R31, R31, -INF , !P1 ;  /* 0xff8000001f1f7808 */ /* 0x000fe40004800000 */
[----:B------:R-:W-:Y:S02]  /*11620*/  ISETP.GE.AND P1, PT, R98, R212, PT ;  /* 0x000000d46200720c */ /* 0x000fe40003f26270 */
[----:B------:R-:W-:Y:S03]  /*11630*/  FSEL R101, R31, -INF , !P0 ;  /* 0xff8000001f657808 */ /* 0x000fe60004000000 */
[----:B------:R-:W-:Y:S01]  /*11640*/  MUFU.TANH R31, R79 ;  /* 0x0000004f001f7308 */ /* 0x000fe20000002400 */
[----:B------:R-:W-:Y:S02]  /*11650*/  ISETP.GT.AND P6, PT, R216, R95, PT ;  /* 0x0000005fd800720c */ /* 0x000fe40003fc4270 */
[-C--:B------:R-:W-:Y:S02]  /*11660*/  ISETP.GE.AND P5, PT, R102, R211.reuse, PT ;  /* 0x000000d36600720c */ /* 0x080fe40003fa6270 */
[----:B------:R-:W-:Y:S02]  /*11670*/  FSEL R46, R46, -INF , !P6 ;  /* 0xff8000002e2e7808 */ /* 0x000fe40007000000 */
[----:B------:R-:W-:Y:S02]  /*11680*/  FSEL R106, R106, -INF , !P5 ;  /* 0xff8000006a6a7808 */ /* 0x000fe40006800000 */
[----:B------:R-:W-:Y:S02]  /*11690*/  ISETP.GT.AND P0, PT, R217, R94, PT ;  /* 0x0000005ed900720c */ /* 0x000fe40003f04270 */
[----:B------:R-:W-:Y:S02]  /*116a0*/  ISETP.GE.AND P6, PT, R95, R212, PT ;  /* 0x000000d45f00720c */ /* 0x000fe40003fc6270 */
[----:B------:R-:W-:Y:S02]  /*116b0*/  FSEL R45, R45, -INF , !P0 ;  /* 0xff8000002d2d7808 */ /* 0x000fe40004000000 */
[----:B------:R-:W-:Y:S02]  /*116c0*/  ISETP.GE.AND P0, PT, R96, R211, PT ;  /* 0x000000d36000720c */ /* 0x000fe40003f06270 */
[----:B------:R-:W-:Y:S02]  /*116d0*/  ISETP.GT.AND P5, PT, R217, R96, PT ;  /* 0x00000060d900720c */ /* 0x000fe40003fa4270 */
[C---:B------:R-:W-:Y:S02]  /*116e0*/  ISETP.GT.AND P2, PT, R216.reuse, R87, PT ;  /* 0x00000057d800720c */ /* 0x040fe40003f44270 */
[----:B------:R-:W-:Y:S02]  /*116f0*/  FSEL R41, R41, -INF , !P5 ;  /* 0xff80000029297808 */ /* 0x000fe40006800000 */
[----:B------:R-:W-:Y:S02]  /*11700*/  ISETP.GT.AND P5, PT, R216, R94, PT ;  /* 0x0000005ed800720c */ /* 0x000fe40003fa4270 */
[----:B------:R-:W-:Y:S02]  /*11710*/  FSEL R56, R56, -INF , !P2 ;  /* 0xff80000038387808 */ /* 0x000fe40005000000 */
[----:B------:R-:W-:Y:S02]  /*11720*/  FSEL R47, R47, -INF , !P5 ;  /* 0xff8000002f2f7808 */ /* 0x000fe40006800000 */
[-C--:B------:R-:W-:Y:S02]  /*11730*/  ISETP.GE.AND P5, PT, R94, R212.reuse, PT ;  /* 0x000000d45e00720c */ /* 0x080fe40003fa6270 */
[-C--:B------:R-:W-:Y:S02]  /*11740*/  ISETP.GE.AND P2, PT, R87, R212.reuse, PT ;  /* 0x000000d45700720c */ /* 0x080fe40003f46270 */
[----:B------:R-:W-:Y:S02]  /*11750*/  FSEL R234, R45, -INF , !P5 ;  /* 0xff8000002dea7808 */ /* 0x000fe40006800000 */
[----:B------:R-:W-:Y:S04]  /*11760*/  ISETP.GT.AND P5, PT, R216, R91, PT ;  /* 0x0000005bd800720c */ /* 0x000fe80003fa4270 */
[----:B------:R-:W-:Y:S02]  /*11770*/  FSEL R53, R53, -INF , !P5 ;  /* 0xff80000035357808 */ /* 0x000fe40006800000 */
[-C--:B------:R-:W-:Y:S01]  /*11780*/  ISETP.GE.AND P5, PT, R91, R212.reuse, PT ;  /* 0x000000d45b00720c */ /* 0x080fe20003fa6270 */
[----:B-----5:R-:W-:Y:S01]  /*11790*/  MUFU.TANH R85, R85 ;  /* 0x0000005500557308 */ /* 0x020fe20000002400 */
[----:B--2---:R-:W-:Y:S09]  /*117a0*/  IMAD.MOV.U32 R126, RZ, RZ, R11 ;  /* 0x000000ffff7e7224 */ /* 0x004ff200078e000b */
[----:B------:R1:W-:Y:S01]  /*117b0*/  MUFU.TANH R11, R239 ;  /* 0x000000ef000b7308 */ /* 0x0003e20000002400 */
[----:B---3--:R-:W-:Y:S02]  /*117c0*/  IMAD.MOV.U32 R127, RZ, RZ, R10 ;  /* 0x000000ffff7f7224 */ /* 0x008fe400078e000a */
[----:B------:R-:W-:Y:S07]  /*117d0*/  IMAD.MOV.U32 R171, RZ, RZ, R9 ;  /* 0x000000ffffab7224 */ /* 0x000fee00078e0009 */
[----:B------:R2:W-:Y:S01]  /*117e0*/  MUFU.TANH R9, R235 ;  /* 0x000000eb00097308 */ /* 0x0005e20000002400 */
[----:B------:R-:W-:Y:S02]  /*117f0*/  IMAD.MOV.U32 R178, RZ, RZ, R7 ;  /* 0x000000ffffb27224 */ /* 0x000fe400078e0007 */
[----:B------:R-:W-:Y:S02]  /*11800*/  IMAD.MOV.U32 R42, RZ, RZ, R171 ;  /* 0x000000ffff2a7224 */ /* 0x000fe400078e00ab */
[----:B------:R-:W-:Y:S02]  /*11810*/  IMAD.MOV.U32 R171, RZ, RZ, R126 ;  /* 0x000000ffffab7224 */ /* 0x000fe400078e007e */
[----:B------:R-:W-:Y:S03]  /*11820*/  IMAD.MOV.U32 R126, RZ, RZ, R183 ;  /* 0x000000ffff7e7224 */ /* 0x000fe600078e00b7 */
[----:B------:R3:W-:Y:S01]  /*11830*/  MUFU.TANH R7, R240 ;  /* 0x000000f000077308 */ /* 0x0007e20000002400 */
[----:B-1----:R-:W-:Y:S01]  /*11840*/  FSEL R239, R40, -INF , !P3 ;  /* 0xff80000028ef7808 */ /* 0x002fe20005800000 */
[----:B------:R-:W-:Y:S01]  /*11850*/  IMAD.MOV.U32 R40, RZ, RZ, R127 ;  /* 0x000000ffff287224 */ /* 0x000fe200078e007f */
[----:B------:R-:W-:Y:S01]  /*11860*/  ISETP.GE.AND P3, PT, R95, R211, PT ;  /* 0x000000d35f00720c */ /* 0x000fe20003f66270 */
[----:B------:R-:W-:Y:S03]  /*11870*/  IMAD.MOV.U32 R127, RZ, RZ, R180 ;  /* 0x000000ffff7f7224 */ /* 0x000fe600078e00b4 */
[----:B------:R-:W-:Y:S03]  /*11880*/  FSEL R230, R46, -INF , !P3 ;  /* 0xff8000002ee67808 */ /* 0x000fe60005800000 */
[----:B------:R-:W-:Y:S01]  /*11890*/  MUFU.TANH R10, R92 ;  /* 0x0000005c000a7308 */ /* 0x000fe20000002400 */
[----:B--2---:R-:W-:Y:S02]  /*118a0*/  FSEL R235, R44, -INF , !P6 ;  /* 0xff8000002ceb7808 */ /* 0x004fe40007000000 */
[----:B------:R-:W-:Y:S02]  /*118b0*/  ISETP.GT.AND P6, PT, R216, R93, PT ;  /* 0x0000005dd800720c */ /* 0x000fe40003fc4270 */
[----:B------:R-:W-:Y:S02]  /*118c0*/  ISETP.GT.AND P3, PT, R217, R87, PT ;  /* 0x00000057d900720c */ /* 0x000fe40003f64270 */
[----:B------:R-:W-:Y:S03]  /*118d0*/  FSEL R52, R52, -INF , !P6 ;  /* 0xff80000034347808 */ /* 0x000fe60007000000 */
[----:B------:R-:W1:Y:S01]  /*118e0*/  MUFU.TANH R44, R227 ;  /* 0x000000e3002c7308 */ /* 0x000e620000002400 */
[----:B---3--:R-:W-:Y:S02]  /*118f0*/  FSEL R240, R233, -INF , !P1 ;  /* 0xff800000e9f07808 */ /* 0x008fe40004800000 */
[C---:B------:R-:W-:Y:S02]  /*11900*/  ISETP.GE.AND P6, PT, R93.reuse, R212, PT ;  /* 0x000000d45d00720c */ /* 0x040fe40003fc6270 */
[----:B------:R-:W-:Y:S02]  /*11910*/  FSEL R54, R54, -INF , !P3 ;  /* 0xff80000036367808 */ /* 0x000fe40005800000 */
[----:B------:R-:W-:Y:S03]  /*11920*/  FSEL R233, R50, -INF , !P6 ;  /* 0xff80000032e97808 */ /* 0x000fe60007000000 */
[----:B------:R2:W-:Y:S01]  /*11930*/  MUFU.TANH R92, R178 ;  /* 0x000000b2005c7308 */ /* 0x0005e20000002400 */
[----:B------:R-:W-:Y:S02]  /*11940*/  ISETP.GE.AND P3, PT, R93, R211, PT ;  /* 0x000000d35d00720c */ /* 0x000fe40003f66270 */
[----:B------:R-:W-:Y:S02]  /*11950*/  FSEL R231, R54, -INF , !P2 ;  /* 0xff80000036e77808 */ /* 0x000fe40005000000 */
[----:B------:R-:W-:Y:S02]  /*11960*/  FSEL R45, R52, -INF , !P3 ;  /* 0xff800000342d7808 */ /* 0x000fe40005800000 */
[----:B------:R-:W-:Y:S03]  /*11970*/  ISETP.GT.AND P3, PT, R217, R82, PT ;  /* 0x00000052d900720c */ /* 0x000fe60003f64270 */
[----:B------:R-:W-:Y:S01]  /*11980*/  MUFU.TANH R54, R76 ;  /* 0x0000004c00367308 */ /* 0x000fe20000002400 */
[----:B-1----:R-:W-:Y:S01]  /*11990*/  IMAD.MOV.U32 R52, RZ, RZ, R44 ;  /* 0x000000ffff347224 */ /* 0x002fe200078e002c */
[C---:B------:R-:W-:Y:S02]  /*119a0*/  ISETP.GT.AND P1, PT, R216.reuse, R96, PT ;  /* 0x00000060d800720c */ /* 0x040fe40003f24270 */
[----:B------:R-:W-:Y:S02]  /*119b0*/  FSEL R67, R67, -INF , !P3 ;  /* 0xff80000043437808 */ /* 0x000fe40005800000 */
[----:B------:R-:W-:Y:S04]  /*119c0*/  FSEL R43, R43, -INF , !P1 ;  /* 0xff8000002b2b7808 */ /* 0x000fe80004800000 */
[----:B------:R-:W-:Y:S01]  /*119d0*/  MUFU.TANH R42, R42 ;  /* 0x0000002a002a7308 */ /* 0x000fe20000002400 */
[C---:B------:R-:W-:Y:S02]  /*119e0*/  ISETP.GT.AND P3, PT, R216.reuse, R74, PT ;  /* 0x0000004ad800720c */ /* 0x040fe40003f64270 */
[----:B------:R-:W-:Y:S02]  /*119f0*/  FSEL R97, R43, -INF , !P0 ;  /* 0xff8000002b617808 */ /* 0x000fe40004000000 */
[----:B------:R-:W-:Y:S02]  /*11a00*/  ISETP.GT.AND P0, PT, R217, R91, PT ;  /* 0x0000005bd900720c */ /* 0x000fe40003f04270 */
[----:B------:R-:W-:Y:S03]  /*11a10*/  FSEL R79, R125, -INF , !P3 ;  /* 0xff8000007d4f7808 */ /* 0x000fe60005800000 */
[----:B------:R1:W-:Y:S01]  /*11a20*/  MUFU.TANH R43, R81 ;  /* 0x00000051002b7308 */ /* 0x0003e20000002400 */
[----:B------:R-:W-:Y:S02]  /*11a30*/  FSEL R51, R51, -INF , !P0 ;  /* 0xff80000033337808 */ /* 0x000fe40004000000 */
[----:B------:R-:W-:Y:S02]  /*11a40*/  ISETP.GT.AND P0, PT, R216, R84, PT ;  /* 0x00000054d800720c */ /* 0x000fe40003f04270 */
[----:B------:R-:W-:Y:S02]  /*11a50*/  FSEL R232, R51, -INF , !P5 ;  /* 0xff80000033e87808 */ /* 0x000fe40006800000 */
[----:B------:R-:W-:Y:S02]  /*11a60*/  FSEL R57, R57, -INF , !P0 ;  /* 0xff80000039397808 */ /* 0x000fe40004000000 */
[CC--:B------:R-:W-:Y:S02]  /*11a70*/  ISETP.GE.AND P0, PT, R84.reuse, R212.reuse, PT ;  /* 0x000000d45400720c */ /* 0x0c0fe40003f06270 */
[-C--:B------:R-:W-:Y:S02]  /*11a80*/  ISETP.GE.AND P5, PT, R84, R211.reuse, PT ;  /* 0x000000d35400720c */ /* 0x080fe40003fa6270 */
[-C--:B------:R-:W-:Y:S02]  /*11a90*/  ISETP.GE.AND P3, PT, R74, R212.reuse, PT ;  /* 0x000000d44a00720c */ /* 0x080fe40003f66270 */
[----:B--2---:R-:W-:Y:S01]  /*11aa0*/  FSEL R178, R57, -INF , !P5 ;  /* 0xff80000039b27808 */ /* 0x004fe20006800000 */
[----:B------:R-:W-:Y:S01]  /*11ab0*/  IMAD.MOV.U32 R57, RZ, RZ, R45 ;  /* 0x000000ffff397224 */ /* 0x000fe200078e002d */
[----:B------:R-:W-:Y:S02]  /*11ac0*/  ISETP.GE.AND P1, PT, R96, R212, PT ;  /* 0x000000d46000720c */ /* 0x000fe40003f26270 */
[----:B------:R-:W-:Y:S02]  /*11ad0*/  ISETP.GT.AND P2, PT, R216, R82, PT ;  /* 0x00000052d800720c */ /* 0x000fe40003f44270 */
[----:B------:R-:W-:Y:S02]  /*11ae0*/  FSEL R236, R41, -INF , !P1 ;  /* 0xff80000029ec7808 */ /* 0x000fe40004800000 */
[----:B------:R2:W-:Y:S01]  /*11af0*/  MUFU.TANH R41, R171 ;  /* 0x000000ab00297308 */ /* 0x0005e20000002400 */
[-C--:B------:R-:W-:Y:S02]  /*11b00*/  ISETP.GE.AND P1, PT, R94, R211.reuse, PT ;  /* 0x000000d35e00720c */ /* 0x080fe40003f26270 */
[----:B------:R-:W-:Y:S02]  /*11b10*/  FSEL R71, R71, -INF , !P2 ;  /* 0xff80000047477808 */ /* 0x000fe40005000000 */
[----:B------:R-:W-:Y:S02]  /*11b20*/  FSEL R228, R47, -INF , !P1 ;  /* 0xff8000002fe47808 */ /* 0x000fe40004800000 */
[----:B------:R-:W-:Y:S02]  /*11b30*/  ISETP.GT.AND P1, PT, R217, R84, PT ;  /* 0x00000054d900720c */ /* 0x000fe40003f24270 */
[----:B------:R-:W-:Y:S02]  /*11b40*/  ISETP.GE.AND P2, PT, R82, R212, PT ;  /* 0x000000d45200720c */ /* 0x000fe40003f46270 */
[----:B------:R-:W-:Y:S02]  /*11b50*/  FSEL R55, R55, -INF , !P1 ;  /* 0xff80000037377808 */ /* 0x000fe40004800000 */
[-C--:B------:R-:W-:Y:S02]  /*11b60*/  ISETP.GE.AND P1, PT, R91, R211.reuse, PT ;  /* 0x000000d35b00720c */ /* 0x080fe40003f26270 */
[----:B------:R-:W-:Y:S02]  /*11b70*/  FSEL R227, R55, -INF , !P0 ;  /* 0xff80000037e37808 */ /* 0x000fe40004000000 */
[----:B------:R-:W-:Y:S02]  /*11b80*/  FSEL R183, R53, -INF , !P1 ;  /* 0xff80000035b77808 */ /* 0x000fe40004800000 */
[----:B------:R-:W-:Y:S02]  /*11b90*/  ISETP.GT.AND P0, PT, R216, R78, PT ;  /* 0x0000004ed800720c */ /* 0x000fe40003f04270 */
[-C--:B------:R-:W-:Y:S02]  /*11ba0*/  ISETP.GE.AND P6, PT, R87, R211.reuse, PT ;  /* 0x000000d35700720c */ /* 0x080fe40003fc6270 */
[----:B-1----:R-:W-:Y:S02]  /*11bb0*/  FSEL R81, R40, -INF , !P0 ;  /* 0xff80000028517808 */ /* 0x002fe40004000000 */
[----:B------:R1:W3:Y:S01]  /*11bc0*/  MUFU.TANH R40, R126 ;  /* 0x0000007e00287308 */ /* 0x0002e20000002400 */
[----:B------:R-:W-:Y:S01]  /*11bd0*/  FSEL R180, R56, -INF , !P6 ;  /* 0xff80000038b47808 */ /* 0x000fe20007000000 */
[----:B------:R-:W-:Y:S01]  /*11be0*/  IMAD.MOV.U32 R56, RZ, RZ, R229 ;  /* 0x000000ffff387224 */ /* 0x000fe200078e00e5 */
[C---:B------:R-:W-:Y:S02]  /*11bf0*/  ISETP.GT.AND P6, PT, R217.reuse, R74, PT ;  /* 0x0000004ad900720c */ /* 0x040fe40003fc4270 */
[----:B------:R-:W-:Y:S02]  /*11c00*/  ISETP.GE.AND P0, PT, R78, R212, PT ;  /* 0x000000d44e00720c */ /* 0x000fe40003f06270 */
[C---:B------:R-:W-:Y:S03]  /*11c10*/  ISETP.GT.AND P5, PT, R217.reuse, R72, PT ;  /* 0x00000048d900720c */ /* 0x040fe60003fa4270 */
[----:B------:R-:W-:Y:S01]  /*11c20*/  MUFU.TANH R229, R181 ;  /* 0x000000b500e57308 */ /* 0x000fe20000002400 */
[----:B------:R-:W-:Y:S02]  /*11c30*/  ISETP.GT.AND P1, PT, R217, R78, PT ;  /* 0x0000004ed900720c */ /* 0x000fe40003f24270 */
[----:B------:R-:W-:Y:S02]  /*11c40*/  FSEL R127, R127, -INF , !P6 ;  /* 0xff8000007f7f7808 */ /* 0x000fe40007000000 */
[----:B------:R-:W-:Y:S02]  /*11c50*/  FSEL R70, R70, -INF , !P1 ;  /* 0xff80000046467808 */ /* 0x000fe40004800000 */
[----:B------:R-:W-:Y:S03]  /*11c60*/  ISETP.GT.AND P1, PT, R216, R72, PT ;  /* 0x00000048d800720c */ /* 0x000fe60003f24270 */
[----:B------:R-:W-:Y:S01]  /*11c70*/  MUFU.TANH R181, R103 ;  /* 0x0000006700b57308 */ /* 0x000fe20000002400 */
[----:B--2---:R-:W-:Y:S02]  /*11c80*/  FSEL R171, R70, -INF , !P0 ;  /* 0xff80000046ab7808 */ /* 0x004fe40004000000 */
[----:B------:R-:W-:Y:S02]  /*11c90*/  FSEL R124, R124, -INF , !P1 ;  /* 0xff8000007c7c7808 */ /* 0x000fe40004800000 */
[----:B------:R-:W-:Y:S02]  /*11ca0*/  ISETP.GE.AND P0, PT, R72, R211, PT ;  /* 0x000000d34800720c */ /* 0x000fe40003f06270 */
[----:B-1----:R-:W-:Y:S02]  /*11cb0*/  FSEL R126, R175, -INF , !P5 ;  /* 0xff800000af7e7808 */ /* 0x002fe40006800000 */
[----:B------:R-:W-:Y:S02]  /*11cc0*/  FSEL R124, R124, -INF , !P0 ;  /* 0xff8000007c7c7808 */ /* 0x000fe40004000000 */
[----:B------:R-:W-:Y:S02]  /*11cd0*/  ISETP.GT.AND P0, PT, R217, R65, PT ;  /* 0x00000041d900720c */ /* 0x000fe40003f04270 */
[----:B------:R-:W-:Y:S02]  /*11ce0*/  FSEL R175, R67, -INF , !P2 ;  /* 0xff80000043af7808 */ /* 0x000fe40005000000 */
[-C--:B------:R-:W-:Y:S02]  /*11cf0*/  ISETP.GE.AND P2, PT, R74, R211.reuse, PT ;  /* 0x000000d34a00720c */ /* 0x080fe40003f46270 */
[----:B------:R-:W-:Y:S02]  /*11d00*/  FSEL R11, R11, -INF , !P0 ;  /* 0xff8000000b0b7808 */ /* 0x000fe40004000000 */
[----:B------:R-:W-:Y:S02]  /*11d10*/  ISETP.GE.AND P0, PT, R68, R211, PT ;  /* 0x000000d34400720c */ /* 0x000fe40003f06270 */
[----:B------:R-:W-:Y:S02]  /*11d20*/  FSEL R79, R79, -INF , !P2 ;  /* 0xff8000004f4f7808 */ /* 0x000fe40005000000 */
[----:B------:R-:W-:Y:S02]  /*11d30*/  ISETP.GT.AND P2, PT, R217, R66, PT ;  /* 0x00000042d900720c */ /* 0x000fe40003f44270 */
[----:B------:R-:W-:Y:S02]  /*11d40*/  FSEL R127, R127, -INF , !P3 ;  /* 0xff8000007f7f7808 */ /* 0x000fe40005800000 */
[----:B------:R-:W-:Y:S02]  /*11d50*/  ISETP.GT.AND P3, PT, R216, R69, PT ;  /* 0x00000045d800720c */ /* 0x000fe40003f64270 */
[-C--:B------:R-:W-:Y:S02]  /*11d60*/  ISETP.GE.AND P1, PT, R72, R212.reuse, PT ;  /* 0x000000d44800720c */ /* 0x080fe40003f26270 */
[----:B------:R-:W-:Y:S02]  /*11d70*/  FSEL R7, R7, -INF , !P3 ;  /* 0xff80000007077808 */ /* 0x000fe40005800000 */
[C---:B------:R-:W-:Y:S02]  /*11d80*/  ISETP.GE.AND P3, PT, R69.reuse, R212, PT ;  /* 0x000000d44500720c */ /* 0x040fe40003f66270 */
[-C--:B------:R-:W-:Y:S02]  /*11d90*/  ISETP.GE.AND P5, PT, R78, R211.reuse, PT ;  /* 0x000000d34e00720c */ /* 0x080fe40003fa6270 */
[----:B------:R-:W-:Y:S02]  /*11da0*/  FSEL R10, R10, -INF , !P2 ;  /* 0xff8000000a0a7808 */ /* 0x000fe40005000000 */
[----:B------:R-:W-:Y:S02]  /*11db0*/  ISETP.GE.AND P2, PT, R69, R211, PT ;  /* 0x000000d34500720c */ /* 0x000fe40003f46270 */
[----:B------:R-:W-:Y:S02]  /*11dc0*/  FSEL R126, R126, -INF , !P1 ;  /* 0xff8000007e7e7808 */ /* 0x000fe40004800000 */
[----:B------:R-:W-:Y:S02]  /*11dd0*/  FSEL R67, R7, -INF , !P2 ;  /* 0xff80000007437808 */ /* 0x000fe40005000000 */
[----:B------:R-:W-:Y:S02]  /*11de0*/  FMNMX3.FTZ R7, R167, R123, R122, !PT ;  /* 0x0000007ba7077276 */ /* 0x000fe4000781007a */
[----:B------:R-:W-:Y:S02]  /*11df0*/  ISETP.GT.AND P2, PT, R217, R64, PT ;  /* 0x00000040d900720c */ /* 0x000fe40003f44270 */
[----:B------:R-:W-:Y:S02]  /*11e00*/  FMNMX3.FTZ R7, R7, R244, R176, !PT ;  /* 0x000000f407077276 */ /* 0x000fe400078100b0 */
[----:B---3--:R-:W-:Y:S02]  /*11e10*/  FSEL R40, R40, -INF , !P2 ;  /* 0xff80000028287808 */ /* 0x008fe40005000000 */
[----:B------:R-:W-:Y:S02]  /*11e20*/  FMNMX3.FTZ R7, R7, R243, R242, !PT ;  /* 0x000000f307077276 */ /* 0x000fe400078100f2 */
[CC--:B------:R-:W-:Y:S02]  /*11e30*/  ISETP.GT.AND P1, PT, R216.reuse, R68.reuse, PT ;  /* 0x00000044d800720c */ /* 0x0c0fe40003f24270 */
[----:B------:R-:W-:Y:S02]  /*11e40*/  FSEL R81, R81, -INF , !P5 ;  /* 0xff80000051517808 */ /* 0x000fe40006800000 */
[----:B------:R-:W-:Y:S02]  /*11e50*/  FSEL R9, R9, -INF , !P1 ;  /* 0xff80000009097808 */ /* 0x000fe40004800000 */
[----:B------:R-:W-:Y:S02]  /*11e60*/  ISETP.GT.AND P5, PT, R217, R68, PT ;  /* 0x00000044d900720c */ /* 0x000fe40003fa4270 */
[----:B------:R-:W-:Y:S02]  /*11e70*/  FSEL R55, R9, -INF , !P0 ;  /* 0xff80000009377808 */ /* 0x000fe40004000000 */
[----:B------:R-:W-:Y:S02]  /*11e80*/  FSEL R3, R3, -INF , !P5 ;  /* 0xff80000003037808 */ /* 0x000fe40006800000 */
[----:B------:R-:W-:Y:S02]  /*11e90*/  ISETP.GT.AND P5, PT, R216, R65, PT ;  /* 0x00000041d800720c */ /* 0x000fe40003fa4270 */
[-C--:B------:R-:W-:Y:S02]  /*11ea0*/  ISETP.GE.AND P1, PT, R68, R212.reuse, PT ;  /* 0x000000d44400720c */ /* 0x080fe40003f26270 */
[----:B------:R-:W-:Y:S02]  /*11eb0*/  FSEL R31, R31, -INF , !P5 ;  /* 0xff8000001f1f7808 */ /* 0x000fe40006800000 */
[----:B------:R-:W-:Y:S02]  /*11ec0*/  FSEL R73, R3, -INF , !P1 ;  /* 0xff80000003497808 */ /* 0x000fe40004800000 */
[C---:B------:R-:W-:Y:S02]  /*11ed0*/  ISETP.GE.AND P1, PT, R65.reuse, R211, PT ;  /* 0x000000d34100720c */ /* 0x040fe40003f26270 */
[----:B------:R-:W-:Y:S02]  /*11ee0*/  ISETP.GE.AND P5, PT, R65, R212, PT ;  /* 0x000000d44100720c */ /* 0x000fe40003fa6270 */
[----:B------:R-:W-:Y:S02]  /*11ef0*/  FSEL R51, R31, -INF , !P1 ;  /* 0xff8000001f337808 */ /* 0x000fe40004800000 */
[----:B------:R-:W-:Y:S02]  /*11f00*/  FMNMX3.FTZ R3, R164, R121, R110, !PT ;  /* 0x00000079a4037276 */ /* 0x000fe4000781006e */
[----:B------:R-:W-:Y:S02]  /*11f10*/  FSEL R70, R11, -INF , !P5 ;  /* 0xff8000000b467808 */ /* 0x000fe40006800000 */
[----:B------:R-:W-:Y:S02]  /*11f20*/  ISETP.GE.AND P6, PT, R82, R211, PT ;  /* 0x000000d35200720c */ /* 0x000fe40003fc6270 */
[----:B------:R-:W-:Y:S02]  /*11f30*/  FMNMX3.FTZ R3, R3, R109, R108, !PT ;  /* 0x0000006d03037276 */ /* 0x000fe4000781006c */
[----:B------:R-:W-:Y:S02]  /*11f40*/  FSEL R125, R71, -INF , !P6 ;  /* 0xff800000477d7808 */ /* 0x000fe40007000000 */
[----:B------:R-:W-:Y:S02]  /*11f50*/  ISETP.GT.AND P6, PT, R217, R69, PT ;  /* 0x00000045d900720c */ /* 0x000fe40003fc4270 */
[----:B------:R-:W-:Y:S02]  /*11f60*/  FMNMX3.FTZ R3, R3, R107, R106, !PT ;  /* 0x0000006b03037276 */ /* 0x000fe4000781006a */
[----:B------:R-:W-:Y:S02]  /*11f70*/  FSEL R0, R0, -INF , !P6 ;  /* 0xff80000000007808 */ /* 0x000fe40007000000 */
[----:B------:R-:W-:Y:S02]  /*11f80*/  FMNMX3.FTZ R3, R3, R237, R101, !PT ;  /* 0x000000ed03037276 */ /* 0x000fe40007810065 */
[----:B------:R-:W-:Y:S02]  /*11f90*/  ISETP.GT.AND P6, PT, R216, R66, PT ;  /* 0x00000042d800720c */ /* 0x000fe40003fc4270 */
[----:B------:R-:W-:Y:S02]  /*11fa0*/  FSEL R76, R0, -INF , !P3 ;  /* 0xff800000004c7808 */ /* 0x000fe40005800000 */
[----:B------:R-:W1:Y:S01]  /*11fb0*/  MUFU.TANH R0, R182 ;  /* 0x000000b600007308 */ /* 0x000e620000002400 */
[----:B------:R-:W-:Y:S01]  /*11fc0*/  FSEL R53, R252, -INF , !P6 ;  /* 0xff800000fc357808 */ /* 0x000fe20007000000 */
[----:B------:R-:W-:Y:S01]  /*11fd0*/  IMAD.MOV.U32 R252, RZ, RZ, R43 ;  /* 0x000000fffffc7224 */ /* 0x000fe200078e002b */
[C---:B------:R-:W-:Y:S02]  /*11fe0*/  ISETP.GE.AND P6, PT, R66.reuse, R212, PT ;  /* 0x000000d44200720c */ /* 0x040fe40003fc6270 */
[-C--:B------:R-:W-:Y:S02]  /*11ff0*/  ISETP.GE.AND P3, PT, R66, R211.reuse, PT ;  /* 0x000000d34200720c */ /* 0x080fe40003f66270 */
[----:B------:R-:W-:Y:S03]  /*12000*/  FSEL R71, R10, -INF , !P6 ;  /* 0xff8000000a477808 */ /* 0x000fe60007000000 */
[----:B------:R-:W-:Y:S01]  /*12010*/  MUFU.TANH R182, R238 ;  /* 0x000000ee00b67308 */ /* 0x000fe20000002400 */
[----:B------:R-:W-:Y:S02]  /*12020*/  FSEL R53, R53, -INF , !P3 ;  /* 0xff80000035357808 */ /* 0x000fe40005800000 */
[----:B------:R-:W-:Y:S02]  /*12030*/  ISETP.GT.AND P6, PT, R216, R64, PT ;  /* 0x00000040d800720c */ /* 0x000fe40003fc4270 */
[C---:B------:R-:W-:Y:S02]  /*12040*/  ISETP.GT.AND P3, PT, R217.reuse, R62, PT ;  /* 0x0000003ed900720c */ /* 0x040fe40003f64270 */
[----:B------:R-:W-:Y:S03]  /*12050*/  FSEL R42, R42, -INF , !P6 ;  /* 0xff8000002a2a7808 */ /* 0x000fe60007000000 */
[----:B------:R-:W-:Y:S01]  /*12060*/  MUFU.TANH R238, R245 ;  /* 0x000000f500ee7308 */ /* 0x000fe20000002400 */
[----:B------:R-:W-:Y:S02]  /*12070*/  ISETP.GE.AND P6, PT, R64, R212, PT ;  /* 0x000000d44000720c */ /* 0x000fe40003fc6270 */
[----:B------:R-:W-:Y:S02]  /*12080*/  FSEL R46, R250, -INF , !P3 ;  /* 0xff800000fa2e7808 */ /* 0x000fe40005800000 */
[----:B------:R-:W-:Y:S02]  /*12090*/  FSEL R50, R40, -INF , !P6 ;  /* 0xff80000028327808 */ /* 0x000fe40007000000 */
[----:B------:R-:W-:Y:S03]  /*120a0*/  ISETP.GE.AND P3, PT, R64, R211, PT ;  /* 0x000000d34000720c */ /* 0x000fe60003f66270 */
[----:B------:R2:W3:Y:S01]  /*120b0*/  MUFU.TANH R245, R118 ;  /* 0x0000007600f57308 */ /* 0x0004e20000002400 */
[-C--:B------:R-:W-:Y:S02]  /*120c0*/  ISETP.GT.AND P5, PT, R216, R63.reuse, PT ;  /* 0x0000003fd800720c */ /* 0x080fe40003fa4270 */
[----:B------:R-:W-:Y:S02]  /*120d0*/  ISETP.GT.AND P0, PT, R217, R63, PT ;  /* 0x0000003fd900720c */ /* 0x000fe40003f04270 */
[----:B------:R-:W-:Y:S02]  /*120e0*/  FMNMX3.FTZ R3, R3, R100, R97, !PT ;  /* 0x0000006403037276 */ /* 0x000fe40007810061 */
[----:B------:R-:W-:Y:S02]  /*120f0*/  FSEL R41, R41, -INF , !P0 ;  /* 0xff80000029297808 */ /* 0x000fe40004000000 */
[----:B------:R-:W-:Y:S02]  /*12100*/  FMNMX3.FTZ R3, R3, R230, R228, !PT ;  /* 0x000000e603037276 */ /* 0x000fe400078100e4 */
[----:B------:R-:W-:Y:S02]  /*12110*/  FSEL R248, R248, -INF , !P5 ;  /* 0xff800000f8f87808 */ /* 0x000fe40006800000 */
[----:B------:R-:W-:Y:S02]  /*12120*/  FMNMX3.FTZ R3, R3, R57, R183, !PT ;  /* 0x0000003903037276 */ /* 0x000fe400078100b7 */
[----:B------:R-:W-:Y:S02]  /*12130*/  ISETP.GE.AND P5, PT, R63, R212, PT ;  /* 0x000000d43f00720c */ /* 0x000fe40003fa6270 */
[----:B------:R-:W-:Y:S01]  /*12140*/  FMNMX3.FTZ R3, R3, R180, R178, !PT ;  /* 0x000000b403037276 */ /* 0x000fe200078100b2 */
[----:B--2---:R-:W-:Y:S01]  /*12150*/  FMUL.FTZ R118, R131, UR5 ;  /* 0x0000000583767c20 */ /* 0x004fe20008410000 */
[----:B------:R-:W-:Y:S01]  /*12160*/  FSEL R47, R41, -INF , !P5 ;  /* 0xff800000292f7808 */ /* 0x000fe20006800000 */
[----:B------:R-:W-:Y:S01]  /*12170*/  IMAD.MOV.U32 R131, RZ, RZ, R54 ;  /* 0x000000ffff837224 */ /* 0x000fe200078e0036 */
[----:B------:R-:W-:Y:S02]  /*12180*/  FMNMX3.FTZ R3, R3, R125, R81, !PT ;  /* 0x0000007d03037276 */ /* 0x000fe40007810051 */
[----:B------:R-:W-:Y:S01]  /*12190*/  ISETP.GT.AND P2, PT, R216, R62, PT ;  /* 0x0000003ed800720c */ /* 0x000fe20003f44270 */
[----:B------:R-:W-:Y:S01]  /*121a0*/  MUFU.TANH R118, R118 ;  /* 0x0000007600767308 */ /* 0x000fe20000002400 */
[----:B------:R-:W-:Y:S02]  /*121b0*/  FSEL R44, R42, -INF , !P3 ;  /* 0xff8000002a2c7808 */ /* 0x000fe40005800000 */
[----:B------:R-:W-:Y:S02]  /*121c0*/  ISETP.GE.AND P6, PT, R62, R211, PT ;  /* 0x000000d33e00720c */ /* 0x000fe40003fc6270 */
[----:B------:R-:W-:Y:S02]  /*121d0*/  ISETP.GT.AND P3, PT, R217, R8, PT ;  /* 0x00000008d900720c */ /* 0x000fe40003f64270 */
[----:B------:R-:W-:Y:S03]  /*121e0*/  FMNMX3.FTZ R7, R7, R241, R240, !PT ;  /* 0x000000f107077276 */ /* 0x000fe600078100f0 */
[----:B------:R-:W-:Y:S01]  /*121f0*/  MUFU.TANH R42, R174 ;  /* 0x000000ae002a7308 */ /* 0x000fe20000002400 */
[----:B------:R-:W-:Y:S02]  /*12200*/  FSEL R9, R246, -INF , !P3 ;  /* 0xff800000f6097808 */ /* 0x000fe40005800000 */
[----:B------:R-:W-:Y:S02]  /*12210*/  FMNMX3.FTZ R7, R7, R239, R236, !PT ;  /* 0x000000ef07077276 */ /* 0x000fe400078100ec */
[CC--:B------:R-:W-:Y:S02]  /*12220*/  ISETP.GE.AND P3, PT, R8.reuse, R212.reuse, PT ;  /* 0x000000d40800720c */ /* 0x0c0fe40003f66270 */
[----:B------:R-:W-:Y:S03]  /*12230*/  FMNMX3.FTZ R31, R7, R235, R234, !PT ;  /* 0x000000eb071f7276 */ /* 0x000fe600078100ea */
[----:B------:R-:W-:Y:S01]  /*12240*/  MUFU.TANH R246, R117 ;  /* 0x0000007500f67308 */ /* 0x000fe20000002400 */
[----:B------:R-:W-:Y:S02]  /*12250*/  FSEL R9, R9, -INF , !P3 ;  /* 0xff80000009097808 */ /* 0x000fe40005800000 */
[----:B------:R-:W-:Y:S02]  /*12260*/  ISETP.GE.AND P3, PT, R8, R211, PT ;  /* 0x000000d30800720c */ /* 0x000fe40003f66270 */
[----:B------:R-:W-:Y:S02]  /*12270*/  FMNMX3.FTZ R31, R31, R233, R232, !PT ;  /* 0x000000e91f1f7276 */ /* 0x000fe400078100e8 */
[----:B------:R-:W-:Y:S03]  /*12280*/  ISETP.GT.AND P0, PT, R216, R61, PT ;  /* 0x0000003dd800720c */ /* 0x000fe60003f04270 */
[----:B------:R2:W-:Y:S01]  /*12290*/  MUFU.TANH R174, R113 ;  /* 0x0000007100ae7308 */ /* 0x0005e20000002400 */
[----:B------:R-:W-:Y:S02]  /*122a0*/  FMNMX3.FTZ R31, R31, R231, R227, !PT ;  /* 0x000000e71f1f7276 */ /* 0x000fe400078100e3 */
[----:B-1----:R-:W-:Y:S02]  /*122b0*/  FSEL R0, R0, -INF , !P0 ;  /* 0xff80000000007808 */ /* 0x002fe40004000000 */
[----:B------:R-:W-:Y:S02]  /*122c0*/  FMNMX3.FTZ R31, R31, R175, R171, !PT ;  /* 0x000000af1f1f7276 */ /* 0x000fe400078100ab */
[----:B------:R-:W-:Y:S02]  /*122d0*/  ISETP.GE.AND P0, PT, R61, R212, PT ;  /* 0x000000d43d00720c */ /* 0x000fe40003f06270 */
[----:B------:R-:W-:Y:S02]  /*122e0*/  FMNMX3.FTZ R31, R31, R127, R126, !PT ;  /* 0x0000007f1f1f7276 */ /* 0x000fe4000781007e */
[----:B------:R-:W-:Y:S02]  /*122f0*/  ISETP.GE.AND P5, PT, R61, R211, PT ;  /* 0x000000d33d00720c */ /* 0x000fe40003fa6270 */
[----:B------:R-:W-:Y:S02]  /*12300*/  FMNMX3.FTZ R41, R31, R76, R73, !PT ;  /* 0x0000004c1f297276 */ /* 0x000fe40007810049 */
[----:B------:R-:W-:Y:S02]  /*12310*/  FMNMX3.FTZ R31, R3, R79, R124, !PT ;  /* 0x0000004f031f7276 */ /* 0x000fe4000781007c */
[----:B------:R-:W-:Y:S01]  /*12320*/  FMNMX3.FTZ R3, R41, R71, R70, !PT ;  /* 0x0000004729037276 */ /* 0x000fe20007810046 */
[----:B--2---:R-:W-:Y:S01]  /*12330*/  FMUL.FTZ R113, R128, UR5 ;  /* 0x0000000580717c20 */ /* 0x004fe20008410000 */
[----:B------:R-:W-:Y:S01]  /*12340*/  MUFU.TANH R41, R173 ;  /* 0x000000ad00297308 */ /* 0x000fe20000002400 */
[----:B------:R-:W-:Y:S01]  /*12350*/  FMNMX3.FTZ R31, R31, R67, R55, !PT ;  /* 0x000000431f1f7276 */ /* 0x000fe20007810037 */
[----:B---3--:R-:W-:Y:S01]  /*12360*/  IMAD.MOV.U32 R128, RZ, RZ, R245 ;  /* 0x000000ffff807224 */ /* 0x008fe200078e00f5 */
[----:B------:R-:W-:Y:S02]  /*12370*/  FMNMX3.FTZ R3, R3, R50, R47, !PT ;  /* 0x0000003203037276 */ /* 0x000fe4000781002f */
[----:B------:R-:W-:Y:S02]  /*12380*/  FMNMX3.FTZ R31, R31, R53, R51, !PT ;  /* 0x000000351f1f7276 */ /* 0x000fe40007810033 */
[----:B------:R-:W-:Y:S03]  /*12390*/  FSEL R10, R0, -INF , !P5 ;  /* 0xff800000000a7808 */ /* 0x000fe60006800000 */
[----:B------:R1:W-:Y:S01]  /*123a0*/  MUFU.TANH R173, R114 ;  /* 0x0000007200ad7308 */ /* 0x0003e20000002400 */
[C---:B------:R-:W-:Y:S02]  /*123b0*/  ISETP.GT.AND P5, PT, R217.reuse, R4, PT ;  /* 0x00000004d900720c */ /* 0x040fe40003fa4270 */
[----:B------:R-:W-:Y:S02]  /*123c0*/  ISETP.GT.AND P1, PT, R217, R61, PT ;  /* 0x0000003dd900720c */ /* 0x000fe40003f24270 */
[----:B------:R-:W-:Y:S02]  /*123d0*/  FSEL R11, R249, -INF , !P2 ;  /* 0xff800000f90b7808 */ /* 0x000fe40005000000 */
[----:B------:R-:W-:Y:S03]  /*123e0*/  FSEL R45, R251, -INF , !P1 ;  /* 0xff800000fb2d7808 */ /* 0x000fe60004800000 */
[----:B------:R-:W2:Y:S01]  /*123f0*/  MUFU.TANH R0, R56 ;  /* 0x0000003800007308 */ /* 0x000ea20000002400 */
[----:B------:R-:W-:Y:S02]  /*12400*/  ISETP.GE.AND P1, PT, R63, R211, PT ;  /* 0x000000d33f00720c */ /* 0x000fe40003f26270 */
[----:B------:R-:W-:Y:S02]  /*12410*/  FSEL R45, R45, -INF , !P0 ;  /* 0xff8000002d2d7808 */ /* 0x000fe40004000000 */
[----:B------:R-:W-:Y:S02]  /*12420*/  FSEL R40, R248, -INF , !P1 ;  /* 0xff800000f8287808 */ /* 0x000fe40004800000 */
[----:B------:R-:W-:Y:S03]  /*12430*/  ISETP.GE.AND P2, PT, R62, R212, PT ;  /* 0x000000d43e00720c */ /* 0x000fe60003f46270 */
[----:B------:R-:W3:Y:S01]  /*12440*/  MUFU.TANH R249, R115 ;  /* 0x0000007300f97308 */ /* 0x000ee20000002400 */
[-C--:B------:R-:W-:Y:S01]  /*12450*/  ISETP.GT.AND P1, PT, R217, R6.reuse, PT ;  /* 0x00000006d900720c */ /* 0x080fe20003f24270 */
[----:B-1----:R-:W-:Y:S01]  /*12460*/  FMUL.FTZ R114, R130, UR5 ;  /* 0x0000000582727c20 */ /* 0x002fe20008410000 */
[----:B------:R-:W-:Y:S02]  /*12470*/  ISETP.GT.AND P0, PT, R216, R6, PT ;  /* 0x00000006d800720c */ /* 0x000fe40003f04270 */
[----:B------:R-:W-:Y:S02]  /*12480*/  FSEL R7, R247, -INF , !P1 ;  /* 0xff800000f7077808 */ /* 0x000fe40004800000 */
[----:B------:R-:W-:Y:S03]  /*12490*/  FSEL R46, R46, -INF , !P2 ;  /* 0xff8000002e2e7808 */ /* 0x000fe60005000000 */
[----:B------:R1:W4:Y:S01]  /*124a0*/  MUFU.TANH R248, R116 ;  /* 0x0000007400f87308 */ /* 0x0003220000002400 */
[----:B------:R-:W-:Y:S02]  /*124b0*/  ISETP.GT.AND P2, PT, R216, R8, PT ;  /* 0x00000008d800720c */ /* 0x000fe40003f44270 */
[----:B--2---:R-:W-:Y:S02]  /*124c0*/  FSEL R0, R0, -INF , !P5 ;  /* 0xff80000000007808 */ /* 0x004fe40006800000 */
[----:B------:R-:W-:Y:S02]  /*124d0*/  FSEL R238, R238, -INF , !P2 ;  /* 0xff800000eeee7808 */ /* 0x000fe40005000000 */
[----:B------:R-:W-:Y:S03]  /*124e0*/  ISETP.GE.AND P2, PT, R5, R212, PT ;  /* 0x000000d40500720c */ /* 0x000fe60003f46270 */
[----:B------:R-:W-:Y:S01]  /*124f0*/  MUFU.TANH R113, R113 ;  /* 0x0000007100717308 */ /* 0x000fe20000002400 */
[----:B------:R-:W-:Y:S01]  /*12500*/  FMNMX3.FTZ R3, R3, R46, R45, !PT ;  /* 0x0000002e03037276 */ /* 0x000fe2000781002d */
[----:B---3--:R-:W-:Y:S01]  /*12510*/  IMAD.MOV.U32 R130, RZ, RZ, R249 ;  /* 0x000000ffff827224 */ /* 0x008fe200078e00f9 */
[----:B------:R-:W-:Y:S02]  /*12520*/  FSEL R11, R11, -INF , !P6 ;  /* 0xff8000000b0b7808 */ /* 0x000fe40007000000 */
[----:B------:R-:W-:Y:S02]  /*12530*/  ISETP.GT.AND P6, PT, R217, R5, PT ;  /* 0x00000005d900720c */ /* 0x000fe40003fc4270 */
[-C--:B------:R-:W-:Y:S03]  /*12540*/  ISETP.GE.AND P1, PT, R6, R212.reuse, PT ;  /* 0x000000d40600720c */ /* 0x080fe60003f26270 */
[----:B------:R-:W-:Y:S01]  /*12550*/  MUFU.TANH R114, R114 ;  /* 0x0000007200727308 */ /* 0x000fe20000002400 */
[----:B------:R-:W-:Y:S01]  /*12560*/  FSEL R56, R172, -INF , !P6 ;  /* 0xff800000ac387808 */ /* 0x000fe20007000000 */
[----:B-1----:R-:W-:Y:S01]  /*12570*/  FMUL.FTZ R116, R129, UR5 ;  /* 0x0000000581747c20 */ /* 0x002fe20008410000 */
[----:B------:R-:W-:Y:S01]  /*12580*/  FSEL R7, R7, -INF , !P1 ;  /* 0xff80000007077808 */ /* 0x000fe20004800000 */
[----:B------:R-:W-:Y:S01]  /*12590*/  IMAD.MOV.U32 R129, RZ, RZ, R246 ;  /* 0x000000ffff817224 */ /* 0x000fe200078e00f6 */
[----:B------:R-:W-:Y:S02]  /*125a0*/  FSEL R56, R56, -INF , !P2 ;  /* 0xff80000038387808 */ /* 0x000fe40005000000 */
[----:B------:R-:W-:Y:S03]  /*125b0*/  FMNMX3.FTZ R43, R3, R9, R7, !PT ;  /* 0x00000009032b7276 */ /* 0x000fe60007810007 */
[----:B------:R1:W-:Y:S01]  /*125c0*/  MUFU.TANH R172, R112 ;  /* 0x0000007000ac7308 */ /* 0x0003e20000002400 */
[-C--:B------:R-:W-:Y:S02]  /*125d0*/  ISETP.GE.AND P2, PT, R5, R211.reuse, PT ;  /* 0x000000d30500720c */ /* 0x080fe40003f46270 */
[----:B------:R-:W-:Y:S02]  /*125e0*/  FSEL R229, R229, -INF , !P0 ;  /* 0xff800000e5e57808 */ /* 0x000fe40004000000 */
[----:B------:R-:W-:Y:S02]  /*125f0*/  ISETP.GE.AND P0, PT, R4, R212, PT ;  /* 0x000000d40400720c */ /* 0x000fe40003f06270 */
[-C--:B------:R-:W-:Y:S03]  /*12600*/  ISETP.GE.AND P1, PT, R6, R211.reuse, PT ;  /* 0x000000d30600720c */ /* 0x080fe60003f26270 */
[----:B------:R-:W-:Y:S01]  /*12610*/  MUFU.TANH R116, R116 ;  /* 0x0000007400747308 */ /* 0x000fe20000002400 */
[----:B------:R-:W-:Y:S02]  /*12620*/  FSEL R247, R0, -INF , !P0 ;  /* 0xff80000000f77808 */ /* 0x000fe40004000000 */
[----:B------:R-:W-:Y:S02]  /*12630*/  FMNMX3.FTZ R0, R31, R44, R40, !PT ;  /* 0x0000002c1f007276 */ /* 0x000fe40007810028 */
[----:B------:R-:W-:Y:S02]  /*12640*/  FMNMX3.FTZ R43, R43, R56, R247, !PT ;  /* 0x000000382b2b7276 */ /* 0x000fe400078100f7 */
[----:B------:R-:W-:Y:S02]  /*12650*/  ISETP.GE.AND P0, PT, R4, R211, PT ;  /* 0x000000d30400720c */ /* 0x000fe40003f06270 */
[----:B------:R-:W-:Y:S01]  /*12660*/  FMNMX3.FTZ R0, R0, R11, R10, !PT ;  /* 0x0000000b00007276 */ /* 0x000fe2000781000a */
[----:B------:R-:W2:Y:S01]  /*12670*/  SHFL.BFLY PT, R31, R43, 0x2, 0x1f ;  /* 0x0c401f002b1f7f89 */ /* 0x000ea200000e0000 */
[----:B------:R-:W-:Y:S02]  /*12680*/  FSEL R229, R229, -INF , !P1 ;  /* 0xff800000e5e57808 */ /* 0x000fe40004800000 */
[----:B------:R-:W-:Y:S02]  /*12690*/  ISETP.GT.AND P1, PT, R218, R111, PT ;  /* 0x0000006fda00720c */ /* 0x000fe40003f24270 */
[----:B------:R-:W-:Y:S02]  /*126a0*/  ISETP.GT.AND P6, PT, R216, R5, PT ;  /* 0x00000005d800720c */ /* 0x000fe40003fc4270 */
[----:B------:R-:W-:Y:S01]  /*126b0*/  FSEL R54, R168, -INF , !P1 ;  /* 0xff800000a8367808 */ /* 0x000fe20004800000 */
[----:B------:R-:W-:Y:S01]  /*126c0*/  IMAD.MOV.U32 R168, RZ, RZ, R252 ;  /* 0x000000ffffa87224 */ /* 0x000fe200078e00fc */
[----:B------:R-:W-:Y:S02]  /*126d0*/  FSEL R42, R42, -INF , !P6 ;  /* 0xff8000002a2a7808 */ /* 0x000fe40007000000 */
[----:B------:R-:W-:Y:S02]  /*126e0*/  ISETP.GT.AND P6, PT, R215, R120, PT ;  /* 0x00000078d700720c */ /* 0x000fe40003fc4270 */
[----:B------:R-:W-:Y:S02]  /*126f0*/  FSEL R42, R42, -INF , !P2 ;  /* 0xff8000002a2a7808 */ /* 0x000fe40005000000 */
[-C--:B------:R-:W-:Y:S02]  /*12700*/  ISETP.GE.AND P2, PT, R111, R213.reuse, PT ;  /* 0x000000d56f00720c */ /* 0x080fe40003f46270 */
[----:B------:R-:W-:Y:S01]  /*12710*/  FSEL R103, R169, -INF , !P6 ;  /* 0xff800000a9677808 */ /* 0x000fe20007000000 */
[----:B----4-:R-:W-:Y:S01]  /*12720*/  IMAD.MOV.U32 R169, RZ, RZ, R248 ;  /* 0x000000ffffa97224 */ /* 0x010fe200078e00f8 */
[----:B------:R-:W-:Y:S02]  /*12730*/  FSEL R54, R54, -INF , !P2 ;  /* 0xff80000036367808 */ /* 0x000fe40005000000 */
[-C--:B------:R-:W-:Y:S02]  /*12740*/  ISETP.GE.AND P6, PT, R120, R213.reuse, PT ;  /* 0x000000d57800720c */ /* 0x080fe40003fc6270 */
[----:B------:R-:W-:Y:S02]  /*12750*/  ISETP.GE.AND P2, PT, R83, R213, PT ;  /* 0x000000d55300720c */ /* 0x000fe40003f46270 */
[----:B--2---:R-:W-:Y:S02]  /*12760*/  FMNMX.FTZ R31, R43, R31, !PT ;  /* 0x0000001f2b1f7209 */ /* 0x004fe40007810000 */
[----:B------:R-:W-:Y:S02]  /*12770*/  ISETP.GT.AND P5, PT, R216, R4, PT ;  /* 0x00000004d800720c */ /* 0x000fe40003fa4270 */
[----:B------:R-:W-:Y:S01]  /*12780*/  FSEL R238, R238, -INF , !P3 ;  /* 0xff800000eeee7808 */ /* 0x000fe20005800000 */
[----:B------:R-:W2:Y:S01]  /*12790*/  SHFL.BFLY PT, R43, R31, 0x1, 0x1f ;  /* 0x0c201f001f2b7f89 */ /* 0x000ea200000e0000 */
[----:B------:R-:W-:Y:S02]  /*127a0*/  FSEL R41, R41, -INF , !P5 ;  /* 0xff80000029297808 */ /* 0x000fe40006800000 */
[----:B------:R-:W-:Y:S02]  /*127b0*/  FMNMX3.FTZ R0, R0, R238, R229, !PT ;  /* 0x000000ee00007276 */ /* 0x000fe400078100e5 */
[----:B------:R-:W-:Y:S02]  /*127c0*/  FSEL R41, R41, -INF , !P0 ;  /* 0xff80000029297808 */ /* 0x000fe40004000000 */
[----:B------:R-:W-:Y:S02]  /*127d0*/  ISETP.GT.AND P3, PT, R215, R111, PT ;  /* 0x0000006fd700720c */ /* 0x000fe40003f64270 */
[----:B------:R-:W-:Y:S02]  /*127e0*/  FMNMX3.FTZ R0, R0, R42, R41, !PT ;  /* 0x0000002a00007276 */ /* 0x000fe40007810029 */
[----:B------:R-:W-:Y:S02]  /*127f0*/  ISETP.GT.AND P0, PT, R218, R120, PT ;  /* 0x00000078da00720c */ /* 0x000fe40003f04270 */
[----:B-1----:R-:W-:Y:S01]  /*12800*/  FSEL R112, R2, -INF , !P3 ;  /* 0xff80000002707808 */ /* 0x002fe20005800000 */
[----:B------:R-:W1:Y:S01]  /*12810*/  SHFL.BFLY PT, R3, R0, 0x2, 0x1f ;  /* 0x0c401f0000037f89 */ /* 0x000e6200000e0000 */
[-C--:B------:R-:W-:Y:S02]  /*12820*/  ISETP.GE.AND P3, PT, R120, R214.reuse, PT ;  /* 0x000000d67800720c */ /* 0x080fe40003f66270 */
[----:B------:R-:W-:Y:S02]  /*12830*/  FSEL R170, R170, -INF , !P0 ;  /* 0xff800000aaaa7808 */ /* 0x000fe40004000000 */
[----:B------:R-:W-:Y:S02]  /*12840*/  FSEL R103, R103, -INF , !P3 ;  /* 0xff80000067677808 */ /* 0x000fe40005800000 */
[-C--:B------:R-:W-:Y:S02]  /*12850*/  ISETP.GE.AND P3, PT, R83, R214.reuse, PT ;  /* 0x000000d65300720c */ /* 0x080fe40003f66270 */
[----:B------:R-:W-:Y:S02]  /*12860*/  ISETP.GT.AND P0, PT, R215, R83, PT ;  /* 0x00000053d700720c */ /* 0x000fe40003f04270 */
[----:B--2---:R-:W-:Y:S02]  /*12870*/  FMNMX.FTZ R2, R31, R43, !PT ;  /* 0x0000002b1f027209 */ /* 0x004fe40007810000 */
[----:B------:R-:W-:Y:S02]  /*12880*/  FSEL R16, R16, -INF , !P0 ;  /* 0xff80000010107808 */ /* 0x000fe40004000000 */
[C---:B------:R-:W-:Y:S01]  /*12890*/  FSETP.NEU.FTZ.AND P1, PT, R2.reuse, -INF , PT ;  /* 0xff8000000200780b */ /* 0x040fe20003f3d000 */
[----:B------:R-:W-:Y:S01]  /*128a0*/  FMUL.FTZ R249, R2, UR4 ;  /* 0x0000000402f97c20 */ /* 0x000fe20008410000 */
[----:B------:R-:W-:Y:S02]  /*128b0*/  ISETP.GE.AND P5, PT, R111, R214, PT ;  /* 0x000000d66f00720c */ /* 0x000fe40003fa6270 */
[----:B------:R-:W-:Y:S02]  /*128c0*/  ISETP.GT.AND P0, PT, R218, R105, PT ;  /* 0x00000069da00720c */ /* 0x000fe40003f04270 */
[----:B------:R-:W-:Y:S02]  /*128d0*/  FSEL R249, R249, RZ, P1 ;  /* 0x000000fff9f97208 */ /* 0x000fe40000800000 */
[----:B------:R-:W-:Y:S02]  /*128e0*/  FSEL R112, R112, -INF , !P5 ;  /* 0xff80000070707808 */ /* 0x000fe40006800000 */
[----:B-1----:R-:W-:Y:S01]  /*128f0*/  FMNMX.FTZ R3, R0, R3, !PT ;  /* 0x0000000300037209 */ /* 0x002fe20007810000 */
[--C-:B------:R-:W-:Y:S01]  /*12900*/  FFMA.FTZ R117, R244, UR4, -R249.reuse ;  /* 0x00000004f4757c23 */ /* 0x100fe200080108f9 */
[----:B------:R-:W-:Y:S01]  /*12910*/  ISETP.GT.AND P5, PT, R218, R83, PT ;  /* 0x00000053da00720c */ /* 0x000fe20003fa4270 */
[--C-:B------:R-:W-:Y:S01]  /*12920*/  FFMA.FTZ R111, R176, UR4, -R249.reuse ;  /* 0x00000004b06f7c23 */ /* 0x100fe200080108f9 */
[----:B------:R-:W-:Y:S01]  /*12930*/  FSEL R83, R170, -INF , !P6 ;  /* 0xff800000aa537808 */ /* 0x000fe20007000000 */
[----:B------:R-:W1:Y:S01]  /*12940*/  SHFL.BFLY PT, R0, R3, 0x1, 0x1f ;  /* 0x0c201f0003007f89 */ /* 0x000e6200000e0000 */
[----:B------:R-:W-:Y:S01]  /*12950*/  ISETP.GT.AND P6, PT, R215, R105, PT ;  /* 0x00000069d700720c */ /* 0x000fe20003fc4270 */
[----:B------:R-:W-:Y:S01]  /*12960*/  MUFU.EX2 R117, R117 ;  /* 0x0000007500757308 */ /* 0x000fe20000000800 */
[----:B------:R-:W-:Y:S01]  /*12970*/  FSEL R18, R18, -INF , !P0 ;  /* 0xff80000012127808 */ /* 0x000fe20004000000 */
[----:B------:R-:W-:Y:S01]  /*12980*/  IMAD.MOV.U32 R170, RZ, RZ, R52 ;  /* 0x000000ffffaa7224 */ /* 0x000fe200078e0034 */
[----:B------:R-:W-:Y:S01]  /*12990*/  FSEL R31, R17, -INF , !P6 ;  /* 0xff800000111f7808 */ /* 0x000fe20007000000 */
[--C-:B------:R-:W-:Y:S01]  /*129a0*/  FFMA.FTZ R123, R123, UR4, -R249.reuse ;  /* 0x000000047b7b7c23 */ /* 0x100fe200080108f9 */
[----:B------:R-:W-:Y:S01]  /*129b0*/  ISETP.GT.AND P0, PT, R218, R104, PT ;  /* 0x00000068da00720c */ /* 0x000fe20003f04270 */
[----:B------:R-:W-:Y:S01]  /*129c0*/  FFMA.FTZ R122, R122, UR4, -R249 ;  /* 0x000000047a7a7c23 */ /* 0x000fe200080108f9 */
[----:B------:R-:W-:Y:S03]  /*129d0*/  FSEL R177, R177, -INF , !P5 ;  /* 0xff800000b1b17808 */ /* 0x000fe60006800000 */
[----:B------:R-:W-:Y:S01]  /*129e0*/  MUFU.EX2 R111, R111 ;  /* 0x0000006f006f7308 */ /* 0x000fe20000000800 */
[----:B------:R-:W-:Y:S02]  /*129f0*/  FSEL R52, R20, -INF , !P0 ;  /* 0xff80000014347808 */ /* 0x000fe40004000000 */
[C---:B------:R-:W-:Y:S02]  /*12a00*/  ISETP.GT.AND P5, PT, R215.reuse, R102, PT ;  /* 0x00000066d700720c */ /* 0x040fe40003fa4270 */
[----:B------:R-:W-:Y:S05]  /*12a10*/  ISETP.GT.AND P6, PT, R215, R104, PT ;  /* 0x00000068d700720c */ /* 0x000fea0003fc4270 */
[----:B------:R-:W-:Y:S01]  /*12a20*/  MUFU.EX2 R123, R123 ;  /* 0x0000007b007b7308 */ /* 0x000fe20000000800 */
[----:B------:R-:W-:Y:S02]  /*12a30*/  FSEL R17, R19, -INF , !P6 ;  /* 0xff80000013117808 */ /* 0x000fe40007000000 */
[----:B------:R-:W-:Y:S02]  /*12a40*/  ISETP.GT.AND P6, PT, R218, R102, PT ;  /* 0x00000066da00720c */ /* 0x000fe40003fc4270 */
[----:B-1----:R-:W-:Y:S05]  /*12a50*/  FMNMX.FTZ R0, R3, R0, !PT ;  /* 0x0000000003007209 */ /* 0x002fea0007810000 */
[----:B------:R-:W1:Y:S01]  /*12a60*/  MUFU.EX2 R122, R122 ;  /* 0x0000007a007a7308 */ /* 0x000e620000000800 */
[----:B------:R-:W-:Y:S02]  /*12a70*/  FSEL R3, R21, -INF , !P5 ;  /* 0xff80000015037808 */ /* 0x000fe40006800000 */
[----:B------:R-:W-:Y:S01]  /*12a80*/  FSEL R21, R16, -INF , !P3 ;  /* 0xff80000010157808 */ /* 0x000fe20005800000 */
[C---:B------:R-:W-:Y:S01]  /*12a90*/  FMUL.FTZ R19, R0.reuse, UR4 ;  /* 0x0000000400137c20 */ /* 0x040fe20008410000 */
[----:B------:R-:W-:Y:S02]  /*12aa0*/  ISETP.GE.AND P5, PT, R105, R214, PT ;  /* 0x000000d66900720c */ /* 0x000fe40003fa6270 */
[----:B------:R-:W-:Y:S02]  /*12ab0*/  FSETP.NEU.FTZ.AND P0, PT, R0, -INF , PT ;  /* 0xff8000000000780b */ /* 0x000fe40003f1d000 */
[----:B------:R-:W-:Y:S02]  /*12ac0*/  FSEL R20, R31, -INF , !P5 ;  /* 0xff8000001f147808 */ /* 0x000fe40006800000 */
[----:B------:R-:W-:Y:S02]  /*12ad0*/  FSEL R176, R19, RZ, P0 ;  /* 0x000000ff13b07208 */ /* 0x000fe40000000000 */
[----:B------:R-:W-:Y:S01]  /*12ae0*/  FSEL R19, R177, -INF , !P2 ;  /* 0xff800000b1137808 */ /* 0x000fe20005000000 */
[----:B------:R-:W-:Y:S01]  /*12af0*/  IMAD.MOV.U32 R177, RZ, RZ, R57 ;  /* 0x000000ffffb17224 */ /* 0x000fe200078e0039 */
        /* <DEDUP_REMOVED lines=8> */
[-C--:B------:R-:W-:Y:S01]  /*12b80*/  ISETP.GE.AND P6, PT, R105, R213.reuse, PT ;  /* 0x000000d56900720c */ /* 0x080fe20003fc6270 */
[----:B------:R-:W-:Y:S01]  /*12b90*/  MUFU.EX2 R120, R120 ;  /* 0x0000007800787308 */ /* 0x000fe20000000800 */
[----:B------:R-:W-:Y:S01]  /*12ba0*/  FSEL R25, R25, -INF , !P5 ;  /* 0xff80000019197808 */ /* 0x000fe20006800000 */
[--C-:B------:R-:W-:Y:S01]  /*12bb0*/  FFMA.FTZ R115, R109, UR4, -R176.reuse ;  /* 0x000000046d737c23 */ /* 0x100fe200080108b0 */
[-C--:B------:R-:W-:Y:S01]  /*12bc0*/  ISETP.GT.AND P5, PT, R215, R58.reuse, PT ;  /* 0x0000003ad700720c */ /* 0x080fe20003fa4270 */
[--C-:B------:R-:W-:Y:S01]  /*12bd0*/  FFMA.FTZ R109, R108, UR4, -R176.reuse ;  /* 0x000000046c6d7c23 */ /* 0x100fe200080108b0 */
[----:B------:R-:W-:Y:S01]  /*12be0*/  FSEL R18, R18, -INF , !P6 ;  /* 0xff80000012127808 */ /* 0x000fe20007000000 */
[--C-:B------:R-:W-:Y:S01]  /*12bf0*/  FFMA.FTZ R108, R242, UR4, -R249.reuse ;  /* 0x00000004f26c7c23 */ /* 0x100fe200080108f9 */
[----:B------:R-:W-:Y:S03]  /*12c00*/  FSEL R26, R26, -INF , !P5 ;  /* 0xff8000001a1a7808 */ /* 0x000fe60006800000 */
[----:B------:R-:W-:Y:S01]  /*12c10*/  MUFU.EX2 R115, R115 ;  /* 0x0000007300737308 */ /* 0x000fe20000000800 */
[----:B------:R-:W-:Y:S01]  /*12c20*/  ISETP.GT.AND P5, PT, R218, R58, PT ;  /* 0x0000003ada00720c */ /* 0x000fe20003fa4270 */
[--C-:B------:R-:W-:Y:S01]  /*12c30*/  FFMA.FTZ R105, R241, UR4, -R249.reuse ;  /* 0x00000004f1697c23 */ /* 0x100fe200080108f9 */
[-C--:B------:R-:W-:Y:S01]  /*12c40*/  ISETP.GE.AND P3, PT, R104, R214.reuse, PT ;  /* 0x000000d66800720c */ /* 0x080fe20003f66270 */
[--C-:B------:R-:W-:Y:S01]  /*12c50*/  FFMA.FTZ R104, R240, UR4, -R249.reuse ;  /* 0x00000004f0687c23 */ /* 0x100fe200080108f9 */
[----:B------:R-:W-:Y:S01]  /*12c60*/  ISETP.GE.AND P6, PT, R102, R213, PT ;  /* 0x000000d56600720c */ /* 0x000fe20003fc6270 */
[--C-:B------:R-:W-:Y:S01]  /*12c70*/  FFMA.FTZ R121, R121, UR4, -R176.reuse ;  /* 0x0000000479797c23 */ /* 0x100fe200080108b0 */
[----:B------:R-:W-:Y:S03]  /*12c80*/  FSEL R17, R17, -INF , !P3 ;  /* 0xff80000011117808 */ /* 0x000fe60005800000 */
[----:B------:R-:W2:Y:S01]  /*12c90*/  MUFU.EX2 R109, R109 ;  /* 0x0000006d006d7308 */ /* 0x000ea20000000800 */
[----:B------:R-:W-:Y:S01]  /*12ca0*/  FSEL R31, R22, -INF , !P6 ;  /* 0xff800000161f7808 */ /* 0x000fe20007000000 */
[--C-:B------:R-:W-:Y:S01]  /*12cb0*/  FFMA.FTZ R107, R107, UR4, -R176.reuse ;  /* 0x000000046b6b7c23 */ /* 0x100fe200080108b0 */
[----:B------:R-:W-:Y:S01]  /*12cc0*/  FSEL R22, R30, -INF , !P5 ;  /* 0xff8000001e167808 */ /* 0x000fe20006800000 */
[--C-:B------:R-:W-:Y:S01]  /*12cd0*/  FFMA.FTZ R106, R106, UR4, -R176.reuse ;  /* 0x000000046a6a7c23 */ /* 0x100fe200080108b0 */
[-C--:B------:R-:W-:Y:S01]  /*12ce0*/  ISETP.GE.AND P5, PT, R98, R214.reuse, PT ;  /* 0x000000d66200720c */ /* 0x080fe20003fa6270 */
[--C-:B------:R-:W-:Y:S01]  /*12cf0*/  FFMA.FTZ R100, R100, UR4, -R176.reuse ;  /* 0x0000000464647c23 */ /* 0x100fe200080108b0 */
[-C--:B------:R-:W-:Y:S03]  /*12d00*/  ISETP.GE.AND P6, PT, R99, R214.reuse, PT ;  /* 0x000000d66300720c */ /* 0x080fe60003fc6270 */
[----:B------:R-:W3:Y:S01]  /*12d10*/  MUFU.EX2 R121, R121 ;  /* 0x0000007900797308 */ /* 0x000ee20000000800 */
[-C--:B------:R-:W-:Y:S01]  /*12d20*/  ISETP.GE.AND P2, PT, R102, R214.reuse, PT ;  /* 0x000000d66600720c */ /* 0x080fe20003f46270 */
[--C-:B------:R-:W-:Y:S01]  /*12d30*/  FFMA.FTZ R102, R101, UR4, -R176.reuse ;  /* 0x0000000465667c23 */ /* 0x100fe200080108b0 */
[----:B------:R-:W-:Y:S01]  /*12d40*/  ISETP.GT.AND P3, PT, R215, R99, PT ;  /* 0x00000063d700720c */ /* 0x000fe20003f64270 */
[--C-:B------:R-:W-:Y:S01]  /*12d50*/  FFMA.FTZ R101, R239, UR4, -R249.reuse ;  /* 0x00000004ef657c23 */ /* 0x100fe200080108f9 */
[----:B------:R-:W-:Y:S01]  /*12d60*/  FSEL R16, R3, -INF , !P2 ;  /* 0xff80000003107808 */ /* 0x000fe20005000000 */
[--C-:B------:R-:W-:Y:S01]  /*12d70*/  FFMA.FTZ R97, R97, UR4, -R176.reuse ;  /* 0x0000000461617c23 */ /* 0x100fe200080108b0 */
[----:B------:R-:W-:Y:S03]  /*12d80*/  FSEL R24, R24, -INF , !P3 ;  /* 0xff80000018187808 */ /* 0x000fe60005800000 */
[----:B------:R-:W-:Y:S01]  /*12d90*/  MUFU.EX2 R110, R110 ;  /* 0x0000006e006e7308 */ /* 0x000fe20000000800 */
[----:B------:R-:W-:Y:S01]  /*12da0*/  ISETP.GE.AND P3, PT, R99, R213, PT ;  /* 0x000000d56300720c */ /* 0x000fe20003f66270 */
[--C-:B------:R-:W-:Y:S01]  /*12db0*/  FFMA.FTZ R99, R236, UR4, -R249.reuse ;  /* 0x00000004ec637c23 */ /* 0x100fe200080108f9 */
[----:B------:R-:W-:Y:S01]  /*12dc0*/  FSEL R30, R24, -INF , !P6 ;  /* 0xff800000181e7808 */ /* 0x000fe20007000000 */
[--C-:B------:R-:W-:Y:S01]  /*12dd0*/  FFMA.FTZ R81, R81, UR4, -R176.reuse ;  /* 0x0000000451517c23 */ /* 0x100fe200080108b0 */
[----:B------:R-:W-:Y:S01]  /*12de0*/  ISETP.GE.AND P6, PT, R58, R214, PT ;  /* 0x000000d63a00720c */ /* 0x000fe20003fc6270 */
[--C-:B------:R-:W-:Y:S01]  /*12df0*/  FFMA.FTZ R79, R79, UR4, -R176.reuse ;  /* 0x000000044f4f7c23 */ /* 0x100fe200080108b0 */
[-C--:B------:R-:W-:Y:S03]  /*12e00*/  ISETP.GT.AND P2, PT, R215, R98.reuse, PT ;  /* 0x00000062d700720c */ /* 0x080fe60003f44270 */
[----:B------:R-:W-:Y:S01]  /*12e10*/  MUFU.EX2 R108, R108 ;  /* 0x0000006c006c7308 */ /* 0x000fe20000000800 */
[----:B------:R-:W-:Y:S02]  /*12e20*/  FSEL R57, R26, -INF , !P6 ;  /* 0xff8000001a397808 */ /* 0x000fe40007000000 */
[----:B------:R-:W-:Y:S02]  /*12e30*/  FSEL R43, R23, -INF , !P2 ;  /* 0xff800000172b7808 */ /* 0x000fe40005000000 */
[----:B------:R-:W-:Y:S02]  /*12e40*/  ISETP.GT.AND P2, PT, R218, R98, PT ;  /* 0x00000062da00720c */ /* 0x000fe40003f44270 */
[----:B------:R-:W-:Y:S03]  /*12e50*/  ISETP.GT.AND P6, PT, R215, R95, PT ;  /* 0x0000005fd700720c */ /* 0x000fe60003fc4270 */
[----:B------:R-:W-:Y:S01]  /*12e60*/  MUFU.EX2 R105, R105 ;  /* 0x0000006900697308 */ /* 0x000fe20000000800 */
[----:B------:R-:W-:Y:S02]  /*12e70*/  FSEL R27, R27, -INF , !P2 ;  /* 0xff8000001b1b7808 */ /* 0x000fe40005000000 */
[-C--:B------:R-:W-:Y:S02]  /*12e80*/  ISETP.GT.AND P2, PT, R215, R96.reuse, PT ;  /* 0x00000060d700720c */ /* 0x080fe40003f44270 */
[----:B------:R-:W-:Y:S02]  /*12e90*/  FSEL R32, R32, -INF , !P6 ;  /* 0xff80000020207808 */ /* 0x000fe40007000000 */
[----:B------:R-:W-:Y:S03]  /*12ea0*/  FSEL R23, R28, -INF , !P2 ;  /* 0xff8000001c177808 */ /* 0x000fe60005000000 */
[----:B------:R-:W-:Y:S01]  /*12eb0*/  MUFU.EX2 R104, R104 ;  /* 0x0000006800687308 */ /* 0x000fe20000000800 */
[----:B------:R-:W-:Y:S02]  /*12ec0*/  FSEL R28, R25, -INF , !P3 ;  /* 0xff800000191c7808 */ /* 0x000fe40005800000 */
[----:B------:R-:W-:Y:S02]  /*12ed0*/  ISETP.GT.AND P2, PT, R218, R96, PT ;  /* 0x00000060da00720c */ /* 0x000fe40003f44270 */
[----:B------:R-:W-:Y:S02]  /*12ee0*/  ISETP.GE.AND P3, PT, R96, R214, PT ;  /* 0x000000d66000720c */ /* 0x000fe40003f66270 */
[----:B------:R-:W-:Y:S03]  /*12ef0*/  FSEL R3, R29, -INF , !P2 ;  /* 0xff8000001d037808 */ /* 0x000fe60005000000 */
[----:B------:R-:W-:Y:S01]  /*12f00*/  MUFU.EX2 R107, R107 ;  /* 0x0000006b006b7308 */ /* 0x000fe20000000800 */
[----:B------:R-:W-:Y:S02]  /*12f10*/  FSEL R24, R23, -INF , !P3 ;  /* 0xff80000017187808 */ /* 0x000fe40005800000 */
[-C--:B------:R-:W-:Y:S01]  /*12f20*/  ISETP.GE.AND P2, PT, R98, R213.reuse, PT ;  /* 0x000000d56200720c */ /* 0x080fe20003f46270 */
[--C-:B------:R-:W-:Y:S01]  /*12f30*/  FFMA.FTZ R98, R235, UR4, -R249.reuse ;  /* 0x00000004eb627c23 */ /* 0x100fe200080108f9 */
[----:B------:R-:W-:Y:S01]  /*12f40*/  FSEL R29, R43, -INF , !P5 ;  /* 0xff8000002b1d7808 */ /* 0x000fe20006800000 */
[--C-:B------:R-:W-:Y:S01]  /*12f50*/  FFMA.FTZ R43, R237, UR4, -R176.reuse ;  /* 0x00000004ed2b7c23 */ /* 0x100fe200080108b0 */
[-C--:B------:R-:W-:Y:S03]  /*12f60*/  ISETP.GE.AND P5, PT, R58, R213.reuse, PT ;  /* 0x000000d53a00720c */ /* 0x080fe60003fa6270 */
[----:B------:R-:W-:Y:S01]  /*12f70*/  MUFU.EX2 R106, R106 ;  /* 0x0000006a006a7308 */ /* 0x000fe20000000800 */
[----:B------:R-:W-:Y:S02]  /*12f80*/  FSEL R58, R27, -INF , !P2 ;  /* 0xff8000001b3a7808 */ /* 0x000fe40005000000 */
[----:B------:R-:W-:Y:S02]  /*12f90*/  FSEL R25, R22, -INF , !P5 ;  /* 0xff80000016197808 */ /* 0x000fe40006800000 */
[----:B------:R-:W-:Y:S02]  /*12fa0*/  ISETP.GT.AND P3, PT, R215, R94, PT ;  /* 0x0000005ed700720c */ /* 0x000fe40003f64270 */
[-C--:B------:R-:W-:Y:S03]  /*12fb0*/  ISETP.GE.AND P6, PT, R95, R213.reuse, PT ;  /* 0x000000d55f00720c */ /* 0x080fe60003fc6270 */
[----:B------:R-:W-:Y:S01]  /*12fc0*/  MUFU.EX2 R43, R43 ;  /* 0x0000002b002b7308 */ /* 0x000fe20000000800 */
[----:B------:R-:W-:Y:S02]  /*12fd0*/  FSEL R33, R33, -INF , !P3 ;  /* 0xff80000021217808 */ /* 0x000fe40005800000 */
[----:B------:R-:W-:Y:S01]  /*12fe0*/  ISETP.GE.AND P2, PT, R96, R213, PT ;  /* 0x000000d56000720c */ /* 0x000fe20003f46270 */
[--C-:B------:R-:W-:Y:S01]  /*12ff0*/  FFMA.FTZ R96, R230, UR4, -R176.reuse ;  /* 0x00000004e6607c23 */ /* 0x100fe200080108b0 */
[----:B------:R-:W-:Y:S02]  /*13000*/  ISETP.GT.AND P5, PT, R218, R95, PT ;  /* 0x0000005fda00720c */ /* 0x000fe40003fa4270 */
[----:B------:R-:W-:Y:S03]  /*13010*/  FSEL R27, R3, -INF , !P2 ;  /* 0xff800000031b7808 */ /* 0x000fe60005000000 */
[----:B------:R-:W-:Y:S01]  /*13020*/  MUFU.EX2 R102, R102 ;  /* 0x0000006600667308 */ /* 0x000fe20000000800 */
[-C--:B------:R-:W-:Y:S01]  /*13030*/  ISETP.GE.AND P2, PT, R95, R214.reuse, PT ;  /* 0x000000d65f00720c */ /* 0x080fe20003f46270 */
[--C-:B------:R-:W-:Y:S01]  /*13040*/  FFMA.FTZ R95, R234, UR4, -R249.reuse ;  /* 0x00000004ea5f7c23 */ /* 0x100fe200080108f9 */
[----:B------:R-:W-:Y:S02]  /*13050*/  FSEL R35, R35, -INF , !P5 ;  /* 0xff80000023237808 */ /* 0x000fe40006800000 */
[----:B------:R-:W-:Y:S02]  /*13060*/  FSEL R26, R32, -INF , !P2 ;  /* 0xff800000201a7808 */ /* 0x000fe40005000000 */
[-C--:B------:R-:W-:Y:S03]  /*13070*/  ISETP.GE.AND P2, PT, R93, R214.reuse, PT ;  /* 0x000000d65d00720c */ /* 0x080fe60003f46270 */
[----:B------:R-:W-:Y:S01]  /*13080*/  MUFU.EX2 R101, R101 ;  /* 0x0000006500657308 */ /* 0x000fe20000000800 */
[----:B-1----:R-:W-:Y:S02]  /*13090*/  F2FP.BF16.F32.PACK_AB R32, R122, R123 ;  /* 0x0000007b7a20723e */ /* 0x002fe400000010ff */
[----:B------:R-:W-:Y:S02]  /*130a0*/  ISETP.GT.AND P5, PT, R215, R93, PT ;  /* 0x0000005dd700720c */ /* 0x000fe40003fa4270 */
[----:B------:R-:W-:Y:S02]  /*130b0*/  FSEL R252, R35, -INF , !P6 ;  /* 0xff80000023fc7808 */ /* 0x000fe40007000000 */
[-C--:B------:R-:W-:Y:S03]  /*130c0*/  ISETP.GE.AND P6, PT, R91, R214.reuse, PT ;  /* 0x000000d65b00720c */ /* 0x080fe60003fc6270 */
[----:B------:R-:W-:Y:S01]  /*130d0*/  MUFU.EX2 R99, R99 ;  /* 0x0000006300637308 */ /* 0x000fe20000000800 */
[----:B--2---:R-:W-:Y:S02]  /*130e0*/  F2FP.BF16.F32.PACK_AB R35, R109, R115 ;  /* 0x000000736d23723e */ /* 0x004fe400000010ff */
[----:B------:R-:W-:Y:S02]  /*130f0*/  FSEL R36, R36, -INF , !P5 ;  /* 0xff80000024247808 */ /* 0x000fe40006800000 */
        /* <DEDUP_REMOVED lines=8> */
[----:B------:R-:W-:Y:S02]  /*13180*/  ISETP.GT.AND P3, PT, R218, R94, PT ;  /* 0x0000005eda00720c */ /* 0x000fe40003f64270 */
[----:B------:R-:W-:Y:S02]  /*13190*/  FSEL R23, R33, -INF , !P5 ;  /* 0xff80000021177808 */ /* 0x000fe40006800000 */
[----:B---3--:R-:W-:Y:S02]  /*131a0*/  F2FP.BF16.F32.PACK_AB R33, R120, R121 ;  /* 0x000000797821723e */ /* 0x008fe400000010ff */
[----:B------:R-:W-:Y:S03]  /*131b0*/  FSEL R34, R34, -INF , !P3 ;  /* 0xff80000022227808 */ /* 0x000fe60005800000 */
[----:B------:R-:W-:Y:S01]  /*131c0*/  MUFU.EX2 R100, R100 ;  /* 0x0000006400647308 */ /* 0x000fe20000000800 */
[----:B------:R-:W-:Y:S01]  /*131d0*/  ISETP.GE.AND P5, PT, R93, R213, PT ;  /* 0x000000d55d00720c */ /* 0x000fe20003fa6270 */
[--C-:B------:R-:W-:Y:S01]  /*131e0*/  FFMA.FTZ R93, R233, UR4, -R249.reuse ;  /* 0x00000004e95d7c23 */ /* 0x100fe200080108f9 */
[----:B------:R-:W-:Y:S02]  /*131f0*/  ISETP.GT.AND P3, PT, R215, R91, PT ;  /* 0x0000005bd700720c */ /* 0x000fe40003f64270 */
[----:B------:R-:W-:Y:S02]  /*13200*/  FSEL R246, R37, -INF , !P5 ;  /* 0xff80000025f67808 */ /* 0x000fe40006800000 */
[----:B------:R-:W-:Y:S03]  /*13210*/  ISETP.GT.AND P5, PT, R218, R87, PT ;  /* 0x00000057da00720c */ /* 0x000fe60003fa4270 */
[----:B------:R-:W-:Y:S01]  /*13220*/  MUFU.EX2 R97, R97 ;  /* 0x0000006100617308 */ /* 0x000fe20000000800 */
[----:B------:R-:W-:Y:S02]  /*13230*/  FSEL R38, R38, -INF , !P3 ;  /* 0xff80000026267808 */ /* 0x000fe40005800000 */
[----:B------:R-:W-:Y:S02]  /*13240*/  FSEL R12, R12, -INF , !P5 ;  /* 0xff8000000c0c7808 */ /* 0x000fe40006800000 */
[C---:B------:R-:W-:Y:S02]  /*13250*/  ISETP.GT.AND P5, PT, R215.reuse, R82, PT ;  /* 0x00000052d700720c */ /* 0x040fe40003fa4270 */
[----:B------:R-:W-:Y:S03]  /*13260*/  FSEL R248, R38, -INF , !P6 ;  /* 0xff80000026f87808 */ /* 0x000fe60007000000 */
[----:B------:R-:W-:Y:S01]  /*13270*/  MUFU.EX2 R96, R96 ;  /* 0x0000006000607308 */ /* 0x000fe20000000800 */
[----:B------:R-:W-:Y:S02]  /*13280*/  ISETP.GT.AND P6, PT, R215, R84, PT ;  /* 0x00000054d700720c */ /* 0x000fe40003fc4270 */
[----:B------:R-:W-:Y:S02]  /*13290*/  FSEL R14, R14, -INF , !P5 ;  /* 0xff8000000e0e7808 */ /* 0x000fe40006800000 */
[----:B------:R-:W-:Y:S02]  /*132a0*/  FSEL R49, R49, -INF , !P6 ;  /* 0xff80000031317808 */ /* 0x000fe40007000000 */
[C---:B------:R-:W-:Y:S03]  /*132b0*/  ISETP.GT.AND P5, PT, R218.reuse, R82, PT ;  /* 0x00000052da00720c */ /* 0x040fe60003fa4270 */
[----:B------:R-:W-:Y:S01]  /*132c0*/  MUFU.EX2 R93, R93 ;  /* 0x0000005d005d7308 */ /* 0x000fe20000000800 */
[----:B------:R-:W-:Y:S02]  /*132d0*/  ISETP.GT.AND P3, PT, R218, R91, PT ;  /* 0x0000005bda00720c */ /* 0x000fe40003f64270 */
[----:B------:R-:W-:Y:S02]  /*132e0*/  FSEL R59, R59, -INF , !P5 ;  /* 0xff8000003b3b7808 */ /* 0x000fe40006800000 */
[----:B------:R-:W-:Y:S02]  /*132f0*/  ISETP.GE.AND P5, PT, R84, R214, PT ;  /* 0x000000d65400720c */ /* 0x000fe40003fa6270 */
[----:B------:R-:W-:Y:S03]  /*13300*/  FSEL R39, R39, -INF , !P3 ;  /* 0xff80000027277808 */ /* 0x000fe60005800000 */
[----:B------:R-:W-:Y:S01]  /*13310*/  MUFU.EX2 R81, R81 ;  /* 0x0000005100517308 */ /* 0x000fe20000000800 */
[----:B------:R-:W-:Y:S02]  /*13320*/  FSEL R243, R49, -INF , !P5 ;  /* 0xff80000031f37808 */ /* 0x000fe40006800000 */
[-C--:B------:R-:W-:Y:S02]  /*13330*/  ISETP.GE.AND P5, PT, R82, R213.reuse, PT ;  /* 0x000000d55200720c */ /* 0x080fe40003fa6270 */
[C---:B------:R-:W-:Y:S02]  /*13340*/  ISETP.GT.AND P6, PT, R218.reuse, R84, PT ;  /* 0x00000054da00720c */ /* 0x040fe40003fc4270 */
[----:B------:R-:W-:Y:S03]  /*13350*/  FSEL R237, R59, -INF , !P5 ;  /* 0xff8000003bed7808 */ /* 0x000fe60006800000 */
[----:B------:R-:W-:Y:S01]  /*13360*/  MUFU.EX2 R79, R79 ;  /* 0x0000004f004f7308 */ /* 0x000fe20000000800 */
[----:B------:R-:W-:Y:S02]  /*13370*/  ISETP.GT.AND P5, PT, R218, R74, PT ;  /* 0x0000004ada00720c */ /* 0x000fe40003fa4270 */
[-C--:B------:R-:W-:Y:S01]  /*13380*/  ISETP.GE.AND P3, PT, R94, R213.reuse, PT ;  /* 0x000000d55e00720c */ /* 0x080fe20003f66270 */
[--C-:B------:R-:W-:Y:S01]  /*13390*/  FFMA.FTZ R94, R228, UR4, -R176.reuse ;  /* 0x00000004e45e7c23 */ /* 0x100fe200080108b0 */
[-C--:B------:R-:W-:Y:S02]  /*133a0*/  ISETP.GE.AND P2, PT, R87, R213.reuse, PT ;  /* 0x000000d55700720c */ /* 0x080fe40003f46270 */
[----:B------:R-:W-:Y:S03]  /*133b0*/  FSEL R251, R34, -INF , !P3 ;  /* 0xff80000022fb7808 */ /* 0x000fe60005800000 */
[----:B------:R-:W-:Y:S01]  /*133c0*/  MUFU.EX2 R67, R67 ;  /* 0x0000004300437308 */ /* 0x000fe20000000800 */
[----:B------:R-:W-:Y:S01]  /*133d0*/  ISETP.GE.AND P3, PT, R91, R213, PT ;  /* 0x000000d55b00720c */ /* 0x000fe20003f66270 */
[--C-:B------:R-:W-:Y:S01]  /*133e0*/  FFMA.FTZ R91, R232, UR4, -R249.reuse ;  /* 0x00000004e85b7c23 */ /* 0x100fe200080108f9 */
[----:B------:R-:W-:Y:S02]  /*133f0*/  F2FP.BF16.F32.PACK_AB R34, R111, R117 ;  /* 0x000000756f22723e */ /* 0x000fe400000010ff */
[----:B------:R-:W-:Y:S02]  /*13400*/  FSEL R245, R39, -INF , !P3 ;  /* 0xff80000027f57808 */ /* 0x000fe40005800000 */
[----:B------:R-:W-:Y:S03]  /*13410*/  ISETP.GE.AND P3, PT, R87, R214, PT ;  /* 0x000000d65700720c */ /* 0x000fe60003f66270 */
[----:B------:R-:W-:Y:S01]  /*13420*/  MUFU.EX2 R94, R94 ;  /* 0x0000005e005e7308 */ /* 0x000fe20000000800 */
[----:B------:R-:W-:Y:S01]  /*13430*/  FSEL R242, R12, -INF , !P2 ;  /* 0xff8000000cf27808 */ /* 0x000fe20005000000 */
[--C-:B------:R-:W-:Y:S01]  /*13440*/  FFMA.FTZ R87, R227, UR4, -R249.reuse ;  /* 0x00000004e3577c23 */ /* 0x100fe200080108f9 */
[----:B------:R-:W-:Y:S02]  /*13450*/  FSEL R244, R48, -INF , !P3 ;  /* 0xff80000030f47808 */ /* 0x000fe40005800000 */
[----:B------:R-:W-:Y:S02]  /*13460*/  FSEL R13, R13, -INF , !P6 ;  /* 0xff8000000d0d7808 */ /* 0x000fe40007000000 */
[----:B------:R-:W-:Y:S03]  /*13470*/  ISETP.GT.AND P6, PT, R215, R78, PT ;  /* 0x0000004ed700720c */ /* 0x000fe60003fc4270 */
[----:B------:R-:W-:Y:S01]  /*13480*/  MUFU.EX2 R91, R91 ;  /* 0x0000005b005b7308 */ /* 0x000fe20000000800 */
[----:B------:R-:W-:Y:S02]  /*13490*/  FSEL R80, R80, -INF , !P5 ;  /* 0xff80000050507808 */ /* 0x000fe40006800000 */
[----:B------:R-:W-:Y:S02]  /*134a0*/  FSEL R15, R15, -INF , !P6 ;  /* 0xff8000000f0f7808 */ /* 0x000fe40007000000 */
[-C--:B------:R-:W-:Y:S02]  /*134b0*/  ISETP.GT.AND P5, PT, R215, R69.reuse, PT ;  /* 0x00000045d700720c */ /* 0x080fe40003fa4270 */
[----:B------:R-:W-:Y:S03]  /*134c0*/  ISETP.GE.AND P2, PT, R78, R214, PT ;  /* 0x000000d64e00720c */ /* 0x000fe60003f46270 */
[----:B------:R-:W-:Y:S01]  /*134d0*/  MUFU.EX2 R87, R87 ;  /* 0x0000005700577308 */ /* 0x000fe20000000800 */
[----:B------:R-:W-:Y:S02]  /*134e0*/  FSEL R86, R86, -INF , !P5 ;  /* 0xff80000056567808 */ /* 0x000fe40006800000 */
[----:B------:R-:W-:Y:S02]  /*134f0*/  FSEL R239, R15, -INF , !P2 ;  /* 0xff8000000fef7808 */ /* 0x000fe40005000000 */
[----:B------:R-:W-:Y:S02]  /*13500*/  ISETP.GT.AND P5, PT, R218, R69, PT ;  /* 0x00000045da00720c */ /* 0x000fe40003fa4270 */
[----:B------:R-:W-:Y:S02]  /*13510*/  ISETP.GT.AND P2, PT, R215, R72, PT ;  /* 0x00000048d700720c */ /* 0x000fe40003f44270 */
[----:B------:R-:W-:Y:S02]  /*13520*/  FSEL R89, R89, -INF , !P5 ;  /* 0xff80000059597808 */ /* 0x000fe40006800000 */
[----:B------:R-:W-:Y:S02]  /*13530*/  FSEL R75, R75, -INF , !P2 ;  /* 0xff8000004b4b7808 */ /* 0x000fe40005000000 */
[----:B------:R-:W-:Y:S02]  /*13540*/  ISETP.GE.AND P5, PT, R72, R214, PT ;  /* 0x000000d64800720c */ /* 0x000fe40003fa6270 */
[----:B------:R-:W-:Y:S02]  /*13550*/  ISETP.GT.AND P2, PT, R218, R72, PT ;  /* 0x00000048da00720c */ /* 0x000fe40003f44270 */
[----:B------:R-:W-:Y:S01]  /*13560*/  FSEL R234, R75, -INF , !P5 ;  /* 0xff8000004bea7808 */ /* 0x000fe20006800000 */
[--C-:B------:R-:W-:Y:S01]  /*13570*/  FFMA.FTZ R75, R71, UR4, -R249.reuse ;  /* 0x00000004474b7c23 */ /* 0x100fe200080108f9 */
[-C--:B------:R-:W-:Y:S01]  /*13580*/  ISETP.GE.AND P5, PT, R69, R213.reuse, PT ;  /* 0x000000d54500720c */ /* 0x080fe20003fa6270 */
[--C-:B------:R-:W-:Y:S01]  /*13590*/  FFMA.FTZ R71, R46, UR4, -R249.reuse ;  /* 0x000000042e477c23 */ /* 0x100fe200080108f9 */
[----:B------:R-:W-:Y:S02]  /*135a0*/  FSEL R85, R85, -INF , !P2 ;  /* 0xff80000055557808 */ /* 0x000fe40005000000 */
[----:B------:R-:W-:Y:S01]  /*135b0*/  FSEL R228, R89, -INF , !P5 ;  /* 0xff80000059e47808 */ /* 0x000fe20006800000 */
[----:B------:R-:W-:Y:S01]  /*135c0*/  MUFU.EX2 R75, R75 ;  /* 0x0000004b004b7308 */ /* 0x000fe20000000800 */
[----:B------:R-:W-:Y:S01]  /*135d0*/  ISETP.GT.AND P5, PT, R218, R66, PT ;  /* 0x00000042da00720c */ /* 0x000fe20003fa4270 */
[--C-:B------:R-:W-:Y:S01]  /*135e0*/  FFMA.FTZ R89, R183, UR4, -R176.reuse ;  /* 0x00000004b7597c23 */ /* 0x100fe200080108b0 */
[----:B------:R-:W-:Y:S02]  /*135f0*/  ISETP.GT.AND P2, PT, R215, R68, PT ;  /* 0x00000044d700720c */ /* 0x000fe40003f44270 */
[----:B------:R-:W-:Y:S01]  /*13600*/  ISETP.GE.AND P3, PT, R82, R214, PT ;  /* 0x000000d65200720c */ /* 0x000fe20003f66270 */
[--C-:B------:R-:W-:Y:S01]  /*13610*/  FFMA.FTZ R82, R125, UR4, -R176.reuse ;  /* 0x000000047d527c23 */ /* 0x100fe200080108b0 */
[----:B------:R-:W-:Y:S03]  /*13620*/  FSEL R230, R90, -INF , !P2 ;  /* 0xff8000005ae67808 */ /* 0x000fe60005000000 */
[----:B------:R-:W-:Y:S01]  /*13630*/  MUFU.EX2 R89, R89 ;  /* 0x0000005900597308 */ /* 0x000fe20000000800 */
[----:B------:R-:W-:Y:S01]  /*13640*/  ISETP.GT.AND P2, PT, R218, R68, PT ;  /* 0x00000044da00720c */ /* 0x000fe20003f44270 */
[--C-:B------:R-:W-:Y:S01]  /*13650*/  FFMA.FTZ R90, R231, UR4, -R249.reuse ;  /* 0x00000004e75a7c23 */ /* 0x100fe200080108f9 */
[----:B------:R-:W-:Y:S02]  /*13660*/  FSEL R240, R14, -INF , !P3 ;  /* 0xff8000000ef07808 */ /* 0x000fe40005800000 */
[----:B------:R-:W-:Y:S02]  /*13670*/  FSEL R14, R170, -INF , !P5 ;  /* 0xff800000aa0e7808 */ /* 0x000fe40006800000 */
[C---:B------:R-:W-:Y:S03]  /*13680*/  ISETP.GT.AND P5, PT, R215.reuse, R64, PT ;  /* 0x00000040d700720c */ /* 0x040fe60003fa4270 */
[----:B------:R-:W-:Y:S01]  /*13690*/  MUFU.EX2 R90, R90 ;  /* 0x0000005a005a7308 */ /* 0x000fe20000000800 */
[----:B------:R-:W-:Y:S02]  /*136a0*/  ISETP.GT.AND P3, PT, R215, R74, PT ;  /* 0x0000004ad700720c */ /* 0x000fe40003f64270 */
[----:B------:R-:W-:Y:S02]  /*136b0*/  FSEL R15, R131, -INF , !P5 ;  /* 0xff800000830f7808 */ /* 0x000fe40006800000 */
[----:B------:R-:W-:Y:S02]  /*136c0*/  ISETP.GT.AND P5, PT, R218, R64, PT ;  /* 0x00000040da00720c */ /* 0x000fe40003fa4270 */
[----:B------:R-:W-:Y:S03]  /*136d0*/  FSEL R77, R77, -INF , !P3 ;  /* 0xff8000004d4d7808 */ /* 0x000fe60005800000 */
[----:B------:R-:W-:Y:S01]  /*136e0*/  MUFU.EX2 R82, R82 ;  /* 0x0000005200527308 */ /* 0x000fe20000000800 */
[----:B------:R-:W-:Y:S02]  /*136f0*/  FSEL R12, R182, -INF , !P5 ;  /* 0xff800000b60c7808 */ /* 0x000fe40006800000 */
[-C--:B------:R-:W-:Y:S02]  /*13700*/  ISETP.GE.AND P5, PT, R65, R214.reuse, PT ;  /* 0x000000d64100720c */ /* 0x080fe40003fa6270 */
[-C--:B------:R-:W-:Y:S02]  /*13710*/  ISETP.GE.AND P3, PT, R74, R213.reuse, PT ;  /* 0x000000d54a00720c */ /* 0x080fe40003f66270 */
[----:B------:R-:W-:Y:S03]  /*13720*/  FSEL R88, R88, -INF , !P2 ;  /* 0xff80000058587808 */ /* 0x000fe60005000000 */
[----:B------:R-:W-:Y:S01]  /*13730*/  MUFU.EX2 R71, R71 ;  /* 0x0000004700477308 */ /* 0x000fe20000000800 */
[----:B------:R-:W-:Y:S01]  /*13740*/  FSEL R233, R80, -INF , !P3 ;  /* 0xff80000050e97808 */ /* 0x000fe20005800000 */
[--C-:B------:R-:W-:Y:S01]  /*13750*/  FFMA.FTZ R80, R127, UR4, -R249.reuse ;  /* 0x000000047f507c23 */ /* 0x100fe200080108f9 */
[----:B------:R-:W-:Y:S02]  /*13760*/  ISETP.GE.AND P3, PT, R68, R214, PT ;  /* 0x000000d64400720c */ /* 0x000fe40003f66270 */
[----:B------:R-:W-:Y:S01]  /*13770*/  ISETP.GE.AND P2, PT, R72, R213, PT ;  /* 0x000000d54800720c */ /* 0x000fe20003f46270 */
[----:B------:R-:W-:Y:S01]  /*13780*/  FFMA.FTZ R72, R47, UR4, -R249 ;  /* 0x000000042f487c23 */ /* 0x000fe200080108f9 */
[----:B------:R-:W-:Y:S03]  /*13790*/  FSEL R230, R230, -INF , !P3 ;  /* 0xff800000e6e67808 */ /* 0x000fe60005800000 */
[----:B------:R-:W-:Y:S01]  /*137a0*/  MUFU.EX2 R80, R80 ;  /* 0x0000005000507308 */ /* 0x000fe20000000800 */
[-C--:B------:R-:W-:Y:S02]  /*137b0*/  ISETP.GT.AND P3, PT, R215, R65.reuse, PT ;  /* 0x00000041d700720c */ /* 0x080fe40003f64270 */
[----:B------:R-:W-:Y:S01]  /*137c0*/  FSEL R232, R85, -INF , !P2 ;  /* 0xff80000055e87808 */ /* 0x000fe20005000000 */
[--C-:B------:R-:W-:Y:S01]  /*137d0*/  FFMA.FTZ R85, R178, UR4, -R176.reuse ;  /* 0x00000004b2557c23 */ /* 0x100fe200080108b0 */
[----:B------:R-:W-:Y:S02]  /*137e0*/  FSEL R22, R179, -INF , !P3 ;  /* 0xff800000b3167808 */ /* 0x000fe40005800000 */
[----:B------:R-:W-:Y:S03]  /*137f0*/  ISETP.GT.AND P3, PT, R218, R65, PT ;  /* 0x00000041da00720c */ /* 0x000fe60003f64270 */
[----:B------:R-:W-:Y:S01]  /*13800*/  MUFU.EX2 R72, R72 ;  /* 0x0000004800487308 */ /* 0x000fe20000000800 */
[----:B------:R-:W-:Y:S02]  /*13810*/  FSEL R183, R22, -INF , !P5 ;  /* 0xff80000016b77808 */ /* 0x000fe40006800000 */
[-C--:B------:R-:W-:Y:S02]  /*13820*/  ISETP.GE.AND P5, PT, R64, R213.reuse, PT ;  /* 0x000000d54000720c */ /* 0x080fe40003fa6270 */
[----:B------:R-:W-:Y:S01]  /*13830*/  ISETP.GE.AND P2, PT, R68, R213, PT ;  /* 0x000000d54400720c */ /* 0x000fe20003f46270 */
[--C-:B------:R-:W-:Y:S01]  /*13840*/  FFMA.FTZ R68, R124, UR4, -R176.reuse ;  /* 0x000000047c447c23 */ /* 0x100fe200080108b0 */
[----:B------:R-:W-:Y:S03]  /*13850*/  FSEL R178, R12, -INF , !P5 ;  /* 0xff8000000cb27808 */ /* 0x000fe60006800000 */
[----:B------:R-:W-:Y:S01]  /*13860*/  MUFU.EX2 R85, R85 ;  /* 0x0000005500557308 */ /* 0x000fe20000000800 */
[----:B------:R-:W-:Y:S02]  /*13870*/  FMNMX3.FTZ R12, R166, R112, R103, !PT ;  /* 0x00000070a60c7276 */ /* 0x000fe40007810067 */
[----:B------:R-:W-:Y:S01]  /*13880*/  FSEL R227, R88, -INF , !P2 ;  /* 0xff80000058e37808 */ /* 0x000fe20005000000 */
[----:B------:R-:W-:Y:S01]  /*13890*/  FFMA.FTZ R88, R180, UR4, -R176 ;  /* 0x00000004b4587c23 */ /* 0x000fe200080108b0 */
[----:B------:R-:W-:Y:S02]  /*138a0*/  FMNMX3.FTZ R12, R12, R21, R20, !PT ;  /* 0x000000150c0c7276 */ /* 0x000fe40007810014 */
[----:B------:R-:W-:Y:S03]  /*138b0*/  ISETP.GE.AND P2, PT, R66, R214, PT ;  /* 0x000000d64200720c */ /* 0x000fe60003f46270 */
[----:B------:R-:W-:Y:S01]  /*138c0*/  MUFU.EX2 R68, R68 ;  /* 0x0000004400447308 */ /* 0x000fe20000000800 */
[----:B------:R-:W-:Y:S02]  /*138d0*/  FMNMX3.FTZ R12, R12, R17, R16, !PT ;  /* 0x000000110c0c7276 */ /* 0x000fe40007810010 */
[----:B------:R-:W-:Y:S02]  /*138e0*/  ISETP.GT.AND P5, PT, R218, R62, PT ;  /* 0x0000003eda00720c */ /* 0x000fe40003fa4270 */
[----:B------:R-:W-:Y:S02]  /*138f0*/  FMNMX3.FTZ R12, R12, R30, R29, !PT ;  /* 0x0000001e0c0c7276 */ /* 0x000fe4000781001d */
[----:B------:R-:W-:Y:S03]  /*13900*/  ISETP.GT.AND P6, PT, R218, R78, PT ;  /* 0x0000004eda00720c */ /* 0x000fe60003fc4270 */
[----:B------:R-:W-:Y:S01]  /*13910*/  MUFU.EX2 R88, R88 ;  /* 0x0000005800587308 */ /* 0x000fe20000000800 */
[----:B------:R-:W-:Y:S02]  /*13920*/  FMNMX3.FTZ R12, R12, R57, R24, !PT ;  /* 0x000000390c0c7276 */ /* 0x000fe40007810018 */
[----:B------:R-:W-:Y:S02]  /*13930*/  FSEL R60, R60, -INF , !P6 ;  /* 0xff8000003c3c7808 */ /* 0x000fe40007000000 */
[----:B------:R-:W-:Y:S02]  /*13940*/  FMNMX3.FTZ R12, R12, R26, R23, !PT ;  /* 0x0000001a0c0c7276 */ /* 0x000fe40007810017 */
[----:B------:R-:W-:Y:S01]  /*13950*/  ISETP.GE.AND P6, PT, R84, R213, PT ;  /* 0x000000d55400720c */ /* 0x000fe20003fc6270 */
[--C-:B------:R-:W-:Y:S01]  /*13960*/  FFMA.FTZ R84, R171, UR4, -R249.reuse ;  /* 0x00000004ab547c23 */ /* 0x100fe200080108f9 */
[----:B------:R-:W-:Y:S02]  /*13970*/  FMNMX3.FTZ R12, R12, R250, R248, !PT ;  /* 0x000000fa0c0c7276 */ /* 0x000fe400078100f8 */
[----:B------:R-:W-:Y:S02]  /*13980*/  FSEL R241, R13, -INF , !P6 ;  /* 0xff8000000df17808 */ /* 0x000fe40007000000 */
[----:B------:R-:W-:Y:S01]  /*13990*/  FSEL R13, R168, -INF , !P3 ;  /* 0xff800000a80d7808 */ /* 0x000fe20005800000 */
[----:B------:R-:W-:Y:S01]  /*139a0*/  MUFU.EX2 R84, R84 ;  /* 0x0000005400547308 */ /* 0x000fe20000000800 */
[----:B------:R-:W-:Y:S02]  /*139b0*/  ISETP.GT.AND P3, PT, R215, R63, PT ;  /* 0x0000003fd700720c */ /* 0x000fe40003f64270 */
[----:B------:R-:W-:Y:S01]  /*139c0*/  ISETP.GE.AND P6, PT, R78, R213, PT ;  /* 0x000000d54e00720c */ /* 0x000fe20003fc6270 */
[--C-:B------:R-:W-:Y:S01]  /*139d0*/  FFMA.FTZ R78, R126, UR4, -R249.reuse ;  /* 0x000000047e4e7c23 */ /* 0x100fe200080108f9 */
[----:B------:R-:W-:Y:S02]  /*139e0*/  FSEL R179, R226, -INF , !P3 ;  /* 0xff800000e2b37808 */ /* 0x000fe40005800000 */
[----:B------:R-:W-:Y:S02]  /*139f0*/  ISETP.GT.AND P3, PT, R218, R63, PT ;  /* 0x0000003fda00720c */ /* 0x000fe40003f64270 */
[----:B------:R-:W-:Y:S01]  /*13a00*/  FSEL R236, R60, -INF , !P6 ;  /* 0xff8000003cec7808 */ /* 0x000fe20007000000 */
[----:B------:R-:W-:Y:S01]  /*13a10*/  MUFU.EX2 R78, R78 ;  /* 0x0000004e004e7308 */ /* 0x000fe20000000800 */
[-C--:B------:R-:W-:Y:S01]  /*13a20*/  ISETP.GE.AND P6, PT, R74, R214.reuse, PT ;  /* 0x000000d64a00720c */ /* 0x080fe20003fc6270 */
[--C-:B------:R-:W-:Y:S01]  /*13a30*/  FFMA.FTZ R74, R70, UR4, -R249.reuse ;  /* 0x00000004464a7c23 */ /* 0x100fe200080108f9 */
[--C-:B------:R-:W-:Y:S01]  /*13a40*/  FFMA.FTZ R70, R45, UR4, -R249.reuse ;  /* 0x000000042d467c23 */ /* 0x100fe200080108f9 */
[--C-:B------:R-:W-:Y:S01]  /*13a50*/  FFMA.FTZ R60, R10, UR4, -R176.reuse ;  /* 0x000000040a3c7c23 */ /* 0x100fe200080108b0 */
[----:B------:R-:W-:Y:S01]  /*13a60*/  FSEL R235, R77, -INF , !P6 ;  /* 0xff8000004deb7808 */ /* 0x000fe20007000000 */
[--C-:B------:R-:W-:Y:S01]  /*13a70*/  FFMA.FTZ R77, R76, UR4, -R249.reuse ;  /* 0x000000044c4d7c23 */ /* 0x100fe200080108f9 */
[--C-:B------:R-:W-:Y:S03]  /*13a80*/  FFMA.FTZ R76, R73, UR4, -R249.reuse ;  /* 0x00000004494c7c23 */ /* 0x100fe600080108f9 */
[----:B------:R-:W-:Y:S01]  /*13a90*/  MUFU.EX2 R74, R74 ;  /* 0x0000004a004a7308 */ /* 0x000fe20000000800 */
[----:B------:R-:W-:Y:S01]  /*13aa0*/  ISETP.GE.AND P6, PT, R69, R214, PT ;  /* 0x000000d64500720c */ /* 0x000fe20003fc6270 */
[--C-:B------:R-:W-:Y:S01]  /*13ab0*/  FFMA.FTZ R73, R50, UR4, -R249.reuse ;  /* 0x0000000432497c23 */ /* 0x100fe200080108f9 */
[--C-:B------:R-:W-:Y:S01]  /*13ac0*/  FFMA.FTZ R69, R9, UR4, -R249.reuse ;  /* 0x0000000409457c23 */ /* 0x100fe200080108f9 */
[----:B------:R-:W-:Y:S02]  /*13ad0*/  FSEL R168, R173, -INF , !P5 ;  /* 0xff800000ada87808 */ /* 0x000fe40006800000 */
[----:B------:R-:W-:Y:S01]  /*13ae0*/  FSEL R231, R86, -INF , !P6 ;  /* 0xff80000056e77808 */ /* 0x000fe20007000000 */
[----:B------:R-:W-:Y:S03]  /*13af0*/  FFMA.FTZ R86, R175, UR4, -R249 ;  /* 0x00000004af567c23 */ /* 0x000fe600080108f9 */
[----:B------:R-:W-:Y:S01]  /*13b00*/  MUFU.EX2 R77, R77 ;  /* 0x0000004d004d7308 */ /* 0x000fe20000000800 */
[C---:B------:R-:W-:Y:S02]  /*13b10*/  ISETP.GT.AND P6, PT, R215.reuse, R66, PT ;  /* 0x00000042d700720c */ /* 0x040fe40003fc4270 */
[----:B------:R-:W-:Y:S02]  /*13b20*/  ISETP.GT.AND P5, PT, R215, R8, PT ;  /* 0x00000008d700720c */ /* 0x000fe40003fa4270 */
[----:B------:R-:W-:Y:S01]  /*13b30*/  FSEL R3, R92, -INF , !P6 ;  /* 0xff8000005c037808 */ /* 0x000fe20007000000 */
[--C-:B------:R-:W-:Y:S01]  /*13b40*/  FFMA.FTZ R92, R177, UR4, -R176.reuse ;  /* 0x00000004b15c7c23 */ /* 0x100fe200080108b0 */
[----:B------:R-:W-:Y:S03]  /*13b50*/  FSEL R177, R181, -INF , !P3 ;  /* 0xff800000b5b17808 */ /* 0x000fe60005800000 */
[----:B------:R-:W-:Y:S01]  /*13b60*/  MUFU.EX2 R86, R86 ;  /* 0x0000005600567308 */ /* 0x000fe20000000800 */
[-C--:B------:R-:W-:Y:S01]  /*13b70*/  ISETP.GE.AND P3, PT, R65, R213.reuse, PT ;  /* 0x000000d54100720c */ /* 0x080fe20003f66270 */
[--C-:B------:R-:W-:Y:S01]  /*13b80*/  FFMA.FTZ R65, R53, UR4, -R176.reuse ;  /* 0x0000000435417c23 */ /* 0x100fe200080108b0 */
[----:B------:R-:W-:Y:S02]  /*13b90*/  FSEL R226, R3, -INF , !P2 ;  /* 0xff80000003e27808 */ /* 0x000fe40005000000 */
[----:B------:R-:W-:Y:S02]  /*13ba0*/  FMNMX3.FTZ R3, R165, R54, R83, !PT ;  /* 0x00000036a5037276 */ /* 0x000fe40007810053 */
[----:B------:R-:W-:Y:S03]  /*13bb0*/  ISETP.GE.AND P6, PT, R66, R213, PT ;  /* 0x000000d54200720c */ /* 0x000fe60003fc6270 */
[----:B------:R-:W-:Y:S01]  /*13bc0*/  MUFU.EX2 R92, R92 ;  /* 0x0000005c005c7308 */ /* 0x000fe20000000800 */
[----:B------:R-:W-:Y:S01]  /*13bd0*/  ISETP.GE.AND P2, PT, R64, R214, PT ;  /* 0x000000d64000720c */ /* 0x000fe20003f46270 */
[----:B------:R-:W-:Y:S01]  /*13be0*/  FFMA.FTZ R64, R51, UR4, -R176 ;  /* 0x0000000433407c23 */ /* 0x000fe200080108b0 */
[----:B------:R-:W-:Y:S01]  /*13bf0*/  FSEL R181, R13, -INF , !P3 ;  /* 0xff8000000db57808 */ /* 0x000fe20005800000 */
[----:B------:R-:W-:Y:S01]  /*13c00*/  LDSM.16.MT88.4 R48, [R184+0x4000] ;  /* 0x00400000b830783b */ /* 0x000fe20000004200 */
[----:B------:R-:W-:Y:S01]  /*13c10*/  FMNMX3.FTZ R3, R3, R19, R18, !PT ;  /* 0x0000001303037276 */ /* 0x000fe20007810012 */
[--C-:B------:R-:W-:Y:S01]  /*13c20*/  FFMA.FTZ R66, R55, UR4, -R176.reuse ;  /* 0x0000000437427c23 */ /* 0x100fe200080108b0 */
[----:B------:R-:W-:Y:S03]  /*13c30*/  FSEL R182, R14, -INF , !P6 ;  /* 0xff8000000eb67808 */ /* 0x000fe60007000000 */
[----:B------:R-:W-:Y:S01]  /*13c40*/  MUFU.EX2 R76, R76 ;  /* 0x0000004c004c7308 */ /* 0x000fe20000000800 */
[----:B------:R-:W-:Y:S02]  /*13c50*/  ISETP.GE.AND P3, PT, R63, R213, PT ;  /* 0x000000d53f00720c */ /* 0x000fe40003f66270 */
[----:B------:R-:W-:Y:S02]  /*13c60*/  FSEL R180, R15, -INF , !P2 ;  /* 0xff8000000fb47808 */ /* 0x000fe40005000000 */
[----:B------:R-:W-:Y:S02]  /*13c70*/  ISETP.GT.AND P2, PT, R215, R62, PT ;  /* 0x0000003ed700720c */ /* 0x000fe40003f44270 */
[----:B------:R-:W-:Y:S03]  /*13c80*/  ISETP.GE.AND P6, PT, R63, R214, PT ;  /* 0x000000d63f00720c */ /* 0x000fe60003fc6270 */
[----:B------:R-:W-:Y:S01]  /*13c90*/  MUFU.EX2 R66, R66 ;  /* 0x0000004200427308 */ /* 0x000fe20000000800 */
[----:B------:R-:W-:Y:S01]  /*13ca0*/  FMNMX3.FTZ R12, R12, R244, R243, !PT ;  /* 0x000000f40c0c7276 */ /* 0x000fe200078100f3 */
[----:B------:R-:W-:Y:S01]  /*13cb0*/  FFMA.FTZ R63, R44, UR4, -R176 ;  /* 0x000000042c3f7c23 */ /* 0x000fe200080108b0 */
[----:B------:R-:W-:Y:S02]  /*13cc0*/  FMNMX3.FTZ R3, R3, R52, R31, !PT ;  /* 0x0000003403037276 */ /* 0x000fe4000781001f */
[----:B------:R-:W-:Y:S02]  /*13cd0*/  FSEL R177, R177, -INF , !P3 ;  /* 0xff800000b1b17808 */ /* 0x000fe40005800000 */
[----:B------:R-:W-:Y:S03]  /*13ce0*/  FSEL R179, R179, -INF , !P6 ;  /* 0xff800000b3b37808 */ /* 0x000fe60007000000 */
[----:B------:R-:W-:Y:S01]  /*13cf0*/  MUFU.EX2 R65, R65 ;  /* 0x0000004100417308 */ /* 0x000fe20000000800 */
[----:B------:R-:W-:Y:S02]  /*13d00*/  ISETP.GE.AND P3, PT, R62, R214, PT ;  /* 0x000000d63e00720c */ /* 0x000fe40003f66270 */
[----:B------:R-:W-:Y:S02]  /*13d10*/  FSEL R175, R172, -INF , !P2 ;  /* 0xff800000acaf7808 */ /* 0x000fe40005000000 */
[----:B------:R-:W-:Y:S02]  /*13d20*/  FMNMX3.FTZ R12, R12, R240, R239, !PT ;  /* 0x000000f00c0c7276 */ /* 0x000fe400078100ef */
[----:B------:R-:W-:Y:S03]  /*13d30*/  ISETP.GT.AND P6, PT, R215, R61, PT ;  /* 0x0000003dd700720c */ /* 0x000fe60003fc4270 */
[----:B------:R-:W-:Y:S01]  /*13d40*/  MUFU.EX2 R64, R64 ;  /* 0x0000004000407308 */ /* 0x000fe20000000800 */
[----:B------:R-:W-:Y:S02]  /*13d50*/  FMNMX3.FTZ R3, R3, R28, R58, !PT ;  /* 0x0000001c03037276 */ /* 0x000fe4000781003a */
[----:B------:R-:W-:Y:S02]  /*13d60*/  FSEL R175, R175, -INF , !P3 ;  /* 0xff800000afaf7808 */ /* 0x000fe40005800000 */
[----:B------:R-:W-:Y:S02]  /*13d70*/  FMNMX3.FTZ R12, R12, R235, R234, !PT ;  /* 0x000000eb0c0c7276 */ /* 0x000fe400078100ea */
[----:B------:R-:W-:Y:S03]  /*13d80*/  FSEL R173, R169, -INF , !P5 ;  /* 0xff800000a9ad7808 */ /* 0x000fe60006800000 */
[----:B------:R-:W-:Y:S01]  /*13d90*/  MUFU.EX2 R73, R73 ;  /* 0x0000004900497308 */ /* 0x000fe20000000800 */
[----:B------:R-:W-:Y:S02]  /*13da0*/  ISETP.GE.AND P3, PT, R8, R214, PT ;  /* 0x000000d60800720c */ /* 0x000fe40003f66270 */
[----:B------:R-:W-:Y:S02]  /*13db0*/  FSEL R174, R174, -INF , !P6 ;  /* 0xff800000aeae7808 */ /* 0x000fe40007000000 */
[C---:B------:R-:W-:Y:S02]  /*13dc0*/  ISETP.GT.AND P6, PT, R218.reuse, R61, PT ;  /* 0x0000003dda00720c */ /* 0x040fe40003fc4270 */
[----:B------:R-:W-:Y:S03]  /*13dd0*/  ISETP.GT.AND P5, PT, R218, R8, PT ;  /* 0x00000008da00720c */ /* 0x000fe60003fa4270 */
[----:B------:R-:W-:Y:S01]  /*13de0*/  MUFU.EX2 R70, R70 ;  /* 0x0000004600467308 */ /* 0x000fe20000000800 */
[----:B------:R-:W-:Y:S02]  /*13df0*/  FMNMX3.FTZ R3, R3, R25, R27, !PT ;  /* 0x0000001903037276 */ /* 0x000fe4000781001b */
[----:B------:R-:W-:Y:S02]  /*13e00*/  FMNMX3.FTZ R12, R12, R231, R230, !PT ;  /* 0x000000e70c0c7276 */ /* 0x000fe400078100e6 */
[----:B------:R-:W-:Y:S02]  /*13e10*/  FSEL R173, R173, -INF , !P3 ;  /* 0xff800000adad7808 */ /* 0x000fe40005800000 */
[C---:B------:R-:W-:Y:S03]  /*13e20*/  ISETP.GT.AND P3, PT, R215.reuse, R5, PT ;  /* 0x00000005d700720c */ /* 0x040fe60003f64270 */
[----:B------:R-:W-:Y:S01]  /*13e30*/  MUFU.EX2 R63, R63 ;  /* 0x0000003f003f7308 */ /* 0x000fe20000000800 */
[----:B------:R-:W-:Y:S01]  /*13e40*/  ISETP.GE.AND P2, PT, R62, R213, PT ;  /* 0x000000d53e00720c */ /* 0x000fe20003f46270 */
[----:B------:R-:W-:Y:S01]  /*13e50*/  FFMA.FTZ R62, R40, UR4, -R176 ;  /* 0x00000004283e7c23 */ /* 0x000fe200080108b0 */
[----:B------:R-:W-:Y:S02]  /*13e60*/  FSEL R131, R130, -INF , !P6 ;  /* 0xff80000082837808 */ /* 0x000fe40007000000 */
[----:B------:R-:W-:Y:S02]  /*13e70*/  FSEL R130, R128, -INF , !P5 ;  /* 0xff80000080827808 */ /* 0x000fe40006800000 */
[----:B------:R-:W-:Y:S03]  /*13e80*/  ISETP.GT.AND P6, PT, R215, R6, PT ;  /* 0x00000006d700720c */ /* 0x000fe60003fc4270 */
[----:B------:R-:W-:Y:S01]  /*13e90*/  MUFU.EX2 R62, R62 ;  /* 0x0000003e003e7308 */ /* 0x000fe20000000800 */
[----:B------:R-:W-:Y:S02]  /*13ea0*/  FMNMX3.FTZ R3, R3, R252, R251, !PT ;  /* 0x000000fc03037276 */ /* 0x000fe400078100fb */
[----:B------:R-:W-:Y:S02]  /*13eb0*/  ISETP.GE.AND P5, PT, R61, R214, PT ;  /* 0x000000d63d00720c */ /* 0x000fe40003fa6270 */
[----:B------:R-:W-:Y:S02]  /*13ec0*/  FMNMX3.FTZ R12, R12, R226, R183, !PT ;  /* 0x000000e20c0c7276 */ /* 0x000fe400078100b7 */
[----:B------:R-:W-:Y:S03]  /*13ed0*/  FSEL R113, R113, -INF , !P3 ;  /* 0xff80000071717808 */ /* 0x000fe60005800000 */
[----:B------:R-:W-:Y:S01]  /*13ee0*/  MUFU.EX2 R60, R60 ;  /* 0x0000003c003c7308 */ /* 0x000fe20000000800 */
[----:B------:R-:W-:Y:S02]  /*13ef0*/  FSEL R168, R168, -INF , !P2 ;  /* 0xff800000a8a87808 */ /* 0x000fe40005000000 */
[----:B------:R-:W-:Y:S02]  /*13f00*/  ISETP.GT.AND P3, PT, R215, R4, PT ;  /* 0x00000004d700720c */ /* 0x000fe40003f64270 */
[----:B------:R-:W-:Y:S02]  /*13f10*/  FSEL R172, R129, -INF , !P6 ;  /* 0xff80000081ac7808 */ /* 0x000fe40007000000 */
[----:B------:R-:W-:Y:S03]  /*13f20*/  ISETP.GE.AND P2, PT, R6, R214, PT ;  /* 0x000000d60600720c */ /* 0x000fe60003f46270 */
[----:B------:R-:W-:Y:S01]  /*13f30*/  MUFU.EX2 R69, R69 ;  /* 0x0000004500457308 */ /* 0x000fe20000000800 */
[----:B------:R-:W-:Y:S02]  /*13f40*/  FMNMX3.FTZ R3, R3, R246, R245, !PT ;  /* 0x000000f603037276 */ /* 0x000fe400078100f5 */
[----:B------:R-:W-:Y:S02]  /*13f50*/  ISETP.GT.AND P6, PT, R218, R6, PT ;  /* 0x00000006da00720c */ /* 0x000fe40003fc4270 */
[----:B------:R-:W-:Y:S02]  /*13f60*/  FSEL R174, R174, -INF , !P5 ;  /* 0xff800000aeae7808 */ /* 0x000fe40006800000 */
[----:B------:R-:W-:Y:S02]  /*13f70*/  FMNMX3.FTZ R12, R12, R180, R179, !PT ;  /* 0x000000b40c0c7276 */ /* 0x000fe400078100b3 */
[----:B------:R-:W-:Y:S02]  /*13f80*/  FSEL R116, R116, -INF , !P3 ;  /* 0xff80000074747808 */ /* 0x000fe40005800000 */
[----:B------:R-:W-:Y:S02]  /*13f90*/  FSEL R172, R172, -INF , !P2 ;  /* 0xff800000acac7808 */ /* 0x000fe40005000000 */
[----:B------:R-:W-:Y:S02]  /*13fa0*/  FMNMX3.FTZ R3, R3, R242, R241, !PT ;  /* 0x000000f203037276 */ /* 0x000fe400078100f1 */
[----:B------:R-:W-:Y:S02]  /*13fb0*/  FSEL R119, R119, -INF , !P6 ;  /* 0xff80000077777808 */ /* 0x000fe40007000000 */
[-C--:B------:R-:W-:Y:S02]  /*13fc0*/  ISETP.GE.AND P2, PT, R5, R214.reuse, PT ;  /* 0x000000d60500720c */ /* 0x080fe40003f46270 */
[----:B------:R-:W-:Y:S02]  /*13fd0*/  ISETP.GE.AND P3, PT, R4, R214, PT ;  /* 0x000000d60400720c */ /* 0x000fe40003f66270 */
[----:B------:R-:W-:Y:S02]  /*13fe0*/  FMNMX3.FTZ R12, R12, R175, R174, !PT ;  /* 0x000000af0c0c7276 */ /* 0x000fe400078100ae */
[----:B------:R-:W-:Y:S01]  /*13ff0*/  ISETP.GE.AND P6, PT, R61, R213, PT ;  /* 0x000000d53d00720c */ /* 0x000fe20003fc6270 */
[----:B------:R-:W-:Y:S01]  /*14000*/  FFMA.FTZ R61, R11, UR4, -R176 ;  /* 0x000000040b3d7c23 */ /* 0x000fe200080108b0 */
[----:B------:R-:W-:Y:S02]  /*14010*/  FMNMX3.FTZ R3, R3, R237, R236, !PT ;  /* 0x000000ed03037276 */ /* 0x000fe400078100ec */
[----:B------:R-:W-:Y:S02]  /*14020*/  FSEL R171, R113, -INF , !P2 ;  /* 0xff80000071ab7808 */ /* 0x000fe40005000000 */
[----:B------:R-:W-:Y:S01]  /*14030*/  FSEL R170, R116, -INF , !P3 ;  /* 0xff80000074aa7808 */ /* 0x000fe20005800000 */
[----:B------:R-:W-:Y:S01]  /*14040*/  MUFU.EX2 R61, R61 ;  /* 0x0000003d003d7308 */ /* 0x000fe20000000800 */
[----:B------:R-:W-:Y:S02]  /*14050*/  FMNMX3.FTZ R12, R12, R173, R172, !PT ;  /* 0x000000ad0c0c7276 */ /* 0x000fe400078100ac */
[----:B------:R-:W-:Y:S02]  /*14060*/  FSEL R131, R131, -INF , !P6 ;  /* 0xff80000083837808 */ /* 0x000fe40007000000 */
[-C--:B------:R-:W-:Y:S02]  /*14070*/  ISETP.GE.AND P5, PT, R8, R213.reuse, PT ;  /* 0x000000d50800720c */ /* 0x080fe40003fa6270 */
[----:B------:R-:W-:Y:S02]  /*14080*/  ISETP.GE.AND P6, PT, R6, R213, PT ;  /* 0x000000d50600720c */ /* 0x000fe40003fc6270 */
[----:B------:R-:W-:Y:S02]  /*14090*/  FMNMX3.FTZ R3, R3, R233, R232, !PT ;  /* 0x000000e903037276 */ /* 0x000fe400078100e8 */
[----:B------:R-:W-:Y:S02]  /*140a0*/  FMNMX3.FTZ R36, R12, R171, R170, !PT ;  /* 0x000000ab0c247276 */ /* 0x000fe400078100aa */
[----:B------:R-:W-:Y:S02]  /*140b0*/  FSEL R129, R119, -INF , !P6 ;  /* 0xff80000077817808 */ /* 0x000fe40007000000 */
[----:B------:R-:W-:Y:S02]  /*140c0*/  FSEL R130, R130, -INF , !P5 ;  /* 0xff80000082827808 */ /* 0x000fe40006800000 */
[C---:B------:R-:W-:Y:S02]  /*140d0*/  ISETP.GT.AND P5, PT, R218.reuse, R5, PT ;  /* 0x00000005da00720c */ /* 0x040fe40003fa4270 */
[-C--:B------:R-:W-:Y:S02]  /*140e0*/  ISETP.GE.AND P6, PT, R5, R213.reuse, PT ;  /* 0x000000d50500720c */ /* 0x080fe40003fc6270 */
[----:B------:R-:W-:Y:S01]  /*140f0*/  FMNMX3.FTZ R3, R3, R228, R227, !PT ;  /* 0x000000e403037276 */ /* 0x000fe200078100e3 */
[----:B------:R-:W1:Y:S01]  /*14100*/  SHFL.BFLY PT, R5, R36, 0x2, 0x1f ;  /* 0x0c401f0024057f89 */ /* 0x000e6200000e0000 */
[----:B------:R-:W-:Y:S02]  /*14110*/  ISETP.GT.AND P2, PT, R218, R4, PT ;  /* 0x00000004da00720c */ /* 0x000fe40003f44270 */
[----:B------:R-:W-:Y:S02]  /*14120*/  FMNMX3.FTZ R3, R3, R182, R181, !PT ;  /* 0x000000b603037276 */ /* 0x000fe400078100b5 */
[----:B------:R-:W-:Y:S02]  /*14130*/  FSEL R114, R114, -INF , !P5 ;  /* 0xff80000072727808 */ /* 0x000fe40006800000 */
[----:B------:R-:W-:Y:S02]  /*14140*/  FMNMX3.FTZ R3, R3, R178, R177, !PT ;  /* 0x000000b203037276 */ /* 0x000fe400078100b1 */
[----:B------:R-:W-:Y:S02]  /*14150*/  ISETP.GE.AND P3, PT, R4, R213, PT ;  /* 0x000000d50400720c */ /* 0x000fe40003f66270 */
[----:B------:R-:W-:Y:S02]  /*14160*/  FMNMX3.FTZ R3, R3, R168, R131, !PT ;  /* 0x000000a803037276 */ /* 0x000fe40007810083 */
[----:B------:R-:W-:Y:S02]  /*14170*/  FSEL R118, R118, -INF , !P2 ;  /* 0xff80000076767808 */ /* 0x000fe40005000000 */
[----:B------:R-:W-:Y:S02]  /*14180*/  FSEL R128, R114, -INF , !P6 ;  /* 0xff80000072807808 */ /* 0x000fe40007000000 */
[----:B------:R-:W-:Y:S02]  /*14190*/  FSEL R127, R118, -INF , !P3 ;  /* 0xff800000767f7808 */ /* 0x000fe40005800000 */
[----:B------:R-:W-:Y:S04]  /*141a0*/  FMNMX3.FTZ R3, R3, R130, R129, !PT ;  /* 0x0000008203037276 */ /* 0x000fe80007810081 */
[----:B------:R-:W-:Y:S02]  /*141b0*/  FMNMX3.FTZ R3, R3, R128, R127, !PT ;  /* 0x0000008003037276 */ /* 0x000fe4000781007f */
[----:B-1----:R-:W-:Y:S03]  /*141c0*/  FMNMX.FTZ R36, R36, R5, !PT ;  /* 0x0000000524247209 */ /* 0x002fe60007810000 */
[----:B------:R-:W1:Y:S08]  /*141d0*/  SHFL.BFLY PT, R4, R3, 0x2, 0x1f ;  /* 0x0c401f0003047f89 */ /* 0x000e7000000e0000 */
[----:B------:R-:W2:Y:S01]  /*141e0*/  SHFL.BFLY PT, R5, R36, 0x1, 0x1f ;  /* 0x0c201f0024057f89 */ /* 0x000ea200000e0000 */
[----:B-1----:R-:W-:Y:S02]  /*141f0*/  FMNMX.FTZ R3, R3, R4, !PT ;  /* 0x0000000403037209 */ /* 0x002fe40007810000 */
[----:B--2---:R-:W-:Y:S05]  /*14200*/  FMNMX.FTZ R36, R36, R5, !PT ;  /* 0x0000000524247209 */ /* 0x004fea0007810000 */
[----:B------:R-:W1:Y:S01]  /*14210*/  SHFL.BFLY PT, R4, R3, 0x1, 0x1f ;  /* 0x0c201f0003047f89 */ /* 0x000e6200000e0000 */
[----:B------:R-:W-:Y:S02]  /*14220*/  FSEL R5, R2, RZ, P1 ;  /* 0x000000ff02057208 */ /* 0x000fe40000800000 */
[C---:B------:R-:W-:Y:S01]  /*14230*/  FSETP.NEU.FTZ.AND P3, PT, R36.reuse, -INF , PT ;  /* 0xff8000002400780b */ /* 0x040fe20003f7d000 */
[C---:B------:R-:W-:Y:S02]  /*14240*/  FMUL.FTZ R169, R36.reuse, UR4 ;  /* 0x0000000424a97c20 */ /* 0x040fe40008410000 */
[----:B------:R-:W-:Y:S01]  /*14250*/  FADD.FTZ R5, -R5, R167 ;  /* 0x000000a705057221 */ /* 0x000fe20000010100 */
[----:B------:R-:W-:Y:S01]  /*14260*/  IMAD.MOV.U32 R167, RZ, RZ, R23 ;  /* 0x000000ffffa77224 */ /* 0x000fe200078e0017 */
[----:B------:R-:W-:Y:S02]  /*14270*/  FSEL R6, R36, RZ, P3 ;  /* 0x000000ff24067208 */ /* 0x000fe40001800000 */
[----:B------:R-:W-:Y:S01]  /*14280*/  FSEL R169, R169, RZ, P3 ;  /* 0x000000ffa9a97208 */ /* 0x000fe20001800000 */
[----:B------:R-:W-:Y:S02]  /*14290*/  FMUL.FTZ R5, R5, UR4 ;  /* 0x0000000405057c20 */ /* 0x000fe40008410000 */
[----:B------:R-:W-:Y:S01]  /*142a0*/  FADD.FTZ R6, -R6, R166 ;  /* 0x000000a606067221 */ /* 0x000fe20000010100 */
[----:B------:R-:W-:Y:S01]  /*142b0*/  IMAD.MOV.U32 R166, RZ, RZ, R26 ;  /* 0x000000ffffa67224 */ /* 0x000fe200078e001a */
[----:B------:R-:W2:Y:S01]  /*142c0*/  MUFU.EX2 R38, R5 ;  /* 0x0000000500267308 */ /* 0x000ea20000000800 */
[--C-:B------:R-:W-:Y:S01]  /*142d0*/  FFMA.FTZ R116, R21, UR4, -R169.reuse ;  /* 0x0000000415747c23 */ /* 0x100fe200080108a9 */
[--C-:B------:R-:W-:Y:S01]  /*142e0*/  FFMA.FTZ R113, R20, UR4, -R169.reuse ;  /* 0x0000000414717c23 */ /* 0x100fe200080108a9 */
[----:B------:R-:W-:Y:S01]  /*142f0*/  FFMA.FTZ R119, R103, UR4, -R169 ;  /* 0x0000000467777c23 */ /* 0x000fe200080108a9 */
[----:B------:R-:W3:Y:S01]  /*14300*/  LDSM.16.MT88.4 R20, [R186+0x4000] ;  /* 0x00400000ba14783b */ /* 0x000ee20000004200 */
[----:B------:R-:W-:Y:S01]  /*14310*/  FFMA.FTZ R103, R56, UR4, -R249 ;  /* 0x0000000438677c23 */ /* 0x000fe200080108f9 */
[--C-:B------:R-:W-:Y:S01]  /*14320*/  FFMA.FTZ R125, R112, UR4, -R169.reuse ;  /* 0x00000004707d7c23 */ /* 0x100fe200080108a9 */
[----:B------:R-:W-:Y:S03]  /*14330*/  FMUL.FTZ R6, R6, UR4 ;  /* 0x0000000406067c20 */ /* 0x000fe60008410000 */
        /* <DEDUP_REMOVED lines=9> */
[----:B------:R-:W-:Y:S01]  /*143d0*/  FSEL R4, R3, RZ, P2 ;  /* 0x000000ff03047208 */ /* 0x000fe20001000000 */
[----:B--2---:R-:W-:Y:S01]  /*143e0*/  FMUL.FTZ R12, R38, R152 ;  /* 0x00000098260c7220 */ /* 0x004fe20000410000 */
[----:B------:R-:W-:Y:S01]  /*143f0*/  FSEL R5, R0, RZ, P0 ;  /* 0x000000ff00057208 */ /* 0x000fe20000000000 */
[----:B------:R-:W-:Y:S01]  /*14400*/  FMUL.FTZ R8, R38, R156 ;  /* 0x0000009c26087220 */ /* 0x000fe20000410000 */
[----:B------:R-:W-:Y:S01]  /*14410*/  FSEL R126, R126, RZ, P2 ;  /* 0x000000ff7e7e7208 */ /* 0x000fe20001000000 */
[----:B------:R-:W-:Y:S01]  /*14420*/  FFMA.FTZ R156, R17, UR4, -R169 ;  /* 0x00000004119c7c23 */ /* 0x000fe200080108a9 */
[----:B------:R-:W-:Y:S03]  /*14430*/  FMUL.FTZ R9, R38, R157 ;  /* 0x0000009d26097220 */ /* 0x000fe60000410000 */
[----:B------:R-:W1:Y:S01]  /*14440*/  MUFU.EX2 R119, R119 ;  /* 0x0000007700777308 */ /* 0x000e620000000800 */
[----:B------:R-:W-:Y:S01]  /*14450*/  FADD.FTZ R4, -R4, R165 ;  /* 0x000000a504047221 */ /* 0x000fe20000010100 */
[----:B------:R-:W-:Y:S01]  /*14460*/  FADD.FTZ R5, -R5, R164 ;  /* 0x000000a405057221 */ /* 0x000fe20000010100 */
[--C-:B------:R-:W-:Y:S01]  /*14470*/  FFMA.FTZ R124, R54, UR4, -R126.reuse ;  /* 0x00000004367c7c23 */ /* 0x100fe2000801087e */
[--C-:B------:R-:W-:Y:S01]  /*14480*/  FFMA.FTZ R112, R19, UR4, -R126.reuse ;  /* 0x0000000413707c23 */ /* 0x100fe2000801087e */
[--C-:B------:R-:W-:Y:S01]  /*14490*/  FFMA.FTZ R114, R18, UR4, -R126.reuse ;  /* 0x0000000412727c23 */ /* 0x100fe2000801087e */
[--C-:B------:R-:W-:Y:S01]  /*144a0*/  FFMA.FTZ R118, R83, UR4, -R126.reuse ;  /* 0x0000000453767c23 */ /* 0x100fe2000801087e */
[----:B------:R-:W-:Y:S03]  /*144b0*/  FMUL.FTZ R4, R4, UR4 ;  /* 0x0000000404047c20 */ /* 0x000fe60008410000 */
[----:B------:R-:W2:Y:S01]  /*144c0*/  MUFU.EX2 R113, R113 ;  /* 0x0000007100717308 */ /* 0x000ea20000000800 */
[----:B------:R-:W-:Y:S01]  /*144d0*/  FMUL.FTZ R5, R5, UR4 ;  /* 0x0000000405057c20 */ /* 0x000fe20008410000 */
[----:B------:R-:W-:Y:S01]  /*144e0*/  FMUL.FTZ R13, R38, R153 ;  /* 0x00000099260d7220 */ /* 0x000fe20000410000 */
[--C-:B------:R-:W-:Y:S01]  /*144f0*/  FFMA.FTZ R31, R31, UR4, -R126.reuse ;  /* 0x000000041f1f7c23 */ /* 0x100fe2000801087e */
[--C-:B------:R-:W-:Y:S01]  /*14500*/  FFMA.FTZ R178, R178, UR4, -R126.reuse ;  /* 0x00000004b2b27c23 */ /* 0x100fe2000801087e */
[----:B------:R-:W-:Y:S01]  /*14510*/  FFMA.FTZ R174, R174, UR4, -R169 ;  /* 0x00000004aeae7c23 */ /* 0x000fe200080108a9 */
[--C-:B------:R-:W-:Y:S01]  /*14520*/  FFMA.FTZ R168, R168, UR4, -R126.reuse ;  /* 0x00000004a8a87c23 */ /* 0x100fe2000801087e */
[--C-:B------:R-:W-:Y:S03]  /*14530*/  FFMA.FTZ R131, R131, UR4, -R126.reuse ;  /* 0x0000000483837c23 */ /* 0x100fe6000801087e */
[----:B------:R-:W-:Y:S01]  /*14540*/  MUFU.EX2 R124, R124 ;  /* 0x0000007c007c7308 */ /* 0x000fe20000000800 */
[----:B-1----:R-:W-:Y:S01]  /*14550*/  F2FP.BF16.F32.PACK_AB R44, R119, R125 ;  /* 0x0000007d772c723e */ /* 0x002fe200000010ff */
[C---:B------:R-:W-:Y:S01]  /*14560*/  FFMA.FTZ R123, R38.reuse, R222, R123 ;  /* 0x000000de267b7223 */ /* 0x040fe2000001007b */
[----:B------:R-:W-:Y:S01]  /*14570*/  FFMA.FTZ R83, R7, UR4, -R249 ;  /* 0x0000000407537c23 */ /* 0x000fe200080108f9 */
[----:B------:R-:W-:Y:S02]  /*14580*/  IMAD.MOV.U32 R165, RZ, RZ, R27 ;  /* 0x000000ffffa57224 */ /* 0x000fe400078e001b */
[--C-:B------:R-:W-:Y:S01]  /*14590*/  FFMA.FTZ R153, R245, UR4, -R126.reuse ;  /* 0x00000004f5997c23 */ /* 0x100fe2000801087e */
[----:B------:R-:W-:Y:S02]  /*145a0*/  IMAD.MOV.U32 R164, RZ, RZ, R25 ;  /* 0x000000ffffa47224 */ /* 0x000fe400078e0019 */
[----:B------:R-:W-:Y:S01]  /*145b0*/  FMUL.FTZ R25, R38, R141 ;  /* 0x0000008d26197220 */ /* 0x000fe20000410000 */
[----:B------:R-:W1:Y:S01]  /*145c0*/  MUFU.EX2 R118, R118 ;  /* 0x0000007600767308 */ /* 0x000e620000000800 */
[----:B--2---:R-:W-:Y:S01]  /*145d0*/  F2FP.BF16.F32.PACK_AB R46, R113, R116 ;  /* 0x00000074712e723e */ /* 0x004fe200000010ff */
        /* <DEDUP_REMOVED lines=14> */
[----:B------:R-:W2:Y:S01]  /*146c0*/  MUFU.EX2 R114, R114 ;  /* 0x0000007200727308 */ /* 0x000ea20000000800 */
[----:B-1----:R-:W-:Y:S01]  /*146d0*/  F2FP.BF16.F32.PACK_AB R45, R118, R124 ;  /* 0x0000007c762d723e */ /* 0x002fe200000010ff */
[----:B------:R-:W-:Y:S01]  /*146e0*/  FFMA.FTZ R171, R171, UR4, -R169 ;  /* 0x00000004abab7c23 */ /* 0x000fe200080108a9 */
[--C-:B------:R-:W-:Y:S01]  /*146f0*/  FFMA.FTZ R130, R130, UR4, -R126.reuse ;  /* 0x0000000482827c23 */ /* 0x100fe2000801087e */
[--C-:B------:R-:W-:Y:S01]  /*14700*/  FFMA.FTZ R129, R129, UR4, -R126.reuse ;  /* 0x0000000481817c23 */ /* 0x100fe2000801087e */
[----:B------:R-:W-:Y:S01]  /*14710*/  FFMA.FTZ R128, R128, UR4, -R126 ;  /* 0x0000000480807c23 */ /* 0x000fe2000801087e */
[----:B------:R-:W-:Y:S01]  /*14720*/  FADD.FTZ R123, R122, R123 ;  /* 0x0000007b7a7b7221 */ /* 0x000fe20000010000 */
[C---:B------:R-:W-:Y:S03]  /*14730*/  ISETP.GT.AND P0, PT, R220.reuse, R202, PT ;  /* 0x000000cadc00720c */ /* 0x040fe60003f04270 */
[----:B------:R-:W1:Y:S01]  /*14740*/  MUFU.EX2 R40, R6 ;  /* 0x0000000600287308 */ /* 0x000e620000000800 */
[----:B------:R-:W-:Y:S02]  /*14750*/  VIADD R220, R220, 0xffffffff ;  /* 0xffffffffdcdc7836 */ /* 0x000fe40000000000 */
[----:B------:R-:W-:Y:S01]  /*14760*/  FADD.FTZ R123, R117, R123 ;  /* 0x0000007b757b7221 */ /* 0x000fe20000010000 */
[----:B------:R-:W-:Y:S03]  /*14770*/  FFMA.FTZ R249, R247, UR4, -R249 ;  /* 0x00000004f7f97c23 */ /* 0x000fe600080108f9 */
[----:B------:R-:W-:Y:S03]  /*14780*/  FADD.FTZ R123, R111, R123 ;  /* 0x0000007b6f7b7221 */ /* 0x000fe60000010000 */
[----:B------:R4:W5:Y:S01]  /*14790*/  MUFU.EX2 R39, R4 ;  /* 0x0000000400277308 */ /* 0x0009620000000800 */
[----:B--2---:R-:W-:Y:S01]  /*147a0*/  F2FP.BF16.F32.PACK_AB R47, R114, R112 ;  /* 0x00000070722f723e */ /* 0x004fe200000010ff */
[----:B------:R-:W-:Y:S04]  /*147b0*/  FADD.FTZ R123, R110, R123 ;  /* 0x0000007b6e7b7221 */ /* 0x000fe80000010000 */
[----:B------:R-:W-:Y:S04]  /*147c0*/  FADD.FTZ R123, R108, R123 ;  /* 0x0000007b6c7b7221 */ /* 0x000fe80000010000 */
[----:B------:R2:W3:Y:S01]  /*147d0*/  MUFU.EX2 R37, R5 ;  /* 0x0000000500257308 */ /* 0x0004e20000000800 */
[C---:B-1----:R-:W-:Y:S01]  /*147e0*/  FMUL.FTZ R17, R40.reuse, R149 ;  /* 0x0000009528117220 */ /* 0x042fe20000410000 */
[C---:B------:R-:W-:Y:S01]  /*147f0*/  FFMA.FTZ R125, R40.reuse, R224, R125 ;  /* 0x000000e0287d7223 */ /* 0x040fe2000001007d */
[----:B------:R-:W-:Y:S03]  /*14800*/  FADD.FTZ R123, R105, R123 ;  /* 0x0000007b697b7221 */ /* 0x000fe60000010000 */
[----:B------:R-:W-:Y:S04]  /*14810*/  FADD.FTZ R125, R119, R125 ;  /* 0x0000007d777d7221 */ /* 0x000fe80000010000 */
[----:B------:R1:W-:Y:S01]  /*14820*/  MUFU.EX2 R152, R16 ;  /* 0x0000001000987308 */ /* 0x0003e20000000800 */
[C---:B----4-:R-:W-:Y:S01]  /*14830*/  FMUL.FTZ R4, R40.reuse, R160 ;  /* 0x000000a028047220 */ /* 0x050fe20000410000 */
[C---:B-----5:R-:W-:Y:S01]  /*14840*/  FMUL.FTZ R6, R39.reuse, R162 ;  /* 0x000000a227067220 */ /* 0x060fe20000410000 */
[C---:B------:R-:W-:Y:S01]  /*14850*/  FMUL.FTZ R7, R39.reuse, R163 ;  /* 0x000000a327077220 */ /* 0x040fe20000410000 */
[C---:B------:R-:W-:Y:S01]  /*14860*/  FMUL.FTZ R18, R39.reuse, R150 ;  /* 0x0000009627127220 */ /* 0x040fe20000410000 */
[C---:B------:R-:W-:Y:S01]  /*14870*/  FMUL.FTZ R19, R39.reuse, R151 ;  /* 0x0000009727137220 */ /* 0x040fe20000410000 */
[----:B------:R-:W-:Y:S01]  /*14880*/  FFMA.FTZ R124, R39, R223, R124 ;  /* 0x000000df277c7223 */ /* 0x000fe2000001007c */
[----:B------:R-:W-:Y:S03]  /*14890*/  IMAD.MOV.U32 R160, RZ, RZ, R24 ;  /* 0x000000ffffa07224 */ /* 0x000fe600078e0018 */
[----:B------:R-:W-:Y:S01]  /*148a0*/  MUFU.EX2 R180, R180 ;  /* 0x000000b400b47308 */ /* 0x000fe20000000800 */
[----:B--2---:R-:W-:Y:S01]  /*148b0*/  FMUL.FTZ R5, R40, R161 ;  /* 0x000000a128057220 */ /* 0x004fe20000410000 */
[C---:B---3--:R-:W-:Y:S01]  /*148c0*/  FMUL.FTZ R10, R37.reuse, R158 ;  /* 0x0000009e250a7220 */ /* 0x048fe20000410000 */
[C---:B------:R-:W-:Y:S01]  /*148d0*/  FMUL.FTZ R11, R37.reuse, R159 ;  /* 0x0000009f250b7220 */ /* 0x040fe20000410000 */
[C---:B------:R-:W-:Y:S01]  /*148e0*/  FMUL.FTZ R14, R37.reuse, R154 ;  /* 0x0000009a250e7220 */ /* 0x040fe20000410000 */
[C---:B------:R-:W-:Y:S01]  /*148f0*/  FMUL.FTZ R15, R37.reuse, R155 ;  /* 0x0000009b250f7220 */ /* 0x040fe20000410000 */
[----:B------:R-:W-:Y:S01]  /*14900*/  FMUL.FTZ R24, R38, R140 ;  /* 0x0000008c26187220 */ /* 0x000fe20000410000 */
[C---:B------:R-:W-:Y:S01]  /*14910*/  FMUL.FTZ R26, R37.reuse, R142 ;  /* 0x0000008e251a7220 */ /* 0x040fe20000410000 */
[-C--:B------:R-:W-:Y:S02]  /*14920*/  HMMA.16816.F32.BF16 R4, R44, R20.reuse, R4 ;  /* 0x000000142c04723c */ /* 0x080fe40000041804 */
[----:B------:R-:W2:Y:S03]  /*14930*/  MUFU.EX2 R179, R179 ;  /* 0x000000b300b37308 */ /* 0x000ea60000000800 */
[----:B-1----:R-:W-:Y:S01]  /*14940*/  FMUL.FTZ R16, R40, R148 ;  /* 0x0000009428107220 */ /* 0x002fe20000410000 */
[--C-:B------:R-:W-:Y:S01]  /*14950*/  FFMA.FTZ R148, R52, UR4, -R126.reuse ;  /* 0x0000000434947c23 */ /* 0x100fe2000801087e */
[C---:B------:R-:W-:Y:S01]  /*14960*/  FMUL.FTZ R27, R37.reuse, R143 ;  /* 0x0000008f251b7220 */ /* 0x040fe20000410000 */
[C---:B------:R-:W-:Y:S01]  /*14970*/  HMMA.16816.F32.BF16 R8, R32.reuse, R20, R8 ;  /* 0x000000142008723c */ /* 0x040fe20000041808 */
[----:B------:R-:W1:Y:S03]  /*14980*/  LDSM.16.MT88.4 R52, [R186+0x4400] ;  /* 0x00440000ba34783b */ /* 0x000e660000004200 */
[----:B------:R-:W-:Y:S01]  /*14990*/  MUFU.EX2 R156, R156 ;  /* 0x0000009c009c7308 */ /* 0x000fe20000000800 */
[C---:B------:R-:W-:Y:S01]  /*149a0*/  FMUL.FTZ R20, R40.reuse, R144 ;  /* 0x0000009028147220 */ /* 0x040fe20000410000 */
[----:B------:R-:W-:Y:S01]  /*149b0*/  FMUL.FTZ R21, R40, R145 ;  /* 0x0000009128157220 */ /* 0x000fe20000410000 */
[C---:B------:R-:W-:Y:S01]  /*149c0*/  FMUL.FTZ R30, R37.reuse, R138 ;  /* 0x0000008a251e7220 */ /* 0x040fe20000410000 */
[----:B------:R-:W-:Y:S01]  /*149d0*/  FFMA.FTZ R121, R37, R221, R121 ;  /* 0x000000dd25797223 */ /* 0x000fe20000010079 */
[-C--:B------:R-:W-:Y:S05]  /*149e0*/  HMMA.16816.F32.BF16 R12, R32, R22.reuse, R12 ;  /* 0x00000016200c723c */ /* 0x080fea000004180c */
[----:B------:R-:W-:Y:S01]  /*149f0*/  MUFU.EX2 R148, R148 ;  /* 0x0000009400947308 */ /* 0x000fe20000000800 */
[--C-:B------:R-:W-:Y:S01]  /*14a00*/  FFMA.FTZ R140, R29, UR4, -R169.reuse ;  /* 0x000000041d8c7c23 */ /* 0x100fe200080108a9 */
[----:B------:R-:W-:Y:S01]  /*14a10*/  FMUL.FTZ R29, R38, R137 ;  /* 0x00000089261d7220 */ /* 0x000fe20000410000 */
        /* <DEDUP_REMOVED lines=11> */
[----:B------:R-:W-:Y:S01]  /*14ad0*/  MUFU.EX2 R141, R141 ;  /* 0x0000008d008d7308 */ /* 0x000fe20000000800 */
[--C-:B------:R-:W-:Y:S01]  /*14ae0*/  FFMA.FTZ R155, R243, UR4, -R169.reuse ;  /* 0x00000004f39b7c23 */ /* 0x100fe200080108a9 */
[-C--:B------:R-:W-:Y:S03]  /*14af0*/  HMMA.16816.F32.BF16 R20, R44, R48.reuse, R20 ;  /* 0x000000302c14723c */ /* 0x080fe60000041814 */
[--C-:B------:R-:W-:Y:S01]  /*14b00*/  FFMA.FTZ R158, R241, UR4, -R126.reuse ;  /* 0x00000004f19e7c23 */ /* 0x100fe2000801087e */
[--C-:B------:R-:W-:Y:S01]  /*14b10*/  FFMA.FTZ R162, R239, UR4, -R169.reuse ;  /* 0x00000004efa27c23 */ /* 0x100fe200080108a9 */
[--C-:B------:R-:W-:Y:S03]  /*14b20*/  FFMA.FTZ R163, R237, UR4, -R126.reuse ;  /* 0x00000004eda37c23 */ /* 0x100fe6000801087e */
[----:B------:R-:W5:Y:S01]  /*14b30*/  MUFU.EX2 R140, R140 ;  /* 0x0000008c008c7308 */ /* 0x000f620000000800 */
[----:B---3--:R-:W-:Y:S01]  /*14b40*/  FMUL.FTZ R31, R37, R139 ;  /* 0x0000008b251f7220 */ /* 0x008fe20000410000 */
[C---:B------:R-:W-:Y:S04]  /*14b50*/  HMMA.16816.F32.BF16 R24, R32.reuse, R48, R24 ;  /* 0x000000302018723c */ /* 0x040fe80000041818 */
[--C-:B------:R-:W-:Y:S01]  /*14b60*/  FFMA.FTZ R48, R28, UR4, -R126.reuse ;  /* 0x000000041c307c23 */ /* 0x100fe2000801087e */
[----:B------:R-:W-:Y:S01]  /*14b70*/  FMUL.FTZ R28, R38, R136 ;  /* 0x00000088261c7220 */ /* 0x000fe20000410000 */
[--C-:B------:R-:W-:Y:S01]  /*14b80*/  FFMA.FTZ R136, R58, UR4, -R126.reuse ;  /* 0x000000043a887c23 */ /* 0x100fe2000801087e */
[----:B------:R-:W-:Y:S01]  /*14b90*/  F2FP.BF16.F32.PACK_AB R49, R106, R107 ;  /* 0x0000006b6a31723e */ /* 0x000fe200000010ff */
[----:B------:R3:W-:Y:S01]  /*14ba0*/  MUFU.EX2 R137, R48 ;  /* 0x0000003000897308 */ /* 0x0007e20000000800 */
[--C-:B------:R-:W-:Y:S01]  /*14bb0*/  FFMA.FTZ R139, R167, UR4, -R169.reuse ;  /* 0x00000004a78b7c23 */ /* 0x100fe200080108a9 */
[--C-:B------:R-:W-:Y:S01]  /*14bc0*/  FFMA.FTZ R161, R236, UR4, -R126.reuse ;  /* 0x00000004eca17c23 */ /* 0x100fe2000801087e */
[--C-:B------:R-:W-:Y:S01]  /*14bd0*/  FFMA.FTZ R159, R235, UR4, -R169.reuse ;  /* 0x00000004eb9f7c23 */ /* 0x100fe200080108a9 */
[-C--:B------:R-:W-:Y:S03]  /*14be0*/  HMMA.16816.F32.BF16 R28, R32, R50.reuse, R28 ;  /* 0x00000032201c723c */ /* 0x080fe6000004181c */
[C---:B------:R-:W-:Y:S03]  /*14bf0*/  FMUL.FTZ R32, R40.reuse, R132 ;  /* 0x0000008428207220 */ /* 0x040fe60000410000 */
[----:B------:R-:W1:Y:S01]  /*14c00*/  MUFU.EX2 R136, R136 ;  /* 0x0000008800887308 */ /* 0x000e620000000800 */
[----:B------:R-:W-:Y:S01]  /*14c10*/  FMUL.FTZ R33, R40, R133 ;  /* 0x0000008528217220 */ /* 0x000fe20000410000 */
[C---:B------:R-:W-:Y:S01]  /*14c20*/  FMUL.FTZ R34, R39.reuse, R134 ;  /* 0x0000008627227220 */ /* 0x040fe20000410000 */
[----:B------:R-:W-:Y:S01]  /*14c30*/  FMUL.FTZ R35, R39, R135 ;  /* 0x0000008727237220 */ /* 0x000fe20000410000 */
[--C-:B------:R-:W-:Y:S01]  /*14c40*/  FFMA.FTZ R133, R57, UR4, -R169.reuse ;  /* 0x0000000439857c23 */ /* 0x100fe200080108a9 */
[----:B--2---:R-:W-:Y:S01]  /*14c50*/  F2FP.BF16.F32.PACK_AB R40, R179, R180 ;  /* 0x000000b4b328723e */ /* 0x004fe200000010ff */
[----:B------:R-:W2:Y:S01]  /*14c60*/  LDSM.16.MT88.4 R56, [R184+0x4400] ;  /* 0x00440000b838783b */ /* 0x000ea20000004200 */
[--C-:B------:R-:W-:Y:S03]  /*14c70*/  FFMA.FTZ R132, R160, UR4, -R169.reuse ;  /* 0x00000004a0847c23 */ /* 0x100fe600080108a9 */
[----:B------:R-:W-:Y:S01]  /*14c80*/  MUFU.EX2 R37, R174 ;  /* 0x000000ae00257308 */ /* 0x000fe20000000800 */
[----:B---3--:R-:W-:Y:S01]  /*14c90*/  F2FP.BF16.F32.PACK_AB R48, R108, R110 ;  /* 0x0000006e6c30723e */ /* 0x008fe200000010ff */
[----:B------:R-:W-:Y:S04]  /*14ca0*/  HMMA.16816.F32.BF16 R32, R44, R50, R32 ;  /* 0x000000322c20723c */ /* 0x000fe80000041820 */
[----:B----4-:R-:W-:Y:S01]  /*14cb0*/  F2FP.BF16.F32.PACK_AB R45, R144, R148 ;  /* 0x00000094902d723e */ /* 0x010fe200000010ff */
[--C-:B------:R-:W-:Y:S01]  /*14cc0*/  FFMA.FTZ R134, R164, UR4, -R126.reuse ;  /* 0x00000004a4867c23 */ /* 0x100fe2000801087e */
[----:B------:R-:W-:Y:S02]  /*14cd0*/  F2FP.BF16.F32.PACK_AB R44, R152, R156 ;  /* 0x0000009c982c723e */ /* 0x000fe400000010ff */
[----:B------:R-:W-:Y:S01]  /*14ce0*/  MUFU.EX2 R38, R168 ;  /* 0x000000a800267308 */ /* 0x000fe20000000800 */
[----:B-----5:R-:W-:Y:S01]  /*14cf0*/  F2FP.BF16.F32.PACK_AB R46, R140, R141 ;  /* 0x0000008d8c2e723e */ /* 0x020fe200000010ff */
[----:B------:R-:W-:Y:S01]  /*14d00*/  FFMA.FTZ R135, R165, UR4, -R126 ;  /* 0x00000004a5877c23 */ /* 0x000fe2000801087e */
[----:B-1----:R-:W-:Y:S01]  /*14d10*/  F2FP.BF16.F32.PACK_AB R47, R136, R137 ;  /* 0x00000089882f723e */ /* 0x002fe200000010ff */
[--C-:B------:R-:W-:Y:S01]  /*14d20*/  FFMA.FTZ R160, R240, UR4, -R169.reuse ;  /* 0x00000004f0a07c23 */ /* 0x100fe200080108a9 */
[----:B------:R-:W-:Y:S01]  /*14d30*/  F2FP.BF16.F32.PACK_AB R50, R104, R105 ;  /* 0x000000696832723e */ /* 0x000fe200000010ff */
[--C-:B------:R-:W-:Y:S01]  /*14d40*/  FFMA.FTZ R167, R234, UR4, -R169.reuse ;  /* 0x00000004eaa77c23 */ /* 0x100fe200080108a9 */
[----:B------:R-:W-:Y:S03]  /*14d50*/  F2FP.BF16.F32.PACK_AB R51, R102, R43 ;  /* 0x0000002b6633723e */ /* 0x000fe600000010ff */
[----:B------:R-:W-:Y:S01]  /*14d60*/  MUFU.EX2 R39, R131 ;  /* 0x0000008300277308 */ /* 0x000fe20000000800 */
[--C-:B------:R-:W-:Y:S01]  /*14d70*/  FFMA.FTZ R166, R229, UR4, -R176.reuse ;  /* 0x00000004e5a67c23 */ /* 0x100fe200080108b0 */
[-C--:B------:R-:W-:Y:S03]  /*14d80*/  HMMA.16816.F32.BF16 R4, R44, R52.reuse, R4 ;  /* 0x000000342c04723c */ /* 0x080fe60000041804 */
[--C-:B------:R-:W-:Y:S01]  /*14d90*/  FFMA.FTZ R229, R231, UR4, -R169.reuse ;  /* 0x00000004e7e57c23 */ /* 0x100fe200080108a9 */
[----:B------:R-:W-:Y:S01]  /*14da0*/  FFMA.FTZ R169, R170, UR4, -R169 ;  /* 0x00000004aaa97c23 */ /* 0x000fe200080108a9 */
[--C-:B------:R-:W-:Y:S03]  /*14db0*/  FFMA.FTZ R165, R238, UR4, -R176.reuse ;  /* 0x00000004eea57c23 */ /* 0x100fe600080108b0 */
[----:B------:R-:W-:Y:S01]  /*14dc0*/  MUFU.EX2 R133, R133 ;  /* 0x0000008500857308 */ /* 0x000fe20000000800 */
[----:B------:R-:W-:Y:S01]  /*14dd0*/  FFMA.FTZ R176, R41, UR4, -R176 ;  /* 0x0000000429b07c23 */ /* 0x000fe200080108b0 */
[C---:B------:R-:W-:Y:S04]  /*14de0*/  HMMA.16816.F32.BF16 R8, R48.reuse, R52, R8 ;  /* 0x000000343008723c */ /* 0x040fe80000041808 */
[--C-:B------:R-:W-:Y:S01]  /*14df0*/  FFMA.FTZ R41, R177, UR4, -R126.reuse ;  /* 0x00000004b1297c23 */ /* 0x100fe2000801087e */
[----:B------:R-:W-:Y:S03]  /*14e00*/  FFMA.FTZ R126, R127, UR4, -R126 ;  /* 0x000000047f7e7c23 */ /* 0x000fe6000801087e */
[----:B------:R-:W-:Y:S01]  /*14e10*/  MUFU.EX2 R177, R178 ;  /* 0x000000b200b17308 */ /* 0x000fe20000000800 */
[----:B------:R-:W-:Y:S01]  /*14e20*/  FADD.FTZ R124, R118, R124 ;  /* 0x0000007c767c7221 */ /* 0x000fe20000010000 */
[-C--:B------:R-:W-:Y:S03]  /*14e30*/  HMMA.16816.F32.BF16 R12, R48, R54.reuse, R12 ;  /* 0x00000036300c723c */ /* 0x080fe6000004180c */
[----:B------:R-:W-:Y:S01]  /*14e40*/  FADD.FTZ R124, R112, R124 ;  /* 0x0000007c707c7221 */ /* 0x000fe20000010000 */
[----:B------:R-:W-:Y:S01]  /*14e50*/  FADD.FTZ R121, R120, R121 ;  /* 0x0000007978797221 */ /* 0x000fe20000010000 */
[----:B------:R-:W-:Y:S03]  /*14e60*/  FADD.FTZ R125, R116, R125 ;  /* 0x0000007d747d7221 */ /* 0x000fe60000010000 */
[----:B------:R-:W1:Y:S01]  /*14e70*/  MUFU.EX2 R170, R41 ;  /* 0x0000002900aa7308 */ /* 0x000e620000000800 */
[----:B------:R-:W-:Y:S01]  /*14e80*/  FADD.FTZ R124, R114, R124 ;  /* 0x0000007c727c7221 */ /* 0x000fe20000010000 */
[C---:B------:R-:W-:Y:S01]  /*14e90*/  HMMA.16816.F32.BF16 R16, R44.reuse, R54, R16 ;  /* 0x000000362c10723c */ /* 0x040fe20000041810 */
[----:B------:R-:W3:Y:S03]  /*14ea0*/  LDSM.16.MT88.4 R52, [R186+0x4800] ;  /* 0x00480000ba34783b */ /* 0x000ee60000004200 */
[----:B------:R-:W-:Y:S01]  /*14eb0*/  FADD.FTZ R124, R148, R124 ;  /* 0x0000007c947c7221 */ /* 0x000fe20000010000 */
[----:B------:R-:W-:Y:S03]  /*14ec0*/  FADD.FTZ R121, R115, R121 ;  /* 0x0000007973797221 */ /* 0x000fe60000010000 */
[----:B------:R-:W-:Y:S01]  /*14ed0*/  MUFU.EX2 R127, R175 ;  /* 0x000000af007f7308 */ /* 0x000fe20000000800 */
[----:B------:R-:W-:Y:S01]  /*14ee0*/  FADD.FTZ R125, R113, R125 ;  /* 0x0000007d717d7221 */ /* 0x000fe20000010000 */
[-C--:B--2---:R-:W-:Y:S01]  /*14ef0*/  HMMA.16816.F32.BF16 R20, R44, R56.reuse, R20 ;  /* 0x000000382c14723c */ /* 0x084fe20000041814 */
[----:B------:R-:W-:Y:S02]  /*14f00*/  LDSM.16.MT88.4 R148, [R186+0x5c00] ;  /* 0x005c0000ba94783b */ /* 0x000fe40000004200 */
[----:B------:R-:W-:Y:S01]  /*14f10*/  FADD.FTZ R121, R109, R121 ;  /* 0x000000796d797221 */ /* 0x000fe20000010000 */
[----:B------:R-:W-:Y:S01]  /*14f20*/  FADD.FTZ R125, R156, R125 ;  /* 0x0000007d9c7d7221 */ /* 0x000fe20000010000 */
[----:B------:R-:W-:Y:S03]  /*14f30*/  FADD.FTZ R124, R144, R124 ;  /* 0x0000007c907c7221 */ /* 0x000fe60000010000 */
[----:B------:R-:W2:Y:S01]  /*14f40*/  MUFU.EX2 R132, R132 ;  /* 0x0000008400847308 */ /* 0x000ea20000000800 */
[----:B-1----:R-:W-:Y:S01]  /*14f50*/  F2FP.BF16.F32.PACK_AB R41, R170, R177 ;  /* 0x000000b1aa29723e */ /* 0x002fe200000010ff */
[C---:B------:R-:W-:Y:S04]  /*14f60*/  HMMA.16816.F32.BF16 R24, R48.reuse, R56, R24 ;  /* 0x000000383018723c */ /* 0x040fe80000041818 */
[----:B------:R-:W-:Y:S01]  /*14f70*/  FADD.FTZ R121, R107, R121 ;  /* 0x000000796b797221 */ /* 0x000fe20000010000 */
[----:B------:R-:W-:Y:S03]  /*14f80*/  FADD.FTZ R125, R152, R125 ;  /* 0x0000007d987d7221 */ /* 0x000fe60000010000 */
[----:B------:R-:W-:Y:S01]  /*14f90*/  MUFU.EX2 R134, R134 ;  /* 0x0000008600867308 */ /* 0x000fe20000000800 */
[----:B------:R-:W-:Y:S01]  /*14fa0*/  FADD.FTZ R137, R137, R124 ;  /* 0x0000007c89897221 */ /* 0x000fe20000010000 */
[-C--:B------:R-:W-:Y:S03]  /*14fb0*/  HMMA.16816.F32.BF16 R28, R48, R58.reuse, R28 ;  /* 0x0000003a301c723c */ /* 0x080fe6000004181c */
[----:B------:R-:W-:Y:S01]  /*14fc0*/  F2FP.BF16.F32.PACK_AB R48, R99, R101 ;  /* 0x000000656330723e */ /* 0x000fe200000010ff */
[----:B------:R-:W-:Y:S01]  /*14fd0*/  FADD.FTZ R121, R106, R121 ;  /* 0x000000796a797221 */ /* 0x000fe20000010000 */
[----:B------:R-:W-:Y:S03]  /*14fe0*/  F2FP.BF16.F32.PACK_AB R50, R95, R98 ;  /* 0x000000625f32723e */ /* 0x000fe600000010ff */
[----:B------:R-:W1:Y:S01]  /*14ff0*/  MUFU.EX2 R135, R135 ;  /* 0x0000008700877308 */ /* 0x000e620000000800 */
[----:B------:R-:W-:Y:S01]  /*15000*/  F2FP.BF16.F32.PACK_AB R49, R97, R100 ;  /* 0x000000646131723e */ /* 0x000fe200000010ff */
[----:B------:R-:W-:Y:S01]  /*15010*/  HMMA.16816.F32.BF16 R32, R44, R58, R32 ;  /* 0x0000003a2c20723c */ /* 0x000fe20000041820 */
[----:B------:R-:W4:Y:S03]  /*15020*/  LDSM.16.MT88.4 R56, [R184+0x4800] ;  /* 0x00480000b838783b */ /* 0x000f260000004200 */
[----:B--2---:R-:W-:Y:S01]  /*15030*/  F2FP.BF16.F32.PACK_AB R44, R132, R133 ;  /* 0x00000085842c723e */ /* 0x004fe200000010ff */
[----:B------:R-:W-:Y:S03]  /*15040*/  FADD.FTZ R121, R43, R121 ;  /* 0x000000792b797221 */ /* 0x000fe60000010000 */
[----:B------:R-:W2:Y:S01]  /*15050*/  MUFU.EX2 R138, R138 ;  /* 0x0000008a008a7308 */ /* 0x000ea20000000800 */
[----:B------:R-:W-:Y:S01]  /*15060*/  F2FP.BF16.F32.PACK_AB R51, R94, R96 ;  /* 0x000000605e33723e */ /* 0x000fe200000010ff */
[----:B------:R-:W-:Y:S01]  /*15070*/  FADD.FTZ R125, R141, R125 ;  /* 0x0000007d8d7d7221 */ /* 0x000fe20000010000 */
[----:B------:R-:W-:Y:S01]  /*15080*/  F2FP.BF16.F32.PACK_AB R43, R39, R38 ;  /* 0x00000026272b723e */ /* 0x000fe200000010ff */
[----:B------:R-:W-:Y:S01]  /*15090*/  FADD.FTZ R137, R136, R137 ;  /* 0x0000008988897221 */ /* 0x000fe20000010000 */
[----:B------:R-:W-:Y:S01]  /*150a0*/  FADD.FTZ R104, R104, R123 ;  /* 0x0000007b68687221 */ /* 0x000fe20000010000 */
[----:B------:R-:W-:Y:S01]  /*150b0*/  FADD.FTZ R125, R140, R125 ;  /* 0x0000007d8c7d7221 */ /* 0x000fe20000010000 */
[----:B------:R-:W-:Y:S03]  /*150c0*/  FADD.FTZ R121, R102, R121 ;  /* 0x0000007966797221 */ /* 0x000fe60000010000 */
[----:B------:R-:W5:Y:S01]  /*150d0*/  MUFU.EX2 R139, R139 ;  /* 0x0000008b008b7308 */ /* 0x000f620000000800 */
[----:B-1----:R-:W-:Y:S01]  /*150e0*/  F2FP.BF16.F32.PACK_AB R45, R135, R134 ;  /* 0x00000086872d723e */ /* 0x002fe200000010ff */
[----:B------:R-:W-:Y:S01]  /*150f0*/  FADD.FTZ R125, R133, R125 ;  /* 0x0000007d857d7221 */ /* 0x000fe20000010000 */
[----:B------:R-:W-:Y:S01]  /*15100*/  FADD.FTZ R137, R134, R137 ;  /* 0x0000008986897221 */ /* 0x000fe20000010000 */
[----:B------:R-:W-:Y:S01]  /*15110*/  FADD.FTZ R104, R101, R104 ;  /* 0x0000006865687221 */ /* 0x000fe20000010000 */
[----:B------:R-:W-:Y:S01]  /*15120*/  FADD.FTZ R121, R100, R121 ;  /* 0x0000007964797221 */ /* 0x000fe20000010000 */
[----:B------:R-:W-:Y:S01]  /*15130*/  FADD.FTZ R125, R132, R125 ;  /* 0x0000007d847d7221 */ /* 0x000fe20000010000 */
[----:B------:R-:W-:Y:S03]  /*15140*/  FADD.FTZ R137, R135, R137 ;  /* 0x0000008987897221 */ /* 0x000fe60000010000 */
[----:B------:R-:W1:Y:S01]  /*15150*/  MUFU.EX2 R142, R142 ;  /* 0x0000008e008e7308 */ /* 0x000e620000000800 */
[----:B------:R-:W-:Y:S01]  /*15160*/  FADD.FTZ R104, R99, R104 ;  /* 0x0000006863687221 */ /* 0x000fe20000010000 */
[----:B--2---:R-:W-:Y:S01]  /*15170*/  FADD.FTZ R125, R138, R125 ;  /* 0x0000007d8a7d7221 */ /* 0x004fe20000010000 */
[----:B------:R-:W-:Y:S02]  /*15180*/  FADD.FTZ R121, R97, R121 ;  /* 0x0000007961797221 */ /* 0x000fe40000010000 */
[----:B------:R-:W-:Y:S02]  /*15190*/  FADD.FTZ R104, R98, R104 ;  /* 0x0000006862687221 */ /* 0x000fe40000010000 */
[----:B------:R-:W-:Y:S03]  /*151a0*/  FADD.FTZ R121, R96, R121 ;  /* 0x0000007960797221 */ /* 0x000fe60000010000 */
[----:B------:R-:W2:Y:S01]  /*151b0*/  MUFU.EX2 R143, R143 ;  /* 0x0000008f008f7308 */ /* 0x000ea20000000800 */
[C---:B-----5:R-:W-:Y:S01]  /*151c0*/  F2FP.BF16.F32.PACK_AB R46, R139.reuse, R138 ;  /* 0x0000008a8b2e723e */ /* 0x060fe200000010ff */
[----:B------:R-:W-:Y:S01]  /*151d0*/  FADD.FTZ R139, R139, R125 ;  /* 0x0000007d8b8b7221 */ /* 0x000fe20000010000 */
[----:B------:R-:W-:Y:S01]  /*151e0*/  FADD.FTZ R104, R95, R104 ;  /* 0x000000685f687221 */ /* 0x000fe20000010000 */
[----:B------:R-:W-:Y:S03]  /*151f0*/  FADD.FTZ R121, R94, R121 ;  /* 0x000000795e797221 */ /* 0x000fe60000010000 */
[----:B------:R-:W-:Y:S03]  /*15200*/  FADD.FTZ R104, R93, R104 ;  /* 0x000000685d687221 */ /* 0x000fe60000010000 */
[----:B------:R-:W5:Y:S01]  /*15210*/  MUFU.EX2 R146, R146 ;  /* 0x0000009200927308 */ /* 0x000f620000000800 */
[----:B-1----:R-:W-:Y:S01]  /*15220*/  FADD.FTZ R137, R142, R137 ;  /* 0x000000898e897221 */ /* 0x002fe20000010000 */
[----:B------:R-:W-:Y:S01]  /*15230*/  FADD.FTZ R121, R92, R121 ;  /* 0x000000795c797221 */ /* 0x000fe20000010000 */
[----:B------:R-:W-:Y:S03]  /*15240*/  FADD.FTZ R104, R91, R104 ;  /* 0x000000685b687221 */ /* 0x000fe60000010000 */
[----:B------:R-:W-:Y:S01]  /*15250*/  FADD.FTZ R121, R89, R121 ;  /* 0x0000007959797221 */ /* 0x000fe20000010000 */
[----:B------:R-:W-:Y:S03]  /*15260*/  FADD.FTZ R104, R90, R104 ;  /* 0x000000685a687221 */ /* 0x000fe60000010000 */
[----:B------:R-:W1:Y:S01]  /*15270*/  MUFU.EX2 R145, R145 ;  /* 0x0000009100917308 */ /* 0x000e620000000800 */
[C---:B--2---:R-:W-:Y:S01]  /*15280*/  F2FP.BF16.F32.PACK_AB R47, R143.reuse, R142 ;  /* 0x0000008e8f2f723e */ /* 0x044fe200000010ff */
[----:B------:R-:W-:Y:S01]  /*15290*/  FADD.FTZ R143, R143, R137 ;  /* 0x000000898f8f7221 */ /* 0x000fe20000010000 */
[----:B------:R-:W-:Y:S01]  /*152a0*/  FADD.FTZ R121, R88, R121 ;  /* 0x0000007958797221 */ /* 0x000fe20000010000 */
[----:B------:R-:W-:Y:S03]  /*152b0*/  FADD.FTZ R104, R87, R104 ;  /* 0x0000006857687221 */ /* 0x000fe60000010000 */
[----:B------:R-:W-:Y:S01]  /*152c0*/  FADD.FTZ R121, R85, R121 ;  /* 0x0000007955797221 */ /* 0x000fe20000010000 */
[-C--:B---3--:R-:W-:Y:S02]  /*152d0*/  HMMA.16816.F32.BF16 R4, R44, R52.reuse, R4 ;  /* 0x000000342c04723c */ /* 0x088fe40000041804 */
[----:B------:R-:W2:Y:S01]  /*152e0*/  MUFU.EX2 R147, R147 ;  /* 0x0000009300937308 */ /* 0x000ea20000000800 */
[----:B-----5:R-:W-:Y:S01]  /*152f0*/  FADD.FTZ R139, R146, R139 ;  /* 0x0000008b928b7221 */ /* 0x020fe20000010000 */
[----:B------:R-:W-:Y:S01]  /*15300*/  FADD.FTZ R104, R86, R104 ;  /* 0x0000006856687221 */ /* 0x000fe20000010000 */
[----:B------:R-:W-:Y:S03]  /*15310*/  FADD.FTZ R121, R82, R121 ;  /* 0x0000007952797221 */ /* 0x000fe60000010000 */
[C---:B------:R-:W-:Y:S04]  /*15320*/  HMMA.16816.F32.BF16 R8, R48.reuse, R52, R8 ;  /* 0x000000343008723c */ /* 0x040fe80000041808 */
[----:B------:R-:W3:Y:S01]  /*15330*/  MUFU.EX2 R153, R153 ;  /* 0x0000009900997308 */ /* 0x000ee20000000800 */
[----:B-1----:R-:W-:Y:S01]  /*15340*/  FADD.FTZ R139, R145, R139 ;  /* 0x0000008b918b7221 */ /* 0x002fe20000010000 */
[----:B------:R-:W-:Y:S02]  /*15350*/  FADD.FTZ R104, R84, R104 ;  /* 0x0000006854687221 */ /* 0x000fe40000010000 */
[-C--:B------:R-:W-:Y:S06]  /*15360*/  HMMA.16816.F32.BF16 R12, R48, R54.reuse, R12 ;  /* 0x00000036300c723c */ /* 0x080fec000004180c */
[----:B------:R-:W1:Y:S01]  /*15370*/  MUFU.EX2 R154, R154 ;  /* 0x0000009a009a7308 */ /* 0x000e620000000800 */
[----:B--2---:R-:W-:Y:S01]  /*15380*/  FADD.FTZ R143, R147, R143 ;  /* 0x0000008f938f7221 */ /* 0x004fe20000010000 */
[----:B------:R-:W-:Y:S01]  /*15390*/  FADD.FTZ R104, R80, R104 ;  /* 0x0000006850687221 */ /* 0x000fe20000010000 */
[C---:B------:R-:W-:Y:S01]  /*153a0*/  HMMA.16816.F32.BF16 R16, R44.reuse, R54, R16 ;  /* 0x000000362c10723c */ /* 0x040fe20000041810 */
[----:B------:R-:W2:Y:S06]  /*153b0*/  LDSM.16.MT88.4 R52, [R186+0x4c00] ;  /* 0x004c0000ba34783b */ /* 0x000eac0000004200 */
[----:B------:R-:W5:Y:S01]  /*153c0*/  MUFU.EX2 R155, R155 ;  /* 0x0000009b009b7308 */ /* 0x000f620000000800 */
[----:B---3--:R-:W-:Y:S01]  /*153d0*/  FADD.FTZ R143, R153, R143 ;  /* 0x0000008f998f7221 */ /* 0x008fe20000010000 */
[----:B------:R-:W-:Y:S01]  /*153e0*/  FADD.FTZ R104, R78, R104 ;  /* 0x000000684e687221 */ /* 0x000fe20000010000 */
[-C--:B----4-:R-:W-:Y:S07]  /*153f0*/  HMMA.16816.F32.BF16 R20, R44, R56.reuse, R20 ;  /* 0x000000382c14723c */ /* 0x090fee0000041814 */
[----:B------:R-:W3:Y:S01]  /*15400*/  MUFU.EX2 R157, R157 ;  /* 0x0000009d009d7308 */ /* 0x000ee20000000800 */
[----:B-1----:R-:W-:Y:S01]  /*15410*/  FADD.FTZ R139, R154, R139 ;  /* 0x0000008b9a8b7221 */ /* 0x002fe20000010000 */
[----:B------:R-:W-:Y:S01]  /*15420*/  FADD.FTZ R104, R77, R104 ;  /* 0x000000684d687221 */ /* 0x000fe20000010000 */
[C---:B------:R-:W-:Y:S07]  /*15430*/  HMMA.16816.F32.BF16 R24, R48.reuse, R56, R24 ;  /* 0x000000383018723c */ /* 0x040fee0000041818 */
[----:B------:R-:W1:Y:S01]  /*15440*/  MUFU.EX2 R158, R158 ;  /* 0x0000009e009e7308 */ /* 0x000e620000000800 */
[----:B-----5:R-:W-:Y:S01]  /*15450*/  FADD.FTZ R139, R155, R139 ;  /* 0x0000008b9b8b7221 */ /* 0x020fe20000010000 */
[----:B------:R-:W-:Y:S01]  /*15460*/  FADD.FTZ R104, R76, R104 ;  /* 0x000000684c687221 */ /* 0x000fe20000010000 */
[-C--:B------:R-:W-:Y:S07]  /*15470*/  HMMA.16816.F32.BF16 R28, R48, R58.reuse, R28 ;  /* 0x0000003a301c723c */ /* 0x080fee000004181c */
[----:B------:R-:W-:Y:S01]  /*15480*/  MUFU.EX2 R160, R160 ;  /* 0x000000a000a07308 */ /* 0x000fe20000000800 */
[----:B------:R-:W-:Y:S01]  /*15490*/  F2FP.BF16.F32.PACK_AB R48, R91, R93 ;  /* 0x0000005d5b30723e */ /* 0x000fe200000010ff */
[----:B---3--:R-:W-:Y:S01]  /*154a0*/  FADD.FTZ R143, R157, R143 ;  /* 0x0000008f9d8f7221 */ /* 0x008fe20000010000 */
[----:B------:R-:W-:Y:S01]  /*154b0*/  F2FP.BF16.F32.PACK_AB R50, R87, R90 ;  /* 0x0000005a5732723e */ /* 0x000fe200000010ff */
[----:B------:R-:W-:Y:S01]  /*154c0*/  FADD.FTZ R104, R75, R104 ;  /* 0x000000684b687221 */ /* 0x000fe20000010000 */
[----:B------:R-:W-:Y:S01]  /*154d0*/  F2FP.BF16.F32.PACK_AB R49, R89, R92 ;  /* 0x0000005c5931723e */ /* 0x000fe200000010ff */
[----:B------:R-:W-:Y:S01]  /*154e0*/  HMMA.16816.F32.BF16 R32, R44, R58, R32 ;  /* 0x0000003a2c20723c */ /* 0x000fe20000041820 */
[----:B------:R-:W3:Y:S03]  /*154f0*/  LDSM.16.MT88.4 R56, [R184+0x4c00] ;  /* 0x004c0000b838783b */ /* 0x000ee60000004200 */
[----:B------:R-:W-:Y:S01]  /*15500*/  MUFU.EX2 R162, R162 ;  /* 0x000000a200a27308 */ /* 0x000fe20000000800 */
[----:B------:R-:W-:Y:S01]  /*15510*/  F2FP.BF16.F32.PACK_AB R44, R145, R146 ;  /* 0x00000092912c723e */ /* 0x000fe200000010ff */
[----:B-1----:R-:W-:Y:S01]  /*15520*/  FADD.FTZ R143, R158, R143 ;  /* 0x0000008f9e8f7221 */ /* 0x002fe20000010000 */
[----:B------:R-:W-:Y:S01]  /*15530*/  F2FP.BF16.F32.PACK_AB R45, R153, R147 ;  /* 0x00000093992d723e */ /* 0x000fe200000010ff */
[----:B------:R-:W-:Y:S01]  /*15540*/  FADD.FTZ R104, R74, R104 ;  /* 0x000000684a687221 */ /* 0x000fe20000010000 */
[----:B------:R-:W-:Y:S02]  /*15550*/  F2FP.BF16.F32.PACK_AB R46, R155, R154 ;  /* 0x0000009a9b2e723e */ /* 0x000fe400000010ff */
[----:B------:R-:W-:Y:S03]  /*15560*/  F2FP.BF16.F32.PACK_AB R47, R158, R157 ;  /* 0x0000009d9e2f723e */ /* 0x000fe600000010ff */
[----:B------:R-:W1:Y:S01]  /*15570*/  MUFU.EX2 R163, R163 ;  /* 0x000000a300a37308 */ /* 0x000e620000000800 */
[----:B------:R-:W-:Y:S01]  /*15580*/  F2FP.BF16.F32.PACK_AB R51, R85, R88 ;  /* 0x000000585533723e */ /* 0x000fe200000010ff */
[----:B------:R-:W-:Y:S02]  /*15590*/  FADD.FTZ R104, R73, R104 ;  /* 0x0000006849687221 */ /* 0x000fe40000010000 */
[-C--:B--2---:R-:W-:Y:S06]  /*155a0*/  HMMA.16816.F32.BF16 R4, R44, R52.reuse, R4 ;  /* 0x000000342c04723c */ /* 0x084fec0000041804 */
[----:B------:R-:W2:Y:S01]  /*155b0*/  MUFU.EX2 R161, R161 ;  /* 0x000000a100a17308 */ /* 0x000ea20000000800 */
[----:B------:R-:W-:Y:S04]  /*155c0*/  FADD.FTZ R104, R72, R104 ;  /* 0x0000006848687221 */ /* 0x000fe80000010000 */
[----:B------:R-:W-:Y:S01]  /*155d0*/  FADD.FTZ R104, R71, R104 ;  /* 0x0000006847687221 */ /* 0x000fe20000010000 */
[C---:B------:R-:W-:Y:S04]  /*155e0*/  HMMA.16816.F32.BF16 R8, R48.reuse, R52, R8 ;  /* 0x000000343008723c */ /* 0x040fe80000041808 */
[----:B------:R-:W-:Y:S01]  /*155f0*/  MUFU.EX2 R159, R159 ;  /* 0x0000009f009f7308 */ /* 0x000fe20000000800 */
[----:B-1----:R-:W-:Y:S01]  /*15600*/  FADD.FTZ R143, R163, R143 ;  /* 0x0000008fa38f7221 */ /* 0x002fe20000010000 */
[----:B------:R-:W-:Y:S02]  /*15610*/  FADD.FTZ R104, R70, R104 ;  /* 0x0000006846687221 */ /* 0x000fe40000010000 */
[-C--:B------:R-:W-:Y:S06]  /*15620*/  HMMA.16816.F32.BF16 R12, R48, R54.reuse, R12 ;  /* 0x00000036300c723c */ /* 0x080fec000004180c */
[----:B------:R-:W-:Y:S01]  /*15630*/  MUFU.EX2 R167, R167 ;  /* 0x000000a700a77308 */ /* 0x000fe20000000800 */
[----:B--2---:R-:W-:Y:S01]  /*15640*/  FADD.FTZ R143, R161, R143 ;  /* 0x0000008fa18f7221 */ /* 0x004fe20000010000 */
[----:B------:R-:W-:Y:S01]  /*15650*/  FADD.FTZ R104, R69, R104 ;  /* 0x0000006845687221 */ /* 0x000fe20000010000 */
[C---:B------:R-:W-:Y:S01]  /*15660*/  HMMA.16816.F32.BF16 R16, R44.reuse, R54, R16 ;  /* 0x000000362c10723c */ /* 0x040fe20000041810 */
[----:B------:R-:W1:Y:S06]  /*15670*/  LDSM.16.MT88.4 R52, [R186+0x5000] ;  /* 0x00500000ba34783b */ /* 0x000e6c0000004200 */
[----:B------:R-:W2:Y:S01]  /*15680*/  MUFU.EX2 R233, R233 ;  /* 0x000000e900e97308 */ /* 0x000ea20000000800 */
[-C--:B---3--:R-:W-:Y:S09]  /*15690*/  HMMA.16816.F32.BF16 R20, R44, R56.reuse, R20 ;  /* 0x000000382c14723c */ /* 0x088ff20000041814 */
[----:B------:R-:W3:Y:S01]  /*156a0*/  MUFU.EX2 R232, R232 ;  /* 0x000000e800e87308 */ /* 0x000ee20000000800 */
[C---:B------:R-:W-:Y:S09]  /*156b0*/  HMMA.16816.F32.BF16 R24, R48.reuse, R56, R24 ;  /* 0x000000383018723c */ /* 0x040ff20000041818 */
[----:B------:R-:W-:Y:S01]  /*156c0*/  MUFU.EX2 R229, R229 ;  /* 0x000000e500e57308 */ /* 0x000fe20000000800 */
[----:B--2---:R-:W-:Y:S01]  /*156d0*/  FADD.FTZ R143, R233, R143 ;  /* 0x0000008fe98f7221 */ /* 0x004fe20000010000 */
[-C--:B------:R-:W-:Y:S08]  /*156e0*/  HMMA.16816.F32.BF16 R28, R48, R58.reuse, R28 ;  /* 0x0000003a301c723c */ /* 0x080ff0000004181c */
[----:B------:R-:W-:Y:S01]  /*156f0*/  MUFU.EX2 R230, R230 ;  /* 0x000000e600e67308 */ /* 0x000fe20000000800 */
[----:B------:R-:W-:Y:S01]  /*15700*/  F2FP.BF16.F32.PACK_AB R48, R84, R86 ;  /* 0x000000565430723e */ /* 0x000fe200000010ff */
[----:B---3--:R-:W-:Y:S01]  /*15710*/  FADD.FTZ R143, R232, R143 ;  /* 0x0000008fe88f7221 */ /* 0x008fe20000010000 */
[----:B------:R-:W-:Y:S02]  /*15720*/  F2FP.BF16.F32.PACK_AB R50, R78, R80 ;  /* 0x000000504e32723e */ /* 0x000fe400000010ff */
[C---:B------:R-:W-:Y:S01]  /*15730*/  F2FP.BF16.F32.PACK_AB R49, R81.reuse, R82 ;  /* 0x000000525131723e */ /* 0x040fe200000010ff */
[----:B------:R-:W-:Y:S01]  /*15740*/  HMMA.16816.F32.BF16 R32, R44, R58, R32 ;  /* 0x0000003a2c20723c */ /* 0x000fe20000041820 */
[----:B------:R-:W2:Y:S03]  /*15750*/  LDSM.16.MT88.4 R56, [R184+0x5000] ;  /* 0x00500000b838783b */ /* 0x000ea60000004200 */
        /* <DEDUP_REMOVED lines=10> */
[-C--:B-1----:R-:W-:Y:S06]  /*15800*/  HMMA.16816.F32.BF16 R4, R44, R52.reuse, R4 ;  /* 0x000000342c04723c */ /* 0x082fec0000041804 */
        /* <DEDUP_REMOVED lines=8> */
[----:B------:R-:W1:Y:S01]  /*15890*/  MUFU.EX2 R182, R182 ;  /* 0x000000b600b67308 */ /* 0x000e620000000800 */
[----:B------:R-:W-:Y:S04]  /*158a0*/  FADD.FTZ R81, R65, R81 ;  /* 0x0000005141517221 */ /* 0x000fe80000010000 */
[----:B------:R-:W-:Y:S01]  /*158b0*/  FADD.FTZ R81, R64, R81 ;  /* 0x0000005140517221 */ /* 0x000fe20000010000 */
[C---:B------:R-:W-:Y:S01]  /*158c0*/  HMMA.16816.F32.BF16 R16, R44.reuse, R54, R16 ;  /* 0x000000362c10723c */ /* 0x040fe20000041810 */
[----:B------:R-:W3:Y:S03]  /*158d0*/  LDSM.16.MT88.4 R52, [R186+0x5400] ;  /* 0x00540000ba34783b */ /* 0x000ee60000004200 */
[----:B------:R-:W4:Y:S01]  /*158e0*/  MUFU.EX2 R181, R181 ;  /* 0x000000b500b57308 */ /* 0x000f220000000800 */
[----:B------:R-:W-:Y:S03]  /*158f0*/  FADD.FTZ R81, R63, R81 ;  /* 0x000000513f517221 */ /* 0x000fe60000010000 */
[-C--:B--2---:R-:W-:Y:S06]  /*15900*/  HMMA.16816.F32.BF16 R20, R44, R56.reuse, R20 ;  /* 0x000000382c14723c */ /* 0x084fec0000041814 */
[----:B------:R-:W-:Y:S01]  /*15910*/  MUFU.EX2 R173, R173 ;  /* 0x000000ad00ad7308 */ /* 0x000fe20000000800 */
[----:B-1----:R-:W-:Y:S01]  /*15920*/  FADD.FTZ R143, R182, R143 ;  /* 0x0000008fb68f7221 */ /* 0x002fe20000010000 */
        /* <DEDUP_REMOVED lines=62> */
[----:B------:R-:W-:Y:S04]  /*15d10*/  IMAD.MOV.U32 R164, RZ, RZ, R0 ;  /* 0x000000ffffa47224 */ /* 0x000fe800078e0000 */
[----:B------:R-:W3:Y:S01]  /*15d20*/  MUFU.EX2 R176, R176 ;  /* 0x000000b000b07308 */ /* 0x000ee20000000800 */
[----:B--2---:R-:W-:Y:S01]  /*15d30*/  FADD.FTZ R81, R165, R81 ;  /* 0x00000051a5517221 */ /* 0x004fe20000010000 */
[C---:B------:R-:W-:Y:S04]  /*15d40*/  HMMA.16816.F32.BF16 R8, R44.reuse, R52, R8 ;  /* 0x000000342c08723c */ /* 0x040fe80000041808 */
[C---:B-1----:R-:W-:Y:S01]  /*15d50*/  F2FP.BF16.F32.PACK_AB R137, R166.reuse, R165 ;  /* 0x000000a5a689723e */ /* 0x042fe200000010ff */
[----:B------:R-:W-:Y:S03]  /*15d60*/  FADD.FTZ R81, R166, R81 ;  /* 0x00000051a6517221 */ /* 0x000fe60000010000 */
[-C--:B------:R-:W-:Y:S03]  /*15d70*/  HMMA.16816.F32.BF16 R12, R44, R54.reuse, R12 ;  /* 0x000000362c0c723c */ /* 0x080fe6000004180c */
[----:B------:R-:W-:Y:S01]  /*15d80*/  FADD.FTZ R81, R56, R81 ;  /* 0x0000005138517221 */ /* 0x000fe20000010000 */
[----:B------:R-:W-:Y:S02]  /*15d90*/  IMAD.MOV.U32 R165, RZ, RZ, R3 ;  /* 0x000000ffffa57224 */ /* 0x000fe400078e0003 */
[----:B------:R-:W-:Y:S02]  /*15da0*/  IMAD.MOV.U32 R166, RZ, RZ, R36 ;  /* 0x000000ffffa67224 */ /* 0x000fe400078e0024 */
[----:B---3--:R-:W-:Y:S01]  /*15db0*/  FADD.FTZ R221, R176, R81 ;  /* 0x00000051b0dd7221 */ /* 0x008fe20000010000 */
        /* <DEDUP_REMOVED lines=33> */
.L_x_1192:
[----:B------:R-:W1:Y:S01]  /*15fd0*/  SHFL.BFLY PT, R6, R224, 0x2, 0x1f ;  /* 0x0c401f00e0067f89 */ /* 0x000e6200000e0000 */
[C---:B------:R-:W-:Y:S01]  /*15fe0*/  SHF.L.U32 R10, R206.reuse, 0x4, RZ ;  /* 0x00000004ce0a7819 */ /* 0x040fe200000006ff */
[----:B------:R-:W2:Y:S01]  /*15ff0*/  S2UR UR4, SR_CgaCtaId ;  /* 0x00000000000479c3 */ /* 0x000ea20000008800 */
[----:B------:R-:W-:Y:S01]  /*16000*/  SHF.L.U32 R11, R197, 0x5, RZ ;  /* 0x00000005c50b7819 */ /* 0x000fe200000006ff */
[----:B------:R-:W3:Y:S01]  /*16010*/  SHFL.BFLY PT, R5, R223, 0x2, 0x1f ;  /* 0x0c401f00df057f89 */ /* 0x000ee200000e0000 */
[----:B------:R-:W-:Y:S01]  /*16020*/  LOP3.LUT R225, R225, 0x3e00, R10, 0xf8, !PT ;  /* 0x00003e00e1e17812 */ /* 0x000fe200078ef80a */
[----:B------:R-:W-:Y:S01]  /*16030*/  UMOV UR5, 0x400 ;  /* 0x0000040000057882 */ /* 0x000fe20000000000 */
[----:B------:R-:W-:Y:S01]  /*16040*/  SHF.L.U32 R10, R206, 0x3, RZ ;  /* 0x00000003ce0a7819 */ /* 0x000fe200000006ff */
[----:B------:R-:W4:Y:S01]  /*16050*/  SHFL.BFLY PT, R7, R222, 0x2, 0x1f ;  /* 0x0c401f00de077f89 */ /* 0x000f2200000e0000 */
[----:B------:R-:W-:Y:S01]  /*16060*/  LOP3.LUT R11, R225, 0x20, R11, 0xf8, !PT ;  /* 0x00000020e10b7812 */ /* 0x000fe200078ef80b */
[----:B------:R-:W5:Y:S01]  /*16070*/  LDC.U8 R13, c[0x0][0x549] ;  /* 0x00015240ff0d7b82 */ /* 0x000f620000000000 */
[----:B------:R-:W-:Y:S01]  /*16080*/  LOP3.LUT R10, R10, 0xc0, RZ, 0xc0, !PT ;  /* 0x000000c00a0a7812 */ /* 0x000fe200078ec0ff */
[----:B------:R-:W4:Y:S01]  /*16090*/  SHFL.BFLY PT, R4, R221, 0x2, 0x1f ;  /* 0x0c401f00dd047f89 */ /* 0x000f2200000e0000 */
[----:B------:R-:W-:-:S02]  /*160a0*/  SHF.L.U32 R14, R206, 0x2, RZ ;  /* 0x00000002ce0e7819 */ /* 0x000fc400000006ff */
[----:B------:R-:W-:Y:S02]  /*160b0*/  LOP3.LUT R10, R10, 0x18, R206, 0xf8, !PT ;  /* 0x000000180a0a7812 */ /* 0x000fe400078ef8ce */
[----:B------:R-:W-:Y:S01]  /*160c0*/  ISETP.NE.AND P2, PT, R205, -0x1, PT ;  /* 0xffffffffcd00780c */ /* 0x000fe20003f45270 */
[----:B------:R-:W5:Y:S01]  /*160d0*/  LDC R17, c[0x0][0x434] ;  /* 0x00010d00ff117b82 */ /* 0x000f620000000800 */
[----:B------:R-:W-:Y:S02]  /*160e0*/  LOP3.LUT R10, R11, R10, RZ, 0xfc, !PT ;  /* 0x0000000a0b0a7212 */ /* 0x000fe400078efcff */
[C---:B------:R-:W-:Y:S02]  /*160f0*/  LOP3.LUT R15, R14.reuse, 0x20, RZ, 0xc0, !PT ;  /* 0x000000200e0f7812 */ /* 0x040fe400078ec0ff */
[----:B------:R-:W-:Y:S01]  /*16100*/  LOP3.LUT R14, R14, 0x40, RZ, 0xc0, !PT ;  /* 0x000000400e0e7812 */ /* 0x000fe200078ec0ff */
[----:B-1----:R-:W-:Y:S01]  /*16110*/  FADD.FTZ R224, R6, R224 ;  /* 0x000000e006e07221 */ /* 0x002fe20000010000 */
[----:B--2---:R-:W-:Y:S01]  /*16120*/  ULEA UR4, UR4, UR5, 0x18 ;  /* 0x0000000504047291 */ /* 0x004fe2000f8ec0ff */
[----:B------:R-:W1:Y:S01]  /*16130*/  LDC.U8 R18, c[0x0][0x548] ;  /* 0x00015200ff127b82 */ /* 0x000e620000000000 */
[----:B---3--:R-:W-:-:S02]  /*16140*/  FADD.FTZ R223, R5, R223 ;  /* 0x000000df05df7221 */ /* 0x008fc40000010000 */
[----:B------:R-:W2:Y:S01]  /*16150*/  SHFL.BFLY PT, R6, R224, 0x1, 0x1f ;  /* 0x0c201f00e0067f89 */ /* 0x000ea200000e0000 */
[----:B----4-:R-:W-:-:S03]  /*16160*/  FADD.FTZ R222, R7, R222 ;  /* 0x000000de07de7221 */ /* 0x010fc60000010000 */
[----:B------:R-:W3:Y:S01]  /*16170*/  SHFL.BFLY PT, R5, R223, 0x1, 0x1f ;  /* 0x0c201f00df057f89 */ /* 0x000ee200000e0000 */
[----:B------:R-:W-:Y:S01]  /*16180*/  LEA R10, R10, UR4, 0x1 ;  /* 0x000000040a0a7c11 */ /* 0x000fe2000f8e08ff */
[----:B------:R-:W-:Y:S02]  /*16190*/  FADD.FTZ R221, R4, R221 ;  /* 0x000000dd04dd7221 */ /* 0x000fe40000010000 */
[----:B------:R-:W4:Y:S01]  /*161a0*/  SHFL.BFLY PT, R7, R222, 0x1, 0x1f ;  /* 0x0c201f00de077f89 */ /* 0x000f2200000e0000 */
[C---:B------:R-:W-:Y:S02]  /*161b0*/  IADD3 R16, PT, PT, R10.reuse, -R15, RZ ;  /* 0x8000000f0a107210 */ /* 0x040fe40007ffe0ff */
[----:B------:R-:W-:Y:S01]  /*161c0*/  IADD3 R14, PT, PT, R10, -R14, RZ ;  /* 0x8000000e0a0e7210 */ /* 0x000fe20007ffe0ff */
[----:B------:R-:W4:Y:S01]  /*161d0*/  SHFL.BFLY PT, R4, R221, 0x1, 0x1f ;  /* 0x0c201f00dd047f89 */ /* 0x000f2200000e0000 */
[----:B-----5:R-:W-:Y:S02]  /*161e0*/  ISETP.NE.AND P1, PT, R13, RZ, PT ;  /* 0x000000ff0d00720c */ /* 0x020fe40003f25270 */
[----:B------:R-:W-:Y:S01]  /*161f0*/  IADD3 R15, PT, PT, -R15, R14, RZ ;  /* 0x0000000e0f0f7210 */ /* 0x000fe20007ffe1ff */
[----:B--2---:R-:W-:-:S10]  /*16200*/  FADD.FTZ R6, R224, R6 ;  /* 0x00000006e0067221 */ /* 0x004fd40000010000 */
[----:B------:R-:W2:Y:S01]  /*16210*/  @P1 LDC R13, c[0x0][0x430] ;  /* 0x00010c00ff0d1b82 */ /* 0x000ea20000000800 */
[----:B------:R-:W-:Y:S01]  /*16220*/  @P1 MOV R24, 0x1 ;  /* 0x0000000100181802 */ /* 0x000fe20000000f00 */
[----:B---3--:R-:W-:Y:S01]  /*16230*/  FADD.FTZ R5, R223, R5 ;  /* 0x00000005df057221 */ /* 0x008fe20000010000 */
[----:B------:R-:W3:Y:S01]  /*16240*/  MUFU.RCP R8, R6 ;  /* 0x0000000600087308 */ /* 0x000ee20000001000 */
[----:B------:R-:W-:Y:S01]  /*16250*/  FSETP.NE.FTZ.AND P6, PT, R6, RZ, PT ;  /* 0x000000ff0600720b */ /* 0x000fe20003fd5000 */
[----:B----4-:R-:W-:Y:S02]  /*16260*/  FADD.FTZ R7, R222, R7 ;  /* 0x00000007de077221 */ /* 0x010fe40000010000 */
[----:B------:R-:W-:Y:S01]  /*16270*/  FSETP.NE.FTZ.AND P5, PT, R5, RZ, PT ;  /* 0x000000ff0500720b */ /* 0x000fe20003fb5000 */
[----:B------:R-:W-:-:S03]  /*16280*/  FADD.FTZ R4, R221, R4 ;  /* 0x00000004dd047221 */ /* 0x000fc60000010000 */
[----:B------:R-:W4:Y:S01]  /*16290*/  MUFU.RCP R9, R5 ;  /* 0x0000000500097308 */ /* 0x000f220000001000 */
[----:B------:R-:W-:Y:S02]  /*162a0*/  FSETP.NE.FTZ.AND P4, PT, R7, RZ, PT ;  /* 0x000000ff0700720b */ /* 0x000fe40003f95000 */
[----:B------:R-:W-:-:S03]  /*162b0*/  FSETP.NE.FTZ.AND P3, PT, R4, RZ, PT ;  /* 0x000000ff0400720b */ /* 0x000fc60003f75000 */
[----:B------:R-:W1:Y:S02]  /*162c0*/  @P6 LDC R22, c[0x0][0x458] ;  /* 0x00011600ff166b82 */ /* 0x000e640000000800 */
        /* <DEDUP_REMOVED lines=8> */
[----:B------:R-:W-:Y:S01]  /*16350*/  F2FP.BF16.F32.PACK_AB R160, R161, R160 ;  /* 0x000000a0a1a0723e */ /* 0x000fe200000010ff */
[----:B------:R-:W-:Y:S01]  /*16360*/  FMUL.FTZ R144, R8, R144 ;  /* 0x0000009008907220 */ /* 0x000fe20000410000 */
[C---:B------:R-:W-:Y:S01]  /*16370*/  FMUL.FTZ R162, R9.reuse, R162 ;  /* 0x000000a209a27220 */ /* 0x040fe20000410000 */
[C---:B------:R-:W-:Y:S01]  /*16380*/  FMUL.FTZ R163, R9.reuse, R163 ;  /* 0x000000a309a37220 */ /* 0x040fe20000410000 */
[C---:B------:R-:W-:Y:S01]  /*16390*/  FMUL.FTZ R150, R9.reuse, R150 ;  /* 0x0000009609967220 */ /* 0x040fe20000410000 */
[----:B-----5:R-:W-:Y:S01]  /*163a0*/  FSEL R12, R12, 1, P4 ;  /* 0x3f8000000c0c7808 */ /* 0x020fe20002000000 */
[----:B------:R-:W-:Y:S01]  /*163b0*/  FMUL.FTZ R151, R9, R151 ;  /* 0x0000009709977220 */ /* 0x000fe20000410000 */
[----:B------:R-:W-:Y:S01]  /*163c0*/  F2FP.BF16.F32.PACK_AB R148, R149, R148 ;  /* 0x000000949594723e */ /* 0x000fe200000010ff */
[----:B------:R-:W-:Y:S01]  /*163d0*/  STS [R10], R160 ;  /* 0x000000a00a007388 */ /* 0x000fe20000000800 */
[----:B------:R-:W-:Y:S01]  /*163e0*/  F2FP.BF16.F32.PACK_AB R162, R163, R162 ;  /* 0x000000a2a3a2723e */ /* 0x000fe200000010ff */
[C---:B------:R-:W-:Y:S01]  /*163f0*/  FMUL.FTZ R156, R12.reuse, R156 ;  /* 0x0000009c0c9c7220 */ /* 0x040fe20000410000 */
[C---:B------:R-:W-:Y:S01]  /*16400*/  FMUL.FTZ R157, R12.reuse, R157 ;  /* 0x0000009d0c9d7220 */ /* 0x040fe20000410000 */
[----:B------:R-:W-:Y:S01]  /*16410*/  F2FP.BF16.F32.PACK_AB R150, R151, R150 ;  /* 0x000000969796723e */ /* 0x000fe200000010ff */
[C---:B------:R-:W-:Y:S01]  /*16420*/  FMUL.FTZ R152, R12.reuse, R152 ;  /* 0x000000980c987220 */ /* 0x040fe20000410000 */
[----:B---3--:R-:W-:Y:S01]  /*16430*/  FSEL R11, R11, 1, P3 ;  /* 0x3f8000000b0b7808 */ /* 0x008fe20001800000 */
[----:B------:R-:W-:Y:S01]  /*16440*/  STS [R10+0x200], R162 ;  /* 0x000200a20a007388 */ /* 0x000fe20000000800 */
        /* <DEDUP_REMOVED lines=12> */
[----:B------:R-:W-:Y:S01]  /*16510*/  STS [R16+0x10], R148 ;  /* 0x0000109410007388 */ /* 0x000fe20000000800 */
[C---:B------:R-:W-:Y:S01]  /*16520*/  FMUL.FTZ R132, R8.reuse, R132 ;  /* 0x0000008408847220 */ /* 0x040fe20000410000 */
[----:B------:R-:W-:Y:S01]  /*16530*/  FMUL.FTZ R146, R9, R146 ;  /* 0x0000009209927220 */ /* 0x000fe20000410000 */
[----:B------:R-:W-:Y:S01]  /*16540*/  F2FP.BF16.F32.PACK_AB R138, R11, R138 ;  /* 0x0000008a0b8a723e */ /* 0x000fe200000010ff */
[----:B------:R-:W-:Y:S01]  /*16550*/  STS [R16+0x210], R150 ;  /* 0x0002109610007388 */ /* 0x000fe20000000800 */
[C---:B------:R-:W-:Y:S01]  /*16560*/  FMUL.FTZ R147, R9.reuse, R147 ;  /* 0x0000009309937220 */ /* 0x040fe20000410000 */
[C---:B------:R-:W-:Y:S01]  /*16570*/  FMUL.FTZ R134, R9.reuse, R134 ;  /* 0x0000008609867220 */ /* 0x040fe20000410000 */
[----:B------:R-:W-:Y:S01]  /*16580*/  FMUL.FTZ R8, R8, R133 ;  /* 0x0000008508087220 */ /* 0x000fe20000410000 */
[----:B------:R-:W-:Y:S01]  /*16590*/  STS [R10+0x1000], R156 ;  /* 0x0010009c0a007388 */ /* 0x000fe20000000800 */
[----:B------:R-:W-:Y:S01]  /*165a0*/  FMUL.FTZ R9, R9, R135 ;  /* 0x0000008709097220 */ /* 0x000fe20000410000 */
[C---:B------:R-:W-:Y:S01]  /*165b0*/  FMUL.FTZ R140, R12.reuse, R140 ;  /* 0x0000008c0c8c7220 */ /* 0x040fe20000410000 */
[C---:B------:R-:W-:Y:S01]  /*165c0*/  FMUL.FTZ R141, R12.reuse, R141 ;  /* 0x0000008d0c8d7220 */ /* 0x040fe20000410000 */
[----:B------:R3:W-:Y:S01]  /*165d0*/  STS [R10+0x1200], R158 ;  /* 0x0012009e0a007388 */ /* 0x0007e20000000800 */
[C---:B------:R-:W-:Y:S01]  /*165e0*/  FMUL.FTZ R136, R12.reuse, R136 ;  /* 0x000000880c887220 */ /* 0x040fe20000410000 */
[----:B------:R-:W-:Y:S01]  /*165f0*/  FMUL.FTZ R12, R12, R137 ;  /* 0x000000890c0c7220 */ /* 0x000fe20000410000 */
[----:B------:R-:W-:Y:S01]  /*16600*/  F2FP.BF16.F32.PACK_AB R152, R153, R152 ;  /* 0x000000989998723e */ /* 0x000fe200000010ff */
[----:B------:R4:W1:Y:S01]  /*16610*/  @P5 MUFU.LG2 R23, R5 ;  /* 0x0000000500175308 */ /* 0x0008620000000c00 */
[----:B------:R-:W-:-:S02]  /*16620*/  F2FP.BF16.F32.PACK_AB R154, R155, R154 ;  /* 0x0000009a9b9a723e */ /* 0x000fc400000010ff */
[----:B------:R-:W-:Y:S01]  /*16630*/  F2FP.BF16.F32.PACK_AB R144, R145, R144 ;  /* 0x000000909190723e */ /* 0x000fe200000010ff */
[----:B------:R-:W-:Y:S01]  /*16640*/  STS [R16+0x1010], R152 ;  /* 0x0010109810007388 */ /* 0x000fe20000000800 */
[----:B------:R-:W-:Y:S02]  /*16650*/  F2FP.BF16.F32.PACK_AB R146, R147, R146 ;  /* 0x000000929392723e */ /* 0x000fe400000010ff */
[----:B------:R-:W-:Y:S01]  /*16660*/  F2FP.BF16.F32.PACK_AB R8, R8, R132 ;  /* 0x000000840808723e */ /* 0x000fe200000010ff */
[----:B------:R5:W-:Y:S01]  /*16670*/  STS [R16+0x1210], R154 ;  /* 0x0012109a10007388 */ /* 0x000be20000000800 */
[----:B------:R-:W-:Y:S01]  /*16680*/  F2FP.BF16.F32.PACK_AB R9, R9, R134 ;  /* 0x000000860909723e */ /* 0x000fe200000010ff */
[----:B------:R-:W1:Y:S01]  /*16690*/  @P6 MUFU.LG2 R6, R6 ;  /* 0x0000000600066308 */ /* 0x000e620000000c00 */
[----:B------:R-:W-:Y:S01]  /*166a0*/  F2FP.BF16.F32.PACK_AB R140, R141, R140 ;  /* 0x0000008c8d8c723e */ /* 0x000fe200000010ff */
[----:B------:R-:W-:Y:S01]  /*166b0*/  STS [R14+0x20], R144 ;  /* 0x000020900e007388 */ /* 0x000fe20000000800 */
[----:B------:R-:W-:-:S02]  /*166c0*/  F2FP.BF16.F32.PACK_AB R142, R143, R142 ;  /* 0x0000008e8f8e723e */ /* 0x000fc400000010ff */
[----:B------:R-:W-:Y:S01]  /*166d0*/  F2FP.BF16.F32.PACK_AB R12, R12, R136 ;  /* 0x000000880c0c723e */ /* 0x000fe200000010ff */
[----:B------:R-:W-:Y:S01]  /*166e0*/  STS [R14+0x220], R146 ;  /* 0x000220920e007388 */ /* 0x000fe20000000800 */
[----:B----4-:R-:W4:Y:S01]  /*166f0*/  @P5 LDC R5, c[0x0][0x458] ;  /* 0x00011600ff055b82 */ /* 0x010f220000000800 */
[----:B------:R-:W1:Y:S02]  /*16700*/  @P4 MUFU.LG2 R7, R7 ;  /* 0x0000000700074308 */ /* 0x000e640000000c00 */
[----:B------:R-:W-:Y:S04]  /*16710*/  STS [R15+0x30], R8 ;  /* 0x000030080f007388 */ /* 0x000fe80000000800 */
[----:B------:R2:W-:Y:S01]  /*16720*/  STS [R15+0x230], R9 ;  /* 0x000230090f007388 */ /* 0x0005e20000000800 */
[----:B---3--:R-:W3:Y:S03]  /*16730*/  @!P2 LDC.64 R10, c[0x0][0x400] ;  /* 0x00010000ff0aab82 */ /* 0x008ee60000000a00 */
[----:B------:R1:W-:Y:S04]  /*16740*/  STS [R14+0x1020], R140 ;  /* 0x0010208c0e007388 */ /* 0x0003e80000000800 */
[----:B------:R1:W-:Y:S01]  /*16750*/  STS [R14+0x1220], R142 ;  /* 0x0012208e0e007388 */ /* 0x0003e20000000800 */
[----:B-----5:R-:W5:Y:S03]  /*16760*/  LDC R16, c[0x0][0x434] ;  /* 0x00010d00ff107b82 */ /* 0x020f660000000800 */
[----:B------:R1:W-:Y:S04]  /*16770*/  STS [R15+0x1030], R12 ;  /* 0x0010300c0f007388 */ /* 0x0003e80000000800 */
[----:B------:R1:W-:Y:S01]  /*16780*/  STS [R15+0x1230], R138 ;  /* 0x0012308a0f007388 */ /* 0x0003e20000000800 */
[----:B---3--:R-:W-:Y:S01]  /*16790*/  @!P2 IMAD.WIDE.U32 R20, R208, R10, RZ ;  /* 0x0000000ad014a225 */ /* 0x008fe200078e00ff */
[----:B--2---:R-:W2:Y:S03]  /*167a0*/  @P2 LDC.64 R8, c[0x0][0x408] ;  /* 0x00010200ff082b82 */ /* 0x004ea60000000a00 */
[----:B-----5:R-:W-:-:S05]  /*167b0*/  @P1 IMAD R17, R13, R16, RZ ;  /* 0x000000100d111224 */ /* 0x020fca00078e02ff */
[----:B------:R-:W3:Y:S01]  /*167c0*/  @P1 LDC R10, c[0x0][0x430] ;  /* 0x00010c00ff0a1b82 */ /* 0x000ee20000000800 */
[----:B-1--4-:R-:W-:Y:S05]  /*167d0*/  @P1 BRA `(.L_x_1196) ;  /* 0x0000000000201947 */ /* 0x012fea0003800000 */
[----:B------:R-:W-:Y:S01]  /*167e0*/  ISETP.NE.AND P0, PT, R18, RZ, PT ;  /* 0x000000ff1200720c */ /* 0x000fe20003f05270 */
[----:B------:R-:W1:-:S12]  /*167f0*/  LDC R12, c[0x0][0x3e0] ;  /* 0x0000f800ff0c7b82 */ /* 0x000e580000000800 */
[----:B------:R-:W1:Y:S01]  /*16800*/  @P0 LDC R24, c[0x0][0x454] ;  /* 0x00011500ff180b82 */ /* 0x000e620000000800 */
[----:B---3--:R-:W-:Y:S02]  /*16810*/  @P0 MOV R10, 0x1 ;  /* 0x00000001000a0802 */ /* 0x008fe40000000f00 */
[----:B------:R-:W-:-:S05]  /*16820*/  @!P0 MOV R10, 0x1 ;  /* 0x00000001000a8802 */ /* 0x000fca0000000f00 */
[----:B------:R-:W4:Y:S01]  /*16830*/  @P0 LDC R17, c[0x0][0x454] ;  /* 0x00011500ff110b82 */ /* 0x000f220000000800 */
[-C--:B-1----:R-:W-:Y:S02]  /*16840*/  @P0 IMAD R24, R24, R12.reuse, RZ ;  /* 0x0000000c18180224 */ /* 0x082fe400078e02ff */
[----:B------:R-:W-:-:S07]  /*16850*/  @!P0 IMAD R24, R16, R12, RZ ;  /* 0x0000000c10188224 */ /* 0x000fce00078e02ff */
.L_x_1196:
[----:B------:R-:W-:Y:S01]  /*16860*/  BAR.SYNC.DEFER_BLOCKING 0x0 ;  /* 0x0000000000007b1d */ /* 0x000fe20000010000 */
[C---:B------:R-:W-:Y:S01]  /*16870*/  ISETP.NE.AND P0, PT, R205.reuse, -0x1, PT ;  /* 0xffffffffcd00780c */ /* 0x040fe20003f05270 */
[----:B--2---:R-:W-:Y:S01]  /*16880*/  @P2 IMAD.WIDE.U32 R26, R205, R8, RZ ;  /* 0x00000008cd1a2225 */ /* 0x004fe200078e00ff */
[----:B------:R-:W-:-:S03]  /*16890*/  ISETP.NE.AND P1, PT, R18, RZ, !P1 ;  /* 0x000000ff1200720c */ /* 0x000fc60004f25270 */
[----:B------:R-:W-:Y:S01]  /*168a0*/  @P6 FMUL.FTZ R6, R6, 0.69314718246459960938 ;  /* 0x3f31721806066820 */ /* 0x000fe20000410000 */
[----:B------:R-:W-:Y:S01]  /*168b0*/  MOV R18, 0x7f800000 ;  /* 0x7f80000000127802 */ /* 0x000fe20000000f00 */
[----:B------:R1:W2:Y:S01]  /*168c0*/  @P3 MUFU.LG2 R28, R4 ;  /* 0x00000004001c3308 */ /* 0x0002a20000000c00 */
[----:B------:R-:W5:Y:S01]  /*168d0*/  @P4 LDC R25, c[0x0][0x458] ;  /* 0x00011600ff194b82 */ /* 0x000f620000000800 */
[----:B------:R-:W-:Y:S02]  /*168e0*/  @!P2 IMAD R11, R208, R11, R21 ;  /* 0x0000000bd00ba224 */ /* 0x000fe400078e0215 */
[----:B------:R-:W-:Y:S01]  /*168f0*/  @P5 FMUL.FTZ R23, R23, 0.69314718246459960938 ;  /* 0x3f31721817175820 */ /* 0x000fe20000410000 */
[----:B------:R-:W-:Y:S02]  /*16900*/  @P2 IMAD R11, R205, R9, R27 ;  /* 0x00000009cd0b2224 */ /* 0x000fe400078e021b */
[----:B------:R-:W-:Y:S01]  /*16910*/  @P6 FFMA.FTZ R18, R36, R22, R6 ;  /* 0x0000001624126223 */ /* 0x000fe20000010006 */
[----:B----4-:R-:W-:Y:S01]  /*16920*/  IMAD R6, R207, R17, RZ ;  /* 0x00000011cf067224 */ /* 0x010fe200078e02ff */
[----:B------:R-:W-:Y:S01]  /*16930*/  MOV R19, 0x7f800000 ;  /* 0x7f80000000137802 */ /* 0x000fe20000000f00 */
[----:B------:R-:W-:Y:S01]  /*16940*/  @!P0 IMAD R205, R208, R16, RZ ;  /* 0x00000010d0cd8224 */ /* 0x000fe200078e02ff */
[----:B------:R-:W-:Y:S01]  /*16950*/  LOP3.LUT P0, RZ, R206, 0x3, RZ, 0xc0, !PT ;  /* 0x00000003ceff7812 */ /* 0x000fe2000780c0ff */
[----:B------:R-:W-:Y:S01]  /*16960*/  @P5 FFMA.FTZ R19, R3, R5, R23 ;  /* 0x0000000503135223 */ /* 0x000fe20000010017 */
[----:B------:R-:W-:-:S02]  /*16970*/  @!P1 IMAD R6, R208, R24, R6 ;  /* 0x00000018d0069224 */ /* 0x000fc400078e0206 */
[----:B------:R-:W-:Y:S01]  /*16980*/  @P4 FMUL.FTZ R7, R7, 0.69314718246459960938 ;  /* 0x3f31721807074820 */ /* 0x000fe20000410000 */
[----:B------:R-:W-:Y:S01]  /*16990*/  SHF.R.S32.HI R3, RZ, 0x1f, R205 ;  /* 0x0000001fff037819 */ /* 0x000fe200000114cd */
[----:B---3--:R-:W-:Y:S01]  /*169a0*/  IMAD R210, R210, R10, RZ ;  /* 0x0000000ad2d27224 */ /* 0x008fe200078e02ff */
[----:B------:R-:W-:Y:S01]  /*169b0*/  SEL R22, R205, RZ, P1 ;  /* 0x000000ffcd167207 */ /* 0x000fe20000800000 */
[----:B------:R-:W-:Y:S01]  /*169c0*/  BSSY.RECONVERGENT B0, `(.L_x_1197) ;  /* 0x0000034000007945 */ /* 0x000fe20003800200 */
[----:B-1----:R-:W1:Y:S01]  /*169d0*/  @P3 LDC R4, c[0x0][0x458] ;  /* 0x00011600ff043b82 */ /* 0x002e620000000800 */
[----:B------:R3:W4:Y:S01]  /*169e0*/  LDS.128 R12, [R209+0x1800] ;  /* 0x00180000d10c7984 */ /* 0x0007220000000c00 */
[----:B------:R-:W-:Y:S01]  /*169f0*/  SEL R3, R3, RZ, P1 ;  /* 0x000000ff03037207 */ /* 0x000fe20000800000 */
[----:B--2---:R-:W-:Y:S01]  /*16a00*/  @P3 FMUL.FTZ R28, R28, 0.69314718246459960938 ;  /* 0x3f3172181c1c3820 */ /* 0x004fe20000410000 */
[----:B------:R-:W-:Y:S02]  /*16a10*/  IADD3 R22, P5, P1, R210, R22, R6 ;  /* 0x00000016d2167210 */ /* 0x000fe400079be006 */
[----:B------:R-:W-:-:S02]  /*16a20*/  SHF.R.S32.HI R210, RZ, 0x1f, R210 ;  /* 0x0000001fffd27819 */ /* 0x000fc400000114d2 */
[----:B------:R-:W-:Y:S02]  /*16a30*/  SHF.R.S32.HI R6, RZ, 0x1f, R6 ;  /* 0x0000001fff067819 */ /* 0x000fe40000011406 */
[----:B------:R-:W-:Y:S02]  /*16a40*/  MOV R16, 0x7f800000 ;  /* 0x7f80000000107802 */ /* 0x000fe40000000f00 */
[----:B------:R-:W-:Y:S01]  /*16a50*/  MOV R17, 0x7f800000 ;  /* 0x7f80000000117802 */ /* 0x000fe20000000f00 */
[----:B-----5:R-:W-:Y:S01]  /*16a60*/  @P4 FFMA.FTZ R17, R2, R25, R7 ;  /* 0x0000001902114223 */ /* 0x020fe20000010007 */
[----:B-1----:R-:W-:Y:S01]  /*16a70*/  @P3 FFMA.FTZ R16, R0, R4, R28 ;  /* 0x0000000400103223 */ /* 0x002fe2000001001c */
[----:B------:R-:W-:Y:S01]  /*16a80*/  IADD3.X R0, PT, PT, R210, R3, R6, P5, P1 ;  /* 0x00000003d2007210 */ /* 0x000fe20002fe2406 */
[----:B---34-:R-:W-:Y:S06]  /*16a90*/  @P0 BRA `(.L_x_1198) ;  /* 0x0000000000980947 */ /* 0x018fec0003800000 */
        /* <DEDUP_REMOVED lines=26> */
[-C--:B------:R-:W-:Y:S02]  /*16c40*/  @!P4 IADD3 R6, P1, PT, R28, R22.reuse, RZ ;  /* 0x000000161c06c210 */ /* 0x080fe40007f3e0ff */
        /* <DEDUP_REMOVED lines=11> */
.L_x_1198:
[----:B------:R-:W-:Y:S05]  /*16d00*/  BSYNC.RECONVERGENT B0 ;  /* 0x0000000000007941 */ /* 0x000fea0003800200 */
.L_x_1197:
        /* <DEDUP_REMOVED lines=8> */
[-C--:B------:R-:W-:Y:S01]  /*16d90*/  ISETP.GE.OR P3, PT, R197, R195.reuse, P0 ;  /* 0x000000c3c500720c */ /* 0x080fe20000766670 */
[----:B----4-:R-:W-:Y:S01]  /*16da0*/  IMAD.WIDE.U32 R8, R207, UR4, R8 ;  /* 0x00000004cf087c25 */ /* 0x010fe2000f8e0008 */
        /* <DEDUP_REMOVED lines=15> */
.L_x_1200:
[----:B------:R-:W-:Y:S05]  /*16ea0*/  BSYNC.RECONVERGENT B0 ;  /* 0x0000000000007941 */ /* 0x000fea0003800200 */
.L_x_1199:
        /* <DEDUP_REMOVED lines=16> */
.L_x_1202:
[----:B------:R-:W-:Y:S05]  /*16fb0*/  BSYNC.RECONVERGENT B0 ;  /* 0x0000000000007941 */ /* 0x000fea0003800200 */
.L_x_1201:
        /* <DEDUP_REMOVED lines=16> */
.L_x_1204:
[----:B------:R-:W-:Y:S05]  /*170c0*/  BSYNC.RECONVERGENT B0 ;  /* 0x0000000000007941 */ /* 0x000fea0003800200 */
.L_x_1203:
        /* <DEDUP_REMOVED lines=15> */
.L_x_1205:
        /* <DEDUP_REMOVED lines=12> */
.L_x_1370:


//--------------------- .text._ZN5flash16flash_fwd_kernelI23Flash_fwd_kernel_traitsILi32ELi128ELi128ELi4ELb0ELb0EN7cutlass10bfloat16_tE19Flash_kernel_traitsILi32ELi128ELi128ELi4ES3_EELb1ELb0ELb1ELb1ELb0ELb0ELb0ELb1EEEvNS_16Flash_fwd_paramsE --------------------------
	.section	.text._ZN5flash16flash_fwd_kernelI23Flash_fwd_kernel_traitsILi32ELi128ELi128ELi4ELb0ELb0EN7cutlass10bfloat16_tE19Flash_kernel_traitsILi32ELi128ELi128ELi4ES3_EELb1ELb0ELb1ELb1ELb0ELb0ELb0ELb1EEEvNS_16Flash_fwd_paramsE,"ax",@progbits
	.align	128
        .global         _ZN5flash16flash_fwd_kernelI23Flash_fwd_kernel_traitsILi32ELi128ELi128ELi4ELb0ELb0EN7cutlass10bfloat16_tE19Flash_kernel_traitsILi32ELi128ELi128ELi4ES3_EELb1ELb0ELb1ELb1ELb0ELb0ELb0ELb1EEEvNS_16Flash_fwd_paramsE
        .type           _ZN5flash16flash_fwd_kernelI23Flash_fwd_kernel_traitsILi32ELi128ELi128ELi4ELb0ELb0EN7cutlass10bfloat16_tE19Flash_kernel_traitsILi32ELi128ELi128ELi4ES3_EELb1ELb0ELb1ELb1ELb0ELb0ELb0ELb1EEEvNS_16Flash_fwd_paramsE,@function
        .size           _ZN5flash16flash_fwd_kernelI23Flash_fwd_kernel_traitsILi32ELi128ELi128ELi4ELb0ELb0EN7cutlass10bfloat16_tE19Flash_kernel_traitsILi32ELi128ELi128ELi4ES3_EELb1ELb0ELb1ELb1ELb0ELb0ELb0ELb1EEEvNS_16Flash_fwd_paramsE,(.L_x_1371 - _ZN5flash16flash_fwd_kernelI23Flash_fwd_kernel_traitsILi32ELi128ELi128ELi4ELb0ELb0EN7cutlass10bfloat16_tE19Flash_kernel_traitsILi32ELi128ELi128ELi4ES3_EELb1ELb0ELb1ELb1ELb0ELb0ELb0ELb1EEEvNS_16Flash_fwd_paramsE)
        .other          _ZN5flash16flash_fwd_kernelI23Flash_fwd_kernel_traitsILi32ELi128ELi128ELi4ELb0ELb0EN7cutlass10bfloat16_tE19Flash_kernel_traitsILi32ELi128ELi128ELi4ES3_EELb1ELb0ELb1ELb1ELb0ELb0ELb0ELb1EEEvNS_16Flash_fwd_paramsE,@"STO_CUDA_ENTRY STV_DEFAULT"
_ZN5flash16flash_fwd_kernelI23Flash_fwd_kernel_traitsILi32ELi128ELi128ELi4ELb0ELb0EN7cutlass10bfloat16_tE19Flash_kernel_traitsILi32ELi128ELi128ELi4ES3_EELb1ELb0ELb1ELb1ELb0ELb0ELb0ELb1EEEvNS_16Flash_fwd_paramsE:
.text._ZN5flash16flash_fwd_kernelI23Flash_fwd_kernel_traitsILi32ELi128ELi128ELi4ELb0ELb0EN7cutlass10bfloat16_tE19Flash_kernel_traitsILi32ELi128ELi128ELi4ES3_EELb1ELb0ELb1ELb1ELb0ELb0ELb0ELb1EEEvNS_16Flash_fwd_paramsE:
        /* <DEDUP_REMOVED lines=42> */
[----:B------:R-:W-:-:S06]  /*02a0*/  UISETP.NE.AND.EX UP0, UPT, UR5, URZ, UPT, UP0 ;  /* 0x000000ff0500728c */ /* 0x000fcc000bf05300 */
[----:B------:R-:W-:Y:S02]  /*02b0*/  PLOP3.LUT P2, PT, PT, PT, UP0, 0x80, 0x8 ;  /* 0x000000000008781c */ /* 0x000fe40003f4f008 */
[----:B----4-:R-:W-:Y:S02]  /*02c0*/  @P1 R2UR UR24, R4 ;  /* 0x00000000041812ca */ /* 0x010fe400000e0000 */
[----:B------:R-:W-:-:S11]  /*02d0*/  @P1 R2UR UR25, R5 ;  /* 0x00000000051912ca */ /* 0x000fd600000e0000 */
[----:B------:R-:W-:Y:S02]  /*02e0*/  IMAD.U32 R4, RZ, RZ, UR24 ;  /* 0x00000018ff047e24 */ /* 0x000fe4000f8e00ff */
[----:B------:R-:W-:-:S05]  /*02f0*/  IMAD.U32 R5, RZ, RZ, UR25 ;  /* 0x00000019ff057e24 */ /* 0x000fca000f8e00ff */
[----:B--2---:R1:W-:Y:S01]  /*0300*/  @!P0 STG.E.64 desc[UR22][R6.64], R4 ;  /* 0x0000000406008986 */ /* 0x0043e2000c101b16 */
[----:B---3--:R-:W-:Y:S01]  /*0310*/  @P1 IADD3 R18, P5, PT, R2, R0, RZ ;  /* 0x0000000002121210 */ /* 0x008fe20007fbe0ff */
[----:B------:R-:W-:-:S04]  /*0320*/  IMAD.U32 R2, RZ, RZ, UR14 ;  /* 0x0000000eff027e24 */ /* 0x000fc8000f8e00ff */
[----:B------:R-:W-:Y:S01]  /*0330*/  @P1 IMAD.X R15, RZ, RZ, R3, P5 ;  /* 0x000000ffff0f1224 */ /* 0x000fe200028e0603 */
[----:B------:R-:W-:Y:S01]  /*0340*/  @UP3 UIADD3 UR14, UP1, UPT, UR11, UR8, URZ ;  /* 0x000000080b0e3290 */ /* 0x000fe2000ff3e0ff */
[----:B------:R-:W-:Y:S01]  /*0350*/  MOV R3, UR15 ;  /* 0x0000000f00037c02 */ /* 0x000fe20008000f00 */
[----:B-1----:R-:W-:Y:S02]  /*0360*/  @!P0 IMAD.MOV.U32 R4, RZ, RZ, R18 ;  /* 0x000000ffff048224 */ /* 0x002fe400078e0012 */
[----:B------:R-:W-:Y:S01]  /*0370*/  @!P0 IMAD.MOV.U32 R5, RZ, RZ, R15 ;  /* 0x000000ffff058224 */ /* 0x000fe200078e000f */
[----:B------:R-:W-:-:S04]  /*0380*/  @UP3 UIADD3.X UR15, UPT, UPT, UR10, UR9, URZ, UP1, !UPT ;  /* 0x000000090a0f3290 */ /* 0x000fc80008ffe4ff */
[----:B------:R1:W-:Y:S01]  /*0390*/  @!P0 STG.E.64 desc[UR22][R6.64+0x8], R4 ;  /* 0x0000080406008986 */ /* 0x0003e2000c101b16 */
[----:B------:R-:W-:Y:S01]  /*03a0*/  PLOP3.LUT P0, PT, PT, PT, UP3, 0x80, 0x8 ;  /* 0x000000000008781c */ /* 0x000fe20003f0f038 */
[----:B------:R-:W-:Y:S01]  /*03b0*/  UIADD3 UR9, UP1, UPT, UR11, UR6, URZ ;  /* 0x000000060b097290 */ /* 0x000fe2000ff3e0ff */
[----:B------:R-:W-:Y:S01]  /*03c0*/  PLOP3.LUT P1, PT, PT, PT, UP2, 0x80, 0x8 ;  /* 0x000000000008781c */ /* 0x000fe20003f2f028 */
[----:B------:R-:W2:Y:S02]  /*03d0*/  @P4 LDG.E R8, desc[UR22][R2.64] ;  /* 0x0000001602084981 */ /* 0x000ea4000c1e1900 */
[----:B------:R-:W-:Y:S02]  /*03e0*/  UIADD3.X UR8, UPT, UPT, UR10, UR7, URZ, UP1, !UPT ;  /* 0x000000070a087290 */ /* 0x000fe40008ffe4ff */
[----:B------:R-:W-:-:S04]  /*03f0*/  @UP0 UIADD3 UR4, UP1, UPT, UR11, UR4, URZ ;  /* 0x000000040b040290 */ /* 0x000fc8000ff3e0ff */
        /* <DEDUP_REMOVED lines=15> */
[----:B------:R-:W-:Y:S01]  /*04f0*/  UMOV UR12, URZ ;  /* 0x000000ff000c7c82 */ /* 0x000fe20008000000 */
[----:B------:R-:W-:Y:S02]  /*0500*/  UMOV UR15, 0xffffffff ;  /* 0xffffffff000f7882 */ /* 0x000fe40000000000 */
[----:B------:R-:W-:Y:S02]  /*0510*/  UISETP.NE.AND.EX UP1, UPT, UR7, URZ, UPT, UP1 ;  /* 0x000000ff0700728c */ /* 0x000fe4000bf25310 */
[----:B------:R-:W-:Y:S01]  /*0520*/  USHF.L.U32 UR33, UR13, 0x7, URZ ;  /* 0x000000070d217899 */ /* 0x000fe200080006ff */
        /* <DEDUP_REMOVED lines=17> */
.L_x_1206:
        /* <DEDUP_REMOVED lines=55> */
.L_x_1208:
        /* <DEDUP_REMOVED lines=16> */
[----:B------:R-:W-:Y:S01]  /*0ab0*/  ISETP.GE.OR P4, PT, R218, UR20, P0 ;  /* 0x00000014da007c0c */ /* 0x000fe20008786670 */
[----:B-1----:R-:W-:Y:S01]  /*0ac0*/  IMAD.U32 R0, RZ, RZ, UR4 ;  /* 0x00000004ff007e24 */ /* 0x002fe2000f8e00ff */
[----:B------:R-:W1:Y:S01]  /*0ad0*/  LDCU UR4, c[0x0][0x434] ;  /* 0x00008680ff0477ac */ /* 0x000e620008000800 */
[----:B------:R-:W-:Y:S01]  /*0ae0*/  ISETP.GE.OR P5, PT, R12, UR20, P0 ;  /* 0x000000140c007c0c */ /* 0x000fe200087a6670 */
[----:B------:R-:W-:Y:S01]  /*0af0*/  IMAD.U32 R4, RZ, RZ, UR5 ;  /* 0x00000005ff047e24 */ /* 0x000fe2000f8e00ff */
[C---:B----4-:R-:W-:Y:S01]  /*0b00*/  ISETP.GE.AND P1, PT, R6.reuse, UR10, PT ;  /* 0x0000000a06007c0c */ /* 0x050fe2000bf26270 */
[----:B------:R-:W-:Y:S01]  /*0b10*/  UIMAD UR33, UR33, UR8, URZ ;  /* 0x00000008212172a4 */ /* 0x000fe2000f8e02ff */
[----:B------:R-:W-:Y:S01]  /*0b20*/  IADD3 R6, P2, PT, R6, UR12, RZ ;  /* 0x0000000c06067c10 */ /* 0x000fe2000ff5e0ff */
[----:B------:R-:W-:Y:S01]  /*0b30*/  @!UP1 UIMAD UR6, UR35, UR7, UR6 ;  /* 0x00000007230692a4 */ /* 0x000fe2000f8e0206 */
[----:B------:R-:W-:Y:S01]  /*0b40*/  ISETP.GE.OR P3, PT, R13, UR20, P0 ;  /* 0x000000140d007c0c */ /* 0x000fe20008766670 */
[----:B------:R-:W-:Y:S01]  /*0b50*/  USHF.R.S32.HI UR10, URZ, 0x1f, UR33 ;  /* 0x0000001fff0a7899 */ /* 0x000fe20008011421 */
[----:B------:R-:W-:Y:S01]  /*0b60*/  ISETP.GE.OR P6, PT, R14, UR20, P0 ;  /* 0x000000140e007c0c */ /* 0x000fe200087c6670 */
[----:B------:R-:W-:Y:S01]  /*0b70*/  IMAD.X R7, RZ, RZ, UR9, P2 ;  /* 0x00000009ff077e24 */ /* 0x000fe200090e06ff */
[----:B------:R-:W-:Y:S01]  /*0b80*/  ISETP.GE.OR P0, PT, R218, UR20, P1 ;  /* 0x00000014da007c0c */ /* 0x000fe20008f06670 */
[----:B------:R-:W-:Y:S01]  /*0b90*/  USHF.R.S32.HI UR5, URZ, 0x1f, UR6 ;  /* 0x0000001fff057899 */ /* 0x000fe20008011406 */
[----:B------:R-:W-:Y:S01]  /*0ba0*/  P2R R15, PR, RZ, 0x8 ;  /* 0x00000008ff0f7803 */ /* 0x000fe20000000000 */
[----:B------:R-:W-:Y:S01]  /*0bb0*/  IMAD.WIDE.U32 R6, R0, UR36, R6 ;  /* 0x0000002400067c25 */ /* 0x000fe2000f8e0006 */
[----:B------:R-:W-:Y:S01]  /*0bc0*/  ISETP.GE.OR P3, PT, R12, UR20, P1 ;  /* 0x000000140c007c0c */ /* 0x000fe20008f66670 */
[----:B-1----:R-:W-:-:S02]  /*0bd0*/  UIMAD UR4, UR35, UR4, URZ ;  /* 0x00000004230472a4 */ /* 0x002fc4000f8e02ff */
[----:B--2---:R-:W-:Y:S02]  /*0be0*/  IMAD.WIDE.U32 R2, R2, 0x80, R218 ;  /* 0x0000008002027825 */ /* 0x004fe400078e00da */
[----:B------:R-:W-:Y:S02]  /*0bf0*/  USEL UR9, UR4, UR19, !UP0 ;  /* 0x0000001304097287 */ /* 0x000fe4000c000000 */
[----:B------:R-:W-:Y:S02]  /*0c00*/  IMAD R5, R4, UR36, R7 ;  /* 0x0000002404057c24 */ /* 0x000fe4000f8e0207 */
[----:B------:R-:W-:Y:S02]  /*0c10*/  USHF.R.S32.HI UR4, URZ, 0x1f, UR9 ;  /* 0x0000001fff047899 */ /* 0x000fe40008011409 */
[----:B------:R-:W-:Y:S02]  /*0c20*/  USEL UR9, UR9, URZ, UP1 ;  /* 0x000000ff09097287 */ /* 0x000fe40008800000 */
[----:B------:R-:W-:-:S02]  /*0c30*/  USEL UR4, UR4, URZ, UP1 ;  /* 0x000000ff04047287 */ /* 0x000fc40008800000 */
        /* <DEDUP_REMOVED lines=13> */
.L_x_1210:
[----:B------:R-:W-:Y:S05]  /*0d10*/  BSYNC.RECONVERGENT B0 ;  /* 0x0000000000007941 */ /* 0x000fea0003800200 */
.L_x_1209:
        /* <DEDUP_REMOVED lines=17> */
.L_x_1212:
[----:B------:R-:W-:Y:S05]  /*0e30*/  BSYNC.RECONVERGENT B0 ;  /* 0x0000000000007941 */ /* 0x000fea0003800200 */
.L_x_1211:
        /* <DEDUP_REMOVED lines=15> */
.L_x_1214:
[----:B------:R-:W-:Y:S05]  /*0f30*/  BSYNC.RECONVERGENT B0 ;  /* 0x0000000000007941 */ /* 0x000fea0003800200 */
.L_x_1213:
        /* <DEDUP_REMOVED lines=14> */
.L_x_1216:
[----:B------:R-:W-:Y:S05]  /*1020*/  BSYNC.RECONVERGENT B0 ;  /* 0x0000000000007941 */ /* 0x000fea0003800200 */
.L_x_1215:
        /* <DEDUP_REMOVED lines=10> */
.L_x_1218:
[----:B------:R-:W-:Y:S05]  /*10d0*/  BSYNC.RECONVERGENT B0 ;  /* 0x0000000000007941 */ /* 0x000fea0003800200 */
.L_x_1217:
        /* <DEDUP_REMOVED lines=10> */
.L_x_1220:
[----:B------:R-:W-:Y:S05]  /*1180*/  BSYNC.RECONVERGENT B0 ;  /* 0x0000000000007941 */ /* 0x000fea0003800200 */
.L_x_1219:
[----:B------:R-:W-:Y:S01]  /*1190*/  ISETP.NE.AND P0, PT, R15, RZ, PT ;  /* 0x000000ff0f00720c */ /* 0x000fe20003f05270 */
[----:B------:R-:W-:-:S12]  /*11a0*/  BSSY.RECONVERGENT B0, `(.L_x_1221) ;  /* 0x000000a000007945 */ /* 0x000fd80003800200 */
        /* <DEDUP_REMOVED lines=9> */
.L_x_1222:
[----:B------:R-:W-:Y:S05]  /*1240*/  BSYNC.RECONVERGENT B0 ;  /* 0x0000000000007941 */ /* 0x000fea0003800200 */
.L_x_1221:
        /* <DEDUP_REMOVED lines=10> */
.L_x_1207:
        /* <DEDUP_REMOVED lines=28> */
.L_x_1223:
[----:B------:R-:W1:Y:S01]  /*14b0*/  LDCU.64 UR10, c[0x0][0x3b8] ;  /* 0x00007700ff0a77ac */ /* 0x000e620008000a00 */
[----:B------:R-:W-:-:S04]  /*14c0*/  UIADD3 UR13, UPT, UPT, UR12, UR15, URZ ;  /* 0x0000000f0c0d7290 */ /* 0x000fc8000fffe0ff */
[----:B-1----:R-:W-:Y:S02]  /*14d0*/  UIMAD.WIDE.U32 UR4, UR13, UR10, URZ ;  /* 0x0000000a0d0472a5 */ /* 0x002fe4000f8e00ff */
[----:B------:R-:W-:-:S04]  /*14e0*/  UIMAD UR13, UR13, UR11, URZ ;  /* 0x0000000b0d0d72a4 */ /* 0x000fc8000f8e02ff */
[----:B------:R-:W-:Y:S01]  /*14f0*/  UIADD3 UR13, UPT, UPT, UR5, UR13, URZ ;  /* 0x0000000d050d7290 */ /* 0x000fe2000fffe0ff */
[----:B------:R-:W-:Y:S02]  /*1500*/  UMOV UR14, UR4 ;  /* 0x00000004000e7c82 */ /* 0x000fe40008000000 */
.L_x_1224:
        /* <DEDUP_REMOVED lines=38> */
.L_x_1225:
[----:B------:R-:W1:Y:S01]  /*1770*/  LDCU.64 UR8, c[0x0][0x3c0] ;  /* 0x00007800ff0877ac */ /* 0x000e620008000a00 */
[----:B------:R-:W-:-:S04]  /*1780*/  UIADD3 UR12, UPT, UPT, UR12, UR15, URZ ;  /* 0x0000000f0c0c7290 */ /* 0x000fc8000fffe0ff */
[----:B-1----:R-:W-:Y:S02]  /*1790*/  UIMAD.WIDE.U32 UR16, UR12, UR8, URZ ;  /* 0x000000080c1072a5 */ /* 0x002fe4000f8e00ff */
[----:B------:R-:W-:-:S04]  /*17a0*/  UIMAD UR12, UR12, UR9, URZ ;  /* 0x000000090c0c72a4 */ /* 0x000fc8000f8e02ff */
[----:B------:R-:W-:-:S12]  /*17b0*/  UIADD3 UR12, UPT, UPT, UR17, UR12, URZ ;  /* 0x0000000c110c7290 */ /* 0x000fd8000fffe0ff */
.L_x_1226:
[----:B------:R-:W-:Y:S01]  /*17c0*/  IMAD.SHL.U32 R13, R218, 0x8, RZ ;  /* 0x00000008da0d7824 */ /* 0x000fe200078e00ff */
[----:B------:R-:W1:Y:S01]  /*17d0*/  LDCU.128 UR4, c[0x0][0x3d0] ;  /* 0x00007a00ff0477ac */ /* 0x000e620008000c00 */
[----:B------:R-:W2:Y:S01]  /*17e0*/  S2UR UR39, SR_CgaCtaId ;  /* 0x00000000002779c3 */ /* 0x000ea20000008800 */
[----:B------:R-:W-:Y:S01]  /*17f0*/  SHF.R.U32.HI R16, RZ, 0x2, R218 ;  /* 0x00000002ff107819 */ /* 0x000fe200000116da */
[----:B------:R-:W3:Y:S01]  /*1800*/  S2R R2, SR_CTAID.X ;  /* 0x0000000000027919 */ /* 0x000ee20000002500 */
[C---:B------:R-:W-:Y:S01]  /*1810*/  LOP3.LUT R22, R13.reuse, 0x18, RZ, 0xc0, !PT ;  /* 0x000000180d167812 */ /* 0x040fe200078ec0ff */
[----:B------:R-:W-:Y:S01]  /*1820*/  UIADD3 UR21, UPT, UPT, -UR33, UR20, URZ ;  /* 0x0000001421157290 */ /* 0x000fe2000fffe1ff */
[----:B------:R-:W-:Y:S01]  /*1830*/  LOP3.LUT R9, R13, 0xd8, RZ, 0xc0, !PT ;  /* 0x000000d80d097812 */ /* 0x000fe200078ec0ff */
[----:B------:R-:W-:Y:S01]  /*1840*/  BSSY.RECONVERGENT B0, `(.L_x_1227) ;  /* 0x000003f000007945 */ /* 0x000fe20003800200 */
[C---:B------:R-:W-:Y:S01]  /*1850*/  IADD3 R6, P1, PT, R22.reuse, UR14, RZ ;  /* 0x0000000e16067c10 */ /* 0x040fe2000ff3e0ff */
[----:B------:R-:W4:Y:S01]  /*1860*/  LDCU.64 UR14, c[0x0][0x388] ;  /* 0x00007100ff0e77ac */ /* 0x000f220008000a00 */
[----:B------:R-:W-:-:S02]  /*1870*/  IADD3 R4, P0, PT, R22, UR16, RZ ;  /* 0x0000001016047c10 */ /* 0x000fc4000ff1e0ff */
[----:B------:R-:W-:Y:S01]  /*1880*/  SHF.R.S32.HI R8, RZ, 0x1f, R0 ;  /* 0x0000001fff087819 */ /* 0x000fe20000011400 */
[----:B------:R-:W-:Y:S01]  /*1890*/  IMAD.X R7, RZ, RZ, UR13, P1 ;  /* 0x0000000dff077e24 */ /* 0x000fe200088e06ff */
[----:B------:R-:W-:Y:S01]  /*18a0*/  IADD3.X R5, PT, PT, RZ, UR12, RZ, P0, !PT ;  /* 0x0000000cff057c10 */ /* 0x000fe200087fe4ff */
[----:B------:R-:W5:Y:S01]  /*18b0*/  LDCU.64 UR12, c[0x0][0x390] ;  /* 0x00007200ff0c77ac */ /* 0x000f620008000a00 */
[----:B------:R-:W-:Y:S01]  /*18c0*/  LOP3.LUT R9, R9, 0x18, R218, 0x78, !PT ;  /* 0x0000001809097812 */ /* 0x000fe200078e78da */
[C---:B------:R-:W-:Y:S01]  /*18d0*/  IMAD.WIDE.U32 R6, R16.reuse, UR10, R6 ;  /* 0x0000000a10067c25 */ /* 0x040fe2000f8e0006 */
[C---:B------:R-:W-:Y:S01]  /*18e0*/  ISETP.GE.AND P2, PT, R16.reuse, UR21, PT ;  /* 0x0000001510007c0c */ /* 0x040fe2000bf46270 */
[----:B------:R-:W2:Y:S01]  /*18f0*/  LDCU.64 UR16, c[0x0][0x3c8] ;  /* 0x00007900ff1077ac */ /* 0x000ea20008000a00 */
[----:B------:R-:W-:Y:S01]  /*1900*/  LOP3.LUT R13, R9, 0x1f20, R13, 0xf8, !PT ;  /* 0x00001f20090d7812 */ /* 0x000fe200078ef80d */
[----:B------:R-:W-:Y:S01]  /*1910*/  IMAD.WIDE.U32 R4, R16, UR8, R4 ;  /* 0x0000000810047c25 */ /* 0x000fe2000f8e0004 */
[----:B------:R-:W-:-:S03]  /*1920*/  MOV R17, RZ ;  /* 0x000000ff00117202 */ /* 0x000fc60000000f00 */
[----:B-1----:R-:W-:Y:S02]  /*1930*/  IMAD R9, R8, UR4, RZ ;  /* 0x0000000408097c24 */ /* 0x002fe4000f8e02ff */
[----:B------:R-:W-:Y:S02]  /*1940*/  IMAD R7, R16, UR11, R7 ;  /* 0x0000000b10077c24 */ /* 0x000fe4000f8e0207 */
[----:B------:R-:W-:Y:S02]  /*1950*/  IMAD R8, R8, UR6, RZ ;  /* 0x0000000608087c24 */ /* 0x000fe4000f8e02ff */
[----:B------:R-:W-:Y:S02]  /*1960*/  IMAD R5, R16, UR9, R5 ;  /* 0x0000000910057c24 */ /* 0x000fe4000f8e0205 */
[C---:B------:R-:W-:Y:S02]  /*1970*/  IMAD R12, R0.reuse, UR5, R9 ;  /* 0x00000005000c7c24 */ /* 0x040fe4000f8e0209 */
[----:B------:R-:W-:Y:S01]  /*1980*/  IMAD R11, R0, UR7, R8 ;  /* 0x00000007000b7c24 */ /* 0x000fe2000f8e0208 */
[----:B------:R-:W-:Y:S01]  /*1990*/  IADD3 R8, P0, PT, R22, UR40, RZ ;  /* 0x0000002816087c10 */ /* 0x000fe2000ff1e0ff */
[C---:B------:R-:W-:Y:S01]  /*19a0*/  IMAD.WIDE.U32 R6, R0.reuse, UR4, R6 ;  /* 0x0000000400067c25 */ /* 0x040fe2000f8e0006 */
[----:B------:R-:W-:Y:S01]  /*19b0*/  UMOV UR4, 0x400 ;  /* 0x0000040000047882 */ /* 0x000fe20000000000 */
[----:B--2---:R-:W-:Y:S01]  /*19c0*/  MOV R10, UR17 ;  /* 0x00000011000a7c02 */ /* 0x004fe20008000f00 */
[----:B------:R-:W-:Y:S01]  /*19d0*/  ULEA UR4, UR39, UR4, 0x18 ;  /* 0x0000000427047291 */ /* 0x000fe2000f8ec0ff */
[----:B------:R-:W-:Y:S01]  /*19e0*/  IMAD.WIDE.U32 R4, R0, UR6, R4 ;  /* 0x0000000600047c25 */ /* 0x000fe2000f8e0004 */
[----:B------:R-:W-:-:S02]  /*19f0*/  IADD3 R7, PT, PT, R7, R12, RZ ;  /* 0x0000000c07077210 */ /* 0x000fc40007ffe0ff */
[----:B----4-:R-:W-:Y:S01]  /*1a00*/  LEA R24, P1, R6, UR14, 0x1 ;  /* 0x0000000e06187c11 */ /* 0x010fe2000f8208ff */
[----:B------:R-:W-:Y:S01]  /*1a10*/  IMAD.X R9, RZ, RZ, UR38, P0 ;  /* 0x00000026ff097e24 */ /* 0x000fe200080e06ff */
[----:B-----5:R-:W-:Y:S01]  /*1a20*/  LEA R21, P0, R4, UR12, 0x1 ;  /* 0x0000000c04157c11 */ /* 0x020fe2000f8008ff */
[----:B------:R-:W-:Y:S01]  /*1a30*/  IMAD.IADD R5, R5, 0x1, R11 ;  /* 0x0000000105057824 */ /* 0x000fe200078e020b */
[----:B------:R-:W-:Y:S01]  /*1a40*/  LEA.HI.X R23, R6, UR15, R7, 0x1, P1 ;  /* 0x0000000f06177c11 */ /* 0x000fe200088f0c07 */
[----:B------:R1:W-:Y:S01]  /*1a50*/  STL [R1+0x308], R24 ;  /* 0x0003081801007387 */ /* 0x0003e20000100800 */
[----:B------:R-:W-:Y:S01]  /*1a60*/  LEA R19, R13, UR4, 0x1 ;  /* 0x000000040d137c11 */ /* 0x000fe2000f8e08ff */
[----:B------:R-:W-:Y:S01]  /*1a70*/  IMAD.U32 R0, RZ, RZ, UR16 ;  /* 0x00000010ff007e24 */ /* 0x000fe2000f8e00ff */
[----:B------:R-:W-:Y:S01]  /*1a80*/  LEA.HI.X R20, R4, UR13, R5, 0x1, P0 ;  /* 0x0000000d04147c11 */ /* 0x000fe200080f0c05 */
[----:B------:R1:W-:Y:S01]  /*1a90*/  STL [R1+0x310], R21 ;  /* 0x0003101501007387 */ /* 0x0003e20000100800 */
[----:B---3--:R-:W-:-:S03]  /*1aa0*/  IMAD.WIDE.U32 R2, R2, 0x80, R16 ;  /* 0x0000008002027825 */ /* 0x008fc600078e0010 */
[----:B------:R1:W-:Y:S01]  /*1ab0*/  STL [R1+0x2fc], R23 ;  /* 0x0002fc1701007387 */ /* 0x0003e20000100800 */
[----:B------:R-:W-:-:S03]  /*1ac0*/  IMAD.WIDE.U32 R8, R0, UR36, R8 ;  /* 0x0000002400087c25 */ /* 0x000fc6000f8e0008 */
[----:B------:R1:W-:Y:S01]  /*1ad0*/  STL [R1+0x4], R19 ;  /* 0x0000041301007387 */ /* 0x0003e20000100800 */
[----:B------:R-:W-:-:S03]  /*1ae0*/  IMAD R5, R10, UR36, R9 ;  /* 0x000000240a057c24 */ /* 0x000fc6000f8e0209 */
        /* <DEDUP_REMOVED lines=19> */
.L_x_1229:
[----:B------:R2:W-:Y:S02]  /*1c20*/  STS.128 [R19], RZ ;  /* 0x000000ff13007388 */ /* 0x0005e40000000c00 */
.L_x_1228:
[----:B------:R-:W-:Y:S05]  /*1c30*/  BSYNC.RECONVERGENT B0 ;  /* 0x0000000000007941 */ /* 0x000fea0003800200 */
.L_x_1227:
        /* <DEDUP_REMOVED lines=32> */
.L_x_1231:
[----:B------:R-:W-:Y:S05]  /*1e40*/  BSYNC.RECONVERGENT B0 ;  /* 0x0000000000007941 */ /* 0x000fea0003800200 */
.L_x_1230:
        /* <DEDUP_REMOVED lines=22> */
.L_x_1233:
[----:B------:R-:W-:Y:S05]  /*1fb0*/  BSYNC.RECONVERGENT B0 ;  /* 0x0000000000007941 */ /* 0x000fea0003800200 */
.L_x_1232:
        /* <DEDUP_REMOVED lines=21> */
.L_x_1235:
[----:B------:R-:W-:Y:S05]  /*2110*/  BSYNC.RECONVERGENT B0 ;  /* 0x0000000000007941 */ /* 0x000fea0003800200 */
.L_x_1234:
        /* <DEDUP_REMOVED lines=18> */
.L_x_1238:
[----:B------:R1:W-:Y:S02]  /*2240*/  STS.128 [R19+0x2000], RZ ;  /* 0x002000ff13007388 */ /* 0x0003e40000000c00 */
.L_x_1237:
[----:B------:R-:W-:Y:S05]  /*2250*/  BSYNC.RECONVERGENT B0 ;  /* 0x0000000000007941 */ /* 0x000fea0003800200 */
.L_x_1236:
        /* <DEDUP_REMOVED lines=21> */
.L_x_1240:
[----:B------:R-:W-:Y:S05]  /*23b0*/  BSYNC.RECONVERGENT B0 ;  /* 0x0000000000007941 */ /* 0x000fea0003800200 */
.L_x_1239:
        /* <DEDUP_REMOVED lines=16> */
.L_x_1242:
[----:B------:R-:W-:Y:S05]  /*24c0*/  BSYNC.RECONVERGENT B0 ;  /* 0x0000000000007941 */ /* 0x000fea0003800200 */
.L_x_1241:
        /* <DEDUP_REMOVED lines=20> */
.L_x_1244:
[----:B------:R-:W-:Y:S05]  /*2610*/  BSYNC.RECONVERGENT B0 ;  /* 0x0000000000007941 */ /* 0x000fea0003800200 */
.L_x_1243:
[----:B------:R-:W5:Y:S01]  /*2620*/  LDCU.64 UR12, c[0x0][0x538] ;  /* 0x0000a700ff0c77ac */ /* 0x000f620008000a00 */
[----:B------:R-:W0:Y:S01]  /*2630*/  LDGDEPBAR ;  /* 0x00000000000079af */ /* 0x000e220000000000 */
[----:B-----5:R-:W-:-:S04]  /*2640*/  UISETP.NE.U32.AND UP1, UPT, UR12, URZ, UPT ;  /* 0x000000ff0c00728c */ /* 0x020fc8000bf25070 */
[----:B------:R-:W-:Y:S02]  /*2650*/  UISETP.NE.AND.EX UP1, UPT, UR13, URZ, UPT, UP1 ;  /* 0x000000ff0d00728c */ /* 0x000fe4000bf25310 */
[----:B------:R-:W-:Y:S01]  /*2660*/  USHF.L.U32 UR37, UR37, 0x5, URZ ;  /* 0x0000000525257899 */ /* 0x000fe200080006ff */
[----:B--2---:R-:W-:Y:S01]  /*2670*/  LOP3.LUT R4, R218, 0x1f, RZ, 0xc0, !PT ;  /* 0x0000001fda047812 */ /* 0x004fe200078ec0ff */
[----:B------:R-:W-:-:S04]  /*2680*/  DEPBAR.LE SB0, 0x0 ;  /* 0x000080000000791a */ /* 0x000fc80000000000 */
[----:B------:R-:W-:-:S03]  /*2690*/  PLOP3.LUT P0, PT, PT, PT, UP1, 0x80, 0x8 ;  /* 0x000000000008781c */ /* 0x000fc60003f0f018 */
[----:B------:R-:W2:Y:S01]  /*26a0*/  @UP1 LDCU.64 UR6, c[0x0][0x540] ;  /* 0x0000a800ff0617ac */ /* 0x000ea20008000a00 */
[----:B------:R-:W-:Y:S01]  /*26b0*/  @UP1 UMOV UR14, UR36 ;  /* 0x00000024000e1c82 */ /* 0x000fe20008000000 */
[----:B------:R-:W-:Y:S02]  /*26c0*/  @UP1 UMOV UR15, URZ ;  /* 0x000000ff000f1c82 */ /* 0x000fe40008000000 */
[----:B--2---:R-:W-:Y:S01]  /*26d0*/  @UP1 UIMAD.WIDE.U32 UR14, UR35, UR6, UR14 ;  /* 0x00000006230e12a5 */ /* 0x004fe2000f8e000e */
[----:B------:R-:W2:Y:S03]  /*26e0*/  @UP1 LDCU UR6, c[0x0][0x458] ;  /* 0x00008b00ff0617ac */ /* 0x000ea60008000800 */
[----:B------:R-:W-:Y:S02]  /*26f0*/  @UP1 UIMAD UR7, UR35, UR7, UR15 ;  /* 0x00000007230712a4 */ /* 0x000fe4000f8e020f */
[----:B------:R-:W-:-:S04]  /*2700*/  @UP1 ULEA UR12, UP0, UR14, UR12, 0x2 ;  /* 0x0000000c0e0c1291 */ /* 0x000fc8000f8010ff */
[----:B------:R-:W-:Y:S02]  /*2710*/  @UP1 ULEA.HI.X UR13, UR14, UR13, UR7, 0x2, UP0 ;  /* 0x0000000d0e0d1291 */ /* 0x000fe400080f1407 */
[----:B------:R-:W-:-:S04]  /*2720*/  IMAD.U32 R2, RZ, RZ, UR12 ;  /* 0x0000000cff027e24 */ /* 0x000fc8000f8e00ff */
[----:B------:R-:W-:-:S05]  /*2730*/  IMAD.U32 R3, RZ, RZ, UR13 ;  /* 0x0000000dff037e24 */ /* 0x000fca000f8e00ff */
[----:B------:R-:W5:Y:S01]  /*2740*/  @P0 LDG.E R2, desc[UR22][R2.64] ;  /* 0x0000001602020981 */ /* 0x000f62000c1e1900 */
[----:B--2---:R-:W5:Y:S01]  /*2750*/  @P0 MUFU.RCP R0, UR6 ;  /* 0x0000000600000d08 */ /* 0x004f620008001000 */
[----:B------:R-:W-:Y:S01]  /*2760*/  USHF.L.U64.HI UR13, UR8, 0x7, UR9 ;  /* 0x00000007080d7899 */ /* 0x000fe20008010209 */
[----:B------:R-:W-:Y:S01]  /*2770*/  BSSY.RECONVERGENT B0, `(.L_x_1245) ;  /* 0x000001f000007945 */ /* 0x000fe20003800200 */
[----:B------:R-:W-:Y:S02]  /*2780*/  USHF.L.U32 UR14, UR8, 0x7, URZ ;  /* 0x00000007080e7899 */ /* 0x000fe400080006ff */
[----:B------:R-:W-:Y:S02]  /*2790*/  USHF.R.S32.HI UR6, URZ, 0x1f, UR37 ;  /* 0x0000001fff067899 */ /* 0x000fe40008011425 */
[----:B------:R-:W-:Y:S02]  /*27a0*/  UIMAD.WIDE.U32 UR14, UR14, UR28, URZ ;  /* 0x0000001c0e0e72a5 */ /* 0x000fe4000f8e00ff */
[----:B------:R-:W-:Y:S01]  /*27b0*/  UIMAD UR13, UR13, UR28, URZ ;  /* 0x0000001c0d0d72a4 */ /* 0x000fe2000f8e02ff */
[----:B------:R-:W-:-:S03]  /*27c0*/  UMOV UR7, URZ ;  /* 0x000000ff00077c82 */ /* 0x000fc60008000000 */
[----:B------:R-:W-:Y:S01]  /*27d0*/  UIADD3 UR13, UPT, UPT, UR15, UR13, URZ ;  /* 0x0000000d0f0d7290 */ /* 0x000fe2000fffe0ff */
[----:B------:R-:W-:Y:S01]  /*27e0*/  BAR.SYNC.DEFER_BLOCKING 0x0 ;  /* 0x0000000000007b1d */ /* 0x000fe20000010000 */
[----:B-----5:R-:W-:-:S05]  /*27f0*/  @P0 FMUL.FTZ R0, R2, R0 ;  /* 0x0000000002000220 */ /* 0x020fca0000410000 */
[----:B------:R-:W-:Y:S02]  /*2800*/  @P0 R2UR UR12, R0 ;  /* 0x00000000000c02ca */ /* 0x000fe400000e0000 */
[----:B------:R-:W-:-:S04]  /*2810*/  IADD3 R0, P1, P0, R18, UR37, R4 ;  /* 0x0000002512007c10 */ /* 0x000fc8000f83e004 */
[----:B------:R-:W-:Y:S01]  /*2820*/  IADD3.X R252, PT, PT, R15, UR6, RZ, P1, P0 ;  /* 0x000000060ffc7c10 */ /* 0x000fe20008fe04ff */
[----:B------:R2:W-:Y:S06]  /*2830*/  STL [R1], R0 ;  /* 0x0000000001007387 */ /* 0x0005ec0000100800 */
[----:B------:R-:W-:Y:S01]  /*2840*/  @UP1 UMOV UR7, UR12 ;  /* 0x0000000c00071c82 */ /* 0x000fe20008000000 */
[----:B------:R-:W-:Y:S05]  /*2850*/  @P3 BRA `(.L_x_1246) ;  /* 0x00000000003c3947 */ /* 0x000fea0003800000 */
[----:B------:R-:W5:Y:S02]  /*2860*/  LDCU UR6, c[0x0][0x440] ;  /* 0x00008800ff0677ac */ /* 0x000f640008000800 */
[----:B-----5:R-:W-:-:S13]  /*2870*/  ISETP.GE.AND P0, PT, R22, UR6, PT ;  /* 0x0000000616007c0c */ /* 0x020fda000bf06270 */
[----:B------:R-:W-:Y:S05]  /*2880*/  @P0 BRA `(.L_x_1247) ;  /* 0x0000000000280947 */ /* 0x000fea0003800000 */
[----:B------:R-:W-:Y:S01]  /*2890*/  IMAD.U32 R2, RZ, RZ, UR14 ;  /* 0x0000000eff027e24 */ /* 0x000fe2000f8e00ff */
[----:B------:R-:W-:Y:S01]  /*28a0*/  MOV R3, UR15 ;  /* 0x0000000f00037c02 */ /* 0x000fe20008000f00 */
[----:B--2---:R-:W-:-:S03]  /*28b0*/  IMAD.U32 R0, RZ, RZ, UR13 ;  /* 0x0000000dff007e24 */ /* 0x004fc6000f8e00ff */
[----:B------:R-:W-:-:S04]  /*28c0*/  LEA R4, P0, R2, R21, 0x1 ;  /* 0x0000001502047211 */ /* 0x000fc800078008ff */
[----:B------:R-:W-:-:S05]  /*28d0*/  LEA.HI.X R5, R2, R20, R0, 0x1, P0 ;  /* 0x0000001402057211 */ /* 0x000fca00000f0c00 */
[----:B------:R-:W-:Y:S01]  /*28e0*/  @!PT LDS RZ, [RZ] ;  /* 0x00000000fffff984 */ /* 0x000fe20000000800 */
[----:B------:R-:W-:Y:S01]  /*28f0*/  @!PT LDS RZ, [RZ] ;  /* 0x00000000fffff984 */ /* 0x000fe20000000800 */
[----:B------:R-:W-:Y:S01]  /*2900*/  @!PT LDS RZ, [RZ] ;  /* 0x00000000fffff984 */ /* 0x000fe20000000800 */
[----:B------:R2:W-:Y:S01]  /*2910*/  LDGSTS.E.BYPASS.LTC128B.128 [R19+0x4000], desc[UR22][R4.64] ;  /* 0x0400000004137fae */ /* 0x0005e2000b981a16 */
[----:B------:R-:W-:Y:S05]  /*2920*/  BRA `(.L_x_1248) ;  /* 0x00000000000c7947 */ /* 0x000fea0003800000 */
.L_x_1247:
[----:B------:R1:W-:Y:S01]  /*2930*/  STS.128 [R19+0x4000], RZ ;  /* 0x004000ff13007388 */ /* 0x0003e20000000c00 */
[----:B------:R-:W-:Y:S05]  /*2940*/  BRA `(.L_x_1248) ;  /* 0x0000000000047947 */ /* 0x000fea0003800000 */
.L_x_1246:
[----:B------:R1:W-:Y:S02]  /*2950*/  STS.128 [R19+0x4000], RZ ;  /* 0x004000ff13007388 */ /* 0x0003e40000000c00 */
.L_x_1248:
[----:B------:R-:W-:Y:S05]  /*2960*/  BSYNC.RECONVERGENT B0 ;  /* 0x0000000000007941 */ /* 0x000fea0003800200 */
.L_x_1245:
[----:B------:R-:W-:Y:S01]  /*2970*/  ISETP.GE.AND P0, PT, R12, UR5, PT ;  /* 0x000000050c007c0c */ /* 0x000fe2000bf06270 */
[C---:B--2---:R-:W-:Y:S01]  /*2980*/  IMAD.SHL.U32 R4, R218.reuse, 0x20, RZ ;  /* 0x00000020da047824 */ /* 0x044fe200078e00ff */
[----:B------:R-:W-:Y:S01]  /*2990*/  SHF.R.U32.HI R173, RZ, 0x1, R218 ;  /* 0x00000001ffad7819 */ /* 0x000fe200000116da */
[C---:B------:R-:W-:Y:S01]  /*29a0*/  IMAD.SHL.U32 R2, R218.reuse, 0x4, RZ ;  /* 0x00000004da027824 */ /* 0x040fe200078e00ff */
[----:B------:R-:W-:Y:S01]  /*29b0*/  BSSY.RECONVERGENT B0, `(.L_x_1249) ;  /* 0x0000020000007945 */ /* 0x000fe20003800200 */
[----:B------:R-:W-:Y:S01]  /*29c0*/  IMAD.SHL.U32 R215, R218, 0x10, RZ ;  /* 0x00000010dad77824 */ /* 0x000fe200078e00ff */
[----:B------:R-:W-:Y:S02]  /*29d0*/  LOP3.LUT R0, R4, 0xc0, RZ, 0xc0, !PT ;  /* 0x000000c004007812 */ /* 0x000fe400078ec0ff */
[----:B------:R-:W-:Y:S02]  /*29e0*/  ISETP.GE.AND P1, PT, R13, UR5, PT ;  /* 0x000000050d007c0c */ /* 0x000fe4000bf26270 */
[----:B------:R-:W-:-:S02]  /*29f0*/  LOP3.LUT R0, R0, 0x18, R2, 0xf8, !PT ;  /* 0x0000001800007812 */ /* 0x000fc400078ef802 */
[C---:B------:R-:W-:Y:S01]  /*2a00*/  LOP3.LUT R3, R215.reuse, 0x3e00, RZ, 0xc0, !PT ;  /* 0x00003e00d7037812 */ /* 0x040fe200078ec0ff */
[----:B------:R2:W-:Y:S01]  /*2a10*/  @P0 STS.128 [R19+0x4800], RZ ;  /* 0x004800ff13000388 */ /* 0x0005e20000000c00 */
[----:B------:R-:W-:Y:S02]  /*2a20*/  LOP3.LUT R2, R215, 0x100, RZ, 0xc0, !PT ;  /* 0x00000100d7027812 */ /* 0x000fe400078ec0ff */
[--C-:B------:R-:W-:Y:S02]  /*2a30*/  LOP3.LUT R5, R3, 0x120, R4.reuse, 0xf8, !PT ;  /* 0x0000012003057812 */ /* 0x100fe400078ef804 */
[----:B------:R-:W-:Y:S02]  /*2a40*/  LOP3.LUT R4, R2, 0x20, R4, 0xf8, !PT ;  /* 0x0000002002047812 */ /* 0x000fe400078ef804 */
[C---:B------:R-:W-:Y:S02]  /*2a50*/  LOP3.LUT R3, R0.reuse, 0x8, R173, 0x78, !PT ;  /* 0x0000000800037812 */ /* 0x040fe400078e78ad */
[----:B------:R-:W-:-:S02]  /*2a60*/  LOP3.LUT R2, R0, 0x8, R218, 0x78, !PT ;  /* 0x0000000800027812 */ /* 0x000fc400078e78da */
[----:B------:R-:W-:Y:S02]  /*2a70*/  ISETP.GE.AND P2, PT, R14, UR5, PT ;  /* 0x000000050e007c0c */ /* 0x000fe4000bf46270 */
[----:B------:R-:W-:Y:S02]  /*2a80*/  LOP3.LUT R0, R5, R3, RZ, 0xfc, !PT ;  /* 0x0000000305007212 */ /* 0x000fe400078efcff */
[----:B------:R-:W-:Y:S01]  /*2a90*/  LOP3.LUT R4, R4, R2, RZ, 0xfc, !PT ;  /* 0x0000000204047212 */ /* 0x000fe200078efcff */
        /* <DEDUP_REMOVED lines=17> */
.L_x_1250:
[----:B------:R-:W-:Y:S05]  /*2bb0*/  BSYNC.RECONVERGENT B0 ;  /* 0x0000000000007941 */ /* 0x000fea0003800200 */
.L_x_1249:
        /* <DEDUP_REMOVED lines=19> */
.L_x_1252:
[----:B------:R-:W-:Y:S05]  /*2cf0*/  BSYNC.RECONVERGENT B0 ;  /* 0x0000000000007941 */ /* 0x000fea0003800200 */
.L_x_1251:
        /* <DEDUP_REMOVED lines=20> */
.L_x_1254:
[----:B------:R-:W-:Y:S05]  /*2e40*/  BSYNC.RECONVERGENT B0 ;  /* 0x0000000000007941 */ /* 0x000fea0003800200 */
.L_x_1253:
[----:B------:R-:W-:Y:S01]  /*2e50*/  LDSM.16.M88.4 R12, [R213] ;  /* 0x00000000d50c783b */ /* 0x000fe20000000200 */
[----:B------:R-:W-:Y:S01]  /*2e60*/  IMAD.MOV.U32 R0, RZ, RZ, 0x20 ;  /* 0x00000020ff007424 */ /* 0x000fe200078e00ff */
[----:B------:R-:W-:Y:S01]  /*2e70*/  LOP3.LUT P0, RZ, R218, 0x4, RZ, 0xc0, !PT ;  /* 0x00000004daff7812 */ /* 0x000fe2000780c0ff */
[----:B------:R-:W-:Y:S01]  /*2e80*/  UIADD3 UR31, UPT, UPT, UR34, UR31, -UR20 ;  /* 0x0000001f221f7290 */ /* 0x000fe2000fffe814 */
[----:B-1----:R-:W1:Y:S01]  /*2e90*/  LDSM.16.M88.4 R4, [R172+0x2000] ;  /* 0x00200000ac04783b */ /* 0x002e620000000200 */
[----:B------:R-:W-:Y:S01]  /*2ea0*/  LOP3.LUT R225, R225, 0xfffffff7, RZ, 0xc0, !PT ;  /* 0xfffffff7e1e17812 */ /* 0x000fe200078ec0ff */
[----:B------:R-:W-:Y:S01]  /*2eb0*/  UISETP.GT.U32.AND UP0, UPT, UR28, UR18, UPT ;  /* 0x000000121c00728c */ /* 0x000fe2000bf04070 */
[----:B------:R-:W-:Y:S01]  /*2ec0*/  SEL R0, R0, 0xffffffe0, !P0 ;  /* 0xffffffe000007807 */ /* 0x000fe20004000000 */
[----:B---3--:R-:W3:Y:S04]  /*2ed0*/  LDSM.16.M88.4 R8, [R213+0x1000] ;  /* 0x00100000d508783b */ /* 0x008ee80000000200 */
[----:B------:R-:W5:Y:S01]  /*2ee0*/  LDSM.16.M88.4 R56, [R172+0x3800] ;  /* 0x00380000ac38783b */ /* 0x000f620000000200 */
[----:B------:R-:W-:-:S02]  /*2ef0*/  IMAD.IADD R176, R172, 0x1, R0 ;  /* 0x00000001acb07824 */ /* 0x000fc400078e0200 */
[----:B------:R-:W-:Y:S01]  /*2f00*/  IMAD.IADD R2, R213, 0x1, R0 ;  /* 0x00000001d5027824 */ /* 0x000fe200078e0200 */
[----:B------:R-:W2:Y:S01]  /*2f10*/  LDSM.16.M88.4 R48, [R172+0x2400] ;  /* 0x00240000ac30783b */ /* 0x000ea20000000200 */
[----:B------:R-:W-:Y:S02]  /*2f20*/  LOP3.LUT R0, R16, 0x7, RZ, 0xc0, !PT ;  /* 0x0000000710007812 */ /* 0x000fe400078ec0ff */
[----:B------:R-:W-:Y:S01]  /*2f30*/  @P0 LOP3.LUT R225, R225, 0x8, RZ, 0xfc, !PT ;  /* 0x00000008e1e10812 */ /* 0x000fe200078efcff */
[----:B------:R-:W4:Y:S04]  /*2f40*/  LDSM.16.M88.4 R44, [R172+0x2800] ;  /* 0x00280000ac2c783b */ /* 0x000f280000000200 */
[----:B------:R-:W4:Y:S04]  /*2f50*/  LDSM.16.M88.4 R40, [R172+0x2c00] ;  /* 0x002c0000ac28783b */ /* 0x000f280000000200 */
[----:B------:R-:W4:Y:S04]  /*2f60*/  LDSM.16.M88.4 R36, [R172+0x3000] ;  /* 0x00300000ac24783b */ /* 0x000f280000000200 */
[----:B------:R-:W4:Y:S04]  /*2f70*/  LDSM.16.M88.4 R32, [R172+0x3400] ;  /* 0x00340000ac20783b */ /* 0x000f280000000200 */
[----:B------:R-:W4:Y:S04]  /*2f80*/  LDSM.16.M88.4 R64, [R172+0x3c00] ;  /* 0x003c0000ac40783b */ /* 0x000f280000000200 */
[----:B------:R-:W-:Y:S01]  /*2f90*/  LDSM.16.M88.4 R120, [R176+0x3800] ;  /* 0x00380000b078783b */ /* 0x000fe20000000200 */
[-C--:B-1----:R-:W-:Y:S03]  /*2fa0*/  HMMA.16816.F32.BF16 R168, R12, R4.reuse, RZ ;  /* 0x000000040ca8723c */ /* 0x082fe600000418ff */
[----:B------:R-:W-:Y:S04]  /*2fb0*/  LDSM.16.M88.4 R24, [R176+0x2000] ;  /* 0x00200000b018783b */ /* 0x000fe80000000200 */
[----:B------:R-:W-:Y:S01]  /*2fc0*/  LDSM.16.M88.4 R20, [R176+0x2400] ;  /* 0x00240000b014783b */ /* 0x000fe20000000200 */
[C---:B---3--:R-:W-:Y:S03]  /*2fd0*/  HMMA.16816.F32.BF16 R164, R8.reuse, R4, RZ ;  /* 0x0000000408a4723c */ /* 0x048fe600000418ff */
[----:B------:R-:W-:Y:S04]  /*2fe0*/  LDSM.16.M88.4 R28, [R176+0x2800] ;  /* 0x00280000b01c783b */ /* 0x000fe80000000200 */
[----:B------:R-:W-:Y:S01]  /*2ff0*/  LDSM.16.M88.4 R52, [R176+0x2c00] ;  /* 0x002c0000b034783b */ /* 0x000fe20000000200 */
[-C--:B------:R-:W-:Y:S03]  /*3000*/  HMMA.16816.F32.BF16 R160, R8, R6.reuse, RZ ;  /* 0x0000000608a0723c */ /* 0x080fe600000418ff */
[----:B------:R-:W-:Y:S04]  /*3010*/  LDSM.16.M88.4 R60, [R176+0x3000] ;  /* 0x00300000b03c783b */ /* 0x000fe80000000200 */
[----:B------:R-:W-:Y:S01]  /*3020*/  LDSM.16.M88.4 R68, [R176+0x3400] ;  /* 0x00340000b044783b */ /* 0x000fe20000000200 */
[----:B------:R-:W-:Y:S03]  /*3030*/  HMMA.16816.F32.BF16 R156, R12, R6, RZ ;  /* 0x000000060c9c723c */ /* 0x000fe600000418ff */
[----:B------:R-:W1:Y:S04]  /*3040*/  LDSM.16.M88.4 R4, [R2+0x1000] ;  /* 0x001000000204783b */ /* 0x000e680000000200 */
[----:B------:R-:W3:Y:S01]  /*3050*/  LDSM.16.M88.4 R248, [R176+0x3c00] ;  /* 0x003c0000b0f8783b */ /* 0x000ee20000000200 */
[C---:B-----5:R-:W-:Y:S03]  /*3060*/  HMMA.16816.F32.BF16 R132, R8.reuse, R56, RZ ;  /* 0x000000380884723c */ /* 0x060fe600000418ff */
[----:B------:R-:W5:Y:S04]  /*3070*/  LDSM.16.M88.4 R72, [R2] ;  /* 0x000000000248783b */ /* 0x000f680000000200 */
[----:B------:R5:W-:Y:S01]  /*3080*/  STL [R1+0x13c], R2 ;  /* 0x00013c0201007387 */ /* 0x000be20000100800 */
[C---:B--2---:R-:W-:Y:S03]  /*3090*/  HMMA.16816.F32.BF16 R152, R8.reuse, R48, RZ ;  /* 0x000000300898723c */ /* 0x044fe600000418ff */
[----:B------:R-:W0:Y:S05]  /*30a0*/  LDGDEPBAR ;  /* 0x00000000000079af */ /* 0x000e2a0000000000 */
[C---:B----4-:R-:W-:Y:S08]  /*30b0*/  HMMA.16816.F32.BF16 R148, R8.reuse, R44, RZ ;  /* 0x0000002c0894723c */ /* 0x050ff000000418ff */
        /* <DEDUP_REMOVED lines=16> */
[----:B------:R-:W-:Y:S03]  /*31c0*/  HMMA.16816.F32.BF16 R92, R12, R48, RZ ;  /* 0x000000300c5c723c */ /* 0x000fe600000418ff */
[----:B------:R-:W-:-:S02]  /*31d0*/  IMAD.MOV.U32 R210, RZ, RZ, R185 ;  /* 0x000000ffffd27224 */ /* 0x000fc400078e00b9 */
[----:B------:R-:W-:Y:S02]  /*31e0*/  IMAD.SHL.U32 R185, R218, 0x2, RZ ;  /* 0x00000002dab97824 */ /* 0x000fe400078e00ff */
[----:B------:R-:W-:Y:S01]  /*31f0*/  IMAD.MOV.U32 R211, RZ, RZ, R184 ;  /* 0x000000ffffd37224 */ /* 0x000fe200078e00b8 */
[----:B------:R-:W-:Y:S01]  /*3200*/  HMMA.16816.F32.BF16 R88, R12, R50, RZ ;  /* 0x000000320c58723c */ /* 0x000fe200000418ff */
[----:B------:R-:W-:Y:S01]  /*3210*/  IMAD.MOV.U32 R65, RZ, RZ, R187 ;  /* 0x000000ffff417224 */ /* 0x000fe200078e00bb */
[----:B------:R-:W-:Y:S01]  /*3220*/  LOP3.LUT R185, R185, 0x6, RZ, 0xc0, !PT ;  /* 0x00000006b9b97812 */ /* 0x000fe200078ec0ff */
[----:B------:R-:W-:-:S05]  /*3230*/  IMAD.MOV.U32 R64, RZ, RZ, R186 ;  /* 0x000000ffff407224 */ /* 0x000fca00078e00ba */
[C---:B------:R-:W-:Y:S08]  /*3240*/  HMMA.16816.F32.BF16 R76, R12.reuse, R42, RZ ;  /* 0x0000002a0c4c723c */ /* 0x040ff000000418ff */
[C---:B------:R-:W-:Y:S08]  /*3250*/  HMMA.16816.F32.BF16 R40, R12.reuse, R36, RZ ;  /* 0x000000240c28723c */ /* 0x040ff000000418ff */
[----:B------:R-:W-:Y:S08]  /*3260*/  HMMA.16816.F32.BF16 R48, R12, R38, RZ ;  /* 0x000000260c30723c */ /* 0x000ff000000418ff */
[----:B-1----:R-:W-:Y:S08]  /*3270*/  HMMA.16816.F32.BF16 R244, R4, R120, R132 ;  /* 0x0000007804f4723c */ /* 0x002ff00000041884 */
[----:B------:R-:W-:Y:S08]  /*3280*/  HMMA.16816.F32.BF16 R36, R12, R32, RZ ;  /* 0x000000200c24723c */ /* 0x000ff000000418ff */
[C---:B------:R-:W-:Y:S08]  /*3290*/  HMMA.16816.F32.BF16 R164, R4.reuse, R24, R164 ;  /* 0x0000001804a4723c */ /* 0x040ff000000418a4 */
[C---:B------:R-:W-:Y:S08]  /*32a0*/  HMMA.16816.F32.BF16 R152, R4.reuse, R20, R152 ;  /* 0x000000140498723c */ /* 0x040ff00000041898 */
[C---:B------:R-:W-:Y:S08]  /*32b0*/  HMMA.16816.F32.BF16 R148, R4.reuse, R28, R148 ;  /* 0x0000001c0494723c */ /* 0x040ff00000041894 */
[C---:B------:R-:W-:Y:S08]  /*32c0*/  HMMA.16816.F32.BF16 R144, R4.reuse, R52, R144 ;  /* 0x000000340490723c */ /* 0x040ff00000041890 */
[C---:B------:R-:W-:Y:S08]  /*32d0*/  HMMA.16816.F32.BF16 R192, R4.reuse, R60, R140 ;  /* 0x0000003c04c0723c */ /* 0x040ff0000004188c */
[C---:B------:R-:W-:Y:S08]  /*32e0*/  HMMA.16816.F32.BF16 R240, R4.reuse, R68, R136 ;  /* 0x0000004404f0723c */ /* 0x040ff00000041888 */
[C---:B---3--:R-:W-:Y:S08]  /*32f0*/  HMMA.16816.F32.BF16 R128, R4.reuse, R248, R128 ;  /* 0x000000f80480723c */ /* 0x048ff00000041880 */
[C---:B------:R-:W-:Y:S08]  /*3300*/  HMMA.16816.F32.BF16 R160, R4.reuse, R26, R160 ;  /* 0x0000001a04a0723c */ /* 0x040ff000000418a0 */
[----:B------:R-:W-:Y:S03]  /*3310*/  HMMA.16816.F32.BF16 R124, R4, R22, R124 ;  /* 0x00000016047c723c */ /* 0x000fe6000004187c */
[----:B------:R-:W-:-:S05]  /*3320*/  IMAD.MOV.U32 R3, RZ, RZ, R130 ;  /* 0x000000ffff037224 */ /* 0x000fca00078e0082 */
[C---:B------:R-:W-:Y:S08]  /*3330*/  HMMA.16816.F32.BF16 R116, R4.reuse, R30, R116 ;  /* 0x0000001e0474723c */ /* 0x040ff00000041874 */
[C---:B------:R-:W-:Y:S08]  /*3340*/  HMMA.16816.F32.BF16 R132, R4.reuse, R54, R112 ;  /* 0x000000360484723c */ /* 0x040ff00000041870 */
[----:B------:R-:W-:Y:S01]  /*3350*/  HMMA.16816.F32.BF16 R188, R4, R62, R108 ;  /* 0x0000003e04bc723c */ /* 0x000fe2000004186c */
[----:B------:R-:W-:-:S07]  /*3360*/  IMAD.MOV.U32 R111, RZ, RZ, R3 ;  /* 0x000000ffff6f7224 */ /* 0x000fce00078e0003 */
[C---:B------:R-:W-:Y:S08]  /*3370*/  HMMA.16816.F32.BF16 R236, R4.reuse, R70, R104 ;  /* 0x0000004604ec723c */ /* 0x040ff00000041868 */
[----:B------:R-:W-:Y:S08]  /*3380*/  HMMA.16816.F32.BF16 R100, R4, R122, R100 ;  /* 0x0000007a0464723c */ /* 0x000ff00000041864 */
[C---:B------:R-:W-:Y:S08]  /*3390*/  HMMA.16816.F32.BF16 R32, R12.reuse, R34, RZ ;  /* 0x000000220c20723c */ /* 0x040ff000000418ff */
[----:B------:R-:W-:Y:S03]  /*33a0*/  HMMA.16816.F32.BF16 R8, R12, R56, RZ ;  /* 0x000000380c08723c */ /* 0x000fe600000418ff */
[----:B------:R-:W-:-:S02]  /*33b0*/  IMAD.MOV.U32 R56, RZ, RZ, R100 ;  /* 0x000000ffff387224 */ /* 0x000fc400078e0064 */
[----:B------:R-:W-:Y:S02]  /*33c0*/  IMAD.MOV.U32 R57, RZ, RZ, R101 ;  /* 0x000000ffff397224 */ /* 0x000fe400078e0065 */
[----:B------:R-:W-:Y:S01]  /*33d0*/  IMAD.MOV.U32 R108, RZ, RZ, R102 ;  /* 0x000000ffff6c7224 */ /* 0x000fe200078e0066 */
[----:B------:R-:W-:Y:S01]  /*33e0*/  HMMA.16816.F32.BF16 R180, R12, R58, RZ ;  /* 0x0000003a0cb4723c */ /* 0x000fe200000418ff */
[----:B------:R-:W-:-:S07]  /*33f0*/  IMAD.MOV.U32 R58, RZ, RZ, R128 ;  /* 0x000000ffff3a7224 */ /* 0x000fce00078e0080 */
[----:B------:R-:W-:Y:S08]  /*3400*/  HMMA.16816.F32.BF16 R4, R4, R250, R96 ;  /* 0x000000fa0404723c */ /* 0x000ff00000041860 */
[----:B------:R-:W-:Y:S08]  /*3410*/  HMMA.16816.F32.BF16 R12, R12, R66, RZ ;  /* 0x000000420c0c723c */ /* 0x000ff000000418ff */
[----:B-----5:R-:W-:Y:S01]  /*3420*/  HMMA.16816.F32.BF16 R200, R72, R52, R44 ;  /* 0x0000003448c8723c */ /* 0x020fe2000004182c */
[----:B------:R-:W-:Y:S01]  /*3430*/  LOP3.LUT R46, R173, 0x1f0, RZ, 0xc0, !PT ;  /* 0x000001f0ad2e7812 */ /* 0x000fe200078ec0ff */
[----:B------:R-:W-:-:S02]  /*3440*/  IMAD.MOV.U32 R52, RZ, RZ, R65 ;  /* 0x000000ffff347224 */ /* 0x000fc400078e0041 */
[----:B------:R-:W-:Y:S01]  /*3450*/  IMAD.MOV.U32 R2, RZ, RZ, R5 ;  /* 0x000000ffff027224 */ /* 0x000fe200078e0005 */
[----:B------:R-:W-:Y:S01]  /*3460*/  IADD3 R46, PT, PT, R0, UR33, R46 ;  /* 0x00000021002e7c10 */ /* 0x000fe2000fffe02e */
[----:B------:R-:W-:Y:S02]  /*3470*/  IMAD.MOV.U32 R110, RZ, RZ, R4 ;  /* 0x000000ffff6e7224 */ /* 0x000fe400078e0004 */
[----:B------:R-:W-:Y:S01]  /*3480*/  HMMA.16816.F32.BF16 R104, R72, R22, R88 ;  /* 0x000000164868723c */ /* 0x000fe20000041858 */
[----:B------:R-:W-:Y:S01]  /*3490*/  LOP3.LUT R22, R185, UR27, RZ, 0xfc, !PT ;  /* 0x0000001bb9167c12 */ /* 0x000fe2000f8efcff */
[----:B------:R-:W-:Y:S02]  /*34a0*/  IMAD.MOV.U32 R109, RZ, RZ, R7 ;  /* 0x000000ffff6d7224 */ /* 0x000fe400078e0007 */
[----:B------:R-:W-:Y:S02]  /*34b0*/  IMAD.MOV.U32 R98, RZ, RZ, R6 ;  /* 0x000000ffff627224 */ /* 0x000fe400078e0006 */
[----:B------:R-:W-:-:S02]  /*34c0*/  IMAD.MOV.U32 R59, RZ, RZ, R12 ;  /* 0x000000ffff3b7224 */ /* 0x000fc400078e000c */
[----:B------:R-:W-:Y:S01]  /*34d0*/  IMAD.MOV.U32 R19, RZ, RZ, R13 ;  /* 0x000000ffff137224 */ /* 0x000fe200078e000d */
[C---:B------:R-:W-:Y:S01]  /*34e0*/  HMMA.16816.F32.BF16 R4, R72.reuse, R68, R36 ;  /* 0x000000444804723c */ /* 0x040fe20000041824 */
[----:B------:R-:W-:Y:S02]  /*34f0*/  VIADD R221, R46, UR34 ;  /* 0x000000222edd7c36 */ /* 0x000fe40008000000 */
[----:B------:R-:W-:Y:S02]  /*3500*/  IMAD.MOV.U32 R13, RZ, RZ, R131 ;  /* 0x000000ffff0d7224 */ /* 0x000fe400078e0083 */
[----:B------:R-:W-:Y:S02]  /*3510*/  IMAD.MOV.U32 R12, RZ, RZ, R129 ;  /* 0x000000ffff0c7224 */ /* 0x000fe400078e0081 */
[----:B------:R-:W-:Y:S01]  /*3520*/  IMAD.MOV.U32 R18, RZ, RZ, R14 ;  /* 0x000000ffff127224 */ /* 0x000fe200078e000e */
[----:B------:R-:W-:Y:S01]  /*3530*/  HMMA.16816.F32.BF16 R36, R72, R120, R8 ;  /* 0x000000784824723c */ /* 0x000fe20000041808 */
[----:B------:R-:W-:-:S02]  /*3540*/  VIADD R216, R22, 0x78 ;  /* 0x0000007816d87836 */ /* 0x000fc40000000000 */
[----:B------:R-:W-:Y:S02]  /*3550*/  IMAD.MOV.U32 R99, RZ, RZ, R18 ;  /* 0x000000ffff637224 */ /* 0x000fe400078e0012 */
[----:B------:R-:W-:Y:S02]  /*3560*/  IMAD.MOV.U32 R14, RZ, RZ, R103 ;  /* 0x000000ffff0e7224 */ /* 0x000fe400078e0067 */
[----:B------:R-:W-:Y:S01]  /*3570*/  VIADD R18, R216, UR20 ;  /* 0x00000014d8127c36 */ /* 0x000fe20008000000 */
[----:B------:R-:W-:Y:S01]  /*3580*/  HMMA.16816.F32.BF16 R168, R72, R24, R168 ;  /* 0x0000001848a8723c */ /* 0x000fe200000418a8 */
[----:B------:R-:W-:Y:S02]  /*3590*/  IMAD.MOV.U32 R100, RZ, RZ, R15 ;  /* 0x000000ffff647224 */ /* 0x000fe400078e000f */
[----:B------:R-:W-:Y:S02]  /*35a0*/  IMAD.MOV.U32 R112, RZ, RZ, R13 ;  /* 0x000000ffff707224 */ /* 0x000fe400078e000d */
[----:B------:R-:W-:-:S02]  /*35b0*/  VIADD R25, R18, 0xffffff89 ;  /* 0xffffff8912197836 */ /* 0x000fc40000000000 */
[----:B------:R-:W-:Y:S01]  /*35c0*/  IMAD.MOV.U32 R209, RZ, RZ, R4 ;  /* 0x000000ffffd17224 */ /* 0x000fe200078e0004 */
[C---:B------:R-:W-:Y:S01]  /*35d0*/  HMMA.16816.F32.BF16 R128, R72.reuse, R20, R92 ;  /* 0x000000144880723c */ /* 0x040fe2000004185c */
[----:B------:R-:W-:Y:S02]  /*35e0*/  VIADD R21, R22, UR20 ;  /* 0x0000001416157c36 */ /* 0x000fe40008000000 */
[----:B------:R-:W-:Y:S02]  /*35f0*/  IMAD.MOV.U32 R93, RZ, RZ, R2 ;  /* 0x000000ffff5d7224 */ /* 0x000fe400078e0002 */
[C---:B------:R-:W-:Y:S02]  /*3600*/  IMAD.IADD R0, R221.reuse, 0x1, -R21 ;  /* 0x00000001dd007824 */ /* 0x040fe400078e0a15 */
[----:B------:R-:W-:Y:S01]  /*3610*/  IMAD.MOV.U32 R92, RZ, RZ, R14 ;  /* 0x000000ffff5c7224 */ /* 0x000fe200078e000e */
[----:B------:R-:W-:Y:S01]  /*3620*/  HMMA.16816.F32.BF16 R232, R72, R60, R40 ;  /* 0x0000003c48e8723c */ /* 0x000fe20000041828 */
[----:B------:R-:W-:Y:S01]  /*3630*/  VIADD R40, R221, 0x40 ;  /* 0x00000040dd287836 */ /* 0x000fe20000000000 */
[----:B------:R-:W-:Y:S01]  /*3640*/  IABS R0, R0 ;  /* 0x0000000000007213 */ /* 0x000fe20000000000 */
[----:B------:R-:W-:-:S02]  /*3650*/  IMAD.MOV.U32 R94, RZ, RZ, R12 ;  /* 0x000000ffff5e7224 */ /* 0x000fc400078e000c */
[----:B------:R-:W-:Y:S01]  /*3660*/  IMAD.IADD R3, R40, 0x1, -R21 ;  /* 0x0000000128037824 */ /* 0x000fe200078e0a15 */
[----:B------:R-:W-:Y:S01]  /*3670*/  I2FP.F32.S32 R2, R0 ;  /* 0x0000000000027245 */ /* 0x000fe20000201400 */
[----:B------:R-:W-:Y:S01]  /*3680*/  IMAD.MOV.U32 R120, RZ, RZ, R37 ;  /* 0x000000ffff787224 */ /* 0x000fe200078e0025 */
[C---:B------:R-:W-:Y:S01]  /*3690*/  HMMA.16816.F32.BF16 R156, R72.reuse, R26, R156 ;  /* 0x0000001a489c723c */ /* 0x040fe2000004189c */
[----:B------:R-:W-:Y:S01]  /*36a0*/  VIADD R26, R18, 0xffffff90 ;  /* 0xffffff90121a7836 */ /* 0x000fe20000000000 */
[----:B------:R-:W-:Y:S01]  /*36b0*/  IABS R3, R3 ;  /* 0x0000000300037213 */ /* 0x000fe20000000000 */
[----:B------:R-:W-:Y:S01]  /*36c0*/  FFMA.FTZ R37, R2, -UR7, R168 ;  /* 0x8000000702257c23 */ /* 0x000fe200080100a8 */
[----:B------:R-:W-:Y:S02]  /*36d0*/  IMAD.IADD R2, R40, 0x1, -R25 ;  /* 0x0000000128027824 */ /* 0x000fe400078e0a19 */
[----:B------:R-:W-:Y:S01]  /*36e0*/  I2FP.F32.S32 R0, R3 ;  /* 0x0000000300007245 */ /* 0x000fe20000201400 */
[----:B------:R-:W-:Y:S01]  /*36f0*/  IMAD.MOV.U32 R208, RZ, RZ, R5 ;  /* 0x000000ffffd07224 */ /* 0x000fe200078e0005 */
[----:B------:R-:W-:Y:S01]  /*3700*/  HMMA.16816.F32.BF16 R12, R72, R70, R32 ;  /* 0x00000046480c723c */ /* 0x000fe20000041820 */
[C---:B------:R-:W-:Y:S01]  /*3710*/  VIADD R32, R18.reuse, 0xffffff91 ;  /* 0xffffff9112207836 */ /* 0x040fe20000000000 */
[----:B------:R-:W-:Y:S01]  /*3720*/  IABS R3, R2 ;  /* 0x0000000200037213 */ /* 0x000fe20000000000 */
[----:B------:R-:W-:-:S02]  /*3730*/  VIADD R34, R18, 0xffffff98 ;  /* 0xffffff9812227836 */ /* 0x000fc40000000000 */
[----:B------:R-:W-:Y:S01]  /*3740*/  FFMA.FTZ R35, R0, -UR7, R164 ;  /* 0x8000000700237c23 */ /* 0x000fe200080100a4 */
[C---:B------:R-:W-:Y:S02]  /*3750*/  IMAD.IADD R0, R40.reuse, 0x1, -R26 ;  /* 0x0000000128007824 */ /* 0x040fe400078e0a1a */
[C---:B------:R-:W-:Y:S01]  /*3760*/  IMAD.IADD R4, R40.reuse, 0x1, -R32 ;  /* 0x0000000128047824 */ /* 0x040fe200078e0a20 */
[C---:B------:R-:W-:Y:S01]  /*3770*/  HMMA.16816.F32.BF16 R140, R72.reuse, R28, R84 ;  /* 0x0000001c488c723c */ /* 0x040fe20000041854 */
[----:B------:R-:W-:Y:S01]  /*3780*/  IMAD.IADD R5, R40, 0x1, -R34 ;  /* 0x0000000128057824 */ /* 0x000fe200078e0a22 */
[----:B------:R-:W-:Y:S01]  /*3790*/  IABS R2, R0 ;  /* 0x0000000000027213 */ /* 0x000fe20000000000 */
[----:B------:R-:W-:Y:S01]  /*37a0*/  IMAD.MOV.U32 R8, RZ, RZ, R38 ;  /* 0x000000ffff087224 */ /* 0x000fe200078e0026 */
[----:B------:R-:W-:Y:S01]  /*37b0*/  IABS R0, R4 ;  /* 0x0000000400007213 */ /* 0x000fe20000000000 */
[----:B------:R-:W-:Y:S01]  /*37c0*/  VIADD R38, R18, 0xffffff99 ;  /* 0xffffff9912267836 */ /* 0x000fe20000000000 */
[----:B------:R-:W-:Y:S01]  /*37d0*/  IABS R5, R5 ;  /* 0x0000000500057213 */ /* 0x000fe20000000000 */
[----:B------:R-:W-:Y:S01]  /*37e0*/  IMAD.MOV.U32 R53, RZ, RZ, R6 ;  /* 0x000000ffff357224 */ /* 0x000fe200078e0006 */
[----:B------:R-:W-:Y:S01]  /*37f0*/  HMMA.16816.F32.BF16 R136, R72, R30, R80 ;  /* 0x0000001e4888723c */ /* 0x000fe20000041850 */
[----:B------:R-:W-:-:S02]  /*3800*/  IMAD.IADD R6, R40, 0x1, -R38 ;  /* 0x0000000128067824 */ /* 0x000fc400078e0a26 */
[----:B------:R-:W-:Y:S02]  /*3810*/  IMAD.MOV.U32 R4, RZ, RZ, R3 ;  /* 0x000000ffff047224 */ /* 0x000fe400078e0003 */
        /* <DEDUP_REMOVED lines=8> */
[----:B------:R-:W-:Y:S01]  /*38a0*/  IMAD.MOV.U32 R7, RZ, RZ, R36 ;  /* 0x000000ffff077224 */ /* 0x000fe200078e0024 */
[----:B------:R-:W-:Y:S01]  /*38b0*/  I2FP.F32.S32 R3, R2 ;  /* 0x0000000200037245 */ /* 0x000fe20000201400 */
[----:B------:R-:W-:Y:S01]  /*38c0*/  IMAD.MOV.U32 R121, RZ, RZ, R39 ;  /* 0x000000ffff797224 */ /* 0x000fe200078e0027 */
[----:B------:R-:W-:Y:S01]  /*38d0*/  I2FP.F32.S32 R2, R0 ;  /* 0x0000000000027245 */ /* 0x000fe20000201400 */
[C---:B------:R-:W-:Y:S01]  /*38e0*/  VIADD R36, R18.reuse, 0xffffffa0 ;  /* 0xffffffa012247836 */ /* 0x040fe20000000000 */
[----:B------:R-:W-:Y:S01]  /*38f0*/  I2FP.F32.S32 R0, R6 ;  /* 0x0000000600007245 */ /* 0x000fe20000201400 */
[----:B------:R-:W-:-:S02]  /*3900*/  VIADD R39, R18, 0xffffffa1 ;  /* 0xffffffa112277836 */ /* 0x000fc40000000000 */
[----:B------:R-:W-:Y:S01]  /*3910*/  FFMA.FTZ R30, R4, -UR7, R160 ;  /* 0x80000007041e7c23 */ /* 0x000fe200080100a0 */
[----:B------:R-:W-:Y:S02]  /*3920*/  VIADD R41, R18, 0xffffffa8 ;  /* 0xffffffa812297836 */ /* 0x000fe40000000000 */
[----:B------:R-:W-:Y:S01]  /*3930*/  FFMA.FTZ R28, R2, -UR7, R152 ;  /* 0x80000007021c7c23 */ /* 0x000fe20008010098 */
[----:B------:R-:W-:Y:S02]  /*3940*/  VIADD R42, R18, 0xffffffa9 ;  /* 0xffffffa9122a7836 */ /* 0x000fe40000000000 */
[----:B------:R-:W-:Y:S01]  /*3950*/  FFMA.FTZ R27, R0, -UR7, R153 ;  /* 0x80000007001b7c23 */ /* 0x000fe20008010099 */
[C---:B------:R-:W-:Y:S02]  /*3960*/  IMAD.IADD R2, R40.reuse, 0x1, -R36 ;  /* 0x0000000128027824 */ /* 0x040fe400078e0a24 */
[----:B------:R-:W-:Y:S01]  /*3970*/  FFMA.FTZ R31, R5, -UR7, R165 ;  /* 0x80000007051f7c23 */ /* 0x000fe200080100a5 */
[----:B------:R-:W-:-:S02]  /*3980*/  IMAD.IADD R0, R40, 0x1, -R39 ;  /* 0x0000000128007824 */ /* 0x000fc400078e0a27 */
[----:B------:R-:W-:Y:S01]  /*3990*/  FFMA.FTZ R29, R3, -UR7, R161 ;  /* 0x80000007031d7c23 */ /* 0x000fe200080100a1 */
[C---:B------:R-:W-:Y:S01]  /*39a0*/  IMAD.IADD R4, R40.reuse, 0x1, -R41 ;  /* 0x0000000128047824 */ /* 0x040fe200078e0a29 */
[----:B------:R-:W-:Y:S01]  /*39b0*/  IABS R3, R2 ;  /* 0x0000000200037213 */ /* 0x000fe20000000000 */
[----:B------:R-:W-:Y:S01]  /*39c0*/  IMAD.IADD R5, R40, 0x1, -R42 ;  /* 0x0000000128057824 */ /* 0x000fe200078e0a2a */
[----:B------:R-:W-:Y:S01]  /*39d0*/  IABS R2, R0 ;  /* 0x0000000000027213 */ /* 0x000fe20000000000 */
[----:B------:R-:W-:Y:S01]  /*39e0*/  VIADD R44, R18, 0xffffffb0 ;  /* 0xffffffb0122c7836 */ /* 0x000fe20000000000 */
[----:B------:R-:W-:Y:S01]  /*39f0*/  IABS R0, R4 ;  /* 0x0000000400007213 */ /* 0x000fe20000000000 */
[----:B------:R-:W-:Y:S01]  /*3a00*/  IMAD.MOV.U32 R4, RZ, RZ, R3 ;  /* 0x000000ffff047224 */ /* 0x000fe200078e0003 */
[----:B------:R-:W-:Y:S01]  /*3a10*/  IABS R5, R5 ;  /* 0x0000000500057213 */ /* 0x000fe20000000000 */
[----:B------:R-:W-:Y:S01]  /*3a20*/  IMAD.IADD R6, R40, 0x1, -R44 ;  /* 0x0000000128067824 */ /* 0x000fe200078e0a2c */
[----:B------:R-:W-:Y:S01]  /*3a30*/  HMMA.16816.F32.BF16 R196, R72, R54, R76 ;  /* 0x0000003648c4723c */ /* 0x000fe2000004184c */
[----:B------:R-:W-:-:S02]  /*3a40*/  IMAD.MOV.U32 R3, RZ, RZ, R2 ;  /* 0x000000ffff037224 */ /* 0x000fc400078e0002 */
[----:B------:R-:W-:Y:S01]  /*3a50*/  IMAD.MOV.U32 R2, RZ, RZ, R0 ;  /* 0x000000ffff027224 */ /* 0x000fe200078e0000 */
[----:B------:R-:W-:Y:S01]  /*3a60*/  IABS R6, R6 ;  /* 0x0000000600067213 */ /* 0x000fe20000000000 */
[----:B------:R-:W-:Y:S01]  /*3a70*/  IMAD.MOV.U32 R0, RZ, RZ, R5 ;  /* 0x000000ffff007224 */ /* 0x000fe200078e0005 */
[----:B------:R-:W-:Y:S01]  /*3a80*/  I2FP.F32.S32 R5, R4 ;  /* 0x0000000400057245 */ /* 0x000fe20000201400 */
[C---:B------:R-:W-:Y:S01]  /*3a90*/  VIADD R43, R18.reuse, 0xffffffb1 ;  /* 0xffffffb1122b7836 */ /* 0x040fe20000000000 */
[----:B------:R-:W-:Y:S01]  /*3aa0*/  I2FP.F32.S32 R4, R3 ;  /* 0x0000000300047245 */ /* 0x000fe20000201400 */
[C---:B------:R-:W-:Y:S01]  /*3ab0*/  VIADD R45, R18.reuse, 0xffffffb8 ;  /* 0xffffffb8122d7836 */ /* 0x040fe20000000000 */
[----:B------:R-:W-:Y:S01]  /*3ac0*/  I2FP.F32.S32 R3, R2 ;  /* 0x0000000200037245 */ /* 0x000fe20000201400 */
[----:B------:R-:W-:Y:S01]  /*3ad0*/  IMAD.MOV.U32 R97, RZ, RZ, R19 ;  /* 0x000000ffff617224 */ /* 0x000fe200078e0013 */
[----:B------:R-:W-:Y:S01]  /*3ae0*/  I2FP.F32.S32 R2, R0 ;  /* 0x0000000000027245 */ /* 0x000fe20000201400 */
[C---:B------:R-:W-:Y:S01]  /*3af0*/  VIADD R47, R18.reuse, 0xffffffb9 ;  /* 0xffffffb9122f7836 */ /* 0x040fe20000000000 */
[----:B------:R-:W-:Y:S01]  /*3b00*/  I2FP.F32.S32 R0, R6 ;  /* 0x0000000600007245 */ /* 0x000fe20000201400 */
[----:B------:R-:W-:-:S02]  /*3b10*/  VIADD R48, R18, 0xffffffc0 ;  /* 0xffffffc012307836 */ /* 0x000fc40000000000 */
[----:B------:R-:W-:Y:S01]  /*3b20*/  FFMA.FTZ R23, R4, -UR7, R125 ;  /* 0x8000000704177c23 */ /* 0x000fe2000801007d */
[----:B------:R-:W-:Y:S01]  /*3b30*/  FFMA.FTZ R19, R2, -UR7, R149 ;  /* 0x8000000702137c23 */ /* 0x000fe20008010095 */
[----:B------:R-:W-:Y:S02]  /*3b40*/  IMAD.IADD R2, R40, 0x1, -R43 ;  /* 0x0000000128027824 */ /* 0x000fe400078e0a2b */
[----:B------:R-:W-:Y:S01]  /*3b50*/  FFMA.FTZ R17, R0, -UR7, R116 ;  /* 0x8000000700117c23 */ /* 0x000fe20008010074 */
[C---:B------:R-:W-:Y:S02]  /*3b60*/  IMAD.IADD R0, R40.reuse, 0x1, -R45 ;  /* 0x0000000128007824 */ /* 0x040fe400078e0a2d */
[----:B------:R-:W-:Y:S01]  /*3b70*/  FFMA.FTZ R24, R5, -UR7, R124 ;  /* 0x8000000705187c23 */ /* 0x000fe2000801007c */
[C---:B------:R-:W-:Y:S02]  /*3b80*/  IMAD.IADD R4, R40.reuse, 0x1, -R47 ;  /* 0x0000000128047824 */ /* 0x040fe400078e0a2f */
[----:B------:R-:W-:Y:S01]  /*3b90*/  FFMA.FTZ R20, R3, -UR7, R148 ;  /* 0x8000000703147c23 */ /* 0x000fe20008010094 */
[----:B------:R-:W-:Y:S01]  /*3ba0*/  IMAD.IADD R5, R40, 0x1, -R48 ;  /* 0x0000000128057824 */ /* 0x000fe200078e0a30 */
[----:B------:R-:W-:Y:S01]  /*3bb0*/  IABS R3, R2 ;  /* 0x0000000200037213 */ /* 0x000fe20000000000 */
        /* <DEDUP_REMOVED lines=13> */
[C---:B------:R-:W-:Y:S01]  /*3c90*/  VIADD R55, R18.reuse, 0xffffffc9 ;  /* 0xffffffc912377836 */ /* 0x040fe20000000000 */
[----:B------:R-:W-:Y:S01]  /*3ca0*/  I2FP.F32.S32 R4, R3 ;  /* 0x0000000300047245 */ /* 0x000fe20000201400 */
[----:B------:R-:W-:Y:S01]  /*3cb0*/  IMAD.MOV.U32 R175, RZ, RZ, R13 ;  /* 0x000000ffffaf7224 */ /* 0x000fe200078e000d */
[----:B------:R-:W-:Y:S01]  /*3cc0*/  I2FP.F32.S32 R3, R2 ;  /* 0x0000000200037245 */ /* 0x000fe20000201400 */
[C---:B------:R-:W-:Y:S01]  /*3cd0*/  VIADD R67, R18.reuse, 0xffffffd0 ;  /* 0xffffffd012437836 */ /* 0x040fe20000000000 */
[----:B------:R-:W-:Y:S01]  /*3ce0*/  I2FP.F32.S32 R2, R0 ;  /* 0x0000000000027245 */ /* 0x000fe20000201400 */
[----:B------:R-:W-:Y:S01]  /*3cf0*/  IMAD.MOV.U32 R184, RZ, RZ, R12 ;  /* 0x000000ffffb87224 */ /* 0x000fe200078e000c */
[----:B------:R-:W-:Y:S01]  /*3d00*/  I2FP.F32.S32 R0, R6 ;  /* 0x0000000600007245 */ /* 0x000fe20000201400 */
[----:B------:R-:W-:-:S02]  /*3d10*/  VIADD R69, R18, 0xffffffd1 ;  /* 0xffffffd112457836 */ /* 0x000fc40000000000 */
[----:B------:R-:W-:Y:S01]  /*3d20*/  FFMA.FTZ R16, R5, -UR7, R117 ;  /* 0x8000000705107c23 */ /* 0x000fe20008010075 */
[----:B------:R-:W-:Y:S01]  /*3d30*/  FFMA.FTZ R13, R2, -UR7, R132 ;  /* 0x80000007020d7c23 */ /* 0x000fe20008010084 */
[----:B------:R-:W-:Y:S02]  /*3d40*/  IMAD.MOV.U32 R178, RZ, RZ, R15 ;  /* 0x000000ffffb27224 */ /* 0x000fe400078e000f */
[----:B------:R-:W-:Y:S01]  /*3d50*/  FFMA.FTZ R12, R0, -UR7, R133 ;  /* 0x80000007000c7c23 */ /* 0x000fe20008010085 */
[----:B------:R-:W-:Y:S02]  /*3d60*/  IMAD.IADD R2, R40, 0x1, -R49 ;  /* 0x0000000128027824 */ /* 0x000fe400078e0a31 */
[----:B------:R-:W-:Y:S01]  /*3d70*/  FFMA.FTZ R15, R4, -UR7, R144 ;  /* 0x80000007040f7c23 */ /* 0x000fe20008010090 */
[C---:B------:R-:W-:Y:S02]  /*3d80*/  IMAD.IADD R0, R40.reuse, 0x1, -R55 ;  /* 0x0000000128007824 */ /* 0x040fe400078e0a37 */
[----:B------:R-:W-:-:S02]  /*3d90*/  IMAD.IADD R4, R40, 0x1, -R67 ;  /* 0x0000000128047824 */ /* 0x000fc400078e0a43 */
[----:B------:R-:W-:Y:S02]  /*3da0*/  IMAD.MOV.U32 R50, RZ, RZ, R14 ;  /* 0x000000ffff327224 */ /* 0x000fe400078e000e */
        /* <DEDUP_REMOVED lines=9> */
[----:B------:R-:W-:-:S02]  /*3e40*/  IMAD.MOV.U32 R4, RZ, RZ, R3 ;  /* 0x000000ffff047224 */ /* 0x000fc400078e0003 */
[----:B------:R-:W-:Y:S01]  /*3e50*/  IMAD.MOV.U32 R3, RZ, RZ, R2 ;  /* 0x000000ffff037224 */ /* 0x000fe200078e0002 */
[----:B------:R-:W-:Y:S01]  /*3e60*/  IABS R6, R6 ;  /* 0x0000000600067213 */ /* 0x000fe20000000000 */
[----:B------:R-:W-:Y:S02]  /*3e70*/  IMAD.MOV.U32 R2, RZ, RZ, R0 ;  /* 0x000000ffff027224 */ /* 0x000fe400078e0000 */
        /* <DEDUP_REMOVED lines=21> */
[----:B------:R-:W-:Y:S01]  /*3fd0*/  VIADD R161, R18, 0xffffffe9 ;  /* 0xffffffe912a17836 */ /* 0x000fe20000000000 */
[----:B------:R-:W-:Y:S01]  /*3fe0*/  IABS R2, R0 ;  /* 0x0000000000027213 */ /* 0x000fe20000000000 */
[----:B------:R-:W-:Y:S01]  /*3ff0*/  VIADD R33, R221, -UR32 ;  /* 0x80000020dd217c36 */ /* 0x000fe20008000000 */
[----:B------:R-:W-:Y:S01]  /*4000*/  IABS R0, R4 ;  /* 0x0000000400007213 */ /* 0x000fe20000000000 */
[----:B------:R-:W-:Y:S01]  /*4010*/  IMAD.IADD R6, R40, 0x1, -R161 ;  /* 0x0000000128067824 */ /* 0x000fe200078e0aa1 */
[----:B------:R-:W-:Y:S01]  /*4020*/  IABS R5, R5 ;  /* 0x0000000500057213 */ /* 0x000fe20000000000 */
[----:B------:R-:W-:Y:S01]  /*4030*/  IMAD.MOV.U32 R4, RZ, RZ, R3 ;  /* 0x000000ffff047224 */ /* 0x000fe200078e0003 */
[----:B------:R-:W-:Y:S01]  /*4040*/  ISETP.GT.AND P1, PT, R33, R22, PT ;  /* 0x000000162100720c */ /* 0x000fe20003f24270 */
[----:B------:R-:W-:Y:S01]  /*4050*/  IMAD.MOV.U32 R3, RZ, RZ, R2 ;  /* 0x000000ffff037224 */ /* 0x000fe200078e0002 */
[----:B------:R-:W-:Y:S01]  /*4060*/  IABS R6, R6 ;  /* 0x0000000600067213 */ /* 0x000fe20000000000 */
[----:B------:R-:W-:Y:S01]  /*4070*/  IMAD.MOV.U32 R2, RZ, RZ, R0 ;  /* 0x000000ffff027224 */ /* 0x000fe200078e0000 */
[----:B------:R-:W-:Y:S01]  /*4080*/  FSEL R145, R37, -INF , !P1 ;  /* 0xff80000025917808 */ /* 0x000fe20004800000 */
[----:B------:R-:W-:Y:S01]  /*4090*/  IMAD.MOV.U32 R0, RZ, RZ, R5 ;  /* 0x000000ffff007224 */ /* 0x000fe200078e0005 */
[----:B------:R-:W-:Y:S01]  /*40a0*/  I2FP.F32.S32 R5, R4 ;  /* 0x0000000400057245 */ /* 0x000fe20000201400 */
[C---:B------:R-:W-:Y:S01]  /*40b0*/  VIADD R62, R22.reuse, 0x8 ;  /* 0x00000008163e7836 */ /* 0x040fe20000000000 */
[----:B------:R-:W-:Y:S01]  /*40c0*/  I2FP.F32.S32 R4, R3 ;  /* 0x0000000300047245 */ /* 0x000fe20000201400 */
[C---:B------:R-:W-:Y:S01]  /*40d0*/  VIADD R63, R22.reuse, 0x9 ;  /* 0x00000009163f7836 */ /* 0x040fe20000000000 */
[----:B------:R-:W-:Y:S01]  /*40e0*/  I2FP.F32.S32 R3, R2 ;  /* 0x0000000200037245 */ /* 0x000fe20000201400 */
[----:B------:R-:W-:Y:S01]  /*40f0*/  VIADD R66, R22, 0x18 ;  /* 0x0000001816427836 */ /* 0x000fe20000000000 */
[----:B------:R-:W-:Y:S01]  /*4100*/  I2FP.F32.S32 R2, R0 ;  /* 0x0000000000027245 */ /* 0x000fe20000201400 */
[----:B------:R-:W-:Y:S01]  /*4110*/  IMAD.MOV.U32 R61, RZ, RZ, R64 ;  /* 0x000000ffff3d7224 */ /* 0x000fe200078e0040 */
[----:B------:R-:W-:Y:S01]  /*4120*/  I2FP.F32.S32 R0, R6 ;  /* 0x0000000600007245 */ /* 0x000fe20000201400 */
[----:B------:R-:W-:Y:S01]  /*4130*/  FFMA.FTZ R6, R5, -UR7, R241 ;  /* 0x8000000705067c23 */ /* 0x000fe200080100f1 */
[----:B------:R-:W-:Y:S01]  /*4140*/  FFMA.FTZ R5, R4, -UR7, R236 ;  /* 0x8000000704057c23 */ /* 0x000fe200080100ec */
[----:B------:R-:W-:Y:S01]  /*4150*/  FFMA.FTZ R4, R3, -UR7, R237 ;  /* 0x8000000703047c23 */ /* 0x000fe200080100ed */
[----:B------:R-:W-:Y:S01]  /*4160*/  FFMA.FTZ R3, R2, -UR7, R244 ;  /* 0x8000000702037c23 */ /* 0x000fe200080100f4 */
[----:B------:R-:W-:Y:S01]  /*4170*/  FFMA.FTZ R2, R0, -UR7, R245 ;  /* 0x8000000700027c23 */ /* 0x000fe200080100f5 */
[----:B------:R-:W-:-:S02]  /*4180*/  VIADD R0, R40, -UR32 ;  /* 0x8000002028007c36 */ /* 0x000fc40008000000 */
[----:B------:R-:W-:Y:S02]  /*4190*/  IMAD.MOV.U32 R101, RZ, RZ, R59 ;  /* 0x000000ffff657224 */ /* 0x000fe400078e003b */
        /* <DEDUP_REMOVED lines=8> */
[C---:B------:R-:W-:Y:S01]  /*4220*/  VIADD R70, R22.reuse, 0x20 ;  /* 0x0000002016467836 */ /* 0x040fe20000000000 */
[----:B------:R-:W-:Y:S01]  /*4230*/  FSEL R149, R35, -INF , !P0 ;  /* 0xff80000023957808 */ /* 0x000fe20004000000 */
[----:B------:R-:W-:Y:S01]  /*4240*/  VIADD R71, R22, 0x21 ;  /* 0x0000002116477836 */ /* 0x000fe20000000000 */
        /* <DEDUP_REMOVED lines=42> */
[C---:B------:R-:W-:Y:S01]  /*44f0*/  ISETP.GT.AND P5, PT, R0.reuse, R86, PT ;  /* 0x000000560000720c */ /* 0x040fe20003fa4270 */
[C---:B------:R-:W-:Y:S01]  /*4500*/  VIADD R35, R221.reuse, 0x8 ;  /* 0x00000008dd237836 */ /* 0x040fe20000000000 */
[C---:B------:R-:W-:Y:S01]  /*4510*/  ISETP.GT.AND P4, PT, R0.reuse, R88, PT ;  /* 0x000000580000720c */ /* 0x040fe20003f84270 */
[----:B------:R-:W-:Y:S01]  /*4520*/  IMAD.MOV.U32 R188, RZ, RZ, R53 ;  /* 0x000000ffffbc7224 */ /* 0x000fe200078e0035 */
[----:B------:R-:W-:Y:S01]  /*4530*/  ISETP.GT.AND P1, PT, R0, R96, PT ;  /* 0x000000600000720c */ /* 0x000fe20003f24270 */
[----:B------:R-:W-:Y:S01]  /*4540*/  VIADD R53, R221, 0x48 ;  /* 0x00000048dd357836 */ /* 0x000fe20000000000 */
[----:B------:R-:W-:Y:S01]  /*4550*/  FSEL R192, R17, -INF , !P6 ;  /* 0xff80000011c07808 */ /* 0x000fe20007000000 */
[----:B------:R-:W-:Y:S01]  /*4560*/  IMAD.MOV.U32 R82, RZ, RZ, R208 ;  /* 0x000000ffff527224 */ /* 0x000fe200078e00d0 */
        /* <DEDUP_REMOVED lines=12> */
[C---:B------:R-:W-:Y:S01]  /*4630*/  ISETP.GT.AND P6, PT, R0.reuse, R87, PT ;  /* 0x000000570000720c */ /* 0x040fe20003fc4270 */
        /* <DEDUP_REMOVED lines=9> */
[----:B------:R-:W-:Y:S01]  /*46d0*/  BAR.SYNC.DEFER_BLOCKING 0x0 ;  /* 0x0000000000007b1d */ /* 0x000fe20000010000 */
        /* <DEDUP_REMOVED lines=13> */
[--C-:B------:R-:W-:Y:S01]  /*47b0*/  IMAD.IADD R3, R35, 0x1, -R21.reuse ;  /* 0x0000000123037824 */ /* 0x100fe200078e0a15 */
[----:B------:R-:W-:Y:S01]  /*47c0*/  FSEL R237, R2, -INF , !P4 ;  /* 0xff80000002ed7808 */ /* 0x000fe20006000000 */
[----:B------:R-:W-:Y:S01]  /*47d0*/  IMAD.U32 R2, RZ, RZ, UR34 ;  /* 0x00000022ff027e24 */ /* 0x000fe2000f8e00ff */
[C---:B------:R-:W-:Y:S01]  /*47e0*/  ISETP.GT.AND P6, PT, R0.reuse, R115, PT ;  /* 0x000000730000720c */ /* 0x040fe20003fc4270 */
[----:B------:R-:W-:Y:S01]  /*47f0*/  IMAD.IADD R5, R53, 0x1, -R21 ;  /* 0x0000000135057824 */ /* 0x000fe200078e0a15 */
        /* <DEDUP_REMOVED lines=10> */
[----:B------:R-:W-:Y:S01]  /*48a0*/  ISETP.GT.AND P4, PT, R0, R205, PT ;  /* 0x000000cd0000720c */ /* 0x000fe20003f84270 */
[----:B------:R-:W-:Y:S01]  /*48b0*/  VIADD R0, R46, UR31 ;  /* 0x0000001f2e007c36 */ /* 0x000fe20008000000 */
[----:B------:R-:W-:Y:S01]  /*48c0*/  FSEL R227, R4, -INF , !P6 ;  /* 0xff80000004e37808 */ /* 0x000fe20007000000 */
[----:B------:R-:W-:Y:S01]  /*48d0*/  IMAD.MOV.U32 R60, RZ, RZ, R99 ;  /* 0x000000ffff3c7224 */ /* 0x000fe200078e0063 */
[----:B------:R-:W-:Y:S01]  /*48e0*/  IABS R4, R3 ;  /* 0x0000000300047213 */ /* 0x000fe20000000000 */
[----:B------:R-:W-:Y:S01]  /*48f0*/  IMAD.MOV.U32 R12, RZ, RZ, R61 ;  /* 0x000000ffff0c7224 */ /* 0x000fe200078e003d */
[C---:B------:R-:W-:Y:S01]  /*4900*/  VIADDMNMX R210, R0.reuse, 0x1, R2, PT ;  /* 0x0000000100d27846 */ /* 0x040fe20003800102 */
[----:B------:R-:W-:Y:S01]  /*4910*/  IMAD.MOV.U32 R61, RZ, RZ, R100 ;  /* 0x000000ffff3d7224 */ /* 0x000fe200078e0064 */
[C---:B------:R-:W-:Y:S01]  /*4920*/  VIADDMNMX R211, R0.reuse, 0x9, R2, PT ;  /* 0x0000000900d37846 */ /* 0x040fe20003800102 */
[----:B------:R-:W-:Y:S01]  /*4930*/  IMAD.MOV.U32 R6, RZ, RZ, R4 ;  /* 0x000000ffff067224 */ /* 0x000fe200078e0004 */
[C---:B------:R-:W-:Y:S01]  /*4940*/  VIADDMNMX R208, R0.reuse, 0x41, R2, PT ;  /* 0x0000004100d07846 */ /* 0x040fe20003800102 */
[----:B------:R-:W-:Y:S01]  /*4950*/  IMAD.MOV.U32 R193, RZ, RZ, R90 ;  /* 0x000000ffffc17224 */ /* 0x000fe200078e005a */
[----:B------:R-:W-:Y:S01]  /*4960*/  VIADDMNMX R209, R0, 0x49, R2, PT ;  /* 0x0000004900d17846 */ /* 0x000fe20003800102 */
[--C-:B------:R-:W-:Y:S01]  /*4970*/  IMAD.IADD R0, R35, 0x1, -R25.reuse ;  /* 0x0000000123007824 */ /* 0x100fe200078e0a19 */
[----:B------:R-:W-:Y:S01]  /*4980*/  IABS R3, R5 ;  /* 0x0000000500037213 */ /* 0x000fe20000000000 */
[----:B------:R-:W-:-:S02]  /*4990*/  IMAD.IADD R2, R221, 0x1, -R25 ;  /* 0x00000001dd027824 */ /* 0x000fc400078e0a19 */
[----:B------:R-:W-:Y:S01]  /*49a0*/  IMAD.IADD R5, R53, 0x1, -R25 ;  /* 0x0000000135057824 */ /* 0x000fe200078e0a19 */
[----:B------:R-:W-:Y:S01]  /*49b0*/  IABS R4, R0 ;  /* 0x0000000000047213 */ /* 0x000fe20000000000 */
[----:B------:R-:W-:Y:S01]  /*49c0*/  IMAD.MOV.U32 R0, RZ, RZ, R3 ;  /* 0x000000ffff007224 */ /* 0x000fe200078e0003 */
[----:B------:R-:W-:Y:S02]  /*49d0*/  IABS R7, R2 ;  /* 0x0000000200077213 */ /* 0x000fe40000000000 */
[----:B------:R-:W-:Y:S02]  /*49e0*/  IABS R2, R5 ;  /* 0x0000000500027213 */ /* 0x000fe40000000000 */
[----:B------:R-:W-:Y:S01]  /*49f0*/  I2FP.F32.S32 R0, R0 ;  /* 0x0000000000007245 */ /* 0x000fe20000201400 */
[----:B------:R-:W-:Y:S01]  /*4a00*/  IMAD.MOV.U32 R5, RZ, RZ, R7 ;  /* 0x000000ffff057224 */ /* 0x000fe200078e0007 */
[----:B------:R-:W-:Y:S02]  /*4a10*/  I2FP.F32.S32 R3, R6 ;  /* 0x0000000600037245 */ /* 0x000fe40000201400 */
[----:B------:R-:W-:Y:S01]  /*4a20*/  I2FP.F32.S32 R4, R4 ;  /* 0x0000000400047245 */ /* 0x000fe20000201400 */
[----:B------:R-:W-:Y:S01]  /*4a30*/  FFMA.FTZ R116, R0, -UR7, R166 ;  /* 0x8000000700747c23 */ /* 0x000fe200080100a6 */
[----:B------:R-:W-:Y:S01]  /*4a40*/  I2FP.F32.S32 R5, R5 ;  /* 0x0000000500057245 */ /* 0x000fe20000201400 */
[----:B------:R-:W-:-:S02]  /*4a50*/  IMAD.IADD R0, R35, 0x1, -R26 ;  /* 0x0000000123007824 */ /* 0x000fc400078e0a1a */
[----:B------:R-:W-:Y:S01]  /*4a60*/  FFMA.FTZ R120, R3, -UR7, R170 ;  /* 0x8000000703787c23 */ /* 0x000fe200080100aa */
[----:B------:R-:W-:Y:S02]  /*4a70*/  IMAD.MOV.U32 R170, RZ, RZ, R121 ;  /* 0x000000ffffaa7224 */ /* 0x000fe400078e0079 */
        /* <DEDUP_REMOVED lines=12> */
[----:B------:R-:W-:Y:S01]  /*4b40*/  IMAD.MOV.U32 R4, RZ, RZ, R6 ;  /* 0x000000ffff047224 */ /* 0x000fe200078e0006 */
[----:B------:R-:W-:Y:S01]  /*4b50*/  I2FP.F32.S32 R0, R0 ;  /* 0x0000000000007245 */ /* 0x000fe20000201400 */
[----:B------:R-:W-:Y:S01]  /*4b60*/  IMAD.MOV.U32 R5, RZ, RZ, R7 ;  /* 0x000000ffff057224 */ /* 0x000fe200078e0007 */
[----:B------:R-:W-:Y:S01]  /*4b70*/  I2FP.F32.S32 R3, R3 ;  /* 0x0000000300037245 */ /* 0x000fe20000201400 */
        /* <DEDUP_REMOVED lines=9> */
[----:B------:R-:W-:Y:S01]  /*4c10*/  FFMA.FTZ R111, R4, -UR7, R158 ;  /* 0x80000007046f7c23 */ /* 0x000fe2000801009e */
[----:B------:R-:W-:-:S02]  /*4c20*/  IMAD.IADD R3, R221, 0x1, -R34 ;  /* 0x00000001dd037824 */ /* 0x000fc400078e0a22 */
[----:B------:R-:W-:Y:S01]  /*4c30*/  FFMA.FTZ R112, R5, -UR7, R156 ;  /* 0x8000000705707c23 */ /* 0x000fe2000801009c */
[C---:B------:R-:W-:Y:S02]  /*4c40*/  IMAD.IADD R4, R53.reuse, 0x1, -R34 ;  /* 0x0000000135047824 */ /* 0x040fe400078e0a22 */
[----:B------:R-:W-:Y:S01]  /*4c50*/  FFMA.FTZ R109, R2, -UR7, R157 ;  /* 0x80000007026d7c23 */ /* 0x000fe2000801009d */
[----:B------:R-:W-:Y:S02]  /*4c60*/  IMAD.MOV.U32 R167, RZ, RZ, R108 ;  /* 0x000000ffffa77224 */ /* 0x000fe400078e006c */
[----:B------:R-:W-:Y:S01]  /*4c70*/  FFMA.FTZ R108, R0, -UR7, R159 ;  /* 0x80000007006c7c23 */ /* 0x000fe2000801009f */
[----:B------:R-:W-:Y:S01]  /*4c80*/  IMAD.IADD R5, R53, 0x1, -R32 ;  /* 0x0000000135057824 */ /* 0x000fe200078e0a20 */
[----:B------:R-:W-:Y:S01]  /*4c90*/  IABS R7, R3 ;  /* 0x0000000300077213 */ /* 0x000fe20000000000 */
[----:B------:R-:W-:Y:S01]  /*4ca0*/  IMAD.IADD R0, R35, 0x1, -R34 ;  /* 0x0000000123007824 */ /* 0x000fe200078e0a22 */
[----:B------:R-:W-:Y:S01]  /*4cb0*/  IABS R3, R4 ;  /* 0x0000000400037213 */ /* 0x000fe20000000000 */
[----:B------:R-:W-:Y:S01]  /*4cc0*/  IMAD.IADD R2, R221, 0x1, -R38 ;  /* 0x00000001dd027824 */ /* 0x000fe200078e0a26 */
        /* <DEDUP_REMOVED lines=16> */
[----:B------:R-:W-:-:S02]  /*4dd0*/  IMAD.IADD R2, R35, 0x1, -R38 ;  /* 0x0000000123027824 */ /* 0x000fc400078e0a26 */
[----:B------:R-:W-:Y:S01]  /*4de0*/  FFMA.FTZ R99, R3, -UR7, R163 ;  /* 0x8000000703637c23 */ /* 0x000fe200080100a3 */
[----:B------:R-:W-:Y:S02]  /*4df0*/  IMAD.IADD R3, R221, 0x1, -R36 ;  /* 0x00000001dd037824 */ /* 0x000fe400078e0a24 */
[----:B------:R-:W-:Y:S01]  /*4e00*/  FFMA.FTZ R100, R4, -UR7, R130 ;  /* 0x8000000704647c23 */ /* 0x000fe20008010082 */
[----:B------:R-:W-:Y:S02]  /*4e10*/  IMAD.MOV.U32 R52, RZ, RZ, R101 ;  /* 0x000000ffff347224 */ /* 0x000fe400078e0065 */
[----:B------:R-:W-:Y:S01]  /*4e20*/  FFMA.FTZ R101, R6, -UR7, R128 ;  /* 0x8000000706657c23 */ /* 0x000fe20008010080 */
[----:B------:R-:W-:Y:S01]  /*4e30*/  IMAD.IADD R0, R35, 0x1, -R36 ;  /* 0x0000000123007824 */ /* 0x000fe200078e0a24 */
        /* <DEDUP_REMOVED lines=18> */
[----:B------:R-:W-:-:S02]  /*4f60*/  IMAD.IADD R3, R221, 0x1, -R39 ;  /* 0x00000001dd037824 */ /* 0x000fc400078e0a27 */
[----:B------:R-:W-:Y:S01]  /*4f70*/  FFMA.FTZ R93, R4, -UR7, R131 ;  /* 0x80000007045d7c23 */ /* 0x000fe20008010083 */
[--C-:B------:R-:W-:Y:S01]  /*4f80*/  IMAD.IADD R0, R35, 0x1, -R39.reuse ;  /* 0x0000000123007824 */ /* 0x100fe200078e0a27 */
[----:B------:R-:W-:Y:S01]  /*4f90*/  I2FP.F32.S32 R2, R2 ;  /* 0x0000000200027245 */ /* 0x000fe20000201400 */
[----:B------:R-:W-:Y:S02]  /*4fa0*/  IMAD.MOV.U32 R131, RZ, RZ, R94 ;  /* 0x000000ffff837224 */ /* 0x000fe400078e005e */
        /* <DEDUP_REMOVED lines=64> */
[----:B------:R-:W-:Y:S01]  /*53b0*/  VIADD R34, R18, 0xfffffff0 ;  /* 0xfffffff012227836 */ /* 0x000fe20000000000 */
        /* <DEDUP_REMOVED lines=10> */
[----:B------:R-:W-:Y:S01]  /*5460*/  I2FP.F32.S32 R2, R2 ;  /* 0x0000000200027245 */ /* 0x000fe20000201400 */
[----:B------:R-:W-:Y:S01]  /*5470*/  IMAD.IADD R5, R53, 0x1, -R45 ;  /* 0x0000000135057824 */ /* 0x000fe200078e0a2d */
[----:B------:R-:W-:Y:S01]  /*5480*/  IABS R7, R3 ;  /* 0x0000000300077213 */ /* 0x000fe20000000000 */
[--C-:B------:R-:W-:Y:S01]  /*5490*/  IMAD.IADD R4, R35, 0x1, -R47.reuse ;  /* 0x0000000123047824 */ /* 0x100fe200078e0a2f */
        /* <DEDUP_REMOVED lines=48> */
[--C-:B------:R-:W-:Y:S01]  /*57a0*/  IMAD.IADD R0, R35, 0x1, -R49.reuse ;  /* 0x0000000123007824 */ /* 0x100fe200078e0a31 */
[----:B------:R-:W-:Y:S01]  /*57b0*/  IABS R6, R2 ;  /* 0x0000000200067213 */ /* 0x000fe20000000000 */
[C---:B------:R-:W-:Y:S01]  /*57c0*/  IMAD.IADD R5, R53.reuse, 0x1, -R49 ;  /* 0x0000000135057824 */ /* 0x040fe200078e0a31 */
[----:B------:R-:W-:Y:S01]  /*57d0*/  IABS R7, R3 ;  /* 0x0000000300077213 */ /* 0x000fe20000000000 */
[C---:B------:R-:W-:Y:S01]  /*57e0*/  IMAD.IADD R4, R53.reuse, 0x1, -R54 ;  /* 0x0000000135047824 */ /* 0x040fe200078e0a36 */
        /* <DEDUP_REMOVED lines=9> */
[----:B------:R-:W-:Y:S01]  /*5880*/  VIADD R12, R53, -UR32 ;  /* 0x80000020350c7c36 */ /* 0x000fe20008000000 */
[----:B------:R-:W-:Y:S01]  /*5890*/  I2FP.F32.S32 R4, R4 ;  /* 0x0000000400047245 */ /* 0x000fe20000201400 */
[----:B------:R-:W-:Y:S01]  /*58a0*/  FFMA.FTZ R20, R0, -UR7, R194 ;  /* 0x8000000700147c23 */ /* 0x000fe200080100c2 */
[----:B------:R-:W-:Y:S01]  /*58b0*/  I2FP.F32.S32 R5, R5 ;  /* 0x0000000500057245 */ /* 0x000fe20000201400 */
[----:B------:R-:W-:-:S02]  /*58c0*/  IMAD.IADD R0, R35, 0x1, -R55 ;  /* 0x0000000123007824 */ /* 0x000fc400078e0a37 */
[----:B------:R-:W-:Y:S01]  /*58d0*/  FFMA.FTZ R23, R3, -UR7, R234 ;  /* 0x8000000703177c23 */ /* 0x000fe200080100ea */
[----:B------:R-:W-:Y:S01]  /*58e0*/  FFMA.FTZ R24, R4, -UR7, R199 ;  /* 0x8000000704187c23 */ /* 0x000fe200080100c7 */
[----:B------:R-:W-:Y:S01]  /*58f0*/  I2FP.F32.S32 R2, R2 ;  /* 0x0000000200027245 */ /* 0x000fe20000201400 */
[----:B------:R-:W-:Y:S02]  /*5900*/  IMAD.IADD R3, R221, 0x1, -R55 ;  /* 0x00000001dd037824 */ /* 0x000fe400078e0a37 */
[----:B------:R-:W-:Y:S01]  /*5910*/  FFMA.FTZ R25, R5, -UR7, R232 ;  /* 0x8000000705197c23 */ /* 0x000fe200080100e8 */
[----:B------:R-:W-:Y:S01]  /*5920*/  IMAD.IADD R4, R35, 0x1, -R67 ;  /* 0x0000000123047824 */ /* 0x000fe200078e0a43 */
[----:B------:R-:W-:Y:S01]  /*5930*/  IABS R6, R0 ;  /* 0x0000000000067213 */ /* 0x000fe20000000000 */
[----:B------:R-:W-:Y:S02]  /*5940*/  IMAD.IADD R5, R53, 0x1, -R55 ;  /* 0x0000000135057824 */ /* 0x000fe400078e0a37 */
[----:B------:R-:W-:Y:S01]  /*5950*/  FFMA.FTZ R21, R2, -UR7, R135 ;  /* 0x8000000702157c23 */ /* 0x000fe20008010087 */
[----:B------:R-:W-:Y:S01]  /*5960*/  IABS R7, R3 ;  /* 0x0000000300077213 */ /* 0x000fe20000000000 */
[----:B------:R-:W-:Y:S01]  /*5970*/  IMAD.IADD R2, R221, 0x1, -R67 ;  /* 0x00000001dd027824 */ /* 0x000fe200078e0a43 */
[----:B------:R-:W-:Y:S01]  /*5980*/  IABS R0, R4 ;  /* 0x0000000400007213 */ /* 0x000fe20000000000 */
[----:B------:R-:W-:Y:S01]  /*5990*/  IMAD.MOV.U32 R4, RZ, RZ, R6 ;  /* 0x000000ffff047224 */ /* 0x000fe200078e0006 */
[----:B------:R-:W-:Y:S01]  /*59a0*/  IABS R3, R5 ;  /* 0x0000000500037213 */ /* 0x000fe20000000000 */
[----:B------:R-:W-:Y:S01]  /*59b0*/  IMAD.MOV.U32 R5, RZ, RZ, R7 ;  /* 0x000000ffff057224 */ /* 0x000fe200078e0007 */
[----:B------:R-:W-:Y:S01]  /*59c0*/  I2FP.F32.S32 R0, R0 ;  /* 0x0000000000007245 */ /* 0x000fe20000201400 */
[----:B------:R-:W-:Y:S01]  /*59d0*/  IMAD.IADD R6, R40, 0x1, -R34 ;  /* 0x0000000128067824 */ /* 0x000fe200078e0a22 */
        /* <DEDUP_REMOVED lines=32> */
[C---:B------:R-:W-:Y:S01]  /*5be0*/  IMAD.IADD R0, R40.reuse, 0x1, -R18 ;  /* 0x0000000128007824 */ /* 0x040fe200078e0a12 */
[----:B------:R-:W-:Y:S01]  /*5bf0*/  I2FP.F32.S32 R6, R6 ;  /* 0x0000000600067245 */ /* 0x000fe20000201400 */
[----:B------:R-:W-:Y:S01]  /*5c00*/  FFMA.FTZ R16, R5, -UR7, R231 ;  /* 0x8000000705107c23 */ /* 0x000fe200080100e7 */
[----:B------:R-:W-:-:S02]  /*5c10*/  IMAD.IADD R4, R40, 0x1, -R44 ;  /* 0x0000000128047824 */ /* 0x000fc400078e0a2c */
[----:B------:R-:W-:Y:S01]  /*5c20*/  FFMA.FTZ R8, R2, -UR7, R31 ;  /* 0x8000000702087c23 */ /* 0x000fe2000801001f */
[----:B------:R-:W-:Y:S01]  /*5c30*/  VIADD R31, R18, 0xfffffff1 ;  /* 0xfffffff1121f7836 */ /* 0x000fe20000000000 */
[----:B------:R-:W-:Y:S01]  /*5c40*/  IABS R5, R0 ;  /* 0x0000000000057213 */ /* 0x000fe20000000000 */
[----:B------:R-:W-:Y:S02]  /*5c50*/  IMAD.IADD R0, R40, 0x1, -R42 ;  /* 0x0000000128007824 */ /* 0x000fe400078e0a2a */
[----:B------:R-:W-:Y:S01]  /*5c60*/  FFMA.FTZ R10, R6, -UR7, R229 ;  /* 0x80000007060a7c23 */ /* 0x000fe200080100e5 */
[C---:B------:R-:W-:Y:S02]  /*5c70*/  IMAD.IADD R2, R40.reuse, 0x1, -R31 ;  /* 0x0000000128027824 */ /* 0x040fe400078e0a1f */
[----:B------:R-:W-:Y:S01]  /*5c80*/  FFMA.FTZ R9, R3, -UR7, R190 ;  /* 0x8000000703097c23 */ /* 0x000fe200080100be */
[----:B------:R-:W-:Y:S01]  /*5c90*/  IMAD.IADD R6, R40, 0x1, -R45 ;  /* 0x0000000128067824 */ /* 0x000fe200078e0a2d */
[----:B------:R-:W-:Y:S01]  /*5ca0*/  FSEL R40, R8, -INF , !P3 ;  /* 0xff80000008287808 */ /* 0x000fe20005800000 */
        /* <DEDUP_REMOVED lines=18> */
[----:B------:R-:W-:-:S02]  /*5dd0*/  VIADD R32, R35, -UR32 ;  /* 0x8000002023207c36 */ /* 0x000fc40008000000 */
[----:B------:R-:W-:Y:S01]  /*5de0*/  FFMA.FTZ R3, R0, -UR7, R131 ;  /* 0x8000000700037c23 */ /* 0x000fe20008010083 */
[----:B------:R-:W-:Y:S01]  /*5df0*/  FFMA.FTZ R5, R5, -UR7, R155 ;  /* 0x8000000705057c23 */ /* 0x000fe2000801009b */
[----:B------:R-:W-:Y:S02]  /*5e00*/  IMAD.MOV.U32 R131, RZ, RZ, R167 ;  /* 0x000000ffff837224 */ /* 0x000fe400078e00a7 */
[----:B------:R-:W-:Y:S01]  /*5e10*/  FFMA.FTZ R0, R4, -UR7, R129 ;  /* 0x8000000704007c23 */ /* 0x000fe20008010081 */
[-C--:B------:R-:W-:Y:S01]  /*5e20*/  ISETP.GT.AND P3, PT, R32, R22.reuse, PT ;  /* 0x000000162000720c */ /* 0x080fe20003f64270 */
[----:B------:R-:W-:Y:S01]  /*5e30*/  IMAD.MOV.U32 R129, RZ, RZ, R159 ;  /* 0x000000ffff817224 */ /* 0x000fe200078e009f */
        /* <DEDUP_REMOVED lines=10> */
[----:B------:R-:W-:Y:S01]  /*5ee0*/  ISETP.GT.AND P6, PT, R12, R22, PT ;  /* 0x000000160c00720c */ /* 0x000fe20003fc4270 */
[----:B------:R-:W-:Y:S01]  /*5ef0*/  IMAD.MOV.U32 R234, RZ, RZ, R156 ;  /* 0x000000ffffea7224 */ /* 0x000fe200078e009c */
[----:B------:R-:W-:Y:S01]  /*5f00*/  ISETP.GE.AND P2, PT, R22, R210, PT ;  /* 0x000000d21600720c */ /* 0x000fe20003f46270 */
        /* <DEDUP_REMOVED lines=11> */
[-C--:B------:R-:W-:Y:S01]  /*5fc0*/  ISETP.GT.AND P5, PT, R32, R59.reuse, PT ;  /* 0x0000003b2000720c */ /* 0x080fe20003fa4270 */
[----:B------:R-:W-:Y:S01]  /*5fd0*/  IMAD.IADD R5, R53, 0x1, -R114 ;  /* 0x0000000135057824 */ /* 0x000fe200078e0a72 */
[----:B------:R-:W-:Y:S01]  /*5fe0*/  ISETP.GT.AND P2, PT, R33, R59, PT ;  /* 0x0000003b2100720c */ /* 0x000fe20003f44270 */
[----:B------:R-:W-:Y:S01]  /*5ff0*/  IMAD.MOV.U32 R202, RZ, RZ, R130 ;  /* 0x000000ffffca7224 */ /* 0x000fe200078e0082 */
[----:B------:R-:W-:-:S02]  /*6000*/  FSEL R55, R3, -INF , !P0 ;  /* 0xff80000003377808 */ /* 0x000fc40004000000 */
[----:B------:R-:W-:Y:S02]  /*6010*/  FSEL R190, R0, -INF , !P4 ;  /* 0xff80000000be7808 */ /* 0x000fe40006000000 */
[----:B------:R-:W-:Y:S02]  /*6020*/  ISETP.GE.AND P0, PT, R22, R208, PT ;  /* 0x000000d01600720c */ /* 0x000fe40003f06270 */
[----:B------:R-:W-:Y:S02]  /*6030*/  ISETP.GE.AND P6, PT, R59, R211, PT ;  /* 0x000000d33b00720c */ /* 0x000fe40003fc6270 */
[----:B------:R-:W-:Y:S02]  /*6040*/  FSEL R0, R121, -INF , !P5 ;  /* 0xff80000079007808 */ /* 0x000fe40006800000 */
[----:B------:R-:W-:Y:S02]  /*6050*/  ISETP.GE.AND P3, PT, R59, R210, PT ;  /* 0x000000d23b00720c */ /* 0x000fe40003f66270 */
        /* <DEDUP_REMOVED lines=10> */
[----:B------:R-:W-:Y:S02]  /*6100*/  FSEL R2, R112, -INF , !P2 ;  /* 0xff80000070027808 */ /* 0x000fe40005000000 */
[----:B------:R-:W-:Y:S02]  /*6110*/  FSEL R184, R0, -INF , !P0 ;  /* 0xff80000000b87808 */ /* 0x000fe40004000000 */
[----:B------:R-:W-:-:S02]  /*6120*/  ISETP.GE.AND P5, PT, R62, R211, PT ;  /* 0x000000d33e00720c */ /* 0x000fc40003fa6270 */
[----:B------:R-:W-:Y:S02]  /*6130*/  FSEL R0, R111, -INF , !P4 ;  /* 0xff8000006f007808 */ /* 0x000fe40006000000 */
[----:B------:R-:W-:Y:S02]  /*6140*/  FSEL R194, R2, -INF , !P3 ;  /* 0xff80000002c27808 */ /* 0x000fe40005800000 */
[----:B------:R-:W-:Y:S02]  /*6150*/  ISETP.GT.AND P3, PT, R12, R62, PT ;  /* 0x0000003e0c00720c */ /* 0x000fe40003f64270 */
[----:B------:R-:W-:Y:S01]  /*6160*/  ISETP.GE.AND P1, PT, R59, R208, PT ;  /* 0x000000d03b00720c */ /* 0x000fe20003f26270 */
[----:B------:R-:W-:Y:S01]  /*6170*/  IMAD.MOV.U32 R59, RZ, RZ, R166 ;  /* 0x000000ffff3b7224 */ /* 0x000fe200078e00a6 */
[----:B------:R-:W-:Y:S02]  /*6180*/  FSEL R146, R0, -INF , !P5 ;  /* 0xff80000000927808 */ /* 0x000fe40006800000 */
[----:B------:R-:W-:-:S02]  /*6190*/  ISETP.GE.AND P0, PT, R62, R209, PT ;  /* 0x000000d13e00720c */ /* 0x000fc40003f06270 */
[----:B------:R-:W-:Y:S02]  /*61a0*/  FSEL R0, R110, -INF , !P3 ;  /* 0xff8000006e007808 */ /* 0x000fe40005800000 */
[----:B------:R-:W-:Y:S02]  /*61b0*/  FSEL R171, R152, -INF , !P1 ;  /* 0xff80000098ab7808 */ /* 0x000fe40004800000 */
[-C--:B------:R-:W-:Y:S02]  /*61c0*/  ISETP.GT.AND P4, PT, R32, R63.reuse, PT ;  /* 0x0000003f2000720c */ /* 0x080fe40003f84270 */
[----:B------:R-:W-:Y:S01]  /*61d0*/  ISETP.GE.AND P1, PT, R62, R208, PT ;  /* 0x000000d03e00720c */ /* 0x000fe20003f26270 */
[----:B------:R-:W-:Y:S01]  /*61e0*/  IMAD.MOV.U32 R62, RZ, RZ, R182 ;  /* 0x000000ffff3e7224 */ /* 0x000fe200078e00b6 */
[----:B------:R-:W-:Y:S02]  /*61f0*/  ISETP.GT.AND P2, PT, R33, R63, PT ;  /* 0x0000003f2100720c */ /* 0x000fe40003f44270 */
[----:B------:R-:W-:-:S02]  /*6200*/  FSEL R181, R0, -INF , !P0 ;  /* 0xff80000000b57808 */ /* 0x000fc40004000000 */
[----:B------:R-:W-:Y:S02]  /*6210*/  ISETP.GE.AND P5, PT, R63, R211, PT ;  /* 0x000000d33f00720c */ /* 0x000fe40003fa6270 */
[----:B------:R-:W-:Y:S01]  /*6220*/  FSEL R0, R108, -INF , !P4 ;  /* 0xff8000006c007808 */ /* 0x000fe20006000000 */
[----:B------:R-:W-:Y:S01]  /*6230*/  IMAD.MOV.U32 R108, RZ, RZ, R175 ;  /* 0x000000ffff6c7224 */ /* 0x000fe200078e00af */
[----:B------:R-:W-:Y:S02]  /*6240*/  ISETP.GT.AND P6, PT, R12, R63, PT ;  /* 0x0000003f0c00720c */ /* 0x000fe40003fc4270 */
[----:B------:R-:W-:Y:S02]  /*6250*/  FSEL R169, R153, -INF , !P1 ;  /* 0xff80000099a97808 */ /* 0x000fe40004800000 */
[----:B------:R-:W-:Y:S02]  /*6260*/  ISETP.GE.AND P3, PT, R63, R210, PT ;  /* 0x000000d23f00720c */ /* 0x000fe40003f66270 */
[----:B------:R-:W-:Y:S01]  /*6270*/  FSEL R2, R109, -INF , !P2 ;  /* 0xff8000006d027808 */ /* 0x000fe20005000000 */
[----:B------:R-:W-:Y:S01]  /*6280*/  IMAD.MOV.U32 R109, RZ, RZ, R180 ;  /* 0x000000ffff6d7224 */ /* 0x000fe200078e00b4 */
[----:B------:R-:W-:-:S02]  /*6290*/  ISETP.GE.AND P1, PT, R63, R208, PT ;  /* 0x000000d03f00720c */ /* 0x000fc40003f26270 */
[----:B------:R-:W-:Y:S01]  /*62a0*/  ISETP.GE.AND P0, PT, R63, R209, PT ;  /* 0x000000d13f00720c */ /* 0x000fe20003f06270 */
[----:B------:R-:W-:Y:S01]  /*62b0*/  IMAD.MOV.U32 R63, RZ, RZ, R155 ;  /* 0x000000ffff3f7224 */ /* 0x000fe200078e009b */
[-C--:B------:R-:W-:Y:S02]  /*62c0*/  ISETP.GT.AND P2, PT, R33, R64.reuse, PT ;  /* 0x000000402100720c */ /* 0x080fe40003f44270 */
[----:B------:R-:W-:Y:S02]  /*62d0*/  FSEL R155, R0, -INF , !P5 ;  /* 0xff800000009b7808 */ /* 0x000fe40006800000 */
[----:B------:R-:W-:Y:S02]  /*62e0*/  FSEL R197, R2, -INF , !P3 ;  /* 0xff80000002c57808 */ /* 0x000fe40005800000 */
[----:B------:R-:W-:Y:S02]  /*62f0*/  FSEL R0, R99, -INF , !P6 ;  /* 0xff80000063007808 */ /* 0x000fe40007000000 */
[----:B------:R-:W-:-:S02]  /*6300*/  ISETP.GT.AND P4, PT, R32, R64, PT ;  /* 0x000000402000720c */ /* 0x000fc40003f84270 */
[----:B------:R-:W-:Y:S02]  /*6310*/  ISETP.GE.AND P3, PT, R64, R210, PT ;  /* 0x000000d24000720c */ /* 0x000fe40003f66270 */
[----:B------:R-:W-:Y:S01]  /*6320*/  FSEL R2, R101, -INF , !P2 ;  /* 0xff80000065027808 */ /* 0x000fe20005000000 */
[----:B------:R-:W-:Y:S01]  /*6330*/  IMAD.MOV.U32 R101, RZ, RZ, R127 ;  /* 0x000000ffff657224 */ /* 0x000fe200078e007f */
[----:B------:R-:W-:Y:S02]  /*6340*/  FSEL R188, R0, -INF , !P0 ;  /* 0xff80000000bc7808 */ /* 0x000fe40004000000 */
[----:B------:R-:W-:Y:S02]  /*6350*/  ISETP.GE.AND P5, PT, R64, R211, PT ;  /* 0x000000d34000720c */ /* 0x000fe40003fa6270 */
[----:B------:R-:W-:Y:S01]  /*6360*/  FSEL R0, R100, -INF , !P4 ;  /* 0xff80000064007808 */ /* 0x000fe20006000000 */
[----:B------:R-:W-:Y:S01]  /*6370*/  IMAD.MOV.U32 R100, RZ, RZ, R183 ;  /* 0x000000ffff647224 */ /* 0x000fe200078e00b7 */
[----:B------:R-:W-:-:S02]  /*6380*/  FSEL R195, R2, -INF , !P3 ;  /* 0xff80000002c37808 */ /* 0x000fc40005800000 */
[----:B------:R-:W-:Y:S02]  /*6390*/  ISETP.GT.AND P3, PT, R12, R64, PT ;  /* 0x000000400c00720c */ /* 0x000fe40003f64270 */
[----:B------:R-:W-:Y:S02]  /*63a0*/  FSEL R152, R0, -INF , !P5 ;  /* 0xff80000000987808 */ /* 0x000fe40006800000 */
[----:B------:R-:W-:Y:S02]  /*63b0*/  ISETP.GE.AND P0, PT, R64, R209, PT ;  /* 0x000000d14000720c */ /* 0x000fe40003f06270 */
[----:B------:R-:W-:Y:S02]  /*63c0*/  FSEL R0, R97, -INF , !P3 ;  /* 0xff80000061007808 */ /* 0x000fe40005800000 */
[-C--:B------:R-:W-:Y:S02]  /*63d0*/  ISETP.GT.AND P4, PT, R32, R65.reuse, PT ;  /* 0x000000412000720c */ /* 0x080fe40003f84270 */
[----:B------:R-:W-:-:S02]  /*63e0*/  ISETP.GT.AND P2, PT, R33, R65, PT ;  /* 0x000000412100720c */ /* 0x000fc40003f44270 */
[----:B------:R-:W-:Y:S02]  /*63f0*/  FSEL R182, R0, -INF , !P0 ;  /* 0xff80000000b67808 */ /* 0x000fe40004000000 */
[----:B------:R-:W-:Y:S02]  /*6400*/  ISETP.GE.AND P5, PT, R65, R211, PT ;  /* 0x000000d34100720c */ /* 0x000fe40003fa6270 */
[----:B------:R-:W-:Y:S02]  /*6410*/  FSEL R0, R93, -INF , !P4 ;  /* 0xff8000005d007808 */ /* 0x000fe40006000000 */
[----:B------:R-:W-:Y:S02]  /*6420*/  ISETP.GT.AND P6, PT, R12, R65, PT ;  /* 0x000000410c00720c */ /* 0x000fe40003fc4270 */
[----:B------:R-:W-:Y:S02]  /*6430*/  ISETP.GE.AND P3, PT, R65, R210, PT ;  /* 0x000000d24100720c */ /* 0x000fe40003f66270 */
[----:B------:R-:W-:-:S02]  /*6440*/  FSEL R2, R98, -INF , !P2 ;  /* 0xff80000062027808 */ /* 0x000fc40005000000 */
[----:B------:R-:W-:Y:S02]  /*6450*/  ISETP.GT.AND P2, PT, R33, R66, PT ;  /* 0x000000422100720c */ /* 0x000fe40003f44270 */
[----:B------:R-:W-:Y:S02]  /*6460*/  FSEL R175, R160, -INF , !P1 ;  /* 0xff800000a0af7808 */ /* 0x000fe40004800000 */
[----:B------:R-:W-:Y:S01]  /*6470*/  ISETP.GE.AND P1, PT, R64, R208, PT ;  /* 0x000000d04000720c */ /* 0x000fe20003f26270 */
[----:B------:R-:W-:Y:S01]  /*6480*/  IMAD.MOV.U32 R64, RZ, RZ, R189 ;  /* 0x000000ffff407224 */ /* 0x000fe200078e00bd */
        /* <DEDUP_REMOVED lines=14> */
[----:B------:R-:W-:-:S02]  /*6570*/  FSEL R166, R168, -INF , !P1 ;  /* 0xff800000a8a67808 */ /* 0x000fc40004800000 */
[----:B------:R-:W-:Y:S02]  /*6580*/  ISETP.GE.AND P1, PT, R66, R208, PT ;  /* 0x000000d04200720c */ /* 0x000fe40003f26270 */
[----:B------:R-:W-:Y:S02]  /*6590*/  FSEL R151, R0, -INF , !P5 ;  /* 0xff80000000977808 */ /* 0x000fe40006800000 */
[----:B------:R-:W-:Y:S02]  /*65a0*/  ISETP.GE.AND P0, PT, R66, R209, PT ;  /* 0x000000d14200720c */ /* 0x000fe40003f06270 */
[----:B------:R-:W-:Y:S02]  /*65b0*/  FSEL R0, R90, -INF , !P3 ;  /* 0xff8000005a007808 */ /* 0x000fe40005800000 */
[-C--:B------:R-:W-:Y:S02]  /*65c0*/  ISETP.GT.AND P4, PT, R32, R68.reuse, PT ;  /* 0x000000442000720c */ /* 0x080fe40003f84270 */
        /* <DEDUP_REMOVED lines=8> */
[----:B------:R-:W-:Y:S02]  /*6650*/  ISETP.GT.AND P2, PT, R33, R70, PT ;  /* 0x000000462100720c */ /* 0x000fe40003f44270 */
[----:B------:R-:W-:Y:S02]  /*6660*/  FSEL R149, R0, -INF , !P5 ;  /* 0xff80000000957808 */ /* 0x000fe40006800000 */
[----:B------:R-:W-:Y:S02]  /*6670*/  ISETP.GE.AND P0, PT, R68, R209, PT ;  /* 0x000000d14400720c */ /* 0x000fe40003f06270 */
[----:B------:R-:W-:Y:S02]  /*6680*/  FSEL R189, R2, -INF , !P3 ;  /* 0xff80000002bd7808 */ /* 0x000fe40005800000 */
[----:B------:R-:W-:-:S02]  /*6690*/  FSEL R0, R78, -INF , !P6 ;  /* 0xff8000004e007808 */ /* 0x000fc40007000000 */
[----:B------:R-:W-:Y:S02]  /*66a0*/  ISETP.GT.AND P4, PT, R32, R70, PT ;  /* 0x000000462000720c */ /* 0x000fe40003f84270 */
[----:B------:R-:W-:Y:S02]  /*66b0*/  ISETP.GE.AND P3, PT, R70, R210, PT ;  /* 0x000000d24600720c */ /* 0x000fe40003f66270 */
[----:B------:R-:W-:Y:S02]  /*66c0*/  FSEL R2, R81, -INF , !P2 ;  /* 0xff80000051027808 */ /* 0x000fe40005000000 */
[----:B------:R-:W-:Y:S02]  /*66d0*/  FSEL R168, R0, -INF , !P0 ;  /* 0xff80000000a87808 */ /* 0x000fe40004000000 */
[----:B------:R-:W-:Y:S02]  /*66e0*/  ISETP.GE.AND P5, PT, R70, R211, PT ;  /* 0x000000d34600720c */ /* 0x000fe40003fa6270 */
[----:B------:R-:W-:-:S02]  /*66f0*/  FSEL R0, R79, -INF , !P4 ;  /* 0xff8000004f007808 */ /* 0x000fc40006000000 */
[----:B------:R-:W-:Y:S02]  /*6700*/  FSEL R183, R2, -INF , !P3 ;  /* 0xff80000002b77808 */ /* 0x000fe40005800000 */
[----:B------:R-:W-:Y:S02]  /*6710*/  ISETP.GT.AND P3, PT, R12, R70, PT ;  /* 0x000000460c00720c */ /* 0x000fe40003f64270 */
[----:B------:R-:W-:Y:S02]  /*6720*/  FSEL R49, R0, -INF , !P5 ;  /* 0xff80000000317808 */ /* 0x000fe40006800000 */
[----:B------:R-:W-:Y:S02]  /*6730*/  ISETP.GE.AND P0, PT, R70, R209, PT ;  /* 0x000000d14600720c */ /* 0x000fe40003f06270 */
[----:B------:R-:W-:Y:S02]  /*6740*/  FSEL R0, R57, -INF , !P3 ;  /* 0xff80000039007808 */ /* 0x000fe40005800000 */
[----:B------:R-:W-:-:S02]  /*6750*/  ISETP.GT.AND P4, PT, R32, R71, PT ;  /* 0x000000472000720c */ /* 0x000fc40003f84270 */
[----:B------:R-:W-:Y:S02]  /*6760*/  ISETP.GT.AND P2, PT, R33, R71, PT ;  /* 0x000000472100720c */ /* 0x000fe40003f44270 */
[----:B------:R-:W-:Y:S02]  /*6770*/  FSEL R106, R0, -INF , !P0 ;  /* 0xff800000006a7808 */ /* 0x000fe40004000000 */
[----:B------:R-:W-:Y:S02]  /*6780*/  ISETP.GE.AND P1, PT, R68, R208, PT ;  /* 0x000000d04400720c */ /* 0x000fe40003f26270 */
[----:B------:R-:W-:Y:S02]  /*6790*/  ISETP.GE.AND P5, PT, R71, R211, PT ;  /* 0x000000d34700720c */ /* 0x000fe40003fa6270 */
[----:B------:R-:W-:Y:S02]  /*67a0*/  FSEL R0, R58, -INF , !P4 ;  /* 0xff8000003a007808 */ /* 0x000fe40006000000 */
[----:B------:R-:W-:-:S02]  /*67b0*/  ISETP.GT.AND P6, PT, R12, R71, PT ;  /* 0x000000470c00720c */ /* 0x000fc40003fc4270 */
[----:B------:R-:W-:Y:S02]  /*67c0*/  ISETP.GE.AND P3, PT, R71, R210, PT ;  /* 0x000000d24700720c */ /* 0x000fe40003f66270 */
[----:B------:R-:W-:Y:S02]  /*67d0*/  FSEL R2, R61, -INF , !P2 ;  /* 0xff8000003d027808 */ /* 0x000fe40005000000 */
[----:B------:R-:W-:Y:S02]  /*67e0*/  ISETP.GT.AND P2, PT, R33, R76, PT ;  /* 0x0000004c2100720c */ /* 0x000fe40003f44270 */
[----:B------:R-:W-:Y:S02]  /*67f0*/  FSEL R162, R174, -INF , !P1 ;  /* 0xff800000aea27808 */ /* 0x000fe40004800000 */
[----:B------:R-:W-:Y:S02]  /*6800*/  FSEL R48, R0, -INF , !P5 ;  /* 0xff80000000307808 */ /* 0x000fe40006800000 */
[----:B------:R-:W-:-:S02]  /*6810*/  ISETP.GE.AND P0, PT, R71, R209, PT ;  /* 0x000000d14700720c */ /* 0x000fc40003f06270 */
        /* <DEDUP_REMOVED lines=9> */
[----:B------:R-:W-:Y:S02]  /*68b0*/  ISETP.GT.AND P3, PT, R12, R76, PT ;  /* 0x0000004c0c00720c */ /* 0x000fe40003f64270 */
[----:B------:R-:W-:Y:S02]  /*68c0*/  FSEL R22, R0, -INF , !P5 ;  /* 0xff80000000167808 */ /* 0x000fe40006800000 */
[----:B------:R-:W-:-:S02]  /*68d0*/  ISETP.GE.AND P0, PT, R76, R209, PT ;  /* 0x000000d14c00720c */ /* 0x000fc40003f06270 */
[----:B------:R-:W-:Y:S02]  /*68e0*/  FSEL R0, R46, -INF , !P3 ;  /* 0xff8000002e007808 */ /* 0x000fe40005800000 */
[-C--:B------:R-:W-:Y:S02]  /*68f0*/  ISETP.GT.AND P4, PT, R32, R77.reuse, PT ;  /* 0x0000004d2000720c */ /* 0x080fe40003f84270 */
[----:B------:R-:W-:Y:S02]  /*6900*/  ISETP.GT.AND P2, PT, R33, R77, PT ;  /* 0x0000004d2100720c */ /* 0x000fe40003f44270 */
        /* <DEDUP_REMOVED lines=23> */
[----:B------:R-:W-:Y:S02]  /*6a80*/  ISETP.GE.AND P0, PT, R83, R209, PT ;  /* 0x000000d15300720c */ /* 0x000fe40003f06270 */
[----:B------:R-:W-:Y:S02]  /*6a90*/  FSEL R0, R36, -INF , !P3 ;  /* 0xff80000024007808 */ /* 0x000fe40005800000 */
[----:B------:R-:W-:Y:S02]  /*6aa0*/  ISETP.GT.AND P4, PT, R32, R84, PT ;  /* 0x000000542000720c */ /* 0x000fe40003f84270 */
[----:B------:R-:W-:-:S02]  /*6ab0*/  FSEL R156, R186, -INF , !P1 ;  /* 0xff800000ba9c7808 */ /* 0x000fc40004800000 */
[----:B------:R-:W-:Y:S02]  /*6ac0*/  FSEL R128, R0, -INF , !P0 ;  /* 0xff80000000807808 */ /* 0x000fe40004000000 */
[----:B------:R-:W-:Y:S02]  /*6ad0*/  ISETP.GE.AND P1, PT, R76, R208, PT ;  /* 0x000000d04c00720c */ /* 0x000fe40003f26270 */
[----:B------:R-:W-:Y:S02]  /*6ae0*/  ISETP.GE.AND P5, PT, R84, R211, PT ;  /* 0x000000d35400720c */ /* 0x000fe40003fa6270 */
[----:B------:R-:W-:Y:S02]  /*6af0*/  FSEL R0, R37, -INF , !P4 ;  /* 0xff80000025007808 */ /* 0x000fe40006000000 */
[-C--:B------:R-:W-:Y:S02]  /*6b00*/  ISETP.GT.AND P6, PT, R12, R84.reuse, PT ;  /* 0x000000540c00720c */ /* 0x080fe40003fc4270 */
[----:B------:R-:W-:-:S02]  /*6b10*/  ISETP.GT.AND P2, PT, R33, R84, PT ;  /* 0x000000542100720c */ /* 0x000fc40003f44270 */
[----:B------:R-:W-:Y:S02]  /*6b20*/  FSEL R112, R192, -INF , !P1 ;  /* 0xff800000c0707808 */ /* 0x000fe40004800000 */
[----:B------:R-:W-:Y:S02]  /*6b30*/  FSEL R136, R0, -INF , !P5 ;  /* 0xff80000000887808 */ /* 0x000fe40006800000 */
[----:B------:R-:W-:Y:S02]  /*6b40*/  ISETP.GE.AND P1, PT, R77, R208, PT ;  /* 0x000000d04d00720c */ /* 0x000fe40003f26270 */
[C---:B------:R-:W-:Y:S02]  /*6b50*/  ISETP.GE.AND P0, PT, R84.reuse, R209, PT ;  /* 0x000000d15400720c */ /* 0x040fe40003f06270 */
[----:B------:R-:W-:Y:S02]  /*6b60*/  FSEL R0, R27, -INF , !P6 ;  /* 0xff8000001b007808 */ /* 0x000fe40007000000 */
[----:B------:R-:W-:-:S02]  /*6b70*/  ISETP.GE.AND P3, PT, R84, R210, PT ;  /* 0x000000d25400720c */ /* 0x000fc40003f66270 */
[----:B------:R-:W-:Y:S02]  /*6b80*/  FSEL R2, R39, -INF , !P2 ;  /* 0xff80000027027808 */ /* 0x000fe40005000000 */
[-C--:B------:R-:W-:Y:S02]  /*6b90*/  ISETP.GT.AND P4, PT, R32, R85.reuse, PT ;  /* 0x000000552000720c */ /* 0x080fe40003f84270 */
[----:B------:R-:W-:Y:S02]  /*6ba0*/  ISETP.GT.AND P2, PT, R33, R85, PT ;  /* 0x000000552100720c */ /* 0x000fe40003f44270 */
[----:B------:R-:W-:Y:S02]  /*6bb0*/  FSEL R107, R204, -INF , !P1 ;  /* 0xff800000cc6b7808 */ /* 0x000fe40004800000 */
[----:B------:R-:W-:Y:S02]  /*6bc0*/  FSEL R127, R0, -INF , !P0 ;  /* 0xff800000007f7808 */ /* 0x000fe40004000000 */
[----:B------:R-:W-:-:S02]  /*6bd0*/  ISETP.GE.AND P1, PT, R83, R208, PT ;  /* 0x000000d05300720c */ /* 0x000fc40003f26270 */
[----:B------:R-:W-:Y:S02]  /*6be0*/  FSEL R41, R2, -INF , !P3 ;  /* 0xff80000002297808 */ /* 0x000fe40005800000 */
[C---:B------:R-:W-:Y:S02]  /*6bf0*/  ISETP.GE.AND P5, PT, R85.reuse, R211, PT ;  /* 0x000000d35500720c */ /* 0x040fe40003fa6270 */
        /* <DEDUP_REMOVED lines=10> */
[----:B------:R-:W-:Y:S02]  /*6ca0*/  ISETP.GT.AND P3, PT, R32, R86, PT ;  /* 0x000000562000720c */ /* 0x000fe40003f64270 */
[----:B------:R-:W-:Y:S02]  /*6cb0*/  FSEL R118, R207, -INF , !P1 ;  /* 0xff800000cf767808 */ /* 0x000fe40004800000 */
[----:B------:R-:W-:Y:S02]  /*6cc0*/  FSEL R147, R0, -INF , !P0 ;  /* 0xff80000000937808 */ /* 0x000fe40004000000 */
[----:B------:R-:W-:Y:S02]  /*6cd0*/  ISETP.GE.AND P1, PT, R85, R208, PT ;  /* 0x000000d05500720c */ /* 0x000fe40003f26270 */
[----:B------:R-:W-:Y:S02]  /*6ce0*/  ISETP.GE.AND P6, PT, R86, R211, PT ;  /* 0x000000d35600720c */ /* 0x000fe40003fc6270 */
[----:B------:R-:W-:-:S02]  /*6cf0*/  FSEL R0, R24, -INF , !P3 ;  /* 0xff80000018007808 */ /* 0x000fc40005800000 */
[-C--:B------:R-:W-:Y:S02]  /*6d00*/  ISETP.GT.AND P2, PT, R33, R86.reuse, PT ;  /* 0x000000562100720c */ /* 0x080fe40003f44270 */
[----:B------:R-:W-:Y:S02]  /*6d10*/  ISETP.GT.AND P3, PT, R12, R86, PT ;  /* 0x000000560c00720c */ /* 0x000fe40003f64270 */
        /* <DEDUP_REMOVED lines=27> */
[----:B------:R-:W-:-:S02]  /*6ed0*/  ISETP.GT.AND P5, PT, R33, R89, PT ;  /* 0x000000592100720c */ /* 0x000fc40003fa4270 */
[----:B------:R-:W-:Y:S02]  /*6ee0*/  FSEL R120, R0, -INF , !P1 ;  /* 0xff80000000787808 */ /* 0x000fe40004800000 */
[----:B------:R-:W-:Y:S02]  /*6ef0*/  ISETP.GT.AND P1, PT, R12, R89, PT ;  /* 0x000000590c00720c */ /* 0x000fe40003f24270 */
[----:B------:R-:W-:Y:S02]  /*6f00*/  ISETP.GE.AND P4, PT, R88, R209, PT ;  /* 0x000000d15800720c */ /* 0x000fe40003f86270 */
[----:B------:R-:W-:Y:S01]  /*6f10*/  FSEL R153, R2, -INF , !P2 ;  /* 0xff80000002997808 */ /* 0x000fe20005000000 */
[----:B------:R-:W-:Y:S01]  /*6f20*/  IMAD.IADD R2, R221, 0x1, -R114 ;  /* 0x00000001dd027824 */ /* 0x000fe200078e0a72 */
[----:B------:R-:W-:Y:S02]  /*6f30*/  FSEL R0, R11, -INF , !P3 ;  /* 0xff8000000b007808 */ /* 0x000fe40005800000 */
[----:B------:R-:W-:-:S02]  /*6f40*/  ISETP.GE.AND P2, PT, R89, R210, PT ;  /* 0x000000d25900720c */ /* 0x000fc40003f46270 */
[----:B------:R-:W-:Y:S02]  /*6f50*/  FSEL R3, R15, -INF , !P5 ;  /* 0xff8000000f037808 */ /* 0x000fe40006800000 */
[----:B------:R-:W-:Y:S02]  /*6f60*/  P2R R4, PR, RZ, 0x2 ;  /* 0x00000002ff047803 */ /* 0x000fe40000000000 */
[----:B------:R-:W-:Y:S01]  /*6f70*/  FSEL R140, R0, -INF , !P4 ;  /* 0xff800000008c7808 */ /* 0x000fe20006000000 */
[----:B------:R-:W-:Y:S01]  /*6f80*/  IMAD.IADD R0, R35, 0x1, -R114 ;  /* 0x0000000123007824 */ /* 0x000fe200078e0a72 */
[----:B------:R-:W-:Y:S02]  /*6f90*/  FSEL R150, R3, -INF , !P2 ;  /* 0xff80000003967808 */ /* 0x000fe40005000000 */
[----:B------:R-:W-:Y:S02]  /*6fa0*/  ISETP.NE.AND P2, PT, R4, RZ, PT ;  /* 0x000000ff0400720c */ /* 0x000fe40003f45270 */
[----:B------:R-:W-:-:S02]  /*6fb0*/  ISETP.GT.AND P6, PT, R32, R89, PT ;  /* 0x000000592000720c */ /* 0x000fc40003fc4270 */
[----:B------:R-:W-:Y:S02]  /*6fc0*/  IABS R4, R2 ;  /* 0x0000000200047213 */ /* 0x000fe40000000000 */
[----:B------:R-:W-:Y:S02]  /*6fd0*/  IABS R2, R5 ;  /* 0x0000000500027213 */ /* 0x000fe40000000000 */
[----:B------:R-:W-:Y:S02]  /*6fe0*/  IABS R3, R0 ;  /* 0x0000000000037213 */ /* 0x000fe40000000000 */
[----:B------:R-:W-:Y:S02]  /*6ff0*/  ISETP.GE.AND P1, PT, R89, R211, PT ;  /* 0x000000d35900720c */ /* 0x000fe40003f26270 */
[----:B------:R-:W-:Y:S02]  /*7000*/  FSEL R0, R17, -INF , !P6 ;  /* 0xff80000011007808 */ /* 0x000fe40007000000 */
[----:B------:R-:W-:-:S02]  /*7010*/  I2FP.F32.S32 R2, R2 ;  /* 0x0000000200027245 */ /* 0x000fc40000201400 */
[----:B------:R-:W-:Y:S02]  /*7020*/  FSEL R114, R0, -INF , !P1 ;  /* 0xff80000000727808 */ /* 0x000fe40004800000 */
[----:B------:R-:W-:Y:S02]  /*7030*/  I2FP.F32.S32 R6, R4 ;  /* 0x0000000400067245 */ /* 0x000fe40000201400 */
[----:B------:R-:W-:Y:S02]  /*7040*/  I2FP.F32.S32 R4, R3 ;  /* 0x0000000300047245 */ /* 0x000fe40000201400 */
[----:B------:R-:W-:Y:S01]  /*7050*/  FSEL R0, R9, -INF , !P2 ;  /* 0xff80000009007808 */ /* 0x000fe20005000000 */
[----:B------:R-:W-:Y:S01]  /*7060*/  FFMA.FTZ R9, R2, -UR7, R242 ;  /* 0x8000000702097c23 */ /* 0x000fe200080100f2 */
[----:B------:R-:W-:Y:S01]  /*7070*/  ISETP.GE.AND P3, PT, R89, R209, PT ;  /* 0x000000d15900720c */ /* 0x000fe20003f66270 */
[----:B------:R-:W-:Y:S01]  /*7080*/  IMAD.IADD R2, R221, 0x1, -R113 ;  /* 0x00000001dd027824 */ /* 0x000fe200078e0a71 */
[----:B------:R-:W-:Y:S01]  /*7090*/  ISETP.GT.AND P4, PT, R33, R95, PT ;  /* 0x0000005f2100720c */ /* 0x000fe20003f84270 */
[----:B------:R-:W-:Y:S01]  /*70a0*/  FFMA.FTZ R8, R4, -UR7, R105 ;  /* 0x8000000704087c23 */ /* 0x000fe20008010069 */
[----:B------:R-:W-:Y:S01]  /*70b0*/  FSEL R134, R0, -INF , !P3 ;  /* 0xff80000000867808 */ /* 0x000fe20005800000 */
[--C-:B------:R-:W-:Y:S01]  /*70c0*/  IMAD.IADD R4, R53, 0x1, -R113.reuse ;  /* 0x0000000135047824 */ /* 0x100fe200078e0a71 */
[----:B------:R-:W-:Y:S01]  /*70d0*/  ISETP.GE.AND P2, PT, R95, R210, PT ;  /* 0x000000d25f00720c */ /* 0x000fe20003f46270 */
[----:B------:R-:W-:Y:S01]  /*70e0*/  IMAD.IADD R0, R35, 0x1, -R113 ;  /* 0x0000000123007824 */ /* 0x000fe200078e0a71 */
[----:B------:R-:W-:Y:S01]  /*70f0*/  FSEL R3, R10, -INF , !P4 ;  /* 0xff8000000a037808 */ /* 0x000fe20006000000 */
[----:B------:R-:W-:Y:S01]  /*7100*/  FFMA.FTZ R6, R6, -UR7, R141 ;  /* 0x8000000706067c23 */ /* 0x000fe2000801008d */
[----:B------:R-:W-:-:S02]  /*7110*/  IABS R5, R2 ;  /* 0x0000000200057213 */ /* 0x000fc40000000000 */
[----:B------:R-:W-:Y:S02]  /*7120*/  ISETP.GT.AND P6, PT, R32, R95, PT ;  /* 0x0000005f2000720c */ /* 0x000fe40003fc4270 */
[----:B------:R-:W-:Y:S02]  /*7130*/  FSEL R141, R3, -INF , !P2 ;  /* 0xff800000038d7808 */ /* 0x000fe40005000000 */
[----:B------:R-:W-:Y:S01]  /*7140*/  IABS R2, R4 ;  /* 0x0000000400027213 */ /* 0x000fe20000000000 */
[----:B------:R-:W-:Y:S01]  /*7150*/  IMAD.MOV.U32 R4, RZ, RZ, R5 ;  /* 0x000000ffff047224 */ /* 0x000fe200078e0005 */
[----:B------:R-:W-:Y:S02]  /*7160*/  IABS R3, R0 ;  /* 0x0000000000037213 */ /* 0x000fe40000000000 */
[----:B------:R-:W-:Y:S02]  /*7170*/  ISETP.GE.AND P1, PT, R95, R211, PT ;  /* 0x000000d35f00720c */ /* 0x000fe40003f26270 */
[----:B------:R-:W-:-:S02]  /*7180*/  FSEL R0, R16, -INF , !P6 ;  /* 0xff80000010007808 */ /* 0x000fc40007000000 */
[----:B------:R-:W-:Y:S02]  /*7190*/  ISETP.GT.AND P5, PT, R12, R95, PT ;  /* 0x0000005f0c00720c */ /* 0x000fe40003fa4270 */
[----:B------:R-:W-:Y:S02]  /*71a0*/  I2FP.F32.S32 R2, R2 ;  /* 0x0000000200027245 */ /* 0x000fe40000201400 */
[----:B------:R-:W-:Y:S02]  /*71b0*/  ISETP.GT.AND P4, PT, R33, R96, PT ;  /* 0x000000602100720c */ /* 0x000fe40003f84270 */
[----:B------:R-:W-:Y:S01]  /*71c0*/  FSEL R105, R0, -INF , !P1 ;  /* 0xff80000000697808 */ /* 0x000fe20004800000 */
[----:B------:R-:W-:Y:S01]  /*71d0*/  FFMA.FTZ R10, R2, -UR7, R243 ;  /* 0x80000007020a7c23 */ /* 0x000fe200080100f3 */
[----:B------:R-:W-:Y:S01]  /*71e0*/  I2FP.F32.S32 R7, R4 ;  /* 0x0000000400077245 */ /* 0x000fe20000201400 */
[----:B------:R-:W-:Y:S01]  /*71f0*/  IMAD.IADD R2, R221, 0x1, -R124 ;  /* 0x00000001dd027824 */ /* 0x000fe200078e0a7c */
[----:B------:R-:W-:-:S02]  /*7200*/  ISETP.GT.AND P1, PT, R12, R96, PT ;  /* 0x000000600c00720c */ /* 0x000fc40003f24270 */
[----:B------:R-:W-:Y:S02]  /*7210*/  I2FP.F32.S32 R4, R3 ;  /* 0x0000000300047245 */ /* 0x000fe40000201400 */
[----:B------:R-:W-:Y:S02]  /*7220*/  ISETP.GE.AND P3, PT, R95, R209, PT ;  /* 0x000000d15f00720c */ /* 0x000fe40003f66270 */
[----:B------:R-:W-:Y:S02]  /*7230*/  FSEL R0, R19, -INF , !P5 ;  /* 0xff80000013007808 */ /* 0x000fe40006800000 */
[----:B------:R-:W-:Y:S02]  /*7240*/  ISETP.GE.AND P2, PT, R96, R210, PT ;  /* 0x000000d26000720c */ /* 0x000fe40003f46270 */
[----:B------:R-:W-:Y:S01]  /*7250*/  FSEL R3, R6, -INF , !P4 ;  /* 0xff80000006037808 */ /* 0x000fe20006000000 */
[----:B------:R-:W-:Y:S01]  /*7260*/  FFMA.FTZ R6, R7, -UR7, R64 ;  /* 0x8000000707067c23 */ /* 0x000fe20008010040 */
[----:B------:R-:W-:Y:S01]  /*7270*/  P2R R5, PR, RZ, 0x2 ;  /* 0x00000002ff057803 */ /* 0x000fe20000000000 */
[----:B------:R-:W-:Y:S01]  /*7280*/  FFMA.FTZ R7, R4, -UR7, R100 ;  /* 0x8000000704077c23 */ /* 0x000fe20008010064 */
[----:B------:R-:W-:Y:S01]  /*7290*/  FSEL R122, R0, -INF , !P3 ;  /* 0xff800000007a7808 */ /* 0x000fe20005800000 */
[--C-:B------:R-:W-:Y:S01]  /*72a0*/  IMAD.IADD R0, R35, 0x1, -R124.reuse ;  /* 0x0000000123007824 */ /* 0x100fe200078e0a7c */
[----:B------:R-:W-:Y:S01]  /*72b0*/  ISETP.GE.AND P0, PT, R86, R208, PT ;  /* 0x000000d05600720c */ /* 0x000fe20003f06270 */
[----:B------:R-:W-:Y:S01]  /*72c0*/  IMAD.IADD R4, R53, 0x1, -R124 ;  /* 0x0000000135047824 */ /* 0x000fe200078e0a7c */
[----:B------:R-:W-:-:S02]  /*72d0*/  FSEL R124, R3, -INF , !P2 ;  /* 0xff800000037c7808 */ /* 0x000fc40005000000 */
[----:B------:R-:W-:Y:S02]  /*72e0*/  ISETP.NE.AND P2, PT, R5, RZ, PT ;  /* 0x000000ff0500720c */ /* 0x000fe40003f45270 */
[----:B------:R-:W-:Y:S02]  /*72f0*/  IABS R5, R2 ;  /* 0x0000000200057213 */ /* 0x000fe40000000000 */
[----:B------:R-:W-:Y:S02]  /*7300*/  ISETP.GT.AND P6, PT, R32, R96, PT ;  /* 0x000000602000720c */ /* 0x000fe40003fc4270 */
[----:B------:R-:W-:Y:S02]  /*7310*/  FSEL R137, R214, -INF , !P0 ;  /* 0xff800000d6897808 */ /* 0x000fe40004000000 */
[----:B------:R-:W-:Y:S01]  /*7320*/  IABS R2, R4 ;  /* 0x0000000400027213 */ /* 0x000fe20000000000 */
[----:B------:R-:W-:Y:S01]  /*7330*/  IMAD.MOV.U32 R4, RZ, RZ, R5 ;  /* 0x000000ffff047224 */ /* 0x000fe200078e0005 */
[----:B------:R-:W-:-:S02]  /*7340*/  ISETP.GE.AND P0, PT, R87, R208, PT ;  /* 0x000000d05700720c */ /* 0x000fc40003f06270 */
[----:B------:R-:W-:Y:S02]  /*7350*/  IABS R3, R0 ;  /* 0x0000000000037213 */ /* 0x000fe40000000000 */
[----:B------:R-:W-:Y:S02]  /*7360*/  ISETP.GE.AND P1, PT, R96, R211, PT ;  /* 0x000000d36000720c */ /* 0x000fe40003f26270 */
[----:B------:R-:W-:Y:S02]  /*7370*/  FSEL R0, R8, -INF , !P6 ;  /* 0xff80000008007808 */ /* 0x000fe40007000000 */
[----:B------:R-:W-:Y:S02]  /*7380*/  I2FP.F32.S32 R2, R2 ;  /* 0x0000000200027245 */ /* 0x000fe40000201400 */
[----:B------:R-:W-:Y:S02]  /*7390*/  FSEL R135, R217, -INF , !P0 ;  /* 0xff800000d9877808 */ /* 0x000fe40004000000 */
[----:B------:R-:W-:-:S02]  /*73a0*/  ISETP.GE.AND P0, PT, R88, R208, PT ;  /* 0x000000d05800720c */ /* 0x000fc40003f06270 */
[----:B------:R-:W-:Y:S02]  /*73b0*/  FSEL R94, R0, -INF , !P1 ;  /* 0xff800000005e7808 */ /* 0x000fe40004800000 */
[----:B------:R-:W-:Y:S02]  /*73c0*/  I2FP.F32.S32 R5, R4 ;  /* 0x0000000400057245 */ /* 0x000fe40000201400 */
[----:B------:R-:W-:Y:S02]  /*73d0*/  I2FP.F32.S32 R4, R3 ;  /* 0x0000000300047245 */ /* 0x000fe40000201400 */
[----:B------:R-:W-:Y:S01]  /*73e0*/  FSEL R0, R9, -INF , !P2 ;  /* 0xff80000009007808 */ /* 0x000fe20005000000 */
[----:B------:R-:W-:Y:S01]  /*73f0*/  FFMA.FTZ R9, R2, -UR7, R238 ;  /* 0x8000000702097c23 */ /* 0x000fe200080100ee */
[----:B------:R-:W-:Y:S01]  /*7400*/  ISETP.GE.AND P3, PT, R96, R209, PT ;  /* 0x000000d16000720c */ /* 0x000fe20003f66270 */
[--C-:B------:R-:W-:Y:S01]  /*7410*/  IMAD.IADD R2, R221, 0x1, -R132.reuse ;  /* 0x00000001dd027824 */ /* 0x100fe200078e0a84 */
[----:B------:R-:W-:Y:S01]  /*7420*/  ISETP.GT.AND P4, PT, R33, R102, PT ;  /* 0x000000662100720c */ /* 0x000fe20003f84270 */
[----:B------:R-:W-:Y:S01]  /*7430*/  FFMA.FTZ R8, R4, -UR7, R123 ;  /* 0x8000000704087c23 */ /* 0x000fe2000801007b */
[----:B------:R-:W-:Y:S01]  /*7440*/  FSEL R130, R219, -INF , !P0 ;  /* 0xff800000db827808 */ /* 0x000fe20004000000 */
[----:B------:R-:W-:Y:S01]  /*7450*/  IMAD.IADD R4, R53, 0x1, -R132 ;  /* 0x0000000135047824 */ /* 0x000fe200078e0a84 */
[----:B------:R-:W-:-:S02]  /*7460*/  ISETP.GE.AND P0, PT, R89, R208, PT ;  /* 0x000000d05900720c */ /* 0x000fc40003f06270 */
[----:B------:R-:W-:Y:S01]  /*7470*/  FSEL R113, R0, -INF , !P3 ;  /* 0xff80000000717808 */ /* 0x000fe20005800000 */
[----:B------:R-:W-:Y:S01]  /*7480*/  IMAD.IADD R0, R35, 0x1, -R132 ;  /* 0x0000000123007824 */ /* 0x000fe200078e0a84 */
[----:B------:R-:W-:Y:S01]  /*7490*/  FSEL R3, R6, -INF , !P4 ;  /* 0xff80000006037808 */ /* 0x000fe20006000000 */
[----:B------:R-:W-:Y:S01]  /*74a0*/  FFMA.FTZ R6, R5, -UR7, R101 ;  /* 0x8000000705067c23 */ /* 0x000fe20008010065 */
[----:B------:R-:W-:Y:S02]  /*74b0*/  ISETP.GE.AND P2, PT, R102, R210, PT ;  /* 0x000000d26600720c */ /* 0x000fe40003f46270 */
[----:B------:R-:W-:Y:S02]  /*74c0*/  FSEL R121, R220, -INF , !P0 ;  /* 0xff800000dc797808 */ /* 0x000fe40004000000 */
[----:B------:R-:W-:Y:S02]  /*74d0*/  IABS R5, R2 ;  /* 0x0000000200057213 */ /* 0x000fe40000000000 */
[----:B------:R-:W-:-:S02]  /*74e0*/  ISETP.GE.AND P0, PT, R95, R208, PT ;  /* 0x000000d05f00720c */ /* 0x000fc40003f06270 */
[----:B------:R-:W-:Y:S02]  /*74f0*/  ISETP.GT.AND P6, PT, R32, R102, PT ;  /* 0x000000662000720c */ /* 0x000fe40003fc4270 */
[----:B------:R-:W-:Y:S02]  /*7500*/  FSEL R123, R3, -INF , !P2 ;  /* 0xff800000037b7808 */ /* 0x000fe40005000000 */
[----:B------:R-:W-:Y:S02]  /*7510*/  IABS R3, R0 ;  /* 0x0000000000037213 */ /* 0x000fe40000000000 */
[----:B------:R-:W-:Y:S01]  /*7520*/  IABS R2, R4 ;  /* 0x0000000400027213 */ /* 0x000fe20000000000 */
[----:B------:R-:W-:Y:S01]  /*7530*/  IMAD.MOV.U32 R4, RZ, RZ, R5 ;  /* 0x000000ffff047224 */ /* 0x000fe200078e0005 */
[----:B------:R-:W-:Y:S02]  /*7540*/  FSEL R110, R222, -INF , !P0 ;  /* 0xff800000de6e7808 */ /* 0x000fe40004000000 */
[----:B------:R-:W-:-:S02]  /*7550*/  ISETP.GE.AND P1, PT, R102, R211, PT ;  /* 0x000000d36600720c */ /* 0x000fc40003f26270 */
[----:B------:R-:W-:Y:S02]  /*7560*/  FSEL R0, R7, -INF , !P6 ;  /* 0xff80000007007808 */ /* 0x000fe40007000000 */
[----:B------:R-:W-:Y:S02]  /*7570*/  ISETP.GE.AND P0, PT, R96, R208, PT ;  /* 0x000000d06000720c */ /* 0x000fe40003f06270 */
[----:B------:R-:W-:Y:S02]  /*7580*/  ISETP.GT.AND P5, PT, R12, R102, PT ;  /* 0x000000660c00720c */ /* 0x000fe40003fa4270 */
[----:B------:R-:W-:Y:S02]  /*7590*/  I2FP.F32.S32 R2, R2 ;  /* 0x0000000200027245 */ /* 0x000fe40000201400 */
[----:B------:R-:W-:Y:S02]  /*75a0*/  ISETP.GT.AND P4, PT, R33, R103, PT ;  /* 0x000000672100720c */ /* 0x000fe40003f84270 */
[----:B------:R-:W-:-:S02]  /*75b0*/  FSEL R88, R0, -INF , !P1 ;  /* 0xff80000000587808 */ /* 0x000fc40004800000 */
[----:B------:R-:W-:Y:S02]  /*75c0*/  FSEL R100, R223, -INF , !P0 ;  /* 0xff800000df647808 */ /* 0x000fe40004000000 */
[----:B------:R-:W-:Y:S02]  /*75d0*/  ISETP.GT.AND P1, PT, R12, R103, PT ;  /* 0x000000670c00720c */ /* 0x000fe40003f24270 */
[----:B------:R-:W-:Y:S02]  /*75e0*/  I2FP.F32.S32 R7, R4 ;  /* 0x0000000400077245 */ /* 0x000fe40000201400 */
[C---:B------:R-:W-:Y:S02]  /*75f0*/  ISETP.GE.AND P0, PT, R102.reuse, R208, PT ;  /* 0x000000d06600720c */ /* 0x040fe40003f06270 */
[----:B------:R-:W-:Y:S02]  /*7600*/  ISETP.GE.AND P3, PT, R102, R209, PT ;  /* 0x000000d16600720c */ /* 0x000fe40003f66270 */
[----:B------:R-:W-:-:S02]  /*7610*/  I2FP.F32.S32 R4, R3 ;  /* 0x0000000300047245 */ /* 0x000fc40000201400 */
[----:B------:R-:W-:Y:S01]  /*7620*/  FSEL R0, R10, -INF , !P5 ;  /* 0xff8000000a007808 */ /* 0x000fe20006800000 */
[----:B------:R-:W-:Y:S01]  /*7630*/  FFMA.FTZ R10, R2, -UR7, R239 ;  /* 0x80000007020a7c23 */ /* 0x000fe200080100ef */
[----:B------:R-:W-:Y:S01]  /*7640*/  ISETP.GE.AND P2, PT, R103, R210, PT ;  /* 0x000000d26700720c */ /* 0x000fe20003f46270 */
[----:B------:R-:W-:Y:S01]  /*7650*/  IMAD.IADD R2, R221, 0x1, -R144 ;  /* 0x00000001dd027824 */ /* 0x000fe200078e0a90 */
[----:B------:R-:W-:Y:S01]  /*7660*/  FSEL R3, R6, -INF , !P4 ;  /* 0xff80000006037808 */ /* 0x000fe20006000000 */
[----:B------:R-:W-:Y:S01]  /*7670*/  FFMA.FTZ R6, R7, -UR7, R108 ;  /* 0x8000000707067c23 */ /* 0x000fe2000801006c */
[----:B------:R-:W-:Y:S01]  /*7680*/  P2R R5, PR, RZ, 0x2 ;  /* 0x00000002ff057803 */ /* 0x000fe20000000000 */
[----:B------:R-:W-:Y:S01]  /*7690*/  FFMA.FTZ R7, R4, -UR7, R63 ;  /* 0x8000000704077c23 */ /* 0x000fe2000801003f */
[----:B------:R-:W-:Y:S01]  /*76a0*/  FSEL R90, R224, -INF , !P0 ;  /* 0xff800000e05a7808 */ /* 0x000fe20004000000 */
[--C-:B------:R-:W-:Y:S01]  /*76b0*/  IMAD.IADD R4, R53, 0x1, -R144.reuse ;  /* 0x0000000135047824 */ /* 0x100fe200078e0a90 */
[----:B------:R-:W-:Y:S01]  /*76c0*/  FSEL R101, R0, -INF , !P3 ;  /* 0xff80000000657808 */ /* 0x000fe20005800000 */
[----:B------:R-:W-:Y:S01]  /*76d0*/  IMAD.IADD R0, R35, 0x1, -R144 ;  /* 0x0000000123007824 */ /* 0x000fe200078e0a90 */
[----:B------:R-:W-:-:S02]  /*76e0*/  ISETP.GT.AND P6, PT, R32, R103, PT ;  /* 0x000000672000720c */ /* 0x000fc40003fc4270 */
[C---:B------:R-:W-:Y:S02]  /*76f0*/  ISETP.GE.AND P1, PT, R103.reuse, R211, PT ;  /* 0x000000d36700720c */ /* 0x040fe40003f26270 */
[C---:B------:R-:W-:Y:S02]  /*7700*/  ISETP.GE.AND P0, PT, R103.reuse, R208, PT ;  /* 0x000000d06700720c */ /* 0x040fe40003f06270 */
[----:B------:R-:W-:Y:S02]  /*7710*/  ISETP.GE.AND P3, PT, R103, R209, PT ;  /* 0x000000d16700720c */ /* 0x000fe40003f66270 */
[----:B------:R-:W-:Y:S02]  /*7720*/  FSEL R103, R3, -INF , !P2 ;  /* 0xff80000003677808 */ /* 0x000fe40005000000 */
[----:B------:R-:W-:Y:S02]  /*7730*/  ISETP.NE.AND P2, PT, R5, RZ, PT ;  /* 0x000000ff0500720c */ /* 0x000fe40003f45270 */
[----:B------:R-:W-:-:S02]  /*7740*/  IABS R5, R2 ;  /* 0x0000000200057213 */ /* 0x000fc40000000000 */
[----:B------:R-:W-:Y:S02]  /*7750*/  IABS R2, R4 ;  /* 0x0000000400027213 */ /* 0x000fe40000000000 */
[----:B------:R-:W-:Y:S01]  /*7760*/  IABS R3, R0 ;  /* 0x0000000000037213 */ /* 0x000fe20000000000 */
[----:B------:R-:W-:Y:S01]  /*7770*/  IMAD.MOV.U32 R4, RZ, RZ, R5 ;  /* 0x000000ffff047224 */ /* 0x000fe200078e0005 */
[----:B------:R-:W-:Y:S02]  /*7780*/  FSEL R0, R8, -INF , !P6 ;  /* 0xff80000008007808 */ /* 0x000fe40007000000 */
[----:B------:R-:W-:Y:S02]  /*7790*/  I2FP.F32.S32 R2, R2 ;  /* 0x0000000200027245 */ /* 0x000fe40000201400 */
[----:B------:R-:W-:Y:S02]  /*77a0*/  FSEL R82, R0, -INF , !P1 ;  /* 0xff80000000527808 */ /* 0x000fe40004800000 */
[----:B------:R-:W-:-:S02]  /*77b0*/  I2FP.F32.S32 R5, R4 ;  /* 0x0000000400057245 */ /* 0x000fc40000201400 */
[----:B------:R-:W-:Y:S02]  /*77c0*/  I2FP.F32.S32 R4, R3 ;  /* 0x0000000300047245 */ /* 0x000fe40000201400 */
[----:B------:R-:W-:Y:S01]  /*77d0*/  FSEL R0, R9, -INF , !P2 ;  /* 0xff80000009007808 */ /* 0x000fe20005000000 */
[----:B------:R-:W-:Y:S01]  /*77e0*/  FFMA.FTZ R9, R2, -UR7, R246 ;  /* 0x8000000702097c23 */ /* 0x000fe200080100f6 */
[----:B------:R-:W-:Y:S01]  /*77f0*/  ISETP.GT.AND P4, PT, R33, R115, PT ;  /* 0x000000732100720c */ /* 0x000fe20003f84270 */
[--C-:B------:R-:W-:Y:S02]  /*7800*/  IMAD.IADD R2, R221, 0x1, -R161.reuse ;  /* 0x00000001dd027824 */ /* 0x100fe400078e0aa1 */
[----:B------:R-:W-:Y:S01]  /*7810*/  FFMA.FTZ R8, R4, -UR7, R62 ;  /* 0x8000000704087c23 */ /* 0x000fe2000801003e */
[----:B------:R-:W-:Y:S01]  /*7820*/  FSEL R93, R0, -INF , !P3 ;  /* 0xff800000005d7808 */ /* 0x000fe20005800000 */
[--C-:B------:R-:W-:Y:S01]  /*7830*/  IMAD.IADD R4, R53, 0x1, -R161.reuse ;  /* 0x0000000135047824 */ /* 0x100fe200078e0aa1 */
[----:B------:R-:W-:Y:S01]  /*7840*/  FSEL R3, R6, -INF , !P4 ;  /* 0xff80000006037808 */ /* 0x000fe20006000000 */
[----:B------:R-:W-:Y:S01]  /*7850*/  IMAD.IADD R0, R35, 0x1, -R161 ;  /* 0x0000000123007824 */ /* 0x000fe200078e0aa1 */
[----:B------:R-:W-:Y:S01]  /*7860*/  ISETP.GE.AND P2, PT, R115, R210, PT ;  /* 0x000000d27300720c */ /* 0x000fe20003f46270 */
        /* <DEDUP_REMOVED lines=10> */
[----:B------:R-:W-:Y:S02]  /*7910*/  ISETP.GT.AND P2, PT, R33, R125, PT ;  /* 0x0000007d2100720c */ /* 0x000fe40003f44270 */
[----:B------:R-:W-:Y:S02]  /*7920*/  FSEL R78, R0, -INF , !P1 ;  /* 0xff800000004e7808 */ /* 0x000fe40004800000 */
[----:B------:R-:W-:Y:S02]  /*7930*/  I2FP.F32.S32 R6, R4 ;  /* 0x0000000400067245 */ /* 0x000fe40000201400 */
[----:B------:R-:W-:Y:S02]  /*7940*/  ISETP.GE.AND P3, PT, R115, R209, PT ;  /* 0x000000d17300720c */ /* 0x000fe40003f66270 */
[----:B------:R-:W-:-:S02]  /*7950*/  I2FP.F32.S32 R3, R3 ;  /* 0x0000000300037245 */ /* 0x000fc40000201400 */
[----:B------:R-:W-:Y:S02]  /*7960*/  FSEL R0, R10, -INF , !P5 ;  /* 0xff8000000a007808 */ /* 0x000fe40006800000 */
[----:B------:R-:W-:Y:S01]  /*7970*/  FSEL R4, R5, -INF , !P2 ;  /* 0xff80000005047808 */ /* 0x000fe20005000000 */
[----:B------:R-:W-:Y:S01]  /*7980*/  FFMA.FTZ R5, R6, -UR7, R59 ;  /* 0x8000000706057c23 */ /* 0x000fe2000801003b */
[----:B------:R-:W-:Y:S01]  /*7990*/  I2FP.F32.S32 R2, R2 ;  /* 0x0000000200027245 */ /* 0x000fe20000201400 */
[----:B------:R-:W-:Y:S01]  /*79a0*/  FFMA.FTZ R6, R3, -UR7, R231 ;  /* 0x8000000703067c23 */ /* 0x000fe200080100e7 */
[----:B------:R-:W-:Y:S01]  /*79b0*/  FSEL R86, R0, -INF , !P3 ;  /* 0xff80000000567808 */ /* 0x000fe20005800000 */
[--C-:B------:R-:W-:Y:S01]  /*79c0*/  IMAD.IADD R0, R221, 0x1, -R34.reuse ;  /* 0x00000001dd007824 */ /* 0x100fe200078e0a22 */
[----:B------:R-:W-:Y:S01]  /*79d0*/  ISETP.GT.AND P6, PT, R32, R125, PT ;  /* 0x0000007d2000720c */ /* 0x000fe20003fc4270 */
[----:B------:R-:W-:Y:S01]  /*79e0*/  IMAD.IADD R3, R35, 0x1, -R34 ;  /* 0x0000000123037824 */ /* 0x000fe200078e0a22 */
[----:B------:R-:W-:Y:S01]  /*79f0*/  FSEL R85, R226, -INF , !P0 ;  /* 0xff800000e2557808 */ /* 0x000fe20004000000 */
[----:B------:R-:W-:Y:S01]  /*7a00*/  FFMA.FTZ R7, R2, -UR7, R247 ;  /* 0x8000000702077c23 */ /* 0x000fe200080100f7 */
[----:B------:R-:W-:Y:S01]  /*7a10*/  ISETP.GE.AND P0, PT, R115, R208, PT ;  /* 0x000000d07300720c */ /* 0x000fe20003f06270 */
[----:B------:R-:W-:Y:S01]  /*7a20*/  IMAD.MOV.U32 R231, RZ, RZ, R199 ;  /* 0x000000ffffe77224 */ /* 0x000fe200078e00c7 */
[----:B------:R-:W-:-:S02]  /*7a30*/  IABS R2, R0 ;  /* 0x0000000000027213 */ /* 0x000fc40000000000 */
[----:B------:R-:W-:Y:S02]  /*7a40*/  IABS R0, R3 ;  /* 0x0000000300007213 */ /* 0x000fe40000000000 */
[----:B------:R-:W-:Y:S02]  /*7a50*/  ISETP.GE.AND P4, PT, R125, R211, PT ;  /* 0x000000d37d00720c */ /* 0x000fe40003f86270 */
[----:B------:R-:W-:Y:S02]  /*7a60*/  FSEL R3, R8, -INF , !P6 ;  /* 0xff80000008037808 */ /* 0x000fe40007000000 */
[----:B------:R-:W-:Y:S02]  /*7a70*/  FSEL R81, R227, -INF , !P0 ;  /* 0xff800000e3517808 */ /* 0x000fe40004000000 */
[----:B------:R-:W-:Y:S02]  /*7a80*/  ISETP.GE.AND P0, PT, R125, R210, PT ;  /* 0x000000d27d00720c */ /* 0x000fe40003f06270 */
[----:B------:R-:W-:-:S02]  /*7a90*/  ISETP.GT.AND P5, PT, R12, R125, PT ;  /* 0x0000007d0c00720c */ /* 0x000fc40003fa4270 */
[----:B------:R-:W-:Y:S02]  /*7aa0*/  FSEL R70, R3, -INF , !P4 ;  /* 0xff80000003467808 */ /* 0x000fe40006000000 */
[----:B------:R-:W-:Y:S02]  /*7ab0*/  I2FP.F32.S32 R3, R2 ;  /* 0x0000000200037245 */ /* 0x000fe40000201400 */
[----:B------:R-:W-:Y:S02]  /*7ac0*/  I2FP.F32.S32 R2, R0 ;  /* 0x0000000000027245 */ /* 0x000fe40000201400 */
[----:B------:R-:W-:Y:S01]  /*7ad0*/  ISETP.GE.AND P1, PT, R125, R208, PT ;  /* 0x000000d07d00720c */ /* 0x000fe20003f26270 */
[----:B------:R-:W-:Y:S01]  /*7ae0*/  FFMA.FTZ R3, R3, -UR7, R229 ;  /* 0x8000000703037c23 */ /* 0x000fe200080100e5 */
[----:B------:R-:W-:Y:S01]  /*7af0*/  ISETP.GE.AND P2, PT, R125, R209, PT ;  /* 0x000000d17d00720c */ /* 0x000fe20003f46270 */
[----:B------:R-:W-:Y:S01]  /*7b00*/  IMAD.MOV.U32 R229, RZ, RZ, R67 ;  /* 0x000000ffffe57224 */ /* 0x000fe200078e0043 */
[----:B------:R-:W-:-:S02]  /*7b10*/  FSEL R95, R4, -INF , !P0 ;  /* 0xff800000045f7808 */ /* 0x000fc40004000000 */
[----:B------:R-:W-:Y:S02]  /*7b20*/  FSEL R0, R9, -INF , !P5 ;  /* 0xff80000009007808 */ /* 0x000fe40006800000 */
[-C--:B------:R-:W-:Y:S02]  /*7b30*/  ISETP.GT.AND P0, PT, R33, R133.reuse, PT ;  /* 0x000000852100720c */ /* 0x080fe40003f04270 */
[----:B------:R-:W-:Y:S01]  /*7b40*/  ISETP.GT.AND P3, PT, R32, R133, PT ;  /* 0x000000852000720c */ /* 0x000fe20003f64270 */
[----:B------:R-:W-:Y:S01]  /*7b50*/  HMMA.16816.F32.BF16 R8, R72, R248, R228 ;  /* 0x000000f84808723c */ /* 0x000fe200000418e4 */
[----:B------:R-:W-:Y:S02]  /*7b60*/  FSEL R77, R236, -INF , !P1 ;  /* 0xff800000ec4d7808 */ /* 0x000fe40004800000 */
[----:B------:R-:W-:Y:S02]  /*7b70*/  FSEL R83, R0, -INF , !P2 ;  /* 0xff80000000537808 */ /* 0x000fe40005000000 */
[----:B------:R-:W-:-:S02]  /*7b80*/  ISETP.GE.AND P1, PT, R133, R210, PT ;  /* 0x000000d28500720c */ /* 0x000fc40003f26270 */
[----:B------:R-:W-:Y:S01]  /*7b90*/  ISETP.GE.AND P5, PT, R133, R211, PT ;  /* 0x000000d38500720c */ /* 0x000fe20003fa6270 */
[----:B------:R-:W-:Y:S01]  /*7ba0*/  HMMA.16816.F32.BF16 R72, R72, R250, R232 ;  /* 0x000000fa4848723c */ /* 0x000fe200000418e8 */
[----:B------:R-:W-:Y:S01]  /*7bb0*/  FSEL R4, R5, -INF , !P0 ;  /* 0xff80000005047808 */ /* 0x000fe20004000000 */
[----:B------:R-:W-:Y:S01]  /*7bc0*/  FFMA.FTZ R5, R2, -UR7, R69 ;  /* 0x8000000702057c23 */ /* 0x000fe20008010045 */
[----:B------:R-:W-:Y:S02]  /*7bd0*/  FSEL R0, R6, -INF , !P3 ;  /* 0xff80000006007808 */ /* 0x000fe40005800000 */
[----:B------:R-:W-:Y:S02]  /*7be0*/  ISETP.GT.AND P6, PT, R12, R133, PT ;  /* 0x000000850c00720c */ /* 0x000fe40003fc4270 */
[----:B------:R-:W-:Y:S01]  /*7bf0*/  FSEL R89, R4, -INF , !P1 ;  /* 0xff80000004597808 */ /* 0x000fe20004800000 */
[----:B------:R-:W-:Y:S01]  /*7c00*/  IMAD.IADD R4, R53, 0x1, -R34 ;  /* 0x0000000135047824 */ /* 0x000fe200078e0a22 */
[----:B------:R-:W-:-:S02]  /*7c10*/  FSEL R68, R0, -INF , !P5 ;  /* 0xff80000000447808 */ /* 0x000fc40006800000 */
[----:B------:R-:W-:Y:S02]  /*7c20*/  ISETP.GE.AND P0, PT, R133, R209, PT ;  /* 0x000000d18500720c */ /* 0x000fe40003f06270 */
[----:B------:R-:W-:Y:S02]  /*7c30*/  ISETP.GT.AND P1, PT, R33, R148, PT ;  /* 0x000000942100720c */ /* 0x000fe40003f24270 */
[----:B------:R-:W-:Y:S02]  /*7c40*/  FSEL R0, R7, -INF , !P6 ;  /* 0xff80000007007808 */ /* 0x000fe40007000000 */
[----:B------:R-:W-:Y:S02]  /*7c50*/  FSEL R2, R3, -INF , !P1 ;  /* 0xff80000003027808 */ /* 0x000fe40004800000 */
[----:B------:R-:W-:Y:S02]  /*7c60*/  FSEL R80, R0, -INF , !P0 ;  /* 0xff80000000507808 */ /* 0x000fe40004000000 */
[----:B------:R-:W-:-:S02]  /*7c70*/  ISETP.GE.AND P0, PT, R148, R210, PT ;  /* 0x000000d29400720c */ /* 0x000fc40003f06270 */
[----:B------:R-:W-:Y:S02]  /*7c80*/  IABS R3, R4 ;  /* 0x0000000400037213 */ /* 0x000fe40000000000 */
[----:B------:R-:W-:Y:S02]  /*7c90*/  ISETP.GT.AND P2, PT, R32, R148, PT ;  /* 0x000000942000720c */ /* 0x000fe40003f44270 */
[----:B------:R-:W-:Y:S01]  /*7ca0*/  FSEL R84, R2, -INF , !P0 ;  /* 0xff80000002547808 */ /* 0x000fe20004000000 */
[----:B------:R-:W-:Y:S01]  /*7cb0*/  IMAD.MOV.U32 R2, RZ, RZ, R3 ;  /* 0x000000ffff027224 */ /* 0x000fe200078e0003 */
[----:B------:R-:W-:Y:S02]  /*7cc0*/  ISETP.GE.AND P1, PT, R148, R211, PT ;  /* 0x000000d39400720c */ /* 0x000fe40003f26270 */
[----:B------:R-:W-:Y:S01]  /*7cd0*/  FSEL R0, R5, -INF , !P2 ;  /* 0xff80000005007808 */ /* 0x000fe20005000000 */
[--C-:B------:R-:W-:Y:S01]  /*7ce0*/  IMAD.IADD R5, R53, 0x1, -R31.reuse ;  /* 0x0000000135057824 */ /* 0x100fe200078e0a1f */
[----:B------:R-:W-:Y:S01]  /*7cf0*/  I2FP.F32.S32 R3, R2 ;  /* 0x0000000200037245 */ /* 0x000fe20000201400 */
[--C-:B------:R-:W-:Y:S01]  /*7d00*/  IMAD.IADD R2, R35, 0x1, -R31.reuse ;  /* 0x0000000123027824 */ /* 0x100fe200078e0a1f */
[----:B------:R-:W-:Y:S01]  /*7d10*/  FSEL R66, R0, -INF , !P1 ;  /* 0xff80000000427808 */ /* 0x000fe20004800000 */
[----:B------:R-:W-:Y:S01]  /*7d20*/  IMAD.IADD R0, R221, 0x1, -R31 ;  /* 0x00000001dd007824 */ /* 0x000fe200078e0a1f */
[----:B------:R-:W-:Y:S01]  /*7d30*/  ISETP.GE.AND P0, PT, R148, R208, PT ;  /* 0x000000d09400720c */ /* 0x000fe20003f06270 */
[----:B------:R-:W-:Y:S01]  /*7d40*/  FFMA.FTZ R3, R3, -UR7, R203 ;  /* 0x8000000703037c23 */ /* 0x000fe200080100cb */
[----:B------:R-:W-:-:S02]  /*7d50*/  ISETP.GT.AND P3, PT, R12, R148, PT ;  /* 0x000000940c00720c */ /* 0x000fc40003f64270 */
[----:B------:R-:W-:Y:S02]  /*7d60*/  IABS R0, R0 ;  /* 0x0000000000007213 */ /* 0x000fe40000000000 */
[----:B------:R-:W-:Y:S02]  /*7d70*/  FSEL R69, R40, -INF , !P0 ;  /* 0xff80000028457808 */ /* 0x000fe40004000000 */
[----:B------:R-:W-:Y:S02]  /*7d80*/  IABS R4, R2 ;  /* 0x0000000200047213 */ /* 0x000fe40000000000 */
[----:B------:R-:W-:Y:S02]  /*7d90*/  I2FP.F32.S32 R0, R0 ;  /* 0x0000000000007245 */ /* 0x000fe40000201400 */
[----:B------:R-:W-:Y:S02]  /*7da0*/  IABS R2, R5 ;  /* 0x0000000500027213 */ /* 0x000fe40000000000 */
[----:B------:R-:W-:Y:S01]  /*7db0*/  FSEL R3, R3, -INF , !P3 ;  /* 0xff80000003037808 */ /* 0x000fe20005800000 */
[----:B------:R-:W-:Y:S01]  /*7dc0*/  FFMA.FTZ R0, R0, -UR7, R201 ;  /* 0x8000000700007c23 */ /* 0x000fe200080100c9 */
[----:B------:R-:W-:-:S02]  /*7dd0*/  ISETP.GE.AND P0, PT, R148, R209, PT ;  /* 0x000000d19400720c */ /* 0x000fc40003f06270 */
[----:B------:R-:W-:Y:S02]  /*7de0*/  I2FP.F32.S32 R2, R2 ;  /* 0x0000000200027245 */ /* 0x000fe40000201400 */
[----:B------:R-:W-:Y:S02]  /*7df0*/  FSEL R71, R3, -INF , !P0 ;  /* 0xff80000003477808 */ /* 0x000fe40004000000 */
[----:B------:R-:W-:Y:S01]  /*7e00*/  ISETP.GT.AND P0, PT, R33, R165, PT ;  /* 0x000000a52100720c */ /* 0x000fe20003f04270 */
[----:B------:R-:W-:Y:S01]  /*7e10*/  FFMA.FTZ R7, R2, -UR7, R200 ;  /* 0x8000000702077c23 */ /* 0x000fe200080100c8 */
[----:B------:R-:W-:Y:S01]  /*7e20*/  I2FP.F32.S32 R4, R4 ;  /* 0x0000000400047245 */ /* 0x000fe20000201400 */
[--C-:B------:R-:W-:Y:S01]  /*7e30*/  IMAD.IADD R2, R221, 0x1, -R42.reuse ;  /* 0x00000001dd027824 */ /* 0x100fe200078e0a2a */
[----:B------:R-:W-:Y:S01]  /*7e40*/  FSEL R3, R0, -INF , !P0 ;  /* 0xff80000000037808 */ /* 0x000fe20004000000 */
[----:B------:R-:W-:Y:S01]  /*7e50*/  IMAD.IADD R0, R35, 0x1, -R42 ;  /* 0x0000000123007824 */ /* 0x000fe200078e0a2a */
[----:B------:R-:W-:Y:S01]  /*7e60*/  ISETP.GE.AND P0, PT, R165, R210, PT ;  /* 0x000000d2a500720c */ /* 0x000fe20003f06270 */
[----:B------:R-:W-:Y:S01]  /*7e70*/  FFMA.FTZ R5, R4, -UR7, R202 ;  /* 0x8000000704057c23 */ /* 0x000fe200080100ca */
[----:B------:R-:W-:Y:S01]  /*7e80*/  IABS R6, R2 ;  /* 0x0000000200067213 */ /* 0x000fe20000000000 */
[----:B------:R-:W-:Y:S01]  /*7e90*/  IMAD.IADD R4, R53, 0x1, -R42 ;  /* 0x0000000135047824 */ /* 0x000fe200078e0a2a */
[----:B------:R-:W-:-:S02]  /*7ea0*/  FSEL R79, R3, -INF , !P0 ;  /* 0xff800000034f7808 */ /* 0x000fc40004000000 */
[----:B------:R-:W-:Y:S02]  /*7eb0*/  ISETP.GT.AND P0, PT, R32, R165, PT ;  /* 0x000000a52000720c */ /* 0x000fe40003f04270 */
[----:B------:R-:W-:Y:S02]  /*7ec0*/  IABS R3, R0 ;  /* 0x0000000000037213 */ /* 0x000fe40000000000 */
[----:B------:R-:W-:Y:S01]  /*7ed0*/  FSEL R0, R5, -INF , !P0 ;  /* 0xff80000005007808 */ /* 0x000fe20004000000 */
[----:B------:R-:W-:Y:S01]  /*7ee0*/  IMAD.MOV.U32 R5, RZ, RZ, R6 ;  /* 0x000000ffff057224 */ /* 0x000fe200078e0006 */
[----:B------:R-:W-:Y:S02]  /*7ef0*/  ISETP.GE.AND P0, PT, R165, R211, PT ;  /* 0x000000d3a500720c */ /* 0x000fe40003f06270 */
[----:B------:R-:W-:Y:S01]  /*7f00*/  IABS R2, R4 ;  /* 0x0000000400027213 */ /* 0x000fe20000000000 */
[----:B------:R-:W-:Y:S01]  /*7f10*/  IMAD.IADD R4, R53, 0x1, -R44 ;  /* 0x0000000135047824 */ /* 0x000fe200078e0a2c */
[----:B------:R-:W-:-:S02]  /*7f20*/  I2FP.F32.S32 R3, R3 ;  /* 0x0000000300037245 */ /* 0x000fc40000201400 */
[----:B------:R-:W-:Y:S02]  /*7f30*/  ISETP.GE.AND P4, PT, R133, R208, PT ;  /* 0x000000d08500720c */ /* 0x000fe40003f86270 */
[----:B------:R-:W-:Y:S01]  /*7f40*/  FSEL R62, R0, -INF , !P0 ;  /* 0xff800000003e7808 */ /* 0x000fe20004000000 */
[----:B------:R-:W-:Y:S01]  /*7f50*/  FFMA.FTZ R6, R3, -UR7, R10 ;  /* 0x8000000703067c23 */ /* 0x000fe2000801000a */
[----:B------:R-:W-:Y:S01]  /*7f60*/  I2FP.F32.S32 R5, R5 ;  /* 0x0000000500057245 */ /* 0x000fe20000201400 */
[--C-:B------:R-:W-:Y:S01]  /*7f70*/  IMAD.IADD R3, R221, 0x1, -R44.reuse ;  /* 0x00000001dd037824 */ /* 0x100fe200078e0a2c */
[----:B------:R-:W-:Y:S01]  /*7f80*/  I2FP.F32.S32 R0, R2 ;  /* 0x0000000200007245 */ /* 0x000fe20000201400 */
[----:B------:R-:W-:Y:S01]  /*7f90*/  IMAD.IADD R2, R35, 0x1, -R44 ;  /* 0x0000000123027824 */ /* 0x000fe200078e0a2c */
[----:B------:R-:W-:Y:S01]  /*7fa0*/  FSEL R76, R237, -INF , !P4 ;  /* 0xff800000ed4c7808 */ /* 0x000fe20006000000 */
[----:B------:R-:W-:Y:S01]  /*7fb0*/  FFMA.FTZ R5, R5, -UR7, R8 ;  /* 0x8000000705057c23 */ /* 0x000fe20008010008 */
[----:B------:R-:W-:Y:S01]  /*7fc0*/  ISETP.GT.AND P4, PT, R12, R165, PT ;  /* 0x000000a50c00720c */ /* 0x000fe20003f84270 */
[----:B------:R-:W-:Y:S01]  /*7fd0*/  FFMA.FTZ R8, R0, -UR7, R245 ;  /* 0x8000000700087c23 */ /* 0x000fe200080100f5 */
[----:B------:R-:W-:-:S02]  /*7fe0*/  ISETP.GE.AND P0, PT, R165, R208, PT ;  /* 0x000000d0a500720c */ /* 0x000fc40003f06270 */
[----:B------:R-:W-:Y:S02]  /*7ff0*/  ISETP.GT.AND P1, PT, R12, R216, PT ;  /* 0x000000d80c00720c */ /* 0x000fe40003f24270 */
[----:B------:R-:W-:Y:S02]  /*8000*/  FSEL R63, R47, -INF , !P0 ;  /* 0xff8000002f3f7808 */ /* 0x000fe40004000000 */
[----:B------:R-:W-:Y:S02]  /*8010*/  FSEL R0, R7, -INF , !P4 ;  /* 0xff80000007007808 */ /* 0x000fe40006000000 */
[----:B------:R-:W-:Y:S02]  /*8020*/  P2R R13, PR, RZ, 0x2 ;  /* 0x00000002ff0d7803 */ /* 0x000fe40000000000 */
[----:B------:R-:W-:Y:S02]  /*8030*/  ISETP.GE.AND P0, PT, R165, R209, PT ;  /* 0x000000d1a500720c */ /* 0x000fe40003f06270 */
[----:B------:R-:W-:-:S02]  /*8040*/  IABS R7, R3 ;  /* 0x0000000300077213 */ /* 0x000fc40000000000 */
[----:B------:R-:W-:Y:S02]  /*8050*/  ISETP.GT.AND P1, PT, R33, R177, PT ;  /* 0x000000b12100720c */ /* 0x000fe40003f24270 */
[----:B------:R-:W-:Y:S02]  /*8060*/  IABS R3, R2 ;  /* 0x0000000200037213 */ /* 0x000fe40000000000 */
[----:B------:R-:W-:Y:S02]  /*8070*/  FSEL R65, R0, -INF , !P0 ;  /* 0xff80000000417808 */ /* 0x000fe40004000000 */
[----:B------:R-:W-:Y:S01]  /*8080*/  IABS R2, R4 ;  /* 0x0000000400027213 */ /* 0x000fe20000000000 */
[----:B------:R-:W-:Y:S01]  /*8090*/  IMAD.MOV.U32 R4, RZ, RZ, R7 ;  /* 0x000000ffff047224 */ /* 0x000fe200078e0007 */
[----:B------:R-:W-:Y:S02]  /*80a0*/  FSEL R0, R5, -INF , !P1 ;  /* 0xff80000005007808 */ /* 0x000fe40004800000 */
[----:B------:R-:W-:-:S02]  /*80b0*/  ISETP.GE.AND P0, PT, R177, R210, PT ;  /* 0x000000d2b100720c */ /* 0x000fc40003f06270 */
[----:B------:R-:W-:Y:S02]  /*80c0*/  ISETP.GT.AND P2, PT, R32, R177, PT ;  /* 0x000000b12000720c */ /* 0x000fe40003f44270 */
[----:B------:R-:W-:Y:S02]  /*80d0*/  FSEL R67, R0, -INF , !P0 ;  /* 0xff80000000437808 */ /* 0x000fe40004000000 */
[----:B------:R-:W-:Y:S02]  /*80e0*/  I2FP.F32.S32 R5, R4 ;  /* 0x0000000400057245 */ /* 0x000fe40000201400 */
[----:B------:R-:W-:Y:S02]  /*80f0*/  ISETP.GE.AND P0, PT, R177, R211, PT ;  /* 0x000000d3b100720c */ /* 0x000fe40003f06270 */
[----:B------:R-:W-:Y:S01]  /*8100*/  FSEL R0, R6, -INF , !P2 ;  /* 0xff80000006007808 */ /* 0x000fe20005000000 */
[----:B------:R-:W-:Y:S01]  /*8110*/  FFMA.FTZ R6, R5, -UR7, R9 ;  /* 0x8000000705067c23 */ /* 0x000fe20008010009 */
[----:B------:R-:W-:-:S02]  /*8120*/  I2FP.F32.S32 R4, R3 ;  /* 0x0000000300047245 */ /* 0x000fc40000201400 */
[----:B------:R-:W-:Y:S01]  /*8130*/  I2FP.F32.S32 R3, R2 ;  /* 0x0000000200037245 */ /* 0x000fe20000201400 */
[--C-:B------:R-:W-:Y:S01]  /*8140*/  IMAD.IADD R2, R221, 0x1, -R18.reuse ;  /* 0x00000001dd027824 */ /* 0x100fe200078e0a12 */
[----:B------:R-:W-:Y:S01]  /*8150*/  FSEL R58, R0, -INF , !P0 ;  /* 0xff800000003a7808 */ /* 0x000fe20004000000 */
[----:B------:R-:W-:Y:S02]  /*8160*/  IMAD.IADD R0, R35, 0x1, -R18 ;  /* 0x0000000123007824 */ /* 0x000fe400078e0a12 */
[----:B------:R-:W-:Y:S01]  /*8170*/  FFMA.FTZ R7, R4, -UR7, R11 ;  /* 0x8000000704077c23 */ /* 0x000fe2000801000b */
[----:B------:R-:W-:Y:S01]  /*8180*/  FFMA.FTZ R9, R3, -UR7, R244 ;  /* 0x8000000703097c23 */ /* 0x000fe200080100f4 */
[----:B------:R-:W-:Y:S01]  /*8190*/  IMAD.IADD R3, R53, 0x1, -R18 ;  /* 0x0000000135037824 */ /* 0x000fe200078e0a12 */
[----:B------:R-:W-:Y:S02]  /*81a0*/  IABS R4, R2 ;  /* 0x0000000200047213 */ /* 0x000fe40000000000 */
[----:B------:R-:W-:-:S02]  /*81b0*/  IABS R5, R0 ;  /* 0x0000000000057213 */ /* 0x000fc40000000000 */
[----:B------:R-:W-:Y:S02]  /*81c0*/  ISETP.GT.AND P5, PT, R12, R177, PT ;  /* 0x000000b10c00720c */ /* 0x000fe40003fa4270 */
[C---:B------:R-:W-:Y:S02]  /*81d0*/  ISETP.GE.AND P1, PT, R177.reuse, R208, PT ;  /* 0x000000d0b100720c */ /* 0x040fe40003f26270 */
[----:B------:R-:W-:Y:S01]  /*81e0*/  IABS R2, R3 ;  /* 0x0000000300027213 */ /* 0x000fe20000000000 */
[----:B------:R-:W-:Y:S01]  /*81f0*/  IMAD.MOV.U32 R3, RZ, RZ, R4 ;  /* 0x000000ffff037224 */ /* 0x000fe200078e0004 */
[----:B------:R-:W-:Y:S01]  /*8200*/  ISETP.GE.AND P0, PT, R177, R209, PT ;  /* 0x000000d1b100720c */ /* 0x000fe20003f06270 */
[----:B------:R-:W-:Y:S01]  /*8210*/  IMAD.MOV.U32 R4, RZ, RZ, R5 ;  /* 0x000000ffff047224 */ /* 0x000fe200078e0005 */
[----:B------:R-:W-:Y:S02]  /*8220*/  FSEL R59, R54, -INF , !P1 ;  /* 0xff800000363b7808 */ /* 0x000fe40004800000 */
[----:B------:R-:W-:-:S02]  /*8230*/  FSEL R0, R8, -INF , !P5 ;  /* 0xff80000008007808 */ /* 0x000fc40006800000 */
[----:B------:R-:W-:Y:S02]  /*8240*/  ISETP.GT.AND P1, PT, R33, R187, PT ;  /* 0x000000bb2100720c */ /* 0x000fe40003f24270 */
[----:B------:R-:W-:Y:S02]  /*8250*/  I2FP.F32.S32 R5, R3 ;  /* 0x0000000300057245 */ /* 0x000fe40000201400 */
[----:B------:R-:W-:Y:S02]  /*8260*/  I2FP.F32.S32 R3, R4 ;  /* 0x0000000400037245 */ /* 0x000fe40000201400 */
[----:B------:R-:W-:Y:S01]  /*8270*/  FSEL R61, R0, -INF , !P0 ;  /* 0xff800000003d7808 */ /* 0x000fe20004000000 */
[----:B------:R-:W-:Y:S01]  /*8280*/  FFMA.FTZ R5, R5, -UR7, R72 ;  /* 0x8000000705057c23 */ /* 0x000fe20008010048 */
[----:B------:R-:W-:Y:S01]  /*8290*/  ISETP.GT.AND P3, PT, R32, R187, PT ;  /* 0x000000bb2000720c */ /* 0x000fe20003f64270 */
[----:B------:R-:W-:Y:S01]  /*82a0*/  FFMA.FTZ R8, R3, -UR7, R74 ;  /* 0x8000000703087c23 */ /* 0x000fe2000801004a */
[----:B------:R-:W-:Y:S01]  /*82b0*/  ISETP.GE.AND P0, PT, R187, R210, PT ;  /* 0x000000d2bb00720c */ /* 0x000fe20003f06270 */
[----:B------:R-:W-:Y:S01]  /*82c0*/  IMAD.IADD R3, R221, 0x1, -R45 ;  /* 0x00000001dd037824 */ /* 0x000fe200078e0a2d */
[----:B------:R-:W-:-:S02]  /*82d0*/  FSEL R0, R6, -INF , !P1 ;  /* 0xff80000006007808 */ /* 0x000fc40004800000 */
[----:B------:R-:W-:Y:S02]  /*82e0*/  I2FP.F32.S32 R4, R2 ;  /* 0x0000000200047245 */ /* 0x000fe40000201400 */
[----:B------:R-:W-:Y:S01]  /*82f0*/  FSEL R64, R0, -INF , !P0 ;  /* 0xff80000000407808 */ /* 0x000fe20004000000 */
[----:B------:R-:W-:Y:S01]  /*8300*/  IMAD.IADD R0, R35, 0x1, -R45 ;  /* 0x0000000123007824 */ /* 0x000fe200078e0a2d */
[----:B------:R-:W-:Y:S01]  /*8310*/  FSEL R2, R7, -INF , !P3 ;  /* 0xff80000007027808 */ /* 0x000fe20005800000 */
[----:B------:R-:W-:Y:S01]  /*8320*/  FFMA.FTZ R7, R4, -UR7, R241 ;  /* 0x8000000704077c23 */ /* 0x000fe200080100f1 */
[----:B------:R-:W-:Y:S01]  /*8330*/  ISETP.GE.AND P2, PT, R187, R211, PT ;  /* 0x000000d3bb00720c */ /* 0x000fe20003f46270 */
[----:B------:R-:W-:Y:S01]  /*8340*/  IMAD.IADD R4, R53, 0x1, -R45 ;  /* 0x0000000135047824 */ /* 0x000fe200078e0a2d */
[----:B------:R-:W-:Y:S02]  /*8350*/  IABS R3, R3 ;  /* 0x0000000300037213 */ /* 0x000fe40000000000 */
[----:B------:R-:W-:-:S02]  /*8360*/  FSEL R54, R2, -INF , !P2 ;  /* 0xff80000002367808 */ /* 0x000fc40005000000 */
[----:B------:R-:W-:Y:S02]  /*8370*/  IABS R2, R0 ;  /* 0x0000000000027213 */ /* 0x000fe40000000000 */
[----:B------:R-:W-:Y:S01]  /*8380*/  IABS R0, R4 ;  /* 0x0000000400007213 */ /* 0x000fe20000000000 */
[----:B------:R-:W-:Y:S01]  /*8390*/  IMAD.MOV.U32 R4, RZ, RZ, R3 ;  /* 0x000000ffff047224 */ /* 0x000fe200078e0003 */
[----:B------:R-:W-:Y:S01]  /*83a0*/  ISETP.GT.AND P6, PT, R12, R187, PT ;  /* 0x000000bb0c00720c */ /* 0x000fe20003fc4270 */
[----:B------:R-:W-:Y:S01]  /*83b0*/  IMAD.MOV.U32 R3, RZ, RZ, R2 ;  /* 0x000000ffff037224 */ /* 0x000fe200078e0002 */
[----:B------:R-:W-:Y:S01]  /*83c0*/  ISETP.GT.AND P2, PT, R33, R216, PT ;  /* 0x000000d82100720c */ /* 0x000fe20003f44270 */
[----:B------:R-:W-:Y:S01]  /*83d0*/  IMAD.MOV.U32 R2, RZ, RZ, R0 ;  /* 0x000000ffff027224 */ /* 0x000fe200078e0000 */
[----:B------:R-:W-:Y:S02]  /*83e0*/  ISETP.GE.AND P0, PT, R187, R209, PT ;  /* 0x000000d1bb00720c */ /* 0x000fe40003f06270 */
[----:B------:R-:W-:-:S02]  /*83f0*/  I2FP.F32.S32 R6, R3 ;  /* 0x0000000300067245 */ /* 0x000fc40000201400 */
[----:B------:R-:W-:Y:S02]  /*8400*/  I2FP.F32.S32 R4, R4 ;  /* 0x0000000400047245 */ /* 0x000fe40000201400 */
[----:B------:R-:W-:Y:S01]  /*8410*/  FSEL R0, R9, -INF , !P6 ;  /* 0xff80000009007808 */ /* 0x000fe20007000000 */
[----:B------:R-:W-:Y:S01]  /*8420*/  FFMA.FTZ R6, R6, -UR7, R75 ;  /* 0x8000000706067c23 */ /* 0x000fe2000801004b */
[----:B------:R-:W-:Y:S02]  /*8430*/  I2FP.F32.S32 R3, R2 ;  /* 0x0000000200037245 */ /* 0x000fe40000201400 */
[----:B------:R-:W-:Y:S02]  /*8440*/  ISETP.GE.AND P4, PT, R216, R210, PT ;  /* 0x000000d2d800720c */ /* 0x000fe40003f86270 */
[----:B------:R-:W-:Y:S02]  /*8450*/  FSEL R2, R5, -INF , !P2 ;  /* 0xff80000005027808 */ /* 0x000fe40005000000 */
[----:B------:R-:W-:Y:S01]  /*8460*/  FSEL R56, R0, -INF , !P0 ;  /* 0xff80000000387808 */ /* 0x000fe20004000000 */
[----:B------:R-:W-:Y:S01]  /*8470*/  FFMA.FTZ R0, R4, -UR7, R73 ;  /* 0x8000000704007c23 */ /* 0x000fe20008010049 */
[----:B------:R-:W-:Y:S01]  /*8480*/  ISETP.GE.AND P1, PT, R187, R208, PT ;  /* 0x000000d0bb00720c */ /* 0x000fe20003f26270 */
[----:B------:R-:W-:Y:S01]  /*8490*/  FFMA.FTZ R4, R3, -UR7, R240 ;  /* 0x8000000703047c23 */ /* 0x000fe200080100f0 */
[----:B------:R-:W-:-:S02]  /*84a0*/  ISETP.GT.AND P3, PT, R32, R216, PT ;  /* 0x000000d82000720c */ /* 0x000fc40003f64270 */
[----:B------:R-:W-:Y:S02]  /*84b0*/  FSEL R60, R2, -INF , !P4 ;  /* 0xff800000023c7808 */ /* 0x000fe40006000000 */
[----:B------:R-:W-:Y:S02]  /*84c0*/  ISETP.GT.AND P4, PT, R33, R205, PT ;  /* 0x000000cd2100720c */ /* 0x000fe40003f84270 */
[----:B------:R-:W-:Y:S02]  /*84d0*/  FSEL R55, R55, -INF , !P1 ;  /* 0xff80000037377808 */ /* 0x000fe40004800000 */
[----:B------:R-:W-:Y:S02]  /*84e0*/  FSEL R2, R8, -INF , !P3 ;  /* 0xff80000008027808 */ /* 0x000fe40005800000 */
[C---:B------:R-:W-:Y:S02]  /*84f0*/  ISETP.GE.AND P1, PT, R216.reuse, R211, PT ;  /* 0x000000d3d800720c */ /* 0x040fe40003f26270 */
[----:B------:R-:W-:-:S02]  /*8500*/  ISETP.GE.AND P0, PT, R216, R208, PT ;  /* 0x000000d0d800720c */ /* 0x000fc40003f06270 */
[----:B------:R-:W-:Y:S02]  /*8510*/  ISETP.NE.AND P3, PT, R13, RZ, PT ;  /* 0x000000ff0d00720c */ /* 0x000fe40003f65270 */
[----:B------:R-:W-:Y:S02]  /*8520*/  FSEL R3, R0, -INF , !P4 ;  /* 0xff80000000037808 */ /* 0x000fe40006000000 */
[-C--:B------:R-:W-:Y:S02]  /*8530*/  ISETP.GT.AND P2, PT, R32, R205.reuse, PT ;  /* 0x000000cd2000720c */ /* 0x080fe40003f44270 */
[----:B------:R-:W-:Y:S02]  /*8540*/  ISETP.GT.AND P4, PT, R12, R205, PT ;  /* 0x000000cd0c00720c */ /* 0x000fe40003f84270 */
[----:B------:R-:W-:Y:S02]  /*8550*/  FSEL R42, R2, -INF , !P1 ;  /* 0xff800000022a7808 */ /* 0x000fe40004800000 */
[----:B------:R-:W-:-:S02]  /*8560*/  FSEL R45, R159, -INF , !P0 ;  /* 0xff8000009f2d7808 */ /* 0x000fc40004000000 */
[----:B------:R-:W-:Y:S02]  /*8570*/  FSEL R5, R7, -INF , !P3 ;  /* 0xff80000007057808 */ /* 0x000fe40005800000 */
[----:B------:R-:W-:Y:S02]  /*8580*/  ISETP.GE.AND P6, PT, R216, R209, PT ;  /* 0x000000d1d800720c */ /* 0x000fe40003fc6270 */
[C---:B------:R-:W-:Y:S02]  /*8590*/  ISETP.GE.AND P5, PT, R205.reuse, R210, PT ;  /* 0x000000d2cd00720c */ /* 0x040fe40003fa6270 */
[C---:B------:R-:W-:Y:S02]  /*85a0*/  ISETP.GE.AND P3, PT, R205.reuse, R211, PT ;  /* 0x000000d3cd00720c */ /* 0x040fe40003f66270 */
[----:B------:R-:W-:Y:S02]  /*85b0*/  ISETP.GE.AND P1, PT, R205, R208, PT ;  /* 0x000000d0cd00720c */ /* 0x000fe40003f26270 */
[----:B------:R-:W-:-:S02]  /*85c0*/  FSEL R2, R6, -INF , !P2 ;  /* 0xff80000006027808 */ /* 0x000fc40005000000 */
[----:B------:R-:W-:Y:S02]  /*85d0*/  ISETP.GE.AND P0, PT, R205, R209, PT ;  /* 0x000000d1cd00720c */ /* 0x000fe40003f06270 */
[----:B------:R-:W-:Y:S02]  /*85e0*/  FSEL R0, R4, -INF , !P4 ;  /* 0xff80000004007808 */ /* 0x000fe40006000000 */
[----:B------:R-:W-:Y:S02]  /*85f0*/  FSEL R53, R5, -INF , !P6 ;  /* 0xff80000005357808 */ /* 0x000fe40007000000 */
[----:B------:R-:W-:Y:S02]  /*8600*/  FSEL R57, R3, -INF , !P5 ;  /* 0xff80000003397808 */ /* 0x000fe40006800000 */
[----:B------:R-:W-:Y:S02]  /*8610*/  FSEL R34, R2, -INF , !P3 ;  /* 0xff80000002227808 */ /* 0x000fe40005800000 */
[----:B------:R-:W-:-:S02]  /*8620*/  FSEL R43, R167, -INF , !P1 ;  /* 0xff800000a72b7808 */ /* 0x000fc40004800000 */
[----:B------:R-:W-:Y:S01]  /*8630*/  FSEL R46, R0, -INF , !P0 ;  /* 0xff800000002e7808 */ /* 0x000fe20004000000 */
[----:B------:R-:W-:Y:S06]  /*8640*/  BRA.U !UP0, `(.L_x_1255) ;  /* 0x0000000508047547 */ /* 0x000fec000b800000 */
[----:B------:R-:W2:Y:S01]  /*8650*/  LDL R244, [R1+0x308] ;  /* 0x0003080001f47983 */ /* 0x000ea20000100800 */
[----:B------:R-:W1:Y:S03]  /*8660*/  LDCU UR4, c[0x0][0x440] ;  /* 0x00008800ff0477ac */ /* 0x000e660008000800 */
[----:B------:R-:W3:Y:S04]  /*8670*/  LDL R241, [R1+0x2fc] ;  /* 0x0002fc0001f17983 */ /* 0x000ee80000100800 */
[----:B------:R-:W4:Y:S01]  /*8680*/  LDL R240, [R1+0x4] ;  /* 0x0000040001f07983 */ /* 0x000f220000100800 */
[----:B------:R-:W-:Y:S01]  /*8690*/  IMAD.SHL.U32 R245, R218, 0x8, RZ ;  /* 0x00000008daf57824 */ /* 0x000fe200078e00ff */
[----:B------:R-:W-:-:S04]  /*86a0*/  UIADD3 UR5, UPT, UPT, UR29, -0x2, URZ ;  /* 0xfffffffe1d057890 */ /* 0x000fc8000fffe0ff */
[----:B------:R-:W-:Y:S01]  /*86b0*/  LOP3.LUT R245, R245, 0x18, RZ, 0xc0, !PT ;  /* 0x00000018f5f57812 */ /* 0x000fe200078ec0ff */
[----:B------:R-:W-:-:S03]  /*86c0*/  UIMAD.WIDE.U32 UR12, UR5, UR10, URZ ;  /* 0x0000000a050c72a5 */ /* 0x000fc6000f8e00ff */
[C---:B-1----:R-:W-:Y:S01]  /*86d0*/  ISETP.GE.AND P0, PT, R245.reuse, UR4, PT ;  /* 0x00000004f5007c0c */ /* 0x042fe2000bf06270 */
[----:B------:R-:W-:Y:S01]  /*86e0*/  UIMAD UR5, UR5, UR11, UR13 ;  /* 0x0000000b050572a4 */ /* 0x000fe2000f8e020d */
[----:B------:R-:W-:Y:S01]  /*86f0*/  ISETP.GE.AND P1, PT, R245, UR4, PT ;  /* 0x00000004f5007c0c */ /* 0x000fe2000bf26270 */
[----:B------:R-:W-:Y:S01]  /*8700*/  USHF.L.U32 UR6, UR12, 0x7, URZ ;  /* 0x000000070c067899 */ /* 0x000fe200080006ff */
[----:B------:R-:W-:Y:S02]  /*8710*/  IMAD.U32 R2, RZ, RZ, UR10 ;  /* 0x0000000aff027e24 */ /* 0x000fe4000f8e00ff */
[----:B------:R-:W-:Y:S01]  /*8720*/  IMAD.U32 R0, RZ, RZ, UR10 ;  /* 0x0000000aff007e24 */ /* 0x000fe2000f8e00ff */
[----:B------:R-:W-:Y:S01]  /*8730*/  USHF.L.U64.HI UR5, UR12, 0x7, UR5 ;  /* 0x000000070c057899 */ /* 0x000fe20008010205 */
[----:B------:R-:W-:Y:S02]  /*8740*/  IMAD.U32 R8, RZ, RZ, UR10 ;  /* 0x0000000aff087e24 */ /* 0x000fe4000f8e00ff */
[----:B------:R-:W-:-:S02]  /*8750*/  IMAD.U32 R7, RZ, RZ, UR11 ;  /* 0x0000000bff077e24 */ /* 0x000fc4000f8e00ff */
[----:B------:R-:W-:Y:S01]  /*8760*/  IMAD.U32 R6, RZ, RZ, UR10 ;  /* 0x0000000aff067e24 */ /* 0x000fe2000f8e00ff */
[----:B------:R-:W-:Y:S01]  /*8770*/  @!P0 LEA R5, P3, R2, UR6, 0x5 ;  /* 0x0000000602058c11 */ /* 0x000fe2000f8628ff */
[----:B------:R-:W-:Y:S01]  /*8780*/  IMAD.U32 R4, RZ, RZ, UR11 ;  /* 0x0000000bff047e24 */ /* 0x000fe2000f8e00ff */
[----:B------:R-:W-:Y:S01]  /*8790*/  @!P0 LEA R3, P2, R0, UR6, 0x6 ;  /* 0x0000000600038c11 */ /* 0x000fe2000f8430ff */
[----:B------:R-:W-:Y:S01]  /*87a0*/  IMAD.U32 R0, RZ, RZ, UR6 ;  /* 0x00000006ff007e24 */ /* 0x000fe2000f8e00ff */
[----:B------:R-:W-:Y:S01]  /*87b0*/  @!P0 LEA.HI.X R9, R8, UR5, R7, 0x5, P3 ;  /* 0x0000000508098c11 */ /* 0x000fe200098f2c07 */
[----:B------:R-:W-:Y:S01]  /*87c0*/  IMAD.U32 R7, RZ, RZ, UR5 ;  /* 0x00000005ff077e24 */ /* 0x000fe2000f8e00ff */
[----:B------:R-:W-:Y:S01]  /*87d0*/  @!P0 LEA.HI.X R8, R6, UR5, R4, 0x6, P2 ;  /* 0x0000000506088c11 */ /* 0x000fe200090f3404 */
[----:B------:R-:W-:Y:S01]  /*87e0*/  BSSY.RECONVERGENT B0, `(.L_x_1256) ;  /* 0x0000026000007945 */ /* 0x000fe20003800200 */
[-C--:B--2---:R-:W-:Y:S02]  /*87f0*/  @!P1 LEA R6, P4, R0, R244.reuse, 0x1 ;  /* 0x000000f400069211 */ /* 0x084fe400078808ff */
[----:B------:R-:W-:-:S02]  /*8800*/  @!P0 LEA R4, P3, R5, R244, 0x1 ;  /* 0x000000f405048211 */ /* 0x000fc400078608ff */
[-C--:B---3--:R-:W-:Y:S02]  /*8810*/  @!P1 LEA.HI.X R7, R0, R241.reuse, R7, 0x1, P4 ;  /* 0x000000f100079211 */ /* 0x088fe400020f0c07 */
[----:B------:R-:W-:Y:S02]  /*8820*/  @!P0 LEA R2, P2, R3, R244, 0x1 ;  /* 0x000000f403028211 */ /* 0x000fe400078408ff */
[-C--:B------:R-:W-:Y:S01]  /*8830*/  @!P0 LEA.HI.X R5, R5, R241.reuse, R9, 0x1, P3 ;  /* 0x000000f105058211 */ /* 0x080fe200018f0c09 */
[----:B------:R-:W-:Y:S01]  /*8840*/  @!PT LDS RZ, [RZ] ;  /* 0x00000000fffff984 */ /* 0x000fe20000000800 */
[----:B------:R-:W-:Y:S01]  /*8850*/  @!PT LDS RZ, [RZ] ;  /* 0x00000000fffff984 */ /* 0x000fe20000000800 */
[----:B------:R-:W-:Y:S01]  /*8860*/  @!PT LDS RZ, [RZ] ;  /* 0x00000000fffff984 */ /* 0x000fe20000000800 */
[----:B----4-:R1:W-:Y:S01]  /*8870*/  @!P1 LDGSTS.E.BYPASS.LTC128B.128 [R240+0x2000], desc[UR22][R6.64] ;  /* 0x0200000006f09fae */ /* 0x0103e2000b981a16 */
[----:B------:R-:W-:-:S03]  /*8880*/  @!P0 LEA.HI.X R3, R3, R241, R8, 0x1, P2 ;  /* 0x000000f103038211 */ /* 0x000fc600010f0c08 */
        /* <DEDUP_REMOVED lines=27> */
.L_x_1257:
[----:B------:R-:W-:Y:S05]  /*8a40*/  BSYNC.RECONVERGENT B0 ;  /* 0x0000000000007941 */ /* 0x000fea0003800200 */
.L_x_1256:
[----:B------:R-:W0:Y:S02]  /*8a50*/  LDGDEPBAR ;  /* 0x00000000000079af */ /* 0x000e240000000000 */
.L_x_1255:
[----:B-12---:R-:W2:Y:S01]  /*8a60*/  LDL.LU R5, [R1] ;  /* 0x0000000001057983 */ /* 0x006ea20000300800 */
[----:B------:R-:W-:Y:S01]  /*8a70*/  FMNMX3.FTZ R0, R104, R143, R146, !PT ;  /* 0x0000008f68007276 */ /* 0x000fe20007810092 */
[----:B------:R-:W-:Y:S01]  /*8a80*/  USHF.L.U32 UR35, UR28, 0x2, URZ ;  /* 0x000000021c237899 */ /* 0x000fe200080006ff */
[----:B------:R-:W-:Y:S01]  /*8a90*/  SHF.R.U32.HI R3, RZ, 0x5, R218 ;  /* 0x00000005ff037819 */ /* 0x000fe200000116da */
[----:B------:R-:W1:Y:S01]  /*8aa0*/  S2R R4, SR_CTAID.X ;  /* 0x0000000000047919 */ /* 0x000e620000002500 */
[----:B------:R-:W-:Y:S01]  /*8ab0*/  FMNMX3.FTZ R0, R0, R155, R152, !PT ;  /* 0x0000009b00007276 */ /* 0x000fe20007810098 */
[----:B------:R-:W-:Y:S01]  /*8ac0*/  UIADD3 UR5, UPT, UPT, UR35, 0x1, URZ ;  /* 0x0000000123057890 */ /* 0x000fe2000fffe0ff */
[----:B------:R-:W-:Y:S02]  /*8ad0*/  STL [R1+0x438], R222 ;  /* 0x000438de01007387 */ /* 0x000fe40000100800 */
[----:B------:R-:W-:Y:S01]  /*8ae0*/  FMNMX3.FTZ R0, R0, R154, R151, !PT ;  /* 0x0000009a00007276 */ /* 0x000fe20007810097 */
[----:B------:R-:W-:Y:S01]  /*8af0*/  UIADD3 UR4, UPT, UPT, UR25, -0x4498517b, URZ ;  /* 0xbb67ae8519047890 */ /* 0x000fe2000fffe0ff */
[----:B------:R-:W-:Y:S02]  /*8b00*/  STL [R1+0x434], R229 ;  /* 0x000434e501007387 */ /* 0x000fe40000100800 */
[----:B------:R-:W-:Y:S01]  /*8b10*/  FMNMX3.FTZ R0, R0, R149, R49, !PT ;  /* 0x0000009500007276 */ /* 0x000fe20007810031 */
[----:B------:R-:W-:Y:S01]  /*8b20*/  UIADD3 UR12, UPT, UPT, UR24, -0x61c88647, URZ ;  /* 0x9e3779b9180c7890 */ /* 0x000fe2000fffe0ff */
[----:B------:R-:W-:Y:S02]  /*8b30*/  STL [R1+0x430], R231 ;  /* 0x000430e701007387 */ /* 0x000fe40000100800 */
[----:B------:R-:W-:Y:S01]  /*8b40*/  FMNMX3.FTZ R0, R0, R48, R22, !PT ;  /* 0x0000003000007276 */ /* 0x000fe20007810016 */
[----:B------:R-:W-:Y:S01]  /*8b50*/  UIADD3 UR34, UPT, UPT, UR24, 0x3c6ef372, URZ ;  /* 0x3c6ef37218227890 */ /* 0x000fe2000fffe0ff */
        /* <DEDUP_REMOVED lines=8> */
[----:B------:R-:W-:Y:S01]  /*8be0*/  UIADD3 UR31, UPT, UPT, UR24, -0x255992d5, URZ ;  /* 0xdaa66d2b181f7890 */ /* 0x000fe2000fffe0ff */
[----:B------:R-:W-:Y:S01]  /*8bf0*/  STL [R1+0x418], R238 ;  /* 0x000418ee01007387 */ /* 0x000fe20000100800 */
[----:B------:R-:W-:-:S02]  /*8c00*/  UIADD3 UR17, UPT, UPT, UR24, 0x78dde6e4, URZ ;  /* 0x78dde6e418117890 */ /* 0x000fc4000fffe0ff */
[----:B------:R-:W-:Y:S01]  /*8c10*/  UIADD3 UR16, UPT, UPT, UR25, -0x126145ec, URZ ;  /* 0xed9eba1419107890 */ /* 0x000fe2000fffe0ff */
[----:B------:R-:W-:Y:S01]  /*8c20*/  STL [R1+0x40c], R240 ;  /* 0x00040cf001007387 */ /* 0x000fe20000100800 */
[----:B-1----:R-:W-:Y:S01]  /*8c30*/  IMAD R0, R4, 0x8, R3 ;  /* 0x0000000804007824 */ /* 0x002fe200078e0203 */
[----:B------:R-:W-:Y:S01]  /*8c40*/  FMNMX3.FTZ R4, R198, R196, R194, !PT ;  /* 0x000000c4c6047276 */ /* 0x000fe200078100c2 */
[----:B------:R-:W1:Y:S01]  /*8c50*/  LDCU UR37, c[0x0][0x45c] ;  /* 0x00008b80ff2577ac */ /* 0x000e620008000800 */
[----:B------:R-:W-:Y:S01]  /*8c60*/  STL [R1+0x408], R241 ;  /* 0x000408f101007387 */ /* 0x000fe20000100800 */
[----:B------:R-:W-:Y:S01]  /*8c70*/  VIADD R3, R0, 0x4 ;  /* 0x0000000400037836 */ /* 0x000fe20000000000 */
[----:B------:R-:W-:Y:S01]  /*8c80*/  FMNMX3.FTZ R4, R4, R197, R195, !PT ;  /* 0x000000c504047276 */ /* 0x000fe200078100c3 */
[----:B------:R-:W-:Y:S01]  /*8c90*/  IMAD.WIDE.U32 R10, R0, -0x326172a9, RZ ;  /* 0xcd9e8d57000a7825 */ /* 0x000fe200078e00ff */
[----:B------:R-:W-:Y:S01]  /*8ca0*/  STL [R1+0x404], R242 ;  /* 0x000404f201007387 */ /* 0x000fe20000100800 */
[----:B------:R-:W-:Y:S01]  /*8cb0*/  FMNMX3.FTZ R0, R2, R120, R114, !PT ;  /* 0x0000007802007276 */ /* 0x000fe20007810072 */
[----:B------:R-:W-:Y:S01]  /*8cc0*/  UIADD3 UR15, UPT, UPT, UR24, 0x1715609d, URZ ;  /* 0x1715609d180f7890 */ /* 0x000fe2000fffe0ff */
[----:B------:R-:W-:Y:S01]  /*8cd0*/  FMNMX3.FTZ R4, R4, R193, R191, !PT ;  /* 0x000000c104047276 */ /* 0x000fe200078100bf */
[----:B------:R-:W-:Y:S01]  /*8ce0*/  STL [R1+0x400], R243 ;  /* 0x000400f301007387 */ /* 0x000fe20000100800 */
[----:B------:R-:W-:Y:S01]  /*8cf0*/  FMNMX3.FTZ R2, R0, R105, R94, !PT ;  /* 0x0000006900027276 */ /* 0x000fe2000781005e */
[----:B------:R-:W-:Y:S01]  /*8d00*/  IMAD.U32 R0, RZ, RZ, UR5 ;  /* 0x00000005ff007e24 */ /* 0x000fe2000f8e00ff */
[----:B------:R-:W-:Y:S01]  /*8d10*/  FMNMX3.FTZ R4, R4, R189, R183, !PT ;  /* 0x000000bd04047276 */ /* 0x000fe200078100b7 */
[----:B------:R-:W-:Y:S01]  /*8d20*/  STL [R1+0x3fc], R245 ;  /* 0x0003fcf501007387 */ /* 0x000fe20000100800 */
[----:B------:R-:W-:Y:S01]  /*8d30*/  IMAD.WIDE.U32 R8, R3, -0x326172a9, RZ ;  /* 0xcd9e8d5703087825 */ /* 0x000fe200078e00ff */
[----:B------:R-:W-:Y:S01]  /*8d40*/  FMNMX3.FTZ R2, R2, R88, R82, !PT ;  /* 0x0000005802027276 */ /* 0x000fe20007810052 */
[----:B------:R-:W-:Y:S01]  /*8d50*/  UIADD3 UR14, UPT, UPT, UR25, -0x56f99767, URZ ;  /* 0xa9066899190e7890 */ /* 0x000fe2000fffe0ff */
[----:B------:R-:W-:Y:S01]  /*8d60*/  STL [R1+0x3f8], R244 ;  /* 0x0003f8f401007387 */ /* 0x000fe20000100800 */
[----:B------:R-:W-:Y:S01]  /*8d70*/  LOP3.LUT R3, R252, UR24, R11, 0x96, !PT ;  /* 0x00000018fc037c12 */ /* 0x000fe2000f8e960b */
[----:B------:R-:W3:Y:S01]  /*8d80*/  LDCU.U8 UR36, c[0x0][0x4f8] ;  /* 0x00009f00ff2477ac */ /* 0x000ee20008000000 */
[----:B------:R-:W-:Y:S01]  /*8d90*/  FMNMX3.FTZ R7, R4, R174, R91, !PT ;  /* 0x000000ae04077276 */ /* 0x000fe2000781005b */
[----:B------:R-:W-:Y:S01]  /*8da0*/  STL [R1+0x3f4], R246 ;  /* 0x0003f4f601007387 */ /* 0x000fe20000100800 */
[----:B------:R-:W-:Y:S01]  /*8db0*/  FMNMX3.FTZ R4, R2, R78, R70, !PT ;  /* 0x0000004e02047276 */ /* 0x000fe20007810046 */
[----:B------:R-:W-:-:S02]  /*8dc0*/  UIADD3 UR13, UPT, UPT, UR24, -0x4ab325aa, URZ ;  /* 0xb54cda56180d7890 */ /* 0x000fc4000fffe0ff */
[----:B------:R-:W-:Y:S01]  /*8dd0*/  STL [R1+0x3f0], R250 ;  /* 0x0003f0fa01007387 */ /* 0x000fe20000100800 */
[----:B------:R-:W-:-:S03]  /*8de0*/  UIADD3 UR6, UPT, UPT, UR25, 0x646e171e, URZ ;  /* 0x646e171e19067890 */ /* 0x000fc6000fffe0ff */
[----:B------:R-:W-:Y:S04]  /*8df0*/  STL [R1+0x3ec], R247 ;  /* 0x0003ecf701007387 */ /* 0x000fe80000100800 */
[----:B------:R-:W-:Y:S04]  /*8e00*/  STL [R1+0x3e8], R251 ;  /* 0x0003e8fb01007387 */ /* 0x000fe80000100800 */
[----:B------:R-:W-:Y:S04]  /*8e10*/  STL.64 [R1+0x3e0], R248 ;  /* 0x0003e0f801007387 */ /* 0x000fe80000100a00 */
[----:B------:R-:W-:Y:S04]  /*8e20*/  STL [R1+0x388], R185 ;  /* 0x000388b901007387 */ /* 0x000fe80000100800 */
[----:B------:R-:W-:Y:S04]  /*8e30*/  STL [R1+0x358], R225 ;  /* 0x000358e101007387 */ /* 0x000fe80000100800 */
[----:B------:R-:W-:Y:S04]  /*8e40*/  STL [R1+0x354], R221 ;  /* 0x000354dd01007387 */ /* 0x000fe80000100800 */
[----:B------:R4:W-:Y:S04]  /*8e50*/  STL.64 [R1+0x410], R220 ;  /* 0x000410dc01007387 */ /* 0x0009e80000100a00 */
[----:B------:R-:W-:Y:S04]  /*8e60*/  STL [R1+0x350], R215 ;  /* 0x000350d701007387 */ /* 0x000fe80000100800 */
[----:B------:R1:W-:Y:S04]  /*8e70*/  STL.64 [R1+0x420], R214 ;  /* 0x000420d601007387 */ /* 0x0003e80000100a00 */
[----:B------:R-:W-:Y:S04]  /*8e80*/  STL [R1+0x34c], R213 ;  /* 0x00034cd501007387 */ /* 0x000fe80000100800 */
[----:B------:R-:W-:Y:S04]  /*8e90*/  STL [R1+0x348], R211 ;  /* 0x000348d301007387 */ /* 0x000fe80000100800 */
[----:B------:R-:W-:Y:S04]  /*8ea0*/  STL [R1+0x344], R210 ;  /* 0x000344d201007387 */ /* 0x000fe80000100800 */
[----:B------:R3:W-:Y:S01]  /*8eb0*/  STL.64 [R1+0x440], R210 ;  /* 0x000440d201007387 */ /* 0x0007e20000100a00 */
[----:B----4-:R-:W-:-:S03]  /*8ec0*/  IMAD.WIDE.U32 R220, R3, -0x2daee0ad, RZ ;  /* 0xd2511f5303dc7825 */ /* 0x010fc600078e00ff */
[----:B------:R-:W-:Y:S04]  /*8ed0*/  STL [R1+0x340], R209 ;  /* 0x000340d101007387 */ /* 0x000fe80000100800 */
[----:B------:R-:W-:Y:S04]  /*8ee0*/  STL [R1+0x33c], R208 ;  /* 0x00033cd001007387 */ /* 0x000fe80000100800 */
[----:B------:R-:W-:Y:S04]  /*8ef0*/  STL [R1+0x338], R176 ;  /* 0x000338b001007387 */ /* 0x000fe80000100800 */
[----:B------:R-:W-:Y:S04]  /*8f00*/  STL [R1+0x334], R172 ;  /* 0x000334ac01007387 */ /* 0x000fe80000100800 */
[----:B------:R-:W-:Y:S04]  /*8f10*/  STL [R1+0x330], R35 ;  /* 0x0003302301007387 */ /* 0x000fe80000100800 */
[----:B------:R-:W-:Y:S04]  /*8f20*/  STL [R1+0x32c], R33 ;  /* 0x00032c2101007387 */ /* 0x000fe80000100800 */
[----:B------:R-:W-:Y:S01]  /*8f30*/  STL [R1+0x328], R32 ;  /* 0x0003282001007387 */ /* 0x000fe20000100800 */
[----:B--2---:R-:W-:Y:S01]  /*8f40*/  IMAD.WIDE.U32 R248, R5, -0x2daee0ad, RZ ;  /* 0xd2511f5305f87825 */ /* 0x004fe200078e00ff */
[----:B------:R-:W-:-:S04]  /*8f50*/  LOP3.LUT R5, R252, UR24, R9, 0x96, !PT ;  /* 0x00000018fc057c12 */ /* 0x000fc8000f8e9609 */
[----:B------:R-:W-:Y:S01]  /*8f60*/  LOP3.LUT R0, R0, UR25, R249, 0x96, !PT ;  /* 0x0000001900007c12 */ /* 0x000fe2000f8e96f9 */
[----:B-1----:R-:W-:Y:S01]  /*8f70*/  IMAD.WIDE.U32 R214, R5, -0x2daee0ad, RZ ;  /* 0xd2511f5305d67825 */ /* 0x002fe200078e00ff */
[----:B------:R-:W-:Y:S01]  /*8f80*/  LOP3.LUT R6, R248, UR4, R221, 0x96, !PT ;  /* 0x00000004f8067c12 */ /* 0x000fe2000f8e96dd */
[----:B------:R-:W-:Y:S02]  /*8f90*/  STL.64 [R1+0x158], R248 ;  /* 0x000158f801007387 */ /* 0x000fe40000100a00 */
[----:B------:R-:W-:Y:S01]  /*8fa0*/  IMAD.WIDE.U32 R2, R0, -0x326172a9, RZ ;  /* 0xcd9e8d5700027825 */ /* 0x000fe200078e00ff */
[----:B------:R-:W-:Y:S01]  /*8fb0*/  FMNMX3.FTZ R0, R4, R68, R66, !PT ;  /* 0x0000004404007276 */ /* 0x000fe20007810042 */
[----:B------:R-:W-:Y:S01]  /*8fc0*/  STL.64 [R1+0x98], R10 ;  /* 0x0000980a01007387 */ /* 0x000fe20000100a00 */
[----:B------:R-:W-:Y:S01]  /*8fd0*/  LOP3.LUT R5, R248, UR4, R215, 0x96, !PT ;  /* 0x00000004f8057c12 */ /* 0x000fe2000f8e96d7 */
[----:B------:R-:W-:Y:S01]  /*8fe0*/  IMAD.WIDE.U32 R186, R6, -0x326172a9, RZ ;  /* 0xcd9e8d5706ba7825 */ /* 0x000fe200078e00ff */
[----:B------:R-:W-:Y:S01]  /*8ff0*/  FMNMX3.FTZ R0, R0, R62, R58, !PT ;  /* 0x0000003e00007276 */ /* 0x000fe2000781003a */
[----:B------:R1:W-:Y:S01]  /*9000*/  STL.64 [R1+0x90], R8 ;  /* 0x0000900801007387 */ /* 0x0003e20000100a00 */
[----:B------:R-:W-:Y:S01]  /*9010*/  FMNMX3.FTZ R4, R7, R52, R99, !PT ;  /* 0x0000003407047276 */ /* 0x000fe20007810063 */
[----:B---3--:R-:W-:Y:S01]  /*9020*/  IMAD.WIDE.U32 R210, R5, -0x326172a9, RZ ;  /* 0xcd9e8d5705d27825 */ /* 0x008fe200078e00ff */
[----:B------:R-:W-:Y:S01]  /*9030*/  FMNMX3.FTZ R0, R0, R54, R42, !PT ;  /* 0x0000003600007276 */ /* 0x000fe2000781002a */
[----:B------:R-:W-:Y:S01]  /*9040*/  STL.64 [R1+0x140], R220 ;  /* 0x000140dc01007387 */ /* 0x000fe20000100a00 */
[----:B------:R-:W-:-:S02]  /*9050*/  LOP3.LUT R5, R10, UR12, R3, 0x96, !PT ;  /* 0x0000000c0a057c12 */ /* 0x000fc4000f8e9603 */
[----:B------:R-:W-:Y:S01]  /*9060*/  FMNMX.FTZ R7, R34, R0, !PT ;  /* 0x0000000022077209 */ /* 0x000fe20007810000 */
[----:B------:R-:W-:Y:S01]  /*9070*/  STL.64 [R1+0x300], R214 ;  /* 0x000300d601007387 */ /* 0x000fe20000100a00 */
[----:B------:R-:W-:Y:S02]  /*9080*/  FMNMX3.FTZ R0, R178, R171, R169, !PT ;  /* 0x000000abb2007276 */ /* 0x000fe400078100a9 */
[----:B------:R-:W-:Y:S01]  /*9090*/  LOP3.LUT R6, R2, UR34, R187, 0x96, !PT ;  /* 0x0000002202067c12 */ /* 0x000fe2000f8e96bb */
[----:B------:R-:W2:Y:S01]  /*90a0*/  SHFL.BFLY PT, R38, R7, 0x2, 0x1f ;  /* 0x0c401f0007267f89 */ /* 0x000ea200000e0000 */
[----:B------:R-:W-:-:S03]  /*90b0*/  FMNMX3.FTZ R0, R0, R175, R170, !PT ;  /* 0x000000af00007276 */ /* 0x000fc600078100aa */
[----:B------:R-:W-:Y:S01]  /*90c0*/  IMAD.WIDE.U32 R14, R6, -0x2daee0ad, RZ ;  /* 0xd2511f53060e7825 */ /* 0x000fe200078e00ff */
[----:B------:R-:W-:Y:S01]  /*90d0*/  FMNMX3.FTZ R0, R0, R166, R164, !PT ;  /* 0x000000a600007276 */ /* 0x000fe200078100a4 */
[----:B------:R-:W-:Y:S01]  /*90e0*/  STL.64 [R1+0xe8], R210 ;  /* 0x0000e8d201007387 */ /* 0x000fe20000100a00 */
[----:B-1----:R-:W-:Y:S02]  /*90f0*/  LOP3.LUT R9, R8, UR12, R3, 0x96, !PT ;  /* 0x0000000c08097c12 */ /* 0x002fe4000f8e9603 */
[----:B------:R-:W-:Y:S02]  /*9100*/  FMNMX3.FTZ R3, R190, R184, R181, !PT ;  /* 0x000000b8be037276 */ /* 0x000fe400078100b5 */
[----:B------:R-:W-:Y:S02]  /*9110*/  LOP3.LUT R8, R2, UR34, R211, 0x96, !PT ;  /* 0x0000002202087c12 */ /* 0x000fe4000f8e96d3 */
[----:B------:R-:W-:Y:S01]  /*9120*/  FMNMX3.FTZ R2, R4, R41, R163, !PT ;  /* 0x0000002904027276 */ /* 0x000fe200078100a3 */
[----:B------:R-:W-:Y:S01]  /*9130*/  IMAD.WIDE.U32 R4, R5, -0x2daee0ad, RZ ;  /* 0xd2511f5305047825 */ /* 0x000fe200078e00ff */
[----:B------:R-:W-:-:S02]  /*9140*/  FMNMX3.FTZ R3, R3, R188, R182, !PT ;  /* 0x000000bc03037276 */ /* 0x000fc400078100b6 */
[----:B------:R-:W-:Y:S01]  /*9150*/  FMNMX3.FTZ R2, R2, R160, R157, !PT ;  /* 0x000000a002027276 */ /* 0x000fe2000781009d */
[----:B------:R-:W-:Y:S01]  /*9160*/  IMAD.WIDE.U32 R12, R8, -0x2daee0ad, RZ ;  /* 0xd2511f53080c7825 */ /* 0x000fe200078e00ff */
[----:B------:R-:W-:Y:S02]  /*9170*/  FMNMX3.FTZ R6, R3, R180, R173, !PT ;  /* 0x000000b403067276 */ /* 0x000fe400078100ad */
[----:B------:R-:W-:Y:S02]  /*9180*/  FMNMX3.FTZ R2, R2, R153, R150, !PT ;  /* 0x0000009902027276 */ /* 0x000fe40007810096 */
[----:B------:R-:W-:Y:S02]  /*9190*/  LOP3.LUT R11, R4, UR27, R15, 0x96, !PT ;  /* 0x0000001b040b7c12 */ /* 0x000fe4000f8e960f */
[----:B------:R-:W-:Y:S02]  /*91a0*/  FMNMX3.FTZ R4, R0, R162, R158, !PT ;  /* 0x000000a200047276 */ /* 0x000fe4000781009e */
[----:B------:R-:W-:-:S02]  /*91b0*/  FMNMX3.FTZ R0, R6, R168, R106, !PT ;  /* 0x000000a806007276 */ /* 0x000fc4000781006a */
[----:B------:R-:W-:Y:S02]  /*91c0*/  FMNMX3.FTZ R2, R2, R141, R124, !PT ;  /* 0x0000008d02027276 */ /* 0x000fe4000781007c */
[----:B------:R-:W-:Y:S02]  /*91d0*/  FMNMX3.FTZ R0, R0, R111, R117, !PT ;  /* 0x0000006f00007276 */ /* 0x000fe40007810075 */
[----:B------:R-:W-:Y:S02]  /*91e0*/  LOP3.LUT R10, R220, UR33, R5, 0x96, !PT ;  /* 0x00000021dc0a7c12 */ /* 0x000fe4000f8e9605 */
[----:B------:R-:W-:Y:S01]  /*91f0*/  FMNMX3.FTZ R5, R2, R123, R103, !PT ;  /* 0x0000007b02057276 */ /* 0x000fe20007810067 */
[----:B------:R-:W-:Y:S01]  /*9200*/  IMAD.WIDE.U32 R2, R9, -0x2daee0ad, RZ ;  /* 0xd2511f5309027825 */ /* 0x000fe200078e00ff */
[----:B------:R-:W-:Y:S02]  /*9210*/  FMNMX3.FTZ R0, R0, R116, R128, !PT ;  /* 0x0000007400007276 */ /* 0x000fe40007810080 */
[----:B------:R-:W-:Y:S01]  /*9220*/  FMNMX3.FTZ R4, R4, R156, R112, !PT ;  /* 0x0000009c04047276 */ /* 0x000fe20007810070 */
[----:B------:R-:W-:Y:S01]  /*9230*/  IMAD.WIDE.U32 R16, R10, -0x326172a9, RZ ;  /* 0xcd9e8d570a107825 */ /* 0x000fe200078e00ff */
[----:B------:R-:W-:-:S02]  /*9240*/  LOP3.LUT R15, R2, UR27, R13, 0x96, !PT ;  /* 0x0000001b020f7c12 */ /* 0x000fc4000f8e960d */
[----:B------:R-:W-:Y:S01]  /*9250*/  FMNMX3.FTZ R0, R0, R127, R147, !PT ;  /* 0x0000007f00007276 */ /* 0x000fe20007810093 */
[----:B------:R-:W-:Y:S01]  /*9260*/  IMAD.WIDE.U32 R10, R11, -0x326172a9, RZ ;  /* 0xcd9e8d570b0a7825 */ /* 0x000fe200078e00ff */
[----:B------:R-:W-:Y:S02]  /*9270*/  FMNMX3.FTZ R2, R4, R107, R119, !PT ;  /* 0x0000006b04027276 */ /* 0x000fe40007810077 */
[----:B------:R-:W-:Y:S02]  /*9280*/  FMNMX3.FTZ R0, R0, R145, R142, !PT ;  /* 0x0000009100007276 */ /* 0x000fe4000781008e */
[----:B------:R-:W-:Y:S02]  /*9290*/  FMNMX3.FTZ R2, R2, R118, R138, !PT ;  /* 0x0000007602027276 */ /* 0x000fe4000781008a */
[----:B------:R-:W-:Y:S02]  /*92a0*/  FMNMX3.FTZ R5, R5, R102, R95, !PT ;  /* 0x0000006605057276 */ /* 0x000fe4000781005f */
        /* <DEDUP_REMOVED lines=8> */
[----:B--2---:R-:W-:Y:S02]  /*9330*/  FMNMX.FTZ R38, R7, R38, !PT ;  /* 0x0000002607267209 */ /* 0x004fe40007810000 */
[----:B------:R-:W-:Y:S02]  /*9340*/  FMNMX3.FTZ R0, R0, R101, R93, !PT ;  /* 0x0000006500007276 */ /* 0x000fe4000781005d */
[----:B------:R-:W-:Y:S01]  /*9350*/  FMNMX3.FTZ R2, R2, R110, R100, !PT ;  /* 0x0000006e02027276 */ /* 0x000fe20007810064 */
[----:B------:R-:W1:Y:S01]  /*9360*/  SHFL.BFLY PT, R13, R38, 0x1, 0x1f ;  /* 0x0c201f00260d7f89 */ /* 0x000e6200000e0000 */
[----:B------:R-:W-:Y:S02]  /*9370*/  FMNMX3.FTZ R3, R3, R64, R60, !PT ;  /* 0x0000004003037276 */ /* 0x000fe4000781003c */
[----:B------:R-:W-:Y:S02]  /*9380*/  FMNMX3.FTZ R0, R0, R86, R83, !PT ;  /* 0x0000005600007276 */ /* 0x000fe40007810053 */
[----:B------:R-:W-:-:S02]  /*9390*/  FMNMX3.FTZ R2, R2, R90, R85, !PT ;  /* 0x0000005a02027276 */ /* 0x000fc40007810055 */
[----:B------:R-:W-:Y:S02]  /*93a0*/  FMNMX.FTZ R5, R57, R3, !PT ;  /* 0x0000000339057209 */ /* 0x000fe40007810000 */
[----:B------:R-:W-:Y:S02]  /*93b0*/  FMNMX3.FTZ R0, R0, R80, R71, !PT ;  /* 0x0000005000007276 */ /* 0x000fe40007810047 */
[----:B------:R-:W-:Y:S01]  /*93c0*/  FMNMX3.FTZ R2, R2, R81, R77, !PT ;  /* 0x0000005102027276 */ /* 0x000fe2000781004d */
[----:B------:R-:W2:Y:S01]  /*93d0*/  SHFL.BFLY PT, R39, R5, 0x2, 0x1f ;  /* 0x0c401f0005277f89 */ /* 0x000ea200000e0000 */
[----:B------:R-:W-:Y:S02]  /*93e0*/  FMNMX3.FTZ R0, R0, R65, R61, !PT ;  /* 0x0000004100007276 */ /* 0x000fe4000781003d */
[----:B------:R-:W-:Y:S02]  /*93f0*/  FMNMX3.FTZ R2, R2, R76, R69, !PT ;  /* 0x0000004c02027276 */ /* 0x000fe40007810045 */
[----:B------:R-:W-:-:S02]  /*9400*/  LOP3.LUT R3, R210, UR31, R19, 0x96, !PT ;  /* 0x0000001fd2037c12 */ /* 0x000fc4000f8e9613 */
[----:B------:R-:W-:Y:S02]  /*9410*/  FMNMX3.FTZ R0, R0, R56, R53, !PT ;  /* 0x0000003800007276 */ /* 0x000fe40007810035 */
[----:B------:R-:W-:Y:S01]  /*9420*/  LOP3.LUT R4, R186, UR31, R17, 0x96, !PT ;  /* 0x0000001fba047c12 */ /* 0x000fe2000f8e9611 */
[----:B------:R-:W-:Y:S01]  /*9430*/  IMAD.WIDE.U32 R6, R3, -0x2daee0ad, RZ ;  /* 0xd2511f5303067825 */ /* 0x000fe200078e00ff */
[----:B------:R-:W-:Y:S02]  /*9440*/  FMNMX3.FTZ R2, R2, R63, R59, !PT ;  /* 0x0000003f02027276 */ /* 0x000fe4000781003b */
[----:B------:R-:W-:Y:S01]  /*9450*/  FMNMX.FTZ R36, R46, R0, !PT ;  /* 0x000000002e247209 */ /* 0x000fe20007810000 */
[----:B------:R-:W-:Y:S01]  /*9460*/  IMAD.WIDE.U32 R8, R4, -0x2daee0ad, RZ ;  /* 0xd2511f5304087825 */ /* 0x000fe200078e00ff */
[----:B------:R-:W-:Y:S02]  /*9470*/  FMNMX3.FTZ R2, R2, R55, R45, !PT ;  /* 0x0000003702027276 */ /* 0x000fe4000781002d */
[----:B------:R-:W-:-:S02]  /*9480*/  LOP3.LUT R4, R16, UR17, R11, 0x96, !PT ;  /* 0x0000001110047c12 */ /* 0x000fc4000f8e960b */
[----:B------:R-:W-:Y:S02]  /*9490*/  LOP3.LUT R11, R12, UR16, R7, 0x96, !PT ;  /* 0x000000100c0b7c12 */ /* 0x000fe4000f8e9607 */
[----:B------:R-:W-:Y:S01]  /*94a0*/  FMNMX.FTZ R37, R43, R2, !PT ;  /* 0x000000022b257209 */ /* 0x000fe20007810000 */
[----:B------:R-:W3:Y:S01]  /*94b0*/  SHFL.BFLY PT, R12, R36, 0x2, 0x1f ;  /* 0x0c401f00240c7f89 */ /* 0x000ee200000e0000 */
[----:B-1----:R-:W-:Y:S01]  /*94c0*/  FMNMX.FTZ R38, R38, R13, !PT ;  /* 0x0000000d26267209 */ /* 0x002fe20007810000 */
[----:B------:R-:W-:Y:S01]  /*94d0*/  IMAD.WIDE.U32 R2, R15, -0x326172a9, RZ ;  /* 0xcd9e8d570f027825 */ /* 0x000fe200078e00ff */
[----:B------:R-:W-:Y:S01]  /*94e0*/  LOP3.LUT R9, R14, UR16, R9, 0x96, !PT ;  /* 0x000000100e097c12 */ /* 0x000fe2000f8e9609 */
[----:B------:R-:W1:Y:S01]  /*94f0*/  SHFL.BFLY PT, R13, R37, 0x2, 0x1f ;  /* 0x0c401f00250d7f89 */ /* 0x000e6200000e0000 */
[----:B--2---:R-:W-:Y:S01]  /*9500*/  FMNMX.FTZ R39, R5, R39, !PT ;  /* 0x0000002705277209 */ /* 0x004fe20007810000 */
[----:B------:R-:W-:-:S04]  /*9510*/  IMAD.WIDE.U32 R14, R4, -0x2daee0ad, RZ ;  /* 0xd2511f53040e7825 */ /* 0x000fc800078e00ff */
[C---:B------:R-:W-:Y:S01]  /*9520*/  FMUL.FTZ R0, R38.reuse, UR37 ;  /* 0x0000002526007c20 */ /* 0x040fe20008410000 */
[----:B------:R-:W-:Y:S01]  /*9530*/  FSETP.NEU.FTZ.AND P0, PT, R38, -INF , PT ;  /* 0xff8000002600780b */ /* 0x000fe20003f1d000 */
[----:B------:R-:W-:Y:S01]  /*9540*/  STL [R1+0x35c], R38 ;  /* 0x00035c2601007387 */ /* 0x000fe20000100800 */
[----:B------:R-:W-:Y:S01]  /*9550*/  IMAD.WIDE.U32 R4, R9, -0x326172a9, RZ ;  /* 0xcd9e8d5709047825 */ /* 0x000fe200078e00ff */
[----:B------:R-:W-:Y:S02]  /*9560*/  LOP3.LUT R7, R18, UR17, R3, 0x96, !PT ;  /* 0x0000001112077c12 */ /* 0x000fe4000f8e9603 */
[----:B------:R-:W2:Y:S01]  /*9570*/  SHFL.BFLY PT, R9, R39, 0x1, 0x1f ;  /* 0x0c201f0027097f89 */ /* 0x000ea200000e0000 */
[----:B------:R-:W-:Y:S02]  /*9580*/  FSEL R3, R0, RZ, P0 ;  /* 0x000000ff00037208 */ /* 0x000fe40000000000 */
[----:B------:R-:W-:Y:S01]  /*9590*/  LOP3.LUT R0, R10, UR15, R5, 0x96, !PT ;  /* 0x0000000f0a007c12 */ /* 0x000fe2000f8e9605 */
[----:B------:R-:W-:Y:S01]  /*95a0*/  IMAD.WIDE.U32 R16, R7, -0x2daee0ad, RZ ;  /* 0xd2511f5307107825 */ /* 0x000fe200078e00ff */
[----:B------:R-:W-:-:S03]  /*95b0*/  LOP3.LUT R8, R8, UR14, R15, 0x96, !PT ;  /* 0x0000000e08087c12 */ /* 0x000fc6000f8e960f */
[--C-:B------:R-:W-:Y:S01]  /*95c0*/  FFMA.FTZ R5, R104, UR37, -R3.reuse ;  /* 0x0000002568057c23 */ /* 0x100fe20008010803 */
[----:B------:R-:W-:Y:S01]  /*95d0*/  FFMA.FTZ R126, R126, UR37, -R3 ;  /* 0x000000257e7e7c23 */ /* 0x000fe20008010803 */
[----:B------:R-:W-:-:S04]  /*95e0*/  IMAD.WIDE.U32 R108, R0, -0x2daee0ad, RZ ;  /* 0xd2511f53006c7825 */ /* 0x000fc800078e00ff */
[----:B------:R-:W-:Y:S01]  /*95f0*/  FFMA.FTZ R0, R49, UR37, -R3 ;  /* 0x0000002531007c23 */ /* 0x000fe20008010803 */
[----:B------:R4:W-:Y:S01]  /*9600*/  MUFU.EX2 R251, R5 ;  /* 0x0000000500fb7308 */ /* 0x0009e20000000800 */
[----:B---3--:R-:W-:Y:S01]  /*9610*/  FMNMX.FTZ R36, R36, R12, !PT ;  /* 0x0000000c24247209 */ /* 0x008fe20007810000 */
[----:B------:R-:W-:Y:S01]  /*9620*/  IMAD.WIDE.U32 R10, R11, -0x326172a9, RZ ;  /* 0xcd9e8d570b0a7825 */ /* 0x000fe200078e00ff */
[----:B------:R-:W-:-:S03]  /*9630*/  LOP3.LUT R98, R14, UR6, R109, 0x96, !PT ;  /* 0x000000060e627c12 */ /* 0x000fc6000f8e966d */
[----:B------:R-:W-:Y:S01]  /*9640*/  FFMA.FTZ R120, R120, UR37, -R3 ;  /* 0x0000002578787c23 */ /* 0x000fe20008010803 */
[----:B-1----:R-:W-:Y:S01]  /*9650*/  FMNMX.FTZ R37, R37, R13, !PT ;  /* 0x0000000d25257209 */ /* 0x002fe20007810000 */
[----:B------:R-:W1:Y:S01]  /*9660*/  SHFL.BFLY PT, R7, R36, 0x1, 0x1f ;  /* 0x0c201f0024077f89 */ /* 0x000e6200000e0000 */
[----:B------:R-:W-:Y:S01]  /*9670*/  IMAD.WIDE.U32 R50, R8, -0x326172a9, RZ ;  /* 0xcd9e8d5708327825 */ /* 0x000fe200078e00ff */
[----:B------:R3:W-:Y:S01]  /*9680*/  MUFU.EX2 R161, R0 ;  /* 0x0000000000a17308 */ /* 0x0007e20000000800 */
[----:B------:R-:W-:Y:S01]  /*9690*/  LOP3.LUT R2, R2, UR15, R11, 0x96, !PT ;  /* 0x0000000f02027c12 */ /* 0x000fe2000f8e960b */
[----:B------:R-:W1:Y:S01]  /*96a0*/  SHFL.BFLY PT, R8, R37, 0x1, 0x1f ;  /* 0x0c201f0025087f89 */ /* 0x000e6200000e0000 */
[----:B------:R-:W-:Y:S01]  /*96b0*/  LOP3.LUT R11, R6, UR14, R17, 0x96, !PT ;  /* 0x0000000e060b7c12 */ /* 0x000fe2000f8e9611 */
[----:B------:R-:W-:Y:S01]  /*96c0*/  FFMA.FTZ R94, R94, UR37, -R3 ;  /* 0x000000255e5e7c23 */ /* 0x000fe20008010803 */
[----:B------:R-:W-:Y:S01]  /*96d0*/  LOP3.LUT R47, R4, UR13, R51, 0x96, !PT ;  /* 0x0000000d042f7c12 */ /* 0x000fe2000f8e9633 */
[----:B------:R-:W-:Y:S01]  /*96e0*/  IMAD.WIDE.U32 R96, R2, -0x2daee0ad, RZ ;  /* 0xd2511f5302607825 */ /* 0x000fe200078e00ff */
[----:B--2---:R-:W-:-:S03]  /*96f0*/  FMNMX.FTZ R39, R39, R9, !PT ;  /* 0x0000000927277209 */ /* 0x004fc60007810000 */
[--C-:B------:R-:W-:Y:S01]  /*9700*/  FFMA.FTZ R236, R70, UR37, -R3.reuse ;  /* 0x0000002546ec7c23 */ /* 0x100fe20008010803 */
[----:B------:R-:W-:Y:S01]  /*9710*/  PRMT R2, R50, 0x7770, RZ ;  /* 0x0000777032027816 */ /* 0x000fe200000000ff */
[--C-:B----4-:R-:W-:Y:S01]  /*9720*/  FFMA.FTZ R5, R22, UR37, -R3.reuse ;  /* 0x0000002516057c23 */ /* 0x110fe20008010803 */
[C---:B------:R-:W-:Y:S01]  /*9730*/  FSETP.NEU.FTZ.AND P0, PT, R39.reuse, -INF , PT ;  /* 0xff8000002700780b */ /* 0x040fe20003f1d000 */
[----:B------:R-:W-:Y:S01]  /*9740*/  FMUL.FTZ R4, R39, UR37 ;  /* 0x0000002527047c20 */ /* 0x000fe20008410000 */
[----:B------:R-:W-:Y:S01]  /*9750*/  ISETP.LE.U32.AND P5, PT, R2, UR36, PT ;  /* 0x0000002402007c0c */ /* 0x000fe2000bfa3070 */
[----:B------:R2:W-:Y:S01]  /*9760*/  MUFU.EX2 R222, R5 ;  /* 0x0000000500de7308 */ /* 0x0005e20000000800 */
[----:B------:R-:W-:Y:S01]  /*9770*/  PRMT R2, R50, 0x7772, RZ ;  /* 0x0000777232027816 */ /* 0x000fe200000000ff */
[----:B------:R-:W-:Y:S01]  /*9780*/  STL [R1+0x360], R39 ;  /* 0x0003602701007387 */ /* 0x000fe20000100800 */
[----:B---3--:R-:W-:Y:S01]  /*9790*/  FFMA.FTZ R0, R48, UR37, -R3 ;  /* 0x0000002530007c23 */ /* 0x008fe20008010803 */
[----:B------:R-:W-:Y:S01]  /*97a0*/  FSEL R4, R4, RZ, P0 ;  /* 0x000000ff04047208 */ /* 0x000fe20000000000 */
[----:B------:R-:W-:Y:S01]  /*97b0*/  IMAD.WIDE.U32 R48, R11, -0x326172a9, RZ ;  /* 0xcd9e8d570b307825 */ /* 0x000fe200078e00ff */
[----:B------:R-:W-:-:S03]  /*97c0*/  ISETP.GT.U32.AND P3, PT, R2, UR36, PT ;  /* 0x0000002402007c0c */ /* 0x000fc6000bf64070 */
[--C-:B------:R-:W-:Y:S01]  /*97d0*/  FFMA.FTZ R235, R68, UR37, -R3.reuse ;  /* 0x0000002544eb7c23 */ /* 0x100fe20008010803 */
[----:B------:R3:W4:Y:S01]  /*97e0*/  MUFU.EX2 R167, R0 ;  /* 0x0000000000a77308 */ /* 0x0007220000000800 */
[----:B-1----:R-:W-:Y:S01]  /*97f0*/  FMNMX.FTZ R36, R36, R7, !PT ;  /* 0x0000000724247209 */ /* 0x002fe20007810000 */
[--C-:B------:R-:W-:Y:S01]  /*9800*/  FFMA.FTZ R6, R91, UR37, -R4.reuse ;  /* 0x000000255b067c23 */ /* 0x100fe20008010804 */
[--C-:B------:R-:W-:Y:S01]  /*9810*/  FFMA.FTZ R2, R52, UR37, -R4.reuse ;  /* 0x0000002534027c23 */ /* 0x100fe20008010804 */
[----:B------:R-:W-:Y:S01]  /*9820*/  FMNMX.FTZ R37, R37, R8, !PT ;  /* 0x0000000825257209 */ /* 0x000fe20007810000 */
[----:B------:R-:W-:Y:S01]  /*9830*/  FFMA.FTZ R91, R88, UR37, -R3 ;  /* 0x00000025585b7c23 */ /* 0x000fe20008010803 */
[----:B------:R-:W-:Y:S01]  /*9840*/  FSETP.NEU.FTZ.AND P0, PT, R36, -INF , PT ;  /* 0xff8000002400780b */ /* 0x000fe20003f1d000 */
[----:B------:R-:W-:Y:S01]  /*9850*/  STL [R1+0x364], R36 ;  /* 0x0003642401007387 */ /* 0x000fe20000100800 */
[----:B------:R1:W-:Y:S01]  /*9860*/  MUFU.EX2 R229, R6 ;  /* 0x0000000600e57308 */ /* 0x0003e20000000800 */
[----:B--2---:R-:W-:Y:S01]  /*9870*/  SHF.R.U32.HI R5, RZ, 0x18, R47 ;  /* 0x00000018ff057819 */ /* 0x004fe2000001162f */
[--C-:B------:R-:W-:Y:S01]  /*9880*/  FFMA.FTZ R38, R66, UR37, -R3.reuse ;  /* 0x0000002542267c23 */ /* 0x100fe20008010803 */
[----:B------:R-:W-:Y:S01]  /*9890*/  STL [R1+0x38c], R50 ;  /* 0x00038c3201007387 */ /* 0x000fe20000100800 */
[----:B------:R-:W-:Y:S01]  /*98a0*/  PRMT R7, R50, 0x7773, RZ ;  /* 0x0000777332077816 */ /* 0x000fe200000000ff */
[--C-:B------:R-:W-:Y:S01]  /*98b0*/  FFMA.FTZ R244, R62, UR37, -R3.reuse ;  /* 0x000000253ef47c23 */ /* 0x100fe20008010803 */
[----:B------:R-:W-:Y:S01]  /*98c0*/  ISETP.LE.U32.AND P6, PT, R5, UR36, PT ;  /* 0x0000002405007c0c */ /* 0x000fe2000bfc3070 */
[----:B------:R-:W-:Y:S01]  /*98d0*/  STL [R1+0x368], R37 ;  /* 0x0003682501007387 */ /* 0x000fe20000100800 */
[----:B------:R2:W4:Y:S01]  /*98e0*/  MUFU.EX2 R234, R2 ;  /* 0x0000000200ea7308 */ /* 0x0005220000000800 */
[----:B---3--:R-:W-:Y:S01]  /*98f0*/  PRMT R0, R50, 0x7771, RZ ;  /* 0x0000777132007816 */ /* 0x008fe200000000ff */
[----:B------:R-:W-:Y:S01]  /*9900*/  FFMA.FTZ R246, R58, UR37, -R3 ;  /* 0x000000253af67c23 */ /* 0x000fe20008010803 */
[----:B------:R-:W-:Y:S01]  /*9910*/  LOP3.LUT R49, R10, UR13, R49, 0x96, !PT ;  /* 0x0000000d0a317c12 */ /* 0x000fe2000f8e9631 */
[----:B------:R-:W-:Y:S01]  /*9920*/  FFMA.FTZ R250, R34, UR37, -R3 ;  /* 0x0000002522fa7c23 */ /* 0x000fe20008010803 */
[----:B------:R-:W-:Y:S01]  /*9930*/  ISETP.GT.U32.AND P4, PT, R0, UR36, PT ;  /* 0x0000002400007c0c */ /* 0x000fe2000bf84070 */
[----:B------:R-:W-:Y:S01]  /*9940*/  FFMA.FTZ R227, R60, UR37, -R4 ;  /* 0x000000253ce37c23 */ /* 0x000fe20008010804 */
[----:B------:R-:W-:Y:S01]  /*9950*/  PRMT R0, R47, 0x7632, R0 ;  /* 0x000076322f007816 */ /* 0x000fe20000000000 */
[----:B------:R-:W-:Y:S01]  /*9960*/  FFMA.FTZ R226, R57, UR37, -R4 ;  /* 0x0000002539e27c23 */ /* 0x000fe20008010804 */
[----:B-1----:R-:W-:Y:S01]  /*9970*/  FMUL.FTZ R6, R37, UR37 ;  /* 0x0000002525067c20 */ /* 0x002fe20008410000 */
[----:B------:R-:W-:Y:S01]  /*9980*/  LOP3.LUT R87, R16, UR6, R97, 0x96, !PT ;  /* 0x0000000610577c12 */ /* 0x000fe2000f8e9661 */
[----:B------:R-:W-:Y:S01]  /*9990*/  FFMA.FTZ R97, R82, UR37, -R3 ;  /* 0x0000002552617c23 */ /* 0x000fe20008010803 */
[----:B------:R-:W-:-:S02]  /*99a0*/  LOP3.LUT R0, R0, 0xff, RZ, 0xc0, !PT ;  /* 0x000000ff00007812 */ /* 0x000fc400078ec0ff */
[----:B------:R-:W-:Y:S02]  /*99b0*/  PRMT R8, R48, 0x7771, RZ ;  /* 0x0000777130087816 */ /* 0x000fe400000000ff */
[----:B------:R-:W-:Y:S01]  /*99c0*/  ISETP.LE.U32.AND P1, PT, R0, UR36, PT ;  /* 0x0000002400007c0c */ /* 0x000fe2000bf23070 */
[--C-:B--2---:R-:W-:Y:S01]  /*99d0*/  FFMA.FTZ R2, R92, UR37, -R3.reuse ;  /* 0x000000255c027c23 */ /* 0x104fe20008010803 */
[----:B----4-:R-:W-:Y:S01]  /*99e0*/  F2FP.BF16.F32.PACK_AB R0, R167, R161 ;  /* 0x000000a1a700723e */ /* 0x010fe200000010ff */
[--C-:B------:R-:W-:Y:S01]  /*99f0*/  FFMA.FTZ R92, R78, UR37, -R3.reuse ;  /* 0x000000254e5c7c23 */ /* 0x100fe20008010803 */
[----:B------:R-:W-:Y:S01]  /*9a00*/  FFMA.FTZ R78, R42, UR37, -R3 ;  /* 0x000000252a4e7c23 */ /* 0x000fe20008010803 */
[----:B------:R1:W2:Y:S01]  /*9a10*/  MUFU.EX2 R231, R2 ;  /* 0x0000000200e77308 */ /* 0x0002a20000000800 */
[C---:B------:R-:W-:Y:S02]  /*9a20*/  PRMT R212, R0.reuse, 0x7610, R212 ;  /* 0x0000761000d47816 */ /* 0x040fe400000000d4 */
[----:B------:R-:W-:Y:S01]  /*9a30*/  PRMT R207, R0, 0x7632, R207 ;  /* 0x0000763200cf7816 */ /* 0x000fe200000000cf */
[----:B------:R-:W-:-:S04]  /*9a40*/  FMUL.FTZ R0, R36, UR37 ;  /* 0x0000002524007c20 */ /* 0x000fc80008410000 */
[----:B------:R-:W-:Y:S01]  /*9a50*/  @!P1 HFMA2.BF16_V2 R20, -RZ.H0_H0, RZ.H0_H0, -R212.H0_H0 ;  /* 0x200000ffff149231 */ /* 0x000fe200003409d4 */
[----:B------:R-:W-:Y:S01]  /*9a60*/  FSEL R0, R0, RZ, P0 ;  /* 0x000000ff00007208 */ /* 0x000fe20000000000 */
[----:B------:R-:W-:Y:S01]  /*9a70*/  @!P6 HFMA2.BF16_V2 R21, -RZ.H0_H0, RZ.H0_H0, -R207.H0_H0 ;  /* 0x200000ffff15e231 */ /* 0x000fe200003409cf */
[----:B------:R-:W-:-:S03]  /*9a80*/  FSETP.NEU.FTZ.AND P0, PT, R37, -INF , PT ;  /* 0xff8000002500780b */ /* 0x000fc60003f1d000 */
[--C-:B------:R-:W-:Y:S01]  /*9a90*/  FFMA.FTZ R5, R106, UR37, -R0.reuse ;  /* 0x000000256a057c23 */ /* 0x100fe20008010800 */
[--C-:B------:R-:W-:Y:S01]  /*9aa0*/  FFMA.FTZ R14, R190, UR37, -R0.reuse ;  /* 0x00000025be0e7c23 */ /* 0x100fe20008010800 */
[--C-:B------:R-:W-:Y:S01]  /*9ab0*/  FFMA.FTZ R13, R184, UR37, -R0.reuse ;  /* 0x00000025b80d7c23 */ /* 0x100fe20008010800 */
[----:B-1----:R-:W-:Y:S01]  /*9ac0*/  FSEL R2, R6, RZ, P0 ;  /* 0x000000ff06027208 */ /* 0x002fe20000000000 */
[----:B------:R1:W-:Y:S01]  /*9ad0*/  MUFU.EX2 R159, R5 ;  /* 0x00000005009f7308 */ /* 0x0003e20000000800 */
[----:B------:R-:W-:Y:S01]  /*9ae0*/  PRMT R6, R212, 0x5410, R207 ;  /* 0x00005410d4067816 */ /* 0x000fe200000000cf */
[----:B------:R-:W-:Y:S01]  /*9af0*/  FFMA.FTZ R17, R188, UR37, -R0 ;  /* 0x00000025bc117c23 */ /* 0x000fe20008010800 */
[----:B------:R-:W-:Y:S01]  /*9b00*/  @!P1 PRMT R212, R20, 0x5410, RZ ;  /* 0x0000541014d49816 */ /* 0x000fe200000000ff */
[----:B------:R-:W-:Y:S01]  /*9b10*/  FFMA.FTZ R16, R156, UR37, -R2 ;  /* 0x000000259c107c23 */ /* 0x000fe20008010802 */
[----:B------:R-:W-:Y:S01]  /*9b20*/  ISETP.GT.U32.AND P0, PT, R7, UR36, PT ;  /* 0x0000002407007c0c */ /* 0x000fe2000bf04070 */
[----:B------:R-:W-:Y:S01]  /*9b30*/  FFMA.FTZ R7, R99, UR37, -R4 ;  /* 0x0000002563077c23 */ /* 0x000fe20008010804 */
[----:B------:R-:W-:Y:S01]  /*9b40*/  @!P6 PRMT R207, R21, 0x5410, RZ ;  /* 0x0000541015cfe816 */ /* 0x000fe200000000ff */
[----:B------:R-:W-:Y:S01]  /*9b50*/  STL [R1+0x390], R212 ;  /* 0x000390d401007387 */ /* 0x000fe20000100800 */
[--C-:B------:R-:W-:Y:S01]  /*9b60*/  FFMA.FTZ R11, R170, UR37, -R2.reuse ;  /* 0x00000025aa0b7c23 */ /* 0x100fe20008010802 */
[----:B------:R3:W-:Y:S01]  /*9b70*/  MUFU.EX2 R238, R7 ;  /* 0x0000000700ee7308 */ /* 0x0007e20000000800 */
[--C-:B------:R-:W-:Y:S01]  /*9b80*/  FFMA.FTZ R72, R90, UR37, -R2.reuse ;  /* 0x000000255a487c23 */ /* 0x100fe20008010802 */
[----:B------:R4:W-:Y:S01]  /*9b90*/  STL [R1+0x170], R6 ;  /* 0x0001700601007387 */ /* 0x0009e20000100800 */
[--C-:B------:R-:W-:Y:S01]  /*9ba0*/  FFMA.FTZ R12, R164, UR37, -R2.reuse ;  /* 0x00000025a40c7c23 */ /* 0x100fe20008010802 */
[--C-:B------:R-:W-:Y:S01]  /*9bb0*/  FFMA.FTZ R15, R158, UR37, -R2.reuse ;  /* 0x000000259e0f7c23 */ /* 0x100fe20008010802 */
[--C-:B------:R-:W-:Y:S01]  /*9bc0*/  FFMA.FTZ R42, R130, UR37, -R2.reuse ;  /* 0x00000025822a7c23 */ /* 0x100fe20008010802 */
[----:B------:R-:W-:Y:S01]  /*9bd0*/  STL [R1+0x394], R207 ;  /* 0x000394cf01007387 */ /* 0x000fe20000100800 */
[----:B-1----:R-:W-:Y:S01]  /*9be0*/  F2FP.BF16.F32.PACK_AB R5, R234, R229 ;  /* 0x000000e5ea05723e */ /* 0x002fe200000010ff */
[--C-:B------:R-:W-:Y:S01]  /*9bf0*/  FFMA.FTZ R51, R121, UR37, -R2.reuse ;  /* 0x0000002579337c23 */ /* 0x100fe20008010802 */
[--C-:B------:R-:W-:Y:S01]  /*9c00*/  FFMA.FTZ R70, R100, UR37, -R2.reuse ;  /* 0x0000002564467c23 */ /* 0x100fe20008010802 */
[----:B------:R-:W-:Y:S01]  /*9c10*/  FFMA.FTZ R75, R85, UR37, -R2 ;  /* 0x00000025554b7c23 */ /* 0x000fe20008010802 */
[----:B------:R-:W-:Y:S01]  /*9c20*/  PRMT R204, R5, 0x7610, R204 ;  /* 0x0000761005cc7816 */ /* 0x000fe200000000cc */
[----:B------:R-:W-:Y:S01]  /*9c30*/  FFMA.FTZ R90, R81, UR37, -R2 ;  /* 0x00000025515a7c23 */ /* 0x000fe20008010802 */
[----:B------:R-:W-:Y:S01]  /*9c40*/  PRMT R203, R5, 0x7632, R203 ;  /* 0x0000763205cb7816 */ /* 0x000fe200000000cb */
[----:B------:R-:W-:Y:S01]  /*9c50*/  FFMA.FTZ R5, R41, UR37, -R4 ;  /* 0x0000002529057c23 */ /* 0x000fe20008010804 */
[----:B------:R-:W-:Y:S01]  /*9c60*/  FFMA.FTZ R148, R77, UR37, -R2 ;  /* 0x000000254d947c23 */ /* 0x000fe20008010802 */
[----:B------:R-:W-:Y:S01]  /*9c70*/  @!P5 HFMA2.BF16_V2 R22, -RZ.H0_H0, RZ.H0_H0, -R204.H0_H0 ;  /* 0x200000ffff16d231 */ /* 0x000fe200003409cc */
[----:B---3--:R-:W-:Y:S01]  /*9c80*/  PRMT R7, R204, 0x5410, R203 ;  /* 0x00005410cc077816 */ /* 0x008fe200000000cb */
[----:B------:R2:W-:Y:S01]  /*9c90*/  MUFU.EX2 R242, R5 ;  /* 0x0000000500f27308 */ /* 0x0005e20000000800 */
[----:B------:R-:W-:-:S02]  /*9ca0*/  @P4 HFMA2.BF16_V2 R23, -RZ.H0_H0, RZ.H0_H0, -R203.H0_H0 ;  /* 0x200000ffff174231 */ /* 0x000fc400003409cb */
[--C-:B------:R-:W-:Y:S01]  /*9cb0*/  FFMA.FTZ R170, R63, UR37, -R2.reuse ;  /* 0x000000253faa7c23 */ /* 0x100fe20008010802 */
[----:B------:R-:W-:Y:S01]  /*9cc0*/  @!P5 PRMT R204, R22, 0x5410, RZ ;  /* 0x0000541016ccd816 */ /* 0x000fe200000000ff */
[--C-:B------:R-:W-:Y:S01]  /*9cd0*/  FFMA.FTZ R223, R59, UR37, -R2.reuse ;  /* 0x000000253bdf7c23 */ /* 0x100fe20008010802 */
[--C-:B------:R-:W-:Y:S01]  /*9ce0*/  FFMA.FTZ R224, R55, UR37, -R2.reuse ;  /* 0x0000002537e07c23 */ /* 0x100fe20008010802 */
[----:B------:R-:W-:Y:S01]  /*9cf0*/  @P4 PRMT R203, R23, 0x5410, RZ ;  /* 0x0000541017cb4816 */ /* 0x000fe200000000ff */
[--C-:B------:R-:W-:Y:S01]  /*9d00*/  FFMA.FTZ R233, R45, UR37, -R2.reuse ;  /* 0x000000252de97c23 */ /* 0x100fe20008010802 */
[----:B------:R1:W-:Y:S01]  /*9d10*/  STL [R1+0x398], R204 ;  /* 0x000398cc01007387 */ /* 0x0003e20000100800 */
[----:B----4-:R-:W-:Y:S01]  /*9d20*/  LOP3.LUT R6, R98, 0xff, RZ, 0xc0, !PT ;  /* 0x000000ff62067812 */ /* 0x010fe200078ec0ff */
[----:B------:R-:W-:Y:S01]  /*9d30*/  FFMA.FTZ R239, R43, UR37, -R2 ;  /* 0x000000252bef7c23 */ /* 0x000fe20008010802 */
[----:B------:R-:W-:Y:S01]  /*9d40*/  ISETP.GT.U32.AND P4, PT, R8, UR36, PT ;  /* 0x0000002408007c0c */ /* 0x000fe2000bf84070 */
[----:B------:R3:W-:Y:S01]  /*9d50*/  STL [R1+0x17c], R7 ;  /* 0x00017c0701007387 */ /* 0x0007e20000100800 */
[----:B------:R-:W-:Y:S01]  /*9d60*/  ISETP.LE.U32.AND P2, PT, R6, UR36, PT ;  /* 0x0000002406007c0c */ /* 0x000fe2000bf43070 */
[--C-:B------:R-:W-:Y:S01]  /*9d70*/  FFMA.FTZ R20, R173, UR37, -R0.reuse ;  /* 0x00000025ad147c23 */ /* 0x100fe20008010800 */
[----:B------:R-:W-:Y:S01]  /*9d80*/  PRMT R6, R48, 0x7772, RZ ;  /* 0x0000777230067816 */ /* 0x000fe200000000ff */
[----:B------:R4:W-:Y:S01]  /*9d90*/  STL [R1+0x39c], R203 ;  /* 0x00039ccb01007387 */ /* 0x0009e20000100800 */
[----:B--2---:R-:W-:Y:S01]  /*9da0*/  F2FP.BF16.F32.PACK_AB R5, R231, R222 ;  /* 0x000000dee705723e */ /* 0x004fe200000010ff */
[--C-:B------:R-:W-:Y:S01]  /*9db0*/  FFMA.FTZ R18, R182, UR37, -R0.reuse ;  /* 0x00000025b6127c23 */ /* 0x100fe20008010800 */
[----:B------:R-:W-:Y:S01]  /*9dc0*/  ISETP.GT.U32.AND P6, PT, R6, UR36, PT ;  /* 0x0000002406007c0c */ /* 0x000fe2000bfc4070 */
[--C-:B------:R-:W-:Y:S01]  /*9dd0*/  FFMA.FTZ R6, R111, UR37, -R0.reuse ;  /* 0x000000256f067c23 */ /* 0x100fe20008010800 */
[C---:B------:R-:W-:Y:S01]  /*9de0*/  PRMT R217, R5.reuse, 0x7610, R217 ;  /* 0x0000761005d97816 */ /* 0x040fe200000000d9 */
[----:B------:R-:W-:Y:S01]  /*9df0*/  FFMA.FTZ R19, R180, UR37, -R0 ;  /* 0x00000025b4137c23 */ /* 0x000fe20008010800 */
[----:B------:R-:W-:Y:S01]  /*9e00*/  PRMT R216, R5, 0x7632, R216 ;  /* 0x0000763205d87816 */ /* 0x000fe200000000d8 */
[----:B------:R2:W4:Y:S01]  /*9e10*/  MUFU.EX2 R165, R6 ;  /* 0x0000000600a57308 */ /* 0x0005220000000800 */
[----:B------:R-:W-:Y:S01]  /*9e20*/  PRMT R5, R48, 0x7773, RZ ;  /* 0x0000777330057816 */ /* 0x000fe200000000ff */
[----:B------:R-:W-:-:S02]  /*9e30*/  @P3 HFMA2.BF16_V2 R24, -RZ.H0_H0, RZ.H0_H0, -R217.H0_H0 ;  /* 0x200000ffff183231 */ /* 0x000fc400003409d9 */
[--C-:B------:R-:W-:Y:S01]  /*9e40*/  FFMA.FTZ R21, R168, UR37, -R0.reuse ;  /* 0x00000025a8157c23 */ /* 0x100fe20008010800 */
[----:B------:R-:W-:Y:S01]  /*9e50*/  @P0 HFMA2.BF16_V2 R25, -RZ.H0_H0, RZ.H0_H0, -R216.H0_H0 ;  /* 0x200000ffff190231 */ /* 0x000fe200003409d8 */
[----:B------:R-:W-:Y:S01]  /*9e60*/  ISETP.GT.U32.AND P5, PT, R5, UR36, PT ;  /* 0x0000002405007c0c */ /* 0x000fe2000bfa4070 */
[--C-:B------:R-:W-:Y:S01]  /*9e70*/  FFMA.FTZ R43, R134, UR37, -R0.reuse ;  /* 0x00000025862b7c23 */ /* 0x100fe20008010800 */
[--C-:B------:R-:W-:Y:S01]  /*9e80*/  FFMA.FTZ R68, R113, UR37, -R0.reuse ;  /* 0x0000002571447c23 */ /* 0x100fe20008010800 */
[----:B------:R-:W-:Y:S01]  /*9e90*/  FFMA.FTZ R74, R93, UR37, -R0 ;  /* 0x000000255d4a7c23 */ /* 0x000fe20008010800 */
[----:B-1----:R-:W-:Y:S01]  /*9ea0*/  PRMT R204, R217, 0x5410, R216 ;  /* 0x00005410d9cc7816 */ /* 0x002fe200000000d8 */
[--C-:B------:R-:W-:Y:S01]  /*9eb0*/  FFMA.FTZ R88, R86, UR37, -R0.reuse ;  /* 0x0000002556587c23 */ /* 0x100fe20008010800 */
[----:B------:R-:W-:Y:S01]  /*9ec0*/  @P3 PRMT R217, R24, 0x5410, RZ ;  /* 0x0000541018d93816 */ /* 0x000fe200000000ff */
[----:B------:R-:W-:Y:S01]  /*9ed0*/  FFMA.FTZ R133, R83, UR37, -R0 ;  /* 0x0000002553857c23 */ /* 0x000fe20008010800 */
[----:B---3--:R-:W-:Y:S01]  /*9ee0*/  FFMA.FTZ R7, R112, UR37, -R2 ;  /* 0x0000002570077c23 */ /* 0x008fe20008010802 */
[----:B------:R-:W-:Y:S01]  /*9ef0*/  @P0 PRMT R216, R25, 0x5410, RZ ;  /* 0x0000541019d80816 */ /* 0x000fe200000000ff */
[----:B------:R-:W-:Y:S01]  /*9f00*/  FFMA.FTZ R132, R80, UR37, -R0 ;  /* 0x0000002550847c23 */ /* 0x000fe20008010800 */
[----:B------:R-:W-:Y:S01]  /*9f10*/  STL [R1+0x3a0], R217 ;  /* 0x0003a0d901007387 */ /* 0x000fe20000100800 */
[----:B--2---:R-:W-:Y:S01]  /*9f20*/  PRMT R6, R49, 0x7632, R6 ;  /* 0x0000763231067816 */ /* 0x004fe20000000006 */
[----:B------:R1:W-:Y:S01]  /*9f30*/  MUFU.EX2 R179, R7 ;  /* 0x0000000700b37308 */ /* 0x0003e20000000800 */
[----:B----4-:R-:W-:Y:S01]  /*9f40*/  F2FP.BF16.F32.PACK_AB R199, R165, R159 ;  /* 0x0000009fa5c7723e */ /* 0x010fe200000010ff */
[----:B------:R-:W-:Y:S01]  /*9f50*/  STL [R1+0x3a4], R216 ;  /* 0x0003a4d801007387 */ /* 0x000fe20000100800 */
[----:B------:R-:W-:Y:S01]  /*9f60*/  LOP3.LUT R5, R6, 0xff, RZ, 0xc0, !PT ;  /* 0x000000ff06057812 */ /* 0x000fe200078ec0ff */
[--C-:B------:R-:W-:Y:S01]  /*9f70*/  FFMA.FTZ R173, R61, UR37, -R0.reuse ;  /* 0x000000253dad7c23 */ /* 0x100fe20008010800 */
[----:B------:R-:W-:Y:S01]  /*9f80*/  SHF.R.U32.HI R6, RZ, 0x18, R49 ;  /* 0x00000018ff067819 */ /* 0x000fe20000011631 */
[----:B------:R-:W-:Y:S01]  /*9f90*/  STL [R1+0x3a8], R48 ;  /* 0x0003a83001007387 */ /* 0x000fe20000100800 */
[----:B------:R-:W-:Y:S01]  /*9fa0*/  ISETP.LE.U32.AND P3, PT, R5, UR36, PT ;  /* 0x0000002405007c0c */ /* 0x000fe2000bf63070 */
[--C-:B------:R-:W-:Y:S01]  /*9fb0*/  FFMA.FTZ R228, R53, UR37, -R0.reuse ;  /* 0x0000002535e47c23 */ /* 0x100fe20008010800 */
[----:B------:R-:W-:Y:S01]  /*9fc0*/  F2FP.BF16.F32.PACK_AB R5, R242, R238 ;  /* 0x000000eef205723e */ /* 0x000fe200000010ff */
[--C-:B------:R-:W-:Y:S01]  /*9fd0*/  FFMA.FTZ R230, R46, UR37, -R0.reuse ;  /* 0x000000252ee67c23 */ /* 0x100fe20008010800 */
[----:B------:R-:W-:Y:S01]  /*9fe0*/  ISETP.LE.U32.AND P1, PT, R6, UR36, PT ;  /* 0x0000002406007c0c */ /* 0x000fe2000bf23070 */
[----:B------:R-:W-:Y:S01]  /*9ff0*/  FFMA.FTZ R6, R117, UR37, -R0 ;  /* 0x0000002575067c23 */ /* 0x000fe20008010800 */
[C---:B------:R-:W-:Y:S01]  /*a000*/  PRMT R206, R5.reuse, 0x7610, R206 ;  /* 0x0000761005ce7816 */ /* 0x040fe200000000ce */
[----:B------:R-:W-:Y:S01]  /*a010*/  FFMA.FTZ R134, R84, UR37, -R4 ;  /* 0x0000002554867c23 */ /* 0x000fe20008010804 */
[----:B------:R-:W-:Y:S01]  /*a020*/  PRMT R205, R5, 0x7632, R205 ;  /* 0x0000763205cd7816 */ /* 0x000fe200000000cd */
[----:B------:R-:W-:-:S02]  /*a030*/  IMAD.MOV.U32 R5, RZ, RZ, R48 ;  /* 0x000000ffff057224 */ /* 0x000fc400078e0030 */
[----:B-1----:R-:W-:Y:S01]  /*a040*/  FFMA.FTZ R7, R107, UR37, -R2 ;  /* 0x000000256b077c23 */ /* 0x002fe20008010802 */
[----:B------:R1:W-:Y:S01]  /*a050*/  MUFU.EX2 R177, R6 ;  /* 0x0000000600b17308 */ /* 0x0003e20000000800 */
[----:B------:R-:W-:Y:S01]  /*a060*/  @!P2 HFMA2.BF16_V2 R26, -RZ.H0_H0, RZ.H0_H0, -R206.H0_H0 ;  /* 0x200000ffff1aa231 */ /* 0x000fe200003409ce */
[----:B------:R-:W-:Y:S01]  /*a070*/  PRMT R207, R206, 0x5410, R205 ;  /* 0x00005410cecf7816 */ /* 0x000fe200000000cd */
[--C-:B------:R-:W-:Y:S01]  /*a080*/  @!P3 HFMA2.BF16_V2 R27, -RZ.H0_H0, RZ.H0_H0, -R199.reuse.H0_H0 ;  /* 0x200000ffff1bb231 */ /* 0x100fe200003409c7 */
[----:B------:R-:W-:Y:S01]  /*a090*/  LOP3.LUT R5, R5, 0xff, RZ, 0xc0, !PT ;  /* 0x000000ff05057812 */ /* 0x000fe200078ec0ff */
[----:B------:R-:W-:Y:S01]  /*a0a0*/  FFMA.FTZ R46, R103, UR37, -R4 ;  /* 0x00000025672e7c23 */ /* 0x000fe20008010804 */
[----:B------:R-:W-:Y:S01]  /*a0b0*/  @!P2 PRMT R206, R26, 0x5410, RZ ;  /* 0x000054101acea816 */ /* 0x000fe200000000ff */
[----:B------:R-:W-:Y:S01]  /*a0c0*/  @!P1 HFMA2.BF16_V2 R28, -RZ.H0_H0, RZ.H0_H0, -R199.H1_H1 ;  /* 0x200000ffff1c9231 */ /* 0x000fe200003609c7 */
[----:B------:R2:W3:Y:S01]  /*a0d0*/  MUFU.EX2 R232, R7 ;  /* 0x0000000700e87308 */ /* 0x0004e20000000800 */
[----:B------:R-:W-:Y:S01]  /*a0e0*/  ISETP.LE.U32.AND P0, PT, R5, UR36, PT ;  /* 0x0000002405007c0c */ /* 0x000fe2000bf03070 */
[----:B------:R-:W-:Y:S01]  /*a0f0*/  FFMA.FTZ R5, R116, UR37, -R0 ;  /* 0x0000002574057c23 */ /* 0x000fe20008010800 */
[C---:B------:R-:W-:Y:S01]  /*a100*/  PRMT R10, R199.reuse, 0x7632, R10 ;  /* 0x00007632c70a7816 */ /* 0x040fe2000000000a */
[----:B------:R-:W-:Y:S01]  /*a110*/  STL [R1+0x3ac], R207 ;  /* 0x0003accf01007387 */ /* 0x000fe20000100800 */
[----:B------:R-:W-:Y:S01]  /*a120*/  PRMT R73, R199, 0x7610, R73 ;  /* 0x00007610c7497816 */ /* 0x000fe20000000049 */
[----:B------:R-:W-:Y:S01]  /*a130*/  FFMA.FTZ R26, R150, UR37, -R4 ;  /* 0x00000025961a7c23 */ /* 0x000fe20008010804 */
[----:B------:R-:W-:Y:S01]  /*a140*/  @!P3 PRMT R73, R27, 0x5410, RZ ;  /* 0x000054101b49b816 */ /* 0x000fe200000000ff */
[----:B------:R4:W4:Y:S01]  /*a150*/  MUFU.EX2 R252, R5 ;  /* 0x0000000500fc7308 */ /* 0x0009220000000800 */
[----:B-1----:R-:W-:Y:S01]  /*a160*/  IMAD.MOV.U32 R6, RZ, RZ, R96 ;  /* 0x000000ffff067224 */ /* 0x002fe200078e0060 */
[----:B------:R1:W-:Y:S01]  /*a170*/  STL [R1+0x3b0], R206 ;  /* 0x0003b0ce01007387 */ /* 0x0003e20000100800 */
[----:B------:R-:W-:Y:S01]  /*a180*/  FFMA.FTZ R27, R141, UR37, -R4 ;  /* 0x000000258d1b7c23 */ /* 0x000fe20008010804 */
[----:B------:R-:W-:-:S02]  /*a190*/  IMAD.MOV.U32 R85, RZ, RZ, R73 ;  /* 0x000000ffff557224 */ /* 0x000fc400078e0049 */
[--C-:B------:R-:W-:Y:S01]  /*a1a0*/  FFMA.FTZ R73, R153, UR37, -R4.reuse ;  /* 0x0000002599497c23 */ /* 0x100fe20008010804 */
[----:B------:R1:W-:Y:S01]  /*a1b0*/  STL [R1+0x3b4], R199 ;  /* 0x0003b4c701007387 */ /* 0x0003e20000100800 */
[--C-:B------:R-:W-:Y:S01]  /*a1c0*/  FFMA.FTZ R55, R102, UR37, -R4.reuse ;  /* 0x0000002566377c23 */ /* 0x100fe20008010804 */
[----:B------:R-:W-:Y:S01]  /*a1d0*/  MUFU.EX2 R218, R12 ;  /* 0x0000000c00da7308 */ /* 0x000fe20000000800 */
[----:B--2---:R-:W-:Y:S01]  /*a1e0*/  LOP3.LUT R7, R6, 0xff, RZ, 0xc0, !PT ;  /* 0x000000ff06077812 */ /* 0x004fe200078ec0ff */
[--C-:B------:R-:W-:Y:S01]  /*a1f0*/  FFMA.FTZ R6, R143, UR37, -R3.reuse ;  /* 0x000000258f067c23 */ /* 0x100fe20008010803 */
[----:B---3--:R-:W-:Y:S01]  /*a200*/  F2FP.BF16.F32.PACK_AB R200, R232, R179 ;  /* 0x000000b3e8c8723e */ /* 0x008fe200000010ff */
[----:B------:R-:W-:Y:S01]  /*a210*/  FFMA.FTZ R100, R95, UR37, -R4 ;  /* 0x000000255f647c23 */ /* 0x000fe20008010804 */
[----:B------:R-:W-:Y:S01]  /*a220*/  ISETP.LE.U32.AND P3, PT, R7, UR36, PT ;  /* 0x0000002407007c0c */ /* 0x000fe2000bf63070 */
[----:B------:R-:W-:Y:S01]  /*a230*/  FFMA.FTZ R7, R146, UR37, -R3 ;  /* 0x0000002592077c23 */ /* 0x000fe20008010803 */
[C---:B------:R-:W-:Y:S01]  /*a240*/  PRMT R247, R200.reuse, 0x7610, R247 ;  /* 0x00007610c8f77816 */ /* 0x040fe200000000f7 */
[----:B------:R2:W-:Y:S01]  /*a250*/  MUFU.EX2 R212, R6 ;  /* 0x0000000600d47308 */ /* 0x0005e20000000800 */
[----:B----4-:R-:W-:Y:S01]  /*a260*/  LOP3.LUT R5, R87, 0xff, RZ, 0xc0, !PT ;  /* 0x000000ff57057812 */ /* 0x010fe200078ec0ff */
[--C-:B------:R-:W-:Y:S01]  /*a270*/  @!P0 HFMA2.BF16_V2 R29, -RZ.H0_H0, RZ.H0_H0, -R200.reuse.H0_H0 ;  /* 0x200000ffff1d8231 */ /* 0x100fe200003409c8 */
[----:B------:R-:W-:Y:S01]  /*a280*/  PRMT R9, R200, 0x7632, R9 ;  /* 0x00007632c8097816 */ /* 0x000fe20000000009 */
[----:B------:R-:W-:Y:S01]  /*a290*/  @P4 HFMA2.BF16_V2 R30, -RZ.H0_H0, RZ.H0_H0, -R200.H1_H1 ;  /* 0x200000ffff1e4231 */ /* 0x000fe200003609c8 */
[----:B------:R-:W-:Y:S01]  /*a2a0*/  ISETP.LE.U32.AND P2, PT, R5, UR36, PT ;  /* 0x0000002405007c0c */ /* 0x000fe2000bf43070 */
[----:B------:R-:W-:Y:S01]  /*a2b0*/  STL [R1+0x3b8], R200 ;  /* 0x0003b8c801007387 */ /* 0x000fe20000100800 */
[----:B------:R-:W-:Y:S01]  /*a2c0*/  PRMT R5, R98, 0x7632, R5 ;  /* 0x0000763262057816 */ /* 0x000fe20000000005 */
[----:B------:R3:W-:Y:S01]  /*a2d0*/  MUFU.EX2 R203, R7 ;  /* 0x0000000700cb7308 */ /* 0x0007e20000000800 */
[----:B------:R-:W-:Y:S01]  /*a2e0*/  @!P0 PRMT R247, R29, 0x5410, RZ ;  /* 0x000054101df78816 */ /* 0x000fe200000000ff */
[--C-:B------:R-:W-:Y:S01]  /*a2f0*/  FFMA.FTZ R29, R105, UR37, -R3.reuse ;  /* 0x00000025691d7c23 */ /* 0x100fe20008010803 */
[----:B------:R-:W-:Y:S01]  /*a300*/  LOP3.LUT R25, R5, 0xff, RZ, 0xc0, !PT ;  /* 0x000000ff05197812 */ /* 0x000fe200078ec0ff */
[----:B------:R-:W-:Y:S01]  /*a310*/  FFMA.FTZ R5, R118, UR37, -R2 ;  /* 0x0000002576057c23 */ /* 0x000fe20008010802 */
[----:B------:R-:W-:Y:S01]  /*a320*/  @P4 PRMT R9, R30, 0x5410, RZ ;  /* 0x000054101e094816 */ /* 0x000fe200000000ff */
[--C-:B-1----:R-:W-:Y:S01]  /*a330*/  FFMA.FTZ R206, R54, UR37, -R3.reuse ;  /* 0x0000002536ce7c23 */ /* 0x102fe20008010803 */
[----:B------:R-:W-:Y:S01]  /*a340*/  IMAD.MOV.U32 R199, RZ, RZ, R10 ;  /* 0x000000ffffc77224 */ /* 0x000fe200078e000a */
[----:B------:R1:W-:Y:S01]  /*a350*/  MUFU.EX2 R240, R5 ;  /* 0x0000000500f07308 */ /* 0x0003e20000000800 */
[--C-:B--2---:R-:W-:Y:S01]  /*a360*/  FFMA.FTZ R6, R119, UR37, -R2.reuse ;  /* 0x0000002577067c23 */ /* 0x104fe20008010802 */
[----:B------:R-:W-:Y:S01]  /*a370*/  @!P1 PRMT R199, R28, 0x5410, RZ ;  /* 0x000054101cc79816 */ /* 0x000fe200000000ff */
[----:B------:R2:W-:Y:S01]  /*a380*/  STL [R1+0x110], R9 ;  /* 0x0001100901007387 */ /* 0x0005e20000100800 */
[----:B------:R-:W-:Y:S01]  /*a390*/  F2FP.BF16.F32.PACK_AB R201, R252, R177 ;  /* 0x000000b1fcc9723e */ /* 0x000fe200000010ff */
[--C-:B------:R-:W-:Y:S01]  /*a3a0*/  FFMA.FTZ R28, R114, UR37, -R3.reuse ;  /* 0x00000025721c7c23 */ /* 0x100fe20008010803 */
[----:B------:R-:W-:Y:S01]  /*a3b0*/  FFMA.FTZ R10, R166, UR37, -R2 ;  /* 0x00000025a60a7c23 */ /* 0x000fe20008010802 */
[----:B------:R-:W-:Y:S01]  /*a3c0*/  FFMA.FTZ R12, R195, UR37, -R4 ;  /* 0x00000025c30c7c23 */ /* 0x000fe20008010804 */
[----:B------:R4:W4:Y:S01]  /*a3d0*/  MUFU.EX2 R237, R6 ;  /* 0x0000000600ed7308 */ /* 0x0009220000000800 */
[--C-:B------:R-:W-:Y:S01]  /*a3e0*/  @P6 HFMA2.BF16_V2 R31, -RZ.H0_H0, RZ.H0_H0, -R201.reuse.H0_H0 ;  /* 0x200000ffff1f6231 */ /* 0x100fe200003409c9 */
[C---:B------:R-:W-:Y:S01]  /*a3f0*/  PRMT R48, R201.reuse, 0x7610, R48 ;  /* 0x00007610c9307816 */ /* 0x040fe20000000030 */
[----:B------:R-:W-:Y:S01]  /*a400*/  @P5 HFMA2.BF16_V2 R41, -RZ.H0_H0, RZ.H0_H0, -R201.H1_H1 ;  /* 0x200000ffff295231 */ /* 0x000fe200003609c9 */
[----:B------:R-:W-:Y:S01]  /*a410*/  PRMT R22, R201, 0x7632, R22 ;  /* 0x00007632c9167816 */ /* 0x000fe20000000016 */
[----:B---3--:R-:W-:Y:S01]  /*a420*/  FFMA.FTZ R7, R155, UR37, -R3 ;  /* 0x000000259b077c23 */ /* 0x008fe20008010803 */
[----:B------:R-:W-:Y:S01]  /*a430*/  @P6 PRMT R48, R31, 0x5410, RZ ;  /* 0x000054101f306816 */ /* 0x000fe200000000ff */
[----:B------:R3:W-:Y:S01]  /*a440*/  STL [R1+0x3c8], R201 ;  /* 0x0003c8c901007387 */ /* 0x0007e20000100800 */
[----:B------:R-:W-:Y:S01]  /*a450*/  @P5 PRMT R22, R41, 0x5410, RZ ;  /* 0x0000541029165816 */ /* 0x000fe200000000ff */
[----:B------:R2:W-:Y:S01]  /*a460*/  MUFU.EX2 R39, R7 ;  /* 0x0000000700277308 */ /* 0x0005e20000000800 */
[----:B-1----:R-:W-:Y:S01]  /*a470*/  LOP3.LUT R5, R98, 0xffff, RZ, 0xc0, !PT ;  /* 0x0000ffff62057812 */ /* 0x002fe200078ec0ff */
[--C-:B------:R-:W-:Y:S01]  /*a480*/  FFMA.FTZ R41, R140, UR37, -R0.reuse ;  /* 0x000000258c297c23 */ /* 0x100fe20008010800 */
[----:B------:R-:W-:Y:S01]  /*a490*/  FFMA.FTZ R140, R65, UR37, -R0 ;  /* 0x00000025418c7c23 */ /* 0x000fe20008010800 */
[----:B------:R-:W-:Y:S01]  /*a4a0*/  IMAD.MOV.U32 R86, RZ, RZ, R22 ;  /* 0x000000ffff567224 */ /* 0x000fe200078e0016 */
[----:B------:R-:W-:Y:S01]  /*a4b0*/  SHF.R.U32.HI R5, RZ, 0x8, R5 ;  /* 0x00000008ff057819 */ /* 0x000fe20000011605 */
[--C-:B------:R-:W-:Y:S01]  /*a4c0*/  FFMA.FTZ R22, R193, UR37, -R4.reuse ;  /* 0x00000025c1167c23 */ /* 0x100fe20008010804 */
[----:B------:R-:W-:Y:S01]  /*a4d0*/  FFMA.FTZ R30, R124, UR37, -R4 ;  /* 0x000000257c1e7c23 */ /* 0x000fe20008010804 */
[----:B----4-:R-:W-:Y:S01]  /*a4e0*/  PRMT R6, R87, 0x7632, R6 ;  /* 0x0000763257067816 */ /* 0x010fe20000000006 */
[----:B------:R1:W-:Y:S01]  /*a4f0*/  MUFU.EX2 R31, R10 ;  /* 0x0000000a001f7308 */ /* 0x0003e20000000800 */
[----:B------:R-:W-:Y:S01]  /*a500*/  F2FP.BF16.F32.PACK_AB R219, R240, R237 ;  /* 0x000000edf0db723e */ /* 0x000fe200000010ff */
[----:B--2---:R-:W-:Y:S01]  /*a510*/  FFMA.FTZ R9, R162, UR37, -R2 ;  /* 0x00000025a2097c23 */ /* 0x004fe20008010802 */
[----:B------:R-:W-:Y:S01]  /*a520*/  LOP3.LUT R6, R6, 0xff, RZ, 0xc0, !PT ;  /* 0x000000ff06067812 */ /* 0x000fe200078ec0ff */
[----:B------:R-:W-:Y:S01]  /*a530*/  FFMA.FTZ R195, R64, UR37, -R4 ;  /* 0x0000002540c37c23 */ /* 0x000fe20008010804 */
[----:B------:R-:W-:Y:S01]  /*a540*/  PRMT R50, R219, 0x7610, R50 ;  /* 0x00007610db327816 */ /* 0x000fe20000000032 */
[----:B------:R-:W-:Y:S01]  /*a550*/  @!P2 HFMA2.BF16_V2 R40, -RZ.H0_H0, RZ.H0_H0, -R219.H0_H0 ;  /* 0x200000ffff28a231 */ /* 0x000fe200003409db */
[----:B------:R-:W-:Y:S01]  /*a560*/  ISETP.LE.U32.AND P0, PT, R6, UR36, PT ;  /* 0x0000002406007c0c */ /* 0x000fe2000bf03070 */
[----:B------:R-:W-:Y:S01]  /*a570*/  FFMA.FTZ R7, R139, UR37, -R3 ;  /* 0x000000258b077c23 */ /* 0x000fe20008010803 */
[----:B------:R-:W-:Y:S01]  /*a580*/  LOP3.LUT R6, R5, 0xffff, RZ, 0xc0, !PT ;  /* 0x0000ffff05067812 */ /* 0x000fe200078ec0ff */
[----:B------:R2:W-:Y:S01]  /*a590*/  MUFU.EX2 R207, R9 ;  /* 0x0000000900cf7308 */ /* 0x0005e20000000800 */
[----:B------:R-:W-:-:S02]  /*a5a0*/  LOP3.LUT R5, R87, 0xffff, RZ, 0xc0, !PT ;  /* 0x0000ffff57057812 */ /* 0x000fc400078ec0ff */
[----:B------:R-:W-:Y:S01]  /*a5b0*/  ISETP.LE.U32.AND P4, PT, R6, UR36, PT ;  /* 0x0000002406007c0c */ /* 0x000fe2000bf83070 */
[----:B------:R-:W-:Y:S01]  /*a5c0*/  FFMA.FTZ R6, R152, UR37, -R3 ;  /* 0x0000002598067c23 */ /* 0x000fe20008010803 */
[----:B------:R-:W-:Y:S02]  /*a5d0*/  SHF.R.U32.HI R5, RZ, 0x8, R5 ;  /* 0x00000008ff057819 */ /* 0x000fe40000011605 */
[----:B------:R-:W-:Y:S01]  /*a5e0*/  @!P2 PRMT R50, R40, 0x5410, RZ ;  /* 0x000054102832a816 */ /* 0x000fe200000000ff */
[----:B------:R4:W-:Y:S01]  /*a5f0*/  MUFU.EX2 R143, R6 ;  /* 0x00000006008f7308 */ /* 0x0009e20000000800 */
[----:B------:R-:W-:Y:S01]  /*a600*/  LOP3.LUT R5, R5, 0xffff, RZ, 0xc0, !PT ;  /* 0x0000ffff05057812 */ /* 0x000fe200078ec0ff */
[----:B------:R-:W-:Y:S01]  /*a610*/  FFMA.FTZ R40, R135, UR37, -R2 ;  /* 0x0000002587287c23 */ /* 0x000fe20008010802 */
[----:B------:R-:W-:Y:S01]  /*a620*/  PRMT R8, R219, 0x7632, R8 ;  /* 0x00007632db087816 */ /* 0x000fe20000000008 */
[----:B------:R-:W-:Y:S01]  /*a630*/  STL [R1+0x3cc], R50 ;  /* 0x0003cc3201007387 */ /* 0x000fe20000100800 */
[----:B------:R-:W-:Y:S01]  /*a640*/  ISETP.LE.U32.AND P1, PT, R5, UR36, PT ;  /* 0x0000002405007c0c */ /* 0x000fe2000bf23070 */
[--C-:B-1----:R-:W-:Y:S01]  /*a650*/  FFMA.FTZ R10, R198, UR37, -R4.reuse ;  /* 0x00000025c60a7c23 */ /* 0x102fe20008010804 */
[----:B------:R-:W-:Y:S01]  /*a660*/  LOP3.LUT R5, R47, 0xffff, RZ, 0xc0, !PT ;  /* 0x0000ffff2f057812 */ /* 0x000fe200078ec0ff */
[----:B------:R-:W-:Y:S01]  /*a670*/  STL [R1+0x3d0], R219 ;  /* 0x0003d0db01007387 */ /* 0x000fe20000100800 */
[----:B------:R1:W-:Y:S01]  /*a680*/  MUFU.EX2 R139, R7 ;  /* 0x00000007008b7308 */ /* 0x0003e20000000800 */
[----:B------:R-:W-:Y:S01]  /*a690*/  @!P4 HFMA2.BF16_V2 R54, -RZ.H0_H0, RZ.H0_H0, -R205.H0_H0 ;  /* 0x200000ffff36c231 */ /* 0x000fe200003409cd */
[----:B------:R-:W-:Y:S01]  /*a6a0*/  SHF.R.U32.HI R5, RZ, 0x8, R5 ;  /* 0x00000008ff057819 */ /* 0x000fe20000011605 */
[--C-:B--2---:R-:W-:Y:S01]  /*a6b0*/  FFMA.FTZ R9, R197, UR37, -R4.reuse ;  /* 0x00000025c5097c23 */ /* 0x104fe20008010804 */
[----:B------:R-:W-:Y:S01]  /*a6c0*/  FFMA.FTZ R135, R79, UR37, -R4 ;  /* 0x000000254f877c23 */ /* 0x000fe20008010804 */
[----:B------:R-:W-:Y:S01]  /*a6d0*/  IMAD.MOV.U32 R79, RZ, RZ, R206 ;  /* 0x000000ffff4f7224 */ /* 0x000fe200078e00ce */
[----:B------:R-:W-:Y:S01]  /*a6e0*/  LOP3.LUT R5, R5, 0xffff, RZ, 0xc0, !PT ;  /* 0x0000ffff05057812 */ /* 0x000fe200078ec0ff */
[----:B----4-:R-:W-:-:S02]  /*a6f0*/  FFMA.FTZ R6, R128, UR37, -R0 ;  /* 0x0000002580067c23 */ /* 0x010fc40008010800 */
[----:B------:R-:W-:Y:S01]  /*a700*/  @!P1 HFMA2.BF16_V2 R44, -RZ.H0_H0, RZ.H0_H0, -R219.H1_H1 ;  /* 0x200000ffff2c9231 */ /* 0x000fe200003609db */
[----:B------:R-:W-:Y:S01]  /*a710*/  ISETP.LE.U32.AND P6, PT, R5, UR36, PT ;  /* 0x0000002405007c0c */ /* 0x000fe2000bfc3070 */
[----:B------:R-:W-:Y:S01]  /*a720*/  MUFU.EX2 R15, R15 ;  /* 0x0000000f000f7308 */ /* 0x000fe20000000800 */
[----:B------:R-:W-:Y:S02]  /*a730*/  LOP3.LUT R5, R49, 0xffff, RZ, 0xc0, !PT ;  /* 0x0000ffff31057812 */ /* 0x000fe400078ec0ff */
[----:B------:R-:W-:Y:S01]  /*a740*/  @!P1 PRMT R8, R44, 0x5410, RZ ;  /* 0x000054102c089816 */ /* 0x000fe200000000ff */
[----:B------:R-:W-:Y:S01]  /*a750*/  FFMA.FTZ R44, R122, UR37, -R0 ;  /* 0x000000257a2c7c23 */ /* 0x000fe20008010800 */
[----:B------:R-:W-:Y:S01]  /*a760*/  SHF.R.U32.HI R5, RZ, 0x8, R5 ;  /* 0x00000008ff057819 */ /* 0x000fe20000011605 */
[--C-:B-1----:R-:W-:Y:S01]  /*a770*/  FFMA.FTZ R7, R169, UR37, -R2.reuse ;  /* 0x00000025a9077c23 */ /* 0x102fe20008010802 */
[----:B------:R-:W-:Y:S01]  /*a780*/  FFMA.FTZ R169, R69, UR37, -R2 ;  /* 0x0000002545a97c23 */ /* 0x000fe20008010802 */
[----:B------:R1:W-:Y:S01]  /*a790*/  MUFU.EX2 R192, R6 ;  /* 0x0000000600c07308 */ /* 0x0003e20000000800 */
[----:B------:R-:W-:Y:S01]  /*a7a0*/  LOP3.LUT R5, R5, 0xffff, RZ, 0xc0, !PT ;  /* 0x0000ffff05057812 */ /* 0x000fe200078ec0ff */
[----:B------:R2:W-:Y:S01]  /*a7b0*/  STL [R1+0xf8], R8 ;  /* 0x0000f80801007387 */ /* 0x0005e20000100800 */
[----:B------:R-:W-:Y:S01]  /*a7c0*/  FFMA.FTZ R69, R101, UR37, -R0 ;  /* 0x0000002565457c23 */ /* 0x000fe20008010800 */
[----:B------:R-:W-:Y:S01]  /*a7d0*/  @!P4 PRMT R205, R54, 0x5410, RZ ;  /* 0x0000541036cdc816 */ /* 0x000fe200000000ff */
[----:B------:R-:W-:Y:S01]  /*a7e0*/  FFMA.FTZ R101, R89, UR37, -R4 ;  /* 0x0000002559657c23 */ /* 0x000fe20008010804 */
[----:B------:R-:W-:Y:S01]  /*a7f0*/  ISETP.LE.U32.AND P5, PT, R5, UR36, PT ;  /* 0x0000002405007c0c */ /* 0x000fe2000bfa3070 */
[----:B------:R-:W-:Y:S01]  /*a800*/  FFMA.FTZ R5, R149, UR37, -R3 ;  /* 0x0000002595057c23 */ /* 0x000fe20008010803 */
[----:B------:R4:W-:Y:S01]  /*a810*/  MUFU.EX2 R217, R7 ;  /* 0x0000000700d97308 */ /* 0x0009e20000000800 */
[----:B------:R-:W-:Y:S01]  /*a820*/  FFMA.FTZ R149, R71, UR37, -R0 ;  /* 0x0000002547957c23 */ /* 0x000fe20008010800 */
[----:B------:R-:W-:-:S06]  /*a830*/  FFMA.FTZ R71, R157, UR37, -R4 ;  /* 0x000000259d477c23 */ /* 0x000fcc0008010804 */
[----:B---3--:R3:W-:Y:S01]  /*a840*/  MUFU.EX2 R201, R5 ;  /* 0x0000000500c97308 */ /* 0x0087e20000000800 */
[----:B-1----:R-:W-:-:S07]  /*a850*/  FFMA.FTZ R6, R127, UR37, -R0 ;  /* 0x000000257f067c23 */ /* 0x002fce0008010800 */
[----:B------:R1:W1:Y:S01]  /*a860*/  MUFU.EX2 R241, R6 ;  /* 0x0000000600f17308 */ /* 0x0002620000000800 */
[----:B----4-:R-:W-:Y:S01]  /*a870*/  FFMA.FTZ R7, R181, UR37, -R0 ;  /* 0x00000025b5077c23 */ /* 0x010fe20008010800 */
[----:B--2---:R-:W-:-:S06]  /*a880*/  FFMA.FTZ R8, R129, UR37, -R3 ;  /* 0x0000002581087c23 */ /* 0x004fcc0008010803 */
[----:B------:R2:W-:Y:S01]  /*a890*/  MUFU.EX2 R245, R8 ;  /* 0x0000000800f57308 */ /* 0x0005e20000000800 */
[----:B---3--:R-:W-:-:S07]  /*a8a0*/  FFMA.FTZ R5, R131, UR37, -R3 ;  /* 0x0000002583057c23 */ /* 0x008fce0008010803 */
[----:B------:R3:W-:Y:S01]  /*a8b0*/  MUFU.EX2 R243, R5 ;  /* 0x0000000500f37308 */ /* 0x0007e20000000800 */
[----:B-1----:R-:W-:Y:S01]  /*a8c0*/  FFMA.FTZ R6, R154, UR37, -R3 ;  /* 0x000000259a067c23 */ /* 0x002fe20008010803 */
[----:B------:R-:W-:-:S04]  /*a8d0*/  F2FP.BF16.F32.PACK_AB R202, R241, R192 ;  /* 0x000000c0f1ca723e */ /* 0x000fc800000010ff */
[C---:B------:R-:W-:Y:S01]  /*a8e0*/  PRMT R219, R202.reuse, 0x7610, R219 ;  /* 0x00007610cadb7816 */ /* 0x040fe200000000db */
[----:B------:R-:W-:Y:S01]  /*a8f0*/  @!P0 HFMA2.BF16_V2 R52, -RZ.H0_H0, RZ.H0_H0, -R202.H0_H0 ;  /* 0x200000ffff348231 */ /* 0x000fe200003409ca */
[----:B------:R1:W-:Y:S01]  /*a900*/  MUFU.EX2 R200, R6 ;  /* 0x0000000600c87308 */ /* 0x0003e20000000800 */
[--C-:B--2---:R-:W-:Y:S01]  /*a910*/  FFMA.FTZ R8, R175, UR37, -R2.reuse ;  /* 0x00000025af087c23 */ /* 0x104fe20008010802 */
[----:B------:R-:W-:Y:S02]  /*a920*/  PRMT R185, R202, 0x7632, R185 ;  /* 0x00007632cab97816 */ /* 0x000fe400000000b9 */
[----:B------:R-:W-:Y:S01]  /*a930*/  @!P0 PRMT R219, R52, 0x5410, RZ ;  /* 0x0000541034db8816 */ /* 0x000fe200000000ff */
[----:B------:R-:W-:-:S03]  /*a940*/  FFMA.FTZ R52, R110, UR37, -R2 ;  /* 0x000000256e347c23 */ /* 0x000fc60008010802 */
[----:B------:R2:W-:Y:S01]  /*a950*/  MUFU.EX2 R216, R8 ;  /* 0x0000000800d87308 */ /* 0x0005e20000000800 */
[----:B---3--:R-:W-:Y:S01]  /*a960*/  FFMA.FTZ R5, R171, UR37, -R2 ;  /* 0x00000025ab057c23 */ /* 0x008fe20008010802 */
[----:B------:R-:W-:-:S06]  /*a970*/  FFMA.FTZ R171, R56, UR37, -R0 ;  /* 0x0000002538ab7c23 */ /* 0x000fcc0008010800 */
[----:B------:R3:W-:Y:S01]  /*a980*/  MUFU.EX2 R50, R5 ;  /* 0x0000000500327308 */ /* 0x0007e20000000800 */
[----:B-1----:R-:W-:Y:S01]  /*a990*/  FFMA.FTZ R6, R151, UR37, -R3 ;  /* 0x0000002597067c23 */ /* 0x002fe20008010803 */
[----:B------:R-:W-:-:S06]  /*a9a0*/  FFMA.FTZ R151, R76, UR37, -R2 ;  /* 0x000000254c977c23 */ /* 0x000fcc0008010802 */
[----:B------:R1:W4:Y:S01]  /*a9b0*/  MUFU.EX2 R23, R6 ;  /* 0x0000000600177308 */ /* 0x0003220000000800 */
[--C-:B--2---:R-:W-:Y:S01]  /*a9c0*/  FFMA.FTZ R8, R196, UR37, -R4.reuse ;  /* 0x00000025c4087c23 */ /* 0x104fe20008010804 */
[--C-:B---3--:R-:W-:Y:S01]  /*a9d0*/  FFMA.FTZ R5, R174, UR37, -R4.reuse ;  /* 0x00000025ae057c23 */ /* 0x108fe20008010804 */
[----:B-1----:R-:W-:Y:S01]  /*a9e0*/  FFMA.FTZ R6, R136, UR37, -R3 ;  /* 0x0000002588067c23 */ /* 0x002fe20008010803 */
[----:B------:R-:W-:Y:S01]  /*a9f0*/  SHF.R.U32.HI R3, RZ, 0x18, R87 ;  /* 0x00000018ff037819 */ /* 0x000fe20000011657 */
[----:B----4-:R-:W-:Y:S02]  /*aa00*/  IMAD.MOV.U32 R76, RZ, RZ, R23 ;  /* 0x000000ffff4c7224 */ /* 0x010fe400078e0017 */
[----:B------:R-:W-:Y:S01]  /*aa10*/  FFMA.FTZ R23, R191, UR37, -R4 ;  /* 0x00000025bf177c23 */ /* 0x000fe20008010804 */
[----:B------:R1:W-:Y:S01]  /*aa20*/  MUFU.EX2 R152, R6 ;  /* 0x0000000600987308 */ /* 0x0003e20000000800 */
[----:B------:R-:W-:Y:S01]  /*aa30*/  ISETP.LE.U32.AND P0, PT, R3, UR36, PT ;  /* 0x0000002403007c0c */ /* 0x000fe2000bf03070 */
[----:B------:R-:W-:-:S12]  /*aa40*/  FFMA.FTZ R3, R138, UR37, -R2 ;  /* 0x000000258a037c23 */ /* 0x000fd80008010802 */
[----:B------:R-:W-:Y:S02]  /*aa50*/  @!P0 HFMA2.BF16_V2 R34, -RZ.H0_H0, RZ.H0_H0, -R202.H1_H1 ;  /* 0x200000ffff228231 */ /* 0x000fe400003609ca */
[----:B-1----:R-:W-:Y:S02]  /*aa60*/  FFMA.FTZ R6, R178, UR37, -R2 ;  /* 0x00000025b2067c23 */ /* 0x002fe40008010802 */
[----:B------:R1:W-:Y:S01]  /*aa70*/  MUFU.EX2 R178, R3 ;  /* 0x0000000300b27308 */ /* 0x0003e20000000800 */
[----:B------:R-:W-:Y:S01]  /*aa80*/  @!P0 PRMT R185, R34, 0x5410, RZ ;  /* 0x0000541022b98816 */ /* 0x000fe200000000ff */
[----:B------:R-:W-:-:S06]  /*aa90*/  FFMA.FTZ R34, R142, UR37, -R0 ;  /* 0x000000258e227c23 */ /* 0x000fcc0008010800 */
[----:B------:R2:W-:Y:S08]  /*aaa0*/  MUFU.EX2 R77, R6 ;  /* 0x00000006004d7308 */ /* 0x0005f00000000800 */
[----:B------:R3:W-:Y:S01]  /*aab0*/  MUFU.EX2 R142, R11 ;  /* 0x0000000b008e7308 */ /* 0x0007e20000000800 */
[----:B-1----:R-:W-:Y:S01]  /*aac0*/  FFMA.FTZ R3, R137, UR37, -R2 ;  /* 0x0000002589037c23 */ /* 0x002fe20008010802 */
[----:B------:R-:W-:-:S04]  /*aad0*/  PRMT R2, R96, 0x7771, RZ ;  /* 0x0000777160027816 */ /* 0x000fc800000000ff */
[----:B------:R-:W-:Y:S01]  /*aae0*/  ISETP.GT.U32.AND P0, PT, R2, UR36, PT ;  /* 0x0000002402007c0c */ /* 0x000fe2000bf04070 */
[----:B------:R-:W-:Y:S01]  /*aaf0*/  FFMA.FTZ R2, R147, UR37, -R0 ;  /* 0x0000002593027c23 */ /* 0x000fe20008010800 */
[----:B------:R1:W4:Y:S01]  /*ab00*/  MUFU.EX2 R156, R3 ;  /* 0x00000003009c7308 */ /* 0x0003220000000800 */
[----:B--2---:R-:W-:-:S07]  /*ab10*/  FFMA.FTZ R6, R183, UR37, -R4 ;  /* 0x00000025b7067c23 */ /* 0x004fce0008010804 */
[----:B------:R2:W-:Y:S01]  /*ab20*/  MUFU.EX2 R137, R2 ;  /* 0x0000000200897308 */ /* 0x0005e20000000800 */
[--C-:B---3--:R-:W-:Y:S01]  /*ab30*/  FFMA.FTZ R11, R194, UR37, -R4.reuse ;  /* 0x00000025c20b7c23 */ /* 0x108fe20008010804 */
[----:B------:R-:W-:Y:S01]  /*ab40*/  FFMA.FTZ R194, R67, UR37, -R4 ;  /* 0x0000002543c27c23 */ /* 0x000fe20008010804 */
[----:B-1----:R-:W-:Y:S01]  /*ab50*/  FFMA.FTZ R3, R145, UR37, -R0 ;  /* 0x0000002591037c23 */ /* 0x002fe20008010800 */
[----:B------:R-:W-:Y:S02]  /*ab60*/  PRMT R0, R96, 0x7772, RZ ;  /* 0x0000777260007816 */ /* 0x000fe400000000ff */
[----:B----4-:R-:W-:Y:S02]  /*ab70*/  F2FP.BF16.F32.PACK_AB R154, R156, R178 ;  /* 0x000000b29c9a723e */ /* 0x010fe400000010ff */
[----:B------:R-:W1:Y:S01]  /*ab80*/  MUFU.EX2 R136, R3 ;  /* 0x0000000300887308 */ /* 0x000e620000000800 */
[----:B------:R-:W-:Y:S01]  /*ab90*/  ISETP.GT.U32.AND P2, PT, R0, UR36, PT ;  /* 0x0000002400007c0c */ /* 0x000fe2000bf44070 */
[----:B------:R-:W-:Y:S01]  /*aba0*/  FFMA.FTZ R0, R160, UR37, -R4 ;  /* 0x00000025a0007c23 */ /* 0x000fe20008010804 */
[----:B------:R-:W-:Y:S01]  /*abb0*/  PRMT R84, R154, 0x7632, R84 ;  /* 0x000076329a547816 */ /* 0x000fe20000000054 */
[----:B------:R-:W-:-:S02]  /*abc0*/  @P0 HFMA2.BF16_V2 R53, -RZ.H0_H0, RZ.H0_H0, -R154.H1_H1 ;  /* 0x200000ffff350231 */ /* 0x000fc4000036099a */
[----:B--2---:R-:W-:Y:S01]  /*abd0*/  FFMA.FTZ R2, R163, UR37, -R4 ;  /* 0x00000025a3027c23 */ /* 0x004fe20008010804 */
[----:B------:R-:W-:Y:S01]  /*abe0*/  @!P3 HFMA2.BF16_V2 R45, -RZ.H0_H0, RZ.H0_H0, -R154.H0_H0 ;  /* 0x200000ffff2db231 */ /* 0x000fe2000034099a */
[----:B------:R-:W-:Y:S01]  /*abf0*/  PRMT R24, R154, 0x7610, R24 ;  /* 0x000076109a187816 */ /* 0x000fe20000000018 */
[----:B------:R2:W-:Y:S01]  /*ac00*/  MUFU.EX2 R54, R0 ;  /* 0x0000000000367308 */ /* 0x0005e20000000800 */
[----:B------:R-:W-:Y:S02]  /*ac10*/  @P0 PRMT R84, R53, 0x5410, RZ ;  /* 0x0000541035540816 */ /* 0x000fe400000000ff */
[----:B------:R-:W-:Y:S02]  /*ac20*/  @!P3 PRMT R24, R45, 0x5410, RZ ;  /* 0x000054102d18b816 */ /* 0x000fe400000000ff */
[----:B------:R-:W-:-:S03]  /*ac30*/  ISETP.LE.U32.AND P3, PT, R25, UR36, PT ;  /* 0x0000002419007c0c */ /* 0x000fc6000bf63070 */
[----:B------:R3:W4:Y:S01]  /*ac40*/  MUFU.EX2 R138, R2 ;  /* 0x00000002008a7308 */ /* 0x0007220000000800 */
[----:B-1----:R-:W-:Y:S01]  /*ac50*/  F2FP.BF16.F32.PACK_AB R109, R136, R137 ;  /* 0x00000089886d723e */ /* 0x002fe200000010ff */
[----:B------:R1:W-:Y:S01]  /*ac60*/  STL [R1+0xe0], R24 ;  /* 0x0000e01801007387 */ /* 0x0003e20000100800 */
[----:B------:R-:W-:Y:S02]  /*ac70*/  IMAD.MOV.U32 R3, RZ, RZ, R31 ;  /* 0x000000ffff037224 */ /* 0x000fe400078e001f */
[----:B------:R-:W-:Y:S01]  /*ac80*/  FFMA.FTZ R31, R123, UR37, -R4 ;  /* 0x000000257b1f7c23 */ /* 0x000fe20008010804 */
[----:B------:R-:W-:Y:S01]  /*ac90*/  PRMT R45, R109, 0x7610, R45 ;  /* 0x000076106d2d7816 */ /* 0x000fe2000000002d */
[----:B------:R-:W-:Y:S01]  /*aca0*/  @P2 HFMA2.BF16_V2 R56, -RZ.H0_H0, RZ.H0_H0, -R109.H0_H0 ;  /* 0x200000ffff382231 */ /* 0x000fe2000034096d */
[----:B------:R1:W-:Y:S01]  /*acb0*/  STL [R1+0xdc], R84 ;  /* 0x0000dc5401007387 */ /* 0x0003e20000100800 */
[----:B--2---:R-:W-:-:S03]  /*acc0*/  PRMT R0, R108, 0x7770, RZ ;  /* 0x000077706c007816 */ /* 0x004fc600000000ff */
[----:B------:R-:W-:Y:S02]  /*acd0*/  @P2 PRMT R45, R56, 0x5410, RZ ;  /* 0x00005410382d2816 */ /* 0x000fe400000000ff */
[----:B------:R-:W-:Y:S02]  /*ace0*/  ISETP.LE.U32.AND P0, PT, R0, UR36, PT ;  /* 0x0000002400007c0c */ /* 0x000fe4000bf03070 */
[----:B------:R-:W-:Y:S01]  /*acf0*/  SHF.R.U32.HI R0, RZ, 0x18, R98 ;  /* 0x00000018ff007819 */ /* 0x000fe20000011662 */
[----:B------:R2:W-:Y:S01]  /*ad00*/  STL [R1+0xd8], R45 ;  /* 0x0000d82d01007387 */ /* 0x0005e20000100800 */
[----:B---3--:R-:W-:Y:S02]  /*ad10*/  F2FP.BF16.F32.PACK_AB R2, R152, R139 ;  /* 0x0000008b9802723e */ /* 0x008fe400000010ff */
[----:B------:R-:W-:Y:S02]  /*ad20*/  ISETP.LE.U32.AND P1, PT, R0, UR36, PT ;  /* 0x0000002400007c0c */ /* 0x000fe4000bf23070 */
[----:B------:R-:W-:-:S02]  /*ad30*/  PRMT R184, R2, 0x7632, R184 ;  /* 0x0000763202b87816 */ /* 0x000fc400000000b8 */
[----:B------:R-:W-:Y:S02]  /*ad40*/  PRMT R183, R2, 0x7610, R183 ;  /* 0x0000761002b77816 */ /* 0x000fe400000000b7 */
[----:B----4-:R-:W-:Y:S01]  /*ad50*/  F2FP.BF16.F32.PACK_AB R0, R54, R138 ;  /* 0x0000008a3600723e */ /* 0x010fe200000010ff */
[----:B-1----:R-:W-:Y:S01]  /*ad60*/  FFMA.FTZ R24, R189, UR37, -R4 ;  /* 0x00000025bd187c23 */ /* 0x002fe20008010804 */
[----:B------:R-:W-:Y:S01]  /*ad70*/  IMAD.MOV.U32 R4, RZ, RZ, R76 ;  /* 0x000000ffff047224 */ /* 0x000fe200078e004c */
[----:B------:R-:W-:Y:S01]  /*ad80*/  PRMT R76, R183, 0x5410, R184 ;  /* 0x00005410b74c7816 */ /* 0x000fe200000000b8 */
[----:B------:R-:W-:Y:S01]  /*ad90*/  @!P3 HFMA2.BF16_V2 R59, -RZ.H0_H0, RZ.H0_H0, -R183.H0_H0 ;  /* 0x200000ffff3bb231 */ /* 0x000fe200003409b7 */
[C---:B------:R-:W-:Y:S02]  /*ada0*/  PRMT R191, R0.reuse, 0x7610, R191 ;  /* 0x0000761000bf7816 */ /* 0x040fe400000000bf */
[----:B------:R-:W-:Y:S01]  /*adb0*/  @!P1 HFMA2.BF16_V2 R58, -RZ.H0_H0, RZ.H0_H0, -R184.H0_H0 ;  /* 0x200000ffff3a9231 */ /* 0x000fe200003409b8 */
[----:B------:R-:W-:Y:S01]  /*adc0*/  PRMT R190, R0, 0x7632, R190 ;  /* 0x0000763200be7816 */ /* 0x000fe200000000be */
[----:B------:R-:W-:Y:S01]  /*add0*/  MUFU.EX2 R6, R6 ;  /* 0x0000000600067308 */ /* 0x000fe20000000800 */
[----:B------:R-:W-:Y:S01]  /*ade0*/  @!P3 PRMT R183, R59, 0x5410, RZ ;  /* 0x000054103bb7b816 */ /* 0x000fe200000000ff */
[----:B------:R-:W-:Y:S01]  /*adf0*/  @!P0 HFMA2.BF16_V2 R57, -RZ.H0_H0, RZ.H0_H0, -R191.H0_H0 ;  /* 0x200000ffff398231 */ /* 0x000fe200003409bf */
[----:B------:R-:W-:Y:S01]  /*ae00*/  @!P1 PRMT R184, R58, 0x5410, RZ ;  /* 0x000054103ab89816 */ /* 0x000fe200000000ff */
[----:B------:R-:W-:-:S04]  /*ae10*/  IMAD.MOV.U32 R84, RZ, RZ, R219 ;  /* 0x000000ffff547224 */ /* 0x000fc800078e00db */
[----:B------:R1:W-:Y:S01]  /*ae20*/  STL.64 [R1+0x3c0], R184 ;  /* 0x0003c0b801007387 */ /* 0x0003e20000100a00 */
[----:B------:R-:W-:Y:S01]  /*ae30*/  PRMT R206, R191, 0x5410, R190 ;  /* 0x00005410bfce7816 */ /* 0x000fe200000000be */
[----:B--2---:R2:W-:Y:S01]  /*ae40*/  MUFU.EX2 R45, R16 ;  /* 0x00000010002d7308 */ /* 0x0045e20000000800 */
[----:B------:R-:W-:Y:S02]  /*ae50*/  @!P0 PRMT R191, R57, 0x5410, RZ ;  /* 0x0000541039bf8816 */ /* 0x000fe400000000ff */
[----:B------:R-:W-:Y:S01]  /*ae60*/  PRMT R0, R108, 0x7771, RZ ;  /* 0x000077716c007816 */ /* 0x000fe200000000ff */
[----:B------:R-:W-:Y:S01]  /*ae70*/  IMAD.MOV.U32 R59, RZ, RZ, R212 ;  /* 0x000000ffff3b7224 */ /* 0x000fe200078e00d4 */
[----:B------:R-:W-:-:S03]  /*ae80*/  PRMT R58, R109, 0x7632, R58 ;  /* 0x000076326d3a7816 */ /* 0x000fc6000000003a */
[----:B------:R-:W3:Y:S01]  /*ae90*/  MUFU.EX2 R25, R5 ;  /* 0x0000000500197308 */ /* 0x000ee20000000800 */
[----:B------:R-:W-:-:S07]  /*aea0*/  IMAD.MOV.U32 R53, RZ, RZ, R4 ;  /* 0x000000ffff357224 */ /* 0x000fce00078e0004 */
[----:B------:R4:W-:Y:S01]  /*aeb0*/  MUFU.EX2 R219, R14 ;  /* 0x0000000e00db7308 */ /* 0x0009e20000000800 */
[----:B-1----:R-:W-:Y:S02]  /*aec0*/  IMAD.MOV.U32 R184, RZ, RZ, R210 ;  /* 0x000000ffffb87224 */ /* 0x002fe400078e00d2 */
[----:B------:R-:W-:Y:S02]  /*aed0*/  IMAD.MOV.U32 R185, RZ, RZ, R211 ;  /* 0x000000ffffb97224 */ /* 0x000fe400078e00d3 */
[----:B------:R-:W4:Y:S01]  /*aee0*/  LDL.LU.64 R210, [R1+0x440] ;  /* 0x0004400001d27983 */ /* 0x000f220000300a00 */
[----:B------:R-:W-:Y:S01]  /*aef0*/  IMAD.MOV.U32 R56, RZ, RZ, R184 ;  /* 0x000000ffff387224 */ /* 0x000fe200078e00b8 */
[----:B------:R-:W-:Y:S01]  /*af00*/  ISETP.GT.U32.AND P3, PT, R0, UR36, PT ;  /* 0x0000002400007c0c */ /* 0x000fe2000bf64070 */
[----:B------:R-:W-:Y:S01]  /*af10*/  IMAD.MOV.U32 R57, RZ, RZ, R185 ;  /* 0x000000ffff397224 */ /* 0x000fe200078e00b9 */
[----:B------:R-:W-:Y:S01]  /*af20*/  PRMT R0, R108, 0x7772, RZ ;  /* 0x000077726c007816 */ /* 0x000fe200000000ff */
[----:B------:R-:W4:Y:S01]  /*af30*/  LDL.64 R184, [R1+0x90] ;  /* 0x0000900001b87983 */ /* 0x000f220000100a00 */
[----:B------:R-:W-:-:S02]  /*af40*/  IMAD.MOV.U32 R4, RZ, RZ, R3 ;  /* 0x000000ffff047224 */ /* 0x000fc400078e0003 */
[----:B------:R-:W-:Y:S01]  /*af50*/  ISETP.GT.U32.AND P2, PT, R0, UR36, PT ;  /* 0x0000002400007c0c */ /* 0x000fe2000bf44070 */
[----:B--2---:R-:W-:Y:S01]  /*af60*/  IMAD.MOV.U32 R16, RZ, RZ, R142 ;  /* 0x000000ffff107224 */ /* 0x004fe200078e008e */
[----:B------:R-:W-:Y:S01]  /*af70*/  PRMT R0, R96, 0x7773, RZ ;  /* 0x0000777360007816 */ /* 0x000fe200000000ff */
[----:B------:R-:W-:Y:S01]  /*af80*/  IMAD.MOV.U32 R142, RZ, RZ, R203 ;  /* 0x000000ffff8e7224 */ /* 0x000fe200078e00cb */
[----:B---3--:R-:W-:Y:S01]  /*af90*/  F2FP.BF16.F32.PACK_AB R2, R25, R6 ;  /* 0x000000061902723e */ /* 0x008fe200000010ff */
[----:B------:R-:W-:Y:S01]  /*afa0*/  IMAD.MOV.U32 R3, RZ, RZ, R86 ;  /* 0x000000ffff037224 */ /* 0x000fe200078e0056 */
[----:B------:R-:W-:Y:S01]  /*afb0*/  ISETP.GT.U32.AND P0, PT, R0, UR36, PT ;  /* 0x0000002400007c0c */ /* 0x000fe2000bf04070 */
[----:B------:R-:W-:Y:S01]  /*afc0*/  @P3 HFMA2.BF16_V2 R65, -RZ.H0_H0, RZ.H0_H0, -R190.H0_H0 ;  /* 0x200000ffff413231 */ /* 0x000fe200003409be */
[----:B------:R-:W-:Y:S01]  /*afd0*/  PRMT R0, R108, 0x7773, RZ ;  /* 0x000077736c007816 */ /* 0x000fe200000000ff */
[----:B------:R-:W-:Y:S01]  /*afe0*/  IMAD.MOV.U32 R86, RZ, RZ, R199 ;  /* 0x000000ffff567224 */ /* 0x000fe200078e00c7 */
[----:B------:R-:W-:Y:S01]  /*aff0*/  PRMT R145, R2, 0x7610, R145 ;  /* 0x0000761002917816 */ /* 0x000fe20000000091 */
[----:B------:R-:W-:Y:S01]  /*b000*/  IMAD.MOV.U32 R199, RZ, RZ, R204 ;  /* 0x000000ffffc77224 */ /* 0x000fe200078e00cc */
[----:B------:R-:W-:Y:S01]  /*b010*/  ISETP.GT.U32.AND P1, PT, R0, UR36, PT ;  /* 0x0000002400007c0c */ /* 0x000fe2000bf24070 */
[----:B------:R1:W-:Y:S01]  /*b020*/  MUFU.EX2 R204, R7 ;  /* 0x0000000700cc7308 */ /* 0x0003e20000000800 */
[----:B------:R-:W-:Y:S01]  /*b030*/  F2FP.BF16.F32.PACK_AB R0, R245, R243 ;  /* 0x000000f3f500723e */ /* 0x000fe200000010ff */
[----:B----4-:R-:W-:-:S03]  /*b040*/  IMAD.MOV.U32 R14, RZ, RZ, R200 ;  /* 0x000000ffff0e7224 */ /* 0x010fc600078e00c8 */
[C---:B------:R-:W-:Y:S01]  /*b050*/  PRMT R188, R0.reuse, 0x7632, R188 ;  /* 0x0000763200bc7816 */ /* 0x040fe200000000bc */
[----:B------:R-:W-:Y:S01]  /*b060*/  @P0 HFMA2.BF16_V2 R61, -RZ.H0_H0, RZ.H0_H0, -R109.H1_H1 ;  /* 0x200000ffff3d0231 */ /* 0x000fe2000036096d */
[----:B------:R-:W-:Y:S01]  /*b070*/  PRMT R189, R0, 0x7610, R189 ;  /* 0x0000761000bd7816 */ /* 0x000fe200000000bd */
[----:B------:R-:W2:Y:S01]  /*b080*/  MUFU.EX2 R200, R13 ;  /* 0x0000000d00c87308 */ /* 0x000ea20000000800 */
[----:B------:R-:W-:Y:S02]  /*b090*/  LOP3.LUT R0, R47, 0xff, RZ, 0xc0, !PT ;  /* 0x000000ff2f007812 */ /* 0x000fe400078ec0ff */
[----:B------:R-:W-:Y:S01]  /*b0a0*/  @P0 PRMT R58, R61, 0x5410, RZ ;  /* 0x000054103d3a0816 */ /* 0x000fe200000000ff */
[----:B------:R-:W-:Y:S01]  /*b0b0*/  @P1 HFMA2.BF16_V2 R60, -RZ.H0_H0, RZ.H0_H0, -R188.H0_H0 ;  /* 0x200000ffff3c1231 */ /* 0x000fe200003409bc */
[----:B------:R-:W-:Y:S01]  /*b0c0*/  PRMT R212, R189, 0x5410, R188 ;  /* 0x00005410bdd47816 */ /* 0x000fe200000000bc */
[----:B------:R-:W-:Y:S02]  /*b0d0*/  @P2 HFMA2.BF16_V2 R64, -RZ.H0_H0, RZ.H0_H0, -R189.H0_H0 ;  /* 0x200000ffff402231 */ /* 0x000fe400003409bd */
[----:B------:R-:W3:Y:S01]  /*b0e0*/  MUFU.EX2 R5, R18 ;  /* 0x0000001200057308 */ /* 0x000ee20000000800 */
[----:B------:R-:W-:-:S02]  /*b0f0*/  @P1 PRMT R188, R60, 0x5410, RZ ;  /* 0x000054103cbc1816 */ /* 0x000fc400000000ff */
[----:B------:R-:W-:Y:S02]  /*b100*/  ISETP.LE.U32.AND P1, PT, R0, UR36, PT ;  /* 0x0000002400007c0c */ /* 0x000fe4000bf23070 */
[----:B------:R-:W-:Y:S01]  /*b110*/  LOP3.LUT R0, R49, 0xff, RZ, 0xc0, !PT ;  /* 0x000000ff31007812 */ /* 0x000fe200078ec0ff */
[----:B------:R4:W-:Y:S02]  /*b120*/  STL [R1+0xd4], R58 ;  /* 0x0000d43a01007387 */ /* 0x0009e40000100800 */
[----:B------:R-:W3:Y:S01]  /*b130*/  MUFU.EX2 R203, R17 ;  /* 0x0000001100cb7308 */ /* 0x000ee20000000800 */
[----:B------:R-:W-:Y:S02]  /*b140*/  ISETP.LE.U32.AND P0, PT, R0, UR36, PT ;  /* 0x0000002400007c0c */ /* 0x000fe4000bf03070 */
[----:B------:R-:W-:-:S04]  /*b150*/  F2FP.BF16.F32.PACK_AB R0, R45, R15 ;  /* 0x0000000f2d00723e */ /* 0x000fc800000010ff */
[C---:B------:R-:W-:Y:S02]  /*b160*/  PRMT R146, R0.reuse, 0x7610, R146 ;  /* 0x0000761000927816 */ /* 0x040fe40000000092 */
[----:B------:R-:W-:Y:S02]  /*b170*/  PRMT R147, R0, 0x7632, R147 ;  /* 0x0000763200937816 */ /* 0x000fe40000000093 */
[----:B------:R-:W-:Y:S01]  /*b180*/  @P3 PRMT R190, R65, 0x5410, RZ ;  /* 0x0000541041be3816 */ /* 0x000fe200000000ff */
[----:B----4-:R-:W-:Y:S02]  /*b190*/  IMAD.MOV.U32 R58, RZ, RZ, R16 ;  /* 0x000000ffff3a7224 */ /* 0x010fe400078e0010 */
[----:B------:R-:W-:Y:S02]  /*b1a0*/  IMAD.MOV.U32 R16, RZ, RZ, R4 ;  /* 0x000000ffff107224 */ /* 0x000fe400078e0004 */
[----:B------:R4:W3:Y:S01]  /*b1b0*/  MUFU.EX2 R4, R21 ;  /* 0x0000001500047308 */ /* 0x0008e20000000800 */
[----:B------:R-:W-:Y:S01]  /*b1c0*/  @P2 PRMT R189, R64, 0x5410, RZ ;  /* 0x0000541040bd2816 */ /* 0x000fe200000000ff */
[----:B-1----:R-:W-:-:S02]  /*b1d0*/  IMAD.MOV.U32 R7, RZ, RZ, R3 ;  /* 0x000000ffff077224 */ /* 0x002fc400078e0003 */
[----:B------:R-:W-:Y:S01]  /*b1e0*/  FADD.FTZ R3, R77, R50 ;  /* 0x000000324d037221 */ /* 0x000fe20000010000 */
[----:B----4-:R-:W-:-:S04]  /*b1f0*/  IMAD.MOV.U32 R21, RZ, RZ, R59 ;  /* 0x000000ffff157224 */ /* 0x010fc800078e003b */
[----:B------:R-:W-:-:S04]  /*b200*/  FADD.FTZ R0, R251, R21 ;  /* 0x00000015fb007221 */ /* 0x000fc80000010000 */
[----:B------:R-:W-:Y:S01]  /*b210*/  FADD.FTZ R0, R142, R0 ;  /* 0x000000008e007221 */ /* 0x000fe20000010000 */
[----:B------:R1:W-:Y:S01]  /*b220*/  STL [R1+0x384], R190 ;  /* 0x000384be01007387 */ /* 0x0003e20000100800 */
[----:B------:R-:W-:Y:S02]  /*b230*/  PRMT R144, R2, 0x7632, R144 ;  /* 0x0000763202907816 */ /* 0x000fe40000000090 */
[----:B------:R-:W-:Y:S01]  /*b240*/  FADD.FTZ R0, R39, R0 ;  /* 0x0000000027007221 */ /* 0x000fe20000010000 */
[----:B------:R4:W-:Y:S01]  /*b250*/  STL [R1+0x380], R189 ;  /* 0x000380bd01007387 */ /* 0x0009e20000100800 */
[----:B------:R-:W-:Y:S02]  /*b260*/  @!P1 HFMA2.BF16_V2 R67, -RZ.H0_H0, RZ.H0_H0, -R145.H0_H0 ;  /* 0x200000ffff439231 */ /* 0x000fe40000340991 */
[----:B------:R-:W-:Y:S01]  /*b270*/  FADD.FTZ R3, R217, R3 ;  /* 0x00000003d9037221 */ /* 0x000fe20000010000 */
[----:B------:R-:W-:Y:S01]  /*b280*/  FADD.FTZ R0, R143, R0 ;  /* 0x000000008f007221 */ /* 0x000fe20000010000 */
[----:B------:R-:W-:-:S02]  /*b290*/  @!P6 HFMA2.BF16_V2 R66, -RZ.H0_H0, RZ.H0_H0, -R144.H0_H0 ;  /* 0x200000ffff42e231 */ /* 0x000fc40000340990 */
[----:B------:R-:W-:Y:S01]  /*b2a0*/  FADD.FTZ R3, R216, R3 ;  /* 0x00000003d8037221 */ /* 0x000fe20000010000 */
[----:B------:R-:W-:Y:S01]  /*b2b0*/  IMAD.MOV.U32 R13, RZ, RZ, R84 ;  /* 0x000000ffff0d7224 */ /* 0x000fe200078e0054 */
[----:B------:R-:W-:Y:S01]  /*b2c0*/  MUFU.EX2 R59, R10 ;  /* 0x0000000a003b7308 */ /* 0x000fe20000000800 */
[----:B------:R-:W-:Y:S02]  /*b2d0*/  IMAD.MOV.U32 R84, RZ, RZ, R48 ;  /* 0x000000ffff547224 */ /* 0x000fe400078e0030 */
[----:B-1----:R-:W-:Y:S01]  /*b2e0*/  IMAD.MOV.U32 R190, RZ, RZ, R207 ;  /* 0x000000ffffbe7224 */ /* 0x002fe200078e00cf */
[----:B------:R-:W-:Y:S01]  /*b2f0*/  PRMT R207, R145, 0x5410, R144 ;  /* 0x0000541091cf7816 */ /* 0x000fe20000000090 */
[----:B----4-:R-:W-:Y:S01]  /*b300*/  IMAD.MOV.U32 R189, RZ, RZ, R14 ;  /* 0x000000ffffbd7224 */ /* 0x010fe200078e000e */
[----:B------:R-:W-:Y:S01]  /*b310*/  @!P1 PRMT R145, R67, 0x5410, RZ ;  /* 0x0000541043919816 */ /* 0x000fe200000000ff */
[----:B------:R-:W-:Y:S02]  /*b320*/  IMAD.MOV.U32 R67, RZ, RZ, R58 ;  /* 0x000000ffff437224 */ /* 0x000fe400078e003a */
[----:B------:R-:W-:Y:S01]  /*b330*/  FADD.FTZ R0, R189, R0 ;  /* 0x00000000bd007221 */ /* 0x000fe20000010000 */
[----:B------:R-:W-:Y:S01]  /*b340*/  @!P6 PRMT R144, R66, 0x5410, RZ ;  /* 0x000054104290e816 */ /* 0x000fe200000000ff */
[----:B------:R-:W-:-:S02]  /*b350*/  IMAD.MOV.U32 R66, RZ, RZ, R16 ;  /* 0x000000ffff427224 */ /* 0x000fc400078e0010 */
[----:B------:R-:W-:Y:S01]  /*b360*/  FADD.FTZ R3, R67, R3 ;  /* 0x0000000343037221 */ /* 0x000fe20000010000 */
[----:B------:R-:W-:Y:S01]  /*b370*/  FADD.FTZ R0, R53, R0 ;  /* 0x0000000035007221 */ /* 0x000fe20000010000 */
[----:B------:R1:W4:Y:S03]  /*b380*/  MUFU.EX2 R48, R8 ;  /* 0x0000000800307308 */ /* 0x0003260000000800 */
[----:B------:R-:W-:Y:S01]  /*b390*/  FADD.FTZ R2, R201, R0 ;  /* 0x00000000c9027221 */ /* 0x000fe20000010000 */
[----:B------:R-:W-:Y:S01]  /*b3a0*/  FADD.FTZ R0, R66, R3 ;  /* 0x0000000342007221 */ /* 0x000fe20000010000 */
[----:B------:R-:W-:Y:S01]  /*b3b0*/  @!P0 HFMA2.BF16_V2 R63, -RZ.H0_H0, RZ.H0_H0, -R146.H0_H0 ;  /* 0x200000ffff3f8231 */ /* 0x000fe20000340992 */
[----:B------:R3:W-:Y:S01]  /*b3c0*/  STL [R1+0x37c], R188 ;  /* 0x00037cbc01007387 */ /* 0x0007e20000100800 */
[----:B------:R-:W-:Y:S01]  /*b3d0*/  FADD.FTZ R3, R161, R2 ;  /* 0x00000002a1037221 */ /* 0x000fe20000010000 */
[----:B------:R-:W4:Y:S01]  /*b3e0*/  MUFU.EX2 R64, R19 ;  /* 0x0000001300407308 */ /* 0x000f220000000800 */
[----:B------:R-:W-:Y:S01]  /*b3f0*/  FADD.FTZ R0, R218, R0 ;  /* 0x00000000da007221 */ /* 0x000fe20000010000 */
[----:B--2---:R-:W-:Y:S01]  /*b400*/  FADD.FTZ R2, R219, R200 ;  /* 0x000000c8db027221 */ /* 0x004fe20000010000 */
[----:B------:R-:W-:-:S05]  /*b410*/  @!P5 HFMA2.BF16_V2 R62, -RZ.H0_H0, RZ.H0_H0, -R147.H0_H0 ;  /* 0x200000ffff3ed231 */ /* 0x000fca0000340993 */
[----:B------:R-:W-:Y:S01]  /*b420*/  MUFU.EX2 R14, R20 ;  /* 0x00000014000e7308 */ /* 0x000fe20000000800 */
[----:B------:R-:W-:Y:S01]  /*b430*/  FADD.FTZ R0, R190, R0 ;  /* 0x00000000be007221 */ /* 0x000fe20000010000 */
[----:B-1----:R-:W1:Y:S01]  /*b440*/  S2R R8, SR_TID.X ;  /* 0x0000000000087919 */ /* 0x002e620000002100 */
[----:B------:R-:W-:-:S05]  /*b450*/  FADD.FTZ R2, R204, R2 ;  /* 0x00000002cc027221 */ /* 0x000fca0000010000 */
[----:B------:R-:W2:Y:S01]  /*b460*/  MUFU.EX2 R58, R11 ;  /* 0x0000000b003a7308 */ /* 0x000ea20000000800 */
[----:B------:R-:W-:Y:S02]  /*b470*/  IMAD.MOV.U32 R16, RZ, RZ, R86 ;  /* 0x000000ffff107224 */ /* 0x000fe400078e0056 */
[----:B---3--:R-:W-:Y:S01]  /*b480*/  IMAD.MOV.U32 R188, RZ, RZ, R5 ;  /* 0x000000ffffbc7224 */ /* 0x008fe200078e0005 */
[----:B------:R-:W-:Y:S02]  /*b490*/  PRMT R5, R146, 0x5410, R147 ;  /* 0x0000541092057816 */ /* 0x000fe40000000093 */
[----:B------:R-:W-:Y:S02]  /*b4a0*/  @!P0 PRMT R146, R63, 0x5410, RZ ;  /* 0x000054103f928816 */ /* 0x000fe400000000ff */
[----:B------:R-:W3:Y:S01]  /*b4b0*/  MUFU.EX2 R63, R9 ;  /* 0x00000009003f7308 */ /* 0x000ee20000000800 */
[----:B------:R-:W-:Y:S02]  /*b4c0*/  IMAD.MOV.U32 R86, RZ, RZ, R247 ;  /* 0x000000ffff567224 */ /* 0x000fe400078e00f7 */
[----:B------:R-:W-:Y:S01]  /*b4d0*/  FADD.FTZ R17, R15, R0 ;  /* 0x000000000f117221 */ /* 0x000fe20000010000 */
[----:B------:R-:W-:Y:S01]  /*b4e0*/  @!P5 PRMT R147, R62, 0x5410, RZ ;  /* 0x000054103e93d816 */ /* 0x000fe200000000ff */
[----:B------:R-:W-:Y:S01]  /*b4f0*/  FADD.FTZ R0, R203, R2 ;  /* 0x00000002cb007221 */ /* 0x000fe20000010000 */
[----:B------:R-:W1:Y:S01]  /*b500*/  S2R R10, SR_CTAID.X ;  /* 0x00000000000a7919 */ /* 0x000e620000002500 */
[----:B------:R-:W-:Y:S01]  /*b510*/  IMAD.MOV.U32 R62, RZ, RZ, R4 ;  /* 0x000000ffff3e7224 */ /* 0x000fe200078e0004 */
[----:B------:R-:W1:Y:S01]  /*b520*/  MUFU.EX2 R247, R12 ;  /* 0x0000000c00f77308 */ /* 0x000e620000000800 */
[----:B------:R-:W-:-:S02]  /*b530*/  IMAD.MOV.U32 R4, RZ, RZ, R79 ;  /* 0x000000ffff047224 */ /* 0x000fc400078e004f */
[----:B------:R-:W-:Y:S01]  /*b540*/  FADD.FTZ R0, R188, R0 ;  /* 0x00000000bc007221 */ /* 0x000fe20000010000 */
[----:B------:R-:W-:Y:S02]  /*b550*/  IMAD.MOV.U32 R79, RZ, RZ, R199 ;  /* 0x000000ffff4f7224 */ /* 0x000fe400078e00c7 */
[----:B----4-:R-:W-:Y:S02]  /*b560*/  FADD.FTZ R2, R59, R48 ;  /* 0x000000303b027221 */ /* 0x010fe40000010000 */
[----:B------:R-:W4:Y:S01]  /*b570*/  MUFU.EX2 R199, R22 ;  /* 0x0000001600c77308 */ /* 0x000f220000000800 */
[----:B------:R-:W-:Y:S01]  /*b580*/  FADD.FTZ R0, R64, R0 ;  /* 0x0000000040007221 */ /* 0x000fe20000010000 */
[----:B--2---:R-:W-:-:S06]  /*b590*/  FADD.FTZ R2, R58, R2 ;  /* 0x000000023a027221 */ /* 0x004fcc0000010000 */
[----:B------:R2:W-:Y:S01]  /*b5a0*/  MUFU.EX2 R60, R24 ;  /* 0x00000018003c7308 */ /* 0x0005e20000000800 */
[----:B---3--:R-:W-:-:S07]  /*b5b0*/  FADD.FTZ R2, R63, R2 ;  /* 0x000000023f027221 */ /* 0x008fce0000010000 */
[----:B------:R-:W3:Y:S01]  /*b5c0*/  MUFU.EX2 R61, R23 ;  /* 0x00000017003d7308 */ /* 0x000ee20000000800 */
[----:B--2---:R-:W-:-:S04]  /*b5d0*/  IMAD.MOV.U32 R24, RZ, RZ, R14 ;  /* 0x000000ffff187224 */ /* 0x004fc800078e000e */
[----:B------:R-:W-:Y:S01]  /*b5e0*/  FADD.FTZ R0, R24, R0 ;  /* 0x0000000018007221 */ /* 0x000fe20000010000 */
[----:B-1----:R-:W-:-:S03]  /*b5f0*/  FADD.FTZ R2, R247, R2 ;  /* 0x00000002f7027221 */ /* 0x002fc60000010000 */
[----:B------:R-:W-:-:S04]  /*b600*/  FADD.FTZ R0, R62, R0 ;  /* 0x000000003e007221 */ /* 0x000fc80000010000 */
[----:B------:R-:W-:Y:S01]  /*b610*/  FADD.FTZ R14, R159, R0 ;  /* 0x000000009f0e7221 */ /* 0x000fe20000010000 */
[----:B----4-:R-:W-:Y:S01]  /*b620*/  FADD.FTZ R0, R199, R2 ;  /* 0x00000002c7007221 */ /* 0x010fe20000010000 */
[----:B------:R-:W-:Y:S01]  /*b630*/  UIADD3 UR4, UPT, UPT, UR35, 0x2, URZ ;  /* 0x0000000223047890 */ /* 0x000fe2000fffe0ff */
[----:B------:R-:W-:Y:S02]  /*b640*/  SHF.R.U32.HI R8, RZ, 0x5, R8 ;  /* 0x00000005ff087819 */ /* 0x000fe40000011608 */
[----:B---3--:R-:W-:Y:S01]  /*b650*/  FADD.FTZ R2, R61, R0 ;  /* 0x000000003d027221 */ /* 0x008fe20000010000 */
[----:B------:R-:W-:Y:S02]  /*b660*/  IMAD.U32 R0, RZ, RZ, UR25 ;  /* 0x00000019ff007e24 */ /* 0x000fe4000f8e00ff */
[----:B------:R-:W-:Y:S02]  /*b670*/  IMAD R10, R10, 0x8, R8 ;  /* 0x000000080a0a7824 */ /* 0x000fe400078e0208 */
[----:B------:R-:W-:Y:S01]  /*b680*/  FADD.FTZ R2, R60, R2 ;  /* 0x000000023c027221 */ /* 0x000fe20000010000 */
[----:B------:R-:W-:Y:S01]  /*b690*/  LOP3.LUT R0, R0, UR4, R249, 0x96, !PT ;  /* 0x0000000400007c12 */ /* 0x000fe2000f8e96f9 */
[----:B------:R-:W-:-:S02]  /*b6a0*/  IMAD.MOV.U32 R19, RZ, RZ, R16 ;  /* 0x000000ffff137224 */ /* 0x000fc400078e0010 */
[----:B------:R-:W-:Y:S01]  /*b6b0*/  FADD.FTZ R16, R6, R2 ;  /* 0x0000000206107221 */ /* 0x000fe20000010000 */
[----:B------:R-:W-:Y:S01]  /*b6c0*/  FADD.FTZ R15, R167, R3 ;  /* 0x00000003a70f7221 */ /* 0x000fe20000010000 */
[----:B------:R-:W-:-:S04]  /*b6d0*/  IMAD.WIDE.U32 R10, R10, -0x326172a9, RZ ;  /* 0xcd9e8d570a0a7825 */ /* 0x000fc800078e00ff */
[----:B------:R-:W-:-:S05]  /*b6e0*/  IMAD.WIDE.U32 R2, R0, -0x326172a9, RZ ;  /* 0xcd9e8d5700027825 */ /* 0x000fca00078e00ff */
[----:B------:R-:W-:Y:S01]  /*b6f0*/  LOP3.LUT R6, R10, UR12, R3, 0x96, !PT ;  /* 0x0000000c0a067c12 */ /* 0x000fe2000f8e9603 */
[----:B------:R-:W-:Y:S02]  /*b700*/  IMAD.MOV.U32 R20, RZ, RZ, R7 ;  /* 0x000000ffff147224 */ /* 0x000fe400078e0007 */
[----:B------:R-:W-:Y:S02]  /*b710*/  IMAD.MOV.U32 R22, RZ, RZ, R4 ;  /* 0x000000ffff167224 */ /* 0x000fe400078e0004 */
[----:B------:R-:W-:Y:S01]  /*b720*/  IMAD.WIDE.U32 R6, R6, -0x2daee0ad, RZ ;  /* 0xd2511f5306067825 */ /* 0x000fe200078e00ff */
[----:B------:R-:W-:-:S03]  /*b730*/  LOP3.LUT R4, R2, UR34, R187, 0x96, !PT ;  /* 0x0000002202047c12 */ /* 0x000fc6000f8e96bb */
[----:B------:R-:W-:Y:S01]  /*b740*/  IMAD.MOV.U32 R23, RZ, RZ, R5 ;  /* 0x000000ffff177224 */ /* 0x000fe200078e0005 */
[----:B------:R-:W-:Y:S01]  /*b750*/  LOP3.LUT R12, R220, UR33, R7, 0x96, !PT ;  /* 0x00000021dc0c7c12 */ /* 0x000fe2000f8e9607 */
[----:B------:R-:W-:-:S04]  /*b760*/  IMAD.WIDE.U32 R4, R4, -0x2daee0ad, RZ ;  /* 0xd2511f5304047825 */ /* 0x000fc800078e00ff */
[----:B------:R-:W-:Y:S02]  /*b770*/  IMAD.MOV.U32 R65, RZ, RZ, R13 ;  /* 0x000000ffff417224 */ /* 0x000fe400078e000d */
        /* <DEDUP_REMOVED lines=9> */
[----:B------:R-:W-:-:S03]  /*b810*/  LOP3.LUT R10, R10, UR14, R7, 0x96, !PT ;  /* 0x0000000e0a0a7c12 */ /* 0x000fc6000f8e9607 */
[----:B------:R-:W-:Y:S01]  /*b820*/  IMAD.MOV.U32 R11, RZ, RZ, R84 ;  /* 0x000000ffff0b7224 */ /* 0x000fe200078e0054 */
[----:B------:R-:W-:Y:S01]  /*b830*/  LOP3.LUT R8, R8, UR15, R5, 0x96, !PT ;  /* 0x0000000f08087c12 */ /* 0x000fe2000f8e9605 */
[----:B------:R-:W-:Y:S02]  /*b840*/  IMAD.MOV.U32 R13, RZ, RZ, R79 ;  /* 0x000000ffff0d7224 */ /* 0x000fe400078e004f */
[----:B------:R-:W-:Y:S02]  /*b850*/  IMAD.MOV.U32 R84, RZ, RZ, R78 ;  /* 0x000000ffff547224 */ /* 0x000fe400078e004e */
[----:B------:R-:W-:Y:S02]  /*b860*/  IMAD.MOV.U32 R12, RZ, RZ, R19 ;  /* 0x000000ffff0c7224 */ /* 0x000fe400078e0013 */
[----:B------:R-:W-:-:S04]  /*b870*/  IMAD.WIDE.U32 R78, R10, -0x326172a9, RZ ;  /* 0xcd9e8d570a4e7825 */ /* 0x000fc800078e00ff */
[----:B------:R-:W-:Y:S02]  /*b880*/  IMAD.MOV.U32 R9, RZ, RZ, R76 ;  /* 0x000000ffff097224 */ /* 0x000fe400078e004c */
[----:B------:R-:W-:Y:S02]  /*b890*/  IMAD.MOV.U32 R10, RZ, RZ, R77 ;  /* 0x000000ffff0a7224 */ /* 0x000fe400078e004d */
[----:B------:R-:W-:-:S04]  /*b8a0*/  IMAD.WIDE.U32 R76, R8, -0x2daee0ad, RZ ;  /* 0xd2511f53084c7825 */ /* 0x000fc800078e00ff */
        /* <DEDUP_REMOVED lines=8> */
[----:B------:R-:W-:Y:S02]  /*b930*/  LOP3.LUT R85, R6, UR6, R77, 0x96, !PT ;  /* 0x0000000606557c12 */ /* 0x000fe4000f8e964d */
[----:B------:R-:W-:Y:S02]  /*b940*/  ISETP.LE.U32.AND P1, PT, R0, UR36, PT ;  /* 0x0000002400007c0c */ /* 0x000fe4000bf23070 */
[----:B------:R-:W-:-:S04]  /*b950*/  LOP3.LUT R0, R85, 0xffff, RZ, 0xc0, !PT ;  /* 0x0000ffff55007812 */ /* 0x000fc800078ec0ff */
[----:B------:R-:W-:-:S04]  /*b960*/  SHF.R.U32.HI R0, RZ, 0x8, R0 ;  /* 0x00000008ff007819 */ /* 0x000fc80000011600 */
[----:B------:R-:W-:-:S04]  /*b970*/  LOP3.LUT R0, R0, 0xffff, RZ, 0xc0, !PT ;  /* 0x0000ffff00007812 */ /* 0x000fc800078ec0ff */
[----:B------:R-:W-:Y:S02]  /*b980*/  ISETP.LE.U32.AND P3, PT, R0, UR36, PT ;  /* 0x0000002400007c0c */ /* 0x000fe4000bf63070 */
[----:B------:R-:W-:-:S04]  /*b990*/  PRMT R0, R85, 0x7632, R0 ;  /* 0x0000763255007816 */ /* 0x000fc80000000000 */
[----:B------:R-:W-:Y:S01]  /*b9a0*/  LOP3.LUT R0, R0, 0xff, RZ, 0xc0, !PT ;  /* 0x000000ff00007812 */ /* 0x000fe200078ec0ff */
[----:B------:R-:W-:Y:S03]  /*b9b0*/  MUFU.EX2 R26, R26 ;  /* 0x0000001a001a7308 */ /* 0x000fe60000000800 */
[----:B------:R-:W-:Y:S01]  /*b9c0*/  ISETP.LE.U32.AND P2, PT, R0, UR36, PT ;  /* 0x0000002400007c0c */ /* 0x000fe2000bf43070 */
[----:B------:R-:W-:-:S04]  /*b9d0*/  IMAD.MOV.U32 R0, RZ, RZ, R76 ;  /* 0x000000ffff007224 */ /* 0x000fc800078e004c */
[----:B------:R-:W1:Y:S01]  /*b9e0*/  MUFU.EX2 R27, R27 ;  /* 0x0000001b001b7308 */ /* 0x000e620000000800 */
[----:B------:R-:W-:Y:S01]  /*b9f0*/  LOP3.LUT R0, R0, 0xff, RZ, 0xc0, !PT ;  /* 0x000000ff00007812 */ /* 0x000fe200078ec0ff */
[----:B------:R-:W-:Y:S01]  /*ba00*/  IMAD.MOV.U32 R19, RZ, RZ, R86 ;  /* 0x000000ffff137224 */ /* 0x000fe200078e0056 */
[----:B------:R-:W-:Y:S02]  /*ba10*/  LOP3.LUT R86, R4, UR13, R79, 0x96, !PT ;  /* 0x0000000d04567c12 */ /* 0x000fe4000f8e964f */
[----:B------:R-:W-:Y:S02]  /*ba20*/  ISETP.LE.U32.AND P4, PT, R0, UR36, PT ;  /* 0x0000002400007c0c */ /* 0x000fe4000bf83070 */
[----:B------:R-:W-:-:S04]  /*ba30*/  PRMT R0, R78, 0x7771, RZ ;  /* 0x000077714e007816 */ /* 0x000fc800000000ff */
[----:B------:R-:W-:Y:S02]  /*ba40*/  ISETP.GT.U32.AND P0, PT, R0, UR36, PT ;  /* 0x0000002400007c0c */ /* 0x000fe4000bf04070 */
[----:B------:R-:W-:Y:S02]  /*ba50*/  LOP3.LUT R0, R86, 0xffff, RZ, 0xc0, !PT ;  /* 0x0000ffff56007812 */ /* 0x000fe400078ec0ff */
[----:B-1----:R-:W-:Y:S02]  /*ba60*/  F2FP.BF16.F32.PACK_AB R4, R27, R26 ;  /* 0x0000001a1b04723e */ /* 0x002fe400000010ff */
[----:B------:R-:W-:Y:S01]  /*ba70*/  SHF.R.U32.HI R0, RZ, 0x8, R0 ;  /* 0x00000008ff007819 */ /* 0x000fe20000011600 */
[----:B------:R-:W-:Y:S01]  /*ba80*/  MUFU.EX2 R28, R28 ;  /* 0x0000001c001c7308 */ /* 0x000fe20000000800 */
[----:B------:R-:W-:Y:S02]  /*ba90*/  PRMT R167, R4, 0x7610, R167 ;  /* 0x0000761004a77816 */ /* 0x000fe400000000a7 */
[----:B------:R-:W-:-:S05]  /*baa0*/  LOP3.LUT R0, R0, 0xffff, RZ, 0xc0, !PT ;  /* 0x0000ffff00007812 */ /* 0x000fca00078ec0ff */
[----:B------:R-:W1:Y:S01]  /*bab0*/  MUFU.EX2 R29, R29 ;  /* 0x0000001d001d7308 */ /* 0x000e620000000800 */
[----:B------:R-:W-:Y:S01]  /*bac0*/  PRMT R175, R4, 0x7632, R175 ;  /* 0x0000763204af7816 */ /* 0x000fe200000000af */
[----:B------:R-:W-:Y:S01]  /*bad0*/  @!P1 HFMA2.BF16_V2 R81, -RZ.H0_H0, RZ.H0_H0, -R167.H0_H0 ;  /* 0x200000ffff519231 */ /* 0x000fe200003409a7 */
[----:B------:R-:W-:Y:S01]  /*bae0*/  ISETP.LE.U32.AND P6, PT, R0, UR36, PT ;  /* 0x0000002400007c0c */ /* 0x000fe2000bfc3070 */
[----:B------:R-:W-:Y:S01]  /*baf0*/  FADD.FTZ R5, R45, R17 ;  /* 0x000000112d057221 */ /* 0x000fe20000010000 */
[----:B------:R-:W-:Y:S01]  /*bb00*/  PRMT R0, R78, 0x7772, RZ ;  /* 0x000077724e007816 */ /* 0x000fe200000000ff */
[----:B------:R-:W-:Y:S01]  /*bb10*/  @P0 HFMA2.BF16_V2 R80, -RZ.H0_H0, RZ.H0_H0, -R175.H0_H0 ;  /* 0x200000ffff500231 */ /* 0x000fe200003409af */
[----:B------:R-:W-:Y:S02]  /*bb20*/  PRMT R17, R167, 0x5410, R175 ;  /* 0x00005410a7117816 */ /* 0x000fe400000000af */
[----:B------:R-:W-:Y:S02]  /*bb30*/  @!P1 PRMT R167, R81, 0x5410, RZ ;  /* 0x0000541051a79816 */ /* 0x000fe400000000ff */
[----:B------:R-:W-:-:S02]  /*bb40*/  ISETP.GT.U32.AND P1, PT, R0, UR36, PT ;  /* 0x0000002400007c0c */ /* 0x000fc4000bf24070 */
[----:B------:R-:W-:Y:S02]  /*bb50*/  PRMT R0, R78, 0x7773, RZ ;  /* 0x000077734e007816 */ /* 0x000fe400000000ff */
[----:B------:R-:W-:Y:S02]  /*bb60*/  @P0 PRMT R175, R80, 0x5410, RZ ;  /* 0x0000541050af0816 */ /* 0x000fe400000000ff */
[----:B------:R-:W-:Y:S02]  /*bb70*/  ISETP.GT.U32.AND P0, PT, R0, UR36, PT ;  /* 0x0000002400007c0c */ /* 0x000fe4000bf04070 */
[----:B-1----:R-:W-:Y:S01]  /*bb80*/  F2FP.BF16.F32.PACK_AB R0, R29, R28 ;  /* 0x0000001c1d00723e */ /* 0x002fe200000010ff */
[----:B------:R-:W-:Y:S01]  /*bb90*/  FADD.FTZ R7, R165, R14 ;  /* 0x0000000ea5077221 */ /* 0x000fe20000010000 */
[----:B------:R-:W-:Y:S02]  /*bba0*/  LOP3.LUT R4, R184, UR12, R3, 0x96, !PT ;  /* 0x0000000cb8047c12 */ /* 0x000fe4000f8e9603 */
[----:B------:R-:W-:-:S02]  /*bbb0*/  PRMT R166, R0, 0x7610, R166 ;  /* 0x0000761000a67816 */ /* 0x000fc400000000a6 */
[----:B------:R-:W-:Y:S02]  /*bbc0*/  PRMT R165, R0, 0x7632, R165 ;  /* 0x0000763200a57816 */ /* 0x000fe400000000a5 */
[----:B------:R-:W-:Y:S01]  /*bbd0*/  LOP3.LUT R2, R2, UR34, R57, 0x96, !PT ;  /* 0x0000002202027c12 */ /* 0x000fe2000f8e9639 */
[----:B------:R-:W-:Y:S01]  /*bbe0*/  FADD.FTZ R6, R25, R16 ;  /* 0x0000001019067221 */ /* 0x000fe20000010000 */
[----:B------:R-:W-:Y:S01]  /*bbf0*/  PRMT R0, R86, 0x7632, R0 ;  /* 0x0000763256007816 */ /* 0x000fe20000000000 */
[----:B------:R-:W-:Y:S02]  /*bc00*/  IMAD.MOV.U32 R25, RZ, RZ, R8 ;  /* 0x000000ffff197224 */ /* 0x000fe400078e0008 */
[----:B------:R-:W-:Y:S01]  /*bc10*/  FADD.FTZ R8, R179, R5 ;  /* 0x00000005b3087221 */ /* 0x000fe20000010000 */
[----:B------:R-:W-:Y:S01]  /*bc20*/  IMAD.WIDE.U32 R4, R4, -0x2daee0ad, RZ ;  /* 0xd2511f5304047825 */ /* 0x000fe200078e00ff */
[----:B------:R-:W-:-:S03]  /*bc30*/  LOP3.LUT R0, R0, 0xff, RZ, 0xc0, !PT ;  /* 0x000000ff00007812 */ /* 0x000fc600078ec0ff */
[----:B------:R-:W-:Y:S01]  /*bc40*/  IMAD.WIDE.U32 R2, R2, -0x2daee0ad, RZ ;  /* 0xd2511f5302027825 */ /* 0x000fe200078e00ff */
[----:B------:R-:W-:-:S03]  /*bc50*/  ISETP.LE.U32.AND P5, PT, R0, UR36, PT ;  /* 0x0000002400007c0c */ /* 0x000fc6000bfa3070 */
[----:B------:R-:W-:Y:S02]  /*bc60*/  IMAD.MOV.U32 R45, RZ, RZ, R9 ;  /* 0x000000ffff2d7224 */ /* 0x000fe400078e0009 */
[----:B------:R-:W-:Y:S01]  /*bc70*/  FADD.FTZ R9, R222, R15 ;  /* 0x0000000fde097221 */ /* 0x000fe20000010000 */
[----:B------:R-:W-:Y:S02]  /*bc80*/  LOP3.LUT R0, R214, UR33, R5, 0x96, !PT ;  /* 0x00000021d6007c12 */ /* 0x000fe4000f8e9605 */
[----:B------:R-:W-:Y:S01]  /*bc90*/  LOP3.LUT R4, R4, UR27, R3, 0x96, !PT ;  /* 0x0000001b04047c12 */ /* 0x000fe2000f8e9603 */
[----:B------:R-:W-:Y:S02]  /*bca0*/  IMAD.MOV.U32 R16, RZ, RZ, R45 ;  /* 0x000000ffff107224 */ /* 0x000fe400078e002d */
[----:B------:R-:W-:Y:S02]  /*bcb0*/  IMAD.MOV.U32 R45, RZ, RZ, R10 ;  /* 0x000000ffff2d7224 */ /* 0x000fe400078e000a */
[----:B------:R-:W-:Y:S01]  /*bcc0*/  FADD.FTZ R10, R231, R9 ;  /* 0x00000009e70a7221 */ /* 0x000fe20000010000 */
[----:B------:R-:W-:-:S02]  /*bcd0*/  IMAD.MOV.U32 R81, RZ, RZ, R11 ;  /* 0x000000ffff517224 */ /* 0x000fc400078e000b */
[----:B------:R-:W-:Y:S01]  /*bce0*/  FADD.FTZ R11, R232, R8 ;  /* 0x00000008e80b7221 */ /* 0x000fe20000010000 */
[----:B------:R-:W-:-:S04]  /*bcf0*/  IMAD.WIDE.U32 R8, R0, -0x326172a9, RZ ;  /* 0xcd9e8d5700087825 */ /* 0x000fc800078e00ff */
[----:B------:R-:W-:Y:S02]  /*bd00*/  @P1 HFMA2.BF16_V2 R82, -RZ.H0_H0, RZ.H0_H0, -R166.H0_H0 ;  /* 0x200000ffff521231 */ /* 0x000fe400003409a6 */
[----:B------:R-:W-:Y:S01]  /*bd10*/  IMAD.WIDE.U32 R4, R4, -0x326172a9, RZ ;  /* 0xcd9e8d5704047825 */ /* 0x000fe200078e00ff */
[----:B------:R-:W-:Y:S03]  /*bd20*/  STL [R1+0x374], R167 ;  /* 0x000374a701007387 */ /* 0x000fe60000100800 */
[----:B------:R-:W-:Y:S01]  /*bd30*/  FADD.FTZ R7, R177, R7 ;  /* 0x00000007b1077221 */ /* 0x000fe20000010000 */
[----:B------:R-:W-:Y:S02]  /*bd40*/  IMAD.MOV.U32 R80, RZ, RZ, R16 ;  /* 0x000000ffff507224 */ /* 0x000fe400078e0010 */
[----:B------:R-:W-:Y:S01]  /*bd50*/  FADD.FTZ R6, R229, R6 ;  /* 0x00000006e5067221 */ /* 0x000fe20000010000 */
[----:B------:R-:W-:Y:S01]  /*bd60*/  IMAD.MOV.U32 R16, RZ, RZ, R24 ;  /* 0x000000ffff107224 */ /* 0x000fe200078e0018 */
[----:B------:R-:W-:Y:S01]  /*bd70*/  LOP3.LUT R3, R56, UR31, R9, 0x96, !PT ;  /* 0x0000001f38037c12 */ /* 0x000fe2000f8e9609 */
[----:B------:R-:W-:Y:S01]  /*bd80*/  IMAD.MOV.U32 R14, RZ, RZ, R45 ;  /* 0x000000ffff0e7224 */ /* 0x000fe200078e002d */
[----:B------:R-:W-:Y:S01]  /*bd90*/  LOP3.LUT R0, R8, UR17, R5, 0x96, !PT ;  /* 0x0000001108007c12 */ /* 0x000fe2000f8e9605 */
[----:B------:R-:W-:Y:S01]  /*bda0*/  IMAD.MOV.U32 R24, RZ, RZ, R53 ;  /* 0x000000ffff187224 */ /* 0x000fe200078e0035 */
[----:B------:R1:W-:Y:S01]  /*bdb0*/  STL [R1+0x378], R175 ;  /* 0x000378af01007387 */ /* 0x0003e20000100800 */
[----:B------:R-:W-:Y:S01]  /*bdc0*/  MUFU.EX2 R45, R30 ;  /* 0x0000001e002d7308 */ /* 0x000fe20000000800 */
[----:B------:R-:W-:Y:S01]  /*bdd0*/  FADD.FTZ R8, R252, R7 ;  /* 0x00000007fc087221 */ /* 0x000fe20000010000 */
[----:B------:R-:W-:Y:S01]  /*bde0*/  FADD.FTZ R9, R234, R6 ;  /* 0x00000006ea097221 */ /* 0x000fe20000010000 */
[----:B------:R-:W-:-:S02]  /*bdf0*/  IMAD.MOV.U32 R79, RZ, RZ, R12 ;  /* 0x000000ffff4f7224 */ /* 0x000fc400078e000c */
[----:B------:R-:W-:-:S03]  /*be00*/  @P0 HFMA2.BF16_V2 R83, -RZ.H0_H0, RZ.H0_H0, -R165.H0_H0 ;  /* 0x200000ffff530231 */ /* 0x000fc600003409a5 */
[----:B------:R-:W2:Y:S01]  /*be10*/  MUFU.EX2 R53, R31 ;  /* 0x0000001f00357308 */ /* 0x000ea20000000800 */
[----:B------:R-:W-:Y:S01]  /*be20*/  IMAD.WIDE.U32 R6, R3, -0x2daee0ad, RZ ;  /* 0xd2511f5303067825 */ /* 0x000fe200078e00ff */
[----:B------:R3:W4:Y:S04]  /*be30*/  LDL.LU R222, [R1+0x438] ;  /* 0x0004380001de7983 */ /* 0x0007280000300800 */
[----:B------:R-:W-:Y:S02]  /*be40*/  LOP3.LUT R2, R2, UR16, R7, 0x96, !PT ;  /* 0x0000001002027c12 */ /* 0x000fe4000f8e9607 */
[----:B-1----:R-:W-:Y:S02]  /*be50*/  PRMT R175, R166, 0x5410, R165 ;  /* 0x00005410a6af7816 */ /* 0x002fe400000000a5 */
[----:B------:R-:W-:Y:S01]  /*be60*/  @P1 PRMT R166, R82, 0x5410, RZ ;  /* 0x0000541052a61816 */ /* 0x000fe200000000ff */
[----:B------:R-:W-:-:S02]  /*be70*/  IMAD.MOV.U32 R82, RZ, RZ, R13 ;  /* 0x000000ffff527224 */ /* 0x000fc400078e000d */
[----:B------:R-:W-:Y:S01]  /*be80*/  IMAD.WIDE.U32 R12, R0, -0x2daee0ad, RZ ;  /* 0xd2511f53000c7825 */ /* 0x000fe200078e00ff */
[----:B------:R-:W-:Y:S02]  /*be90*/  LOP3.LUT R0, R85, 0xff, RZ, 0xc0, !PT ;  /* 0x000000ff55007812 */ /* 0x000fe400078ec0ff */
[----:B------:R-:W-:Y:S02]  /*bea0*/  @P0 PRMT R165, R83, 0x5410, RZ ;  /* 0x0000541053a50816 */ /* 0x000fe400000000ff */
[----:B------:R-:W-:Y:S01]  /*beb0*/  LOP3.LUT R5, R6, UR14, R13, 0x96, !PT ;  /* 0x0000000e06057c12 */ /* 0x000fe2000f8e960d */
[----:B------:R-:W-:Y:S01]  /*bec0*/  IMAD.MOV.U32 R83, RZ, RZ, R81 ;  /* 0x000000ffff537224 */ /* 0x000fe200078e0051 */
[----:B------:R-:W-:Y:S01]  /*bed0*/  ISETP.LE.U32.AND P0, PT, R0, UR36, PT ;  /* 0x0000002400007c0c */ /* 0x000fe2000bf03070 */
[----:B------:R-:W-:Y:S02]  /*bee0*/  IMAD.MOV.U32 R81, RZ, RZ, R23 ;  /* 0x000000ffff517224 */ /* 0x000fe400078e0017 */
[----:B------:R-:W-:-:S02]  /*bef0*/  IMAD.MOV.U32 R23, RZ, RZ, R142 ;  /* 0x000000ffff177224 */ /* 0x000fc400078e008e */
[----:B------:R-:W-:Y:S02]  /*bf00*/  IMAD.MOV.U32 R13, RZ, RZ, R143 ;  /* 0x000000ffff0d7224 */ /* 0x000fe400078e008f */
[----:B------:R-:W-:Y:S01]  /*bf10*/  IMAD.WIDE.U32 R2, R2, -0x326172a9, RZ ;  /* 0xcd9e8d5702027825 */ /* 0x000fe200078e00ff */
[----:B--2---:R-:W-:-:S03]  /*bf20*/  F2FP.BF16.F32.PACK_AB R0, R53, R45 ;  /* 0x0000002d3500723e */ /* 0x004fc600000010ff */
[----:B------:R-:W-:Y:S01]  /*bf30*/  IMAD.WIDE.U32 R142, R5, -0x326172a9, RZ ;  /* 0xcd9e8d57058e7825 */ /* 0x000fe200078e00ff */
[----:B------:R-:W-:-:S03]  /*bf40*/  PRMT R164, R0, 0x7610, R164 ;  /* 0x0000761000a47816 */ /* 0x000fc600000000a4 */
[----:B------:R-:W-:Y:S01]  /*bf50*/  IMAD.MOV.U32 R5, RZ, RZ, R84 ;  /* 0x000000ffff057224 */ /* 0x000fe200078e0054 */
[----:B------:R-:W-:Y:S01]  /*bf60*/  LOP3.LUT R84, R2, UR13, R143, 0x96, !PT ;  /* 0x0000000d02547c12 */ /* 0x000fe2000f8e968f */
[----:B------:R-:W-:Y:S02]  /*bf70*/  IMAD.MOV.U32 R2, RZ, RZ, R13 ;  /* 0x000000ffff027224 */ /* 0x000fe400078e000d */
[----:B------:R1:W-:Y:S01]  /*bf80*/  MUFU.EX2 R13, R40 ;  /* 0x00000028000d7308 */ /* 0x0003e20000000800 */
[----:B------:R-:W-:Y:S01]  /*bf90*/  @!P0 HFMA2.BF16_V2 R93, -RZ.H0_H0, RZ.H0_H0, -R164.H0_H0 ;  /* 0x200000ffff5d8231 */ /* 0x000fe200003409a4 */
[----:B------:R-:W-:Y:S02]  /*bfa0*/  PRMT R163, R0, 0x7632, R163 ;  /* 0x0000763200a37816 */ /* 0x000fe400000000a3 */
[----:B------:R-:W-:Y:S01]  /*bfb0*/  LOP3.LUT R0, R84, 0xff, RZ, 0xc0, !PT ;  /* 0x000000ff54007812 */ /* 0x000fe200078ec0ff */
[----:B-1----:R-:W-:-:S03]  /*bfc0*/  IMAD.MOV.U32 R40, RZ, RZ, R14 ;  /* 0x000000ffff287224 */ /* 0x002fc600078e000e */
[----:B------:R1:W2:Y:S02]  /*bfd0*/  MUFU.EX2 R14, R42 ;  /* 0x0000002a000e7308 */ /* 0x0002a40000000800 */
[----:B-1----:R-:W-:Y:S02]  /*bfe0*/  IMAD.MOV.U32 R42, RZ, RZ, R5 ;  /* 0x000000ffff2a7224 */ /* 0x002fe400078e0005 */
[----:B------:R-:W-:Y:S02]  /*bff0*/  IMAD.MOV.U32 R5, RZ, RZ, R175 ;  /* 0x000000ffff057224 */ /* 0x000fe400078e00af */
[----:B------:R-:W-:Y:S02]  /*c000*/  IMAD.MOV.U32 R175, RZ, RZ, R17 ;  /* 0x000000ffffaf7224 */ /* 0x000fe400078e0011 */
[----:B------:R-:W-:Y:S02]  /*c010*/  IMAD.MOV.U32 R17, RZ, RZ, R24 ;  /* 0x000000ffff117224 */ /* 0x000fe400078e0018 */
[----:B------:R-:W-:-:S02]  /*c020*/  IMAD.MOV.U32 R24, RZ, RZ, R23 ;  /* 0x000000ffff187224 */ /* 0x000fc400078e0017 */
[----:B------:R-:W-:Y:S01]  /*c030*/  IMAD.MOV.U32 R23, RZ, RZ, R190 ;  /* 0x000000ffff177224 */ /* 0x000fe200078e00be */
[----:B------:R-:W-:Y:S02]  /*c040*/  PRMT R190, R164, 0x5410, R163 ;  /* 0x00005410a4be7816 */ /* 0x000fe400000000a3 */
[----:B------:R-:W-:Y:S02]  /*c050*/  @!P0 PRMT R164, R93, 0x5410, RZ ;  /* 0x000054105da48816 */ /* 0x000fe400000000ff */
[----:B------:R-:W-:Y:S02]  /*c060*/  ISETP.LE.U32.AND P0, PT, R0, UR36, PT ;  /* 0x0000002400007c0c */ /* 0x000fe4000bf03070 */
[----:B------:R-:W-:Y:S02]  /*c070*/  LOP3.LUT R0, R84, 0xffff, RZ, 0xc0, !PT ;  /* 0x0000ffff54007812 */ /* 0x000fe400078ec0ff */
[----:B--2---:R-:W-:Y:S02]  /*c080*/  F2FP.BF16.F32.PACK_AB R181, R14, R13 ;  /* 0x0000000d0eb5723e */ /* 0x004fe400000010ff */
[----:B------:R-:W-:-:S02]  /*c090*/  SHF.R.U32.HI R0, RZ, 0x8, R0 ;  /* 0x00000008ff007819 */ /* 0x000fc40000011600 */
[----:B------:R-:W-:Y:S02]  /*c0a0*/  PRMT R167, R181, 0x7610, R167 ;  /* 0x00007610b5a77816 */ /* 0x000fe400000000a7 */
[----:B------:R-:W-:-:S03]  /*c0b0*/  LOP3.LUT R0, R0, 0xffff, RZ, 0xc0, !PT ;  /* 0x0000ffff00007812 */ /* 0x000fc600078ec0ff */
[----:B------:R-:W-:-:S05]  /*c0c0*/  @!P0 HFMA2.BF16_V2 R89, -RZ.H0_H0, RZ.H0_H0, -R181.H0_H0 ;  /* 0x200000ffff598231 */ /* 0x000fca00003409b5 */
[----:B------:R-:W-:Y:S02]  /*c0d0*/  @!P0 PRMT R167, R89, 0x5410, RZ ;  /* 0x0000541059a78816 */ /* 0x000fe400000000ff */
[----:B------:R-:W-:Y:S02]  /*c0e0*/  ISETP.LE.U32.AND P0, PT, R0, UR36, PT ;  /* 0x0000002400007c0c */ /* 0x000fe4000bf03070 */
[----:B------:R-:W-:Y:S01]  /*c0f0*/  LOP3.LUT R7, R4, UR15, R3, 0x96, !PT ;  /* 0x0000000f04077c12 */ /* 0x000fe2000f8e9603 */
[----:B------:R-:W-:Y:S01]  /*c100*/  FADD.FTZ R4, R139, R10 ;  /* 0x0000000a8b047221 */ /* 0x000fe20000010000 */
[----:B------:R-:W-:Y:S01]  /*c110*/  FADD.FTZ R3, R237, R11 ;  /* 0x0000000bed037221 */ /* 0x000fe20000010000 */
[----:B------:R-:W-:Y:S01]  /*c120*/  MUFU.EX2 R10, R34 ;  /* 0x00000022000a7308 */ /* 0x000fe20000000800 */
[----:B------:R-:W-:Y:S01]  /*c130*/  PRMT R0, R84, 0x7632, R0 ;  /* 0x0000763254007816 */ /* 0x000fe20000000000 */
[----:B------:R1:W-:Y:S06]  /*c140*/  STL [R1+0x370], R165 ;  /* 0x000370a501007387 */ /* 0x0003ec0000100800 */
[----:B------:R-:W2:Y:S01]  /*c150*/  MUFU.EX2 R11, R41 ;  /* 0x00000029000b7308 */ /* 0x000ea20000000800 */
[----:B------:R-:W-:Y:S01]  /*c160*/  @!P0 HFMA2.BF16_V2 R95, -RZ.H0_H0, RZ.H0_H0, -R181.H1_H1 ;  /* 0x200000ffff5f8231 */ /* 0x000fe200003609b5 */
[----:B------:R-:W-:Y:S01]  /*c170*/  LOP3.LUT R0, R0, 0xff, RZ, 0xc0, !PT ;  /* 0x000000ff00007812 */ /* 0x000fe200078ec0ff */
[----:B------:R3:W3:Y:S01]  /*c180*/  LDL.LU R229, [R1+0x434] ;  /* 0x0004340001e57983 */ /* 0x0006e20000300800 */
[----:B------:R-:W-:-:S03]  /*c190*/  IMAD.MOV.U32 R30, RZ, RZ, R214 ;  /* 0x000000ffff1e7224 */ /* 0x000fc600078e00d6 */
[----:B------:R3:W3:Y:S01]  /*c1a0*/  LDL.LU R231, [R1+0x430] ;  /* 0x0004300001e77983 */ /* 0x0006e20000300800 */
[----:B------:R-:W-:-:S03]  /*c1b0*/  IMAD.MOV.U32 R31, RZ, RZ, R215 ;  /* 0x000000ffff1f7224 */ /* 0x000fc600078e00d7 */
[----:B------:R3:W3:Y:S01]  /*c1c0*/  LDL.LU R232, [R1+0x42c] ;  /* 0x00042c0001e87983 */ /* 0x0006e20000300800 */
[----:B------:R-:W-:-:S03]  /*c1d0*/  IMAD.MOV.U32 R89, RZ, RZ, R40 ;  /* 0x000000ffff597224 */ /* 0x000fc600078e0028 */
[----:B------:R3:W3:Y:S01]  /*c1e0*/  LDL.LU R234, [R1+0x428] ;  /* 0x0004280001ea7983 */ /* 0x0006e20000300800 */
[----:B-1----:R-:W-:-:S03]  /*c1f0*/  PRMT R165, R181, 0x7632, R165 ;  /* 0x00007632b5a57816 */ /* 0x002fc600000000a5 */
[----:B------:R-:W4:Y:S01]  /*c200*/  LDL.LU.64 R214, [R1+0x420] ;  /* 0x0004200001d67983 */ /* 0x000f220000300a00 */
[----:B------:R-:W-:Y:S02]  /*c210*/  @!P0 PRMT R165, R95, 0x5410, RZ ;  /* 0x000054105fa58816 */ /* 0x000fe400000000ff */
[----:B------:R-:W-:Y:S02]  /*c220*/  ISETP.LE.U32.AND P0, PT, R0, UR36, PT ;  /* 0x0000002400007c0c */ /* 0x000fe4000bf03070 */
[----:B--2---:R-:W-:Y:S02]  /*c230*/  F2FP.BF16.F32.PACK_AB R180, R11, R10 ;  /* 0x0000000a0bb4723e */ /* 0x004fe400000010ff */
[----:B------:R-:W-:Y:S02]  /*c240*/  SHF.R.U32.HI R0, RZ, 0x18, R84 ;  /* 0x00000018ff007819 */ /* 0x000fe40000011654 */
[----:B------:R-:W-:-:S07]  /*c250*/  PRMT R18, R180, 0x7610, R18 ;  /* 0x00007610b4127816 */ /* 0x000fce0000000012 */
[----:B------:R-:W-:Y:S01]  /*c260*/  @!P0 HFMA2.BF16_V2 R99, -RZ.H0_H0, RZ.H0_H0, -R180.H0_H0 ;  /* 0x200000ffff638231 */ /* 0x000fe200003409b4 */
[----:B------:R-:W-:Y:S04]  /*c270*/  STL [R1+0x36c], R164 ;  /* 0x00036ca401007387 */ /* 0x000fe80000100800 */
[----:B------:R-:W-:Y:S01]  /*c280*/  @!P0 PRMT R18, R99, 0x5410, RZ ;  /* 0x0000541063128816 */ /* 0x000fe200000000ff */
[----:B------:R1:W2:Y:S01]  /*c290*/  LDL.LU R237, [R1+0x41c] ;  /* 0x00041c0001ed7983 */ /* 0x0002a20000300800 */
[----:B------:R-:W-:Y:S01]  /*c2a0*/  IMAD.MOV.U32 R40, RZ, RZ, R2 ;  /* 0x000000ffff287224 */ /* 0x000fe200078e0002 */
[----:B------:R-:W-:Y:S01]  /*c2b0*/  ISETP.LE.U32.AND P0, PT, R0, UR36, PT ;  /* 0x0000002400007c0c */ /* 0x000fe2000bf03070 */
[----:B------:R-:W-:Y:S01]  /*c2c0*/  FADD.FTZ R2, R192, R8 ;  /* 0x00000008c0027221 */ /* 0x000fe20000010000 */
[----:B------:R1:W-:Y:S01]  /*c2d0*/  STL [R1+0x80], R18 ;  /* 0x0000801201007387 */ /* 0x0003e20000100800 */
[----:B------:R-:W-:Y:S01]  /*c2e0*/  FADD.FTZ R0, R238, R9 ;  /* 0x00000009ee007221 */ /* 0x000fe20000010000 */
[----:B------:R-:W-:-:S02]  /*c2f0*/  IMAD.MOV.U32 R8, RZ, RZ, R220 ;  /* 0x000000ffff087224 */ /* 0x000fc400078e00dc */
[----:B------:R1:W2:Y:S01]  /*c300*/  LDL.LU R238, [R1+0x418] ;  /* 0x0004180001ee7983 */ /* 0x0002a20000300800 */
[----:B------:R-:W-:-:S03]  /*c310*/  IMAD.MOV.U32 R9, RZ, RZ, R221 ;  /* 0x000000ffff097224 */ /* 0x000fc600078e00dd */
[----:B------:R-:W3:Y:S01]  /*c320*/  LDL.LU.64 R220, [R1+0x410] ;  /* 0x0004100001dc7983 */ /* 0x000ee20000300a00 */
[----:B------:R-:W-:Y:S02]  /*c330*/  IMAD.MOV.U32 R34, RZ, RZ, R79 ;  /* 0x000000ffff227224 */ /* 0x000fe400078e004f */
[----:B------:R-:W-:Y:S02]  /*c340*/  IMAD.MOV.U32 R79, RZ, RZ, R80 ;  /* 0x000000ffff4f7224 */ /* 0x000fe400078e0050 */
[----:B------:R-:W-:Y:S02]  /*c350*/  IMAD.MOV.U32 R41, RZ, RZ, R40 ;  /* 0x000000ffff297224 */ /* 0x000fe400078e0028 */
[----:B------:R-:W-:Y:S02]  /*c360*/  IMAD.MOV.U32 R80, RZ, RZ, R25 ;  /* 0x000000ffff507224 */ /* 0x000fe400078e0019 */
[----:B------:R-:W-:Y:S02]  /*c370*/  IMAD.MOV.U32 R40, RZ, RZ, R5 ;  /* 0x000000ffff287224 */ /* 0x000fe400078e0005 */
[----:B------:R-:W-:-:S02]  /*c380*/  IMAD.MOV.U32 R25, RZ, RZ, R19 ;  /* 0x000000ffff197224 */ /* 0x000fc400078e0013 */
[----:B------:R-:W-:Y:S01]  /*c390*/  MUFU.EX2 R19, R52 ;  /* 0x0000003400137308 */ /* 0x000fe20000000800 */
[----:B------:R-:W-:Y:S02]  /*c3a0*/  IMAD.MOV.U32 R5, RZ, RZ, R142 ;  /* 0x000000ffff057224 */ /* 0x000fe400078e008e */
[----:B------:R-:W-:-:S05]  /*c3b0*/  @!P0 HFMA2.BF16_V2 R102, -RZ.H0_H0, RZ.H0_H0, -R180.H1_H1 ;  /* 0x200000ffff668231 */ /* 0x000fca00003609b4 */
[----:B-1----:R-:W1:Y:S01]  /*c3c0*/  MUFU.EX2 R18, R51 ;  /* 0x0000003300127308 */ /* 0x002e620000000800 */
[----:B------:R-:W-:Y:S02]  /*c3d0*/  LOP3.LUT R5, R5, 0xff, RZ, 0xc0, !PT ;  /* 0x000000ff05057812 */ /* 0x000fe400078ec0ff */
[----:B------:R-:W-:Y:S02]  /*c3e0*/  PRMT R164, R180, 0x7632, R164 ;  /* 0x00007632b4a47816 */ /* 0x000fe400000000a4 */
[----:B------:R-:W-:Y:S02]  /*c3f0*/  @!P0 PRMT R164, R102, 0x5410, RZ ;  /* 0x0000541066a48816 */ /* 0x000fe400000000ff */
[----:B------:R-:W-:Y:S01]  /*c400*/  ISETP.LE.U32.AND P0, PT, R5, UR36, PT ;  /* 0x0000002405007c0c */ /* 0x000fe2000bf03070 */
[----:B------:R-:W-:Y:S01]  /*c410*/  FADD.FTZ R5, R152, R4 ;  /* 0x0000000498057221 */ /* 0x000fe20000010000 */
[----:B------:R-:W-:Y:S02]  /*c420*/  PRMT R4, R142, 0x7771, RZ ;  /* 0x000077718e047816 */ /* 0x000fe400000000ff */
[----:B-1----:R-:W-:-:S09]  /*c430*/  F2FP.BF16.F32.PACK_AB R177, R19, R18 ;  /* 0x0000001213b1723e */ /* 0x002fd200000010ff */
[----:B------:R-:W-:Y:S01]  /*c440*/  @!P0 HFMA2.BF16_V2 R103, -RZ.H0_H0, RZ.H0_H0, -R177.H0_H0 ;  /* 0x200000ffff678231 */ /* 0x000fe200003409b1 */
[----:B------:R-:W-:-:S04]  /*c450*/  PRMT R15, R177, 0x7610, R15 ;  /* 0x00007610b10f7816 */ /* 0x000fc8000000000f */
[----:B------:R-:W-:Y:S02]  /*c460*/  @!P0 PRMT R15, R103, 0x5410, RZ ;  /* 0x00005410670f8816 */ /* 0x000fe400000000ff */
[----:B------:R-:W-:Y:S01]  /*c470*/  ISETP.GT.U32.AND P0, PT, R4, UR36, PT ;  /* 0x0000002404007c0c */ /* 0x000fe2000bf04070 */
[----:B------:R-:W-:Y:S02]  /*c480*/  IMAD.MOV.U32 R102, RZ, RZ, R8 ;  /* 0x000000ffff667224 */ /* 0x000fe400078e0008 */
[----:B------:R-:W-:Y:S02]  /*c490*/  IMAD.MOV.U32 R8, RZ, RZ, R41 ;  /* 0x000000ffff087224 */ /* 0x000fe400078e0029 */
[----:B------:R-:W-:Y:S01]  /*c4a0*/  IMAD.MOV.U32 R41, RZ, RZ, R89 ;  /* 0x000000ffff297224 */ /* 0x000fe200078e0059 */
[----:B------:R1:W-:Y:S01]  /*c4b0*/  STL [R1+0x78], R15 ;  /* 0x0000780f01007387 */ /* 0x0003e20000100800 */
[----:B------:R-:W-:Y:S02]  /*c4c0*/  IMAD.MOV.U32 R89, RZ, RZ, R42 ;  /* 0x000000ffff597224 */ /* 0x000fe400078e002a */
[----:B------:R-:W-:-:S02]  /*c4d0*/  IMAD.MOV.U32 R42, RZ, RZ, R16 ;  /* 0x000000ffff2a7224 */ /* 0x000fc400078e0010 */
[----:B------:R-:W-:Y:S02]  /*c4e0*/  MUFU.EX2 R16, R44 ;  /* 0x0000002c00107308 */ /* 0x000fe40000000800 */
[----:B------:R-:W-:Y:S01]  /*c4f0*/  @P0 HFMA2.BF16_V2 R104, -RZ.H0_H0, RZ.H0_H0, -R177.H1_H1 ;  /* 0x200000ffff680231 */ /* 0x000fe200003609b1 */
[----:B------:R-:W-:Y:S02]  /*c500*/  PRMT R4, R142, 0x7772, RZ ;  /* 0x000077728e047816 */ /* 0x000fe400000000ff */
[----:B------:R-:W-:Y:S02]  /*c510*/  PRMT R6, R177, 0x7632, R6 ;  /* 0x00007632b1067816 */ /* 0x000fe40000000006 */
[----:B------:R-:W-:Y:S02]  /*c520*/  @P0 PRMT R6, R104, 0x5410, RZ ;  /* 0x0000541068060816 */ /* 0x000fe400000000ff */
[----:B------:R-:W-:Y:S01]  /*c530*/  ISETP.GT.U32.AND P0, PT, R4, UR36, PT ;  /* 0x0000002404007c0c */ /* 0x000fe2000bf04070 */
[----:B-1----:R-:W1:Y:S01]  /*c540*/  MUFU.EX2 R15, R43 ;  /* 0x0000002b000f7308 */ /* 0x002e620000000800 */
[----:B------:R-:W-:Y:S01]  /*c550*/  PRMT R4, R142, 0x7773, RZ ;  /* 0x000077738e047816 */ /* 0x000fe200000000ff */
[----:B------:R-:W-:Y:S01]  /*c560*/  IMAD.MOV.U32 R103, RZ, RZ, R9 ;  /* 0x000000ffff677224 */ /* 0x000fe200078e0009 */
[----:B-1----:R-:W-:-:S09]  /*c570*/  F2FP.BF16.F32.PACK_AB R179, R16, R15 ;  /* 0x0000000f10b3723e */ /* 0x002fd200000010ff */
[----:B------:R-:W-:Y:S01]  /*c580*/  @P0 HFMA2.BF16_V2 R105, -RZ.H0_H0, RZ.H0_H0, -R179.H0_H0 ;  /* 0x200000ffff690231 */ /* 0x000fe200003409b3 */
[----:B------:R-:W-:-:S04]  /*c590*/  PRMT R37, R179, 0x7610, R37 ;  /* 0x00007610b3257816 */ /* 0x000fc80000000025 */
[----:B------:R-:W-:Y:S02]  /*c5a0*/  @P0 PRMT R37, R105, 0x5410, RZ ;  /* 0x0000541069250816 */ /* 0x000fe400000000ff */
[----:B------:R-:W-:Y:S01]  /*c5b0*/  ISETP.GT.U32.AND P0, PT, R4, UR36, PT ;  /* 0x0000002404007c0c */ /* 0x000fe2000bf04070 */
[----:B------:R-:W-:Y:S02]  /*c5c0*/  IMAD.MOV.U32 R9, RZ, RZ, R89 ;  /* 0x000000ffff097224 */ /* 0x000fe400078e0059 */
[----:B------:R-:W-:Y:S02]  /*c5d0*/  IMAD.MOV.U32 R52, RZ, RZ, R42 ;  /* 0x000000ffff347224 */ /* 0x000fe400078e002a */
[----:B------:R-:W-:Y:S02]  /*c5e0*/  IMAD.MOV.U32 R89, RZ, RZ, R83 ;  /* 0x000000ffff597224 */ /* 0x000fe400078e0053 */
[----:B------:R-:W-:Y:S02]  /*c5f0*/  IMAD.MOV.U32 R42, RZ, RZ, R82 ;  /* 0x000000ffff2a7224 */ /* 0x000fe400078e0052 */
[----:B------:R-:W-:-:S04]  /*c600*/  IMAD.WIDE.U32 R82, R7, -0x2daee0ad, RZ ;  /* 0xd2511f5307527825 */ /* 0x000fc800078e00ff */
[----:B------:R-:W-:Y:S01]  /*c610*/  FADD.FTZ R3, R240, R3 ;  /* 0x00000003f0037221 */ /* 0x000fe20000010000 */
[----:B------:R-:W-:Y:S01]  /*c620*/  FADD.FTZ R2, R241, R2 ;  /* 0x00000002f1027221 */ /* 0x000fe20000010000 */
[----:B------:R1:W2:Y:S01]  /*c630*/  LDL.LU R240, [R1+0x40c] ;  /* 0x00040c0001f07983 */ /* 0x0002a20000300800 */
[----:B------:R-:W-:Y:S02]  /*c640*/  IMAD.MOV.U32 R51, RZ, RZ, R41 ;  /* 0x000000ffff337224 */ /* 0x000fe400078e0029 */
[----:B------:R-:W-:Y:S01]  /*c650*/  IMAD.MOV.U32 R43, RZ, RZ, R21 ;  /* 0x000000ffff2b7224 */ /* 0x000fe200078e0015 */
[----:B------:R1:W2:Y:S01]  /*c660*/  LDL.LU R241, [R1+0x408] ;  /* 0x0004080001f17983 */ /* 0x0002a20000300800 */
[----:B------:R-:W-:Y:S01]  /*c670*/  IMAD.MOV.U32 R41, RZ, RZ, R24 ;  /* 0x000000ffff297224 */ /* 0x000fe200078e0018 */
[----:B------:R-:W-:Y:S01]  /*c680*/  MUFU.EX2 R21, R70 ;  /* 0x0000004600157308 */ /* 0x000fe20000000800 */
[----:B------:R-:W-:Y:S01]  /*c690*/  IMAD.MOV.U32 R99, RZ, RZ, R81 ;  /* 0x000000ffff637224 */ /* 0x000fe200078e0051 */
[----:B------:R-:W-:Y:S01]  /*c6a0*/  LOP3.LUT R81, R12, UR6, R83, 0x96, !PT ;  /* 0x000000060c517c12 */ /* 0x000fe2000f8e9653 */
[----:B------:R1:W-:Y:S01]  /*c6b0*/  STL [R1+0x74], R6 ;  /* 0x0000740601007387 */ /* 0x0003e20000100800 */
[----:B------:R-:W-:-:S04]  /*c6c0*/  @P0 HFMA2.BF16_V2 R106, -RZ.H0_H0, RZ.H0_H0, -R179.H1_H1 ;  /* 0x200000ffff6a0231 */ /* 0x000fc800003609b3 */
[----:B------:R-:W1:Y:S01]  /*c6d0*/  MUFU.EX2 R24, R72 ;  /* 0x0000004800187308 */ /* 0x000e620000000800 */
[----:B------:R-:W-:Y:S02]  /*c6e0*/  PRMT R36, R179, 0x7632, R36 ;  /* 0x00007632b3247816 */ /* 0x000fe40000000024 */
[----:B------:R-:W-:Y:S01]  /*c6f0*/  @P0 PRMT R36, R106, 0x5410, RZ ;  /* 0x000054106a240816 */ /* 0x000fe200000000ff */
[----:B-1----:R-:W-:Y:S01]  /*c700*/  FADD.FTZ R6, R242, R0 ;  /* 0x00000000f2067221 */ /* 0x002fe20000010000 */
[C---:B------:R-:W-:Y:S01]  /*c710*/  LOP3.LUT R0, R81.reuse, 0xff, RZ, 0xc0, !PT ;  /* 0x000000ff51007812 */ /* 0x040fe200078ec0ff */
[----:B------:R-:W-:Y:S01]  /*c720*/  IMAD.MOV.U32 R12, RZ, RZ, R17 ;  /* 0x000000ffff0c7224 */ /* 0x000fe200078e0011 */
[----:B------:R-:W-:Y:S01]  /*c730*/  F2FP.BF16.F32.PACK_AB R193, R24, R21 ;  /* 0x0000001518c1723e */ /* 0x000fe200000010ff */
[----:B------:R-:W-:Y:S01]  /*c740*/  IMAD.MOV.U32 R70, RZ, RZ, R22 ;  /* 0x000000ffff467224 */ /* 0x000fe200078e0016 */
[----:B------:R-:W-:Y:S01]  /*c750*/  ISETP.LE.U32.AND P0, PT, R0, UR36, PT ;  /* 0x0000002400007c0c */ /* 0x000fe2000bf03070 */
[----:B------:R-:W-:Y:S01]  /*c760*/  IMAD.MOV.U32 R44, RZ, RZ, R23 ;  /* 0x000000ffff2c7224 */ /* 0x000fe200078e0017 */
[----:B------:R-:W-:Y:S01]  /*c770*/  LOP3.LUT R0, R81, 0xffff, RZ, 0xc0, !PT ;  /* 0x0000ffff51007812 */ /* 0x000fe200078ec0ff */
[----:B------:R-:W-:Y:S01]  /*c780*/  IMAD.MOV.U32 R7, RZ, RZ, R20 ;  /* 0x000000ffff077224 */ /* 0x000fe200078e0014 */
[----:B------:R-:W-:Y:S01]  /*c790*/  MUFU.EX2 R46, R46 ;  /* 0x0000002e002e7308 */ /* 0x000fe20000000800 */
[----:B------:R-:W-:Y:S01]  /*c7a0*/  IMAD.MOV.U32 R72, RZ, RZ, R43 ;  /* 0x000000ffff487224 */ /* 0x000fe200078e002b */
[----:B------:R-:W-:-:S06]  /*c7b0*/  SHF.R.U32.HI R0, RZ, 0x8, R0 ;  /* 0x00000008ff007819 */ /* 0x000fcc0000011600 */
[----:B------:R-:W-:Y:S01]  /*c7c0*/  MUFU.EX2 R55, R55 ;  /* 0x0000003700377308 */ /* 0x000fe20000000800 */
[----:B------:R-:W-:Y:S01]  /*c7d0*/  @!P0 HFMA2.BF16_V2 R107, -RZ.H0_H0, RZ.H0_H0, -R193.H0_H0 ;  /* 0x200000ffff6b8231 */ /* 0x000fe200003409c1 */
[----:B------:R-:W-:Y:S01]  /*c7e0*/  LOP3.LUT R0, R0, 0xffff, RZ, 0xc0, !PT ;  /* 0x0000ffff00007812 */ /* 0x000fe200078ec0ff */
[----:B------:R-:W-:Y:S01]  /*c7f0*/  FADD.FTZ R3, R178, R3 ;  /* 0x00000003b2037221 */ /* 0x000fe20000010000 */
[----:B------:R-:W-:Y:S01]  /*c800*/  PRMT R225, R193, 0x7610, R225 ;  /* 0x00007610c1e17816 */ /* 0x000fe200000000e1 */
[----:B------:R-:W-:Y:S01]  /*c810*/  FADD.FTZ R2, R137, R2 ;  /* 0x0000000289027221 */ /* 0x000fe20000010000 */
[----:B------:R-:W-:Y:S01]  /*c820*/  @!P0 PRMT R225, R107, 0x5410, RZ ;  /* 0x000054106be18816 */ /* 0x000fe200000000ff */
[----:B------:R-:W-:Y:S01]  /*c830*/  FADD.FTZ R4, R243, R5 ;  /* 0x00000005f3047221 */ /* 0x000fe20000010000 */
[----:B------:R-:W-:Y:S01]  /*c840*/  ISETP.LE.U32.AND P0, PT, R0, UR36, PT ;  /* 0x0000002400007c0c */ /* 0x000fe2000bf03070 */
[----:B------:R-:W-:Y:S01]  /*c850*/  MUFU.EX2 R17, R94 ;  /* 0x0000005e00117308 */ /* 0x000fe20000000800 */
[----:B------:R-:W-:Y:S01]  /*c860*/  @!P3 HFMA2.BF16_V2 R113, -RZ.H0_H0, RZ.H0_H0, -R163.H0_H0 ;  /* 0x200000ffff71b231 */ /* 0x000fe200003409a3 */
[----:B------:R-:W-:Y:S01]  /*c870*/  UIADD3 UR4, UPT, UPT, UR35, 0x3, URZ ;  /* 0x0000000323047890 */ /* 0x000fe2000fffe0ff */
[----:B------:R1:W2:Y:S05]  /*c880*/  LDL.LU R242, [R1+0x404] ;  /* 0x0004040001f27983 */ /* 0x0002aa0000300800 */
[----:B------:R1:W-:Y:S01]  /*c890*/  MUFU.EX2 R22, R91 ;  /* 0x0000005b00167308 */ /* 0x0003e20000000800 */
[----:B------:R-:W-:-:S07]  /*c8a0*/  PRMT R0, R81, 0x7632, R0 ;  /* 0x0000763251007816 */ /* 0x000fce0000000000 */
[----:B------:R1:W-:Y:S01]  /*c8b0*/  MUFU.EX2 R20, R68 ;  /* 0x0000004400147308 */ /* 0x0003e20000000800 */
[----:B------:R-:W-:Y:S01]  /*c8c0*/  @!P0 HFMA2.BF16_V2 R110, -RZ.H0_H0, RZ.H0_H0, -R193.H1_H1 ;  /* 0x200000ffff6e8231 */ /* 0x000fe200003609c1 */
[----:B------:R-:W-:-:S06]  /*c8d0*/  LOP3.LUT R0, R0, 0xff, RZ, 0xc0, !PT ;  /* 0x000000ff00007812 */ /* 0x000fcc00078ec0ff */
[----:B------:R-:W1:Y:S02]  /*c8e0*/  MUFU.EX2 R23, R69 ;  /* 0x0000004500177308 */ /* 0x000e640000000800 */
[----:B-1----:R-:W-:Y:S02]  /*c8f0*/  IMAD.MOV.U32 R91, RZ, RZ, R72 ;  /* 0x000000ffff5b7224 */ /* 0x002fe400078e0048 */
[----:B------:R-:W-:Y:S01]  /*c900*/  FADD.FTZ R3, R156, R3 ;  /* 0x000000039c037221 */ /* 0x000fe20000010000 */
[----:B------:R-:W-:Y:S02]  /*c910*/  IMAD.MOV.U32 R72, RZ, RZ, R12 ;  /* 0x000000ffff487224 */ /* 0x000fe400078e000c */
[----:B------:R-:W-:Y:S01]  /*c920*/  FADD.FTZ R2, R136, R2 ;  /* 0x0000000288027221 */ /* 0x000fe20000010000 */
[----:B------:R-:W-:Y:S02]  /*c930*/  IMAD.MOV.U32 R12, RZ, RZ, R7 ;  /* 0x000000ffff0c7224 */ /* 0x000fe400078e0007 */
[----:B------:R-:W-:-:S02]  /*c940*/  IMAD.MOV.U32 R43, RZ, RZ, R52 ;  /* 0x000000ffff2b7224 */ /* 0x000fc400078e0034 */
[----:B------:R-:W-:Y:S01]  /*c950*/  FADD.FTZ R5, R138, R6 ;  /* 0x000000068a057221 */ /* 0x000fe20000010000 */
[----:B------:R-:W-:Y:S01]  /*c960*/  IMAD.MOV.U32 R68, RZ, RZ, R102 ;  /* 0x000000ffff447224 */ /* 0x000fe200078e0066 */
[----:B------:R-:W-:Y:S01]  /*c970*/  @!P3 PRMT R163, R113, 0x5410, RZ ;  /* 0x0000541071a3b816 */ /* 0x000fe200000000ff */
[----:B------:R-:W-:Y:S01]  /*c980*/  IMAD.MOV.U32 R7, RZ, RZ, R70 ;  /* 0x000000ffff077224 */ /* 0x000fe200078e0046 */
[----:B------:R1:W2:Y:S01]  /*c990*/  LDL.LU R243, [R1+0x400] ;  /* 0x0004000001f37983 */ /* 0x0002a20000300800 */
[----:B------:R-:W-:Y:S02]  /*c9a0*/  IMAD.MOV.U32 R102, RZ, RZ, R51 ;  /* 0x000000ffff667224 */ /* 0x000fe400078e0033 */
[----:B------:R-:W-:Y:S01]  /*c9b0*/  IMAD.MOV.U32 R70, RZ, RZ, R44 ;  /* 0x000000ffff467224 */ /* 0x000fe200078e002c */
[----:B------:R-:W-:Y:S01]  /*c9c0*/  F2FP.BF16.F32.PACK_AB R192, R23, R20 ;  /* 0x0000001417c0723e */ /* 0x000fe200000010ff */
[----:B------:R-:W-:Y:S02]  /*c9d0*/  IMAD.MOV.U32 R51, RZ, RZ, R40 ;  /* 0x000000ffff337224 */ /* 0x000fe400078e0028 */
[----:B------:R-:W-:Y:S01]  /*c9e0*/  IMAD.MOV.U32 R44, RZ, RZ, R41 ;  /* 0x000000ffff2c7224 */ /* 0x000fe200078e0029 */
[----:B------:R-:W-:Y:S08]  /*c9f0*/  MUFU.EX2 R40, R75 ;  /* 0x0000004b00287308 */ /* 0x000ff00000000800 */
[----:B------:R-:W1:Y:S01]  /*ca00*/  MUFU.EX2 R41, R90 ;  /* 0x0000005a00297308 */ /* 0x000e620000000800 */
[----:B------:R-:W-:-:S02]  /*ca10*/  IMAD.MOV.U32 R69, RZ, RZ, R103 ;  /* 0x000000ffff457224 */ /* 0x000fc400078e0067 */
[----:B------:R-:W-:Y:S02]  /*ca20*/  IMAD.MOV.U32 R103, RZ, RZ, R9 ;  /* 0x000000ffff677224 */ /* 0x000fe400078e0009 */
[----:B------:R-:W-:Y:S02]  /*ca30*/  IMAD.MOV.U32 R9, RZ, RZ, R189 ;  /* 0x000000ffff097224 */ /* 0x000fe400078e00bd */
[----:B------:R-:W-:Y:S02]  /*ca40*/  IMAD.MOV.U32 R52, RZ, RZ, R8 ;  /* 0x000000ffff347224 */ /* 0x000fe400078e0008 */
[----:B------:R-:W-:Y:S01]  /*ca50*/  FADD.FTZ R8, R245, R4 ;  /* 0x00000004f5087221 */ /* 0x000fe20000010000 */
[----:B-1----:R-:W-:Y:S02]  /*ca60*/  F2FP.BF16.F32.PACK_AB R182, R41, R40 ;  /* 0x0000002829b6723e */ /* 0x002fe400000010ff */
[----:B----4-:R-:W-:Y:S02]  /*ca70*/  PRMT R215, R192, 0x7610, R215 ;  /* 0x00007610c0d77816 */ /* 0x010fe400000000d7 */
[----:B---3--:R-:W-:-:S02]  /*ca80*/  PRMT R221, R193, 0x7632, R221 ;  /* 0x00007632c1dd7816 */ /* 0x008fc400000000dd */
[----:B------:R-:W-:Y:S01]  /*ca90*/  PRMT R213, R192, 0x7632, R213 ;  /* 0x00007632c0d57816 */ /* 0x000fe200000000d5 */
[----:B------:R-:W-:Y:S01]  /*caa0*/  IMAD.MOV.U32 R75, RZ, RZ, R91 ;  /* 0x000000ffff4b7224 */ /* 0x000fe200078e005b */
[----:B------:R-:W-:Y:S01]  /*cab0*/  @!P0 PRMT R221, R110, 0x5410, RZ ;  /* 0x000054106edd8816 */ /* 0x000fe200000000ff */
[----:B------:R-:W1:Y:S01]  /*cac0*/  S2R R90, SR_TID.X ;  /* 0x00000000005a7919 */ /* 0x000e620000002100 */
[----:B------:R-:W-:Y:S02]  /*cad0*/  ISETP.LE.U32.AND P0, PT, R0, UR36, PT ;  /* 0x0000002400007c0c */ /* 0x000fe4000bf03070 */
[----:B------:R-:W-:Y:S01]  /*cae0*/  F2FP.BF16.F32.PACK_AB R0, R22, R17 ;  /* 0x000000111600723e */ /* 0x000fe200000010ff */
[----:B------:R3:W4:Y:S03]  /*caf0*/  LDL.LU R245, [R1+0x3fc] ;  /* 0x0003fc0001f57983 */ /* 0x0007260000300800 */
[----:B------:R-:W-:-:S02]  /*cb00*/  PRMT R162, R0, 0x7610, R162 ;  /* 0x0000761000a27816 */ /* 0x000fc400000000a2 */
[----:B------:R-:W-:Y:S02]  /*cb10*/  PRMT R161, R0, 0x7632, R161 ;  /* 0x0000763200a17816 */ /* 0x000fe400000000a1 */
[----:B------:R-:W-:-:S04]  /*cb20*/  SHF.R.U32.HI R0, RZ, 0x18, R81 ;  /* 0x00000018ff007819 */ /* 0x000fc80000011651 */
[----:B------:R-:W-:Y:S01]  /*cb30*/  ISETP.LE.U32.AND P1, PT, R0, UR36, PT ;  /* 0x0000002400007c0c */ /* 0x000fe2000bf23070 */
[----:B------:R-:W-:Y:S02]  /*cb40*/  IMAD.MOV.U32 R0, RZ, RZ, R82 ;  /* 0x000000ffff007224 */ /* 0x000fe400078e0052 */
[----:B------:R-:W-:-:S03]  /*cb50*/  @!P0 HFMA2.BF16_V2 R111, -RZ.H0_H0, RZ.H0_H0, -R192.H0_H0 ;  /* 0x200000ffff6f8231 */ /* 0x000fc600003409c0 */
[----:B------:R-:W-:Y:S02]  /*cb60*/  LOP3.LUT R0, R0, 0xff, RZ, 0xc0, !PT ;  /* 0x000000ff00007812 */ /* 0x000fe400078ec0ff */
[----:B------:R-:W-:Y:S02]  /*cb70*/  @!P0 PRMT R215, R111, 0x5410, RZ ;  /* 0x000054106fd78816 */ /* 0x000fe400000000ff */
[----:B------:R-:W-:Y:S01]  /*cb80*/  ISETP.LE.U32.AND P0, PT, R0, UR36, PT ;  /* 0x0000002400007c0c */ /* 0x000fe2000bf03070 */
[----:B------:R-:W-:Y:S01]  /*cb90*/  @!P2 HFMA2.BF16_V2 R112, -RZ.H0_H0, RZ.H0_H0, -R162.H0_H0 ;  /* 0x200000ffff70a231 */ /* 0x000fe200003409a2 */
[----:B------:R-:W-:Y:S02]  /*cba0*/  SHF.R.U32.HI R0, RZ, 0x18, R85 ;  /* 0x00000018ff007819 */ /* 0x000fe40000011655 */
[----:B------:R-:W-:Y:S02]  /*cbb0*/  PRMT R189, R162, 0x5410, R161 ;  /* 0x00005410a2bd7816 */ /* 0x000fe400000000a1 */
[----:B------:R-:W-:-:S02]  /*cbc0*/  @!P2 PRMT R162, R112, 0x5410, RZ ;  /* 0x0000541070a2a816 */ /* 0x000fc400000000ff */
[----:B------:R-:W-:Y:S02]  /*cbd0*/  ISETP.LE.U32.AND P2, PT, R0, UR36, PT ;  /* 0x0000002400007c0c */ /* 0x000fe4000bf43070 */
[----:B------:R-:W-:-:S03]  /*cbe0*/  F2FP.BF16.F32.PACK_AB R0, R55, R46 ;  /* 0x0000002e3700723e */ /* 0x000fc600000010ff */
[----:B------:R-:W-:Y:S01]  /*cbf0*/  @!P0 HFMA2.BF16_V2 R115, -RZ.H0_H0, RZ.H0_H0, -R182.H0_H0 ;  /* 0x200000ffff738231 */ /* 0x000fe200003409b6 */
[C---:B------:R-:W-:Y:S02]  /*cc00*/  PRMT R159, R0.reuse, 0x7610, R159 ;  /* 0x00007610009f7816 */ /* 0x040fe4000000009f */
[----:B------:R-:W-:Y:S02]  /*cc10*/  PRMT R158, R0, 0x7632, R158 ;  /* 0x00007632009e7816 */ /* 0x000fe4000000009e */
[----:B------:R-:W-:Y:S01]  /*cc20*/  PRMT R0, R82, 0x7771, RZ ;  /* 0x0000777152007816 */ /* 0x000fe200000000ff */
[----:B------:R-:W-:Y:S01]  /*cc30*/  FADD.FTZ R4, R13, R3 ;  /* 0x000000030d047221 */ /* 0x000fe20000010000 */
[----:B------:R-:W-:Y:S01]  /*cc40*/  PRMT R211, R182, 0x7610, R211 ;  /* 0x00007610b6d37816 */ /* 0x000fe200000000d3 */
[----:B------:R-:W-:Y:S01]  /*cc50*/  @!P1 HFMA2.BF16_V2 R114, -RZ.H0_H0, RZ.H0_H0, -R192.H1_H1 ;  /* 0x200000ffff729231 */ /* 0x000fe200003609c0 */
[----:B------:R-:W-:Y:S01]  /*cc60*/  @!P0 PRMT R211, R115, 0x5410, RZ ;  /* 0x0000541073d38816 */ /* 0x000fe200000000ff */
[----:B------:R-:W-:Y:S01]  /*cc70*/  FADD.FTZ R3, R10, R2 ;  /* 0x000000020a037221 */ /* 0x000fe20000010000 */
[----:B------:R-:W-:-:S02]  /*cc80*/  ISETP.GT.U32.AND P0, PT, R0, UR36, PT ;  /* 0x0000002400007c0c */ /* 0x000fc4000bf04070 */
[----:B------:R-:W-:Y:S01]  /*cc90*/  PRMT R2, R76, 0x7771, RZ ;  /* 0x000077714c027816 */ /* 0x000fe200000000ff */
[----:B------:R-:W-:Y:S01]  /*cca0*/  @!P2 HFMA2.BF16_V2 R117, -RZ.H0_H0, RZ.H0_H0, -R161.H0_H0 ;  /* 0x200000ffff75a231 */ /* 0x000fe200003409a1 */
[----:B------:R-:W-:Y:S01]  /*ccb0*/  @!P1 PRMT R213, R114, 0x5410, RZ ;  /* 0x0000541072d59816 */ /* 0x000fe200000000ff */
[----:B------:R-:W-:Y:S01]  /*ccc0*/  IMAD.MOV.U32 R115, RZ, RZ, R69 ;  /* 0x000000ffff737224 */ /* 0x000fe200078e0045 */
[----:B------:R-:W-:Y:S01]  /*ccd0*/  ISETP.GT.U32.AND P1, PT, R2, UR36, PT ;  /* 0x0000002402007c0c */ /* 0x000fe2000bf24070 */
[----:B------:R-:W-:Y:S01]  /*cce0*/  IMAD.MOV.U32 R69, RZ, RZ, R70 ;  /* 0x000000ffff457224 */ /* 0x000fe200078e0046 */
[----:B------:R-:W-:Y:S01]  /*ccf0*/  @!P2 PRMT R161, R117, 0x5410, RZ ;  /* 0x0000541075a1a816 */ /* 0x000fe200000000ff */
[----:B------:R-:W-:Y:S01]  /*cd00*/  IMAD.MOV.U32 R70, RZ, RZ, R52 ;  /* 0x000000ffff467224 */ /* 0x000fe200078e0034 */
[----:B------:R-:W-:Y:S01]  /*cd10*/  PRMT R0, R76, 0x7772, RZ ;  /* 0x000077724c007816 */ /* 0x000fe200000000ff */
[----:B------:R-:W-:Y:S02]  /*cd20*/  IMAD.MOV.U32 R52, RZ, RZ, R79 ;  /* 0x000000ffff347224 */ /* 0x000fe400078e004f */
[----:B------:R-:W-:-:S02]  /*cd30*/  IMAD.MOV.U32 R79, RZ, RZ, R25 ;  /* 0x000000ffff4f7224 */ /* 0x000fc400078e0019 */
[----:B------:R-:W-:Y:S01]  /*cd40*/  IMAD.MOV.U32 R117, RZ, RZ, R31 ;  /* 0x000000ffff757224 */ /* 0x000fe200078e001f */
[----:B------:R-:W-:Y:S01]  /*cd50*/  MUFU.EX2 R25, R97 ;  /* 0x0000006100197308 */ /* 0x000fe20000000800 */
[----:B------:R-:W-:Y:S02]  /*cd60*/  IMAD.MOV.U32 R111, RZ, RZ, R72 ;  /* 0x000000ffff6f7224 */ /* 0x000fe400078e0048 */
[----:B------:R-:W-:Y:S02]  /*cd70*/  @P0 HFMA2.BF16_V2 R118, -RZ.H0_H0, RZ.H0_H0, -R182.H1_H1 ;  /* 0x200000ffff760231 */ /* 0x000fe400003609b6 */
[----:B------:R-:W-:Y:S01]  /*cd80*/  IMAD.MOV.U32 R72, RZ, RZ, R44 ;  /* 0x000000ffff487224 */ /* 0x000fe200078e002c */
[----:B------:R-:W-:Y:S02]  /*cd90*/  ISETP.GT.U32.AND P2, PT, R0, UR36, PT ;  /* 0x0000002400007c0c */ /* 0x000fe4000bf44070 */
[----:B------:R-:W3:Y:S01]  /*cda0*/  MUFU.EX2 R31, R92 ;  /* 0x0000005c001f7308 */ /* 0x000ee20000000800 */
[----:B------:R-:W-:Y:S01]  /*cdb0*/  IMAD.MOV.U32 R44, RZ, RZ, R9 ;  /* 0x000000ffff2c7224 */ /* 0x000fe200078e0009 */
[----:B------:R-:W-:-:S06]  /*cdc0*/  PRMT R0, R82, 0x7772, RZ ;  /* 0x0000777252007816 */ /* 0x000fcc00000000ff */
[----:B------:R-:W1:Y:S01]  /*cdd0*/  MUFU.EX2 R10, R71 ;  /* 0x00000047000a7308 */ /* 0x000e620000000800 */
[----:B------:R-:W-:Y:S01]  /*cde0*/  PRMT R210, R182, 0x7632, R210 ;  /* 0x00007632b6d27816 */ /* 0x000fe200000000d2 */
[----:B------:R-:W-:Y:S02]  /*cdf0*/  IMAD.MOV.U32 R91, RZ, RZ, R103 ;  /* 0x000000ffff5b7224 */ /* 0x000fe400078e0067 */
[----:B------:R-:W-:Y:S01]  /*ce00*/  @P1 HFMA2.BF16_V2 R119, -RZ.H0_H0, RZ.H0_H0, -R158.H0_H0 ;  /* 0x200000ffff771231 */ /* 0x000fe2000034099e */
[----:B------:R-:W-:Y:S01]  /*ce10*/  @P0 PRMT R210, R118, 0x5410, RZ ;  /* 0x0000541076d20816 */ /* 0x000fe200000000ff */
[----:B------:R-:W-:Y:S02]  /*ce20*/  IMAD.MOV.U32 R103, RZ, RZ, R51 ;  /* 0x000000ffff677224 */ /* 0x000fe400078e0033 */
[----:B------:R-:W1:Y:S01]  /*ce30*/  MUFU.EX2 R9, R73 ;  /* 0x0000004900097308 */ /* 0x000e620000000800 */
[----:B------:R-:W-:Y:S01]  /*ce40*/  ISETP.GT.U32.AND P0, PT, R0, UR36, PT ;  /* 0x0000002400007c0c */ /* 0x000fe2000bf04070 */
[----:B------:R-:W-:Y:S01]  /*ce50*/  IMAD.MOV.U32 R51, RZ, RZ, R80 ;  /* 0x000000ffff337224 */ /* 0x000fe200078e0050 */
[----:B------:R-:W-:Y:S01]  /*ce60*/  PRMT R0, R76, 0x7773, RZ ;  /* 0x000077734c007816 */ /* 0x000fe200000000ff */
[----:B------:R-:W-:Y:S01]  /*ce70*/  IMAD.MOV.U32 R80, RZ, RZ, R188 ;  /* 0x000000ffff507224 */ /* 0x000fe200078e00bc */
[----:B------:R-:W-:-:S02]  /*ce80*/  PRMT R188, R159, 0x5410, R158 ;  /* 0x000054109fbc7816 */ /* 0x000fc4000000009e */
[----:B------:R-:W-:Y:S01]  /*ce90*/  @P1 PRMT R158, R119, 0x5410, RZ ;  /* 0x00005410779e1816 */ /* 0x000fe200000000ff */
[----:B------:R-:W-:Y:S01]  /*cea0*/  FADD.FTZ R2, R54, R5 ;  /* 0x0000000536027221 */ /* 0x000fe20000010000 */
[----:B------:R-:W-:Y:S02]  /*ceb0*/  ISETP.GT.U32.AND P1, PT, R0, UR36, PT ;  /* 0x0000002400007c0c */ /* 0x000fe4000bf24070 */
[----:B---3--:R-:W-:Y:S01]  /*cec0*/  F2FP.BF16.F32.PACK_AB R0, R31, R25 ;  /* 0x000000191f00723e */ /* 0x008fe200000010ff */
[----:B-1----:R-:W-:Y:S01]  /*ced0*/  FADD.FTZ R2, R10, R2 ;  /* 0x000000020a027221 */ /* 0x002fe20000010000 */
[----:B------:R-:W-:Y:S01]  /*cee0*/  FADD.FTZ R6, R11, R3 ;  /* 0x000000030b067221 */ /* 0x000fe20000010000 */
[----:B------:R-:W-:Y:S02]  /*cef0*/  @!P4 HFMA2.BF16_V2 R116, -RZ.H0_H0, RZ.H0_H0, -R159.H0_H0 ;  /* 0x200000ffff74c231 */ /* 0x000fe4000034099f */
[----:B------:R-:W-:Y:S01]  /*cf00*/  IMAD.MOV.U32 R114, RZ, RZ, R68 ;  /* 0x000000ffff727224 */ /* 0x000fe200078e0044 */
[----:B------:R-:W1:Y:S01]  /*cf10*/  MUFU.EX2 R11, R126 ;  /* 0x0000007e000b7308 */ /* 0x000e620000000800 */
[----:B------:R-:W-:Y:S01]  /*cf20*/  IMAD.MOV.U32 R68, RZ, RZ, R7 ;  /* 0x000000ffff447224 */ /* 0x000fe200078e0007 */
[----:B------:R-:W-:Y:S01]  /*cf30*/  PRMT R157, R0, 0x7632, R157 ;  /* 0x00007632009d7816 */ /* 0x000fe2000000009d */
[----:B------:R-:W-:Y:S01]  /*cf40*/  FADD.FTZ R7, R14, R4 ;  /* 0x000000040e077221 */ /* 0x000fe20000010000 */
[C---:B------:R-:W-:Y:S01]  /*cf50*/  FADD.FTZ R5, R9.reuse, R2 ;  /* 0x0000000209057221 */ /* 0x040fe20000010000 */
[----:B------:R-:W-:Y:S01]  /*cf60*/  F2FP.BF16.F32.PACK_AB R4, R9, R10 ;  /* 0x0000000a0904723e */ /* 0x000fe200000010ff */
[----:B------:R-:W-:Y:S01]  /*cf70*/  IMAD.MOV.U32 R110, RZ, RZ, R12 ;  /* 0x000000ffff6e7224 */ /* 0x000fe200078e000c */
[----:B------:R-:W-:Y:S01]  /*cf80*/  LOP3.LUT R2, R86, 0xff, RZ, 0xc0, !PT ;  /* 0x000000ff56027812 */ /* 0x000fe200078ec0ff */
[----:B------:R-:W3:Y:S01]  /*cf90*/  MUFU.EX2 R9, R120 ;  /* 0x0000007800097308 */ /* 0x000ee20000000800 */
[----:B------:R-:W-:Y:S01]  /*cfa0*/  IMAD.MOV.U32 R12, RZ, RZ, R102 ;  /* 0x000000ffff0c7224 */ /* 0x000fe200078e0066 */
[----:B------:R-:W-:Y:S01]  /*cfb0*/  @!P4 PRMT R159, R116, 0x5410, RZ ;  /* 0x00005410749fc816 */ /* 0x000fe200000000ff */
[----:B------:R-:W-:Y:S01]  /*cfc0*/  IMAD.MOV.U32 R102, RZ, RZ, R34 ;  /* 0x000000ffff667224 */ /* 0x000fe200078e0022 */
[----:B------:R-:W-:Y:S01]  /*cfd0*/  PRMT R156, R0, 0x7610, R156 ;  /* 0x00007610009c7816 */ /* 0x000fe2000000009c */
[----:B------:R-:W-:-:S02]  /*cfe0*/  IMAD.MOV.U32 R116, RZ, RZ, R30 ;  /* 0x000000ffff747224 */ /* 0x000fc400078e001e */
[----:B------:R-:W-:Y:S01]  /*cff0*/  @P1 HFMA2.BF16_V2 R123, -RZ.H0_H0, RZ.H0_H0, -R157.H0_H0 ;  /* 0x200000ffff7b1231 */ /* 0x000fe2000034099d */
[----:B------:R-:W-:Y:S01]  /*d000*/  ISETP.LE.U32.AND P3, PT, R2, UR36, PT ;  /* 0x0000002402007c0c */ /* 0x000fe2000bf63070 */
[----:B------:R-:W-:Y:S01]  /*d010*/  MUFU.EX2 R30, R74 ;  /* 0x0000004a001e7308 */ /* 0x000fe20000000800 */
[----:B------:R-:W-:Y:S01]  /*d020*/  IMAD.MOV.U32 R13, RZ, RZ, R99 ;  /* 0x000000ffff0d7224 */ /* 0x000fe200078e0063 */
[----:B------:R-:W-:Y:S01]  /*d030*/  SHF.R.U32.HI R2, RZ, 0x18, R86 ;  /* 0x00000018ff027819 */ /* 0x000fe20000011656 */
[----:B------:R-:W-:Y:S01]  /*d040*/  IMAD.MOV.U32 R99, RZ, RZ, R175 ;  /* 0x000000ffff637224 */ /* 0x000fe200078e00af */
[----:B------:R-:W-:-:S04]  /*d050*/  PRMT R175, R156, 0x5410, R157 ;  /* 0x000054109caf7816 */ /* 0x000fc8000000009d */
[----:B------:R-:W3:Y:S01]  /*d060*/  MUFU.EX2 R34, R88 ;  /* 0x0000005800227308 */ /* 0x000ee20000000800 */
[----:B------:R-:W-:Y:S02]  /*d070*/  @P1 PRMT R157, R123, 0x5410, RZ ;  /* 0x000054107b9d1816 */ /* 0x000fe400000000ff */
[----:B------:R-:W-:Y:S01]  /*d080*/  ISETP.LE.U32.AND P1, PT, R2, UR36, PT ;  /* 0x0000002402007c0c */ /* 0x000fe2000bf23070 */
[----:B------:R-:W-:Y:S01]  /*d090*/  FADD.FTZ R2, R18, R7 ;  /* 0x0000000712027221 */ /* 0x000fe20000010000 */
[----:B------:R-:W-:Y:S02]  /*d0a0*/  IMAD.MOV.U32 R18, RZ, RZ, R114 ;  /* 0x000000ffff127224 */ /* 0x000fe400078e0072 */
[----:B------:R-:W3:Y:S01]  /*d0b0*/  S2R R114, SR_CTAID.X ;  /* 0x0000000000727919 */ /* 0x000ee20000002500 */
[----:B-1----:R-:W-:-:S04]  /*d0c0*/  FADD.FTZ R0, R11, R8 ;  /* 0x000000080b007221 */ /* 0x002fc80000010000 */
[----:B---3--:R-:W-:-:S04]  /*d0d0*/  FADD.FTZ R0, R9, R0 ;  /* 0x0000000009007221 */ /* 0x008fc80000010000 */
[----:B------:R-:W-:Y:S01]  /*d0e0*/  FADD.FTZ R3, R28, R0 ;  /* 0x000000001c037221 */ /* 0x000fe20000010000 */
[----:B------:R-:W-:Y:S02]  /*d0f0*/  F2FP.BF16.F32.PACK_AB R178, R34, R30 ;  /* 0x0000001e22b2723e */ /* 0x000fe400000010ff */
[----:B------:R-:W-:-:S03]  /*d100*/  F2FP.BF16.F32.PACK_AB R0, R9, R11 ;  /* 0x0000000b0900723e */ /* 0x000fc600000010ff */
[----:B------:R-:W-:Y:S01]  /*d110*/  @P0 HFMA2.BF16_V2 R121, -RZ.H0_H0, RZ.H0_H0, -R178.H0_H0 ;  /* 0x200000ffff790231 */ /* 0x000fe200003409b2 */
[C---:B------:R-:W-:Y:S02]  /*d120*/  PRMT R137, R0.reuse, 0x7610, R137 ;  /* 0x0000761000897816 */ /* 0x040fe40000000089 */
[----:B------:R-:W-:Y:S02]  /*d130*/  PRMT R136, R0, 0x7632, R136 ;  /* 0x0000763200887816 */ /* 0x000fe40000000088 */
[----:B------:R-:W-:Y:S02]  /*d140*/  PRMT R0, R82, 0x7773, RZ ;  /* 0x0000777352007816 */ /* 0x000fe400000000ff */
[----:B------:R-:W-:Y:S02]  /*d150*/  PRMT R209, R178, 0x7610, R209 ;  /* 0x00007610b2d17816 */ /* 0x000fe400000000d1 */
[----:B------:R-:W-:Y:S02]  /*d160*/  @P0 PRMT R209, R121, 0x5410, RZ ;  /* 0x0000541079d10816 */ /* 0x000fe400000000ff */
[----:B------:R-:W-:Y:S01]  /*d170*/  ISETP.GT.U32.AND P0, PT, R0, UR36, PT ;  /* 0x0000002400007c0c */ /* 0x000fe2000bf04070 */
[----:B------:R-:W-:Y:S01]  /*d180*/  FADD.FTZ R0, R15, R6 ;  /* 0x000000060f007221 */ /* 0x000fe20000010000 */
[----:B------:R-:W-:-:S03]  /*d190*/  SHF.R.U32.HI R90, RZ, 0x5, R90 ;  /* 0x00000005ff5a7819 */ /* 0x000fc6000001165a */
[----:B------:R-:W-:Y:S01]  /*d1a0*/  FADD.FTZ R14, R16, R0 ;  /* 0x00000000100e7221 */ /* 0x000fe20000010000 */
[----:B------:R-:W-:Y:S02]  /*d1b0*/  IMAD.U32 R0, RZ, RZ, UR25 ;  /* 0x00000019ff007e24 */ /* 0x000fe4000f8e00ff */
[----:B------:R-:W-:Y:S01]  /*d1c0*/  FADD.FTZ R3, R29, R3 ;  /* 0x000000031d037221 */ /* 0x000fe20000010000 */
[----:B------:R-:W-:Y:S02]  /*d1d0*/  IMAD R114, R114, 0x8, R90 ;  /* 0x0000000872727824 */ /* 0x000fe400078e025a */
[----:B------:R-:W-:Y:S01]  /*d1e0*/  LOP3.LUT R0, R0, UR4, R249, 0x96, !PT ;  /* 0x0000000400007c12 */ /* 0x000fe2000f8e96f9 */
[----:B------:R-:W-:Y:S01]  /*d1f0*/  FADD.FTZ R15, R19, R2 ;  /* 0x00000002130f7221 */ /* 0x000fe20000010000 */
[C---:B------:R-:W-:Y:S01]  /*d200*/  PRMT R138, R4.reuse, 0x7610, R138 ;  /* 0x00007610048a7816 */ /* 0x040fe2000000008a */
[----:B------:R-:W-:Y:S01]  /*d210*/  IMAD.MOV.U32 R19, RZ, RZ, R115 ;  /* 0x000000ffff137224 */ /* 0x000fe200078e0073 */
[----:B------:R-:W-:Y:S01]  /*d220*/  PRMT R139, R4, 0x7632, R139 ;  /* 0x00007632048b7816 */ /* 0x000fe2000000008b */
[----:B------:R-:W-:Y:S01]  /*d230*/  FADD.FTZ R17, R17, R3 ;  /* 0x0000000311117221 */ /* 0x000fe20000010000 */
[----:B------:R-:W-:Y:S01]  /*d240*/  FADD.FTZ R4, R26, R5 ;  /* 0x000000051a047221 */ /* 0x000fe20000010000 */
[----:B------:R-:W-:-:S04]  /*d250*/  IMAD.WIDE.U32 R114, R114, -0x326172a9, RZ ;  /* 0xcd9e8d5772727825 */ /* 0x000fc800078e00ff */
[----:B------:R-:W-:Y:S02]  /*d260*/  IMAD.MOV.U32 R88, RZ, RZ, R13 ;  /* 0x000000ffff587224 */ /* 0x000fe400078e000d */
[----:B------:R-:W-:Y:S02]  /*d270*/  IMAD.MOV.U32 R120, RZ, RZ, R116 ;  /* 0x000000ffff787224 */ /* 0x000fe400078e0074 */
[----:B------:R-:W-:Y:S02]  /*d280*/  @!P1 HFMA2.BF16_V2 R128, -RZ.H0_H0, RZ.H0_H0, -R136.H0_H0 ;  /* 0x200000ffff809231 */ /* 0x000fe40000340988 */
[----:B------:R-:W-:-:S04]  /*d290*/  IMAD.WIDE.U32 R2, R0, -0x326172a9, RZ ;  /* 0xcd9e8d5700027825 */ /* 0x000fc800078e00ff */
[----:B------:R-:W-:Y:S01]  /*d2a0*/  FADD.FTZ R16, R27, R4 ;  /* 0x000000041b107221 */ /* 0x000fe20000010000 */
[----:B------:R-:W-:Y:S01]  /*d2b0*/  PRMT R123, R137, 0x5410, R136 ;  /* 0x00005410897b7816 */ /* 0x000fe20000000088 */
[----:B------:R-:W-:Y:S02]  /*d2c0*/  @P0 HFMA2.BF16_V2 R125, -RZ.H0_H0, RZ.H0_H0, -R178.H1_H1 ;  /* 0x200000ffff7d0231 */ /* 0x000fe400003609b2 */
[----:B------:R-:W-:Y:S01]  /*d2d0*/  IMAD.MOV.U32 R90, RZ, RZ, R110 ;  /* 0x000000ffff5a7224 */ /* 0x000fe200078e006e */
[----:B------:R-:W-:Y:S02]  /*d2e0*/  LOP3.LUT R6, R114, UR12, R3, 0x96, !PT ;  /* 0x0000000c72067c12 */ /* 0x000fe4000f8e9603 */
[----:B------:R-:W-:Y:S01]  /*d2f0*/  PRMT R208, R178, 0x7632, R208 ;  /* 0x00007632b2d07816 */ /* 0x000fe200000000d0 */
[----:B------:R-:W-:Y:S01]  /*d300*/  @P2 HFMA2.BF16_V2 R122, -RZ.H0_H0, RZ.H0_H0, -R156.H0_H0 ;  /* 0x200000ffff7a2231 */ /* 0x000fe2000034099c */
[----:B------:R-:W-:Y:S01]  /*d310*/  LOP3.LUT R4, R2, UR34, R187, 0x96, !PT ;  /* 0x0000002202047c12 */ /* 0x000fe2000f8e96bb */
[----:B------:R-:W-:-:S04]  /*d320*/  IMAD.WIDE.U32 R6, R6, -0x2daee0ad, RZ ;  /* 0xd2511f5306067825 */ /* 0x000fc800078e00ff */
[----:B------:R-:W-:Y:S02]  /*d330*/  IMAD.MOV.U32 R73, RZ, RZ, R91 ;  /* 0x000000ffff497224 */ /* 0x000fe400078e005b */
[----:B------:R-:W-:Y:S02]  /*d340*/  IMAD.MOV.U32 R118, RZ, RZ, R44 ;  /* 0x000000ffff767224 */ /* 0x000fe400078e002c */
[----:B------:R-:W-:Y:S02]  /*d350*/  @!P5 HFMA2.BF16_V2 R124, -RZ.H0_H0, RZ.H0_H0, -R137.H0_H0 ;  /* 0x200000ffff7cd231 */ /* 0x000fe40000340989 */
[----:B------:R-:W-:-:S04]  /*d360*/  IMAD.WIDE.U32 R4, R4, -0x2daee0ad, RZ ;  /* 0xd2511f5304047825 */ /* 0x000fc800078e00ff */
[----:B------:R-:W-:Y:S01]  /*d370*/  IMAD.MOV.U32 R119, RZ, RZ, R70 ;  /* 0x000000ffff777224 */ /* 0x000fe200078e0046 */
[----:B------:R-:W-:Y:S01]  /*d380*/  MUFU.EX2 R28, R239 ;  /* 0x000000ef001c7308 */ /* 0x000fe20000000800 */
[----:B------:R-:W-:Y:S01]  /*d390*/  IMAD.MOV.U32 R110, RZ, RZ, R69 ;  /* 0x000000ffff6e7224 */ /* 0x000fe200078e0045 */
[----:B------:R-:W-:Y:S01]  /*d3a0*/  LOP3.LUT R8, R6, UR27, R5, 0x96, !PT ;  /* 0x0000001b06087c12 */ /* 0x000fe2000f8e9605 */
[----:B------:R-:W-:Y:S01]  /*d3b0*/  IMAD.MOV.U32 R69, RZ, RZ, R12 ;  /* 0x000000ffff457224 */ /* 0x000fe200078e000c */
[----:B------:R-:W-:Y:S01]  /*d3c0*/  LOP3.LUT R12, R18, UR33, R7, 0x96, !PT ;  /* 0x00000021120c7c12 */ /* 0x000fe2000f8e9607 */
[----:B------:R-:W-:Y:S01]  /*d3d0*/  IMAD.MOV.U32 R121, RZ, RZ, R117 ;  /* 0x000000ffff797224 */ /* 0x000fe200078e0075 */
[----:B------:R-:W1:Y:S01]  /*d3e0*/  LDCU.64 UR4, c[0x0][0x418] ;  /* 0x00008300ff0477ac */ /* 0x000e620008000a00 */
[----:B------:R-:W-:-:S04]  /*d3f0*/  IMAD.WIDE.U32 R8, R8, -0x326172a9, RZ ;  /* 0xcd9e8d5708087825 */ /* 0x000fc800078e00ff */
[----:B------:R-:W-:-:S05]  /*d400*/  IMAD.WIDE.U32 R12, R12, -0x326172a9, RZ ;  /* 0xcd9e8d570c0c7825 */ /* 0x000fca00078e00ff */
[----:B------:R-:W-:Y:S02]  /*d410*/  LOP3.LUT R10, R186, UR31, R13, 0x96, !PT ;  /* 0x0000001fba0a7c12 */ /* 0x000fe4000f8e960d */
[----:B------:R-:W-:-:S03]  /*d420*/  LOP3.LUT R6, R12, UR17, R9, 0x96, !PT ;  /* 0x000000110c067c12 */ /* 0x000fc6000f8e9609 */
[----:B------:R-:W-:-:S04]  /*d430*/  IMAD.WIDE.U32 R10, R10, -0x2daee0ad, RZ ;  /* 0xd2511f530a0a7825 */ /* 0x000fc800078e00ff */
[----:B------:R-:W-:Y:S01]  /*d440*/  IMAD.WIDE.U32 R6, R6, -0x2daee0ad, RZ ;  /* 0xd2511f5306067825 */ /* 0x000fe200078e00ff */
[----:B------:R-:W-:-:S04]  /*d450*/  LOP3.LUT R4, R4, UR16, R11, 0x96, !PT ;  /* 0x0000001004047c12 */ /* 0x000fc8000f8e960b */
[----:B------:R-:W-:Y:S01]  /*d460*/  LOP3.LUT R10, R10, UR14, R7, 0x96, !PT ;  /* 0x0000000e0a0a7c12 */ /* 0x000fe2000f8e9607 */
[----:B------:R-:W-:Y:S02]  /*d470*/  IMAD.MOV.U32 R115, RZ, RZ, R111 ;  /* 0x000000ffff737224 */ /* 0x000fe400078e006f */
[----:B------:R-:W-:Y:S02]  /*d480*/  IMAD.MOV.U32 R116, RZ, RZ, R64 ;  /* 0x000000ffff747224 */ /* 0x000fe400078e0040 */
[----:B------:R-:W-:Y:S02]  /*d490*/  IMAD.MOV.U32 R111, RZ, RZ, R65 ;  /* 0x000000ffff6f7224 */ /* 0x000fe400078e0041 */
[----:B------:R-:W-:-:S04]  /*d4a0*/  IMAD.WIDE.U32 R4, R4, -0x326172a9, RZ ;  /* 0xcd9e8d5704047825 */ /* 0x000fc800078e00ff */
[----:B------:R-:W-:-:S04]  /*d4b0*/  IMAD.WIDE.U32 R64, R10, -0x326172a9, RZ ;  /* 0xcd9e8d570a407825 */ /* 0x000fc800078e00ff */
[----:B------:R-:W-:Y:S01]  /*d4c0*/  IMAD.MOV.U32 R114, RZ, RZ, R80 ;  /* 0x000000ffff727224 */ /* 0x000fe200078e0050 */
[----:B------:R-:W-:-:S04]  /*d4d0*/  LOP3.LUT R80, R4, UR13, R65, 0x96, !PT ;  /* 0x0000000d04507c12 */ /* 0x000fc8000f8e9641 */
[----:B------:R-:W-:Y:S02]  /*d4e0*/  LOP3.LUT R0, R80, 0xff, RZ, 0xc0, !PT ;  /* 0x000000ff50007812 */ /* 0x000fe400078ec0ff */
[----:B------:R-:W-:Y:S02]  /*d4f0*/  @!P1 PRMT R136, R128, 0x5410, RZ ;  /* 0x0000541080889816 */ /* 0x000fe400000000ff */
[----:B------:R-:W-:Y:S02]  /*d500*/  ISETP.LE.U32.AND P1, PT, R0, UR36, PT ;  /* 0x0000002400007c0c */ /* 0x000fe4000bf23070 */
[----:B------:R-:W-:-:S04]  /*d510*/  LOP3.LUT R0, R80, 0xffff, RZ, 0xc0, !PT ;  /* 0x0000ffff50007812 */ /* 0x000fc800078ec0ff */
[----:B------:R-:W-:-:S04]  /*d520*/  SHF.R.U32.HI R0, RZ, 0x8, R0 ;  /* 0x00000008ff007819 */ /* 0x000fc80000011600 */
[----:B------:R-:W-:Y:S02]  /*d530*/  LOP3.LUT R0, R0, 0xffff, RZ, 0xc0, !PT ;  /* 0x0000ffff00007812 */ /* 0x000fe400078ec0ff */
[----:B------:R-:W-:Y:S02]  /*d540*/  @P0 PRMT R208, R125, 0x5410, RZ ;  /* 0x000054107dd00816 */ /* 0x000fe400000000ff */
[----:B------:R-:W-:Y:S02]  /*d550*/  ISETP.LE.U32.AND P0, PT, R0, UR36, PT ;  /* 0x0000002400007c0c */ /* 0x000fe4000bf03070 */
[----:B------:R-:W-:Y:S02]  /*d560*/  PRMT R0, R80, 0x7632, R0 ;  /* 0x0000763250007816 */ /* 0x000fe40000000000 */
[----:B------:R-:W-:Y:S02]  /*d570*/  LOP3.LUT R8, R8, UR15, R5, 0x96, !PT ;  /* 0x0000000f08087c12 */ /* 0x000fe4000f8e9605 */
[----:B------:R-:W-:-:S02]  /*d580*/  LOP3.LUT R0, R0, 0xff, RZ, 0xc0, !PT ;  /* 0x000000ff00007812 */ /* 0x000fc400078ec0ff */
[----:B------:R-:W-:Y:S01]  /*d590*/  @P2 PRMT R156, R122, 0x5410, RZ ;  /* 0x000054107a9c2816 */ /* 0x000fe200000000ff */
[----:B------:R-:W-:Y:S01]  /*d5a0*/  IMAD.MOV.U32 R91, RZ, RZ, R59 ;  /* 0x000000ffff5b7224 */ /* 0x000fe200078e003b */
[----:B------:R-:W-:Y:S01]  /*d5b0*/  ISETP.LE.U32.AND P2, PT, R0, UR36, PT ;  /* 0x0000002400007c0c */ /* 0x000fe2000bf43070 */
[----:B------:R-:W-:Y:S02]  /*d5c0*/  IMAD.MOV.U32 R44, RZ, RZ, R58 ;  /* 0x000000ffff2c7224 */ /* 0x000fe400078e003a */
[----:B------:R-:W-:Y:S02]  /*d5d0*/  IMAD.MOV.U32 R0, RZ, RZ, R64 ;  /* 0x000000ffff007224 */ /* 0x000fe400078e0040 */
[----:B------:R-:W-:-:S04]  /*d5e0*/  IMAD.WIDE.U32 R58, R8, -0x2daee0ad, RZ ;  /* 0xd2511f53083a7825 */ /* 0x000fc800078e00ff */
[----:B------:R-:W-:Y:S01]  /*d5f0*/  @!P3 HFMA2.BF16_V2 R129, -RZ.H0_H0, RZ.H0_H0, -R138.H0_H0 ;  /* 0x200000ffff81b231 */ /* 0x000fe2000034098a */
[----:B------:R-:W-:Y:S02]  /*d600*/  LOP3.LUT R0, R0, 0xff, RZ, 0xc0, !PT ;  /* 0x000000ff00007812 */ /* 0x000fe400078ec0ff */
[----:B------:R-:W-:Y:S02]  /*d610*/  LOP3.LUT R77, R6, UR6, R59, 0x96, !PT ;  /* 0x00000006064d7c12 */ /* 0x000fe4000f8e963b */
[----:B------:R-:W-:Y:S02]  /*d620*/  PRMT R122, R138, 0x5410, R139 ;  /* 0x000054108a7a7816 */ /* 0x000fe4000000008b */
[----:B------:R-:W-:Y:S02]  /*d630*/  @!P3 PRMT R138, R129, 0x5410, RZ ;  /* 0x00005410818ab816 */ /* 0x000fe400000000ff */
[----:B------:R-:W-:Y:S02]  /*d640*/  ISETP.LE.U32.AND P3, PT, R0, UR36, PT ;  /* 0x0000002400007c0c */ /* 0x000fe4000bf63070 */
[----:B------:R-:W-:Y:S01]  /*d650*/  LOP3.LUT R0, R77, 0xffff, RZ, 0xc0, !PT ;  /* 0x0000ffff4d007812 */ /* 0x000fe200078ec0ff */
[----:B------:R-:W-:Y:S03]  /*d660*/  MUFU.EX2 R26, R100 ;  /* 0x00000064001a7308 */ /* 0x000fe60000000800 */
[----:B------:R-:W-:-:S05]  /*d670*/  SHF.R.U32.HI R0, RZ, 0x8, R0 ;  /* 0x00000008ff007819 */ /* 0x000fca0000011600 */
[----:B------:R-:W3:Y:S01]  /*d680*/  MUFU.EX2 R27, R101 ;  /* 0x00000065001b7308 */ /* 0x000ee20000000800 */
[----:B------:R-:W-:Y:S02]  /*d690*/  LOP3.LUT R0, R0, 0xffff, RZ, 0xc0, !PT ;  /* 0x0000ffff00007812 */ /* 0x000fe400078ec0ff */
[----:B------:R-:W-:Y:S02]  /*d6a0*/  @!P5 PRMT R137, R124, 0x5410, RZ ;  /* 0x000054107c89d816 */ /* 0x000fe400000000ff */
[----:B------:R-:W-:Y:S02]  /*d6b0*/  ISETP.LE.U32.AND P5, PT, R0, UR36, PT ;  /* 0x0000002400007c0c */ /* 0x000fe4000bfa3070 */
[----:B------:R-:W-:-:S04]  /*d6c0*/  PRMT R0, R77, 0x7632, R0 ;  /* 0x000076324d007816 */ /* 0x000fc80000000000 */
[----:B------:R-:W-:-:S04]  /*d6d0*/  LOP3.LUT R0, R0, 0xff, RZ, 0xc0, !PT ;  /* 0x000000ff00007812 */ /* 0x000fc800078ec0ff */
[----:B------:R-:W-:Y:S02]  /*d6e0*/  ISETP.LE.U32.AND P4, PT, R0, UR36, PT ;  /* 0x0000002400007c0c */ /* 0x000fe4000bf83070 */
[----:B---3--:R-:W-:-:S04]  /*d6f0*/  F2FP.BF16.F32.PACK_AB R0, R27, R26 ;  /* 0x0000001a1b00723e */ /* 0x008fc800000010ff */
[C---:B------:R-:W-:Y:S02]  /*d700*/  PRMT R152, R0.reuse, 0x7610, R152 ;  /* 0x0000761000987816 */ /* 0x040fe40000000098 */
[----:B------:R-:W-:Y:S01]  /*d710*/  PRMT R153, R0, 0x7632, R153 ;  /* 0x0000763200997816 */ /* 0x000fe20000000099 */
[----:B------:R-:W-:Y:S02]  /*d720*/  IMAD.MOV.U32 R0, RZ, RZ, R58 ;  /* 0x000000ffff007224 */ /* 0x000fe400078e003a */
[----:B------:R-:W-:-:S03]  /*d730*/  @!P6 HFMA2.BF16_V2 R127, -RZ.H0_H0, RZ.H0_H0, -R139.H0_H0 ;  /* 0x200000ffff7fe231 */ /* 0x000fc6000034098b */
[----:B------:R-:W-:Y:S02]  /*d740*/  LOP3.LUT R0, R0, 0xff, RZ, 0xc0, !PT ;  /* 0x000000ff00007812 */ /* 0x000fe400078ec0ff */
        /* <DEDUP_REMOVED lines=8> */
[----:B------:R-:W-:Y:S01]  /*d7d0*/  LOP3.LUT R4, R120, UR33, R3, 0x96, !PT ;  /* 0x0000002178047c12 */ /* 0x000fe2000f8e9603 */
[----:B------:R-:W-:Y:S02]  /*d7e0*/  FADD.FTZ R11, R45, R16 ;  /* 0x000000102d0b7221 */ /* 0x000fe40000010000 */
[----:B------:R-:W-:Y:S01]  /*d7f0*/  FADD.FTZ R14, R24, R5 ;  /* 0x00000005180e7221 */ /* 0x000fe20000010000 */
[----:B------:R-:W-:Y:S02]  /*d800*/  IMAD.MOV.U32 R16, RZ, RZ, R56 ;  /* 0x000000ffff107224 */ /* 0x000fe400078e0038 */
        /* <DEDUP_REMOVED lines=8> */
[----:B------:R-:W-:-:S04]  /*d890*/  IMAD.WIDE.U32 R8, R4, -0x2daee0ad, RZ ;  /* 0xd2511f5304087825 */ /* 0x000fc800078e00ff */
[----:B------:R-:W-:Y:S01]  /*d8a0*/  FADD.FTZ R10, R22, R17 ;  /* 0x00000011160a7221 */ /* 0x000fe20000010000 */
[----:B------:R-:W-:Y:S01]  /*d8b0*/  LOP3.LUT R0, R2, UR14, R9, 0x96, !PT ;  /* 0x0000000e02007c12 */ /* 0x000fe2000f8e9609 */
[----:B------:R-:W-:Y:S02]  /*d8c0*/  IMAD.MOV.U32 R17, RZ, RZ, R57 ;  /* 0x000000ffff117224 */ /* 0x000fe400078e0039 */
[----:B------:R-:W-:-:S04]  /*d8d0*/  IMAD.WIDE.U32 R2, R3, -0x326172a9, RZ ;  /* 0xcd9e8d5703027825 */ /* 0x000fc800078e00ff */
[----:B------:R-:W-:Y:S01]  /*d8e0*/  IMAD.WIDE.U32 R56, R0, -0x326172a9, RZ ;  /* 0xcd9e8d5700387825 */ /* 0x000fe200078e00ff */
[----:B------:R-:W-:Y:S03]  /*d8f0*/  MUFU.EX2 R15, R148 ;  /* 0x00000094000f7308 */ /* 0x000fe60000000800 */
[----:B------:R-:W-:Y:S02]  /*d900*/  IMAD.MOV.U32 R117, RZ, RZ, R75 ;  /* 0x000000ffff757224 */ /* 0x000fe400078e004b */
[----:B------:R-:W-:Y:S02]  /*d910*/  IMAD.MOV.U32 R20, RZ, RZ, R18 ;  /* 0x000000ffff147224 */ /* 0x000fe400078e0012 */
[----:B------:R-:W-:Y:S01]  /*d920*/  IMAD.MOV.U32 R75, RZ, RZ, R79 ;  /* 0x000000ffff4b7224 */ /* 0x000fe200078e004f */
[----:B------:R-:W3:Y:S01]  /*d930*/  MUFU.EX2 R18, R151 ;  /* 0x0000009700127308 */ /* 0x000ee20000000800 */
[----:B------:R-:W-:Y:S01]  /*d940*/  LOP3.LUT R79, R2, UR13, R57, 0x96, !PT ;  /* 0x0000000d024f7c12 */ /* 0x000fe2000f8e9639 */
[----:B------:R-:W-:-:S02]  /*d950*/  @!P0 HFMA2.BF16_V2 R131, -RZ.H0_H0, RZ.H0_H0, -R153.H0_H0 ;  /* 0x200000ffff838231 */ /* 0x000fc40000340999 */
[----:B------:R-:W-:Y:S01]  /*d960*/  IMAD.MOV.U32 R70, RZ, RZ, R39 ;  /* 0x000000ffff467224 */ /* 0x000fe200078e0027 */
[----:B------:R-:W-:Y:S02]  /*d970*/  LOP3.LUT R0, R79, 0xff, RZ, 0xc0, !PT ;  /* 0x000000ff4f007812 */ /* 0x000fe400078ec0ff */
[----:B------:R-:W-:Y:S02]  /*d980*/  PRMT R39, R152, 0x5410, R153 ;  /* 0x0000541098277816 */ /* 0x000fe40000000099 */
[----:B------:R-:W-:Y:S02]  /*d990*/  @!P0 PRMT R153, R131, 0x5410, RZ ;  /* 0x0000541083998816 */ /* 0x000fe400000000ff */
[----:B------:R-:W-:Y:S02]  /*d9a0*/  ISETP.LE.U32.AND P0, PT, R0, UR36, PT ;  /* 0x0000002400007c0c */ /* 0x000fe4000bf03070 */
[----:B------:R-:W-:Y:S02]  /*d9b0*/  LOP3.LUT R0, R79, 0xffff, RZ, 0xc0, !PT ;  /* 0x0000ffff4f007812 */ /* 0x000fe400078ec0ff */
[----:B---3--:R-:W-:-:S02]  /*d9c0*/  F2FP.BF16.F32.PACK_AB R151, R18, R15 ;  /* 0x0000000f1297723e */ /* 0x008fc400000010ff */
[----:B------:R-:W-:-:S07]  /*d9d0*/  SHF.R.U32.HI R0, RZ, 0x8, R0 ;  /* 0x00000008ff007819 */ /* 0x000fce0000011600 */
[----:B------:R-:W-:Y:S01]  /*d9e0*/  @!P0 HFMA2.BF16_V2 R141, -RZ.H0_H0, RZ.H0_H0, -R151.H0_H0 ;  /* 0x200000ffff8d8231 */ /* 0x000fe20000340997 */
[----:B------:R-:W-:Y:S02]  /*d9f0*/  LOP3.LUT R0, R0, 0xffff, RZ, 0xc0, !PT ;  /* 0x0000ffff00007812 */ /* 0x000fe400078ec0ff */
[----:B------:R-:W-:Y:S02]  /*da00*/  PRMT R176, R151, 0x7610, R176 ;  /* 0x0000761097b07816 */ /* 0x000fe400000000b0 */
[----:B------:R-:W-:Y:S02]  /*da10*/  @!P0 PRMT R176, R141, 0x5410, RZ ;  /* 0x000054108db08816 */ /* 0x000fe400000000ff */
[----:B------:R-:W-:Y:S02]  /*da20*/  ISETP.LE.U32.AND P0, PT, R0, UR36, PT ;  /* 0x0000002400007c0c */ /* 0x000fe4000bf03070 */
[----:B------:R-:W-:Y:S01]  /*da30*/  LOP3.LUT R12, R6, UR15, R3, 0x96, !PT ;  /* 0x0000000f060c7c12 */ /* 0x000fe2000f8e9603 */
[----:B------:R-:W-:Y:S01]  /*da40*/  FADD.FTZ R3, R25, R10 ;  /* 0x0000000a19037221 */ /* 0x000fe20000010000 */
[----:B------:R-:W-:Y:S01]  /*da50*/  IMAD.MOV.U32 R25, RZ, RZ, R17 ;  /* 0x000000ffff197224 */ /* 0x000fe200078e0011 */
[----:B------:R-:W-:Y:S01]  /*da60*/  MUFU.EX2 R10, R133 ;  /* 0x00000085000a7308 */ /* 0x000fe20000000800 */
[----:B------:R-:W-:-:S07]  /*da70*/  PRMT R0, R79, 0x7632, R0 ;  /* 0x000076324f007816 */ /* 0x000fce0000000000 */
[----:B------:R-:W3:Y:S01]  /*da80*/  MUFU.EX2 R17, R132 ;  /* 0x0000008400117308 */ /* 0x000ee20000000800 */
[----:B------:R-:W-:Y:S01]  /*da90*/  @!P0 HFMA2.BF16_V2 R150, -RZ.H0_H0, RZ.H0_H0, -R151.H1_H1 ;  /* 0x200000ffff968231 */ /* 0x000fe20000360997 */
[----:B------:R-:W-:Y:S02]  /*daa0*/  LOP3.LUT R0, R0, 0xff, RZ, 0xc0, !PT ;  /* 0x000000ff00007812 */ /* 0x000fe400078ec0ff */
[----:B------:R-:W-:Y:S02]  /*dab0*/  PRMT R172, R151, 0x7632, R172 ;  /* 0x0000763297ac7816 */ /* 0x000fe400000000ac */
[----:B------:R-:W-:Y:S02]  /*dac0*/  @!P0 PRMT R172, R150, 0x5410, RZ ;  /* 0x0000541096ac8816 */ /* 0x000fe400000000ff */
[----:B------:R-:W-:Y:S02]  /*dad0*/  ISETP.LE.U32.AND P0, PT, R0, UR36, PT ;  /* 0x0000002400007c0c */ /* 0x000fe4000bf03070 */
[----:B------:R-:W-:-:S02]  /*dae0*/  SHF.R.U32.HI R0, RZ, 0x18, R79 ;  /* 0x00000018ff007819 */ /* 0x000fc4000001164f */
[----:B---3--:R-:W-:-:S09]  /*daf0*/  F2FP.BF16.F32.PACK_AB R150, R17, R10 ;  /* 0x0000000a1196723e */ /* 0x008fd200000010ff */
[----:B------:R-:W-:Y:S01]  /*db00*/  @!P0 HFMA2.BF16_V2 R155, -RZ.H0_H0, RZ.H0_H0, -R150.H0_H0 ;  /* 0x200000ffff9b8231 */ /* 0x000fe20000340996 */
[----:B------:R-:W-:-:S04]  /*db10*/  PRMT R35, R150, 0x7610, R35 ;  /* 0x0000761096237816 */ /* 0x000fc80000000023 */
[----:B------:R-:W-:Y:S02]  /*db20*/  @!P0 PRMT R35, R155, 0x5410, RZ ;  /* 0x000054109b238816 */ /* 0x000fe400000000ff */
[----:B------:R-:W-:Y:S01]  /*db30*/  ISETP.LE.U32.AND P0, PT, R0, UR36, PT ;  /* 0x0000002400007c0c */ /* 0x000fe2000bf03070 */
[----:B------:R-:W-:Y:S01]  /*db40*/  FADD.FTZ R2, R40, R14 ;  /* 0x0000000e28027221 */ /* 0x000fe20000010000 */
[----:B------:R-:W-:Y:S01]  /*db50*/  MUFU.EX2 R22, R170 ;  /* 0x000000aa00167308 */ /* 0x000fe20000000800 */
[----:B------:R-:W-:-:S07]  /*db60*/  IMAD.MOV.U32 R0, RZ, RZ, R56 ;  /* 0x000000ffff007224 */ /* 0x000fce00078e0038 */
[----:B------:R-:W3:Y:S01]  /*db70*/  MUFU.EX2 R14, R169 ;  /* 0x000000a9000e7308 */ /* 0x000ee20000000800 */
[----:B------:R-:W-:Y:S02]  /*db80*/  LOP3.LUT R0, R0, 0xff, RZ, 0xc0, !PT ;  /* 0x000000ff00007812 */ /* 0x000fe400078ec0ff */
[----:B------:R-:W-:Y:S01]  /*db90*/  @!P0 HFMA2.BF16_V2 R160, -RZ.H0_H0, RZ.H0_H0, -R150.H1_H1 ;  /* 0x200000ffffa08231 */ /* 0x000fe20000360996 */
[----:B------:R-:W-:-:S04]  /*dba0*/  PRMT R33, R150, 0x7632, R33 ;  /* 0x0000763296217816 */ /* 0x000fc80000000021 */
[----:B------:R-:W-:Y:S02]  /*dbb0*/  @!P0 PRMT R33, R160, 0x5410, RZ ;  /* 0x00005410a0218816 */ /* 0x000fe400000000ff */
[----:B------:R-:W-:Y:S02]  /*dbc0*/  ISETP.LE.U32.AND P0, PT, R0, UR36, PT ;  /* 0x0000002400007c0c */ /* 0x000fe4000bf03070 */
[----:B---3--:R-:W-:Y:S02]  /*dbd0*/  F2FP.BF16.F32.PACK_AB R148, R22, R14 ;  /* 0x0000000e1694723e */ /* 0x008fe400000010ff */
[----:B------:R-:W-:-:S09]  /*dbe0*/  PRMT R0, R56, 0x7771, RZ ;  /* 0x0000777138007816 */ /* 0x000fd200000000ff */
[----:B------:R-:W-:Y:S01]  /*dbf0*/  @!P0 HFMA2.BF16_V2 R168, -RZ.H0_H0, RZ.H0_H0, -R148.H0_H0 ;  /* 0x200000ffffa88231 */ /* 0x000fe20000340994 */
[----:B------:R-:W-:Y:S01]  /*dc00*/  PRMT R252, R148, 0x7610, R252 ;  /* 0x0000761094fc7816 */ /* 0x000fe200000000fc */
[----:B------:R-:W-:-:S03]  /*dc10*/  FADD.FTZ R5, R30, R13 ;  /* 0x0000000d1e057221 */ /* 0x000fc60000010000 */
[----:B------:R-:W-:Y:S02]  /*dc20*/  @!P0 PRMT R252, R168, 0x5410, RZ ;  /* 0x00005410a8fc8816 */ /* 0x000fe400000000ff */
[----:B------:R-:W-:Y:S01]  /*dc30*/  ISETP.GT.U32.AND P0, PT, R0, UR36, PT ;  /* 0x0000002400007c0c */ /* 0x000fe2000bf04070 */
[----:B------:R-:W-:Y:S08]  /*dc40*/  MUFU.EX2 R9, R236 ;  /* 0x000000ec00097308 */ /* 0x000ff00000000800 */
[----:B------:R-:W3:Y:S01]  /*dc50*/  MUFU.EX2 R13, R235 ;  /* 0x000000eb000d7308 */ /* 0x000ee20000000800 */
[----:B------:R-:W-:-:S02]  /*dc60*/  IMAD.MOV.U32 R24, RZ, RZ, R16 ;  /* 0x000000ffff187224 */ /* 0x000fc400078e0010 */
[----:B------:R-:W-:Y:S02]  /*dc70*/  IMAD.MOV.U32 R168, RZ, RZ, R20 ;  /* 0x000000ffffa87224 */ /* 0x000fe400078e0014 */
[----:B------:R-:W-:Y:S01]  /*dc80*/  @P0 HFMA2.BF16_V2 R174, -RZ.H0_H0, RZ.H0_H0, -R148.H1_H1 ;  /* 0x200000ffffae0231 */ /* 0x000fe20000360994 */
[----:B------:R-:W-:Y:S02]  /*dc90*/  PRMT R0, R56, 0x7772, RZ ;  /* 0x0000777238007816 */ /* 0x000fe400000000ff */
[----:B------:R-:W-:Y:S01]  /*dca0*/  MUFU.EX2 R16, R149 ;  /* 0x0000009500107308 */ /* 0x000fe20000000800 */
[----:B------:R-:W-:Y:S02]  /*dcb0*/  PRMT R32, R148, 0x7632, R32 ;  /* 0x0000763294207816 */ /* 0x000fe40000000020 */
[----:B------:R-:W-:-:S05]  /*dcc0*/  @P0 PRMT R32, R174, 0x5410, RZ ;  /* 0x00005410ae200816 */ /* 0x000fca00000000ff */
[----:B------:R2:W1:Y:S01]  /*dcd0*/  MUFU.EX2 R20, R140 ;  /* 0x0000008c00147308 */ /* 0x0004620000000800 */
[----:B------:R-:W-:Y:S02]  /*dce0*/  ISETP.GT.U32.AND P0, PT, R0, UR36, PT ;  /* 0x0000002400007c0c */ /* 0x000fe4000bf04070 */
[----:B---3--:R-:W-:Y:S01]  /*dcf0*/  F2FP.BF16.F32.PACK_AB R0, R13, R9 ;  /* 0x000000090d00723e */ /* 0x008fe200000010ff */
[----:B------:R-:W-:Y:S01]  /*dd00*/  FADD.FTZ R4, R53, R11 ;  /* 0x0000000b35047221 */ /* 0x000fe20000010000 */
[----:B------:R-:W-:Y:S02]  /*dd10*/  IMAD.MOV.U32 R21, RZ, RZ, R19 ;  /* 0x000000ffff157224 */ /* 0x000fe400078e0013 */
[----:B------:R-:W-:Y:S01]  /*dd20*/  @!P1 HFMA2.BF16_V2 R130, -RZ.H0_H0, RZ.H0_H0, -R152.H0_H0 ;  /* 0x200000ffff829231 */ /* 0x000fe20000340998 */
[----:B------:R-:W-:Y:S01]  /*dd30*/  PRMT R141, R0, 0x7610, R141 ;  /* 0x00007610008d7816 */ /* 0x000fe2000000008d */
[----:B------:R-:W-:Y:S02]  /*dd40*/  IMAD.MOV.U32 R74, RZ, RZ, R114 ;  /* 0x000000ffff4a7224 */ /* 0x000fe400078e0072 */
[----:B------:R-:W-:Y:S01]  /*dd50*/  FADD.FTZ R4, R46, R4 ;  /* 0x000000042e047221 */ /* 0x000fe20000010000 */
[----:B------:R-:W-:Y:S01]  /*dd60*/  IMAD.MOV.U32 R114, RZ, RZ, R75 ;  /* 0x000000ffff727224 */ /* 0x000fe200078e004b */
[----:B------:R-:W-:Y:S01]  /*dd70*/  @!P1 PRMT R152, R130, 0x5410, RZ ;  /* 0x0000541082989816 */ /* 0x000fe200000000ff */
[----:B------:R-:W-:-:S02]  /*dd80*/  IMAD.MOV.U32 R169, RZ, RZ, R21 ;  /* 0x000000ffffa97224 */ /* 0x000fc400078e0015 */
[----:B------:R-:W-:Y:S01]  /*dd90*/  IMAD.MOV.U32 R71, RZ, RZ, R116 ;  /* 0x000000ffff477224 */ /* 0x000fe200078e0074 */
[----:B--2---:R-:W-:Y:S02]  /*dda0*/  PRMT R140, R0, 0x7632, R140 ;  /* 0x00007632008c7816 */ /* 0x004fe4000000008c */
[----:B------:R-:W-:Y:S01]  /*ddb0*/  PRMT R0, R56, 0x7773, RZ ;  /* 0x0000777338007816 */ /* 0x000fe200000000ff */
[----:B------:R-:W-:Y:S02]  /*ddc0*/  IMAD.MOV.U32 R75, RZ, RZ, R52 ;  /* 0x000000ffff4b7224 */ /* 0x000fe400078e0034 */
[----:B------:R-:W-:Y:S01]  /*ddd0*/  IMAD.MOV.U32 R116, RZ, RZ, R66 ;  /* 0x000000ffff747224 */ /* 0x000fe200078e0042 */
[----:B------:R-:W-:Y:S01]  /*dde0*/  ISETP.GT.U32.AND P1, PT, R0, UR36, PT ;  /* 0x0000002400007c0c */ /* 0x000fe2000bf24070 */
[----:B------:R-:W-:Y:S02]  /*ddf0*/  IMAD.MOV.U32 R52, RZ, RZ, R67 ;  /* 0x000000ffff347224 */ /* 0x000fe400078e0043 */
[----:B------:R-:W-:Y:S01]  /*de00*/  FADD.FTZ R6, R55, R4 ;  /* 0x0000000437067221 */ /* 0x000fe20000010000 */
[----:B------:R-:W-:Y:S01]  /*de10*/  IMAD.WIDE.U32 R66, R12, -0x2daee0ad, RZ ;  /* 0xd2511f530c427825 */ /* 0x000fe200078e00ff */
[----:B-1----:R-:W-:Y:S01]  /*de20*/  F2FP.BF16.F32.PACK_AB R149, R20, R16 ;  /* 0x000000101495723e */ /* 0x002fe200000010ff */
[----:B------:R-:W-:Y:S02]  /*de30*/  MUFU.EX2 R21, R223 ;  /* 0x000000df00157308 */ /* 0x000fe40000000800 */
[----:B------:R-:W-:-:S02]  /*de40*/  IMAD.MOV.U32 R55, RZ, RZ, R169 ;  /* 0x000000ffff377224 */ /* 0x000fc400078e00a9 */
[----:B------:R-:W-:Y:S01]  /*de50*/  IMAD.MOV.U32 R169, RZ, RZ, R25 ;  /* 0x000000ffffa97224 */ /* 0x000fe200078e0019 */
[----:B------:R-:W-:-:S03]  /*de60*/  LOP3.LUT R65, R8, UR6, R67, 0x96, !PT ;  /* 0x0000000608417c12 */ /* 0x000fc6000f8e9643 */
[----:B------:R1:W2:Y:S01]  /*de70*/  MUFU.EX2 R25, R224 ;  /* 0x000000e000197308 */ /* 0x0002a20000000800 */
[--C-:B------:R-:W-:Y:S01]  /*de80*/  @P0 HFMA2.BF16_V2 R196, -RZ.H0_H0, RZ.H0_H0, -R149.reuse.H0_H0 ;  /* 0x200000ffffc40231 */ /* 0x100fe20000340995 */
[----:B------:R-:W-:Y:S02]  /*de90*/  LOP3.LUT R0, R65, 0xff, RZ, 0xc0, !PT ;  /* 0x000000ff41007812 */ /* 0x000fe400078ec0ff */
[----:B------:R-:W-:Y:S01]  /*dea0*/  PRMT R236, R149, 0x7610, R236 ;  /* 0x0000761095ec7816 */ /* 0x000fe200000000ec */
[----:B------:R-:W-:Y:S01]  /*deb0*/  @P1 HFMA2.BF16_V2 R198, -RZ.H0_H0, RZ.H0_H0, -R149.H1_H1 ;  /* 0x200000ffffc61231 */ /* 0x000fe20000360995 */
[----:B------:R-:W-:Y:S02]  /*dec0*/  @P0 PRMT R236, R196, 0x5410, RZ ;  /* 0x00005410c4ec0816 */ /* 0x000fe400000000ff */
[----:B------:R-:W-:Y:S02]  /*ded0*/  ISETP.LE.U32.AND P0, PT, R0, UR36, PT ;  /* 0x0000002400007c0c */ /* 0x000fe4000bf03070 */
[----:B------:R-:W-:-:S02]  /*dee0*/  SHF.R.U32.HI R0, RZ, 0x18, R80 ;  /* 0x00000018ff007819 */ /* 0x000fc40000011650 */
[----:B-1----:R-:W-:Y:S02]  /*def0*/  PRMT R224, R149, 0x7632, R224 ;  /* 0x0000763295e07816 */ /* 0x002fe400000000e0 */
[----:B------:R-:W-:Y:S02]  /*df00*/  @P1 PRMT R224, R198, 0x5410, RZ ;  /* 0x00005410c6e01816 */ /* 0x000fe400000000ff */
[----:B------:R-:W-:Y:S02]  /*df10*/  ISETP.LE.U32.AND P1, PT, R0, UR36, PT ;  /* 0x0000002400007c0c */ /* 0x000fe4000bf23070 */
[----:B------:R-:W-:Y:S02]  /*df20*/  LOP3.LUT R0, R65, 0xffff, RZ, 0xc0, !PT ;  /* 0x0000ffff41007812 */ /* 0x000fe400078ec0ff */
[----:B--2---:R-:W-:Y:S02]  /*df30*/  F2FP.BF16.F32.PACK_AB R174, R25, R21 ;  /* 0x0000001519ae723e */ /* 0x004fe400000010ff */
[----:B------:R-:W-:-:S03]  /*df40*/  SHF.R.U32.HI R0, RZ, 0x8, R0 ;  /* 0x00000008ff007819 */ /* 0x000fc60000011600 */
[----:B------:R-:W-:Y:S01]  /*df50*/  @!P0 HFMA2.BF16_V2 R214, -RZ.H0_H0, RZ.H0_H0, -R174.H0_H0 ;  /* 0x200000ffffd68231 */ /* 0x000fe200003409ae */
[----:B------:R-:W-:Y:S02]  /*df60*/  LOP3.LUT R0, R0, 0xffff, RZ, 0xc0, !PT ;  /* 0x0000ffff00007812 */ /* 0x000fe400078ec0ff */
[----:B------:R-:W-:Y:S02]  /*df70*/  PRMT R235, R174, 0x7610, R235 ;  /* 0x00007610aeeb7816 */ /* 0x000fe400000000eb */
[----:B------:R-:W-:Y:S02]  /*df80*/  @!P0 PRMT R235, R214, 0x5410, RZ ;  /* 0x00005410d6eb8816 */ /* 0x000fe400000000ff */
[----:B------:R-:W-:Y:S01]  /*df90*/  ISETP.LE.U32.AND P0, PT, R0, UR36, PT ;  /* 0x0000002400007c0c */ /* 0x000fe2000bf03070 */
[----:B------:R-:W-:Y:S01]  /*dfa0*/  MUFU.EX2 R19, R173 ;  /* 0x000000ad00137308 */ /* 0x000fe20000000800 */
[----:B------:R-:W-:-:S07]  /*dfb0*/  PRMT R0, R65, 0x7632, R0 ;  /* 0x0000763241007816 */ /* 0x000fce0000000000 */
[----:B------:R-:W1:Y:S01]  /*dfc0*/  MUFU.EX2 R23, R171 ;  /* 0x000000ab00177308 */ /* 0x000e620000000800 */
[----:B------:R-:W-:-:S03]  /*dfd0*/  LOP3.LUT R0, R0, 0xff, RZ, 0xc0, !PT ;  /* 0x000000ff00007812 */ /* 0x000fc600078ec0ff */
[----:B------:R-:W-:Y:S01]  /*dfe0*/  @!P0 HFMA2.BF16_V2 R220, -RZ.H0_H0, RZ.H0_H0, -R174.H1_H1 ;  /* 0x200000ffffdc8231 */ /* 0x000fe200003609ae */
[----:B------:R-:W-:-:S04]  /*dff0*/  PRMT R223, R174, 0x7632, R223 ;  /* 0x00007632aedf7816 */ /* 0x000fc800000000df */
[----:B------:R-:W-:Y:S02]  /*e000*/  @!P0 PRMT R223, R220, 0x5410, RZ ;  /* 0x00005410dcdf8816 */ /* 0x000fe400000000ff */
[----:B------:R-:W-:Y:S01]  /*e010*/  ISETP.LE.U32.AND P0, PT, R0, UR36, PT ;  /* 0x0000002400007c0c */ /* 0x000fe2000bf03070 */
[----:B------:R-:W-:Y:S01]  /*e020*/  @!P1 HFMA2.BF16_V2 R222, -RZ.H0_H0, RZ.H0_H0, -R140.H0_H0 ;  /* 0x200000ffffde9231 */ /* 0x000fe2000034098c */
[----:B------:R-:W-:Y:S01]  /*e030*/  SHF.R.U32.HI R0, RZ, 0x18, R65 ;  /* 0x00000018ff007819 */ /* 0x000fe20000011641 */
[----:B------:R-:W-:Y:S01]  /*e040*/  IMAD.MOV.U32 R53, RZ, RZ, R38 ;  /* 0x000000ffff357224 */ /* 0x000fe200078e0026 */
[----:B------:R-:W-:Y:S01]  /*e050*/  PRMT R38, R141, 0x5410, R140 ;  /* 0x000054108d267816 */ /* 0x000fe2000000008c */
[----:B------:R-:W-:Y:S01]  /*e060*/  MUFU.EX2 R11, R134 ;  /* 0x00000086000b7308 */ /* 0x000fe20000000800 */
[----:B------:R-:W-:Y:S01]  /*e070*/  IMAD.MOV.U32 R54, RZ, RZ, R168 ;  /* 0x000000ffff367224 */ /* 0x000fe200078e00a8 */
[----:B------:R-:W-:Y:S01]  /*e080*/  @!P1 PRMT R140, R222, 0x5410, RZ ;  /* 0x00005410de8c9816 */ /* 0x000fe200000000ff */
[----:B------:R-:W-:Y:S01]  /*e090*/  IMAD.MOV.U32 R168, RZ, RZ, R24 ;  /* 0x000000ffffa87224 */ /* 0x000fe200078e0018 */
[----:B-1----:R-:W-:-:S02]  /*e0a0*/  F2FP.BF16.F32.PACK_AB R173, R23, R19 ;  /* 0x0000001317ad723e */ /* 0x002fc400000010ff */
[----:B------:R-:W-:Y:S02]  /*e0b0*/  ISETP.LE.U32.AND P1, PT, R0, UR36, PT ;  /* 0x0000002400007c0c */ /* 0x000fe4000bf23070 */
[----:B------:R-:W1:Y:S01]  /*e0c0*/  MUFU.EX2 R12, R135 ;  /* 0x00000087000c7308 */ /* 0x000e620000000800 */
[----:B------:R-:W-:Y:S02]  /*e0d0*/  IMAD.MOV.U32 R0, RZ, RZ, R66 ;  /* 0x000000ffff007224 */ /* 0x000fe400078e0042 */
[----:B------:R-:W-:-:S05]  /*e0e0*/  @!P0 HFMA2.BF16_V2 R229, -RZ.H0_H0, RZ.H0_H0, -R173.H0_H0 ;  /* 0x200000ffffe58231 */ /* 0x000fca00003409ad */
[----:B------:R-:W2:Y:S01]  /*e0f0*/  MUFU.EX2 R24, R233 ;  /* 0x000000e900187308 */ /* 0x000ea20000000800 */
[----:B------:R-:W-:Y:S02]  /*e100*/  LOP3.LUT R0, R0, 0xff, RZ, 0xc0, !PT ;  /* 0x000000ff00007812 */ /* 0x000fe400078ec0ff */
[----:B------:R-:W-:Y:S02]  /*e110*/  PRMT R222, R173, 0x7610, R222 ;  /* 0x00007610adde7816 */ /* 0x000fe400000000de */
[----:B------:R-:W-:Y:S02]  /*e120*/  @!P0 PRMT R222, R229, 0x5410, RZ ;  /* 0x00005410e5de8816 */ /* 0x000fe400000000ff */
[----:B------:R-:W-:Y:S02]  /*e130*/  ISETP.LE.U32.AND P0, PT, R0, UR36, PT ;  /* 0x0000002400007c0c */ /* 0x000fe4000bf03070 */
[----:B-1----:R-:W-:Y:S01]  /*e140*/  F2FP.BF16.F32.PACK_AB R0, R12, R11 ;  /* 0x0000000b0c00723e */ /* 0x002fe200000010ff */
[----:B------:R-:W-:-:S03]  /*e150*/  @!P1 HFMA2.BF16_V2 R231, -RZ.H0_H0, RZ.H0_H0, -R173.H1_H1 ;  /* 0x200000ffffe79231 */ /* 0x000fc600003609ad */
[C---:B------:R-:W-:Y:S02]  /*e160*/  PRMT R135, R0.reuse, 0x7610, R135 ;  /* 0x0000761000877816 */ /* 0x040fe40000000087 */
[----:B------:R-:W-:Y:S02]  /*e170*/  PRMT R133, R0, 0x7632, R133 ;  /* 0x0000763200857816 */ /* 0x000fe40000000085 */
[----:B--2---:R-:W-:Y:S02]  /*e180*/  F2FP.BF16.F32.PACK_AB R171, R28, R24 ;  /* 0x000000181cab723e */ /* 0x004fe400000010ff */
[----:B------:R-:W-:Y:S02]  /*e190*/  PRMT R0, R64, 0x7771, RZ ;  /* 0x0000777140007816 */ /* 0x000fe400000000ff */
[----:B------:R-:W-:Y:S01]  /*e1a0*/  PRMT R198, R173, 0x7632, R198 ;  /* 0x00007632adc67816 */ /* 0x000fe200000000c6 */
[----:B------:R-:W-:Y:S01]  /*e1b0*/  @!P0 HFMA2.BF16_V2 R232, -RZ.H0_H0, RZ.H0_H0, -R171.H0_H0 ;  /* 0x200000ffffe88231 */ /* 0x000fe200003409ab */
[----:B------:R-:W-:Y:S01]  /*e1c0*/  @!P1 PRMT R198, R231, 0x5410, RZ ;  /* 0x00005410e7c69816 */ /* 0x000fe200000000ff */
[----:B------:R-:W-:Y:S01]  /*e1d0*/  FADD.FTZ R5, R34, R5 ;  /* 0x0000000522057221 */ /* 0x000fe20000010000 */
[----:B------:R-:W-:-:S02]  /*e1e0*/  ISETP.GT.U32.AND P1, PT, R0, UR36, PT ;  /* 0x0000002400007c0c */ /* 0x000fc4000bf24070 */
[----:B------:R-:W-:Y:S02]  /*e1f0*/  PRMT R0, R66, 0x7771, RZ ;  /* 0x0000777142007816 */ /* 0x000fe400000000ff */
[----:B------:R-:W-:Y:S01]  /*e200*/  PRMT R220, R171, 0x7610, R220 ;  /* 0x00007610abdc7816 */ /* 0x000fe200000000dc */
[----:B------:R-:W-:Y:S01]  /*e210*/  FADD.FTZ R4, R10, R5 ;  /* 0x000000050a047221 */ /* 0x000fe20000010000 */
[----:B------:R-:W-:Y:S01]  /*e220*/  @!P0 PRMT R220, R232, 0x5410, RZ ;  /* 0x00005410e8dc8816 */ /* 0x000fe200000000ff */
[----:B------:R1:W2:Y:S01]  /*e230*/  MUFU.EX2 R10, R53 ;  /* 0x00000035000a7308 */ /* 0x0002a20000000800 */
[----:B------:R-:W-:Y:S01]  /*e240*/  ISETP.GT.U32.AND P0, PT, R0, UR36, PT ;  /* 0x0000002400007c0c */ /* 0x000fe2000bf04070 */
[----:B------:R-:W-:Y:S01]  /*e250*/  FADD.FTZ R2, R41, R2 ;  /* 0x0000000229027221 */ /* 0x000fe20000010000 */
[----:B------:R-:W-:-:S03]  /*e260*/  FADD.FTZ R3, R31, R3 ;  /* 0x000000031f037221 */ /* 0x000fc60000010000 */
[----:B------:R-:W-:Y:S01]  /*e270*/  FADD.FTZ R2, R15, R2 ;  /* 0x000000020f027221 */ /* 0x000fe20000010000 */
[----:B------:R-:W-:Y:S02]  /*e280*/  FADD.FTZ R7, R9, R3 ;  /* 0x0000000309077221 */ /* 0x000fe40000010000 */
[----:B------:R-:W3:Y:S01]  /*e290*/  MUFU.EX2 R9, R244 ;  /* 0x000000f400097308 */ /* 0x000ee20000000800 */
[----:B------:R-:W-:Y:S01]  /*e2a0*/  FADD.FTZ R2, R18, R2 ;  /* 0x0000000212027221 */ /* 0x000fe20000010000 */
[----:B------:R-:W-:Y:S02]  /*e2b0*/  @!P2 HFMA2.BF16_V2 R197, -RZ.H0_H0, RZ.H0_H0, -R141.H0_H0 ;  /* 0x200000ffffc5a231 */ /* 0x000fe4000034098d */
[----:B------:R-:W-:Y:S01]  /*e2c0*/  FADD.FTZ R3, R26, R6 ;  /* 0x000000061a037221 */ /* 0x000fe20000010000 */
[----:B------:R-:W-:Y:S01]  /*e2d0*/  FADD.FTZ R6, R13, R7 ;  /* 0x000000070d067221 */ /* 0x000fe20000010000 */
[----:B------:R-:W-:Y:S02]  /*e2e0*/  @P0 HFMA2.BF16_V2 R237, -RZ.H0_H0, RZ.H0_H0, -R171.H1_H1 ;  /* 0x200000ffffed0231 */ /* 0x000fe400003609ab */
[----:B------:R-:W-:Y:S01]  /*e2f0*/  FADD.FTZ R8, R14, R2 ;  /* 0x000000020e087221 */ /* 0x000fe20000010000 */
[----:B------:R-:W-:Y:S01]  /*e300*/  PRMT R0, R66, 0x7772, RZ ;  /* 0x0000777242007816 */ /* 0x000fe200000000ff */
[----:B-1----:R-:W-:Y:S01]  /*e310*/  IMAD.MOV.U32 R53, RZ, RZ, R246 ;  /* 0x000000ffff357224 */ /* 0x002fe200078e00f6 */
[----:B------:R-:W-:Y:S01]  /*e320*/  @!P2 PRMT R141, R197, 0x5410, RZ ;  /* 0x00005410c58da816 */ /* 0x000fe200000000ff */
[----:B------:R-:W-:Y:S01]  /*e330*/  @P1 HFMA2.BF16_V2 R238, -RZ.H0_H0, RZ.H0_H0, -R133.H0_H0 ;  /* 0x200000ffffee1231 */ /* 0x000fe20000340985 */
[----:B------:R-:W-:Y:S01]  /*e340*/  PRMT R197, R171, 0x7632, R197 ;  /* 0x00007632abc57816 */ /* 0x000fe200000000c5 */
[----:B--2---:R-:W-:Y:S01]  /*e350*/  FADD.FTZ R2, R10, R6 ;  /* 0x000000060a027221 */ /* 0x004fe20000010000 */
[----:B------:R-:W-:Y:S01]  /*e360*/  @P0 PRMT R197, R237, 0x5410, RZ ;  /* 0x00005410edc50816 */ /* 0x000fe200000000ff */
[----:B------:R-:W-:Y:S01]  /*e370*/  FADD.FTZ R6, R22, R8 ;  /* 0x0000000816067221 */ /* 0x000fe20000010000 */
[----:B------:R-:W-:Y:S01]  /*e380*/  ISETP.GT.U32.AND P0, PT, R0, UR36, PT ;  /* 0x0000002400007c0c */ /* 0x000fe2000bf04070 */
[----:B------:R1:W2:Y:S01]  /*e390*/  MUFU.EX2 R8, R53 ;  /* 0x0000003500087308 */ /* 0x0002a20000000800 */
[----:B------:R-:W-:-:S02]  /*e3a0*/  PRMT R0, R64, 0x7772, RZ ;  /* 0x0000777240007816 */ /* 0x000fc400000000ff */
[----:B------:R-:W-:Y:S01]  /*e3b0*/  PRMT R229, R135, 0x5410, R133 ;  /* 0x0000541087e57816 */ /* 0x000fe20000000085 */
[----:B------:R-:W-:Y:S01]  /*e3c0*/  FADD.FTZ R4, R17, R4 ;  /* 0x0000000411047221 */ /* 0x000fe20000010000 */
[----:B------:R-:W-:Y:S01]  /*e3d0*/  @P1 PRMT R133, R238, 0x5410, RZ ;  /* 0x00005410ee851816 */ /* 0x000fe200000000ff */
[C---:B---3--:R-:W-:Y:S01]  /*e3e0*/  FADD.FTZ R7, R9.reuse, R2 ;  /* 0x0000000209077221 */ /* 0x048fe20000010000 */
[----:B------:R-:W-:Y:S01]  /*e3f0*/  ISETP.GT.U32.AND P1, PT, R0, UR36, PT ;  /* 0x0000002400007c0c */ /* 0x000fe2000bf24070 */
[----:B------:R-:W-:Y:S01]  /*e400*/  IMAD.MOV.U32 R232, RZ, RZ, R248 ;  /* 0x000000ffffe87224 */ /* 0x000fe200078e00f8 */
[----:B------:R-:W-:Y:S01]  /*e410*/  F2FP.BF16.F32.PACK_AB R0, R9, R10 ;  /* 0x0000000a0900723e */ /* 0x000fe200000010ff */
[----:B------:R3:W4:Y:S01]  /*e420*/  LDL.LU R244, [R1+0x3f8] ;  /* 0x0003f80001f47983 */ /* 0x0007220000300800 */
[----:B-1----:R-:W-:Y:S01]  /*e430*/  IMAD.MOV.U32 R53, RZ, RZ, R88 ;  /* 0x000000ffff357224 */ /* 0x002fe200078e0058 */
[----:B------:R-:W-:Y:S01]  /*e440*/  MUFU.EX2 R10, R194 ;  /* 0x000000c2000a7308 */ /* 0x000fe20000000800 */
[----:B------:R-:W-:-:S02]  /*e450*/  IMAD.MOV.U32 R88, RZ, RZ, R73 ;  /* 0x000000ffff587224 */ /* 0x000fc400078e0049 */
[----:B------:R-:W-:Y:S01]  /*e460*/  FADD.FTZ R5, R27, R3 ;  /* 0x000000031b057221 */ /* 0x000fe20000010000 */
[----:B------:R-:W-:-:S04]  /*e470*/  IMAD.MOV.U32 R73, RZ, RZ, R119 ;  /* 0x000000ffff497224 */ /* 0x000fc800078e0077 */
[----:B------:R-:W1:Y:S01]  /*e480*/  MUFU.EX2 R13, R195 ;  /* 0x000000c3000d7308 */ /* 0x000e620000000800 */
[----:B------:R-:W-:Y:S01]  /*e490*/  IMAD.MOV.U32 R119, RZ, RZ, R118 ;  /* 0x000000ffff777224 */ /* 0x000fe200078e0076 */
[----:B------:R-:W-:Y:S01]  /*e4a0*/  PRMT R2, R64, 0x7773, RZ ;  /* 0x0000777340027816 */ /* 0x000fe200000000ff */
[----:B------:R-:W-:Y:S01]  /*e4b0*/  IMAD.MOV.U32 R118, RZ, RZ, R71 ;  /* 0x000000ffff767224 */ /* 0x000fe200078e0047 */
[----:B------:R3:W3:Y:S01]  /*e4c0*/  LDL.LU R246, [R1+0x3f4] ;  /* 0x0003f40001f67983 */ /* 0x0006e20000300800 */
[----:B------:R-:W-:Y:S02]  /*e4d0*/  IMAD.MOV.U32 R71, RZ, RZ, R74 ;  /* 0x000000ffff477224 */ /* 0x000fe400078e004a */
[----:B------:R-:W-:Y:S01]  /*e4e0*/  IMAD.MOV.U32 R74, RZ, RZ, R116 ;  /* 0x000000ffff4a7224 */ /* 0x000fe200078e0074 */
[----:B------:R2:W-:Y:S01]  /*e4f0*/  MUFU.EX2 R9, R53 ;  /* 0x0000003500097308 */ /* 0x0005e20000000800 */
[----:B------:R-:W-:Y:S02]  /*e500*/  IMAD.MOV.U32 R116, RZ, RZ, R52 ;  /* 0x000000ffff747224 */ /* 0x000fe400078e0034 */
[----:B------:R-:W-:-:S02]  /*e510*/  IMAD.MOV.U32 R52, RZ, RZ, R250 ;  /* 0x000000ffff347224 */ /* 0x000fc400078e00fa */
[----:B------:R-:W-:Y:S01]  /*e520*/  FADD.FTZ R3, R16, R4 ;  /* 0x0000000410037221 */ /* 0x000fe20000010000 */
[----:B------:R-:W-:Y:S01]  /*e530*/  FADD.FTZ R4, R11, R5 ;  /* 0x000000050b047221 */ /* 0x000fe20000010000 */
[----:B------:R-:W-:Y:S01]  /*e540*/  IMAD.MOV.U32 R232, RZ, RZ, R54 ;  /* 0x000000ffffe87224 */ /* 0x000fe200078e0036 */
[----:B------:R-:W-:Y:S01]  /*e550*/  ISETP.GT.U32.AND P2, PT, R2, UR36, PT ;  /* 0x0000002402007c0c */ /* 0x000fe2000bf44070 */
[----:B------:R1:W4:Y:S01]  /*e560*/  LDL.LU R250, [R1+0x3f0] ;  /* 0x0003f00001fa7983 */ /* 0x0003220000300800 */
[----:B--2---:R-:W-:Y:S02]  /*e570*/  IMAD.MOV.U32 R53, RZ, RZ, R88 ;  /* 0x000000ffff357224 */ /* 0x004fe400078e0058 */
[----:B------:R-:W-:Y:S02]  /*e580*/  IMAD.MOV.U32 R88, RZ, RZ, R73 ;  /* 0x000000ffff587224 */ /* 0x000fe400078e0049 */
[----:B------:R-:W-:Y:S02]  /*e590*/  IMAD.MOV.U32 R73, RZ, RZ, R119 ;  /* 0x000000ffff497224 */ /* 0x000fe400078e0077 */
[----:B------:R-:W-:-:S02]  /*e5a0*/  IMAD.MOV.U32 R119, RZ, RZ, R71 ;  /* 0x000000ffff777224 */ /* 0x000fc400078e0047 */
[----:B------:R-:W-:Y:S02]  /*e5b0*/  IMAD.MOV.U32 R71, RZ, RZ, R74 ;  /* 0x000000ffff477224 */ /* 0x000fe400078e004a */
[----:B------:R-:W-:Y:S02]  /*e5c0*/  IMAD.MOV.U32 R74, RZ, RZ, R116 ;  /* 0x000000ffff4a7224 */ /* 0x000fe400078e0074 */
[----:B------:R-:W-:Y:S01]  /*e5d0*/  IMAD.MOV.U32 R116, RZ, RZ, R52 ;  /* 0x000000ffff747224 */ /* 0x000fe200078e0034 */
[----:B------:R2:W-:Y:S01]  /*e5e0*/  MUFU.EX2 R11, R53 ;  /* 0x00000035000b7308 */ /* 0x0005e20000000800 */
[----:B------:R-:W-:Y:S01]  /*e5f0*/  FADD.FTZ R4, R12, R4 ;  /* 0x000000040c047221 */ /* 0x000fe20000010000 */
[----:B------:R-:W-:Y:S02]  /*e600*/  IMAD.MOV.U32 R54, RZ, RZ, R71 ;  /* 0x000000ffff367224 */ /* 0x000fe400078e0047 */
[----:B------:R-:W-:Y:S01]  /*e610*/  FADD.FTZ R5, R20, R3 ;  /* 0x0000000314057221 */ /* 0x000fe20000010000 */
[----:B------:R-:W-:-:S02]  /*e620*/  IMAD.MOV.U32 R71, RZ, RZ, R115 ;  /* 0x000000ffff477224 */ /* 0x000fc400078e0073 */
[----:B------:R-:W-:Y:S01]  /*e630*/  FADD.FTZ R3, R8, R7 ;  /* 0x0000000708037221 */ /* 0x000fe20000010000 */
[----:B------:R-:W-:Y:S01]  /*e640*/  IMAD.MOV.U32 R115, RZ, RZ, R110 ;  /* 0x000000ffff737224 */ /* 0x000fe200078e006e */
[----:B-1----:R-:W-:Y:S01]  /*e650*/  F2FP.BF16.F32.PACK_AB R2, R13, R10 ;  /* 0x0000000a0d02723e */ /* 0x002fe200000010ff */
[----:B--2---:R-:W-:Y:S02]  /*e660*/  IMAD.MOV.U32 R53, RZ, RZ, R116 ;  /* 0x000000ffff357224 */ /* 0x004fe400078e0074 */
[----:B------:R-:W-:Y:S02]  /*e670*/  IMAD.MOV.U32 R116, RZ, RZ, R251 ;  /* 0x000000ffff747224 */ /* 0x000fe400078e00fb */
[----:B------:R1:W-:Y:S01]  /*e680*/  MUFU.EX2 R16, R53 ;  /* 0x0000003500107308 */ /* 0x0003e20000000800 */
[----:B------:R-:W-:Y:S01]  /*e690*/  FADD.FTZ R7, R10, R4 ;  /* 0x000000040a077221 */ /* 0x000fe20000010000 */
[----:B------:R-:W-:Y:S02]  /*e6a0*/  IMAD.MOV.U32 R110, RZ, RZ, R219 ;  /* 0x000000ffff6e7224 */ /* 0x000fe400078e00db */
[----:B------:R-:W-:-:S02]  /*e6b0*/  IMAD.MOV.U32 R52, RZ, RZ, R247 ;  /* 0x000000ffff347224 */ /* 0x000fc400078e00f7 */
[----:B------:R2:W2:Y:S01]  /*e6c0*/  LDL.LU R247, [R1+0x3ec] ;  /* 0x0003ec0001f77983 */ /* 0x0004a20000300800 */
[----:B------:R-:W-:-:S03]  /*e6d0*/  IMAD.MOV.U32 R233, RZ, RZ, R249 ;  /* 0x000000ffffe97224 */ /* 0x000fc600078e00f9 */
[----:B------:R2:W4:Y:S04]  /*e6e0*/  LDL.LU R251, [R1+0x3e8] ;  /* 0x0003e80001fb7983 */ /* 0x0005280000300800 */
[----:B------:R2:W4:Y:S01]  /*e6f0*/  LDL.LU.64 R248, [R1+0x3e0] ;  /* 0x0003e00001f87983 */ /* 0x0005220000300a00 */
[----:B-1----:R-:W-:-:S03]  /*e700*/  IMAD.MOV.U32 R53, RZ, RZ, R73 ;  /* 0x000000ffff357224 */ /* 0x002fc600078e0049 */
[----:B------:R-:W4:Y:S01]  /*e710*/  LDL.LU R219, [R1+0x3d0] ;  /* 0x0003d00001db7983 */ /* 0x000f220000300800 */
[----:B------:R-:W-:Y:S02]  /*e720*/  IMAD.MOV.U32 R73, RZ, RZ, R74 ;  /* 0x000000ffff497224 */ /* 0x000fe400078e004a */
[----:B------:R-:W-:Y:S02]  /*e730*/  IMAD.MOV.U32 R74, RZ, RZ, R116 ;  /* 0x000000ffff4a7224 */ /* 0x000fe400078e0074 */
[----:B------:R-:W-:Y:S02]  /*e740*/  IMAD.MOV.U32 R116, RZ, RZ, R117 ;  /* 0x000000ffff747224 */ /* 0x000fe400078e0075 */
[----:B------:R-:W-:Y:S01]  /*e750*/  IMAD.MOV.U32 R117, RZ, RZ, R90 ;  /* 0x000000ffff757224 */ /* 0x000fe200078e005a */
[----:B------:R-:W-:Y:S01]  /*e760*/  F2FP.BF16.F32.PACK_AB R10, R53, R88 ;  /* 0x00000058350a723e */ /* 0x000fe200000010ff */
        /* <DEDUP_REMOVED lines=12> */
[----:B------:R-:W4:Y:S01]  /*e830*/  LDL.LU R50, [R1+0x3cc] ;  /* 0x0003cc0001327983 */ /* 0x000f220000300800 */
[----:B------:R-:W-:-:S03]  /*e840*/  IMAD.MOV.U32 R44, RZ, RZ, R103 ;  /* 0x000000ffff2c7224 */ /* 0x000fc600078e0067 */
[----:B------:R-:W3:Y:S01]  /*e850*/  LDL.LU R103, [R1+0x110] ;  /* 0x0001100001677983 */ /* 0x000ee20000300800 */
[----:B------:R-:W-:Y:S08]  /*e860*/  MUFU.EX2 R15, R228 ;  /* 0x000000e4000f7308 */ /* 0x000ff00000000800 */
[----:B------:R-:W1:Y:S01]  /*e870*/  MUFU.EX2 R18, R230 ;  /* 0x000000e600127308 */ /* 0x000e620000000800 */
[----:B------:R-:W-:-:S02]  /*e880*/  PRMT R124, R0, 0x7632, R124 ;  /* 0x00007632007c7816 */ /* 0x000fc4000000007c */
[----:B------:R-:W-:Y:S02]  /*e890*/  PRMT R125, R0, 0x7610, R125 ;  /* 0x00007610007d7816 */ /* 0x000fe4000000007d */
[----:B------:R-:W-:Y:S01]  /*e8a0*/  LOP3.LUT R0, R77, 0xff, RZ, 0xc0, !PT ;  /* 0x000000ff4d007812 */ /* 0x000fe200078ec0ff */
[----:B------:R-:W-:Y:S01]  /*e8b0*/  @P2 HFMA2.BF16_V2 R242, -RZ.H0_H0, RZ.H0_H0, -R124.H0_H0 ;  /* 0x200000fffff22231 */ /* 0x000fe2000034097c */
[----:B-1----:R-:W-:-:S05]  /*e8c0*/  F2FP.BF16.F32.PACK_AB R170, R18, R15 ;  /* 0x0000000f12aa723e */ /* 0x002fca00000010ff */
[----:B------:R-:W-:Y:S01]  /*e8d0*/  @P0 HFMA2.BF16_V2 R240, -RZ.H0_H0, RZ.H0_H0, -R170.H0_H0 ;  /* 0x200000fffff00231 */ /* 0x000fe200003409aa */
[----:B------:R-:W-:-:S04]  /*e8e0*/  PRMT R196, R170, 0x7610, R196 ;  /* 0x00007610aac47816 */ /* 0x000fc800000000c4 */
[----:B------:R-:W-:Y:S02]  /*e8f0*/  @P0 PRMT R196, R240, 0x5410, RZ ;  /* 0x00005410f0c40816 */ /* 0x000fe400000000ff */
[----:B------:R-:W-:Y:S02]  /*e900*/  ISETP.LE.U32.AND P0, PT, R0, UR36, PT ;  /* 0x0000002400007c0c */ /* 0x000fe4000bf03070 */
[----:B------:R-:W-:Y:S02]  /*e910*/  SHF.R.U32.HI R0, RZ, 0x18, R77 ;  /* 0x00000018ff007819 */ /* 0x000fe4000001164d */
[----:B------:R-:W-:Y:S02]  /*e920*/  PRMT R195, R125, 0x5410, R124 ;  /* 0x000054107dc37816 */ /* 0x000fe4000000007c */
[----:B------:R-:W-:Y:S02]  /*e930*/  @P2 PRMT R124, R242, 0x5410, RZ ;  /* 0x00005410f27c2816 */ /* 0x000fe400000000ff */
[----:B------:R-:W-:-:S02]  /*e940*/  ISETP.LE.U32.AND P2, PT, R0, UR36, PT ;  /* 0x0000002400007c0c */ /* 0x000fc4000bf43070 */
[----:B------:R-:W-:Y:S01]  /*e950*/  F2FP.BF16.F32.PACK_AB R0, R9, R8 ;  /* 0x000000080900723e */ /* 0x000fe200000010ff */
[----:B------:R-:W-:Y:S01]  /*e960*/  @P1 HFMA2.BF16_V2 R241, -RZ.H0_H0, RZ.H0_H0, -R125.H0_H0 ;  /* 0x200000fffff11231 */ /* 0x000fe2000034097d */
[----:B------:R-:W-:Y:S02]  /*e970*/  PRMT R130, R2, 0x7610, R130 ;  /* 0x0000761002827816 */ /* 0x000fe40000000082 */
[C---:B------:R-:W-:Y:S02]  /*e980*/  PRMT R132, R0.reuse, 0x7610, R132 ;  /* 0x0000761000847816 */ /* 0x040fe40000000084 */
[----:B------:R-:W-:Y:S02]  /*e990*/  PRMT R131, R0, 0x7632, R131 ;  /* 0x0000763200837816 */ /* 0x000fe40000000083 */
[----:B------:R-:W-:Y:S01]  /*e9a0*/  PRMT R0, R58, 0x7771, RZ ;  /* 0x000077713a007816 */ /* 0x000fe200000000ff */
[----:B------:R-:W-:Y:S01]  /*e9b0*/  @!P0 HFMA2.BF16_V2 R243, -RZ.H0_H0, RZ.H0_H0, -R130.H0_H0 ;  /* 0x200000fffff38231 */ /* 0x000fe20000340982 */
[----:B------:R-:W-:-:S02]  /*e9c0*/  @P1 PRMT R125, R241, 0x5410, RZ ;  /* 0x00005410f17d1816 */ /* 0x000fc400000000ff */
[----:B------:R-:W-:Y:S02]  /*e9d0*/  PRMT R134, R2, 0x7632, R134 ;  /* 0x0000763202867816 */ /* 0x000fe40000000086 */
[----:B------:R-:W-:Y:S02]  /*e9e0*/  ISETP.GT.U32.AND P1, PT, R0, UR36, PT ;  /* 0x0000002400007c0c */ /* 0x000fe4000bf24070 */
[----:B------:R-:W-:Y:S01]  /*e9f0*/  PRMT R0, R58, 0x7772, RZ ;  /* 0x000077723a007816 */ /* 0x000fe200000000ff */
[----:B------:R-:W-:Y:S01]  /*ea00*/  FADD.FTZ R4, R9, R3 ;  /* 0x0000000309047221 */ /* 0x000fe20000010000 */
[----:B------:R-:W-:Y:S02]  /*ea10*/  PRMT R230, R130, 0x5410, R134 ;  /* 0x0000541082e67816 */ /* 0x000fe40000000086 */
[----:B------:R-:W-:Y:S02]  /*ea20*/  @!P0 PRMT R130, R243, 0x5410, RZ ;  /* 0x00005410f3828816 */ /* 0x000fe400000000ff */
[----:B------:R-:W-:-:S02]  /*ea30*/  ISETP.GT.U32.AND P0, PT, R0, UR36, PT ;  /* 0x0000002400007c0c */ /* 0x000fc4000bf04070 */
[C---:B------:R-:W-:Y:S01]  /*ea40*/  F2FP.BF16.F32.PACK_AB R0, R16.reuse, R11 ;  /* 0x0000000b1000723e */ /* 0x040fe200000010ff */
[----:B------:R-:W-:Y:S01]  /*ea50*/  FADD.FTZ R11, R11, R4 ;  /* 0x000000040b0b7221 */ /* 0x000fe20000010000 */
[----:B------:R-:W-:Y:S02]  /*ea60*/  IMAD.MOV.U32 R53, RZ, RZ, R88 ;  /* 0x000000ffff357224 */ /* 0x000fe400078e0058 */
[----:B------:R-:W-:Y:S02]  /*ea70*/  IMAD.MOV.U32 R88, RZ, RZ, R110 ;  /* 0x000000ffff587224 */ /* 0x000fe400078e006e */
[----:B------:R-:W-:Y:S01]  /*ea80*/  FADD.FTZ R11, R16, R11 ;  /* 0x0000000b100b7221 */ /* 0x000fe20000010000 */
[----:B------:R-:W-:Y:S02]  /*ea90*/  IMAD.MOV.U32 R110, RZ, RZ, R69 ;  /* 0x000000ffff6e7224 */ /* 0x000fe400078e0045 */
[----:B------:R-:W-:Y:S02]  /*eaa0*/  IMAD.MOV.U32 R69, RZ, RZ, R70 ;  /* 0x000000ffff457224 */ /* 0x000fe400078e0046 */
[----:B------:R-:W-:Y:S01]  /*eab0*/  IMAD.MOV.U32 R70, RZ, RZ, R44 ;  /* 0x000000ffff467224 */ /* 0x000fe200078e002c */
[----:B------:R-:W1:Y:S01]  /*eac0*/  S2R R26, SR_TID.X ;  /* 0x00000000001a7919 */ /* 0x000e620000002100 */
[----:B------:R-:W1:Y:S01]  /*ead0*/  S2R R238, SR_CTAID.X ;  /* 0x0000000000ee7919 */ /* 0x000e620000002500 */
[----:B------:R2:W-:Y:S01]  /*eae0*/  MUFU.EX2 R12, R227 ;  /* 0x000000e3000c7308 */ /* 0x0005e20000000800 */
[----:B------:R-:W-:-:S02]  /*eaf0*/  PRMT R127, R0, 0x7610, R127 ;  /* 0x00007610007f7816 */ /* 0x000fc4000000007f */
[----:B------:R-:W-:-:S05]  /*eb00*/  PRMT R126, R0, 0x7632, R126 ;  /* 0x00007632007e7816 */ /* 0x000fca000000007e */
[----:B------:R-:W1:Y:S01]  /*eb10*/  MUFU.EX2 R17, R226 ;  /* 0x000000e200117308 */ /* 0x000e620000000800 */
[----:B------:R-:W-:Y:S01]  /*eb20*/  PRMT R0, R66, 0x7773, RZ ;  /* 0x0000777342007816 */ /* 0x000fe200000000ff */
[----:B------:R-:W-:Y:S01]  /*eb30*/  FADD.FTZ R5, R19, R5 ;  /* 0x0000000513057221 */ /* 0x000fe20000010000 */
[----:B------:R-:W-:Y:S01]  /*eb40*/  PRMT R3, R58, 0x7773, RZ ;  /* 0x000077733a037816 */ /* 0x000fe200000000ff */
[----:B---3--:R-:W-:Y:S02]  /*eb50*/  IMAD.MOV.U32 R44, RZ, RZ, R103 ;  /* 0x000000ffff2c7224 */ /* 0x008fe400078e0067 */
[----:B------:R-:W-:Y:S02]  /*eb60*/  IMAD.MOV.U32 R103, RZ, RZ, R102 ;  /* 0x000000ffff677224 */ /* 0x000fe400078e0066 */
[----:B------:R-:W3:Y:S04]  /*eb70*/  LDL.LU R102, [R1+0x17c] ;  /* 0x00017c0001667983 */ /* 0x000ee80000300800 */
[----:B------:R1:W-:Y:S04]  /*eb80*/  STL [R1+0x314], R11 ;  /* 0x0003140b01007387 */ /* 0x0003e80000100800 */
[----:B-1----:R1:W3:Y:S01]  /*eb90*/  LDL.LU.S16 R11, [R1+0x14] ;  /* 0x00001400010b7983 */ /* 0x0022e20000300600 */
[----:B--2---:R-:W-:Y:S01]  /*eba0*/  @P0 HFMA2.BF16_V2 R247, -RZ.H0_H0, RZ.H0_H0, -R127.H0_H0 ;  /* 0x200000fffff70231 */ /* 0x004fe2000034097f */
[----:B------:R-:W-:Y:S01]  /*ebb0*/  PRMT R227, R127, 0x5410, R126 ;  /* 0x000054107fe37816 */ /* 0x000fe2000000007e */
[----:B------:R-:W-:Y:S01]  /*ebc0*/  @!P2 HFMA2.BF16_V2 R246, -RZ.H0_H0, RZ.H0_H0, -R131.H0_H0 ;  /* 0x200000fffff6a231 */ /* 0x000fe20000340983 */
[----:B------:R-:W-:-:S02]  /*ebd0*/  PRMT R228, R132, 0x5410, R131 ;  /* 0x0000541084e47816 */ /* 0x000fc40000000083 */
[----:B------:R-:W-:Y:S02]  /*ebe0*/  @P0 PRMT R127, R247, 0x5410, RZ ;  /* 0x00005410f77f0816 */ /* 0x000fe400000000ff */
[----:B------:R-:W-:Y:S01]  /*ebf0*/  ISETP.GT.U32.AND P0, PT, R0, UR36, PT ;  /* 0x0000002400007c0c */ /* 0x000fe2000bf04070 */
[----:B------:R-:W-:Y:S01]  /*ec00*/  FADD.FTZ R0, R23, R5 ;  /* 0x0000000517007221 */ /* 0x000fe20000010000 */
[----:B------:R-:W-:Y:S02]  /*ec10*/  @!P2 PRMT R131, R246, 0x5410, RZ ;  /* 0x00005410f683a816 */ /* 0x000fe400000000ff */
[----:B------:R-:W-:Y:S01]  /*ec20*/  ISETP.GT.U32.AND P2, PT, R3, UR36, PT ;  /* 0x0000002403007c0c */ /* 0x000fe2000bf44070 */
[----:B------:R-:W-:Y:S01]  /*ec30*/  FADD.FTZ R3, R13, R7 ;  /* 0x000000070d037221 */ /* 0x000fe20000010000 */
[----:B------:R-:W-:Y:S01]  /*ec40*/  FADD.FTZ R13, R15, R0 ;  /* 0x000000000f0d7221 */ /* 0x000fe20000010000 */
[----:B------:R-:W-:Y:S01]  /*ec50*/  F2FP.BF16.F32.PACK_AB R2, R17, R12 ;  /* 0x0000000c1102723e */ /* 0x000fe200000010ff */
[----:B------:R-:W-:-:S02]  /*ec60*/  IMAD.U32 R0, RZ, RZ, UR25 ;  /* 0x00000019ff007e24 */ /* 0x000fc4000f8e00ff */
[----:B------:R-:W-:Y:S01]  /*ec70*/  FADD.FTZ R6, R21, R6 ;  /* 0x0000000615067221 */ /* 0x000fe20000010000 */
[----:B------:R-:W-:Y:S02]  /*ec80*/  SHF.R.U32.HI R26, RZ, 0x5, R26 ;  /* 0x00000005ff1a7819 */ /* 0x000fe4000001161a */
[C---:B------:R-:W-:Y:S02]  /*ec90*/  PRMT R129, R2.reuse, 0x7610, R129 ;  /* 0x0000761002817816 */ /* 0x040fe40000000081 */
[----:B------:R-:W-:Y:S01]  /*eca0*/  PRMT R128, R2, 0x7632, R128 ;  /* 0x0000763202807816 */ /* 0x000fe20000000080 */
[----:B------:R-:W-:Y:S01]  /*ecb0*/  FADD.FTZ R2, R25, R6 ;  /* 0x0000000619027221 */ /* 0x000fe20000010000 */
[----:B------:R-:W-:Y:S01]  /*ecc0*/  LOP3.LUT R0, R0, UR35, R233, 0x96, !PT ;  /* 0x0000002300007c12 */ /* 0x000fe2000f8e96e9 */
[----:B------:R-:W-:Y:S02]  /*ecd0*/  IMAD R238, R238, 0x8, R26 ;  /* 0x00000008eeee7824 */ /* 0x000fe400078e021a */
[----:B------:R-:W-:Y:S01]  /*ece0*/  FADD.FTZ R12, R12, R3 ;  /* 0x000000030c0c7221 */ /* 0x000fe20000010000 */
[----:B------:R-:W-:Y:S01]  /*ecf0*/  FADD.FTZ R14, R24, R2 ;  /* 0x00000002180e7221 */ /* 0x000fe20000010000 */
[----:B------:R-:W-:-:S04]  /*ed00*/  IMAD.WIDE.U32 R238, R238, -0x326172a9, RZ ;  /* 0xcd9e8d57eeee7825 */ /* 0x000fc800078e00ff */
        /* <DEDUP_REMOVED lines=13> */
[----:B------:R-:W-:-:S04]  /*ede0*/  IMAD.WIDE.U32 R24, R0, -0x326172a9, RZ ;  /* 0xcd9e8d5700187825 */ /* 0x000fc800078e00ff */
[----:B------:R-:W-:-:S05]  /*edf0*/  IMAD.WIDE.U32 R8, R8, -0x2daee0ad, RZ ;  /* 0xd2511f5308087825 */ /* 0x000fca00078e00ff */
[----:B------:R-:W-:Y:S02]  /*ee00*/  LOP3.LUT R26, R6, UR14, R9, 0x96, !PT ;  /* 0x0000000e061a7c12 */ /* 0x000fe4000f8e9609 */
[----:B------:R-:W-:-:S05]  /*ee10*/  LOP3.LUT R6, R4, UR15, R25, 0x96, !PT ;  /* 0x0000000f04067c12 */ /* 0x000fca000f8e9619 */
[----:B------:R-:W-:-:S05]  /*ee20*/  IMAD.WIDE.U32 R6, R6, -0x2daee0ad, RZ ;  /* 0xd2511f5306067825 */ /* 0x000fca00078e00ff */
[----:B------:R-:W-:Y:S01]  /*ee30*/  LOP3.LUT R22, R8, UR6, R7, 0x96, !PT ;  /* 0x0000000608167c12 */ /* 0x000fe2000f8e9607 */
[----:B----4-:R-:W-:-:S03]  /*ee40*/  @P1 HFMA2.BF16_V2 R248, -RZ.H0_H0, RZ.H0_H0, -R128.H0_H0 ;  /* 0x200000fffff81231 */ /* 0x010fc60000340980 */
[----:B------:R-:W-:Y:S02]  /*ee50*/  PRMT R0, R22, 0x7632, R0 ;  /* 0x0000763216007816 */ /* 0x000fe40000000000 */
[----:B------:R-:W-:Y:S02]  /*ee60*/  PRMT R105, R10, 0x7610, R105 ;  /* 0x000076100a697816 */ /* 0x000fe40000000069 */
[----:B------:R-:W-:Y:S02]  /*ee70*/  LOP3.LUT R0, R0, 0xff, RZ, 0xc0, !PT ;  /* 0x000000ff00007812 */ /* 0x000fe400078ec0ff */
[----:B------:R-:W-:Y:S02]  /*ee80*/  PRMT R104, R10, 0x7632, R104 ;  /* 0x000076320a687816 */ /* 0x000fe40000000068 */
[----:B------:R1:W2:Y:S01]  /*ee90*/  LDL.LU.S16 R10, [R1+0x10] ;  /* 0x00001000010a7983 */ /* 0x0002a20000300600 */
[----:B------:R-:W-:Y:S02]  /*eea0*/  PRMT R226, R129, 0x5410, R128 ;  /* 0x0000541081e27816 */ /* 0x000fe40000000080 */
[----:B------:R-:W-:-:S02]  /*eeb0*/  @P1 PRMT R128, R248, 0x5410, RZ ;  /* 0x00005410f8801816 */ /* 0x000fc400000000ff */
[----:B------:R-:W-:Y:S02]  /*eec0*/  ISETP.LE.U32.AND P1, PT, R0, UR36, PT ;  /* 0x0000002400007c0c */ /* 0x000fe4000bf23070 */
[----:B------:R-:W-:Y:S02]  /*eed0*/  F2FP.BF16.F32.PACK_AB R4, R60, R61 ;  /* 0x0000003d3c04723e */ /* 0x000fe400000010ff */
[----:B------:R-:W-:-:S09]  /*eee0*/  PRMT R60, R105, 0x5410, R104 ;  /* 0x00005410693c7816 */ /* 0x000fd20000000068 */
[----:B---3--:R-:W-:-:S05]  /*eef0*/  @!P1 HFMA2.BF16_V2 R11, -RZ.H0_H0, RZ.H0_H0, -R105.H0_H0 ;  /* 0x200000ffff0b9231 */ /* 0x008fca0000340969 */
[----:B------:R-:W-:-:S04]  /*ef00*/  PRMT R9, R11, 0x7610, R9 ;  /* 0x000076100b097816 */ /* 0x000fc80000000009 */
[----:B------:R-:W-:Y:S02]  /*ef10*/  @!P1 PRMT R105, R9, 0x5410, RZ ;  /* 0x0000541009699816 */ /* 0x000fe400000000ff */
[----:B------:R1:W3:Y:S01]  /*ef20*/  LDL.LU.S16 R9, [R1+0x1c] ;  /* 0x00001c0001097983 */ /* 0x0002e20000300600 */
[----:B------:R-:W-:Y:S01]  /*ef30*/  @P0 HFMA2.BF16_V2 R249, -RZ.H0_H0, RZ.H0_H0, -R170.H1_H1 ;  /* 0x200000fffff90231 */ /* 0x000fe200003609aa */
[----:B------:R-:W-:Y:S02]  /*ef40*/  SHF.R.U32.HI R0, RZ, 0x18, R22 ;  /* 0x00000018ff007819 */ /* 0x000fe40000011616 */
[----:B------:R-:W-:Y:S02]  /*ef50*/  PRMT R194, R170, 0x7632, R194 ;  /* 0x00007632aac27816 */ /* 0x000fe400000000c2 */
[----:B------:R-:W-:Y:S02]  /*ef60*/  @P0 PRMT R194, R249, 0x5410, RZ ;  /* 0x00005410f9c20816 */ /* 0x000fe400000000ff */
[----:B------:R-:W-:Y:S01]  /*ef70*/  ISETP.LE.U32.AND P0, PT, R0, UR36, PT ;  /* 0x0000002400007c0c */ /* 0x000fe2000bf03070 */
[----:B------:R-:W-:-:S05]  /*ef80*/  @!P3 HFMA2.BF16_V2 R234, -RZ.H0_H0, RZ.H0_H0, -R135.H0_H0 ;  /* 0x200000ffffeab231 */ /* 0x000fca0000340987 */
[----:B------:R-:W-:Y:S02]  /*ef90*/  @!P3 PRMT R135, R234, 0x5410, RZ ;  /* 0x00005410ea87b816 */ /* 0x000fe400000000ff */
[----:B------:R-:W-:Y:S01]  /*efa0*/  PRMT R112, R4, 0x7610, R112 ;  /* 0x0000761004707816 */ /* 0x000fe20000000070 */
[----:B------:R-:W-:Y:S02]  /*efb0*/  IMAD.MOV.U32 R155, RZ, RZ, R201 ;  /* 0x000000ffff9b7224 */ /* 0x000fe400078e00c9 */
[----:B------:R-:W4:Y:S02]  /*efc0*/  LDL.LU R201, [R1+0x3c8] ;  /* 0x0003c80001c97983 */ /* 0x000f240000300800 */
[----:B--2---:R-:W-:-:S05]  /*efd0*/  @!P0 HFMA2.BF16_V2 R10, -RZ.H0_H0, RZ.H0_H0, -R104.H0_H0 ;  /* 0x200000ffff0a8231 */ /* 0x004fca0000340968 */
[----:B------:R-:W-:-:S04]  /*efe0*/  PRMT R0, R10, 0x7610, R0 ;  /* 0x000076100a007816 */ /* 0x000fc80000000000 */
[----:B------:R-:W-:Y:S02]  /*eff0*/  @!P0 PRMT R104, R0, 0x5410, RZ ;  /* 0x0000541000688816 */ /* 0x000fe400000000ff */
[----:B------:R-:W-:-:S04]  /*f000*/  PRMT R0, R6, 0x7770, RZ ;  /* 0x0000777006007816 */ /* 0x000fc800000000ff */
[----:B------:R-:W-:-:S13]  /*f010*/  ISETP.LE.U32.AND P3, PT, R0, UR36, PT ;  /* 0x0000002400007c0c */ /* 0x000fda000bf63070 */
[----:B---3--:R-:W-:-:S05]  /*f020*/  @!P3 HFMA2.BF16_V2 R9, -RZ.H0_H0, RZ.H0_H0, -R112.H0_H0 ;  /* 0x200000ffff09b231 */ /* 0x008fca0000340970 */
[----:B------:R-:W-:Y:S02]  /*f030*/  PRMT R8, R9, 0x7610, R8 ;  /* 0x0000761009087816 */ /* 0x000fe40000000008 */
[----:B------:R1:W2:Y:S01]  /*f040*/  LDL.LU.S16 R9, [R1+0x18] ;  /* 0x0000180001097983 */ /* 0x0002a20000300600 */
[----:B------:R-:W-:Y:S01]  /*f050*/  @P2 HFMA2.BF16_V2 R251, -RZ.H0_H0, RZ.H0_H0, -R126.H0_H0 ;  /* 0x200000fffffb2231 */ /* 0x000fe2000034097e */
[----:B------:R-:W-:-:S04]  /*f060*/  PRMT R0, R6, 0x7771, RZ ;  /* 0x0000777106007816 */ /* 0x000fc800000000ff */
[----:B------:R-:W-:Y:S02]  /*f070*/  @P2 PRMT R126, R251, 0x5410, RZ ;  /* 0x00005410fb7e2816 */ /* 0x000fe400000000ff */
[----:B------:R-:W-:Y:S02]  /*f080*/  ISETP.GT.U32.AND P2, PT, R0, UR36, PT ;  /* 0x0000002400007c0c */ /* 0x000fe4000bf44070 */
[----:B------:R-:W-:Y:S02]  /*f090*/  PRMT R0, R6, 0x7772, RZ ;  /* 0x0000777206007816 */ /* 0x000fe400000000ff */
[----:B------:R-:W-:Y:S02]  /*f0a0*/  PRMT R107, R4, 0x7632, R107 ;  /* 0x00007632046b7816 */ /* 0x000fe4000000006b */
[----:B------:R-:W-:Y:S02]  /*f0b0*/  ISETP.GT.U32.AND P1, PT, R0, UR36, PT ;  /* 0x0000002400007c0c */ /* 0x000fe4000bf24070 */
[----:B------:R-:W-:-:S04]  /*f0c0*/  PRMT R0, R6, 0x7773, RZ ;  /* 0x0000777306007816 */ /* 0x000fc800000000ff */
[----:B------:R-:W-:Y:S02]  /*f0d0*/  ISETP.GT.U32.AND P0, PT, R0, UR36, PT ;  /* 0x0000002400007c0c */ /* 0x000fe4000bf04070 */
[----:B------:R-:W-:Y:S01]  /*f0e0*/  F2FP.BF16.F32.PACK_AB R0, R155, R53 ;  /* 0x000000359b00723e */ /* 0x000fe200000010ff */
[----:B------:R-:W-:Y:S02]  /*f0f0*/  IMAD.MOV.U32 R53, RZ, RZ, R88 ;  /* 0x000000ffff357224 */ /* 0x000fe400078e0058 */
[----:B------:R-:W-:Y:S02]  /*f100*/  IMAD.MOV.U32 R88, RZ, RZ, R74 ;  /* 0x000000ffff587224 */ /* 0x000fe400078e004a */
[----:B------:R-:W-:Y:S02]  /*f110*/  IMAD.MOV.U32 R74, RZ, RZ, R116 ;  /* 0x000000ffff4a7224 */ /* 0x000fe400078e0074 */
[----:B------:R-:W-:Y:S02]  /*f120*/  IMAD.MOV.U32 R116, RZ, RZ, R91 ;  /* 0x000000ffff747224 */ /* 0x000fe400078e005b */
[----:B------:R-:W-:Y:S01]  /*f130*/  IMAD.MOV.U32 R91, RZ, RZ, R62 ;  /* 0x000000ffff5b7224 */ /* 0x000fe200078e003e */
[----:B------:R-:W-:Y:S01]  /*f140*/  PRMT R62, R112, 0x5410, R107 ;  /* 0x00005410703e7816 */ /* 0x000fe2000000006b */
[----:B--2---:R-:W-:-:S05]  /*f150*/  @P2 HFMA2.BF16_V2 R9, -RZ.H0_H0, RZ.H0_H0, -R107.H0_H0 ;  /* 0x200000ffff092231 */ /* 0x004fca000034096b */
[----:B------:R-:W-:-:S04]  /*f160*/  PRMT R5, R9, 0x7610, R5 ;  /* 0x0000761009057816 */ /* 0x000fc80000000005 */
[----:B------:R-:W-:Y:S02]  /*f170*/  @P2 PRMT R107, R5, 0x5410, RZ ;  /* 0x00005410056b2816 */ /* 0x000fe400000000ff */
[----:B------:R1:W2:Y:S01]  /*f180*/  LDL.LU.S16 R5, [R1+0x2c] ;  /* 0x00002c0001057983 */ /* 0x0002a20000300600 */
[----:B------:R-:W-:Y:S02]  /*f190*/  PRMT R106, R0, 0x7610, R106 ;  /* 0x00007610006a7816 */ /* 0x000fe4000000006a */
[----:B------:R-:W-:Y:S02]  /*f1a0*/  @!P3 PRMT R112, R8, 0x5410, RZ ;  /* 0x000054100870b816 */ /* 0x000fe400000000ff */
[----:B------:R-:W-:Y:S01]  /*f1b0*/  LOP3.LUT R8, R2, UR34, R169, 0x96, !PT ;  /* 0x0000002202087c12 */ /* 0x000fe2000f8e96a9 */
[----:B--2---:R-:W-:-:S05]  /*f1c0*/  @P1 HFMA2.BF16_V2 R5, -RZ.H0_H0, RZ.H0_H0, -R106.H0_H0 ;  /* 0x200000ffff051231 */ /* 0x004fca000034096a */
[----:B------:R-:W-:Y:S02]  /*f1d0*/  PRMT R4, R5, 0x7610, R4 ;  /* 0x0000761005047816 */ /* 0x000fe40000000004 */
[----:B------:R1:W2:Y:S01]  /*f1e0*/  LDL.LU.S16 R5, [R1+0x28] ;  /* 0x0000280001057983 */ /* 0x0002a20000300600 */
[----:B------:R-:W-:Y:S01]  /*f1f0*/  FADD.FTZ R2, R28, R14 ;  /* 0x0000000e1c027221 */ /* 0x000fe20000010000 */
[----:B------:R-:W-:Y:S02]  /*f200*/  LOP3.LUT R3, R184, UR12, R3, 0x96, !PT ;  /* 0x0000000cb8037c12 */ /* 0x000fe4000f8e9603 */
[----:B------:R-:W3:Y:S01]  /*f210*/  LDL.LU.64 R184, [R1+0x3c0] ;  /* 0x0003c00001b87983 */ /* 0x000ee20000300a00 */
[----:B------:R-:W-:Y:S01]  /*f220*/  PRMT R113, R0, 0x7632, R113 ;  /* 0x0000763200717816 */ /* 0x000fe20000000071 */
[----:B------:R-:W-:Y:S02]  /*f230*/  IMAD.MOV.U32 R232, RZ, RZ, R120 ;  /* 0x000000ffffe87224 */ /* 0x000fe400078e0078 */
[----:B------:R4:W-:Y:S01]  /*f240*/  STL [R1+0x320], R2 ;  /* 0x0003200201007387 */ /* 0x0009e20000100800 */
[----:B------:R-:W-:-:S02]  /*f250*/  PRMT R61, R106, 0x5410, R113 ;  /* 0x000054106a3d7816 */ /* 0x000fc40000000071 */
[----:B------:R-:W-:Y:S01]  /*f260*/  @P1 PRMT R106, R4, 0x5410, RZ ;  /* 0x00005410046a1816 */ /* 0x000fe200000000ff */
[----:B------:R-:W-:-:S04]  /*f270*/  IMAD.WIDE.U32 R8, R8, -0x2daee0ad, RZ ;  /* 0xd2511f5308087825 */ /* 0x000fc800078e00ff */
[----:B----4-:R-:W-:-:S05]  /*f280*/  IMAD.WIDE.U32 R2, R3, -0x2daee0ad, RZ ;  /* 0xd2511f5303027825 */ /* 0x010fca00078e00ff */
[----:B------:R-:W-:Y:S02]  /*f290*/  LOP3.LUT R4, R232, UR33, R3, 0x96, !PT ;  /* 0x00000021e8047c12 */ /* 0x000fe4000f8e9603 */
[----:B------:R-:W-:Y:S01]  /*f2a0*/  LOP3.LUT R9, R2, UR27, R9, 0x96, !PT ;  /* 0x0000001b02097c12 */ /* 0x000fe2000f8e9609 */
[----:B------:R-:W-:Y:S02]  /*f2b0*/  IMAD.MOV.U32 R155, RZ, RZ, R99 ;  /* 0x000000ffff9b7224 */ /* 0x000fe400078e0063 */
[----:B------:R-:W-:Y:S02]  /*f2c0*/  @!P4 HFMA2.BF16_V2 R244, -RZ.H0_H0, RZ.H0_H0, -R132.H0_H0 ;  /* 0x200000fffff4c231 */ /* 0x000fe40000340984 */
[----:B------:R-:W-:Y:S02]  /*f2d0*/  IMAD.MOV.U32 R120, RZ, RZ, R88 ;  /* 0x000000ffff787224 */ /* 0x000fe400078e0058 */
[----:B------:R-:W-:Y:S02]  /*f2e0*/  IMAD.MOV.U32 R88, RZ, RZ, R74 ;  /* 0x000000ffff587224 */ /* 0x000fe400078e004a */
[----:B------:R-:W-:Y:S01]  /*f2f0*/  IMAD.MOV.U32 R74, RZ, RZ, R90 ;  /* 0x000000ffff4a7224 */ /* 0x000fe200078e005a */
[----:B------:R-:W-:Y:S01]  /*f300*/  @!P4 PRMT R132, R244, 0x5410, RZ ;  /* 0x00005410f484c816 */ /* 0x000fe200000000ff */
[----:B------:R-:W-:Y:S01]  /*f310*/  IMAD.MOV.U32 R90, RZ, RZ, R200 ;  /* 0x000000ffff5a7224 */ /* 0x000fe200078e00c8 */
[----:B------:R-:W-:Y:S01]  /*f320*/  F2FP.BF16.F32.PACK_AB R15, R155, R53 ;  /* 0x000000359b0f723e */ /* 0x000fe200000010ff */
        /* <DEDUP_REMOVED lines=9> */
[----:B--2---:R-:W-:-:S05]  /*f3c0*/  @P0 HFMA2.BF16_V2 R5, -RZ.H0_H0, RZ.H0_H0, -R113.H0_H0 ;  /* 0x200000ffff050231 */ /* 0x004fca0000340971 */
[----:B------:R-:W-:Y:S01]  /*f3d0*/  PRMT R0, R5, 0x7610, R0 ;  /* 0x0000761005007816 */ /* 0x000fe20000000000 */
[----:B------:R-:W-:-:S05]  /*f3e0*/  IMAD.WIDE.U32 R4, R4, -0x326172a9, RZ ;  /* 0xcd9e8d5704047825 */ /* 0x000fca00078e00ff */
[----:B------:R-:W-:-:S05]  /*f3f0*/  LOP3.LUT R3, R168, UR31, R5, 0x96, !PT ;  /* 0x0000001fa8037c12 */ /* 0x000fca000f8e9605 */
[----:B------:R-:W-:-:S05]  /*f400*/  IMAD.WIDE.U32 R2, R3, -0x2daee0ad, RZ ;  /* 0xd2511f5303027825 */ /* 0x000fca00078e00ff */
[----:B------:R-:W-:Y:S01]  /*f410*/  LOP3.LUT R3, R8, UR16, R3, 0x96, !PT ;  /* 0x0000001008037c12 */ /* 0x000fe2000f8e9603 */
[----:B------:R-:W-:-:S05]  /*f420*/  IMAD.WIDE.U32 R8, R9, -0x326172a9, RZ ;  /* 0xcd9e8d5709087825 */ /* 0x000fca00078e00ff */
[----:B------:R-:W-:-:S05]  /*f430*/  LOP3.LUT R4, R4, UR17, R9, 0x96, !PT ;  /* 0x0000001104047c12 */ /* 0x000fca000f8e9609 */
[----:B------:R-:W-:Y:S01]  /*f440*/  IMAD.WIDE.U32 R10, R4, -0x2daee0ad, RZ ;  /* 0xd2511f53040a7825 */ /* 0x000fe200078e00ff */
[----:B------:R-:W-:-:S03]  /*f450*/  @P0 PRMT R113, R0, 0x5410, RZ ;  /* 0x0000541000710816 */ /* 0x000fc600000000ff */
[----:B------:R-:W-:Y:S01]  /*f460*/  FADD.FTZ R0, R18, R13 ;  /* 0x0000000d12007221 */ /* 0x000fe20000010000 */
[----:B------:R-:W-:Y:S01]  /*f470*/  LOP3.LUT R4, R2, UR14, R11, 0x96, !PT ;  /* 0x0000000e02047c12 */ /* 0x000fe2000f8e960b */
[----:B------:R-:W-:-:S03]  /*f480*/  IMAD.WIDE.U32 R2, R3, -0x326172a9, RZ ;  /* 0xcd9e8d5703027825 */ /* 0x000fc600078e00ff */
[----:B------:R2:W-:Y:S01]  /*f490*/  STL [R1+0x31c], R0 ;  /* 0x00031c0001007387 */ /* 0x0005e20000100800 */
[----:B------:R-:W-:-:S03]  /*f4a0*/  IMAD.WIDE.U32 R4, R4, -0x326172a9, RZ ;  /* 0xcd9e8d5704047825 */ /* 0x000fc600078e00ff */
[----:B------:R-:W4:Y:S02]  /*f4b0*/  LDL.LU R99, [R1+0x170] ;  /* 0x0001700001637983 */ /* 0x000f240000300800 */
[----:B------:R-:W-:Y:S01]  /*f4c0*/  LOP3.LUT R5, R2, UR13, R5, 0x96, !PT ;  /* 0x0000000d02057c12 */ /* 0x000fe2000f8e9605 */
[----:B--2---:R-:W-:-:S05]  /*f4d0*/  FADD.FTZ R0, R17, R12 ;  /* 0x0000000c11007221 */ /* 0x004fca0000010000 */
[----:B------:R2:W-:Y:S04]  /*f4e0*/  STL [R1+0x318], R0 ;  /* 0x0003180001007387 */ /* 0x0005e80000100800 */
[----:B------:R-:W4:Y:S04]  /*f4f0*/  LDL.LU R200, [R1+0x3b8] ;  /* 0x0003b80001c87983 */ /* 0x000f280000300800 */
[----:B------:R-:W4:Y:S04]  /*f500*/  LDL.LU R199, [R1+0x3b4] ;  /* 0x0003b40001c77983 */ /* 0x000f280000300800 */
[----:B------:R-:W4:Y:S04]  /*f510*/  LDL.LU R206, [R1+0x3b0] ;  /* 0x0003b00001ce7983 */ /* 0x000f280000300800 */
[----:B------:R1:W3:Y:S01]  /*f520*/  LDL.LU.S16 R46, [R1+0x34] ;  /* 0x00003400012e7983 */ /* 0x0002e20000300600 */
[----:B--2---:R-:W-:-:S04]  /*f530*/  LOP3.LUT R0, R5, 0xff, RZ, 0xc0, !PT ;  /* 0x000000ff05007812 */ /* 0x004fc800078ec0ff */
[----:B------:R-:W-:Y:S02]  /*f540*/  ISETP.LE.U32.AND P1, PT, R0, UR36, PT ;  /* 0x0000002400007c0c */ /* 0x000fe4000bf23070 */
[----:B------:R-:W-:-:S04]  /*f550*/  LOP3.LUT R0, R5, 0xffff, RZ, 0xc0, !PT ;  /* 0x0000ffff05007812 */ /* 0x000fc800078ec0ff */
[----:B------:R-:W-:-:S04]  /*f560*/  SHF.R.U32.HI R0, RZ, 0x8, R0 ;  /* 0x00000008ff007819 */ /* 0x000fc80000011600 */
[----:B------:R-:W-:-:S04]  /*f570*/  LOP3.LUT R0, R0, 0xffff, RZ, 0xc0, !PT ;  /* 0x0000ffff00007812 */ /* 0x000fc800078ec0ff */
[----:B------:R-:W-:Y:S02]  /*f580*/  ISETP.LE.U32.AND P0, PT, R0, UR36, PT ;  /* 0x0000002400007c0c */ /* 0x000fe4000bf03070 */
[----:B------:R-:W-:-:S04]  /*f590*/  PRMT R0, R5, 0x7632, R0 ;  /* 0x0000763205007816 */ /* 0x000fc80000000000 */
[----:B------:R-:W-:-:S04]  /*f5a0*/  LOP3.LUT R0, R0, 0xff, RZ, 0xc0, !PT ;  /* 0x000000ff00007812 */ /* 0x000fc800078ec0ff */
[----:B------:R-:W-:Y:S02]  /*f5b0*/  ISETP.LE.U32.AND P4, PT, R0, UR36, PT ;  /* 0x0000002400007c0c */ /* 0x000fe4000bf83070 */
[----:B------:R-:W-:-:S04]  /*f5c0*/  SHF.R.U32.HI R0, RZ, 0x18, R5 ;  /* 0x00000018ff007819 */ /* 0x000fc80000011605 */
[----:B------:R-:W-:Y:S02]  /*f5d0*/  ISETP.LE.U32.AND P3, PT, R0, UR36, PT ;  /* 0x0000002400007c0c */ /* 0x000fe4000bf63070 */
[----:B------:R1:W2:Y:S01]  /*f5e0*/  LDL.LU.S16 R0, [R1+0x30] ;  /* 0x0000300001007983 */ /* 0x0002a20000300600 */
[----:B------:R-:W-:Y:S02]  /*f5f0*/  PRMT R14, R15, 0x7632, R14 ;  /* 0x000076320f0e7816 */ /* 0x000fe4000000000e */
[----:B------:R-:W-:Y:S01]  /*f600*/  F2FP.BF16.F32.PACK_AB R12, R53, R121 ;  /* 0x00000079350c723e */ /* 0x000fe200000010ff */
[----:B------:R-:W-:Y:S02]  /*f610*/  IMAD.MOV.U32 R121, RZ, RZ, R120 ;  /* 0x000000ffff797224 */ /* 0x000fe400078e0078 */
[----:B------:R-:W-:Y:S02]  /*f620*/  IMAD.MOV.U32 R53, RZ, RZ, R88 ;  /* 0x000000ffff357224 */ /* 0x000fe400078e0058 */
[----:B------:R-:W-:-:S02]  /*f630*/  IMAD.MOV.U32 R120, RZ, RZ, R73 ;  /* 0x000000ffff787224 */ /* 0x000fc400078e0049 */
[----:B------:R-:W-:Y:S02]  /*f640*/  IMAD.MOV.U32 R73, RZ, RZ, R119 ;  /* 0x000000ffff497224 */ /* 0x000fe400078e0077 */
[----:B------:R-:W-:Y:S02]  /*f650*/  IMAD.MOV.U32 R119, RZ, RZ, R71 ;  /* 0x000000ffff777224 */ /* 0x000fe400078e0047 */
[----:B------:R-:W-:Y:S02]  /*f660*/  IMAD.MOV.U32 R88, RZ, RZ, R54 ;  /* 0x000000ffff587224 */ /* 0x000fe400078e0036 */
[----:B------:R-:W-:Y:S01]  /*f670*/  IMAD.MOV.U32 R71, RZ, RZ, R72 ;  /* 0x000000ffff477224 */ /* 0x000fe200078e0048 */
[----:B------:R-:W-:Y:S01]  /*f680*/  F2FP.BF16.F32.PACK_AB R17, R53, R121 ;  /* 0x000000793511723e */ /* 0x000fe200000010ff */
[----:B------:R-:W-:Y:S02]  /*f690*/  IMAD.MOV.U32 R54, RZ, RZ, R118 ;  /* 0x000000ffff367224 */ /* 0x000fe400078e0076 */
[----:B------:R-:W-:Y:S01]  /*f6a0*/  IMAD.MOV.U32 R72, RZ, RZ, R89 ;  /* 0x000000ffff487224 */ /* 0x000fe200078e0059 */
[----:B------:R-:W-:Y:S01]  /*f6b0*/  PRMT R53, R15, 0x5410, R14 ;  /* 0x000054100f357816 */ /* 0x000fe2000000000e */
[----:B------:R-:W-:-:S02]  /*f6c0*/  IMAD.MOV.U32 R118, RZ, RZ, R115 ;  /* 0x000000ffff767224 */ /* 0x000fc400078e0073 */
[----:B------:R-:W-:Y:S02]  /*f6d0*/  IMAD.MOV.U32 R89, RZ, RZ, R207 ;  /* 0x000000ffff597224 */ /* 0x000fe400078e00cf */
[----:B------:R-:W4:Y:S01]  /*f6e0*/  LDL.LU R207, [R1+0x3ac] ;  /* 0x0003ac0001cf7983 */ /* 0x000f220000300800 */
[----:B------:R-:W-:-:S03]  /*f6f0*/  IMAD.MOV.U32 R115, RZ, RZ, R48 ;  /* 0x000000ffff737224 */ /* 0x000fc600078e0030 */
[----:B------:R-:W4:Y:S01]  /*f700*/  LDL.LU R48, [R1+0x3a8] ;  /* 0x0003a80001307983 */ /* 0x000f220000300800 */
[----:B--2---:R-:W-:-:S05]  /*f710*/  @!P0 HFMA2.BF16_V2 R0, -RZ.H0_H0, RZ.H0_H0, -R14.H0_H0 ;  /* 0x200000ffff008231 */ /* 0x004fca000034090e */
[----:B------:R-:W-:-:S04]  /*f720*/  PRMT R41, R0, 0x7610, R41 ;  /* 0x0000761000297816 */ /* 0x000fc80000000029 */
[----:B------:R-:W-:Y:S02]  /*f730*/  @!P0 PRMT R14, R41, 0x5410, RZ ;  /* 0x00005410290e8816 */ /* 0x000fe400000000ff */
[----:B------:R1:W2:Y:S02]  /*f740*/  LDL.LU.S16 R41, [R1+0x40] ;  /* 0x0000400001297983 */ /* 0x0002a40000300600 */
[----:B--2---:R-:W-:-:S05]  /*f750*/  @!P4 HFMA2.BF16_V2 R41, -RZ.H0_H0, RZ.H0_H0, -R17.H0_H0 ;  /* 0x200000ffff29c231 */ /* 0x004fca0000340911 */
[----:B------:R-:W-:Y:S02]  /*f760*/  PRMT R9, R41, 0x7610, R9 ;  /* 0x0000761029097816 */ /* 0x000fe40000000009 */
[----:B------:R1:W2:Y:S01]  /*f770*/  LDL.LU.S16 R41, [R1+0x3c] ;  /* 0x00003c0001297983 */ /* 0x0002a20000300600 */
[C---:B------:R-:W-:Y:S02]  /*f780*/  PRMT R16, R17.reuse, 0x7632, R16 ;  /* 0x0000763211107816 */ /* 0x040fe40000000010 */
[----:B------:R-:W-:Y:S02]  /*f790*/  LOP3.LUT R8, R8, UR15, R3, 0x96, !PT ;  /* 0x0000000f08087c12 */ /* 0x000fe4000f8e9603 */
[----:B------:R-:W-:Y:S02]  /*f7a0*/  F2FP.BF16.F32.PACK_AB R21, R216, R217 ;  /* 0x000000d9d815723e */ /* 0x000fe400000010ff */
[----:B------:R-:W4:Y:S01]  /*f7b0*/  LDL.LU R216, [R1+0x3a4] ;  /* 0x0003a40001d87983 */ /* 0x000f220000300800 */
[----:B------:R-:W-:-:S03]  /*f7c0*/  PRMT R55, R17, 0x5410, R16 ;  /* 0x0000541011377816 */ /* 0x000fc60000000010 */
[----:B------:R-:W4:Y:S01]  /*f7d0*/  LDL.LU R217, [R1+0x3a0] ;  /* 0x0003a00001d97983 */ /* 0x000f220000300800 */
[----:B--2---:R-:W-:-:S05]  /*f7e0*/  @!P3 HFMA2.BF16_V2 R41, -RZ.H0_H0, RZ.H0_H0, -R16.H0_H0 ;  /* 0x200000ffff29b231 */ /* 0x004fca0000340910 */
[----:B------:R-:W-:-:S04]  /*f7f0*/  PRMT R3, R41, 0x7610, R3 ;  /* 0x0000761029037816 */ /* 0x000fc80000000003 */
[----:B------:R-:W-:Y:S02]  /*f800*/  @!P3 PRMT R16, R3, 0x5410, RZ ;  /* 0x000054100310b816 */ /* 0x000fe400000000ff */
[----:B------:R1:W2:Y:S01]  /*f810*/  LDL.LU.S16 R3, [R1+0x48] ;  /* 0x0000480001037983 */ /* 0x0002a20000300600 */
[----:B------:R-:W-:-:S05]  /*f820*/  IMAD.MOV.U32 R0, RZ, RZ, R4 ;  /* 0x000000ffff007224 */ /* 0x000fca00078e0004 */
[----:B------:R-:W-:-:S04]  /*f830*/  LOP3.LUT R0, R0, 0xff, RZ, 0xc0, !PT ;  /* 0x000000ff00007812 */ /* 0x000fc800078ec0ff */
[----:B------:R-:W-:Y:S02]  /*f840*/  ISETP.LE.U32.AND P2, PT, R0, UR36, PT ;  /* 0x0000002400007c0c */ /* 0x000fe4000bf43070 */
[----:B------:R-:W-:Y:S01]  /*f850*/  F2FP.BF16.F32.PACK_AB R19, R203, R204 ;  /* 0x000000cccb13723e */ /* 0x000fe200000010ff */
[----:B---3--:R-:W-:Y:S01]  /*f860*/  @!P1 HFMA2.BF16_V2 R46, -RZ.H0_H0, RZ.H0_H0, -R15.H0_H0 ;  /* 0x200000ffff2e9231 */ /* 0x008fe2000034090f */
[----:B------:R-:W-:-:S09]  /*f870*/  PRMT R20, R21, 0x7632, R20 ;  /* 0x0000763215147816 */ /* 0x000fd20000000014 */
[----:B--2---:R-:W-:-:S05]  /*f880*/  @!P2 HFMA2.BF16_V2 R3, -RZ.H0_H0, RZ.H0_H0, -R21.H0_H0 ;  /* 0x200000ffff03a231 */ /* 0x004fca0000340915 */
[----:B------:R-:W-:Y:S02]  /*f890*/  PRMT R2, R3, 0x7610, R2 ;  /* 0x0000761003027816 */ /* 0x000fe40000000002 */
[----:B------:R1:W2:Y:S04]  /*f8a0*/  LDL.LU.S16 R3, [R1+0x44] ;  /* 0x0000440001037983 */ /* 0x0002a80000300600 */
[----:B------:R-:W3:Y:S04]  /*f8b0*/  LDL.LU R203, [R1+0x39c] ;  /* 0x00039c0001cb7983 */ /* 0x000ee80000300800 */
[----:B------:R-:W3:Y:S04]  /*f8c0*/  LDL.LU R204, [R1+0x398] ;  /* 0x0003980001cc7983 */ /* 0x000ee80000300800 */
[----:B------:R1:W4:Y:S01]  /*f8d0*/  LDL.LU.S16 R41, [R1+0x54] ;  /* 0x0000540001297983 */ /* 0x0003220000300600 */
[----:B------:R-:W-:-:S02]  /*f8e0*/  IMAD.MOV.U32 R121, RZ, RZ, R120 ;  /* 0x000000ffff797224 */ /* 0x000fc400078e0078 */
[----:B------:R-:W-:Y:S02]  /*f8f0*/  IMAD.MOV.U32 R120, RZ, RZ, R88 ;  /* 0x000000ffff787224 */ /* 0x000fe400078e0058 */
[----:B------:R-:W-:Y:S02]  /*f900*/  IMAD.MOV.U32 R88, RZ, RZ, R73 ;  /* 0x000000ffff587224 */ /* 0x000fe400078e0049 */
[----:B------:R-:W-:Y:S01]  /*f910*/  IMAD.MOV.U32 R73, RZ, RZ, R54 ;  /* 0x000000ffff497224 */ /* 0x000fe200078e0036 */
[----:B------:R-:W-:Y:S02]  /*f920*/  PRMT R54, R21, 0x5410, R20 ;  /* 0x0000541015367816 */ /* 0x000fe40000000014 */
[----:B------:R-:W-:Y:S02]  /*f930*/  PRMT R45, R46, 0x7610, R45 ;  /* 0x000076102e2d7816 */ /* 0x000fe4000000002d */
[----:B------:R-:W-:Y:S02]  /*f940*/  @!P2 PRMT R21, R2, 0x5410, RZ ;  /* 0x000054100215a816 */ /* 0x000fe400000000ff */
[----:B------:R-:W-:-:S02]  /*f950*/  PRMT R2, R4, 0x7772, RZ ;  /* 0x0000777204027816 */ /* 0x000fc400000000ff */
[----:B------:R-:W-:Y:S02]  /*f960*/  @!P1 PRMT R15, R45, 0x5410, RZ ;  /* 0x000054102d0f9816 */ /* 0x000fe400000000ff */
[----:B------:R-:W-:Y:S02]  /*f970*/  ISETP.GT.U32.AND P1, PT, R2, UR36, PT ;  /* 0x0000002402007c0c */ /* 0x000fe4000bf24070 */
[----:B------:R-:W-:-:S04]  /*f980*/  PRMT R0, R4, 0x7771, RZ ;  /* 0x0000777104007816 */ /* 0x000fc800000000ff */
[----:B------:R-:W-:Y:S02]  /*f990*/  ISETP.GT.U32.AND P0, PT, R0, UR36, PT ;  /* 0x0000002400007c0c */ /* 0x000fe4000bf04070 */
[----:B------:R-:W-:Y:S01]  /*f9a0*/  @!P4 PRMT R17, R9, 0x5410, RZ ;  /* 0x000054100911c816 */ /* 0x000fe200000000ff */
[----:B------:R-:W-:-:S04]  /*f9b0*/  IMAD.WIDE.U32 R8, R8, -0x2daee0ad, RZ ;  /* 0xd2511f5308087825 */ /* 0x000fc800078e00ff */
[----:B----4-:R-:W-:-:S05]  /*f9c0*/  @P1 HFMA2.BF16_V2 R41, -RZ.H0_H0, RZ.H0_H0, -R19.H0_H0 ;  /* 0x200000ffff291231 */ /* 0x010fca0000340913 */
[----:B------:R-:W-:Y:S02]  /*f9d0*/  PRMT R34, R41, 0x7610, R34 ;  /* 0x0000761029227816 */ /* 0x000fe40000000022 */
[----:B------:R1:W4:Y:S01]  /*f9e0*/  LDL.LU.S16 R41, [R1+0x50] ;  /* 0x0000500001297983 */ /* 0x0003220000300600 */
[----:B--2---:R-:W-:Y:S01]  /*f9f0*/  @P0 HFMA2.BF16_V2 R3, -RZ.H0_H0, RZ.H0_H0, -R20.H0_H0 ;  /* 0x200000ffff030231 */ /* 0x004fe20000340914 */
[----:B------:R-:W-:-:S04]  /*fa00*/  PRMT R2, R4, 0x7773, RZ ;  /* 0x0000777304027816 */ /* 0x000fc800000000ff */
[----:B------:R-:W-:-:S04]  /*fa10*/  PRMT R0, R3, 0x7610, R0 ;  /* 0x0000761003007816 */ /* 0x000fc80000000000 */
[----:B------:R-:W-:Y:S02]  /*fa20*/  @P0 PRMT R20, R0, 0x5410, RZ ;  /* 0x0000541000140816 */ /* 0x000fe400000000ff */
[----:B------:R-:W-:Y:S02]  /*fa30*/  LOP3.LUT R0, R10, UR6, R9, 0x96, !PT ;  /* 0x000000060a007c12 */ /* 0x000fe4000f8e9609 */
[----:B------:R-:W-:Y:S02]  /*fa40*/  ISETP.GT.U32.AND P0, PT, R2, UR36, PT ;  /* 0x0000002402007c0c */ /* 0x000fe4000bf04070 */
[----:B------:R-:W-:-:S04]  /*fa50*/  LOP3.LUT R2, R0, 0xffff, RZ, 0xc0, !PT ;  /* 0x0000ffff00027812 */ /* 0x000fc800078ec0ff */
[----:B------:R-:W-:-:S04]  /*fa60*/  SHF.R.U32.HI R2, RZ, 0x8, R2 ;  /* 0x00000008ff027819 */ /* 0x000fc80000011602 */
[----:B------:R-:W-:Y:S01]  /*fa70*/  LOP3.LUT R2, R2, 0xffff, RZ, 0xc0, !PT ;  /* 0x0000ffff02027812 */ /* 0x000fe200078ec0ff */
[----:B------:R-:W-:-:S03]  /*fa80*/  @!P5 HFMA2.BF16_V2 R245, -RZ.H0_H0, RZ.H0_H0, -R134.H0_H0 ;  /* 0x200000fffff5d231 */ /* 0x000fc60000340986 */
[----:B------:R-:W-:Y:S02]  /*fa90*/  ISETP.LE.U32.AND P3, PT, R2, UR36, PT ;  /* 0x0000002402007c0c */ /* 0x000fe4000bf63070 */
[----:B------:R-:W-:Y:S01]  /*faa0*/  PRMT R2, R0, 0x7632, R2 ;  /* 0x0000763200027816 */ /* 0x000fe20000000002 */
[----:B------:R-:W-:Y:S02]  /*fab0*/  IMAD.MOV.U32 R45, RZ, RZ, R121 ;  /* 0x000000ffff2d7224 */ /* 0x000fe400078e0079 */
[----:B------:R-:W-:Y:S01]  /*fac0*/  IMAD.MOV.U32 R155, RZ, RZ, R120 ;  /* 0x000000ffff9b7224 */ /* 0x000fe200078e0078 */
[----:B------:R-:W-:Y:S01]  /*fad0*/  LOP3.LUT R2, R2, 0xff, RZ, 0xc0, !PT ;  /* 0x000000ff02027812 */ /* 0x000fe200078ec0ff */
[----:B------:R-:W-:Y:S01]  /*fae0*/  IMAD.MOV.U32 R121, RZ, RZ, R88 ;  /* 0x000000ffff797224 */ /* 0x000fe200078e0058 */
[----:B------:R-:W-:Y:S01]  /*faf0*/  PRMT R18, R19, 0x7632, R18 ;  /* 0x0000763213127816 */ /* 0x000fe20000000012 */
[----:B------:R-:W-:Y:S01]  /*fb00*/  IMAD.MOV.U32 R120, RZ, RZ, R73 ;  /* 0x000000ffff787224 */ /* 0x000fe200078e0049 */
[----:B------:R-:W-:Y:S01]  /*fb10*/  @!P5 PRMT R134, R245, 0x5410, RZ ;  /* 0x00005410f586d816 */ /* 0x000fe200000000ff */
[----:B------:R-:W-:Y:S01]  /*fb20*/  IMAD.MOV.U32 R88, RZ, RZ, R119 ;  /* 0x000000ffff587224 */ /* 0x000fe200078e0077 */
[----:B------:R-:W-:Y:S01]  /*fb30*/  ISETP.LE.U32.AND P5, PT, R2, UR36, PT ;  /* 0x0000002402007c0c */ /* 0x000fe2000bfa3070 */
        /* <DEDUP_REMOVED lines=13> */
[C---:B------:R-:W-:Y:S01]  /*fc10*/  PRMT R93, R2.reuse, 0x7610, R93 ;  /* 0x00007610025d7816 */ /* 0x040fe2000000005d */
[----:B------:R-:W-:Y:S01]  /*fc20*/  IMAD.MOV.U32 R119, RZ, RZ, R71 ;  /* 0x000000ffff777224 */ /* 0x000fe200078e0047 */
[----:B------:R-:W-:Y:S01]  /*fc30*/  PRMT R94, R2, 0x7632, R94 ;  /* 0x00007632025e7816 */ /* 0x000fe2000000005e */
[----:B------:R-:W-:Y:S01]  /*fc40*/  IMAD.MOV.U32 R71, RZ, RZ, R74 ;  /* 0x000000ffff477224 */ /* 0x000fe200078e004a */
[----:B------:R-:W-:Y:S01]  /*fc50*/  SHF.R.U32.HI R2, RZ, 0x18, R0 ;  /* 0x00000018ff027819 */ /* 0x000fe20000011600 */
[----:B------:R-:W-:-:S02]  /*fc60*/  IMAD.MOV.U32 R74, RZ, RZ, R116 ;  /* 0x000000ffff4a7224 */ /* 0x000fc400078e0074 */
[----:B------:R-:W-:Y:S02]  /*fc70*/  IMAD.MOV.U32 R69, RZ, RZ, R72 ;  /* 0x000000ffff457224 */ /* 0x000fe400078e0048 */
[----:B------:R-:W-:Y:S02]  /*fc80*/  IMAD.MOV.U32 R116, RZ, RZ, R115 ;  /* 0x000000ffff747224 */ /* 0x000fe400078e0073 */
[----:B------:R-:W-:Y:S02]  /*fc90*/  IMAD.MOV.U32 R72, RZ, RZ, R52 ;  /* 0x000000ffff487224 */ /* 0x000fe400078e0034 */
[----:B------:R-:W-:Y:S02]  /*fca0*/  IMAD.MOV.U32 R91, RZ, RZ, R207 ;  /* 0x000000ffff5b7224 */ /* 0x000fe400078e00cf */
[----:B------:R-:W-:Y:S01]  /*fcb0*/  IMAD.MOV.U32 R115, RZ, RZ, R43 ;  /* 0x000000ffff737224 */ /* 0x000fe200078e002b */
[----:B------:R-:W2:Y:S01]  /*fcc0*/  LDL.LU R207, [R1+0x394] ;  /* 0x0003940001cf7983 */ /* 0x000ea20000300800 */
[----:B------:R-:W-:Y:S01]  /*fcd0*/  IMAD.MOV.U32 R52, RZ, RZ, R212 ;  /* 0x000000ffff347224 */ /* 0x000fe200078e00d4 */
[----:B------:R-:W-:-:S02]  /*fce0*/  PRMT R43, R19, 0x5410, R18 ;  /* 0x00005410132b7816 */ /* 0x000fc40000000012 */
[----:B------:R-:W3:Y:S01]  /*fcf0*/  LDL.LU R212, [R1+0x390] ;  /* 0x0003900001d47983 */ /* 0x000ee20000300800 */
[----:B------:R-:W-:Y:S01]  /*fd00*/  ISETP.LE.U32.AND P2, PT, R2, UR36, PT ;  /* 0x0000002402007c0c */ /* 0x000fe2000bf43070 */
[----:B----4-:R-:W-:-:S05]  /*fd10*/  @P0 HFMA2.BF16_V2 R41, -RZ.H0_H0, RZ.H0_H0, -R18.H0_H0 ;  /* 0x200000ffff290231 */ /* 0x010fca0000340912 */
[----:B------:R-:W-:-:S04]  /*fd20*/  PRMT R30, R41, 0x7610, R30 ;  /* 0x00007610291e7816 */ /* 0x000fc8000000001e */
[----:B------:R-:W-:Y:S02]  /*fd30*/  @P0 PRMT R18, R30, 0x5410, RZ ;  /* 0x000054101e120816 */ /* 0x000fe400000000ff */
[----:B------:R1:W4:Y:S04]  /*fd40*/  LDL.LU.S16 R30, [R1+0x64] ;  /* 0x00006400011e7983 */ /* 0x0003280000300600 */
[----:B------:R1:W2:Y:S01]  /*fd50*/  LDL.LU.S16 R2, [R1+0x60] ;  /* 0x0000600001027983 */ /* 0x0002a20000300600 */
[----:B------:R-:W-:-:S04]  /*fd60*/  LOP3.LUT R3, R0, 0xff, RZ, 0xc0, !PT ;  /* 0x000000ff00037812 */ /* 0x000fc800078ec0ff */
[----:B------:R-:W-:Y:S01]  /*fd70*/  ISETP.LE.U32.AND P4, PT, R3, UR36, PT ;  /* 0x0000002403007c0c */ /* 0x000fe2000bf83070 */
[----:B------:R-:W-:Y:S01]  /*fd80*/  IMAD.MOV.U32 R155, RZ, RZ, R121 ;  /* 0x000000ffff9b7224 */ /* 0x000fe200078e0079 */
[----:B------:R-:W-:Y:S01]  /*fd90*/  @P1 PRMT R19, R34, 0x5410, RZ ;  /* 0x0000541022131816 */ /* 0x000fe200000000ff */
[----:B------:R-:W-:Y:S02]  /*fda0*/  IMAD.MOV.U32 R121, RZ, RZ, R88 ;  /* 0x000000ffff797224 */ /* 0x000fe400078e0058 */
[----:B------:R-:W-:Y:S02]  /*fdb0*/  IMAD.MOV.U32 R88, RZ, RZ, R119 ;  /* 0x000000ffff587224 */ /* 0x000fe400078e0077 */
[----:B------:R-:W-:Y:S02]  /*fdc0*/  IMAD.MOV.U32 R119, RZ, RZ, R74 ;  /* 0x000000ffff777224 */ /* 0x000fe400078e004a */
[----:B------:R-:W-:Y:S02]  /*fdd0*/  IMAD.MOV.U32 R74, RZ, RZ, R115 ;  /* 0x000000ffff4a7224 */ /* 0x000fe400078e0073 */
[----:B------:R-:W-:-:S02]  /*fde0*/  IMAD.MOV.U32 R115, RZ, RZ, R52 ;  /* 0x000000ffff737224 */ /* 0x000fc400078e0034 */
[----:B------:R-:W-:Y:S02]  /*fdf0*/  IMAD.MOV.U32 R52, RZ, RZ, R185 ;  /* 0x000000ffff347224 */ /* 0x000fe400078e00b9 */
[----:B--2---:R-:W-:Y:S02]  /*fe00*/  @!P3 HFMA2.BF16_V2 R2, -RZ.H0_H0, RZ.H0_H0, -R94.H0_H0 ;  /* 0x200000ffff02b231 */ /* 0x004fe4000034095e */
[----:B----4-:R-:W-:-:S03]  /*fe10*/  @!P4 HFMA2.BF16_V2 R30, -RZ.H0_H0, RZ.H0_H0, -R93.H0_H0 ;  /* 0x200000ffff1ec231 */ /* 0x010fc6000034095d */
[----:B------:R-:W-:Y:S01]  /*fe20*/  PRMT R27, R2, 0x7610, R27 ;  /* 0x00007610021b7816 */ /* 0x000fe2000000001b */
[----:B------:R-:W-:Y:S01]  /*fe30*/  IMAD.MOV.U32 R2, RZ, RZ, R8 ;  /* 0x000000ffff027224 */ /* 0x000fe200078e0008 */
[----:B------:R-:W-:Y:S01]  /*fe40*/  PRMT R28, R30, 0x7610, R28 ;  /* 0x000076101e1c7816 */ /* 0x000fe2000000001c */
[----:B------:R-:W-:-:S03]  /*fe50*/  IMAD.MOV.U32 R30, RZ, RZ, R45 ;  /* 0x000000ffff1e7224 */ /* 0x000fc600078e002d */
[----:B------:R-:W-:Y:S01]  /*fe60*/  LOP3.LUT R2, R2, 0xff, RZ, 0xc0, !PT ;  /* 0x000000ff02027812 */ /* 0x000fe200078ec0ff */
[----:B------:R-:W-:Y:S02]  /*fe70*/  IMAD.MOV.U32 R45, RZ, RZ, R120 ;  /* 0x000000ffff2d7224 */ /* 0x000fe400078e0078 */
[----:B------:R-:W-:Y:S01]  /*fe80*/  IMAD.MOV.U32 R120, RZ, RZ, R73 ;  /* 0x000000ffff787224 */ /* 0x000fe200078e0049 */
[----:B------:R-:W-:Y:S01]  /*fe90*/  ISETP.LE.U32.AND P1, PT, R2, UR36, PT ;  /* 0x0000002402007c0c */ /* 0x000fe2000bf23070 */
[----:B------:R-:W-:Y:S01]  /*fea0*/  IMAD.MOV.U32 R73, RZ, RZ, R71 ;  /* 0x000000ffff497224 */ /* 0x000fe200078e0047 */
[----:B------:R-:W-:Y:S01]  /*feb0*/  F2FP.BF16.F32.PACK_AB R2, R155, R30 ;  /* 0x0000001e9b02723e */ /* 0x000fe200000010ff */
        /* <DEDUP_REMOVED lines=13> */
[----:B------:R-:W2:Y:S01]  /*ff90*/  LDL.LU R50, [R1+0x38c] ;  /* 0x00038c0001327983 */ /* 0x000ea20000300800 */
[----:B------:R-:W-:Y:S02]  /*ffa0*/  PRMT R51, R93, 0x5410, R94 ;  /* 0x000054105d337816 */ /* 0x000fe4000000005e */
[----:B------:R-:W-:Y:S01]  /*ffb0*/  @!P3 PRMT R94, R27, 0x5410, RZ ;  /* 0x000054101b5eb816 */ /* 0x000fe200000000ff */
[----:B------:R-:W4:Y:S04]  /*ffc0*/  LDL.LU R185, [R1+0x388] ;  /* 0x0003880001b97983 */ /* 0x000f280000300800 */
[----:B------:R1:W3:Y:S01]  /*ffd0*/  LDL.LU.S16 R27, [R1+0x88] ;  /* 0x00008800011b7983 */ /* 0x0002e20000300600 */
[----:B------:R-:W-:-:S05]  /*ffe0*/  PRMT R92, R2, 0x7610, R92 ;  /* 0x00007610025c7816 */ /* 0x000fca000000005c */
[----:B---3--:R-:W-:-:S05]  /*fff0*/  @!P5 HFMA2.BF16_V2 R27, -RZ.H0_H0, RZ.H0_H0, -R92.H0_H0 ;  /* 0x200000ffff1bd231 */ /* 0x008fca000034095c */
[----:B------:R-:W-:Y:S02]  /*10000*/  PRMT R11, R27, 0x7610, R11 ;  /* 0x000076101b0b7816 */ /* 0x000fe4000000000b */
[----:B------:R1:W3:Y:S01]  /*10010*/  LDL.LU.S16 R27, [R1+0x84] ;  /* 0x00008400011b7983 */ /* 0x0002e20000300600 */
[----:B------:R-:W-:-:S04]  /*10020*/  PRMT R83, R2, 0x7632, R83 ;  /* 0x0000763202537816 */ /* 0x000fc80000000053 */
[----:B------:R-:W-:Y:S02]  /*10030*/  PRMT R59, R92, 0x5410, R83 ;  /* 0x000054105c3b7816 */ /* 0x000fe40000000053 */
[----:B------:R-:W-:Y:S02]  /*10040*/  @!P5 PRMT R92, R11, 0x5410, RZ ;  /* 0x000054100b5cd816 */ /* 0x000fe400000000ff */
[----:B------:R1:W2:Y:S01]  /*10050*/  LDL.LU.S16 R11, [R1+0xa4] ;  /* 0x0000a400010b7983 */ /* 0x0002a20000300600 */
[----:B------:R-:W-:Y:S01]  /*10060*/  IMAD.MOV.U32 R155, RZ, RZ, R30 ;  /* 0x000000ffff9b7224 */ /* 0x000fe200078e001e */
[----:B------:R-:W-:Y:S01]  /*10070*/  PRMT R2, R8, 0x7771, RZ ;  /* 0x0000777108027816 */ /* 0x000fe200000000ff */
[----:B------:R-:W-:-:S03]  /*10080*/  IMAD.MOV.U32 R30, RZ, RZ, R218 ;  /* 0x000000ffff1e7224 */ /* 0x000fc600078e00da */
[----:B------:R-:W-:Y:S02]  /*10090*/  ISETP.GT.U32.AND P0, PT, R2, UR36, PT ;  /* 0x0000002402007c0c */ /* 0x000fe4000bf04070 */
[----:B------:R-:W-:Y:S01]  /*100a0*/  F2FP.BF16.F32.PACK_AB R2, R155, R30 ;  /* 0x0000001e9b02723e */ /* 0x000fe200000010ff */
[----:B---3--:R-:W-:-:S05]  /*100b0*/  @!P2 HFMA2.BF16_V2 R27, -RZ.H0_H0, RZ.H0_H0, -R83.H0_H0 ;  /* 0x200000ffff1ba231 */ /* 0x008fca0000340953 */
[----:B------:R-:W-:-:S04]  /*100c0*/  PRMT R10, R27, 0x7610, R10 ;  /* 0x000076101b0a7816 */ /* 0x000fc8000000000a */
[----:B------:R-:W-:Y:S02]  /*100d0*/  @!P2 PRMT R83, R10, 0x5410, RZ ;  /* 0x000054100a53a816 */ /* 0x000fe400000000ff */
[----:B------:R1:W3:Y:S04]  /*100e0*/  LDL.LU.S16 R10, [R1+0xa0] ;  /* 0x0000a000010a7983 */ /* 0x0002e80000300600 */
[----:B------:R1:W4:Y:S04]  /*100f0*/  LDL.LU.S16 R27, [R1+0xa8] ;  /* 0x0000a800011b7983 */ /* 0x0003280000300600 */
[----:B------:R1:W4:Y:S04]  /*10100*/  LDL.LU.S16 R41, [R1+0xac] ;  /* 0x0000ac0001297983 */ /* 0x0003280000300600 */
[----:B------:R1:W4:Y:S01]  /*10110*/  LDL.LU.S16 R30, [R1+0xb0] ;  /* 0x0000b000011e7983 */ /* 0x0003220000300600 */
[----:B------:R-:W-:-:S02]  /*10120*/  PRMT R101, R2, 0x7632, R101 ;  /* 0x0000763202657816 */ /* 0x000fc40000000065 */
[----:B------:R-:W-:Y:S01]  /*10130*/  PRMT R100, R2, 0x7610, R100 ;  /* 0x0000761002647816 */ /* 0x000fe20000000064 */
[----:B------:R1:W4:Y:S04]  /*10140*/  LDL.LU.S16 R34, [R1+0xb4] ;  /* 0x0000b40001227983 */ /* 0x0003280000300600 */
[----:B--2---:R-:W-:Y:S01]  /*10150*/  @!P1 HFMA2.BF16_V2 R11, -RZ.H0_H0, RZ.H0_H0, -R100.H0_H0 ;  /* 0x200000ffff0b9231 */ /* 0x004fe20000340964 */
[----:B------:R-:W-:-:S04]  /*10160*/  PRMT R57, R100, 0x5410, R101 ;  /* 0x0000541064397816 */ /* 0x000fc80000000065 */
[----:B------:R-:W-:-:S04]  /*10170*/  PRMT R3, R11, 0x7610, R3 ;  /* 0x000076100b037816 */ /* 0x000fc80000000003 */
[----:B------:R-:W-:Y:S02]  /*10180*/  @!P1 PRMT R100, R3, 0x5410, RZ ;  /* 0x0000541003649816 */ /* 0x000fe400000000ff */
[----:B------:R-:W-:-:S04]  /*10190*/  F2FP.BF16.F32.PACK_AB R7, R119, R118 ;  /* 0x000000767707723e */ /* 0x000fc800000010ff */
[----:B------:R-:W-:Y:S02]  /*101a0*/  PRMT R97, R7, 0x7610, R97 ;  /* 0x0000761007617816 */ /* 0x000fe40000000061 */
[----:B------:R-:W-:Y:S02]  /*101b0*/  F2FP.BF16.F32.PACK_AB R9, R120, R88 ;  /* 0x000000587809723e */ /* 0x000fe400000010ff */
[----:B------:R-:W-:Y:S01]  /*101c0*/  PRMT R3, R8, 0x7773, RZ ;  /* 0x0000777308037816 */ /* 0x000fe200000000ff */
[----:B---3--:R-:W-:-:S05]  /*101d0*/  @P0 HFMA2.BF16_V2 R10, -RZ.H0_H0, RZ.H0_H0, -R101.H0_H0 ;  /* 0x200000ffff0a0231 */ /* 0x008fca0000340965 */
[----:B------:R-:W-:-:S04]  /*101e0*/  PRMT R2, R10, 0x7610, R2 ;  /* 0x000076100a027816 */ /* 0x000fc80000000002 */
[----:B------:R-:W-:Y:S02]  /*101f0*/  @P0 PRMT R101, R2, 0x5410, RZ ;  /* 0x0000541002650816 */ /* 0x000fe400000000ff */
[----:B------:R-:W-:-:S04]  /*10200*/  PRMT R2, R8, 0x7772, RZ ;  /* 0x0000777208027816 */ /* 0x000fc800000000ff */
[----:B------:R-:W-:Y:S01]  /*10210*/  ISETP.GT.U32.AND P1, PT, R2, UR36, PT ;  /* 0x0000002402007c0c */ /* 0x000fe2000bf24070 */
[----:B------:R-:W-:-:S05]  /*10220*/  IMAD.WIDE.U32 R10, R26, -0x326172a9, RZ ;  /* 0xcd9e8d571a0a7825 */ /* 0x000fca00078e00ff */
[----:B------:R-:W-:-:S07]  /*10230*/  LOP3.LUT R2, R24, UR13, R11, 0x96, !PT ;  /* 0x0000000d18027c12 */ /* 0x000fce000f8e960b */
[----:B----4-:R-:W-:-:S05]  /*10240*/  @P1 HFMA2.BF16_V2 R27, -RZ.H0_H0, RZ.H0_H0, -R97.H0_H0 ;  /* 0x200000ffff1b1231 */ /* 0x010fca0000340961 */
[----:B------:R-:W-:Y:S02]  /*10250*/  PRMT R26, R27, 0x7610, R26 ;  /* 0x000076101b1a7816 */ /* 0x000fe4000000001a */
[----:B------:R-:W-:-:S04]  /*10260*/  LOP3.LUT R27, R2, 0xff, RZ, 0xc0, !PT ;  /* 0x000000ff021b7812 */ /* 0x000fc800078ec0ff */
[----:B------:R-:W-:Y:S02]  /*10270*/  ISETP.LE.U32.AND P3, PT, R27, UR36, PT ;  /* 0x000000241b007c0c */ /* 0x000fe4000bf63070 */
[----:B------:R-:W-:-:S11]  /*10280*/  PRMT R11, R9, 0x7610, R11 ;  /* 0x00007610090b7816 */ /* 0x000fd6000000000b */
[----:B------:R-:W-:-:S05]  /*10290*/  @!P3 HFMA2.BF16_V2 R30, -RZ.H0_H0, RZ.H0_H0, -R11.H0_H0 ;  /* 0x200000ffff1eb231 */ /* 0x000fca000034090b */
[----:B------:R-:W-:Y:S02]  /*102a0*/  PRMT R13, R30, 0x7610, R13 ;  /* 0x000076101e0d7816 */ /* 0x000fe4000000000d */
[----:B------:R1:W2:Y:S01]  /*102b0*/  LDL.LU.S16 R30, [R1+0xb8] ;  /* 0x0000b800011e7983 */ /* 0x0002a20000300600 */
[----:B------:R-:W-:Y:S02]  /*102c0*/  ISETP.GT.U32.AND P0, PT, R3, UR36, PT ;  /* 0x0000002403007c0c */ /* 0x000fe4000bf04070 */
[----:B------:R-:W-:Y:S02]  /*102d0*/  PRMT R95, R7, 0x7632, R95 ;  /* 0x00007632075f7816 */ /* 0x000fe4000000005f */
[----:B------:R-:W-:-:S09]  /*102e0*/  PRMT R9, R9, 0x7632, R9 ;  /* 0x0000763209097816 */ /* 0x000fd20000000009 */
[----:B------:R-:W-:-:S05]  /*102f0*/  @P0 HFMA2.BF16_V2 R41, -RZ.H0_H0, RZ.H0_H0, -R95.H0_H0 ;  /* 0x200000ffff290231 */ /* 0x000fca000034095f */
[----:B------:R-:W-:Y:S02]  /*10300*/  PRMT R40, R41, 0x7610, R40 ;  /* 0x0000761029287816 */ /* 0x000fe40000000028 */
[----:B------:R-:W-:Y:S02]  /*10310*/  PRMT R41, R11, 0x5410, R9 ;  /* 0x000054100b297816 */ /* 0x000fe40000000009 */
[----:B------:R-:W-:Y:S02]  /*10320*/  @!P3 PRMT R11, R13, 0x5410, RZ ;  /* 0x000054100d0bb816 */ /* 0x000fe400000000ff */
[----:B------:R1:W3:Y:S01]  /*10330*/  LDL.LU.S16 R13, [R1+0xbc] ;  /* 0x0000bc00010d7983 */ /* 0x0002e20000300600 */
[----:B------:R-:W-:Y:S02]  /*10340*/  LOP3.LUT R3, R2, 0xffff, RZ, 0xc0, !PT ;  /* 0x0000ffff02037812 */ /* 0x000fe400078ec0ff */
[----:B------:R-:W-:Y:S02]  /*10350*/  @!P4 PRMT R93, R28, 0x5410, RZ ;  /* 0x000054101c5dc816 */ /* 0x000fe400000000ff */
[----:B------:R-:W-:-:S04]  /*10360*/  SHF.R.U32.HI R28, RZ, 0x8, R3 ;  /* 0x00000008ff1c7819 */ /* 0x000fc80000011603 */
[----:B------:R-:W-:-:S04]  /*10370*/  LOP3.LUT R3, R28, 0xffff, RZ, 0xc0, !PT ;  /* 0x0000ffff1c037812 */ /* 0x000fc800078ec0ff */
[----:B------:R-:W-:Y:S01]  /*10380*/  ISETP.LE.U32.AND P2, PT, R3, UR36, PT ;  /* 0x0000002403007c0c */ /* 0x000fe2000bf43070 */
[----:B------:R-:W-:Y:S02]  /*10390*/  IMAD.MOV.U32 R118, RZ, RZ, R74 ;  /* 0x000000ffff767224 */ /* 0x000fe400078e004a */
[----:B------:R-:W-:Y:S02]  /*103a0*/  IMAD.MOV.U32 R74, RZ, RZ, R116 ;  /* 0x000000ffff4a7224 */ /* 0x000fe400078e0074 */
[----:B------:R-:W-:Y:S01]  /*103b0*/  IMAD.MOV.U32 R116, RZ, RZ, R117 ;  /* 0x000000ffff747224 */ /* 0x000fe200078e0075 */
[----:B------:R-:W-:Y:S01]  /*103c0*/  PRMT R3, R2, 0x7632, R3 ;  /* 0x0000763202037816 */ /* 0x000fe20000000003 */
[----:B------:R-:W-:-:S06]  /*103d0*/  IMAD.MOV.U32 R117, RZ, RZ, R115 ;  /* 0x000000ffff757224 */ /* 0x000fcc00078e0073 */
[----:B------:R-:W-:Y:S02]  /*103e0*/  @!P2 HFMA2.BF16_V2 R34, -RZ.H0_H0, RZ.H0_H0, -R9.H0_H0 ;  /* 0x200000ffff22a231 */ /* 0x000fe40000340909 */
[----:B------:R-:W-:-:S03]  /*103f0*/  IMAD.MOV.U32 R115, RZ, RZ, R114 ;  /* 0x000000ffff737224 */ /* 0x000fc600078e0072 */
[----:B------:R-:W-:Y:S01]  /*10400*/  PRMT R31, R34, 0x7610, R31 ;  /* 0x00007610221f7816 */ /* 0x000fe2000000001f */
[----:B------:R-:W-:Y:S01]  /*10410*/  IMAD.MOV.U32 R114, RZ, RZ, R52 ;  /* 0x000000ffff727224 */ /* 0x000fe200078e0034 */
[----:B------:R-:W-:Y:S02]  /*10420*/  PRMT R52, R97, 0x5410, R95 ;  /* 0x0000541061347816 */ /* 0x000fe4000000005f */
[----:B------:R-:W-:Y:S02]  /*10430*/  @P1 PRMT R97, R26, 0x5410, RZ ;  /* 0x000054101a611816 */ /* 0x000fe400000000ff */
[----:B------:R-:W-:Y:S02]  /*10440*/  @!P2 PRMT R9, R31, 0x5410, RZ ;  /* 0x000054101f09a816 */ /* 0x000fe400000000ff */
[----:B------:R-:W-:Y:S01]  /*10450*/  LOP3.LUT R26, R3, 0xff, RZ, 0xc0, !PT ;  /* 0x000000ff031a7812 */ /* 0x000fe200078ec0ff */
[----:B------:R1:W4:Y:S01]  /*10460*/  LDL.LU.S16 R31, [R1+0xc0] ;  /* 0x0000c000011f7983 */ /* 0x0003220000300600 */
[----:B------:R-:W-:-:S02]  /*10470*/  @P0 PRMT R95, R40, 0x5410, RZ ;  /* 0x00005410285f0816 */ /* 0x000fc400000000ff */
[----:B------:R-:W-:Y:S02]  /*10480*/  ISETP.LE.U32.AND P0, PT, R26, UR36, PT ;  /* 0x000000241a007c0c */ /* 0x000fe4000bf03070 */
[----:B------:R-:W-:Y:S02]  /*10490*/  PRMT R7, R12, 0x7610, R7 ;  /* 0x000076100c077816 */ /* 0x000fe40000000007 */
[----:B------:R-:W-:Y:S01]  /*104a0*/  F2FP.BF16.F32.PACK_AB R25, R118, R71 ;  /* 0x000000477619723e */ /* 0x000fe200000010ff */
[----:B------:R-:W-:Y:S01]  /*104b0*/  IMAD.MOV.U32 R71, RZ, RZ, R74 ;  /* 0x000000ffff477224 */ /* 0x000fe200078e004a */
[----:B------:R-:W1:Y:S01]  /*104c0*/  S2R R218, SR_TID.X ;  /* 0x0000000000da7919 */ /* 0x000e620000002100 */
[----:B------:R-:W-:Y:S02]  /*104d0*/  IMAD.MOV.U32 R74, RZ, RZ, R90 ;  /* 0x000000ffff4a7224 */ /* 0x000fe400078e005a */
[----:B------:R-:W-:Y:S02]  /*104e0*/  IMAD.MOV.U32 R90, RZ, RZ, R75 ;  /* 0x000000ffff5a7224 */ /* 0x000fe400078e004b */
        /* <DEDUP_REMOVED lines=8> */
[----:B--2---:R-:W-:-:S05]  /*10570*/  @!P0 HFMA2.BF16_V2 R30, -RZ.H0_H0, RZ.H0_H0, -R7.H0_H0 ;  /* 0x200000ffff1e8231 */ /* 0x004fca0000340907 */
[----:B------:R-:W-:Y:S02]  /*10580*/  PRMT R24, R30, 0x7610, R24 ;  /* 0x000076101e187816 */ /* 0x000fe40000000018 */
[----:B------:R2:W2:Y:S02]  /*10590*/  LDL.LU.S16 R30, [R1+0xc4] ;  /* 0x0000c400011e7983 */ /* 0x0004a40000300600 */
[----:B------:R-:W-:Y:S02]  /*105a0*/  @!P0 PRMT R7, R24, 0x5410, RZ ;  /* 0x0000541018078816 */ /* 0x000fe400000000ff */
[----:B------:R-:W-:-:S04]  /*105b0*/  SHF.R.U32.HI R24, RZ, 0x18, R2 ;  /* 0x00000018ff187819 */ /* 0x000fc80000011602 */
[----:B------:R-:W-:Y:S02]  /*105c0*/  ISETP.LE.U32.AND P0, PT, R24, UR36, PT ;  /* 0x0000002418007c0c */ /* 0x000fe4000bf03070 */
[----:B-1----:R-:W-:-:S11]  /*105d0*/  SHF.R.U32.HI R88, RZ, 0x1, R218 ;  /* 0x00000001ff587819 */ /* 0x002fd600000116da */
[----:B---3--:R-:W-:-:S05]  /*105e0*/  @!P0 HFMA2.BF16_V2 R13, -RZ.H0_H0, RZ.H0_H0, -R3.H0_H0 ;  /* 0x200000ffff0d8231 */ /* 0x008fca0000340903 */
[----:B------:R-:W-:Y:S02]  /*105f0*/  PRMT R2, R13, 0x7610, R2 ;  /* 0x000076100d027816 */ /* 0x000fe40000000002 */
[----:B------:R-:W-:Y:S02]  /*10600*/  LOP3.LUT R118, R218, 0x1f, RZ, 0xc0, !PT ;  /* 0x0000001fda767812 */ /* 0x000fe400078ec0ff */
[----:B------:R-:W-:Y:S02]  /*10610*/  @!P0 PRMT R3, R2, 0x5410, RZ ;  /* 0x0000541002038816 */ /* 0x000fe400000000ff */
[----:B------:R-:W-:-:S04]  /*10620*/  LOP3.LUT R2, R88, 0x30, RZ, 0xc0, !PT ;  /* 0x0000003058027812 */ /* 0x000fc800078ec0ff */
[----:B------:R-:W-:-:S05]  /*10630*/  LEA.HI R2, R118, R2, RZ, 0x1e ;  /* 0x0000000276027211 */ /* 0x000fca00078ff0ff */
[----:B------:R-:W-:Y:S02]  /*10640*/  IMAD R2, R2, UR30, R185 ;  /* 0x0000001e02027c24 */ /* 0x000fe4000f8e02b9 */
[----:B------:R-:W-:-:S03]  /*10650*/  IMAD.U32 R12, RZ, RZ, UR26 ;  /* 0x0000001aff0c7e24 */ /* 0x000fc6000f8e00ff */
[----:B------:R-:W-:Y:S02]  /*10660*/  SHF.R.S32.HI R13, RZ, 0x1f, R2 ;  /* 0x0000001fff0d7819 */ /* 0x000fe40000011402 */
[----:B------:R-:W-:Y:S01]  /*10670*/  IADD3 R2, P0, PT, R2, UR26, RZ ;  /* 0x0000001a02027c10 */ /* 0x000fe2000ff1e0ff */
[----:B------:R-:W-:Y:S02]  /*10680*/  IMAD.MOV.U32 R118, RZ, RZ, R74 ;  /* 0x000000ffff767224 */ /* 0x000fe400078e004a */
[----:B------:R-:W-:Y:S01]  /*10690*/  IMAD.MOV.U32 R74, RZ, RZ, R90 ;  /* 0x000000ffff4a7224 */ /* 0x000fe200078e005a */
[----:B------:R-:W-:Y:S01]  /*106a0*/  LEA.HI.X.SX32 R12, R12, R13, 0x1, P0 ;  /* 0x0000000d0c0c7211 */ /* 0x000fe200000f0eff */
[----:B------:R-:W-:Y:S01]  /*106b0*/  IMAD.MOV.U32 R90, RZ, RZ, R44 ;  /* 0x000000ffff5a7224 */ /* 0x000fe200078e002c */
[----:B------:R-:W-:Y:S01]  /*106c0*/  LEA R44, P0, R2, UR4, 0x1 ;  /* 0x00000004022c7c11 */ /* 0x000fe2000f8008ff */
[----:B------:R-:W-:Y:S01]  /*106d0*/  USHF.L.U32 UR4, UR30, 0x3, URZ ;  /* 0x000000031e047899 */ /* 0x000fe200080006ff */
[----:B------:R-:W-:-:S02]  /*106e0*/  F2FP.BF16.F32.PACK_AB R29, R45, R121 ;  /* 0x000000792d1d723e */ /* 0x000fc400000010ff */
[----:B------:R-:W-:-:S03]  /*106f0*/  LEA.HI.X R45, R2, UR5, R12, 0x1, P0 ;  /* 0x00000005022d7c11 */ /* 0x000fc600080f0c0c */
[----:B------:R-:W-:Y:S02]  /*10700*/  IMAD.U32 R12, RZ, RZ, UR4 ;  /* 0x00000004ff0c7e24 */ /* 0x000fe4000f8e00ff */
[----:B------:R-:W-:Y:S02]  /*10710*/  IMAD.U32 R2, RZ, RZ, UR30 ;  /* 0x0000001eff027e24 */ /* 0x000fe4000f8e00ff */
[----:B------:R-:W-:Y:S01]  /*10720*/  IMAD.WIDE R12, R12, 0x2, R44 ;  /* 0x000000020c0c7825 */ /* 0x000fe200078e022c */
[----:B------:R-:W-:Y:S04]  /*10730*/  STG.E.U16 desc[UR22][R44.64], R11 ;  /* 0x0000000b2c007986 */ /* 0x000fe8000c101516 */
[----:B------:R-:W-:Y:S04]  /*10740*/  STG.E.U16 desc[UR22][R44.64+0x2], R9 ;  /* 0x000002092c007986 */ /* 0x000fe8000c101516 */
[----:B------:R-:W-:Y:S04]  /*10750*/  STG.E.U16 desc[UR22][R12.64], R7 ;  /* 0x000000070c007986 */ /* 0x000fe8000c101516 */
[----:B------:R1:W-:Y:S01]  /*10760*/  STG.E.U16 desc[UR22][R12.64+0x2], R3 ;  /* 0x000002030c007986 */ /* 0x0003e2000c101516 */
[----:B------:R-:W-:Y:S01]  /*10770*/  F2FP.BF16.F32.PACK_AB R23, R63, R73 ;  /* 0x000000493f17723e */ /* 0x000fe200000010ff */
[----:B-1----:R-:W-:Y:S01]  /*10780*/  IMAD.WIDE R12, R2, 0x70, R12 ;  /* 0x00000070020c7825 */ /* 0x002fe200078e020c */
[----:B------:R-:W-:-:S04]  /*10790*/  PRMT R2, R10, 0x7770, RZ ;  /* 0x000077700a027816 */ /* 0x000fc800000000ff */
[----:B------:R-:W-:Y:S02]  /*107a0*/  ISETP.LE.U32.AND P0, PT, R2, UR36, PT ;  /* 0x0000002402007c0c */ /* 0x000fe4000bf03070 */
[C---:B------:R-:W-:Y:S02]  /*107b0*/  PRMT R9, R23.reuse, 0x7610, R9 ;  /* 0x0000761017097816 */ /* 0x040fe40000000009 */
[----:B------:R-:W-:Y:S02]  /*107c0*/  PRMT R7, R23, 0x7632, R7 ;  /* 0x0000763217077816 */ /* 0x000fe40000000007 */
[----:B------:R1:W3:Y:S07]  /*107d0*/  LDL.LU.S16 R23, [R1+0xc8] ;  /* 0x0000c80001177983 */ /* 0x0002ee0000300600 */
[----:B----4-:R-:W-:Y:S01]  /*107e0*/  @!P0 HFMA2.BF16_V2 R31, -RZ.H0_H0, RZ.H0_H0, -R9.H0_H0 ;  /* 0x200000ffff1f8231 */ /* 0x010fe20000340909 */
[----:B------:R4:W-:Y:S01]  /*107f0*/  STG.E.U16 desc[UR22][R12.64], R15 ;  /* 0x0000000f0c007986 */ /* 0x0009e2000c101516 */
[----:B------:R-:W-:-:S03]  /*10800*/  PRMT R40, R9, 0x5410, R7 ;  /* 0x0000541009287816 */ /* 0x000fc60000000007 */
[----:B------:R-:W-:-:S04]  /*10810*/  PRMT R2, R31, 0x7610, R2 ;  /* 0x000076101f027816 */ /* 0x000fc80000000002 */
[----:B------:R-:W-:Y:S01]  /*10820*/  @!P0 PRMT R9, R2, 0x5410, RZ ;  /* 0x0000541002098816 */ /* 0x000fe200000000ff */
[----:B------:R-:W-:Y:S01]  /*10830*/  IMAD.U32 R2, RZ, RZ, UR4 ;  /* 0x00000004ff027e24 */ /* 0x000fe2000f8e00ff */
[----:B----4-:R-:W-:-:S04]  /*10840*/  PRMT R15, R10, 0x7771, RZ ;  /* 0x000077710a0f7816 */ /* 0x010fc800000000ff */
[----:B------:R-:W-:Y:S01]  /*10850*/  ISETP.GT.U32.AND P0, PT, R15, UR36, PT ;  /* 0x000000240f007c0c */ /* 0x000fe2000bf04070 */
[----:B------:R-:W-:Y:S01]  /*10860*/  IMAD.WIDE R2, R2, 0x2, R12 ;  /* 0x0000000202027825 */ /* 0x000fe200078e020c */
[----:B------:R-:W-:Y:S04]  /*10870*/  STG.E.U16 desc[UR22][R12.64+0x2], R14 ;  /* 0x0000020e0c007986 */ /* 0x000fe8000c101516 */
[----:B------:R4:W-:Y:S04]  /*10880*/  STG.E.U16 desc[UR22][R2.64+0x2], R16 ;  /* 0x0000021002007986 */ /* 0x0009e8000c101516 */
[----:B------:R1:W-:Y:S03]  /*10890*/  STG.E.U16 desc[UR22][R2.64], R17 ;  /* 0x0000001102007986 */ /* 0x0003e6000c101516 */
[----:B--2---:R-:W-:-:S05]  /*108a0*/  @P0 HFMA2.BF16_V2 R30, -RZ.H0_H0, RZ.H0_H0, -R7.H0_H0 ;  /* 0x200000ffff1e0231 */ /* 0x004fca0000340907 */
[----:B----4-:R-:W-:-:S04]  /*108b0*/  PRMT R16, R30, 0x7610, R16 ;  /* 0x000076101e107816 */ /* 0x010fc80000000010 */
[----:B------:R-:W-:Y:S02]  /*108c0*/  @P0 PRMT R7, R16, 0x5410, RZ ;  /* 0x0000541010070816 */ /* 0x000fe400000000ff */
[----:B------:R2:W4:Y:S04]  /*108d0*/  LDL.LU.S16 R16, [R1+0xcc] ;  /* 0x0000cc0001107983 */ /* 0x0005280000300600 */
[----:B-1----:R2:W2:Y:S01]  /*108e0*/  LDL.LU.S16 R17, [R1+0xd0] ;  /* 0x0000d00001117983 */ /* 0x0024a20000300600 */
[----:B------:R-:W-:-:S04]  /*108f0*/  PRMT R11, R10, 0x7772, RZ ;  /* 0x000077720a0b7816 */ /* 0x000fc800000000ff */
[----:B------:R-:W-:Y:S01]  /*10900*/  ISETP.GT.U32.AND P0, PT, R11, UR36, PT ;  /* 0x000000240b007c0c */ /* 0x000fe2000bf04070 */
[----:B------:R1:W-:Y:S04]  /*10910*/  STG.E.U16 desc[UR22][R44.64+0x10], R9 ;  /* 0x000010092c007986 */ /* 0x0003e8000c101516 */
[----:B------:R1:W-:Y:S02]  /*10920*/  STG.E.U16 desc[UR22][R44.64+0x12], R7 ;  /* 0x000012072c007986 */ /* 0x0003e4000c101516 */
[C---:B-1----:R-:W-:Y:S02]  /*10930*/  PRMT R9, R29.reuse, 0x7610, R9 ;  /* 0x000076101d097816 */ /* 0x042fe40000000009 */
[----:B------:R-:W-:-:S04]  /*10940*/  PRMT R7, R29, 0x7632, R7 ;  /* 0x000076321d077816 */ /* 0x000fc80000000007 */
[----:B---3--:R-:W-:-:S05]  /*10950*/  @P0 HFMA2.BF16_V2 R23, -RZ.H0_H0, RZ.H0_H0, -R9.H0_H0 ;  /* 0x200000ffff170231 */ /* 0x008fca0000340909 */
[----:B------:R-:W-:Y:S02]  /*10960*/  PRMT R14, R23, 0x7610, R14 ;  /* 0x00007610170e7816 */ /* 0x000fe4000000000e */
[----:B------:R-:W-:Y:S02]  /*10970*/  PRMT R23, R9, 0x5410, R7 ;  /* 0x0000541009177816 */ /* 0x000fe40000000007 */
[----:B------:R-:W-:Y:S01]  /*10980*/  @P0 PRMT R9, R14, 0x5410, RZ ;  /* 0x000054100e090816 */ /* 0x000fe200000000ff */
[----:B------:R-:W-:-:S04]  /*10990*/  IMAD.U32 R14, RZ, RZ, UR30 ;  /* 0x0000001eff0e7e24 */ /* 0x000fc8000f8e00ff */
[----:B------:R-:W-:-:S05]  /*109a0*/  IMAD.WIDE R12, R14, -0x70, R12 ;  /* 0xffffff900e0c7825 */ /* 0x000fca00078e020c */
[----:B------:R1:W-:Y:S02]  /*109b0*/  STG.E.U16 desc[UR22][R12.64+0x10], R9 ;  /* 0x000010090c007986 */ /* 0x0003e4000c101516 */
[----:B-1----:R-:W-:-:S04]  /*109c0*/  PRMT R9, R10, 0x7773, RZ ;  /* 0x000077730a097816 */ /* 0x002fc800000000ff */
[----:B------:R-:W-:Y:S02]  /*109d0*/  ISETP.GT.U32.AND P0, PT, R9, UR36, PT ;  /* 0x0000002409007c0c */ /* 0x000fe4000bf04070 */
[----:B------:R-:W-:Y:S01]  /*109e0*/  PRMT R67, R25, 0x7632, R67 ;  /* 0x0000763219437816 */ /* 0x000fe20000000043 */
        /* <DEDUP_REMOVED lines=15> */
[----:B------:R-:W-:Y:S01]  /*10ae0*/  IMAD.MOV.U32 R70, RZ, RZ, R102 ;  /* 0x000000ffff467224 */ /* 0x000fe200078e0066 */
[----:B------:R-:W1:Y:S01]  /*10af0*/  S2UR UR4, SR_CgaCtaId ;  /* 0x00000000000479c3 */ /* 0x000e620000008800 */
[----:B------:R-:W-:-:S02]  /*10b00*/  IMAD.SHL.U32 R214, R218, 0x4, RZ ;  /* 0x00000004dad67824 */ /* 0x000fc400078e00ff */
[----:B------:R-:W-:Y:S02]  /*10b10*/  IMAD.SHL.U32 R63, R218, 0x20, RZ ;  /* 0x00000020da3f7824 */ /* 0x000fe400078e00ff */
[----:B----4-:R-:W-:-:S05]  /*10b20*/  @P0 HFMA2.BF16_V2 R16, -RZ.H0_H0, RZ.H0_H0, -R7.H0_H0 ;  /* 0x200000ffff100231 */ /* 0x010fca0000340907 */
[----:B------:R-:W-:-:S04]  /*10b30*/  PRMT R14, R16, 0x7610, R14 ;  /* 0x00007610100e7816 */ /* 0x000fc8000000000e */
[----:B------:R-:W-:Y:S02]  /*10b40*/  @P0 PRMT R7, R14, 0x5410, RZ ;  /* 0x000054100e070816 */ /* 0x000fe400000000ff */
[----:B------:R-:W-:-:S04]  /*10b50*/  LOP3.LUT R14, R22, 0xff, RZ, 0xc0, !PT ;  /* 0x000000ff160e7812 */ /* 0x000fc800078ec0ff */
[----:B------:R-:W-:Y:S01]  /*10b60*/  ISETP.LE.U32.AND P0, PT, R14, UR36, PT ;  /* 0x000000240e007c0c */ /* 0x000fe2000bf03070 */
[----:B------:R3:W-:Y:S01]  /*10b70*/  STG.E.U16 desc[UR22][R12.64+0x12], R7 ;  /* 0x000012070c007986 */ /* 0x0007e2000c101516 */
[----:B------:R-:W-:Y:S02]  /*10b80*/  IMAD.MOV.U32 R16, RZ, RZ, R10 ;  /* 0x000000ffff107224 */ /* 0x000fe400078e000a */
[----:B---3--:R-:W-:-:S04]  /*10b90*/  IMAD.U32 R7, RZ, RZ, UR30 ;  /* 0x0000001eff077e24 */ /* 0x008fc8000f8e00ff */
[----:B------:R-:W-:Y:S01]  /*10ba0*/  IMAD.WIDE R12, R7, 0x70, R12 ;  /* 0x00000070070c7825 */ /* 0x000fe200078e020c */
[----:B------:R-:W-:-:S05]  /*10bb0*/  PRMT R7, R25, 0x7610, R7 ;  /* 0x0000761019077816 */ /* 0x000fca0000000007 */
[----:B--2---:R-:W-:Y:S01]  /*10bc0*/  @!P0 HFMA2.BF16_V2 R17, -RZ.H0_H0, RZ.H0_H0, -R7.H0_H0 ;  /* 0x200000ffff118231 */ /* 0x004fe20000340907 */
[----:B------:R2:W-:Y:S01]  /*10bd0*/  STG.E.U16 desc[UR22][R12.64+0x10], R21 ;  /* 0x000010150c007986 */ /* 0x0005e2000c101516 */
[----:B------:R-:W-:-:S03]  /*10be0*/  PRMT R25, R7, 0x5410, R67 ;  /* 0x0000541007197816 */ /* 0x000fc60000000043 */
[----:B------:R-:W-:Y:S01]  /*10bf0*/  PRMT R10, R17, 0x7610, R10 ;  /* 0x00007610110a7816 */ /* 0x000fe2000000000a */
[----:B------:R-:W-:Y:S03]  /*10c00*/  STG.E.U16 desc[UR22][R12.64+0x12], R20 ;  /* 0x000012140c007986 */ /* 0x000fe6000c101516 */
[----:B------:R-:W-:Y:S01]  /*10c10*/  @!P0 PRMT R7, R10, 0x5410, RZ ;  /* 0x000054100a078816 */ /* 0x000fe200000000ff */
[----:B------:R-:W-:Y:S04]  /*10c20*/  STG.E.U16 desc[UR22][R2.64+0x10], R19 ;  /* 0x0000101302007986 */ /* 0x000fe8000c101516 */
[----:B------:R-:W-:Y:S04]  /*10c30*/  STG.E.U16 desc[UR22][R2.64+0x12], R18 ;  /* 0x0000121202007986 */ /* 0x000fe8000c101516 */
[----:B------:R3:W-:Y:S01]  /*10c40*/  STG.E.U16 desc[UR22][R44.64+0x20], R7 ;  /* 0x000020072c007986 */ /* 0x0007e2000c101516 */
[----:B--2---:R-:W-:-:S02]  /*10c50*/  PRMT R21, R11, 0x5410, R9 ;  /* 0x000054100b157816 */ /* 0x004fc40000000009 */
[----:B------:R-:W-:-:S04]  /*10c60*/  LOP3.LUT R9, R22, 0xffff, RZ, 0xc0, !PT ;  /* 0x0000ffff16097812 */ /* 0x000fc800078ec0ff */
[----:B------:R-:W-:Y:S01]  /*10c70*/  SHF.R.U32.HI R9, RZ, 0x8, R9 ;  /* 0x00000008ff097819 */ /* 0x000fe20000011609 */
[----:B------:R-:W-:-:S03]  /*10c80*/  IMAD.MOV.U32 R11, RZ, RZ, R6 ;  /* 0x000000ffff0b7224 */ /* 0x000fc600078e0006 */
[----:B---3--:R-:W-:-:S04]  /*10c90*/  LOP3.LUT R7, R9, 0xffff, RZ, 0xc0, !PT ;  /* 0x0000ffff09077812 */ /* 0x008fc800078ec0ff */
[----:B------:R-:W-:Y:S01]  /*10ca0*/  ISETP.LE.U32.AND P0, PT, R7, UR36, PT ;  /* 0x0000002407007c0c */ /* 0x000fe2000bf03070 */
[----:B------:R-:W-:Y:S01]  /*10cb0*/  IMAD.U32 R7, RZ, RZ, UR30 ;  /* 0x0000001eff077e24 */ /* 0x000fe2000f8e00ff */
[----:B------:R-:W-:-:S03]  /*10cc0*/  PRMT R10, R6, 0x7773, RZ ;  /* 0x00007773060a7816 */ /* 0x000fc600000000ff */
[----:B------:R-:W-:Y:S01]  /*10cd0*/  IMAD.WIDE R102, R7, -0x70, R12 ;  /* 0xffffff9007667825 */ /* 0x000fe200078e020c */
[C---:B------:R-:W-:Y:S02]  /*10ce0*/  PRMT R7, R6.reuse, 0x7772, RZ ;  /* 0x0000777206077816 */ /* 0x040fe400000000ff */
[----:B------:R-:W-:Y:S02]  /*10cf0*/  PRMT R6, R6, 0x7771, RZ ;  /* 0x0000777106067816 */ /* 0x000fe400000000ff */
[----:B------:R-:W-:Y:S02]  /*10d00*/  PRMT R30, R7, 0x5410, R10 ;  /* 0x00005410071e7816 */ /* 0x000fe4000000000a */
[----:B------:R-:W-:-:S04]  /*10d10*/  LOP3.LUT R7, R11, 0xff, RZ, 0xc0, !PT ;  /* 0x000000ff0b077812 */ /* 0x000fc800078ec0ff */
[--C-:B------:R-:W-:Y:S02]  /*10d20*/  PRMT R29, R7, 0x5410, R6.reuse ;  /* 0x00005410071d7816 */ /* 0x100fe40000000006 */
[----:B------:R-:W-:Y:S01]  /*10d30*/  PRMT R6, R22, 0x7632, R6 ;  /* 0x0000763216067816 */ /* 0x000fe20000000006 */
[----:B------:R-:W-:Y:S01]  /*10d40*/  IMAD.MOV.U32 R11, RZ, RZ, R8 ;  /* 0x000000ffff0b7224 */ /* 0x000fe200078e0008 */
[C---:B------:R-:W-:Y:S02]  /*10d50*/  PRMT R13, R8.reuse, 0x7771, RZ ;  /* 0x00007771080d7816 */ /* 0x040fe400000000ff */
[----:B------:R-:W-:Y:S02]  /*10d60*/  PRMT R10, R8, 0x7773, RZ ;  /* 0x00007773080a7816 */ /* 0x000fe400000000ff */
[----:B------:R-:W-:Y:S02]  /*10d70*/  SHF.R.U32.HI R7, RZ, 0x18, R22 ;  /* 0x00000018ff077819 */ /* 0x000fe40000011616 */
[----:B------:R-:W-:-:S02]  /*10d80*/  LOP3.LUT R6, R6, 0xff, RZ, 0xc0, !PT ;  /* 0x000000ff06067812 */ /* 0x000fc400078ec0ff */
[----:B------:R-:W-:Y:S02]  /*10d90*/  PRMT R8, R8, 0x7772, RZ ;  /* 0x0000777208087816 */ /* 0x000fe400000000ff */
[----:B------:R-:W-:Y:S02]  /*10da0*/  PRMT R17, R6, 0x5410, R7 ;  /* 0x0000541006117816 */ /* 0x000fe40000000007 */
[----:B------:R-:W-:Y:S02]  /*10db0*/  PRMT R31, R8, 0x5410, R10 ;  /* 0x00005410081f7816 */ /* 0x000fe4000000000a */
[----:B------:R-:W-:Y:S02]  /*10dc0*/  PRMT R18, R14, 0x5410, R9 ;  /* 0x000054100e127816 */ /* 0x000fe40000000009 */
[----:B------:R-:W-:Y:S01]  /*10dd0*/  LOP3.LUT R7, R11, 0xff, RZ, 0xc0, !PT ;  /* 0x000000ff0b077812 */ /* 0x000fe200078ec0ff */
[----:B------:R-:W-:Y:S01]  /*10de0*/  IMAD.MOV.U32 R11, RZ, RZ, R4 ;  /* 0x000000ffff0b7224 */ /* 0x000fe200078e0004 */
[----:B------:R-:W-:-:S02]  /*10df0*/  PRMT R12, R4, 0x7771, RZ ;  /* 0x00007771040c7816 */ /* 0x000fc400000000ff */
[C---:B------:R-:W-:Y:S02]  /*10e00*/  PRMT R10, R4.reuse, 0x7773, RZ ;  /* 0x00007773040a7816 */ /* 0x040fe400000000ff */
[----:B------:R-:W-:Y:S02]  /*10e10*/  PRMT R9, R4, 0x7772, RZ ;  /* 0x0000777204097816 */ /* 0x000fe400000000ff */
[C---:B------:R-:W-:Y:S02]  /*10e20*/  LOP3.LUT R4, R0.reuse, 0xffff, RZ, 0xc0, !PT ;  /* 0x0000ffff00047812 */ /* 0x040fe400078ec0ff */
[----:B------:R-:W-:Y:S02]  /*10e30*/  LOP3.LUT R8, R0, 0xff, RZ, 0xc0, !PT ;  /* 0x000000ff00087812 */ /* 0x000fe400078ec0ff */
[----:B------:R-:W-:Y:S02]  /*10e40*/  SHF.R.U32.HI R4, RZ, 0x8, R4 ;  /* 0x00000008ff047819 */ /* 0x000fe40000011604 */
[----:B------:R-:W-:-:S02]  /*10e50*/  LOP3.LUT R6, R16, 0xff, RZ, 0xc0, !PT ;  /* 0x000000ff10067812 */ /* 0x000fc400078ec0ff */
[----:B------:R-:W-:Y:S02]  /*10e60*/  PRMT R19, R8, 0x5410, R4 ;  /* 0x0000541008137816 */ /* 0x000fe40000000004 */
[----:B------:R-:W-:Y:S01]  /*10e70*/  PRMT R46, R7, 0x5410, R13 ;  /* 0x00005410072e7816 */ /* 0x000fe2000000000d */
[----:B------:R-:W2:Y:S01]  /*10e80*/  LDC R4, c[0x0][0x4f8] ;  /* 0x00013e00ff047b82 */ /* 0x000ea20000000800 */
[----:B------:R-:W-:Y:S02]  /*10e90*/  PRMT R7, R0, 0x7632, R7 ;  /* 0x0000763200077816 */ /* 0x000fe40000000007 */
[----:B------:R-:W-:Y:S02]  /*10ea0*/  PRMT R15, R6, 0x5410, R15 ;  /* 0x00005410060f7816 */ /* 0x000fe4000000000f */
[----:B------:R-:W-:Y:S02]  /*10eb0*/  SHF.R.U32.HI R6, RZ, 0x18, R0 ;  /* 0x00000018ff067819 */ /* 0x000fe40000011600 */
[----:B------:R-:W-:-:S04]  /*10ec0*/  LOP3.LUT R0, R7, 0xff, RZ, 0xc0, !PT ;  /* 0x000000ff07007812 */ /* 0x000fc800078ec0ff */
[----:B------:R-:W-:Y:S02]  /*10ed0*/  PRMT R34, R0, 0x5410, R6 ;  /* 0x0000541000227816 */ /* 0x000fe40000000006 */
[----:B------:R-:W-:-:S04]  /*10ee0*/  LOP3.LUT R0, R214, 0x18, RZ, 0xc0, !PT ;  /* 0x00000018d6007812 */ /* 0x000fc800078ec0ff */
[----:B------:R-:W-:-:S04]  /*10ef0*/  LOP3.LUT R0, R0, 0xc0, R63, 0xf8, !PT ;  /* 0x000000c000007812 */ /* 0x000fc800078ef83f */
[----:B------:R-:W-:Y:S02]  /*10f00*/  LOP3.LUT R13, R0, 0x8, R88, 0x78, !PT ;  /* 0x00000008000d7812 */ /* 0x000fe400078e7858 */
[----:B------:R-:W-:-:S04]  /*10f10*/  LOP3.LUT R0, R11, 0xff, RZ, 0xc0, !PT ;  /* 0x000000ff0b007812 */ /* 0x000fc800078ec0ff */
[----:B------:R-:W-:Y:S02]  /*10f20*/  PRMT R11, R0, 0x5410, R12 ;  /* 0x00005410000b7816 */ /* 0x000fe4000000000c */
[----:B--2---:R-:W-:Y:S01]  /*10f30*/  LOP3.LUT R0, R4, 0xff, RZ, 0xc0, !PT ;  /* 0x000000ff04007812 */ /* 0x004fe200078ec0ff */
[----:B------:R-:W-:Y:S02]  /*10f40*/  UMOV UR5, 0x400 ;  /* 0x0000040000057882 */ /* 0x000fe40000000000 */
[----:B-1----:R-:W-:Y:S02]  /*10f50*/  ULEA UR4, UR4, UR5, 0x18 ;  /* 0x0000000504047291 */ /* 0x002fe4000f8ec0ff */
[----:B------:R-:W-:Y:S01]  /*10f60*/  IMAD R0, R0, 0x10000, R0 ;  /* 0x0001000000007824 */ /* 0x000fe200078e0200 */
[----:B------:R-:W-:-:S04]  /*10f70*/  LOP3.LUT R13, R13, 0x120, R63, 0xf8, !PT ;  /* 0x000001200d0d7812 */ /* 0x000fc800078ef83f */
[----:B------:R-:W-:Y:S02]  /*10f80*/  HSET2.LE.AND R16, R18, R0, PT ;  /* 0x0000000012107233 */ /* 0x000fe40003803000 */
[----:B------:R-:W-:Y:S02]  /*10f90*/  LEA R160, R13, UR4, 0x1 ;  /* 0x000000040da07c11 */ /* 0x000fe4000f8e08ff */
[----:B------:R-:W-:Y:S02]  /*10fa0*/  PRMT R14, R9, 0x5410, R10 ;  /* 0x00005410090e7816 */ /* 0x000fe4000000000a */
[----:B------:R-:W-:Y:S02]  /*10fb0*/  PRMT R9, R27, 0x5410, R28 ;  /* 0x000054101b097816 */ /* 0x000fe4000000001c */
[----:B------:R-:W-:Y:S02]  /*10fc0*/  PRMT R10, R26, 0x5410, R24 ;  /* 0x000054101a0a7816 */ /* 0x000fe40000000018 */
[----:B------:R-:W-:-:S02]  /*10fd0*/  LOP3.LUT R16, R25, R16, RZ, 0xc0, !PT ;  /* 0x0000001019107212 */ /* 0x000fc400078ec0ff */
[----:B------:R-:W1:Y:S01]  /*10fe0*/  LDSM.16.MT88.4 R24, [R160+0x4000] ;  /* 0x00400000a018783b */ /* 0x000e620000004200 */
[C---:B------:R-:W-:Y:S02]  /*10ff0*/  PRMT R4, R5.reuse, 0x7632, R4 ;  /* 0x0000763205047816 */ /* 0x040fe40000000004 */
[C---:B------:R-:W-:Y:S02]  /*11000*/  LOP3.LUT R6, R5.reuse, 0xffff, RZ, 0xc0, !PT ;  /* 0x0000ffff05067812 */ /* 0x040fe400078ec0ff */
[----:B------:R-:W-:Y:S02]  /*11010*/  LOP3.LUT R8, R5, 0xff, RZ, 0xc0, !PT ;  /* 0x000000ff05087812 */ /* 0x000fe400078ec0ff */
[----:B------:R-:W-:Y:S02]  /*11020*/  SHF.R.U32.HI R7, RZ, 0x18, R5 ;  /* 0x00000018ff077819 */ /* 0x000fe40000011605 */
[----:B------:R-:W-:Y:S02]  /*11030*/  LOP3.LUT R5, R4, 0xff, RZ, 0xc0, !PT ;  /* 0x000000ff04057812 */ /* 0x000fe400078ec0ff */
[----:B------:R-:W-:-:S02]  /*11040*/  SHF.R.U32.HI R6, RZ, 0x8, R6 ;  /* 0x00000008ff067819 */ /* 0x000fc40000011606 */
[--C-:B------:R-:W-:Y:S02]  /*11050*/  HSET2.LE.AND R4, R9, R0.reuse, PT ;  /* 0x0000000009047233 */ /* 0x100fe40003803000 */
[----:B------:R-:W-:Y:S02]  /*11060*/  PRMT R7, R5, 0x5410, R7 ;  /* 0x0000541005077816 */ /* 0x000fe40000000007 */
[--C-:B------:R-:W-:Y:S02]  /*11070*/  HSET2.LE.AND R5, R10, R0.reuse, PT ;  /* 0x000000000a057233 */ /* 0x100fe40003803000 */
[----:B------:R-:W-:Y:S02]  /*11080*/  PRMT R8, R8, 0x5410, R6 ;  /* 0x0000541008087816 */ /* 0x000fe40000000006 */
[----:B------:R-:W-:Y:S02]  /*11090*/  LOP3.LUT R20, R41, R4, RZ, 0xc0, !PT ;  /* 0x0000000429147212 */ /* 0x000fe400078ec0ff */
[----:B------:R-:W-:-:S02]  /*110a0*/  HSET2.LE.AND R4, R15, R0, PT ;  /* 0x000000000f047233 */ /* 0x000fc40003803000 */
[----:B------:R-:W-:Y:S02]  /*110b0*/  LOP3.LUT R6, R21, 0xff00ff, RZ, 0xc0, !PT ;  /* 0x00ff00ff15067812 */ /* 0x000fe400078ec0ff */
[----:B------:R-:W-:Y:S02]  /*110c0*/  LOP3.LUT R21, R42, R5, RZ, 0xc0, !PT ;  /* 0x000000052a157212 */ /* 0x000fe400078ec0ff */
[--C-:B------:R-:W-:Y:S02]  /*110d0*/  HSET2.LE.AND R12, R8, R0.reuse, PT ;  /* 0x00000000080c7233 */ /* 0x100fe40003803000 */
[--C-:B------:R-:W-:Y:S02]  /*110e0*/  HSET2.LE.AND R5, R11, R0.reuse, PT ;  /* 0x000000000b057233 */ /* 0x100fe40003803000 */
[----:B------:R-:W2:Y:S01]  /*110f0*/  LDSM.16.MT88.4 R8, [R160+0x4400] ;  /* 0x00440000a008783b */ /* 0x000ea20000004200 */
[----:B------:R-:W-:Y:S02]  /*11100*/  LOP3.LUT R22, R40, R4, RZ, 0xc0, !PT ;  /* 0x0000000428167212 */ /* 0x000fe400078ec0ff */
[----:B------:R-:W-:-:S02]  /*11110*/  HSET2.LE.AND R4, R6, R0, PT ;  /* 0x0000000006047233 */ /* 0x000fc40003803000 */
[----:B------:R-:W-:-:S03]  /*11120*/  LOP3.LUT R6, R14, 0xff00ff, RZ, 0xc0, !PT ;  /* 0x00ff00ff0e067812 */ /* 0x000fc600078ec0ff */
[----:B------:R-:W-:Y:S02]  /*11130*/  LOP3.LUT R23, R23, R4, RZ, 0xc0, !PT ;  /* 0x0000000417177212 */ /* 0x000fe400078ec0ff */
[--C-:B------:R-:W-:Y:S02]  /*11140*/  HSET2.LE.AND R4, R7, R0.reuse, PT ;  /* 0x0000000007047233 */ /* 0x100fe40003803000 */
[----:B------:R-:W-:Y:S01]  /*11150*/  HSET2.LE.AND R6, R6, R0, PT ;  /* 0x0000000006067233 */ /* 0x000fe20003803000 */
[----:B------:R3:W-:Y:S01]  /*11160*/  STL [R1+0x1fc], R13 ;  /* 0x0001fc0d01007387 */ /* 0x0007e20000100800 */
[----:B------:R-:W-:Y:S02]  /*11170*/  LOP3.LUT R12, R53, R12, RZ, 0xc0, !PT ;  /* 0x0000000c350c7212 */ /* 0x000fe400078ec0ff */
[----:B------:R-:W-:Y:S02]  /*11180*/  LOP3.LUT R14, R54, R5, RZ, 0xc0, !PT ;  /* 0x00000005360e7212 */ /* 0x000fe400078ec0ff */
[----:B------:R-:W-:-:S02]  /*11190*/  LOP3.LUT R15, R43, R6, RZ, 0xc0, !PT ;  /* 0x000000062b0f7212 */ /* 0x000fc400078ec0ff */
[----:B------:R-:W-:Y:S01]  /*111a0*/  LOP3.LUT R5, R30, 0xff00ff, RZ, 0xc0, !PT ;  /* 0x00ff00ff1e057812 */ /* 0x000fe200078ec0ff */
[----:B-1----:R-:W-:Y:S01]  /*111b0*/  HMMA.16816.F32.BF16 R40, R20, R24, RZ ;  /* 0x000000181428723c */ /* 0x002fe200000418ff */
[----:B------:R-:W-:Y:S02]  /*111c0*/  LOP3.LUT R7, R31, 0xff00ff, RZ, 0xc0, !PT ;  /* 0x00ff00ff1f077812 */ /* 0x000fe400078ec0ff */
[--C-:B------:R-:W-:Y:S02]  /*111d0*/  HSET2.LE.AND R6, R19, R0.reuse, PT ;  /* 0x0000000013067233 */ /* 0x100fe40003803000 */
[--C-:B------:R-:W-:Y:S02]  /*111e0*/  HSET2.LE.AND R5, R5, R0.reuse, PT ;  /* 0x0000000005057233 */ /* 0x100fe40003803000 */
[----:B---3--:R-:W-:Y:S02]  /*111f0*/  LOP3.LUT R13, R55, R4, RZ, 0xc0, !PT ;  /* 0x00000004370d7212 */ /* 0x008fe400078ec0ff */
[----:B------:R-:W-:-:S05]  /*11200*/  HSET2.LE.AND R4, R29, R0, PT ;  /* 0x000000001d047233 */ /* 0x000fca0003803000 */
[----:B------:R-:W-:Y:S01]  /*11210*/  HMMA.16816.F32.BF16 R28, R12, R24, RZ ;  /* 0x000000180c1c723c */ /* 0x000fe200000418ff */
[----:B------:R-:W-:Y:S02]  /*11220*/  LOP3.LUT R18, R62, R4, RZ, 0xc0, !PT ;  /* 0x000000043e127212 */ /* 0x000fe400078ec0ff */
[----:B------:R-:W-:Y:S02]  /*11230*/  LOP3.LUT R19, R61, R5, RZ, 0xc0, !PT ;  /* 0x000000053d137212 */ /* 0x000fe400078ec0ff */
[----:B------:R-:W-:Y:S02]  /*11240*/  LOP3.LUT R4, R51, R6, RZ, 0xc0, !PT ;  /* 0x0000000633047212 */ /* 0x000fe400078ec0ff */
[--C-:B------:R-:W-:Y:S02]  /*11250*/  HSET2.LE.AND R17, R17, R0.reuse, PT ;  /* 0x0000000011117233 */ /* 0x100fe40003803000 */
[--C-:B------:R-:W-:Y:S02]  /*11260*/  HSET2.LE.AND R5, R34, R0.reuse, PT ;  /* 0x0000000022057233 */ /* 0x100fe40003803000 */
[----:B------:R-:W-:-:S02]  /*11270*/  HSET2.LE.AND R6, R46, R0, PT ;  /* 0x000000002e067233 */ /* 0x000fc40003803000 */
[----:B------:R-:W-:Y:S02]  /*11280*/  HSET2.LE.AND R7, R7, R0, PT ;  /* 0x0000000007077233 */ /* 0x000fe40003803000 */
[----:B------:R-:W-:Y:S02]  /*11290*/  LOP3.LUT R17, R60, R17, RZ, 0xc0, !PT ;  /* 0x000000113c117212 */ /* 0x000fe400078ec0ff */
[----:B------:R-:W-:Y:S02]  /*112a0*/  LOP3.LUT R5, R59, R5, RZ, 0xc0, !PT ;  /* 0x000000053b057212 */ /* 0x000fe400078ec0ff */
[----:B------:R-:W-:Y:S02]  /*112b0*/  LOP3.LUT R6, R57, R6, RZ, 0xc0, !PT ;  /* 0x0000000639067212 */ /* 0x000fe400078ec0ff */
[----:B------:R-:W-:Y:S01]  /*112c0*/  LOP3.LUT R7, R52, R7, RZ, 0xc0, !PT ;  /* 0x0000000734077212 */ /* 0x000fe200078ec0ff */
[----:B------:R-:W-:Y:S02]  /*112d0*/  IMAD.MOV.U32 R121, RZ, RZ, R119 ;  /* 0x000000ffff797224 */ /* 0x000fe400078e0077 */
[----:B------:R-:W-:-:S02]  /*112e0*/  IMAD.MOV.U32 R119, RZ, RZ, R117 ;  /* 0x000000ffff777224 */ /* 0x000fc400078e0075 */
[----:B------:R-:W-:Y:S02]  /*112f0*/  IMAD.MOV.U32 R117, RZ, RZ, R90 ;  /* 0x000000ffff757224 */ /* 0x000fe400078e005a */
[----:B------:R-:W-:Y:S01]  /*11300*/  IMAD.MOV.U32 R233, RZ, RZ, R91 ;  /* 0x000000ffffe97224 */ /* 0x000fe200078e005b */
[----:B--2---:R-:W-:Y:S01]  /*11310*/  HMMA.16816.F32.BF16 R60, R4, R8, R28 ;  /* 0x00000008043c723c */ /* 0x004fe2000004181c */
[----:B------:R-:W-:Y:S02]  /*11320*/  IMAD.MOV.U32 R234, RZ, RZ, R89 ;  /* 0x000000ffffea7224 */ /* 0x000fe400078e0059 */
[----:B------:R-:W-:-:S05]  /*11330*/  IMAD.MOV.U32 R120, RZ, RZ, R73 ;  /* 0x000000ffff787224 */ /* 0x000fca00078e0049 */
[----:B------:R-:W-:Y:S01]  /*11340*/  HMMA.16816.F32.BF16 R88, R16, R8, R40 ;  /* 0x000000081058723c */ /* 0x000fe20000041828 */
[C---:B------:R-:W-:Y:S02]  /*11350*/  PRMT R9, R50.reuse, 0x7773, RZ ;  /* 0x0000777332097816 */ /* 0x040fe400000000ff */
[----:B------:R-:W-:Y:S01]  /*11360*/  PRMT R8, R50, 0x7772, RZ ;  /* 0x0000777232087816 */ /* 0x000fe200000000ff */
[----:B------:R-:W-:-:S03]  /*11370*/  IMAD.MOV.U32 R24, RZ, RZ, R50 ;  /* 0x000000ffff187224 */ /* 0x000fc600078e0032 */
[----:B------:R-:W-:Y:S02]  /*11380*/  PRMT R73, R8, 0x5410, R9 ;  /* 0x0000541008497816 */ /* 0x000fe40000000009 */
[C---:B------:R-:W-:Y:S02]  /*11390*/  PRMT R9, R48.reuse, 0x7773, RZ ;  /* 0x0000777330097816 */ /* 0x040fe400000000ff */
[----:B------:R-:W-:Y:S02]  /*113a0*/  PRMT R8, R48, 0x7772, RZ ;  /* 0x0000777230087816 */ /* 0x000fe400000000ff */
[----:B------:R-:W-:Y:S02]  /*113b0*/  PRMT R25, R50, 0x7771, RZ ;  /* 0x0000777132197816 */ /* 0x000fe400000000ff */
[----:B------:R-:W-:Y:S02]  /*113c0*/  LOP3.LUT R24, R24, 0xff, RZ, 0xc0, !PT ;  /* 0x000000ff18187812 */ /* 0x000fe400078ec0ff */
[----:B------:R-:W-:Y:S01]  /*113d0*/  PRMT R59, R8, 0x5410, R9 ;  /* 0x00005410083b7816 */ /* 0x000fe20000000009 */
[----:B------:R-:W-:Y:S01]  /*113e0*/  IMAD.MOV.U32 R29, RZ, RZ, R48 ;  /* 0x000000ffff1d7224 */ /* 0x000fe200078e0030 */
[C---:B------:R-:W-:Y:S01]  /*113f0*/  LOP3.LUT R9, R47.reuse, 0xffff, RZ, 0xc0, !PT ;  /* 0x0000ffff2f097812 */ /* 0x040fe200078ec0ff */
[----:B------:R-:W-:Y:S01]  /*11400*/  IMAD.MOV.U32 R239, RZ, RZ, R72 ;  /* 0x000000ffffef7224 */ /* 0x000fe200078e0048 */
[----:B------:R-:W-:-:S02]  /*11410*/  PRMT R8, R47, 0x7632, R8 ;  /* 0x000076322f087816 */ /* 0x000fc40000000008 */
[----:B------:R-:W-:Y:S02]  /*11420*/  PRMT R72, R24, 0x5410, R25 ;  /* 0x0000541018487816 */ /* 0x000fe40000000019 */
[----:B------:R-:W-:Y:S02]  /*11430*/  SHF.R.U32.HI R24, RZ, 0x8, R9 ;  /* 0x00000008ff187819 */ /* 0x000fe40000011609 */
[----:B------:R-:W-:Y:S02]  /*11440*/  LOP3.LUT R9, R8, 0xff, RZ, 0xc0, !PT ;  /* 0x000000ff08097812 */ /* 0x000fe400078ec0ff */
[----:B------:R-:W-:Y:S02]  /*11450*/  PRMT R30, R48, 0x7771, RZ ;  /* 0x00007771301e7816 */ /* 0x000fe400000000ff */
[----:B------:R-:W-:Y:S02]  /*11460*/  LOP3.LUT R8, R29, 0xff, RZ, 0xc0, !PT ;  /* 0x000000ff1d087812 */ /* 0x000fe400078ec0ff */
[----:B------:R-:W-:-:S02]  /*11470*/  SHF.R.U32.HI R25, RZ, 0x18, R47 ;  /* 0x00000018ff197819 */ /* 0x000fc4000001162f */
[----:B------:R-:W-:Y:S02]  /*11480*/  PRMT R34, R8, 0x5410, R30 ;  /* 0x0000541008227816 */ /* 0x000fe4000000001e */
[----:B------:R-:W-:Y:S02]  /*11490*/  PRMT R8, R49, 0x7632, R8 ;  /* 0x0000763231087816 */ /* 0x000fe40000000008 */
[----:B------:R-:W-:Y:S02]  /*114a0*/  LOP3.LUT R28, R47, 0xff, RZ, 0xc0, !PT ;  /* 0x000000ff2f1c7812 */ /* 0x000fe400078ec0ff */
[----:B------:R-:W-:Y:S02]  /*114b0*/  PRMT R47, R9, 0x5410, R25 ;  /* 0x00005410092f7816 */ /* 0x000fe40000000019 */
[----:B------:R-:W-:Y:S02]  /*114c0*/  LOP3.LUT R9, R8, 0xff, RZ, 0xc0, !PT ;  /* 0x000000ff08097812 */ /* 0x000fe400078ec0ff */
[----:B------:R-:W-:-:S04]  /*114d0*/  SHF.R.U32.HI R8, RZ, 0x18, R49 ;  /* 0x00000018ff087819 */ /* 0x000fc80000011631 */
[----:B------:R-:W-:Y:S02]  /*114e0*/  PRMT R9, R9, 0x5410, R8 ;  /* 0x0000541009097816 */ /* 0x000fe40000000008 */
[C---:B------:R-:W-:Y:S02]  /*114f0*/  LOP3.LUT R8, R49.reuse, 0xffff, RZ, 0xc0, !PT ;  /* 0x0000ffff31087812 */ /* 0x040fe400078ec0ff */
[----:B------:R-:W-:Y:S02]  /*11500*/  PRMT R57, R28, 0x5410, R24 ;  /* 0x000054101c397816 */ /* 0x000fe40000000018 */
[----:B------:R-:W-:Y:S02]  /*11510*/  LOP3.LUT R24, R49, 0xff, RZ, 0xc0, !PT ;  /* 0x000000ff31187812 */ /* 0x000fe400078ec0ff */
[----:B------:R-:W-:Y:S01]  /*11520*/  SHF.R.U32.HI R8, RZ, 0x8, R8 ;  /* 0x00000008ff087819 */ /* 0x000fe20000011608 */
[----:B------:R-:W-:Y:S03]  /*11530*/  HMMA.16816.F32.BF16 R28, R12, R26, RZ ;  /* 0x0000001a0c1c723c */ /* 0x000fe600000418ff */
[----:B------:R-:W-:-:S05]  /*11540*/  PRMT R46, R24, 0x5410, R8 ;  /* 0x00005410182e7816 */ /* 0x000fca0000000008 */
[----:B------:R-:W-:Y:S01]  /*11550*/  HMMA.16816.F32.BF16 R24, R20, R26, RZ ;  /* 0x0000001a1418723c */ /* 0x000fe200000418ff */
[----:B------:R-:W-:Y:S01]  /*11560*/  HSET2.LE.AND R9, R9, R0, PT ;  /* 0x0000000009097233 */ /* 0x000fe20003803000 */
[----:B------:R-:W-:Y:S02]  /*11570*/  IMAD.MOV.U32 R8, RZ, RZ, R199 ;  /* 0x000000ffff087224 */ /* 0x000fe400078e00c7 */
[----:B------:R-:W-:Y:S02]  /*11580*/  IMAD.MOV.U32 R168, RZ, RZ, R118 ;  /* 0x000000ffffa87224 */ /* 0x000fe400078e0076 */
[----:B------:R-:W-:Y:S02]  /*11590*/  IMAD.MOV.U32 R155, RZ, RZ, R116 ;  /* 0x000000ffff9b7224 */ /* 0x000fe400078e0074 */
[----:B------:R-:W-:Y:S02]  /*115a0*/  IMAD.MOV.U32 R118, RZ, RZ, R115 ;  /* 0x000000ffff767224 */ /* 0x000fe400078e0073 */
[----:B------:R-:W-:-:S02]  /*115b0*/  IMAD.MOV.U32 R116, RZ, RZ, R114 ;  /* 0x000000ffff747224 */ /* 0x000fc400078e0072 */
[----:B------:R-:W-:Y:S02]  /*115c0*/  IMAD.MOV.U32 R115, RZ, RZ, R111 ;  /* 0x000000ffff737224 */ /* 0x000fe400078e006f */
[----:B------:R-:W-:Y:S01]  /*115d0*/  IMAD.MOV.U32 R114, RZ, RZ, R110 ;  /* 0x000000ffff727224 */ /* 0x000fe200078e006e */
[----:B------:R-:W-:Y:S01]  /*115e0*/  LOP3.LUT R9, R8, R9, RZ, 0xc0, !PT ;  /* 0x0000000908097212 */ /* 0x000fe200078ec0ff */
[----:B------:R-:W-:Y:S01]  /*115f0*/  IMAD.MOV.U32 R169, RZ, RZ, R71 ;  /* 0x000000ffffa97224 */ /* 0x000fe200078e0047 */
[----:B------:R-:W-:Y:S01]  /*11600*/  HMMA.16816.F32.BF16 R52, R4, R10, R28 ;  /* 0x0000000a0434723c */ /* 0x000fe2000004181c */
[----:B------:R-:W-:Y:S02]  /*11610*/  IMAD.MOV.U32 R111, RZ, RZ, R69 ;  /* 0x000000ffff6f7224 */ /* 0x000fe400078e0045 */
[----:B------:R-:W-:Y:S02]  /*11620*/  IMAD.MOV.U32 R110, RZ, RZ, R68 ;  /* 0x000000ffff6e7224 */ /* 0x000fe400078e0044 */
[----:B------:R-:W-:-:S02]  /*11630*/  IMAD.MOV.U32 R231, RZ, RZ, R70 ;  /* 0x000000ffffe77224 */ /* 0x000fc400078e0046 */
[----:B------:R-:W-:Y:S02]  /*11640*/  @!P6 HFMA2.BF16_V2 R250, -RZ.H0_H0, RZ.H0_H0, -R129.H0_H0 ;  /* 0x200000fffffae231 */ /* 0x000fe40000340981 */
[----:B------:R-:W-:Y:S01]  /*11650*/  IMAD.MOV.U32 R8, RZ, RZ, R200 ;  /* 0x000000ffff087224 */ /* 0x000fe200078e00c8 */
[----:B------:R-:W-:Y:S01]  /*11660*/  HMMA.16816.F32.BF16 R68, R16, R10, R24 ;  /* 0x0000000a1044723c */ /* 0x000fe20000041818 */
[----:B------:R-:W-:Y:S02]  /*11670*/  HSET2.LE.AND R10, R34, R0, PT ;  /* 0x00000000220a7233 */ /* 0x000fe40003803000 */
[----:B------:R-:W-:-:S03]  /*11680*/  @!P6 PRMT R129, R250, 0x5410, RZ ;  /* 0x00005410fa81e816 */ /* 0x000fc600000000ff */
[----:B------:R-:W-:Y:S01]  /*11690*/  LOP3.LUT R10, R8, R10, RZ, 0xc0, !PT ;  /* 0x0000000a080a7212 */ /* 0x000fe200078ec0ff */
[----:B------:R-:W-:Y:S01]  /*116a0*/  IMAD.MOV.U32 R8, RZ, RZ, 0x20 ;  /* 0x00000020ff087424 */ /* 0x000fe200078e00ff */
[----:B------:R-:W-:-:S04]  /*116b0*/  LOP3.LUT P6, RZ, R218, 0x4, RZ, 0xc0, !PT ;  /* 0x00000004daff7812 */ /* 0x000fc800078cc0ff */
[----:B------:R-:W-:Y:S01]  /*116c0*/  SEL R8, R8, 0xffffffe0, !P6 ;  /* 0xffffffe008087807 */ /* 0x000fe20007000000 */
[----:B------:R-:W-:-:S04]  /*116d0*/  IMAD.MOV.U32 R232, RZ, RZ, R99 ;  /* 0x000000ffffe87224 */ /* 0x000fc800078e0063 */
[----:B------:R-:W-:-:S05]  /*116e0*/  IMAD.IADD R99, R8, 0x1, R160 ;  /* 0x0000000108637824 */ /* 0x000fca00078e02a0 */
[----:B------:R-:W1:Y:S02]  /*116f0*/  LDSM.16.MT88.4 R24, [R99+0x4000] ;  /* 0x004000006318783b */ /* 0x000e640000004200 */
[C---:B-1----:R-:W-:Y:S08]  /*11700*/  HMMA.16816.F32.BF16 R48, R12.reuse, R24, RZ ;  /* 0x000000180c30723c */ /* 0x042ff000000418ff */
[----:B------:R-:W-:Y:S01]  /*11710*/  HMMA.16816.F32.BF16 R40, R12, R26, RZ ;  /* 0x0000001a0c28723c */ /* 0x000fe200000418ff */
[----:B------:R-:W1:Y:S11]  /*11720*/  LDSM.16.MT88.4 R12, [R99+0x4400] ;  /* 0x00440000630c783b */ /* 0x000e760000004200 */
[C---:B-1----:R-:W-:Y:S08]  /*11730*/  HMMA.16816.F32.BF16 R48, R4.reuse, R12, R48 ;  /* 0x0000000c0430723c */ /* 0x042ff00000041830 */
[----:B------:R-:W-:Y:S01]  /*11740*/  HMMA.16816.F32.BF16 R40, R4, R14, R40 ;  /* 0x0000000e0428723c */ /* 0x000fe20000041828 */
[----:B------:R-:W-:Y:S01]  /*11750*/  LOP3.LUT R4, R59, 0xff00ff, RZ, 0xc0, !PT ;  /* 0x00ff00ff3b047812 */ /* 0x000fe200078ec0ff */
[----:B------:R-:W-:-:S04]  /*11760*/  IMAD.MOV.U32 R5, RZ, RZ, R201 ;  /* 0x000000ffff057224 */ /* 0x000fc800078e00c9 */
[----:B------:R-:W-:-:S05]  /*11770*/  HSET2.LE.AND R4, R4, R0, PT ;  /* 0x0000000004047233 */ /* 0x000fca0003803000 */
[----:B------:R-:W-:Y:S02]  /*11780*/  LOP3.LUT R11, R5, R4, RZ, 0xc0, !PT ;  /* 0x00000004050b7212 */ /* 0x000fe400078ec0ff */
[----:B------:R-:W-:Y:S02]  /*11790*/  HSET2.LE.AND R5, R47, R0, PT ;  /* 0x000000002f057233 */ /* 0x000fe40003803000 */
[----:B------:R1:W2:Y:S01]  /*117a0*/  LDL.LU.S16 R47, [R1+0x134] ;  /* 0x00013400012f7983 */ /* 0x0002a20000300600 */
[C---:B------:R-:W-:Y:S08]  /*117b0*/  HMMA.16816.F32.BF16 R28, R20.reuse, R24, RZ ;  /* 0x00000018141c723c */ /* 0x040ff000000418ff */
[----:B------:R-:W-:-:S12]  /*117c0*/  HMMA.16816.F32.BF16 R20, R20, R26, RZ ;  /* 0x0000001a1414723c */ /* 0x000fd800000418ff */
[C---:B------:R-:W-:Y:S08]  /*117d0*/  HMMA.16816.F32.BF16 R28, R16.reuse, R12, R28 ;  /* 0x0000000c101c723c */ /* 0x040ff0000004181c */
[----:B------:R-:W-:Y:S01]  /*117e0*/  HMMA.16816.F32.BF16 R20, R16, R14, R20 ;  /* 0x0000000e1014723c */ /* 0x000fe20000041814 */
[----:B------:R-:W3:Y:S04]  /*117f0*/  LDSM.16.MT88.4 R16, [R160+0x4800] ;  /* 0x00480000a010783b */ /* 0x000ee80000004200 */
[----:B------:R-:W4:Y:S01]  /*11800*/  LDSM.16.MT88.4 R12, [R99+0x4800] ;  /* 0x00480000630c783b */ /* 0x000f220000004200 */
[----:B------:R-:W-:-:S02]  /*11810*/  HSET2.LE.AND R6, R46, R0, PT ;  /* 0x000000002e067233 */ /* 0x000fc40003803000 */
[----:B------:R-:W-:Y:S02]  /*11820*/  LOP3.LUT R7, R73, 0xff00ff, RZ, 0xc0, !PT ;  /* 0x00ff00ff49077812 */ /* 0x000fe400078ec0ff */
[--C-:B------:R-:W-:Y:S02]  /*11830*/  HSET2.LE.AND R4, R57, R0.reuse, PT ;  /* 0x0000000039047233 */ /* 0x100fe40003803000 */
[----:B------:R-:W-:Y:S02]  /*11840*/  LOP3.LUT R8, R231, R6, RZ, 0xc0, !PT ;  /* 0x00000006e7087212 */ /* 0x000fe400078ec0ff */
[--C-:B------:R-:W-:Y:S02]  /*11850*/  HSET2.LE.AND R6, R72, R0.reuse, PT ;  /* 0x0000000048067233 */ /* 0x100fe40003803000 */
[----:B------:R-:W-:Y:S02]  /*11860*/  HSET2.LE.AND R7, R7, R0, PT ;  /* 0x0000000007077233 */ /* 0x000fe40003803000 */
[----:B------:R-:W-:-:S02]  /*11870*/  LOP3.LUT R4, R234, R4, RZ, 0xc0, !PT ;  /* 0x00000004ea047212 */ /* 0x000fc400078ec0ff */
[----:B------:R-:W-:Y:S02]  /*11880*/  LOP3.LUT R5, R232, R5, RZ, 0xc0, !PT ;  /* 0x00000005e8057212 */ /* 0x000fe400078ec0ff */
[----:B------:R-:W-:Y:S02]  /*11890*/  LOP3.LUT R6, R239, R6, RZ, 0xc0, !PT ;  /* 0x00000006ef067212 */ /* 0x000fe400078ec0ff */
[----:B------:R-:W-:Y:S01]  /*118a0*/  LOP3.LUT R7, R233, R7, RZ, 0xc0, !PT ;  /* 0x00000007e9077212 */ /* 0x000fe200078ec0ff */
[----:B------:R-:W-:Y:S02]  /*118b0*/  IMAD.MOV.U32 R234, RZ, RZ, R74 ;  /* 0x000000ffffea7224 */ /* 0x000fe400078e004a */
[----:B------:R-:W-:-:S04]  /*118c0*/  IMAD.MOV.U32 R237, RZ, RZ, R75 ;  /* 0x000000ffffed7224 */ /* 0x000fc800078e004b */
[C---:B---3--:R-:W-:Y:S08]  /*118d0*/  HMMA.16816.F32.BF16 R72, R4.reuse, R16, R88 ;  /* 0x000000100448723c */ /* 0x048ff00000041858 */
[C---:B------:R-:W-:Y:S08]  /*118e0*/  HMMA.16816.F32.BF16 R68, R4.reuse, R18, R68 ;  /* 0x000000120444723c */ /* 0x040ff00000041844 */
[C---:B----4-:R-:W-:Y:S08]  /*118f0*/  HMMA.16816.F32.BF16 R28, R4.reuse, R12, R28 ;  /* 0x0000000c041c723c */ /* 0x050ff0000004181c */
[----:B------:R-:W-:Y:S01]  /*11900*/  HMMA.16816.F32.BF16 R24, R4, R14, R20 ;  /* 0x0000000e0418723c */ /* 0x000fe20000041814 */
[----:B------:R-:W-:Y:S01]  /*11910*/  IMAD.MOV.U32 R4, RZ, RZ, R96 ;  /* 0x000000ffff047224 */ /* 0x000fe200078e0060 */
[----:B------:R-:W-:-:S02]  /*11920*/  PRMT R6, R96, 0x7773, RZ ;  /* 0x0000777360067816 */ /* 0x000fc400000000ff */
[C---:B------:R-:W-:Y:S02]  /*11930*/  PRMT R5, R96.reuse, 0x7772, RZ ;  /* 0x0000777260057816 */ /* 0x040fe400000000ff */
[----:B------:R-:W-:Y:S02]  /*11940*/  PRMT R7, R96, 0x7771, RZ ;  /* 0x0000777160077816 */ /* 0x000fe400000000ff */
[----:B------:R-:W-:Y:S01]  /*11950*/  HMMA.16816.F32.BF16 R60, R8, R16, R60 ;  /* 0x00000010083c723c */ /* 0x000fe2000004183c */
[----:B------:R-:W-:-:S07]  /*11960*/  LOP3.LUT R4, R4, 0xff, RZ, 0xc0, !PT ;  /* 0x000000ff04047812 */ /* 0x000fce00078ec0ff */
[C---:B------:R-:W-:Y:S01]  /*11970*/  HMMA.16816.F32.BF16 R52, R8.reuse, R18, R52 ;  /* 0x000000120834723c */ /* 0x040fe20000041834 */
[----:B------:R-:W-:Y:S07]  /*11980*/  LDSM.16.MT88.4 R16, [R99+0x4c00] ;  /* 0x004c00006310783b */ /* 0x000fee0000004200 */
[C---:B------:R-:W-:Y:S08]  /*11990*/  HMMA.16816.F32.BF16 R48, R8.reuse, R12, R48 ;  /* 0x0000000c0830723c */ /* 0x040ff00000041830 */
[----:B------:R-:W-:Y:S01]  /*119a0*/  HMMA.16816.F32.BF16 R40, R8, R14, R40 ;  /* 0x0000000e0828723c */ /* 0x000fe20000041828 */
[----:B------:R-:W-:Y:S01]  /*119b0*/  PRMT R9, R5, 0x5410, R6 ;  /* 0x0000541005097816 */ /* 0x000fe20000000006 */
[----:B------:R-:W3:Y:S01]  /*119c0*/  LDSM.16.MT88.4 R12, [R160+0x4c00] ;  /* 0x004c0000a00c783b */ /* 0x000ee20000004200 */
[----:B------:R-:W-:-:S02]  /*119d0*/  LOP3.LUT R5, R87, 0xffff, RZ, 0xc0, !PT ;  /* 0x0000ffff57057812 */ /* 0x000fc400078ec0ff */
[----:B------:R-:W-:Y:S02]  /*119e0*/  PRMT R8, R4, 0x5410, R7 ;  /* 0x0000541004087816 */ /* 0x000fe40000000007 */
[C---:B------:R-:W-:Y:S02]  /*119f0*/  PRMT R4, R87.reuse, 0x7632, R4 ;  /* 0x0000763257047816 */ /* 0x040fe40000000004 */
[----:B------:R-:W-:Y:S02]  /*11a00*/  LOP3.LUT R6, R87, 0xff, RZ, 0xc0, !PT ;  /* 0x000000ff57067812 */ /* 0x000fe400078ec0ff */
[----:B------:R-:W-:Y:S02]  /*11a10*/  SHF.R.U32.HI R5, RZ, 0x8, R5 ;  /* 0x00000008ff057819 */ /* 0x000fe40000011605 */
[----:B------:R-:W-:Y:S02]  /*11a20*/  SHF.R.U32.HI R7, RZ, 0x18, R87 ;  /* 0x00000018ff077819 */ /* 0x000fe40000011657 */
[----:B------:R-:W-:-:S02]  /*11a30*/  LOP3.LUT R4, R4, 0xff, RZ, 0xc0, !PT ;  /* 0x000000ff04047812 */ /* 0x000fc400078ec0ff */
[----:B------:R-:W-:Y:S02]  /*11a40*/  PRMT R6, R6, 0x5410, R5 ;  /* 0x0000541006067816 */ /* 0x000fe40000000005 */
[----:B------:R-:W-:-:S03]  /*11a50*/  PRMT R5, R4, 0x5410, R7 ;  /* 0x0000541004057816 */ /* 0x000fc60000000007 */
[--C-:B------:R-:W-:Y:S01]  /*11a60*/  HSET2.LE.AND R4, R6, R0.reuse, PT ;  /* 0x0000000006047233 */ /* 0x100fe20003803000 */
[----:B------:R-:W-:Y:S01]  /*11a70*/  IMAD.MOV.U32 R6, RZ, RZ, R219 ;  /* 0x000000ffff067224 */ /* 0x000fe200078e00db */
[----:B------:R-:W-:-:S04]  /*11a80*/  HSET2.LE.AND R5, R5, R0, PT ;  /* 0x0000000005057233 */ /* 0x000fc80003803000 */
[----:B------:R-:W-:Y:S01]  /*11a90*/  LOP3.LUT R4, R6, R4, RZ, 0xc0, !PT ;  /* 0x0000000406047212 */ /* 0x000fe200078ec0ff */
[----:B------:R-:W-:Y:S01]  /*11aa0*/  IMAD.MOV.U32 R6, RZ, RZ, R202 ;  /* 0x000000ffff067224 */ /* 0x000fe200078e00ca */
[----:B------:R-:W-:-:S04]  /*11ab0*/  LOP3.LUT R7, R9, 0xff00ff, RZ, 0xc0, !PT ;  /* 0x00ff00ff09077812 */ /* 0x000fc800078ec0ff */
[----:B------:R-:W-:Y:S02]  /*11ac0*/  LOP3.LUT R5, R6, R5, RZ, 0xc0, !PT ;  /* 0x0000000506057212 */ /* 0x000fe400078ec0ff */
[--C-:B------:R-:W-:Y:S01]  /*11ad0*/  HSET2.LE.AND R6, R8, R0.reuse, PT ;  /* 0x0000000008067233 */ /* 0x100fe20003803000 */
[----:B------:R-:W-:Y:S01]  /*11ae0*/  IMAD.MOV.U32 R8, RZ, RZ, R154 ;  /* 0x000000ffff087224 */ /* 0x000fe200078e009a */
[----:B------:R-:W-:-:S04]  /*11af0*/  HSET2.LE.AND R7, R7, R0, PT ;  /* 0x0000000007077233 */ /* 0x000fc80003803000 */
[----:B------:R-:W-:Y:S01]  /*11b00*/  LOP3.LUT R6, R8, R6, RZ, 0xc0, !PT ;  /* 0x0000000608067212 */ /* 0x000fe200078ec0ff */
[----:B------:R-:W-:-:S05]  /*11b10*/  IMAD.MOV.U32 R8, RZ, RZ, R109 ;  /* 0x000000ffff087224 */ /* 0x000fca00078e006d */
[----:B------:R-:W-:Y:S01]  /*11b20*/  LOP3.LUT R7, R8, R7, RZ, 0xc0, !PT ;  /* 0x0000000708077212 */ /* 0x000fe200078ec0ff */
[----:B------:R-:W-:Y:S02]  /*11b30*/  IMAD.MOV.U32 R233, RZ, RZ, R123 ;  /* 0x000000ffffe97224 */ /* 0x000fe400078e007b */
[----:B------:R-:W-:Y:S02]  /*11b40*/  IMAD.MOV.U32 R239, RZ, RZ, R122 ;  /* 0x000000ffffef7224 */ /* 0x000fe400078e007a */
[----:B------:R-:W-:Y:S02]  /*11b50*/  IMAD.MOV.U32 R231, RZ, RZ, R121 ;  /* 0x000000ffffe77224 */ /* 0x000fe400078e0079 */
[----:B------:R-:W-:Y:S01]  /*11b60*/  IMAD.MOV.U32 R232, RZ, RZ, R120 ;  /* 0x000000ffffe87224 */ /* 0x000fe200078e0078 */
[C---:B---3--:R-:W-:Y:S08]  /*11b70*/  HMMA.16816.F32.BF16 R60, R4.reuse, R12, R60 ;  /* 0x0000000c043c723c */ /* 0x048ff0000004183c */
[C---:B------:R-:W-:Y:S08]  /*11b80*/  HMMA.16816.F32.BF16 R52, R4.reuse, R14, R52 ;  /* 0x0000000e0434723c */ /* 0x040ff00000041834 */
[C---:B------:R-:W-:Y:S08]  /*11b90*/  HMMA.16816.F32.BF16 R120, R4.reuse, R16, R48 ;  /* 0x000000100478723c */ /* 0x040ff00000041830 */
[----:B------:R-:W-:Y:S01]  /*11ba0*/  HMMA.16816.F32.BF16 R40, R4, R18, R40 ;  /* 0x000000120428723c */ /* 0x000fe20000041828 */
[----:B------:R-:W-:-:S02]  /*11bb0*/  PRMT R5, R108, 0x7773, RZ ;  /* 0x000077736c057816 */ /* 0x000fc400000000ff */
[----:B------:R-:W-:-:S04]  /*11bc0*/  PRMT R4, R108, 0x7772, RZ ;  /* 0x000077726c047816 */ /* 0x000fc800000000ff */
[----:B------:R-:W-:Y:S02]  /*11bd0*/  PRMT R9, R4, 0x5410, R5 ;  /* 0x0000541004097816 */ /* 0x000fe40000000005 */
[C---:B------:R-:W-:Y:S02]  /*11be0*/  LOP3.LUT R4, R98.reuse, 0xffff, RZ, 0xc0, !PT ;  /* 0x0000ffff62047812 */ /* 0x040fe400078ec0ff */
[----:B------:R-:W-:Y:S02]  /*11bf0*/  LOP3.LUT R5, R98, 0xff, RZ, 0xc0, !PT ;  /* 0x000000ff62057812 */ /* 0x000fe400078ec0ff */
[----:B------:R-:W-:Y:S01]  /*11c00*/  SHF.R.U32.HI R4, RZ, 0x8, R4 ;  /* 0x00000008ff047819 */ /* 0x000fe20000011604 */
[----:B------:R-:W-:-:S03]  /*11c10*/  IMAD.MOV.U32 R7, RZ, RZ, R108 ;  /* 0x000000ffff077224 */ /* 0x000fc600078e006c */
[--C-:B------:R-:W-:Y:S02]  /*11c20*/  PRMT R6, R5, 0x5410, R4.reuse ;  /* 0x0000541005067816 */ /* 0x100fe40000000004 */
[----:B------:R-:W-:Y:S02]  /*11c30*/  PRMT R4, R98, 0x7632, R4 ;  /* 0x0000763262047816 */ /* 0x000fe40000000004 */
[----:B------:R-:W-:Y:S02]  /*11c40*/  LOP3.LUT R8, R7, 0xff, RZ, 0xc0, !PT ;  /* 0x000000ff07087812 */ /* 0x000fe400078ec0ff */
[----:B------:R-:W-:Y:S02]  /*11c50*/  SHF.R.U32.HI R7, RZ, 0x18, R98 ;  /* 0x00000018ff077819 */ /* 0x000fe40000011662 */
[----:B------:R-:W-:Y:S02]  /*11c60*/  LOP3.LUT R5, R4, 0xff, RZ, 0xc0, !PT ;  /* 0x000000ff04057812 */ /* 0x000fe400078ec0ff */
[----:B------:R-:W-:-:S02]  /*11c70*/  PRMT R10, R108, 0x7771, RZ ;  /* 0x000077716c0a7816 */ /* 0x000fc400000000ff */
[--C-:B------:R-:W-:Y:S02]  /*11c80*/  HSET2.LE.AND R4, R6, R0.reuse, PT ;  /* 0x0000000006047233 */ /* 0x100fe40003803000 */
[----:B------:R-:W-:Y:S02]  /*11c90*/  PRMT R5, R5, 0x5410, R7 ;  /* 0x0000541005057816 */ /* 0x000fe40000000007 */
[----:B------:R-:W-:Y:S02]  /*11ca0*/  PRMT R6, R8, 0x5410, R10 ;  /* 0x0000541008067816 */ /* 0x000fe4000000000a */
[----:B------:R-:W-:Y:S02]  /*11cb0*/  LOP3.LUT R7, R9, 0xff00ff, RZ, 0xc0, !PT ;  /* 0x00ff00ff09077812 */ /* 0x000fe400078ec0ff */
        /* <DEDUP_REMOVED lines=11> */
[----:B------:R-:W-:Y:S01]  /*11d70*/  HMMA.16816.F32.BF16 R108, R4, R14, R68 ;  /* 0x0000000e046c723c */ /* 0x000fe20000041844 */
[----:B------:R-:W-:Y:S02]  /*11d80*/  IMAD.MOV.U32 R232, RZ, RZ, R118 ;  /* 0x000000ffffe87224 */ /* 0x000fe400078e0076 */
[----:B------:R-:W-:Y:S02]  /*11d90*/  IMAD.MOV.U32 R237, RZ, RZ, R116 ;  /* 0x000000ffffed7224 */ /* 0x000fe400078e0074 */
[----:B------:R-:W-:-:S03]  /*11da0*/  IMAD.MOV.U32 R233, RZ, RZ, R117 ;  /* 0x000000ffffe97224 */ /* 0x000fc600078e0075 */
[----:B------:R-:W-:Y:S01]  /*11db0*/  HMMA.16816.F32.BF16 R88, R4, R12, R72 ;  /* 0x0000000c0458723c */ /* 0x000fe20000041848 */
[----:B------:R-:W-:-:S07]  /*11dc0*/  IMAD.MOV.U32 R240, RZ, RZ, R169 ;  /* 0x000000fffff07224 */ /* 0x000fce00078e00a9 */
[----:B------:R-:W-:Y:S01]  /*11dd0*/  HMMA.16816.F32.BF16 R68, R4, R16, R28 ;  /* 0x000000100444723c */ /* 0x000fe2000004181c */
[----:B------:R-:W-:-:S07]  /*11de0*/  IMAD.MOV.U32 R17, RZ, RZ, R82 ;  /* 0x000000ffff117224 */ /* 0x000fce00078e0052 */
[----:B------:R-:W-:Y:S01]  /*11df0*/  HMMA.16816.F32.BF16 R116, R4, R18, R24 ;  /* 0x000000120474723c */ /* 0x000fe20000041818 */
[----:B------:R-:W-:Y:S01]  /*11e00*/  IMAD.MOV.U32 R6, RZ, RZ, R58 ;  /* 0x000000ffff067224 */ /* 0x000fe200078e003a */
[C---:B------:R-:W-:Y:S02]  /*11e10*/  PRMT R5, R58.reuse, 0x7773, RZ ;  /* 0x000077733a057816 */ /* 0x040fe400000000ff */
[C---:B------:R-:W-:Y:S02]  /*11e20*/  PRMT R4, R58.reuse, 0x7772, RZ ;  /* 0x000077723a047816 */ /* 0x040fe400000000ff */
[----:B------:R-:W-:Y:S02]  /*11e30*/  PRMT R7, R58, 0x7771, RZ ;  /* 0x000077713a077816 */ /* 0x000fe400000000ff */
[----:B------:R-:W-:Y:S02]  /*11e40*/  PRMT R169, R4, 0x5410, R5 ;  /* 0x0000541004a97816 */ /* 0x000fe40000000005 */
[----:B------:R-:W-:Y:S01]  /*11e50*/  LOP3.LUT R4, R6, 0xff, RZ, 0xc0, !PT ;  /* 0x000000ff06047812 */ /* 0x000fe200078ec0ff */
[----:B------:R-:W-:Y:S01]  /*11e60*/  IMAD.MOV.U32 R241, RZ, RZ, R168 ;  /* 0x000000fffff17224 */ /* 0x000fe200078e00a8 */
[----:B------:R-:W-:Y:S01]  /*11e70*/  PRMT R18, R82, 0x7771, RZ ;  /* 0x0000777152127816 */ /* 0x000fe200000000ff */
[----:B------:R-:W-:Y:S01]  /*11e80*/  IMAD.MOV.U32 R14, RZ, RZ, R76 ;  /* 0x000000ffff0e7224 */ /* 0x000fe200078e004c */
[----:B------:R-:W-:-:S02]  /*11e90*/  PRMT R168, R4, 0x5410, R7 ;  /* 0x0000541004a87816 */ /* 0x000fc40000000007 */
[----:B------:R-:W-:Y:S02]  /*11ea0*/  LOP3.LUT R4, R17, 0xff, RZ, 0xc0, !PT ;  /* 0x000000ff11047812 */ /* 0x000fe400078ec0ff */
[----:B------:R-:W-:Y:S02]  /*11eb0*/  PRMT R21, R76, 0x7771, RZ ;  /* 0x000077714c157816 */ /* 0x000fe400000000ff */
[----:B------:R-:W-:Y:S02]  /*11ec0*/  LOP3.LUT R5, R14, 0xff, RZ, 0xc0, !PT ;  /* 0x000000ff0e057812 */ /* 0x000fe400078ec0ff */
[----:B------:R-:W-:Y:S01]  /*11ed0*/  PRMT R72, R4, 0x5410, R18 ;  /* 0x0000541004487816 */ /* 0x000fe20000000012 */
[----:B------:R-:W-:Y:S01]  /*11ee0*/  IMAD.MOV.U32 R19, RZ, RZ, R78 ;  /* 0x000000ffff137224 */ /* 0x000fe200078e004e */
[----:B------:R-:W-:Y:S02]  /*11ef0*/  LOP3.LUT R4, R85, 0xffff, RZ, 0xc0, !PT ;  /* 0x0000ffff55047812 */ /* 0x000fe400078ec0ff */
[----:B------:R-:W-:-:S02]  /*11f00*/  PRMT R9, R76, 0x7773, RZ ;  /* 0x000077734c097816 */ /* 0x000fc400000000ff */
[----:B------:R-:W-:Y:S02]  /*11f10*/  PRMT R8, R76, 0x7772, RZ ;  /* 0x000077724c087816 */ /* 0x000fe400000000ff */
[----:B------:R-:W-:Y:S02]  /*11f20*/  PRMT R87, R5, 0x5410, R21 ;  /* 0x0000541005577816 */ /* 0x000fe40000000015 */
[----:B------:R-:W-:Y:S02]  /*11f30*/  LOP3.LUT R5, R85, 0xff, RZ, 0xc0, !PT ;  /* 0x000000ff55057812 */ /* 0x000fe400078ec0ff */
[----:B------:R-:W-:Y:S01]  /*11f40*/  SHF.R.U32.HI R4, RZ, 0x8, R4 ;  /* 0x00000008ff047819 */ /* 0x000fe20000011604 */
[----:B------:R-:W-:Y:S01]  /*11f50*/  IMAD.MOV.U32 R20, RZ, RZ, R66 ;  /* 0x000000ffff147224 */ /* 0x000fe200078e0042 */
[----:B------:R-:W-:Y:S02]  /*11f60*/  PRMT R22, R78, 0x7771, RZ ;  /* 0x000077714e167816 */ /* 0x000fe400000000ff */
[----:B------:R-:W-:-:S02]  /*11f70*/  LOP3.LUT R6, R19, 0xff, RZ, 0xc0, !PT ;  /* 0x000000ff13067812 */ /* 0x000fc400078ec0ff */
[C---:B------:R-:W-:Y:S02]  /*11f80*/  PRMT R13, R82.reuse, 0x7773, RZ ;  /* 0x00007773520d7816 */ /* 0x040fe400000000ff */
[----:B------:R-:W-:Y:S02]  /*11f90*/  PRMT R12, R82, 0x7772, RZ ;  /* 0x00007772520c7816 */ /* 0x000fe400000000ff */
[----:B------:R-:W-:Y:S02]  /*11fa0*/  PRMT R96, R8, 0x5410, R9 ;  /* 0x0000541008607816 */ /* 0x000fe40000000009 */
[C---:B------:R-:W-:Y:S02]  /*11fb0*/  PRMT R9, R64.reuse, 0x7773, RZ ;  /* 0x0000777340097816 */ /* 0x040fe400000000ff */
[----:B------:R-:W-:Y:S02]  /*11fc0*/  PRMT R8, R64, 0x7772, RZ ;  /* 0x0000777240087816 */ /* 0x000fe400000000ff */
[----:B------:R-:W-:Y:S01]  /*11fd0*/  PRMT R82, R5, 0x5410, R4 ;  /* 0x0000541005527816 */ /* 0x000fe20000000004 */
[----:B------:R-:W-:Y:S01]  /*11fe0*/  IMAD.MOV.U32 R244, RZ, RZ, R239 ;  /* 0x000000fffff47224 */ /* 0x000fe200078e00ef */
[----:B------:R-:W-:-:S02]  /*11ff0*/  PRMT R11, R78, 0x7773, RZ ;  /* 0x000077734e0b7816 */ /* 0x000fc400000000ff */
[----:B------:R-:W-:Y:S02]  /*12000*/  PRMT R10, R78, 0x7772, RZ ;  /* 0x000077724e0a7816 */ /* 0x000fe400000000ff */
[----:B------:R-:W-:Y:S01]  /*12010*/  PRMT R5, R85, 0x7632, R5 ;  /* 0x0000763255057816 */ /* 0x000fe20000000005 */
[----:B------:R-:W-:Y:S01]  /*12020*/  IMAD.MOV.U32 R239, RZ, RZ, R114 ;  /* 0x000000ffffef7224 */ /* 0x000fe200078e0072 */
[C---:B------:R-:W-:Y:S02]  /*12030*/  PRMT R16, R66.reuse, 0x7773, RZ ;  /* 0x0000777342107816 */ /* 0x040fe400000000ff */
[----:B------:R-:W-:Y:S02]  /*12040*/  PRMT R15, R66, 0x7772, RZ ;  /* 0x00007772420f7816 */ /* 0x000fe400000000ff */
[----:B------:R-:W-:Y:S02]  /*12050*/  PRMT R27, R6, 0x5410, R22 ;  /* 0x00005410061b7816 */ /* 0x000fe40000000016 */
[C---:B------:R-:W-:Y:S01]  /*12060*/  LOP3.LUT R4, R77.reuse, 0xffff, RZ, 0xc0, !PT ;  /* 0x0000ffff4d047812 */ /* 0x040fe200078ec0ff */
[----:B------:R-:W-:Y:S01]  /*12070*/  IMAD.MOV.U32 R24, RZ, RZ, R64 ;  /* 0x000000ffff187224 */ /* 0x000fe200078e0040 */
[----:B------:R-:W-:Y:S01]  /*12080*/  PRMT R6, R77, 0x7632, R6 ;  /* 0x000076324d067816 */ /* 0x000fe20000000006 */
[----:B------:R-:W-:Y:S01]  /*12090*/  IMAD.MOV.U32 R238, RZ, RZ, R155 ;  /* 0x000000ffffee7224 */ /* 0x000fe200078e009b */
[----:B------:R-:W-:-:S02]  /*120a0*/  PRMT R23, R66, 0x7771, RZ ;  /* 0x0000777142177816 */ /* 0x000fc400000000ff */
[----:B------:R-:W-:Y:S02]  /*120b0*/  PRMT R114, R8, 0x5410, R9 ;  /* 0x0000541008727816 */ /* 0x000fe40000000009 */
[----:B------:R-:W-:Y:S02]  /*120c0*/  LOP3.LUT R7, R20, 0xff, RZ, 0xc0, !PT ;  /* 0x000000ff14077812 */ /* 0x000fe400078ec0ff */
[----:B------:R-:W-:Y:S02]  /*120d0*/  PRMT R28, R10, 0x5410, R11 ;  /* 0x000054100a1c7816 */ /* 0x000fe4000000000b */
[----:B------:R-:W-:Y:S01]  /*120e0*/  LOP3.LUT R8, R5, 0xff, RZ, 0xc0, !PT ;  /* 0x000000ff05087812 */ /* 0x000fe200078ec0ff */
[----:B------:R-:W-:Y:S01]  /*120f0*/  IMAD.MOV.U32 R21, RZ, RZ, R142 ;  /* 0x000000ffff157224 */ /* 0x000fe200078e008e */
[----:B------:R-:W-:Y:S02]  /*12100*/  PRMT R155, R15, 0x5410, R16 ;  /* 0x000054100f9b7816 */ /* 0x000fe40000000010 */
[----:B------:R-:W-:-:S02]  /*12110*/  LOP3.LUT R10, R77, 0xff, RZ, 0xc0, !PT ;  /* 0x000000ff4d0a7812 */ /* 0x000fc400078ec0ff */
[----:B------:R-:W-:Y:S02]  /*12120*/  SHF.R.U32.HI R5, RZ, 0x8, R4 ;  /* 0x00000008ff057819 */ /* 0x000fe40000011604 */
[C---:B------:R-:W-:Y:S02]  /*12130*/  PRMT R26, R142.reuse, 0x7771, RZ ;  /* 0x000077718e1a7816 */ /* 0x040fe400000000ff */
[C---:B------:R-:W-:Y:S02]  /*12140*/  PRMT R16, R142.reuse, 0x7773, RZ ;  /* 0x000077738e107816 */ /* 0x040fe400000000ff */
[----:B------:R-:W-:Y:S02]  /*12150*/  PRMT R15, R142, 0x7772, RZ ;  /* 0x000077728e0f7816 */ /* 0x000fe400000000ff */
[----:B------:R-:W-:Y:S02]  /*12160*/  SHF.R.U32.HI R9, RZ, 0x18, R77 ;  /* 0x00000018ff097819 */ /* 0x000fe4000001164d */
[----:B------:R-:W-:-:S02]  /*12170*/  LOP3.LUT R4, R6, 0xff, RZ, 0xc0, !PT ;  /* 0x000000ff06047812 */ /* 0x000fc400078ec0ff */
[----:B------:R-:W-:Y:S02]  /*12180*/  PRMT R142, R7, 0x5410, R23 ;  /* 0x00005410078e7816 */ /* 0x000fe40000000017 */
[----:B------:R-:W-:Y:S02]  /*12190*/  PRMT R25, R64, 0x7771, RZ ;  /* 0x0000777140197816 */ /* 0x000fe400000000ff */
[----:B------:R-:W-:Y:S02]  /*121a0*/  LOP3.LUT R7, R24, 0xff, RZ, 0xc0, !PT ;  /* 0x000000ff18077812 */ /* 0x000fe400078ec0ff */
[----:B------:R-:W-:Y:S02]  /*121b0*/  PRMT R143, R10, 0x5410, R5 ;  /* 0x000054100a8f7816 */ /* 0x000fe40000000005 */
[----:B------:R-:W-:Y:S02]  /*121c0*/  LOP3.LUT R6, R81, 0xffff, RZ, 0xc0, !PT ;  /* 0x0000ffff51067812 */ /* 0x000fe400078ec0ff */
[----:B------:R-:W-:-:S02]  /*121d0*/  PRMT R154, R4, 0x5410, R9 ;  /* 0x00005410049a7816 */ /* 0x000fc40000000009 */
[----:B------:R-:W-:Y:S02]  /*121e0*/  PRMT R5, R81, 0x7632, R5 ;  /* 0x0000763251057816 */ /* 0x000fe40000000005 */
[----:B------:R-:W-:Y:S02]  /*121f0*/  LOP3.LUT R4, R65, 0xffff, RZ, 0xc0, !PT ;  /* 0x0000ffff41047812 */ /* 0x000fe400078ec0ff */
[----:B------:R-:W-:Y:S02]  /*12200*/  PRMT R98, R7, 0x5410, R25 ;  /* 0x0000541007627816 */ /* 0x000fe40000000019 */
[----:B------:R-:W-:Y:S02]  /*12210*/  SHF.R.U32.HI R7, RZ, 0x8, R6 ;  /* 0x00000008ff077819 */ /* 0x000fe40000011606 */
[----:B------:R-:W-:Y:S02]  /*12220*/  SHF.R.U32.HI R11, RZ, 0x18, R85 ;  /* 0x00000018ff0b7819 */ /* 0x000fe40000011655 */
[----:B------:R-:W-:-:S02]  /*12230*/  LOP3.LUT R6, R5, 0xff, RZ, 0xc0, !PT ;  /* 0x000000ff05067812 */ /* 0x000fc400078ec0ff */
[----:B------:R-:W-:Y:S02]  /*12240*/  SHF.R.U32.HI R4, RZ, 0x8, R4 ;  /* 0x00000008ff047819 */ /* 0x000fe40000011604 */
[----:B------:R-:W-:Y:S02]  /*12250*/  LOP3.LUT R5, R65, 0xff, RZ, 0xc0, !PT ;  /* 0x000000ff41057812 */ /* 0x000fe400078ec0ff */
[----:B------:R-:W-:Y:S01]  /*12260*/  LOP3.LUT R9, R81, 0xff, RZ, 0xc0, !PT ;  /* 0x000000ff51097812 */ /* 0x000fe200078ec0ff */
[----:B------:R-:W-:Y:S01]  /*12270*/  IMAD.MOV.U32 R231, RZ, RZ, R115 ;  /* 0x000000ffffe77224 */ /* 0x000fe200078e0073 */
[----:B------:R-:W-:Y:S02]  /*12280*/  PRMT R78, R8, 0x5410, R11 ;  /* 0x00005410084e7816 */ /* 0x000fe4000000000b */
[----:B------:R-:W-:Y:S02]  /*12290*/  SHF.R.U32.HI R8, RZ, 0x18, R81 ;  /* 0x00000018ff087819 */ /* 0x000fe40000011651 */
[----:B------:R-:W-:-:S02]  /*122a0*/  PRMT R115, R5, 0x5410, R4 ;  /* 0x0000541005737816 */ /* 0x000fc40000000004 */
[--C-:B------:R-:W-:Y:S02]  /*122b0*/  PRMT R46, R9, 0x5410, R7.reuse ;  /* 0x00005410092e7816 */ /* 0x100fe40000000007 */
[----:B------:R-:W-:Y:S02]  /*122c0*/  PRMT R4, R65, 0x7632, R4 ;  /* 0x0000763241047816 */ /* 0x000fe40000000004 */
[C---:B------:R-:W-:Y:S02]  /*122d0*/  LOP3.LUT R5, R86.reuse, 0xffff, RZ, 0xc0, !PT ;  /* 0x0000ffff56057812 */ /* 0x040fe400078ec0ff */
[----:B------:R-:W-:Y:S02]  /*122e0*/  PRMT R7, R86, 0x7632, R7 ;  /* 0x0000763256077816 */ /* 0x000fe40000000007 */
[----:B------:R-:W-:Y:S02]  /*122f0*/  PRMT R34, R6, 0x5410, R8 ;  /* 0x0000541006227816 */ /* 0x000fe40000000008 */
[----:B------:R-:W-:-:S02]  /*12300*/  LOP3.LUT R10, R86, 0xff, RZ, 0xc0, !PT ;  /* 0x000000ff560a7812 */ /* 0x000fc400078ec0ff */
[----:B------:R-:W-:Y:S02]  /*12310*/  LOP3.LUT R6, R4, 0xff, RZ, 0xc0, !PT ;  /* 0x000000ff04067812 */ /* 0x000fe400078ec0ff */
[----:B------:R-:W-:Y:S02]  /*12320*/  SHF.R.U32.HI R5, RZ, 0x8, R5 ;  /* 0x00000008ff057819 */ /* 0x000fe40000011605 */
[----:B------:R-:W-:Y:S02]  /*12330*/  SHF.R.U32.HI R9, RZ, 0x18, R86 ;  /* 0x00000018ff097819 */ /* 0x000fe40000011656 */
[----:B------:R-:W-:Y:S02]  /*12340*/  LOP3.LUT R4, R7, 0xff, RZ, 0xc0, !PT ;  /* 0x000000ff07047812 */ /* 0x000fe400078ec0ff */
[----:B------:R-:W-:Y:S02]  /*12350*/  PRMT R11, R15, 0x5410, R16 ;  /* 0x000054100f0b7816 */ /* 0x000fe40000000010 */
[----:B------:R-:W-:-:S02]  /*12360*/  PRMT R24, R10, 0x5410, R5 ;  /* 0x000054100a187816 */ /* 0x000fc40000000005 */
[----:B------:R-:W-:Y:S02]  /*12370*/  SHF.R.U32.HI R8, RZ, 0x18, R65 ;  /* 0x00000018ff087819 */ /* 0x000fe40000011641 */
[----:B------:R-:W-:Y:S02]  /*12380*/  PRMT R15, R4, 0x5410, R9 ;  /* 0x00005410040f7816 */ /* 0x000fe40000000009 */
[C---:B------:R-:W-:Y:S02]  /*12390*/  LOP3.LUT R5, R80.reuse, 0xffff, RZ, 0xc0, !PT ;  /* 0x0000ffff50057812 */ /* 0x040fe400078ec0ff */
[----:B------:R-:W-:Y:S02]  /*123a0*/  PRMT R4, R80, 0x7632, R4 ;  /* 0x0000763250047816 */ /* 0x000fe40000000004 */
[----:B------:R-:W-:Y:S02]  /*123b0*/  PRMT R86, R6, 0x5410, R8 ;  /* 0x0000541006567816 */ /* 0x000fe40000000008 */
[----:B------:R-:W-:-:S02]  /*123c0*/  LOP3.LUT R7, R80, 0xff, RZ, 0xc0, !PT ;  /* 0x000000ff50077812 */ /* 0x000fc400078ec0ff */
[----:B------:R-:W-:Y:S02]  /*123d0*/  SHF.R.U32.HI R5, RZ, 0x8, R5 ;  /* 0x00000008ff057819 */ /* 0x000fe40000011605 */
[----:B------:R-:W-:Y:S02]  /*123e0*/  SHF.R.U32.HI R6, RZ, 0x18, R80 ;  /* 0x00000018ff067819 */ /* 0x000fe40000011650 */
[----:B------:R-:W-:Y:S01]  /*123f0*/  LOP3.LUT R4, R4, 0xff, RZ, 0xc0, !PT ;  /* 0x000000ff04047812 */ /* 0x000fe200078ec0ff */
[----:B------:R-:W-:Y:S01]  /*12400*/  IMAD.MOV.U32 R14, RZ, RZ, R56 ;  /* 0x000000ffff0e7224 */ /* 0x000fe200078e0038 */
[----:B------:R-:W-:Y:S02]  /*12410*/  PRMT R85, R7, 0x5410, R5 ;  /* 0x0000541007557816 */ /* 0x000fe40000000005 */
[----:B------:R-:W-:Y:S02]  /*12420*/  LOP3.LUT R8, R21, 0xff, RZ, 0xc0, !PT ;  /* 0x000000ff15087812 */ /* 0x000fe400078ec0ff */
[----:B------:R-:W-:Y:S01]  /*12430*/  PRMT R80, R4, 0x5410, R6 ;  /* 0x0000541004507816 */ /* 0x000fe20000000006 */
[----:B--2---:R-:W-:Y:S01]  /*12440*/  @!P0 HFMA2.BF16_V2 R47, -RZ.H0_H0, RZ.H0_H0, -R67.H0_H0 ;  /* 0x200000ffff2f8231 */ /* 0x004fe20000340943 */
[C---:B------:R-:W-:Y:S01]  /*12450*/  LOP3.LUT R5, R84.reuse, 0xffff, RZ, 0xc0, !PT ;  /* 0x0000ffff54057812 */ /* 0x040fe200078ec0ff */
[----:B------:R-:W-:Y:S01]  /*12460*/  LDSM.16.MT88.4 R20, [R99+0x5000] ;  /* 0x005000006314783b */ /* 0x000fe20000004200 */
[----:B------:R-:W-:-:S02]  /*12470*/  PRMT R4, R84, 0x7632, R4 ;  /* 0x0000763254047816 */ /* 0x000fc40000000004 */
[----:B------:R-:W-:Y:S02]  /*12480*/  PRMT R17, R56, 0x7771, RZ ;  /* 0x0000777138117816 */ /* 0x000fe400000000ff */
[----:B------:R-:W-:Y:S02]  /*12490*/  LOP3.LUT R6, R14, 0xff, RZ, 0xc0, !PT ;  /* 0x000000ff0e067812 */ /* 0x000fe400078ec0ff */
[----:B------:R-:W-:Y:S02]  /*124a0*/  PRMT R9, R8, 0x5410, R26 ;  /* 0x0000541008097816 */ /* 0x000fe4000000001a */
[----:B------:R-:W-:Y:S02]  /*124b0*/  LOP3.LUT R7, R84, 0xff, RZ, 0xc0, !PT ;  /* 0x000000ff54077812 */ /* 0x000fe400078ec0ff */
[----:B------:R-:W-:Y:S02]  /*124c0*/  SHF.R.U32.HI R5, RZ, 0x8, R5 ;  /* 0x00000008ff057819 */ /* 0x000fe40000011605 */
[----:B------:R-:W-:-:S02]  /*124d0*/  SHF.R.U32.HI R8, RZ, 0x18, R84 ;  /* 0x00000018ff087819 */ /* 0x000fc40000011654 */
[----:B------:R-:W-:Y:S02]  /*124e0*/  LOP3.LUT R4, R4, 0xff, RZ, 0xc0, !PT ;  /* 0x000000ff04047812 */ /* 0x000fe400078ec0ff */
[----:B------:R-:W-:Y:S02]  /*124f0*/  PRMT R77, R6, 0x5410, R17 ;  /* 0x00005410064d7816 */ /* 0x000fe40000000011 */
[----:B------:R-:W-:Y:S01]  /*12500*/  PRMT R6, R7, 0x5410, R5 ;  /* 0x0000541007067816 */ /* 0x000fe20000000005 */
[----:B------:R-:W2:Y:S01]  /*12510*/  LDSM.16.MT88.4 R16, [R160+0x5000] ;  /* 0x00500000a010783b */ /* 0x000ea20000004200 */
[----:B------:R-:W-:Y:S01]  /*12520*/  PRMT R5, R4, 0x5410, R8 ;  /* 0x0000541004057816 */ /* 0x000fe20000000008 */
[----:B------:R-:W-:Y:S02]  /*12530*/  IMAD.MOV.U32 R7, RZ, RZ, R180 ;  /* 0x000000ffff077224 */ /* 0x000fe400078e00b4 */
[--C-:B------:R-:W-:Y:S02]  /*12540*/  HSET2.LE.AND R4, R6, R0.reuse, PT ;  /* 0x0000000006047233 */ /* 0x100fe40003803000 */
[--C-:B------:R-:W-:Y:S01]  /*12550*/  HSET2.LE.AND R5, R5, R0.reuse, PT ;  /* 0x0000000005057233 */ /* 0x100fe20003803000 */
[----:B------:R-:W-:Y:S01]  /*12560*/  IMAD.MOV.U32 R8, RZ, RZ, R181 ;  /* 0x000000ffff087224 */ /* 0x000fe200078e00b5 */
[----:B------:R-:W-:Y:S01]  /*12570*/  HSET2.LE.AND R6, R9, R0, PT ;  /* 0x0000000009067233 */ /* 0x000fe20003803000 */
[----:B------:R-:W-:Y:S01]  /*12580*/  IMAD.MOV.U32 R9, RZ, RZ, R177 ;  /* 0x000000ffff097224 */ /* 0x000fe200078e00b1 */
[----:B------:R-:W-:-:S02]  /*12590*/  PRMT R10, R47, 0x7610, R10 ;  /* 0x000076102f0a7816 */ /* 0x000fc4000000000a */
[----:B------:R-:W-:Y:S02]  /*125a0*/  LOP3.LUT R5, R7, R5, RZ, 0xc0, !PT ;  /* 0x0000000507057212 */ /* 0x000fe400078ec0ff */
[----:B------:R-:W-:Y:S02]  /*125b0*/  LOP3.LUT R7, R79, 0xffff, RZ, 0xc0, !PT ;  /* 0x0000ffff4f077812 */ /* 0x000fe400078ec0ff */
[----:B------:R-:W-:Y:S02]  /*125c0*/  @!P0 PRMT R67, R10, 0x5410, RZ ;  /* 0x000054100a438816 */ /* 0x000fe400000000ff */
[----:B------:R-:W-:Y:S02]  /*125d0*/  LOP3.LUT R4, R8, R4, RZ, 0xc0, !PT ;  /* 0x0000000408047212 */ /* 0x000fe400078ec0ff */
[----:B------:R-:W-:Y:S02]  /*125e0*/  LOP3.LUT R6, R9, R6, RZ, 0xc0, !PT ;  /* 0x0000000609067212 */ /* 0x000fe400078ec0ff */
[----:B------:R-:W-:-:S02]  /*125f0*/  LOP3.LUT R10, R11, 0xff00ff, RZ, 0xc0, !PT ;  /* 0x00ff00ff0b0a7812 */ /* 0x000fc400078ec0ff */
[----:B------:R-:W-:Y:S02]  /*12600*/  SHF.R.U32.HI R8, RZ, 0x8, R7 ;  /* 0x00000008ff087819 */ /* 0x000fe40000011607 */
[----:B------:R-:W-:Y:S02]  /*12610*/  LOP3.LUT R9, R79, 0xff, RZ, 0xc0, !PT ;  /* 0x000000ff4f097812 */ /* 0x000fe400078ec0ff */
[----:B------:R-:W-:Y:S02]  /*12620*/  HSET2.LE.AND R7, R10, R0, PT ;  /* 0x000000000a077233 */ /* 0x000fe40003803000 */
[----:B------:R-:W-:Y:S01]  /*12630*/  PRMT R76, R9, 0x5410, R8 ;  /* 0x00005410094c7816 */ /* 0x000fe20000000008 */
[----:B------:R-:W-:Y:S01]  /*12640*/  IMAD.MOV.U32 R8, RZ, RZ, R179 ;  /* 0x000000ffff087224 */ /* 0x000fe200078e00b3 */
[----:B------:R-:W-:Y:S01]  /*12650*/  PRMT R73, R12, 0x5410, R13 ;  /* 0x000054100c497816 */ /* 0x000fe2000000000d */
[----:B------:R-:W-:Y:S01]  /*12660*/  IMAD.U32 R10, RZ, RZ, UR30 ;  /* 0x0000001eff0a7e24 */ /* 0x000fe2000f8e00ff */
[----:B------:R-:W-:-:S02]  /*12670*/  PRMT R13, R56, 0x7773, RZ ;  /* 0x00007773380d7816 */ /* 0x000fc400000000ff */
[----:B------:R-:W-:Y:S02]  /*12680*/  LOP3.LUT R7, R8, R7, RZ, 0xc0, !PT ;  /* 0x0000000708077212 */ /* 0x000fe400078ec0ff */
[----:B------:R-:W-:Y:S02]  /*12690*/  PRMT R12, R56, 0x7772, RZ ;  /* 0x00007772380c7816 */ /* 0x000fe400000000ff */
[----:B------:R-:W-:Y:S01]  /*126a0*/  PRMT R8, R79, 0x7632, R8 ;  /* 0x000076324f087816 */ /* 0x000fe20000000008 */
[----:B------:R-:W-:Y:S01]  /*126b0*/  IMAD.WIDE R10, R10, 0x70, R102 ;  /* 0x000000700a0a7825 */ /* 0x000fe200078e0266 */
[----:B------:R-:W-:Y:S02]  /*126c0*/  PRMT R81, R12, 0x5410, R13 ;  /* 0x000054100c517816 */ /* 0x000fe4000000000d */
[----:B------:R-:W-:Y:S01]  /*126d0*/  SHF.R.U32.HI R9, RZ, 0x18, R79 ;  /* 0x00000018ff097819 */ /* 0x000fe2000001164f */
[----:B------:R-:W-:Y:S01]  /*126e0*/  IMAD.U32 R12, RZ, RZ, UR30 ;  /* 0x0000001eff0c7e24 */ /* 0x000fe2000f8e00ff */
[----:B------:R-:W-:Y:S01]  /*126f0*/  LOP3.LUT R8, R8, 0xff, RZ, 0xc0, !PT ;  /* 0x000000ff08087812 */ /* 0x000fe200078ec0ff */
[----:B------:R-:W-:Y:S03]  /*12700*/  STG.E.U16 desc[UR22][R44.64+0x22], R67 ;  /* 0x000022432c007986 */ /* 0x000fe6000c101516 */
[----:B------:R-:W-:Y:S01]  /*12710*/  PRMT R47, R8, 0x5410, R9 ;  /* 0x00005410082f7816 */ /* 0x000fe20000000009 */
[----:B------:R-:W-:Y:S01]  /*12720*/  STG.E.U16 desc[UR22][R102.64+0x20], R105 ;  /* 0x0000206966007986 */ /* 0x000fe2000c101516 */
[----:B------:R-:W-:Y:S01]  /*12730*/  IMAD.WIDE R8, R12, -0x70, R10 ;  /* 0xffffff900c087825 */ /* 0x000fe200078e020a */
[----:B------:R-:W-:-:S02]  /*12740*/  HSET2.LE.AND R15, R15, R0, PT ;  /* 0x000000000f0f7233 */ /* 0x000fc40003803000 */
        /* <DEDUP_REMOVED lines=8> */
[----:B---3--:R-:W-:-:S03]  /*127d0*/  IMAD.U32 R10, RZ, RZ, UR30 ;  /* 0x0000001eff0a7e24 */ /* 0x008fc6000f8e00ff */
[----:B------:R3:W-:Y:S01]  /*127e0*/  STG.E.U16 desc[UR22][R8.64+0x32], R113 ;  /* 0x0000327108007986 */ /* 0x0007e2000c101516 */
[----:B------:R-:W-:Y:S01]  /*127f0*/  IMAD.WIDE R12, R10, 0x70, R8 ;  /* 0x000000700a0c7825 */ /* 0x000fe200078e0208 */
[C---:B--2---:R-:W-:Y:S08]  /*12800*/  HMMA.16816.F32.BF16 R48, R4.reuse, R18, R52 ;  /* 0x000000120430723c */ /* 0x044ff00000041834 */
[C---:B------:R-:W-:Y:S08]  /*12810*/  HMMA.16816.F32.BF16 R60, R4.reuse, R16, R60 ;  /* 0x00000010043c723c */ /* 0x040ff0000004183c */
[----:B------:R-:W-:Y:S01]  /*12820*/  HMMA.16816.F32.BF16 R52, R4, R20, R120 ;  /* 0x000000140434723c */ /* 0x000fe20000041878 */
[----:B---3--:R-:W-:Y:S01]  /*12830*/  LOP3.LUT R9, R245, R15, RZ, 0xc0, !PT ;  /* 0x0000000ff5097212 */ /* 0x008fe200078ec0ff */
[----:B------:R-:W-:-:S06]  /*12840*/  IMAD.U32 R15, RZ, RZ, UR30 ;  /* 0x0000001eff0f7e24 */ /* 0x000fcc000f8e00ff */
[----:B------:R-:W-:Y:S01]  /*12850*/  HMMA.16816.F32.BF16 R40, R4, R22, R40 ;  /* 0x000000160428723c */ /* 0x000fe20000041828 */
[----:B------:R-:W-:Y:S02]  /*12860*/  IMAD.U32 R6, RZ, RZ, UR30 ;  /* 0x0000001eff067e24 */ /* 0x000fe4000f8e00ff */
[----:B------:R-:W-:Y:S01]  /*12870*/  IMAD.WIDE R4, R15, -0x70, R12 ;  /* 0xffffff900f047825 */ /* 0x000fe200078e020c */
        /* <DEDUP_REMOVED lines=8> */
[----:B------:R-:W-:Y:S04]  /*12900*/  STG.E.U16 desc[UR22][R4.64+0x42], R207 ;  /* 0x000042cf04007986 */ /* 0x000fe8000c101516 */
[----:B------:R-:W-:Y:S04]  /*12910*/  STG.E.U16 desc[UR22][R6.64+0x40], R146 ;  /* 0x0000409206007986 */ /* 0x000fe8000c101516 */
[----:B------:R-:W-:Y:S04]  /*12920*/  STG.E.U16 desc[UR22][R6.64+0x42], R147 ;  /* 0x0000429306007986 */ /* 0x000fe8000c101516 */
[----:B------:R2:W-:Y:S02]  /*12930*/  STG.E.U16 desc[UR22][R2.64+0x42], R240 ;  /* 0x000042f002007986 */ /* 0x0005e4000c101516 */
[----:B--2---:R-:W-:-:S02]  /*12940*/  IMAD.MOV.U32 R240, RZ, RZ, R238 ;  /* 0x000000fffff07224 */ /* 0x004fc400078e00ee */
[----:B------:R-:W2:Y:S01]  /*12950*/  LDL.LU R238, [R1+0xf8] ;  /* 0x0000f80001ee7983 */ /* 0x000ea20000300800 */
[----:B------:R-:W-:Y:S01]  /*12960*/  LOP3.LUT R11, R28, 0xff00ff, RZ, 0xc0, !PT ;  /* 0x00ff00ff1c0b7812 */ /* 0x000fe200078ec0ff */
[----:B------:R-:W-:Y:S01]  /*12970*/  IMAD.U32 R12, RZ, RZ, UR30 ;  /* 0x0000001eff0c7e24 */ /* 0x000fe2000f8e00ff */
[--C-:B------:R-:W-:Y:S02]  /*12980*/  HSET2.LE.AND R10, R24, R0.reuse, PT ;  /* 0x00000000180a7233 */ /* 0x100fe40003803000 */
[--C-:B------:R-:W-:Y:S01]  /*12990*/  HSET2.LE.AND R14, R27, R0.reuse, PT ;  /* 0x000000001b0e7233 */ /* 0x100fe20003803000 */
[----:B------:R-:W-:Y:S01]  /*129a0*/  IMAD.WIDE R4, R12, -0x70, R6 ;  /* 0xffffff900c047825 */ /* 0x000fe200078e0206 */
[----:B------:R-:W-:-:S03]  /*129b0*/  HSET2.LE.AND R11, R11, R0, PT ;  /* 0x000000000b0b7233 */ /* 0x000fc60003803000 */
[----:B------:R-:W-:Y:S01]  /*129c0*/  IMAD.MOV.U32 R13, RZ, RZ, R192 ;  /* 0x000000ffff0d7224 */ /* 0x000fe200078e00c0 */
[--C-:B------:R-:W-:Y:S01]  /*129d0*/  HSET2.LE.AND R6, R46, R0.reuse, PT ;  /* 0x000000002e067233 */ /* 0x100fe20003803000 */
[----:B------:R-:W-:Y:S01]  /*129e0*/  IMAD.MOV.U32 R12, RZ, RZ, R193 ;  /* 0x000000ffff0c7224 */ /* 0x000fe200078e00c1 */
[----:B------:R-:W-:Y:S02]  /*129f0*/  LOP3.LUT R8, R244, R10, RZ, 0xc0, !PT ;  /* 0x0000000af4087212 */ /* 0x000fe400078ec0ff */
[----:B------:R-:W-:Y:S01]  /*12a00*/  LOP3.LUT R15, R73, 0xff00ff, RZ, 0xc0, !PT ;  /* 0x00ff00ff490f7812 */ /* 0x000fe200078ec0ff */
[----:B------:R-:W-:Y:S01]  /*12a10*/  STG.E.U16 desc[UR22][R2.64+0x40], R241 ;  /* 0x000040f102007986 */ /* 0x000fe2000c101516 */
[----:B------:R-:W-:Y:S02]  /*12a20*/  LOP3.LUT R10, R243, R14, RZ, 0xc0, !PT ;  /* 0x0000000ef30a7212 */ /* 0x000fe400078ec0ff */
[----:B------:R-:W-:Y:S01]  /*12a30*/  LOP3.LUT R11, R242, R11, RZ, 0xc0, !PT ;  /* 0x0000000bf20b7212 */ /* 0x000fe200078ec0ff */
[----:B------:R-:W3:Y:S01]  /*12a40*/  LDSM.16.MT88.4 R24, [R160+0x5400] ;  /* 0x00540000a018783b */ /* 0x000ee20000004200 */
[----:B------:R-:W-:-:S02]  /*12a50*/  HSET2.LE.AND R7, R34, R0, PT ;  /* 0x0000000022077233 */ /* 0x000fc40003803000 */
[----:B------:R-:W-:Y:S01]  /*12a60*/  LOP3.LUT R12, R12, R6, RZ, 0xc0, !PT ;  /* 0x000000060c0c7212 */ /* 0x000fe200078ec0ff */
[----:B------:R-:W-:Y:S01]  /*12a70*/  IMAD.U32 R6, RZ, RZ, UR30 ;  /* 0x0000001eff067e24 */ /* 0x000fe2000f8e00ff */
[--C-:B------:R-:W-:Y:S01]  /*12a80*/  HSET2.LE.AND R14, R72, R0.reuse, PT ;  /* 0x00000000480e7233 */ /* 0x100fe20003803000 */
[----:B------:R-:W4:Y:S01]  /*12a90*/  LDSM.16.MT88.4 R28, [R99+0x5400] ;  /* 0x00540000631c783b */ /* 0x000f220000004200 */
[----:B------:R-:W-:Y:S01]  /*12aa0*/  LOP3.LUT R13, R13, R7, RZ, 0xc0, !PT ;  /* 0x000000070d0d7212 */ /* 0x000fe200078ec0ff */
[----:B------:R-:W-:Y:S01]  /*12ab0*/  IMAD.WIDE R6, R6, 0x70, R4 ;  /* 0x0000007006067825 */ /* 0x000fe200078e0204 */
[C---:B------:R-:W-:Y:S01]  /*12ac0*/  HMMA.16816.F32.BF16 R64, R8.reuse, R16, R88 ;  /* 0x000000100840723c */ /* 0x040fe20000041858 */
[----:B------:R-:W-:Y:S04]  /*12ad0*/  STG.E.U16 desc[UR22][R44.64+0x50], R204 ;  /* 0x000050cc2c007986 */ /* 0x000fe8000c101516 */
[----:B------:R-:W-:Y:S03]  /*12ae0*/  STG.E.U16 desc[UR22][R44.64+0x52], R203 ;  /* 0x000052cb2c007986 */ /* 0x000fe6000c101516 */
[C---:B------:R-:W-:Y:S01]  /*12af0*/  HMMA.16816.F32.BF16 R56, R8.reuse, R18, R108 ;  /* 0x000000120838723c */ /* 0x040fe2000004186c */
[----:B------:R-:W-:Y:S07]  /*12b00*/  STG.E.U16 desc[UR22][R4.64+0x50], R217 ;  /* 0x000050d904007986 */ /* 0x000fee000c101516 */
[C---:B------:R-:W-:Y:S01]  /*12b10*/  HMMA.16816.F32.BF16 R68, R8.reuse, R20, R68 ;  /* 0x000000140844723c */ /* 0x040fe20000041844 */
[----:B------:R1:W-:Y:S07]  /*12b20*/  STG.E.U16 desc[UR22][R4.64+0x52], R216 ;  /* 0x000052d804007986 */ /* 0x0003ee000c101516 */
[----:B------:R-:W-:Y:S01]  /*12b30*/  HMMA.16816.F32.BF16 R72, R8, R22, R116 ;  /* 0x000000160848723c */ /* 0x000fe20000041874 */
[----:B------:R-:W-:Y:S01]  /*12b40*/  IMAD.U32 R9, RZ, RZ, UR30 ;  /* 0x0000001eff097e24 */ /* 0x000fe2000f8e00ff */
[----:B------:R-:W-:Y:S01]  /*12b50*/  STG.E.U16 desc[UR22][R6.64+0x50], R240 ;  /* 0x000050f006007986 */ /* 0x000fe2000c101516 */
[----:B------:R-:W-:Y:S01]  /*12b60*/  HSET2.LE.AND R15, R15, R0, PT ;  /* 0x000000000f0f7233 */ /* 0x000fe20003803000 */
[----:B------:R-:W-:-:S02]  /*12b70*/  IMAD.MOV.U32 R8, RZ, RZ, R178 ;  /* 0x000000ffff087224 */ /* 0x000fc400078e00b2 */
[----:B------:R3:W-:Y:S03]  /*12b80*/  STG.E.U16 desc[UR22][R6.64+0x52], R232 ;  /* 0x000052e806007986 */ /* 0x0007e6000c101516 */
[----:B------:R-:W-:Y:S01]  /*12b90*/  LOP3.LUT R15, R8, R15, RZ, 0xc0, !PT ;  /* 0x0000000f080f7212 */ /* 0x000fe200078ec0ff */
[----:B------:R-:W-:Y:S01]  /*12ba0*/  IMAD.U32 R8, RZ, RZ, UR30 ;  /* 0x0000001eff087e24 */ /* 0x000fe2000f8e00ff */
[----:B------:R4:W-:Y:S01]  /*12bb0*/  STG.E.U16 desc[UR22][R2.64+0x50], R231 ;  /* 0x000050e702007986 */ /* 0x0009e2000c101516 */
[----:B------:R-:W-:Y:S01]  /*12bc0*/  HSET2.LE.AND R10, R87, R0, PT ;  /* 0x00000000570a7233 */ /* 0x000fe20003803000 */
[----:B------:R-:W-:Y:S02]  /*12bd0*/  IMAD.MOV.U32 R16, RZ, RZ, R182 ;  /* 0x000000ffff107224 */ /* 0x000fe400078e00b6 */
[----:B------:R-:W-:Y:S01]  /*12be0*/  LDSM.16.MT88.4 R20, [R99+0x5800] ;  /* 0x005800006314783b */ /* 0x000fe20000004200 */
[----:B-1----:R-:W-:-:S03]  /*12bf0*/  IMAD.WIDE R4, R9, -0x70, R6 ;  /* 0xffffff9009047825 */ /* 0x002fc600078e0206 */
[----:B------:R1:W-:Y:S04]  /*12c00*/  STG.E.U16 desc[UR22][R2.64+0x52], R239 ;  /* 0x000052ef02007986 */ /* 0x0003e8000c101516 */
[----:B------:R-:W-:Y:S01]  /*12c10*/  STG.E.U16 desc[UR22][R44.64+0x60], R206 ;  /* 0x000060ce2c007986 */ /* 0x000fe2000c101516 */
[----:B---3--:R-:W-:-:S03]  /*12c20*/  IMAD.U32 R6, RZ, RZ, UR30 ;  /* 0x0000001eff067e24 */ /* 0x008fc6000f8e00ff */
[----:B------:R-:W3:Y:S01]  /*12c30*/  LDL.LU R232, [R1+0xe0] ;  /* 0x0000e00001e87983 */ /* 0x000ee20000300800 */
[----:B------:R-:W-:-:S03]  /*12c40*/  IMAD.WIDE R6, R6, 0x70, R4 ;  /* 0x0000007006067825 */ /* 0x000fc600078e0204 */
[----:B------:R-:W-:Y:S01]  /*12c50*/  STG.E.U16 desc[UR22][R44.64+0x62], R205 ;  /* 0x000062cd2c007986 */ /* 0x000fe2000c101516 */
[----:B------:R-:W-:-:S03]  /*12c60*/  LOP3.LUT R9, R96, 0xff00ff, RZ, 0xc0, !PT ;  /* 0x00ff00ff60097812 */ /* 0x000fc600078ec0ff */
[----:B------:R-:W-:Y:S04]  /*12c70*/  STG.E.U16 desc[UR22][R4.64+0x60], R183 ;  /* 0x000060b704007986 */ /* 0x000fe8000c101516 */
[----:B------:R1:W-:Y:S04]  /*12c80*/  STG.E.U16 desc[UR22][R4.64+0x62], R184 ;  /* 0x000062b804007986 */ /* 0x0003e8000c101516 */
[----:B------:R1:W-:Y:S04]  /*12c90*/  STG.E.U16 desc[UR22][R6.64+0x60], R233 ;  /* 0x000060e906007986 */ /* 0x0003e8000c101516 */
[----:B----4-:R-:W4:Y:S01]  /*12ca0*/  LDL.LU R231, [R1+0xdc] ;  /* 0x0000dc0001e77983 */ /* 0x010f220000300800 */
[----:B------:R-:W-:-:S03]  /*12cb0*/  LOP3.LUT R10, R188, R10, RZ, 0xc0, !PT ;  /* 0x0000000abc0a7212 */ /* 0x000fc600078ec0ff */
[----:B-1----:R-:W4:Y:S01]  /*12cc0*/  LDL.LU R239, [R1+0xd8] ;  /* 0x0000d80001ef7983 */ /* 0x002f220000300800 */
[----:B------:R-:W-:-:S03]  /*12cd0*/  IMAD.WIDE R4, R8, -0x70, R6 ;  /* 0xffffff9008047825 */ /* 0x000fc600078e0206 */
[----:B------:R-:W4:Y:S04]  /*12ce0*/  LDL.LU R233, [R1+0xd4] ;  /* 0x0000d40001e97983 */ /* 0x000f280000300800 */
[----:B--2---:R1:W-:Y:S02]  /*12cf0*/  STG.E.U16 desc[UR22][R6.64+0x62], R238 ;  /* 0x000062ee06007986 */ /* 0x0043e4000c101516 */
[--C-:B-1----:R-:W-:Y:S02]  /*12d00*/  HSET2.LE.AND R6, R82, R0.reuse, PT ;  /* 0x0000000052067233 */ /* 0x102fe40003803000 */
[----:B------:R-:W-:-:S03]  /*12d10*/  HSET2.LE.AND R7, R78, R0, PT ;  /* 0x000000004e077233 */ /* 0x000fc60003803000 */
[----:B------:R-:W-:Y:S02]  /*12d20*/  LOP3.LUT R8, R190, R6, RZ, 0xc0, !PT ;  /* 0x00000006be087212 */ /* 0x000fe400078ec0ff */
[----:B------:R-:W-:Y:S01]  /*12d30*/  HSET2.LE.AND R6, R9, R0, PT ;  /* 0x0000000009067233 */ /* 0x000fe20003803000 */
[----:B------:R-:W2:Y:S01]  /*12d40*/  LDL.LU R190, [R1+0x384] ;  /* 0x0003840001be7983 */ /* 0x000ea20000300800 */
[----:B------:R-:W-:-:S03]  /*12d50*/  LOP3.LUT R9, R189, R7, RZ, 0xc0, !PT ;  /* 0x00000007bd097212 */ /* 0x000fc600078ec0ff */
[----:B------:R-:W3:Y:S04]  /*12d60*/  LDL.LU R189, [R1+0x380] ;  /* 0x0003800001bd7983 */ /* 0x000ee80000300800 */
[----:B------:R-:W4:Y:S01]  /*12d70*/  LDL.LU R188, [R1+0x37c] ;  /* 0x00037c0001bc7983 */ /* 0x000f220000300800 */
[----:B------:R-:W-:Y:S01]  /*12d80*/  LOP3.LUT R14, R16, R14, RZ, 0xc0, !PT ;  /* 0x0000000e100e7212 */ /* 0x000fe200078ec0ff */
[----:B------:R-:W-:Y:S01]  /*12d90*/  IMAD.U32 R7, RZ, RZ, UR30 ;  /* 0x0000001eff077e24 */ /* 0x000fe2000f8e00ff */
[----:B------:R-:W-:Y:S01]  /*12da0*/  LOP3.LUT R11, R175, R6, RZ, 0xc0, !PT ;  /* 0x00000006af0b7212 */ /* 0x000fe200078ec0ff */
[----:B------:R-:W-:Y:S02]  /*12db0*/  STG.E.U16 desc[UR22][R2.64+0x60], R237 ;  /* 0x000060ed02007986 */ /* 0x000fe4000c101516 */
[----:B------:R-:W-:-:S02]  /*12dc0*/  IMAD.WIDE R6, R7, 0x70, R4 ;  /* 0x0000007007067825 */ /* 0x000fc400078e0204 */
[C---:B------:R-:W-:Y:S01]  /*12dd0*/  HMMA.16816.F32.BF16 R60, R12.reuse, R24, R60 ;  /* 0x000000180c3c723c */ /* 0x040fe2000004183c */
[----:B------:R-:W-:Y:S04]  /*12de0*/  STG.E.U16 desc[UR22][R2.64+0x62], R234 ;  /* 0x000062ea02007986 */ /* 0x000fe8000c101516 */
[----:B------:R-:W-:Y:S03]  /*12df0*/  STG.E.U16 desc[UR22][R44.64+0x70], R191 ;  /* 0x000070bf2c007986 */ /* 0x000fe6000c101516 */
[C---:B------:R-:W-:Y:S01]  /*12e00*/  HMMA.16816.F32.BF16 R144, R12.reuse, R26, R48 ;  /* 0x0000001a0c90723c */ /* 0x040fe20000041830 */
[----:B------:R-:W4:Y:S04]  /*12e10*/  LDL.LU R175, [R1+0x378] ;  /* 0x0003780001af7983 */ /* 0x000f280000300800 */
[----:B------:R-:W1:Y:S03]  /*12e20*/  LDSM.16.MT88.4 R16, [R160+0x5800] ;  /* 0x00580000a010783b */ /* 0x000e660000004200 */
[C---:B------:R-:W-:Y:S08]  /*12e30*/  HMMA.16816.F32.BF16 R52, R12.reuse, R28, R52 ;  /* 0x0000001c0c34723c */ /* 0x040ff00000041834 */
[----:B------:R-:W-:Y:S01]  /*12e40*/  HMMA.16816.F32.BF16 R40, R12, R30, R40 ;  /* 0x0000001e0c28723c */ /* 0x000fe20000041828 */
[----:B------:R-:W-:Y:S01]  /*12e50*/  IMAD.U32 R12, RZ, RZ, UR30 ;  /* 0x0000001eff0c7e24 */ /* 0x000fe2000f8e00ff */
[----:B--2---:R-:W-:Y:S04]  /*12e60*/  STG.E.U16 desc[UR22][R44.64+0x72], R190 ;  /* 0x000072be2c007986 */ /* 0x004fe8000c101516 */
[----:B---3--:R-:W-:Y:S04]  /*12e70*/  STG.E.U16 desc[UR22][R4.64+0x70], R189 ;  /* 0x000070bd04007986 */ /* 0x008fe8000c101516 */
[----:B----4-:R2:W-:Y:S04]  /*12e80*/  STG.E.U16 desc[UR22][R4.64+0x72], R188 ;  /* 0x000072bc04007986 */ /* 0x0105e8000c101516 */
[----:B------:R-:W-:Y:S04]  /*12e90*/  STG.E.U16 desc[UR22][R6.64+0x70], R232 ;  /* 0x000070e806007986 */ /* 0x000fe8000c101516 */
[----:B------:R3:W-:Y:S04]  /*12ea0*/  STG.E.U16 desc[UR22][R6.64+0x72], R231 ;  /* 0x000072e706007986 */ /* 0x0007e8000c101516 */
[----:B------:R4:W-:Y:S04]  /*12eb0*/  STG.E.U16 desc[UR22][R2.64+0x70], R239 ;  /* 0x000070ef02007986 */ /* 0x0009e8000c101516 */
[----:B------:R-:W-:Y:S01]  /*12ec0*/  STG.E.U16 desc[UR22][R2.64+0x72], R233 ;  /* 0x000072e902007986 */ /* 0x000fe2000c101516 */
[----:B--2---:R-:W-:-:S03]  /*12ed0*/  IMAD.WIDE R4, R12, -0x70, R6 ;  /* 0xffffff900c047825 */ /* 0x004fc600078e0206 */
[----:B------:R-:W-:Y:S01]  /*12ee0*/  STG.E.U16 desc[UR22][R44.64+0x80], R138 ;  /* 0x0000808a2c007986 */ /* 0x000fe2000c101516 */
[----:B---3--:R-:W-:-:S03]  /*12ef0*/  IMAD.U32 R6, RZ, RZ, UR30 ;  /* 0x0000001eff067e24 */ /* 0x008fc6000f8e00ff */
[----:B------:R-:W-:Y:S01]  /*12f00*/  STG.E.U16 desc[UR22][R44.64+0x82], R139 ;  /* 0x0000828b2c007986 */ /* 0x000fe2000c101516 */
[----:B------:R-:W-:-:S03]  /*12f10*/  IMAD.WIDE R6, R6, 0x70, R4 ;  /* 0x0000007006067825 */ /* 0x000fc600078e0204 */
[----:B------:R-:W2:Y:S04]  /*12f20*/  LDL.LU R231, [R1+0x80] ;  /* 0x0000800001e77983 */ /* 0x000ea80000300800 */
[----:B------:R-:W-:Y:S04]  /*12f30*/  STG.E.U16 desc[UR22][R4.64+0x80], R137 ;  /* 0x0000808904007986 */ /* 0x000fe8000c101516 */
[----:B------:R-:W-:Y:S04]  /*12f40*/  STG.E.U16 desc[UR22][R4.64+0x82], R136 ;  /* 0x0000828804007986 */ /* 0x000fe8000c101516 */
[----:B----4-:R-:W3:Y:S04]  /*12f50*/  LDL.LU R239, [R1+0x78] ;  /* 0x0000780001ef7983 */ /* 0x010ee80000300800 */
[----:B------:R4:W-:Y:S04]  /*12f60*/  STG.E.U16 desc[UR22][R6.64+0x80], R167 ;  /* 0x000080a706007986 */ /* 0x0009e8000c101516 */
[----:B------:R1:W-:Y:S04]  /*12f70*/  STG.E.U16 desc[UR22][R6.64+0x82], R165 ;  /* 0x000082a506007986 */ /* 0x0003e8000c101516 */
[----:B------:R1:W-:Y:S04]  /*12f80*/  STG.E.U16 desc[UR22][R2.64+0x82], R164 ;  /* 0x000082a402007986 */ /* 0x0003e8000c101516 */
[----:B----4-:R-:W4:Y:S04]  /*12f90*/  LDL.LU R167, [R1+0x374] ;  /* 0x0003740001a77983 */ /* 0x010f280000300800 */
[----:B------:R-:W3:Y:S04]  /*12fa0*/  LDL.LU R233, [R1+0x74] ;  /* 0x0000740001e97983 */ /* 0x000ee80000300800 */
[----:B-1----:R-:W3:Y:S04]  /*12fb0*/  LDL.LU R165, [R1+0x370] ;  /* 0x0003700001a57983 */ /* 0x002ee80000300800 */
[----:B------:R-:W3:Y:S01]  /*12fc0*/  LDL.LU R164, [R1+0x36c] ;  /* 0x00036c0001a47983 */ /* 0x000ee20000300800 */
[----:B------:R-:W-:Y:S01]  /*12fd0*/  IMAD.MOV.U32 R12, RZ, RZ, R151 ;  /* 0x000000ffff0c7224 */ /* 0x000fe200078e0097 */
[--C-:B------:R-:W-:Y:S01]  /*12fe0*/  HSET2.LE.AND R4, R76, R0.reuse, PT ;  /* 0x000000004c047233 */ /* 0x100fe20003803000 */
[----:B------:R-:W-:Y:S01]  /*12ff0*/  IMAD.MOV.U32 R13, RZ, RZ, R150 ;  /* 0x000000ffff0d7224 */ /* 0x000fe200078e0096 */
[----:B------:R-:W-:-:S02]  /*13000*/  HSET2.LE.AND R5, R47, R0, PT ;  /* 0x000000002f057233 */ /* 0x000fc40003803000 */
[----:B------:R-:W-:Y:S02]  /*13010*/  LOP3.LUT R15, R81, 0xff00ff, RZ, 0xc0, !PT ;  /* 0x00ff00ff510f7812 */ /* 0x000fe400078ec0ff */
[----:B------:R-:W-:Y:S02]  /*13020*/  LOP3.LUT R12, R12, R4, RZ, 0xc0, !PT ;  /* 0x000000040c0c7212 */ /* 0x000fe400078ec0ff */
[----:B------:R-:W-:Y:S01]  /*13030*/  LOP3.LUT R13, R13, R5, RZ, 0xc0, !PT ;  /* 0x000000050d0d7212 */ /* 0x000fe200078ec0ff */
[----:B------:R-:W-:Y:S01]  /*13040*/  IMAD.MOV.U32 R5, RZ, RZ, R149 ;  /* 0x000000ffff057224 */ /* 0x000fe200078e0095 */
[--C-:B------:R-:W-:Y:S01]  /*13050*/  HSET2.LE.AND R4, R15, R0.reuse, PT ;  /* 0x000000000f047233 */ /* 0x100fe20003803000 */
[----:B------:R-:W-:Y:S01]  /*13060*/  IMAD.U32 R34, RZ, RZ, UR30 ;  /* 0x0000001eff227e24 */ /* 0x000fe2000f8e00ff */
[----:B------:R-:W-:Y:S01]  /*13070*/  HMMA.16816.F32.BF16 R48, R8, R28, R68 ;  /* 0x0000001c0830723c */ /* 0x000fe20000041844 */
[----:B------:R-:W-:Y:S02]  /*13080*/  IMAD.MOV.U32 R28, RZ, RZ, R148 ;  /* 0x000000ffff1c7224 */ /* 0x000fe400078e0094 */
[----:B------:R-:W-:Y:S01]  /*13090*/  LOP3.LUT R15, R5, R4, RZ, 0xc0, !PT ;  /* 0x00000004050f7212 */ /* 0x000fe200078ec0ff */
[----:B------:R-:W-:Y:S01]  /*130a0*/  IMAD.WIDE R4, R34, -0x70, R6 ;  /* 0xffffff9022047825 */ /* 0x000fe200078e0206 */
[----:B------:R-:W-:-:S03]  /*130b0*/  HSET2.LE.AND R14, R77, R0, PT ;  /* 0x000000004d0e7233 */ /* 0x000fc60003803000 */
[----:B------:R-:W-:Y:S01]  /*130c0*/  IMAD.U32 R6, RZ, RZ, UR30 ;  /* 0x0000001eff067e24 */ /* 0x000fe2000f8e00ff */
[----:B------:R-:W-:Y:S01]  /*130d0*/  HMMA.16816.F32.BF16 R64, R8, R24, R64 ;  /* 0x000000180840723c */ /* 0x000fe20000041840 */
[----:B------:R-:W-:Y:S02]  /*130e0*/  LOP3.LUT R14, R28, R14, RZ, 0xc0, !PT ;  /* 0x0000000e1c0e7212 */ /* 0x000fe400078ec0ff */
[----:B------:R-:W-:-:S05]  /*130f0*/  IMAD.WIDE R6, R6, 0x70, R4 ;  /* 0x0000007006067825 */ /* 0x000fca00078e0204 */
[C---:B------:R-:W-:Y:S08]  /*13100*/  HMMA.16816.F32.BF16 R24, R8.reuse, R26, R56 ;  /* 0x0000001a0818723c */ /* 0x040ff00000041838 */
[----:B------:R-:W-:Y:S01]  /*13110*/  HMMA.16816.F32.BF16 R28, R8, R30, R72 ;  /* 0x0000001e081c723c */ /* 0x000fe20000041848 */
[----:B------:R-:W-:-:S07]  /*13120*/  IMAD.U32 R8, RZ, RZ, UR30 ;  /* 0x0000001eff087e24 */ /* 0x000fce000f8e00ff */
[C---:B------:R-:W-:Y:S08]  /*13130*/  HMMA.16816.F32.BF16 R148, R12.reuse, R16, R60 ;  /* 0x000000100c94723c */ /* 0x040ff0000004183c */
[C---:B------:R-:W-:Y:S08]  /*13140*/  HMMA.16816.F32.BF16 R144, R12.reuse, R18, R144 ;  /* 0x000000120c90723c */ /* 0x040ff00000041890 */
[C---:B------:R-:W-:Y:S08]  /*13150*/  HMMA.16816.F32.BF16 R52, R12.reuse, R20, R52 ;  /* 0x000000140c34723c */ /* 0x040ff00000041834 */
[----:B------:R-:W-:Y:S01]  /*13160*/  HMMA.16816.F32.BF16 R40, R12, R22, R40 ;  /* 0x000000160c28723c */ /* 0x000fe20000041828 */
[----:B------:R-:W-:Y:S01]  /*13170*/  IMAD.U32 R12, RZ, RZ, UR30 ;  /* 0x0000001eff0c7e24 */ /* 0x000fe2000f8e00ff */
[----:B------:R-:W-:Y:S01]  /*13180*/  LOP3.LUT R11, R114, 0xff00ff, RZ, 0xc0, !PT ;  /* 0x00ff00ff720b7812 */ /* 0x000fe200078ec0ff */
[----:B------:R-:W-:Y:S01]  /*13190*/  IMAD.MOV.U32 R14, RZ, RZ, R174 ;  /* 0x000000ffff0e7224 */ /* 0x000fe200078e00ae */
[--C-:B------:R-:W-:Y:S01]  /*131a0*/  HSET2.LE.AND R10, R98, R0.reuse, PT ;  /* 0x00000000620a7233 */ /* 0x100fe20003803000 */
[----:B------:R-:W-:Y:S01]  /*131b0*/  IMAD.MOV.U32 R15, RZ, RZ, R173 ;  /* 0x000000ffff0f7224 */ /* 0x000fe200078e00ad */
[----:B------:R-:W-:Y:S01]  /*131c0*/  LOP3.LUT R13, R155, 0xff00ff, RZ, 0xc0, !PT ;  /* 0x00ff00ff9b0d7812 */ /* 0x000fe200078ec0ff */
[----:B------:R-:W-:Y:S01]  /*131d0*/  IMAD.MOV.U32 R138, RZ, RZ, R171 ;  /* 0x000000ffff8a7224 */ /* 0x000fe200078e00ab */
[----:B------:R-:W-:-:S02]  /*131e0*/  HSET2.LE.AND R11, R11, R0, PT ;  /* 0x000000000b0b7233 */ /* 0x000fc40003803000 */
[----:B------:R-:W-:-:S03]  /*131f0*/  LOP3.LUT R10, R229, R10, RZ, 0xc0, !PT ;  /* 0x0000000ae50a7212 */ /* 0x000fc600078ec0ff */
[----:B------:R-:W-:Y:S01]  /*13200*/  LOP3.LUT R11, R195, R11, RZ, 0xc0, !PT ;  /* 0x0000000bc30b7212 */ /* 0x000fe200078ec0ff */
[----:B------:R-:W-:Y:S01]  /*13210*/  UISETP.GT.U32.AND UP0, UPT, UR28, UR18, UPT ;  /* 0x000000121c00728c */ /* 0x000fe2000bf04070 */
[----:B------:R-:W-:Y:S01]  /*13220*/  IADD3 R234, P0, PT, R44, -0x100, RZ ;  /* 0xffffff002cea7810 */ /* 0x000fe20007f1e0ff */
[----:B------:R-:W-:Y:S01]  /*13230*/  UMOV UR5, UR28 ;  /* 0x0000001c00057c82 */ /* 0x000fe20008000000 */
[----:B--2---:R-:W-:Y:S04]  /*13240*/  STG.E.U16 desc[UR22][R2.64+0x80], R231 ;  /* 0x000080e702007986 */ /* 0x004fe8000c101516 */
[----:B------:R-:W-:Y:S04]  /*13250*/  STG.E.U16 desc[UR22][R44.64+0x92], R175 ;  /* 0x000092af2c007986 */ /* 0x000fe8000c101516 */
[----:B----4-:R-:W-:Y:S04]  /*13260*/  STG.E.U16 desc[UR22][R44.64+0x90], R167 ;  /* 0x000090a72c007986 */ /* 0x010fe8000c101516 */
[----:B------:R-:W-:Y:S04]  /*13270*/  STG.E.U16 desc[UR22][R4.64+0x90], R166 ;  /* 0x000090a604007986 */ /* 0x000fe8000c101516 */
[----:B---3--:R1:W-:Y:S04]  /*13280*/  STG.E.U16 desc[UR22][R4.64+0x92], R165 ;  /* 0x000092a504007986 */ /* 0x0083e8000c101516 */
[----:B------:R-:W-:Y:S04]  /*13290*/  STG.E.U16 desc[UR22][R6.64+0x90], R239 ;  /* 0x000090ef06007986 */ /* 0x000fe8000c101516 */
[----:B------:R2:W-:Y:S04]  /*132a0*/  STG.E.U16 desc[UR22][R6.64+0x92], R233 ;  /* 0x000092e906007986 */ /* 0x0005e8000c101516 */
[----:B------:R3:W-:Y:S01]  /*132b0*/  STG.E.U16 desc[UR22][R2.64+0x90], R37 ;  /* 0x0000902502007986 */ /* 0x0007e2000c101516 */
[----:B-1----:R-:W-:Y:S01]  /*132c0*/  IMAD.WIDE R4, R8, -0x70, R6 ;  /* 0xffffff9008047825 */ /* 0x002fe200078e0206 */
[----:B--2---:R-:W-:-:S02]  /*132d0*/  HSET2.LE.AND R6, R85, R0, PT ;  /* 0x0000000055067233 */ /* 0x004fc40003803000 */
[----:B------:R-:W-:Y:S01]  /*132e0*/  HSET2.LE.AND R7, R80, R0, PT ;  /* 0x0000000050077233 */ /* 0x000fe20003803000 */
[----:B------:R-:W-:Y:S02]  /*132f0*/  STG.E.U16 desc[UR22][R2.64+0x92], R36 ;  /* 0x0000922402007986 */ /* 0x000fe4000c101516 */
[----:B------:R-:W-:Y:S01]  /*13300*/  LOP3.LUT R8, R39, R6, RZ, 0xc0, !PT ;  /* 0x0000000627087212 */ /* 0x000fe200078ec0ff */
[----:B------:R-:W-:Y:S01]  /*13310*/  IMAD.U32 R6, RZ, RZ, UR30 ;  /* 0x0000001eff067e24 */ /* 0x000fe2000f8e00ff */
[----:B------:R-:W-:Y:S01]  /*13320*/  LOP3.LUT R9, R38, R7, RZ, 0xc0, !PT ;  /* 0x0000000726097212 */ /* 0x000fe200078ec0ff */
[----:B---3--:R1:W5:Y:S02]  /*13330*/  LDL.LU R37, [R1+0x368] ;  /* 0x0003680001257983 */ /* 0x0083640000300800 */
[----:B------:R-:W-:Y:S02]  /*13340*/  IMAD.WIDE R6, R6, 0x70, R4 ;  /* 0x0000007006067825 */ /* 0x000fe400078e0204 */
[----:B------:R2:W-:Y:S04]  /*13350*/  STG.E.U16 desc[UR22][R44.64+0xa0], R164 ;  /* 0x0000a0a42c007986 */ /* 0x0005e8000c101516 */
[----:B------:R-:W-:Y:S04]  /*13360*/  STG.E.U16 desc[UR22][R44.64+0xa2], R163 ;  /* 0x0000a2a32c007986 */ /* 0x000fe8000c101516 */
[----:B------:R-:W-:Y:S04]  /*13370*/  STG.E.U16 desc[UR22][R4.64+0xa0], R162 ;  /* 0x0000a0a204007986 */ /* 0x000fe8000c101516 */
[----:B------:R3:W-:Y:S04]  /*13380*/  STG.E.U16 desc[UR22][R4.64+0xa2], R161 ;  /* 0x0000a2a104007986 */ /* 0x0007e8000c101516 */
[----:B------:R-:W-:Y:S04]  /*13390*/  STG.E.U16 desc[UR22][R6.64+0xa0], R225 ;  /* 0x0000a0e106007986 */ /* 0x000fe8000c101516 */
[----:B------:R4:W-:Y:S04]  /*133a0*/  STG.E.U16 desc[UR22][R6.64+0xa2], R221 ;  /* 0x0000a2dd06007986 */ /* 0x0009e8000c101516 */
[----:B------:R-:W-:Y:S04]  /*133b0*/  STG.E.U16 desc[UR22][R2.64+0xa0], R215 ;  /* 0x0000a0d702007986 */ /* 0x000fe8000c101516 */
[----:B------:R-:W-:Y:S01]  /*133c0*/  STG.E.U16 desc[UR22][R2.64+0xa2], R213 ;  /* 0x0000a2d502007986 */ /* 0x000fe2000c101516 */
[----:B--2---:R-:W-:Y:S03]  /*133d0*/  HMMA.16816.F32.BF16 R164, R8, R16, R64 ;  /* 0x0000001008a4723c */ /* 0x004fe60000041840 */
[----:B------:R-:W2:Y:S04]  /*133e0*/  LDSM.16.MT88.4 R160, [R160+0x5c00] ;  /* 0x005c0000a0a0783b */ /* 0x000ea80000004200 */
[----:B------:R1:W5:Y:S01]  /*133f0*/  LDL.LU R36, [R1+0x364] ;  /* 0x0003640001247983 */ /* 0x0003620000300800 */
[----:B---3--:R-:W-:-:S03]  /*13400*/  IMAD.WIDE R4, R12, -0x70, R6 ;  /* 0xffffff900c047825 */ /* 0x008fc600078e0206 */
[----:B------:R-:W-:Y:S04]  /*13410*/  STG.E.U16 desc[UR22][R44.64+0xb0], R159 ;  /* 0x0000b09f2c007986 */ /* 0x000fe8000c101516 */
[----:B------:R-:W-:Y:S01]  /*13420*/  STG.E.U16 desc[UR22][R44.64+0xb2], R158 ;  /* 0x0000b29e2c007986 */ /* 0x000fe2000c101516 */
[----:B----4-:R-:W-:Y:S01]  /*13430*/  IMAD.U32 R6, RZ, RZ, UR30 ;  /* 0x0000001eff067e24 */ /* 0x010fe2000f8e00ff */
[----:B------:R-:W-:Y:S02]  /*13440*/  HMMA.16816.F32.BF16 R24, R8, R18, R24 ;  /* 0x000000120818723c */ /* 0x000fe40000041818 */
[----:B------:R-:W-:Y:S01]  /*13450*/  STG.E.U16 desc[UR22][R4.64+0xb0], R156 ;  /* 0x0000b09c04007986 */ /* 0x000fe2000c101516 */
[----:B------:R-:W-:-:S03]  /*13460*/  IMAD.WIDE R6, R6, 0x70, R4 ;  /* 0x0000007006067825 */ /* 0x000fc600078e0204 */
[----:B------:R3:W-:Y:S04]  /*13470*/  STG.E.U16 desc[UR22][R4.64+0xb2], R157 ;  /* 0x0000b29d04007986 */ /* 0x0007e8000c101516 */
[----:B------:R-:W-:Y:S04]  /*13480*/  STG.E.U16 desc[UR22][R6.64+0xb0], R211 ;  /* 0x0000b0d306007986 */ /* 0x000fe8000c101516 */
[----:B------:R4:W-:Y:S01]  /*13490*/  STG.E.U16 desc[UR22][R6.64+0xb2], R210 ;  /* 0x0000b2d206007986 */ /* 0x0009e2000c101516 */
[C---:B------:R-:W-:Y:S03]  /*134a0*/  HMMA.16816.F32.BF16 R48, R8.reuse, R20, R48 ;  /* 0x000000140830723c */ /* 0x040fe60000041830 */
[----:B------:R-:W1:Y:S04]  /*134b0*/  LDSM.16.MT88.4 R16, [R99+0x5c00] ;  /* 0x005c00006310783b */ /* 0x000e680000004200 */
[----:B------:R1:W5:Y:S01]  /*134c0*/  LDL.LU R39, [R1+0x360] ;  /* 0x0003600001277983 */ /* 0x0003620000300800 */
[----:B---3--:R-:W-:Y:S01]  /*134d0*/  IMAD.WIDE R4, R12, -0x70, R6 ;  /* 0xffffff900c047825 */ /* 0x008fe200078e0206 */
[--C-:B------:R-:W-:Y:S01]  /*134e0*/  HSET2.LE.AND R12, R142, R0.reuse, PT ;  /* 0x000000008e0c7233 */ /* 0x100fe20003803000 */
[----:B------:R-:W-:Y:S01]  /*134f0*/  HMMA.16816.F32.BF16 R28, R8, R22, R28 ;  /* 0x00000016081c723c */ /* 0x000fe2000004181c */
[----:B------:R-:W-:Y:S04]  /*13500*/  STG.E.U16 desc[UR22][R2.64+0xb0], R209 ;  /* 0x0000b0d102007986 */ /* 0x000fe8000c101516 */
[----:B------:R-:W-:Y:S01]  /*13510*/  STG.E.U16 desc[UR22][R2.64+0xb2], R208 ;  /* 0x0000b2d002007986 */ /* 0x000fe2000c101516 */
[----:B----4-:R-:W-:-:S02]  /*13520*/  HSET2.LE.AND R6, R115, R0, PT ;  /* 0x0000000073067233 */ /* 0x010fc40003803000 */
[--C-:B------:R-:W-:Y:S01]  /*13530*/  HSET2.LE.AND R7, R86, R0.reuse, PT ;  /* 0x0000000056077233 */ /* 0x100fe20003803000 */
[----:B------:R3:W5:Y:S02]  /*13540*/  LDL.LU R38, [R1+0x35c] ;  /* 0x00035c0001267983 */ /* 0x0007640000300800 */
[----:B------:R-:W-:Y:S02]  /*13550*/  LOP3.LUT R136, R14, R6, RZ, 0xc0, !PT ;  /* 0x000000060e887212 */ /* 0x000fe400078ec0ff */
[----:B------:R-:W-:Y:S01]  /*13560*/  LOP3.LUT R137, R15, R7, RZ, 0xc0, !PT ;  /* 0x000000070f897212 */ /* 0x000fe200078ec0ff */
[----:B------:R-:W-:Y:S01]  /*13570*/  IMAD.MOV.U32 R7, RZ, RZ, R170 ;  /* 0x000000ffff077224 */ /* 0x000fe200078e00aa */
[----:B------:R-:W-:Y:S02]  /*13580*/  HSET2.LE.AND R6, R13, R0, PT ;  /* 0x000000000d067233 */ /* 0x000fe40003803000 */
[----:B------:R-:W-:Y:S01]  /*13590*/  LOP3.LUT R138, R138, R12, RZ, 0xc0, !PT ;  /* 0x0000000c8a8a7212 */ /* 0x000fe200078ec0ff */
[----:B------:R-:W-:-:S02]  /*135a0*/  IMAD.U32 R12, RZ, RZ, UR30 ;  /* 0x0000001eff0c7e24 */ /* 0x000fc4000f8e00ff */
[----:B------:R-:W-:Y:S01]  /*135b0*/  IMAD.U32 R8, RZ, RZ, UR30 ;  /* 0x0000001eff087e24 */ /* 0x000fe2000f8e00ff */
[----:B------:R-:W-:Y:S01]  /*135c0*/  LOP3.LUT R139, R7, R6, RZ, 0xc0, !PT ;  /* 0x00000006078b7212 */ /* 0x000fe200078ec0ff */
[----:B------:R-:W-:Y:S01]  /*135d0*/  IMAD.WIDE R6, R12, 0x70, R4 ;  /* 0x000000700c067825 */ /* 0x000fe200078e0204 */
        /* <DEDUP_REMOVED lines=9> */
[----:B------:R3:W5:Y:S01]  /*13670*/  LDL.LU R225, [R1+0x358] ;  /* 0x0003580001e17983 */ /* 0x0007620000300800 */
[----:B----4-:R-:W-:-:S03]  /*13680*/  IMAD.WIDE R4, R8, -0x70, R6 ;  /* 0xffffff9008047825 */ /* 0x010fc600078e0206 */
[----:B------:R-:W-:Y:S04]  /*13690*/  STG.E.U16 desc[UR22][R44.64+0xd2], R133 ;  /* 0x0000d2852c007986 */ /* 0x000fe8000c101516 */
[----:B------:R-:W-:Y:S01]  /*136a0*/  STG.E.U16 desc[UR22][R4.64+0xd0], R125 ;  /* 0x0000d07d04007986 */ /* 0x000fe2000c101516 */
[----:B--2---:R-:W-:Y:S01]  /*136b0*/  LOP3.LUT R7, R169, 0xff00ff, RZ, 0xc0, !PT ;  /* 0x00ff00ffa9077812 */ /* 0x004fe200078ec0ff */
[----:B------:R-:W-:Y:S02]  /*136c0*/  IMAD.WIDE R8, R8, 0x70, R4 ;  /* 0x0000007008087825 */ /* 0x000fe400078e0204 */
[----:B------:R2:W-:Y:S01]  /*136d0*/  STG.E.U16 desc[UR22][R4.64+0xd2], R124 ;  /* 0x0000d27c04007986 */ /* 0x0005e2000c101516 */
[----:B------:R-:W-:-:S03]  /*136e0*/  HSET2.LE.AND R6, R168, R0, PT ;  /* 0x00000000a8067233 */ /* 0x000fc60003803000 */
[----:B------:R-:W-:Y:S04]  /*136f0*/  STG.E.U16 desc[UR22][R8.64+0xd0], R252 ;  /* 0x0000d0fc08007986 */ /* 0x000fe8000c101516 */
[----:B------:R-:W-:Y:S04]  /*13700*/  STG.E.U16 desc[UR22][R8.64+0xd2], R32 ;  /* 0x0000d22008007986 */ /* 0x000fe8000c101516 */
[----:B------:R-:W-:Y:S04]  /*13710*/  STG.E.U16 desc[UR22][R2.64+0xd0], R236 ;  /* 0x0000d0ec02007986 */ /* 0x000fe8000c101516 */
[----:B------:R3:W5:Y:S01]  /*13720*/  LDL.LU R221, [R1+0x354] ;  /* 0x0003540001dd7983 */ /* 0x0007620000300800 */
[----:B--2---:R-:W-:-:S02]  /*13730*/  HSET2.LE.AND R4, R143, R0, PT ;  /* 0x000000008f047233 */ /* 0x004fc40003803000 */
[--C-:B------:R-:W-:Y:S01]  /*13740*/  HSET2.LE.AND R5, R154, R0.reuse, PT ;  /* 0x000000009a057233 */ /* 0x100fe20003803000 */
[----:B------:R-:W-:Y:S01]  /*13750*/  STG.E.U16 desc[UR22][R2.64+0xd2], R224 ;  /* 0x0000d2e002007986 */ /* 0x000fe2000c101516 */
[----:B------:R-:W-:Y:S01]  /*13760*/  HSET2.LE.AND R0, R7, R0, PT ;  /* 0x0000000007007233 */ /* 0x000fe20003803000 */
[----:B------:R-:W-:Y:S01]  /*13770*/  IMAD.U32 R7, RZ, RZ, UR30 ;  /* 0x0000001eff077e24 */ /* 0x000fe2000f8e00ff */
[----:B------:R-:W-:Y:S01]  /*13780*/  LOP3.LUT R154, R226, R6, RZ, 0xc0, !PT ;  /* 0x00000006e29a7212 */ /* 0x000fe200078ec0ff */
[----:B------:R3:W5:Y:S01]  /*13790*/  LDL.LU R215, [R1+0x350] ;  /* 0x0003500001d77983 */ /* 0x0007620000300800 */
[----:B------:R-:W-:Y:S01]  /*137a0*/  LOP3.LUT R152, R230, R4, RZ, 0xc0, !PT ;  /* 0x00000004e6987212 */ /* 0x000fe200078ec0ff */
[----:B------:R-:W-:Y:S01]  /*137b0*/  IMAD.WIDE R6, R7, -0x70, R8 ;  /* 0xffffff9007067825 */ /* 0x000fe200078e0208 */
[----:B------:R-:W-:Y:S01]  /*137c0*/  LOP3.LUT R153, R228, R5, RZ, 0xc0, !PT ;  /* 0x00000005e4997212 */ /* 0x000fe200078ec0ff */
[----:B------:R-:W-:Y:S02]  /*137d0*/  STG.E.U16 desc[UR22][R44.64+0xe0], R130 ;  /* 0x0000e0822c007986 */ /* 0x000fe4000c101516 */
[----:B------:R-:W-:Y:S01]  /*137e0*/  IMAD.U32 R4, RZ, RZ, UR30 ;  /* 0x0000001eff047e24 */ /* 0x000fe2000f8e00ff */
[----:B------:R-:W-:Y:S01]  /*137f0*/  LOP3.LUT R155, R227, R0, RZ, 0xc0, !PT ;  /* 0x00000000e39b7212 */ /* 0x000fe200078ec0ff */
[----:B------:R-:W-:Y:S01]  /*13800*/  IMAD.U32 R0, RZ, RZ, UR30 ;  /* 0x0000001eff007e24 */ /* 0x000fe2000f8e00ff */
[----:B------:R-:W-:Y:S01]  /*13810*/  STG.E.U16 desc[UR22][R44.64+0xe2], R134 ;  /* 0x0000e2862c007986 */ /* 0x000fe2000c101516 */
[----:B------:R-:W-:-:S03]  /*13820*/  IMAD.WIDE R4, R4, 0x70, R6 ;  /* 0x0000007004047825 */ /* 0x000fc600078e0206 */
[----:B------:R-:W-:Y:S04]  /*13830*/  STG.E.U16 desc[UR22][R6.64+0xe0], R132 ;  /* 0x0000e08406007986 */ /* 0x000fe8000c101516 */
[----:B------:R2:W-:Y:S04]  /*13840*/  STG.E.U16 desc[UR22][R6.64+0xe2], R131 ;  /* 0x0000e28306007986 */ /* 0x0005e8000c101516 */
[----:B------:R3:W5:Y:S04]  /*13850*/  LDL.LU R213, [R1+0x34c] ;  /* 0x00034c0001d57983 */ /* 0x0007680000300800 */
[----:B------:R3:W5:Y:S04]  /*13860*/  LDL.LU R211, [R1+0x348] ;  /* 0x0003480001d37983 */ /* 0x0007680000300800 */
[----:B------:R3:W5:Y:S04]  /*13870*/  LDL.LU R210, [R1+0x344] ;  /* 0x0003440001d27983 */ /* 0x0007680000300800 */
[----:B------:R3:W5:Y:S04]  /*13880*/  LDL.LU R209, [R1+0x340] ;  /* 0x0003400001d17983 */ /* 0x0007680000300800 */
[----:B------:R3:W5:Y:S01]  /*13890*/  LDL.LU R208, [R1+0x33c] ;  /* 0x00033c0001d07983 */ /* 0x0007620000300800 */
[----:B--2---:R-:W-:-:S03]  /*138a0*/  IMAD.WIDE R6, R0, -0x70, R4 ;  /* 0xffffff9000067825 */ /* 0x004fc600078e0204 */
[----:B------:R3:W-:Y:S04]  /*138b0*/  STG.E.U16 desc[UR22][R4.64+0xe0], R235 ;  /* 0x0000e0eb04007986 */ /* 0x0007e8000c101516 */
[----:B------:R3:W-:Y:S01]  /*138c0*/  STG.E.U16 desc[UR22][R4.64+0xe2], R223 ;  /* 0x0000e2df04007986 */ /* 0x0007e2000c101516 */
[----:B------:R-:W-:-:S03]  /*138d0*/  IMAD.WIDE R10, R0, 0x70, R6 ;  /* 0x00000070000a7825 */ /* 0x000fc600078e0206 */
[----:B------:R3:W5:Y:S04]  /*138e0*/  LDL.LU R176, [R1+0x338] ;  /* 0x0003380001b07983 */ /* 0x0007680000300800 */
[----:B------:R3:W-:Y:S04]  /*138f0*/  STG.E.U16 desc[UR22][R2.64+0xe0], R222 ;  /* 0x0000e0de02007986 */ /* 0x0007e8000c101516 */
[----:B------:R3:W-:Y:S04]  /*13900*/  STG.E.U16 desc[UR22][R2.64+0xe2], R198 ;  /* 0x0000e2c602007986 */ /* 0x0007e8000c101516 */
[----:B------:R3:W5:Y:S04]  /*13910*/  LDL.LU R172, [R1+0x334] ;  /* 0x0003340001ac7983 */ /* 0x0007680000300800 */
[----:B------:R3:W-:Y:S04]  /*13920*/  STG.E.U16 desc[UR22][R44.64+0xf0], R129 ;  /* 0x0000f0812c007986 */ /* 0x0007e8000c101516 */
[----:B------:R3:W-:Y:S01]  /*13930*/  STG.E.U16 desc[UR22][R44.64+0xf2], R128 ;  /* 0x0000f2802c007986 */ /* 0x0007e2000c101516 */
[C---:B------:R-:W-:Y:S03]  /*13940*/  HMMA.16816.F32.BF16 R148, R136.reuse, R160, R148 ;  /* 0x000000a08894723c */ /* 0x040fe60000041894 */
[----:B------:R3:W5:Y:S04]  /*13950*/  LDL.LU R35, [R1+0x330] ;  /* 0x0003300001237983 */ /* 0x0007680000300800 */
[----:B------:R3:W-:Y:S01]  /*13960*/  STG.E.U16 desc[UR22][R6.64+0xf0], R127 ;  /* 0x0000f07f06007986 */ /* 0x0007e2000c101516 */
[----:B------:R-:W-:Y:S03]  /*13970*/  HMMA.16816.F32.BF16 R144, R136, R162, R144 ;  /* 0x000000a28890723c */ /* 0x000fe60000041890 */
[----:B------:R3:W-:Y:S04]  /*13980*/  STG.E.U16 desc[UR22][R6.64+0xf2], R126 ;  /* 0x0000f27e06007986 */ /* 0x0007e8000c101516 */
[----:B------:R3:W5:Y:S01]  /*13990*/  LDL.LU R33, [R1+0x32c] ;  /* 0x00032c0001217983 */ /* 0x0007620000300800 */
[----:B------:R-:W-:Y:S03]  /*139a0*/  HMMA.16816.F32.BF16 R164, R152, R160, R164 ;  /* 0x000000a098a4723c */ /* 0x000fe600000418a4 */
[----:B------:R3:W-:Y:S04]  /*139b0*/  STG.E.U16 desc[UR22][R10.64+0xf0], R220 ;  /* 0x0000f0dc0a007986 */ /* 0x0007e8000c101516 */
[----:B------:R3:W5:Y:S01]  /*139c0*/  LDL.LU R32, [R1+0x328] ;  /* 0x0003280001207983 */ /* 0x0007620000300800 */
[----:B-1----:R-:W-:Y:S03]  /*139d0*/  HMMA.16816.F32.BF16 R140, R136, R16, R52 ;  /* 0x00000010888c723c */ /* 0x002fe60000041834 */
[----:B------:R3:W-:Y:S04]  /*139e0*/  STG.E.U16 desc[UR22][R10.64+0xf2], R197 ;  /* 0x0000f2c50a007986 */ /* 0x0007e8000c101516 */
[----:B------:R3:W-:Y:S01]  /*139f0*/  STL.64 [R1+0x20], R10 ;  /* 0x0000200a01007387 */ /* 0x0007e20000100a00 */
[C---:B------:R-:W-:Y:S03]  /*13a00*/  HMMA.16816.F32.BF16 R160, R152.reuse, R162, R24 ;  /* 0x000000a298a0723c */ /* 0x040fe60000041818 */
[----:B------:R3:W-:Y:S04]  /*13a10*/  STG.E.U16 desc[UR22][R2.64+0xf0], R196 ;  /* 0x0000f0c402007986 */ /* 0x0007e8000c101516 */
[----:B------:R3:W-:Y:S01]  /*13a20*/  STG.E.U16 desc[UR22][R2.64+0xf2], R194 ;  /* 0x0000f2c202007986 */ /* 0x0007e2000c101516 */
[----:B------:R-:W-:Y:S08]  /*13a30*/  HMMA.16816.F32.BF16 R156, R152, R16, R48 ;  /* 0x00000010989c723c */ /* 0x000ff00000041830 */
[-C--:B------:R-:W-:Y:S08]  /*13a40*/  HMMA.16816.F32.BF16 R136, R136, R18.reuse, R40 ;  /* 0x000000128888723c */ /* 0x080ff00000041828 */
[----:B------:R-:W-:Y:S01]  /*13a50*/  HMMA.16816.F32.BF16 R152, R152, R18, R28 ;  /* 0x000000129898723c */ /* 0x000fe2000004181c */
[----:B------:R-:W-:Y:S01]  /*13a60*/  IADD3.X R233, PT, PT, R45, -0x1, RZ, P0, !PT ;  /* 0xffffffff2de97810 */ /* 0x000fe200007fe4ff */
[----:B------:R-:W-:-:S03]  /*13a70*/  NOP ;  /* 0x0000000000007918 */ /* 0x000fc60000000000 */
[----:B------:R-:W-:-:S15]  /*13a80*/  BRA.U !UP0, `(.L_x_1258) ;  /* 0x0000010d08b87547 */ /* 0x000fde000b800000 */
[----:B------:R-:W1:Y:S01]  /*13a90*/  S2R R239, SR_TID.X ;  /* 0x0000000000ef7919 */ /* 0x000e620000002100 */
[----:B------:R-:W2:Y:S01]  /*13aa0*/  LDCU UR26, c[0x0][0x440] ;  /* 0x00008800ff1a77ac */ /* 0x000ea20008000800 */
[----:B------:R-:W-:-:S04]  /*13ab0*/  DEPBAR.LE SB0, 0x0 ;  /* 0x000080000000791a */ /* 0x000fc80000000000 */
[----:B------:R-:W4:Y:S04]  /*13ac0*/  LDL R232, [R1+0x310] ;  /* 0x0003100001e87983 */ /* 0x000f280000100800 */
[----:B------:R-:W4:Y:S01]  /*13ad0*/  LDL R231, [R1+0x30c] ;  /* 0x00030c0001e77983 */ /* 0x000f220000100800 */
[----:B------:R-:W-:-:S03]  /*13ae0*/  UIADD3 UR5, UPT, UPT, UR29, -0x2, URZ ;  /* 0xfffffffe1d057890 */ /* 0x000fc6000fffe0ff */
[----:B------:R-:W-:Y:S01]  /*13af0*/  STL [R1+0x37c], R151 ;  /* 0x00037c9701007387 */ /* 0x000fe20000100800 */
[----:B------:R-:W-:-:S03]  /*13b00*/  UIMAD.WIDE.U32 UR38, UR5, UR8, URZ ;  /* 0x00000008052672a5 */ /* 0x000fc6000f8e00ff */
[----:B------:R-:W-:Y:S04]  /*13b10*/  STL [R1+0x378], R150 ;  /* 0x0003789601007387 */ /* 0x000fe80000100800 */
[----:B------:R-:W-:Y:S04]  /*13b20*/  STL [R1+0x374], R149 ;  /* 0x0003749501007387 */ /* 0x000fe80000100800 */
[----:B------:R-:W-:Y:S04]  /*13b30*/  STL [R1+0x370], R148 ;  /* 0x0003709401007387 */ /* 0x000fe80000100800 */
[----:B------:R-:W-:Y:S01]  /*13b40*/  STL [R1+0x36c], R147 ;  /* 0x00036c9301007387 */ /* 0x000fe20000100800 */
[----:B-1----:R-:W-:-:S03]  /*13b50*/  IMAD.SHL.U32 R239, R239, 0x8, RZ ;  /* 0x00000008efef7824 */ /* 0x002fc600078e00ff */
[----:B------:R-:W-:Y:S02]  /*13b60*/  STL [R1+0x368], R146 ;  /* 0x0003689201007387 */ /* 0x000fe40000100800 */
[----:B------:R-:W-:Y:S02]  /*13b70*/  LOP3.LUT R239, R239, 0x18, RZ, 0xc0, !PT ;  /* 0x00000018efef7812 */ /* 0x000fe400078ec0ff */
[----:B------:R-:W-:Y:S02]  /*13b80*/  STL [R1+0x364], R145 ;  /* 0x0003649101007387 */ /* 0x000fe40000100800 */
[----:B--2---:R-:W-:Y:S02]  /*13b90*/  ISETP.GE.AND P6, PT, R239, UR26, PT ;  /* 0x0000001aef007c0c */ /* 0x004fe4000bfc6270 */
[----:B------:R-:W-:Y:S04]  /*13ba0*/  STL [R1+0x360], R144 ;  /* 0x0003609001007387 */ /* 0x000fe80000100800 */
        /* <DEDUP_REMOVED lines=10> */
[----:B-----5:R-:W-:Y:S04]  /*13c50*/  STL [R1+0x334], R39 ;  /* 0x0003342701007387 */ /* 0x020fe80000100800 */
[----:B------:R-:W-:Y:S04]  /*13c60*/  STL [R1+0x330], R38 ;  /* 0x0003302601007387 */ /* 0x000fe80000100800 */
[----:B------:R-:W-:Y:S04]  /*13c70*/  STL [R1+0x32c], R37 ;  /* 0x00032c2501007387 */ /* 0x000fe80000100800 */
[----:B------:R-:W-:Y:S04]  /*13c80*/  STL [R1+0x328], R36 ;  /* 0x0003282401007387 */ /* 0x000fe80000100800 */
[----:B------:R-:W2:Y:S01]  /*13c90*/  LDL R239, [R1+0x4] ;  /* 0x0000040001ef7983 */ /* 0x000ea20000100800 */
[----:B------:R-:W-:Y:S01]  /*13ca0*/  UIMAD UR28, UR5, UR9, UR39 ;  /* 0x00000009051c72a4 */ /* 0x000fe2000f8e0227 */
[----:B---3--:R-:W-:Y:S01]  /*13cb0*/  IMAD.U32 R4, RZ, RZ, UR8 ;  /* 0x00000008ff047e24 */ /* 0x008fe2000f8e00ff */
[----:B------:R-:W-:Y:S01]  /*13cc0*/  USHF.L.U32 UR26, UR38, 0x7, URZ ;  /* 0x00000007261a7899 */ /* 0x000fe200080006ff */
[----:B------:R-:W3:Y:S01]  /*13cd0*/  LDL.LU R250, [R1+0x13c] ;  /* 0x00013c0001fa7983 */ /* 0x000ee20000300800 */
[----:B------:R-:W-:Y:S01]  /*13ce0*/  USHF.L.U64.HI UR28, UR38, 0x7, UR28 ;  /* 0x00000007261c7899 */ /* 0x000fe2000801021c */
[----:B------:R-:W-:Y:S01]  /*13cf0*/  IMAD.U32 R5, RZ, RZ, UR8 ;  /* 0x00000008ff057e24 */ /* 0x000fe2000f8e00ff */
[----:B------:R-:W-:Y:S02]  /*13d00*/  BAR.SYNC.DEFER_BLOCKING 0x0 ;  /* 0x0000000000007b1d */ /* 0x000fe40000010000 */
[----:B------:R-:W-:Y:S01]  /*13d10*/  IMAD.U32 R0, RZ, RZ, UR26 ;  /* 0x0000001aff007e24 */ /* 0x000fe2000f8e00ff */
[----:B------:R-:W-:Y:S01]  /*13d20*/  @!P6 LEA R4, P1, R4, UR26, 0x5 ;  /* 0x0000001a0404ec11 */ /* 0x000fe2000f8228ff */
[----:B------:R-:W-:Y:S01]  /*13d30*/  IMAD.U32 R8, RZ, RZ, UR8 ;  /* 0x00000008ff087e24 */ /* 0x000fe2000f8e00ff */
[----:B------:R-:W-:Y:S01]  /*13d40*/  @!P6 LEA R5, P0, R5, UR26, 0x6 ;  /* 0x0000001a0505ec11 */ /* 0x000fe2000f8030ff */
[----:B------:R-:W-:-:S02]  /*13d50*/  IMAD.U32 R7, RZ, RZ, UR9 ;  /* 0x00000009ff077e24 */ /* 0x000fc4000f8e00ff */
[----:B------:R-:W-:Y:S02]  /*13d60*/  IMAD.U32 R6, RZ, RZ, UR8 ;  /* 0x00000008ff067e24 */ /* 0x000fe4000f8e00ff */
[----:B------:R-:W-:Y:S01]  /*13d70*/  IMAD.U32 R3, RZ, RZ, UR9 ;  /* 0x00000009ff037e24 */ /* 0x000fe2000f8e00ff */
[----:B------:R-:W-:Y:S01]  /*13d80*/  @!P6 LEA.HI.X R9, R8, UR28, R7, 0x5, P1 ;  /* 0x0000001c0809ec11 */ /* 0x000fe200088f2c07 */
[----:B------:R-:W-:Y:S02]  /*13d90*/  IMAD.U32 R2, RZ, RZ, UR28 ;  /* 0x0000001cff027e24 */ /* 0x000fe4000f8e00ff */
[----:B------:R-:W-:Y:S01]  /*13da0*/  IMAD.U32 R12, RZ, RZ, UR9 ;  /* 0x00000009ff0c7e24 */ /* 0x000fe2000f8e00ff */
[----:B------:R-:W-:Y:S01]  /*13db0*/  @!P6 LEA.HI.X R7, R6, UR28, R3, 0x6, P0 ;  /* 0x0000001c0607ec11 */ /* 0x000fe200080f3403 */
[----:B------:R-:W-:Y:S01]  /*13dc0*/  IMAD.U32 R3, RZ, RZ, UR28 ;  /* 0x0000001cff037e24 */ /* 0x000fe2000f8e00ff */
[-C--:B----4-:R-:W-:Y:S02]  /*13dd0*/  @!P6 LEA R10, P2, R0, R232.reuse, 0x1 ;  /* 0x000000e8000ae211 */ /* 0x090fe400078408ff */
[----:B------:R-:W-:-:S02]  /*13de0*/  @!P6 LEA R8, P1, R4, R232, 0x1 ;  /* 0x000000e80408e211 */ /* 0x000fc400078208ff */
[-C--:B------:R-:W-:Y:S01]  /*13df0*/  @!P6 LEA.HI.X R11, R0, R231.reuse, R2, 0x1, P2 ;  /* 0x000000e7000be211 */ /* 0x080fe200010f0c02 */
[----:B------:R-:W-:Y:S01]  /*13e00*/  IMAD.U32 R2, RZ, RZ, UR26 ;  /* 0x0000001aff027e24 */ /* 0x000fe2000f8e00ff */
[C---:B------:R-:W-:Y:S01]  /*13e10*/  @!P6 LEA R6, P0, R5.reuse, R232, 0x1 ;  /* 0x000000e80506e211 */ /* 0x040fe200078008ff */
[----:B------:R-:W-:Y:S01]  /*13e20*/  IMAD.U32 R0, RZ, RZ, UR8 ;  /* 0x00000008ff007e24 */ /* 0x000fe2000f8e00ff */
[-C--:B------:R-:W-:Y:S02]  /*13e30*/  @!P6 LEA.HI.X R9, R4, R231.reuse, R9, 0x1, P1 ;  /* 0x000000e70409e211 */ /* 0x080fe400008f0c09 */
[----:B------:R-:W-:Y:S01]  /*13e40*/  @!P6 LEA.HI.X R7, R5, R231, R7, 0x1, P0 ;  /* 0x000000e70507e211 */ /* 0x000fe200000f0c07 */
[----:B------:R-:W-:-:S04]  /*13e50*/  @!P6 IMAD.WIDE.U32 R2, R0, 0x60, R2 ;  /* 0x000000600002e825 */ /* 0x000fc800078e0002 */
[----:B------:R-:W-:Y:S01]  /*13e60*/  @!P6 IMAD R0, R12, 0x60, RZ ;  /* 0x000000600c00e824 */ /* 0x000fe200078e02ff */
[----:B------:R-:W-:-:S03]  /*13e70*/  @!P6 LEA R4, P0, R2, R232, 0x1 ;  /* 0x000000e80204e211 */ /* 0x000fc600078008ff */
[----:B------:R-:W-:-:S05]  /*13e80*/  @!P6 IMAD.IADD R0, R0, 0x1, R3 ;  /* 0x000000010000e824 */ /* 0x000fca00078e0203 */
[----:B------:R-:W-:Y:S01]  /*13e90*/  @!P6 LEA.HI.X R5, R2, R231, R0, 0x1, P0 ;  /* 0x000000e70205e211 */ /* 0x000fe200000f0c00 */
[----:B--2---:R-:W-:Y:S04]  /*13ea0*/  @P6 STS.128 [R239+0x4000], RZ ;  /* 0x004000ffef006388 */ /* 0x004fe80000000c00 */
        /* <DEDUP_REMOVED lines=21> */
[----:B-1----:R-:W-:Y:S04]  /*14000*/  LDSM.16.M88.4 R8, [R213+0x1000] ;  /* 0x00100000d508783b */ /* 0x002fe80000000200 */
[----:B------:R-:W-:Y:S04]  /*14010*/  LDSM.16.M88.4 R76, [R172+0x2800] ;  /* 0x00280000ac4c783b */ /* 0x000fe80000000200 */
[----:B------:R-:W-:Y:S04]  /*14020*/  LDSM.16.M88.4 R28, [R176+0x2400] ;  /* 0x00240000b01c783b */ /* 0x000fe80000000200 */
[----:B------:R-:W-:Y:S04]  /*14030*/  LDSM.16.M88.4 R40, [R176+0x2000] ;  /* 0x00200000b028783b */ /* 0x000fe80000000200 */
[----:B--2---:R-:W1:Y:S04]  /*14040*/  LDSM.16.M88.4 R4, [R172+0x2000] ;  /* 0x00200000ac04783b */ /* 0x004e680000000200 */
[----:B------:R-:W-:Y:S04]  /*14050*/  LDSM.16.M88.4 R72, [R172+0x2c00] ;  /* 0x002c0000ac48783b */ /* 0x000fe80000000200 */
[----:B------:R-:W-:Y:S04]  /*14060*/  LDSM.16.M88.4 R24, [R176+0x2800] ;  /* 0x00280000b018783b */ /* 0x000fe80000000200 */
[----:B------:R-:W-:Y:S04]  /*14070*/  LDSM.16.M88.4 R68, [R172+0x3000] ;  /* 0x00300000ac44783b */ /* 0x000fe80000000200 */
[----:B------:R-:W-:Y:S04]  /*14080*/  LDSM.16.M88.4 R20, [R176+0x2c00] ;  /* 0x002c0000b014783b */ /* 0x000fe80000000200 */
[----:B------:R-:W-:Y:S04]  /*14090*/  LDSM.16.M88.4 R60, [R172+0x3800] ;  /* 0x00380000ac3c783b */ /* 0x000fe80000000200 */
[----:B---3--:R-:W-:Y:S04]  /*140a0*/  LDSM.16.M88.4 R16, [R250] ;  /* 0x00000000fa10783b */ /* 0x008fe80000000200 */
[----:B------:R-:W-:Y:S04]  /*140b0*/  LDSM.16.M88.4 R64, [R172+0x3400] ;  /* 0x00340000ac40783b */ /* 0x000fe80000000200 */
[----:B------:R-:W-:Y:S04]  /*140c0*/  LDSM.16.M88.4 R52, [R176+0x3000] ;  /* 0x00300000b034783b */ /* 0x000fe80000000200 */
[----:B------:R-:W-:Y:S01]  /*140d0*/  LDSM.16.M88.4 R56, [R172+0x3c00] ;  /* 0x003c0000ac38783b */ /* 0x000fe20000000200 */
[-C--:B-1----:R-:W-:Y:S03]  /*140e0*/  HMMA.16816.F32.BF16 R244, R12, R4.reuse, RZ ;  /* 0x000000040cf4723c */ /* 0x082fe600000418ff */
[----:B------:R-:W-:Y:S04]  /*140f0*/  LDSM.16.M88.4 R88, [R176+0x3800] ;  /* 0x00380000b058783b */ /* 0x000fe80000000200 */
[----:B------:R-:W-:Y:S01]  /*14100*/  LDSM.16.M88.4 R84, [R176+0x3400] ;  /* 0x00340000b054783b */ /* 0x000fe20000000200 */
[C---:B------:R-:W-:Y:S03]  /*14110*/  HMMA.16816.F32.BF16 R240, R8.reuse, R4, RZ ;  /* 0x0000000408f0723c */ /* 0x040fe600000418ff */
[----:B------:R-:W-:Y:S04]  /*14120*/  LDSM.16.M88.4 R48, [R176+0x3c00] ;  /* 0x003c0000b030783b */ /* 0x000fe80000000200 */
[----:B------:R-:W0:Y:S01]  /*14130*/  LDGDEPBAR ;  /* 0x00000000000079af */ /* 0x000e220000000000 */
[-C--:B------:R-:W-:Y:S08]  /*14140*/  HMMA.16816.F32.BF16 R236, R8, R6.reuse, RZ ;  /* 0x0000000608ec723c */ /* 0x080ff000000418ff */
[----:B------:R-:W-:Y:S01]  /*14150*/  HMMA.16816.F32.BF16 R232, R12, R6, RZ ;  /* 0x000000060ce8723c */ /* 0x000fe200000418ff */
[----:B------:R-:W1:Y:S07]  /*14160*/  LDSM.16.M88.4 R4, [R250+0x1000] ;  /* 0x00100000fa04783b */ /* 0x000e6e0000000200 */
[----:B------:R-:W-:Y:S01]  /*14170*/  HMMA.16816.F32.BF16 R228, R8, R80, RZ ;  /* 0x0000005008e4723c */ /* 0x000fe200000418ff */
[----:B------:R-:W-:-:S07]  /*14180*/  DEPBAR.LE SB0, 0x0 ;  /* 0x000080000000791a */ /* 0x000fce0000000000 */
[----:B------:R-:W-:-:S12]  /*14190*/  HMMA.16816.F32.BF16 R200, R8, R76, RZ ;  /* 0x0000004c08c8723c */ /* 0x000fd800000418ff */
[C---:B-1----:R-:W-:Y:S08]  /*141a0*/  HMMA.16816.F32.BF16 R36, R4.reuse, R28, R228 ;  /* 0x0000001c0424723c */ /* 0x042ff000000418e4 */
[----:B------:R-:W-:Y:S08]  /*141b0*/  HMMA.16816.F32.BF16 R248, R4, R40, R240 ;  /* 0x0000002804f8723c */ /* 0x000ff000000418f0 */
[----:B------:R-:W-:Y:S03]  /*141c0*/  HMMA.16816.F32.BF16 R192, R8, R72, RZ ;  /* 0x0000004808c0723c */ /* 0x000fe600000418ff */
[----:B------:R-:W-:-:S02]  /*141d0*/  IMAD.MOV.U32 R243, RZ, RZ, R37 ;  /* 0x000000fffff37224 */ /* 0x000fc400078e0025 */
[----:B------:R-:W-:Y:S02]  /*141e0*/  IMAD.MOV.U32 R230, RZ, RZ, R39 ;  /* 0x000000ffffe67224 */ /* 0x000fe400078e0027 */
[----:B------:R-:W-:Y:S02]  /*141f0*/  IMAD.MOV.U32 R229, RZ, RZ, R36 ;  /* 0x000000ffffe57224 */ /* 0x000fe400078e0024 */
[----:B------:R-:W-:Y:S02]  /*14200*/  IMAD.MOV.U32 R231, RZ, RZ, R38 ;  /* 0x000000ffffe77224 */ /* 0x000fe400078e0026 */
[----:B------:R-:W-:Y:S08]  /*14210*/  HMMA.16816.F32.BF16 R36, R4, R24, R200 ;  /* 0x000000180424723c */ /* 0x000ff000000418c8 */
[C---:B------:R-:W-:Y:S08]  /*14220*/  HMMA.16816.F32.BF16 R180, R8.reuse, R68, RZ ;  /* 0x0000004408b4723c */ /* 0x040ff000000418ff */
[----:B------:R-:W-:Y:S03]  /*14230*/  HMMA.16816.F32.BF16 R132, R8, R60, RZ ;  /* 0x0000003c0884723c */ /* 0x000fe600000418ff */
[----:B------:R-:W-:-:S02]  /*14240*/  IMAD.MOV.U32 R47, RZ, RZ, R37 ;  /* 0x000000ffff2f7224 */ /* 0x000fc400078e0025 */
[----:B------:R-:W-:Y:S02]  /*14250*/  IMAD.MOV.U32 R150, RZ, RZ, R39 ;  /* 0x000000ffff967224 */ /* 0x000fe400078e0027 */
[----:B------:R-:W-:Y:S02]  /*14260*/  IMAD.MOV.U32 R149, RZ, RZ, R38 ;  /* 0x000000ffff957224 */ /* 0x000fe400078e0026 */
[----:B------:R-:W-:Y:S02]  /*14270*/  IMAD.MOV.U32 R148, RZ, RZ, R36 ;  /* 0x000000ffff947224 */ /* 0x000fe400078e0024 */
[----:B------:R-:W-:Y:S08]  /*14280*/  HMMA.16816.F32.BF16 R36, R4, R20, R192 ;  /* 0x000000140424723c */ /* 0x000ff000000418c0 */
[----:B------:R-:W-:Y:S08]  /*14290*/  HMMA.16816.F32.BF16 R204, R8, R82, RZ ;  /* 0x0000005208cc723c */ /* 0x000ff000000418ff */
[----:B------:R-:W-:Y:S03]  /*142a0*/  HMMA.16816.F32.BF16 R116, R12, R80, RZ ;  /* 0x000000500c74723c */ /* 0x000fe600000418ff */
[----:B------:R-:W-:-:S02]  /*142b0*/  IMAD.MOV.U32 R143, RZ, RZ, R36 ;  /* 0x000000ffff8f7224 */ /* 0x000fc400078e0024 */
[----:B------:R-:W-:-:S03]  /*142c0*/  IMAD.MOV.U32 R142, RZ, RZ, R37 ;  /* 0x000000ffff8e7224 */ /* 0x000fc600078e0025 */
[----:B------:R-:W-:Y:S01]  /*142d0*/  HMMA.16816.F32.BF16 R112, R12, R82, RZ ;  /* 0x000000520c70723c */ /* 0x000fe200000418ff */
[----:B------:R-:W-:Y:S02]  /*142e0*/  IMAD.MOV.U32 R141, RZ, RZ, R38 ;  /* 0x000000ffff8d7224 */ /* 0x000fe400078e0026 */
[----:B------:R-:W-:-:S05]  /*142f0*/  IMAD.MOV.U32 R136, RZ, RZ, R39 ;  /* 0x000000ffff887224 */ /* 0x000fca00078e0027 */
        /* <DEDUP_REMOVED lines=8> */
[----:B------:R-:W-:Y:S08]  /*14380*/  HMMA.16816.F32.BF16 R76, R12, R70, RZ ;  /* 0x000000460c4c723c */ /* 0x000ff000000418ff */
[C---:B------:R-:W-:Y:S08]  /*14390*/  HMMA.16816.F32.BF16 R172, R8.reuse, R64, RZ ;  /* 0x0000004008ac723c */ /* 0x040ff000000418ff */
[----:B------:R-:W-:Y:S08]  /*143a0*/  HMMA.16816.F32.BF16 R168, R8, R66, RZ ;  /* 0x0000004208a8723c */ /* 0x000ff000000418ff */
[C---:B------:R-:W-:Y:S08]  /*143b0*/  HMMA.16816.F32.BF16 R68, R12.reuse, R64, RZ ;  /* 0x000000400c44723c */ /* 0x040ff000000418ff */
[----:B------:R-:W-:Y:S08]  /*143c0*/  HMMA.16816.F32.BF16 R92, R12, R66, RZ ;  /* 0x000000420c5c723c */ /* 0x000ff000000418ff */
[----:B------:R-:W-:Y:S08]  /*143d0*/  HMMA.16816.F32.BF16 R36, R4, R52, R180 ;  /* 0x000000340424723c */ /* 0x000ff000000418b4 */
[----:B------:R-:W-:Y:S08]  /*143e0*/  HMMA.16816.F32.BF16 R128, R8, R62, RZ ;  /* 0x0000003e0880723c */ /* 0x000ff000000418ff */
[C---:B------:R-:W-:Y:S08]  /*143f0*/  HMMA.16816.F32.BF16 R64, R12.reuse, R60, RZ ;  /* 0x0000003c0c40723c */ /* 0x040ff000000418ff */
[----:B------:R-:W-:Y:S08]  /*14400*/  HMMA.16816.F32.BF16 R104, R12, R62, RZ ;  /* 0x0000003e0c68723c */ /* 0x000ff000000418ff */
[----:B------:R-:W-:Y:S08]  /*14410*/  HMMA.16816.F32.BF16 R124, R8, R56, RZ ;  /* 0x00000038087c723c */ /* 0x000ff000000418ff */
[----:B------:R-:W-:Y:S01]  /*14420*/  HMMA.16816.F32.BF16 R60, R4, R88, R132 ;  /* 0x00000058043c723c */ /* 0x000fe20000041884 */
[----:B------:R-:W-:-:S02]  /*14430*/  IMAD.MOV.U32 R138, RZ, RZ, R37 ;  /* 0x000000ffff8a7224 */ /* 0x000fc400078e0025 */
[----:B------:R-:W-:-:S05]  /*14440*/  IMAD.MOV.U32 R137, RZ, RZ, R36 ;  /* 0x000000ffff897224 */ /* 0x000fca00078e0024 */
[----:B------:R-:W-:Y:S08]  /*14450*/  HMMA.16816.F32.BF16 R120, R8, R58, RZ ;  /* 0x0000003a0878723c */ /* 0x000ff000000418ff */
[----:B------:R-:W-:Y:S01]  /*14460*/  HMMA.16816.F32.BF16 R8, R12, R56, RZ ;  /* 0x000000380c08723c */ /* 0x000fe200000418ff */
[----:B------:R-:W-:Y:S02]  /*14470*/  IMAD.MOV.U32 R57, RZ, RZ, R39 ;  /* 0x000000ffff397224 */ /* 0x000fe400078e0027 */
[----:B------:R-:W-:-:S02]  /*14480*/  IMAD.MOV.U32 R216, RZ, RZ, R61 ;  /* 0x000000ffffd87224 */ /* 0x000fc400078e003d */
[----:B------:R-:W-:-:S03]  /*14490*/  IMAD.MOV.U32 R183, RZ, RZ, R62 ;  /* 0x000000ffffb77224 */ /* 0x000fc600078e003e */
[----:B------:R-:W-:Y:S01]  /*144a0*/  HMMA.16816.F32.BF16 R12, R12, R58, RZ ;  /* 0x0000003a0c0c723c */ /* 0x000fe200000418ff */
[----:B------:R-:W-:Y:S02]  /*144b0*/  IMAD.MOV.U32 R58, RZ, RZ, R38 ;  /* 0x000000ffff3a7224 */ /* 0x000fe400078e0026 */
[----:B------:R-:W-:Y:S02]  /*144c0*/  IMAD.MOV.U32 R45, RZ, RZ, R60 ;  /* 0x000000ffff2d7224 */ /* 0x000fe400078e003c */
[----:B------:R-:W-:-:S03]  /*144d0*/  IMAD.MOV.U32 R44, RZ, RZ, R63 ;  /* 0x000000ffff2c7224 */ /* 0x000fc600078e003f */
[C---:B------:R-:W-:Y:S08]  /*144e0*/  HMMA.16816.F32.BF16 R36, R4.reuse, R84, R172 ;  /* 0x000000540424723c */ /* 0x040ff000000418ac */
[----:B------:R-:W-:Y:S11]  /*144f0*/  HMMA.16816.F32.BF16 R60, R4, R48, R124 ;  /* 0x00000030043c723c */ /* 0x000ff6000004187c */
[----:B------:R-:W-:-:S02]  /*14500*/  IMAD.MOV.U32 R144, RZ, RZ, R36 ;  /* 0x000000ffff907224 */ /* 0x000fc400078e0024 */
[----:B------:R-:W-:-:S06]  /*14510*/  IMAD.MOV.U32 R36, RZ, RZ, R39 ;  /* 0x000000ffff247224 */ /* 0x000fcc00078e0027 */
[----:B------:R-:W-:Y:S02]  /*14520*/  IMAD.MOV.U32 R241, RZ, RZ, R63 ;  /* 0x000000fffff17224 */ /* 0x000fe400078e003f */
[----:B------:R-:W-:Y:S02]  /*14530*/  IMAD.MOV.U32 R240, RZ, RZ, R61 ;  /* 0x000000fffff07224 */ /* 0x000fe400078e003d */
[----:B------:R-:W-:Y:S02]  /*14540*/  IMAD.MOV.U32 R147, RZ, RZ, R62 ;  /* 0x000000ffff937224 */ /* 0x000fe400078e003e */
[----:B------:R-:W-:Y:S02]  /*14550*/  IMAD.MOV.U32 R39, RZ, RZ, R60 ;  /* 0x000000ffff277224 */ /* 0x000fe400078e003c */
[----:B------:R-:W-:-:S15]  /*14560*/  HMMA.16816.F32.BF16 R60, R4, R42, R236 ;  /* 0x0000002a043c723c */ /* 0x000fde00000418ec */
[----:B------:R-:W-:-:S04]  /*14570*/  NOP ;  /* 0x0000000000007918 */ /* 0x000fc80000000000 */
[----:B------:R-:W-:Y:S02]  /*14580*/  IMAD.MOV.U32 R236, RZ, RZ, R62 ;  /* 0x000000ffffec7224 */ /* 0x000fe400078e003e */
[----:B------:R-:W-:Y:S02]  /*14590*/  IMAD.MOV.U32 R223, RZ, RZ, R61 ;  /* 0x000000ffffdf7224 */ /* 0x000fe400078e003d */
[----:B------:R-:W-:Y:S02]  /*145a0*/  IMAD.MOV.U32 R217, RZ, RZ, R60 ;  /* 0x000000ffffd97224 */ /* 0x000fe400078e003c */
[----:B------:R-:W-:Y:S02]  /*145b0*/  IMAD.MOV.U32 R212, RZ, RZ, R63 ;  /* 0x000000ffffd47224 */ /* 0x000fe400078e003f */
[C---:B------:R-:W-:Y:S08]  /*145c0*/  HMMA.16816.F32.BF16 R60, R4.reuse, R30, R204 ;  /* 0x0000001e043c723c */ /* 0x040ff000000418cc */
[----:B------:R-:W-:Y:S11]  /*145d0*/  HMMA.16816.F32.BF16 R124, R4, R22, R188 ;  /* 0x00000016047c723c */ /* 0x000ff600000418bc */
[----:B------:R-:W-:-:S02]  /*145e0*/  IMAD.MOV.U32 R2, RZ, RZ, R61 ;  /* 0x000000ffff027224 */ /* 0x000fc400078e003d */
[----:B------:R-:W-:Y:S02]  /*145f0*/  IMAD.MOV.U32 R0, RZ, RZ, R60 ;  /* 0x000000ffff007224 */ /* 0x000fe400078e003c */
[----:B------:R-:W-:Y:S02]  /*14600*/  IMAD.MOV.U32 R219, RZ, RZ, R63 ;  /* 0x000000ffffdb7224 */ /* 0x000fe400078e003f */
[----:B------:R-:W-:Y:S02]  /*14610*/  IMAD.MOV.U32 R224, RZ, RZ, R62 ;  /* 0x000000ffffe07224 */ /* 0x000fe400078e003e */
[----:B------:R-:W-:Y:S01]  /*14620*/  HMMA.16816.F32.BF16 R60, R4, R26, R196 ;  /* 0x0000001a043c723c */ /* 0x000fe200000418c4 */
[----:B------:R-:W-:Y:S02]  /*14630*/  IMAD.MOV.U32 R59, RZ, RZ, R127 ;  /* 0x000000ffff3b7224 */ /* 0x000fe400078e007f */
[----:B------:R-:W-:Y:S02]  /*14640*/  IMAD.MOV.U32 R252, RZ, RZ, R124 ;  /* 0x000000fffffc7224 */ /* 0x000fe400078e007c */
[----:B------:R-:W-:-:S14]  /*14650*/  IMAD.MOV.U32 R227, RZ, RZ, R126 ;  /* 0x000000ffffe37224 */ /* 0x000fdc00078e007e */
        /* <DEDUP_REMOVED lines=8> */
[----:B------:R-:W-:Y:S01]  /*146e0*/  HMMA.16816.F32.BF16 R124, R4, R86, R168 ;  /* 0x00000056047c723c */ /* 0x000fe200000418a8 */
[----:B------:R-:W-:Y:S02]  /*146f0*/  IMAD.MOV.U32 R146, RZ, RZ, R37 ;  /* 0x000000ffff927224 */ /* 0x000fe400078e0025 */
[----:B------:R-:W-:-:S05]  /*14700*/  IMAD.MOV.U32 R145, RZ, RZ, R38 ;  /* 0x000000ffff917224 */ /* 0x000fca00078e0026 */
[----:B------:R-:W-:Y:S01]  /*14710*/  HMMA.16816.F32.BF16 R192, R16, R52, R72 ;  /* 0x0000003410c0723c */ /* 0x000fe20000041848 */
[----:B------:R-:W-:Y:S02]  /*14720*/  IMAD.MOV.U32 R53, RZ, RZ, R0 ;  /* 0x000000ffff357224 */ /* 0x000fe400078e0000 */
[----:B------:R-:W-:-:S08]  /*14730*/  IMAD.U32 R0, RZ, RZ, UR29 ;  /* 0x0000001dff007e24 */ /* 0x000fd0000f8e00ff */
[----:B------:R-:W-:Y:S02]  /*14740*/  IMAD.MOV.U32 R56, RZ, RZ, R125 ;  /* 0x000000ffff387224 */ /* 0x000fe400078e007d */
[----:B------:R-:W-:Y:S02]  /*14750*/  IMAD.MOV.U32 R3, RZ, RZ, R124 ;  /* 0x000000ffff037224 */ /* 0x000fe400078e007c */
[----:B------:R-:W-:Y:S02]  /*14760*/  IMAD.MOV.U32 R38, RZ, RZ, R126 ;  /* 0x000000ffff267224 */ /* 0x000fe400078e007e */
[----:B------:R-:W-:Y:S02]  /*14770*/  IMAD.MOV.U32 R37, RZ, RZ, R127 ;  /* 0x000000ffff257224 */ /* 0x000fe400078e007f */
[----:B------:R-:W-:Y:S01]  /*14780*/  HMMA.16816.F32.BF16 R124, R4, R90, R128 ;  /* 0x0000005a047c723c */ /* 0x000fe20000041880 */
[----:B------:R-:W-:-:S07]  /*14790*/  IMAD R0, R0, 0x80, R185 ;  /* 0x0000008000007824 */ /* 0x000fce00078e02b9 */
[----:B------:R-:W-:Y:S01]  /*147a0*/  HMMA.16816.F32.BF16 R4, R4, R50, R120 ;  /* 0x000000320404723c */ /* 0x000fe20000041878 */
[----:B------:R-:W-:-:S07]  /*147b0*/  IMAD.MOV.U32 R182, RZ, RZ, R62 ;  /* 0x000000ffffb67224 */ /* 0x000fce00078e003e */
[----:B------:R-:W-:Y:S01]  /*147c0*/  HMMA.16816.F32.BF16 R188, R16, R20, R96 ;  /* 0x0000001410bc723c */ /* 0x000fe20000041860 */
[----:B------:R-:W-:Y:S02]  /*147d0*/  IMAD.MOV.U32 R21, RZ, RZ, R2 ;  /* 0x000000ffff157224 */ /* 0x000fe400078e0002 */
[----:B------:R-:W-:-:S04]  /*147e0*/  VIADD R2, R0, UR20 ;  /* 0x0000001400027c36 */ /* 0x000fc80008000000 */
[C---:B------:R-:W-:Y:S01]  /*147f0*/  VIADD R180, R2.reuse, 0xffffff79 ;  /* 0xffffff7902b47836 */ /* 0x040fe20000000000 */
[C---:B------:R-:W-:Y:S01]  /*14800*/  HMMA.16816.F32.BF16 R168, R16.reuse, R24, R108 ;  /* 0x0000001810a8723c */ /* 0x040fe2000004186c */
[----:B------:R-:W-:Y:S02]  /*14810*/  VIADD R62, R2, 0xffffff01 ;  /* 0xffffff01023e7836 */ /* 0x000fe40000000000 */
[----:B------:R-:W-:Y:S02]  /*14820*/  IMAD.MOV.U32 R24, RZ, RZ, R3 ;  /* 0x000000ffff187224 */ /* 0x000fe400078e0003 */
[----:B------:R-:W-:Y:S02]  /*14830*/  IMAD.MOV.U32 R220, RZ, RZ, R5 ;  /* 0x000000ffffdc7224 */ /* 0x000fe400078e0005 */
[----:B------:R-:W-:Y:S01]  /*14840*/  IMAD.IADD R3, R35, 0x1, -R180 ;  /* 0x0000000123037824 */ /* 0x000fe200078e0ab4 */
[----:B------:R-:W-:Y:S01]  /*14850*/  HMMA.16816.F32.BF16 R244, R16, R40, R244 ;  /* 0x0000002810f4723c */ /* 0x000fe200000418f4 */
[----:B------:R-:W-:-:S02]  /*14860*/  IMAD.IADD R5, R221, 0x1, -R62 ;  /* 0x00000001dd057824 */ /* 0x000fc400078e0a3e */
[----:B------:R-:W-:Y:S02]  /*14870*/  IMAD.MOV.U32 R34, RZ, RZ, R61 ;  /* 0x000000ffff227224 */ /* 0x000fe400078e003d */
[----:B------:R-:W-:Y:S01]  /*14880*/  VIADD R61, R2, 0xffffff00 ;  /* 0xffffff00023d7836 */ /* 0x000fe20000000000 */
[----:B------:R-:W-:Y:S02]  /*14890*/  IABS R3, R3 ;  /* 0x0000000300037213 */ /* 0x000fe40000000000 */
[----:B------:R-:W-:Y:S01]  /*148a0*/  HMMA.16816.F32.BF16 R120, R16, R50, R12 ;  /* 0x000000321078723c */ /* 0x000fe2000004180c */
[----:B------:R-:W-:Y:S01]  /*148b0*/  IMAD.MOV.U32 R181, RZ, RZ, R4 ;  /* 0x000000ffffb57224 */ /* 0x000fe200078e0004 */
[----:B------:R-:W-:Y:S01]  /*148c0*/  IABS R5, R5 ;  /* 0x0000000500057213 */ /* 0x000fe20000000000 */
[----:B------:R-:W-:Y:S02]  /*148d0*/  IMAD.IADD R4, R221, 0x1, -R61 ;  /* 0x00000001dd047824 */ /* 0x000fe400078e0a3d */
[----:B------:R-:W-:-:S02]  /*148e0*/  IMAD.MOV.U32 R222, RZ, RZ, R6 ;  /* 0x000000ffffde7224 */ /* 0x000fc400078e0006 */
[----:B------:R-:W-:Y:S01]  /*148f0*/  IMAD.MOV.U32 R6, RZ, RZ, R3 ;  /* 0x000000ffff067224 */ /* 0x000fe200078e0003 */
[----:B------:R-:W-:Y:S01]  /*14900*/  IABS R4, R4 ;  /* 0x0000000400047213 */ /* 0x000fe20000000000 */
[----:B------:R-:W-:Y:S01]  /*14910*/  IMAD.MOV.U32 R3, RZ, RZ, R5 ;  /* 0x000000ffff037224 */ /* 0x000fe200078e0005 */
[C---:B------:R-:W-:Y:S01]  /*14920*/  HMMA.16816.F32.BF16 R128, R16.reuse, R28, R116 ;  /* 0x0000001c1080723c */ /* 0x040fe20000041874 */
[----:B------:R-:W-:Y:S01]  /*14930*/  IMAD.MOV.U32 R28, RZ, RZ, R59 ;  /* 0x000000ffff1c7224 */ /* 0x000fe200078e003b */
[----:B------:R-:W-:Y:S02]  /*14940*/  I2FP.F32.S32 R4, R4 ;  /* 0x0000000400047245 */ /* 0x000fe40000201400 */
[----:B------:R-:W-:Y:S01]  /*14950*/  I2FP.F32.S32 R3, R3 ;  /* 0x0000000300037245 */ /* 0x000fe20000201400 */
[----:B------:R-:W-:Y:S01]  /*14960*/  IMAD.MOV.U32 R242, RZ, RZ, R125 ;  /* 0x000000fffff27224 */ /* 0x000fe200078e007d */
[----:B------:R-:W-:Y:S01]  /*14970*/  I2FP.F32.S32 R6, R6 ;  /* 0x0000000600067245 */ /* 0x000fe20000201400 */
[----:B------:R-:W-:Y:S01]  /*14980*/  IMAD.MOV.U32 R239, RZ, RZ, R126 ;  /* 0x000000ffffef7224 */ /* 0x000fe200078e007e */
[----:B------:R-:W-:Y:S01]  /*14990*/  HMMA.16816.F32.BF16 R132, R16, R54, R76 ;  /* 0x000000361084723c */ /* 0x000fe2000004184c */
[----:B------:R-:W-:-:S02]  /*149a0*/  IMAD.MOV.U32 R238, RZ, RZ, R127 ;  /* 0x000000ffffee7224 */ /* 0x000fc400078e007f */
[----:B------:R-:W-:Y:S02]  /*149b0*/  IMAD.MOV.U32 R237, RZ, RZ, R124 ;  /* 0x000000ffffed7224 */ /* 0x000fe400078e007c */
[C---:B------:R-:W-:Y:S02]  /*149c0*/  VIADD R59, R2.reuse, 0xffffff08 ;  /* 0xffffff08023b7836 */ /* 0x040fe40000000000 */
[C---:B------:R-:W-:Y:S01]  /*149d0*/  VIADD R77, R2.reuse, 0xffffff09 ;  /* 0xffffff09024d7836 */ /* 0x040fe20000000000 */
[C---:B------:R-:W-:Y:S01]  /*149e0*/  HMMA.16816.F32.BF16 R124, R16.reuse, R22, R80 ;  /* 0x00000016107c723c */ /* 0x040fe20000041850 */
[----:B------:R-:W-:Y:S02]  /*149f0*/  VIADD R79, R2, 0xffffff10 ;  /* 0xffffff10024f7836 */ /* 0x000fe40000000000 */
[----:B------:R-:W-:Y:S01]  /*14a00*/  FFMA.FTZ R108, R4, -UR7, R244 ;  /* 0x80000007046c7c23 */ /* 0x000fe200080100f4 */
[----:B------:R-:W-:Y:S02]  /*14a10*/  VIADD R82, R2, 0xffffff11 ;  /* 0xffffff1102527836 */ /* 0x000fe40000000000 */
[----:B------:R-:W-:Y:S01]  /*14a20*/  FFMA.FTZ R184, R6, -UR7, R123 ;  /* 0x8000000706b87c23 */ /* 0x000fe2000801007b */
[----:B------:R-:W-:Y:S01]  /*14a30*/  IMAD.IADD R4, R221, 0x1, -R59 ;  /* 0x00000001dd047824 */ /* 0x000fe200078e0a3b */
[----:B------:R-:W-:Y:S01]  /*14a40*/  HMMA.16816.F32.BF16 R196, R16, R84, R68 ;  /* 0x0000005410c4723c */ /* 0x000fe20000041844 */
[----:B------:R-:W-:-:S02]  /*14a50*/  VIADD R84, R2, 0xffffff18 ;  /* 0xffffff1802547836 */ /* 0x000fc40000000000 */
[----:B------:R-:W-:Y:S02]  /*14a60*/  IMAD.MOV.U32 R226, RZ, RZ, R7 ;  /* 0x000000ffffe27224 */ /* 0x000fe400078e0007 */
[----:B------:R-:W-:-:S03]  /*14a70*/  IMAD.IADD R6, R221, 0x1, -R79 ;  /* 0x00000001dd067824 */ /* 0x000fc600078e0a4f */
[----:B------:R-:W-:Y:S01]  /*14a80*/  HMMA.16816.F32.BF16 R176, R16, R90, R104 ;  /* 0x0000005a10b0723c */ /* 0x000fe20000041868 */
[----:B------:R-:W-:Y:S01]  /*14a90*/  FFMA.FTZ R107, R3, -UR7, R245 ;  /* 0x80000007036b7c23 */ /* 0x000fe200080100f5 */
[C---:B------:R-:W-:Y:S02]  /*14aa0*/  IMAD.IADD R3, R221.reuse, 0x1, -R77 ;  /* 0x00000001dd037824 */ /* 0x040fe400078e0a4d */
[----:B------:R-:W-:-:S04]  /*14ab0*/  IMAD.IADD R7, R221, 0x1, -R82 ;  /* 0x00000001dd077824 */ /* 0x000fc800078e0a52 */
[C---:B------:R-:W-:Y:S01]  /*14ac0*/  HMMA.16816.F32.BF16 R204, R16.reuse, R48, R8 ;  /* 0x0000003010cc723c */ /* 0x040fe20000041808 */
[----:B------:R-:W-:Y:S01]  /*14ad0*/  IMAD.IADD R9, R221, 0x1, -R84 ;  /* 0x00000001dd097824 */ /* 0x000fe200078e0a54 */
[----:B------:R-:W-:Y:S02]  /*14ae0*/  IABS R8, R4 ;  /* 0x0000000400087213 */ /* 0x000fe40000000000 */
[----:B------:R-:W-:Y:S02]  /*14af0*/  IABS R5, R3 ;  /* 0x0000000300057213 */ /* 0x000fe40000000000 */
[----:B------:R-:W-:Y:S02]  /*14b00*/  IABS R4, R6 ;  /* 0x0000000600047213 */ /* 0x000fe40000000000 */
[----:B------:R-:W-:Y:S01]  /*14b10*/  HMMA.16816.F32.BF16 R112, R16, R30, R112 ;  /* 0x0000001e1070723c */ /* 0x000fe20000041870 */
[----:B------:R-:W-:Y:S02]  /*14b20*/  IABS R3, R7 ;  /* 0x0000000700037213 */ /* 0x000fe40000000000 */
[----:B------:R-:W-:-:S05]  /*14b30*/  IABS R6, R9 ;  /* 0x0000000900067213 */ /* 0x000fca0000000000 */
[----:B------:R-:W-:Y:S01]  /*14b40*/  HMMA.16816.F32.BF16 R96, R16, R42, R232 ;  /* 0x0000002a1060723c */ /* 0x000fe200000418e8 */
[----:B------:R-:W-:Y:S02]  /*14b50*/  IMAD.MOV.U32 R7, RZ, RZ, R5 ;  /* 0x000000ffff077224 */ /* 0x000fe400078e0005 */
[----:B------:R-:W-:Y:S02]  /*14b60*/  IMAD.MOV.U32 R5, RZ, RZ, R4 ;  /* 0x000000ffff057224 */ /* 0x000fe400078e0004 */
[----:B------:R-:W-:Y:S02]  /*14b70*/  IMAD.MOV.U32 R4, RZ, RZ, R3 ;  /* 0x000000ffff047224 */ /* 0x000fe400078e0003 */
[----:B------:R-:W-:Y:S01]  /*14b80*/  IMAD.MOV.U32 R3, RZ, RZ, R6 ;  /* 0x000000ffff037224 */ /* 0x000fe200078e0006 */
[----:B------:R-:W-:Y:S02]  /*14b90*/  I2FP.F32.S32 R6, R8 ;  /* 0x0000000800067245 */ /* 0x000fe40000201400 */
[----:B------:R-:W-:-:S02]  /*14ba0*/  I2FP.F32.S32 R4, R4 ;  /* 0x0000000400047245 */ /* 0x000fc40000201400 */
[----:B------:R-:W-:Y:S01]  /*14bb0*/  I2FP.F32.S32 R3, R3 ;  /* 0x0000000300037245 */ /* 0x000fe20000201400 */
[C---:B------:R-:W-:Y:S01]  /*14bc0*/  VIADD R78, R2.reuse, 0xffffff19 ;  /* 0xffffff19024e7836 */ /* 0x040fe20000000000 */
[----:B------:R-:W-:Y:S01]  /*14bd0*/  I2FP.F32.S32 R7, R7 ;  /* 0x0000000700077245 */ /* 0x000fe20000201400 */
[C---:B------:R-:W-:Y:S01]  /*14be0*/  VIADD R80, R2.reuse, 0xffffff20 ;  /* 0xffffff2002507836 */ /* 0x040fe20000000000 */
[C---:B------:R-:W-:Y:S01]  /*14bf0*/  HMMA.16816.F32.BF16 R172, R16.reuse, R86, R92 ;  /* 0x0000005610ac723c */ /* 0x040fe2000004185c */
[C---:B------:R-:W-:Y:S01]  /*14c00*/  VIADD R83, R2.reuse, 0xffffff21 ;  /* 0xffffff2102537836 */ /* 0x040fe20000000000 */
[----:B------:R-:W-:Y:S01]  /*14c10*/  I2FP.F32.S32 R5, R5 ;  /* 0x0000000500057245 */ /* 0x000fe20000201400 */
[----:B------:R-:W-:Y:S02]  /*14c20*/  VIADD R86, R2, 0xffffff28 ;  /* 0xffffff2802567836 */ /* 0x000fe40000000000 */
[----:B------:R-:W-:Y:S01]  /*14c30*/  FFMA.FTZ R73, R4, -UR7, R129 ;  /* 0x8000000704497c23 */ /* 0x000fe20008010081 */
[----:B------:R-:W-:Y:S01]  /*14c40*/  FFMA.FTZ R72, R3, -UR7, R112 ;  /* 0x8000000703487c23 */ /* 0x000fe20008010070 */
[----:B------:R-:W-:Y:S01]  /*14c50*/  FFMA.FTZ R76, R6, -UR7, R96 ;  /* 0x80000007064c7c23 */ /* 0x000fe20008010060 */
[----:B------:R-:W-:Y:S01]  /*14c60*/  HMMA.16816.F32.BF16 R200, R16, R88, R64 ;  /* 0x0000005810c8723c */ /* 0x000fe20000041840 */
[----:B------:R-:W-:-:S02]  /*14c70*/  VIADD R89, R2, 0xffffff29 ;  /* 0xffffff2902597836 */ /* 0x000fc40000000000 */
[----:B------:R-:W-:Y:S01]  /*14c80*/  FFMA.FTZ R75, R7, -UR7, R97 ;  /* 0x80000007074b7c23 */ /* 0x000fe20008010061 */
[C---:B------:R-:W-:Y:S02]  /*14c90*/  IMAD.IADD R4, R221.reuse, 0x1, -R78 ;  /* 0x00000001dd047824 */ /* 0x040fe400078e0a4e */
[C---:B------:R-:W-:Y:S02]  /*14ca0*/  IMAD.IADD R3, R221.reuse, 0x1, -R80 ;  /* 0x00000001dd037824 */ /* 0x040fe400078e0a50 */
[C---:B------:R-:W-:Y:S02]  /*14cb0*/  IMAD.IADD R6, R221.reuse, 0x1, -R83 ;  /* 0x00000001dd067824 */ /* 0x040fe400078e0a53 */
[C---:B------:R-:W-:Y:S01]  /*14cc0*/  IMAD.IADD R7, R221.reuse, 0x1, -R86 ;  /* 0x00000001dd077824 */ /* 0x040fe200078e0a56 */
[----:B------:R-:W-:Y:S01]  /*14cd0*/  HMMA.16816.F32.BF16 R116, R16, R26, R100 ;  /* 0x0000001a1074723c */ /* 0x000fe20000041864 */
[----:B------:R-:W-:Y:S02]  /*14ce0*/  IMAD.IADD R9, R221, 0x1, -R89 ;  /* 0x00000001dd097824 */ /* 0x000fe400078e0a59 */
[----:B------:R-:W-:Y:S01]  /*14cf0*/  FFMA.FTZ R74, R5, -UR7, R128 ;  /* 0x80000007054a7c23 */ /* 0x000fe20008010080 */
[----:B------:R-:W-:-:S02]  /*14d00*/  IABS R8, R4 ;  /* 0x0000000400087213 */ /* 0x000fc40000000000 */
[----:B------:R-:W-:Y:S02]  /*14d10*/  IABS R5, R3 ;  /* 0x0000000300057213 */ /* 0x000fe40000000000 */
[----:B------:R-:W-:Y:S02]  /*14d20*/  IABS R4, R6 ;  /* 0x0000000600047213 */ /* 0x000fe40000000000 */
[----:B------:R-:W-:Y:S02]  /*14d30*/  IABS R3, R7 ;  /* 0x0000000700037213 */ /* 0x000fe40000000000 */
[----:B------:R-:W-:Y:S01]  /*14d40*/  IABS R6, R9 ;  /* 0x0000000900067213 */ /* 0x000fe20000000000 */
[----:B------:R-:W-:Y:S02]  /*14d50*/  IMAD.MOV.U32 R7, RZ, RZ, R5 ;  /* 0x000000ffff077224 */ /* 0x000fe400078e0005 */
[----:B------:R-:W-:Y:S02]  /*14d60*/  IMAD.MOV.U32 R5, RZ, RZ, R4 ;  /* 0x000000ffff057224 */ /* 0x000fe400078e0004 */
[----:B------:R-:W-:-:S02]  /*14d70*/  IMAD.MOV.U32 R4, RZ, RZ, R3 ;  /* 0x000000ffff047224 */ /* 0x000fc400078e0003 */
[----:B------:R-:W-:Y:S01]  /*14d80*/  IMAD.MOV.U32 R3, RZ, RZ, R6 ;  /* 0x000000ffff037224 */ /* 0x000fe200078e0006 */
[----:B------:R-:W-:Y:S02]  /*14d90*/  I2FP.F32.S32 R6, R8 ;  /* 0x0000000800067245 */ /* 0x000fe40000201400 */
[----:B------:R-:W-:Y:S02]  /*14da0*/  I2FP.F32.S32 R4, R4 ;  /* 0x0000000400047245 */ /* 0x000fe40000201400 */
[----:B------:R-:W-:Y:S01]  /*14db0*/  I2FP.F32.S32 R3, R3 ;  /* 0x0000000300037245 */ /* 0x000fe20000201400 */
[C---:B------:R-:W-:Y:S01]  /*14dc0*/  VIADD R81, R2.reuse, 0xffffff30 ;  /* 0xffffff3002517836 */ /* 0x040fe20000000000 */
[----:B------:R-:W-:Y:S01]  /*14dd0*/  I2FP.F32.S32 R7, R7 ;  /* 0x0000000700077245 */ /* 0x000fe20000201400 */
[C---:B------:R-:W-:Y:S02]  /*14de0*/  VIADD R85, R2.reuse, 0xffffff31 ;  /* 0xffffff3102557836 */ /* 0x040fe40000000000 */
[C---:B------:R-:W-:Y:S01]  /*14df0*/  VIADD R88, R2.reuse, 0xffffff38 ;  /* 0xffffff3802587836 */ /* 0x040fe20000000000 */
[----:B------:R-:W-:Y:S01]  /*14e00*/  I2FP.F32.S32 R5, R5 ;  /* 0x0000000500057245 */ /* 0x000fe20000201400 */
[----:B------:R-:W-:-:S02]  /*14e10*/  VIADD R91, R2, 0xffffff39 ;  /* 0xffffff39025b7836 */ /* 0x000fc40000000000 */
[----:B------:R-:W-:Y:S01]  /*14e20*/  FFMA.FTZ R68, R4, -UR7, R116 ;  /* 0x8000000704447c23 */ /* 0x000fe20008010074 */
[----:B------:R-:W-:Y:S01]  /*14e30*/  FFMA.FTZ R67, R3, -UR7, R117 ;  /* 0x8000000703437c23 */ /* 0x000fe20008010075 */
[----:B------:R-:W-:Y:S02]  /*14e40*/  VIADD R94, R2, 0xffffff40 ;  /* 0xffffff40025e7836 */ /* 0x000fe40000000000 */
[----:B------:R-:W-:Y:S01]  /*14e50*/  FFMA.FTZ R71, R6, -UR7, R113 ;  /* 0x8000000706477c23 */ /* 0x000fe20008010071 */
[----:B------:R-:W-:Y:S02]  /*14e60*/  IMAD.IADD R4, R221, 0x1, -R81 ;  /* 0x00000001dd047824 */ /* 0x000fe400078e0a51 */
[----:B------:R-:W-:Y:S01]  /*14e70*/  FFMA.FTZ R70, R7, -UR7, R168 ;  /* 0x8000000707467c23 */ /* 0x000fe200080100a8 */
[C---:B------:R-:W-:Y:S02]  /*14e80*/  IMAD.IADD R3, R221.reuse, 0x1, -R85 ;  /* 0x00000001dd037824 */ /* 0x040fe400078e0a55 */
[----:B------:R-:W-:-:S02]  /*14e90*/  IMAD.IADD R6, R221, 0x1, -R88 ;  /* 0x00000001dd067824 */ /* 0x000fc400078e0a58 */
        /* <DEDUP_REMOVED lines=17> */
[C---:B------:R-:W-:Y:S02]  /*14fb0*/  VIADD R90, R2.reuse, 0xffffff48 ;  /* 0xffffff48025a7836 */ /* 0x040fe40000000000 */
[----:B------:R-:W-:Y:S01]  /*14fc0*/  VIADD R93, R2, 0xffffff49 ;  /* 0xffffff49025d7836 */ /* 0x000fe20000000000 */
[----:B------:R-:W-:Y:S01]  /*14fd0*/  I2FP.F32.S32 R5, R5 ;  /* 0x0000000500057245 */ /* 0x000fe20000201400 */
[----:B------:R-:W-:Y:S02]  /*14fe0*/  IMAD.MOV.U32 R151, RZ, RZ, R63 ;  /* 0x000000ffff977224 */ /* 0x000fe400078e003f */
[----:B------:R-:W-:Y:S01]  /*14ff0*/  FFMA.FTZ R63, R4, -UR7, R125 ;  /* 0x80000007043f7c23 */ /* 0x000fe2000801007d */
[----:B------:R-:W-:-:S02]  /*15000*/  IMAD.MOV.U32 R40, RZ, RZ, R60 ;  /* 0x000000ffff287224 */ /* 0x000fc400078e003c */
[----:B------:R-:W-:Y:S01]  /*15010*/  FFMA.FTZ R60, R3, -UR7, R192 ;  /* 0x80000007033c7c23 */ /* 0x000fe200080100c0 */
[----:B------:R-:W-:Y:S02]  /*15020*/  VIADD R96, R2, 0xffffff50 ;  /* 0xffffff5002607836 */ /* 0x000fe40000000000 */
[----:B------:R-:W-:Y:S01]  /*15030*/  FFMA.FTZ R66, R6, -UR7, R188 ;  /* 0x8000000706427c23 */ /* 0x000fe200080100bc */
[----:B------:R-:W-:Y:S02]  /*15040*/  VIADD R101, R2, 0xffffff51 ;  /* 0xffffff5102657836 */ /* 0x000fe40000000000 */
[----:B------:R-:W-:Y:S01]  /*15050*/  FFMA.FTZ R65, R7, -UR7, R189 ;  /* 0x8000000707417c23 */ /* 0x000fe200080100bd */
[C---:B------:R-:W-:Y:S02]  /*15060*/  IMAD.IADD R4, R221.reuse, 0x1, -R87 ;  /* 0x00000001dd047824 */ /* 0x040fe400078e0a57 */
        /* <DEDUP_REMOVED lines=20> */
[C---:B------:R-:W-:Y:S01]  /*151b0*/  VIADD R100, R2.reuse, 0xffffff60 ;  /* 0xffffff6002647836 */ /* 0x040fe20000000000 */
[----:B------:R-:W-:Y:S01]  /*151c0*/  I2FP.F32.S32 R5, R5 ;  /* 0x0000000500057245 */ /* 0x000fe20000201400 */
[----:B------:R-:W-:Y:S02]  /*151d0*/  VIADD R103, R2, 0xffffff61 ;  /* 0xffffff6102677836 */ /* 0x000fe40000000000 */
[----:B------:R-:W-:Y:S01]  /*151e0*/  FFMA.FTZ R55, R4, -UR7, R196 ;  /* 0x8000000704377c23 */ /* 0x000fe200080100c4 */
[----:B------:R-:W-:-:S02]  /*151f0*/  IMAD.MOV.U32 R111, RZ, RZ, R58 ;  /* 0x000000ffff6f7224 */ /* 0x000fc400078e003a */
[----:B------:R-:W-:Y:S01]  /*15200*/  FFMA.FTZ R54, R3, -UR7, R197 ;  /* 0x8000000703367c23 */ /* 0x000fe200080100c5 */
[----:B------:R-:W-:Y:S02]  /*15210*/  VIADD R104, R2, 0xffffff68 ;  /* 0xffffff6802687836 */ /* 0x000fe40000000000 */
[----:B------:R-:W-:Y:S01]  /*15220*/  FFMA.FTZ R58, R6, -UR7, R193 ;  /* 0x80000007063a7c23 */ /* 0x000fe200080100c1 */
[----:B------:R-:W-:Y:S02]  /*15230*/  IMAD.MOV.U32 R110, RZ, RZ, R57 ;  /* 0x000000ffff6e7224 */ /* 0x000fe400078e0039 */
[----:B------:R-:W-:Y:S01]  /*15240*/  FFMA.FTZ R57, R7, -UR7, R132 ;  /* 0x8000000707397c23 */ /* 0x000fe20008010084 */
[C---:B------:R-:W-:Y:S02]  /*15250*/  IMAD.IADD R4, R221.reuse, 0x1, -R92 ;  /* 0x00000001dd047824 */ /* 0x040fe400078e0a5c */
[C---:B------:R-:W-:Y:S02]  /*15260*/  IMAD.IADD R3, R221.reuse, 0x1, -R95 ;  /* 0x00000001dd037824 */ /* 0x040fe400078e0a5f */
[----:B------:R-:W-:-:S02]  /*15270*/  IMAD.IADD R6, R221, 0x1, -R100 ;  /* 0x00000001dd067824 */ /* 0x000fc400078e0a64 */
[----:B------:R-:W-:Y:S02]  /*15280*/  IMAD.IADD R7, R221, 0x1, -R103 ;  /* 0x00000001dd077824 */ /* 0x000fe400078e0a67 */
[----:B------:R-:W-:Y:S02]  /*15290*/  IMAD.MOV.U32 R109, RZ, RZ, R56 ;  /* 0x000000ffff6d7224 */ /* 0x000fe400078e0038 */
[----:B------:R-:W-:Y:S01]  /*152a0*/  FFMA.FTZ R56, R5, -UR7, R133 ;  /* 0x8000000705387c23 */ /* 0x000fe20008010085 */
[----:B------:R-:W-:Y:S01]  /*152b0*/  IMAD.IADD R9, R221, 0x1, -R104 ;  /* 0x00000001dd097824 */ /* 0x000fe200078e0a68 */
[----:B------:R-:W-:Y:S02]  /*152c0*/  IABS R8, R4 ;  /* 0x0000000400087213 */ /* 0x000fe40000000000 */
[----:B------:R-:W-:Y:S02]  /*152d0*/  IABS R5, R3 ;  /* 0x0000000300057213 */ /* 0x000fe40000000000 */
[----:B------:R-:W-:-:S02]  /*152e0*/  IABS R4, R6 ;  /* 0x0000000600047213 */ /* 0x000fc40000000000 */
[----:B------:R-:W-:Y:S02]  /*152f0*/  IABS R3, R7 ;  /* 0x0000000700037213 */ /* 0x000fe40000000000 */
[----:B------:R-:W-:Y:S01]  /*15300*/  IABS R6, R9 ;  /* 0x0000000900067213 */ /* 0x000fe20000000000 */
[----:B------:R-:W-:Y:S02]  /*15310*/  IMAD.MOV.U32 R7, RZ, RZ, R5 ;  /* 0x000000ffff077224 */ /* 0x000fe400078e0005 */
[----:B------:R-:W-:Y:S02]  /*15320*/  IMAD.MOV.U32 R5, RZ, RZ, R4 ;  /* 0x000000ffff057224 */ /* 0x000fe400078e0004 */
[----:B------:R-:W-:Y:S02]  /*15330*/  IMAD.MOV.U32 R4, RZ, RZ, R3 ;  /* 0x000000ffff047224 */ /* 0x000fe400078e0003 */
[----:B------:R-:W-:Y:S01]  /*15340*/  IMAD.MOV.U32 R3, RZ, RZ, R6 ;  /* 0x000000ffff037224 */ /* 0x000fe200078e0006 */
[----:B------:R-:W-:Y:S01]  /*15350*/  I2FP.F32.S32 R5, R5 ;  /* 0x0000000500057245 */ /* 0x000fe20000201400 */
[----:B------:R-:W-:Y:S01]  /*15360*/  VIADD R97, R2, 0xffffff69 ;  /* 0xffffff6902617836 */ /* 0x000fe20000000000 */
[----:B------:R-:W-:-:S02]  /*15370*/  I2FP.F32.S32 R6, R8 ;  /* 0x0000000800067245 */ /* 0x000fc40000201400 */
[----:B------:R-:W-:Y:S01]  /*15380*/  I2FP.F32.S32 R3, R3 ;  /* 0x0000000300037245 */ /* 0x000fe20000201400 */
[C---:B------:R-:W-:Y:S02]  /*15390*/  VIADD R102, R2.reuse, 0xffffff70 ;  /* 0xffffff7002667836 */ /* 0x040fe40000000000 */
[C---:B------:R-:W-:Y:S01]  /*153a0*/  VIADD R105, R2.reuse, 0xffffff71 ;  /* 0xffffff7102697836 */ /* 0x040fe20000000000 */
[----:B------:R-:W-:Y:S01]  /*153b0*/  I2FP.F32.S32 R7, R7 ;  /* 0x0000000700077245 */ /* 0x000fe20000201400 */
[----:B------:R-:W-:Y:S01]  /*153c0*/  VIADD R106, R2, 0xffffff78 ;  /* 0xffffff78026a7836 */ /* 0x000fe20000000000 */
[----:B------:R-:W-:Y:S01]  /*153d0*/  I2FP.F32.S32 R4, R4 ;  /* 0x0000000400047245 */ /* 0x000fe20000201400 */
[----:B------:R-:W-:Y:S01]  /*153e0*/  FFMA.FTZ R12, R3, -UR7, R176 ;  /* 0x80000007030c7c23 */ /* 0x000fe200080100b0 */
[----:B------:R-:W-:Y:S01]  /*153f0*/  FFMA.FTZ R25, R5, -UR7, R200 ;  /* 0x8000000705197c23 */ /* 0x000fe200080100c8 */
[C---:B------:R-:W-:Y:S02]  /*15400*/  IMAD.IADD R3, R221.reuse, 0x1, -R97 ;  /* 0x00000001dd037824 */ /* 0x040fe400078e0a61 */
[----:B------:R-:W-:Y:S01]  /*15410*/  FFMA.FTZ R41, R6, -UR7, R172 ;  /* 0x8000000706297c23 */ /* 0x000fe200080100ac */
[----:B------:R-:W-:-:S02]  /*15420*/  IMAD.IADD R2, R221, 0x1, -R102 ;  /* 0x00000001dd027824 */ /* 0x000fc400078e0a66 */
[C---:B------:R-:W-:Y:S02]  /*15430*/  IMAD.IADD R5, R221.reuse, 0x1, -R105 ;  /* 0x00000001dd057824 */ /* 0x040fe400078e0a69 */
[----:B------:R-:W-:Y:S02]  /*15440*/  IMAD.IADD R6, R221, 0x1, -R106 ;  /* 0x00000001dd067824 */ /* 0x000fe400078e0a6a */
[----:B------:R-:W-:Y:S01]  /*15450*/  FFMA.FTZ R29, R7, -UR7, R173 ;  /* 0x80000007071d7c23 */ /* 0x000fe200080100ad */
[----:B------:R-:W-:Y:S02]  /*15460*/  IMAD.IADD R8, R221, 0x1, -R180 ;  /* 0x00000001dd087824 */ /* 0x000fe400078e0ab4 */
[----:B------:R-:W-:Y:S01]  /*15470*/  FFMA.FTZ R20, R4, -UR7, R201 ;  /* 0x8000000704147c23 */ /* 0x000fe200080100c9 */
[----:B------:R-:W-:Y:S02]  /*15480*/  IABS R7, R3 ;  /* 0x0000000300077213 */ /* 0x000fe40000000000 */
[----:B------:R-:W-:-:S02]  /*15490*/  IABS R4, R2 ;  /* 0x0000000200047213 */ /* 0x000fc40000000000 */
[----:B------:R-:W-:Y:S02]  /*154a0*/  IABS R3, R5 ;  /* 0x0000000500037213 */ /* 0x000fe40000000000 */
[----:B------:R-:W-:Y:S02]  /*154b0*/  IABS R2, R6 ;  /* 0x0000000600027213 */ /* 0x000fe40000000000 */
[----:B------:R-:W-:Y:S01]  /*154c0*/  IABS R5, R8 ;  /* 0x0000000800057213 */ /* 0x000fe20000000000 */
[----:B------:R-:W-:Y:S02]  /*154d0*/  IMAD.MOV.U32 R6, RZ, RZ, R4 ;  /* 0x000000ffff067224 */ /* 0x000fe400078e0004 */
[----:B------:R-:W-:Y:S02]  /*154e0*/  IMAD.MOV.U32 R4, RZ, RZ, R3 ;  /* 0x000000ffff047224 */ /* 0x000fe400078e0003 */
[----:B------:R-:W-:Y:S02]  /*154f0*/  IMAD.MOV.U32 R3, RZ, RZ, R2 ;  /* 0x000000ffff037224 */ /* 0x000fe400078e0002 */
[----:B------:R-:W-:Y:S01]  /*15500*/  IMAD.MOV.U32 R2, RZ, RZ, R5 ;  /* 0x000000ffff027224 */ /* 0x000fe200078e0005 */
[----:B------:R-:W-:-:S02]  /*15510*/  I2FP.F32.S32 R7, R7 ;  /* 0x0000000700077245 */ /* 0x000fc40000201400 */
[----:B------:R-:W-:Y:S02]  /*15520*/  I2FP.F32.S32 R3, R3 ;  /* 0x0000000300037245 */ /* 0x000fe40000201400 */
[----:B------:R-:W-:Y:S01]  /*15530*/  I2FP.F32.S32 R2, R2 ;  /* 0x0000000200027245 */ /* 0x000fe20000201400 */
[----:B------:R-:W-:Y:S02]  /*15540*/  IMAD.MOV.U32 R200, RZ, RZ, R109 ;  /* 0x000000ffffc87224 */ /* 0x000fe400078e006d */
[----:B------:R-:W-:Y:S01]  /*15550*/  FFMA.FTZ R113, R7, -UR7, R177 ;  /* 0x8000000707717c23 */ /* 0x000fe200080100b1 */
[----:B------:R-:W-:Y:S02]  /*15560*/  IMAD.MOV.U32 R197, RZ, RZ, R110 ;  /* 0x000000ffffc57224 */ /* 0x000fe400078e006e */
[----:B------:R-:W-:Y:S01]  /*15570*/  FFMA.FTZ R110, R3, -UR7, R120 ;  /* 0x80000007036e7c23 */ /* 0x000fe20008010078 */
[----:B------:R-:W-:Y:S01]  /*15580*/  FFMA.FTZ R109, R2, -UR7, R121 ;  /* 0x80000007026d7c23 */ /* 0x000fe20008010079 */
        /* <DEDUP_REMOVED lines=8> */
[C---:B------:R-:W-:Y:S02]  /*15610*/  VIADD R8, R0.reuse, 0xffffff00 ;  /* 0xffffff0000087836 */ /* 0x040fe40000000000 */
[C---:B------:R-:W-:Y:S02]  /*15620*/  VIADD R9, R0.reuse, 0xffffff01 ;  /* 0xffffff0100097836 */ /* 0x040fe40000000000 */
[C---:B------:R-:W-:Y:S02]  /*15630*/  VIADD R10, R0.reuse, 0xffffff08 ;  /* 0xffffff08000a7836 */ /* 0x040fe40000000000 */
[C---:B------:R-:W-:Y:S02]  /*15640*/  VIADD R11, R0.reuse, 0xffffff09 ;  /* 0xffffff09000b7836 */ /* 0x040fe40000000000 */
[----:B------:R-:W-:-:S02]  /*15650*/  VIADD R13, R0, 0xffffff10 ;  /* 0xffffff10000d7836 */ /* 0x000fc40000000000 */
[C---:B------:R-:W-:Y:S02]  /*15660*/  VIADD R14, R0.reuse, 0xffffff11 ;  /* 0xffffff11000e7836 */ /* 0x040fe40000000000 */
        /* <DEDUP_REMOVED lines=25> */
[----:B------:R-:W-:Y:S02]  /*15800*/  VIADD R53, R0, 0xffffff79 ;  /* 0xffffff7900357836 */ /* 0x000fe40000000000 */
[----:B------:R-:W-:Y:S01]  /*15810*/  IMAD.IADD R0, R35, 0x1, -R61 ;  /* 0x0000000123007824 */ /* 0x000fe200078e0a3d */
[----:B------:R-:W-:-:S04]  /*15820*/  ISETP.GT.AND P3, PT, R33, R10, PT ;  /* 0x0000000a2100720c */ /* 0x000fc80003f64270 */
[----:B------:R-:W-:Y:S02]  /*15830*/  IABS R0, R0 ;  /* 0x0000000000007213 */ /* 0x000fe40000000000 */
[----:B------:R-:W-:Y:S02]  /*15840*/  FSEL R128, R76, -INF , !P3 ;  /* 0xff8000004c807808 */ /* 0x000fe40005800000 */
[----:B------:R-:W-:Y:S02]  /*15850*/  ISETP.GT.AND P3, PT, R33, R16, PT ;  /* 0x000000102100720c */ /* 0x000fe40003f64270 */
[----:B------:R-:W-:Y:S02]  /*15860*/  I2FP.F32.S32 R0, R0 ;  /* 0x0000000000007245 */ /* 0x000fe40000201400 */
[----:B------:R-:W-:-:S03]  /*15870*/  FSEL R172, R71, -INF , !P3 ;  /* 0xff80000047ac7808 */ /* 0x000fc60005800000 */
[----:B------:R-:W-:Y:S01]  /*15880*/  FFMA.FTZ R71, R0, -UR7, R246 ;  /* 0x8000000700477c23 */ /* 0x000fe200080100f6 */
        /* <DEDUP_REMOVED lines=9> */
[C---:B------:R-:W-:Y:S02]  /*15920*/  ISETP.GT.AND P5, PT, R33.reuse, R13, PT ;  /* 0x0000000d2100720c */ /* 0x040fe40003fa4270 */
[----:B------:R-:W-:Y:S02]  /*15930*/  I2FP.F32.S32 R4, R4 ;  /* 0x0000000400047245 */ /* 0x000fe40000201400 */
[----:B------:R-:W-:Y:S02]  /*15940*/  IABS R0, R0 ;  /* 0x0000000000007213 */ /* 0x000fe40000000000 */
[----:B------:R-:W-:Y:S01]  /*15950*/  FSEL R133, R74, -INF , !P5 ;  /* 0xff8000004a857808 */ /* 0x000fe20006800000 */
[----:B------:R-:W-:Y:S01]  /*15960*/  IMAD.MOV.U32 R196, RZ, RZ, R111 ;  /* 0x000000ffffc47224 */ /* 0x000fe200078e006f */
[----:B------:R-:W-:-:S02]  /*15970*/  ISETP.GT.AND P5, PT, R33, R18, PT ;  /* 0x000000122100720c */ /* 0x000fc40003fa4270 */
[----:B------:R-:W-:Y:S01]  /*15980*/  I2FP.F32.S32 R0, R0 ;  /* 0x0000000000007245 */ /* 0x000fe20000201400 */
[----:B------:R-:W-:Y:S01]  /*15990*/  FFMA.FTZ R111, R4, -UR7, R205 ;  /* 0x80000007046f7c23 */ /* 0x000fe200080100cd */
[----:B------:R-:W-:Y:S01]  /*159a0*/  IMAD.MOV.U32 R4, RZ, RZ, R182 ;  /* 0x000000ffff047224 */ /* 0x000fe200078e00b6 */
[----:B------:R-:W-:Y:S02]  /*159b0*/  FSEL R182, R69, -INF , !P5 ;  /* 0xff80000045b67808 */ /* 0x000fe40006800000 */
[----:B------:R-:W-:Y:S01]  /*159c0*/  FFMA.FTZ R69, R0, -UR7, R98 ;  /* 0x8000000700457c23 */ /* 0x000fe20008010062 */
[----:B------:R-:W-:Y:S01]  /*159d0*/  IMAD.IADD R0, R35, 0x1, -R77 ;  /* 0x0000000123007824 */ /* 0x000fe200078e0a4d */
[----:B------:R-:W-:-:S04]  /*159e0*/  ISETP.GT.AND P1, PT, R33, R9, PT ;  /* 0x000000092100720c */ /* 0x000fc80003f24270 */
[----:B------:R-:W-:Y:S02]  /*159f0*/  IABS R0, R0 ;  /* 0x0000000000007213 */ /* 0x000fe40000000000 */
[----:B------:R-:W-:Y:S02]  /*15a00*/  FSEL R124, R107, -INF , !P1 ;  /* 0xff8000006b7c7808 */ /* 0x000fe40004800000 */
[C---:B------:R-:W-:Y:S02]  /*15a10*/  ISETP.GT.AND P1, PT, R33.reuse, R19, PT ;  /* 0x000000132100720c */ /* 0x040fe40003f24270 */
[----:B------:R-:W-:Y:S01]  /*15a20*/  I2FP.F32.S32 R0, R0 ;  /* 0x0000000000007245 */ /* 0x000fe20000201400 */
[----:B------:R-:W-:Y:S01]  /*15a30*/  IMAD.MOV.U32 R233, RZ, RZ, R183 ;  /* 0x000000ffffe97224 */ /* 0x000fe200078e00b7 */
[----:B------:R-:W-:Y:S02]  /*15a40*/  FSEL R183, R68, -INF , !P1 ;  /* 0xff80000044b77808 */ /* 0x000fe40004800000 */
[----:B------:R-:W-:Y:S01]  /*15a50*/  ISETP.GT.AND P0, PT, R33, R8, PT ;  /* 0x000000082100720c */ /* 0x000fe20003f04270 */
[----:B------:R-:W-:Y:S01]  /*15a60*/  FFMA.FTZ R68, R0, -UR7, R99 ;  /* 0x8000000700447c23 */ /* 0x000fe20008010063 */
[----:B------:R-:W-:-:S02]  /*15a70*/  IMAD.IADD R0, R35, 0x1, -R79 ;  /* 0x0000000123007824 */ /* 0x000fc400078e0a4f */
[----:B------:R-:W-:Y:S02]  /*15a80*/  FSEL R117, R108, -INF , !P0 ;  /* 0xff8000006c757808 */ /* 0x000fe40004000000 */
[----:B------:R-:W-:Y:S02]  /*15a90*/  ISETP.GT.AND P0, PT, R33, R14, PT ;  /* 0x0000000e2100720c */ /* 0x000fe40003f04270 */
[----:B------:R-:W-:Y:S02]  /*15aa0*/  IABS R0, R0 ;  /* 0x0000000000007213 */ /* 0x000fe40000000000 */
[----:B------:R-:W-:Y:S02]  /*15ab0*/  FSEL R168, R73, -INF , !P0 ;  /* 0xff80000049a87808 */ /* 0x000fe40004000000 */
[----:B------:R-:W-:Y:S02]  /*15ac0*/  ISETP.GT.AND P0, PT, R33, R21, PT ;  /* 0x000000152100720c */ /* 0x000fe40003f04270 */
[----:B------:R-:W-:-:S02]  /*15ad0*/  I2FP.F32.S32 R0, R0 ;  /* 0x0000000000007245 */ /* 0x000fc40000201400 */
[----:B------:R-:W-:-:S03]  /*15ae0*/  FSEL R188, R67, -INF , !P0 ;  /* 0xff80000043bc7808 */ /* 0x000fc60004000000 */
[----:B------:R-:W-:Y:S01]  /*15af0*/  FFMA.FTZ R67, R0, -UR7, R130 ;  /* 0x8000000700437c23 */ /* 0x000fe20008010082 */
[----:B------:R-:W-:Y:S01]  /*15b00*/  IMAD.IADD R0, R35, 0x1, -R82 ;  /* 0x0000000123007824 */ /* 0x000fe200078e0a52 */
[----:B------:R-:W-:-:S04]  /*15b10*/  ISETP.GT.AND P3, PT, R33, R22, PT ;  /* 0x000000162100720c */ /* 0x000fc80003f64270 */
[----:B------:R-:W-:-:S04]  /*15b20*/  IABS R0, R0 ;  /* 0x0000000000007213 */ /* 0x000fc80000000000 */
[----:B------:R-:W-:Y:S02]  /*15b30*/  I2FP.F32.S32 R0, R0 ;  /* 0x0000000000007245 */ /* 0x000fe40000201400 */
        /* <DEDUP_REMOVED lines=10> */
[----:B------:R-:W-:Y:S01]  /*15be0*/  IABS R0, R0 ;  /* 0x0000000000007213 */ /* 0x000fe20000000000 */
[----:B------:R-:W-:-:S03]  /*15bf0*/  IMAD.MOV.U32 R193, RZ, RZ, R216 ;  /* 0x000000ffffc17224 */ /* 0x000fc600078e00d8 */
        /* <DEDUP_REMOVED lines=8> */
[----:B------:R-:W-:Y:S01]  /*15c80*/  I2FP.F32.S32 R0, R0 ;  /* 0x0000000000007245 */ /* 0x000fe20000201400 */
[----:B------:R-:W-:Y:S01]  /*15c90*/  IMAD.MOV.U32 R173, RZ, RZ, R220 ;  /* 0x000000ffffad7224 */ /* 0x000fe200078e00dc */
        /* <DEDUP_REMOVED lines=17> */
[----:B------:R-:W-:-:S04]  /*15db0*/  I2FP.F32.S32 R6, R6 ;  /* 0x0000000600067245 */ /* 0x000fc80000201400 */
[----:B------:R-:W-:Y:S02]  /*15dc0*/  IABS R0, R0 ;  /* 0x0000000000007213 */ /* 0x000fe40000000000 */
[----:B------:R-:W-:Y:S02]  /*15dd0*/  ISETP.GT.AND P4, PT, R33, R30, PT ;  /* 0x0000001e2100720c */ /* 0x000fe40003f84270 */
[----:B------:R-:W-:Y:S01]  /*15de0*/  I2FP.F32.S32 R0, R0 ;  /* 0x0000000000007245 */ /* 0x000fe20000201400 */
[----:B------:R-:W-:Y:S01]  /*15df0*/  FFMA.FTZ R112, R6, -UR7, R204 ;  /* 0x8000000706707c23 */ /* 0x000fe200080100cc */
[----:B------:R-:W-:Y:S01]  /*15e00*/  IMAD.MOV.U32 R204, RZ, RZ, R230 ;  /* 0x000000ffffcc7224 */ /* 0x000fe200078e00e6 */
[----:B------:R-:W-:Y:S02]  /*15e10*/  FSEL R230, R57, -INF , !P4 ;  /* 0xff80000039e67808 */ /* 0x000fe40006000000 */
        /* <DEDUP_REMOVED lines=28> */
[----:B------:R-:W-:Y:S02]  /*15fe0*/  IABS R0, R0 ;  /* 0x0000000000007213 */ /* 0x000fe40000000000 */
[C---:B------:R-:W-:Y:S02]  /*15ff0*/  ISETP.GT.AND P4, PT, R33.reuse, R47, PT ;  /* 0x0000002f2100720c */ /* 0x040fe40003f84270 */
[----:B------:R-:W-:Y:S02]  /*16000*/  ISETP.GT.AND P0, PT, R33, R48, PT ;  /* 0x000000302100720c */ /* 0x000fe40003f04270 */
[----:B------:R-:W-:Y:S01]  /*16010*/  I2FP.F32.S32 R0, R0 ;  /* 0x0000000000007245 */ /* 0x000fe20000201400 */
[----:B------:R-:W-:Y:S01]  /*16020*/  IMAD.MOV.U32 R244, RZ, RZ, R243 ;  /* 0x000000fffff47224 */ /* 0x000fe200078e00f3 */
[----:B------:R-:W-:Y:S01]  /*16030*/  FSEL R243, R20, -INF , !P4 ;  /* 0xff80000014f37808 */ /* 0x000fe20006000000 */
[----:B------:R-:W-:Y:S01]  /*16040*/  IMAD.MOV.U32 R177, RZ, RZ, R228 ;  /* 0x000000ffffb17224 */ /* 0x000fe200078e00e4 */
        /* <DEDUP_REMOVED lines=8> */
[----:B------:R-:W-:Y:S01]  /*160d0*/  FFMA.FTZ R33, R0, -UR7, R194 ;  /* 0x8000000700217c23 */ /* 0x000fe200080100c2 */
[----:B------:R-:W-:-:S05]  /*160e0*/  IMAD.IADD R0, R35, 0x1, -R87 ;  /* 0x0000000123007824 */ /* 0x000fca00078e0a57 */
[----:B------:R-:W-:-:S04]  /*160f0*/  IABS R0, R0 ;  /* 0x0000000000007213 */ /* 0x000fc80000000000 */
[----:B------:R-:W-:-:S05]  /*16100*/  I2FP.F32.S32 R0, R0 ;  /* 0x0000000000007245 */ /* 0x000fca0000201400 */
[----:B------:R-:W-:Y:S01]  /*16110*/  FFMA.FTZ R29, R0, -UR7, R195 ;  /* 0x80000007001d7c23 */ /* 0x000fe200080100c3 */
[----:B------:R-:W-:-:S05]  /*16120*/  IMAD.IADD R0, R35, 0x1, -R90 ;  /* 0x0000000123007824 */ /* 0x000fca00078e0a5a */
[----:B------:R-:W-:-:S04]  /*16130*/  IABS R0, R0 ;  /* 0x0000000000007213 */ /* 0x000fc80000000000 */
[----:B------:R-:W-:Y:S02]  /*16140*/  I2FP.F32.S32 R0, R0 ;  /* 0x0000000000007245 */ /* 0x000fe40000201400 */
[----:B------:R-:W-:-:S03]  /*16150*/  FSEL R232, R25, -INF , !P5 ;  /* 0xff80000019e87808 */ /* 0x000fc60006800000 */
[----:B------:R-:W-:Y:S01]  /*16160*/  FFMA.FTZ R25, R0, -UR7, R134 ;  /* 0x8000000700197c23 */ /* 0x000fe20008010086 */
[----:B------:R-:W-:-:S05]  /*16170*/  IMAD.IADD R0, R35, 0x1, -R93 ;  /* 0x0000000123007824 */ /* 0x000fca00078e0a5d */
[----:B------:R-:W-:-:S04]  /*16180*/  IABS R0, R0 ;  /* 0x0000000000007213 */ /* 0x000fc80000000000 */
[----:B------:R-:W-:-:S05]  /*16190*/  I2FP.F32.S32 R0, R0 ;  /* 0x0000000000007245 */ /* 0x000fca0000201400 */
[----:B------:R-:W-:Y:S01]  /*161a0*/  FFMA.FTZ R20, R0, -UR7, R135 ;  /* 0x8000000700147c23 */ /* 0x000fe20008010087 */
[----:B------:R-:W-:-:S05]  /*161b0*/  IMAD.IADD R0, R35, 0x1, -R96 ;  /* 0x0000000123007824 */ /* 0x000fca00078e0a60 */
[----:B------:R-:W-:-:S04]  /*161c0*/  IABS R0, R0 ;  /* 0x0000000000007213 */ /* 0x000fc80000000000 */
[----:B------:R-:W-:-:S05]  /*161d0*/  I2FP.F32.S32 R0, R0 ;  /* 0x0000000000007245 */ /* 0x000fca0000201400 */
[----:B------:R-:W-:Y:S01]  /*161e0*/  FFMA.FTZ R12, R0, -UR7, R198 ;  /* 0x80000007000c7c23 */ /* 0x000fe200080100c6 */
[----:B------:R-:W-:-:S05]  /*161f0*/  IMAD.IADD R0, R35, 0x1, -R101 ;  /* 0x0000000123007824 */ /* 0x000fca00078e0a65 */
[----:B------:R-:W-:-:S04]  /*16200*/  IABS R0, R0 ;  /* 0x0000000000007213 */ /* 0x000fc80000000000 */
[----:B------:R-:W-:Y:S01]  /*16210*/  I2FP.F32.S32 R0, R0 ;  /* 0x0000000000007245 */ /* 0x000fe20000201400 */
[----:B------:R-:W-:-:S04]  /*16220*/  IMAD.MOV.U32 R126, RZ, RZ, R7 ;  /* 0x000000ffff7e7224 */ /* 0x000fc800078e0007 */
[----:B------:R-:W-:Y:S01]  /*16230*/  FFMA.FTZ R7, R0, -UR7, R199 ;  /* 0x8000000700077c23 */ /* 0x000fe200080100c7 */
[----:B------:R-:W-:-:S05]  /*16240*/  IMAD.IADD R0, R35, 0x1, -R92 ;  /* 0x0000000123007824 */ /* 0x000fca00078e0a5c */
[----:B------:R-:W-:-:S04]  /*16250*/  IABS R0, R0 ;  /* 0x0000000000007213 */ /* 0x000fc80000000000 */
[----:B------:R-:W-:Y:S01]  /*16260*/  I2FP.F32.S32 R0, R0 ;  /* 0x0000000000007245 */ /* 0x000fe20000201400 */
[----:B------:R-:W-:-:S04]  /*16270*/  IMAD.MOV.U32 R247, RZ, RZ, R6 ;  /* 0x000000fffff77224 */ /* 0x000fc800078e0006 */
[----:B------:R-:W-:Y:S01]  /*16280*/  FFMA.FTZ R6, R0, -UR7, R174 ;  /* 0x8000000700067c23 */ /* 0x000fe200080100ae */
[----:B------:R-:W-:-:S05]  /*16290*/  IMAD.IADD R0, R35, 0x1, -R95 ;  /* 0x0000000123007824 */ /* 0x000fca00078e0a5f */
[----:B------:R-:W-:Y:S01]  /*162a0*/  IABS R0, R0 ;  /* 0x0000000000007213 */ /* 0x000fe20000000000 */
[----:B------:R-:W-:-:S03]  /*162b0*/  IMAD.MOV.U32 R191, RZ, RZ, R204 ;  /* 0x000000ffffbf7224 */ /* 0x000fc600078e00cc */
        /* <DEDUP_REMOVED lines=22> */
[----:B------:R-:W-:Y:S01]  /*16420*/  IABS R0, R0 ;  /* 0x0000000000007213 */ /* 0x000fe20000000000 */
[----:B------:R-:W-:-:S03]  /*16430*/  IMAD.MOV.U32 R174, RZ, RZ, R242 ;  /* 0x000000ffffae7224 */ /* 0x000fc600078e00f2 */
[----:B------:R-:W-:Y:S02]  /*16440*/  I2FP.F32.S32 R0, R0 ;  /* 0x0000000000007245 */ /* 0x000fe40000201400 */
[----:B------:R-:W-:Y:S02]  /*16450*/  FSEL R242, R112, -INF , !P2 ;  /* 0xff80000070f27808 */ /* 0x000fe40005000000 */
[----:B------:R-:W-:Y:S01]  /*16460*/  ISETP.GT.AND P2, PT, R32, R9, PT ;  /* 0x000000092000720c */ /* 0x000fe20003f44270 */
[----:B------:R-:W-:Y:S01]  /*16470*/  FFMA.FTZ R99, R0, -UR7, R206 ;  /* 0x8000000700637c23 */ /* 0x000fe200080100ce */
[----:B------:R-:W-:Y:S01]  /*16480*/  IMAD.MOV.U32 R206, RZ, RZ, R244 ;  /* 0x000000ffffce7224 */ /* 0x000fe200078e00f4 */
[----:B------:R-:W-:Y:S01]  /*16490*/  FSEL R244, R110, -INF , !P3 ;  /* 0xff8000006ef47808 */ /* 0x000fe20005800000 */
[----:B------:R-:W-:Y:S01]  /*164a0*/  IMAD.IADD R0, R35, 0x1, -R105 ;  /* 0x0000000123007824 */ /* 0x000fe200078e0a69 */
[----:B------:R-:W-:Y:S02]  /*164b0*/  FSEL R110, R70, -INF , !P2 ;  /* 0xff800000466e7808 */ /* 0x000fe40005000000 */
[----:B------:R-:W-:Y:S01]  /*164c0*/  ISETP.GT.AND P2, PT, R32, R15, PT ;  /* 0x0000000f2000720c */ /* 0x000fe20003f44270 */
[----:B------:R-:W-:Y:S01]  /*164d0*/  IMAD.MOV.U32 R179, RZ, RZ, R116 ;  /* 0x000000ffffb37224 */ /* 0x000fe200078e0074 */
[----:B------:R-:W-:-:S02]  /*164e0*/  IABS R0, R0 ;  /* 0x0000000000007213 */ /* 0x000fc40000000000 */
[----:B------:R-:W-:Y:S02]  /*164f0*/  FSEL R116, R65, -INF , !P2 ;  /* 0xff80000041747808 */ /* 0x000fe40005000000 */
[C---:B------:R-:W-:Y:S01]  /*16500*/  ISETP.GT.AND P2, PT, R32.reuse, R21, PT ;  /* 0x000000152000720c */ /* 0x040fe20003f44270 */
[----:B------:R-:W-:Y:S01]  /*16510*/  IMAD.MOV.U32 R170, RZ, RZ, R125 ;  /* 0x000000ffffaa7224 */ /* 0x000fe200078e007d */
[----:B------:R-:W-:Y:S02]  /*16520*/  I2FP.F32.S32 R0, R0 ;  /* 0x0000000000007245 */ /* 0x000fe40000201400 */
[----:B------:R-:W-:Y:S02]  /*16530*/  FSEL R125, R57, -INF , !P2 ;  /* 0xff800000397d7808 */ /* 0x000fe40005000000 */
[----:B------:R-:W-:Y:S01]  /*16540*/  ISETP.GT.AND P2, PT, R32, R27, PT ;  /* 0x0000001b2000720c */ /* 0x000fe20003f44270 */
[----:B------:R-:W-:Y:S02]  /*16550*/  IMAD.MOV.U32 R194, RZ, RZ, R196 ;  /* 0x000000ffffc27224 */ /* 0x000fe400078e00c4 */
[----:B------:R-:W-:Y:S01]  /*16560*/  FFMA.FTZ R98, R0, -UR7, R207 ;  /* 0x8000000700627c23 */ /* 0x000fe200080100cf */
[----:B------:R-:W-:Y:S01]  /*16570*/  IMAD.IADD R0, R35, 0x1, -R106 ;  /* 0x0000000123007824 */ /* 0x000fe200078e0a6a */
[----:B------:R-:W-:Y:S01]  /*16580*/  FSEL R196, R33, -INF , !P2 ;  /* 0xff80000021c47808 */ /* 0x000fe20005000000 */
[----:B------:R-:W-:Y:S01]  /*16590*/  IMAD.MOV.U32 R199, RZ, RZ, R245 ;  /* 0x000000ffffc77224 */ /* 0x000fe200078e00f5 */
[----:B------:R-:W-:Y:S01]  /*165a0*/  ISETP.GT.AND P2, PT, R32, R40, PT ;  /* 0x000000282000720c */ /* 0x000fe20003f44270 */
[----:B------:R-:W-:Y:S01]  /*165b0*/  IMAD.MOV.U32 R35, RZ, RZ, R223 ;  /* 0x000000ffff237224 */ /* 0x000fe200078e00df */
[----:B------:R-:W-:-:S02]  /*165c0*/  FSEL R245, R109, -INF , !P0 ;  /* 0xff8000006df57808 */ /* 0x000fc40004000000 */
[C---:B------:R-:W-:Y:S02]  /*165d0*/  ISETP.GT.AND P0, PT, R32.reuse, R13, PT ;  /* 0x0000000d2000720c */ /* 0x040fe40003f04270 */
[----:B------:R-:W-:Y:S02]  /*165e0*/  IABS R0, R0 ;  /* 0x0000000000007213 */ /* 0x000fe40000000000 */
[----:B------:R-:W-:Y:S02]  /*165f0*/  FSEL R223, R7, -INF , !P2 ;  /* 0xff80000007df7808 */ /* 0x000fe40005000000 */
[----:B------:R-:W-:Y:S01]  /*16600*/  ISETP.GT.AND P2, PT, R32, R48, PT ;  /* 0x000000302000720c */ /* 0x000fe20003f44270 */
[----:B------:R-:W-:Y:S01]  /*16610*/  IMAD.MOV.U32 R195, RZ, RZ, R197 ;  /* 0x000000ffffc37224 */ /* 0x000fe200078e00c5 */
[----:B------:R-:W-:Y:S01]  /*16620*/  FSEL R114, R67, -INF , !P0 ;  /* 0xff80000043727808 */ /* 0x000fe20004000000 */
[----:B------:R-:W-:Y:S01]  /*16630*/  IMAD.MOV.U32 R197, RZ, RZ, R240 ;  /* 0x000000ffffc57224 */ /* 0x000fe200078e00f0 */
[----:B------:R-:W-:-:S02]  /*16640*/  I2FP.F32.S32 R0, R0 ;  /* 0x0000000000007245 */ /* 0x000fc40000201400 */
[----:B------:R-:W-:Y:S02]  /*16650*/  ISETP.GT.AND P0, PT, R32, R18, PT ;  /* 0x000000122000720c */ /* 0x000fe40003f04270 */
[----:B------:R-:W-:Y:S01]  /*16660*/  FSEL R240, R2, -INF , !P2 ;  /* 0xff80000002f07808 */ /* 0x000fe20005000000 */
[----:B------:R-:W-:Y:S02]  /*16670*/  VIADD R2, R221, 0x40 ;  /* 0x00000040dd027836 */ /* 0x000fe40000000000 */
[----:B------:R-:W-:Y:S01]  /*16680*/  IMAD.MOV.U32 R246, RZ, RZ, R121 ;  /* 0x000000fffff67224 */ /* 0x000fe200078e0079 */
[----:B------:R-:W-:Y:S01]  /*16690*/  FSEL R121, R60, -INF , !P0 ;  /* 0xff8000003c797808 */ /* 0x000fe20004000000 */
[----:B------:R-:W-:Y:S01]  /*166a0*/  FFMA.FTZ R76, R0, -UR7, R122 ;  /* 0x80000007004c7c23 */ /* 0x000fe2000801007a */
[----:B------:R-:W-:Y:S01]  /*166b0*/  ISETP.GT.AND P0, PT, R32, R24, PT ;  /* 0x000000182000720c */ /* 0x000fe20003f04270 */
[----:B------:R-:W-:-:S03]  /*166c0*/  IMAD.IADD R0, R2, 0x1, -R61 ;  /* 0x0000000102007824 */ /* 0x000fc600078e0a3d */
[----:B------:R-:W-:Y:S02]  /*166d0*/  FSEL R131, R54, -INF , !P0 ;  /* 0xff80000036837808 */ /* 0x000fe40004000000 */
[----:B------:R-:W-:Y:S02]  /*166e0*/  ISETP.GT.AND P0, PT, R32, R31, PT ;  /* 0x0000001f2000720c */ /* 0x000fe40003f04270 */
[----:B------:R-:W-:Y:S01]  /*166f0*/  IABS R0, R0 ;  /* 0x0000000000007213 */ /* 0x000fe20000000000 */
[----:B------:R-:W-:Y:S01]  /*16700*/  IMAD.MOV.U32 R178, RZ, RZ, R204 ;  /* 0x000000ffffb27224 */ /* 0x000fe200078e00cc */
[----:B------:R-:W-:Y:S02]  /*16710*/  FSEL R204, R20, -INF , !P0 ;  /* 0xff80000014cc7808 */ /* 0x000fe40004000000 */
[----:B------:R-:W-:Y:S02]  /*16720*/  ISETP.GT.AND P0, PT, R32, R46, PT ;  /* 0x0000002e2000720c */ /* 0x000fe40003f04270 */
[----:B------:R-:W-:Y:S01]  /*16730*/  I2FP.F32.S32 R0, R0 ;  /* 0x0000000000007245 */ /* 0x000fe20000201400 */
[----:B------:R-:W-:-:S02]  /*16740*/  VIADD R60, R221, 0x48 ;  /* 0x00000048dd3c7836 */ /* 0x000fc40000000000 */
[----:B------:R-:W-:Y:S01]  /*16750*/  IMAD.MOV.U32 R135, RZ, RZ, R238 ;  /* 0x000000ffff877224 */ /* 0x000fe200078e00ee */
[----:B------:R-:W-:Y:S01]  /*16760*/  FSEL R238, R4, -INF , !P0 ;  /* 0xff80000004ee7808 */ /* 0x000fe20004000000 */
[----:B------:R-:W-:Y:S01]  /*16770*/  FFMA.FTZ R4, R0, -UR7, R248 ;  /* 0x8000000700047c23 */ /* 0x000fe200080100f8 */
[----:B------:R-:W-:Y:S02]  /*16780*/  IMAD.IADD R0, R60, 0x1, -R61 ;  /* 0x000000013c007824 */ /* 0x000fe400078e0a3d */
[----:B------:R-:W-:Y:S01]  /*16790*/  IMAD.MOV.U32 R171, RZ, RZ, R243 ;  /* 0x000000ffffab7224 */ /* 0x000fe200078e00f3 */
[----:B------:R-:W-:Y:S02]  /*167a0*/  FSEL R243, R111, -INF , !P4 ;  /* 0xff8000006ff37808 */ /* 0x000fe40006000000 */
[----:B------:R-:W-:Y:S02]  /*167b0*/  ISETP.GT.AND P4, PT, R32, R11, PT ;  /* 0x0000000b2000720c */ /* 0x000fe40003f84270 */
[----:B------:R-:W-:-:S02]  /*167c0*/  IABS R0, R0 ;  /* 0x0000000000007213 */ /* 0x000fc40000000000 */
        /* <DEDUP_REMOVED lines=8> */
[----:B------:R-:W-:Y:S01]  /*16850*/  IMAD.MOV.U32 R130, RZ, RZ, R129 ;  /* 0x000000ffff827224 */ /* 0x000fe200078e0081 */
[----:B------:R-:W-:Y:S02]  /*16860*/  FSEL R129, R55, -INF , !P4 ;  /* 0xff80000037817808 */ /* 0x000fe40006000000 */
[C---:B------:R-:W-:Y:S02]  /*16870*/  ISETP.GT.AND P4, PT, R32.reuse, R30, PT ;  /* 0x0000001e2000720c */ /* 0x040fe40003f84270 */
[----:B------:R-:W-:Y:S01]  /*16880*/  IABS R0, R0 ;  /* 0x0000000000007213 */ /* 0x000fe20000000000 */
[----:B------:R-:W-:Y:S01]  /*16890*/  IMAD.MOV.U32 R202, RZ, RZ, R201 ;  /* 0x000000ffffca7224 */ /* 0x000fe200078e00c9 */
[----:B------:R-:W-:Y:S02]  /*168a0*/  FSEL R201, R25, -INF , !P4 ;  /* 0xff80000019c97808 */ /* 0x000fe40006000000 */
[----:B------:R-:W-:Y:S02]  /*168b0*/  ISETP.GT.AND P4, PT, R32, R43, PT ;  /* 0x0000002b2000720c */ /* 0x000fe40003f84270 */
[----:B------:R-:W-:Y:S01]  /*168c0*/  I2FP.F32.S32 R0, R0 ;  /* 0x0000000000007245 */ /* 0x000fe20000201400 */
[----:B------:R-:W-:Y:S01]  /*168d0*/  IMAD.MOV.U32 R203, RZ, RZ, R237 ;  /* 0x000000ffffcb7224 */ /* 0x000fe200078e00ed */
[----:B------:R-:W-:-:S03]  /*168e0*/  FSEL R237, R5, -INF , !P4 ;  /* 0xff80000005ed7808 */ /* 0x000fc60006000000 */
        /* <DEDUP_REMOVED lines=8> */
[----:B------:R-:W-:-:S05]  /*16970*/  I2FP.F32.S32 R0, R0 ;  /* 0x0000000000007245 */ /* 0x000fca0000201400 */
[----:B------:R-:W-:Y:S01]  /*16980*/  FFMA.FTZ R7, R0, -UR7, R122 ;  /* 0x8000000700077c23 */ /* 0x000fe2000801007a */
[----:B------:R-:W-:-:S05]  /*16990*/  IMAD.IADD R0, R60, 0x1, -R59 ;  /* 0x000000013c007824 */ /* 0x000fca00078e0a3b */
[----:B------:R-:W-:Y:S01]  /*169a0*/  IABS R0, R0 ;  /* 0x0000000000007213 */ /* 0x000fe20000000000 */
[----:B------:R-:W-:-:S03]  /*169b0*/  IMAD.MOV.U32 R73, RZ, RZ, R236 ;  /* 0x000000ffff497224 */ /* 0x000fc600078e00ec */
[----:B------:R-:W-:Y:S01]  /*169c0*/  I2FP.F32.S32 R0, R0 ;  /* 0x0000000000007245 */ /* 0x000fe20000201400 */
[----:B------:R-:W-:Y:S01]  /*169d0*/  IMAD.MOV.U32 R72, RZ, RZ, R241 ;  /* 0x000000ffff487224 */ /* 0x000fe200078e00f1 */
[----:B------:R-:W-:Y:S02]  /*169e0*/  FSEL R241, R113, -INF , !P1 ;  /* 0xff80000071f17808 */ /* 0x000fe40004800000 */
[----:B------:R-:W-:Y:S01]  /*169f0*/  ISETP.GT.AND P1, PT, R32, R8, PT ;  /* 0x000000082000720c */ /* 0x000fe20003f24270 */
[----:B------:R-:W-:Y:S01]  /*16a00*/  FFMA.FTZ R73, R0, -UR7, R73 ;  /* 0x8000000700497c23 */ /* 0x000fe20008010049 */
[----:B------:R-:W-:Y:S01]  /*16a10*/  IMAD.IADD R0, R2, 0x1, -R77 ;  /* 0x0000000102007824 */ /* 0x000fe200078e0a4d */
[C---:B------:R-:W-:Y:S02]  /*16a20*/  ISETP.GT.AND P3, PT, R32.reuse, R10, PT ;  /* 0x0000000a2000720c */ /* 0x040fe40003f64270 */
[----:B------:R-:W-:Y:S02]  /*16a30*/  FSEL R109, R71, -INF , !P1 ;  /* 0xff800000476d7808 */ /* 0x000fe40004800000 */
[----:B------:R-:W-:-:S02]  /*16a40*/  ISETP.GT.AND P1, PT, R32, R14, PT ;  /* 0x0000000e2000720c */ /* 0x000fc40003f24270 */
[----:B------:R-:W-:Y:S02]  /*16a50*/  IABS R0, R0 ;  /* 0x0000000000007213 */ /* 0x000fe40000000000 */
[----:B------:R-:W-:Y:S02]  /*16a60*/  FSEL R111, R69, -INF , !P3 ;  /* 0xff800000456f7808 */ /* 0x000fe40005800000 */
[----:B------:R-:W-:Y:S02]  /*16a70*/  FSEL R115, R66, -INF , !P1 ;  /* 0xff80000042737808 */ /* 0x000fe40004800000 */
[C---:B------:R-:W-:Y:S02]  /*16a80*/  ISETP.GT.AND P3, PT, R32.reuse, R16, PT ;  /* 0x000000102000720c */ /* 0x040fe40003f64270 */
[----:B------:R-:W-:Y:S02]  /*16a90*/  ISETP.GT.AND P1, PT, R32, R19, PT ;  /* 0x000000132000720c */ /* 0x000fe40003f24270 */
[----:B------:R-:W-:Y:S01]  /*16aa0*/  I2FP.F32.S32 R0, R0 ;  /* 0x0000000000007245 */ /* 0x000fe20000201400 */
[----:B------:R-:W-:Y:S01]  /*16ab0*/  IMAD.MOV.U32 R207, RZ, RZ, R123 ;  /* 0x000000ffffcf7224 */ /* 0x000fe200078e007b */
[----:B------:R-:W-:-:S02]  /*16ac0*/  FSEL R119, R64, -INF , !P3 ;  /* 0xff80000040777808 */ /* 0x000fc40005800000 */
[----:B------:R-:W-:Y:S01]  /*16ad0*/  FSEL R123, R58, -INF , !P1 ;  /* 0xff8000003a7b7808 */ /* 0x000fe20004800000 */
[----:B------:R-:W-:Y:S01]  /*16ae0*/  FFMA.FTZ R25, R0, -UR7, R35 ;  /* 0x8000000700197c23 */ /* 0x000fe20008010023 */
[C---:B------:R-:W-:Y:S02]  /*16af0*/  ISETP.GT.AND P3, PT, R32.reuse, R22, PT ;  /* 0x000000162000720c */ /* 0x040fe40003f64270 */
[----:B------:R-:W-:Y:S01]  /*16b00*/  ISETP.GT.AND P1, PT, R32, R26, PT ;  /* 0x0000001a2000720c */ /* 0x000fe20003f24270 */
[----:B------:R-:W-:Y:S01]  /*16b10*/  IMAD.IADD R0, R2, 0x1, -R79 ;  /* 0x0000000102007824 */ /* 0x000fe200078e0a4f */
[----:B------:R-:W-:Y:S02]  /*16b20*/  FSEL R127, R56, -INF , !P3 ;  /* 0xff800000387f7808 */ /* 0x000fe40005800000 */
[----:B------:R-:W-:Y:S02]  /*16b30*/  FSEL R134, R41, -INF , !P1 ;  /* 0xff80000029867808 */ /* 0x000fe40004800000 */
[----:B------:R-:W-:-:S02]  /*16b40*/  ISETP.GT.AND P3, PT, R32, R28, PT ;  /* 0x0000001c2000720c */ /* 0x000fc40003f64270 */
[----:B------:R-:W-:Y:S01]  /*16b50*/  ISETP.GT.AND P1, PT, R32, R34, PT ;  /* 0x000000222000720c */ /* 0x000fe20003f24270 */
[----:B------:R-:W-:Y:S01]  /*16b60*/  IMAD.MOV.U32 R175, RZ, RZ, R200 ;  /* 0x000000ffffaf7224 */ /* 0x000fe200078e00c8 */
[----:B------:R-:W-:Y:S02]  /*16b70*/  IABS R0, R0 ;  /* 0x0000000000007213 */ /* 0x000fe40000000000 */
[----:B------:R-:W-:Y:S02]  /*16b80*/  FSEL R200, R29, -INF , !P3 ;  /* 0xff8000001dc87808 */ /* 0x000fe40005800000 */
[----:B------:R-:W-:Y:S02]  /*16b90*/  FSEL R217, R12, -INF , !P1 ;  /* 0xff8000000cd97808 */ /* 0x000fe40004800000 */
[C---:B------:R-:W-:Y:S02]  /*16ba0*/  ISETP.GT.AND P3, PT, R32.reuse, R42, PT ;  /* 0x0000002a2000720c */ /* 0x040fe40003f64270 */
[----:B------:R-:W-:Y:S01]  /*16bb0*/  ISETP.GT.AND P1, PT, R32, R47, PT ;  /* 0x0000002f2000720c */ /* 0x000fe20003f24270 */
[----:B------:R-:W-:Y:S01]  /*16bc0*/  IMAD.MOV.U32 R71, RZ, RZ, R207 ;  /* 0x000000ffff477224 */ /* 0x000fe200078e00cf */
[----:B------:R-:W-:Y:S01]  /*16bd0*/  I2FP.F32.S32 R0, R0 ;  /* 0x0000000000007245 */ /* 0x000fe20000201400 */
[----:B------:R-:W-:Y:S01]  /*16be0*/  IMAD.MOV.U32 R198, RZ, RZ, R239 ;  /* 0x000000ffffc67224 */ /* 0x000fe200078e00ef */
[----:B------:R-:W-:-:S02]  /*16bf0*/  FSEL R236, R6, -INF , !P3 ;  /* 0xff80000006ec7808 */ /* 0x000fc40005800000 */
[----:B------:R-:W-:Y:S02]  /*16c00*/  FSEL R239, R3, -INF , !P1 ;  /* 0xff80000003ef7808 */ /* 0x000fe40004800000 */
[C---:B------:R-:W-:Y:S02]  /*16c10*/  ISETP.GT.AND P3, PT, R32.reuse, R49, PT ;  /* 0x000000312000720c */ /* 0x040fe40003f64270 */
[C---:B------:R-:W-:Y:S02]  /*16c20*/  ISETP.GT.AND P5, PT, R32.reuse, R50, PT ;  /* 0x000000322000720c */ /* 0x040fe40003fa4270 */
[C---:B------:R-:W-:Y:S02]  /*16c30*/  ISETP.GT.AND P0, PT, R32.reuse, R51, PT ;  /* 0x000000332000720c */ /* 0x040fe40003f04270 */
[C---:B------:R-:W-:Y:S02]  /*16c40*/  ISETP.GT.AND P1, PT, R32.reuse, R52, PT ;  /* 0x000000342000720c */ /* 0x040fe40003f24270 */
[----:B------:R-:W-:Y:S01]  /*16c50*/  ISETP.GT.AND P2, PT, R32, R53, PT ;  /* 0x000000352000720c */ /* 0x000fe20003f44270 */
        /* <DEDUP_REMOVED lines=16> */
[----:B------:R-:W-:Y:S02]  /*16d60*/  IMAD.IADD R0, R2, 0x1, -R80 ;  /* 0x0000000102007824 */ /* 0x000fe400078e0a50 */
[----:B------:R-:W-:-:S03]  /*16d70*/  IMAD.MOV.U32 R207, RZ, RZ, R148 ;  /* 0x000000ffffcf7224 */ /* 0x000fc600078e0094 */
        /* <DEDUP_REMOVED lines=25> */
[----:B------:R-:W-:Y:S02]  /*16f10*/  IMAD.MOV.U32 R174, RZ, RZ, R72 ;  /* 0x000000ffffae7224 */ /* 0x000fe400078e0048 */
[----:B------:R-:W-:Y:S01]  /*16f20*/  IMAD.MOV.U32 R72, RZ, RZ, R143 ;  /* 0x000000ffff487224 */ /* 0x000fe200078e008f */
        /* <DEDUP_REMOVED lines=61> */
[----:B------:R-:W-:Y:S02]  /*17300*/  IMAD.MOV.U32 R179, RZ, RZ, R130 ;  /* 0x000000ffffb37224 */ /* 0x000fe400078e0082 */
[----:B------:R-:W-:Y:S01]  /*17310*/  IMAD.MOV.U32 R130, RZ, RZ, R45 ;  /* 0x000000ffff827224 */ /* 0x000fe200078e002d */
[----:B------:R-:W-:-:S03]  /*17320*/  IABS R0, R0 ;  /* 0x0000000000007213 */ /* 0x000fc60000000000 */
[----:B------:R-:W-:Y:S01]  /*17330*/  IMAD.MOV.U32 R35, RZ, RZ, R130 ;  /* 0x000000ffff237224 */ /* 0x000fe200078e0082 */
        /* <DEDUP_REMOVED lines=13> */
[----:B------:R-:W-:-:S04]  /*17410*/  IABS R0, R0 ;  /* 0x0000000000007213 */ /* 0x000fc80000000000 */
[----:B------:R-:W-:-:S05]  /*17420*/  I2FP.F32.S32 R0, R0 ;  /* 0x0000000000007245 */ /* 0x000fca0000201400 */
[----:B------:R-:W-:Y:S01]  /*17430*/  FFMA.FTZ R20, R0, -UR7, R207 ;  /* 0x8000000700147c23 */ /* 0x000fe200080100cf */
[----:B------:R-:W-:Y:S02]  /*17440*/  IMAD.IADD R0, R2, 0x1, -R102 ;  /* 0x0000000102007824 */ /* 0x000fe400078e0a66 */
[----:B------:R-:W-:Y:S02]  /*17450*/  IMAD.MOV.U32 R118, RZ, RZ, R150 ;  /* 0x000000ffff767224 */ /* 0x000fe400078e0096 */
[----:B------:R-:W-:Y:S01]  /*17460*/  IMAD.MOV.U32 R246, RZ, RZ, R151 ;  /* 0x000000fffff67224 */ /* 0x000fe200078e0097 */
[----:B------:R-:W-:Y:S01]  /*17470*/  IABS R0, R0 ;  /* 0x0000000000007213 */ /* 0x000fe20000000000 */
[----:B------:R-:W-:Y:S01]  /*17480*/  IMAD.MOV.U32 R175, RZ, RZ, R118 ;  /* 0x000000ffffaf7224 */ /* 0x000fe200078e0076 */
[----:B------:R1:W5:Y:S01]  /*17490*/  LDL.LU R151, [R1+0x37c] ;  /* 0x00037c0001977983 */ /* 0x0003620000300800 */
[----:B------:R-:W-:Y:S01]  /*174a0*/  IMAD.MOV.U32 R118, RZ, RZ, R246 ;  /* 0x000000ffff767224 */ /* 0x000fe200078e00f6 */
[----:B------:R-:W-:Y:S01]  /*174b0*/  I2FP.F32.S32 R0, R0 ;  /* 0x0000000000007245 */ /* 0x000fe20000201400 */
[----:B------:R-:W-:Y:S01]  /*174c0*/  IMAD.MOV.U32 R246, RZ, RZ, R39 ;  /* 0x000000fffff67224 */ /* 0x000fe200078e0027 */
[----:B------:R1:W5:Y:S03]  /*174d0*/  LDL.LU R150, [R1+0x378] ;  /* 0x0003780001967983 */ /* 0x0003660000300800 */
        /* <DEDUP_REMOVED lines=10> */
[----:B------:R-:W-:Y:S01]  /*17580*/  VIADD R0, R2, -UR32 ;  /* 0x8000002002007c36 */ /* 0x000fe20008000000 */
[----:B------:R-:W-:Y:S01]  /*17590*/  FSEL R181, R107, -INF , !P3 ;  /* 0xff8000006bb57808 */ /* 0x000fe20005800000 */
[----:B------:R-:W-:Y:S01]  /*175a0*/  IMAD.MOV.U32 R107, RZ, RZ, R193 ;  /* 0x000000ffff6b7224 */ /* 0x000fe200078e00c1 */
[----:B------:R-:W-:Y:S02]  /*175b0*/  FSEL R193, R99, -INF , !P5 ;  /* 0xff80000063c17808 */ /* 0x000fe40006800000 */
[----:B------:R-:W-:Y:S02]  /*175c0*/  FSEL R197, R98, -INF , !P0 ;  /* 0xff80000062c57808 */ /* 0x000fe40004000000 */
[C---:B------:R-:W-:Y:S02]  /*175d0*/  ISETP.GT.AND P4, PT, R0.reuse, R8, PT ;  /* 0x000000080000720c */ /* 0x040fe40003f84270 */
[----:B------:R-:W-:-:S02]  /*175e0*/  ISETP.GT.AND P5, PT, R0, R9, PT ;  /* 0x000000090000720c */ /* 0x000fc40003fa4270 */
[----:B------:R-:W-:Y:S02]  /*175f0*/  ISETP.GT.AND P0, PT, R0, R10, PT ;  /* 0x0000000a0000720c */ /* 0x000fe40003f04270 */
[----:B------:R-:W-:Y:S02]  /*17600*/  FSEL R246, R76, -INF , !P1 ;  /* 0xff8000004cf67808 */ /* 0x000fe40004800000 */
[----:B------:R-:W-:Y:S02]  /*17610*/  FSEL R4, R4, -INF , !P4 ;  /* 0xff80000004047808 */ /* 0x000fe40006000000 */
[----:B------:R-:W-:Y:S02]  /*17620*/  FSEL R5, R5, -INF , !P5 ;  /* 0xff80000005057808 */ /* 0x000fe40006800000 */
[----:B------:R-:W-:Y:S01]  /*17630*/  FSEL R7, R7, -INF , !P0 ;  /* 0xff80000007077808 */ /* 0x000fe20004000000 */
[----:B------:R-:W-:Y:S01]  /*17640*/  IMAD.MOV.U32 R207, RZ, RZ, R179 ;  /* 0x000000ffffcf7224 */ /* 0x000fe200078e00b3 */
[----:B------:R-:W-:-:S02]  /*17650*/  ISETP.GT.AND P1, PT, R0, R11, PT ;  /* 0x0000000b0000720c */ /* 0x000fc40003f24270 */
[C---:B------:R-:W-:Y:S02]  /*17660*/  ISETP.GT.AND P3, PT, R0.reuse, R13, PT ;  /* 0x0000000d0000720c */ /* 0x040fe40003f64270 */
[C---:B------:R-:W-:Y:S02]  /*17670*/  ISETP.GT.AND P4, PT, R0.reuse, R14, PT ;  /* 0x0000000e0000720c */ /* 0x040fe40003f84270 */
[C---:B------:R-:W-:Y:S02]  /*17680*/  ISETP.GT.AND P5, PT, R0.reuse, R15, PT ;  /* 0x0000000f0000720c */ /* 0x040fe40003fa4270 */
[----:B------:R-:W-:Y:S01]  /*17690*/  ISETP.GT.AND P0, PT, R0, R16, PT ;  /* 0x000000100000720c */ /* 0x000fe20003f04270 */
[----:B------:R-:W-:Y:S01]  /*176a0*/  IMAD.MOV.U32 R179, RZ, RZ, R174 ;  /* 0x000000ffffb37224 */ /* 0x000fe200078e00ae */
[----:B------:R-:W-:Y:S01]  /*176b0*/  FSEL R25, R25, -INF , !P1 ;  /* 0xff80000019197808 */ /* 0x000fe20004800000 */
[----:B------:R-:W-:Y:S01]  /*176c0*/  IMAD.MOV.U32 R174, RZ, RZ, R227 ;  /* 0x000000ffffae7224 */ /* 0x000fe200078e00e3 */
[----:B------:R-:W-:-:S02]  /*176d0*/  FSEL R227, R184, -INF , !P2 ;  /* 0xff800000b8e37808 */ /* 0x000fc40005000000 */
[----:B------:R-:W-:Y:S02]  /*176e0*/  FSEL R32, R32, -INF , !P3 ;  /* 0xff80000020207808 */ /* 0x000fe40005800000 */
[----:B------:R-:W-:Y:S02]  /*176f0*/  FSEL R54, R54, -INF , !P4 ;  /* 0xff80000036367808 */ /* 0x000fe40006000000 */
[----:B------:R-:W-:Y:S02]  /*17700*/  FSEL R56, R56, -INF , !P5 ;  /* 0xff80000038387808 */ /* 0x000fe40006800000 */
[----:B------:R-:W-:Y:S01]  /*17710*/  FSEL R59, R59, -INF , !P0 ;  /* 0xff8000003b3b7808 */ /* 0x000fe20004000000 */
[----:B------:R-:W-:Y:S01]  /*17720*/  IMAD.IADD R2, R2, 0x1, -R180 ;  /* 0x0000000102027824 */ /* 0x000fe200078e0ab4 */
        /* <DEDUP_REMOVED lines=30> */
[----:B------:R-:W-:Y:S02]  /*17910*/  ISETP.GT.AND P0, PT, R0, R47, PT ;  /* 0x0000002f0000720c */ /* 0x000fe40003f04270 */
[----:B------:R-:W-:Y:S01]  /*17920*/  I2FP.F32.S32 R2, R2 ;  /* 0x0000000200027245 */ /* 0x000fe20000201400 */
[----:B------:R-:W-:Y:S01]  /*17930*/  IMAD.MOV.U32 R177, RZ, RZ, R233 ;  /* 0x000000ffffb17224 */ /* 0x000fe200078e00e9 */
[----:B------:R-:W-:-:S02]  /*17940*/  FSEL R58, R58, -INF , !P4 ;  /* 0xff8000003a3a7808 */ /* 0x000fc40006000000 */
[----:B------:R-:W-:Y:S01]  /*17950*/  FSEL R57, R57, -INF , !P5 ;  /* 0xff80000039397808 */ /* 0x000fe20006800000 */
[----:B------:R-:W-:Y:S01]  /*17960*/  FFMA.FTZ R2, R2, -UR7, R173 ;  /* 0x8000000702027c23 */ /* 0x000fe200080100ad */
        /* <DEDUP_REMOVED lines=10> */
[----:B------:R-:W-:Y:S02]  /*17a10*/  VIADD R0, R60, -UR32 ;  /* 0x800000203c007c36 */ /* 0x000fe40008000000 */
[----:B------:R-:W-:-:S02]  /*17a20*/  IMAD.MOV.U32 R130, RZ, RZ, R108 ;  /* 0x000000ffff827224 */ /* 0x000fc400078e006c */
[----:B------:R-:W-:Y:S02]  /*17a30*/  IMAD.MOV.U32 R108, RZ, RZ, R44 ;  /* 0x000000ffff6c7224 */ /* 0x000fe400078e002c */
[----:B------:R-:W-:Y:S01]  /*17a40*/  IMAD.MOV.U32 R113, RZ, RZ, R177 ;  /* 0x000000ffff717224 */ /* 0x000fe200078e00b1 */
[----:B------:R-:W-:Y:S02]  /*17a50*/  FSEL R177, R2, -INF , !P0 ;  /* 0xff80000002b17808 */ /* 0x000fe40004000000 */
[----:B------:R-:W-:Y:S01]  /*17a60*/  ISETP.GT.AND P0, PT, R0, R8, PT ;  /* 0x000000080000720c */ /* 0x000fe20003f04270 */
[----:B------:R-:W-:Y:S01]  /*17a70*/  IMAD.MOV.U32 R122, RZ, RZ, R135 ;  /* 0x000000ffff7a7224 */ /* 0x000fe200078e0087 */
[----:B------:R-:W-:Y:S01]  /*17a80*/  FSEL R135, R6, -INF , !P2 ;  /* 0xff80000006877808 */ /* 0x000fe20005000000 */
[----:B------:R-:W-:Y:S01]  /*17a90*/  IMAD.MOV.U32 R76, RZ, RZ, R108 ;  /* 0x000000ffff4c7224 */ /* 0x000fe200078e006c */
[----:B------:R-:W-:Y:S01]  /*17aa0*/  FSEL R108, R29, -INF , !P5 ;  /* 0xff8000001d6c7808 */ /* 0x000fe20006800000 */
[----:B------:R-:W-:Y:S01]  /*17ab0*/  IMAD.MOV.U32 R184, RZ, RZ, R207 ;  /* 0x000000ffffb87224 */ /* 0x000fe200078e00cf */
[C---:B------:R-:W-:Y:S01]  /*17ac0*/  ISETP.GE.AND P2, PT, R8.reuse, R208, PT ;  /* 0x000000d00800720c */ /* 0x040fe20003f46270 */
[----:B------:R-:W-:Y:S01]  /*17ad0*/  IMAD.MOV.U32 R250, RZ, RZ, R179 ;  /* 0x000000fffffa7224 */ /* 0x000fe200078e00b3 */
[----:B------:R-:W-:-:S02]  /*17ae0*/  ISETP.GE.AND P5, PT, R8, R209, PT ;  /* 0x000000d10800720c */ /* 0x000fc40003fa6270 */
[----:B------:R-:W-:Y:S01]  /*17af0*/  FSEL R2, R74, -INF , !P0 ;  /* 0xff8000004a027808 */ /* 0x000fe20004000000 */
[----:B------:R-:W-:Y:S01]  /*17b00*/  IMAD.MOV.U32 R207, RZ, RZ, R198 ;  /* 0x000000ffffcf7224 */ /* 0x000fe200078e00c6 */
[----:B------:R-:W-:Y:S01]  /*17b10*/  ISETP.GT.AND P0, PT, R0, R9, PT ;  /* 0x000000090000720c */ /* 0x000fe20003f04270 */
[----:B------:R-:W-:Y:S02]  /*17b20*/  IMAD.MOV.U32 R248, RZ, RZ, R199 ;  /* 0x000000fffff87224 */ /* 0x000fe400078e00c7 */
[----:B------:R-:W-:Y:S02]  /*17b30*/  IMAD.MOV.U32 R179, RZ, RZ, R194 ;  /* 0x000000ffffb37224 */ /* 0x000fe400078e00c2 */
[----:B------:R-:W-:Y:S01]  /*17b40*/  IMAD.MOV.U32 R199, RZ, RZ, R234 ;  /* 0x000000ffffc77224 */ /* 0x000fe200078e00ea */
[----:B------:R-:W-:Y:S01]  /*17b50*/  FSEL R234, R2, -INF , !P5 ;  /* 0xff80000002ea7808 */ /* 0x000fe20006800000 */
[----:B------:R-:W-:Y:S01]  /*17b60*/  IMAD.MOV.U32 R194, RZ, RZ, R219 ;  /* 0x000000ffffc27224 */ /* 0x000fe200078e00db */
[----:B------:R-:W-:Y:S01]  /*17b70*/  FSEL R219, R4, -INF , !P2 ;  /* 0xff80000004db7808 */ /* 0x000fe20005000000 */
[----:B------:R-:W-:Y:S01]  /*17b80*/  IMAD.MOV.U32 R6, RZ, RZ, R207 ;  /* 0x000000ffff067224 */ /* 0x000fe200078e00cf */
[----:B------:R-:W-:-:S02]  /*17b90*/  ISETP.GE.AND P2, PT, R9, R209, PT ;  /* 0x000000d10900720c */ /* 0x000fc40003f46270 */
[----:B------:R-:W-:Y:S01]  /*17ba0*/  FSEL R2, R75, -INF , !P0 ;  /* 0xff8000004b027808 */ /* 0x000fe20004000000 */
[----:B------:R-:W-:Y:S01]  /*17bb0*/  IMAD.MOV.U32 R207, RZ, RZ, R175 ;  /* 0x000000ffffcf7224 */ /* 0x000fe200078e00af */
[----:B------:R-:W-:Y:S01]  /*17bc0*/  ISETP.GT.AND P0, PT, R0, R10, PT ;  /* 0x0000000a0000720c */ /* 0x000fe20003f04270 */
[----:B------:R-:W-:Y:S01]  /*17bd0*/  IMAD.MOV.U32 R175, RZ, RZ, R232 ;  /* 0x000000ffffaf7224 */ /* 0x000fe200078e00e8 */
[----:B------:R-:W-:Y:S01]  /*17be0*/  FSEL R232, R2, -INF , !P2 ;  /* 0xff80000002e87808 */ /* 0x000fe20005000000 */
[----:B------:R-:W-:Y:S01]  /*17bf0*/  IMAD.IADD R2, R60, 0x1, -R77 ;  /* 0x000000013c027824 */ /* 0x000fe200078e0a4d */
        /* <DEDUP_REMOVED lines=8> */
[----:B------:R-:W-:-:S02]  /*17c80*/  ISETP.GE.AND P4, PT, R8, R210, PT ;  /* 0x000000d20800720c */ /* 0x000fc40003f86270 */
[----:B------:R-:W-:Y:S02]  /*17c90*/  IABS R2, R2 ;  /* 0x0000000200027213 */ /* 0x000fe40000000000 */
[----:B------:R-:W-:Y:S01]  /*17ca0*/  FSEL R235, R3, -INF , !P5 ;  /* 0xff80000003eb7808 */ /* 0x000fe20006800000 */
[----:B------:R-:W-:Y:S01]  /*17cb0*/  IMAD.IADD R3, R60, 0x1, -R79 ;  /* 0x000000013c037824 */ /* 0x000fe200078e0a4f */
[----:B------:R-:W-:Y:S01]  /*17cc0*/  FSEL R20, R117, -INF , !P4 ;  /* 0xff80000075147808 */ /* 0x000fe20006000000 */
[----:B------:R-:W-:Y:S01]  /*17cd0*/  IMAD.MOV.U32 R117, RZ, RZ, R212 ;  /* 0x000000ffff757224 */ /* 0x000fe200078e00d4 */
[----:B------:R-:W-:Y:S02]  /*17ce0*/  I2FP.F32.S32 R4, R2 ;  /* 0x0000000200047245 */ /* 0x000fe40000201400 */
[----:B------:R-:W-:Y:S02]  /*17cf0*/  IABS R2, R3 ;  /* 0x0000000300027213 */ /* 0x000fe40000000000 */
[----:B------:R-:W-:Y:S01]  /*17d00*/  ISETP.GE.AND P4, PT, R9, R210, PT ;  /* 0x000000d20900720c */ /* 0x000fe20003f86270 */
[----:B------:R-:W-:Y:S01]  /*17d10*/  FFMA.FTZ R3, R4, -UR7, R117 ;  /* 0x8000000704037c23 */ /* 0x000fe20008010075 */
[----:B------:R-:W-:Y:S01]  /*17d20*/  ISETP.GT.AND P0, PT, R0, R11, PT ;  /* 0x0000000b0000720c */ /* 0x000fe20003f04270 */
        /* <DEDUP_REMOVED lines=8> */
[----:B------:R1:W5:Y:S01]  /*17db0*/  LDL.LU R149, [R1+0x374] ;  /* 0x0003740001957983 */ /* 0x0003620000300800 */
[----:B------:R-:W-:-:S02]  /*17dc0*/  IMAD.MOV.U32 R184, RZ, RZ, R202 ;  /* 0x000000ffffb87224 */ /* 0x000fc400078e00ca */
[----:B------:R-:W-:Y:S01]  /*17dd0*/  IMAD.MOV.U32 R178, RZ, RZ, R147 ;  /* 0x000000ffffb27224 */ /* 0x000fe200078e0093 */
[----:B------:R1:W5:Y:S01]  /*17de0*/  LDL.LU R148, [R1+0x370] ;  /* 0x0003700001947983 */ /* 0x0003620000300800 */
[----:B------:R-:W-:Y:S01]  /*17df0*/  IMAD.MOV.U32 R202, RZ, RZ, R233 ;  /* 0x000000ffffca7224 */ /* 0x000fe200078e00e9 */
[----:B------:R-:W-:Y:S01]  /*17e00*/  FSEL R233, R3, -INF , !P2 ;  /* 0xff80000003e97808 */ /* 0x000fe20005000000 */
[----:B------:R-:W-:Y:S01]  /*17e10*/  IMAD.MOV.U32 R203, RZ, RZ, R145 ;  /* 0x000000ffffcb7224 */ /* 0x000fe200078e0091 */
[----:B------:R1:W5:Y:S01]  /*17e20*/  LDL.LU R147, [R1+0x36c] ;  /* 0x00036c0001937983 */ /* 0x0003620000300800 */
[----:B------:R-:W-:Y:S01]  /*17e30*/  FSEL R12, R12, -INF , !P3 ;  /* 0xff8000000c0c7808 */ /* 0x000fe20005800000 */
[----:B------:R-:W-:Y:S01]  /*17e40*/  FFMA.FTZ R3, R2, -UR7, R231 ;  /* 0x8000000702037c23 */ /* 0x000fe200080100e7 */
[----:B------:R-:W-:Y:S01]  /*17e50*/  ISETP.GE.AND P3, PT, R8, R211, PT ;  /* 0x000000d30800720c */ /* 0x000fe20003f66270 */
[----:B------:R1:W5:Y:S01]  /*17e60*/  LDL.LU R146, [R1+0x368] ;  /* 0x0003680001927983 */ /* 0x0003620000300800 */
[----:B------:R-:W-:Y:S01]  /*17e70*/  ISETP.GT.AND P0, PT, R0, R13, PT ;  /* 0x0000000d0000720c */ /* 0x000fe20003f04270 */
[----:B------:R-:W-:-:S02]  /*17e80*/  IMAD.IADD R2, R60, 0x1, -R82 ;  /* 0x000000013c027824 */ /* 0x000fc400078e0a52 */
[----:B------:R1:W5:Y:S01]  /*17e90*/  LDL.LU R145, [R1+0x364] ;  /* 0x0003640001917983 */ /* 0x0003620000300800 */
[----:B------:R-:W-:-:S03]  /*17ea0*/  IMAD.MOV.U32 R126, RZ, RZ, R190 ;  /* 0x000000ffff7e7224 */ /* 0x000fc600078e00be */
[----:B------:R1:W5:Y:S01]  /*17eb0*/  LDL.LU R144, [R1+0x360] ;  /* 0x0003600001907983 */ /* 0x0003620000300800 */
[----:B------:R-:W-:Y:S01]  /*17ec0*/  IMAD.MOV.U32 R190, RZ, RZ, R141 ;  /* 0x000000ffffbe7224 */ /* 0x000fe200078e008d */
[----:B------:R-:W-:Y:S02]  /*17ed0*/  FSEL R33, R109, -INF , !P3 ;  /* 0xff8000006d217808 */ /* 0x000fe40005800000 */
[----:B------:R1:W5:Y:S01]  /*17ee0*/  LDL.LU R143, [R1+0x35c] ;  /* 0x00035c00018f7983 */ /* 0x0003620000300800 */
[----:B------:R-:W-:Y:S02]  /*17ef0*/  ISETP.GE.AND P5, PT, R13, R209, PT ;  /* 0x000000d10d00720c */ /* 0x000fe40003fa6270 */
[----:B------:R-:W-:Y:S01]  /*17f00*/  FSEL R3, R3, -INF , !P0 ;  /* 0xff80000003037808 */ /* 0x000fe20004000000 */
[----:B------:R1:W5:Y:S01]  /*17f10*/  LDL.LU R142, [R1+0x358] ;  /* 0x00035800018e7983 */ /* 0x0003620000300800 */
[C---:B------:R-:W-:Y:S02]  /*17f20*/  ISETP.GE.AND P3, PT, R9.reuse, R211, PT ;  /* 0x000000d30900720c */ /* 0x040fe40003f66270 */
[----:B------:R-:W-:Y:S01]  /*17f30*/  ISETP.GE.AND P1, PT, R9, R208, PT ;  /* 0x000000d00900720c */ /* 0x000fe20003f26270 */
[----:B------:R1:W5:Y:S01]  /*17f40*/  LDL.LU R141, [R1+0x354] ;  /* 0x00035400018d7983 */ /* 0x0003620000300800 */
[----:B------:R-:W-:-:S03]  /*17f50*/  IABS R2, R2 ;  /* 0x0000000200027213 */ /* 0x000fc60000000000 */
[----:B------:R1:W5:Y:S01]  /*17f60*/  LDL.LU R140, [R1+0x350] ;  /* 0x00035000018c7983 */ /* 0x0003620000300800 */
[----:B------:R-:W-:Y:S01]  /*17f70*/  IMAD.MOV.U32 R170, RZ, RZ, R136 ;  /* 0x000000ffffaa7224 */ /* 0x000fe200078e0088 */
[----:B------:R-:W-:Y:S02]  /*17f80*/  FSEL R231, R3, -INF , !P5 ;  /* 0xff80000003e77808 */ /* 0x000fe40006800000 */
[----:B------:R1:W5:Y:S01]  /*17f90*/  LDL.LU R139, [R1+0x34c] ;  /* 0x00034c00018b7983 */ /* 0x0003620000300800 */
[----:B------:R-:W-:Y:S01]  /*17fa0*/  FSEL R74, R110, -INF , !P3 ;  /* 0xff8000006e4a7808 */ /* 0x000fe20005800000 */
[----:B------:R-:W-:Y:S02]  /*17fb0*/  IMAD.IADD R3, R60, 0x1, -R84 ;  /* 0x000000013c037824 */ /* 0x000fe400078e0a54 */
[----:B------:R1:W5:Y:S01]  /*17fc0*/  LDL.LU R138, [R1+0x348] ;  /* 0x00034800018a7983 */ /* 0x0003620000300800 */
[----:B------:R-:W-:-:S03]  /*17fd0*/  FSEL R212, R5, -INF , !P1 ;  /* 0xff80000005d47808 */ /* 0x000fc60004800000 */
[----:B------:R1:W5:Y:S01]  /*17fe0*/  LDL.LU R137, [R1+0x344] ;  /* 0x0003440001897983 */ /* 0x0003620000300800 */
[C---:B------:R-:W-:Y:S02]  /*17ff0*/  ISETP.GE.AND P4, PT, R10.reuse, R210, PT ;  /* 0x000000d20a00720c */ /* 0x040fe40003f86270 */
[C---:B------:R-:W-:Y:S01]  /*18000*/  ISETP.GE.AND P3, PT, R10.reuse, R211, PT ;  /* 0x000000d30a00720c */ /* 0x040fe20003f66270 */
[----:B------:R1:W5:Y:S01]  /*18010*/  LDL.LU R136, [R1+0x340] ;  /* 0x0003400001887983 */ /* 0x0003620000300800 */
[----:B------:R-:W-:Y:S01]  /*18020*/  ISETP.GE.AND P1, PT, R10, R208, PT ;  /* 0x000000d00a00720c */ /* 0x000fe20003f26270 */
[----:B------:R-:W-:Y:S01]  /*18030*/  IMAD.MOV.U32 R10, RZ, RZ, R191 ;  /* 0x000000ffff0a7224 */ /* 0x000fe200078e00bf */
[----:B------:R-:W-:Y:S01]  /*18040*/  I2FP.F32.S32 R4, R2 ;  /* 0x0000000200047245 */ /* 0x000fe20000201400 */
[----:B------:R1:W5:Y:S01]  /*18050*/  LDL.LU R45, [R1+0x33c] ;  /* 0x00033c00012d7983 */ /* 0x0003620000300800 */
[----:B------:R-:W-:-:S03]  /*18060*/  IMAD.MOV.U32 R206, RZ, RZ, R37 ;  /* 0x000000ffffce7224 */ /* 0x000fc600078e0025 */
[----:B------:R1:W5:Y:S01]  /*18070*/  LDL.LU R44, [R1+0x338] ;  /* 0x00033800012c7983 */ /* 0x0003620000300800 */
[----:B------:R-:W-:-:S03]  /*18080*/  IABS R2, R3 ;  /* 0x0000000300027213 */ /* 0x000fc60000000000 */
[----:B------:R1:W5:Y:S01]  /*18090*/  LDL.LU R39, [R1+0x334] ;  /* 0x0003340001277983 */ /* 0x0003620000300800 */
[----:B------:R-:W-:-:S03]  /*180a0*/  FFMA.FTZ R3, R4, -UR7, R10 ;  /* 0x8000000704037c23 */ /* 0x000fc6000801000a */
[----:B------:R1:W5:Y:S01]  /*180b0*/  LDL.LU R38, [R1+0x330] ;  /* 0x0003300001267983 */ /* 0x0003620000300800 */
[----:B------:R-:W-:-:S03]  /*180c0*/  ISETP.GT.AND P0, PT, R0, R14, PT ;  /* 0x0000000e0000720c */ /* 0x000fc60003f04270 */
[----:B------:R1:W5:Y:S04]  /*180d0*/  LDL.LU R37, [R1+0x32c] ;  /* 0x00032c0001257983 */ /* 0x0003680000300800 */
[----:B------:R1:W5:Y:S01]  /*180e0*/  LDL.LU R36, [R1+0x328] ;  /* 0x0003280001247983 */ /* 0x0003620000300800 */
[----:B------:R-:W-:Y:S02]  /*180f0*/  ISETP.GE.AND P2, PT, R14, R209, PT ;  /* 0x000000d10e00720c */ /* 0x000fe40003f46270 */
[----:B------:R-:W-:Y:S02]  /*18100*/  I2FP.F32.S32 R2, R2 ;  /* 0x0000000200027245 */ /* 0x000fe40000201400 */
[----:B------:R-:W-:Y:S01]  /*18110*/  FSEL R3, R3, -INF , !P0 ;  /* 0xff80000003037808 */ /* 0x000fe20004000000 */
[----:B------:R-:W-:-:S02]  /*18120*/  IMAD.MOV.U32 R77, RZ, RZ, R194 ;  /* 0x000000ffff4d7224 */ /* 0x000fc400078e00c2 */
[----:B------:R-:W-:Y:S01]  /*18130*/  IMAD.MOV.U32 R194, RZ, RZ, R228 ;  /* 0x000000ffffc27224 */ /* 0x000fe200078e00e4 */
[----:B------:R-:W-:Y:S01]  /*18140*/  FSEL R228, R3, -INF , !P2 ;  /* 0xff80000003e47808 */ /* 0x000fe20005000000 */
[----:B------:R-:W-:Y:S01]  /*18150*/  FFMA.FTZ R3, R2, -UR7, R224 ;  /* 0x8000000702037c23 */ /* 0x000fe200080100e0 */
[----:B------:R-:W-:Y:S01]  /*18160*/  ISETP.GT.AND P0, PT, R0, R15, PT ;  /* 0x0000000f0000720c */ /* 0x000fe20003f04270 */
[C---:B------:R-:W-:Y:S01]  /*18170*/  IMAD.IADD R2, R60.reuse, 0x1, -R78 ;  /* 0x000000013c027824 */ /* 0x040fe200078e0a4e */
[----:B------:R-:W-:Y:S02]  /*18180*/  ISETP.GE.AND P5, PT, R15, R209, PT ;  /* 0x000000d10f00720c */ /* 0x000fe40003fa6270 */
[----:B------:R-:W-:Y:S02]  /*18190*/  FSEL R3, R3, -INF , !P0 ;  /* 0xff80000003037808 */ /* 0x000fe40004000000 */
[----:B------:R-:W-:Y:S02]  /*181a0*/  IABS R2, R2 ;  /* 0x0000000200027213 */ /* 0x000fe40000000000 */
[----:B------:R-:W-:Y:S01]  /*181b0*/  FSEL R224, R3, -INF , !P5 ;  /* 0xff80000003e07808 */ /* 0x000fe20006800000 */
[----:B------:R-:W-:Y:S01]  /*181c0*/  IMAD.IADD R3, R60, 0x1, -R80 ;  /* 0x000000013c037824 */ /* 0x000fe200078e0a50 */
[----:B------:R-:W-:Y:S01]  /*181d0*/  I2FP.F32.S32 R4, R2 ;  /* 0x0000000200047245 */ /* 0x000fe20000201400 */
[----:B------:R-:W-:Y:S01]  /*181e0*/  IMAD.MOV.U32 R249, RZ, RZ, R178 ;  /* 0x000000fffff97224 */ /* 0x000fe200078e00b2 */
[----:B------:R-:W-:-:S02]  /*181f0*/  ISETP.GT.AND P0, PT, R0, R16, PT ;  /* 0x000000100000720c */ /* 0x000fc40003f04270 */
[----:B------:R-:W-:Y:S01]  /*18200*/  IABS R2, R3 ;  /* 0x0000000300027213 */ /* 0x000fe20000000000 */
[----:B------:R-:W-:Y:S01]  /*18210*/  FFMA.FTZ R3, R4, -UR7, R77 ;  /* 0x8000000704037c23 */ /* 0x000fe2000801004d */
[----:B------:R-:W-:Y:S01]  /*18220*/  IMAD.MOV.U32 R178, RZ, RZ, R247 ;  /* 0x000000ffffb27224 */ /* 0x000fe200078e00f7 */
[----:B------:R-:W-:Y:S01]  /*18230*/  ISETP.GE.AND P2, PT, R16, R209, PT ;  /* 0x000000d11000720c */ /* 0x000fe20003f46270 */
[----:B------:R-:W-:Y:S01]  /*18240*/  IMAD.MOV.U32 R247, RZ, RZ, R226 ;  /* 0x000000fffff77224 */ /* 0x000fe200078e00e2 */
[----:B------:R-:W-:Y:S02]  /*18250*/  FSEL R226, R7, -INF , !P1 ;  /* 0xff80000007e27808 */ /* 0x000fe40004800000 */
[----:B------:R-:W-:Y:S02]  /*18260*/  I2FP.F32.S32 R2, R2 ;  /* 0x0000000200027245 */ /* 0x000fe40000201400 */
[----:B------:R-:W-:Y:S02]  /*18270*/  FSEL R3, R3, -INF , !P0 ;  /* 0xff80000003037808 */ /* 0x000fe40004000000 */
[----:B------:R-:W-:Y:S01]  /*18280*/  ISETP.GE.AND P1, PT, R11, R208, PT ;  /* 0x000000d00b00720c */ /* 0x000fe20003f26270 */
[----:B------:R-:W-:Y:S01]  /*18290*/  IMAD.MOV.U32 R79, RZ, RZ, R207 ;  /* 0x000000ffff4f7224 */ /* 0x000fe200078e00cf */
[----:B------:R-:W-:Y:S01]  /*182a0*/  FSEL R207, R3, -INF , !P2 ;  /* 0xff80000003cf7808 */ /* 0x000fe20005000000 */
[----:B------:R-:W-:-:S02]  /*182b0*/  IMAD.MOV.U32 R5, RZ, RZ, R107 ;  /* 0x000000ffff057224 */ /* 0x000fc400078e006b */
[----:B------:R-:W-:Y:S01]  /*182c0*/  FFMA.FTZ R3, R2, -UR7, R126 ;  /* 0x8000000702037c23 */ /* 0x000fe2000801007e */
[----:B------:R-:W-:Y:S01]  /*182d0*/  IMAD.MOV.U32 R9, RZ, RZ, R206 ;  /* 0x000000ffff097224 */ /* 0x000fe200078e00ce */
[----:B------:R-:W-:Y:S01]  /*182e0*/  FSEL R206, R25, -INF , !P1 ;  /* 0xff80000019ce7808 */ /* 0x000fe20004800000 */
[----:B------:R-:W-:Y:S01]  /*182f0*/  IMAD.MOV.U32 R8, RZ, RZ, R113 ;  /* 0x000000ffff087224 */ /* 0x000fe200078e0071 */
[-C--:B------:R-:W-:Y:S01]  /*18300*/  ISETP.GE.AND P1, PT, R13, R208.reuse, PT ;  /* 0x000000d00d00720c */ /* 0x080fe20003f26270 */
[----:B------:R-:W-:Y:S01]  /*18310*/  IMAD.IADD R2, R60, 0x1, -R83 ;  /* 0x000000013c027824 */ /* 0x000fe200078e0a53 */
[----:B------:R-:W-:Y:S02]  /*18320*/  ISETP.GT.AND P0, PT, R0, R17, PT ;  /* 0x000000110000720c */ /* 0x000fe40003f04270 */
[----:B------:R-:W-:Y:S01]  /*18330*/  FSEL R99, R128, -INF , !P4 ;  /* 0xff80000080637808 */ /* 0x000fe20006000000 */
        /* <DEDUP_REMOVED lines=9> */
[----:B------:R-:W-:Y:S01]  /*183d0*/  ISETP.GE.AND P1, PT, R14, R208, PT ;  /* 0x000000d00e00720c */ /* 0x000fe20003f26270 */
[----:B------:R-:W-:Y:S01]  /*183e0*/  IMAD.MOV.U32 R73, RZ, RZ, R128 ;  /* 0x000000ffff497224 */ /* 0x000fe200078e0080 */
[----:B------:R-:W-:Y:S01]  /*183f0*/  IABS R2, R2 ;  /* 0x0000000200027213 */ /* 0x000fe20000000000 */
[----:B------:R-:W-:-:S02]  /*18400*/  IMAD.MOV.U32 R122, RZ, RZ, R178 ;  /* 0x000000ffff7a7224 */ /* 0x000fc400078e00b2 */
[----:B------:R-:W-:Y:S01]  /*18410*/  IMAD.MOV.U32 R128, RZ, RZ, R202 ;  /* 0x000000ffff807224 */ /* 0x000fe200078e00ca */
[----:B------:R-:W-:Y:S01]  /*18420*/  FSEL R202, R3, -INF , !P5 ;  /* 0xff80000003ca7808 */ /* 0x000fe20006800000 */
[----:B------:R-:W-:Y:S01]  /*18430*/  IMAD.MOV.U32 R178, RZ, RZ, R199 ;  /* 0x000000ffffb27224 */ /* 0x000fe200078e00c7 */
[----:B------:R-:W-:Y:S01]  /*18440*/  FSEL R199, R54, -INF , !P1 ;  /* 0xff80000036c77808 */ /* 0x000fe20004800000 */
[----:B------:R-:W-:Y:S01]  /*18450*/  IMAD.MOV.U32 R10, RZ, RZ, R248 ;  /* 0x000000ffff0a7224 */ /* 0x000fe200078e00f8 */
[----:B------:R-:W-:Y:S01]  /*18460*/  I2FP.F32.S32 R3, R2 ;  /* 0x0000000200037245 */ /* 0x000fe20000201400 */
[----:B------:R-:W-:Y:S01]  /*18470*/  IMAD.MOV.U32 R248, RZ, RZ, R179 ;  /* 0x000000fffff87224 */ /* 0x000fe200078e00b3 */
[----:B------:R-:W-:Y:S01]  /*18480*/  ISETP.GE.AND P1, PT, R15, R208, PT ;  /* 0x000000d00f00720c */ /* 0x000fe20003f26270 */
[----:B------:R-:W-:Y:S02]  /*18490*/  IMAD.IADD R2, R60, 0x1, -R86 ;  /* 0x000000013c027824 */ /* 0x000fe400078e0a56 */
[----:B------:R-:W-:-:S02]  /*184a0*/  IMAD.MOV.U32 R179, RZ, RZ, R175 ;  /* 0x000000ffffb37224 */ /* 0x000fc400078e00af */
[----:B------:R-:W-:Y:S01]  /*184b0*/  FFMA.FTZ R3, R3, -UR7, R79 ;  /* 0x8000000703037c23 */ /* 0x000fe2000801004f */
[----:B------:R-:W-:Y:S01]  /*184c0*/  IMAD.MOV.U32 R175, RZ, RZ, R195 ;  /* 0x000000ffffaf7224 */ /* 0x000fe200078e00c3 */
[----:B------:R-:W-:Y:S01]  /*184d0*/  FSEL R195, R56, -INF , !P1 ;  /* 0xff80000038c37808 */ /* 0x000fe20004800000 */
[----:B------:R-:W-:Y:S01]  /*184e0*/  IMAD.MOV.U32 R191, RZ, RZ, R218 ;  /* 0x000000ffffbf7224 */ /* 0x000fe200078e00da */
[----:B------:R-:W-:Y:S02]  /*184f0*/  ISETP.GE.AND P1, PT, R16, R208, PT ;  /* 0x000000d01000720c */ /* 0x000fe40003f26270 */
[----:B------:R-:W-:Y:S01]  /*18500*/  ISETP.GT.AND P0, PT, R0, R18, PT ;  /* 0x000000120000720c */ /* 0x000fe20003f04270 */
[----:B------:R-:W-:Y:S01]  /*18510*/  IMAD.MOV.U32 R77, RZ, RZ, R9 ;  /* 0x000000ffff4d7224 */ /* 0x000fe200078e0009 */
[----:B------:R-:W-:Y:S01]  /*18520*/  IABS R2, R2 ;  /* 0x0000000200027213 */ /* 0x000fe20000000000 */
[----:B------:R-:W-:Y:S01]  /*18530*/  IMAD.MOV.U32 R9, RZ, RZ, R191 ;  /* 0x000000ffff097224 */ /* 0x000fe200078e00bf */
[----:B------:R-:W-:-:S02]  /*18540*/  FSEL R191, R59, -INF , !P1 ;  /* 0xff8000003bbf7808 */ /* 0x000fc40004800000 */
[----:B------:R-:W-:Y:S02]  /*18550*/  FSEL R4, R3, -INF , !P0 ;  /* 0xff80000003047808 */ /* 0x000fe40004000000 */
[----:B------:R-:W-:Y:S02]  /*18560*/  ISETP.GE.AND P1, PT, R17, R208, PT ;  /* 0x000000d01100720c */ /* 0x000fe40003f26270 */
[----:B------:R-:W-:Y:S01]  /*18570*/  I2FP.F32.S32 R3, R2 ;  /* 0x0000000200037245 */ /* 0x000fe20000201400 */
[----:B------:R-:W-:Y:S01]  /*18580*/  IMAD.IADD R2, R60, 0x1, -R89 ;  /* 0x000000013c027824 */ /* 0x000fe200078e0a59 */
[----:B------:R-:W-:Y:S01]  /*18590*/  ISETP.GE.AND P4, PT, R11, R210, PT ;  /* 0x000000d20b00720c */ /* 0x000fe20003f86270 */
[----:B------:R-:W-:Y:S01]  /*185a0*/  IMAD.MOV.U32 R7, RZ, RZ, R184 ;  /* 0x000000ffff077224 */ /* 0x000fe200078e00b8 */
[----:B------:R-:W-:Y:S01]  /*185b0*/  FSEL R184, R62, -INF , !P1 ;  /* 0xff8000003eb87808 */ /* 0x000fe20004800000 */
[----:B------:R-:W-:Y:S01]  /*185c0*/  FFMA.FTZ R3, R3, -UR7, R130 ;  /* 0x8000000703037c23 */ /* 0x000fe20008010082 */
[----:B------:R-:W-:-:S02]  /*185d0*/  ISETP.GE.AND P1, PT, R18, R209, PT ;  /* 0x000000d11200720c */ /* 0x000fc40003f26270 */
[----:B------:R-:W-:Y:S02]  /*185e0*/  FSEL R75, R132, -INF , !P4 ;  /* 0xff800000844b7808 */ /* 0x000fe40006000000 */
[----:B------:R-:W-:Y:S01]  /*185f0*/  ISETP.GT.AND P0, PT, R0, R19, PT ;  /* 0x000000130000720c */ /* 0x000fe20003f04270 */
[----:B------:R-:W-:Y:S01]  /*18600*/  IMAD.MOV.U32 R82, RZ, RZ, R198 ;  /* 0x000000ffff527224 */ /* 0x000fe200078e00c6 */
[----:B------:R-:W-:Y:S02]  /*18610*/  ISETP.GE.AND P4, PT, R13, R210, PT ;  /* 0x000000d20d00720c */ /* 0x000fe40003f86270 */
[----:B------:R-:W-:Y:S02]  /*18620*/  IABS R2, R2 ;  /* 0x0000000200027213 */ /* 0x000fe40000000000 */
[----:B------:R-:W-:Y:S02]  /*18630*/  FSEL R198, R4, -INF , !P1 ;  /* 0xff80000004c67808 */ /* 0x000fe40004800000 */
[----:B------:R-:W-:-:S02]  /*18640*/  FSEL R4, R3, -INF , !P0 ;  /* 0xff80000003047808 */ /* 0x000fc40004000000 */
[-C--:B------:R-:W-:Y:S02]  /*18650*/  ISETP.GE.AND P3, PT, R11, R211.reuse, PT ;  /* 0x000000d30b00720c */ /* 0x080fe40003f66270 */
[----:B------:R-:W-:Y:S02]  /*18660*/  FSEL R107, R133, -INF , !P4 ;  /* 0xff800000856b7808 */ /* 0x000fe40006000000 */
[----:B------:R-:W-:Y:S01]  /*18670*/  I2FP.F32.S32 R3, R2 ;  /* 0x0000000200037245 */ /* 0x000fe20000201400 */
[----:B------:R-:W-:Y:S01]  /*18680*/  IMAD.IADD R2, R60, 0x1, -R81 ;  /* 0x000000013c027824 */ /* 0x000fe200078e0a51 */
[----:B------:R-:W-:Y:S02]  /*18690*/  ISETP.GE.AND P4, PT, R14, R210, PT ;  /* 0x000000d20e00720c */ /* 0x000fe40003f86270 */
[----:B------:R-:W-:Y:S01]  /*186a0*/  FSEL R110, R112, -INF , !P3 ;  /* 0xff800000706e7808 */ /* 0x000fe20005800000 */
[----:B------:R-:W-:Y:S01]  /*186b0*/  FFMA.FTZ R3, R3, -UR7, R82 ;  /* 0x8000000703037c23 */ /* 0x000fe20008010052 */
[----:B------:R-:W-:-:S02]  /*186c0*/  ISETP.GE.AND P3, PT, R13, R211, PT ;  /* 0x000000d30d00720c */ /* 0x000fc40003f66270 */
[----:B------:R-:W-:Y:S02]  /*186d0*/  FSEL R32, R168, -INF , !P4 ;  /* 0xff800000a8207808 */ /* 0x000fe40006000000 */
[----:B------:R-:W-:Y:S01]  /*186e0*/  ISETP.GE.AND P5, PT, R19, R209, PT ;  /* 0x000000d11300720c */ /* 0x000fe20003fa6270 */
[----:B------:R-:W-:Y:S01]  /*186f0*/  IMAD.MOV.U32 R13, RZ, RZ, R178 ;  /* 0x000000ffff0d7224 */ /* 0x000fe200078e00b2 */
[----:B------:R-:W-:Y:S02]  /*18700*/  ISETP.GE.AND P4, PT, R15, R210, PT ;  /* 0x000000d20f00720c */ /* 0x000fe40003f86270 */
[----:B------:R-:W-:Y:S01]  /*18710*/  ISETP.GT.AND P0, PT, R0, R21, PT ;  /* 0x000000150000720c */ /* 0x000fe20003f04270 */
[----:B------:R-:W-:Y:S01]  /*18720*/  IMAD.MOV.U32 R178, RZ, RZ, R194 ;  /* 0x000000ffffb27224 */ /* 0x000fe200078e00c2 */
[----:B------:R-:W-:Y:S02]  /*18730*/  IABS R2, R2 ;  /* 0x0000000200027213 */ /* 0x000fe40000000000 */
[----:B------:R-:W-:-:S02]  /*18740*/  FSEL R117, R114, -INF , !P3 ;  /* 0xff80000072757808 */ /* 0x000fc40005800000 */
[----:B------:R-:W-:Y:S02]  /*18750*/  FSEL R194, R4, -INF , !P5 ;  /* 0xff80000004c27808 */ /* 0x000fe40006800000 */
[----:B------:R-:W-:Y:S02]  /*18760*/  FSEL R114, R169, -INF , !P4 ;  /* 0xff800000a9727808 */ /* 0x000fe40006000000 */
[----:B------:R-:W-:Y:S02]  /*18770*/  FSEL R4, R3, -INF , !P0 ;  /* 0xff80000003047808 */ /* 0x000fe40004000000 */
[----:B------:R-:W-:Y:S02]  /*18780*/  ISETP.GE.AND P4, PT, R16, R210, PT ;  /* 0x000000d21000720c */ /* 0x000fe40003f86270 */
[----:B------:R-:W-:Y:S01]  /*18790*/  I2FP.F32.S32 R3, R2 ;  /* 0x0000000200037245 */ /* 0x000fe20000201400 */
[----:B------:R-:W-:Y:S02]  /*187a0*/  IMAD.IADD R2, R60, 0x1, -R85 ;  /* 0x000000013c027824 */ /* 0x000fe400078e0a55 */
[----:B------:R-:W-:Y:S01]  /*187b0*/  IMAD.MOV.U32 R11, RZ, RZ, R109 ;  /* 0x000000ffff0b7224 */ /* 0x000fe200078e006d */
[----:B------:R-:W-:Y:S01]  /*187c0*/  FSEL R109, R172, -INF , !P4 ;  /* 0xff800000ac6d7808 */ /* 0x000fe20006000000 */
[----:B------:R-:W-:Y:S01]  /*187d0*/  FFMA.FTZ R3, R3, -UR7, R190 ;  /* 0x8000000703037c23 */ /* 0x000fe200080100be */
[----:B------:R-:W-:-:S02]  /*187e0*/  ISETP.GE.AND P4, PT, R17, R210, PT ;  /* 0x000000d21100720c */ /* 0x000fc40003f86270 */
[----:B------:R-:W-:Y:S01]  /*187f0*/  ISETP.GE.AND P1, PT, R21, R209, PT ;  /* 0x000000d11500720c */ /* 0x000fe20003f26270 */
[----:B------:R-:W-:Y:S01]  /*18800*/  IMAD.MOV.U32 R84, RZ, RZ, R170 ;  /* 0x000000ffff547224 */ /* 0x000fe200078e00aa */
[----:B------:R-:W-:Y:S01]  /*18810*/  ISETP.GT.AND P0, PT, R0, R22, PT ;  /* 0x000000160000720c */ /* 0x000fe20003f04270 */
[----:B------:R-:W-:Y:S01]  /*18820*/  IMAD.MOV.U32 R170, RZ, RZ, R192 ;  /* 0x000000ffffaa7224 */ /* 0x000fe200078e00c0 */
[----:B------:R-:W-:Y:S01]  /*18830*/  IABS R2, R2 ;  /* 0x0000000200027213 */ /* 0x000fe20000000000 */
[----:B------:R-:W-:Y:S01]  /*18840*/  IMAD.MOV.U32 R79, RZ, RZ, R73 ;  /* 0x000000ffff4f7224 */ /* 0x000fe200078e0049 */
[----:B------:R-:W-:Y:S02]  /*18850*/  ISETP.GE.AND P3, PT, R14, R211, PT ;  /* 0x000000d30e00720c */ /* 0x000fe40003f66270 */
[----:B------:R-:W-:Y:S02]  /*18860*/  FSEL R126, R176, -INF , !P4 ;  /* 0xff800000b07e7808 */ /* 0x000fe40006000000 */
[----:B------:R-:W-:Y:S01]  /*18870*/  FSEL R192, R4, -INF , !P1 ;  /* 0xff80000004c07808 */ /* 0x000fe20004800000 */
[----:B------:R-:W-:Y:S01]  /*18880*/  IMAD.MOV.U32 R73, RZ, RZ, R111 ;  /* 0x000000ffff497224 */ /* 0x000fe200078e006f */
[----:B------:R-:W-:-:S02]  /*18890*/  ISETP.GE.AND P4, PT, R18, R210, PT ;  /* 0x000000d21200720c */ /* 0x000fc40003f86270 */
[----:B------:R-:W-:Y:S01]  /*188a0*/  FSEL R4, R3, -INF , !P0 ;  /* 0xff80000003047808 */ /* 0x000fe20004000000 */
[----:B------:R-:W-:Y:S01]  /*188b0*/  IMAD.MOV.U32 R111, RZ, RZ, R6 ;  /* 0x000000ffff6f7224 */ /* 0x000fe200078e0006 */
[----:B------:R-:W-:Y:S01]  /*188c0*/  I2FP.F32.S32 R3, R2 ;  /* 0x0000000200037245 */ /* 0x000fe20000201400 */
[----:B------:R-:W-:Y:S01]  /*188d0*/  IMAD.MOV.U32 R6, RZ, RZ, R122 ;  /* 0x000000ffff067224 */ /* 0x000fe200078e007a */
[----:B------:R-:W-:Y:S01]  /*188e0*/  FSEL R112, R115, -INF , !P3 ;  /* 0xff80000073707808 */ /* 0x000fe20005800000 */
[----:B------:R-:W-:Y:S01]  /*188f0*/  IMAD.IADD R2, R60, 0x1, -R88 ;  /* 0x000000013c027824 */ /* 0x000fe200078e0a58 */
[----:B------:R-:W-:Y:S02]  /*18900*/  ISETP.GE.AND P3, PT, R15, R211, PT ;  /* 0x000000d30f00720c */ /* 0x000fe40003f66270 */
[----:B------:R-:W-:Y:S01]  /*18910*/  FSEL R122, R182, -INF , !P4 ;  /* 0xff800000b67a7808 */ /* 0x000fe20006000000 */
[----:B------:R-:W-:Y:S01]  /*18920*/  FFMA.FTZ R3, R3, -UR7, R84 ;  /* 0x8000000703037c23 */ /* 0x000fe20008010054 */
[----:B------:R-:W-:Y:S01]  /*18930*/  ISETP.GE.AND P4, PT, R19, R210, PT ;  /* 0x000000d21300720c */ /* 0x000fe20003f86270 */
[----:B------:R-:W-:Y:S01]  /*18940*/  IMAD.MOV.U32 R5, RZ, RZ, R124 ;  /* 0x000000ffff057224 */ /* 0x000fe200078e007c */
[----:B------:R-:W-:-:S02]  /*18950*/  ISETP.GE.AND P5, PT, R22, R209, PT ;  /* 0x000000d11600720c */ /* 0x000fc40003fa6270 */
[----:B------:R-:W-:Y:S02]  /*18960*/  ISETP.GT.AND P0, PT, R0, R23, PT ;  /* 0x000000170000720c */ /* 0x000fe40003f04270 */
[----:B------:R-:W-:Y:S02]  /*18970*/  FSEL R124, R116, -INF , !P3 ;  /* 0xff800000747c7808 */ /* 0x000fe40005800000 */
[----:B------:R-:W-:Y:S02]  /*18980*/  IABS R2, R2 ;  /* 0x0000000200027213 */ /* 0x000fe40000000000 */
[----:B------:R-:W-:Y:S02]  /*18990*/  ISETP.GE.AND P3, PT, R16, R211, PT ;  /* 0x000000d31000720c */ /* 0x000fe40003f66270 */
[----:B------:R-:W-:Y:S02]  /*189a0*/  FSEL R176, R183, -INF , !P4 ;  /* 0xff800000b7b07808 */ /* 0x000fe40006000000 */
[----:B------:R-:W-:-:S02]  /*189b0*/  FSEL R183, R4, -INF , !P5 ;  /* 0xff80000004b77808 */ /* 0x000fc40006800000 */
[----:B------:R-:W-:Y:S02]  /*189c0*/  FSEL R4, R3, -INF , !P0 ;  /* 0xff80000003047808 */ /* 0x000fe40004000000 */
[----:B------:R-:W-:Y:S01]  /*189d0*/  I2FP.F32.S32 R3, R2 ;  /* 0x0000000200037245 */ /* 0x000fe20000201400 */
[----:B------:R-:W-:Y:S01]  /*189e0*/  IMAD.IADD R2, R60, 0x1, -R91 ;  /* 0x000000013c027824 */ /* 0x000fe200078e0a5b */
[----:B------:R-:W-:Y:S02]  /*189f0*/  FSEL R119, R119, -INF , !P3 ;  /* 0xff80000077777808 */ /* 0x000fe40005800000 */
[----:B------:R-:W-:Y:S01]  /*18a00*/  ISETP.GE.AND P3, PT, R17, R211, PT ;  /* 0x000000d31100720c */ /* 0x000fe20003f66270 */
[----:B------:R-:W-:Y:S01]  /*18a10*/  FFMA.FTZ R3, R3, -UR7, R174 ;  /* 0x8000000703037c23 */ /* 0x000fe200080100ae */
[----:B------:R-:W-:Y:S01]  /*18a20*/  ISETP.GE.AND P1, PT, R23, R209, PT ;  /* 0x000000d11700720c */ /* 0x000fe20003f26270 */
[----:B------:R-:W-:Y:S01]  /*18a30*/  IMAD.MOV.U32 R115, RZ, RZ, R5 ;  /* 0x000000ffff737224 */ /* 0x000fe200078e0005 */
[----:B------:R-:W-:-:S02]  /*18a40*/  FSEL R169, R120, -INF , !P3 ;  /* 0xff80000078a97808 */ /* 0x000fc40005800000 */
[----:B------:R-:W-:Y:S01]  /*18a50*/  ISETP.GT.AND P0, PT, R0, R24, PT ;  /* 0x000000180000720c */ /* 0x000fe20003f04270 */
[----:B------:R-:W-:Y:S01]  /*18a60*/  IMAD.MOV.U32 R5, RZ, RZ, R178 ;  /* 0x000000ffff057224 */ /* 0x000fe200078e00b2 */
[----:B------:R-:W-:Y:S02]  /*18a70*/  ISETP.GE.AND P3, PT, R18, R211, PT ;  /* 0x000000d31200720c */ /* 0x000fe40003f66270 */
[----:B------:R-:W-:Y:S02]  /*18a80*/  IABS R2, R2 ;  /* 0x0000000200027213 */ /* 0x000fe40000000000 */
[----:B------:R-:W-:Y:S02]  /*18a90*/  FSEL R178, R4, -INF , !P1 ;  /* 0xff80000004b27808 */ /* 0x000fe40004800000 */
[----:B------:R-:W-:Y:S02]  /*18aa0*/  FSEL R4, R3, -INF , !P0 ;  /* 0xff80000003047808 */ /* 0x000fe40004000000 */
[----:B------:R-:W-:-:S02]  /*18ab0*/  FSEL R132, R121, -INF , !P3 ;  /* 0xff80000079847808 */ /* 0x000fc40005800000 */
[----:B------:R-:W-:Y:S01]  /*18ac0*/  I2FP.F32.S32 R3, R2 ;  /* 0x0000000200037245 */ /* 0x000fe20000201400 */
[----:B------:R-:W-:Y:S01]  /*18ad0*/  IMAD.IADD R2, R60, 0x1, -R94 ;  /* 0x000000013c027824 */ /* 0x000fe200078e0a5e */
[----:B------:R-:W-:Y:S01]  /*18ae0*/  ISETP.GE.AND P3, PT, R19, R211, PT ;  /* 0x000000d31300720c */ /* 0x000fe20003f66270 */
[----:B------:R-:W-:Y:S01]  /*18af0*/  IMAD.MOV.U32 R133, RZ, RZ, R248 ;  /* 0x000000ffff857224 */ /* 0x000fe200078e00f8 */
[----:B------:R-:W-:Y:S01]  /*18b00*/  ISETP.GE.AND P5, PT, R24, R209, PT ;  /* 0x000000d11800720c */ /* 0x000fe20003fa6270 */
[----:B------:R-:W-:Y:S01]  /*18b10*/  FFMA.FTZ R3, R3, -UR7, R115 ;  /* 0x8000000703037c23 */ /* 0x000fe20008010073 */
[----:B------:R-:W-:Y:S02]  /*18b20*/  FSEL R130, R123, -INF , !P3 ;  /* 0xff8000007b827808 */ /* 0x000fe40005800000 */
[----:B------:R-:W-:Y:S02]  /*18b30*/  ISETP.GE.AND P3, PT, R21, R211, PT ;  /* 0x000000d31500720c */ /* 0x000fe40003f66270 */
[----:B------:R-:W-:Y:S01]  /*18b40*/  ISETP.GT.AND P0, PT, R0, R26, PT ;  /* 0x0000001a0000720c */ /* 0x000fe20003f04270 */
[----:B------:R-:W-:Y:S01]  /*18b50*/  IMAD.MOV.U32 R25, RZ, RZ, R11 ;  /* 0x000000ffff197224 */ /* 0x000fe200078e000b */
[----:B------:R-:W-:Y:S01]  /*18b60*/  IABS R2, R2 ;  /* 0x0000000200027213 */ /* 0x000fe20000000000 */
[----:B------:R-:W-:Y:S01]  /*18b70*/  IMAD.MOV.U32 R84, RZ, RZ, R133 ;  /* 0x000000ffff547224 */ /* 0x000fe200078e0085 */
[----:B------:R-:W-:Y:S01]  /*18b80*/  FSEL R174, R4, -INF , !P5 ;  /* 0xff80000004ae7808 */ /* 0x000fe20006800000 */
[----:B------:R-:W-:Y:S01]  /*18b90*/  IMAD.MOV.U32 R14, RZ, RZ, R128 ;  /* 0x000000ffff0e7224 */ /* 0x000fe200078e0080 */
[----:B------:R-:W-:-:S02]  /*18ba0*/  FSEL R128, R125, -INF , !P3 ;  /* 0xff8000007d807808 */ /* 0x000fc40005800000 */
[----:B------:R-:W-:Y:S01]  /*18bb0*/  FSEL R4, R3, -INF , !P0 ;  /* 0xff80000003047808 */ /* 0x000fe20004000000 */
[----:B------:R-:W-:Y:S01]  /*18bc0*/  IMAD.MOV.U32 R82, RZ, RZ, R25 ;  /* 0x000000ffff527224 */ /* 0x000fe200078e0019 */
[-C--:B------:R-:W-:Y:S01]  /*18bd0*/  ISETP.GE.AND P3, PT, R22, R211.reuse, PT ;  /* 0x000000d31600720c */ /* 0x080fe20003f66270 */
[----:B------:R-:W-:Y:S01]  /*18be0*/  IMAD.MOV.U32 R54, RZ, RZ, R84 ;  /* 0x000000ffff367224 */ /* 0x000fe200078e0054 */
[----:B------:R-:W-:Y:S01]  /*18bf0*/  I2FP.F32.S32 R3, R2 ;  /* 0x0000000200037245 */ /* 0x000fe20000201400 */
[----:B------:R-:W-:Y:S02]  /*18c00*/  IMAD.MOV.U32 R25, RZ, RZ, R7 ;  /* 0x000000ffff197224 */ /* 0x000fe400078e0007 */
[----:B------:R-:W-:Y:S01]  /*18c10*/  IMAD.IADD R2, R60, 0x1, -R87 ;  /* 0x000000013c027824 */ /* 0x000fe200078e0a57 */
[----:B------:R-:W-:Y:S01]  /*18c20*/  FSEL R123, R127, -INF , !P3 ;  /* 0xff8000007f7b7808 */ /* 0x000fe20005800000 */
[----:B------:R-:W-:Y:S01]  /*18c30*/  IMAD.MOV.U32 R7, RZ, RZ, R9 ;  /* 0x000000ffff077224 */ /* 0x000fe200078e0009 */
[----:B------:R-:W-:Y:S01]  /*18c40*/  ISETP.GE.AND P3, PT, R23, R211, PT ;  /* 0x000000d31700720c */ /* 0x000fe20003f66270 */
[----:B------:R-:W-:Y:S01]  /*18c50*/  FFMA.FTZ R3, R3, -UR7, R54 ;  /* 0x8000000703037c23 */ /* 0x000fe20008010036 */
[----:B------:R-:W-:Y:S01]  /*18c60*/  ISETP.GE.AND P1, PT, R26, R209, PT ;  /* 0x000000d11a00720c */ /* 0x000fe20003f26270 */
[----:B------:R-:W-:Y:S01]  /*18c70*/  IMAD.MOV.U32 R84, RZ, RZ, R7 ;  /* 0x000000ffff547224 */ /* 0x000fe200078e0007 */
[----:B------:R-:W-:Y:S01]  /*18c80*/  ISETP.GT.AND P0, PT, R0, R27, PT ;  /* 0x0000001b0000720c */ /* 0x000fe20003f04270 */
[----:B------:R-:W-:Y:S01]  /*18c90*/  IMAD.MOV.U32 R7, RZ, RZ, R170 ;  /* 0x000000ffff077224 */ /* 0x000fe200078e00aa */
[----:B------:R-:W-:-:S02]  /*18ca0*/  IABS R2, R2 ;  /* 0x0000000200027213 */ /* 0x000fc40000000000 */
[----:B------:R-:W-:Y:S02]  /*18cb0*/  FSEL R120, R129, -INF , !P3 ;  /* 0xff80000081787808 */ /* 0x000fe40005800000 */
[----:B------:R-:W-:Y:S02]  /*18cc0*/  FSEL R170, R4, -INF , !P1 ;  /* 0xff80000004aa7808 */ /* 0x000fe40004800000 */
[----:B------:R-:W-:Y:S02]  /*18cd0*/  ISETP.GE.AND P3, PT, R24, R211, PT ;  /* 0x000000d31800720c */ /* 0x000fe40003f66270 */
[----:B------:R-:W-:Y:S01]  /*18ce0*/  FSEL R4, R3, -INF , !P0 ;  /* 0xff80000003047808 */ /* 0x000fe20004000000 */
[----:B------:R-:W-:Y:S01]  /*18cf0*/  IMAD.MOV.U32 R115, RZ, RZ, R111 ;  /* 0x000000ffff737224 */ /* 0x000fe200078e006f */
[----:B------:R-:W-:Y:S01]  /*18d00*/  I2FP.F32.S32 R3, R2 ;  /* 0x0000000200037245 */ /* 0x000fe20000201400 */
[----:B------:R-:W-:Y:S01]  /*18d10*/  IMAD.IADD R2, R60, 0x1, -R90 ;  /* 0x000000013c027824 */ /* 0x000fe200078e0a5a */
[----:B------:R-:W-:-:S02]  /*18d20*/  FSEL R116, R131, -INF , !P3 ;  /* 0xff80000083747808 */ /* 0x000fc40005800000 */
[----:B------:R-:W-:Y:S01]  /*18d30*/  ISETP.GE.AND P3, PT, R26, R211, PT ;  /* 0x000000d31a00720c */ /* 0x000fe20003f66270 */
[----:B------:R-:W-:Y:S01]  /*18d40*/  FFMA.FTZ R3, R3, -UR7, R115 ;  /* 0x8000000703037c23 */ /* 0x000fe20008010073 */
[----:B------:R-:W-:Y:S02]  /*18d50*/  ISETP.GE.AND P5, PT, R27, R209, PT ;  /* 0x000000d11b00720c */ /* 0x000fe40003fa6270 */
[----:B------:R-:W-:Y:S02]  /*18d60*/  ISETP.GT.AND P0, PT, R0, R28, PT ;  /* 0x0000001c0000720c */ /* 0x000fe40003f04270 */
[----:B------:R-:W-:Y:S02]  /*18d70*/  IABS R2, R2 ;  /* 0x0000000200027213 */ /* 0x000fe40000000000 */
[----:B------:R-:W-:Y:S02]  /*18d80*/  FSEL R111, R134, -INF , !P3 ;  /* 0xff800000866f7808 */ /* 0x000fe40005800000 */
[----:B------:R-:W-:-:S02]  /*18d90*/  FSEL R134, R4, -INF , !P5 ;  /* 0xff80000004867808 */ /* 0x000fc40006800000 */
[----:B------:R-:W-:Y:S02]  /*18da0*/  FSEL R4, R3, -INF , !P0 ;  /* 0xff80000003047808 */ /* 0x000fe40004000000 */
[----:B------:R-:W-:Y:S01]  /*18db0*/  I2FP.F32.S32 R3, R2 ;  /* 0x0000000200037245 */ /* 0x000fe20000201400 */
[----:B------:R-:W-:Y:S01]  /*18dc0*/  IMAD.IADD R2, R60, 0x1, -R93 ;  /* 0x000000013c027824 */ /* 0x000fe200078e0a5d */
[-C--:B------:R-:W-:Y:S02]  /*18dd0*/  ISETP.GE.AND P4, PT, R21, R210.reuse, PT ;  /* 0x000000d21500720c */ /* 0x080fe40003f86270 */
[----:B------:R-:W-:Y:S01]  /*18de0*/  ISETP.GE.AND P1, PT, R28, R209, PT ;  /* 0x000000d11c00720c */ /* 0x000fe20003f26270 */
[----:B------:R-:W-:Y:S01]  /*18df0*/  FFMA.FTZ R3, R3, -UR7, R84 ;  /* 0x8000000703037c23 */ /* 0x000fe20008010054 */
[----:B------:R-:W-:Y:S02]  /*18e00*/  FSEL R172, R188, -INF , !P4 ;  /* 0xff800000bcac7808 */ /* 0x000fe40006000000 */
[----:B------:R-:W-:-:S02]  /*18e10*/  ISETP.GE.AND P4, PT, R22, R210, PT ;  /* 0x000000d21600720c */ /* 0x000fc40003f86270 */
[----:B------:R-:W-:Y:S02]  /*18e20*/  ISETP.GT.AND P0, PT, R0, R30, PT ;  /* 0x0000001e0000720c */ /* 0x000fe40003f04270 */
[----:B------:R-:W-:Y:S02]  /*18e30*/  IABS R2, R2 ;  /* 0x0000000200027213 */ /* 0x000fe40000000000 */
[----:B------:R-:W-:Y:S02]  /*18e40*/  FSEL R131, R4, -INF , !P1 ;  /* 0xff80000004837808 */ /* 0x000fe40004800000 */
[----:B------:R-:W-:Y:S02]  /*18e50*/  FSEL R190, R189, -INF , !P4 ;  /* 0xff800000bdbe7808 */ /* 0x000fe40006000000 */
[----:B------:R-:W-:Y:S02]  /*18e60*/  FSEL R4, R3, -INF , !P0 ;  /* 0xff80000003047808 */ /* 0x000fe40004000000 */
[----:B------:R-:W-:-:S02]  /*18e70*/  ISETP.GE.AND P4, PT, R23, R210, PT ;  /* 0x000000d21700720c */ /* 0x000fc40003f86270 */
[----:B------:R-:W-:Y:S01]  /*18e80*/  I2FP.F32.S32 R3, R2 ;  /* 0x0000000200037245 */ /* 0x000fe20000201400 */
[----:B------:R-:W-:Y:S01]  /*18e90*/  IMAD.IADD R2, R60, 0x1, -R96 ;  /* 0x000000013c027824 */ /* 0x000fe200078e0a60 */
[----:B------:R-:W-:Y:S02]  /*18ea0*/  FSEL R182, R205, -INF , !P4 ;  /* 0xff800000cdb67808 */ /* 0x000fe40006000000 */
[----:B------:R-:W-:Y:S01]  /*18eb0*/  ISETP.GE.AND P4, PT, R24, R210, PT ;  /* 0x000000d21800720c */ /* 0x000fe20003f86270 */
[----:B------:R-:W-:Y:S01]  /*18ec0*/  FFMA.FTZ R3, R3, -UR7, R14 ;  /* 0x8000000703037c23 */ /* 0x000fe2000801000e */
[----:B------:R-:W-:Y:S02]  /*18ed0*/  ISETP.GE.AND P5, PT, R30, R209, PT ;  /* 0x000000d11e00720c */ /* 0x000fe40003fa6270 */
[----:B------:R-:W-:Y:S02]  /*18ee0*/  ISETP.GT.AND P0, PT, R0, R31, PT ;  /* 0x0000001f0000720c */ /* 0x000fe40003f04270 */
[----:B------:R-:W-:-:S02]  /*18ef0*/  IABS R2, R2 ;  /* 0x0000000200027213 */ /* 0x000fc40000000000 */
[----:B------:R-:W-:Y:S02]  /*18f00*/  FSEL R189, R216, -INF , !P4 ;  /* 0xff800000d8bd7808 */ /* 0x000fe40006000000 */
[----:B------:R-:W-:Y:S02]  /*18f10*/  FSEL R127, R4, -INF , !P5 ;  /* 0xff800000047f7808 */ /* 0x000fe40006800000 */
[----:B------:R-:W-:Y:S02]  /*18f20*/  ISETP.GE.AND P4, PT, R26, R210, PT ;  /* 0x000000d21a00720c */ /* 0x000fe40003f86270 */
[----:B------:R-:W-:Y:S02]  /*18f30*/  FSEL R4, R3, -INF , !P0 ;  /* 0xff80000003047808 */ /* 0x000fe40004000000 */
        /* <DEDUP_REMOVED lines=9> */
[----:B------:R-:W-:-:S02]  /*18fd0*/  ISETP.GE.AND P4, PT, R28, R210, PT ;  /* 0x000000d21c00720c */ /* 0x000fc40003f86270 */
[----:B------:R-:W-:Y:S02]  /*18fe0*/  FSEL R101, R4, -INF , !P1 ;  /* 0xff80000004657808 */ /* 0x000fe40004800000 */
        /* <DEDUP_REMOVED lines=8> */
[----:B------:R-:W-:Y:S01]  /*19070*/  ISETP.GE.AND P5, PT, R34, R209, PT ;  /* 0x000000d12200720c */ /* 0x000fe20003fa6270 */
[----:B------:R-:W-:Y:S01]  /*19080*/  IMAD.MOV.U32 R10, RZ, RZ, R179 ;  /* 0x000000ffff0a7224 */ /* 0x000fe200078e00b3 */
[----:B------:R-:W-:-:S02]  /*19090*/  ISETP.GT.AND P0, PT, R0, R40, PT ;  /* 0x000000280000720c */ /* 0x000fc40003f04270 */
[----:B------:R-:W-:Y:S02]  /*190a0*/  FSEL R222, R230, -INF , !P4 ;  /* 0xff800000e6de7808 */ /* 0x000fe40006000000 */
[----:B------:R-:W-:Y:S02]  /*190b0*/  IABS R2, R2 ;  /* 0x0000000200027213 */ /* 0x000fe40000000000 */
[----:B------:R-:W-:Y:S02]  /*190c0*/  FSEL R179, R65, -INF , !P2 ;  /* 0xff80000041b37808 */ /* 0x000fe40005000000 */
[----:B------:R-:W-:Y:S02]  /*190d0*/  ISETP.GE.AND P4, PT, R31, R210, PT ;  /* 0x000000d21f00720c */ /* 0x000fe40003f86270 */
[----:B------:R-:W-:Y:S02]  /*190e0*/  ISETP.GE.AND P2, PT, R19, R208, PT ;  /* 0x000000d01300720c */ /* 0x000fe40003f46270 */
[----:B------:R-:W-:-:S02]  /*190f0*/  ISETP.GE.AND P3, PT, R27, R211, PT ;  /* 0x000000d31b00720c */ /* 0x000fc40003f66270 */
[----:B------:R-:W-:Y:S02]  /*19100*/  FSEL R96, R4, -INF , !P5 ;  /* 0xff80000004607808 */ /* 0x000fe40006800000 */
[----:B------:R-:W-:Y:S01]  /*19110*/  FSEL R4, R3, -INF , !P0 ;  /* 0xff80000003047808 */ /* 0x000fe20004000000 */
[----:B------:R-:W-:Y:S01]  /*19120*/  IMAD.MOV.U32 R248, RZ, RZ, R175 ;  /* 0x000000fffff87224 */ /* 0x000fe200078e00af */
[----:B------:R-:W-:Y:S01]  /*19130*/  I2FP.F32.S32 R3, R2 ;  /* 0x0000000200037245 */ /* 0x000fe20000201400 */
[----:B------:R-:W-:Y:S01]  /*19140*/  IMAD.IADD R2, R60, 0x1, -R95 ;  /* 0x000000013c027824 */ /* 0x000fe200078e0a5f */
[----:B------:R-:W-:Y:S02]  /*19150*/  FSEL R220, R252, -INF , !P4 ;  /* 0xff800000fcdc7808 */ /* 0x000fe40006000000 */
[----:B------:R-:W-:Y:S02]  /*19160*/  FSEL R175, R67, -INF , !P2 ;  /* 0xff80000043af7808 */ /* 0x000fe40005000000 */
[----:B------:R-:W-:-:S02]  /*19170*/  FSEL R94, R196, -INF , !P3 ;  /* 0xff800000c45e7808 */ /* 0x000fc40005800000 */
[----:B------:R-:W-:Y:S02]  /*19180*/  ISETP.GE.AND P4, PT, R34, R210, PT ;  /* 0x000000d22200720c */ /* 0x000fe40003f86270 */
[----:B------:R-:W-:Y:S02]  /*19190*/  ISETP.GE.AND P2, PT, R21, R208, PT ;  /* 0x000000d01500720c */ /* 0x000fe40003f46270 */
[----:B------:R-:W-:Y:S01]  /*191a0*/  ISETP.GE.AND P3, PT, R28, R211, PT ;  /* 0x000000d31c00720c */ /* 0x000fe20003f66270 */
[----:B------:R-:W-:Y:S01]  /*191b0*/  FFMA.FTZ R3, R3, -UR7, R79 ;  /* 0x8000000703037c23 */ /* 0x000fe2000801004f */
[----:B------:R-:W-:Y:S01]  /*191c0*/  ISETP.GE.AND P1, PT, R40, R209, PT ;  /* 0x000000d12800720c */ /* 0x000fe20003f26270 */
[----:B------:R-:W-:Y:S01]  /*191d0*/  IMAD.MOV.U32 R9, RZ, RZ, R171 ;  /* 0x000000ffff097224 */ /* 0x000fe200078e00ab */
[----:B------:R-:W-:Y:S02]  /*191e0*/  FSEL R230, R13, -INF , !P4 ;  /* 0xff8000000de67808 */ /* 0x000fe40006000000 */
[----:B------:R-:W-:-:S02]  /*191f0*/  ISETP.GT.AND P0, PT, R0, R42, PT ;  /* 0x0000002a0000720c */ /* 0x000fc40003f04270 */
[----:B------:R-:W-:Y:S02]  /*19200*/  FSEL R171, R70, -INF , !P2 ;  /* 0xff80000046ab7808 */ /* 0x000fe40005000000 */
[----:B------:R-:W-:Y:S02]  /*19210*/  FSEL R89, R200, -INF , !P3 ;  /* 0xff800000c8597808 */ /* 0x000fe40005800000 */
[----:B------:R-:W-:Y:S02]  /*19220*/  ISETP.GE.AND P4, PT, R40, R210, PT ;  /* 0x000000d22800720c */ /* 0x000fe40003f86270 */
[----:B------:R-:W-:Y:S01]  /*19230*/  IABS R2, R2 ;  /* 0x0000000200027213 */ /* 0x000fe20000000000 */
[----:B------:R-:W-:Y:S01]  /*19240*/  BAR.SYNC.DEFER_BLOCKING 0x0 ;  /* 0x0000000000007b1d */ /* 0x000fe20000010000 */
[----:B------:R-:W-:Y:S02]  /*19250*/  ISETP.GE.AND P2, PT, R22, R208, PT ;  /* 0x000000d01600720c */ /* 0x000fe40003f46270 */
[----:B------:R-:W-:-:S02]  /*19260*/  ISETP.GE.AND P3, PT, R30, R211, PT ;  /* 0x000000d31e00720c */ /* 0x000fc40003f66270 */
[----:B------:R-:W-:Y:S02]  /*19270*/  FSEL R92, R4, -INF , !P1 ;  /* 0xff800000045c7808 */ /* 0x000fe40004800000 */
[----:B------:R-:W-:Y:S02]  /*19280*/  FSEL R4, R3, -INF , !P0 ;  /* 0xff80000003047808 */ /* 0x000fe40004000000 */
[----:B------:R-:W-:Y:S01]  /*19290*/  FSEL R229, R7, -INF , !P4 ;  /* 0xff80000007e57808 */ /* 0x000fe20006000000 */
[----:B------:R-:W-:Y:S01]  /*192a0*/  IMAD.MOV.U32 R7, RZ, RZ, R77 ;  /* 0x000000ffff077224 */ /* 0x000fe200078e004d */
[----:B------:R-:W-:Y:S01]  /*192b0*/  I2FP.F32.S32 R3, R2 ;  /* 0x0000000200037245 */ /* 0x000fe20000201400 */
[----:B------:R-:W-:Y:S01]  /*192c0*/  IMAD.IADD R2, R60, 0x1, -R100 ;  /* 0x000000013c027824 */ /* 0x000fe200078e0a64 */
[----:B------:R-:W-:Y:S02]  /*192d0*/  FSEL R168, R72, -INF , !P2 ;  /* 0xff80000048a87808 */ /* 0x000fe40005000000 */
[----:B------:R-:W-:-:S02]  /*192e0*/  FSEL R86, R201, -INF , !P3 ;  /* 0xff800000c9567808 */ /* 0x000fc40005800000 */
[----:B------:R-:W-:Y:S02]  /*192f0*/  ISETP.GE.AND P2, PT, R23, R208, PT ;  /* 0x000000d01700720c */ /* 0x000fe40003f46270 */
[----:B------:R-:W-:Y:S01]  /*19300*/  ISETP.GE.AND P3, PT, R31, R211, PT ;  /* 0x000000d31f00720c */ /* 0x000fe20003f66270 */
[----:B------:R-:W-:Y:S01]  /*19310*/  FFMA.FTZ R3, R3, -UR7, R7 ;  /* 0x8000000703037c23 */ /* 0x000fe20008010007 */
[----:B------:R-:W-:Y:S02]  /*19320*/  ISETP.GE.AND P5, PT, R42, R209, PT ;  /* 0x000000d12a00720c */ /* 0x000fe40003fa6270 */
[----:B------:R-:W-:Y:S02]  /*19330*/  FSEL R133, R71, -INF , !P2 ;  /* 0xff80000047857808 */ /* 0x000fe40005000000 */
[----:B------:R-:W-:Y:S02]  /*19340*/  FSEL R81, R204, -INF , !P3 ;  /* 0xff800000cc517808 */ /* 0x000fe40005800000 */
[----:B------:R-:W-:-:S02]  /*19350*/  ISETP.GT.AND P0, PT, R0, R43, PT ;  /* 0x0000002b0000720c */ /* 0x000fc40003f04270 */
[----:B------:R-:W-:Y:S02]  /*19360*/  ISETP.GE.AND P2, PT, R24, R208, PT ;  /* 0x000000d01800720c */ /* 0x000fe40003f46270 */
[----:B------:R-:W-:Y:S02]  /*19370*/  ISETP.GE.AND P3, PT, R34, R211, PT ;  /* 0x000000d32200720c */ /* 0x000fe40003f66270 */
[----:B------:R-:W-:Y:S02]  /*19380*/  IABS R2, R2 ;  /* 0x0000000200027213 */ /* 0x000fe40000000000 */
[----:B------:R-:W-:Y:S02]  /*19390*/  FSEL R91, R4, -INF , !P5 ;  /* 0xff800000045b7808 */ /* 0x000fe40006800000 */
[----:B------:R-:W-:Y:S02]  /*193a0*/  FSEL R4, R3, -INF , !P0 ;  /* 0xff80000003047808 */ /* 0x000fe40004000000 */
[----:B------:R-:W-:-:S02]  /*193b0*/  FSEL R129, R69, -INF , !P2 ;  /* 0xff80000045817808 */ /* 0x000fc40005000000 */
[----:B------:R-:W-:Y:S02]  /*193c0*/  FSEL R80, R217, -INF , !P3 ;  /* 0xff800000d9507808 */ /* 0x000fe40005800000 */
[----:B------:R-:W-:Y:S01]  /*193d0*/  I2FP.F32.S32 R3, R2 ;  /* 0x0000000200037245 */ /* 0x000fe20000201400 */
[----:B------:R-:W-:Y:S01]  /*193e0*/  IMAD.IADD R2, R60, 0x1, -R103 ;  /* 0x000000013c027824 */ /* 0x000fe200078e0a67 */
[----:B------:R-:W-:Y:S02]  /*193f0*/  ISETP.GE.AND P2, PT, R26, R208, PT ;  /* 0x000000d01a00720c */ /* 0x000fe40003f46270 */
[----:B------:R-:W-:Y:S02]  /*19400*/  ISETP.GE.AND P3, PT, R40, R211, PT ;  /* 0x000000d32800720c */ /* 0x000fe40003f66270 */
[----:B------:R-:W-:Y:S01]  /*19410*/  ISETP.GE.AND P4, PT, R42, R210, PT ;  /* 0x000000d22a00720c */ /* 0x000fe20003f86270 */
[----:B------:R-:W-:Y:S01]  /*19420*/  FFMA.FTZ R3, R3, -UR7, R73 ;  /* 0x8000000703037c23 */ /* 0x000fe20008010049 */
[----:B------:R-:W-:-:S02]  /*19430*/  FSEL R125, R68, -INF , !P2 ;  /* 0xff800000447d7808 */ /* 0x000fc40005000000 */
[----:B------:R-:W-:Y:S02]  /*19440*/  FSEL R77, R223, -INF , !P3 ;  /* 0xff800000df4d7808 */ /* 0x000fe40005800000 */
[----:B------:R-:W-:Y:S02]  /*19450*/  ISETP.GE.AND P1, PT, R43, R209, PT ;  /* 0x000000d12b00720c */ /* 0x000fe40003f26270 */
[----:B------:R-:W-:Y:S02]  /*19460*/  ISETP.GE.AND P2, PT, R27, R208, PT ;  /* 0x000000d01b00720c */ /* 0x000fe40003f46270 */
[----:B------:R-:W-:Y:S02]  /*19470*/  FSEL R223, R11, -INF , !P4 ;  /* 0xff8000000bdf7808 */ /* 0x000fe40006000000 */
[----:B------:R-:W-:Y:S02]  /*19480*/  ISETP.GT.AND P0, PT, R0, R46, PT ;  /* 0x0000002e0000720c */ /* 0x000fe40003f04270 */
[----:B------:R-:W-:-:S02]  /*19490*/  ISETP.GE.AND P4, PT, R43, R210, PT ;  /* 0x000000d22b00720c */ /* 0x000fc40003f86270 */
[----:B------:R-:W-:Y:S02]  /*194a0*/  IABS R2, R2 ;  /* 0x0000000200027213 */ /* 0x000fe40000000000 */
[----:B------:R-:W-:Y:S02]  /*194b0*/  FSEL R87, R4, -INF , !P1 ;  /* 0xff80000004577808 */ /* 0x000fe40004800000 */
        /* <DEDUP_REMOVED lines=15> */
[----:B------:R-:W-:Y:S02]  /*195b0*/  ISETP.GE.AND P2, PT, R31, R208, PT ;  /* 0x000000d01f00720c */ /* 0x000fe40003f46270 */
[----:B------:R-:W-:Y:S02]  /*195c0*/  FSEL R4, R3, -INF , !P0 ;  /* 0xff80000003047808 */ /* 0x000fe40004000000 */
[----:B------:R-:W-:Y:S01]  /*195d0*/  I2FP.F32.S32 R3, R2 ;  /* 0x0000000200037245 */ /* 0x000fe20000201400 */
[----:B------:R-:W-:Y:S01]  /*195e0*/  IMAD.IADD R2, R60, 0x1, -R97 ;  /* 0x000000013c027824 */ /* 0x000fe200078e0a61 */
[----:B------:R-:W-:Y:S02]  /*195f0*/  FSEL R90, R61, -INF , !P2 ;  /* 0xff8000003d5a7808 */ /* 0x000fe40005000000 */
[----:B------:R-:W-:Y:S01]  /*19600*/  ISETP.GE.AND P2, PT, R34, R208, PT ;  /* 0x000000d02200720c */ /* 0x000fe20003f46270 */
[----:B------:R-:W-:Y:S01]  /*19610*/  FFMA.FTZ R3, R3, -UR7, R8 ;  /* 0x8000000703037c23 */ /* 0x000fe20008010008 */
[----:B------:R-:W-:-:S02]  /*19620*/  ISETP.GE.AND P1, PT, R47, R209, PT ;  /* 0x000000d12f00720c */ /* 0x000fc40003f26270 */
[----:B------:R-:W-:Y:S02]  /*19630*/  ISETP.GT.AND P0, PT, R0, R48, PT ;  /* 0x000000300000720c */ /* 0x000fe40003f04270 */
[----:B------:R-:W-:Y:S02]  /*19640*/  IABS R2, R2 ;  /* 0x0000000200027213 */ /* 0x000fe40000000000 */
[----:B------:R-:W-:Y:S02]  /*19650*/  FSEL R88, R58, -INF , !P2 ;  /* 0xff8000003a587808 */ /* 0x000fe40005000000 */
[----:B------:R-:W-:Y:S02]  /*19660*/  ISETP.GE.AND P2, PT, R40, R208, PT ;  /* 0x000000d02800720c */ /* 0x000fe40003f46270 */
[----:B------:R-:W-:Y:S02]  /*19670*/  FSEL R78, R4, -INF , !P1 ;  /* 0xff800000044e7808 */ /* 0x000fe40004800000 */
[----:B------:R-:W-:-:S02]  /*19680*/  FSEL R4, R3, -INF , !P0 ;  /* 0xff80000003047808 */ /* 0x000fc40004000000 */
[----:B------:R-:W-:Y:S01]  /*19690*/  I2FP.F32.S32 R3, R2 ;  /* 0x0000000200037245 */ /* 0x000fe20000201400 */
[----:B------:R-:W-:Y:S01]  /*196a0*/  IMAD.IADD R2, R60, 0x1, -R102 ;  /* 0x000000013c027824 */ /* 0x000fe200078e0a66 */
[----:B------:R-:W-:Y:S02]  /*196b0*/  FSEL R85, R57, -INF , !P2 ;  /* 0xff80000039557808 */ /* 0x000fe40005000000 */
[C---:B------:R-:W-:Y:S02]  /*196c0*/  ISETP.GE.AND P3, PT, R42.reuse, R211, PT ;  /* 0x000000d32a00720c */ /* 0x040fe40003f66270 */
[----:B------:R-:W-:Y:S01]  /*196d0*/  ISETP.GE.AND P2, PT, R42, R208, PT ;  /* 0x000000d02a00720c */ /* 0x000fe20003f46270 */
[----:B------:R-:W-:Y:S01]  /*196e0*/  FFMA.FTZ R3, R3, -UR7, R251 ;  /* 0x8000000703037c23 */ /* 0x000fe200080100fb */
[----:B------:R-:W-:Y:S02]  /*196f0*/  ISETP.GE.AND P5, PT, R48, R209, PT ;  /* 0x000000d13000720c */ /* 0x000fe40003fa6270 */
[----:B------:R-:W-:-:S02]  /*19700*/  ISETP.GT.AND P0, PT, R0, R49, PT ;  /* 0x000000310000720c */ /* 0x000fc40003f04270 */
[----:B------:R-:W-:Y:S02]  /*19710*/  FSEL R71, R236, -INF , !P3 ;  /* 0xff800000ec477808 */ /* 0x000fe40005800000 */
[----:B------:R-:W-:Y:S02]  /*19720*/  FSEL R79, R55, -INF , !P2 ;  /* 0xff800000374f7808 */ /* 0x000fe40005000000 */
[----:B------:R-:W-:Y:S02]  /*19730*/  ISETP.GE.AND P4, PT, R46, R210, PT ;  /* 0x000000d22e00720c */ /* 0x000fe40003f86270 */
[----:B------:R-:W-:Y:S02]  /*19740*/  IABS R2, R2 ;  /* 0x0000000200027213 */ /* 0x000fe40000000000 */
[C---:B------:R-:W-:Y:S02]  /*19750*/  ISETP.GE.AND P3, PT, R43.reuse, R211, PT ;  /* 0x000000d32b00720c */ /* 0x040fe40003f66270 */
[----:B------:R-:W-:-:S02]  /*19760*/  ISETP.GE.AND P2, PT, R43, R208, PT ;  /* 0x000000d02b00720c */ /* 0x000fc40003f46270 */
[----:B------:R-:W-:Y:S02]  /*19770*/  FSEL R73, R4, -INF , !P5 ;  /* 0xff80000004497808 */ /* 0x000fe40006800000 */
[----:B------:R-:W-:Y:S02]  /*19780*/  FSEL R4, R3, -INF , !P0 ;  /* 0xff80000003047808 */ /* 0x000fe40004000000 */
[----:B------:R-:W-:Y:S02]  /*19790*/  FSEL R204, R10, -INF , !P4 ;  /* 0xff8000000acc7808 */ /* 0x000fe40006000000 */
[----:B------:R-:W-:Y:S01]  /*197a0*/  I2FP.F32.S32 R3, R2 ;  /* 0x0000000200037245 */ /* 0x000fe20000201400 */
[----:B------:R-:W-:Y:S01]  /*197b0*/  IMAD.IADD R2, R60, 0x1, -R105 ;  /* 0x000000013c027824 */ /* 0x000fe200078e0a69 */
[----:B------:R-:W-:Y:S02]  /*197c0*/  FSEL R67, R237, -INF , !P3 ;  /* 0xff800000ed437808 */ /* 0x000fe40005800000 */
[----:B------:R-:W-:-:S02]  /*197d0*/  FSEL R76, R41, -INF , !P2 ;  /* 0xff800000294c7808 */ /* 0x000fc40005000000 */
[----:B------:R-:W-:Y:S02]  /*197e0*/  ISETP.GE.AND P4, PT, R47, R210, PT ;  /* 0x000000d22f00720c */ /* 0x000fe40003f86270 */
[C---:B------:R-:W-:Y:S02]  /*197f0*/  ISETP.GE.AND P3, PT, R46.reuse, R211, PT ;  /* 0x000000d32e00720c */ /* 0x040fe40003f66270 */
[----:B------:R-:W-:Y:S02]  /*19800*/  ISETP.GE.AND P2, PT, R46, R208, PT ;  /* 0x000000d02e00720c */ /* 0x000fe40003f46270 */
[----:B------:R-:W-:Y:S02]  /*19810*/  FSEL R201, R9, -INF , !P4 ;  /* 0xff80000009c97808 */ /* 0x000fe40006000000 */
[----:B------:R-:W-:Y:S02]  /*19820*/  FSEL R64, R238, -INF , !P3 ;  /* 0xff800000ee407808 */ /* 0x000fe40005800000 */
[----:B------:R-:W-:-:S02]  /*19830*/  FSEL R72, R35, -INF , !P2 ;  /* 0xff80000023487808 */ /* 0x000fc40005000000 */
[----:B------:R-:W-:Y:S02]  /*19840*/  ISETP.GE.AND P4, PT, R48, R210, PT ;  /* 0x000000d23000720c */ /* 0x000fe40003f86270 */
[----:B------:R-:W-:Y:S02]  /*19850*/  IABS R2, R2 ;  /* 0x0000000200027213 */ /* 0x000fe40000000000 */
[C---:B------:R-:W-:Y:S02]  /*19860*/  ISETP.GE.AND P3, PT, R47.reuse, R211, PT ;  /* 0x000000d32f00720c */ /* 0x040fe40003f66270 */
[----:B------:R-:W-:Y:S01]  /*19870*/  ISETP.GE.AND P2, PT, R47, R208, PT ;  /* 0x000000d02f00720c */ /* 0x000fe20003f46270 */
[----:B------:R-:W-:Y:S01]  /*19880*/  FFMA.FTZ R3, R3, -UR7, R249 ;  /* 0x8000000703037c23 */ /* 0x000fe200080100f9 */
[----:B------:R-:W-:Y:S01]  /*19890*/  FSEL R200, R6, -INF , !P4 ;  /* 0xff80000006c87808 */ /* 0x000fe20006000000 */
[----:B------:R-:W-:Y:S01]  /*198a0*/  IMAD.IADD R5, R60, 0x1, -R106 ;  /* 0x000000013c057824 */ /* 0x000fe200078e0a6a */
[----:B------:R-:W-:-:S02]  /*198b0*/  I2FP.F32.S32 R2, R2 ;  /* 0x0000000200027245 */ /* 0x000fc40000201400 */
[----:B------:R-:W-:Y:S02]  /*198c0*/  FSEL R61, R239, -INF , !P3 ;  /* 0xff800000ef3d7808 */ /* 0x000fe40005800000 */
[----:B------:R-:W-:Y:S02]  /*198d0*/  FSEL R68, R98, -INF , !P2 ;  /* 0xff80000062447808 */ /* 0x000fe40005000000 */
[----:B------:R-:W-:Y:S02]  /*198e0*/  ISETP.GE.AND P4, PT, R49, R210, PT ;  /* 0x000000d23100720c */ /* 0x000fe40003f86270 */
[C---:B------:R-:W-:Y:S02]  /*198f0*/  ISETP.GE.AND P3, PT, R48.reuse, R211, PT ;  /* 0x000000d33000720c */ /* 0x040fe40003f66270 */
[----:B------:R-:W-:Y:S02]  /*19900*/  ISETP.GE.AND P2, PT, R48, R208, PT ;  /* 0x000000d03000720c */ /* 0x000fe40003f46270 */
[----:B------:R-:W-:-:S02]  /*19910*/  ISETP.GT.AND P0, PT, R0, R50, PT ;  /* 0x000000320000720c */ /* 0x000fc40003f04270 */
[-C--:B------:R-:W-:Y:S01]  /*19920*/  ISETP.GE.AND P1, PT, R49, R209.reuse, PT ;  /* 0x000000d13100720c */ /* 0x080fe20003f26270 */
[----:B------:R-:W-:Y:S01]  /*19930*/  FFMA.FTZ R6, R2, -UR7, R250 ;  /* 0x8000000702067c23 */ /* 0x000fe200080100fa */
[----:B------:R-:W-:Y:S02]  /*19940*/  FSEL R196, R241, -INF , !P4 ;  /* 0xff800000f1c47808 */ /* 0x000fe40006000000 */
[----:B------:R-:W-:Y:S02]  /*19950*/  FSEL R57, R240, -INF , !P3 ;  /* 0xff800000f0397808 */ /* 0x000fe40005800000 */
[----:B------:R-:W-:Y:S02]  /*19960*/  FSEL R65, R108, -INF , !P2 ;  /* 0xff8000006c417808 */ /* 0x000fe40005000000 */
[C---:B------:R-:W-:Y:S02]  /*19970*/  ISETP.GE.AND P4, PT, R50.reuse, R210, PT ;  /* 0x000000d23200720c */ /* 0x040fe40003f86270 */
[----:B------:R-:W-:-:S02]  /*19980*/  ISETP.GE.AND P5, PT, R50, R209, PT ;  /* 0x000000d13200720c */ /* 0x000fc40003fa6270 */
[----:B------:R-:W-:Y:S02]  /*19990*/  FSEL R3, R3, -INF , !P0 ;  /* 0xff80000003037808 */ /* 0x000fe40004000000 */
[----:B------:R-:W-:Y:S02]  /*199a0*/  IABS R2, R5 ;  /* 0x0000000500027213 */ /* 0x000fe40000000000 */
[C---:B------:R-:W-:Y:S02]  /*199b0*/  ISETP.GE.AND P3, PT, R49.reuse, R211, PT ;  /* 0x000000d33100720c */ /* 0x040fe40003f66270 */
[----:B------:R-:W-:Y:S02]  /*199c0*/  ISETP.GE.AND P2, PT, R49, R208, PT ;  /* 0x000000d03100720c */ /* 0x000fe40003f46270 */
[----:B------:R-:W-:Y:S01]  /*199d0*/  FSEL R70, R4, -INF , !P1 ;  /* 0xff80000004467808 */ /* 0x000fe20004800000 */
[----:B------:R-:W-:Y:S01]  /*199e0*/  IMAD.IADD R4, R60, 0x1, -R180 ;  /* 0x000000013c047824 */ /* 0x000fe200078e0ab4 */
[----:B------:R-:W-:Y:S01]  /*199f0*/  FSEL R108, R242, -INF , !P4 ;  /* 0xff800000f26c7808 */ /* 0x000fe20006000000 */
[----:B------:R-:W2:Y:S01]  /*19a00*/  S2R R218, SR_TID.X ;  /* 0x0000000000da7919 */ /* 0x000ea20000002100 */
[----:B------:R-:W-:Y:S01]  /*19a10*/  FSEL R66, R3, -INF , !P5 ;  /* 0xff80000003427808 */ /* 0x000fe20006800000 */
[----:B------:R-:W-:Y:S01]  /*19a20*/  IMAD.MOV.U32 R3, RZ, RZ, R2 ;  /* 0x000000ffff037224 */ /* 0x000fe200078e0002 */
[----:B------:R-:W-:-:S02]  /*19a30*/  FSEL R55, R181, -INF , !P3 ;  /* 0xff800000b5377808 */ /* 0x000fc40005800000 */
[----:B------:R-:W-:Y:S02]  /*19a40*/  FSEL R62, R118, -INF , !P2 ;  /* 0xff800000763e7808 */ /* 0x000fe40005000000 */
[----:B------:R-:W-:Y:S02]  /*19a50*/  ISETP.GE.AND P4, PT, R51, R210, PT ;  /* 0x000000d23300720c */ /* 0x000fe40003f86270 */
[C---:B------:R-:W-:Y:S02]  /*19a60*/  ISETP.GE.AND P3, PT, R50.reuse, R211, PT ;  /* 0x000000d33200720c */ /* 0x040fe40003f66270 */
[----:B------:R-:W-:Y:S02]  /*19a70*/  ISETP.GE.AND P2, PT, R50, R208, PT ;  /* 0x000000d03200720c */ /* 0x000fe40003f46270 */
[----:B------:R-:W-:Y:S02]  /*19a80*/  IABS R2, R4 ;  /* 0x0000000400027213 */ /* 0x000fe40000000000 */
[----:B------:R-:W-:-:S02]  /*19a90*/  FSEL R106, R243, -INF , !P4 ;  /* 0xff800000f36a7808 */ /* 0x000fc40006000000 */
[----:B------:R-:W-:Y:S02]  /*19aa0*/  FSEL R54, R193, -INF , !P3 ;  /* 0xff800000c1367808 */ /* 0x000fe40005800000 */
[----:B------:R-:W-:Y:S02]  /*19ab0*/  FSEL R59, R12, -INF , !P2 ;  /* 0xff8000000c3b7808 */ /* 0x000fe40005000000 */
[----:B------:R-:W-:Y:S02]  /*19ac0*/  ISETP.GT.AND P0, PT, R0, R51, PT ;  /* 0x000000330000720c */ /* 0x000fe40003f04270 */
[----:B------:R-:W-:Y:S02]  /*19ad0*/  ISETP.GE.AND P4, PT, R52, R210, PT ;  /* 0x000000d23400720c */ /* 0x000fe40003f86270 */
[----:B------:R-:W-:Y:S02]  /*19ae0*/  I2FP.F32.S32 R3, R3 ;  /* 0x0000000300037245 */ /* 0x000fe40000201400 */
[----:B------:R-:W-:-:S02]  /*19af0*/  ISETP.GE.AND P3, PT, R51, R211, PT ;  /* 0x000000d33300720c */ /* 0x000fc40003f66270 */
[----:B------:R-:W-:Y:S02]  /*19b00*/  ISETP.GE.AND P2, PT, R51, R208, PT ;  /* 0x000000d03300720c */ /* 0x000fe40003f46270 */
[----:B------:R-:W-:Y:S01]  /*19b10*/  I2FP.F32.S32 R2, R2 ;  /* 0x0000000200027245 */ /* 0x000fe20000201400 */
[----:B------:R-:W-:Y:S01]  /*19b20*/  UISETP.GT.AND UP0, UPT, UR5, UR18, UPT ;  /* 0x000000120500728c */ /* 0x000fe2000bf04270 */
[----:B------:R-:W-:Y:S01]  /*19b30*/  FSEL R4, R6, -INF , !P0 ;  /* 0xff80000006047808 */ /* 0x000fe20004000000 */
[----:B------:R-:W-:Y:S01]  /*19b40*/  FFMA.FTZ R3, R3, -UR7, R248 ;  /* 0x8000000703037c23 */ /* 0x000fe200080100f8 */
[----:B------:R-:W-:Y:S02]  /*19b50*/  FSEL R105, R244, -INF , !P4 ;  /* 0xff800000f4697808 */ /* 0x000fe40006000000 */
[----:B------:R-:W-:Y:S02]  /*19b60*/  FSEL R47, R197, -INF , !P3 ;  /* 0xff800000c52f7808 */ /* 0x000fe40005800000 */
[----:B------:R-:W-:-:S02]  /*19b70*/  FSEL R56, R135, -INF , !P2 ;  /* 0xff80000087387808 */ /* 0x000fc40005000000 */
[C---:B------:R-:W-:Y:S02]  /*19b80*/  ISETP.GT.AND P0, PT, R0.reuse, R52, PT ;  /* 0x000000340000720c */ /* 0x040fe40003f04270 */
[----:B------:R-:W-:Y:S01]  /*19b90*/  ISETP.GT.AND P4, PT, R0, R53, PT ;  /* 0x000000350000720c */ /* 0x000fe20003f84270 */
[----:B------:R-:W-:Y:S01]  /*19ba0*/  FFMA.FTZ R0, R2, -UR7, R247 ;  /* 0x8000000702007c23 */ /* 0x000fe200080100f7 */
[----:B------:R-:W-:Y:S02]  /*19bb0*/  ISETP.GE.AND P1, PT, R51, R209, PT ;  /* 0x000000d13300720c */ /* 0x000fe40003f26270 */
[C---:B------:R-:W-:Y:S02]  /*19bc0*/  ISETP.GE.AND P3, PT, R52.reuse, R211, PT ;  /* 0x000000d33400720c */ /* 0x040fe40003f66270 */
[----:B------:R-:W-:Y:S02]  /*19bd0*/  ISETP.GE.AND P2, PT, R52, R208, PT ;  /* 0x000000d03400720c */ /* 0x000fe40003f46270 */
[----:B------:R-:W-:-:S02]  /*19be0*/  FSEL R63, R4, -INF , !P1 ;  /* 0xff800000043f7808 */ /* 0x000fc40004800000 */
[----:B------:R-:W-:Y:S02]  /*19bf0*/  FSEL R46, R246, -INF , !P3 ;  /* 0xff800000f62e7808 */ /* 0x000fe40005800000 */
[----:B------:R-:W-:Y:S02]  /*19c00*/  FSEL R2, R3, -INF , !P0 ;  /* 0xff80000003027808 */ /* 0x000fe40004000000 */
[----:B------:R-:W-:Y:S02]  /*19c10*/  FSEL R51, R173, -INF , !P2 ;  /* 0xff800000ad337808 */ /* 0x000fe40005000000 */
[----:B------:R-:W-:Y:S02]  /*19c20*/  ISETP.GE.AND P5, PT, R52, R209, PT ;  /* 0x000000d13400720c */ /* 0x000fe40003fa6270 */
        /* <DEDUP_REMOVED lines=8> */
[----:B------:R-:W-:Y:S02]  /*19cb0*/  FSEL R50, R177, -INF , !P1 ;  /* 0xff800000b1327808 */ /* 0x000fe40004800000 */
[----:B------:R-:W-:Y:S01]  /*19cc0*/  FSEL R58, R0, -INF , !P0 ;  /* 0xff800000003a7808 */ /* 0x000fe20004000000 */
[----:B-12---:R-:W-:Y:S06]  /*19cd0*/  BRA.U !UP0, `(.L_x_1259) ;  /* 0x0000000108f07547 */ /* 0x006fec000b800000 */
[----:B------:R-:W2:Y:S04]  /*19ce0*/  LDL R250, [R1+0x308] ;  /* 0x0003080001fa7983 */ /* 0x000ea80000100800 */
[----:B------:R-:W3:Y:S04]  /*19cf0*/  LDL R248, [R1+0x2fc] ;  /* 0x0002fc0001f87983 */ /* 0x000ee80000100800 */
[----:B------:R-:W4:Y:S01]  /*19d00*/  LDL R247, [R1+0x4] ;  /* 0x0000040001f77983 */ /* 0x000f220000100800 */
[----:B------:R-:W-:Y:S01]  /*19d10*/  UIADD3 UR9, UPT, UPT, UR29, -0x3, URZ ;  /* 0xfffffffd1d097890 */ /* 0x000fe2000fffe0ff */
[----:B------:R-:W-:Y:S01]  /*19d20*/  IMAD.U32 R3, RZ, RZ, UR10 ;  /* 0x0000000aff037e24 */ /* 0x000fe2000f8e00ff */
[----:B------:R-:W-:Y:S01]  /*19d30*/  BSSY.RECONVERGENT B0, `(.L_x_1260) ;  /* 0x0000035000007945 */ /* 0x000fe20003800200 */
[----:B------:R-:W-:Y:S01]  /*19d40*/  IMAD.U32 R8, RZ, RZ, UR10 ;  /* 0x0000000aff087e24 */ /* 0x000fe2000f8e00ff */
[----:B------:R-:W-:Y:S01]  /*19d50*/  UIMAD.WIDE.U32 UR38, UR9, UR10, URZ ;  /* 0x0000000a092672a5 */ /* 0x000fe2000f8e00ff */
[----:B------:R-:W-:-:S02]  /*19d60*/  IMAD.U32 R6, RZ, RZ, UR10 ;  /* 0x0000000aff067e24 */ /* 0x000fc4000f8e00ff */
        /* <DEDUP_REMOVED lines=16> */
[-C--:B------:R-:W-:Y:S01]  /*19e70*/  @!P6 LEA.HI.X R5, R3, R248.reuse, R10, 0x1, P1 ;  /* 0x000000f80305e211 */ /* 0x080fe200008f0c0a */
[----:B----4-:R1:W-:Y:S01]  /*19e80*/  @P6 STS.128 [R247+0x2000], RZ ;  /* 0x002000fff7006388 */ /* 0x0103e20000000c00 */
[----:B------:R-:W-:-:S03]  /*19e90*/  @!P6 LEA.HI.X R3, R8, R248, R9, 0x1, P0 ;  /* 0x000000f80803e211 */ /* 0x000fc600000f0c09 */
        /* <DEDUP_REMOVED lines=30> */
.L_x_1261:
[----:B------:R-:W-:Y:S05]  /*1a080*/  BSYNC.RECONVERGENT B0 ;  /* 0x0000000000007941 */ /* 0x000fea0003800200 */
.L_x_1260:
[----:B------:R-:W0:Y:S02]  /*1a090*/  LDGDEPBAR ;  /* 0x00000000000079af */ /* 0x000e240000000000 */
.L_x_1259:
[----:B------:R-:W-:Y:S04]  /*1a0a0*/  STL [R1+0x4c0], R118 ;  /* 0x0004c07601007387 */ /* 0x000fe80000100800 */
[----:B------:R-:W-:Y:S04]  /*1a0b0*/  STL [R1+0x4bc], R135 ;  /* 0x0004bc8701007387 */ /* 0x000fe80000100800 */
[----:B------:R-:W-:Y:S04]  /*1a0c0*/  STL [R1+0x4b8], R177 ;  /* 0x0004b8b101007387 */ /* 0x000fe80000100800 */
[----:B-----5:R3:W-:Y:S04]  /*1a0d0*/  STL.64 [R1+0x4b0], R148 ;  /* 0x0004b09401007387 */ /* 0x0207e80000100a00 */
[----:B---3--:R-:W3:Y:S04]  /*1a0e0*/  LDL.64 R148, [R1+0x158] ;  /* 0x0001580001947983 */ /* 0x008ee80000100a00 */
[----:B------:R4:W-:Y:S04]  /*1a0f0*/  STL.64 [R1+0x4a8], R144 ;  /* 0x0004a89001007387 */ /* 0x0009e80000100a00 */
[----:B----4-:R-:W4:Y:S01]  /*1a100*/  LDL.64 R144, [R1+0x140] ;  /* 0x0001400001907983 */ /* 0x010f220000100a00 */
[----:B------:R-:W-:Y:S01]  /*1a110*/  FMNMX3.FTZ R0, R39, R20, R29, !PT ;  /* 0x0000001427007276 */ /* 0x000fe2000781001d */
[----:B------:R-:W-:Y:S01]  /*1a120*/  UIADD3 UR8, UPT, UPT, UR35, -0x4, URZ ;  /* 0xfffffffc23087890 */ /* 0x000fe2000fffe0ff */
[----:B------:R-:W2:Y:S02]  /*1a130*/  S2R R11, SR_TID.X ;  /* 0x00000000000b7919 */ /* 0x000ea40000002100 */
[----:B------:R-:W-:Y:S01]  /*1a140*/  FMNMX3.FTZ R0, R0, R99, R75, !PT ;  /* 0x0000006300007276 */ /* 0x000fe2000781004b */
[----:B------:R-:W2:Y:S03]  /*1a150*/  S2R R8, SR_CTAID.X ;  /* 0x0000000000087919 */ /* 0x000ea60000002500 */
[----:B-1----:R-:W-:-:S02]  /*1a160*/  FMNMX3.FTZ R2, R0, R107, R32, !PT ;  /* 0x0000006b00027276 */ /* 0x002fc40007810020 */
        /* <DEDUP_REMOVED lines=36> */
[----:B--2---:R-:W-:Y:S01]  /*1a3b0*/  FMNMX3.FTZ R4, R0, R64, R61, !PT ;  /* 0x0000004000047276 */ /* 0x004fe2000781003d */
[----:B------:R-:W-:Y:S01]  /*1a3c0*/  STL [R1+0x470], R162 ;  /* 0x000470a201007387 */ /* 0x000fe20000100800 */
[----:B------:R-:W-:Y:S01]  /*1a3d0*/  FMNMX3.FTZ R0, R2, R105, R104, !PT ;  /* 0x0000006902007276 */ /* 0x000fe20007810068 */
[----:B------:R-:W-:Y:S01]  /*1a3e0*/  IMAD.U32 R2, RZ, RZ, UR25 ;  /* 0x00000019ff027e24 */ /* 0x000fe2000f8e00ff */
[----:B------:R-:W-:Y:S01]  /*1a3f0*/  FMNMX3.FTZ R4, R4, R57, R55, !PT ;  /* 0x0000003904047276 */ /* 0x000fe20007810037 */
[----:B------:R-:W-:Y:S01]  /*1a400*/  STL.64 [R1+0x468], R166 ;  /* 0x000468a601007387 */ /* 0x000fe20000100a00 */
[----:B------:R-:W-:Y:S02]  /*1a410*/  SHF.R.U32.HI R11, RZ, 0x5, R11 ;  /* 0x00000005ff0b7819 */ /* 0x000fe4000001160b */
[----:B------:R-:W-:Y:S01]  /*1a420*/  FMNMX3.FTZ R4, R4, R54, R47, !PT ;  /* 0x0000003604047276 */ /* 0x000fe2000781002f */
[----:B------:R-:W1:Y:S02]  /*1a430*/  SHFL.BFLY PT, R3, R0, 0x2, 0x1f ;  /* 0x0c401f0000037f89 */ /* 0x000e6400000e0000 */
[----:B------:R-:W-:Y:S01]  /*1a440*/  IMAD R8, R8, 0x8, R11 ;  /* 0x0000000808087824 */ /* 0x000fe200078e020b */
        /* <DEDUP_REMOVED lines=13> */
[----:B------:R-:W-:Y:S04]  /*1a520*/  STL [R1+0x448], R165 ;  /* 0x000448a501007387 */ /* 0x000fe80000100800 */
[----:B------:R-:W-:Y:S04]  /*1a530*/  STL [R1+0x444], R160 ;  /* 0x000444a001007387 */ /* 0x000fe80000100800 */
[----:B------:R-:W-:Y:S01]  /*1a540*/  STL [R1+0x440], R161 ;  /* 0x000440a101007387 */ /* 0x000fe20000100800 */
[----:B-1----:R-:W-:-:S03]  /*1a550*/  FMNMX.FTZ R193, R0, R7, !PT ;  /* 0x0000000700c17209 */ /* 0x002fc60007810000 */
[----:B------:R-:W-:Y:S01]  /*1a560*/  STL [R1+0x43c], R156 ;  /* 0x00043c9c01007387 */ /* 0x000fe20000100800 */
[----:B------:R-:W-:-:S03]  /*1a570*/  FSETP.NEU.FTZ.AND P0, PT, R193, -INF , PT ;  /* 0xff800000c100780b */ /* 0x000fc60003f1d000 */
[----:B------:R-:W-:Y:S01]  /*1a580*/  STL [R1+0x438], R157 ;  /* 0x0004389d01007387 */ /* 0x000fe20000100800 */
[----:B--2---:R-:W-:-:S03]  /*1a590*/  FMNMX.FTZ R241, R12, R13, !PT ;  /* 0x0000000d0cf17209 */ /* 0x004fc60007810000 */
[----:B------:R-:W-:Y:S01]  /*1a5a0*/  STL [R1+0x434], R152 ;  /* 0x0004349801007387 */ /* 0x000fe20000100800 */
[----:B------:R-:W-:-:S03]  /*1a5b0*/  FSETP.NEU.FTZ.AND P5, PT, R241, -INF , PT ;  /* 0xff800000f100780b */ /* 0x000fc60003fbd000 */
        /* <DEDUP_REMOVED lines=8> */
[----:B------:R1:W-:Y:S04]  /*1a640*/  STL [R1+0x4cc], R215 ;  /* 0x0004ccd701007387 */ /* 0x0003e80000100800 */
[----:B------:R-:W-:Y:S04]  /*1a650*/  STL [R1+0x340], R214 ;  /* 0x000340d601007387 */ /* 0x000fe80000100800 */
[----:B------:R-:W-:Y:S04]  /*1a660*/  STL [R1+0x33c], R213 ;  /* 0x00033cd501007387 */ /* 0x000fe80000100800 */
[----:B------:R-:W-:Y:S04]  /*1a670*/  STL [R1+0x338], R211 ;  /* 0x000338d301007387 */ /* 0x000fe80000100800 */
[----:B------:R-:W-:Y:S04]  /*1a680*/  STL [R1+0x334], R210 ;  /* 0x000334d201007387 */ /* 0x000fe80000100800 */
[----:B------:R2:W-:Y:S04]  /*1a690*/  STL.64 [R1+0x4d0], R210 ;  /* 0x0004d0d201007387 */ /* 0x0005e80000100a00 */
[----:B------:R-:W-:Y:S04]  /*1a6a0*/  STL [R1+0x330], R209 ;  /* 0x000330d101007387 */ /* 0x000fe80000100800 */
[----:B------:R-:W-:Y:S04]  /*1a6b0*/  STL [R1+0x32c], R208 ;  /* 0x00032cd001007387 */ /* 0x000fe80000100800 */
[----:B------:R-:W-:Y:S01]  /*1a6c0*/  STL [R1+0x328], R185 ;  /* 0x000328b901007387 */ /* 0x000fe20000100800 */
[----:B---3--:R-:W-:Y:S01]  /*1a6d0*/  LOP3.LUT R2, R2, UR8, R149, 0x96, !PT ;  /* 0x0000000802027c12 */ /* 0x008fe2000f8e9695 */
[----:B------:R-:W-:-:S04]  /*1a6e0*/  UIADD3 UR8, UPT, UPT, UR35, -0x3, URZ ;  /* 0xfffffffd23087890 */ /* 0x000fc8000fffe0ff */
[----:B------:R-:W-:-:S04]  /*1a6f0*/  IMAD.WIDE.U32 R26, R2, -0x326172a9, RZ ;  /* 0xcd9e8d57021a7825 */ /* 0x000fc800078e00ff */
[----:B------:R-:W-:Y:S01]  /*1a700*/  IMAD.U32 R2, RZ, RZ, UR25 ;  /* 0x00000019ff027e24 */ /* 0x000fe2000f8e00ff */
[----:B------:R-:W-:Y:S02]  /*1a710*/  LOP3.LUT R3, R8, UR12, R27, 0x96, !PT ;  /* 0x0000000c08037c12 */ /* 0x000fe4000f8e961b */
[----:B------:R-:W-:Y:S02]  /*1a720*/  LOP3.LUT R5, R26, UR34, R187, 0x96, !PT ;  /* 0x000000221a057c12 */ /* 0x000fe4000f8e96bb */
[----:B------:R-:W-:Y:S01]  /*1a730*/  LOP3.LUT R6, R2, UR8, R149, 0x96, !PT ;  /* 0x0000000802067c12 */ /* 0x000fe2000f8e9695 */
[----:B------:R-:W-:-:S04]  /*1a740*/  IMAD.WIDE.U32 R2, R3, -0x2daee0ad, RZ ;  /* 0xd2511f5303027825 */ /* 0x000fc800078e00ff */
[----:B------:R-:W-:-:S04]  /*1a750*/  IMAD.WIDE.U32 R4, R5, -0x2daee0ad, RZ ;  /* 0xd2511f5305047825 */ /* 0x000fc800078e00ff */
[----:B------:R-:W-:Y:S01]  /*1a760*/  IMAD.WIDE.U32 R48, R6, -0x326172a9, RZ ;  /* 0xcd9e8d5706307825 */ /* 0x000fe200078e00ff */
[----:B------:R-:W-:-:S04]  /*1a770*/  LOP3.LUT R10, R2, UR27, R5, 0x96, !PT ;  /* 0x0000001b020a7c12 */ /* 0x000fc8000f8e9605 */
[----:B------:R-:W-:Y:S01]  /*1a780*/  LOP3.LUT R2, R8, UR12, R49, 0x96, !PT ;  /* 0x0000000c08027c12 */ /* 0x000fe2000f8e9631 */
[----:B------:R-:W-:Y:S01]  /*1a790*/  IMAD.WIDE.U32 R10, R10, -0x326172a9, RZ ;  /* 0xcd9e8d570a0a7825 */ /* 0x000fe200078e00ff */
[----:B------:R-:W-:Y:S02]  /*1a7a0*/  LOP3.LUT R8, R48, UR34, R187, 0x96, !PT ;  /* 0x0000002230087c12 */ /* 0x000fe4000f8e96bb */
[----:B----4-:R-:W-:-:S03]  /*1a7b0*/  LOP3.LUT R3, R144, UR33, R3, 0x96, !PT ;  /* 0x0000002190037c12 */ /* 0x010fc6000f8e9603 */
[----:B------:R-:W-:-:S04]  /*1a7c0*/  IMAD.WIDE.U32 R8, R8, -0x2daee0ad, RZ ;  /* 0xd2511f5308087825 */ /* 0x000fc800078e00ff */
[----:B------:R-:W-:-:S04]  /*1a7d0*/  IMAD.WIDE.U32 R14, R3, -0x326172a9, RZ ;  /* 0xcd9e8d57030e7825 */ /* 0x000fc800078e00ff */
[----:B------:R-:W-:Y:S01]  /*1a7e0*/  IMAD.WIDE.U32 R2, R2, -0x2daee0ad, RZ ;  /* 0xd2511f5302027825 */ /* 0x000fe200078e00ff */
[----:B------:R-:W-:Y:S02]  /*1a7f0*/  LOP3.LUT R6, R186, UR31, R15, 0x96, !PT ;  /* 0x0000001fba067c12 */ /* 0x000fe4000f8e960f */
[----:B------:R-:W-:Y:S02]  /*1a800*/  LOP3.LUT R5, R14, UR17, R11, 0x96, !PT ;  /* 0x000000110e057c12 */ /* 0x000fe4000f8e960b */
[----:B------:R-:W-:Y:S01]  /*1a810*/  LOP3.LUT R0, R144, UR33, R3, 0x96, !PT ;  /* 0x0000002190007c12 */ /* 0x000fe2000f8e9603 */
[----:B------:R-:W-:Y:S01]  /*1a820*/  IMAD.WIDE.U32 R16, R6, -0x2daee0ad, RZ ;  /* 0xd2511f5306107825 */ /* 0x000fe200078e00ff */
[----:B------:R-:W-:-:S03]  /*1a830*/  LOP3.LUT R6, R2, UR27, R9, 0x96, !PT ;  /* 0x0000001b02067c12 */ /* 0x000fc6000f8e9609 */
[----:B------:R-:W-:Y:S01]  /*1a840*/  FMUL.FTZ R2, R193, UR37 ;  /* 0x00000025c1027c20 */ /* 0x000fe20008410000 */
[----:B------:R-:W-:Y:S01]  /*1a850*/  IMAD.WIDE.U32 R14, R0, -0x326172a9, RZ ;  /* 0xcd9e8d57000e7825 */ /* 0x000fe200078e00ff */
[----:B------:R-:W-:-:S03]  /*1a860*/  LOP3.LUT R4, R4, UR16, R17, 0x96, !PT ;  /* 0x0000001004047c12 */ /* 0x000fc6000f8e9611 */
[----:B------:R-:W-:Y:S01]  /*1a870*/  FSEL R2, R2, RZ, P0 ;  /* 0x000000ff02027208 */ /* 0x000fe20000000000 */
[----:B------:R-:W-:Y:S01]  /*1a880*/  IMAD.WIDE.U32 R18, R5, -0x2daee0ad, RZ ;  /* 0xd2511f5305127825 */ /* 0x000fe200078e00ff */
[----:B------:R-:W-:-:S03]  /*1a890*/  LOP3.LUT R3, R186, UR31, R15, 0x96, !PT ;  /* 0x0000001fba037c12 */ /* 0x000fc6000f8e960f */
[----:B------:R-:W-:Y:S01]  /*1a8a0*/  FFMA.FTZ R0, R20, UR37, -R2 ;  /* 0x0000002514007c23 */ /* 0x000fe20008010802 */
[----:B------:R-:W-:Y:S01]  /*1a8b0*/  LOP3.LUT R9, R16, UR14, R19, 0x96, !PT ;  /* 0x0000000e10097c12 */ /* 0x000fe2000f8e9613 */
[----:B------:R-:W-:Y:S02]  /*1a8c0*/  IMAD.WIDE.U32 R6, R6, -0x326172a9, RZ ;  /* 0xcd9e8d5706067825 */ /* 0x000fe400078e00ff */
[----:B------:R3:W-:Y:S02]  /*1a8d0*/  MUFU.EX2 R141, R0 ;  /* 0x00000000008d7308 */ /* 0x0007e40000000800 */
[----:B------:R-:W-:-:S04]  /*1a8e0*/  IMAD.WIDE.U32 R12, R3, -0x2daee0ad, RZ ;  /* 0xd2511f53030c7825 */ /* 0x000fc800078e00ff */
[----:B------:R-:W-:Y:S01]  /*1a8f0*/  FFMA.FTZ R3, R29, UR37, -R2 ;  /* 0x000000251d037c23 */ /* 0x000fe20008010802 */
[----:B------:R-:W-:Y:S01]  /*1a900*/  LOP3.LUT R7, R14, UR17, R7, 0x96, !PT ;  /* 0x000000110e077c12 */ /* 0x000fe2000f8e9607 */
[----:B------:R-:W-:Y:S01]  /*1a910*/  IMAD.WIDE.U32 R4, R4, -0x326172a9, RZ ;  /* 0xcd9e8d5704047825 */ /* 0x000fe200078e00ff */
[----:B------:R-:W-:Y:S01]  /*1a920*/  LOP3.LUT R8, R8, UR16, R13, 0x96, !PT ;  /* 0x0000001008087c12 */ /* 0x000fe2000f8e960d */
[----:B-1----:R1:W4:Y:S02]  /*1a930*/  MUFU.EX2 R215, R3 ;  /* 0x0000000300d77308 */ /* 0x0023240000000800 */
[----:B------:R-:W-:Y:S01]  /*1a940*/  IMAD.WIDE.U32 R136, R9, -0x326172a9, RZ ;  /* 0xcd9e8d5709887825 */ /* 0x000fe200078e00ff */
[----:B------:R-:W-:-:S03]  /*1a950*/  LOP3.LUT R10, R10, UR15, R5, 0x96, !PT ;  /* 0x0000000f0a0a7c12 */ /* 0x000fc6000f8e9605 */
[----:B------:R-:W-:Y:S01]  /*1a960*/  IMAD.WIDE.U32 R14, R7, -0x2daee0ad, RZ ;  /* 0xd2511f53070e7825 */ /* 0x000fe200078e00ff */
[----:B------:R-:W-:-:S03]  /*1a970*/  LOP3.LUT R40, R4, UR13, R137, 0x96, !PT ;  /* 0x0000000d04287c12 */ /* 0x000fc6000f8e9689 */
[----:B---3--:R-:W-:Y:S01]  /*1a980*/  FMUL.FTZ R0, R241, UR37 ;  /* 0x00000025f1007c20 */ /* 0x008fe20008410000 */
[----:B------:R-:W-:Y:S01]  /*1a990*/  IMAD.WIDE.U32 R28, R10, -0x2daee0ad, RZ ;  /* 0xd2511f530a1c7825 */ /* 0x000fe200078e00ff */
[----:B------:R-:W-:Y:S02]  /*1a9a0*/  LOP3.LUT R4, R40, 0xff, RZ, 0xc0, !PT ;  /* 0x000000ff28047812 */ /* 0x000fe400078ec0ff */
[----:B------:R-:W-:Y:S02]  /*1a9b0*/  LOP3.LUT R9, R12, UR14, R15, 0x96, !PT ;  /* 0x0000000e0c097c12 */ /* 0x000fe4000f8e960f */
[----:B------:R-:W-:Y:S02]  /*1a9c0*/  FSEL R0, R0, RZ, P5 ;  /* 0x000000ff00007208 */ /* 0x000fe40002800000 */
[----:B-1----:R-:W-:Y:S01]  /*1a9d0*/  LOP3.LUT R3, R40, 0xffff, RZ, 0xc0, !PT ;  /* 0x0000ffff28037812 */ /* 0x002fe200078ec0ff */
[----:B--2---:R-:W-:Y:S01]  /*1a9e0*/  IMAD.WIDE.U32 R210, R9, -0x326172a9, RZ ;  /* 0xcd9e8d5709d27825 */ /* 0x004fe200078e00ff */
[----:B------:R-:W-:-:S03]  /*1a9f0*/  ISETP.LE.U32.AND P0, PT, R4, UR36, PT ;  /* 0x0000002404007c0c */ /* 0x000fc6000bf03070 */
[----:B------:R-:W-:Y:S01]  /*1aa00*/  FFMA.FTZ R7, R33, UR37, -R0 ;  /* 0x0000002521077c23 */ /* 0x000fe20008010800 */
[----:B------:R-:W-:Y:S01]  /*1aa10*/  SHF.R.U32.HI R3, RZ, 0x8, R3 ;  /* 0x00000008ff037819 */ /* 0x000fe20000011603 */
[----:B------:R-:W-:Y:S01]  /*1aa20*/  IMAD.WIDE.U32 R4, R8, -0x326172a9, RZ ;  /* 0xcd9e8d5708047825 */ /* 0x000fe200078e00ff */
[----:B------:R-:W-:Y:S01]  /*1aa30*/  STL.64 [R1+0x78], R210 ;  /* 0x000078d201007387 */ /* 0x000fe20000100a00 */
[----:B------:R1:W-:Y:S01]  /*1aa40*/  MUFU.EX2 R173, R7 ;  /* 0x0000000700ad7308 */ /* 0x0003e20000000800 */
[----:B------:R-:W-:Y:S02]  /*1aa50*/  LOP3.LUT R3, R3, 0xffff, RZ, 0xc0, !PT ;  /* 0x0000ffff03037812 */ /* 0x000fe400078ec0ff */
[----:B------:R-:W-:Y:S01]  /*1aa60*/  LOP3.LUT R83, R4, UR13, R211, 0x96, !PT ;  /* 0x0000000d04537c12 */ /* 0x000fe2000f8e96d3 */
[----:B------:R-:W-:Y:S01]  /*1aa70*/  FFMA.FTZ R4, R99, UR37, -R2 ;  /* 0x0000002563047c23 */ /* 0x000fe20008010802 */
[----:B------:R-:W-:Y:S01]  /*1aa80*/  ISETP.LE.U32.AND P3, PT, R3, UR36, PT ;  /* 0x0000002403007c0c */ /* 0x000fe2000bf63070 */
[----:B------:R-:W-:Y:S01]  /*1aa90*/  STL [R1+0x414], R40 ;  /* 0x0004142801007387 */ /* 0x000fe20000100800 */
[----:B------:R-:W-:Y:S01]  /*1aaa0*/  PRMT R3, R40, 0x7632, R3 ;  /* 0x0000763228037816 */ /* 0x000fe20000000003 */
[----:B------:R2:W-:Y:S01]  /*1aab0*/  MUFU.EX2 R221, R4 ;  /* 0x0000000400dd7308 */ /* 0x0005e20000000800 */
[----:B------:R-:W-:-:S02]  /*1aac0*/  LOP3.LUT R82, R18, UR6, R29, 0x96, !PT ;  /* 0x0000000612527c12 */ /* 0x000fc4000f8e961d */
[----:B------:R-:W-:-:S04]  /*1aad0*/  LOP3.LUT R3, R3, 0xff, RZ, 0xc0, !PT ;  /* 0x000000ff03037812 */ /* 0x000fc800078ec0ff */
[----:B------:R-:W-:Y:S01]  /*1aae0*/  ISETP.LE.U32.AND P4, PT, R3, UR36, PT ;  /* 0x0000002403007c0c */ /* 0x000fe2000bf83070 */
[----:B------:R-:W-:Y:S02]  /*1aaf0*/  IMAD.MOV.U32 R3, RZ, RZ, R136 ;  /* 0x000000ffff037224 */ /* 0x000fe400078e0088 */
[----:B-1----:R-:W-:-:S04]  /*1ab00*/  FFMA.FTZ R7, R74, UR37, -R0 ;  /* 0x000000254a077c23 */ /* 0x002fc80008010800 */
[----:B------:R1:W3:Y:S01]  /*1ab10*/  MUFU.EX2 R181, R7 ;  /* 0x0000000700b57308 */ /* 0x0002e20000000800 */
[----:B--2---:R-:W-:-:S04]  /*1ab20*/  SHF.R.U32.HI R4, RZ, 0x18, R40 ;  /* 0x00000018ff047819 */ /* 0x004fc80000011628 */
[----:B------:R-:W-:Y:S02]  /*1ab30*/  ISETP.LE.U32.AND P2, PT, R4, UR36, PT ;  /* 0x0000002404007c0c */ /* 0x000fe4000bf43070 */
[----:B------:R-:W-:Y:S02]  /*1ab40*/  PRMT R4, R136, 0x7771, RZ ;  /* 0x0000777188047816 */ /* 0x000fe400000000ff */
[----:B-1----:R-:W-:Y:S02]  /*1ab50*/  LOP3.LUT R7, R6, UR15, R5, 0x96, !PT ;  /* 0x0000000f06077c12 */ /* 0x002fe4000f8e9605 */
[----:B----4-:R-:W-:Y:S02]  /*1ab60*/  F2FP.BF16.F32.PACK_AB R5, R215, R141 ;  /* 0x0000008dd705723e */ /* 0x010fe400000010ff */
[----:B------:R-:W-:Y:S02]  /*1ab70*/  LOP3.LUT R6, R3, 0xff, RZ, 0xc0, !PT ;  /* 0x000000ff03067812 */ /* 0x000fe400078ec0ff */
[----:B------:R-:W-:-:S02]  /*1ab80*/  PRMT R103, R5, 0x7610, R103 ;  /* 0x0000761005677816 */ /* 0x000fc40000000067 */
[----:B------:R-:W-:Y:S01]  /*1ab90*/  PRMT R102, R5, 0x7632, R102 ;  /* 0x0000763205667816 */ /* 0x000fe20000000066 */
[----:B------:R-:W-:Y:S01]  /*1aba0*/  FFMA.FTZ R5, R75, UR37, -R2 ;  /* 0x000000254b057c23 */ /* 0x000fe20008010802 */
[----:B---3--:R-:W-:Y:S01]  /*1abb0*/  F2FP.BF16.F32.PACK_AB R3, R181, R173 ;  /* 0x000000adb503723e */ /* 0x008fe200000010ff */
[----:B------:R-:W-:Y:S01]  /*1abc0*/  @!P0 HFMA2.BF16_V2 R21, -RZ.H0_H0, RZ.H0_H0, -R103.H0_H0 ;  /* 0x200000ffff158231 */ /* 0x000fe20000340967 */
[----:B------:R-:W-:Y:S01]  /*1abd0*/  PRMT R44, R103, 0x5410, R102 ;  /* 0x00005410672c7816 */ /* 0x000fe20000000066 */
[----:B------:R-:W1:Y:S01]  /*1abe0*/  MUFU.EX2 R225, R5 ;  /* 0x0000000500e17308 */ /* 0x000e620000000800 */
[----:B------:R-:W-:Y:S01]  /*1abf0*/  PRMT R100, R3, 0x7610, R100 ;  /* 0x0000761003647816 */ /* 0x000fe20000000064 */
[----:B------:R-:W-:Y:S01]  /*1ac00*/  @!P3 HFMA2.BF16_V2 R20, -RZ.H0_H0, RZ.H0_H0, -R102.H0_H0 ;  /* 0x200000ffff14b231 */ /* 0x000fe20000340966 */
[----:B------:R-:W-:Y:S02]  /*1ac10*/  @!P0 PRMT R103, R21, 0x5410, RZ ;  /* 0x0000541015678816 */ /* 0x000fe400000000ff */
[----:B------:R-:W-:Y:S01]  /*1ac20*/  PRMT R98, R3, 0x7632, R98 ;  /* 0x0000763203627816 */ /* 0x000fe20000000062 */
[----:B------:R-:W-:Y:S01]  /*1ac30*/  IMAD.MOV.U32 R3, RZ, RZ, R210 ;  /* 0x000000ffff037224 */ /* 0x000fe200078e00d2 */
[----:B------:R-:W-:Y:S01]  /*1ac40*/  ISETP.GT.U32.AND P0, PT, R4, UR36, PT ;  /* 0x0000002404007c0c */ /* 0x000fe2000bf04070 */
[----:B------:R-:W-:Y:S01]  /*1ac50*/  STL [R1+0x418], R103 ;  /* 0x0004186701007387 */ /* 0x000fe20000100800 */
[----:B------:R-:W-:Y:S01]  /*1ac60*/  ISETP.LE.U32.AND P1, PT, R6, UR36, PT ;  /* 0x0000002406007c0c */ /* 0x000fe2000bf23070 */
[----:B------:R-:W-:Y:S01]  /*1ac70*/  @!P2 HFMA2.BF16_V2 R25, -RZ.H0_H0, RZ.H0_H0, -R98.H0_H0 ;  /* 0x200000ffff19a231 */ /* 0x000fe20000340962 */
[----:B------:R-:W-:Y:S01]  /*1ac80*/  LOP3.LUT R3, R3, 0xff, RZ, 0xc0, !PT ;  /* 0x000000ff03037812 */ /* 0x000fe200078ec0ff */
[----:B------:R-:W-:Y:S01]  /*1ac90*/  IMAD.WIDE.U32 R74, R7, -0x2daee0ad, RZ ;  /* 0xd2511f53074a7825 */ /* 0x000fe200078e00ff */
[----:B------:R-:W-:-:S03]  /*1aca0*/  PRMT R167, R100, 0x5410, R98 ;  /* 0x0000541064a77816 */ /* 0x000fc60000000062 */
[----:B------:R-:W-:Y:S01]  /*1acb0*/  @!P4 HFMA2.BF16_V2 R22, -RZ.H0_H0, RZ.H0_H0, -R100.H0_H0 ;  /* 0x200000ffff16c231 */ /* 0x000fe20000340964 */
[----:B------:R-:W-:Y:S01]  /*1acc0*/  ISETP.LE.U32.AND P6, PT, R3, UR36, PT ;  /* 0x0000002403007c0c */ /* 0x000fe2000bfc3070 */
[----:B------:R-:W-:Y:S01]  /*1acd0*/  FFMA.FTZ R3, R113, UR37, -R0 ;  /* 0x0000002571037c23 */ /* 0x000fe20008010800 */
[----:B-1----:R-:W-:Y:S02]  /*1ace0*/  F2FP.BF16.F32.PACK_AB R4, R225, R221 ;  /* 0x000000dde104723e */ /* 0x002fe400000010ff */
[----:B------:R-:W-:Y:S01]  /*1acf0*/  @!P2 PRMT R98, R25, 0x5410, RZ ;  /* 0x000054101962a816 */ /* 0x000fe200000000ff */
[----:B------:R1:W-:Y:S01]  /*1ad00*/  MUFU.EX2 R197, R3 ;  /* 0x0000000300c57308 */ /* 0x0003e20000000800 */
[C---:B------:R-:W-:Y:S02]  /*1ad10*/  PRMT R99, R4.reuse, 0x7632, R99 ;  /* 0x0000763204637816 */ /* 0x040fe40000000063 */
[----:B------:R-:W-:Y:S02]  /*1ad20*/  PRMT R97, R4, 0x7610, R97 ;  /* 0x0000761004617816 */ /* 0x000fe40000000061 */
[----:B------:R-:W-:Y:S01]  /*1ad30*/  @!P3 PRMT R102, R20, 0x5410, RZ ;  /* 0x000054101466b816 */ /* 0x000fe200000000ff */
[----:B------:R-:W-:Y:S01]  /*1ad40*/  @P0 HFMA2.BF16_V2 R23, -RZ.H0_H0, RZ.H0_H0, -R99.H0_H0 ;  /* 0x200000ffff170231 */ /* 0x000fe20000340963 */
[----:B------:R-:W-:Y:S01]  /*1ad50*/  PRMT R142, R97, 0x5410, R99 ;  /* 0x00005410618e7816 */ /* 0x000fe20000000063 */
[----:B------:R-:W-:Y:S01]  /*1ad60*/  @!P1 HFMA2.BF16_V2 R24, -RZ.H0_H0, RZ.H0_H0, -R97.H0_H0 ;  /* 0x200000ffff189231 */ /* 0x000fe20000340961 */
[----:B------:R-:W-:-:S02]  /*1ad70*/  LOP3.LUT R95, R14, UR6, R75, 0x96, !PT ;  /* 0x000000060e5f7c12 */ /* 0x000fc4000f8e964b */
[----:B------:R-:W-:Y:S02]  /*1ad80*/  @P0 PRMT R99, R23, 0x5410, RZ ;  /* 0x0000541017630816 */ /* 0x000fe400000000ff */
[----:B------:R-:W-:Y:S02]  /*1ad90*/  @!P1 PRMT R97, R24, 0x5410, RZ ;  /* 0x0000541018619816 */ /* 0x000fe400000000ff */
[----:B------:R-:W-:Y:S01]  /*1ada0*/  FSEL R12, R241, RZ, P5 ;  /* 0x000000fff10c7208 */ /* 0x000fe20002800000 */
[----:B------:R2:W-:Y:S01]  /*1adb0*/  STL.64 [R1+0x420], R98 ;  /* 0x0004206201007387 */ /* 0x0005e20000100a00 */
[----:B-1----:R-:W-:Y:S01]  /*1adc0*/  FFMA.FTZ R3, R110, UR37, -R0 ;  /* 0x000000256e037c23 */ /* 0x002fe20008010800 */
[----:B------:R-:W-:-:S03]  /*1add0*/  @!P4 PRMT R100, R22, 0x5410, RZ ;  /* 0x000054101664c816 */ /* 0x000fc600000000ff */
[----:B------:R-:W1:Y:S02]  /*1ade0*/  MUFU.EX2 R227, R3 ;  /* 0x0000000300e37308 */ /* 0x000e640000000800 */
[----:B-1----:R-:W-:-:S04]  /*1adf0*/  F2FP.BF16.F32.PACK_AB R5, R227, R197 ;  /* 0x000000c5e305723e */ /* 0x002fc800000010ff */
[C---:B------:R-:W-:Y:S01]  /*1ae00*/  PRMT R252, R5.reuse, 0x7610, R252 ;  /* 0x0000761005fc7816 */ /* 0x040fe200000000fc */
[----:B--2---:R-:W-:Y:S01]  /*1ae10*/  IMAD.MOV.U32 R98, RZ, RZ, R136 ;  /* 0x000000ffff627224 */ /* 0x004fe200078e0088 */
[----:B------:R-:W-:Y:S01]  /*1ae20*/  PRMT R251, R5, 0x7632, R251 ;  /* 0x0000763205fb7816 */ /* 0x000fe200000000fb */
[--C-:B------:R-:W-:Y:S01]  /*1ae30*/  FFMA.FTZ R162, R67, UR37, -R0.reuse ;  /* 0x0000002543a27c23 */ /* 0x100fe20008010800 */
[--C-:B------:R-:W-:Y:S01]  /*1ae40*/  FFMA.FTZ R17, R89, UR37, -R0.reuse ;  /* 0x0000002559117c23 */ /* 0x100fe20008010800 */
[--C-:B------:R-:W-:Y:S01]  /*1ae50*/  FFMA.FTZ R19, R86, UR37, -R0.reuse ;  /* 0x0000002556137c23 */ /* 0x100fe20008010800 */
[----:B------:R-:W-:Y:S01]  /*1ae60*/  PRMT R3, R98, 0x7772, RZ ;  /* 0x0000777262037816 */ /* 0x000fe200000000ff */
[--C-:B------:R-:W-:Y:S01]  /*1ae70*/  FFMA.FTZ R152, R64, UR37, -R0.reuse ;  /* 0x0000002540987c23 */ /* 0x100fe20008010800 */
[----:B------:R-:W-:Y:S01]  /*1ae80*/  PRMT R4, R98, 0x7773, RZ ;  /* 0x0000777362047816 */ /* 0x000fe200000000ff */
[----:B------:R-:W-:Y:S01]  /*1ae90*/  FFMA.FTZ R10, R123, UR37, -R0 ;  /* 0x000000257b0a7c23 */ /* 0x000fe20008010800 */
[----:B------:R-:W-:Y:S01]  /*1aea0*/  ISETP.GT.U32.AND P0, PT, R3, UR36, PT ;  /* 0x0000002403007c0c */ /* 0x000fe2000bf04070 */
[----:B------:R-:W-:Y:S01]  /*1aeb0*/  FFMA.FTZ R3, R107, UR37, -R2 ;  /* 0x000000256b037c23 */ /* 0x000fe20008010802 */
[----:B------:R-:W-:Y:S01]  /*1aec0*/  ISETP.GT.U32.AND P1, PT, R4, UR36, PT ;  /* 0x0000002404007c0c */ /* 0x000fe2000bf24070 */
[--C-:B------:R-:W-:Y:S01]  /*1aed0*/  FFMA.FTZ R11, R120, UR37, -R0.reuse ;  /* 0x00000025780b7c23 */ /* 0x100fe20008010800 */
[----:B------:R-:W-:Y:S01]  /*1aee0*/  PRMT R138, R252, 0x5410, R251 ;  /* 0x00005410fc8a7816 */ /* 0x000fe200000000fb */
[----:B------:R1:W-:Y:S01]  /*1aef0*/  MUFU.EX2 R118, R3 ;  /* 0x0000000300767308 */ /* 0x0003e20000000800 */
[----:B------:R-:W-:Y:S01]  /*1af00*/  LOP3.LUT R4, R82, 0xff, RZ, 0xc0, !PT ;  /* 0x000000ff52047812 */ /* 0x000fe200078ec0ff */
[--C-:B------:R-:W-:Y:S01]  /*1af10*/  FFMA.FTZ R13, R116, UR37, -R0.reuse ;  /* 0x00000025740d7c23 */ /* 0x100fe20008010800 */
[--C-:B------:R-:W-:Y:S01]  /*1af20*/  FFMA.FTZ R14, R111, UR37, -R0.reuse ;  /* 0x000000256f0e7c23 */ /* 0x100fe20008010800 */
[--C-:B------:R-:W-:Y:S01]  /*1af30*/  FFMA.FTZ R16, R94, UR37, -R0.reuse ;  /* 0x000000255e107c23 */ /* 0x100fe20008010800 */
[----:B------:R-:W-:Y:S01]  /*1af40*/  ISETP.LE.U32.AND P2, PT, R4, UR36, PT ;  /* 0x0000002404007c0c */ /* 0x000fe2000bf43070 */
[--C-:B------:R-:W-:Y:S01]  /*1af50*/  FFMA.FTZ R18, R81, UR37, -R0.reuse ;  /* 0x0000002551127c23 */ /* 0x100fe20008010800 */
[----:B------:R-:W-:Y:S01]  /*1af60*/  FFMA.FTZ R165, R80, UR37, -R0 ;  /* 0x0000002550a57c23 */ /* 0x000fe20008010800 */
[----:B------:R-:W-:-:S02]  /*1af70*/  @P0 HFMA2.BF16_V2 R30, -RZ.H0_H0, RZ.H0_H0, -R252.H0_H0 ;  /* 0x200000ffff1e0231 */ /* 0x000fc400003409fc */
[--C-:B------:R-:W-:Y:S01]  /*1af80*/  FFMA.FTZ R160, R77, UR37, -R0.reuse ;  /* 0x000000254da07c23 */ /* 0x100fe20008010800 */
[----:B------:R-:W-:Y:S02]  /*1af90*/  @P1 HFMA2.BF16_V2 R31, -RZ.H0_H0, RZ.H0_H0, -R251.H0_H0 ;  /* 0x200000ffff1f1231 */ /* 0x000fe400003409fb */
[--C-:B------:R-:W-:Y:S01]  /*1afa0*/  FFMA.FTZ R157, R71, UR37, -R0.reuse ;  /* 0x00000025479d7c23 */ /* 0x100fe20008010800 */
[----:B------:R-:W-:Y:S01]  /*1afb0*/  FFMA.FTZ R153, R61, UR37, -R0 ;  /* 0x000000253d997c23 */ /* 0x000fe20008010800 */
[----:B------:R-:W-:Y:S01]  /*1afc0*/  @P0 PRMT R252, R30, 0x5410, RZ ;  /* 0x000054101efc0816 */ /* 0x000fe200000000ff */
[----:B------:R-:W-:Y:S01]  /*1afd0*/  IMAD.MOV.U32 R99, RZ, RZ, R137 ;  /* 0x000000ffff637224 */ /* 0x000fe200078e0089 */
[----:B------:R-:W-:Y:S01]  /*1afe0*/  @P1 PRMT R251, R31, 0x5410, RZ ;  /* 0x000054101ffb1816 */ /* 0x000fe200000000ff */
[----:B-1----:R-:W-:Y:S02]  /*1aff0*/  FFMA.FTZ R3, R32, UR37, -R2 ;  /* 0x0000002520037c23 */ /* 0x002fe40008010802 */
[----:B------:R-:W-:Y:S02]  /*1b000*/  STL [R1+0x404], R252 ;  /* 0x000404fc01007387 */ /* 0x000fe40000100800 */
[----:B------:R1:W2:Y:S02]  /*1b010*/  MUFU.EX2 R177, R3 ;  /* 0x0000000300b17308 */ /* 0x0002a40000000800 */
[----:B------:R3:W-:Y:S04]  /*1b020*/  STL [R1+0x408], R251 ;  /* 0x000408fb01007387 */ /* 0x0007e80000100800 */
[----:B------:R-:W4:Y:S01]  /*1b030*/  LDL.LU R218, [R1+0x314] ;  /* 0x0003140001da7983 */ /* 0x000f220000300800 */
[----:B-1----:R-:W-:-:S02]  /*1b040*/  LOP3.LUT R3, R82, 0xffff, RZ, 0xc0, !PT ;  /* 0x0000ffff52037812 */ /* 0x002fc400078ec0ff */
[----:B--2---:R-:W-:Y:S02]  /*1b050*/  F2FP.BF16.F32.PACK_AB R4, R177, R118 ;  /* 0x00000076b104723e */ /* 0x004fe400000010ff */
[----:B------:R-:W-:Y:S02]  /*1b060*/  SHF.R.U32.HI R3, RZ, 0x8, R3 ;  /* 0x00000008ff037819 */ /* 0x000fe40000011603 */
[C---:B------:R-:W-:Y:S02]  /*1b070*/  PRMT R9, R4.reuse, 0x7610, R9 ;  /* 0x0000761004097816 */ /* 0x040fe40000000009 */
[----:B------:R-:W-:Y:S02]  /*1b080*/  LOP3.LUT R3, R3, 0xffff, RZ, 0xc0, !PT ;  /* 0x0000ffff03037812 */ /* 0x000fe400078ec0ff */
[----:B------:R-:W-:Y:S01]  /*1b090*/  PRMT R8, R4, 0x7632, R8 ;  /* 0x0000763204087816 */ /* 0x000fe20000000008 */
[--C-:B------:R-:W-:Y:S01]  /*1b0a0*/  FFMA.FTZ R4, R112, UR37, -R0.reuse ;  /* 0x0000002570047c23 */ /* 0x100fe20008010800 */
[----:B------:R-:W-:Y:S01]  /*1b0b0*/  ISETP.LE.U32.AND P0, PT, R3, UR36, PT ;  /* 0x0000002403007c0c */ /* 0x000fe2000bf03070 */
[----:B------:R-:W-:Y:S01]  /*1b0c0*/  FFMA.FTZ R3, R117, UR37, -R0 ;  /* 0x0000002575037c23 */ /* 0x000fe20008010800 */
[----:B------:R-:W-:Y:S01]  /*1b0d0*/  PRMT R150, R9, 0x5410, R8 ;  /* 0x0000541009967816 */ /* 0x000fe20000000008 */
[----:B------:R-:W-:Y:S01]  /*1b0e0*/  MUFU.EX2 R135, R4 ;  /* 0x0000000400877308 */ /* 0x000fe20000000800 */
[----:B------:R-:W-:-:S05]  /*1b0f0*/  @!P2 HFMA2.BF16_V2 R33, -RZ.H0_H0, RZ.H0_H0, -R9.H0_H0 ;  /* 0x200000ffff21a231 */ /* 0x000fca0000340909 */
[----:B------:R-:W-:Y:S02]  /*1b100*/  @!P2 PRMT R9, R33, 0x5410, RZ ;  /* 0x000054102109a816 */ /* 0x000fe400000000ff */
[----:B------:R1:W2:Y:S02]  /*1b110*/  MUFU.EX2 R25, R3 ;  /* 0x0000000300197308 */ /* 0x0002a40000000800 */
[----:B------:R-:W-:-:S05]  /*1b120*/  @!P0 HFMA2.BF16_V2 R32, -RZ.H0_H0, RZ.H0_H0, -R8.H0_H0 ;  /* 0x200000ffff208231 */ /* 0x000fca0000340908 */
[----:B------:R-:W-:Y:S02]  /*1b130*/  @!P0 PRMT R8, R32, 0x5410, RZ ;  /* 0x0000541020088816 */ /* 0x000fe400000000ff */
[----:B-1----:R-:W-:-:S04]  /*1b140*/  PRMT R3, R82, 0x7632, R3 ;  /* 0x0000763252037816 */ /* 0x002fc80000000003 */
[----:B------:R-:W-:-:S04]  /*1b150*/  LOP3.LUT R3, R3, 0xff, RZ, 0xc0, !PT ;  /* 0x000000ff03037812 */ /* 0x000fc800078ec0ff */
[----:B------:R-:W-:Y:S02]  /*1b160*/  ISETP.LE.U32.AND P1, PT, R3, UR36, PT ;  /* 0x0000002403007c0c */ /* 0x000fe4000bf23070 */
[----:B------:R-:W-:-:S04]  /*1b170*/  PRMT R3, R83, 0x7632, R3 ;  /* 0x0000763253037816 */ /* 0x000fc80000000003 */
[----:B------:R-:W-:Y:S02]  /*1b180*/  LOP3.LUT R3, R3, 0xff, RZ, 0xc0, !PT ;  /* 0x000000ff03037812 */ /* 0x000fe400078ec0ff */
[----:B------:R-:W-:Y:S02]  /*1b190*/  SHF.R.U32.HI R4, RZ, 0x18, R82 ;  /* 0x00000018ff047819 */ /* 0x000fe40000011652 */
[----:B------:R-:W-:Y:S02]  /*1b1a0*/  ISETP.LE.U32.AND P3, PT, R3, UR36, PT ;  /* 0x0000002403007c0c */ /* 0x000fe4000bf63070 */
[----:B--2---:R-:W-:Y:S02]  /*1b1b0*/  F2FP.BF16.F32.PACK_AB R3, R135, R25 ;  /* 0x000000198703723e */ /* 0x004fe400000010ff */
[----:B------:R-:W-:Y:S02]  /*1b1c0*/  ISETP.LE.U32.AND P0, PT, R4, UR36, PT ;  /* 0x0000002404007c0c */ /* 0x000fe4000bf03070 */
[----:B------:R-:W-:-:S02]  /*1b1d0*/  PRMT R249, R3, 0x7610, R249 ;  /* 0x0000761003f97816 */ /* 0x000fc400000000f9 */
[----:B------:R-:W-:Y:S01]  /*1b1e0*/  PRMT R248, R3, 0x7632, R248 ;  /* 0x0000763203f87816 */ /* 0x000fe200000000f8 */
[----:B------:R-:W-:-:S04]  /*1b1f0*/  FFMA.FTZ R3, R109, UR37, -R2 ;  /* 0x000000256d037c23 */ /* 0x000fc80008010802 */
[----:B------:R1:W-:Y:S01]  /*1b200*/  MUFU.EX2 R32, R3 ;  /* 0x0000000300207308 */ /* 0x0003e20000000800 */
[----:B------:R-:W-:Y:S01]  /*1b210*/  FFMA.FTZ R4, R114, UR37, -R2 ;  /* 0x0000002572047c23 */ /* 0x000fe20008010802 */
[----:B------:R-:W-:Y:S01]  /*1b220*/  @!P1 HFMA2.BF16_V2 R35, -RZ.H0_H0, RZ.H0_H0, -R249.H0_H0 ;  /* 0x200000ffff239231 */ /* 0x000fe200003409f9 */
[----:B---3--:R-:W-:Y:S01]  /*1b230*/  PRMT R251, R249, 0x5410, R248 ;  /* 0x00005410f9fb7816 */ /* 0x008fe200000000f8 */
[----:B------:R-:W-:-:S03]  /*1b240*/  @!P0 HFMA2.BF16_V2 R34, -RZ.H0_H0, RZ.H0_H0, -R248.H0_H0 ;  /* 0x200000ffff228231 */ /* 0x000fc600003409f8 */
[----:B------:R-:W-:Y:S01]  /*1b250*/  @!P1 PRMT R249, R35, 0x5410, RZ ;  /* 0x0000541023f99816 */ /* 0x000fe200000000ff */
[----:B------:R-:W2:Y:S01]  /*1b260*/  MUFU.EX2 R33, R4 ;  /* 0x0000000400217308 */ /* 0x000ea20000000800 */
[----:B-1----:R-:W-:-:S05]  /*1b270*/  IMAD.MOV.U32 R3, RZ, RZ, R28 ;  /* 0x000000ffff037224 */ /* 0x002fca00078e001c */
[----:B------:R-:W-:-:S04]  /*1b280*/  LOP3.LUT R3, R3, 0xff, RZ, 0xc0, !PT ;  /* 0x000000ff03037812 */ /* 0x000fc800078ec0ff */
[----:B------:R-:W-:Y:S02]  /*1b290*/  ISETP.LE.U32.AND P1, PT, R3, UR36, PT ;  /* 0x0000002403007c0c */ /* 0x000fe4000bf23070 */
[----:B------:R-:W-:Y:S02]  /*1b2a0*/  PRMT R3, R28, 0x7771, RZ ;  /* 0x000077711c037816 */ /* 0x000fe400000000ff */
[----:B------:R-:W-:Y:S02]  /*1b2b0*/  @!P0 PRMT R248, R34, 0x5410, RZ ;  /* 0x0000541022f88816 */ /* 0x000fe400000000ff */
[----:B------:R-:W-:Y:S02]  /*1b2c0*/  ISETP.GT.U32.AND P0, PT, R3, UR36, PT ;  /* 0x0000002403007c0c */ /* 0x000fe4000bf04070 */
[----:B------:R-:W-:-:S04]  /*1b2d0*/  LOP3.LUT R3, R83, 0xffff, RZ, 0xc0, !PT ;  /* 0x0000ffff53037812 */ /* 0x000fc800078ec0ff */
[----:B------:R-:W-:Y:S02]  /*1b2e0*/  SHF.R.U32.HI R3, RZ, 0x8, R3 ;  /* 0x00000008ff037819 */ /* 0x000fe40000011603 */
[----:B--2---:R-:W-:Y:S02]  /*1b2f0*/  F2FP.BF16.F32.PACK_AB R4, R32, R33 ;  /* 0x000000212004723e */ /* 0x004fe400000010ff */
[----:B------:R-:W-:Y:S02]  /*1b300*/  LOP3.LUT R3, R3, 0xffff, RZ, 0xc0, !PT ;  /* 0x0000ffff03037812 */ /* 0x000fe400078ec0ff */
[----:B------:R-:W-:Y:S02]  /*1b310*/  PRMT R247, R4, 0x7610, R247 ;  /* 0x0000761004f77816 */ /* 0x000fe400000000f7 */
[----:B------:R-:W-:Y:S01]  /*1b320*/  ISETP.LE.U32.AND P2, PT, R3, UR36, PT ;  /* 0x0000002403007c0c */ /* 0x000fe2000bf43070 */
[----:B------:R-:W-:Y:S01]  /*1b330*/  FFMA.FTZ R3, R124, UR37, -R0 ;  /* 0x000000257c037c23 */ /* 0x000fe20008010800 */
[----:B------:R-:W-:-:S02]  /*1b340*/  PRMT R250, R4, 0x7632, R250 ;  /* 0x0000763204fa7816 */ /* 0x000fc400000000fa */
[----:B------:R-:W-:Y:S01]  /*1b350*/  FMNMX3.FTZ R4, R37, R219, R212, !PT ;  /* 0x000000db25047276 */ /* 0x000fe200078100d4 */
[----:B------:R1:W-:Y:S01]  /*1b360*/  MUFU.EX2 R24, R3 ;  /* 0x0000000300187308 */ /* 0x0003e20000000800 */
[----:B------:R-:W-:Y:S01]  /*1b370*/  @!P1 HFMA2.BF16_V2 R42, -RZ.H0_H0, RZ.H0_H0, -R247.H0_H0 ;  /* 0x200000ffff2a9231 */ /* 0x000fe200003409f7 */
[----:B------:R-:W-:Y:S01]  /*1b380*/  PRMT R136, R247, 0x5410, R250 ;  /* 0x00005410f7887816 */ /* 0x000fe200000000fa */
[----:B------:R-:W-:Y:S01]  /*1b390*/  @P0 HFMA2.BF16_V2 R41, -RZ.H0_H0, RZ.H0_H0, -R250.H0_H0 ;  /* 0x200000ffff290231 */ /* 0x000fe200003409fa */
[----:B-1----:R-:W-:Y:S01]  /*1b3a0*/  FMNMX3.FTZ R3, R4, R226, R206, !PT ;  /* 0x000000e204037276 */ /* 0x002fe200078100ce */
[----:B------:R-:W-:-:S03]  /*1b3b0*/  FFMA.FTZ R4, R119, UR37, -R0 ;  /* 0x0000002577047c23 */ /* 0x000fc60008010800 */
[----:B------:R-:W-:Y:S01]  /*1b3c0*/  FMNMX3.FTZ R3, R3, R203, R199, !PT ;  /* 0x000000cb03037276 */ /* 0x000fe200078100c7 */
[----:B------:R1:W2:Y:S01]  /*1b3d0*/  MUFU.EX2 R15, R4 ;  /* 0x00000004000f7308 */ /* 0x0002a20000000800 */
[----:B------:R-:W-:Y:S02]  /*1b3e0*/  @!P1 PRMT R247, R42, 0x5410, RZ ;  /* 0x000054102af79816 */ /* 0x000fe400000000ff */
[----:B------:R-:W-:Y:S02]  /*1b3f0*/  @P0 PRMT R250, R41, 0x5410, RZ ;  /* 0x0000541029fa0816 */ /* 0x000fe400000000ff */
[----:B-1----:R-:W-:Y:S02]  /*1b400*/  FMNMX3.FTZ R4, R3, R195, R191, !PT ;  /* 0x000000c303047276 */ /* 0x002fe400078100bf */
[----:B------:R-:W-:Y:S02]  /*1b410*/  PRMT R3, R28, 0x7772, RZ ;  /* 0x000077721c037816 */ /* 0x000fe400000000ff */
[----:B------:R-:W-:-:S02]  /*1b420*/  FMNMX3.FTZ R4, R4, R184, R179, !PT ;  /* 0x000000b804047276 */ /* 0x000fc400078100b3 */
[----:B------:R-:W-:Y:S02]  /*1b430*/  ISETP.GT.U32.AND P1, PT, R3, UR36, PT ;  /* 0x0000002403007c0c */ /* 0x000fe4000bf24070 */
[----:B------:R-:W-:-:S04]  /*1b440*/  PRMT R3, R28, 0x7773, RZ ;  /* 0x000077731c037816 */ /* 0x000fc800000000ff */
[----:B------:R-:W-:Y:S02]  /*1b450*/  ISETP.GT.U32.AND P0, PT, R3, UR36, PT ;  /* 0x0000002403007c0c */ /* 0x000fe4000bf04070 */
[----:B------:R-:W-:-:S04]  /*1b460*/  FMNMX3.FTZ R3, R4, R175, R171, !PT ;  /* 0x000000af04037276 */ /* 0x000fc800078100ab */
[----:B------:R-:W-:Y:S02]  /*1b470*/  FMNMX3.FTZ R3, R3, R168, R133, !PT ;  /* 0x000000a803037276 */ /* 0x000fe40007810085 */
[----:B--2---:R-:W-:Y:S02]  /*1b480*/  F2FP.BF16.F32.PACK_AB R4, R15, R24 ;  /* 0x000000180f04723e */ /* 0x004fe400000010ff */
[----:B------:R-:W-:Y:S02]  /*1b490*/  FMNMX3.FTZ R3, R3, R129, R125, !PT ;  /* 0x0000008103037276 */ /* 0x000fe4000781007d */
[C---:B------:R-:W-:Y:S02]  /*1b4a0*/  PRMT R244, R4.reuse, 0x7610, R244 ;  /* 0x0000761004f47816 */ /* 0x040fe400000000f4 */
[----:B------:R-:W-:Y:S02]  /*1b4b0*/  PRMT R243, R4, 0x7632, R243 ;  /* 0x0000763204f37816 */ /* 0x000fe400000000f3 */
[----:B------:R-:W-:-:S02]  /*1b4c0*/  FMNMX3.FTZ R4, R3, R121, R115, !PT ;  /* 0x0000007903047276 */ /* 0x000fc40007810073 */
[----:B------:R-:W-:Y:S02]  /*1b4d0*/  PRMT R3, R95, 0x7632, R3 ;  /* 0x000076325f037816 */ /* 0x000fe40000000003 */
[----:B------:R-:W-:Y:S02]  /*1b4e0*/  FMNMX3.FTZ R4, R4, R93, R90, !PT ;  /* 0x0000005d04047276 */ /* 0x000fe4000781005a */
[----:B------:R-:W-:-:S04]  /*1b4f0*/  LOP3.LUT R3, R3, 0xff, RZ, 0xc0, !PT ;  /* 0x000000ff03037812 */ /* 0x000fc800078ec0ff */
[----:B------:R-:W-:Y:S02]  /*1b500*/  ISETP.LE.U32.AND P5, PT, R3, UR36, PT ;  /* 0x0000002403007c0c */ /* 0x000fe4000bfa3070 */
[----:B------:R-:W-:Y:S01]  /*1b510*/  FMNMX3.FTZ R3, R4, R88, R85, !PT ;  /* 0x0000005804037276 */ /* 0x000fe20007810055 */
[----:B------:R-:W-:-:S03]  /*1b520*/  FFMA.FTZ R4, R126, UR37, -R2 ;  /* 0x000000257e047c23 */ /* 0x000fc60008010802 */
[----:B------:R-:W-:Y:S01]  /*1b530*/  FMNMX3.FTZ R3, R3, R79, R76, !PT ;  /* 0x0000004f03037276 */ /* 0x000fe2000781004c */
[----:B------:R1:W-:Y:S03]  /*1b540*/  MUFU.EX2 R34, R4 ;  /* 0x0000000400227308 */ /* 0x0003e60000000800 */
[----:B------:R-:W-:Y:S01]  /*1b550*/  FMNMX3.FTZ R3, R3, R72, R68, !PT ;  /* 0x0000004803037276 */ /* 0x000fe20007810044 */
[----:B------:R-:W-:Y:S03]  /*1b560*/  STL [R1+0x8], R9 ;  /* 0x0000080901007387 */ /* 0x000fe60000100800 */
[----:B------:R-:W-:Y:S01]  /*1b570*/  FMNMX3.FTZ R3, R3, R65, R62, !PT ;  /* 0x0000004103037276 */ /* 0x000fe2000781003e */
[----:B------:R-:W-:Y:S01]  /*1b580*/  STL [R1], R8 ;  /* 0x0000000801007387 */ /* 0x000fe20000100800 */
[----:B------:R-:W-:-:S03]  /*1b590*/  @P0 HFMA2.BF16_V2 R53, -RZ.H0_H0, RZ.H0_H0, -R243.H0_H0 ;  /* 0x200000ffff350231 */ /* 0x000fc600003409f3 */
[----:B------:R-:W-:Y:S01]  /*1b5a0*/  STL [R1+0x3e4], R249 ;  /* 0x0003e4f901007387 */ /* 0x000fe20000100800 */
[----:B-1----:R-:W-:-:S03]  /*1b5b0*/  FFMA.FTZ R4, R122, UR37, -R2 ;  /* 0x000000257a047c23 */ /* 0x002fc60008010802 */
[----:B------:R-:W-:Y:S01]  /*1b5c0*/  STL [R1+0x3e0], R248 ;  /* 0x0003e0f801007387 */ /* 0x000fe20000100800 */
[----:B------:R1:W2:Y:S03]  /*1b5d0*/  MUFU.EX2 R109, R4 ;  /* 0x00000004006d7308 */ /* 0x0002a60000000800 */
[----:B------:R-:W-:Y:S04]  /*1b5e0*/  STL [R1+0x3d0], R247 ;  /* 0x0003d0f701007387 */ /* 0x000fe80000100800 */
[----:B------:R3:W-:Y:S01]  /*1b5f0*/  STL [R1+0x3d4], R250 ;  /* 0x0003d4fa01007387 */ /* 0x0007e20000100800 */
[----:B-1----:R-:W-:Y:S02]  /*1b600*/  FMNMX3.FTZ R4, R3, R59, R56, !PT ;  /* 0x0000003b03047276 */ /* 0x002fe40007810038 */
[----:B------:R-:W-:-:S02]  /*1b610*/  LOP3.LUT R3, R83, 0xff, RZ, 0xc0, !PT ;  /* 0x000000ff53037812 */ /* 0x000fc400078ec0ff */
[----:B---3--:R-:W-:Y:S02]  /*1b620*/  PRMT R250, R244, 0x5410, R243 ;  /* 0x00005410f4fa7816 */ /* 0x008fe400000000f3 */
[----:B------:R-:W-:Y:S02]  /*1b630*/  @P0 PRMT R243, R53, 0x5410, RZ ;  /* 0x0000541035f30816 */ /* 0x000fe400000000ff */
[----:B------:R-:W-:Y:S02]  /*1b640*/  ISETP.LE.U32.AND P0, PT, R3, UR36, PT ;  /* 0x0000002403007c0c */ /* 0x000fe4000bf03070 */
[----:B------:R-:W-:Y:S02]  /*1b650*/  FMNMX3.FTZ R3, R4, R51, R50, !PT ;  /* 0x0000003304037276 */ /* 0x000fe40007810032 */
[----:B------:R-:W-:-:S04]  /*1b660*/  FMNMX3.FTZ R4, R36, R234, R232, !PT ;  /* 0x000000ea24047276 */ /* 0x000fc800078100e8 */
[----:B------:R-:W-:-:S04]  /*1b670*/  FMNMX3.FTZ R4, R4, R235, R233, !PT ;  /* 0x000000eb04047276 */ /* 0x000fc800078100e9 */
[----:B------:R-:W-:-:S04]  /*1b680*/  FMNMX3.FTZ R4, R4, R231, R228, !PT ;  /* 0x000000e704047276 */ /* 0x000fc800078100e4 */
[----:B------:R-:W-:Y:S02]  /*1b690*/  FMNMX3.FTZ R5, R4, R224, R207, !PT ;  /* 0x000000e004057276 */ /* 0x000fe400078100cf */
[----:B------:R-:W-:Y:S02]  /*1b6a0*/  LOP3.LUT R4, R95, 0xffff, RZ, 0xc0, !PT ;  /* 0x0000ffff5f047812 */ /* 0x000fe400078ec0ff */
[----:B------:R-:W-:Y:S02]  /*1b6b0*/  FMNMX3.FTZ R5, R5, R202, R198, !PT ;  /* 0x000000ca05057276 */ /* 0x000fe400078100c6 */
[----:B------:R-:W-:Y:S02]  /*1b6c0*/  SHF.R.U32.HI R4, RZ, 0x8, R4 ;  /* 0x00000008ff047819 */ /* 0x000fe40000011604 */
[----:B------:R-:W-:Y:S02]  /*1b6d0*/  FMNMX3.FTZ R5, R5, R194, R192, !PT ;  /* 0x000000c205057276 */ /* 0x000fe400078100c0 */
[----:B------:R-:W-:-:S02]  /*1b6e0*/  LOP3.LUT R4, R4, 0xffff, RZ, 0xc0, !PT ;  /* 0x0000ffff04047812 */ /* 0x000fc400078ec0ff */
[----:B--2---:R-:W-:Y:S02]  /*1b6f0*/  F2FP.BF16.F32.PACK_AB R6, R109, R34 ;  /* 0x000000226d06723e */ /* 0x004fe400000010ff */
[----:B------:R-:W-:Y:S02]  /*1b700*/  ISETP.LE.U32.AND P4, PT, R4, UR36, PT ;  /* 0x0000002404007c0c */ /* 0x000fe4000bf83070 */
[----:B------:R-:W-:Y:S02]  /*1b710*/  FMNMX3.FTZ R4, R5, R183, R178, !PT ;  /* 0x000000b705047276 */ /* 0x000fe400078100b2 */
[C---:B------:R-:W-:Y:S02]  /*1b720*/  PRMT R246, R6.reuse, 0x7610, R246 ;  /* 0x0000761006f67816 */ /* 0x040fe400000000f6 */
[----:B------:R-:W-:Y:S01]  /*1b730*/  PRMT R245, R6, 0x7632, R245 ;  /* 0x0000763206f57816 */ /* 0x000fe200000000f5 */
[----:B------:R-:W-:Y:S01]  /*1b740*/  FFMA.FTZ R5, R169, UR37, -R0 ;  /* 0x00000025a9057c23 */ /* 0x000fe20008010800 */
[----:B------:R-:W-:Y:S01]  /*1b750*/  FMNMX3.FTZ R6, R4, R174, R170, !PT ;  /* 0x000000ae04067276 */ /* 0x000fe200078100aa */
[----:B------:R-:W-:-:S02]  /*1b760*/  FFMA.FTZ R4, R132, UR37, -R0 ;  /* 0x0000002584047c23 */ /* 0x000fc40008010800 */
[----:B------:R-:W-:Y:S01]  /*1b770*/  MUFU.EX2 R23, R5 ;  /* 0x0000000500177308 */ /* 0x000fe20000000800 */
[----:B------:R-:W-:-:S07]  /*1b780*/  @!P0 HFMA2.BF16_V2 R69, -RZ.H0_H0, RZ.H0_H0, -R246.H0_H0 ;  /* 0x200000ffff458231 */ /* 0x000fce00003409f6 */
[----:B------:R1:W2:Y:S01]  /*1b790*/  MUFU.EX2 R29, R4 ;  /* 0x00000004001d7308 */ /* 0x0002a20000000800 */
[----:B------:R-:W-:Y:S02]  /*1b7a0*/  PRMT R161, R246, 0x5410, R245 ;  /* 0x00005410f6a17816 */ /* 0x000fe400000000f5 */
[----:B------:R-:W-:Y:S02]  /*1b7b0*/  @!P0 PRMT R246, R69, 0x5410, RZ ;  /* 0x0000541045f68816 */ /* 0x000fe400000000ff */
[----:B-1----:R-:W-:-:S04]  /*1b7c0*/  SHF.R.U32.HI R4, RZ, 0x18, R83 ;  /* 0x00000018ff047819 */ /* 0x002fc80000011653 */
[----:B------:R-:W-:Y:S01]  /*1b7d0*/  ISETP.LE.U32.AND P0, PT, R4, UR36, PT ;  /* 0x0000002404007c0c */ /* 0x000fe2000bf03070 */
[----:B------:R-:W-:Y:S01]  /*1b7e0*/  FADD.FTZ R4, R38, -R12 ;  /* 0x8000000c26047221 */ /* 0x000fe20000010000 */
[----:B--2---:R-:W-:-:S03]  /*1b7f0*/  F2FP.BF16.F32.PACK_AB R5, R29, R23 ;  /* 0x000000171d05723e */ /* 0x004fc600000010ff */
[----:B------:R-:W-:Y:S01]  /*1b800*/  FMUL.FTZ R4, R4, UR37 ;  /* 0x0000002504047c20 */ /* 0x000fe20008410000 */
[----:B------:R-:W-:Y:S01]  /*1b810*/  @P1 HFMA2.BF16_V2 R52, -RZ.H0_H0, RZ.H0_H0, -R244.H0_H0 ;  /* 0x200000ffff341231 */ /* 0x000fe200003409f4 */
[----:B------:R-:W-:Y:S02]  /*1b820*/  PRMT R242, R5, 0x7610, R242 ;  /* 0x0000761005f27816 */ /* 0x000fe400000000f2 */
[----:B------:R-:W4:Y:S01]  /*1b830*/  MUFU.EX2 R69, R4 ;  /* 0x0000000400457308 */ /* 0x000f220000000800 */
[--C-:B------:R-:W-:Y:S01]  /*1b840*/  FFMA.FTZ R67, R54, UR37, -R0.reuse ;  /* 0x0000002536437c23 */ /* 0x100fe20008010800 */
[----:B------:R-:W-:Y:S01]  /*1b850*/  FFMA.FTZ R53, R57, UR37, -R0 ;  /* 0x0000002539357c23 */ /* 0x000fe20008010800 */
[----:B------:R-:W-:Y:S01]  /*1b860*/  @!P2 HFMA2.BF16_V2 R54, -RZ.H0_H0, RZ.H0_H0, -R245.H0_H0 ;  /* 0x200000ffff36a231 */ /* 0x000fe200003409f5 */
[----:B------:R-:W-:Y:S01]  /*1b870*/  @P1 PRMT R244, R52, 0x5410, RZ ;  /* 0x0000541034f41816 */ /* 0x000fe200000000ff */
[----:B------:R-:W-:Y:S01]  /*1b880*/  @!P3 HFMA2.BF16_V2 R57, -RZ.H0_H0, RZ.H0_H0, -R242.H0_H0 ;  /* 0x200000ffff39b231 */ /* 0x000fe200003409f2 */
[----:B------:R-:W-:Y:S01]  /*1b890*/  PRMT R240, R5, 0x7632, R240 ;  /* 0x0000763205f07816 */ /* 0x000fe200000000f0 */
[----:B------:R-:W-:Y:S01]  /*1b8a0*/  STL [R1+0x350], R241 ;  /* 0x000350f101007387 */ /* 0x000fe20000100800 */
[----:B------:R-:W-:-:S02]  /*1b8b0*/  @!P2 PRMT R245, R54, 0x5410, RZ ;  /* 0x0000541036f5a816 */ /* 0x000fc400000000ff */
[----:B------:R-:W-:Y:S01]  /*1b8c0*/  PRMT R248, R242, 0x5410, R240 ;  /* 0x00005410f2f87816 */ /* 0x000fe200000000f0 */
[----:B------:R-:W-:Y:S01]  /*1b8d0*/  STL [R1+0x3cc], R244 ;  /* 0x0003ccf401007387 */ /* 0x000fe20000100800 */
[----:B------:R-:W-:Y:S01]  /*1b8e0*/  @!P3 PRMT R242, R57, 0x5410, RZ ;  /* 0x0000541039f2b816 */ /* 0x000fe200000000ff */
[--C-:B------:R-:W-:Y:S02]  /*1b8f0*/  FFMA.FTZ R8, R130, UR37, -R0.reuse ;  /* 0x0000002582087c23 */ /* 0x100fe40008010800 */
[----:B------:R-:W-:Y:S01]  /*1b900*/  STL [R1+0x3e8], R243 ;  /* 0x0003e8f301007387 */ /* 0x000fe20000100800 */
[--C-:B------:R-:W-:Y:S01]  /*1b910*/  FFMA.FTZ R9, R128, UR37, -R0.reuse ;  /* 0x0000002580097c23 */ /* 0x100fe20008010800 */
[--C-:B------:R-:W-:Y:S01]  /*1b920*/  FFMA.FTZ R52, R55, UR37, -R0.reuse ;  /* 0x0000002537347c23 */ /* 0x100fe20008010800 */
[--C-:B------:R-:W-:Y:S01]  /*1b930*/  FFMA.FTZ R64, R47, UR37, -R0.reuse ;  /* 0x000000252f407c23 */ /* 0x100fe20008010800 */
[----:B------:R-:W-:Y:S01]  /*1b940*/  STL [R1+0x3b4], R246 ;  /* 0x0003b4f601007387 */ /* 0x000fe20000100800 */
[--C-:B------:R-:W-:Y:S01]  /*1b950*/  FFMA.FTZ R89, R46, UR37, -R0.reuse ;  /* 0x000000252e597c23 */ /* 0x100fe20008010800 */
[----:B------:R-:W-:Y:S01]  /*1b960*/  FFMA.FTZ R86, R43, UR37, -R0 ;  /* 0x000000252b567c23 */ /* 0x000fe20008010800 */
[----:B------:R-:W-:Y:S01]  /*1b970*/  FMNMX3.FTZ R0, R6, R134, R131, !PT ;  /* 0x0000008606007276 */ /* 0x000fe20007810083 */
[----:B------:R-:W-:Y:S01]  /*1b980*/  STL.64 [R1+0x428], R82 ;  /* 0x0004285201007387 */ /* 0x000fe20000100a00 */
[----:B----4-:R-:W-:-:S03]  /*1b990*/  FFMA.FTZ R6, R218, R69, R173 ;  /* 0x00000045da067223 */ /* 0x010fc600000100ad */
[----:B------:R-:W-:Y:S04]  /*1b9a0*/  STL [R1+0x3b8], R245 ;  /* 0x0003b8f501007387 */ /* 0x000fe80000100800 */
[----:B------:R-:W-:Y:S04]  /*1b9b0*/  STL [R1+0x3bc], R242 ;  /* 0x0003bcf201007387 */ /* 0x000fe80000100800 */
[----:B------:R-:W2:Y:S04]  /*1b9c0*/  LDL.LU R218, [R1+0x318] ;  /* 0x0003180001da7983 */ /* 0x000ea80000300800 */
[----:B------:R-:W1:Y:S01]  /*1b9d0*/  SHFL.BFLY PT, R7, R3, 0x2, 0x1f ;  /* 0x0c401f0003077f89 */ /* 0x000e6200000e0000 */
[----:B------:R-:W-:-:S04]  /*1b9e0*/  FMNMX3.FTZ R0, R0, R127, R101, !PT ;  /* 0x0000007f00007276 */ /* 0x000fc80007810065 */
[----:B------:R-:W-:Y:S02]  /*1b9f0*/  FMNMX3.FTZ R0, R0, R96, R92, !PT ;  /* 0x0000006000007276 */ /* 0x000fe4000781005c */
[----:B-1----:R-:W-:-:S05]  /*1ba00*/  FMNMX.FTZ R3, R3, R7, !PT ;  /* 0x0000000703037209 */ /* 0x002fca0007810000 */
[----:B------:R-:W1:Y:S01]  /*1ba10*/  SHFL.BFLY PT, R7, R3, 0x1, 0x1f ;  /* 0x0c201f0003077f89 */ /* 0x000e6200000e0000 */
[----:B------:R-:W-:-:S04]  /*1ba20*/  FMNMX3.FTZ R0, R0, R91, R87, !PT ;  /* 0x0000005b00007276 */ /* 0x000fc80007810057 */
[----:B------:R-:W-:Y:S01]  /*1ba30*/  FMNMX3.FTZ R0, R0, R84, R78, !PT ;  /* 0x0000005400007276 */ /* 0x000fe2000781004e */
[----:B------:R-:W-:Y:S01]  /*1ba40*/  FFMA.FTZ R4, R176, UR37, -R2 ;  /* 0x00000025b0047c23 */ /* 0x000fe20008010802 */
[----:B-1----:R-:W-:Y:S02]  /*1ba50*/  FMNMX.FTZ R180, R3, R7, !PT ;  /* 0x0000000703b47209 */ /* 0x002fe40007810000 */
[----:B------:R-:W-:-:S04]  /*1ba60*/  FMNMX3.FTZ R3, R0, R73, R70, !PT ;  /* 0x0000004900037276 */ /* 0x000fc80007810046 */
[----:B------:R-:W-:-:S04]  /*1ba70*/  FMNMX3.FTZ R3, R3, R66, R63, !PT ;  /* 0x0000004203037276 */ /* 0x000fc8000781003f */
[----:B------:R-:W-:Y:S01]  /*1ba80*/  FMNMX3.FTZ R3, R3, R60, R58, !PT ;  /* 0x0000003c03037276 */ /* 0x000fe2000781003a */
[----:B------:R1:W-:Y:S04]  /*1ba90*/  MUFU.EX2 R94, R4 ;  /* 0x00000004005e7308 */ /* 0x0003e80000000800 */
[----:B------:R-:W3:Y:S01]  /*1baa0*/  SHFL.BFLY PT, R5, R3, 0x2, 0x1f ;  /* 0x0c401f0003057f89 */ /* 0x000ee200000e0000 */
[C---:B------:R-:W-:Y:S01]  /*1bab0*/  FMUL.FTZ R0, R180.reuse, UR37 ;  /* 0x00000025b4007c20 */ /* 0x040fe20008410000 */
[----:B------:R-:W-:Y:S01]  /*1bac0*/  FSETP.NEU.FTZ.AND P1, PT, R180, -INF , PT ;  /* 0xff800000b400780b */ /* 0x000fe20003f3d000 */
[----:B-1----:R-:W-:-:S04]  /*1bad0*/  FFMA.FTZ R4, R172, UR37, -R2 ;  /* 0x00000025ac047c23 */ /* 0x002fc80008010802 */
[----:B------:R-:W1:Y:S01]  /*1bae0*/  MUFU.EX2 R107, R4 ;  /* 0x00000004006b7308 */ /* 0x000e620000000800 */
        /* <DEDUP_REMOVED lines=33> */
[----:B------:R-:W-:Y:S01]  /*1bd00*/  PRMT R0, R210, 0x7771, RZ ;  /* 0x00007771d2007816 */ /* 0x000fe200000000ff */
[----:B------:R-:W-:Y:S01]  /*1bd10*/  MUFU.EX2 R21, R8 ;  /* 0x0000000800157308 */ /* 0x000fe20000000800 */
[----:B------:R-:W-:-:S02]  /*1bd20*/  FSETP.NEU.FTZ.AND P1, PT, R193, -INF , PT ;  /* 0xff800000c100780b */ /* 0x000fc40003f3d000 */
[----:B------:R-:W-:Y:S02]  /*1bd30*/  ISETP.GT.U32.AND P2, PT, R0, UR36, PT ;  /* 0x0000002400007c0c */ /* 0x000fe4000bf44070 */
[----:B---3--:R-:W-:Y:S02]  /*1bd40*/  FMNMX.FTZ R0, R3, R5, !PT ;  /* 0x0000000503007209 */ /* 0x008fe40007810000 */
[----:B-1----:R-:W-:Y:S01]  /*1bd50*/  F2FP.BF16.F32.PACK_AB R3, R107, R94 ;  /* 0x0000005e6b03723e */ /* 0x002fe200000010ff */
[----:B------:R-:W1:Y:S01]  /*1bd60*/  MUFU.EX2 R22, R9 ;  /* 0x0000000900167308 */ /* 0x000e620000000800 */
[----:B------:R-:W-:Y:S02]  /*1bd70*/  FSEL R4, R193, RZ, P1 ;  /* 0x000000ffc1047208 */ /* 0x000fe40000800000 */
[C---:B------:R-:W-:Y:S02]  /*1bd80*/  PRMT R238, R3.reuse, 0x7610, R238 ;  /* 0x0000761003ee7816 */ /* 0x040fe400000000ee */
[----:B------:R-:W-:Y:S01]  /*1bd90*/  PRMT R239, R3, 0x7632, R239 ;  /* 0x0000763203ef7816 */ /* 0x000fe200000000ef */
[----:B------:R-:W3:Y:S01]  /*1bda0*/  SHFL.BFLY PT, R5, R0, 0x1, 0x1f ;  /* 0x0c201f0000057f89 */ /* 0x000ee200000e0000 */
[----:B------:R-:W-:Y:S01]  /*1bdb0*/  PRMT R3, R210, 0x7772, RZ ;  /* 0x00007772d2037816 */ /* 0x000fe200000000ff */
[----:B------:R-:W-:-:S02]  /*1bdc0*/  @!P0 HFMA2.BF16_V2 R61, -RZ.H0_H0, RZ.H0_H0, -R240.H0_H0 ;  /* 0x200000ffff3d8231 */ /* 0x000fc400003409f0 */
[----:B------:R-:W-:Y:S01]  /*1bdd0*/  FADD.FTZ R4, R39, -R4 ;  /* 0x8000000427047221 */ /* 0x000fe20000010000 */
[----:B------:R-:W-:Y:S02]  /*1bde0*/  ISETP.GT.U32.AND P1, PT, R3, UR36, PT ;  /* 0x0000002403007c0c */ /* 0x000fe4000bf24070 */
[----:B------:R-:W-:Y:S01]  /*1bdf0*/  PRMT R3, R210, 0x7773, RZ ;  /* 0x00007773d2037816 */ /* 0x000fe200000000ff */
[----:B------:R-:W-:Y:S01]  /*1be00*/  FMUL.FTZ R4, R4, UR37 ;  /* 0x0000002504047c20 */ /* 0x000fe20008410000 */
[----:B------:R-:W-:Y:S02]  /*1be10*/  @!P0 PRMT R240, R61, 0x5410, RZ ;  /* 0x000054103df08816 */ /* 0x000fe400000000ff */
[----:B------:R-:W-:Y:S01]  /*1be20*/  ISETP.GT.U32.AND P0, PT, R3, UR36, PT ;  /* 0x0000002403007c0c */ /* 0x000fe2000bf04070 */
[----:B------:R1:W2:Y:S01]  /*1be30*/  MUFU.EX2 R80, R4 ;  /* 0x0000000400507308 */ /* 0x0002a20000000800 */
[----:B------:R-:W-:-:S05]  /*1be40*/  IMAD.MOV.U32 R3, RZ, RZ, R74 ;  /* 0x000000ffff037224 */ /* 0x000fca00078e004a */
[----:B------:R-:W-:Y:S02]  /*1be50*/  LOP3.LUT R3, R3, 0xff, RZ, 0xc0, !PT ;  /* 0x000000ff03037812 */ /* 0x000fe400078ec0ff */
[----:B-1----:R-:W-:-:S04]  /*1be60*/  F2FP.BF16.F32.PACK_AB R4, R22, R21 ;  /* 0x000000151604723e */ /* 0x002fc800000010ff */
[C---:B------:R-:W-:Y:S02]  /*1be70*/  PRMT R236, R4.reuse, 0x7632, R236 ;  /* 0x0000763204ec7816 */ /* 0x040fe400000000ec */
[----:B------:R-:W-:Y:S02]  /*1be80*/  PRMT R237, R4, 0x7610, R237 ;  /* 0x0000761004ed7816 */ /* 0x000fe400000000ed */
[----:B------:R-:W-:Y:S01]  /*1be90*/  ISETP.LE.U32.AND P3, PT, R3, UR36, PT ;  /* 0x0000002403007c0c */ /* 0x000fe2000bf63070 */
[----:B------:R-:W-:Y:S01]  /*1bea0*/  @P0 HFMA2.BF16_V2 R47, -RZ.H0_H0, RZ.H0_H0, -R236.H0_H0 ;  /* 0x200000ffff2f0231 */ /* 0x000fe200003409ec */
[----:B------:R-:W-:Y:S02]  /*1beb0*/  LOP3.LUT R3, R95, 0xff, RZ, 0xc0, !PT ;  /* 0x000000ff5f037812 */ /* 0x000fe400078ec0ff */
[----:B---3--:R-:W-:Y:S02]  /*1bec0*/  FMNMX.FTZ R171, R0, R5, !PT ;  /* 0x0000000500ab7209 */ /* 0x008fe40007810000 */
[----:B------:R-:W-:-:S02]  /*1bed0*/  PRMT R0, R237, 0x5410, R236 ;  /* 0x00005410ed007816 */ /* 0x000fc400000000ec */
[----:B------:R-:W-:Y:S02]  /*1bee0*/  @P0 PRMT R236, R47, 0x5410, RZ ;  /* 0x000054102fec0816 */ /* 0x000fe400000000ff */
[----:B------:R-:W-:Y:S01]  /*1bef0*/  ISETP.LE.U32.AND P0, PT, R3, UR36, PT ;  /* 0x0000002403007c0c */ /* 0x000fe2000bf03070 */
[----:B------:R-:W-:Y:S01]  /*1bf00*/  FFMA.FTZ R3, R190, UR37, -R2 ;  /* 0x00000025be037c23 */ /* 0x000fe20008010802 */
[----:B------:R-:W-:Y:S02]  /*1bf10*/  @!P6 HFMA2.BF16_V2 R39, -RZ.H0_H0, RZ.H0_H0, -R238.H0_H0 ;  /* 0x200000ffff27e231 */ /* 0x000fe400003409ee */
[----:B------:R-:W-:Y:S01]  /*1bf20*/  @P2 HFMA2.BF16_V2 R38, -RZ.H0_H0, RZ.H0_H0, -R239.H0_H0 ;  /* 0x200000ffff262231 */ /* 0x000fe200003409ef */
[----:B------:R1:W-:Y:S01]  /*1bf30*/  MUFU.EX2 R61, R3 ;  /* 0x00000003003d7308 */ /* 0x0003e20000000800 */
[----:B------:R-:W-:Y:S02]  /*1bf40*/  PRMT R137, R238, 0x5410, R239 ;  /* 0x00005410ee897816 */ /* 0x000fe400000000ef */
[----:B------:R-:W-:Y:S01]  /*1bf50*/  @!P6 PRMT R238, R39, 0x5410, RZ ;  /* 0x0000541027eee816 */ /* 0x000fe200000000ff */
[----:B------:R-:W-:Y:S01]  /*1bf60*/  STL [R1+0x3c0], R240 ;  /* 0x0003c0f001007387 */ /* 0x000fe20000100800 */
[----:B------:R-:W-:-:S03]  /*1bf70*/  @P2 PRMT R239, R38, 0x5410, RZ ;  /* 0x0000541026ef2816 */ /* 0x000fc600000000ff */
[----:B------:R-:W-:Y:S04]  /*1bf80*/  STL [R1+0x354], R193 ;  /* 0x000354c101007387 */ /* 0x000fe80000100800 */
[----:B------:R-:W3:Y:S01]  /*1bf90*/  LDL.LU.64 R210, [R1+0x4d0] ;  /* 0x0004d00001d27983 */ /* 0x000ee20000300a00 */
[----:B-1----:R-:W-:-:S03]  /*1bfa0*/  FFMA.FTZ R3, R182, UR37, -R2 ;  /* 0x00000025b6037c23 */ /* 0x002fc60008010802 */
[----:B------:R-:W-:Y:S01]  /*1bfb0*/  STL [R1+0x3b0], R238 ;  /* 0x0003b0ee01007387 */ /* 0x000fe20000100800 */
[----:B------:R-:W1:Y:S03]  /*1bfc0*/  MUFU.EX2 R47, R3 ;  /* 0x00000003002f7308 */ /* 0x000e660000000800 */
[----:B------:R-:W-:Y:S01]  /*1bfd0*/  STL [R1+0x3c4], R239 ;  /* 0x0003c4ef01007387 */ /* 0x000fe20000100800 */
[----:B------:R-:W-:-:S03]  /*1bfe0*/  FSETP.NEU.FTZ.AND P6, PT, R171, -INF , PT ;  /* 0xff800000ab00780b */ /* 0x000fc60003fdd000 */
[----:B------:R4:W-:Y:S01]  /*1bff0*/  STL [R1+0x1a8], R0 ;  /* 0x0001a80001007387 */ /* 0x0009e20000100800 */
[----:B------:R-:W-:Y:S02]  /*1c000*/  @P1 HFMA2.BF16_V2 R50, -RZ.H0_H0, RZ.H0_H0, -R237.H0_H0 ;  /* 0x200000ffff321231 */ /* 0x000fe400003409ed */
[----:B------:R-:W-:Y:S01]  /*1c010*/  IMAD.MOV.U32 R31, RZ, RZ, R44 ;  /* 0x000000ffff1f7224 */ /* 0x000fe200078e002c */
[----:B------:R-:W-:Y:S02]  /*1c020*/  MUFU.EX2 R20, R10 ;  /* 0x0000000a00147308 */ /* 0x000fe40000000800 */
[----:B------:R-:W-:Y:S01]  /*1c030*/  @P1 PRMT R237, R50, 0x5410, RZ ;  /* 0x0000541032ed1816 */ /* 0x000fe200000000ff */
[----:B------:R-:W-:-:S05]  /*1c040*/  IMAD.MOV.U32 R249, RZ, RZ, R31 ;  /* 0x000000fffff97224 */ /* 0x000fca00078e001f */
[----:B------:R-:W1:Y:S01]  /*1c050*/  MUFU.EX2 R31, R11 ;  /* 0x0000000b001f7308 */ /* 0x000e620000000800 */
[----:B----4-:R-:W-:-:S05]  /*1c060*/  FMUL.FTZ R0, R171, UR37 ;  /* 0x00000025ab007c20 */ /* 0x010fca0008410000 */
        /* <DEDUP_REMOVED lines=31> */
[----:B--2---:R-:W-:Y:S01]  /*1c260*/  FFMA.FTZ R4, R218, R80, R141 ;  /* 0x00000050da047223 */ /* 0x004fe2000001008d */
[--C-:B------:R-:W-:Y:S01]  /*1c270*/  FFMA.FTZ R218, R84, UR37, -R0.reuse ;  /* 0x0000002554da7c23 */ /* 0x100fe20008010800 */
[----:B------:R-:W-:Y:S01]  /*1c280*/  FFMA.FTZ R141, R58, UR37, -R0 ;  /* 0x000000253a8d7c23 */ /* 0x000fe20008010800 */
[----:B-1----:R-:W-:-:S04]  /*1c290*/  F2FP.BF16.F32.PACK_AB R0, R47, R61 ;  /* 0x0000003d2f00723e */ /* 0x002fc800000010ff */
[C---:B------:R-:W-:Y:S02]  /*1c2a0*/  PRMT R233, R0.reuse, 0x7610, R233 ;  /* 0x0000761000e97816 */ /* 0x040fe400000000e9 */
[----:B------:R-:W-:-:S03]  /*1c2b0*/  PRMT R234, R0, 0x7632, R234 ;  /* 0x0000763200ea7816 */ /* 0x000fc600000000ea */
[----:B------:R-:W-:Y:S01]  /*1c2c0*/  @!P0 HFMA2.BF16_V2 R46, -RZ.H0_H0, RZ.H0_H0, -R233.H0_H0 ;  /* 0x200000ffff2e8231 */ /* 0x000fe200003409e9 */
[----:B------:R-:W-:Y:S02]  /*1c2d0*/  SHF.R.U32.HI R0, RZ, 0x18, R95 ;  /* 0x00000018ff007819 */ /* 0x000fe4000001165f */
[----:B------:R-:W-:Y:S02]  /*1c2e0*/  PRMT R3, R233, 0x5410, R234 ;  /* 0x00005410e9037816 */ /* 0x000fe400000000ea */
[----:B------:R-:W-:Y:S02]  /*1c2f0*/  @!P0 PRMT R233, R46, 0x5410, RZ ;  /* 0x000054102ee98816 */ /* 0x000fe400000000ff */
[----:B------:R-:W-:Y:S02]  /*1c300*/  ISETP.LE.U32.AND P0, PT, R0, UR36, PT ;  /* 0x0000002400007c0c */ /* 0x000fe4000bf03070 */
[----:B------:R-:W-:Y:S01]  /*1c310*/  F2FP.BF16.F32.PACK_AB R0, R31, R20 ;  /* 0x000000141f00723e */ /* 0x000fe200000010ff */
[----:B------:R-:W-:-:S03]  /*1c320*/  @!P4 HFMA2.BF16_V2 R43, -RZ.H0_H0, RZ.H0_H0, -R234.H0_H0 ;  /* 0x200000ffff2bc231 */ /* 0x000fc600003409ea */
[C---:B------:R-:W-:Y:S02]  /*1c330*/  PRMT R232, R0.reuse, 0x7610, R232 ;  /* 0x0000761000e87816 */ /* 0x040fe400000000e8 */
[----:B------:R-:W-:Y:S01]  /*1c340*/  PRMT R231, R0, 0x7632, R231 ;  /* 0x0000763200e77816 */ /* 0x000fe200000000e7 */
[----:B------:R-:W-:Y:S01]  /*1c350*/  FFMA.FTZ R0, R188, UR37, -R2 ;  /* 0x00000025bc007c23 */ /* 0x000fe20008010802 */
[----:B------:R-:W-:Y:S01]  /*1c360*/  FADD.FTZ R4, R215, R4 ;  /* 0x00000004d7047221 */ /* 0x000fe20000010000 */
[----:B------:R-:W-:Y:S01]  /*1c370*/  @!P5 HFMA2.BF16_V2 R55, -RZ.H0_H0, RZ.H0_H0, -R232.H0_H0 ;  /* 0x200000ffff37d231 */ /* 0x000fe200003409e8 */
[----:B------:R-:W-:Y:S01]  /*1c380*/  STL [R1+0x3ac], R237 ;  /* 0x0003aced01007387 */ /* 0x000fe20000100800 */
[----:B------:R-:W-:Y:S01]  /*1c390*/  @!P0 HFMA2.BF16_V2 R51, -RZ.H0_H0, RZ.H0_H0, -R231.H0_H0 ;  /* 0x200000ffff338231 */ /* 0x000fe200003409e7 */
[----:B------:R-:W-:Y:S01]  /*1c3a0*/  @!P4 PRMT R234, R43, 0x5410, RZ ;  /* 0x000054102beac816 */ /* 0x000fe200000000ff */
[----:B------:R1:W-:Y:S01]  /*1c3b0*/  MUFU.EX2 R42, R0 ;  /* 0x00000000002a7308 */ /* 0x0003e20000000800 */
[----:B------:R-:W-:Y:S01]  /*1c3c0*/  STL [R1+0x3c8], R236 ;  /* 0x0003c8ec01007387 */ /* 0x000fe20000100800 */
[----:B------:R-:W-:-:S03]  /*1c3d0*/  FADD.FTZ R4, R221, R4 ;  /* 0x00000004dd047221 */ /* 0x000fc60000010000 */
[----:B------:R-:W2:Y:S01]  /*1c3e0*/  LDL.LU R215, [R1+0x4cc] ;  /* 0x0004cc0001d77983 */ /* 0x000ea20000300800 */
[----:B------:R-:W-:-:S03]  /*1c3f0*/  FADD.FTZ R4, R225, R4 ;  /* 0x00000004e1047221 */ /* 0x000fc60000010000 */
[----:B------:R4:W4:Y:S04]  /*1c400*/  LDL.LU R221, [R1+0x4c8] ;  /* 0x0004c80001dd7983 */ /* 0x0009280000300800 */
[----:B------:R-:W-:Y:S01]  /*1c410*/  STL [R1+0x398], R233 ;  /* 0x000398e901007387 */ /* 0x000fe20000100800 */
[----:B-1----:R-:W-:Y:S02]  /*1c420*/  PRMT R0, R232, 0x5410, R231 ;  /* 0x00005410e8007816 */ /* 0x002fe400000000e7 */
[----:B------:R-:W-:Y:S01]  /*1c430*/  @!P5 PRMT R232, R55, 0x5410, RZ ;  /* 0x0000541037e8d816 */ /* 0x000fe200000000ff */
[----:B------:R1:W-:Y:S01]  /*1c440*/  STL [R1+0x1e0], R3 ;  /* 0x0001e00301007387 */ /* 0x0003e20000100800 */
[----:B------:R-:W-:-:S03]  /*1c450*/  @!P0 PRMT R231, R51, 0x5410, RZ ;  /* 0x0000541033e78816 */ /* 0x000fc600000000ff */
[----:B------:R-:W-:Y:S01]  /*1c460*/  STL [R1+0x394], R234 ;  /* 0x000394ea01007387 */ /* 0x000fe20000100800 */
[----:B------:R-:W-:-:S03]  /*1c470*/  FADD.FTZ R4, R118, R4 ;  /* 0x0000000476047221 */ /* 0x000fc60000010000 */
[----:B------:R2:W4:Y:S04]  /*1c480*/  LDL.LU R225, [R1+0x4c4] ;  /* 0x0004c40001e17983 */ /* 0x0005280000300800 */
[----:B------:R-:W-:Y:S04]  /*1c490*/  STL [R1+0x39c], R232 ;  /* 0x00039ce801007387 */ /* 0x000fe80000100800 */
[----:B------:R1:W-:Y:S04]  /*1c4a0*/  STL [R1+0x1cc], R0 ;  /* 0x0001cc0001007387 */ /* 0x0003e80000100800 */
[----:B------:R-:W-:Y:S04]  /*1c4b0*/  STL [R1+0x3a0], R231 ;  /* 0x0003a0e701007387 */ /* 0x000fe80000100800 */
[----:B------:R2:W4:Y:S04]  /*1c4c0*/  LDL.LU R118, [R1+0x4c0] ;  /* 0x0004c00001767983 */ /* 0x0005280000300800 */
[----:B------:R-:W3:Y:S01]  /*1c4d0*/  LDL.64 R8, [R1+0x98] ;  /* 0x0000980001087983 */ /* 0x000ee20000100a00 */
[----:B-1----:R-:W-:-:S04]  /*1c4e0*/  FFMA.FTZ R3, R189, UR37, -R2 ;  /* 0x00000025bd037c23 */ /* 0x002fc80008010802 */
[----:B------:R-:W1:Y:S01]  /*1c4f0*/  MUFU.EX2 R41, R3 ;  /* 0x0000000300297308 */ /* 0x000e620000000800 */
[----:B------:R-:W-:Y:S01]  /*1c500*/  IMAD.MOV.U32 R72, RZ, RZ, R30 ;  /* 0x000000ffff487224 */ /* 0x000fe200078e001e */
[----:B------:R-:W-:-:S06]  /*1c510*/  PRMT R0, R74, 0x7771, RZ ;  /* 0x000077714a007816 */ /* 0x000fcc00000000ff */
[----:B------:R-:W-:Y:S01]  /*1c520*/  MUFU.EX2 R30, R13 ;  /* 0x0000000d001e7308 */ /* 0x000fe20000000800 */
[----:B------:R-:W-:Y:S02]  /*1c530*/  ISETP.GT.U32.AND P2, PT, R0, UR36, PT ;  /* 0x0000002400007c0c */ /* 0x000fe4000bf44070 */
[----:B------:R-:W-:-:S05]  /*1c540*/  PRMT R0, R74, 0x7772, RZ ;  /* 0x000077724a007816 */ /* 0x000fca00000000ff */
[----:B------:R-:W1:Y:S01]  /*1c550*/  MUFU.EX2 R39, R14 ;  /* 0x0000000e00277308 */ /* 0x000e620000000800 */
[----:B------:R-:W-:Y:S01]  /*1c560*/  FADD.FTZ R6, R181, R6 ;  /* 0x00000006b5067221 */ /* 0x000fe20000010000 */
[----:B------:R-:W-:Y:S02]  /*1c570*/  ISETP.GT.U32.AND P1, PT, R0, UR36, PT ;  /* 0x0000002400007c0c */ /* 0x000fe4000bf24070 */
[----:B-1----:R-:W-:Y:S01]  /*1c580*/  F2FP.BF16.F32.PACK_AB R0, R42, R41 ;  /* 0x000000292a00723e */ /* 0x002fe200000010ff */
[----:B------:R-:W-:-:S03]  /*1c590*/  FADD.FTZ R5, R197, R6 ;  /* 0x00000006c5057221 */ /* 0x000fc60000010000 */
[C---:B------:R-:W-:Y:S02]  /*1c5a0*/  PRMT R219, R0.reuse, 0x7610, R219 ;  /* 0x0000761000db7816 */ /* 0x040fe400000000db */
[----:B------:R-:W-:Y:S02]  /*1c5b0*/  PRMT R228, R0, 0x7632, R228 ;  /* 0x0000763200e47816 */ /* 0x000fe400000000e4 */
[----:B------:R-:W-:Y:S01]  /*1c5c0*/  PRMT R0, R74, 0x7773, RZ ;  /* 0x000077734a007816 */ /* 0x000fe200000000ff */
[----:B------:R-:W-:-:S03]  /*1c5d0*/  FADD.FTZ R5, R227, R5 ;  /* 0x00000005e3057221 */ /* 0x000fc60000010000 */
[----:B------:R-:W-:Y:S01]  /*1c5e0*/  ISETP.GT.U32.AND P0, PT, R0, UR36, PT ;  /* 0x0000002400007c0c */ /* 0x000fe2000bf04070 */
[----:B------:R-:W-:Y:S01]  /*1c5f0*/  FADD.FTZ R3, R25, R5 ;  /* 0x0000000519037221 */ /* 0x000fe20000010000 */
[----:B------:R-:W-:-:S04]  /*1c600*/  F2FP.BF16.F32.PACK_AB R0, R39, R30 ;  /* 0x0000001e2700723e */ /* 0x000fc800000010ff */
[C---:B------:R-:W-:Y:S02]  /*1c610*/  PRMT R227, R0.reuse, 0x7610, R227 ;  /* 0x0000761000e37816 */ /* 0x040fe400000000e3 */
[----:B------:R-:W-:Y:S01]  /*1c620*/  PRMT R212, R0, 0x7632, R212 ;  /* 0x0000763200d47816 */ /* 0x000fe200000000d4 */
[----:B------:R-:W-:Y:S01]  /*1c630*/  FADD.FTZ R0, R135, R3 ;  /* 0x0000000387007221 */ /* 0x000fe20000010000 */
[----:B------:R-:W-:Y:S01]  /*1c640*/  FADD.FTZ R3, R177, R4 ;  /* 0x00000004b1037221 */ /* 0x000fe20000010000 */
[----:B------:R-:W-:Y:S02]  /*1c650*/  UIADD3 UR8, UPT, UPT, UR35, -0x2, URZ ;  /* 0xfffffffe23087890 */ /* 0x000fe4000fffe0ff */
[----:B------:R-:W-:Y:S01]  /*1c660*/  FADD.FTZ R4, R24, R0 ;  /* 0x0000000018047221 */ /* 0x000fe20000010000 */
[----:B------:R-:W-:-:S05]  /*1c670*/  IMAD.U32 R0, RZ, RZ, UR25 ;  /* 0x00000019ff007e24 */ /* 0x000fca000f8e00ff */
[----:B------:R-:W-:Y:S01]  /*1c680*/  LOP3.LUT R0, R0, UR8, R149, 0x96, !PT ;  /* 0x0000000800007c12 */ /* 0x000fe2000f8e9695 */
[----:B------:R-:W-:-:S04]  /*1c690*/  @P2 HFMA2.BF16_V2 R56, -RZ.H0_H0, RZ.H0_H0, -R228.H0_H0 ;  /* 0x200000ffff382231 */ /* 0x000fc800003409e4 */
[----:B------:R-:W-:-:S04]  /*1c6a0*/  IMAD.WIDE.U32 R24, R0, -0x326172a9, RZ ;  /* 0xcd9e8d5700187825 */ /* 0x000fc800078e00ff */
[----:B------:R-:W-:Y:S01]  /*1c6b0*/  FADD.FTZ R14, R15, R4 ;  /* 0x000000040f0e7221 */ /* 0x000fe20000010000 */
[----:B------:R-:W-:Y:S02]  /*1c6c0*/  @!P3 HFMA2.BF16_V2 R58, -RZ.H0_H0, RZ.H0_H0, -R219.H0_H0 ;  /* 0x200000ffff3ab231 */ /* 0x000fe400003409db */
[----:B------:R-:W-:Y:S01]  /*1c6d0*/  IMAD.MOV.U32 R92, RZ, RZ, R251 ;  /* 0x000000ffff5c7224 */ /* 0x000fe200078e00fb */
[----:B------:R-:W-:Y:S02]  /*1c6e0*/  LOP3.LUT R4, R24, UR34, R187, 0x96, !PT ;  /* 0x0000002218047c12 */ /* 0x000fe4000f8e96bb */
[----:B------:R-:W-:Y:S02]  /*1c6f0*/  PRMT R251, R219, 0x5410, R228 ;  /* 0x00005410dbfb7816 */ /* 0x000fe400000000e4 */
[----:B------:R-:W-:Y:S01]  /*1c700*/  @P2 PRMT R228, R56, 0x5410, RZ ;  /* 0x0000541038e42816 */ /* 0x000fe200000000ff */
[----:B------:R-:W-:Y:S02]  /*1c710*/  IMAD.MOV.U32 R56, RZ, RZ, R7 ;  /* 0x000000ffff387224 */ /* 0x000fe400078e0007 */
[----:B------:R-:W-:Y:S01]  /*1c720*/  IMAD.WIDE.U32 R4, R4, -0x2daee0ad, RZ ;  /* 0xd2511f5304047825 */ /* 0x000fe200078e00ff */
[----:B------:R-:W-:-:S03]  /*1c730*/  @!P3 PRMT R219, R58, 0x5410, RZ ;  /* 0x000054103adbb816 */ /* 0x000fc600000000ff */
[----:B------:R-:W-:Y:S02]  /*1c740*/  IMAD.MOV.U32 R58, RZ, RZ, R12 ;  /* 0x000000ffff3a7224 */ /* 0x000fe400078e000c */
[----:B------:R-:W-:Y:S02]  /*1c750*/  @P1 HFMA2.BF16_V2 R60, -RZ.H0_H0, RZ.H0_H0, -R227.H0_H0 ;  /* 0x200000ffff3c1231 */ /* 0x000fe400003409e3 */
[----:B------:R-:W-:Y:S01]  /*1c760*/  IMAD.MOV.U32 R234, RZ, RZ, R252 ;  /* 0x000000ffffea7224 */ /* 0x000fe200078e00fc */
[----:B------:R-:W-:Y:S02]  /*1c770*/  PRMT R252, R227, 0x5410, R212 ;  /* 0x00005410e3fc7816 */ /* 0x000fe400000000d4 */
[----:B------:R-:W-:Y:S01]  /*1c780*/  @P1 PRMT R227, R60, 0x5410, RZ ;  /* 0x000054103ce31816 */ /* 0x000fe200000000ff */
[----:B------:R-:W-:Y:S02]  /*1c790*/  IMAD.MOV.U32 R60, RZ, RZ, R92 ;  /* 0x000000ffff3c7224 */ /* 0x000fe400078e005c */
[----:B------:R-:W-:-:S02]  /*1c7a0*/  IMAD.MOV.U32 R92, RZ, RZ, R72 ;  /* 0x000000ffff5c7224 */ /* 0x000fc400078e0048 */
[----:B------:R-:W-:-:S04]  /*1c7b0*/  FADD.FTZ R3, R33, R3 ;  /* 0x0000000321037221 */ /* 0x000fc80000010000 */
[----:B------:R-:W-:Y:S01]  /*1c7c0*/  FADD.FTZ R15, R32, R3 ;  /* 0x00000003200f7221 */ /* 0x000fe20000010000 */
[----:B------:R-:W-:Y:S01]  /*1c7d0*/  FFMA.FTZ R3, R216, UR37, -R2 ;  /* 0x00000025d8037c23 */ /* 0x000fe20008010802 */
[----:B------:R-:W-:-:S03]  /*1c7e0*/  @P0 HFMA2.BF16_V2 R59, -RZ.H0_H0, RZ.H0_H0, -R212.H0_H0 ;  /* 0x200000ffff3b0231 */ /* 0x000fc600003409d4 */
[----:B------:R1:W-:Y:S02]  /*1c7f0*/  MUFU.EX2 R33, R3 ;  /* 0x0000000300217308 */ /* 0x0003e40000000800 */
[----:B------:R-:W-:Y:S01]  /*1c800*/  @P0 PRMT R212, R59, 0x5410, RZ ;  /* 0x000054103bd40816 */ /* 0x000fe200000000ff */
[----:B-1----:R-:W-:-:S05]  /*1c810*/  FFMA.FTZ R3, R205, UR37, -R2 ;  /* 0x00000025cd037c23 */ /* 0x002fca0008010802 */
[----:B------:R-:W1:Y:S01]  /*1c820*/  MUFU.EX2 R32, R3 ;  /* 0x0000000300207308 */ /* 0x000e620000000800 */
[----:B------:R-:W-:-:S07]  /*1c830*/  IMAD.MOV.U32 R46, RZ, RZ, R147 ;  /* 0x000000ffff2e7224 */ /* 0x000fce00078e0093 */
[----:B------:R-:W-:Y:S01]  /*1c840*/  MUFU.EX2 R147, R17 ;  /* 0x0000001100937308 */ /* 0x000fe20000000800 */
[----:B-1----:R-:W-:-:S04]  /*1c850*/  F2FP.BF16.F32.PACK_AB R3, R32, R33 ;  /* 0x000000212003723e */ /* 0x002fc800000010ff */
[C---:B------:R-:W-:Y:S02]  /*1c860*/  PRMT R195, R3.reuse, 0x7632, R195 ;  /* 0x0000763203c37816 */ /* 0x040fe400000000c3 */
[----:B------:R-:W-:Y:S01]  /*1c870*/  PRMT R197, R3, 0x7610, R197 ;  /* 0x0000761003c57816 */ /* 0x000fe200000000c5 */
[----:B------:R-:W-:Y:S01]  /*1c880*/  FFMA.FTZ R3, R220, UR37, -R2 ;  /* 0x00000025dc037c23 */ /* 0x000fe20008010802 */
[----:B---3--:R-:W-:-:S05]  /*1c890*/  LOP3.LUT R6, R8, UR12, R25, 0x96, !PT ;  /* 0x0000000c08067c12 */ /* 0x008fca000f8e9619 */
[----:B------:R-:W-:-:S05]  /*1c8a0*/  IMAD.WIDE.U32 R6, R6, -0x2daee0ad, RZ ;  /* 0xd2511f5306067825 */ /* 0x000fca00078e00ff */
[----:B------:R-:W-:Y:S02]  /*1c8b0*/  LOP3.LUT R12, R144, UR33, R7, 0x96, !PT ;  /* 0x00000021900c7c12 */ /* 0x000fe4000f8e9607 */
        /* <DEDUP_REMOVED lines=13> */
[----:B------:R-:W-:-:S04]  /*1c990*/  SHF.R.U32.HI R0, RZ, 0x8, R0 ;  /* 0x00000008ff007819 */ /* 0x000fc80000011600 */
[----:B------:R-:W-:-:S04]  /*1c9a0*/  LOP3.LUT R0, R0, 0xffff, RZ, 0xc0, !PT ;  /* 0x0000ffff00007812 */ /* 0x000fc800078ec0ff */
[----:B------:R-:W-:Y:S02]  /*1c9b0*/  ISETP.LE.U32.AND P0, PT, R0, UR36, PT ;  /* 0x0000002400007c0c */ /* 0x000fe4000bf03070 */
[----:B------:R-:W-:-:S04]  /*1c9c0*/  PRMT R0, R75, 0x7632, R0 ;  /* 0x000076324b007816 */ /* 0x000fc80000000000 */
[----:B------:R-:W-:Y:S01]  /*1c9d0*/  LOP3.LUT R0, R0, 0xff, RZ, 0xc0, !PT ;  /* 0x000000ff00007812 */ /* 0x000fe200078ec0ff */
[----:B------:R-:W-:-:S03]  /*1c9e0*/  FADD.FTZ R4, R34, R15 ;  /* 0x0000000f22047221 */ /* 0x000fc60000010000 */
[----:B------:R-:W-:Y:S02]  /*1c9f0*/  ISETP.LE.U32.AND P2, PT, R0, UR36, PT ;  /* 0x0000002400007c0c */ /* 0x000fe4000bf43070 */
[----:B------:R-:W-:Y:S01]  /*1ca00*/  LOP3.LUT R0, R75, 0xff, RZ, 0xc0, !PT ;  /* 0x000000ff4b007812 */ /* 0x000fe200078ec0ff */
[----:B------:R-:W1:Y:S03]  /*1ca10*/  MUFU.EX2 R34, R16 ;  /* 0x0000001000227308 */ /* 0x000e660000000800 */
[----:B------:R-:W-:Y:S01]  /*1ca20*/  ISETP.LE.U32.AND P1, PT, R0, UR36, PT ;  /* 0x0000002400007c0c */ /* 0x000fe2000bf23070 */
[----:B------:R-:W-:Y:S01]  /*1ca30*/  IMAD.MOV.U32 R0, RZ, RZ, R72 ;  /* 0x000000ffff007224 */ /* 0x000fe200078e0048 */
[----:B------:R-:W-:Y:S01]  /*1ca40*/  LOP3.LUT R8, R8, UR15, R5, 0x96, !PT ;  /* 0x0000000f08087c12 */ /* 0x000fe2000f8e9605 */
[----:B------:R-:W-:-:S03]  /*1ca50*/  @!P0 HFMA2.BF16_V2 R62, -RZ.H0_H0, RZ.H0_H0, -R195.H0_H0 ;  /* 0x200000ffff3e8231 */ /* 0x000fc600003409c3 */
[----:B------:R-:W-:Y:S01]  /*1ca60*/  LOP3.LUT R0, R0, 0xff, RZ, 0xc0, !PT ;  /* 0x000000ff00007812 */ /* 0x000fe200078ec0ff */
[----:B------:R-:W-:Y:S01]  /*1ca70*/  FADD.FTZ R5, R23, R14 ;  /* 0x0000000e17057221 */ /* 0x000fe20000010000 */
[----:B------:R-:W-:Y:S02]  /*1ca80*/  IMAD.MOV.U32 R14, RZ, RZ, R248 ;  /* 0x000000ffff0e7224 */ /* 0x000fe400078e00f8 */
[----:B------:R-:W-:Y:S01]  /*1ca90*/  ISETP.LE.U32.AND P3, PT, R0, UR36, PT ;  /* 0x0000002400007c0c */ /* 0x000fe2000bf63070 */
[----:B------:R-:W-:Y:S01]  /*1caa0*/  IMAD.MOV.U32 R248, RZ, RZ, R249 ;  /* 0x000000fffff87224 */ /* 0x000fe200078e00f9 */
[----:B------:R-:W-:Y:S02]  /*1cab0*/  SHF.R.U32.HI R0, RZ, 0x18, R75 ;  /* 0x00000018ff007819 */ /* 0x000fe4000001164b */
[----:B------:R-:W-:Y:S02]  /*1cac0*/  PRMT R249, R197, 0x5410, R195 ;  /* 0x00005410c5f97816 */ /* 0x000fe400000000c3 */
[----:B------:R-:W-:-:S02]  /*1cad0*/  @!P0 PRMT R195, R62, 0x5410, RZ ;  /* 0x000054103ec38816 */ /* 0x000fc400000000ff */
[----:B------:R-:W-:Y:S01]  /*1cae0*/  ISETP.LE.U32.AND P0, PT, R0, UR36, PT ;  /* 0x0000002400007c0c */ /* 0x000fe2000bf03070 */
[----:B------:R-:W-:Y:S01]  /*1caf0*/  @!P1 HFMA2.BF16_V2 R63, -RZ.H0_H0, RZ.H0_H0, -R197.H0_H0 ;  /* 0x200000ffff3f9231 */ /* 0x000fe200003409c5 */
[----:B-1----:R-:W-:-:S04]  /*1cb00*/  F2FP.BF16.F32.PACK_AB R0, R147, R34 ;  /* 0x000000229300723e */ /* 0x002fc800000010ff */
[C---:B------:R-:W-:Y:S02]  /*1cb10*/  PRMT R191, R0.reuse, 0x7610, R191 ;  /* 0x0000761000bf7816 */ /* 0x040fe400000000bf */
[----:B------:R-:W-:Y:S01]  /*1cb20*/  PRMT R190, R0, 0x7632, R190 ;  /* 0x0000763200be7816 */ /* 0x000fe200000000be */
[----:B------:R-:W-:Y:S01]  /*1cb30*/  FFMA.FTZ R0, R222, UR37, -R2 ;  /* 0x00000025de007c23 */ /* 0x000fe20008010802 */
[----:B------:R-:W-:Y:S01]  /*1cb40*/  @!P1 PRMT R197, R63, 0x5410, RZ ;  /* 0x000054103fc59816 */ /* 0x000fe200000000ff */
[----:B------:R-:W-:-:S04]  /*1cb50*/  IMAD.WIDE.U32 R62, R8, -0x2daee0ad, RZ ;  /* 0xd2511f53083e7825 */ /* 0x000fc800078e00ff */
[----:B------:R-:W-:Y:S01]  /*1cb60*/  FADD.FTZ R5, R29, R5 ;  /* 0x000000051d057221 */ /* 0x000fe20000010000 */
[----:B------:R-:W-:Y:S01]  /*1cb70*/  MUFU.EX2 R23, R3 ;  /* 0x0000000300177308 */ /* 0x000fe20000000800 */
[----:B------:R-:W-:Y:S01]  /*1cb80*/  IMAD.MOV.U32 R15, RZ, RZ, R92 ;  /* 0x000000ffff0f7224 */ /* 0x000fe200078e005c */
[----:B------:R-:W-:-:S06]  /*1cb90*/  LOP3.LUT R92, R6, UR6, R63, 0x96, !PT ;  /* 0x00000006065c7c12 */ /* 0x000fcc000f8e963f */
[----:B------:R1:W3:Y:S01]  /*1cba0*/  MUFU.EX2 R29, R0 ;  /* 0x00000000001d7308 */ /* 0x0002e20000000800 */
[----:B------:R-:W-:Y:S02]  /*1cbb0*/  @!P0 HFMA2.BF16_V2 R65, -RZ.H0_H0, RZ.H0_H0, -R190.H0_H0 ;  /* 0x200000ffff418231 */ /* 0x000fe400003409be */
[----:B------:R-:W-:Y:S01]  /*1cbc0*/  IMAD.MOV.U32 R8, RZ, RZ, R248 ;  /* 0x000000ffff087224 */ /* 0x000fe200078e00f8 */
[----:B-1----:R-:W-:-:S04]  /*1cbd0*/  LOP3.LUT R0, R92, 0xffff, RZ, 0xc0, !PT ;  /* 0x0000ffff5c007812 */ /* 0x002fc800078ec0ff */
[----:B------:R-:W-:Y:S02]  /*1cbe0*/  SHF.R.U32.HI R0, RZ, 0x8, R0 ;  /* 0x00000008ff007819 */ /* 0x000fe40000011600 */
[----:B---3--:R-:W-:Y:S02]  /*1cbf0*/  F2FP.BF16.F32.PACK_AB R3, R23, R29 ;  /* 0x0000001d1703723e */ /* 0x008fe400000010ff */
[----:B------:R-:W-:Y:S02]  /*1cc00*/  LOP3.LUT R0, R0, 0xffff, RZ, 0xc0, !PT ;  /* 0x0000ffff00007812 */ /* 0x000fe400078ec0ff */
[----:B------:R-:W-:Y:S02]  /*1cc10*/  PRMT R188, R3, 0x7610, R188 ;  /* 0x0000761003bc7816 */ /* 0x000fe400000000bc */
[----:B------:R-:W-:Y:S02]  /*1cc20*/  ISETP.LE.U32.AND P4, PT, R0, UR36, PT ;  /* 0x0000002400007c0c */ /* 0x000fe4000bf83070 */
[----:B------:R-:W-:-:S02]  /*1cc30*/  PRMT R0, R72, 0x7771, RZ ;  /* 0x0000777148007816 */ /* 0x000fc400000000ff */
[----:B------:R-:W-:Y:S02]  /*1cc40*/  PRMT R248, R191, 0x5410, R190 ;  /* 0x00005410bff87816 */ /* 0x000fe400000000be */
[----:B------:R-:W-:Y:S02]  /*1cc50*/  @!P0 PRMT R190, R65, 0x5410, RZ ;  /* 0x0000541041be8816 */ /* 0x000fe400000000ff */
[----:B------:R-:W-:Y:S01]  /*1cc60*/  ISETP.GT.U32.AND P0, PT, R0, UR36, PT ;  /* 0x0000002400007c0c */ /* 0x000fe2000bf04070 */
[----:B------:R-:W-:Y:S01]  /*1cc70*/  @!P2 HFMA2.BF16_V2 R66, -RZ.H0_H0, RZ.H0_H0, -R191.H0_H0 ;  /* 0x200000ffff42a231 */ /* 0x000fe200003409bf */
[----:B------:R-:W-:Y:S01]  /*1cc80*/  PRMT R0, R92, 0x7632, R0 ;  /* 0x000076325c007816 */ /* 0x000fe20000000000 */
[----:B------:R-:W-:Y:S01]  /*1cc90*/  @!P3 HFMA2.BF16_V2 R71, -RZ.H0_H0, RZ.H0_H0, -R188.H0_H0 ;  /* 0x200000ffff47b231 */ /* 0x000fe200003409bc */
[----:B------:R-:W-:Y:S01]  /*1cca0*/  PRMT R189, R3, 0x7632, R189 ;  /* 0x0000763203bd7816 */ /* 0x000fe200000000bd */
[----:B------:R-:W-:Y:S01]  /*1ccb0*/  FADD.FTZ R7, R109, R4 ;  /* 0x000000046d077221 */ /* 0x000fe20000010000 */
[----:B------:R-:W-:Y:S01]  /*1ccc0*/  IMAD.MOV.U32 R109, RZ, RZ, R56 ;  /* 0x000000ffff6d7224 */ /* 0x000fe200078e0038 */
[----:B------:R-:W-:Y:S01]  /*1ccd0*/  LOP3.LUT R0, R0, 0xff, RZ, 0xc0, !PT ;  /* 0x000000ff00007812 */ /* 0x000fe200078ec0ff */
[----:B------:R-:W-:-:S02]  /*1cce0*/  IMAD.MOV.U32 R56, RZ, RZ, R250 ;  /* 0x000000ffff387224 */ /* 0x000fc400078e00fa */
[----:B------:R-:W-:Y:S01]  /*1ccf0*/  FADD.FTZ R4, R21, R5 ;  /* 0x0000000515047221 */ /* 0x000fe20000010000 */
[----:B------:R-:W-:Y:S01]  /*1cd00*/  PRMT R250, R188, 0x5410, R189 ;  /* 0x00005410bcfa7816 */ /* 0x000fe200000000bd */
[----:B------:R-:W-:Y:S01]  /*1cd10*/  MUFU.EX2 R65, R19 ;  /* 0x0000001300417308 */ /* 0x000fe20000000800 */
[----:B------:R-:W-:Y:S02]  /*1cd20*/  @!P2 PRMT R191, R66, 0x5410, RZ ;  /* 0x0000541042bfa816 */ /* 0x000fe400000000ff */
[----:B------:R-:W-:Y:S01]  /*1cd30*/  @!P3 PRMT R188, R71, 0x5410, RZ ;  /* 0x0000541047bcb816 */ /* 0x000fe200000000ff */
[----:B------:R-:W-:Y:S01]  /*1cd40*/  IMAD.MOV.U32 R71, RZ, RZ, R15 ;  /* 0x000000ffff477224 */ /* 0x000fe200078e000f */
[----:B------:R-:W-:Y:S01]  /*1cd50*/  ISETP.LE.U32.AND P5, PT, R0, UR36, PT ;  /* 0x0000002400007c0c */ /* 0x000fe2000bfa3070 */
[----:B------:R-:W1:Y:S02]  /*1cd60*/  S2R R15, SR_TID.X ;  /* 0x00000000000f7919 */ /* 0x000e640000002100 */
[----:B------:R-:W3:Y:S01]  /*1cd70*/  MUFU.EX2 R66, R18 ;  /* 0x0000001200427308 */ /* 0x000ee20000000800 */
[----:B------:R-:W-:Y:S01]  /*1cd80*/  FADD.FTZ R0, R22, R4 ;  /* 0x0000000416007221 */ /* 0x000fe20000010000 */
[----:B------:R-:W2:Y:S03]  /*1cd90*/  S2R R6, SR_CTAID.X ;  /* 0x0000000000067919 */ /* 0x000ea60000002500 */
[----:B------:R-:W-:Y:S01]  /*1cda0*/  FADD.FTZ R4, R20, R0 ;  /* 0x0000000014047221 */ /* 0x000fe20000010000 */
[----:B------:R-:W-:Y:S01]  /*1cdb0*/  PRMT R0, R72, 0x7772, RZ ;  /* 0x0000777248007816 */ /* 0x000fe200000000ff */
[----:B------:R-:W-:-:S03]  /*1cdc0*/  @P0 HFMA2.BF16_V2 R70, -RZ.H0_H0, RZ.H0_H0, -R189.H0_H0 ;  /* 0x200000ffff460231 */ /* 0x000fc600003409bd */
[----:B------:R-:W-:Y:S02]  /*1cdd0*/  ISETP.GT.U32.AND P1, PT, R0, UR36, PT ;  /* 0x0000002400007c0c */ /* 0x000fe4000bf24070 */
[----:B------:R-:W-:Y:S02]  /*1cde0*/  PRMT R0, R72, 0x7773, RZ ;  /* 0x0000777348007816 */ /* 0x000fe400000000ff */
[----:B------:R-:W-:Y:S02]  /*1cdf0*/  @P0 PRMT R189, R70, 0x5410, RZ ;  /* 0x0000541046bd0816 */ /* 0x000fe400000000ff */
[----:B------:R-:W-:Y:S02]  /*1ce00*/  ISETP.GT.U32.AND P0, PT, R0, UR36, PT ;  /* 0x0000002400007c0c */ /* 0x000fe4000bf04070 */
[----:B---3--:R-:W-:-:S04]  /*1ce10*/  F2FP.BF16.F32.PACK_AB R0, R66, R65 ;  /* 0x000000414200723e */ /* 0x008fc800000010ff */
[C---:B------:R-:W-:Y:S02]  /*1ce20*/  PRMT R183, R0.reuse, 0x7610, R183 ;  /* 0x0000761000b77816 */ /* 0x040fe400000000b7 */
[----:B------:R-:W-:Y:S01]  /*1ce30*/  PRMT R184, R0, 0x7632, R184 ;  /* 0x0000763200b87816 */ /* 0x000fe200000000b8 */
[----:B------:R-:W-:Y:S01]  /*1ce40*/  IMAD.MOV.U32 R0, RZ, RZ, R62 ;  /* 0x000000ffff007224 */ /* 0x000fe200078e003e */
[----:B------:R-:W-:-:S04]  /*1ce50*/  UIADD3 UR35, UPT, UPT, UR35, -0x1, URZ ;  /* 0xffffffff23237890 */ /* 0x000fc8000fffe0ff */
[----:B------:R-:W-:Y:S02]  /*1ce60*/  LOP3.LUT R0, R0, 0xff, RZ, 0xc0, !PT ;  /* 0x000000ff00007812 */ /* 0x000fe400078ec0ff */
[----:B-1----:R-:W-:Y:S02]  /*1ce70*/  SHF.R.U32.HI R15, RZ, 0x5, R15 ;  /* 0x00000005ff0f7819 */ /* 0x002fe4000001160f */
[----:B------:R-:W-:Y:S01]  /*1ce80*/  ISETP.LE.U32.AND P2, PT, R0, UR36, PT ;  /* 0x0000002400007c0c */ /* 0x000fe2000bf43070 */
[----:B------:R-:W-:Y:S02]  /*1ce90*/  IMAD.U32 R0, RZ, RZ, UR25 ;  /* 0x00000019ff007e24 */ /* 0x000fe4000f8e00ff */
[----:B------:R-:W-:Y:S01]  /*1cea0*/  FADD.FTZ R5, R94, R7 ;  /* 0x000000075e057221 */ /* 0x000fe20000010000 */
        /* <DEDUP_REMOVED lines=13> */
[----:B------:R-:W-:Y:S01]  /*1cf80*/  LOP3.LUT R0, R0, UR35, R149, 0x96, !PT ;  /* 0x0000002300007c12 */ /* 0x000fe2000f8e9695 */
[----:B--2---:R-:W-:-:S02]  /*1cf90*/  IMAD R6, R6, 0x8, R15 ;  /* 0x0000000806067824 */ /* 0x004fc400078e020f */
[----:B------:R-:W-:Y:S01]  /*1cfa0*/  FADD.FTZ R3, R107, R5 ;  /* 0x000000056b037221 */ /* 0x000fe20000010000 */
[----:B------:R-:W-:Y:S02]  /*1cfb0*/  IMAD.MOV.U32 R107, RZ, RZ, R8 ;  /* 0x000000ffff6b7224 */ /* 0x000fe400078e0008 */
[----:B------:R-:W-:Y:S01]  /*1cfc0*/  FADD.FTZ R8, R30, R2 ;  /* 0x000000021e087221 */ /* 0x000fe20000010000 */
[----:B------:R-:W-:-:S04]  /*1cfd0*/  IMAD.WIDE.U32 R6, R6, -0x326172a9, RZ ;  /* 0xcd9e8d5706067825 */ /* 0x000fc800078e00ff */
[----:B------:R-:W-:-:S05]  /*1cfe0*/  IMAD.WIDE.U32 R30, R0, -0x326172a9, RZ ;  /* 0xcd9e8d57001e7825 */ /* 0x000fca00078e00ff */
[----:B------:R-:W-:-:S05]  /*1cff0*/  LOP3.LUT R4, R6, UR12, R31, 0x96, !PT ;  /* 0x0000000c06047c12 */ /* 0x000fca000f8e961f */
[----:B------:R-:W-:-:S05]  /*1d000*/  IMAD.WIDE.U32 R4, R4, -0x2daee0ad, RZ ;  /* 0xd2511f5304047825 */ /* 0x000fca00078e00ff */
[----:B------:R-:W-:Y:S01]  /*1d010*/  LOP3.LUT R6, R144, UR33, R5, 0x96, !PT ;  /* 0x0000002190067c12 */ /* 0x000fe2000f8e9605 */
[----:B------:R-:W-:-:S04]  /*1d020*/  FADD.FTZ R3, R61, R3 ;  /* 0x000000033d037221 */ /* 0x000fc80000010000 */
[----:B------:R-:W-:-:S04]  /*1d030*/  IMAD.WIDE.U32 R6, R6, -0x326172a9, RZ ;  /* 0xcd9e8d5706067825 */ /* 0x000fc800078e00ff */
[----:B------:R-:W-:Y:S01]  /*1d040*/  FADD.FTZ R3, R47, R3 ;  /* 0x000000032f037221 */ /* 0x000fe20000010000 */
[----:B------:R-:W-:Y:S02]  /*1d050*/  LOP3.LUT R2, R30, UR34, R187, 0x96, !PT ;  /* 0x000000221e027c12 */ /* 0x000fe4000f8e96bb */
[----:B------:R-:W-:Y:S01]  /*1d060*/  LOP3.LUT R0, R186, UR31, R7, 0x96, !PT ;  /* 0x0000001fba007c12 */ /* 0x000fe2000f8e9607 */
[----:B------:R-:W-:Y:S01]  /*1d070*/  FADD.FTZ R5, R41, R3 ;  /* 0x0000000329057221 */ /* 0x000fe20000010000 */
[----:B------:R-:W-:Y:S02]  /*1d080*/  IMAD.MOV.U32 R70, RZ, RZ, R14 ;  /* 0x000000ffff467224 */ /* 0x000fe400078e000e */
[----:B------:R-:W-:Y:S01]  /*1d090*/  IMAD.WIDE.U32 R2, R2, -0x2daee0ad, RZ ;  /* 0xd2511f5302027825 */ /* 0x000fe200078e00ff */
[----:B------:R-:W-:Y:S03]  /*1d0a0*/  MUFU.EX2 R9, R9 ;  /* 0x0000000900097308 */ /* 0x000fe60000000800 */
[----:B------:R-:W-:Y:S01]  /*1d0b0*/  IMAD.WIDE.U32 R14, R0, -0x2daee0ad, RZ ;  /* 0xd2511f53000e7825 */ /* 0x000fe200078e00ff */
[----:B------:R-:W-:-:S04]  /*1d0c0*/  LOP3.LUT R3, R4, UR27, R3, 0x96, !PT ;  /* 0x0000001b04037c12 */ /* 0x000fc8000f8e9603 */
[----:B------:R-:W1:Y:S01]  /*1d0d0*/  MUFU.EX2 R10, R10 ;  /* 0x0000000a000a7308 */ /* 0x000e620000000800 */
[----:B------:R-:W-:Y:S01]  /*1d0e0*/  LOP3.LUT R4, R2, UR16, R15, 0x96, !PT ;  /* 0x0000001002047c12 */ /* 0x000fe2000f8e960f */
[----:B------:R-:W-:Y:S02]  /*1d0f0*/  @P0 HFMA2.BF16_V2 R77, -RZ.H0_H0, RZ.H0_H0, -R184.H0_H0 ;  /* 0x200000ffff4d0231 */ /* 0x000fe400003409b8 */
[----:B------:R-:W-:Y:S01]  /*1d100*/  FADD.FTZ R7, R42, R5 ;  /* 0x000000052a077221 */ /* 0x000fe20000010000 */
[----:B------:R-:W-:Y:S01]  /*1d110*/  IMAD.WIDE.U32 R2, R3, -0x326172a9, RZ ;  /* 0xcd9e8d5703027825 */ /* 0x000fe200078e00ff */
[----:B------:R-:W-:-:S03]  /*1d120*/  LOP3.LUT R0, R92, 0xff, RZ, 0xc0, !PT ;  /* 0x000000ff5c007812 */ /* 0x000fc600078ec0ff */
[----:B------:R-:W-:-:S04]  /*1d130*/  IMAD.WIDE.U32 R4, R4, -0x326172a9, RZ ;  /* 0xcd9e8d5704047825 */ /* 0x000fc800078e00ff */
[----:B------:R-:W-:Y:S01]  /*1d140*/  IMAD.MOV.U32 R59, RZ, RZ, R247 ;  /* 0x000000ffff3b7224 */ /* 0x000fe200078e00f7 */
[----:B------:R-:W-:Y:S01]  /*1d150*/  PRMT R247, R183, 0x5410, R184 ;  /* 0x00005410b7f77816 */ /* 0x000fe200000000b8 */
[----:B------:R-:W-:Y:S01]  /*1d160*/  IMAD.MOV.U32 R47, RZ, RZ, R109 ;  /* 0x000000ffff2f7224 */ /* 0x000fe200078e006d */
[----:B------:R-:W-:Y:S01]  /*1d170*/  @P0 PRMT R184, R77, 0x5410, RZ ;  /* 0x000054104db80816 */ /* 0x000fe200000000ff */
[----:B------:R-:W-:Y:S01]  /*1d180*/  IMAD.MOV.U32 R61, RZ, RZ, R60 ;  /* 0x000000ffff3d7224 */ /* 0x000fe200078e003c */
[----:B------:R-:W-:Y:S01]  /*1d190*/  ISETP.LE.U32.AND P0, PT, R0, UR36, PT ;  /* 0x0000002400007c0c */ /* 0x000fe2000bf03070 */
[----:B------:R-:W-:Y:S01]  /*1d1a0*/  IMAD.MOV.U32 R108, RZ, RZ, R234 ;  /* 0x000000ffff6c7224 */ /* 0x000fe200078e00ea */
[----:B------:R-:W-:Y:S01]  /*1d1b0*/  LOP3.LUT R3, R6, UR17, R3, 0x96, !PT ;  /* 0x0000001106037c12 */ /* 0x000fe2000f8e9603 */
[----:B------:R-:W-:Y:S01]  /*1d1c0*/  IMAD.MOV.U32 R60, RZ, RZ, R167 ;  /* 0x000000ffff3c7224 */ /* 0x000fe200078e00a7 */
[----:B------:R-:W-:Y:S01]  /*1d1d0*/  LOP3.LUT R5, R2, UR15, R5, 0x96, !PT ;  /* 0x0000000f02057c12 */ /* 0x000fe2000f8e9605 */
[----:B------:R-:W-:Y:S01]  /*1d1e0*/  FADD.FTZ R8, R39, R8 ;  /* 0x0000000827087221 */ /* 0x000fe20000010000 */
[----:B------:R-:W-:Y:S01]  /*1d1f0*/  IMAD.MOV.U32 R39, RZ, RZ, R47 ;  /* 0x000000ffff277224 */ /* 0x000fe200078e002f */
[----:B-1----:R-:W-:Y:S01]  /*1d200*/  F2FP.BF16.F32.PACK_AB R0, R10, R9 ;  /* 0x000000090a00723e */ /* 0x002fe200000010ff */
[----:B------:R-:W-:-:S02]  /*1d210*/  IMAD.MOV.U32 R47, RZ, RZ, R108 ;  /* 0x000000ffff2f7224 */ /* 0x000fc400078e006c */
[----:B------:R-:W-:Y:S02]  /*1d220*/  IMAD.MOV.U32 R6, RZ, RZ, R61 ;  /* 0x000000ffff067224 */ /* 0x000fe400078e003d */
[----:B------:R-:W-:Y:S02]  /*1d230*/  IMAD.MOV.U32 R108, RZ, RZ, R60 ;  /* 0x000000ffff6c7224 */ /* 0x000fe400078e003c */
[----:B------:R-:W-:Y:S02]  /*1d240*/  IMAD.MOV.U32 R94, RZ, RZ, R82 ;  /* 0x000000ffff5e7224 */ /* 0x000fe400078e0052 */
[----:B------:R-:W-:Y:S01]  /*1d250*/  IMAD.WIDE.U32 R2, R3, -0x2daee0ad, RZ ;  /* 0xd2511f5303027825 */ /* 0x000fe200078e00ff */
[----:B------:R-:W-:-:S03]  /*1d260*/  PRMT R182, R0, 0x7610, R182 ;  /* 0x0000761000b67816 */ /* 0x000fc600000000b6 */
[----:B------:R-:W-:Y:S01]  /*1d270*/  IMAD.WIDE.U32 R60, R5, -0x2daee0ad, RZ ;  /* 0xd2511f53053c7825 */ /* 0x000fe200078e00ff */
[----:B------:R-:W-:Y:S03]  /*1d280*/  MUFU.EX2 R11, R11 ;  /* 0x0000000b000b7308 */ /* 0x000fe60000000800 */
[----:B------:R-:W-:Y:S01]  /*1d290*/  IMAD.MOV.U32 R15, RZ, RZ, R94 ;  /* 0x000000ffff0f7224 */ /* 0x000fe200078e005e */
[----:B------:R-:W-:Y:S01]  /*1d2a0*/  LOP3.LUT R94, R2, UR6, R61, 0x96, !PT ;  /* 0x00000006025e7c12 */ /* 0x000fe2000f8e963d */
[----:B------:R-:W-:-:S03]  /*1d2b0*/  IMAD.MOV.U32 R234, RZ, RZ, R83 ;  /* 0x000000ffffea7224 */ /* 0x000fc600078e0053 */
[----:B------:R-:W1:Y:S01]  /*1d2c0*/  MUFU.EX2 R12, R12 ;  /* 0x0000000c000c7308 */ /* 0x000e620000000800 */
[----:B------:R-:W-:Y:S01]  /*1d2d0*/  @!P0 HFMA2.BF16_V2 R84, -RZ.H0_H0, RZ.H0_H0, -R182.H0_H0 ;  /* 0x200000ffff548231 */ /* 0x000fe200003409b6 */
[----:B------:R-:W-:Y:S01]  /*1d2e0*/  PRMT R181, R0, 0x7632, R181 ;  /* 0x0000763200b57816 */ /* 0x000fe200000000b5 */
[----:B------:R-:W-:Y:S01]  /*1d2f0*/  STL [R1+0x390], R219 ;  /* 0x000390db01007387 */ /* 0x000fe20000100800 */
[----:B------:R-:W-:Y:S01]  /*1d300*/  LOP3.LUT R0, R94, 0xff, RZ, 0xc0, !PT ;  /* 0x000000ff5e007812 */ /* 0x000fe200078ec0ff */
[----:B------:R-:W-:Y:S02]  /*1d310*/  IMAD.MOV.U32 R2, RZ, RZ, R234 ;  /* 0x000000ffff027224 */ /* 0x000fe400078e00ea */
[----:B------:R-:W-:Y:S01]  /*1d320*/  STL [R1+0x3a4], R228 ;  /* 0x0003a4e401007387 */ /* 0x000fe20000100800 */
[----:B------:R-:W-:-:S03]  /*1d330*/  PRMT R234, R182, 0x5410, R181 ;  /* 0x00005410b6ea7816 */ /* 0x000fc600000000b5 */
[----:B------:R2:W3:Y:S01]  /*1d340*/  LDL.LU R135, [R1+0x4bc] ;  /* 0x0004bc0001877983 */ /* 0x0004e20000300800 */
[----:B------:R-:W-:-:S03]  /*1d350*/  @!P0 PRMT R182, R84, 0x5410, RZ ;  /* 0x0000541054b68816 */ /* 0x000fc600000000ff */
[----:B------:R2:W2:Y:S01]  /*1d360*/  LDL.LU R177, [R1+0x4b8] ;  /* 0x0004b80001b17983 */ /* 0x0004a20000300800 */
[----:B------:R-:W-:-:S03]  /*1d370*/  ISETP.LE.U32.AND P0, PT, R0, UR36, PT ;  /* 0x0000002400007c0c */ /* 0x000fc6000bf03070 */
[----:B------:R-:W-:Y:S04]  /*1d380*/  STL [R1+0x38c], R227 ;  /* 0x00038ce301007387 */ /* 0x000fe80000100800 */
[----:B------:R-:W-:Y:S01]  /*1d390*/  STL [R1+0x3a8], R212 ;  /* 0x0003a8d401007387 */ /* 0x000fe20000100800 */
[----:B------:R-:W-:-:S03]  /*1d3a0*/  @P1 HFMA2.BF16_V2 R76, -RZ.H0_H0, RZ.H0_H0, -R183.H0_H0 ;  /* 0x200000ffff4c1231 */ /* 0x000fc600003409b7 */
[----:B------:R-:W-:Y:S04]  /*1d3b0*/  STL [R1+0x3f0], R249 ;  /* 0x0003f0f901007387 */ /* 0x000fe80000100800 */
[----:B------:R-:W-:Y:S04]  /*1d3c0*/  STL [R1+0x374], R197 ;  /* 0x000374c501007387 */ /* 0x000fe80000100800 */
[----:B------:R-:W-:Y:S04]  /*1d3d0*/  STL [R1+0x378], R195 ;  /* 0x000378c301007387 */ /* 0x000fe80000100800 */
[----:B------:R-:W-:Y:S01]  /*1d3e0*/  STL [R1+0x3ec], R248 ;  /* 0x0003ecf801007387 */ /* 0x000fe20000100800 */
[----:B-1----:R-:W-:-:S03]  /*1d3f0*/  F2FP.BF16.F32.PACK_AB R193, R12, R11 ;  /* 0x0000000b0cc1723e */ /* 0x002fc600000010ff */
[----:B------:R-:W-:Y:S01]  /*1d400*/  STL [R1+0x37c], R191 ;  /* 0x00037cbf01007387 */ /* 0x000fe20000100800 */
[----:B------:R-:W-:-:S03]  /*1d410*/  @P1 PRMT R183, R76, 0x5410, RZ ;  /* 0x000054104cb71816 */ /* 0x000fc600000000ff */
[----:B------:R-:W-:Y:S04]  /*1d420*/  STL [R1+0x380], R190 ;  /* 0x000380be01007387 */ /* 0x000fe80000100800 */
[----:B------:R-:W-:Y:S01]  /*1d430*/  STL [R1+0x400], R250 ;  /* 0x000400fa01007387 */ /* 0x000fe20000100800 */
[----:B------:R-:W-:-:S03]  /*1d440*/  IMAD.MOV.U32 R109, RZ, RZ, R166 ;  /* 0x000000ffff6d7224 */ /* 0x000fc600078e00a6 */
[----:B------:R-:W-:Y:S01]  /*1d450*/  STL [R1+0x384], R188 ;  /* 0x000384bc01007387 */ /* 0x000fe20000100800 */
[----:B------:R-:W-:Y:S01]  /*1d460*/  IMAD.MOV.U32 R76, RZ, RZ, R98 ;  /* 0x000000ffff4c7224 */ /* 0x000fe200078e0062 */
[----:B------:R-:W-:Y:S02]  /*1d470*/  LOP3.LUT R3, R14, UR14, R3, 0x96, !PT ;  /* 0x0000000e0e037c12 */ /* 0x000fe4000f8e9603 */
[----:B------:R-:W-:Y:S01]  /*1d480*/  STL [R1+0x388], R189 ;  /* 0x000388bd01007387 */ /* 0x000fe20000100800 */
[----:B------:R-:W-:-:S03]  /*1d490*/  IMAD.MOV.U32 R77, RZ, RZ, R99 ;  /* 0x000000ffff4d7224 */ /* 0x000fc600078e0063 */
[----:B------:R-:W2:Y:S01]  /*1d4a0*/  LDL.LU.64 R148, [R1+0x4b0] ;  /* 0x0004b00001947983 */ /* 0x000ea20000300a00 */
[----:B------:R-:W-:Y:S02]  /*1d4b0*/  IMAD.MOV.U32 R14, RZ, RZ, R140 ;  /* 0x000000ffff0e7224 */ /* 0x000fe400078e008c */
[----:B------:R-:W-:Y:S01]  /*1d4c0*/  @!P0 HFMA2.BF16_V2 R78, -RZ.H0_H0, RZ.H0_H0, -R193.H0_H0 ;  /* 0x200000ffff4e8231 */ /* 0x000fe200003409c1 */
[----:B------:R-:W2:Y:S04]  /*1d4d0*/  LDL.LU.64 R144, [R1+0x4a8] ;  /* 0x0004a80001907983 */ /* 0x000ea80000300a00 */
[----:B------:R-:W3:Y:S04]  /*1d4e0*/  LDL.64 R166, [R1+0x90] ;  /* 0x0000900001a67983 */ /* 0x000ee80000100a00 */
[----:B------:R-:W2:Y:S04]  /*1d4f0*/  LDL.64 R82, [R1+0x300] ;  /* 0x0003000001527983 */ /* 0x000ea80000100a00 */
[----:B------:R-:W2:Y:S04]  /*1d500*/  LDL.64 R98, [R1+0xe8] ;  /* 0x0000e80001627983 */ /* 0x000ea80000100a00 */
[----:B------:R-:W2:Y:S01]  /*1d510*/  LDL.LU R140, [R1+0x4a0] ;  /* 0x0004a000018c7983 */ /* 0x000ea20000300800 */
[----:B------:R-:W-:-:S03]  /*1d520*/  IMAD.MOV.U32 R0, RZ, RZ, R2 ;  /* 0x000000ffff007224 */ /* 0x000fc600078e0002 */
[----:B------:R1:W-:Y:S01]  /*1d530*/  STL.64 [R1+0x3f8], R182 ;  /* 0x0003f8b601007387 */ /* 0x0003e20000100a00 */
[----:B------:R-:W-:Y:S01]  /*1d540*/  PRMT R215, R193, 0x7610, R215 ;  /* 0x00007610c1d77816 */ /* 0x000fe200000000d7 */
[----:B------:R-:W-:Y:S01]  /*1d550*/  FADD.FTZ R2, R33, R7 ;  /* 0x0000000721027221 */ /* 0x000fe20000010000 */
[----:B------:R-:W-:Y:S01]  /*1d560*/  @!P0 PRMT R215, R78, 0x5410, RZ ;  /* 0x000054104ed78816 */ /* 0x000fe200000000ff */
[----:B------:R-:W-:Y:S02]  /*1d570*/  IMAD.MOV.U32 R78, RZ, RZ, R14 ;  /* 0x000000ffff4e7224 */ /* 0x000fe400078e000e */
[----:B------:R-:W-:Y:S02]  /*1d580*/  IMAD.MOV.U32 R33, RZ, RZ, R107 ;  /* 0x000000ffff217224 */ /* 0x000fe400078e006b */
[----:B------:R-:W-:Y:S01]  /*1d590*/  IMAD.MOV.U32 R14, RZ, RZ, R44 ;  /* 0x000000ffff0e7224 */ /* 0x000fe200078e002c */
[----:B------:R-:W-:Y:S01]  /*1d5a0*/  MUFU.EX2 R107, R53 ;  /* 0x00000035006b7308 */ /* 0x000fe20000000800 */
[----:B------:R-:W-:-:S07]  /*1d5b0*/  IMAD.MOV.U32 R5, RZ, RZ, R0 ;  /* 0x000000ffff057224 */ /* 0x000fce00078e0000 */
[----:B------:R-:W4:Y:S01]  /*1d5c0*/  MUFU.EX2 R44, R52 ;  /* 0x00000034002c7308 */ /* 0x000f220000000800 */
[----:B-1----:R-:W-:Y:S02]  /*1d5d0*/  IMAD.MOV.U32 R183, RZ, RZ, R141 ;  /* 0x000000ffffb77224 */ /* 0x002fe400078e008d */
[----:B------:R-:W-:Y:S02]  /*1d5e0*/  IMAD.MOV.U32 R182, RZ, RZ, R15 ;  /* 0x000000ffffb67224 */ /* 0x000fe400078e000f */
[----:B------:R-:W-:Y:S01]  /*1d5f0*/  FADD.FTZ R2, R32, R2 ;  /* 0x0000000220027221 */ /* 0x000fe20000010000 */
[----:B------:R-:W-:Y:S02]  /*1d600*/  IMAD.MOV.U32 R7, RZ, RZ, R183 ;  /* 0x000000ffff077224 */ /* 0x000fe400078e00b7 */
[----:B------:R-:W-:Y:S02]  /*1d610*/  @!P4 HFMA2.BF16_V2 R87, -RZ.H0_H0, RZ.H0_H0, -R181.H0_H0 ;  /* 0x200000ffff57c231 */ /* 0x000fe400003409b5 */
[----:B------:R-:W-:Y:S01]  /*1d620*/  IMAD.MOV.U32 R183, RZ, RZ, R108 ;  /* 0x000000ffffb77224 */ /* 0x000fe200078e006c */
[----:B----4-:R-:W-:Y:S01]  /*1d630*/  F2FP.BF16.F32.PACK_AB R55, R44, R107 ;  /* 0x0000006b2c37723e */ /* 0x010fe200000010ff */
[----:B------:R-:W-:Y:S01]  /*1d640*/  IMAD.MOV.U32 R15, RZ, RZ, R109 ;  /* 0x000000ffff0f7224 */ /* 0x000fe200078e006d */
[----:B------:R-:W4:Y:S01]  /*1d650*/  LDL.LU R141, [R1+0x49c] ;  /* 0x00049c00018d7983 */ /* 0x000f220000300800 */
[----:B------:R-:W-:-:S03]  /*1d660*/  IMAD.WIDE.U32 R108, R3, -0x326172a9, RZ ;  /* 0xcd9e8d57036c7825 */ /* 0x000fc600078e00ff */
[----:B------:R-:W-:Y:S01]  /*1d670*/  PRMT R0, R108, 0x7773, RZ ;  /* 0x000077736c007816 */ /* 0x000fe200000000ff */
[----:B------:R-:W-:Y:S01]  /*1d680*/  IMAD.MOV.U32 R3, RZ, RZ, R47 ;  /* 0x000000ffff037224 */ /* 0x000fe200078e002f */
[----:B------:R-:W-:Y:S02]  /*1d690*/  LOP3.LUT R47, R4, UR13, R109, 0x96, !PT ;  /* 0x0000000d042f7c12 */ /* 0x000fe4000f8e966d */
[----:B------:R-:W-:Y:S01]  /*1d6a0*/  ISETP.GT.U32.AND P0, PT, R0, UR36, PT ;  /* 0x0000002400007c0c */ /* 0x000fe2000bf04070 */
[----:B------:R-:W-:-:S04]  /*1d6b0*/  IMAD.MOV.U32 R0, RZ, RZ, R137 ;  /* 0x000000ffff007224 */ /* 0x000fc800078e0089 */
[----:B------:R-:W-:Y:S01]  /*1d6c0*/  IMAD.MOV.U32 R32, RZ, RZ, R0 ;  /* 0x000000ffff207224 */ /* 0x000fe200078e0000 */
[----:B------:R-:W-:-:S04]  /*1d6d0*/  LOP3.LUT R0, R47, 0xffff, RZ, 0xc0, !PT ;  /* 0x0000ffff2f007812 */ /* 0x000fc800078ec0ff */
[----:B------:R-:W-:Y:S02]  /*1d6e0*/  SHF.R.U32.HI R0, RZ, 0x8, R0 ;  /* 0x00000008ff007819 */ /* 0x000fe40000011600 */
[----:B------:R-:W-:Y:S01]  /*1d6f0*/  @!P4 PRMT R181, R87, 0x5410, RZ ;  /* 0x0000541057b5c816 */ /* 0x000fe200000000ff */
[----:B------:R-:W-:Y:S01]  /*1d700*/  @P0 HFMA2.BF16_V2 R85, -RZ.H0_H0, RZ.H0_H0, -R55.H1_H1 ;  /* 0x200000ffff550231 */ /* 0x000fe20000360937 */
[----:B------:R-:W-:Y:S01]  /*1d710*/  LOP3.LUT R87, R0, 0xffff, RZ, 0xc0, !PT ;  /* 0x0000ffff00577812 */ /* 0x000fe200078ec0ff */
[----:B------:R1:W-:Y:S01]  /*1d720*/  STL [R1+0x358], R215 ;  /* 0x000358d701007387 */ /* 0x0003e20000100800 */
[----:B------:R-:W-:Y:S01]  /*1d730*/  PRMT R0, R47, 0x7632, R0 ;  /* 0x000076322f007816 */ /* 0x000fe20000000000 */
[----:B------:R-:W-:Y:S01]  /*1d740*/  FADD.FTZ R2, R29, R2 ;  /* 0x000000021d027221 */ /* 0x000fe20000010000 */
[----:B-1----:R-:W-:Y:S02]  /*1d750*/  PRMT R215, R55, 0x7632, R215 ;  /* 0x0000763237d77816 */ /* 0x002fe400000000d7 */
[----:B------:R-:W-:-:S02]  /*1d760*/  @P0 PRMT R215, R85, 0x5410, RZ ;  /* 0x0000541055d70816 */ /* 0x000fc400000000ff */
[----:B------:R-:W-:Y:S01]  /*1d770*/  LOP3.LUT R85, R0, 0xff, RZ, 0xc0, !PT ;  /* 0x000000ff00557812 */ /* 0x000fe200078ec0ff */
[----:B------:R-:W-:-:S05]  /*1d780*/  IMAD.MOV.U32 R0, RZ, RZ, R108 ;  /* 0x000000ffff007224 */ /* 0x000fca00078e006c */
[----:B------:R-:W-:-:S04]  /*1d790*/  LOP3.LUT R0, R0, 0xff, RZ, 0xc0, !PT ;  /* 0x000000ff00007812 */ /* 0x000fc800078ec0ff */
[----:B------:R-:W-:Y:S02]  /*1d7a0*/  ISETP.LE.U32.AND P4, PT, R0, UR36, PT ;  /* 0x0000002400007c0c */ /* 0x000fe4000bf83070 */
[----:B------:R-:W-:-:S04]  /*1d7b0*/  LOP3.LUT R0, R94, 0xffff, RZ, 0xc0, !PT ;  /* 0x0000ffff5e007812 */ /* 0x000fc800078ec0ff */
[----:B------:R-:W-:Y:S01]  /*1d7c0*/  SHF.R.U32.HI R0, RZ, 0x8, R0 ;  /* 0x00000008ff007819 */ /* 0x000fe20000011600 */
[----:B------:R-:W-:Y:S01]  /*1d7d0*/  FADD.FTZ R2, R23, R2 ;  /* 0x0000000217027221 */ /* 0x000fe20000010000 */
[----:B------:R-:W-:Y:S02]  /*1d7e0*/  IMAD.MOV.U32 R23, RZ, RZ, R78 ;  /* 0x000000ffff177224 */ /* 0x000fe400078e004e */
[----:B------:R-:W-:Y:S01]  /*1d7f0*/  LOP3.LUT R0, R0, 0xffff, RZ, 0xc0, !PT ;  /* 0x0000ffff00007812 */ /* 0x000fe200078ec0ff */
[----:B------:R-:W-:Y:S02]  /*1d800*/  IMAD.MOV.U32 R78, RZ, RZ, R33 ;  /* 0x000000ffff4e7224 */ /* 0x000fe400078e0021 */
[----:B------:R-:W-:Y:S01]  /*1d810*/  IMAD.MOV.U32 R33, RZ, RZ, R46 ;  /* 0x000000ffff217224 */ /* 0x000fe200078e002e */
[----:B------:R-:W-:Y:S01]  /*1d820*/  ISETP.LE.U32.AND P0, PT, R0, UR36, PT ;  /* 0x0000002400007c0c */ /* 0x000fe2000bf03070 */
[----:B------:R-:W1:Y:S01]  /*1d830*/  MUFU.EX2 R46, R67 ;  /* 0x00000043002e7308 */ /* 0x000e620000000800 */
[----:B------:R-:W-:Y:S01]  /*1d840*/  PRMT R0, R94, 0x7632, R0 ;  /* 0x000076325e007816 */ /* 0x000fe20000000000 */
[----:B------:R-:W-:-:S06]  /*1d850*/  FADD.FTZ R2, R9, R2 ;  /* 0x0000000209027221 */ /* 0x000fcc0000010000 */
[----:B------:R-:W1:Y:S01]  /*1d860*/  MUFU.EX2 R64, R64 ;  /* 0x0000004000407308 */ /* 0x000e620000000800 */
[----:B------:R-:W-:-:S03]  /*1d870*/  LOP3.LUT R0, R0, 0xff, RZ, 0xc0, !PT ;  /* 0x000000ff00007812 */ /* 0x000fc600078ec0ff */
[----:B------:R-:W-:Y:S01]  /*1d880*/  @!P0 HFMA2.BF16_V2 R90, -RZ.H0_H0, RZ.H0_H0, -R193.H1_H1 ;  /* 0x200000ffff5a8231 */ /* 0x000fe200003609c1 */
[----:B------:R-:W-:Y:S01]  /*1d890*/  PRMT R214, R193, 0x7632, R214 ;  /* 0x00007632c1d67816 */ /* 0x000fe200000000d6 */
[----:B------:R-:W-:-:S03]  /*1d8a0*/  FADD.FTZ R2, R10, R2 ;  /* 0x000000020a027221 */ /* 0x000fc60000010000 */
[----:B------:R-:W-:Y:S01]  /*1d8b0*/  @!P0 PRMT R214, R90, 0x5410, RZ ;  /* 0x000054105ad68816 */ /* 0x000fe200000000ff */
[----:B-1----:R-:W-:Y:S01]  /*1d8c0*/  IMAD.MOV.U32 R10, RZ, RZ, R46 ;  /* 0x000000ffff0a7224 */ /* 0x002fe200078e002e */
[----:B------:R-:W-:Y:S01]  /*1d8d0*/  ISETP.LE.U32.AND P0, PT, R0, UR36, PT ;  /* 0x0000002400007c0c */ /* 0x000fe2000bf03070 */
[----:B------:R1:W-:Y:S01]  /*1d8e0*/  MUFU.EX2 R46, R19 ;  /* 0x00000013002e7308 */ /* 0x0003e20000000800 */
[----:B------:R-:W-:Y:S02]  /*1d8f0*/  IMAD.MOV.U32 R4, RZ, RZ, R136 ;  /* 0x000000ffff047224 */ /* 0x000fe400078e0088 */
[----:B------:R-:W4:Y:S01]  /*1d900*/  LDL.LU R136, [R1+0x498] ;  /* 0x0004980001887983 */ /* 0x000f220000300800 */
[----:B------:R-:W-:-:S03]  /*1d910*/  IMAD.MOV.U32 R0, RZ, RZ, R58 ;  /* 0x000000ffff007224 */ /* 0x000fc600078e003a */
[----:B------:R-:W4:Y:S01]  /*1d920*/  LDL.LU R137, [R1+0x494] ;  /* 0x0004940001897983 */ /* 0x000f220000300800 */
[----:B------:R1:W-:Y:S02]  /*1d930*/  MUFU.EX2 R58, R16 ;  /* 0x00000010003a7308 */ /* 0x0003e40000000800 */
[----:B-1----:R-:W-:Y:S01]  /*1d940*/  IMAD.MOV.U32 R19, RZ, RZ, R10 ;  /* 0x000000ffff137224 */ /* 0x002fe200078e000a */
[----:B------:R-:W-:Y:S04]  /*1d950*/  STL [R1+0x35c], R215 ;  /* 0x00035cd701007387 */ /* 0x000fe80000100800 */
[----:B------:R-:W-:Y:S01]  /*1d960*/  F2FP.BF16.F32.PACK_AB R241, R64, R19 ;  /* 0x0000001340f1723e */ /* 0x000fe200000010ff */
[----:B------:R-:W-:Y:S01]  /*1d970*/  STL [R1+0x370], R181 ;  /* 0x000370b501007387 */ /* 0x000fe20000100800 */
[----:B------:R-:W-:-:S02]  /*1d980*/  IMAD.MOV.U32 R9, RZ, RZ, R59 ;  /* 0x000000ffff097224 */ /* 0x000fc400078e003b */
[----:B------:R-:W-:Y:S01]  /*1d990*/  IMAD.MOV.U32 R16, RZ, RZ, R143 ;  /* 0x000000ffff107224 */ /* 0x000fe200078e008f */
[----:B------:R-:W-:Y:S01]  /*1d9a0*/  STL [R1+0x360], R180 ;  /* 0x000360b401007387 */ /* 0x000fe20000100800 */
[----:B------:R-:W-:Y:S02]  /*1d9b0*/  IMAD.MOV.U32 R59, RZ, RZ, R56 ;  /* 0x000000ffff3b7224 */ /* 0x000fe400078e0038 */
[----:B------:R-:W-:Y:S02]  /*1d9c0*/  @!P0 HFMA2.BF16_V2 R88, -RZ.H0_H0, RZ.H0_H0, -R241.H0_H0 ;  /* 0x200000ffff588231 */ /* 0x000fe400003409f1 */
[----:B------:R-:W-:Y:S01]  /*1d9d0*/  IMAD.MOV.U32 R67, RZ, RZ, R150 ;  /* 0x000000ffff437224 */ /* 0x000fe200078e0096 */
[----:B------:R-:W-:Y:S01]  /*1d9e0*/  STL [R1+0x364], R171 ;  /* 0x000364ab01007387 */ /* 0x000fe20000100800 */
[----:B------:R1:W1:Y:S01]  /*1d9f0*/  MUFU.EX2 R56, R13 ;  /* 0x0000000d00387308 */ /* 0x0002620000000800 */
[----:B------:R-:W-:Y:S02]  /*1da00*/  IMAD.MOV.U32 R10, RZ, RZ, R16 ;  /* 0x000000ffff0a7224 */ /* 0x000fe400078e0010 */
[----:B------:R-:W4:Y:S01]  /*1da10*/  LDL.LU R150, [R1+0x490] ;  /* 0x0004900001967983 */ /* 0x000f220000300800 */
[----:B------:R-:W-:Y:S01]  /*1da20*/  IMAD.MOV.U32 R16, RZ, RZ, R0 ;  /* 0x000000ffff107224 */ /* 0x000fe200078e0000 */
[----:B------:R-:W-:Y:S01]  /*1da30*/  PRMT R213, R241, 0x7610, R213 ;  /* 0x00007610f1d57816 */ /* 0x000fe200000000d5 */
[----:B------:R-:W-:Y:S01]  /*1da40*/  IMAD.MOV.U32 R0, RZ, RZ, R59 ;  /* 0x000000ffff007224 */ /* 0x000fe200078e003b */
[----:B------:R-:W-:Y:S01]  /*1da50*/  @!P0 PRMT R213, R88, 0x5410, RZ ;  /* 0x0000541058d58816 */ /* 0x000fe200000000ff */
[----:B------:R-:W-:-:S02]  /*1da60*/  IMAD.MOV.U32 R88, RZ, RZ, R10 ;  /* 0x000000ffff587224 */ /* 0x000fc400078e000a */
[----:B------:R-:W-:Y:S02]  /*1da70*/  IMAD.MOV.U32 R10, RZ, RZ, R16 ;  /* 0x000000ffff0a7224 */ /* 0x000fe400078e0010 */
[----:B-1----:R-:W-:Y:S02]  /*1da80*/  IMAD.MOV.U32 R13, RZ, RZ, R151 ;  /* 0x000000ffff0d7224 */ /* 0x002fe400078e0097 */
[----:B------:R-:W4:Y:S04]  /*1da90*/  LDL.LU R151, [R1+0x48c] ;  /* 0x00048c0001977983 */ /* 0x000f280000300800 */
[----:B------:R1:W-:Y:S01]  /*1daa0*/  STL [R1+0x368], R193 ;  /* 0x000368c101007387 */ /* 0x0003e20000100800 */
[----:B------:R-:W-:Y:S01]  /*1dab0*/  IMAD.MOV.U32 R16, RZ, RZ, R0 ;  /* 0x000000ffff107224 */ /* 0x000fe200078e0000 */
[----:B------:R-:W-:-:S04]  /*1dac0*/  SHF.R.U32.HI R0, RZ, 0x18, R94 ;  /* 0x00000018ff007819 */ /* 0x000fc8000001165e */
[----:B------:R-:W-:Y:S01]  /*1dad0*/  ISETP.LE.U32.AND P0, PT, R0, UR36, PT ;  /* 0x0000002400007c0c */ /* 0x000fe2000bf03070 */
[----:B------:R-:W-:Y:S02]  /*1dae0*/  IMAD.MOV.U32 R0, RZ, RZ, R9 ;  /* 0x000000ffff007224 */ /* 0x000fe400078e0009 */
[----:B------:R1:W-:Y:S02]  /*1daf0*/  MUFU.EX2 R9, R20 ;  /* 0x0000001400097308 */ /* 0x0003e40000000800 */
[----:B-1----:R-:W-:-:S06]  /*1db00*/  IMAD.MOV.U32 R193, RZ, RZ, R32 ;  /* 0x000000ffffc17224 */ /* 0x002fcc00078e0020 */
[----:B------:R-:W1:Y:S01]  /*1db10*/  MUFU.EX2 R32, R17 ;  /* 0x0000001100207308 */ /* 0x000e620000000800 */
[----:B------:R-:W-:Y:S02]  /*1db20*/  IMAD.MOV.U32 R20, RZ, RZ, R0 ;  /* 0x000000ffff147224 */ /* 0x000fe400078e0000 */
[----:B------:R-:W-:Y:S02]  /*1db30*/  FADD.FTZ R0, R56, R2 ;  /* 0x0000000238007221 */ /* 0x000fe40000010000 */
[----:B------:R-:W-:Y:S02]  /*1db40*/  IMAD.MOV.U32 R2, RZ, RZ, R20 ;  /* 0x000000ffff027224 */ /* 0x000fe400078e0014 */
[----:B------:R-:W-:Y:S02]  /*1db50*/  FADD.FTZ R20, R34, R8 ;  /* 0x0000000822147221 */ /* 0x000fe40000010000 */
[----:B------:R1:W1:Y:S01]  /*1db60*/  MUFU.EX2 R8, R22 ;  /* 0x0000001600087308 */ /* 0x0002620000000800 */
[----:B------:R-:W-:-:S02]  /*1db70*/  @!P0 HFMA2.BF16_V2 R91, -RZ.H0_H0, RZ.H0_H0, -R241.H1_H1 ;  /* 0x200000ffff5b8231 */ /* 0x000fc400003609f1 */
[----:B-1----:R-:W-:-:S05]  /*1db80*/  FADD.FTZ R0, R32, R0 ;  /* 0x0000000020007221 */ /* 0x002fca0000010000 */
[----:B------:R-:W1:Y:S01]  /*1db90*/  MUFU.EX2 R59, R18 ;  /* 0x00000012003b7308 */ /* 0x000e620000000800 */
[----:B------:R-:W-:Y:S02]  /*1dba0*/  IMAD.MOV.U32 R22, RZ, RZ, R2 ;  /* 0x000000ffff167224 */ /* 0x000fe400078e0002 */
[----:B------:R-:W-:Y:S01]  /*1dbb0*/  FADD.FTZ R2, R58, R0 ;  /* 0x000000003a027221 */ /* 0x000fe20000010000 */
[----:B------:R-:W-:-:S04]  /*1dbc0*/  IMAD.MOV.U32 R0, RZ, RZ, R60 ;  /* 0x000000ffff007224 */ /* 0x000fc800078e003c */
[----:B------:R-:W1:Y:S01]  /*1dbd0*/  MUFU.EX2 R21, R21 ;  /* 0x0000001500157308 */ /* 0x000e620000000800 */
[----:B------:R-:W-:Y:S02]  /*1dbe0*/  PRMT R211, R241, 0x7632, R211 ;  /* 0x00007632f1d37816 */ /* 0x000fe400000000d3 */
[----:B------:R-:W-:Y:S02]  /*1dbf0*/  LOP3.LUT R0, R0, 0xff, RZ, 0xc0, !PT ;  /* 0x000000ff00007812 */ /* 0x000fe400078ec0ff */
[----:B------:R-:W-:Y:S02]  /*1dc00*/  @!P0 PRMT R211, R91, 0x5410, RZ ;  /* 0x000054105bd38816 */ /* 0x000fe400000000ff */
[----:B------:R-:W-:Y:S01]  /*1dc10*/  ISETP.LE.U32.AND P0, PT, R0, UR36, PT ;  /* 0x0000002400007c0c */ /* 0x000fe2000bf03070 */
[----:B------:R-:W-:Y:S01]  /*1dc20*/  FADD.FTZ R2, R46, R2 ;  /* 0x000000022e027221 */ /* 0x000fe20000010000 */
[----:B------:R-:W-:Y:S01]  /*1dc30*/  IMAD.MOV.U32 R181, RZ, RZ, R3 ;  /* 0x000000ffffb57224 */ /* 0x000fe200078e0003 */
[----:B------:R-:W-:-:S02]  /*1dc40*/  F2FP.BF16.F32.PACK_AB R225, R8, R9 ;  /* 0x0000000908e1723e */ /* 0x000fc400000010ff */
[----:B-1----:R-:W-:Y:S01]  /*1dc50*/  FADD.FTZ R0, R59, R2 ;  /* 0x000000023b007221 */ /* 0x002fe20000010000 */
[----:B------:R-:W-:Y:S02]  /*1dc60*/  IMAD.MOV.U32 R109, RZ, RZ, R181 ;  /* 0x000000ffff6d7224 */ /* 0x000fe400078e00b5 */
[----:B------:R-:W-:Y:S02]  /*1dc70*/  IMAD.MOV.U32 R181, RZ, RZ, R4 ;  /* 0x000000ffffb57224 */ /* 0x000fe400078e0004 */
[----:B------:R-:W-:Y:S01]  /*1dc80*/  FADD.FTZ R0, R21, R0 ;  /* 0x0000000015007221 */ /* 0x000fe20000010000 */
[----:B------:R-:W-:Y:S02]  /*1dc90*/  IMAD.MOV.U32 R4, RZ, RZ, R7 ;  /* 0x000000ffff047224 */ /* 0x000fe400078e0007 */
[----:B------:R-:W-:Y:S02]  /*1dca0*/  @!P0 HFMA2.BF16_V2 R93, -RZ.H0_H0, RZ.H0_H0, -R225.H0_H0 ;  /* 0x200000ffff5d8231 */ /* 0x000fe400003409e1 */
[----:B------:R-:W-:-:S02]  /*1dcb0*/  IMAD.MOV.U32 R2, RZ, RZ, R4 ;  /* 0x000000ffff027224 */ /* 0x000fc400078e0004 */
[----:B------:R-:W-:Y:S01]  /*1dcc0*/  FADD.FTZ R4, R11, R0 ;  /* 0x000000000b047221 */ /* 0x000fe20000010000 */
[----:B------:R-:W-:Y:S02]  /*1dcd0*/  PRMT R0, R60, 0x7771, RZ ;  /* 0x000077713c007816 */ /* 0x000fe400000000ff */
[----:B------:R-:W-:Y:S02]  /*1dce0*/  PRMT R210, R225, 0x7610, R210 ;  /* 0x00007610e1d27816 */ /* 0x000fe400000000d2 */
[----:B------:R-:W-:Y:S02]  /*1dcf0*/  @!P0 PRMT R210, R93, 0x5410, RZ ;  /* 0x000054105dd28816 */ /* 0x000fe400000000ff */
[----:B------:R-:W-:Y:S02]  /*1dd00*/  ISETP.GT.U32.AND P0, PT, R0, UR36, PT ;  /* 0x0000002400007c0c */ /* 0x000fe4000bf04070 */
[----:B------:R-:W-:-:S04]  /*1dd10*/  FSETP.NEU.FTZ.AND P3, PT, R180, -INF , PT ;  /* 0xff800000b400780b */ /* 0x000fc80003f7d000 */
[----:B------:R-:W-:Y:S01]  /*1dd20*/  FSEL R3, R180, RZ, P3 ;  /* 0x000000ffb4037208 */ /* 0x000fe20001800000 */
[----:B------:R-:W-:Y:S02]  /*1dd30*/  IMAD.MOV.U32 R17, RZ, RZ, R146 ;  /* 0x000000ffff117224 */ /* 0x000fe400078e0092 */
[----:B------:R-:W4:Y:S01]  /*1dd40*/  LDL.LU R146, [R1+0x488] ;  /* 0x0004880001927983 */ /* 0x000f220000300800 */
[----:B------:R-:W-:Y:S02]  /*1dd50*/  IMAD.MOV.U32 R90, RZ, RZ, R147 ;  /* 0x000000ffff5a7224 */ /* 0x000fe400078e0093 */
[----:B------:R-:W-:Y:S01]  /*1dd60*/  FADD.FTZ R3, R37, -R3 ;  /* 0x8000000325037221 */ /* 0x000fe20000010000 */
[----:B------:R-:W-:Y:S01]  /*1dd70*/  PRMT R0, R60, 0x7772, RZ ;  /* 0x000077723c007816 */ /* 0x000fe200000000ff */
[----:B------:R-:W4:Y:S01]  /*1dd80*/  LDL.LU R147, [R1+0x484] ;  /* 0x0004840001937983 */ /* 0x000f220000300800 */
[----:B------:R-:W-:-:S03]  /*1dd90*/  @P0 HFMA2.BF16_V2 R37, -RZ.H0_H0, RZ.H0_H0, -R225.H1_H1 ;  /* 0x200000ffff250231 */ /* 0x000fc600003609e1 */
[----:B------:R1:W-:Y:S01]  /*1dda0*/  STL [R1+0x36c], R214 ;  /* 0x00036cd601007387 */ /* 0x0003e20000100800 */
[----:B------:R-:W-:Y:S01]  /*1ddb0*/  IMAD.MOV.U32 R18, RZ, RZ, R138 ;  /* 0x000000ffff127224 */ /* 0x000fe200078e008a */
[----:B------:R-:W-:Y:S01]  /*1ddc0*/  PRMT R209, R225, 0x7632, R209 ;  /* 0x00007632e1d17816 */ /* 0x000fe200000000d1 */
[----:B------:R-:W-:Y:S01]  /*1ddd0*/  IMAD.MOV.U32 R34, RZ, RZ, R139 ;  /* 0x000000ffff227224 */ /* 0x000fe200078e008b */
[----:B------:R-:W-:Y:S01]  /*1dde0*/  @P0 PRMT R209, R37, 0x5410, RZ ;  /* 0x0000541025d10816 */ /* 0x000fe200000000ff */
[----:B------:R-:W-:Y:S01]  /*1ddf0*/  IMAD.MOV.U32 R91, RZ, RZ, R162 ;  /* 0x000000ffff5b7224 */ /* 0x000fe200078e00a2 */
[----:B------:R-:W-:Y:S02]  /*1de00*/  ISETP.GT.U32.AND P0, PT, R0, UR36, PT ;  /* 0x0000002400007c0c */ /* 0x000fe4000bf04070 */
[----:B------:R3:W-:Y:S01]  /*1de10*/  MUFU.EX2 R0, R57 ;  /* 0x0000003900007308 */ /* 0x0007e20000000800 */
[----:B-1----:R-:W-:Y:S02]  /*1de20*/  IMAD.MOV.U32 R214, RZ, RZ, R142 ;  /* 0x000000ffffd67224 */ /* 0x002fe400078e008e */
[----:B------:R-:W4:Y:S04]  /*1de30*/  LDL.LU R142, [R1+0x480] ;  /* 0x00048000018e7983 */ /* 0x000f280000300800 */
[----:B------:R-:W4:Y:S04]  /*1de40*/  LDL.LU R143, [R1+0x47c] ;  /* 0x00047c00018f7983 */ /* 0x000f280000300800 */
[----:B------:R-:W4:Y:S04]  /*1de50*/  LDL.LU R138, [R1+0x478] ;  /* 0x00047800018a7983 */ /* 0x000f280000300800 */
[----:B------:R-:W4:Y:S04]  /*1de60*/  LDL.LU R139, [R1+0x474] ;  /* 0x00047400018b7983 */ /* 0x000f280000300800 */
[----:B------:R-:W4:Y:S04]  /*1de70*/  LDL.LU R162, [R1+0x470] ;  /* 0x0004700001a27983 */ /* 0x000f280000300800 */
[----:B---3--:R-:W3:Y:S01]  /*1de80*/  LDL.LU R57, [R1+0x320] ;  /* 0x0003200001397983 */ /* 0x008ee20000300800 */
[----:B------:R-:W-:-:S02]  /*1de90*/  IMAD.MOV.U32 R11, RZ, RZ, R2 ;  /* 0x000000ffff0b7224 */ /* 0x000fc400078e0002 */
[----:B------:R-:W-:Y:S02]  /*1dea0*/  IMAD.MOV.U32 R2, RZ, RZ, R91 ;  /* 0x000000ffff027224 */ /* 0x000fe400078e005b */
[----:B------:R-:W-:Y:S02]  /*1deb0*/  IMAD.MOV.U32 R91, RZ, RZ, R109 ;  /* 0x000000ffff5b7224 */ /* 0x000fe400078e006d */
[----:B------:R1:W-:Y:S01]  /*1dec0*/  MUFU.EX2 R109, R89 ;  /* 0x00000059006d7308 */ /* 0x0003e20000000800 */
[----:B------:R-:W-:Y:S01]  /*1ded0*/  FMUL.FTZ R3, R3, UR37 ;  /* 0x0000002503037c20 */ /* 0x000fe20008410000 */
[----:B-1----:R-:W-:-:S06]  /*1dee0*/  IMAD.MOV.U32 R89, RZ, RZ, R2 ;  /* 0x000000ffff597224 */ /* 0x002fcc00078e0002 */
[----:B------:R1:W2:Y:S02]  /*1def0*/  MUFU.EX2 R2, R54 ;  /* 0x0000003600027308 */ /* 0x0002a40000000800 */
[----:B-1----:R-:W-:Y:S02]  /*1df00*/  IMAD.MOV.U32 R54, RZ, RZ, R89 ;  /* 0x000000ffff367224 */ /* 0x002fe400078e0059 */
[----:B------:R-:W-:Y:S02]  /*1df10*/  IMAD.MOV.U32 R89, RZ, RZ, R22 ;  /* 0x000000ffff597224 */ /* 0x000fe400078e0016 */
[----:B------:R-:W-:Y:S02]  /*1df20*/  IMAD.MOV.U32 R22, RZ, RZ, R16 ;  /* 0x000000ffff167224 */ /* 0x000fe400078e0010 */
[----:B------:R-:W-:Y:S02]  /*1df30*/  IMAD.MOV.U32 R16, RZ, RZ, R17 ;  /* 0x000000ffff107224 */ /* 0x000fe400078e0011 */
[----:B------:R1:W3:Y:S01]  /*1df40*/  MUFU.EX2 R17, R3 ;  /* 0x0000000300117308 */ /* 0x0002e20000000800 */
[----:B------:R-:W-:Y:S01]  /*1df50*/  IMAD.MOV.U32 R37, RZ, RZ, R5 ;  /* 0x000000ffff257224 */ /* 0x000fe200078e0005 */
[----:B------:R-:W-:-:S02]  /*1df60*/  LOP3.LUT R5, R166, UR12, R27, 0x96, !PT ;  /* 0x0000000ca6057c12 */ /* 0x000fc4000f8e961b */
[----:B--2---:R-:W-:Y:S01]  /*1df70*/  F2FP.BF16.F32.PACK_AB R43, R0, R2 ;  /* 0x00000002002b723e */ /* 0x004fe200000010ff */
[----:B-1----:R-:W-:Y:S01]  /*1df80*/  FADD.FTZ R3, R12, R4 ;  /* 0x000000040c037221 */ /* 0x002fe20000010000 */
[----:B------:R-:W-:-:S03]  /*1df90*/  IMAD.MOV.U32 R12, RZ, RZ, R6 ;  /* 0x000000ffff0c7224 */ /* 0x000fc600078e0006 */
[----:B------:R-:W-:Y:S01]  /*1dfa0*/  FADD.FTZ R4, R9, R3 ;  /* 0x0000000309047221 */ /* 0x000fe20000010000 */
[----:B------:R-:W-:Y:S01]  /*1dfb0*/  LOP3.LUT R6, R26, UR34, R99, 0x96, !PT ;  /* 0x000000221a067c12 */ /* 0x000fe2000f8e9663 */
[----:B------:R-:W-:Y:S02]  /*1dfc0*/  IMAD.MOV.U32 R26, RZ, RZ, R11 ;  /* 0x000000ffff1a7224 */ /* 0x000fe400078e000b */
[----:B------:R-:W-:-:S05]  /*1dfd0*/  FADD.FTZ R4, R8, R4 ;  /* 0x0000000408047221 */ /* 0x000fca0000010000 */
[----:B------:R1:W-:Y:S01]  /*1dfe0*/  STL [R1+0x318], R4 ;  /* 0x0003180401007387 */ /* 0x0003e20000100800 */
[----:B---3--:R-:W-:-:S04]  /*1dff0*/  FFMA.FTZ R3, R57, R17, R2 ;  /* 0x0000001139037223 */ /* 0x008fc80000010002 */
[----:B------:R-:W-:Y:S01]  /*1e000*/  FADD.FTZ R11, R0, R3 ;  /* 0x00000003000b7221 */ /* 0x000fe20000010000 */
[----:B------:R-:W-:-:S05]  /*1e010*/  IMAD.WIDE.U32 R2, R5, -0x2daee0ad, RZ ;  /* 0xd2511f5305027825 */ /* 0x000fca00078e00ff */
[----:B------:R-:W-:Y:S01]  /*1e020*/  LOP3.LUT R3, R82, UR33, R3, 0x96, !PT ;  /* 0x0000002152037c12 */ /* 0x000fe2000f8e9603 */
[----:B-1----:R-:W-:-:S04]  /*1e030*/  IMAD.WIDE.U32 R4, R6, -0x2daee0ad, RZ ;  /* 0xd2511f5306047825 */ /* 0x002fc800078e00ff */
[----:B------:R-:W-:Y:S01]  /*1e040*/  IMAD.WIDE.U32 R8, R3, -0x326172a9, RZ ;  /* 0xcd9e8d5703087825 */ /* 0x000fe200078e00ff */
[----:B------:R-:W-:-:S04]  /*1e050*/  LOP3.LUT R5, R2, UR27, R5, 0x96, !PT ;  /* 0x0000001b02057c12 */ /* 0x000fc8000f8e9605 */
[----:B------:R-:W-:-:S05]  /*1e060*/  LOP3.LUT R2, R98, UR31, R9, 0x96, !PT ;  /* 0x0000001f62027c12 */ /* 0x000fca000f8e9609 */
[----:B------:R-:W-:-:S05]  /*1e070*/  IMAD.WIDE.U32 R2, R2, -0x2daee0ad, RZ ;  /* 0xd2511f5302027825 */ /* 0x000fca00078e00ff */
[----:B------:R-:W-:Y:S02]  /*1e080*/  LOP3.LUT R6, R4, UR16, R3, 0x96, !PT ;  /* 0x0000001004067c12 */ /* 0x000fe4000f8e9603 */
[----:B------:R-:W2:Y:S01]  /*1e090*/  LDL.LU R3, [R1+0x31c] ;  /* 0x00031c0001037983 */ /* 0x000ea20000300800 */
[----:B------:R-:W1:Y:S01]  /*1e0a0*/  MUFU.EX2 R86, R86 ;  /* 0x0000005600567308 */ /* 0x000e620000000800 */
[----:B------:R-:W-:Y:S02]  /*1e0b0*/  FSEL R7, R171, RZ, P6 ;  /* 0x000000ffab077208 */ /* 0x000fe40003000000 */
[----:B------:R-:W-:Y:S02]  /*1e0c0*/  PRMT R0, R60, 0x7773, RZ ;  /* 0x000077733c007816 */ /* 0x000fe400000000ff */
[----:B-1----:R-:W-:-:S05]  /*1e0d0*/  F2FP.BF16.F32.PACK_AB R221, R86, R109 ;  /* 0x0000006d56dd723e */ /* 0x002fca00000010ff */
[----:B------:R-:W-:Y:S01]  /*1e0e0*/  @P0 HFMA2.BF16_V2 R96, -RZ.H0_H0, RZ.H0_H0, -R221.H0_H0 ;  /* 0x200000ffff600231 */ /* 0x000fe200003409dd */
[----:B------:R-:W-:-:S04]  /*1e0f0*/  PRMT R208, R221, 0x7610, R208 ;  /* 0x00007610ddd07816 */ /* 0x000fc800000000d0 */
[----:B------:R-:W-:Y:S02]  /*1e100*/  @P0 PRMT R208, R96, 0x5410, RZ ;  /* 0x0000541060d00816 */ /* 0x000fe400000000ff */
[----:B------:R-:W-:Y:S01]  /*1e110*/  ISETP.GT.U32.AND P0, PT, R0, UR36, PT ;  /* 0x0000002400007c0c */ /* 0x000fe2000bf04070 */
[----:B------:R-:W-:Y:S01]  /*1e120*/  FADD.FTZ R0, R36, -R7 ;  /* 0x8000000724007221 */ /* 0x000fe20000010000 */
[----:B------:R-:W-:-:S03]  /*1e130*/  IMAD.MOV.U32 R57, RZ, RZ, R10 ;  /* 0x000000ffff397224 */ /* 0x000fc600078e000a */
[----:B------:R-:W-:Y:S01]  /*1e140*/  FMUL.FTZ R0, R0, UR37 ;  /* 0x0000002500007c20 */ /* 0x000fe20008410000 */
[----:B------:R1:W-:Y:S01]  /*1e150*/  MUFU.EX2 R10, R35 ;  /* 0x00000023000a7308 */ /* 0x0003e20000000800 */
[----:B------:R-:W-:-:S07]  /*1e160*/  IMAD.WIDE.U32 R4, R5, -0x326172a9, RZ ;  /* 0xcd9e8d5705047825 */ /* 0x000fce00078e00ff */
[----:B------:R3:W4:Y:S01]  /*1e170*/  MUFU.EX2 R7, R38 ;  /* 0x0000002600077308 */ /* 0x0007220000000800 */
[----:B-1----:R-:W-:-:S07]  /*1e180*/  IMAD.MOV.U32 R35, RZ, RZ, R16 ;  /* 0x000000ffff237224 */ /* 0x002fce00078e0010 */
[----:B------:R1:W2:Y:S01]  /*1e190*/  MUFU.EX2 R16, R0 ;  /* 0x0000000000107308 */ /* 0x0002a20000000800 */
[----:B------:R-:W-:Y:S02]  /*1e1a0*/  IMAD.MOV.U32 R27, RZ, RZ, R18 ;  /* 0x000000ffff1b7224 */ /* 0x000fe400078e0012 */
[----:B------:R-:W-:Y:S02]  /*1e1b0*/  IMAD.MOV.U32 R96, RZ, RZ, R19 ;  /* 0x000000ffff607224 */ /* 0x000fe400078e0013 */
[----:B---3--:R-:W-:Y:S02]  /*1e1c0*/  IMAD.MOV.U32 R38, RZ, RZ, R26 ;  /* 0x000000ffff267224 */ /* 0x008fe400078e001a */
[----:B------:R-:W-:Y:S01]  /*1e1d0*/  IMAD.MOV.U32 R26, RZ, RZ, R27 ;  /* 0x000000ffff1a7224 */ /* 0x000fe200078e001b */
[----:B-1----:R-:W-:-:S05]  /*1e1e0*/  LOP3.LUT R0, R8, UR17, R5, 0x96, !PT ;  /* 0x0000001108007c12 */ /* 0x002fca000f8e9605 */
[----:B------:R-:W-:-:S04]  /*1e1f0*/  IMAD.WIDE.U32 R18, R0, -0x2daee0ad, RZ ;  /* 0xd2511f5300127825 */ /* 0x000fc800078e00ff */
[----:B------:R-:W-:Y:S01]  /*1e200*/  IMAD.MOV.U32 R27, RZ, RZ, R96 ;  /* 0x000000ffff1b7224 */ /* 0x000fe200078e0060 */
[----:B------:R-:W-:Y:S01]  /*1e210*/  LOP3.LUT R0, R2, UR14, R19, 0x96, !PT ;  /* 0x0000000e02007c12 */ /* 0x000fe2000f8e9613 */
        /* <DEDUP_REMOVED lines=9> */
[----:B------:R-:W-:-:S04]  /*1e2b0*/  IMAD.WIDE.U32 R14, R0, -0x326172a9, RZ ;  /* 0xcd9e8d57000e7825 */ /* 0x000fc800078e00ff */
[----:B------:R-:W-:Y:S01]  /*1e2c0*/  @P0 HFMA2.BF16_V2 R36, -RZ.H0_H0, RZ.H0_H0, -R221.H1_H1 ;  /* 0x200000ffff240231 */ /* 0x000fe200003609dd */
[----:B------:R-:W-:-:S04]  /*1e2d0*/  PRMT R185, R221, 0x7632, R185 ;  /* 0x00007632ddb97816 */ /* 0x000fc800000000b9 */
[----:B------:R-:W-:Y:S02]  /*1e2e0*/  @P0 PRMT R185, R36, 0x5410, RZ ;  /* 0x0000541024b90816 */ /* 0x000fe400000000ff */
[C---:B------:R-:W-:Y:S02]  /*1e2f0*/  PRMT R53, R43.reuse, 0x7610, R53 ;  /* 0x000076102b357816 */ /* 0x040fe40000000035 */
[----:B------:R-:W-:Y:S02]  /*1e300*/  PRMT R51, R43, 0x7632, R51 ;  /* 0x000076322b337816 */ /* 0x000fe40000000033 */
[----:B----4-:R-:W-:-:S04]  /*1e310*/  F2FP.BF16.F32.PACK_AB R42, R7, R10 ;  /* 0x0000000a072a723e */ /* 0x010fc800000010ff */
[----:B------:R-:W-:Y:S01]  /*1e320*/  PRMT R52, R42, 0x7610, R52 ;  /* 0x000076102a347816 */ /* 0x000fe20000000034 */
[----:B------:R-:W-:Y:S02]  /*1e330*/  IMAD.MOV.U32 R36, RZ, RZ, R27 ;  /* 0x000000ffff247224 */ /* 0x000fe400078e001b */
[----:B------:R-:W-:Y:S02]  /*1e340*/  IMAD.MOV.U32 R27, RZ, RZ, R57 ;  /* 0x000000ffff1b7224 */ /* 0x000fe400078e0039 */
[----:B------:R-:W-:Y:S02]  /*1e350*/  IMAD.MOV.U32 R57, RZ, RZ, R22 ;  /* 0x000000ffff397224 */ /* 0x000fe400078e0016 */
[----:B--2---:R-:W-:-:S04]  /*1e360*/  FFMA.FTZ R3, R3, R16, R10 ;  /* 0x0000001003037223 */ /* 0x004fc8000001000a */
[----:B------:R-:W-:Y:S01]  /*1e370*/  FADD.FTZ R8, R7, R3 ;  /* 0x0000000307087221 */ /* 0x000fe20000010000 */
[----:B------:R-:W-:-:S03]  /*1e380*/  IMAD.WIDE.U32 R2, R6, -0x326172a9, RZ ;  /* 0xcd9e8d5706027825 */ /* 0x000fc600078e00ff */
[----:B------:R-:W-:-:S04]  /*1e390*/  LOP3.LUT R15, R2, UR13, R15, 0x96, !PT ;  /* 0x0000000d020f7c12 */ /* 0x000fc8000f8e960f */
[----:B------:R-:W-:-:S04]  /*1e3a0*/  LOP3.LUT R0, R15, 0xff, RZ, 0xc0, !PT ;  /* 0x000000ff0f007812 */ /* 0x000fc800078ec0ff */
[----:B------:R-:W-:Y:S02]  /*1e3b0*/  ISETP.LE.U32.AND P0, PT, R0, UR36, PT ;  /* 0x0000002400007c0c */ /* 0x000fe4000bf03070 */
[----:B------:R-:W-:Y:S01]  /*1e3c0*/  LOP3.LUT R0, R15, 0xffff, RZ, 0xc0, !PT ;  /* 0x0000ffff0f007812 */ /* 0x000fe200078ec0ff */
[----:B------:R-:W1:Y:S01]  /*1e3d0*/  MUFU.EX2 R2, R226 ;  /* 0x000000e200027308 */ /* 0x000e620000000800 */
[----:B------:R-:W-:Y:S02]  /*1e3e0*/  LOP3.LUT R6, R4, UR15, R3, 0x96, !PT ;  /* 0x0000000f04067c12 */ /* 0x000fe4000f8e9603 */
[----:B------:R-:W-:-:S05]  /*1e3f0*/  SHF.R.U32.HI R3, RZ, 0x8, R0 ;  /* 0x00000008ff037819 */ /* 0x000fca0000011600 */
[----:B------:R-:W2:Y:S02]  /*1e400*/  MUFU.EX2 R0, R206 ;  /* 0x000000ce00007308 */ /* 0x000ea40000000800 */
[----:B------:R-:W-:Y:S01]  /*1e410*/  @!P0 HFMA2.BF16_V2 R101, -RZ.H0_H0, RZ.H0_H0, -R43.H0_H0 ;  /* 0x200000ffff658231 */ /* 0x000fe2000034092b */
[----:B------:R-:W-:-:S04]  /*1e420*/  LOP3.LUT R3, R3, 0xffff, RZ, 0xc0, !PT ;  /* 0x0000ffff03037812 */ /* 0x000fc800078ec0ff */
[----:B------:R-:W-:Y:S02]  /*1e430*/  @!P0 PRMT R53, R101, 0x5410, RZ ;  /* 0x0000541065358816 */ /* 0x000fe400000000ff */
[----:B------:R-:W-:Y:S01]  /*1e440*/  ISETP.LE.U32.AND P0, PT, R3, UR36, PT ;  /* 0x0000002403007c0c */ /* 0x000fe2000bf03070 */
[----:B-1----:R-:W-:-:S04]  /*1e450*/  FADD.FTZ R3, R2, R11 ;  /* 0x0000000b02037221 */ /* 0x002fc80000010000 */
[C---:B--2---:R-:W-:Y:S01]  /*1e460*/  FADD.FTZ R5, R0.reuse, R3 ;  /* 0x0000000300057221 */ /* 0x044fe20000010000 */
[----:B------:R-:W-:Y:S02]  /*1e470*/  F2FP.BF16.F32.PACK_AB R41, R0, R2 ;  /* 0x000000020029723e */ /* 0x000fe400000010ff */
[----:B------:R-:W-:-:S05]  /*1e480*/  PRMT R0, R15, 0x7632, R0 ;  /* 0x000076320f007816 */ /* 0x000fca0000000000 */
[----:B------:R-:W-:Y:S01]  /*1e490*/  @!P0 HFMA2.BF16_V2 R104, -RZ.H0_H0, RZ.H0_H0, -R43.H1_H1 ;  /* 0x200000ffff688231 */ /* 0x000fe2000036092b */
[----:B------:R-:W-:-:S04]  /*1e4a0*/  LOP3.LUT R0, R0, 0xff, RZ, 0xc0, !PT ;  /* 0x000000ff00007812 */ /* 0x000fc800078ec0ff */
[----:B------:R-:W-:Y:S02]  /*1e4b0*/  @!P0 PRMT R51, R104, 0x5410, RZ ;  /* 0x0000541068338816 */ /* 0x000fe400000000ff */
[----:B------:R-:W-:Y:S01]  /*1e4c0*/  ISETP.LE.U32.AND P0, PT, R0, UR36, PT ;  /* 0x0000002400007c0c */ /* 0x000fe2000bf03070 */
[----:B------:R-:W1:Y:S01]  /*1e4d0*/  MUFU.EX2 R3, R50 ;  /* 0x0000003200037308 */ /* 0x000e620000000800 */
[----:B------:R-:W-:-:S07]  /*1e4e0*/  SHF.R.U32.HI R0, RZ, 0x18, R15 ;  /* 0x00000018ff007819 */ /* 0x000fce000001160f */
[----:B------:R-:W2:Y:S04]  /*1e4f0*/  MUFU.EX2 R2, R68 ;  /* 0x0000004400027308 */ /* 0x000ea80000000800 */
[----:B------:R-:W-:-:S05]  /*1e500*/  @!P0 HFMA2.BF16_V2 R105, -RZ.H0_H0, RZ.H0_H0, -R42.H0_H0 ;  /* 0x200000ffff698231 */ /* 0x000fca000034092a */
[----:B------:R-:W-:Y:S02]  /*1e510*/  @!P0 PRMT R52, R105, 0x5410, RZ ;  /* 0x0000541069348816 */ /* 0x000fe400000000ff */
[----:B------:R-:W-:Y:S01]  /*1e520*/  ISETP.LE.U32.AND P0, PT, R0, UR36, PT ;  /* 0x0000002400007c0c */ /* 0x000fe2000bf03070 */
[----:B-1----:R-:W-:-:S04]  /*1e530*/  FADD.FTZ R0, R3, R8 ;  /* 0x0000000803007221 */ /* 0x002fc80000010000 */
[----:B--2---:R-:W-:Y:S01]  /*1e540*/  FADD.FTZ R4, R2, R0 ;  /* 0x0000000002047221 */ /* 0x004fe20000010000 */
[----:B------:R-:W-:Y:S01]  /*1e550*/  IMAD.MOV.U32 R0, RZ, RZ, R14 ;  /* 0x000000ffff007224 */ /* 0x000fe200078e000e */
[----:B------:R-:W-:-:S06]  /*1e560*/  PRMT R50, R42, 0x7632, R50 ;  /* 0x000076322a327816 */ /* 0x000fcc0000000032 */
[----:B------:R-:W-:Y:S01]  /*1e570*/  @!P0 HFMA2.BF16_V2 R106, -RZ.H0_H0, RZ.H0_H0, -R42.H1_H1 ;  /* 0x200000ffff6a8231 */ /* 0x000fe2000036092a */
[----:B------:R-:W-:-:S04]  /*1e580*/  LOP3.LUT R0, R0, 0xff, RZ, 0xc0, !PT ;  /* 0x000000ff00007812 */ /* 0x000fc800078ec0ff */
[----:B------:R-:W-:Y:S02]  /*1e590*/  @!P0 PRMT R50, R106, 0x5410, RZ ;  /* 0x000054106a328816 */ /* 0x000fe400000000ff */
[----:B------:R-:W-:Y:S02]  /*1e5a0*/  ISETP.LE.U32.AND P0, PT, R0, UR36, PT ;  /* 0x0000002400007c0c */ /* 0x000fe4000bf03070 */
[----:B------:R-:W-:Y:S02]  /*1e5b0*/  F2FP.BF16.F32.PACK_AB R29, R2, R3 ;  /* 0x00000003021d723e */ /* 0x000fe400000010ff */
[----:B------:R-:W1:Y:S01]  /*1e5c0*/  MUFU.EX2 R2, R203 ;  /* 0x000000cb00027308 */ /* 0x000e620000000800 */
[----:B------:R-:W-:Y:S02]  /*1e5d0*/  PRMT R3, R14, 0x7771, RZ ;  /* 0x000077710e037816 */ /* 0x000fe400000000ff */
[----:B------:R-:W-:-:S06]  /*1e5e0*/  PRMT R250, R41, 0x7610, R250 ;  /* 0x0000761029fa7816 */ /* 0x000fcc00000000fa */
[----:B------:R-:W-:Y:S01]  /*1e5f0*/  @!P0 HFMA2.BF16_V2 R110, -RZ.H0_H0, RZ.H0_H0, -R41.H0_H0 ;  /* 0x200000ffff6e8231 */ /* 0x000fe20000340929 */
[----:B------:R-:W2:Y:S04]  /*1e600*/  MUFU.EX2 R0, R199 ;  /* 0x000000c700007308 */ /* 0x000ea80000000800 */
[----:B------:R-:W-:Y:S02]  /*1e610*/  @!P0 PRMT R250, R110, 0x5410, RZ ;  /* 0x000054106efa8816 */ /* 0x000fe400000000ff */
[----:B------:R-:W-:Y:S01]  /*1e620*/  ISETP.GT.U32.AND P0, PT, R3, UR36, PT ;  /* 0x0000002403007c0c */ /* 0x000fe2000bf04070 */
[----:B-1----:R-:W-:Y:S01]  /*1e630*/  FADD.FTZ R3, R2, R5 ;  /* 0x0000000502037221 */ /* 0x002fe20000010000 */
[----:B------:R-:W-:-:S03]  /*1e640*/  PRMT R249, R41, 0x7632, R249 ;  /* 0x0000763229f97816 */ /* 0x000fc600000000f9 */
[C---:B--2---:R-:W-:Y:S01]  /*1e650*/  FADD.FTZ R5, R0.reuse, R3 ;  /* 0x0000000300057221 */ /* 0x044fe20000010000 */
[----:B------:R-:W-:-:S07]  /*1e660*/  F2FP.BF16.F32.PACK_AB R84, R0, R2 ;  /* 0x000000020054723e */ /* 0x000fce00000010ff */
[----:B------:R-:W-:Y:S01]  /*1e670*/  @P0 HFMA2.BF16_V2 R112, -RZ.H0_H0, RZ.H0_H0, -R41.H1_H1 ;  /* 0x200000ffff700231 */ /* 0x000fe20000360929 */
[----:B------:R-:W-:-:S04]  /*1e680*/  PRMT R0, R14, 0x7772, RZ ;  /* 0x000077720e007816 */ /* 0x000fc800000000ff */
[----:B------:R-:W-:Y:S02]  /*1e690*/  @P0 PRMT R249, R112, 0x5410, RZ ;  /* 0x0000541070f90816 */ /* 0x000fe400000000ff */
[----:B------:R-:W-:Y:S01]  /*1e6a0*/  ISETP.GT.U32.AND P0, PT, R0, UR36, PT ;  /* 0x0000002400007c0c */ /* 0x000fe2000bf04070 */
[----:B------:R-:W1:Y:S01]  /*1e6b0*/  MUFU.EX2 R3, R79 ;  /* 0x0000004f00037308 */ /* 0x000e620000000800 */
[----:B------:R-:W-:Y:S02]  /*1e6c0*/  PRMT R0, R14, 0x7773, RZ ;  /* 0x000077730e007816 */ /* 0x000fe400000000ff */
[----:B------:R-:W-:-:S05]  /*1e6d0*/  PRMT R248, R29, 0x7610, R248 ;  /* 0x000076101df87816 */ /* 0x000fca00000000f8 */
[----:B------:R-:W2:Y:S04]  /*1e6e0*/  MUFU.EX2 R2, R81 ;  /* 0x0000005100027308 */ /* 0x000ea80000000800 */
[----:B------:R-:W-:-:S05]  /*1e6f0*/  @P0 HFMA2.BF16_V2 R113, -RZ.H0_H0, RZ.H0_H0, -R29.H0_H0 ;  /* 0x200000ffff710231 */ /* 0x000fca000034091d */
[----:B------:R-:W-:Y:S02]  /*1e700*/  @P0 PRMT R248, R113, 0x5410, RZ ;  /* 0x0000541071f80816 */ /* 0x000fe400000000ff */
[----:B------:R-:W-:Y:S01]  /*1e710*/  ISETP.GT.U32.AND P0, PT, R0, UR36, PT ;  /* 0x0000002400007c0c */ /* 0x000fe2000bf04070 */
[----:B------:R-:W-:Y:S02]  /*1e720*/  IMAD.MOV.U32 R110, RZ, RZ, R23 ;  /* 0x000000ffff6e7224 */ /* 0x000fe400078e0017 */
[----:B------:R-:W-:-:S04]  /*1e730*/  IMAD.WIDE.U32 R22, R6, -0x2daee0ad, RZ ;  /* 0xd2511f5306167825 */ /* 0x000fc800078e00ff */
[----:B-1----:R-:W-:Y:S01]  /*1e740*/  FADD.FTZ R0, R3, R4 ;  /* 0x0000000403007221 */ /* 0x002fe20000010000 */
[----:B------:R-:W-:-:S03]  /*1e750*/  LOP3.LUT R18, R18, UR6, R23, 0x96, !PT ;  /* 0x0000000612127c12 */ /* 0x000fc6000f8e9617 */
[----:B--2---:R-:W-:Y:S02]  /*1e760*/  FADD.FTZ R4, R2, R0 ;  /* 0x0000000002047221 */ /* 0x004fe40000010000 */
[----:B------:R-:W-:Y:S01]  /*1e770*/  @P0 HFMA2.BF16_V2 R115, -RZ.H0_H0, RZ.H0_H0, -R29.H1_H1 ;  /* 0x200000ffff730231 */ /* 0x000fe2000036091d */
[----:B------:R-:W-:Y:S02]  /*1e780*/  LOP3.LUT R0, R18, 0xff, RZ, 0xc0, !PT ;  /* 0x000000ff12007812 */ /* 0x000fe400078ec0ff */
[----:B------:R-:W-:Y:S02]  /*1e790*/  PRMT R243, R29, 0x7632, R243 ;  /* 0x000076321df37816 */ /* 0x000fe400000000f3 */
[----:B------:R-:W-:Y:S02]  /*1e7a0*/  @P0 PRMT R243, R115, 0x5410, RZ ;  /* 0x0000541073f30816 */ /* 0x000fe400000000ff */
[----:B------:R-:W-:Y:S02]  /*1e7b0*/  ISETP.LE.U32.AND P0, PT, R0, UR36, PT ;  /* 0x0000002400007c0c */ /* 0x000fe4000bf03070 */
[----:B------:R-:W-:-:S02]  /*1e7c0*/  LOP3.LUT R0, R18, 0xffff, RZ, 0xc0, !PT ;  /* 0x0000ffff12007812 */ /* 0x000fc400078ec0ff */
[----:B------:R-:W-:Y:S02]  /*1e7d0*/  F2FP.BF16.F32.PACK_AB R73, R2, R3 ;  /* 0x000000030249723e */ /* 0x000fe400000010ff */
[----:B------:R-:W1:Y:S01]  /*1e7e0*/  MUFU.EX2 R2, R116 ;  /* 0x0000007400027308 */ /* 0x000e620000000800 */
[----:B------:R-:W-:Y:S02]  /*1e7f0*/  SHF.R.U32.HI R3, RZ, 0x8, R0 ;  /* 0x00000008ff037819 */ /* 0x000fe40000011600 */
[----:B------:R-:W-:Y:S02]  /*1e800*/  PRMT R244, R84, 0x7610, R244 ;  /* 0x0000761054f47816 */ /* 0x000fe400000000f4 */
[----:B------:R-:W-:Y:S02]  /*1e810*/  LOP3.LUT R3, R3, 0xffff, RZ, 0xc0, !PT ;  /* 0x0000ffff03037812 */ /* 0x000fe400078ec0ff */
[----:B------:R-:W-:Y:S01]  /*1e820*/  @!P0 HFMA2.BF16_V2 R114, -RZ.H0_H0, RZ.H0_H0, -R84.H0_H0 ;  /* 0x200000ffff728231 */ /* 0x000fe20000340954 */
[----:B------:R-:W2:Y:S04]  /*1e830*/  MUFU.EX2 R0, R117 ;  /* 0x0000007500007308 */ /* 0x000ea80000000800 */
[----:B------:R-:W-:-:S02]  /*1e840*/  @!P0 PRMT R244, R114, 0x5410, RZ ;  /* 0x0000541072f48816 */ /* 0x000fc400000000ff */
[----:B------:R-:W-:Y:S01]  /*1e850*/  ISETP.LE.U32.AND P0, PT, R3, UR36, PT ;  /* 0x0000002403007c0c */ /* 0x000fe2000bf03070 */
[----:B-1----:R-:W-:Y:S01]  /*1e860*/  FADD.FTZ R3, R2, R5 ;  /* 0x0000000502037221 */ /* 0x002fe20000010000 */
[----:B------:R-:W-:-:S03]  /*1e870*/  PRMT R236, R84, 0x7632, R236 ;  /* 0x0000763254ec7816 */ /* 0x000fc600000000ec */
        /* <DEDUP_REMOVED lines=10> */
[----:B------:R-:W-:Y:S01]  /*1e920*/  @!P0 HFMA2.BF16_V2 R119, -RZ.H0_H0, RZ.H0_H0, -R73.H0_H0 ;  /* 0x200000ffff778231 */ /* 0x000fe20000340949 */
[----:B------:R-:W-:-:S04]  /*1e930*/  PRMT R239, R73, 0x7610, R239 ;  /* 0x0000761049ef7816 */ /* 0x000fc800000000ef */
[----:B------:R-:W-:Y:S02]  /*1e940*/  @!P0 PRMT R239, R119, 0x5410, RZ ;  /* 0x0000541077ef8816 */ /* 0x000fe400000000ff */
[----:B------:R-:W-:Y:S01]  /*1e950*/  ISETP.LE.U32.AND P0, PT, R0, UR36, PT ;  /* 0x0000002400007c0c */ /* 0x000fe2000bf03070 */
[----:B-1----:R-:W-:Y:S01]  /*1e960*/  FADD.FTZ R0, R3, R4 ;  /* 0x0000000403007221 */ /* 0x002fe20000010000 */
[----:B------:R-:W-:-:S03]  /*1e970*/  IMAD.MOV.U32 R101, RZ, RZ, R9 ;  /* 0x000000ffff657224 */ /* 0x000fc600078e0009 */
        /* <DEDUP_REMOVED lines=16> */
[----:B------:R-:W1:Y:S01]  /*1ea80*/  MUFU.EX2 R11, R202 ;  /* 0x000000ca000b7308 */ /* 0x000e620000000800 */
[----:B------:R-:W-:-:S02]  /*1ea90*/  IMAD.MOV.U32 R79, RZ, RZ, R38 ;  /* 0x000000ffff4f7224 */ /* 0x000fc400078e0026 */
[----:B------:R-:W-:-:S05]  /*1eaa0*/  IMAD.MOV.U32 R38, RZ, RZ, R37 ;  /* 0x000000ffff267224 */ /* 0x000fca00078e0025 */
[----:B------:R-:W3:Y:S01]  /*1eab0*/  MUFU.EX2 R4, R175 ;  /* 0x000000af00047308 */ /* 0x000ee20000000800 */
[C---:B--2---:R-:W-:Y:S01]  /*1eac0*/  FADD.FTZ R6, R0.reuse, R3 ;  /* 0x0000000300067221 */ /* 0x044fe20000010000 */
[----:B------:R-:W-:Y:S01]  /*1ead0*/  F2FP.BF16.F32.PACK_AB R106, R0, R2 ;  /* 0x00000002006a723e */ /* 0x000fe200000010ff */
[----:B------:R-:W-:Y:S01]  /*1eae0*/  @P0 HFMA2.BF16_V2 R123, -RZ.H0_H0, RZ.H0_H0, -R63.H1_H1 ;  /* 0x200000ffff7b0231 */ /* 0x000fe2000036093f */
[----:B------:R-:W-:Y:S01]  /*1eaf0*/  PRMT R0, R22, 0x7772, RZ ;  /* 0x0000777216007816 */ /* 0x000fe200000000ff */
[----:B------:R-:W-:-:S03]  /*1eb00*/  IMAD.MOV.U32 R37, RZ, RZ, R13 ;  /* 0x000000ffff257224 */ /* 0x000fc600078e000d */
[----:B------:R-:W2:Y:S01]  /*1eb10*/  MUFU.EX2 R10, R198 ;  /* 0x000000c6000a7308 */ /* 0x000ea20000000800 */
[----:B------:R-:W-:Y:S01]  /*1eb20*/  PRMT R245, R63, 0x7632, R245 ;  /* 0x000076323ff57816 */ /* 0x000fe200000000f5 */
[----:B------:R-:W-:Y:S01]  /*1eb30*/  IMAD.MOV.U32 R68, RZ, RZ, R26 ;  /* 0x000000ffff447224 */ /* 0x000fe200078e001a */
[----:B------:R-:W-:Y:S01]  /*1eb40*/  @P0 PRMT R245, R123, 0x5410, RZ ;  /* 0x000054107bf50816 */ /* 0x000fe200000000ff */
[----:B------:R-:W-:-:S04]  /*1eb50*/  IMAD.MOV.U32 R26, RZ, RZ, R12 ;  /* 0x000000ffff1a7224 */ /* 0x000fc800078e000c */
[----:B------:R-:W4:Y:S01]  /*1eb60*/  MUFU.EX2 R3, R128 ;  /* 0x0000008000037308 */ /* 0x000f220000000800 */
[----:B------:R-:W-:-:S07]  /*1eb70*/  ISETP.GT.U32.AND P0, PT, R0, UR36, PT ;  /* 0x0000002400007c0c */ /* 0x000fce000bf04070 */
[----:B------:R-:W4:Y:S01]  /*1eb80*/  MUFU.EX2 R13, R194 ;  /* 0x000000c2000d7308 */ /* 0x000f220000000800 */
[----:B-1----:R-:W-:-:S07]  /*1eb90*/  FADD.FTZ R5, R11, R9 ;  /* 0x000000090b057221 */ /* 0x002fce0000010000 */
[----:B------:R-:W1:Y:S08]  /*1eba0*/  MUFU.EX2 R2, R168 ;  /* 0x000000a800027308 */ /* 0x000e700000000800 */
[----:B------:R-:W1:Y:S08]  /*1ebb0*/  MUFU.EX2 R12, R192 ;  /* 0x000000c0000c7308 */ /* 0x000e700000000800 */
[----:B------:R-:W1:Y:S01]  /*1ebc0*/  MUFU.EX2 R0, R132 ;  /* 0x0000008400007308 */ /* 0x000e620000000800 */
[----:B---3--:R-:W-:Y:S01]  /*1ebd0*/  FADD.FTZ R6, R4, R6 ;  /* 0x0000000604067221 */ /* 0x008fe20000010000 */
[----:B--2---:R-:W-:Y:S01]  /*1ebe0*/  FADD.FTZ R5, R10, R5 ;  /* 0x000000050a057221 */ /* 0x004fe20000010000 */
[----:B----4-:R-:W-:-:S02]  /*1ebf0*/  F2FP.BF16.F32.PACK_AB R105, R3, R4 ;  /* 0x000000040369723e */ /* 0x010fc400000010ff */
[----:B------:R-:W-:Y:S01]  /*1ec00*/  FADD.FTZ R6, R3, R6 ;  /* 0x0000000603067221 */ /* 0x000fe20000010000 */
[----:B------:R-:W-:Y:S01]  /*1ec10*/  LOP3.LUT R7, R166, UR12, R49, 0x96, !PT ;  /* 0x0000000ca6077c12 */ /* 0x000fe2000f8e9631 */
[----:B------:R-:W-:Y:S02]  /*1ec20*/  FADD.FTZ R3, R13, R5 ;  /* 0x000000050d037221 */ /* 0x000fe40000010000 */
[----:B-1----:R-:W-:Y:S02]  /*1ec30*/  FADD.FTZ R4, R2, R6 ;  /* 0x0000000602047221 */ /* 0x002fe40000010000 */
[C---:B------:R-:W-:Y:S01]  /*1ec40*/  FADD.FTZ R9, R12.reuse, R3 ;  /* 0x000000030c097221 */ /* 0x040fe20000010000 */
[----:B------:R-:W-:Y:S02]  /*1ec50*/  F2FP.BF16.F32.PACK_AB R104, R12, R13 ;  /* 0x0000000d0c68723e */ /* 0x000fe400000010ff */
[----:B------:R-:W-:Y:S01]  /*1ec60*/  F2FP.BF16.F32.PACK_AB R132, R0, R2 ;  /* 0x000000020084723e */ /* 0x000fe200000010ff */
[----:B------:R-:W-:Y:S01]  /*1ec70*/  IMAD.WIDE.U32 R2, R7, -0x2daee0ad, RZ ;  /* 0xd2511f5307027825 */ /* 0x000fe200078e00ff */
[----:B------:R-:W-:-:S03]  /*1ec80*/  LOP3.LUT R8, R48, UR34, R99, 0x96, !PT ;  /* 0x0000002230087c12 */ /* 0x000fc6000f8e9663 */
[----:B------:R-:W-:Y:S01]  /*1ec90*/  FADD.FTZ R12, R0, R4 ;  /* 0x00000004000c7221 */ /* 0x000fe20000010000 */
[----:B------:R-:W-:Y:S01]  /*1eca0*/  LOP3.LUT R0, R82, UR33, R3, 0x96, !PT ;  /* 0x0000002152007c12 */ /* 0x000fe2000f8e9603 */
[----:B------:R-:W-:Y:S01]  /*1ecb0*/  IMAD.WIDE.U32 R4, R8, -0x2daee0ad, RZ ;  /* 0xd2511f5308047825 */ /* 0x000fe200078e00ff */
[----:B------:R-:W-:-:S03]  /*1ecc0*/  F2FP.BF16.F32.PACK_AB R93, R10, R11 ;  /* 0x0000000b0a5d723e */ /* 0x000fc600000010ff */
[----:B------:R-:W-:Y:S01]  /*1ecd0*/  IMAD.WIDE.U32 R10, R0, -0x326172a9, RZ ;  /* 0xcd9e8d57000a7825 */ /* 0x000fe200078e00ff */
[----:B------:R-:W-:-:S04]  /*1ece0*/  LOP3.LUT R5, R2, UR27, R5, 0x96, !PT ;  /* 0x0000001b02057c12 */ /* 0x000fc8000f8e9605 */
[----:B------:R-:W-:Y:S01]  /*1ecf0*/  LOP3.LUT R2, R98, UR31, R11, 0x96, !PT ;  /* 0x0000001f62027c12 */ /* 0x000fe2000f8e960b */
[----:B------:R-:W-:-:S04]  /*1ed00*/  @P0 HFMA2.BF16_V2 R126, -RZ.H0_H0, RZ.H0_H0, -R61.H0_H0 ;  /* 0x200000ffff7e0231 */ /* 0x000fc8000034093d */
[----:B------:R-:W-:Y:S01]  /*1ed10*/  IMAD.WIDE.U32 R2, R2, -0x2daee0ad, RZ ;  /* 0xd2511f5302027825 */ /* 0x000fe200078e00ff */
[----:B------:R-:W1:Y:S01]  /*1ed20*/  MUFU.EX2 R8, R111 ;  /* 0x0000006f00087308 */ /* 0x000e620000000800 */
[----:B------:R-:W-:-:S03]  /*1ed30*/  PRMT R0, R22, 0x7773, RZ ;  /* 0x0000777316007816 */ /* 0x000fc600000000ff */
[----:B------:R-:W-:Y:S01]  /*1ed40*/  LOP3.LUT R6, R4, UR16, R3, 0x96, !PT ;  /* 0x0000001004067c12 */ /* 0x000fe2000f8e9603 */
[----:B------:R-:W-:Y:S01]  /*1ed50*/  IMAD.WIDE.U32 R4, R5, -0x326172a9, RZ ;  /* 0xcd9e8d5705047825 */ /* 0x000fe200078e00ff */
[----:B------:R-:W-:Y:S02]  /*1ed60*/  PRMT R246, R61, 0x7610, R246 ;  /* 0x000076103df67816 */ /* 0x000fe400000000f6 */
[----:B------:R-:W2:Y:S01]  /*1ed70*/  MUFU.EX2 R7, R178 ;  /* 0x000000b200077308 */ /* 0x000ea20000000800 */
[----:B------:R-:W-:Y:S02]  /*1ed80*/  @P0 PRMT R246, R126, 0x5410, RZ ;  /* 0x000054107ef60816 */ /* 0x000fe400000000ff */
[----:B------:R-:W-:Y:S02]  /*1ed90*/  ISETP.GT.U32.AND P0, PT, R0, UR36, PT ;  /* 0x0000002400007c0c */ /* 0x000fe4000bf04070 */
[----:B------:R-:W-:-:S05]  /*1eda0*/  LOP3.LUT R0, R10, UR17, R5, 0x96, !PT ;  /* 0x000000110a007c12 */ /* 0x000fca000f8e9605 */
[----:B------:R-:W-:-:S04]  /*1edb0*/  IMAD.WIDE.U32 R10, R0, -0x2daee0ad, RZ ;  /* 0xd2511f53000a7825 */ /* 0x000fc800078e00ff */
[----:B-1----:R-:W-:Y:S01]  /*1edc0*/  FADD.FTZ R3, R8, R9 ;  /* 0x0000000908037221 */ /* 0x002fe20000010000 */
[----:B------:R-:W-:Y:S01]  /*1edd0*/  LOP3.LUT R0, R2, UR14, R11, 0x96, !PT ;  /* 0x0000000e02007c12 */ /* 0x000fe2000f8e960b */
[----:B------:R-:W-:Y:S02]  /*1ede0*/  IMAD.MOV.U32 R81, RZ, RZ, R110 ;  /* 0x000000ffff517224 */ /* 0x000fe400078e006e */
[----:B--2---:R-:W-:Y:S01]  /*1edf0*/  FADD.FTZ R5, R7, R3 ;  /* 0x0000000307057221 */ /* 0x004fe20000010000 */
[----:B------:R-:W-:Y:S02]  /*1ee00*/  IMAD.MOV.U32 R112, RZ, RZ, R26 ;  /* 0x000000ffff707224 */ /* 0x000fe400078e001a */
[----:B------:R-:W-:Y:S02]  /*1ee10*/  IMAD.MOV.U32 R110, RZ, RZ, R27 ;  /* 0x000000ffff6e7224 */ /* 0x000fe400078e001b */
[----:B------:R-:W-:-:S04]  /*1ee20*/  IMAD.WIDE.U32 R2, R6, -0x326172a9, RZ ;  /* 0xcd9e8d5706027825 */ /* 0x000fc800078e00ff */
[----:B------:R-:W-:-:S04]  /*1ee30*/  IMAD.WIDE.U32 R26, R0, -0x326172a9, RZ ;  /* 0xcd9e8d57001a7825 */ /* 0x000fc800078e00ff */
[----:B------:R-:W-:Y:S01]  /*1ee40*/  @P0 HFMA2.BF16_V2 R135, -RZ.H0_H0, RZ.H0_H0, -R61.H1_H1 ;  /* 0x200000ffff870231 */ /* 0x000fe2000036093d */
[----:B------:R-:W-:Y:S02]  /*1ee50*/  LOP3.LUT R27, R2, UR13, R27, 0x96, !PT ;  /* 0x0000000d021b7c12 */ /* 0x000fe4000f8e961b */
[----:B------:R-:W-:Y:S02]  /*1ee60*/  PRMT R238, R61, 0x7632, R238 ;  /* 0x000076323dee7816 */ /* 0x000fe400000000ee */
[----:B------:R-:W-:Y:S02]  /*1ee70*/  LOP3.LUT R0, R27, 0xff, RZ, 0xc0, !PT ;  /* 0x000000ff1b007812 */ /* 0x000fe400078ec0ff */
[----:B------:R-:W-:Y:S02]  /*1ee80*/  @P0 PRMT R238, R135, 0x5410, RZ ;  /* 0x0000541087ee0816 */ /* 0x000fe400000000ff */
[----:B------:R-:W-:Y:S01]  /*1ee90*/  ISETP.LE.U32.AND P0, PT, R0, UR36, PT ;  /* 0x0000002400007c0c */ /* 0x000fe2000bf03070 */
[----:B------:R-:W1:Y:S01]  /*1eea0*/  MUFU.EX2 R6, R174 ;  /* 0x000000ae00067308 */ /* 0x000e620000000800 */
[----:B------:R-:W-:-:S02]  /*1eeb0*/  LOP3.LUT R0, R27, 0xffff, RZ, 0xc0, !PT ;  /* 0x0000ffff1b007812 */ /* 0x000fc400078ec0ff */
[----:B------:R-:W-:Y:S02]  /*1eec0*/  LOP3.LUT R4, R4, UR15, R3, 0x96, !PT ;  /* 0x0000000f04047c12 */ /* 0x000fe4000f8e9603 */
[----:B------:R-:W-:-:S03]  /*1eed0*/  SHF.R.U32.HI R0, RZ, 0x8, R0 ;  /* 0x00000008ff007819 */ /* 0x000fc60000011600 */
[----:B------:R-:W2:Y:S01]  /*1eee0*/  MUFU.EX2 R3, R170 ;  /* 0x000000aa00037308 */ /* 0x000ea20000000800 */
[----:B------:R-:W-:-:S03]  /*1eef0*/  LOP3.LUT R0, R0, 0xffff, RZ, 0xc0, !PT ;  /* 0x0000ffff00007812 */ /* 0x000fc600078ec0ff */
[----:B------:R-:W-:Y:S01]  /*1ef00*/  @!P0 HFMA2.BF16_V2 R127, -RZ.H0_H0, RZ.H0_H0, -R106.H0_H0 ;  /* 0x200000ffff7f8231 */ /* 0x000fe2000034096a */
[----:B------:R-:W-:-:S04]  /*1ef10*/  PRMT R237, R106, 0x7610, R237 ;  /* 0x000076106aed7816 */ /* 0x000fc800000000ed */
[----:B------:R-:W-:Y:S02]  /*1ef20*/  @!P0 PRMT R237, R127, 0x5410, RZ ;  /* 0x000054107fed8816 */ /* 0x000fe400000000ff */
[----:B------:R-:W-:Y:S01]  /*1ef30*/  ISETP.LE.U32.AND P0, PT, R0, UR36, PT ;  /* 0x0000002400007c0c */ /* 0x000fe2000bf03070 */
[----:B-1----:R-:W-:-:S04]  /*1ef40*/  FADD.FTZ R0, R6, R5 ;  /* 0x0000000506007221 */ /* 0x002fc80000010000 */
[--C-:B--2---:R-:W-:Y:S01]  /*1ef50*/  FADD.FTZ R2, R3, R0.reuse ;  /* 0x0000000003027221 */ /* 0x104fe20000010000 */
[----:B------:R-:W-:Y:S02]  /*1ef60*/  PRMT R0, R27, 0x7632, R0 ;  /* 0x000076321b007816 */ /* 0x000fe40000000000 */
[----:B------:R-:W-:Y:S02]  /*1ef70*/  PRMT R212, R106, 0x7632, R212 ;  /* 0x000076326ad47816 */ /* 0x000fe400000000d4 */
[----:B------:R-:W-:-:S03]  /*1ef80*/  LOP3.LUT R0, R0, 0xff, RZ, 0xc0, !PT ;  /* 0x000000ff00007812 */ /* 0x000fc600078ec0ff */
[----:B------:R-:W-:-:S05]  /*1ef90*/  @!P0 HFMA2.BF16_V2 R169, -RZ.H0_H0, RZ.H0_H0, -R106.H1_H1 ;  /* 0x200000ffffa98231 */ /* 0x000fca000036096a */
[----:B------:R-:W-:Y:S02]  /*1efa0*/  @!P0 PRMT R212, R169, 0x5410, RZ ;  /* 0x00005410a9d48816 */ /* 0x000fe400000000ff */
[----:B------:R-:W-:Y:S01]  /*1efb0*/  ISETP.LE.U32.AND P0, PT, R0, UR36, PT ;  /* 0x0000002400007c0c */ /* 0x000fe2000bf03070 */
[----:B------:R-:W1:Y:S01]  /*1efc0*/  MUFU.EX2 R5, R134 ;  /* 0x0000008600057308 */ /* 0x000e620000000800 */
[----:B------:R-:W-:Y:S02]  /*1efd0*/  F2FP.BF16.F32.PACK_AB R127, R3, R6 ;  /* 0x00000006037f723e */ /* 0x000fe400000010ff */
[----:B------:R-:W-:-:S05]  /*1efe0*/  SHF.R.U32.HI R0, RZ, 0x18, R27 ;  /* 0x00000018ff007819 */ /* 0x000fca000001161b */
[----:B------:R-:W2:Y:S04]  /*1eff0*/  MUFU.EX2 R3, R131 ;  /* 0x0000008300037308 */ /* 0x000ea80000000800 */
[----:B------:R-:W-:Y:S01]  /*1f000*/  @!P0 HFMA2.BF16_V2 R172, -RZ.H0_H0, RZ.H0_H0, -R93.H0_H0 ;  /* 0x200000ffffac8231 */ /* 0x000fe2000034095d */
[----:B------:R-:W-:-:S04]  /*1f010*/  PRMT R228, R93, 0x7610, R228 ;  /* 0x000076105de47816 */ /* 0x000fc800000000e4 */
        /* <DEDUP_REMOVED lines=20> */
[----:B--2---:R-:W-:-:S08]  /*1f160*/  FADD.FTZ R2, R3, R0 ;  /* 0x0000000003027221 */ /* 0x004fd00000010000 */
[----:B------:R-:W-:Y:S01]  /*1f170*/  @P0 HFMA2.BF16_V2 R186, -RZ.H0_H0, RZ.H0_H0, -R105.H1_H1 ;  /* 0x200000ffffba0231 */ /* 0x000fe20000360969 */
[----:B------:R-:W-:-:S04]  /*1f180*/  PRMT R0, R26, 0x7772, RZ ;  /* 0x000077721a007816 */ /* 0x000fc800000000ff */
[----:B------:R-:W-:Y:S02]  /*1f190*/  @P0 PRMT R235, R186, 0x5410, RZ ;  /* 0x00005410baeb0816 */ /* 0x000fe400000000ff */
[----:B------:R-:W-:Y:S02]  /*1f1a0*/  ISETP.GT.U32.AND P0, PT, R0, UR36, PT ;  /* 0x0000002400007c0c */ /* 0x000fe4000bf04070 */
[----:B------:R-:W-:Y:S02]  /*1f1b0*/  F2FP.BF16.F32.PACK_AB R169, R3, R5 ;  /* 0x0000000503a9723e */ /* 0x000fe400000010ff */
[----:B------:R-:W1:Y:S01]  /*1f1c0*/  MUFU.EX2 R5, R133 ;  /* 0x0000008500057308 */ /* 0x000e620000000800 */
[----:B------:R-:W-:Y:S02]  /*1f1d0*/  PRMT R0, R26, 0x7773, RZ ;  /* 0x000077731a007816 */ /* 0x000fe400000000ff */
[----:B------:R-:W-:-:S06]  /*1f1e0*/  PRMT R233, R104, 0x7610, R233 ;  /* 0x0000761068e97816 */ /* 0x000fcc00000000e9 */
[----:B------:R-:W-:Y:S01]  /*1f1f0*/  @P0 HFMA2.BF16_V2 R187, -RZ.H0_H0, RZ.H0_H0, -R104.H0_H0 ;  /* 0x200000ffffbb0231 */ /* 0x000fe20000340968 */
[----:B------:R-:W2:Y:S01]  /*1f200*/  MUFU.EX2 R3, R130 ;  /* 0x0000008200037308 */ /* 0x000ea20000000800 */
[----:B------:R-:W-:-:S03]  /*1f210*/  IMAD.MOV.U32 R179, RZ, RZ, R167 ;  /* 0x000000ffffb37224 */ /* 0x000fc600078e00a7 */
[----:B------:R-:W-:Y:S02]  /*1f220*/  @P0 PRMT R233, R187, 0x5410, RZ ;  /* 0x00005410bbe90816 */ /* 0x000fe400000000ff */
[----:B------:R-:W-:Y:S01]  /*1f230*/  ISETP.GT.U32.AND P0, PT, R0, UR36, PT ;  /* 0x0000002400007c0c */ /* 0x000fe2000bf04070 */
[----:B------:R-:W-:Y:S02]  /*1f240*/  IMAD.MOV.U32 R9, RZ, RZ, R179 ;  /* 0x000000ffff097224 */ /* 0x000fe400078e00b3 */
[----:B------:R-:W-:Y:S02]  /*1f250*/  IMAD.MOV.U32 R179, RZ, RZ, R38 ;  /* 0x000000ffffb37224 */ /* 0x000fe400078e0026 */
[----:B------:R-:W-:Y:S02]  /*1f260*/  IMAD.MOV.U32 R128, RZ, RZ, R39 ;  /* 0x000000ffff807224 */ /* 0x000fe400078e0027 */
[----:B------:R-:W-:-:S04]  /*1f270*/  IMAD.WIDE.U32 R38, R4, -0x2daee0ad, RZ ;  /* 0xd2511f5304267825 */ /* 0x000fc800078e00ff */
[----:B-1----:R-:W-:Y:S01]  /*1f280*/  FADD.FTZ R0, R5, R2 ;  /* 0x0000000205007221 */ /* 0x002fe20000010000 */
[----:B------:R-:W-:Y:S02]  /*1f290*/  IMAD.MOV.U32 R175, RZ, RZ, R67 ;  /* 0x000000ffffaf7224 */ /* 0x000fe400078e0043 */
[----:B------:R-:W-:Y:S02]  /*1f2a0*/  IMAD.MOV.U32 R67, RZ, RZ, R78 ;  /* 0x000000ffff437224 */ /* 0x000fe400078e004e */
[----:B------:R-:W-:Y:S01]  /*1f2b0*/  IMAD.MOV.U32 R78, RZ, RZ, R33 ;  /* 0x000000ffff4e7224 */ /* 0x000fe200078e0021 */
[----:B------:R-:W-:Y:S01]  /*1f2c0*/  LOP3.LUT R33, R10, UR6, R39, 0x96, !PT ;  /* 0x000000060a217c12 */ /* 0x000fe2000f8e9627 */
[----:B------:R-:W-:Y:S02]  /*1f2d0*/  @P0 HFMA2.BF16_V2 R196, -RZ.H0_H0, RZ.H0_H0, -R104.H1_H1 ;  /* 0x200000ffffc40231 */ /* 0x000fe40000360968 */
[----:B--2---:R-:W-:Y:S01]  /*1f2e0*/  FADD.FTZ R11, R3, R0 ;  /* 0x00000000030b7221 */ /* 0x004fe20000010000 */
[----:B------:R-:W-:-:S02]  /*1f2f0*/  LOP3.LUT R0, R33, 0xff, RZ, 0xc0, !PT ;  /* 0x000000ff21007812 */ /* 0x000fc400078ec0ff */
[----:B------:R-:W-:Y:S02]  /*1f300*/  PRMT R219, R104, 0x7632, R219 ;  /* 0x0000763268db7816 */ /* 0x000fe400000000db */
        /* <DEDUP_REMOVED lines=15> */
[----:B------:R-:W-:Y:S02]  /*1f400*/  F2FP.BF16.F32.PACK_AB R129, R7, R8 ;  /* 0x000000080781723e */ /* 0x000fe400000010ff */
[----:B------:R-:W-:Y:S02]  /*1f410*/  SHF.R.U32.HI R0, RZ, 0x18, R33 ;  /* 0x00000018ff007819 */ /* 0x000fe40000011621 */
[----:B------:R-:W-:-:S07]  /*1f420*/  PRMT R188, R129, 0x7610, R188 ;  /* 0x0000761081bc7816 */ /* 0x000fce00000000bc */
[----:B------:R-:W-:-:S05]  /*1f430*/  @!P0 HFMA2.BF16_V2 R204, -RZ.H0_H0, RZ.H0_H0, -R129.H0_H0 ;  /* 0x200000ffffcc8231 */ /* 0x000fca0000340981 */
[----:B------:R-:W-:Y:S02]  /*1f440*/  @!P0 PRMT R188, R204, 0x5410, RZ ;  /* 0x00005410ccbc8816 */ /* 0x000fe400000000ff */
[----:B------:R-:W-:Y:S01]  /*1f450*/  ISETP.LE.U32.AND P0, PT, R0, UR36, PT ;  /* 0x0000002400007c0c */ /* 0x000fe2000bf03070 */
[----:B------:R1:W2:Y:S01]  /*1f460*/  MUFU.EX2 R2, R128 ;  /* 0x0000008000027308 */ /* 0x0002a20000000800 */
[----:B------:R-:W-:Y:S01]  /*1f470*/  F2FP.BF16.F32.PACK_AB R170, R3, R5 ;  /* 0x0000000503aa723e */ /* 0x000fe200000010ff */
[----:B------:R-:W-:Y:S01]  /*1f480*/  IMAD.MOV.U32 R3, RZ, RZ, R38 ;  /* 0x000000ffff037224 */ /* 0x000fe200078e0026 */
[----:B------:R-:W-:-:S04]  /*1f490*/  PRMT R190, R129, 0x7632, R190 ;  /* 0x0000763281be7816 */ /* 0x000fc800000000be */
[----:B------:R-:W-:Y:S01]  /*1f4a0*/  LOP3.LUT R3, R3, 0xff, RZ, 0xc0, !PT ;  /* 0x000000ff03037812 */ /* 0x000fe200078ec0ff */
[----:B-1----:R-:W-:-:S04]  /*1f4b0*/  IMAD.MOV.U32 R128, RZ, RZ, R175 ;  /* 0x000000ffff807224 */ /* 0x002fc800078e00af */
[----:B------:R-:W-:Y:S01]  /*1f4c0*/  @!P0 HFMA2.BF16_V2 R205, -RZ.H0_H0, RZ.H0_H0, -R129.H1_H1 ;  /* 0x200000ffffcd8231 */ /* 0x000fe20000360981 */
[----:B------:R-:W1:Y:S04]  /*1f4d0*/  MUFU.EX2 R0, R128 ;  /* 0x0000008000007308 */ /* 0x000e680000000800 */
[----:B------:R-:W-:Y:S02]  /*1f4e0*/  @!P0 PRMT R190, R205, 0x5410, RZ ;  /* 0x00005410cdbe8816 */ /* 0x000fe400000000ff */
[----:B------:R-:W-:Y:S01]  /*1f4f0*/  ISETP.LE.U32.AND P0, PT, R3, UR36, PT ;  /* 0x0000002403007c0c */ /* 0x000fe2000bf03070 */
[----:B--2---:R-:W-:Y:S01]  /*1f500*/  FADD.FTZ R3, R2, R12 ;  /* 0x0000000c02037221 */ /* 0x004fe20000010000 */
[----:B-1----:R-:W-:Y:S02]  /*1f510*/  F2FP.BF16.F32.PACK_AB R126, R0, R2 ;  /* 0x00000002007e723e */ /* 0x002fe400000010ff */
[----:B------:R-:W-:-:S09]  /*1f520*/  PRMT R2, R38, 0x7771, RZ ;  /* 0x0000777126027816 */ /* 0x000fd200000000ff */
[----:B------:R-:W-:Y:S01]  /*1f530*/  @!P0 HFMA2.BF16_V2 R216, -RZ.H0_H0, RZ.H0_H0, -R126.H0_H0 ;  /* 0x200000ffffd88231 */ /* 0x000fe2000034097e */
[----:B------:R-:W-:-:S04]  /*1f540*/  PRMT R191, R126, 0x7610, R191 ;  /* 0x000076107ebf7816 */ /* 0x000fc800000000bf */
[----:B------:R-:W-:Y:S02]  /*1f550*/  @!P0 PRMT R191, R216, 0x5410, RZ ;  /* 0x00005410d8bf8816 */ /* 0x000fe400000000ff */
[----:B------:R-:W-:Y:S01]  /*1f560*/  ISETP.GT.U32.AND P0, PT, R2, UR36, PT ;  /* 0x0000002402007c0c */ /* 0x000fe2000bf04070 */
[----:B------:R-:W-:Y:S01]  /*1f570*/  IMAD.MOV.U32 R178, RZ, RZ, R166 ;  /* 0x000000ffffb27224 */ /* 0x000fe200078e00a6 */
[----:B------:R-:W-:Y:S02]  /*1f580*/  F2FP.BF16.F32.PACK_AB R46, R46, R58 ;  /* 0x0000003a2e2e723e */ /* 0x000fe400000010ff */
[----:B------:R-:W-:Y:S01]  /*1f590*/  F2FP.BF16.F32.PACK_AB R48, R21, R59 ;  /* 0x0000003b1530723e */ /* 0x000fe200000010ff */
[----:B------:R-:W-:Y:S01]  /*1f5a0*/  IMAD.MOV.U32 R8, RZ, RZ, R178 ;  /* 0x000000ffff087224 */ /* 0x000fe200078e00b2 */
[----:B------:R-:W-:Y:S01]  /*1f5b0*/  PRMT R2, R38, 0x7772, RZ ;  /* 0x0000777226027816 */ /* 0x000fe200000000ff */
[----:B------:R-:W-:Y:S01]  /*1f5c0*/  IMAD.MOV.U32 R175, RZ, RZ, R81 ;  /* 0x000000ffffaf7224 */ /* 0x000fe200078e0051 */
[----:B------:R-:W-:Y:S01]  /*1f5d0*/  PRMT R195, R126, 0x7632, R195 ;  /* 0x000076327ec37816 */ /* 0x000fe200000000c3 */
[----:B------:R-:W-:Y:S01]  /*1f5e0*/  IMAD.MOV.U32 R58, RZ, RZ, R8 ;  /* 0x000000ffff3a7224 */ /* 0x000fe200078e0008 */
[----:B------:R-:W-:-:S03]  /*1f5f0*/  LOP3.LUT R4, R24, UR34, R99, 0x96, !PT ;  /* 0x0000002218047c12 */ /* 0x000fc6000f8e9663 */
[----:B------:R-:W-:Y:S01]  /*1f600*/  @P0 HFMA2.BF16_V2 R217, -RZ.H0_H0, RZ.H0_H0, -R126.H1_H1 ;  /* 0x200000ffffd90231 */ /* 0x000fe2000036097e */
[----:B------:R-:W-:Y:S01]  /*1f610*/  F2FP.BF16.F32.PACK_AB R23, R32, R56 ;  /* 0x000000382017723e */ /* 0x000fe200000010ff */
[----:B------:R-:W-:Y:S02]  /*1f620*/  IMAD.MOV.U32 R131, RZ, RZ, R91 ;  /* 0x000000ffff837224 */ /* 0x000fe400078e005b */
[----:B------:R-:W-:Y:S01]  /*1f630*/  IMAD.MOV.U32 R6, RZ, RZ, R112 ;  /* 0x000000ffff067224 */ /* 0x000fe200078e0070 */
[----:B------:R-:W-:Y:S01]  /*1f640*/  @P0 PRMT R195, R217, 0x5410, RZ ;  /* 0x00005410d9c30816 */ /* 0x000fe200000000ff */
[----:B------:R-:W-:Y:S01]  /*1f650*/  IMAD.MOV.U32 R7, RZ, RZ, R89 ;  /* 0x000000ffff077224 */ /* 0x000fe200078e0059 */
[----:B------:R-:W-:Y:S02]  /*1f660*/  ISETP.GT.U32.AND P0, PT, R2, UR36, PT ;  /* 0x0000002402007c0c */ /* 0x000fe4000bf04070 */
[----:B------:R-:W-:Y:S01]  /*1f670*/  PRMT R197, R127, 0x7610, R197 ;  /* 0x000076107fc57816 */ /* 0x000fe200000000c5 */
[----:B------:R-:W-:Y:S01]  /*1f680*/  FMUL.FTZ R176, R136, R17 ;  /* 0x0000001188b07220 */ /* 0x000fe20000410000 */
[----:B------:R-:W-:Y:S01]  /*1f690*/  LOP3.LUT R2, R58, UR12, R25, 0x96, !PT ;  /* 0x0000000c3a027c12 */ /* 0x000fe2000f8e9619 */
[----:B------:R-:W-:-:S02]  /*1f6a0*/  IMAD.MOV.U32 R59, RZ, RZ, R9 ;  /* 0x000000ffff3b7224 */ /* 0x000fc400078e0009 */
[----:B------:R-:W-:Y:S01]  /*1f6b0*/  FADD.FTZ R9, R0, R3 ;  /* 0x0000000300097221 */ /* 0x000fe20000010000 */
[----:B------:R-:W-:Y:S01]  /*1f6c0*/  PRMT R199, R127, 0x7632, R199 ;  /* 0x000076327fc77816 */ /* 0x000fe200000000c7 */
[----:B------:R-:W-:Y:S01]  /*1f6d0*/  FMUL.FTZ R177, R137, R17 ;  /* 0x0000001189b17220 */ /* 0x000fe20000410000 */
[----:B------:R-:W-:-:S04]  /*1f6e0*/  IMAD.WIDE.U32 R2, R2, -0x2daee0ad, RZ ;  /* 0xd2511f5302027825 */ /* 0x000fc800078e00ff */
[----:B------:R-:W-:Y:S01]  /*1f6f0*/  IMAD.MOV.U32 R111, RZ, RZ, R179 ;  /* 0x000000ffff6f7224 */ /* 0x000fe200078e00b3 */
[----:B------:R-:W-:Y:S01]  /*1f700*/  LOP3.LUT R0, R82, UR33, R3, 0x96, !PT ;  /* 0x0000002152007c12 */ /* 0x000fe2000f8e9603 */
[----:B------:R-:W-:Y:S01]  /*1f710*/  IMAD.MOV.U32 R13, RZ, RZ, R175 ;  /* 0x000000ffff0d7224 */ /* 0x000fe200078e00af */
[----:B------:R-:W-:Y:S01]  /*1f720*/  PRMT R223, R168, 0x7610, R223 ;  /* 0x00007610a8df7816 */ /* 0x000fe200000000df */
[----:B------:R-:W-:-:S04]  /*1f730*/  IMAD.WIDE.U32 R4, R4, -0x2daee0ad, RZ ;  /* 0xd2511f5304047825 */ /* 0x000fc800078e00ff */
[----:B------:R-:W-:Y:S01]  /*1f740*/  FADD.FTZ R10, R131, R20 ;  /* 0x00000014830a7221 */ /* 0x000fe20000010000 */
[----:B------:R-:W-:Y:S02]  /*1f750*/  IMAD.MOV.U32 R39, RZ, RZ, R155 ;  /* 0x000000ffff277224 */ /* 0x000fe400078e009b */
[----:B------:R-:W-:Y:S01]  /*1f760*/  FMUL.FTZ R172, R140, R17 ;  /* 0x000000118cac7220 */ /* 0x000fe20000410000 */
[----:B------:R-:W-:Y:S02]  /*1f770*/  IMAD.MOV.U32 R32, RZ, RZ, R13 ;  /* 0x000000ffff207224 */ /* 0x000fe400078e000d */
[----:B------:R-:W-:Y:S02]  /*1f780*/  IMAD.MOV.U32 R49, RZ, RZ, R173 ;  /* 0x000000ffff317224 */ /* 0x000fe400078e00ad */
[----:B------:R-:W-:Y:S01]  /*1f790*/  FMUL.FTZ R174, R142, R16 ;  /* 0x000000108eae7220 */ /* 0x000fe20000410000 */
[----:B------:R-:W-:Y:S01]  /*1f7a0*/  IMAD.WIDE.U32 R12, R0, -0x326172a9, RZ ;  /* 0xcd9e8d57000c7825 */ /* 0x000fe200078e00ff */
[----:B------:R-:W-:-:S03]  /*1f7b0*/  PRMT R216, R169, 0x7610, R216 ;  /* 0x00007610a9d87816 */ /* 0x000fc600000000d8 */
[-C--:B------:R-:W-:Y:S01]  /*1f7c0*/  FMUL.FTZ R148, R148, R17.reuse ;  /* 0x0000001194947220 */ /* 0x080fe20000410000 */
[----:B------:R-:W-:Y:S01]  /*1f7d0*/  FMUL.FTZ R149, R149, R17 ;  /* 0x0000001195957220 */ /* 0x000fe20000410000 */
[----:B------:R-:W-:Y:S01]  /*1f7e0*/  IMAD.MOV.U32 R131, RZ, RZ, R6 ;  /* 0x000000ffff837224 */ /* 0x000fe200078e0006 */
[----:B------:R-:W-:Y:S01]  /*1f7f0*/  LOP3.LUT R6, R2, UR27, R5, 0x96, !PT ;  /* 0x0000001b02067c12 */ /* 0x000fe2000f8e9605 */
[----:B------:R-:W2:Y:S01]  /*1f800*/  LDL.LU.64 R166, [R1+0x468] ;  /* 0x0004680001a67983 */ /* 0x000ea20000300a00 */
[----:B------:R-:W-:Y:S01]  /*1f810*/  LOP3.LUT R2, R98, UR31, R13, 0x96, !PT ;  /* 0x0000001f62027c12 */ /* 0x000fe2000f8e960d */
[----:B------:R-:W-:Y:S01]  /*1f820*/  @P0 HFMA2.BF16_V2 R220, -RZ.H0_H0, RZ.H0_H0, -R127.H0_H0 ;  /* 0x200000ffffdc0231 */ /* 0x000fe2000034097f */
[----:B------:R-:W-:Y:S01]  /*1f830*/  PRMT R0, R38, 0x7773, RZ ;  /* 0x0000777326007816 */ /* 0x000fe200000000ff */
[----:B------:R-:W-:Y:S01]  /*1f840*/  IMAD.MOV.U32 R8, RZ, RZ, R110 ;  /* 0x000000ffff087224 */ /* 0x000fe200078e006e */
[----:B------:R-:W1:Y:S01]  /*1f850*/  MUFU.EX2 R5, R159 ;  /* 0x0000009f00057308 */ /* 0x000e620000000800 */
[----:B------:R-:W-:-:S02]  /*1f860*/  IMAD.MOV.U32 R56, RZ, RZ, R7 ;  /* 0x000000ffff387224 */ /* 0x000fc400078e0007 */
[----:B------:R-:W-:Y:S01]  /*1f870*/  IMAD.WIDE.U32 R2, R2, -0x2daee0ad, RZ ;  /* 0xd2511f5302027825 */ /* 0x000fe200078e00ff */
[----:B------:R-:W-:-:S03]  /*1f880*/  @P0 PRMT R197, R220, 0x5410, RZ ;  /* 0x00005410dcc50816 */ /* 0x000fc600000000ff */
[----:B------:R-:W-:Y:S01]  /*1f890*/  IMAD.WIDE.U32 R6, R6, -0x326172a9, RZ ;  /* 0xcd9e8d5706067825 */ /* 0x000fe200078e00ff */
[----:B------:R-:W-:Y:S02]  /*1f8a0*/  ISETP.GT.U32.AND P0, PT, R0, UR36, PT ;  /* 0x0000002400007c0c */ /* 0x000fe4000bf04070 */
[----:B------:R-:W3:Y:S01]  /*1f8b0*/  MUFU.EX2 R0, R154 ;  /* 0x0000009a00007308 */ /* 0x000ee20000000800 */
[----:B------:R-:W-:Y:S02]  /*1f8c0*/  IMAD.MOV.U32 R21, RZ, RZ, R32 ;  /* 0x000000ffff157224 */ /* 0x000fe400078e0020 */
[----:B------:R-:W-:Y:S01]  /*1f8d0*/  IMAD.MOV.U32 R32, RZ, RZ, R8 ;  /* 0x000000ffff207224 */ /* 0x000fe200078e0008 */
[----:B------:R-:W-:Y:S02]  /*1f8e0*/  LOP3.LUT R8, R4, UR16, R3, 0x96, !PT ;  /* 0x0000001004087c12 */ /* 0x000fe4000f8e9603 */
[----:B------:R-:W-:-:S05]  /*1f8f0*/  LOP3.LUT R3, R12, UR17, R7, 0x96, !PT ;  /* 0x000000110c037c12 */ /* 0x000fca000f8e9607 */
[----:B------:R-:W-:-:S05]  /*1f900*/  IMAD.WIDE.U32 R12, R3, -0x2daee0ad, RZ ;  /* 0xd2511f53030c7825 */ /* 0x000fca00078e00ff */
[----:B------:R-:W-:Y:S01]  /*1f910*/  LOP3.LUT R4, R2, UR14, R13, 0x96, !PT ;  /* 0x0000000e02047c12 */ /* 0x000fe2000f8e960d */
[----:B-1----:R-:W-:Y:S01]  /*1f920*/  FADD.FTZ R2, R5, R9 ;  /* 0x0000000905027221 */ /* 0x002fe20000010000 */
[----:B------:R-:W-:-:S03]  /*1f930*/  IMAD.MOV.U32 R24, RZ, RZ, R21 ;  /* 0x000000ffff187224 */ /* 0x000fc600078e0015 */
[----:B---3--:R-:W-:Y:S01]  /*1f940*/  FADD.FTZ R7, R0, R2 ;  /* 0x0000000200077221 */ /* 0x008fe20000010000 */
[----:B------:R-:W-:-:S04]  /*1f950*/  IMAD.WIDE.U32 R2, R8, -0x326172a9, RZ ;  /* 0xcd9e8d5708027825 */ /* 0x000fc800078e00ff */
[----:B------:R-:W-:-:S04]  /*1f960*/  IMAD.WIDE.U32 R20, R4, -0x326172a9, RZ ;  /* 0xcd9e8d5704147825 */ /* 0x000fc800078e00ff */
[----:B------:R-:W-:Y:S02]  /*1f970*/  @P0 HFMA2.BF16_V2 R136, -RZ.H0_H0, RZ.H0_H0, -R127.H1_H1 ;  /* 0x200000ffff880231 */ /* 0x000fe4000036097f */
[----:B------:R-:W-:Y:S01]  /*1f980*/  IMAD.MOV.U32 R25, RZ, RZ, R37 ;  /* 0x000000ffff197224 */ /* 0x000fe200078e0025 */
[----:B------:R-:W-:Y:S02]  /*1f990*/  LOP3.LUT R37, R2, UR13, R21, 0x96, !PT ;  /* 0x0000000d02257c12 */ /* 0x000fe4000f8e9615 */
[----:B------:R-:W-:Y:S02]  /*1f9a0*/  F2FP.BF16.F32.PACK_AB R133, R0, R5 ;  /* 0x000000050085723e */ /* 0x000fe400000010ff */
[----:B------:R-:W-:Y:S02]  /*1f9b0*/  LOP3.LUT R0, R37, 0xff, RZ, 0xc0, !PT ;  /* 0x000000ff25007812 */ /* 0x000fe400078ec0ff */
[----:B------:R-:W-:Y:S02]  /*1f9c0*/  @P0 PRMT R199, R136, 0x5410, RZ ;  /* 0x0000541088c70816 */ /* 0x000fe400000000ff */
[----:B------:R-:W-:-:S02]  /*1f9d0*/  ISETP.LE.U32.AND P0, PT, R0, UR36, PT ;  /* 0x0000002400007c0c */ /* 0x000fc4000bf03070 */
[----:B------:R-:W-:-:S04]  /*1f9e0*/  LOP3.LUT R0, R37, 0xffff, RZ, 0xc0, !PT ;  /* 0x0000ffff25007812 */ /* 0x000fc800078ec0ff */
[----:B------:R-:W-:Y:S02]  /*1f9f0*/  SHF.R.U32.HI R0, RZ, 0x8, R0 ;  /* 0x00000008ff007819 */ /* 0x000fe40000011600 */
[----:B------:R-:W-:Y:S02]  /*1fa00*/  PRMT R224, R133, 0x7610, R224 ;  /* 0x0000761085e07816 */ /* 0x000fe400000000e0 */
[----:B------:R-:W-:-:S03]  /*1fa10*/  LOP3.LUT R0, R0, 0xffff, RZ, 0xc0, !PT ;  /* 0x0000ffff00007812 */ /* 0x000fc600078ec0ff */
[----:B------:R-:W-:-:S05]  /*1fa20*/  @!P0 HFMA2.BF16_V2 R137, -RZ.H0_H0, RZ.H0_H0, -R133.H0_H0 ;  /* 0x200000ffff898231 */ /* 0x000fca0000340985 */
[----:B------:R-:W-:Y:S02]  /*1fa30*/  @!P0 PRMT R224, R137, 0x5410, RZ ;  /* 0x0000541089e08816 */ /* 0x000fe400000000ff */
[----:B------:R-:W-:Y:S01]  /*1fa40*/  ISETP.LE.U32.AND P0, PT, R0, UR36, PT ;  /* 0x0000002400007c0c */ /* 0x000fe2000bf03070 */
[----:B------:R-:W-:Y:S01]  /*1fa50*/  FMUL.FTZ R178, R138, R16 ;  /* 0x000000108ab27220 */ /* 0x000fe20000410000 */
[----:B------:R-:W-:Y:S02]  /*1fa60*/  PRMT R0, R37, 0x7632, R0 ;  /* 0x0000763225007816 */ /* 0x000fe40000000000 */
[----:B------:R-:W-:Y:S02]  /*1fa70*/  PRMT R226, R133, 0x7632, R226 ;  /* 0x0000763285e27816 */ /* 0x000fe400000000e2 */
[----:B------:R-:W-:-:S07]  /*1fa80*/  LOP3.LUT R0, R0, 0xff, RZ, 0xc0, !PT ;  /* 0x000000ff00007812 */ /* 0x000fce00078ec0ff */
[----:B------:R-:W-:-:S05]  /*1fa90*/  @!P0 HFMA2.BF16_V2 R138, -RZ.H0_H0, RZ.H0_H0, -R133.H1_H1 ;  /* 0x200000ffff8a8231 */ /* 0x000fca0000360985 */
[----:B------:R-:W-:Y:S02]  /*1faa0*/  @!P0 PRMT R226, R138, 0x5410, RZ ;  /* 0x000054108ae28816 */ /* 0x000fe400000000ff */
[----:B------:R-:W-:Y:S01]  /*1fab0*/  ISETP.LE.U32.AND P0, PT, R0, UR36, PT ;  /* 0x0000002400007c0c */ /* 0x000fe2000bf03070 */
[----:B------:R-:W-:Y:S01]  /*1fac0*/  FMUL.FTZ R179, R139, R16 ;  /* 0x000000108bb37220 */ /* 0x000fe20000410000 */
[----:B------:R-:W-:-:S11]  /*1fad0*/  SHF.R.U32.HI R0, RZ, 0x18, R37 ;  /* 0x00000018ff007819 */ /* 0x000fd60000011625 */
[----:B------:R-:W-:-:S05]  /*1fae0*/  @!P0 HFMA2.BF16_V2 R139, -RZ.H0_H0, RZ.H0_H0, -R168.H0_H0 ;  /* 0x200000ffff8b8231 */ /* 0x000fca00003409a8 */
[----:B------:R-:W-:Y:S02]  /*1faf0*/  @!P0 PRMT R223, R139, 0x5410, RZ ;  /* 0x000054108bdf8816 */ /* 0x000fe400000000ff */
[----:B------:R-:W-:Y:S02]  /*1fb00*/  ISETP.LE.U32.AND P0, PT, R0, UR36, PT ;  /* 0x0000002400007c0c */ /* 0x000fe4000bf03070 */
[----:B------:R-:W-:Y:S01]  /*1fb10*/  LOP3.LUT R6, R6, UR15, R3, 0x96, !PT ;  /* 0x0000000f06067c12 */ /* 0x000fe2000f8e9603 */
[----:B------:R-:W-:Y:S01]  /*1fb20*/  FADD.FTZ R3, R65, R10 ;  /* 0x0000000a41037221 */ /* 0x000fe20000010000 */
[----:B------:R-:W1:Y:S03]  /*1fb30*/  MUFU.EX2 R2, R39 ;  /* 0x0000002700027308 */ /* 0x000e660000000800 */
[----:B------:R-:W-:Y:S01]  /*1fb40*/  FADD.FTZ R5, R66, R3 ;  /* 0x0000000342057221 */ /* 0x000fe20000010000 */
[----:B------:R-:W-:-:S04]  /*1fb50*/  IMAD.MOV.U32 R3, RZ, RZ, R20 ;  /* 0x000000ffff037224 */ /* 0x000fc800078e0014 */
[----:B------:R-:W3:Y:S01]  /*1fb60*/  MUFU.EX2 R0, R164 ;  /* 0x000000a400007308 */ /* 0x000ee20000000800 */
[----:B------:R-:W-:Y:S01]  /*1fb70*/  @!P0 HFMA2.BF16_V2 R140, -RZ.H0_H0, RZ.H0_H0, -R168.H1_H1 ;  /* 0x200000ffff8c8231 */ /* 0x000fe200003609a8 */
[----:B------:R-:W-:Y:S02]  /*1fb80*/  LOP3.LUT R3, R3, 0xff, RZ, 0xc0, !PT ;  /* 0x000000ff03037812 */ /* 0x000fe400078ec0ff */
[----:B------:R-:W-:Y:S02]  /*1fb90*/  PRMT R220, R168, 0x7632, R220 ;  /* 0x00007632a8dc7816 */ /* 0x000fe400000000dc */
[----:B------:R-:W-:Y:S02]  /*1fba0*/  @!P0 PRMT R220, R140, 0x5410, RZ ;  /* 0x000054108cdc8816 */ /* 0x000fe400000000ff */
[----:B------:R-:W-:Y:S01]  /*1fbb0*/  ISETP.LE.U32.AND P0, PT, R3, UR36, PT ;  /* 0x0000002403007c0c */ /* 0x000fe2000bf03070 */
[----:B------:R-:W-:Y:S01]  /*1fbc0*/  FMUL.FTZ R173, R141, R17 ;  /* 0x000000118dad7220 */ /* 0x000fe20000410000 */
[----:B-1----:R-:W-:Y:S01]  /*1fbd0*/  FADD.FTZ R3, R2, R7 ;  /* 0x0000000702037221 */ /* 0x002fe20000010000 */
[----:B---3--:R-:W-:-:S02]  /*1fbe0*/  F2FP.BF16.F32.PACK_AB R130, R0, R2 ;  /* 0x000000020082723e */ /* 0x008fc400000010ff */
[----:B------:R-:W-:-:S08]  /*1fbf0*/  PRMT R2, R20, 0x7771, RZ ;  /* 0x0000777114027816 */ /* 0x000fd000000000ff */
[----:B------:R-:W-:Y:S01]  /*1fc00*/  @!P0 HFMA2.BF16_V2 R141, -RZ.H0_H0, RZ.H0_H0, -R130.H0_H0 ;  /* 0x200000ffff8d8231 */ /* 0x000fe20000340982 */
[----:B------:R-:W-:-:S04]  /*1fc10*/  PRMT R222, R130, 0x7610, R222 ;  /* 0x0000761082de7816 */ /* 0x000fc800000000de */
[----:B------:R-:W-:Y:S02]  /*1fc20*/  @!P0 PRMT R222, R141, 0x5410, RZ ;  /* 0x000054108dde8816 */ /* 0x000fe400000000ff */
[----:B------:R-:W-:Y:S01]  /*1fc30*/  ISETP.GT.U32.AND P0, PT, R2, UR36, PT ;  /* 0x0000002402007c0c */ /* 0x000fe2000bf04070 */
[----:B------:R-:W-:Y:S01]  /*1fc40*/  FADD.FTZ R4, R0, R3 ;  /* 0x0000000300047221 */ /* 0x000fe20000010000 */
[----:B------:R-:W-:Y:S02]  /*1fc50*/  PRMT R0, R20, 0x7772, RZ ;  /* 0x0000777214007816 */ /* 0x000fe400000000ff */
[----:B------:R-:W-:-:S09]  /*1fc60*/  PRMT R217, R130, 0x7632, R217 ;  /* 0x0000763282d97816 */ /* 0x000fd200000000d9 */
[----:B------:R-:W-:-:S05]  /*1fc70*/  @P0 HFMA2.BF16_V2 R142, -RZ.H0_H0, RZ.H0_H0, -R130.H1_H1 ;  /* 0x200000ffff8e0231 */ /* 0x000fca0000360982 */
[----:B------:R-:W-:Y:S02]  /*1fc80*/  @P0 PRMT R217, R142, 0x5410, RZ ;  /* 0x000054108ed90816 */ /* 0x000fe400000000ff */
[----:B------:R-:W-:Y:S01]  /*1fc90*/  ISETP.GT.U32.AND P0, PT, R0, UR36, PT ;  /* 0x0000002400007c0c */ /* 0x000fe2000bf04070 */
[----:B------:R-:W1:Y:S01]  /*1fca0*/  MUFU.EX2 R3, R165 ;  /* 0x000000a500037308 */ /* 0x000e620000000800 */
[----:B------:R-:W-:Y:S01]  /*1fcb0*/  FMUL.FTZ R175, R143, R16 ;  /* 0x000000108faf7220 */ /* 0x000fe20000410000 */
[----:B------:R-:W-:-:S06]  /*1fcc0*/  PRMT R0, R20, 0x7773, RZ ;  /* 0x0000777314007816 */ /* 0x000fcc00000000ff */
[----:B------:R-:W3:Y:S04]  /*1fcd0*/  MUFU.EX2 R2, R160 ;  /* 0x000000a000027308 */ /* 0x000ee80000000800 */
[----:B------:R-:W-:Y:S02]  /*1fce0*/  @P0 HFMA2.BF16_V2 R143, -RZ.H0_H0, RZ.H0_H0, -R169.H0_H0 ;  /* 0x200000ffff8f0231 */ /* 0x000fe400003409a9 */
[----:B------:R-:W-:Y:S02]  /*1fcf0*/  IMAD.MOV.U32 R81, RZ, RZ, R79 ;  /* 0x000000ffff517224 */ /* 0x000fe400078e004f */
[----:B------:R-:W-:Y:S01]  /*1fd00*/  IMAD.MOV.U32 R39, RZ, RZ, R24 ;  /* 0x000000ffff277224 */ /* 0x000fe200078e0018 */
[----:B------:R-:W-:Y:S01]  /*1fd10*/  @P0 PRMT R216, R143, 0x5410, RZ ;  /* 0x000054108fd80816 */ /* 0x000fe200000000ff */
[----:B------:R-:W-:Y:S01]  /*1fd20*/  IMAD.MOV.U32 R79, RZ, RZ, R54 ;  /* 0x000000ffff4f7224 */ /* 0x000fe200078e0036 */
[----:B------:R-:W-:Y:S01]  /*1fd30*/  ISETP.GT.U32.AND P0, PT, R0, UR36, PT ;  /* 0x0000002400007c0c */ /* 0x000fe2000bf04070 */
[----:B------:R-:W-:-:S02]  /*1fd40*/  IMAD.MOV.U32 R24, RZ, RZ, R25 ;  /* 0x000000ffff187224 */ /* 0x000fc400078e0019 */
[----:B-1----:R-:W-:Y:S01]  /*1fd50*/  FADD.FTZ R0, R3, R5 ;  /* 0x0000000503007221 */ /* 0x002fe20000010000 */
[----:B------:R-:W-:Y:S02]  /*1fd60*/  IMAD.MOV.U32 R8, RZ, RZ, R79 ;  /* 0x000000ffff087224 */ /* 0x000fe400078e004f */
[----:B------:R-:W-:Y:S02]  /*1fd70*/  IMAD.MOV.U32 R10, RZ, RZ, R24 ;  /* 0x000000ffff0a7224 */ /* 0x000fe400078e0018 */
[-C--:B------:R-:W-:Y:S01]  /*1fd80*/  FMUL.FTZ R89, R145, R17.reuse ;  /* 0x0000001191597220 */ /* 0x080fe20000410000 */
[----:B------:R-:W-:Y:S02]  /*1fd90*/  IMAD.MOV.U32 R110, RZ, RZ, R88 ;  /* 0x000000ffff6e7224 */ /* 0x000fe400078e0058 */
[----:B------:R-:W-:Y:S01]  /*1fda0*/  FMUL.FTZ R88, R144, R17 ;  /* 0x0000001190587220 */ /* 0x000fe20000410000 */
[----:B------:R-:W-:Y:S02]  /*1fdb0*/  IMAD.MOV.U32 R9, RZ, RZ, R35 ;  /* 0x000000ffff097224 */ /* 0x000fe400078e0023 */
[----:B------:R-:W-:Y:S01]  /*1fdc0*/  IMAD.MOV.U32 R79, RZ, RZ, R34 ;  /* 0x000000ffff4f7224 */ /* 0x000fe200078e0022 */
[----:B---3--:R-:W-:Y:S01]  /*1fdd0*/  F2FP.BF16.F32.PACK_AB R17, R2, R3 ;  /* 0x000000030211723e */ /* 0x008fe200000010ff */
[----:B------:R-:W-:-:S04]  /*1fde0*/  IMAD.WIDE.U32 R34, R6, -0x2daee0ad, RZ ;  /* 0xd2511f5306227825 */ /* 0x000fc800078e00ff */
[----:B------:R-:W-:Y:S02]  /*1fdf0*/  FADD.FTZ R5, R2, R0 ;  /* 0x0000000002057221 */ /* 0x000fe40000010000 */
[----:B------:R1:W3:Y:S01]  /*1fe00*/  MUFU.EX2 R2, R39 ;  /* 0x0000002700027308 */ /* 0x0002e20000000800 */
[----:B------:R-:W-:-:S07]  /*1fe10*/  @P0 HFMA2.BF16_V2 R144, -RZ.H0_H0, RZ.H0_H0, -R169.H1_H1 ;  /* 0x200000ffff900231 */ /* 0x000fce00003609a9 */
[----:B------:R-:W4:Y:S01]  /*1fe20*/  MUFU.EX2 R0, R10 ;  /* 0x0000000a00007308 */ /* 0x000f220000000800 */
[----:B------:R-:W-:Y:S02]  /*1fe30*/  PRMT R203, R169, 0x7632, R203 ;  /* 0x00007632a9cb7816 */ /* 0x000fe400000000cb */
[----:B-1----:R-:W-:-:S04]  /*1fe40*/  LOP3.LUT R39, R12, UR6, R35, 0x96, !PT ;  /* 0x000000060c277c12 */ /* 0x002fc8000f8e9623 */
[----:B------:R-:W-:Y:S02]  /*1fe50*/  LOP3.LUT R3, R39, 0xff, RZ, 0xc0, !PT ;  /* 0x000000ff27037812 */ /* 0x000fe400078ec0ff */
[----:B------:R-:W-:Y:S02]  /*1fe60*/  @P0 PRMT R203, R144, 0x5410, RZ ;  /* 0x0000541090cb0816 */ /* 0x000fe400000000ff */
[----:B------:R-:W-:Y:S01]  /*1fe70*/  ISETP.LE.U32.AND P0, PT, R3, UR36, PT ;  /* 0x0000002403007c0c */ /* 0x000fe2000bf03070 */
[----:B---3--:R-:W-:Y:S01]  /*1fe80*/  FADD.FTZ R3, R2, R4 ;  /* 0x0000000402037221 */ /* 0x008fe20000010000 */
[----:B----4-:R-:W-:Y:S02]  /*1fe90*/  F2FP.BF16.F32.PACK_AB R138, R0, R2 ;  /* 0x00000002008a723e */ /* 0x010fe400000010ff */
[----:B------:R-:W-:-:S04]  /*1fea0*/  LOP3.LUT R2, R39, 0xffff, RZ, 0xc0, !PT ;  /* 0x0000ffff27027812 */ /* 0x000fc800078ec0ff */
[----:B------:R-:W-:-:S05]  /*1feb0*/  SHF.R.U32.HI R2, RZ, 0x8, R2 ;  /* 0x00000008ff027819 */ /* 0x000fca0000011602 */
[----:B------:R-:W-:Y:S01]  /*1fec0*/  @!P0 HFMA2.BF16_V2 R145, -RZ.H0_H0, RZ.H0_H0, -R138.H0_H0 ;  /* 0x200000ffff918231 */ /* 0x000fe2000034098a */
[----:B------:R-:W-:Y:S02]  /*1fed0*/  LOP3.LUT R2, R2, 0xffff, RZ, 0xc0, !PT ;  /* 0x0000ffff02027812 */ /* 0x000fe400078ec0ff */
[----:B------:R-:W-:Y:S02]  /*1fee0*/  PRMT R171, R138, 0x7610, R171 ;  /* 0x000076108aab7816 */ /* 0x000fe400000000ab */
[----:B------:R-:W-:Y:S02]  /*1fef0*/  @!P0 PRMT R171, R145, 0x5410, RZ ;  /* 0x0000541091ab8816 */ /* 0x000fe400000000ff */
[----:B------:R-:W-:Y:S01]  /*1ff00*/  ISETP.LE.U32.AND P0, PT, R2, UR36, PT ;  /* 0x0000002402007c0c */ /* 0x000fe2000bf03070 */
[----:B------:R-:W-:Y:S01]  /*1ff10*/  FADD.FTZ R7, R0, R3 ;  /* 0x0000000300077221 */ /* 0x000fe20000010000 */
[----:B------:R-:W-:Y:S01]  /*1ff20*/  IMAD.MOV.U32 R112, RZ, RZ, R90 ;  /* 0x000000ffff707224 */ /* 0x000fe200078e005a */
[----:B------:R-:W-:Y:S01]  /*1ff30*/  PRMT R0, R39, 0x7632, R0 ;  /* 0x0000763227007816 */ /* 0x000fe20000000000 */
[----:B------:R-:W-:Y:S01]  /*1ff40*/  FMUL.FTZ R90, R146, R16 ;  /* 0x00000010925a7220 */ /* 0x000fe20000410000 */
[----:B------:R-:W-:-:S02]  /*1ff50*/  PRMT R180, R138, 0x7632, R180 ;  /* 0x000076328ab47816 */ /* 0x000fc400000000b4 */
[----:B------:R-:W-:-:S06]  /*1ff60*/  LOP3.LUT R0, R0, 0xff, RZ, 0xc0, !PT ;  /* 0x000000ff00007812 */ /* 0x000fcc00078ec0ff */
[----:B------:R-:W-:Y:S01]  /*1ff70*/  @!P0 HFMA2.BF16_V2 R146, -RZ.H0_H0, RZ.H0_H0, -R138.H1_H1 ;  /* 0x200000ffff928231 */ /* 0x000fe2000036098a */
[----:B------:R-:W1:Y:S04]  /*1ff80*/  MUFU.EX2 R4, R157 ;  /* 0x0000009d00047308 */ /* 0x000e680000000800 */
[----:B------:R-:W-:Y:S02]  /*1ff90*/  @!P0 PRMT R180, R146, 0x5410, RZ ;  /* 0x0000541092b48816 */ /* 0x000fe400000000ff */
[----:B------:R-:W-:Y:S01]  /*1ffa0*/  ISETP.LE.U32.AND P0, PT, R0, UR36, PT ;  /* 0x0000002400007c0c */ /* 0x000fe2000bf03070 */
[----:B------:R-:W-:Y:S02]  /*1ffb0*/  IMAD.MOV.U32 R54, RZ, RZ, R163 ;  /* 0x000000ffff367224 */ /* 0x000fe400078e00a3 */
[----:B------:R-:W-:Y:S01]  /*1ffc0*/  IMAD.MOV.U32 R128, RZ, RZ, R81 ;  /* 0x000000ffff807224 */ /* 0x000fe200078e0051 */
[----:B------:R-:W3:Y:S01]  /*1ffd0*/  LDL.LU R163, [R1+0x460] ;  /* 0x0004600001a37983 */ /* 0x000ee20000300800 */
[----:B------:R-:W-:-:S02]  /*1ffe0*/  IMAD.MOV.U32 R81, RZ, RZ, R54 ;  /* 0x000000ffff517224 */ /* 0x000fc400078e0036 */
[----:B------:R-:W-:Y:S02]  /*1fff0*/  IMAD.MOV.U32 R54, RZ, RZ, R67 ;  /* 0x000000ffff367224 */ /* 0x000fe400078e0043 */
[----:B------:R-:W-:Y:S02]  /*20000*/  IMAD.MOV.U32 R67, RZ, RZ, R158 ;  /* 0x000000ffff437224 */ /* 0x000fe400078e009e */
[----:B------:R-:W-:Y:S01]  /*20010*/  FMUL.FTZ R91, R147, R16 ;  /* 0x00000010935b7220 */ /* 0x000fe20000410000 */
[----:B------:R-:W4:Y:S01]  /*20020*/  LDL.LU R158, [R1+0x45c] ;  /* 0x00045c00019e7983 */ /* 0x000f220000300800 */
[----:B------:R-:W-:-:S03]  /*20030*/  @!P0 HFMA2.BF16_V2 R147, -RZ.H0_H0, RZ.H0_H0, -R170.H0_H0 ;  /* 0x200000ffff938231 */ /* 0x000fc600003409aa */
[----:B------:R-:W2:Y:S01]  /*20040*/  LDL.LU R159, [R1+0x458] ;  /* 0x00045800019f7983 */ /* 0x000ea20000300800 */
[----:B------:R-:W-:Y:S01]  /*20050*/  IMAD.MOV.U32 R25, RZ, RZ, R112 ;  /* 0x000000ffff197224 */ /* 0x000fe200078e0070 */
[----:B------:R-:W-:Y:S02]  /*20060*/  SHF.R.U32.HI R0, RZ, 0x18, R39 ;  /* 0x00000018ff007819 */ /* 0x000fe40000011627 */
[----:B------:R-:W3:Y:S01]  /*20070*/  LDL.LU R154, [R1+0x454] ;  /* 0x00045400019a7983 */ /* 0x000ee20000300800 */
[----:B------:R-:W-:-:S03]  /*20080*/  IMAD.MOV.U32 R112, RZ, RZ, R183 ;  /* 0x000000ffff707224 */ /* 0x000fc600078e00b7 */
[----:B------:R-:W2:Y:S01]  /*20090*/  LDL.LU R155, [R1+0x450] ;  /* 0x00045000019b7983 */ /* 0x000ea20000300800 */
[----:B------:R-:W-:Y:S01]  /*200a0*/  IMAD.MOV.U32 R183, RZ, RZ, R161 ;  /* 0x000000ffffb77224 */ /* 0x000fe200078e00a1 */
[----:B------:R-:W-:Y:S02]  /*200b0*/  PRMT R215, R170, 0x7610, R215 ;  /* 0x00007610aad77816 */ /* 0x000fe400000000d7 */
[----:B------:R-:W2:Y:S01]  /*200c0*/  LDL.LU R164, [R1+0x44c] ;  /* 0x00044c0001a47983 */ /* 0x000ea20000300800 */
[----:B------:R-:W-:Y:S01]  /*200d0*/  IMAD.MOV.U32 R24, RZ, RZ, R71 ;  /* 0x000000ffff187224 */ /* 0x000fe200078e0047 */
[----:B------:R-:W-:Y:S02]  /*200e0*/  @!P0 PRMT R215, R147, 0x5410, RZ ;  /* 0x0000541093d78816 */ /* 0x000fe400000000ff */
[----:B------:R-:W2:Y:S01]  /*200f0*/  LDL.LU R165, [R1+0x448] ;  /* 0x0004480001a57983 */ /* 0x000ea20000300800 */
[----:B------:R-:W-:Y:S01]  /*20100*/  IMAD.MOV.U32 R71, RZ, RZ, R156 ;  /* 0x000000ffff477224 */ /* 0x000fe200078e009c */
[----:B------:R-:W-:-:S02]  /*20110*/  ISETP.LE.U32.AND P0, PT, R0, UR36, PT ;  /* 0x0000002400007c0c */ /* 0x000fc4000bf03070 */
[----:B------:R-:W2:Y:S01]  /*20120*/  LDL.LU R160, [R1+0x444] ;  /* 0x0004440001a07983 */ /* 0x000ea20000300800 */
[----:B-1----:R-:W-:-:S03]  /*20130*/  FADD.FTZ R0, R4, R5 ;  /* 0x0000000504007221 */ /* 0x002fc60000010000 */
[----:B------:R-:W2:Y:S04]  /*20140*/  LDL.LU R161, [R1+0x440] ;  /* 0x0004400001a17983 */ /* 0x000ea80000300800 */
[----:B------:R-:W2:Y:S04]  /*20150*/  LDL.LU R156, [R1+0x43c] ;  /* 0x00043c00019c7983 */ /* 0x000ea80000300800 */
[----:B------:R-:W2:Y:S04]  /*20160*/  LDL.LU R157, [R1+0x438] ;  /* 0x00043800019d7983 */ /* 0x000ea80000300800 */
[----:B------:R1:W4:Y:S01]  /*20170*/  LDL.LU.S16 R5, [R1+0x88] ;  /* 0x0000880001057983 */ /* 0x0003220000300600 */
[----:B------:R-:W1:Y:S01]  /*20180*/  MUFU.EX2 R3, R8 ;  /* 0x0000000800037308 */ /* 0x000e620000000800 */
[----:B------:R-:W-:-:S07]  /*20190*/  @!P0 HFMA2.BF16_V2 R230, -RZ.H0_H0, RZ.H0_H0, -R170.H1_H1 ;  /* 0x200000ffffe68231 */ /* 0x000fce00003609aa */
[----:B------:R1:W-:Y:S02]  /*201a0*/  MUFU.EX2 R2, R9 ;  /* 0x0000000900027308 */ /* 0x0003e40000000800 */
[C---:B-1----:R-:W-:Y:S01]  /*201b0*/  F2FP.BF16.F32.PACK_AB R19, R3.reuse, R4 ;  /* 0x000000040313723e */ /* 0x042fe200000010ff */
[----:B------:R-:W-:Y:S01]  /*201c0*/  FADD.FTZ R4, R3, R0 ;  /* 0x0000000003047221 */ /* 0x000fe20000010000 */
[----:B------:R-:W-:-:S04]  /*201d0*/  IMAD.MOV.U32 R3, RZ, RZ, R34 ;  /* 0x000000ffff037224 */ /* 0x000fc800078e0022 */
[----:B------:R-:W1:Y:S01]  /*201e0*/  MUFU.EX2 R0, R24 ;  /* 0x0000001800007308 */ /* 0x000e620000000800 */
[----:B------:R-:W-:Y:S02]  /*201f0*/  PRMT R229, R170, 0x7632, R229 ;  /* 0x00007632aae57816 */ /* 0x000fe400000000e5 */
[----:B------:R-:W-:Y:S02]  /*20200*/  LOP3.LUT R3, R3, 0xff, RZ, 0xc0, !PT ;  /* 0x000000ff03037812 */ /* 0x000fe400078ec0ff */
[----:B------:R-:W-:Y:S02]  /*20210*/  @!P0 PRMT R229, R230, 0x5410, RZ ;  /* 0x00005410e6e58816 */ /* 0x000fe400000000ff */
[----:B------:R-:W-:Y:S01]  /*20220*/  ISETP.LE.U32.AND P0, PT, R3, UR36, PT ;  /* 0x0000002403007c0c */ /* 0x000fe2000bf03070 */
[----:B------:R-:W-:Y:S01]  /*20230*/  IMAD.MOV.U32 R9, RZ, RZ, R131 ;  /* 0x000000ffff097224 */ /* 0x000fe200078e0083 */
[----:B-1----:R-:W-:Y:S01]  /*20240*/  F2FP.BF16.F32.PACK_AB R135, R0, R2 ;  /* 0x000000020087723e */ /* 0x002fe200000010ff */
[----:B------:R-:W-:-:S02]  /*20250*/  IMAD.MOV.U32 R10, RZ, RZ, R111 ;  /* 0x000000ffff0a7224 */ /* 0x000fc400078e006f */
[----:B------:R-:W-:Y:S01]  /*20260*/  FADD.FTZ R7, R2, R7 ;  /* 0x0000000702077221 */ /* 0x000fe20000010000 */
[----:B------:R-:W-:-:S04]  /*20270*/  IMAD.MOV.U32 R8, RZ, RZ, R71 ;  /* 0x000000ffff087224 */ /* 0x000fc800078e0047 */
[----:B------:R-:W-:Y:S02]  /*20280*/  IMAD.MOV.U32 R65, RZ, RZ, R8 ;  /* 0x000000ffff417224 */ /* 0x000fe400078e0008 */
[----:B------:R-:W-:Y:S01]  /*20290*/  MUFU.EX2 R8, R153 ;  /* 0x0000009900087308 */ /* 0x000fe20000000800 */
[----:B----4-:R-:W-:-:S05]  /*202a0*/  @!P0 HFMA2.BF16_V2 R5, -RZ.H0_H0, RZ.H0_H0, -R135.H0_H0 ;  /* 0x200000ffff058231 */ /* 0x010fca0000340987 */
[----:B------:R-:W-:Y:S02]  /*202b0*/  PRMT R2, R5, 0x7610, R2 ;  /* 0x0000761005027816 */ /* 0x000fe40000000002 */
[----:B------:R1:W-:Y:S02]  /*202c0*/  MUFU.EX2 R5, R10 ;  /* 0x0000000a00057308 */ /* 0x0003e40000000800 */
[----:B-1----:R-:W-:-:S06]  /*202d0*/  IMAD.MOV.U32 R10, RZ, RZ, R9 ;  /* 0x000000ffff0a7224 */ /* 0x002fcc00078e0009 */
[----:B------:R1:W-:Y:S02]  /*202e0*/  MUFU.EX2 R9, R152 ;  /* 0x0000009800097308 */ /* 0x0003e40000000800 */
[----:B-1----:R-:W4:Y:S04]  /*202f0*/  LDL.LU R152, [R1+0x434] ;  /* 0x0004340001987983 */ /* 0x002f280000300800 */
[----:B------:R-:W4:Y:S01]  /*20300*/  LDL.LU R153, [R1+0x430] ;  /* 0x0004300001997983 */ /* 0x000f220000300800 */
[C---:B------:R-:W-:Y:S02]  /*20310*/  PRMT R230, R135.reuse, 0x7610, R230 ;  /* 0x0000761087e67816 */ /* 0x040fe400000000e6 */
[----:B------:R-:W-:Y:S02]  /*20320*/  @!P0 PRMT R230, R2, 0x5410, RZ ;  /* 0x0000541002e68816 */ /* 0x000fe400000000ff */
[----:B------:R-:W-:Y:S01]  /*20330*/  PRMT R2, R34, 0x7771, RZ ;  /* 0x0000777122027816 */ /* 0x000fe200000000ff */
[----:B------:R-:W1:Y:S03]  /*20340*/  MUFU.EX2 R3, R25 ;  /* 0x0000001900037308 */ /* 0x000e660000000800 */
[----:B------:R-:W-:Y:S01]  /*20350*/  ISETP.GT.U32.AND P0, PT, R2, UR36, PT ;  /* 0x0000002402007c0c */ /* 0x000fe2000bf04070 */
[----:B---3--:R-:W-:Y:S01]  /*20360*/  FMUL.FTZ R66, R154, R69 ;  /* 0x000000459a427220 */ /* 0x008fe20000410000 */
[----:B------:R-:W-:Y:S01]  /*20370*/  PRMT R2, R34, 0x7772, RZ ;  /* 0x0000777222027816 */ /* 0x000fe200000000ff */
[----:B------:R-:W-:Y:S01]  /*20380*/  IMAD.MOV.U32 R12, RZ, RZ, R58 ;  /* 0x000000ffff0c7224 */ /* 0x000fe200078e003a */
[----:B------:R-:W-:-:S09]  /*20390*/  PRMT R207, R135, 0x7632, R207 ;  /* 0x0000763287cf7816 */ /* 0x000fd200000000cf */
[----:B------:R-:W-:Y:S01]  /*203a0*/  @P0 HFMA2.BF16_V2 R154, -RZ.H0_H0, RZ.H0_H0, -R135.H1_H1 ;  /* 0x200000ffff9a0231 */ /* 0x000fe20000360987 */
[----:B-1----:R-:W-:-:S04]  /*203b0*/  F2FP.BF16.F32.PACK_AB R134, R5, R3 ;  /* 0x000000030586723e */ /* 0x002fc800000010ff */
[----:B------:R-:W-:Y:S02]  /*203c0*/  @P0 PRMT R207, R154, 0x5410, RZ ;  /* 0x000054109acf0816 */ /* 0x000fe400000000ff */
[----:B------:R-:W-:Y:S01]  /*203d0*/  ISETP.GT.U32.AND P0, PT, R2, UR36, PT ;  /* 0x0000002402007c0c */ /* 0x000fe2000bf04070 */
[----:B------:R-:W-:Y:S01]  /*203e0*/  FADD.FTZ R2, R3, R11 ;  /* 0x0000000b03027221 */ /* 0x000fe20000010000 */
[----:B------:R-:W-:Y:S01]  /*203f0*/  LOP3.LUT R3, R12, UR12, R31, 0x96, !PT ;  /* 0x0000000c0c037c12 */ /* 0x000fe2000f8e961f */
[----:B------:R-:W-:Y:S01]  /*20400*/  FADD.FTZ R7, R0, R7 ;  /* 0x0000000700077221 */ /* 0x000fe20000010000 */
[----:B------:R-:W-:Y:S01]  /*20410*/  FADD.FTZ R0, R9, R4 ;  /* 0x0000000409007221 */ /* 0x000fe20000010000 */
[----:B------:R-:W-:Y:S01]  /*20420*/  FADD.FTZ R12, R5, R2 ;  /* 0x00000002050c7221 */ /* 0x000fe20000010000 */
[----:B------:R-:W-:Y:S02]  /*20430*/  IMAD.MOV.U32 R24, RZ, RZ, R32 ;  /* 0x000000ffff187224 */ /* 0x000fe400078e0020 */
[----:B------:R-:W-:-:S04]  /*20440*/  IMAD.WIDE.U32 R4, R3, -0x2daee0ad, RZ ;  /* 0xd2511f5303047825 */ /* 0x000fc800078e00ff */
[-C--:B------:R-:W-:Y:S01]  /*20450*/  FMUL.FTZ R150, R150, R16.reuse ;  /* 0x0000001096967220 */ /* 0x080fe20000410000 */
[----:B------:R-:W-:Y:S01]  /*20460*/  FMUL.FTZ R151, R151, R16 ;  /* 0x0000001097977220 */ /* 0x000fe20000410000 */
[----:B------:R-:W-:Y:S02]  /*20470*/  IMAD.MOV.U32 R13, RZ, RZ, R59 ;  /* 0x000000ffff0d7224 */ /* 0x000fe400078e003b */
[----:B------:R-:W-:Y:S01]  /*20480*/  FADD.FTZ R13, R8, R0 ;  /* 0x00000000080d7221 */ /* 0x000fe20000010000 */
[----:B------:R-:W-:Y:S01]  /*20490*/  IMAD.MOV.U32 R147, RZ, RZ, R56 ;  /* 0x000000ffff937224 */ /* 0x000fe200078e0038 */
[----:B------:R-:W-:Y:S01]  /*204a0*/  LOP3.LUT R0, R82, UR33, R5, 0x96, !PT ;  /* 0x0000002152007c12 */ /* 0x000fe2000f8e9605 */
[----:B------:R-:W-:Y:S02]  /*204b0*/  IMAD.MOV.U32 R145, RZ, RZ, R10 ;  /* 0x000000ffff917224 */ /* 0x000fe400078e000a */
[----:B------:R-:W-:Y:S02]  /*204c0*/  IMAD.MOV.U32 R11, RZ, RZ, R24 ;  /* 0x000000ffff0b7224 */ /* 0x000fe400078e0018 */
[----:B------:R-:W-:Y:S01]  /*204d0*/  IMAD.MOV.U32 R143, RZ, RZ, R49 ;  /* 0x000000ffff8f7224 */ /* 0x000fe200078e0031 */
[----:B------:R-:W-:Y:S01]  /*204e0*/  LOP3.LUT R6, R30, UR34, R99, 0x96, !PT ;  /* 0x000000221e067c12 */ /* 0x000fe2000f8e9663 */
[----:B------:R-:W-:Y:S01]  /*204f0*/  IMAD.MOV.U32 R32, RZ, RZ, R81 ;  /* 0x000000ffff207224 */ /* 0x000fe200078e0051 */
[----:B------:R-:W-:Y:S01]  /*20500*/  F2FP.BF16.F32.PACK_AB R16, R8, R9 ;  /* 0x000000090810723e */ /* 0x000fe200000010ff */
[----:B------:R-:W-:-:S02]  /*20510*/  IMAD.MOV.U32 R111, RZ, RZ, R182 ;  /* 0x000000ffff6f7224 */ /* 0x000fc400078e00b6 */
[-C--:B------:R-:W-:Y:S01]  /*20520*/  FMUL.FTZ R71, R163, R69.reuse ;  /* 0x00000045a3477220 */ /* 0x080fe20000410000 */
[----:B------:R-:W-:Y:S02]  /*20530*/  IMAD.MOV.U32 R24, RZ, RZ, R36 ;  /* 0x000000ffff187224 */ /* 0x000fe400078e0024 */
[-C--:B------:R-:W-:Y:S01]  /*20540*/  FMUL.FTZ R58, R158, R69.reuse ;  /* 0x000000459e3a7220 */ /* 0x080fe20000410000 */
[----:B------:R-:W-:Y:S02]  /*20550*/  IMAD.MOV.U32 R10, RZ, RZ, R64 ;  /* 0x000000ffff0a7224 */ /* 0x000fe400078e0040 */
[-C--:B--2---:R-:W-:Y:S01]  /*20560*/  FMUL.FTZ R59, R159, R69.reuse ;  /* 0x000000459f3b7220 */ /* 0x084fe20000410000 */
        /* <DEDUP_REMOVED lines=8> */
[----:B------:R-:W-:Y:S02]  /*205f0*/  IMAD.MOV.U32 R49, RZ, RZ, R128 ;  /* 0x000000ffff317224 */ /* 0x000fe400078e0080 */
[----:B------:R-:W-:Y:S01]  /*20600*/  FMUL.FTZ R56, R156, R80 ;  /* 0x000000509c387220 */ /* 0x000fe20000410000 */
[----:B------:R-:W-:-:S02]  /*20610*/  IMAD.MOV.U32 R36, RZ, RZ, R96 ;  /* 0x000000ffff247224 */ /* 0x000fc400078e0060 */
[-C--:B------:R-:W-:Y:S01]  /*20620*/  FMUL.FTZ R69, R161, R80.reuse ;  /* 0x00000050a1457220 */ /* 0x080fe20000410000 */
[----:B------:R-:W-:Y:S01]  /*20630*/  IMAD.MOV.U32 R21, RZ, RZ, R65 ;  /* 0x000000ffff157224 */ /* 0x000fe200078e0041 */
[----:B------:R-:W-:Y:S01]  /*20640*/  PRMT R205, R134, 0x7610, R205 ;  /* 0x0000761086cd7816 */ /* 0x000fe200000000cd */
[----:B------:R-:W-:Y:S02]  /*20650*/  IMAD.MOV.U32 R128, RZ, RZ, R68 ;  /* 0x000000ffff807224 */ /* 0x000fe400078e0044 */
[-C--:B------:R-:W-:Y:S01]  /*20660*/  FMUL.FTZ R68, R160, R80.reuse ;  /* 0x00000050a0447220 */ /* 0x080fe20000410000 */
[----:B------:R-:W-:Y:S02]  /*20670*/  IMAD.MOV.U32 R96, RZ, RZ, R57 ;  /* 0x000000ffff607224 */ /* 0x000fe400078e0039 */
[-C--:B------:R-:W-:Y:S01]  /*20680*/  FMUL.FTZ R57, R157, R80.reuse ;  /* 0x000000509d397220 */ /* 0x080fe20000410000 */
[----:B------:R-:W-:Y:S02]  /*20690*/  IMAD.MOV.U32 R30, RZ, RZ, R76 ;  /* 0x000000ffff1e7224 */ /* 0x000fe400078e004c */
[----:B------:R-:W-:Y:S01]  /*206a0*/  FMUL.FTZ R76, R164, R80 ;  /* 0x00000050a44c7220 */ /* 0x000fe20000410000 */
[----:B------:R-:W-:-:S02]  /*206b0*/  IMAD.MOV.U32 R31, RZ, RZ, R77 ;  /* 0x000000ffff1f7224 */ /* 0x000fc400078e004d */
[----:B------:R-:W-:Y:S01]  /*206c0*/  FMUL.FTZ R77, R165, R80 ;  /* 0x00000050a54d7220 */ /* 0x000fe20000410000 */
[----:B------:R-:W-:Y:S02]  /*206d0*/  IMAD.MOV.U32 R9, RZ, RZ, R147 ;  /* 0x000000ffff097224 */ /* 0x000fe400078e0093 */
[----:B------:R-:W-:Y:S02]  /*206e0*/  @P0 HFMA2.BF16_V2 R155, -RZ.H0_H0, RZ.H0_H0, -R134.H0_H0 ;  /* 0x200000ffff9b0231 */ /* 0x000fe40000340986 */
[----:B------:R-:W-:Y:S01]  /*206f0*/  IMAD.MOV.U32 R147, RZ, RZ, R143 ;  /* 0x000000ffff937224 */ /* 0x000fe200078e008f */
[----:B------:R-:W-:Y:S01]  /*20700*/  PRMT R154, R134, 0x7632, R154 ;  /* 0x00007632869a7816 */ /* 0x000fe2000000009a */
[----:B------:R-:W-:Y:S01]  /*20710*/  IMAD.MOV.U32 R143, RZ, RZ, R10 ;  /* 0x000000ffff8f7224 */ /* 0x000fe200078e000a */
[----:B------:R-:W2:Y:S01]  /*20720*/  LDL.LU.64 R82, [R1+0x428] ;  /* 0x0004280001527983 */ /* 0x000ea20000300a00 */
[----:B------:R-:W-:Y:S01]  /*20730*/  IMAD.WIDE.U32 R2, R6, -0x2daee0ad, RZ ;  /* 0xd2511f5306027825 */ /* 0x000fe200078e00ff */
[----:B------:R-:W-:-:S04]  /*20740*/  @P0 PRMT R205, R155, 0x5410, RZ ;  /* 0x000054109bcd0816 */ /* 0x000fc800000000ff */
[----:B------:R-:W-:Y:S01]  /*20750*/  LOP3.LUT R4, R4, UR27, R3, 0x96, !PT ;  /* 0x0000001b04047c12 */ /* 0x000fe2000f8e9603 */
[----:B------:R-:W-:Y:S01]  /*20760*/  IMAD.MOV.U32 R35, RZ, RZ, R9 ;  /* 0x000000ffff237224 */ /* 0x000fe200078e0009 */
[----:B------:R1:W3:Y:S03]  /*20770*/  MUFU.EX2 R3, R103 ;  /* 0x0000006700037308 */ /* 0x0002e60000000800 */
[----:B------:R-:W-:-:S04]  /*20780*/  IMAD.WIDE.U32 R4, R4, -0x326172a9, RZ ;  /* 0xcd9e8d5704047825 */ /* 0x000fc800078e00ff */
[-C--:B----4-:R-:W-:Y:S01]  /*20790*/  FMUL.FTZ R64, R152, R80.reuse ;  /* 0x0000005098407220 */ /* 0x090fe20000410000 */
[----:B------:R-:W-:Y:S01]  /*207a0*/  FMUL.FTZ R65, R153, R80 ;  /* 0x0000005099417220 */ /* 0x000fe20000410000 */
[----:B------:R-:W-:Y:S02]  /*207b0*/  IMAD.MOV.U32 R80, RZ, RZ, R11 ;  /* 0x000000ffff507224 */ /* 0x000fe400078e000b */
[----:B------:R-:W-:Y:S01]  /*207c0*/  IMAD.WIDE.U32 R10, R0, -0x326172a9, RZ ;  /* 0xcd9e8d57000a7825 */ /* 0x000fe200078e00ff */
[----:B------:R-:W-:-:S04]  /*207d0*/  PRMT R0, R34, 0x7773, RZ ;  /* 0x0000777322007816 */ /* 0x000fc800000000ff */
[----:B------:R-:W-:Y:S02]  /*207e0*/  ISETP.GT.U32.AND P0, PT, R0, UR36, PT ;  /* 0x0000002400007c0c */ /* 0x000fe4000bf04070 */
[----:B------:R-:W-:Y:S02]  /*207f0*/  LOP3.LUT R0, R98, UR31, R11, 0x96, !PT ;  /* 0x0000001f62007c12 */ /* 0x000fe4000f8e960b */
[----:B------:R-:W4:Y:S03]  /*20800*/  LDL.LU.64 R98, [R1+0x420] ;  /* 0x0004200001627983 */ /* 0x000f260000300a00 */
[----:B------:R-:W-:Y:S01]  /*20810*/  IMAD.WIDE.U32 R8, R0, -0x2daee0ad, RZ ;  /* 0xd2511f5300087825 */ /* 0x000fe200078e00ff */
[----:B-1----:R-:W2:Y:S01]  /*20820*/  LDL.LU R103, [R1+0x418] ;  /* 0x0004180001677983 */ /* 0x002ea20000300800 */
[----:B------:R1:W3:Y:S03]  /*20830*/  MUFU.EX2 R0, R40 ;  /* 0x0000002800007308 */ /* 0x0002e60000000800 */
[----:B------:R-:W-:-:S02]  /*20840*/  LOP3.LUT R6, R2, UR16, R9, 0x96, !PT ;  /* 0x0000001002067c12 */ /* 0x000fc4000f8e9609 */
[----:B------:R-:W-:Y:S01]  /*20850*/  LOP3.LUT R2, R10, UR17, R5, 0x96, !PT ;  /* 0x000000110a027c12 */ /* 0x000fe2000f8e9605 */
[----:B------:R-:W-:-:S04]  /*20860*/  IMAD.MOV.U32 R5, RZ, RZ, R44 ;  /* 0x000000ffff057224 */ /* 0x000fc800078e002c */
[----:B------:R-:W-:-:S04]  /*20870*/  IMAD.WIDE.U32 R10, R2, -0x2daee0ad, RZ ;  /* 0xd2511f53020a7825 */ /* 0x000fc800078e00ff */
[----:B------:R-:W-:Y:S01]  /*20880*/  IMAD.MOV.U32 R2, RZ, RZ, R5 ;  /* 0x000000ffff027224 */ /* 0x000fe200078e0005 */
[----:B------:R-:W-:Y:S01]  /*20890*/  LOP3.LUT R5, R8, UR14, R11, 0x96, !PT ;  /* 0x0000000e08057c12 */ /* 0x000fe2000f8e960b */
[----:B------:R-:W-:Y:S01]  /*208a0*/  @P0 HFMA2.BF16_V2 R152, -RZ.H0_H0, RZ.H0_H0, -R134.H1_H1 ;  /* 0x200000ffff980231 */ /* 0x000fe20000360986 */
[----:B-1----:R-:W4:Y:S01]  /*208b0*/  LDL.LU R40, [R1+0x414] ;  /* 0x0004140001287983 */ /* 0x002f220000300800 */
[----:B------:R-:W-:Y:S02]  /*208c0*/  IMAD.MOV.U32 R8, RZ, RZ, R2 ;  /* 0x000000ffff087224 */ /* 0x000fe400078e0002 */
[----:B---3--:R-:W-:Y:S01]  /*208d0*/  FADD.FTZ R2, R3, R7 ;  /* 0x0000000703027221 */ /* 0x008fe20000010000 */
[C---:B------:R-:W-:Y:S01]  /*208e0*/  F2FP.BF16.F32.PACK_AB R140, R0.reuse, R3 ;  /* 0x00000003008c723e */ /* 0x040fe200000010ff */
[----:B------:R-:W3:Y:S02]  /*208f0*/  LDL.LU R44, [R1+0x410] ;  /* 0x00041000012c7983 */ /* 0x000ee40000300800 */
[----:B------:R-:W-:Y:S01]  /*20900*/  FADD.FTZ R7, R0, R2 ;  /* 0x0000000200077221 */ /* 0x000fe20000010000 */
[----:B------:R-:W-:-:S04]  /*20910*/  IMAD.WIDE.U32 R2, R6, -0x326172a9, RZ ;  /* 0xcd9e8d5706027825 */ /* 0x000fc800078e00ff */
[----:B------:R-:W-:Y:S02]  /*20920*/  IMAD.MOV.U32 R6, RZ, RZ, R147 ;  /* 0x000000ffff067224 */ /* 0x000fe400078e0093 */
[----:B------:R-:W-:Y:S02]  /*20930*/  IMAD.MOV.U32 R147, RZ, RZ, R143 ;  /* 0x000000ffff937224 */ /* 0x000fe400078e008f */
[----:B------:R-:W-:Y:S02]  /*20940*/  IMAD.MOV.U32 R143, RZ, RZ, R131 ;  /* 0x000000ffff8f7224 */ /* 0x000fe400078e0083 */
[----:B------:R-:W-:Y:S02]  /*20950*/  IMAD.MOV.U32 R0, RZ, RZ, R80 ;  /* 0x000000ffff007224 */ /* 0x000fe400078e0050 */
[----:B------:R-:W-:Y:S02]  /*20960*/  IMAD.MOV.U32 R131, RZ, RZ, R81 ;  /* 0x000000ffff837224 */ /* 0x000fe400078e0051 */
[----:B------:R-:W-:-:S04]  /*20970*/  IMAD.WIDE.U32 R80, R5, -0x326172a9, RZ ;  /* 0xcd9e8d5705507825 */ /* 0x000fc800078e00ff */
[----:B------:R-:W-:Y:S01]  /*20980*/  IMAD.MOV.U32 R5, RZ, RZ, R32 ;  /* 0x000000ffff057224 */ /* 0x000fe200078e0020 */
[----:B------:R-:W-:Y:S01]  /*20990*/  LOP3.LUT R32, R2, UR13, R81, 0x96, !PT ;  /* 0x0000000d02207c12 */ /* 0x000fe2000f8e9651 */
[----:B------:R-:W-:-:S03]  /*209a0*/  IMAD.MOV.U32 R2, RZ, RZ, R0 ;  /* 0x000000ffff027224 */ /* 0x000fc600078e0000 */
[----:B------:R-:W-:Y:S02]  /*209b0*/  LOP3.LUT R0, R32, 0xff, RZ, 0xc0, !PT ;  /* 0x000000ff20007812 */ /* 0x000fe400078ec0ff */
[----:B------:R-:W-:Y:S02]  /*209c0*/  @P0 PRMT R154, R152, 0x5410, RZ ;  /* 0x00005410989a0816 */ /* 0x000fe400000000ff */
[----:B------:R-:W-:Y:S02]  /*209d0*/  ISETP.LE.U32.AND P0, PT, R0, UR36, PT ;  /* 0x0000002400007c0c */ /* 0x000fe4000bf03070 */
[----:B------:R-:W-:Y:S01]  /*209e0*/  LOP3.LUT R9, R4, UR15, R3, 0x96, !PT ;  /* 0x0000000f04097c12 */ /* 0x000fe2000f8e9603 */
[----:B------:R-:W-:Y:S01]  /*209f0*/  IMAD.MOV.U32 R3, RZ, RZ, R218 ;  /* 0x000000ffff037224 */ /* 0x000fe200078e00da */
[----:B------:R-:W-:Y:S01]  /*20a00*/  LOP3.LUT R0, R32, 0xffff, RZ, 0xc0, !PT ;  /* 0x0000ffff20007812 */ /* 0x000fe200078ec0ff */
[----:B------:R-:W-:Y:S03]  /*20a10*/  MUFU.EX2 R2, R2 ;  /* 0x0000000200027308 */ /* 0x000fe60000000800 */
[----:B------:R-:W-:-:S05]  /*20a20*/  SHF.R.U32.HI R0, RZ, 0x8, R0 ;  /* 0x00000008ff007819 */ /* 0x000fca0000011600 */
[----:B------:R-:W1:Y:S01]  /*20a30*/  MUFU.EX2 R3, R3 ;  /* 0x0000000300037308 */ /* 0x000e620000000800 */
[----:B------:R-:W-:Y:S01]  /*20a40*/  @!P0 HFMA2.BF16_V2 R153, -RZ.H0_H0, RZ.H0_H0, -R140.H0_H0 ;  /* 0x200000ffff998231 */ /* 0x000fe2000034098c */
[----:B------:R-:W-:Y:S02]  /*20a50*/  LOP3.LUT R0, R0, 0xffff, RZ, 0xc0, !PT ;  /* 0x0000ffff00007812 */ /* 0x000fe400078ec0ff */
[----:B------:R-:W-:Y:S02]  /*20a60*/  PRMT R167, R140, 0x7610, R167 ;  /* 0x000076108ca77816 */ /* 0x000fe400000000a7 */
[----:B------:R-:W-:Y:S02]  /*20a70*/  @!P0 PRMT R167, R153, 0x5410, RZ ;  /* 0x0000541099a78816 */ /* 0x000fe400000000ff */
[----:B------:R-:W-:Y:S01]  /*20a80*/  ISETP.LE.U32.AND P0, PT, R0, UR36, PT ;  /* 0x0000002400007c0c */ /* 0x000fe2000bf03070 */
[----:B------:R-:W-:Y:S01]  /*20a90*/  IMAD.MOV.U32 R4, RZ, RZ, R45 ;  /* 0x000000ffff047224 */ /* 0x000fe200078e002d */
[----:B------:R-:W-:Y:S01]  /*20aa0*/  PRMT R166, R140, 0x7632, R166 ;  /* 0x000076328ca67816 */ /* 0x000fe200000000a6 */
[----:B------:R-:W3:Y:S02]  /*20ab0*/  LDL.LU R45, [R1+0x40c] ;  /* 0x00040c00012d7983 */ /* 0x000ee40000300800 */
[----:B------:R-:W-:-:S02]  /*20ac0*/  IMAD.MOV.U32 R152, RZ, RZ, R4 ;  /* 0x000000ffff987224 */ /* 0x000fc400078e0004 */
[----:B------:R-:W-:Y:S02]  /*20ad0*/  IMAD.MOV.U32 R4, RZ, RZ, R5 ;  /* 0x000000ffff047224 */ /* 0x000fe400078e0005 */
[----:B-1----:R-:W-:Y:S01]  /*20ae0*/  FADD.FTZ R0, R3, R12 ;  /* 0x0000000c03007221 */ /* 0x002fe20000010000 */
[----:B------:R-:W-:-:S03]  /*20af0*/  IMAD.MOV.U32 R5, RZ, RZ, R6 ;  /* 0x000000ffff057224 */ /* 0x000fc600078e0006 */
[--C-:B------:R-:W-:Y:S01]  /*20b00*/  FADD.FTZ R6, R2, R0.reuse ;  /* 0x0000000002067221 */ /* 0x100fe20000010000 */
[----:B------:R-:W-:Y:S01]  /*20b10*/  PRMT R0, R32, 0x7632, R0 ;  /* 0x0000763220007816 */ /* 0x000fe20000000000 */
[----:B------:R-:W-:-:S03]  /*20b20*/  @!P0 HFMA2.BF16_V2 R156, -RZ.H0_H0, RZ.H0_H0, -R140.H1_H1 ;  /* 0x200000ffff9c8231 */ /* 0x000fc6000036098c */
[----:B------:R-:W-:Y:S02]  /*20b30*/  LOP3.LUT R0, R0, 0xff, RZ, 0xc0, !PT ;  /* 0x000000ff00007812 */ /* 0x000fe400078ec0ff */
        /* <DEDUP_REMOVED lines=8> */
[----:B------:R-:W-:Y:S08]  /*20bc0*/  MUFU.EX2 R2, R152 ;  /* 0x0000009800027308 */ /* 0x000ff00000000800 */
[----:B------:R1:W1:Y:S04]  /*20bd0*/  MUFU.EX2 R0, R4 ;  /* 0x0000000400007308 */ /* 0x0002680000000800 */
[----:B------:R-:W-:Y:S01]  /*20be0*/  @!P0 HFMA2.BF16_V2 R158, -RZ.H0_H0, RZ.H0_H0, -R139.H1_H1 ;  /* 0x200000ffff9e8231 */ /* 0x000fe2000036098b */
[----:B------:R-:W-:-:S04]  /*20bf0*/  PRMT R155, R139, 0x7632, R155 ;  /* 0x000076328b9b7816 */ /* 0x000fc8000000009b */
[----:B------:R-:W-:Y:S01]  /*20c00*/  @!P0 PRMT R155, R158, 0x5410, RZ ;  /* 0x000054109e9b8816 */ /* 0x000fe200000000ff */
[----:B-1----:R-:W-:-:S05]  /*20c10*/  IMAD.MOV.U32 R4, RZ, RZ, R80 ;  /* 0x000000ffff047224 */ /* 0x002fca00078e0050 */
[----:B------:R-:W-:-:S04]  /*20c20*/  LOP3.LUT R4, R4, 0xff, RZ, 0xc0, !PT ;  /* 0x000000ff04047812 */ /* 0x000fc800078ec0ff */
[----:B------:R-:W-:Y:S02]  /*20c30*/  ISETP.LE.U32.AND P0, PT, R4, UR36, PT ;  /* 0x0000002404007c0c */ /* 0x000fe4000bf03070 */
[----:B------:R-:W-:Y:S01]  /*20c40*/  F2FP.BF16.F32.PACK_AB R137, R0, R2 ;  /* 0x000000020089723e */ /* 0x000fe200000010ff */
[----:B------:R-:W-:Y:S01]  /*20c50*/  FADD.FTZ R4, R2, R7 ;  /* 0x0000000702047221 */ /* 0x000fe20000010000 */
[----:B------:R-:W-:Y:S02]  /*20c60*/  PRMT R2, R80, 0x7771, RZ ;  /* 0x0000777150027816 */ /* 0x000fe400000000ff */
[----:B------:R-:W-:-:S07]  /*20c70*/  PRMT R165, R137, 0x7610, R165 ;  /* 0x0000761089a57816 */ /* 0x000fce00000000a5 */
[----:B------:R-:W-:Y:S02]  /*20c80*/  @!P0 HFMA2.BF16_V2 R159, -RZ.H0_H0, RZ.H0_H0, -R137.H0_H0 ;  /* 0x200000ffff9f8231 */ /* 0x000fe40000340989 */
[----:B------:R-:W-:-:S03]  /*20c90*/  FADD.FTZ R3, R107, R13 ;  /* 0x0000000d6b037221 */ /* 0x000fc60000010000 */
[----:B------:R-:W-:Y:S02]  /*20ca0*/  @!P0 PRMT R165, R159, 0x5410, RZ ;  /* 0x000054109fa58816 */ /* 0x000fe400000000ff */
[----:B------:R-:W-:Y:S01]  /*20cb0*/  ISETP.GT.U32.AND P0, PT, R2, UR36, PT ;  /* 0x0000002402007c0c */ /* 0x000fe2000bf04070 */
[----:B------:R1:W1:Y:S01]  /*20cc0*/  MUFU.EX2 R7, R5 ;  /* 0x0000000500077308 */ /* 0x0002620000000800 */
[----:B------:R-:W-:Y:S02]  /*20cd0*/  PRMT R2, R80, 0x7772, RZ ;  /* 0x0000777250027816 */ /* 0x000fe400000000ff */
[----:B------:R-:W-:Y:S01]  /*20ce0*/  PRMT R206, R137, 0x7632, R206 ;  /* 0x0000763289ce7816 */ /* 0x000fe200000000ce */
[----:B-1----:R-:W-:-:S04]  /*20cf0*/  FADD.FTZ R5, R8, R3 ;  /* 0x0000000308057221 */ /* 0x002fc80000010000 */
[----:B------:R1:W1:Y:S04]  /*20d00*/  MUFU.EX2 R8, R35 ;  /* 0x0000002300087308 */ /* 0x0002680000000800 */
[----:B------:R-:W-:Y:S02]  /*20d10*/  @P0 HFMA2.BF16_V2 R160, -RZ.H0_H0, RZ.H0_H0, -R137.H1_H1 ;  /* 0x200000ffffa00231 */ /* 0x000fe40000360989 */
[----:B------:R-:W-:-:S03]  /*20d20*/  FADD.FTZ R4, R0, R4 ;  /* 0x0000000400047221 */ /* 0x000fc60000010000 */
[----:B------:R-:W-:Y:S02]  /*20d30*/  @P0 PRMT R206, R160, 0x5410, RZ ;  /* 0x00005410a0ce0816 */ /* 0x000fe400000000ff */
[----:B------:R-:W-:Y:S01]  /*20d40*/  ISETP.GT.U32.AND P0, PT, R2, UR36, PT ;  /* 0x0000002402007c0c */ /* 0x000fe2000bf04070 */
[----:B------:R-:W-:Y:S01]  /*20d50*/  FADD.FTZ R2, R7, R6 ;  /* 0x0000000607027221 */ /* 0x000fe20000010000 */
[----:B------:R1:W-:Y:S02]  /*20d60*/  MUFU.EX2 R0, R25 ;  /* 0x0000001900007308 */ /* 0x0003e40000000800 */
[----:B-1----:R-:W-:Y:S01]  /*20d70*/  IMAD.MOV.U32 R35, RZ, RZ, R24 ;  /* 0x000000ffff237224 */ /* 0x002fe200078e0018 */
[C---:B------:R-:W-:Y:S01]  /*20d80*/  F2FP.BF16.F32.PACK_AB R136, R8.reuse, R7 ;  /* 0x000000070888723e */ /* 0x040fe200000010ff */
[----:B------:R-:W-:-:S04]  /*20d90*/  FADD.FTZ R7, R8, R2 ;  /* 0x0000000208077221 */ /* 0x000fc80000010000 */
[----:B------:R1:W1:Y:S01]  /*20da0*/  MUFU.EX2 R2, R36 ;  /* 0x0000002400027308 */ /* 0x0002620000000800 */
[----:B------:R-:W-:-:S05]  /*20db0*/  IMAD.WIDE.U32 R24, R9, -0x2daee0ad, RZ ;  /* 0xd2511f5309187825 */ /* 0x000fca00078e00ff */
[----:B-1----:R-:W-:Y:S02]  /*20dc0*/  LOP3.LUT R36, R10, UR6, R25, 0x96, !PT ;  /* 0x000000060a247c12 */ /* 0x002fe4000f8e9619 */
[----:B------:R1:W2:Y:S04]  /*20dd0*/  LDL.LU.S16 R10, [R1+0xd4] ;  /* 0x0000d400010a7983 */ /* 0x0002a80000300600 */
[----:B------:R1:W4:Y:S01]  /*20de0*/  LDL.LU.S16 R12, [R1+0xdc] ;  /* 0x0000dc00010c7983 */ /* 0x0003220000300600 */
[----:B------:R-:W-:Y:S01]  /*20df0*/  @P0 HFMA2.BF16_V2 R161, -RZ.H0_H0, RZ.H0_H0, -R136.H0_H0 ;  /* 0x200000ffffa10231 */ /* 0x000fe20000340988 */
[----:B------:R-:W-:Y:S02]  /*20e00*/  PRMT R3, R80, 0x7773, RZ ;  /* 0x0000777350037816 */ /* 0x000fe400000000ff */
[----:B------:R-:W-:-:S02]  /*20e10*/  PRMT R204, R136, 0x7610, R204 ;  /* 0x0000761088cc7816 */ /* 0x000fc400000000cc */
[----:B------:R-:W-:Y:S02]  /*20e20*/  @P0 PRMT R204, R161, 0x5410, RZ ;  /* 0x00005410a1cc0816 */ /* 0x000fe400000000ff */
[----:B------:R-:W-:Y:S02]  /*20e30*/  ISETP.GT.U32.AND P0, PT, R3, UR36, PT ;  /* 0x0000002403007c0c */ /* 0x000fe4000bf04070 */
[----:B------:R-:W-:Y:S02]  /*20e40*/  LOP3.LUT R3, R36, 0xff, RZ, 0xc0, !PT ;  /* 0x000000ff24037812 */ /* 0x000fe400078ec0ff */
[----:B------:R-:W-:-:S09]  /*20e50*/  PRMT R202, R136, 0x7632, R202 ;  /* 0x0000763288ca7816 */ /* 0x000fd200000000ca */
[----:B------:R-:W-:-:S05]  /*20e60*/  @P0 HFMA2.BF16_V2 R162, -RZ.H0_H0, RZ.H0_H0, -R136.H1_H1 ;  /* 0x200000ffffa20231 */ /* 0x000fca0000360988 */
[----:B------:R-:W-:Y:S02]  /*20e70*/  @P0 PRMT R202, R162, 0x5410, RZ ;  /* 0x00005410a2ca0816 */ /* 0x000fe400000000ff */
[----:B------:R-:W-:Y:S02]  /*20e80*/  ISETP.LE.U32.AND P0, PT, R3, UR36, PT ;  /* 0x0000002403007c0c */ /* 0x000fe4000bf03070 */
[----:B------:R-:W-:-:S04]  /*20e90*/  F2FP.BF16.F32.PACK_AB R146, R2, R0 ;  /* 0x000000000292723e */ /* 0x000fc800000010ff */
[----:B------:R-:W-:Y:S01]  /*20ea0*/  PRMT R201, R146, 0x7610, R201 ;  /* 0x0000761092c97816 */ /* 0x000fe200000000c9 */
[----:B------:R-:W-:Y:S01]  /*20eb0*/  FADD.FTZ R4, R0, R4 ;  /* 0x0000000400047221 */ /* 0x000fe20000010000 */
[----:B------:R-:W-:-:S04]  /*20ec0*/  SHF.R.U32.HI R0, RZ, 0x18, R92 ;  /* 0x00000018ff007819 */ /* 0x000fc8000001165c */
[----:B------:R-:W-:Y:S02]  /*20ed0*/  ISETP.LE.U32.AND P1, PT, R0, UR36, PT ;  /* 0x0000002400007c0c */ /* 0x000fe4000bf23070 */
[----:B------:R-:W-:Y:S02]  /*20ee0*/  LOP3.LUT R0, R36, 0xffff, RZ, 0xc0, !PT ;  /* 0x0000ffff24007812 */ /* 0x000fe400078ec0ff */
[C---:B------:R-:W-:Y:S02]  /*20ef0*/  PRMT R118, R17.reuse, 0x7610, R118 ;  /* 0x0000761011767816 */ /* 0x040fe40000000076 */
[----:B------:R-:W-:Y:S02]  /*20f00*/  SHF.R.U32.HI R0, RZ, 0x8, R0 ;  /* 0x00000008ff007819 */ /* 0x000fe40000011600 */
[----:B------:R-:W-:Y:S02]  /*20f10*/  PRMT R117, R17, 0x7632, R117 ;  /* 0x0000763211757816 */ /* 0x000fe40000000075 */
[----:B------:R-:W-:Y:S01]  /*20f20*/  LOP3.LUT R0, R0, 0xffff, RZ, 0xc0, !PT ;  /* 0x0000ffff00007812 */ /* 0x000fe200078ec0ff */
[----:B--2---:R-:W-:-:S05]  /*20f30*/  @!P0 HFMA2.BF16_V2 R10, -RZ.H0_H0, RZ.H0_H0, -R146.H0_H0 ;  /* 0x200000ffff0a8231 */ /* 0x004fca0000340992 */
[----:B------:R-:W-:Y:S02]  /*20f40*/  PRMT R8, R10, 0x7610, R8 ;  /* 0x000076100a087816 */ /* 0x000fe40000000008 */
[----:B------:R1:W2:Y:S02]  /*20f50*/  LDL.LU.S16 R10, [R1+0xf0] ;  /* 0x0000f000010a7983 */ /* 0x0002a40000300600 */
[----:B------:R-:W-:Y:S02]  /*20f60*/  @!P0 PRMT R201, R8, 0x5410, RZ ;  /* 0x0000541008c98816 */ /* 0x000fe400000000ff */
[----:B------:R1:W3:Y:S04]  /*20f70*/  LDL.LU.S16 R8, [R1+0xf4] ;  /* 0x0000f40001087983 */ /* 0x0002e80000300600 */
[----:B------:R1:W2:Y:S01]  /*20f80*/  LDL.LU.S16 R17, [R1+0x108] ;  /* 0x0001080001117983 */ /* 0x0002a20000300600 */
[----:B------:R-:W-:-:S03]  /*20f90*/  ISETP.LE.U32.AND P0, PT, R0, UR36, PT ;  /* 0x0000002400007c0c */ /* 0x000fc6000bf03070 */
[----:B------:R1:W2:Y:S10]  /*20fa0*/  LDL.LU.S16 R13, [R1+0x110] ;  /* 0x00011000010d7983 */ /* 0x0002b40000300600 */
[----:B----4-:R-:W-:-:S05]  /*20fb0*/  @!P0 HFMA2.BF16_V2 R12, -RZ.H0_H0, RZ.H0_H0, -R146.H1_H1 ;  /* 0x200000ffff0c8231 */ /* 0x010fca0000360992 */
[----:B------:R-:W-:Y:S02]  /*20fc0*/  PRMT R9, R12, 0x7610, R9 ;  /* 0x000076100c097816 */ /* 0x000fe40000000009 */
[----:B------:R1:W4:Y:S01]  /*20fd0*/  LDL.LU.S16 R12, [R1+0x118] ;  /* 0x00011800010c7983 */ /* 0x0003220000300600 */
[----:B------:R-:W-:Y:S01]  /*20fe0*/  PRMT R115, R23, 0x7610, R115 ;  /* 0x0000761017737816 */ /* 0x000fe20000000073 */
[----:B------:R-:W-:Y:S01]  /*20ff0*/  FADD.FTZ R3, R35, R5 ;  /* 0x0000000523037221 */ /* 0x000fe20000010000 */
[----:B------:R-:W-:Y:S02]  /*21000*/  PRMT R200, R146, 0x7632, R200 ;  /* 0x0000763292c87816 */ /* 0x000fe400000000c8 */
[----:B------:R-:W-:Y:S02]  /*21010*/  @!P0 PRMT R200, R9, 0x5410, RZ ;  /* 0x0000541009c88816 */ /* 0x000fe400000000ff */
[----:B------:R-:W-:Y:S01]  /*21020*/  MUFU.EX2 R9, R21 ;  /* 0x0000001500097308 */ /* 0x000fe20000000800 */
[----:B------:R-:W-:-:S04]  /*21030*/  PRMT R0, R36, 0x7632, R0 ;  /* 0x0000763224007816 */ /* 0x000fc80000000000 */
[----:B------:R-:W-:-:S04]  /*21040*/  LOP3.LUT R0, R0, 0xff, RZ, 0xc0, !PT ;  /* 0x000000ff00007812 */ /* 0x000fc800078ec0ff */
[----:B------:R-:W-:Y:S02]  /*21050*/  ISETP.LE.U32.AND P0, PT, R0, UR36, PT ;  /* 0x0000002400007c0c */ /* 0x000fe4000bf03070 */
[----:B------:R-:W-:Y:S02]  /*21060*/  PRMT R116, R23, 0x7632, R116 ;  /* 0x0000763217747816 */ /* 0x000fe40000000074 */
[----:B------:R-:W-:Y:S02]  /*21070*/  PRMT R0, R62, 0x7771, RZ ;  /* 0x000077713e007816 */ /* 0x000fe400000000ff */
[----:B------:R-:W-:Y:S02]  /*21080*/  PRMT R157, R115, 0x5410, R116 ;  /* 0x00005410739d7816 */ /* 0x000fe40000000074 */
[----:B------:R-:W-:Y:S01]  /*21090*/  PRMT R158, R118, 0x5410, R117 ;  /* 0x00005410769e7816 */ /* 0x000fe20000000075 */
[----:B------:R-:W-:Y:S01]  /*210a0*/  FADD.FTZ R3, R147, R3 ;  /* 0x0000000393037221 */ /* 0x000fe20000010000 */
[----:B---3--:R-:W-:-:S05]  /*210b0*/  @!P2 HFMA2.BF16_V2 R8, -RZ.H0_H0, RZ.H0_H0, -R115.H0_H0 ;  /* 0x200000ffff08a231 */ /* 0x008fca0000340973 */
[----:B------:R-:W-:Y:S02]  /*210c0*/  PRMT R5, R8, 0x7610, R5 ;  /* 0x0000761008057816 */ /* 0x000fe40000000005 */
[----:B------:R-:W3:Y:S01]  /*210d0*/  MUFU.EX2 R8, R145 ;  /* 0x0000009100087308 */ /* 0x000ee20000000800 */
[----:B--2---:R-:W-:Y:S01]  /*210e0*/  @!P1 HFMA2.BF16_V2 R10, -RZ.H0_H0, RZ.H0_H0, -R117.H0_H0 ;  /* 0x200000ffff0a9231 */ /* 0x004fe20000340975 */
[----:B------:R-:W-:Y:S02]  /*210f0*/  @!P2 PRMT R115, R5, 0x5410, RZ ;  /* 0x000054100573a816 */ /* 0x000fe400000000ff */
[----:B------:R-:W-:Y:S02]  /*21100*/  ISETP.GT.U32.AND P2, PT, R0, UR36, PT ;  /* 0x0000002400007c0c */ /* 0x000fe4000bf44070 */
[----:B------:R-:W-:Y:S02]  /*21110*/  PRMT R6, R10, 0x7610, R6 ;  /* 0x000076100a067816 */ /* 0x000fe40000000006 */
[----:B------:R1:W2:Y:S01]  /*21120*/  LDL.LU.S16 R10, [R1+0x11c] ;  /* 0x00011c00010a7983 */ /* 0x0002a20000300600 */
[----:B------:R-:W-:-:S02]  /*21130*/  PRMT R0, R62, 0x7772, RZ ;  /* 0x000077723e007816 */ /* 0x000fc400000000ff */
[----:B---3--:R-:W-:Y:S02]  /*21140*/  F2FP.BF16.F32.PACK_AB R144, R9, R8 ;  /* 0x000000080990723e */ /* 0x008fe400000010ff */
[----:B------:R-:W-:-:S03]  /*21150*/  @!P1 PRMT R117, R6, 0x5410, RZ ;  /* 0x0000541006759816 */ /* 0x000fc600000000ff */
[----:B------:R-:W-:Y:S02]  /*21160*/  @!P0 HFMA2.BF16_V2 R17, -RZ.H0_H0, RZ.H0_H0, -R144.H0_H0 ;  /* 0x200000ffff118231 */ /* 0x000fe40000340990 */
[----:B------:R-:W-:Y:S01]  /*21170*/  FADD.FTZ R6, R2, R4 ;  /* 0x0000000402067221 */ /* 0x000fe20000010000 */
[----:B------:R-:W-:Y:S02]  /*21180*/  ISETP.GT.U32.AND P1, PT, R0, UR36, PT ;  /* 0x0000002400007c0c */ /* 0x000fe4000bf24070 */
[----:B------:R-:W-:Y:S02]  /*21190*/  SHF.R.U32.HI R0, RZ, 0x18, R36 ;  /* 0x00000018ff007819 */ /* 0x000fe40000011624 */
[----:B------:R-:W-:Y:S02]  /*211a0*/  PRMT R2, R17, 0x7610, R2 ;  /* 0x0000761011027816 */ /* 0x000fe40000000002 */
[----:B------:R-:W-:Y:S02]  /*211b0*/  PRMT R198, R144, 0x7610, R198 ;  /* 0x0000761090c67816 */ /* 0x000fe400000000c6 */
[----:B------:R-:W-:-:S02]  /*211c0*/  @!P0 PRMT R198, R2, 0x5410, RZ ;  /* 0x0000541002c68816 */ /* 0x000fc400000000ff */
[----:B------:R-:W-:Y:S01]  /*211d0*/  ISETP.LE.U32.AND P0, PT, R0, UR36, PT ;  /* 0x0000002400007c0c */ /* 0x000fe2000bf03070 */
[----:B----4-:R-:W-:Y:S02]  /*211e0*/  @P2 HFMA2.BF16_V2 R12, -RZ.H0_H0, RZ.H0_H0, -R116.H0_H0 ;  /* 0x200000ffff0c2231 */ /* 0x010fe40000340974 */
[----:B------:R-:W-:Y:S01]  /*211f0*/  FADD.FTZ R5, R8, R7 ;  /* 0x0000000708057221 */ /* 0x000fe20000010000 */
[--C-:B------:R-:W-:Y:S02]  /*21200*/  FADD.FTZ R4, R109, R3.reuse ;  /* 0x000000036d047221 */ /* 0x100fe40000010000 */
[----:B------:R-:W-:-:S07]  /*21210*/  PRMT R3, R12, 0x7610, R3 ;  /* 0x000076100c037816 */ /* 0x000fce0000000003 */
[----:B------:R-:W-:-:S05]  /*21220*/  @!P0 HFMA2.BF16_V2 R13, -RZ.H0_H0, RZ.H0_H0, -R144.H1_H1 ;  /* 0x200000ffff0d8231 */ /* 0x000fca0000360990 */
[----:B------:R-:W-:Y:S02]  /*21230*/  PRMT R8, R13, 0x7610, R8 ;  /* 0x000076100d087816 */ /* 0x000fe40000000008 */
[----:B------:R1:W3:Y:S04]  /*21240*/  LDL.LU.S16 R13, [R1+0x128] ;  /* 0x00012800010d7983 */ /* 0x0002e80000300600 */
[----:B------:R1:W4:Y:S01]  /*21250*/  LDL.LU.S16 R12, [R1+0x130] ;  /* 0x00013000010c7983 */ /* 0x0003220000300600 */
[----:B------:R-:W-:Y:S02]  /*21260*/  PRMT R114, R19, 0x7610, R114 ;  /* 0x0000761013727816 */ /* 0x000fe40000000072 */
[----:B------:R-:W-:Y:S01]  /*21270*/  @P2 PRMT R116, R3, 0x5410, RZ ;  /* 0x0000541003742816 */ /* 0x000fe200000000ff */
[----:B------:R-:W-:Y:S01]  /*21280*/  IMAD.MOV.U32 R3, RZ, RZ, R24 ;  /* 0x000000ffff037224 */ /* 0x000fe200078e0018 */
[----:B------:R-:W-:-:S04]  /*21290*/  PRMT R196, R144, 0x7632, R196 ;  /* 0x0000763290c47816 */ /* 0x000fc800000000c4 */
[----:B------:R-:W-:Y:S02]  /*212a0*/  LOP3.LUT R3, R3, 0xff, RZ, 0xc0, !PT ;  /* 0x000000ff03037812 */ /* 0x000fe400078ec0ff */
[----:B------:R-:W-:Y:S02]  /*212b0*/  @!P0 PRMT R196, R8, 0x5410, RZ ;  /* 0x0000541008c48816 */ /* 0x000fe400000000ff */
[----:B------:R-:W-:Y:S02]  /*212c0*/  PRMT R113, R19, 0x7632, R113 ;  /* 0x0000763213717816 */ /* 0x000fe40000000071 */
[----:B------:R-:W-:Y:S01]  /*212d0*/  ISETP.LE.U32.AND P0, PT, R3, UR36, PT ;  /* 0x0000002403007c0c */ /* 0x000fe2000bf03070 */
[----:B------:R-:W-:Y:S01]  /*212e0*/  FADD.FTZ R3, R86, R4 ;  /* 0x0000000456037221 */ /* 0x000fe20000010000 */
[----:B------:R-:W-:Y:S01]  /*212f0*/  PRMT R156, R114, 0x5410, R113 ;  /* 0x00005410729c7816 */ /* 0x000fe20000000071 */
[----:B------:R-:W1:Y:S01]  /*21300*/  MUFU.EX2 R2, R143 ;  /* 0x0000008f00027308 */ /* 0x000e620000000800 */
[----:B--2---:R-:W-:-:S05]  /*21310*/  @P1 HFMA2.BF16_V2 R10, -RZ.H0_H0, RZ.H0_H0, -R114.H0_H0 ;  /* 0x200000ffff0a1231 */ /* 0x004fca0000340972 */
[----:B------:R-:W-:Y:S02]  /*21320*/  PRMT R0, R10, 0x7610, R0 ;  /* 0x000076100a007816 */ /* 0x000fe40000000000 */
[----:B------:R2:W2:Y:S02]  /*21330*/  LDL.LU.S16 R10, [R1+0x134] ;  /* 0x00013400010a7983 */ /* 0x0004a40000300600 */
[----:B------:R-:W-:Y:S02]  /*21340*/  @P1 PRMT R114, R0, 0x5410, RZ ;  /* 0x0000541000721816 */ /* 0x000fe400000000ff */
[----:B------:R1:W2:Y:S01]  /*21350*/  LDL.LU.S16 R8, [R1+0x13c] ;  /* 0x00013c0001087983 */ /* 0x0002a20000300600 */
[----:B------:R-:W1:Y:S03]  /*21360*/  MUFU.EX2 R0, R131 ;  /* 0x0000008300007308 */ /* 0x000e660000000800 */
[----:B------:R1:W-:Y:S02]  /*21370*/  STL [R1+0x314], R3 ;  /* 0x0003140301007387 */ /* 0x0003e40000100800 */
[----:B-1----:R-:W-:-:S04]  /*21380*/  PRMT R3, R62, 0x7773, RZ ;  /* 0x000077733e037816 */ /* 0x002fc800000000ff */
[----:B------:R-:W-:Y:S01]  /*21390*/  ISETP.GT.U32.AND P2, PT, R3, UR36, PT ;  /* 0x0000002403007c0c */ /* 0x000fe2000bf44070 */
[----:B------:R-:W-:Y:S01]  /*213a0*/  FADD.FTZ R3, R2, R6 ;  /* 0x0000000602037221 */ /* 0x000fe20000010000 */
[----:B------:R-:W-:Y:S02]  /*213b0*/  F2FP.BF16.F32.PACK_AB R142, R0, R2 ;  /* 0x00000002008e723e */ /* 0x000fe400000010ff */
[----:B------:R-:W-:-:S04]  /*213c0*/  LOP3.LUT R2, R47, 0xff, RZ, 0xc0, !PT ;  /* 0x000000ff2f027812 */ /* 0x000fc800078ec0ff */
[----:B------:R-:W-:-:S05]  /*213d0*/  ISETP.LE.U32.AND P1, PT, R2, UR36, PT ;  /* 0x0000002402007c0c */ /* 0x000fca000bf23070 */
[----:B----4-:R-:W-:-:S05]  /*213e0*/  @P2 HFMA2.BF16_V2 R12, -RZ.H0_H0, RZ.H0_H0, -R113.H0_H0 ;  /* 0x200000ffff0c2231 */ /* 0x010fca0000340971 */
[----:B------:R-:W-:-:S04]  /*213f0*/  PRMT R2, R12, 0x7610, R2 ;  /* 0x000076100c027816 */ /* 0x000fc80000000002 */
[----:B------:R-:W-:Y:S02]  /*21400*/  @P2 PRMT R113, R2, 0x5410, RZ ;  /* 0x0000541002712816 */ /* 0x000fe400000000ff */
[----:B------:R1:W4:Y:S01]  /*21410*/  LDL.LU.S16 R2, [R1+0x148] ;  /* 0x0001480001027983 */ /* 0x0003220000300600 */
[----:B---3--:R-:W-:Y:S02]  /*21420*/  @!P0 HFMA2.BF16_V2 R13, -RZ.H0_H0, RZ.H0_H0, -R142.H0_H0 ;  /* 0x200000ffff0d8231 */ /* 0x008fe4000034098e */
[----:B------:R-:W-:-:S03]  /*21430*/  FADD.FTZ R0, R0, R3 ;  /* 0x0000000300007221 */ /* 0x000fc60000010000 */
[----:B------:R-:W-:Y:S02]  /*21440*/  PRMT R11, R13, 0x7610, R11 ;  /* 0x000076100d0b7816 */ /* 0x000fe4000000000b */
[----:B------:R3:W-:Y:S01]  /*21450*/  STL [R1+0x320], R0 ;  /* 0x0003200001007387 */ /* 0x0007e20000100800 */
[----:B------:R-:W-:Y:S02]  /*21460*/  PRMT R194, R142, 0x7610, R194 ;  /* 0x000076108ec27816 */ /* 0x000fe400000000c2 */
[----:B------:R-:W-:Y:S02]  /*21470*/  @!P0 PRMT R194, R11, 0x5410, RZ ;  /* 0x000054100bc28816 */ /* 0x000fe400000000ff */
[----:B------:R1:W4:Y:S01]  /*21480*/  LDL.LU.S16 R11, [R1+0x150] ;  /* 0x00015000010b7983 */ /* 0x0003220000300600 */
[----:B------:R-:W-:Y:S01]  /*21490*/  @!P5 HFMA2.BF16_V2 R163, -RZ.H0_H0, RZ.H0_H0, -R118.H0_H0 ;  /* 0x200000ffffa3d231 */ /* 0x000fe20000340976 */
[----:B------:R-:W-:-:S04]  /*214a0*/  ISETP.LE.U32.AND P6, PT, R85, UR36, PT ;  /* 0x0000002455007c0c */ /* 0x000fc8000bfc3070 */
[----:B------:R-:W-:Y:S02]  /*214b0*/  @!P5 PRMT R118, R163, 0x5410, RZ ;  /* 0x00005410a376d816 */ /* 0x000fe400000000ff */
[----:B------:R-:W-:Y:S02]  /*214c0*/  ISETP.LE.U32.AND P5, PT, R87, UR36, PT ;  /* 0x0000002457007c0c */ /* 0x000fe4000bfa3070 */
[----:B------:R-:W-:Y:S02]  /*214d0*/  PRMT R123, R46, 0x7632, R123 ;  /* 0x000076322e7b7816 */ /* 0x000fe4000000007b */
[----:B------:R-:W-:Y:S02]  /*214e0*/  PRMT R121, R16, 0x7610, R121 ;  /* 0x0000761010797816 */ /* 0x000fe40000000079 */
[----:B------:R-:W-:Y:S01]  /*214f0*/  PRMT R125, R46, 0x7610, R125 ;  /* 0x000076102e7d7816 */ /* 0x000fe2000000007d */
[----:B------:R-:W-:Y:S02]  /*21500*/  IMAD.MOV.U32 R131, RZ, RZ, R111 ;  /* 0x000000ffff837224 */ /* 0x000fe400078e006f */
[----:B------:R-:W-:Y:S01]  /*21510*/  IMAD.MOV.U32 R111, RZ, RZ, R49 ;  /* 0x000000ffff6f7224 */ /* 0x000fe200078e0031 */
[----:B------:R-:W-:Y:S01]  /*21520*/  PRMT R119, R16, 0x7632, R119 ;  /* 0x0000763210777816 */ /* 0x000fe20000000077 */
[----:B------:R-:W-:Y:S01]  /*21530*/  IMAD.MOV.U32 R49, RZ, RZ, R112 ;  /* 0x000000ffff317224 */ /* 0x000fe200078e0070 */
[----:B---3--:R-:W-:Y:S01]  /*21540*/  PRMT R0, R108, 0x7771, RZ ;  /* 0x000077716c007816 */ /* 0x008fe200000000ff */
[----:B------:R-:W-:-:S02]  /*21550*/  IMAD.MOV.U32 R112, RZ, RZ, R110 ;  /* 0x000000ffff707224 */ /* 0x000fc400078e006e */
[----:B------:R-:W-:Y:S02]  /*21560*/  IMAD.MOV.U32 R110, RZ, RZ, R101 ;  /* 0x000000ffff6e7224 */ /* 0x000fe400078e0065 */
[----:B------:R-:W-:Y:S01]  /*21570*/  IMAD.MOV.U32 R101, RZ, RZ, R181 ;  /* 0x000000ffff657224 */ /* 0x000fe200078e00b5 */
[----:B------:R-:W-:Y:S01]  /*21580*/  PRMT R181, R125, 0x5410, R123 ;  /* 0x000054107db57816 */ /* 0x000fe2000000007b */
[----:B------:R-:W-:Y:S01]  /*21590*/  IMAD.MOV.U32 R143, RZ, RZ, R214 ;  /* 0x000000ffff8f7224 */ /* 0x000fe200078e00d6 */
[----:B------:R-:W-:Y:S02]  /*215a0*/  ISETP.GT.U32.AND P3, PT, R0, UR36, PT ;  /* 0x0000002400007c0c */ /* 0x000fe4000bf64070 */
[----:B------:R-:W-:Y:S02]  /*215b0*/  PRMT R214, R121, 0x5410, R119 ;  /* 0x0000541079d67816 */ /* 0x000fe40000000077 */
[----:B------:R-:W-:-:S04]  /*215c0*/  SHF.R.U32.HI R0, RZ, 0x18, R47 ;  /* 0x00000018ff007819 */ /* 0x000fc8000001162f */
[----:B------:R-:W-:Y:S02]  /*215d0*/  ISETP.LE.U32.AND P2, PT, R0, UR36, PT ;  /* 0x0000002400007c0c */ /* 0x000fe4000bf43070 */
[----:B------:R-:W-:Y:S01]  /*215e0*/  PRMT R0, R108, 0x7772, RZ ;  /* 0x000077726c007816 */ /* 0x000fe200000000ff */
[----:B------:R-:W-:Y:S01]  /*215f0*/  FADD.FTZ R5, R9, R5 ;  /* 0x0000000509057221 */ /* 0x000fe20000010000 */
[----:B------:R-:W-:Y:S02]  /*21600*/  IMAD.MOV.U32 R145, RZ, RZ, R128 ;  /* 0x000000ffff917224 */ /* 0x000fe400078e0080 */
[----:B--2---:R-:W-:Y:S02]  /*21610*/  @!P1 HFMA2.BF16_V2 R10, -RZ.H0_H0, RZ.H0_H0, -R125.H0_H0 ;  /* 0x200000ffff0a9231 */ /* 0x004fe4000034097d */
[----:B------:R-:W-:-:S03]  /*21620*/  @!P5 HFMA2.BF16_V2 R8, -RZ.H0_H0, RZ.H0_H0, -R123.H0_H0 ;  /* 0x200000ffff08d231 */ /* 0x000fc6000034097b */
[----:B------:R-:W-:Y:S02]  /*21630*/  PRMT R3, R10, 0x7610, R3 ;  /* 0x000076100a037816 */ /* 0x000fe40000000003 */
[----:B------:R1:W2:Y:S01]  /*21640*/  LDL.LU.S16 R10, [R1+0x164] ;  /* 0x00016400010a7983 */ /* 0x0002a20000300600 */
[----:B------:R-:W-:-:S03]  /*21650*/  PRMT R7, R8, 0x7610, R7 ;  /* 0x0000761008077816 */ /* 0x000fc60000000007 */
[----:B------:R1:W3:Y:S01]  /*21660*/  LDL.LU.S16 R8, [R1+0x168] ;  /* 0x0001680001087983 */ /* 0x0002e20000300600 */
[----:B------:R-:W-:-:S03]  /*21670*/  @!P5 PRMT R123, R7, 0x5410, RZ ;  /* 0x00005410077bd816 */ /* 0x000fc600000000ff */
[----:B------:R1:W2:Y:S01]  /*21680*/  LDL.LU.S16 R7, [R1+0x16c] ;  /* 0x00016c0001077983 */ /* 0x0002a20000300600 */
[----:B------:R-:W-:Y:S02]  /*21690*/  @!P1 PRMT R125, R3, 0x5410, RZ ;  /* 0x00005410037d9816 */ /* 0x000fe400000000ff */
[----:B------:R1:W1:Y:S01]  /*216a0*/  MUFU.EX2 R3, R131 ;  /* 0x0000008300037308 */ /* 0x0002620000000800 */
[----:B----4-:R-:W-:-:S05]  /*216b0*/  @!P6 HFMA2.BF16_V2 R2, -RZ.H0_H0, RZ.H0_H0, -R121.H0_H0 ;  /* 0x200000ffff02e231 */ /* 0x010fca0000340979 */
[----:B------:R-:W-:-:S04]  /*216c0*/  PRMT R6, R2, 0x7610, R6 ;  /* 0x0000761002067816 */ /* 0x000fc80000000006 */
[----:B------:R-:W-:Y:S02]  /*216d0*/  @!P6 PRMT R121, R6, 0x5410, RZ ;  /* 0x000054100679e816 */ /* 0x000fe400000000ff */
[----:B------:R4:W4:Y:S01]  /*216e0*/  LDL.LU.S16 R6, [R1+0x170] ;  /* 0x0001700001067983 */ /* 0x0009220000300600 */
[----:B------:R-:W-:-:S05]  /*216f0*/  @!P2 HFMA2.BF16_V2 R11, -RZ.H0_H0, RZ.H0_H0, -R119.H0_H0 ;  /* 0x200000ffff0ba231 */ /* 0x000fca0000340977 */
[----:B------:R-:W-:Y:S01]  /*21700*/  PRMT R4, R11, 0x7610, R4 ;  /* 0x000076100b047816 */ /* 0x000fe20000000004 */
[----:B------:R-:W1:Y:S01]  /*21710*/  MUFU.EX2 R2, R111 ;  /* 0x0000006f00027308 */ /* 0x000e620000000800 */
[----:B------:R-:W-:Y:S01]  /*21720*/  ISETP.GT.U32.AND P1, PT, R0, UR36, PT ;  /* 0x0000002400007c0c */ /* 0x000fe2000bf24070 */
[----:B-1----:R-:W-:Y:S01]  /*21730*/  IMAD.MOV.U32 R131, RZ, RZ, R112 ;  /* 0x000000ffff837224 */ /* 0x002fe200078e0070 */
[----:B------:R-:W-:Y:S02]  /*21740*/  @!P2 PRMT R119, R4, 0x5410, RZ ;  /* 0x000054100477a816 */ /* 0x000fe400000000ff */
[----:B------:R-:W-:Y:S01]  /*21750*/  PRMT R124, R55, 0x7610, R124 ;  /* 0x00007610377c7816 */ /* 0x000fe2000000007c */
[----:B------:R1:W2:Y:S01]  /*21760*/  LDL.LU.S16 R4, [R1+0x174] ;  /* 0x0001740001047983 */ /* 0x0002a20000300600 */
[----:B------:R-:W-:Y:S01]  /*21770*/  PRMT R0, R24, 0x7771, RZ ;  /* 0x0000777118007816 */ /* 0x000fe200000000ff */
[----:B------:R-:W-:Y:S01]  /*21780*/  IMAD.MOV.U32 R21, RZ, RZ, R143 ;  /* 0x000000ffff157224 */ /* 0x000fe200078e008f */
[----:B------:R-:W-:Y:S01]  /*21790*/  PRMT R192, R142, 0x7632, R192 ;  /* 0x000076328ec07816 */ /* 0x000fe200000000c0 */
[----:B------:R-:W1:Y:S01]  /*217a0*/  S2R R218, SR_TID.X ;  /* 0x0000000000da7919 */ /* 0x000e620000002100 */
[----:B------:R-:W-:Y:S01]  /*217b0*/  ISETP.GT.U32.AND P0, PT, R0, UR36, PT ;  /* 0x0000002400007c0c */ /* 0x000fe2000bf04070 */
[----:B------:R-:W-:Y:S01]  /*217c0*/  FADD.FTZ R0, R3, R5 ;  /* 0x0000000503007221 */ /* 0x000fe20000010000 */
[----:B------:R-:W-:Y:S01]  /*217d0*/  IMAD.MOV.U32 R112, RZ, RZ, R101 ;  /* 0x000000ffff707224 */ /* 0x000fe200078e0065 */
[----:B------:R-:W-:Y:S01]  /*217e0*/  PRMT R120, R48, 0x7632, R120 ;  /* 0x0000763230787816 */ /* 0x000fe20000000078 */
[----:B------:R-:W1:Y:S01]  /*217f0*/  LDC R11, c[0x0][0x4f8] ;  /* 0x00013e00ff0b7b82 */ /* 0x000e620000000800 */
[C---:B------:R-:W-:Y:S01]  /*21800*/  F2FP.BF16.F32.PACK_AB R141, R2.reuse, R3 ;  /* 0x00000003028d723e */ /* 0x040fe200000010ff */
[----:B------:R-:W-:Y:S01]  /*21810*/  FADD.FTZ R2, R2, R0 ;  /* 0x0000000002027221 */ /* 0x000fe20000010000 */
[----:B------:R-:W-:-:S02]  /*21820*/  IMAD.MOV.U32 R111, RZ, RZ, R110 ;  /* 0x000000ffff6f7224 */ /* 0x000fc400078e006e */
[----:B------:R-:W-:Y:S02]  /*21830*/  IMAD.MOV.U32 R110, RZ, RZ, R193 ;  /* 0x000000ffff6e7224 */ /* 0x000fe400078e00c1 */
[----:B------:R-:W-:Y:S02]  /*21840*/  IMAD.MOV.U32 R101, RZ, RZ, R182 ;  /* 0x000000ffff657224 */ /* 0x000fe400078e00b6 */
[----:B------:R-:W-:Y:S02]  /*21850*/  IMAD.MOV.U32 R193, RZ, RZ, R183 ;  /* 0x000000ffffc17224 */ /* 0x000fe400078e00b7 */
[----:B------:R-:W2:Y:S04]  /*21860*/  LDL.LU.64 R182, [R1+0x20] ;  /* 0x0000200001b67983 */ /* 0x000ea80000300a00 */
[----:B------:R1:W-:Y:S04]  /*21870*/  STL [R1+0x31c], R2 ;  /* 0x00031c0201007387 */ /* 0x0003e80000100800 */
[----:B-1----:R1:W2:Y:S04]  /*21880*/  LDL.LU.S16 R2, [R1+0x17c] ;  /* 0x00017c0001027983 */ /* 0x0022a80000300600 */
[----:B------:R-:W2:Y:S01]  /*21890*/  LDL.LU R128, [R1+0x1fc] ;  /* 0x0001fc0001807983 */ /* 0x000ea20000300800 */
[----:B------:R-:W-:-:S02]  /*218a0*/  IMAD.MOV.U32 R143, RZ, RZ, R131 ;  /* 0x000000ffff8f7224 */ /* 0x000fc400078e0083 */
[----:B------:R-:W-:Y:S01]  /*218b0*/  IMAD.MOV.U32 R131, RZ, RZ, R111 ;  /* 0x000000ffff837224 */ /* 0x000fe200078e006f */
[C---:B------:R-:W-:Y:S01]  /*218c0*/  PRMT R187, R141.reuse, 0x7610, R187 ;  /* 0x000076108dbb7816 */ /* 0x040fe200000000bb */
[----:B------:R-:W-:Y:S01]  /*218d0*/  IMAD.MOV.U32 R111, RZ, RZ, R112 ;  /* 0x000000ffff6f7224 */ /* 0x000fe200078e0070 */
[----:B------:R-:W-:Y:S01]  /*218e0*/  LOP3.LUT P6, RZ, R218, 0x4, RZ, 0xc0, !PT ;  /* 0x00000004daff7812 */ /* 0x000fe200078cc0ff */
[----:B------:R-:W-:Y:S01]  /*218f0*/  IMAD.MOV.U32 R112, RZ, RZ, R110 ;  /* 0x000000ffff707224 */ /* 0x000fe200078e006e */
[----:B------:R-:W-:Y:S01]  /*21900*/  PRMT R186, R141, 0x7632, R186 ;  /* 0x000076328dba7816 */ /* 0x000fe200000000ba */
[----:B------:R-:W-:Y:S01]  /*21910*/  IMAD.MOV.U32 R110, RZ, RZ, R101 ;  /* 0x000000ffff6e7224 */ /* 0x000fe200078e0065 */
[----:B------:R-:W-:Y:S01]  /*21920*/  PRMT R122, R48, 0x7610, R122 ;  /* 0x00007610307a7816 */ /* 0x000fe2000000007a */
[----:B------:R-:W-:Y:S01]  /*21930*/  IMAD.MOV.U32 R101, RZ, RZ, R193 ;  /* 0x000000ffff657224 */ /* 0x000fe200078e00c1 */
[----:B------:R-:W-:Y:S01]  /*21940*/  PRMT R193, R124, 0x7610, R55 ;  /* 0x000076107cc17816 */ /* 0x000fe20000000037 */
[----:B------:R-:W-:Y:S01]  /*21950*/  IMAD.MOV.U32 R147, RZ, RZ, R21 ;  /* 0x000000ffff937224 */ /* 0x000fe200078e0015 */
[----:B------:R-:W-:Y:S01]  /*21960*/  PRMT R163, R122, 0x5410, R120 ;  /* 0x000054107aa37816 */ /* 0x000fe20000000078 */
[----:B------:R-:W2:Y:S01]  /*21970*/  LDL.LU.64 R160, [R1+0x78] ;  /* 0x0000780001a07983 */ /* 0x000ea20000300a00 */
[----:B------:R-:W-:Y:S01]  /*21980*/  LOP3.LUT R11, R11, 0xff, RZ, 0xc0, !PT ;  /* 0x000000ff0b0b7812 */ /* 0x000fe200078ec0ff */
[----:B---3--:R-:W-:-:S05]  /*21990*/  @P0 HFMA2.BF16_V2 R8, -RZ.H0_H0, RZ.H0_H0, -R142.H1_H1 ;  /* 0x200000ffff080231 */ /* 0x008fca000036098e */
[----:B------:R-:W-:-:S04]  /*219a0*/  PRMT R5, R8, 0x7610, R5 ;  /* 0x0000761008057816 */ /* 0x000fc80000000005 */
[----:B------:R-:W-:Y:S01]  /*219b0*/  @P0 PRMT R192, R5, 0x5410, RZ ;  /* 0x0000541005c00816 */ /* 0x000fe200000000ff */
[----:B----4-:R-:W-:-:S05]  /*219c0*/  @P1 HFMA2.BF16_V2 R6, -RZ.H0_H0, RZ.H0_H0, -R124.H0_H0 ;  /* 0x200000ffff061231 */ /* 0x010fca000034097c */
[----:B------:R-:W-:-:S04]  /*219d0*/  PRMT R0, R6, 0x7610, R0 ;  /* 0x0000761006007816 */ /* 0x000fc80000000000 */
[----:B------:R-:W-:Y:S02]  /*219e0*/  @P1 PRMT R124, R0, 0x5410, RZ ;  /* 0x00005410007c1816 */ /* 0x000fe400000000ff */
[----:B------:R-:W-:-:S04]  /*219f0*/  PRMT R0, R24, 0x7772, RZ ;  /* 0x0000777218007816 */ /* 0x000fc800000000ff */
[----:B------:R-:W-:-:S13]  /*21a00*/  ISETP.GT.U32.AND P0, PT, R0, UR36, PT ;  /* 0x0000002400007c0c */ /* 0x000fda000bf04070 */
[----:B--2---:R-:W-:-:S05]  /*21a10*/  @P0 HFMA2.BF16_V2 R4, -RZ.H0_H0, RZ.H0_H0, -R141.H0_H0 ;  /* 0x200000ffff040231 */ /* 0x004fca000034098d */
[----:B------:R-:W-:Y:S02]  /*21a20*/  PRMT R0, R4, 0x7610, R0 ;  /* 0x0000761004007816 */ /* 0x000fe40000000000 */
[----:B------:R-:W2:Y:S02]  /*21a30*/  LDC R4, c[0x0][0x448] ;  /* 0x00011200ff047b82 */ /* 0x000ea40000000800 */
[----:B------:R-:W-:Y:S02]  /*21a40*/  @P0 PRMT R187, R0, 0x5410, RZ ;  /* 0x0000541000bb0816 */ /* 0x000fe400000000ff */
[----:B------:R-:W-:-:S04]  /*21a50*/  PRMT R0, R24, 0x7773, RZ ;  /* 0x0000777318007816 */ /* 0x000fc800000000ff */
[----:B------:R-:W-:Y:S01]  /*21a60*/  ISETP.GT.U32.AND P0, PT, R0, UR36, PT ;  /* 0x0000002400007c0c */ /* 0x000fe2000bf04070 */
[----:B------:R-:W-:-:S05]  /*21a70*/  @P3 HFMA2.BF16_V2 R7, -RZ.H0_H0, RZ.H0_H0, -R120.H0_H0 ;  /* 0x200000ffff073231 */ /* 0x000fca0000340978 */
[----:B------:R-:W-:-:S07]  /*21a80*/  PRMT R3, R7, 0x7610, R3 ;  /* 0x0000761007037816 */ /* 0x000fce0000000003 */
[----:B------:R-:W-:Y:S01]  /*21a90*/  @P0 HFMA2.BF16_V2 R2, -RZ.H0_H0, RZ.H0_H0, -R141.H1_H1 ;  /* 0x200000ffff020231 */ /* 0x000fe2000036098d */
[----:B------:R-:W-:-:S04]  /*21aa0*/  LEA R128, R128, UR4, 0x1 ;  /* 0x0000000480807c11 */ /* 0x000fc8000f8e08ff */
[----:B------:R-:W-:-:S04]  /*21ab0*/  PRMT R0, R2, 0x7610, R0 ;  /* 0x0000761002007816 */ /* 0x000fc80000000000 */
[----:B------:R-:W-:Y:S01]  /*21ac0*/  @P0 PRMT R186, R0, 0x5410, RZ ;  /* 0x0000541000ba0816 */ /* 0x000fe200000000ff */
[C---:B------:R-:W-:Y:S02]  /*21ad0*/  VIADD R0, R128.reuse, 0x4000 ;  /* 0x0000400080007836 */ /* 0x040fe40000000000 */
[----:B------:R-:W-:Y:S02]  /*21ae0*/  VIADD R46, R128, 0x4020 ;  /* 0x00004020802e7836 */ /* 0x000fe40000000000 */
[----:B------:R-:W-:Y:S02]  /*21af0*/  @P6 VIADD R46, R0, 0xffffffe0 ;  /* 0xffffffe0002e6836 */ /* 0x000fe40000000000 */
[----:B--2---:R-:W-:Y:S01]  /*21b00*/  IMAD.SHL.U32 R0, R4, 0x8, RZ ;  /* 0x0000000804007824 */ /* 0x004fe200078e00ff */
[----:B------:R-:W-:-:S03]  /*21b10*/  @P3 PRMT R120, R3, 0x5410, RZ ;  /* 0x0000541003783816 */ /* 0x000fc600000000ff */
[----:B------:R-:W-:-:S04]  /*21b20*/  IMAD.WIDE R2, R0, 0x2, R44 ;  /* 0x0000000200027825 */ /* 0x000fc800078e022c */
[----:B------:R-:W-:-:S04]  /*21b30*/  IMAD.WIDE R2, R4, 0x70, R2 ;  /* 0x0000007004027825 */ /* 0x000fc800078e0202 */
[----:B------:R-:W-:Y:S01]  /*21b40*/  IMAD.WIDE R152, R4, -0x70, R182 ;  /* 0xffffff9004987825 */ /* 0x000fe200078e02b6 */
        /* <DEDUP_REMOVED lines=14> */
[----:B------:R-:W-:-:S03]  /*21c30*/  @!P4 HFMA2.BF16_V2 R10, -RZ.H0_H0, RZ.H0_H0, -R122.H0_H0 ;  /* 0x200000ffff0ac231 */ /* 0x000fc6000034097a */
[----:B------:R-:W-:Y:S02]  /*21c40*/  PRMT R16, R0, 0x5410, R4 ;  /* 0x0000541000107816 */ /* 0x000fe40000000004 */
[C---:B------:R-:W-:Y:S02]  /*21c50*/  PRMT R4, R14.reuse, 0x7773, RZ ;  /* 0x000077730e047816 */ /* 0x040fe400000000ff */
[----:B------:R-:W-:Y:S02]  /*21c60*/  PRMT R0, R14, 0x7772, RZ ;  /* 0x000077720e007816 */ /* 0x000fe400000000ff */
[----:B------:R-:W-:Y:S02]  /*21c70*/  PRMT R9, R10, 0x7610, R9 ;  /* 0x000076100a097816 */ /* 0x000fe40000000009 */
[----:B------:R-:W-:Y:S02]  /*21c80*/  PRMT R10, R0, 0x5410, R4 ;  /* 0x00005410000a7816 */ /* 0x000fe40000000004 */
[C---:B------:R-:W-:Y:S01]  /*21c90*/  LOP3.LUT R0, R15.reuse, 0xffff, RZ, 0xc0, !PT ;  /* 0x0000ffff0f007812 */ /* 0x040fe200078ec0ff */
[----:B------:R-:W-:Y:S01]  /*21ca0*/  IMAD.MOV.U32 R5, RZ, RZ, R30 ;  /* 0x000000ffff057224 */ /* 0x000fe200078e001e */
[----:B------:R-:W-:-:S02]  /*21cb0*/  LOP3.LUT R4, R15, 0xff, RZ, 0xc0, !PT ;  /* 0x000000ff0f047812 */ /* 0x000fc400078ec0ff */
[----:B------:R-:W-:Y:S01]  /*21cc0*/  SHF.R.U32.HI R0, RZ, 0x8, R0 ;  /* 0x00000008ff007819 */ /* 0x000fe20000011600 */
[----:B------:R-:W-:Y:S01]  /*21cd0*/  IMAD.MOV.U32 R8, RZ, RZ, R14 ;  /* 0x000000ffff087224 */ /* 0x000fe200078e000e */
[----:B------:R-:W-:Y:S02]  /*21ce0*/  PRMT R6, R30, 0x7771, RZ ;  /* 0x000077711e067816 */ /* 0x000fe400000000ff */
[----:B------:R-:W-:Y:S02]  /*21cf0*/  LOP3.LUT R5, R5, 0xff, RZ, 0xc0, !PT ;  /* 0x000000ff05057812 */ /* 0x000fe400078ec0ff */
[--C-:B------:R-:W-:Y:S02]  /*21d00*/  PRMT R7, R4, 0x5410, R0.reuse ;  /* 0x0000541004077816 */ /* 0x100fe40000000000 */
[----:B------:R-:W-:Y:S02]  /*21d10*/  PRMT R0, R15, 0x7632, R0 ;  /* 0x000076320f007816 */ /* 0x000fe40000000000 */
[----:B------:R-:W-:-:S02]  /*21d20*/  PRMT R19, R5, 0x5410, R6 ;  /* 0x0000541005137816 */ /* 0x000fc40000000006 */
[----:B------:R-:W-:Y:S02]  /*21d30*/  @!P4 PRMT R122, R9, 0x5410, RZ ;  /* 0x00005410097ac816 */ /* 0x000fe400000000ff */
[----:B------:R-:W-:Y:S02]  /*21d40*/  SHF.R.U32.HI R6, RZ, 0x18, R15 ;  /* 0x00000018ff067819 */ /* 0x000fe4000001160f */
[----:B------:R-:W-:Y:S01]  /*21d50*/  LOP3.LUT R5, R0, 0xff, RZ, 0xc0, !PT ;  /* 0x000000ff00057812 */ /* 0x000fe200078ec0ff */
[----:B------:R-:W-:Y:S01]  /*21d60*/  IMAD R0, R11, 0x10000, R11 ;  /* 0x000100000b007824 */ /* 0x000fe200078e020b */
[----:B------:R-:W-:Y:S02]  /*21d70*/  PRMT R9, R14, 0x7771, RZ ;  /* 0x000077710e097816 */ /* 0x000fe400000000ff */
[----:B------:R-:W-:Y:S02]  /*21d80*/  LOP3.LUT R4, R8, 0xff, RZ, 0xc0, !PT ;  /* 0x000000ff08047812 */ /* 0x000fe400078ec0ff */
[----:B------:R-:W-:Y:S01]  /*21d90*/  PRMT R5, R5, 0x5410, R6 ;  /* 0x0000541005057816 */ /* 0x000fe20000000006 */
[----:B------:R-:W-:Y:S01]  /*21da0*/  LDSM.16.MT88.4 R12, [R128+0x4000] ;  /* 0x00400000800c783b */ /* 0x000fe20000004200 */
[----:B------:R-:W-:-:S02]  /*21db0*/  PRMT R6, R4, 0x5410, R9 ;  /* 0x0000541004067816 */ /* 0x000fc40000000009 */
[--C-:B------:R-:W-:Y:S01]  /*21dc0*/  HSET2.LE.AND R4, R7, R0.reuse, PT ;  /* 0x0000000007047233 */ /* 0x100fe20003803000 */
[----:B------:R-:W-:Y:S01]  /*21dd0*/  IMAD.MOV.U32 R7, RZ, RZ, R43 ;  /* 0x000000ffff077224 */ /* 0x000fe200078e002b */
[----:B------:R-:W-:-:S04]  /*21de0*/  HSET2.LE.AND R5, R5, R0, PT ;  /* 0x0000000005057233 */ /* 0x000fc80003803000 */
[----:B------:R-:W-:Y:S01]  /*21df0*/  LOP3.LUT R4, R7, R4, RZ, 0xc0, !PT ;  /* 0x0000000407047212 */ /* 0x000fe200078ec0ff */
[----:B------:R-:W-:Y:S01]  /*21e00*/  IMAD.MOV.U32 R7, RZ, RZ, R42 ;  /* 0x000000ffff077224 */ /* 0x000fe200078e002a */
[----:B------:R-:W-:Y:S01]  /*21e10*/  HSET2.LE.AND R6, R6, R0, PT ;  /* 0x0000000006067233 */ /* 0x000fe20003803000 */
[----:B------:R-:W-:-:S03]  /*21e20*/  IMAD.MOV.U32 R8, RZ, RZ, R41 ;  /* 0x000000ffff087224 */ /* 0x000fc600078e0029 */
[----:B------:R-:W-:Y:S02]  /*21e30*/  LOP3.LUT R5, R7, R5, RZ, 0xc0, !PT ;  /* 0x0000000507057212 */ /* 0x000fe400078ec0ff */
[----:B------:R-:W-:Y:S02]  /*21e40*/  LOP3.LUT R7, R10, 0xff00ff, RZ, 0xc0, !PT ;  /* 0x00ff00ff0a077812 */ /* 0x000fe400078ec0ff */
[----:B------:R-:W-:Y:S01]  /*21e50*/  LOP3.LUT R6, R8, R6, RZ, 0xc0, !PT ;  /* 0x0000000608067212 */ /* 0x000fe200078ec0ff */
[----:B------:R-:W-:Y:S02]  /*21e60*/  IMAD.MOV.U32 R8, RZ, RZ, R29 ;  /* 0x000000ffff087224 */ /* 0x000fe400078e001d */
[----:B------:R-:W-:-:S05]  /*21e70*/  HSET2.LE.AND R7, R7, R0, PT ;  /* 0x0000000007077233 */ /* 0x000fca0003803000 */
[----:B------:R-:W-:Y:S02]  /*21e80*/  LOP3.LUT R7, R8, R7, RZ, 0xc0, !PT ;  /* 0x0000000708077212 */ /* 0x000fe400078ec0ff */
[----:B------:R-:W2:Y:S04]  /*21e90*/  LDSM.16.MT88.4 R8, [R46] ;  /* 0x000000002e08783b */ /* 0x000ea80000004200 */
[----:B------:R-:W-:Y:S04]  /*21ea0*/  STG.E.U16 desc[UR22][R44.64+-0x100], R103 ;  /* 0xffff00672c007986 */ /* 0x000fe8000c101516 */
[----:B------:R-:W-:Y:S01]  /*21eb0*/  STG.E.U16 desc[UR22][R44.64+-0xfe], R102 ;  /* 0xffff02662c007986 */ /* 0x000fe2000c101516 */
[----:B------:R-:W-:-:S03]  /*21ec0*/  IMAD.MOV.U32 R107, RZ, RZ, R49 ;  /* 0x000000ffff6b7224 */ /* 0x000fc600078e0031 */
[----:B------:R-:W-:Y:S01]  /*21ed0*/  STG.E.U16 desc[UR22][R152.64+-0x100], R100 ;  /* 0xffff006498007986 */ /* 0x000fe2000c101516 */
[----:B------:R-:W-:-:S03]  /*21ee0*/  IMAD.MOV.U32 R159, RZ, RZ, R54 ;  /* 0x000000ffff9f7224 */ /* 0x000fc600078e0036 */
[----:B------:R-:W-:Y:S01]  /*21ef0*/  STG.E.U16 desc[UR22][R152.64+-0xfe], R98 ;  /* 0xffff026298007986 */ /* 0x000fe2000c101516 */
[----:B------:R-:W-:Y:S01]  /*21f00*/  IMAD.MOV.U32 R23, RZ, RZ, R28 ;  /* 0x000000ffff177224 */ /* 0x000fe200078e001c */
[----:B------:R-:W-:Y:S02]  /*21f10*/  PRMT R25, R28, 0x7771, RZ ;  /* 0x000077711c197816 */ /* 0x000fe400000000ff */
[----:B------:R-:W-:Y:S04]  /*21f20*/  STG.E.U16 desc[UR22][R182.64+-0x100], R53 ;  /* 0xffff0035b6007986 */ /* 0x000fe8000c101516 */
[----:B------:R-:W-:Y:S04]  /*21f30*/  STG.E.U16 desc[UR22][R182.64+-0xfe], R51 ;  /* 0xffff0233b6007986 */ /* 0x000fe8000c101516 */
[----:B------:R3:W-:Y:S04]  /*21f40*/  STG.E.U16 desc[UR22][R2.64+-0x100], R52 ;  /* 0xffff003402007986 */ /* 0x0007e8000c101516 */
[----:B------:R4:W-:Y:S01]  /*21f50*/  STG.E.U16 desc[UR22][R2.64+-0xfe], R50 ;  /* 0xffff023202007986 */ /* 0x0009e2000c101516 */
[C---:B--2---:R-:W-:Y:S08]  /*21f60*/  HMMA.16816.F32.BF16 R40, R4.reuse, R8, R172 ;  /* 0x000000080428723c */ /* 0x044ff000000418ac */
[C---:B------:R-:W-:Y:S08]  /*21f70*/  HMMA.16816.F32.BF16 R28, R4.reuse, R10, R176 ;  /* 0x0000000a041c723c */ /* 0x040ff000000418b0 */
[C---:B---3--:R-:W-:Y:S08]  /*21f80*/  HMMA.16816.F32.BF16 R52, R4.reuse, R12, R148 ;  /* 0x0000000c0434723c */ /* 0x048ff00000041894 */
[----:B----4-:R-:W-:Y:S01]  /*21f90*/  HMMA.16816.F32.BF16 R48, R4, R14, R88 ;  /* 0x0000000e0430723c */ /* 0x010fe20000041858 */
[----:B------:R-:W-:Y:S01]  /*21fa0*/  HSET2.LE.AND R6, R19, R0, PT ;  /* 0x0000000013067233 */ /* 0x000fe20003803000 */
[----:B------:R-:W-:Y:S01]  /*21fb0*/  STG.E.U16 desc[UR22][R44.64+-0xf0], R97 ;  /* 0xffff10612c007986 */ /* 0x000fe2000c101516 */
[----:B------:R-:W-:Y:S01]  /*21fc0*/  IMAD.MOV.U32 R81, RZ, RZ, R74 ;  /* 0x000000ffff517224 */ /* 0x000fe200078e004a */
[----:B------:R-:W2:Y:S02]  /*21fd0*/  LDC R175, c[0x0][0x448] ;  /* 0x00011200ffaf7b82 */ /* 0x000ea40000000800 */
[----:B------:R-:W-:-:S02]  /*21fe0*/  LOP3.LUT R6, R147, R6, RZ, 0xc0, !PT ;  /* 0x0000000693067212 */ /* 0x000fc400078ec0ff */
[----:B------:R-:W3:Y:S01]  /*21ff0*/  LDL.LU R147, [R1+0x1a8] ;  /* 0x0001a80001937983 */ /* 0x000ee20000300800 */
[----:B------:R-:W-:Y:S02]  /*22000*/  LOP3.LUT R7, R21, 0xff00ff, RZ, 0xc0, !PT ;  /* 0x00ff00ff15077812 */ /* 0x000fe400078ec0ff */
[--C-:B------:R-:W-:Y:S02]  /*22010*/  HSET2.LE.AND R4, R17, R0.reuse, PT ;  /* 0x0000000011047233 */ /* 0x100fe40003803000 */
[--C-:B------:R-:W-:Y:S02]  /*22020*/  HSET2.LE.AND R5, R16, R0.reuse, PT ;  /* 0x0000000010057233 */ /* 0x100fe40003803000 */
[----:B------:R-:W-:Y:S02]  /*22030*/  HSET2.LE.AND R7, R7, R0, PT ;  /* 0x0000000007077233 */ /* 0x000fe40003803000 */
[----:B------:R-:W-:Y:S02]  /*22040*/  LOP3.LUT R4, R159, R4, RZ, 0xc0, !PT ;  /* 0x000000049f047212 */ /* 0x000fe400078ec0ff */
[----:B------:R-:W-:-:S02]  /*22050*/  LOP3.LUT R5, R107, R5, RZ, 0xc0, !PT ;  /* 0x000000056b057212 */ /* 0x000fc400078ec0ff */
[----:B------:R-:W-:-:S07]  /*22060*/  LOP3.LUT R7, R145, R7, RZ, 0xc0, !PT ;  /* 0x0000000791077212 */ /* 0x000fce00078ec0ff */
[C---:B------:R-:W-:Y:S08]  /*22070*/  HMMA.16816.F32.BF16 R76, R4.reuse, R12, R76 ;  /* 0x0000000c044c723c */ /* 0x040ff0000004184c */
[C---:B------:R-:W-:Y:S01]  /*22080*/  HMMA.16816.F32.BF16 R68, R4.reuse, R14, R68 ;  /* 0x0000000e0444723c */ /* 0x040fe20000041844 */
[----:B------:R-:W4:Y:S07]  /*22090*/  LDSM.16.MT88.4 R12, [R128+0x4400] ;  /* 0x00440000800c783b */ /* 0x000f2e0000004200 */
[C---:B------:R-:W-:Y:S08]  /*220a0*/  HMMA.16816.F32.BF16 R56, R4.reuse, R8, R56 ;  /* 0x000000080438723c */ /* 0x040ff00000041838 */
[----:B------:R-:W-:Y:S01]  /*220b0*/  HMMA.16816.F32.BF16 R64, R4, R10, R64 ;  /* 0x0000000a0440723c */ /* 0x000fe20000041840 */
[----:B------:R-:W-:Y:S01]  /*220c0*/  IMAD.MOV.U32 R4, RZ, RZ, R22 ;  /* 0x000000ffff047224 */ /* 0x000fe200078e0016 */
[----:B------:R-:W-:-:S02]  /*220d0*/  PRMT R6, R22, 0x7773, RZ ;  /* 0x0000777316067816 */ /* 0x000fc400000000ff */
[C---:B------:R-:W-:Y:S02]  /*220e0*/  PRMT R5, R22.reuse, 0x7772, RZ ;  /* 0x0000777216057816 */ /* 0x040fe400000000ff */
[----:B------:R-:W-:Y:S02]  /*220f0*/  PRMT R7, R22, 0x7771, RZ ;  /* 0x0000777116077816 */ /* 0x000fe400000000ff */
[----:B------:R-:W-:Y:S02]  /*22100*/  LOP3.LUT R4, R4, 0xff, RZ, 0xc0, !PT ;  /* 0x000000ff04047812 */ /* 0x000fe400078ec0ff */
[----:B------:R-:W-:Y:S02]  /*22110*/  PRMT R9, R5, 0x5410, R6 ;  /* 0x0000541005097816 */ /* 0x000fe40000000006 */
[----:B------:R-:W-:Y:S02]  /*22120*/  LOP3.LUT R5, R18, 0xffff, RZ, 0xc0, !PT ;  /* 0x0000ffff12057812 */ /* 0x000fe400078ec0ff */
[----:B------:R-:W-:-:S02]  /*22130*/  PRMT R8, R4, 0x5410, R7 ;  /* 0x0000541004087816 */ /* 0x000fc40000000007 */
[C---:B------:R-:W-:Y:S02]  /*22140*/  PRMT R4, R18.reuse, 0x7632, R4 ;  /* 0x0000763212047816 */ /* 0x040fe40000000004 */
[----:B------:R-:W-:Y:S02]  /*22150*/  LOP3.LUT R6, R18, 0xff, RZ, 0xc0, !PT ;  /* 0x000000ff12067812 */ /* 0x000fe400078ec0ff */
[----:B------:R-:W-:Y:S02]  /*22160*/  SHF.R.U32.HI R7, RZ, 0x18, R18 ;  /* 0x00000018ff077819 */ /* 0x000fe40000011612 */
[----:B------:R-:W-:Y:S01]  /*22170*/  SHF.R.U32.HI R5, RZ, 0x8, R5 ;  /* 0x00000008ff057819 */ /* 0x000fe20000011605 */
[----:B------:R-:W1:Y:S01]  /*22180*/  LDSM.16.MT88.4 R16, [R46+0x400] ;  /* 0x000400002e10783b */ /* 0x000e620000004200 */
[----:B------:R-:W-:Y:S02]  /*22190*/  LOP3.LUT R4, R4, 0xff, RZ, 0xc0, !PT ;  /* 0x000000ff04047812 */ /* 0x000fe400078ec0ff */
[----:B------:R-:W-:-:S02]  /*221a0*/  PRMT R6, R6, 0x5410, R5 ;  /* 0x0000541006067816 */ /* 0x000fc40000000005 */
        /* <DEDUP_REMOVED lines=13> */
[----:B------:R-:W-:-:S07]  /*22280*/  LOP3.LUT R7, R8, R7, RZ, 0xc0, !PT ;  /* 0x0000000708077212 */ /* 0x000fce00078ec0ff */
[C---:B----4-:R-:W-:Y:S08]  /*22290*/  HMMA.16816.F32.BF16 R52, R4.reuse, R12, R52 ;  /* 0x0000000c0434723c */ /* 0x050ff00000041834 */
[C---:B------:R-:W-:Y:S08]  /*222a0*/  HMMA.16816.F32.BF16 R48, R4.reuse, R14, R48 ;  /* 0x0000000e0430723c */ /* 0x040ff00000041830 */
[C---:B-1----:R-:W-:Y:S08]  /*222b0*/  HMMA.16816.F32.BF16 R84, R4.reuse, R16, R40 ;  /* 0x000000100454723c */ /* 0x042ff00000041828 */
[----:B------:R-:W-:Y:S01]  /*222c0*/  HMMA.16816.F32.BF16 R88, R4, R18, R28 ;  /* 0x000000120458723c */ /* 0x000fe2000004181c */
[----:B------:R-:W-:-:S02]  /*222d0*/  LOP3.LUT R4, R82, 0xffff, RZ, 0xc0, !PT ;  /* 0x0000ffff52047812 */ /* 0x000fc400078ec0ff */
[----:B------:R-:W-:Y:S02]  /*222e0*/  LOP3.LUT R5, R82, 0xff, RZ, 0xc0, !PT ;  /* 0x000000ff52057812 */ /* 0x000fe400078ec0ff */
[----:B------:R-:W-:-:S04]  /*222f0*/  SHF.R.U32.HI R4, RZ, 0x8, R4 ;  /* 0x00000008ff047819 */ /* 0x000fc80000011604 */
[--C-:B------:R-:W-:Y:S02]  /*22300*/  PRMT R6, R5, 0x5410, R4.reuse ;  /* 0x0000541005067816 */ /* 0x100fe40000000004 */
[----:B------:R-:W-:Y:S02]  /*22310*/  PRMT R4, R82, 0x7632, R4 ;  /* 0x0000763252047816 */ /* 0x000fe40000000004 */
[----:B------:R-:W-:Y:S02]  /*22320*/  LOP3.LUT R7, R23, 0xff, RZ, 0xc0, !PT ;  /* 0x000000ff17077812 */ /* 0x000fe400078ec0ff */
[----:B------:R-:W-:Y:S02]  /*22330*/  SHF.R.U32.HI R8, RZ, 0x18, R82 ;  /* 0x00000018ff087819 */ /* 0x000fe40000011652 */
[----:B------:R-:W-:Y:S02]  /*22340*/  LOP3.LUT R5, R4, 0xff, RZ, 0xc0, !PT ;  /* 0x000000ff04057812 */ /* 0x000fe400078ec0ff */
[----:B------:R-:W-:-:S02]  /*22350*/  HSET2.LE.AND R4, R6, R0, PT ;  /* 0x0000000006047233 */ /* 0x000fc40003803000 */
[----:B------:R-:W-:Y:S02]  /*22360*/  PRMT R6, R7, 0x5410, R25 ;  /* 0x0000541007067816 */ /* 0x000fe40000000019 */
[----:B------:R-:W-:Y:S02]  /*22370*/  PRMT R5, R5, 0x5410, R8 ;  /* 0x0000541005057816 */ /* 0x000fe40000000008 */
[----:B------:R-:W-:Y:S02]  /*22380*/  LOP3.LUT R7, R35, 0xff00ff, RZ, 0xc0, !PT ;  /* 0x00ff00ff23077812 */ /* 0x000fe400078ec0ff */
[--C-:B------:R-:W-:Y:S02]  /*22390*/  HSET2.LE.AND R6, R6, R0.reuse, PT ;  /* 0x0000000006067233 */ /* 0x100fe40003803000 */
[--C-:B------:R-:W-:Y:S02]  /*223a0*/  HSET2.LE.AND R5, R5, R0.reuse, PT ;  /* 0x0000000005057233 */ /* 0x100fe40003803000 */
[----:B------:R-:W-:-:S02]  /*223b0*/  HSET2.LE.AND R7, R7, R0, PT ;  /* 0x0000000007077233 */ /* 0x000fc40003803000 */
[----:B------:R-:W-:Y:S02]  /*223c0*/  LOP3.LUT R4, R143, R4, RZ, 0xc0, !PT ;  /* 0x000000048f047212 */ /* 0x000fe400078ec0ff */
[----:B------:R-:W-:Y:S02]  /*223d0*/  LOP3.LUT R5, R131, R5, RZ, 0xc0, !PT ;  /* 0x0000000583057212 */ /* 0x000fe400078ec0ff */
[----:B------:R-:W-:Y:S02]  /*223e0*/  LOP3.LUT R6, R111, R6, RZ, 0xc0, !PT ;  /* 0x000000066f067212 */ /* 0x000fe400078ec0ff */
[----:B------:R-:W-:Y:S01]  /*223f0*/  LOP3.LUT R7, R96, R7, RZ, 0xc0, !PT ;  /* 0x0000000760077212 */ /* 0x000fe200078ec0ff */
[----:B------:R1:W-:Y:S01]  /*22400*/  STG.E.U16 desc[UR22][R44.64+-0xee], R99 ;  /* 0xffff12632c007986 */ /* 0x0003e2000c101516 */
[----:B------:R-:W-:Y:S02]  /*22410*/  IMAD.MOV.U32 R150, RZ, RZ, R101 ;  /* 0x000000ffff967224 */ /* 0x000fe400078e0065 */
[----:B------:R-:W-:-:S03]  /*22420*/  IMAD.MOV.U32 R23, RZ, RZ, R160 ;  /* 0x000000ffff177224 */ /* 0x000fc600078e00a0 */
[----:B------:R-:W-:Y:S01]  /*22430*/  HMMA.16816.F32.BF16 R76, R4, R12, R76 ;  /* 0x0000000c044c723c */ /* 0x000fe2000004184c */
[----:B------:R-:W-:Y:S01]  /*22440*/  PRMT R25, R160, 0x7771, RZ ;  /* 0x00007771a0197816 */ /* 0x000fe200000000ff */
[----:B------:R-:W-:-:S06]  /*22450*/  IMAD.MOV.U32 R11, RZ, RZ, R72 ;  /* 0x000000ffff0b7224 */ /* 0x000fcc00078e0048 */
[C---:B------:R-:W-:Y:S08]  /*22460*/  HMMA.16816.F32.BF16 R68, R4.reuse, R14, R68 ;  /* 0x0000000e0444723c */ /* 0x040ff00000041844 */
[C---:B------:R-:W-:Y:S08]  /*22470*/  HMMA.16816.F32.BF16 R100, R4.reuse, R18, R64 ;  /* 0x000000120464723c */ /* 0x040ff00000041840 */
[----:B-1----:R-:W-:Y:S01]  /*22480*/  HMMA.16816.F32.BF16 R96, R4, R16, R56 ;  /* 0x000000100460723c */ /* 0x002fe20000041838 */
[----:B------:R-:W-:-:S02]  /*22490*/  PRMT R5, R20, 0x7773, RZ ;  /* 0x0000777314057816 */ /* 0x000fc400000000ff */
[----:B------:R-:W-:Y:S02]  /*224a0*/  PRMT R4, R20, 0x7772, RZ ;  /* 0x0000777214047816 */ /* 0x000fe400000000ff */
[C---:B------:R-:W-:Y:S02]  /*224b0*/  PRMT R17, R108.reuse, 0x7773, RZ ;  /* 0x000077736c117816 */ /* 0x040fe400000000ff */
[----:B------:R-:W-:Y:S02]  /*224c0*/  PRMT R16, R108, 0x7772, RZ ;  /* 0x000077726c107816 */ /* 0x000fe400000000ff */
[----:B------:R-:W-:Y:S02]  /*224d0*/  PRMT R131, R4, 0x5410, R5 ;  /* 0x0000541004837816 */ /* 0x000fe40000000005 */
[----:B------:R-:W-:Y:S02]  /*224e0*/  LOP3.LUT R4, R23, 0xff, RZ, 0xc0, !PT ;  /* 0x000000ff17047812 */ /* 0x000fe400078ec0ff */
[----:B------:R-:W-:Y:S01]  /*224f0*/  PRMT R162, R16, 0x5410, R17 ;  /* 0x0000541010a27816 */ /* 0x000fe20000000011 */
[----:B------:R-:W-:Y:S01]  /*22500*/  IMAD.MOV.U32 R18, RZ, RZ, R108 ;  /* 0x000000ffff127224 */ /* 0x000fe200078e006c */
[----:B------:R-:W-:-:S02]  /*22510*/  PRMT R16, R4, 0x5410, R25 ;  /* 0x0000541004107816 */ /* 0x000fc40000000019 */
[C---:B------:R-:W-:Y:S02]  /*22520*/  PRMT R12, R72.reuse, 0x7771, RZ ;  /* 0x00007771480c7816 */ /* 0x040fe400000000ff */
[----:B------:R-:W-:Y:S01]  /*22530*/  LOP3.LUT R4, R11, 0xff, RZ, 0xc0, !PT ;  /* 0x000000ff0b047812 */ /* 0x000fe200078ec0ff */
[----:B------:R-:W-:Y:S01]  /*22540*/  IMAD.MOV.U32 R8, RZ, RZ, R26 ;  /* 0x000000ffff087224 */ /* 0x000fe200078e001a */
[C---:B------:R-:W-:Y:S02]  /*22550*/  PRMT R10, R72.reuse, 0x7773, RZ ;  /* 0x00007773480a7816 */ /* 0x040fe400000000ff */
[----:B------:R-:W-:Y:S02]  /*22560*/  PRMT R9, R72, 0x7772, RZ ;  /* 0x0000777248097816 */ /* 0x000fe400000000ff */
[C---:B------:R-:W-:Y:S02]  /*22570*/  PRMT R7, R26.reuse, 0x7773, RZ ;  /* 0x000077731a077816 */ /* 0x040fe400000000ff */
[----:B------:R-:W-:-:S02]  /*22580*/  PRMT R6, R26, 0x7772, RZ ;  /* 0x000077721a067816 */ /* 0x000fc400000000ff */
[----:B------:R-:W-:Y:S02]  /*22590*/  PRMT R143, R4, 0x5410, R12 ;  /* 0x00005410048f7816 */ /* 0x000fe4000000000c */
[----:B------:R-:W-:Y:S02]  /*225a0*/  PRMT R19, R108, 0x7771, RZ ;  /* 0x000077716c137816 */ /* 0x000fe400000000ff */
[----:B------:R-:W-:Y:S02]  /*225b0*/  LOP3.LUT R4, R18, 0xff, RZ, 0xc0, !PT ;  /* 0x000000ff12047812 */ /* 0x000fe400078ec0ff */
[----:B------:R-:W-:Y:S02]  /*225c0*/  LOP3.LUT R5, R27, 0xffff, RZ, 0xc0, !PT ;  /* 0x0000ffff1b057812 */ /* 0x000fe400078ec0ff */
[----:B------:R-:W-:Y:S02]  /*225d0*/  PRMT R145, R9, 0x5410, R10 ;  /* 0x0000541009917816 */ /* 0x000fe4000000000a */
[----:B------:R-:W-:-:S02]  /*225e0*/  PRMT R22, R160, 0x7773, RZ ;  /* 0x00007773a0167816 */ /* 0x000fc400000000ff */
[----:B------:R-:W-:Y:S02]  /*225f0*/  PRMT R21, R160, 0x7772, RZ ;  /* 0x00007772a0157816 */ /* 0x000fe400000000ff */
[----:B------:R-:W-:Y:S02]  /*22600*/  PRMT R10, R6, 0x5410, R7 ;  /* 0x00005410060a7816 */ /* 0x000fe40000000007 */
[----:B------:R-:W-:Y:S02]  /*22610*/  PRMT R13, R26, 0x7771, RZ ;  /* 0x000077711a0d7816 */ /* 0x000fe400000000ff */
[----:B------:R-:W-:Y:S02]  /*22620*/  PRMT R160, R4, 0x5410, R19 ;  /* 0x0000541004a07816 */ /* 0x000fe40000000013 */
[----:B------:R-:W-:Y:S02]  /*22630*/  LOP3.LUT R6, R8, 0xff, RZ, 0xc0, !PT ;  /* 0x000000ff08067812 */ /* 0x000fe400078ec0ff */
[----:B------:R-:W-:-:S02]  /*22640*/  PRMT R4, R27, 0x7632, R4 ;  /* 0x000076321b047816 */ /* 0x000fc40000000004 */
[----:B------:R-:W-:Y:S02]  /*22650*/  LOP3.LUT R7, R27, 0xff, RZ, 0xc0, !PT ;  /* 0x000000ff1b077812 */ /* 0x000fe400078ec0ff */
[----:B------:R-:W-:Y:S02]  /*22660*/  SHF.R.U32.HI R5, RZ, 0x8, R5 ;  /* 0x00000008ff057819 */ /* 0x000fe40000011605 */
[----:B------:R-:W-:Y:S02]  /*22670*/  PRMT R9, R6, 0x5410, R13 ;  /* 0x0000541006097816 */ /* 0x000fe4000000000d */
[----:B------:R-:W-:Y:S02]  /*22680*/  SHF.R.U32.HI R8, RZ, 0x18, R27 ;  /* 0x00000018ff087819 */ /* 0x000fe4000001161b */
[----:B------:R-:W-:Y:S02]  /*22690*/  LOP3.LUT R4, R4, 0xff, RZ, 0xc0, !PT ;  /* 0x000000ff04047812 */ /* 0x000fe400078ec0ff */
[----:B------:R-:W-:-:S02]  /*226a0*/  PRMT R6, R7, 0x5410, R5 ;  /* 0x0000541007067816 */ /* 0x000fc40000000005 */
[----:B------:R-:W-:-:S03]  /*226b0*/  PRMT R5, R4, 0x5410, R8 ;  /* 0x0000541004057816 */ /* 0x000fc60000000008 */
[--C-:B------:R-:W-:Y:S01]  /*226c0*/  HSET2.LE.AND R4, R6, R0.reuse, PT ;  /* 0x0000000006047233 */ /* 0x100fe20003803000 */
[----:B------:R-:W-:Y:S01]  /*226d0*/  IMAD.MOV.U32 R6, RZ, RZ, R106 ;  /* 0x000000ffff067224 */ /* 0x000fe200078e006a */
[C---:B------:R-:W-:Y:S02]  /*226e0*/  PRMT R15, R80.reuse, 0x7773, RZ ;  /* 0x00007773500f7816 */ /* 0x040fe400000000ff */
[----:B------:R-:W-:Y:S02]  /*226f0*/  PRMT R14, R80, 0x7772, RZ ;  /* 0x00007772500e7816 */ /* 0x000fe400000000ff */
[----:B------:R-:W-:Y:S01]  /*22700*/  LOP3.LUT R4, R6, R4, RZ, 0xc0, !PT ;  /* 0x0000000406047212 */ /* 0x000fe200078ec0ff */
[----:B------:R-:W-:Y:S01]  /*22710*/  IMAD.MOV.U32 R6, RZ, RZ, R93 ;  /* 0x000000ffff067224 */ /* 0x000fe200078e005d */
[----:B------:R-:W-:Y:S01]  /*22720*/  HSET2.LE.AND R5, R5, R0, PT ;  /* 0x0000000005057233 */ /* 0x000fe20003803000 */
[----:B------:R-:W-:Y:S01]  /*22730*/  IMAD.MOV.U32 R8, RZ, RZ, R105 ;  /* 0x000000ffff087224 */ /* 0x000fe200078e0069 */
[----:B------:R-:W-:Y:S01]  /*22740*/  PRMT R161, R14, 0x5410, R15 ;  /* 0x000054100ea17816 */ /* 0x000fe2000000000f */
[----:B------:R-:W-:Y:S01]  /*22750*/  IMAD.MOV.U32 R28, RZ, RZ, R20 ;  /* 0x000000ffff1c7224 */ /* 0x000fe200078e0014 */
[----:B------:R-:W1:Y:S01]  /*22760*/  LDSM.16.MT88.4 R12, [R128+0x4800] ;  /* 0x00480000800c783b */ /* 0x000e620000004200 */
[----:B------:R-:W-:-:S02]  /*22770*/  LOP3.LUT R5, R6, R5, RZ, 0xc0, !PT ;  /* 0x0000000506057212 */ /* 0x000fc400078ec0ff */
[--C-:B------:R-:W-:Y:S02]  /*22780*/  HSET2.LE.AND R6, R9, R0.reuse, PT ;  /* 0x0000000009067233 */ /* 0x100fe40003803000 */
[----:B------:R-:W-:Y:S02]  /*22790*/  PRMT R29, R20, 0x7771, RZ ;  /* 0x00007771141d7816 */ /* 0x000fe400000000ff */
[----:B------:R-:W-:Y:S02]  /*227a0*/  PRMT R26, R21, 0x5410, R22 ;  /* 0x00005410151a7816 */ /* 0x000fe40000000016 */
[----:B------:R-:W-:Y:S01]  /*227b0*/  LOP3.LUT R7, R10, 0xff00ff, RZ, 0xc0, !PT ;  /* 0x00ff00ff0a077812 */ /* 0x000fe200078ec0ff */
[----:B------:R-:W4:Y:S01]  /*227c0*/  LDSM.16.MT88.4 R20, [R46+0x800] ;  /* 0x000800002e14783b */ /* 0x000f220000004200 */
[----:B------:R-:W-:Y:S01]  /*227d0*/  LOP3.LUT R6, R8, R6, RZ, 0xc0, !PT ;  /* 0x0000000608067212 */ /* 0x000fe200078ec0ff */
[----:B------:R-:W-:Y:S02]  /*227e0*/  IMAD.MOV.U32 R8, RZ, RZ, R104 ;  /* 0x000000ffff087224 */ /* 0x000fe400078e0068 */
        /* <DEDUP_REMOVED lines=8> */
[----:B------:R-:W-:-:S04]  /*22870*/  LOP3.LUT R9, R8, 0xff, RZ, 0xc0, !PT ;  /* 0x000000ff08097812 */ /* 0x000fc800078ec0ff */
[----:B------:R-:W-:Y:S02]  /*22880*/  PRMT R9, R9, 0x5410, R11 ;  /* 0x0000541009097816 */ /* 0x000fe4000000000b */
[----:B------:R-:W-:Y:S01]  /*22890*/  LOP3.LUT R11, R26, 0xff00ff, RZ, 0xc0, !PT ;  /* 0x00ff00ff1a0b7812 */ /* 0x000fe200078ec0ff */
[----:B------:R-:W-:Y:S01]  /*228a0*/  IMAD.MOV.U32 R159, RZ, RZ, R112 ;  /* 0x000000ffff9f7224 */ /* 0x000fe200078e0070 */
[--C-:B------:R-:W-:Y:S01]  /*228b0*/  HSET2.LE.AND R8, R10, R0.reuse, PT ;  /* 0x000000000a087233 */ /* 0x100fe20003803000 */
[----:B------:R-:W-:Y:S01]  /*228c0*/  IMAD.MOV.U32 R151, RZ, RZ, R110 ;  /* 0x000000ffff977224 */ /* 0x000fe200078e006e */
[--C-:B------:R-:W-:Y:S02]  /*228d0*/  HSET2.LE.AND R9, R9, R0.reuse, PT ;  /* 0x0000000009097233 */ /* 0x100fe40003803000 */
[--C-:B------:R-:W-:Y:S02]  /*228e0*/  HSET2.LE.AND R10, R16, R0.reuse, PT ;  /* 0x00000000100a7233 */ /* 0x100fe40003803000 */
[----:B------:R-:W-:Y:S01]  /*228f0*/  HSET2.LE.AND R11, R11, R0, PT ;  /* 0x000000000b0b7233 */ /* 0x000fe20003803000 */
[----:B-1----:R-:W-:Y:S01]  /*22900*/  HMMA.16816.F32.BF16 R40, R4, R12, R52 ;  /* 0x0000000c0428723c */ /* 0x002fe20000041834 */
[----:B------:R-:W-:-:S02]  /*22910*/  LOP3.LUT R8, R150, R8, RZ, 0xc0, !PT ;  /* 0x0000000896087212 */ /* 0x000fc400078ec0ff */
[----:B------:R-:W-:Y:S02]  /*22920*/  LOP3.LUT R9, R151, R9, RZ, 0xc0, !PT ;  /* 0x0000000997097212 */ /* 0x000fe400078ec0ff */
[----:B------:R-:W-:Y:S01]  /*22930*/  LOP3.LUT R10, R159, R10, RZ, 0xc0, !PT ;  /* 0x0000000a9f0a7212 */ /* 0x000fe200078ec0ff */
[----:B------:R-:W-:Y:S01]  /*22940*/  IMAD.MOV.U32 R30, RZ, RZ, R80 ;  /* 0x000000ffff1e7224 */ /* 0x000fe200078e0050 */
[----:B---3--:R-:W-:Y:S01]  /*22950*/  LOP3.LUT R11, R147, R11, RZ, 0xc0, !PT ;  /* 0x0000000b930b7212 */ /* 0x008fe200078ec0ff */
[C---:B------:R-:W-:Y:S01]  /*22960*/  HMMA.16816.F32.BF16 R52, R4.reuse, R14, R48 ;  /* 0x0000000e0434723c */ /* 0x040fe20000041830 */
[----:B------:R-:W-:Y:S01]  /*22970*/  PRMT R31, R80, 0x7771, RZ ;  /* 0x00007771501f7816 */ /* 0x000fe200000000ff */
[----:B------:R-:W-:Y:S01]  /*22980*/  IMAD.MOV.U32 R111, RZ, RZ, R62 ;  /* 0x000000ffff6f7224 */ /* 0x000fe200078e003e */
[C---:B------:R-:W-:Y:S01]  /*22990*/  PRMT R82, R74.reuse, 0x7771, RZ ;  /* 0x000077714a527816 */ /* 0x040fe200000000ff */
[----:B------:R-:W-:Y:S01]  /*229a0*/  IMAD.MOV.U32 R109, RZ, RZ, R60 ;  /* 0x000000ffff6d7224 */ /* 0x000fe200078e003c */
[C---:B------:R-:W-:Y:S01]  /*229b0*/  PRMT R80, R74.reuse, 0x7773, RZ ;  /* 0x000077734a507816 */ /* 0x040fe200000000ff */
[----:B------:R-:W3:Y:S02]  /*229c0*/  LDL.LU R151, [R1+0x1e0] ;  /* 0x0001e00001977983 */ /* 0x000ee40000300800 */
[----:B----4-:R-:W-:Y:S01]  /*229d0*/  HMMA.16816.F32.BF16 R56, R4, R20, R84 ;  /* 0x000000140438723c */ /* 0x010fe20000041854 */
[----:B------:R-:W-:Y:S01]  /*229e0*/  PRMT R73, R74, 0x7772, RZ ;  /* 0x000077724a497816 */ /* 0x000fe200000000ff */
[----:B------:R-:W4:Y:S01]  /*229f0*/  LDL.LU R159, [R1+0x1cc] ;  /* 0x0001cc00019f7983 */ /* 0x000f220000300800 */
[----:B------:R-:W-:-:S05]  /*22a00*/  PRMT R112, R62, 0x7771, RZ ;  /* 0x000077713e707816 */ /* 0x000fca00000000ff */
[----:B------:R-:W-:Y:S01]  /*22a10*/  HMMA.16816.F32.BF16 R48, R4, R22, R88 ;  /* 0x000000160430723c */ /* 0x000fe20000041858 */
[----:B------:R-:W-:Y:S02]  /*22a20*/  LOP3.LUT R4, R28, 0xff, RZ, 0xc0, !PT ;  /* 0x000000ff1c047812 */ /* 0x000fe400078ec0ff */
[C---:B------:R-:W-:Y:S02]  /*22a30*/  PRMT R6, R38.reuse, 0x7773, RZ ;  /* 0x0000777326067816 */ /* 0x040fe400000000ff */
[----:B------:R-:W-:Y:S02]  /*22a40*/  PRMT R5, R38, 0x7772, RZ ;  /* 0x0000777226057816 */ /* 0x000fe400000000ff */
[C---:B------:R-:W-:Y:S02]  /*22a50*/  PRMT R72, R62.reuse, 0x7773, RZ ;  /* 0x000077733e487816 */ /* 0x040fe400000000ff */
[----:B------:R-:W-:Y:S02]  /*22a60*/  PRMT R35, R62, 0x7772, RZ ;  /* 0x000077723e237816 */ /* 0x000fe400000000ff */
[----:B------:R-:W-:-:S02]  /*22a70*/  PRMT R110, R60, 0x7771, RZ ;  /* 0x000077713c6e7816 */ /* 0x000fc400000000ff */
[C---:B------:R-:W-:Y:S02]  /*22a80*/  PRMT R107, R60.reuse, 0x7773, RZ ;  /* 0x000077733c6b7816 */ /* 0x040fe400000000ff */
[----:B------:R-:W-:Y:S02]  /*22a90*/  PRMT R74, R60, 0x7772, RZ ;  /* 0x000077723c4a7816 */ /* 0x000fe400000000ff */
[----:B------:R-:W-:Y:S01]  /*22aa0*/  HMMA.16816.F32.BF16 R60, R8, R12, R76 ;  /* 0x0000000c083c723c */ /* 0x000fe2000004184c */
[----:B------:R-:W-:Y:S02]  /*22ab0*/  PRMT R104, R4, 0x5410, R29 ;  /* 0x0000541004687816 */ /* 0x000fe4000000001d */
[----:B------:R-:W-:Y:S02]  /*22ac0*/  LOP3.LUT R4, R30, 0xff, RZ, 0xc0, !PT ;  /* 0x000000ff1e047812 */ /* 0x000fe400078ec0ff */
[----:B------:R-:W-:Y:S02]  /*22ad0*/  PRMT R13, R5, 0x5410, R6 ;  /* 0x00005410050d7816 */ /* 0x000fe40000000006 */
[----:B------:R-:W-:-:S02]  /*22ae0*/  LOP3.LUT R5, R33, 0xffff, RZ, 0xc0, !PT ;  /* 0x0000ffff21057812 */ /* 0x000fc400078ec0ff */
[----:B------:R-:W-:Y:S02]  /*22af0*/  PRMT R147, R4, 0x5410, R31 ;  /* 0x0000541004937816 */ /* 0x000fe4000000001f */
[C---:B------:R-:W-:Y:S01]  /*22b00*/  PRMT R4, R33.reuse, 0x7632, R4 ;  /* 0x0000763221047816 */ /* 0x040fe20000000004 */
[----:B------:R-:W-:Y:S01]  /*22b10*/  IMAD.MOV.U32 R7, RZ, RZ, R38 ;  /* 0x000000ffff077224 */ /* 0x000fe200078e0026 */
[----:B------:R-:W-:Y:S02]  /*22b20*/  LOP3.LUT R6, R33, 0xff, RZ, 0xc0, !PT ;  /* 0x000000ff21067812 */ /* 0x000fe400078ec0ff */
[----:B------:R-:W-:Y:S02]  /*22b30*/  SHF.R.U32.HI R12, RZ, 0x18, R33 ;  /* 0x00000018ff0c7819 */ /* 0x000fe40000011621 */
[----:B------:R-:W-:Y:S01]  /*22b40*/  PRMT R16, R38, 0x7771, RZ ;  /* 0x0000777126107816 */ /* 0x000fe200000000ff */
[----:B------:R-:W-:Y:S01]  /*22b50*/  HMMA.16816.F32.BF16 R64, R8, R14, R68 ;  /* 0x0000000e0840723c */ /* 0x000fe20000041844 */
[----:B------:R-:W-:Y:S01]  /*22b60*/  SHF.R.U32.HI R5, RZ, 0x8, R5 ;  /* 0x00000008ff057819 */ /* 0x000fe20000011605 */
[----:B------:R-:W-:Y:S01]  /*22b70*/  IMAD.MOV.U32 R106, RZ, RZ, R34 ;  /* 0x000000ffff6a7224 */ /* 0x000fe200078e0022 */
[----:B------:R-:W-:Y:S01]  /*22b80*/  LOP3.LUT R4, R4, 0xff, RZ, 0xc0, !PT ;  /* 0x000000ff04047812 */ /* 0x000fe200078ec0ff */
[----:B------:R-:W-:Y:S01]  /*22b90*/  IMAD.MOV.U32 R93, RZ, RZ, R24 ;  /* 0x000000ffff5d7224 */ /* 0x000fe200078e0018 */
[----:B------:R-:W-:Y:S01]  /*22ba0*/  PRMT R5, R6, 0x5410, R5 ;  /* 0x0000541006057816 */ /* 0x000fe20000000005 */
[----:B------:R-:W1:Y:S01]  /*22bb0*/  LDSM.16.MT88.4 R28, [R46+0xc00] ;  /* 0x000c00002e1c783b */ /* 0x000e620000004200 */
[----:B------:R-:W-:-:S02]  /*22bc0*/  LOP3.LUT R7, R7, 0xff, RZ, 0xc0, !PT ;  /* 0x000000ff07077812 */ /* 0x000fc400078ec0ff */
[----:B------:R-:W-:Y:S02]  /*22bd0*/  PRMT R6, R4, 0x5410, R12 ;  /* 0x0000541004067816 */ /* 0x000fe4000000000c */
[----:B------:R-:W-:Y:S01]  /*22be0*/  HSET2.LE.AND R4, R5, R0, PT ;  /* 0x0000000005047233 */ /* 0x000fe20003803000 */
[----:B------:R-:W-:Y:S01]  /*22bf0*/  IMAD.MOV.U32 R5, RZ, RZ, R132 ;  /* 0x000000ffff057224 */ /* 0x000fe200078e0084 */
[----:B------:R-:W-:Y:S01]  /*22c00*/  PRMT R7, R7, 0x5410, R16 ;  /* 0x0000541007077816 */ /* 0x000fe20000000010 */
[----:B------:R-:W-:-:S03]  /*22c10*/  IMAD.MOV.U32 R12, RZ, RZ, R126 ;  /* 0x000000ffff0c7224 */ /* 0x000fc600078e007e */
[----:B------:R-:W-:Y:S02]  /*22c20*/  LOP3.LUT R4, R5, R4, RZ, 0xc0, !PT ;  /* 0x0000000405047212 */ /* 0x000fe400078ec0ff */
[--C-:B------:R-:W-:Y:S02]  /*22c30*/  HSET2.LE.AND R5, R6, R0.reuse, PT ;  /* 0x0000000006057233 */ /* 0x100fe40003803000 */
[----:B------:R-:W-:Y:S02]  /*22c40*/  HSET2.LE.AND R6, R7, R0, PT ;  /* 0x0000000007067233 */ /* 0x000fe40003803000 */
[----:B------:R-:W-:Y:S01]  /*22c50*/  LOP3.LUT R7, R13, 0xff00ff, RZ, 0xc0, !PT ;  /* 0x00ff00ff0d077812 */ /* 0x000fe200078ec0ff */
[----:B------:R-:W-:Y:S02]  /*22c60*/  HMMA.16816.F32.BF16 R68, R8, R20, R96 ;  /* 0x000000140844723c */ /* 0x000fe40000041860 */
[----:B------:R-:W-:Y:S02]  /*22c70*/  LOP3.LUT R6, R12, R6, RZ, 0xc0, !PT ;  /* 0x000000060c067212 */ /* 0x000fe400078ec0ff */
[----:B------:R-:W-:-:S02]  /*22c80*/  LOP3.LUT R12, R75, 0xffff, RZ, 0xc0, !PT ;  /* 0x0000ffff4b0c7812 */ /* 0x000fc400078ec0ff */
[----:B------:R-:W-:Y:S02]  /*22c90*/  HSET2.LE.AND R7, R7, R0, PT ;  /* 0x0000000007077233 */ /* 0x000fe40003803000 */
[----:B------:R-:W-:Y:S01]  /*22ca0*/  HMMA.16816.F32.BF16 R76, R8, R22, R100 ;  /* 0x00000016084c723c */ /* 0x000fe20000041864 */
[----:B------:R-:W-:Y:S01]  /*22cb0*/  IMAD.MOV.U32 R8, RZ, RZ, R127 ;  /* 0x000000ffff087224 */ /* 0x000fe200078e007f */
[C---:B------:R-:W-:Y:S01]  /*22cc0*/  LOP3.LUT R10, R75.reuse, 0xff, RZ, 0xc0, !PT ;  /* 0x000000ff4b0a7812 */ /* 0x040fe200078ec0ff */
[----:B------:R-:W-:Y:S01]  /*22cd0*/  IMAD.MOV.U32 R14, RZ, RZ, R129 ;  /* 0x000000ffff0e7224 */ /* 0x000fe200078e0081 */
[----:B------:R-:W-:Y:S01]  /*22ce0*/  SHF.R.U32.HI R9, RZ, 0x8, R12 ;  /* 0x00000008ff097819 */ /* 0x000fe2000001160c */
[----:B------:R-:W-:Y:S01]  /*22cf0*/  LDSM.16.MT88.4 R20, [R128+0x5000] ;  /* 0x005000008014783b */ /* 0x000fe20000004200 */
[----:B------:R-:W-:Y:S02]  /*22d00*/  LOP3.LUT R7, R8, R7, RZ, 0xc0, !PT ;  /* 0x0000000708077212 */ /* 0x000fe400078ec0ff */
[----:B------:R-:W-:-:S02]  /*22d10*/  PRMT R8, R75, 0x7632, R8 ;  /* 0x000076324b087816 */ /* 0x000fc40000000008 */
[----:B------:R-:W-:Y:S02]  /*22d20*/  PRMT R96, R10, 0x5410, R9 ;  /* 0x000054100a607816 */ /* 0x000fe40000000009 */
[C---:B------:R-:W-:Y:S02]  /*22d30*/  LOP3.LUT R9, R95.reuse, 0xffff, RZ, 0xc0, !PT ;  /* 0x0000ffff5f097812 */ /* 0x040fe400078ec0ff */
[----:B------:R-:W-:Y:S02]  /*22d40*/  SHF.R.U32.HI R13, RZ, 0x18, R75 ;  /* 0x00000018ff0d7819 */ /* 0x000fe4000001164b */
[----:B------:R-:W-:Y:S02]  /*22d50*/  LOP3.LUT R10, R8, 0xff, RZ, 0xc0, !PT ;  /* 0x000000ff080a7812 */ /* 0x000fe400078ec0ff */
[C---:B------:R-:W-:Y:S02]  /*22d60*/  PRMT R8, R95.reuse, 0x7632, R8 ;  /* 0x000076325f087816 */ /* 0x040fe40000000008 */
[----:B------:R-:W-:-:S02]  /*22d70*/  LOP3.LUT R12, R95, 0xff, RZ, 0xc0, !PT ;  /* 0x000000ff5f0c7812 */ /* 0x000fc400078ec0ff */
[----:B------:R-:W-:Y:S02]  /*22d80*/  SHF.R.U32.HI R9, RZ, 0x8, R9 ;  /* 0x00000008ff097819 */ /* 0x000fe40000011609 */
[----:B------:R-:W-:Y:S02]  /*22d90*/  LOP3.LUT R11, R81, 0xff, RZ, 0xc0, !PT ;  /* 0x000000ff510b7812 */ /* 0x000fe400078ec0ff */
[----:B------:R-:W-:Y:S02]  /*22da0*/  PRMT R15, R73, 0x5410, R80 ;  /* 0x00005410490f7816 */ /* 0x000fe40000000050 */
[----:B------:R-:W-:Y:S02]  /*22db0*/  LOP3.LUT R5, R14, R5, RZ, 0xc0, !PT ;  /* 0x000000050e057212 */ /* 0x000fe400078ec0ff */
[----:B------:R-:W-:Y:S02]  /*22dc0*/  PRMT R38, R10, 0x5410, R13 ;  /* 0x000054100a267816 */ /* 0x000fe4000000000d */
[----:B------:R-:W-:-:S02]  /*22dd0*/  SHF.R.U32.HI R14, RZ, 0x18, R95 ;  /* 0x00000018ff0e7819 */ /* 0x000fc4000001165f */
[----:B------:R-:W-:Y:S02]  /*22de0*/  LOP3.LUT R8, R8, 0xff, RZ, 0xc0, !PT ;  /* 0x000000ff08087812 */ /* 0x000fe400078ec0ff */
[----:B------:R-:W-:Y:S02]  /*22df0*/  PRMT R10, R12, 0x5410, R9 ;  /* 0x000054100c0a7816 */ /* 0x000fe40000000009 */
[----:B------:R-:W-:Y:S02]  /*22e00*/  PRMT R13, R11, 0x5410, R82 ;  /* 0x000054100b0d7816 */ /* 0x000fe40000000052 */
[----:B------:R-:W-:Y:S02]  /*22e10*/  LOP3.LUT R11, R15, 0xff00ff, RZ, 0xc0, !PT ;  /* 0x00ff00ff0f0b7812 */ /* 0x000fe400078ec0ff */
[----:B------:R-:W-:Y:S02]  /*22e20*/  PRMT R9, R8, 0x5410, R14 ;  /* 0x0000541008097816 */ /* 0x000fe4000000000e */
[----:B------:R-:W-:-:S02]  /*22e30*/  HSET2.LE.AND R8, R10, R0, PT ;  /* 0x000000000a087233 */ /* 0x000fc40003803000 */
[--C-:B------:R-:W-:Y:S02]  /*22e40*/  HSET2.LE.AND R10, R13, R0.reuse, PT ;  /* 0x000000000d0a7233 */ /* 0x100fe40003803000 */
[----:B------:R-:W-:-:S03]  /*22e50*/  HSET2.LE.AND R11, R11, R0, PT ;  /* 0x000000000b0b7233 */ /* 0x000fc60003803000 */
[----:B------:R-:W-:Y:S02]  /*22e60*/  LOP3.LUT R10, R251, R10, RZ, 0xc0, !PT ;  /* 0x0000000afb0a7212 */ /* 0x000fe400078ec0ff */
[----:B------:R-:W2:Y:S01]  /*22e70*/  LDL.LU R251, [R1+0x408] ;  /* 0x0004080001fb7983 */ /* 0x000ea20000300800 */
[----:B------:R-:W-:-:S03]  /*22e80*/  LOP3.LUT R11, R252, R11, RZ, 0xc0, !PT ;  /* 0x0000000bfc0b7212 */ /* 0x000fc600078ec0ff */
[----:B------:R-:W2:Y:S01]  /*22e90*/  LDL.LU R252, [R1+0x404] ;  /* 0x0004040001fc7983 */ /* 0x000ea20000300800 */
[----:B------:R-:W-:Y:S02]  /*22ea0*/  HSET2.LE.AND R9, R9, R0, PT ;  /* 0x0000000009097233 */ /* 0x000fe40003803000 */
[----:B---3--:R-:W-:Y:S02]  /*22eb0*/  LOP3.LUT R8, R151, R8, RZ, 0xc0, !PT ;  /* 0x0000000897087212 */ /* 0x008fe400078ec0ff */
[----:B------:R-:W3:Y:S01]  /*22ec0*/  LDL.LU R151, [R1+0x8] ;  /* 0x0000080001977983 */ /* 0x000ee20000300800 */
[----:B----4-:R-:W-:-:S03]  /*22ed0*/  LOP3.LUT R9, R159, R9, RZ, 0xc0, !PT ;  /* 0x000000099f097212 */ /* 0x010fc600078ec0ff */
[----:B------:R-:W4:Y:S04]  /*22ee0*/  LDL.LU R159, [R1] ;  /* 0x00000000019f7983 */ /* 0x000f280000300800 */
[----:B--2---:R-:W-:Y:S04]  /*22ef0*/  STG.E.U16 desc[UR22][R152.64+-0xee], R251 ;  /* 0xffff12fb98007986 */ /* 0x004fe8000c101516 */
[----:B------:R-:W-:Y:S04]  /*22f00*/  STG.E.U16 desc[UR22][R152.64+-0xf0], R252 ;  /* 0xffff10fc98007986 */ /* 0x000fe8000c101516 */
[----:B------:R2:W-:Y:S04]  /*22f10*/  STG.E.U16 desc[UR22][R182.64+-0xf0], R250 ;  /* 0xffff10fab6007986 */ /* 0x0005e8000c101516 */
[----:B------:R1:W-:Y:S04]  /*22f20*/  STG.E.U16 desc[UR22][R182.64+-0xee], R249 ;  /* 0xffff12f9b6007986 */ /* 0x0003e8000c101516 */
[----:B------:R1:W-:Y:S04]  /*22f30*/  STG.E.U16 desc[UR22][R2.64+-0xf0], R248 ;  /* 0xffff10f802007986 */ /* 0x0003e8000c101516 */
[----:B--2---:R-:W2:Y:S04]  /*22f40*/  LDL.LU R250, [R1+0x400] ;  /* 0x0004000001fa7983 */ /* 0x004ea80000300800 */
[----:B-1----:R-:W2:Y:S04]  /*22f50*/  LDL.LU.64 R182, [R1+0x3f8] ;  /* 0x0003f80001b67983 */ /* 0x002ea80000300a00 */
[----:B------:R-:W2:Y:S04]  /*22f60*/  LDL.LU R249, [R1+0x3f0] ;  /* 0x0003f00001f97983 */ /* 0x000ea80000300800 */
[----:B------:R-:W2:Y:S01]  /*22f70*/  LDL.LU R248, [R1+0x3ec] ;  /* 0x0003ec0001f87983 */ /* 0x000ea20000300800 */
[----:B------:R-:W-:-:S02]  /*22f80*/  PRMT R108, R34, 0x7771, RZ ;  /* 0x00007771226c7816 */ /* 0x000fc400000000ff */
[C---:B------:R-:W-:Y:S02]  /*22f90*/  PRMT R18, R34.reuse, 0x7773, RZ ;  /* 0x0000777322127816 */ /* 0x040fe400000000ff */
[----:B------:R-:W-:Y:S02]  /*22fa0*/  PRMT R17, R34, 0x7772, RZ ;  /* 0x0000777222117816 */ /* 0x000fe400000000ff */
[C---:B------:R-:W-:Y:S02]  /*22fb0*/  PRMT R105, R24.reuse, 0x7771, RZ ;  /* 0x0000777118697816 */ /* 0x040fe400000000ff */
[C---:B------:R-:W-:Y:S02]  /*22fc0*/  PRMT R34, R24.reuse, 0x7773, RZ ;  /* 0x0000777318227816 */ /* 0x040fe400000000ff */
[----:B------:R-:W-:Y:S02]  /*22fd0*/  PRMT R19, R24, 0x7772, RZ ;  /* 0x0000777218137816 */ /* 0x000fe400000000ff */
[----:B------:R-:W1:Y:S01]  /*22fe0*/  LDSM.16.MT88.4 R24, [R128+0x4c00] ;  /* 0x004c00008018783b */ /* 0x000e620000004200 */
[----:B------:R-:W-:Y:S01]  /*22ff0*/  PRMT R100, R35, 0x5410, R72 ;  /* 0x0000541023647816 */ /* 0x000fe20000000048 */
[----:B------:R-:W-:Y:S01]  /*23000*/  HMMA.16816.F32.BF16 R80, R4, R28, R56 ;  /* 0x0000001c0450723c */ /* 0x000fe20000041838 */
[----:B------:R-:W-:-:S02]  /*23010*/  PRMT R107, R74, 0x5410, R107 ;  /* 0x000054104a6b7816 */ /* 0x000fc4000000006b */
[----:B------:R-:W-:-:S05]  /*23020*/  PRMT R12, R37, 0x7632, R12 ;  /* 0x00007632250c7816 */ /* 0x000fca000000000c */
[C---:B------:R-:W-:Y:S01]  /*23030*/  HMMA.16816.F32.BF16 R72, R4.reuse, R30, R48 ;  /* 0x0000001e0448723c */ /* 0x040fe20000041830 */
[----:B------:R-:W-:Y:S02]  /*23040*/  PRMT R95, R17, 0x5410, R18 ;  /* 0x00005410115f7816 */ /* 0x000fe40000000012 */
[----:B------:R-:W-:Y:S02]  /*23050*/  SHF.R.U32.HI R15, RZ, 0x18, R47 ;  /* 0x00000018ff0f7819 */ /* 0x000fe4000001162f */
[----:B------:R-:W-:Y:S02]  /*23060*/  LOP3.LUT R14, R37, 0xff, RZ, 0xc0, !PT ;  /* 0x000000ff250e7812 */ /* 0x000fe400078ec0ff */
[C---:B------:R-:W-:Y:S01]  /*23070*/  LOP3.LUT R16, R47.reuse, 0xff, RZ, 0xc0, !PT ;  /* 0x000000ff2f107812 */ /* 0x040fe200078ec0ff */
[C---:B-1----:R-:W-:Y:S08]  /*23080*/  HMMA.16816.F32.BF16 R84, R4.reuse, R24, R40 ;  /* 0x000000180454723c */ /* 0x042ff00000041828 */
[----:B------:R-:W-:Y:S01]  /*23090*/  HMMA.16816.F32.BF16 R88, R4, R26, R52 ;  /* 0x0000001a0458723c */ /* 0x000fe20000041834 */
[----:B------:R-:W-:-:S02]  /*230a0*/  LOP3.LUT R5, R47, 0xffff, RZ, 0xc0, !PT ;  /* 0x0000ffff2f057812 */ /* 0x000fc400078ec0ff */
[----:B------:R-:W-:Y:S02]  /*230b0*/  PRMT R4, R47, 0x7632, R4 ;  /* 0x000076322f047816 */ /* 0x000fe40000000004 */
[----:B------:R-:W-:Y:S02]  /*230c0*/  SHF.R.U32.HI R13, RZ, 0x8, R5 ;  /* 0x00000008ff0d7819 */ /* 0x000fe40000011605 */
[----:B------:R-:W-:Y:S02]  /*230d0*/  LOP3.LUT R7, R4, 0xff, RZ, 0xc0, !PT ;  /* 0x000000ff04077812 */ /* 0x000fe400078ec0ff */
[----:B------:R-:W-:Y:S02]  /*230e0*/  SHF.R.U32.HI R4, RZ, 0x18, R37 ;  /* 0x00000018ff047819 */ /* 0x000fe40000011625 */
[----:B------:R-:W-:Y:S02]  /*230f0*/  LOP3.LUT R5, R12, 0xff, RZ, 0xc0, !PT ;  /* 0x000000ff0c057812 */ /* 0x000fe400078ec0ff */
[----:B------:R-:W-:-:S02]  /*23100*/  LOP3.LUT R6, R37, 0xffff, RZ, 0xc0, !PT ;  /* 0x0000ffff25067812 */ /* 0x000fc400078ec0ff */
[----:B------:R-:W-:Y:S02]  /*23110*/  PRMT R17, R5, 0x5410, R4 ;  /* 0x0000541005117816 */ /* 0x000fe40000000004 */
[C---:B------:R-:W-:Y:S02]  /*23120*/  LOP3.LUT R5, R32.reuse, 0xffff, RZ, 0xc0, !PT ;  /* 0x0000ffff20057812 */ /* 0x040fe400078ec0ff */
[----:B------:R-:W-:Y:S02]  /*23130*/  SHF.R.U32.HI R6, RZ, 0x8, R6 ;  /* 0x00000008ff067819 */ /* 0x000fe40000011606 */
[----:B------:R-:W-:Y:S02]  /*23140*/  PRMT R4, R32, 0x7632, R4 ;  /* 0x0000763220047816 */ /* 0x000fe40000000004 */
[----:B------:R-:W-:Y:S02]  /*23150*/  PRMT R102, R7, 0x5410, R15 ;  /* 0x0000541007667816 */ /* 0x000fe4000000000f */
[----:B------:R-:W-:-:S02]  /*23160*/  SHF.R.U32.HI R7, RZ, 0x8, R5 ;  /* 0x00000008ff077819 */ /* 0x000fc40000011605 */
[----:B------:R-:W-:Y:S02]  /*23170*/  LOP3.LUT R5, R109, 0xff, RZ, 0xc0, !PT ;  /* 0x000000ff6d057812 */ /* 0x000fe400078ec0ff */
[----:B------:R-:W-:Y:S02]  /*23180*/  PRMT R18, R14, 0x5410, R6 ;  /* 0x000054100e127816 */ /* 0x000fe40000000006 */
[----:B------:R-:W-:Y:S02]  /*23190*/  SHF.R.U32.HI R12, RZ, 0x18, R32 ;  /* 0x00000018ff0c7819 */ /* 0x000fe40000011620 */
[----:B------:R-:W-:Y:S02]  /*231a0*/  LOP3.LUT R4, R4, 0xff, RZ, 0xc0, !PT ;  /* 0x000000ff04047812 */ /* 0x000fe400078ec0ff */
[----:B------:R-:W-:Y:S02]  /*231b0*/  LOP3.LUT R6, R111, 0xff, RZ, 0xc0, !PT ;  /* 0x000000ff6f067812 */ /* 0x000fe400078ec0ff */
[----:B------:R-:W-:-:S02]  /*231c0*/  PRMT R101, R16, 0x5410, R13 ;  /* 0x0000541010657816 */ /* 0x000fc4000000000d */
[----:B------:R-:W-:Y:S02]  /*231d0*/  LOP3.LUT R13, R32, 0xff, RZ, 0xc0, !PT ;  /* 0x000000ff200d7812 */ /* 0x000fe400078ec0ff */
[----:B------:R-:W-:Y:S02]  /*231e0*/  PRMT R110, R5, 0x5410, R110 ;  /* 0x00005410056e7816 */ /* 0x000fe4000000006e */
[----:B------:R-:W-:Y:S02]  /*231f0*/  PRMT R98, R4, 0x5410, R12 ;  /* 0x0000541004627816 */ /* 0x000fe4000000000c */
[----:B------:R-:W-:Y:S02]  /*23200*/  LOP3.LUT R5, R92, 0xffff, RZ, 0xc0, !PT ;  /* 0x0000ffff5c057812 */ /* 0x000fe400078ec0ff */
[----:B------:R-:W-:Y:S02]  /*23210*/  PRMT R97, R6, 0x5410, R112 ;  /* 0x0000541006617816 */ /* 0x000fe40000000070 */
[----:B------:R-:W-:-:S02]  /*23220*/  PRMT R4, R92, 0x7632, R4 ;  /* 0x000076325c047816 */ /* 0x000fc40000000004 */
[----:B------:R-:W-:Y:S02]  /*23230*/  LOP3.LUT R6, R94, 0xffff, RZ, 0xc0, !PT ;  /* 0x0000ffff5e067812 */ /* 0x000fe400078ec0ff */
[----:B------:R-:W-:Y:S02]  /*23240*/  PRMT R99, R13, 0x5410, R7 ;  /* 0x000054100d637816 */ /* 0x000fe40000000007 */
[----:B------:R-:W-:Y:S02]  /*23250*/  SHF.R.U32.HI R7, RZ, 0x8, R5 ;  /* 0x00000008ff077819 */ /* 0x000fe40000011605 */
[----:B------:R-:W-:Y:S02]  /*23260*/  LOP3.LUT R14, R92, 0xff, RZ, 0xc0, !PT ;  /* 0x000000ff5c0e7812 */ /* 0x000fe400078ec0ff */
[----:B------:R-:W-:Y:S02]  /*23270*/  LOP3.LUT R5, R4, 0xff, RZ, 0xc0, !PT ;  /* 0x000000ff04057812 */ /* 0x000fe400078ec0ff */
[----:B------:R-:W-:-:S02]  /*23280*/  SHF.R.U32.HI R13, RZ, 0x18, R92 ;  /* 0x00000018ff0d7819 */ /* 0x000fc4000001165c */
[----:B------:R-:W-:Y:S02]  /*23290*/  LOP3.LUT R12, R94, 0xff, RZ, 0xc0, !PT ;  /* 0x000000ff5e0c7812 */ /* 0x000fe400078ec0ff */
[----:B------:R-:W-:Y:S02]  /*232a0*/  SHF.R.U32.HI R4, RZ, 0x8, R6 ;  /* 0x00000008ff047819 */ /* 0x000fe40000011606 */
[----:B------:R-:W-:Y:S02]  /*232b0*/  LOP3.LUT R15, R93, 0xff, RZ, 0xc0, !PT ;  /* 0x000000ff5d0f7812 */ /* 0x000fe400078ec0ff */
[----:B------:R-:W-:Y:S02]  /*232c0*/  LOP3.LUT R16, R106, 0xff, RZ, 0xc0, !PT ;  /* 0x000000ff6a107812 */ /* 0x000fe400078ec0ff */
[----:B------:R-:W-:Y:S02]  /*232d0*/  PRMT R93, R14, 0x5410, R7 ;  /* 0x000054100e5d7816 */ /* 0x000fe40000000007 */
[----:B------:R-:W-:Y:S01]  /*232e0*/  PRMT R92, R5, 0x5410, R13 ;  /* 0x00005410055c7816 */ /* 0x000fe2000000000d */
[----:B------:R-:W-:Y:S01]  /*232f0*/  IMAD.MOV.U32 R13, RZ, RZ, R133 ;  /* 0x000000ffff0d7224 */ /* 0x000fe200078e0085 */
[----:B------:R-:W-:-:S02]  /*23300*/  PRMT R106, R12, 0x5410, R4 ;  /* 0x000054100c6a7816 */ /* 0x000fc40000000004 */
[----:B------:R-:W-:Y:S02]  /*23310*/  LOP3.LUT R7, R131, 0xff00ff, RZ, 0xc0, !PT ;  /* 0x00ff00ff83077812 */ /* 0x000fe400078ec0ff */
[--C-:B------:R-:W-:Y:S01]  /*23320*/  HSET2.LE.AND R4, R18, R0.reuse, PT ;  /* 0x0000000012047233 */ /* 0x100fe20003803000 */
[C---:B------:R-:W-:Y:S01]  /*23330*/  HMMA.16816.F32.BF16 R40, R8.reuse, R24, R60 ;  /* 0x000000180828723c */ /* 0x040fe2000004183c */
[----:B------:R-:W-:Y:S01]  /*23340*/  IMAD.MOV.U32 R14, RZ, RZ, R168 ;  /* 0x000000ffff0e7224 */ /* 0x000fe200078e00a8 */
[--C-:B------:R-:W-:Y:S01]  /*23350*/  HSET2.LE.AND R5, R17, R0.reuse, PT ;  /* 0x0000000011057233 */ /* 0x100fe20003803000 */
[----:B------:R-:W-:Y:S01]  /*23360*/  IMAD.MOV.U32 R12, RZ, RZ, R169 ;  /* 0x000000ffff0c7224 */ /* 0x000fe200078e00a9 */
[----:B------:R-:W-:Y:S01]  /*23370*/  PRMT R105, R15, 0x5410, R105 ;  /* 0x000054100f697816 */ /* 0x000fe20000000069 */
[----:B------:R-:W-:Y:S01]  /*23380*/  IMAD.MOV.U32 R15, RZ, RZ, R130 ;  /* 0x000000ffff0f7224 */ /* 0x000fe200078e0082 */
[--C-:B------:R-:W-:Y:S02]  /*23390*/  HSET2.LE.AND R6, R104, R0.reuse, PT ;  /* 0x0000000068067233 */ /* 0x100fe40003803000 */
[----:B------:R-:W-:Y:S01]  /*233a0*/  HMMA.16816.F32.BF16 R64, R8, R26, R64 ;  /* 0x0000001a0840723c */ /* 0x000fe20000041840 */
[----:B------:R-:W-:Y:S01]  /*233b0*/  HSET2.LE.AND R7, R7, R0, PT ;  /* 0x0000000007077233 */ /* 0x000fe20003803000 */
[----:B------:R1:W-:Y:S01]  /*233c0*/  STG.E.U16 desc[UR22][R2.64+-0xee], R243 ;  /* 0xffff12f302007986 */ /* 0x0003e2000c101516 */
[----:B------:R-:W-:-:S02]  /*233d0*/  LOP3.LUT R4, R13, R4, RZ, 0xc0, !PT ;  /* 0x000000040d047212 */ /* 0x000fc400078ec0ff */
[----:B------:R-:W-:Y:S01]  /*233e0*/  PRMT R13, R36, 0x7632, R13 ;  /* 0x00007632240d7816 */ /* 0x000fe2000000000d */
[----:B------:R-:W-:Y:S02]  /*233f0*/  LDSM.16.MT88.4 R24, [R128+0x5400] ;  /* 0x005400008018783b */ /* 0x000fe40000004200 */
[----:B------:R-:W-:Y:S01]  /*23400*/  HMMA.16816.F32.BF16 R60, R8, R28, R68 ;  /* 0x0000001c083c723c */ /* 0x000fe20000041844 */
[----:B------:R-:W-:-:S07]  /*23410*/  LOP3.LUT R5, R14, R5, RZ, 0xc0, !PT ;  /* 0x000000050e057212 */ /* 0x000fce00078ec0ff */
[----:B------:R-:W-:Y:S01]  /*23420*/  HMMA.16816.F32.BF16 R56, R8, R30, R76 ;  /* 0x0000001e0838723c */ /* 0x000fe2000004184c */
[----:B------:R-:W-:Y:S02]  /*23430*/  PRMT R10, R94, 0x7632, R10 ;  /* 0x000076325e0a7816 */ /* 0x000fe4000000000a */
[----:B------:R-:W-:Y:S02]  /*23440*/  LOP3.LUT R6, R15, R6, RZ, 0xc0, !PT ;  /* 0x000000060f067212 */ /* 0x000fe400078ec0ff */
[----:B------:R-:W-:Y:S02]  /*23450*/  LOP3.LUT R7, R12, R7, RZ, 0xc0, !PT ;  /* 0x000000070c077212 */ /* 0x000fe400078ec0ff */
[----:B------:R-:W-:Y:S01]  /*23460*/  PRMT R47, R16, 0x5410, R108 ;  /* 0x00005410102f7816 */ /* 0x000fe2000000006c */
[----:B-1----:R-:W2:Y:S01]  /*23470*/  LDL.LU R243, [R1+0x3e8] ;  /* 0x0003e80001f37983 */ /* 0x002ea20000300800 */
[C---:B------:R-:W-:Y:S02]  /*23480*/  PRMT R8, R39.reuse, 0x7632, R8 ;  /* 0x0000763227087816 */ /* 0x040fe40000000008 */
[----:B------:R-:W-:-:S02]  /*23490*/  LOP3.LUT R9, R39, 0xffff, RZ, 0xc0, !PT ;  /* 0x0000ffff27097812 */ /* 0x000fc400078ec0ff */
[----:B------:R-:W-:Y:S02]  /*234a0*/  PRMT R103, R19, 0x5410, R34 ;  /* 0x0000541013677816 */ /* 0x000fe40000000022 */
[----:B------:R-:W-:Y:S01]  /*234b0*/  SHF.R.U32.HI R17, RZ, 0x18, R39 ;  /* 0x00000018ff117819 */ /* 0x000fe20000011627 */
[----:B------:R-:W1:Y:S01]  /*234c0*/  LDSM.16.MT88.4 R32, [R46+0x1000] ;  /* 0x001000002e20783b */ /* 0x000e620000004200 */
[----:B------:R-:W-:Y:S02]  /*234d0*/  LOP3.LUT R11, R36, 0xffff, RZ, 0xc0, !PT ;  /* 0x0000ffff240b7812 */ /* 0x000fe400078ec0ff */
[----:B------:R-:W-:Y:S02]  /*234e0*/  LOP3.LUT R14, R10, 0xff, RZ, 0xc0, !PT ;  /* 0x000000ff0a0e7812 */ /* 0x000fe400078ec0ff */
[----:B------:R-:W-:Y:S01]  /*234f0*/  LOP3.LUT R18, R39, 0xff, RZ, 0xc0, !PT ;  /* 0x000000ff27127812 */ /* 0x000fe200078ec0ff */
[----:B---3--:R-:W-:Y:S01]  /*23500*/  STG.E.U16 desc[UR22][R44.64+-0xe0], R151 ;  /* 0xffff20972c007986 */ /* 0x008fe2000c101516 */
[----:B------:R-:W-:-:S02]  /*23510*/  LOP3.LUT R10, R8, 0xff, RZ, 0xc0, !PT ;  /* 0x000000ff080a7812 */ /* 0x000fc400078ec0ff */
[----:B------:R-:W-:Y:S01]  /*23520*/  SHF.R.U32.HI R15, RZ, 0x18, R36 ;  /* 0x00000018ff0f7819 */ /* 0x000fe20000011624 */
[----:B----4-:R-:W-:Y:S01]  /*23530*/  STG.E.U16 desc[UR22][R44.64+-0xde], R159 ;  /* 0xffff229f2c007986 */ /* 0x010fe2000c101516 */
[----:B------:R-:W-:Y:S02]  /*23540*/  SHF.R.U32.HI R12, RZ, 0x8, R9 ;  /* 0x00000008ff0c7819 */ /* 0x000fe40000011609 */
[----:B------:R-:W-:Y:S01]  /*23550*/  LOP3.LUT R8, R13, 0xff, RZ, 0xc0, !PT ;  /* 0x000000ff0d087812 */ /* 0x000fe200078ec0ff */
[----:B------:R-:W3:Y:S01]  /*23560*/  LDSM.16.MT88.4 R28, [R46+0x1400] ;  /* 0x001400002e1c783b */ /* 0x000ee20000004200 */
[----:B------:R-:W-:Y:S02]  /*23570*/  LOP3.LUT R16, R36, 0xff, RZ, 0xc0, !PT ;  /* 0x000000ff24107812 */ /* 0x000fe400078ec0ff */
[----:B------:R-:W-:Y:S02]  /*23580*/  SHF.R.U32.HI R9, RZ, 0x8, R11 ;  /* 0x00000008ff097819 */ /* 0x000fe4000001160b */
[----:B------:R-:W-:-:S02]  /*23590*/  PRMT R69, R8, 0x5410, R15 ;  /* 0x0000541008457816 */ /* 0x000fc4000000000f */
[----:B------:R-:W-:Y:S02]  /*235a0*/  PRMT R68, R16, 0x5410, R9 ;  /* 0x0000541010447816 */ /* 0x000fe40000000009 */
[--C-:B------:R-:W-:Y:S02]  /*235b0*/  HSET2.LE.AND R8, R96, R0.reuse, PT ;  /* 0x0000000060087233 */ /* 0x100fe40003803000 */
[----:B------:R-:W-:-:S03]  /*235c0*/  HSET2.LE.AND R9, R38, R0, PT ;  /* 0x0000000026097233 */ /* 0x000fc60003803000 */
[----:B--2---:R-:W-:Y:S02]  /*235d0*/  LOP3.LUT R8, R249, R8, RZ, 0xc0, !PT ;  /* 0x00000008f9087212 */ /* 0x004fe400078ec0ff */
[----:B------:R-:W2:Y:S01]  /*235e0*/  LDL.LU R249, [R1+0x3e4] ;  /* 0x0003e40001f97983 */ /* 0x000ea20000300800 */
[----:B------:R-:W-:-:S03]  /*235f0*/  LOP3.LUT R9, R248, R9, RZ, 0xc0, !PT ;  /* 0x00000009f8097212 */ /* 0x000fc600078ec0ff */
[----:B------:R-:W4:Y:S01]  /*23600*/  LDL.LU R248, [R1+0x3e0] ;  /* 0x0003e00001f87983 */ /* 0x000f220000300800 */
[----:B------:R-:W-:Y:S02]  /*23610*/  SHF.R.U32.HI R19, RZ, 0x18, R94 ;  /* 0x00000018ff137819 */ /* 0x000fe4000001165e */
[----:B------:R-:W-:Y:S02]  /*23620*/  LOP3.LUT R11, R145, 0xff00ff, RZ, 0xc0, !PT ;  /* 0x00ff00ff910b7812 */ /* 0x000fe400078ec0ff */
[----:B------:R-:W-:Y:S01]  /*23630*/  PRMT R13, R10, 0x5410, R17 ;  /* 0x000054100a0d7816 */ /* 0x000fe20000000011 */
[----:B------:R-:W-:Y:S01]  /*23640*/  HMMA.16816.F32.BF16 R52, R4, R20, R84 ;  /* 0x000000140434723c */ /* 0x000fe20000041854 */
[----:B------:R-:W-:Y:S02]  /*23650*/  PRMT R70, R14, 0x5410, R19 ;  /* 0x000054100e467816 */ /* 0x000fe40000000013 */
[----:B------:R-:W-:Y:S02]  /*23660*/  PRMT R12, R18, 0x5410, R12 ;  /* 0x00005410120c7816 */ /* 0x000fe4000000000c */
[----:B------:R-:W-:-:S02]  /*23670*/  HSET2.LE.AND R10, R143, R0, PT ;  /* 0x000000008f0a7233 */ /* 0x000fc40003803000 */
[----:B------:R-:W-:Y:S01]  /*23680*/  HSET2.LE.AND R11, R11, R0, PT ;  /* 0x000000000b0b7233 */ /* 0x000fe20003803000 */
[C---:B------:R-:W-:Y:S02]  /*23690*/  HMMA.16816.F32.BF16 R16, R4.reuse, R22, R88 ;  /* 0x000000160410723c */ /* 0x040fe40000041858 */
[----:B------:R-:W-:Y:S02]  /*236a0*/  LOP3.LUT R10, R250, R10, RZ, 0xc0, !PT ;  /* 0x0000000afa0a7212 */ /* 0x000fe400078ec0ff */
[----:B------:R-:W3:Y:S04]  /*236b0*/  LDL.LU R250, [R1+0x3d4] ;  /* 0x0003d40001fa7983 */ /* 0x000ee80000300800 */
[----:B-1----:R-:W-:Y:S01]  /*236c0*/  HMMA.16816.F32.BF16 R48, R4, R32, R80 ;  /* 0x000000200430723c */ /* 0x002fe20000041850 */
[----:B------:R-:W-:-:S02]  /*236d0*/  LOP3.LUT R11, R247, R11, RZ, 0xc0, !PT ;  /* 0x0000000bf70b7212 */ /* 0x000fc400078ec0ff */
[----:B------:R-:W3:Y:S05]  /*236e0*/  LDL.LU R247, [R1+0x3d0] ;  /* 0x0003d00001f77983 */ /* 0x000eea0000300800 */
[----:B------:R-:W-:Y:S01]  /*236f0*/  HMMA.16816.F32.BF16 R36, R4, R34, R72 ;  /* 0x000000220424723c */ /* 0x000fe20000041848 */
[C---:B------:R-:W-:Y:S01]  /*23700*/  IMAD.WIDE R4, R175.reuse, 0x70, R152 ;  /* 0x00000070af047825 */ /* 0x040fe200078e0298 */
[----:B--2---:R-:W-:Y:S04]  /*23710*/  STG.E.U16 desc[UR22][R152.64+-0xe0], R249 ;  /* 0xffff20f998007986 */ /* 0x004fe8000c101516 */
[----:B----4-:R-:W-:Y:S04]  /*23720*/  STG.E.U16 desc[UR22][R152.64+-0xde], R248 ;  /* 0xffff22f898007986 */ /* 0x010fe8000c101516 */
[----:B------:R1:W-:Y:S04]  /*23730*/  STG.E.U16 desc[UR22][R4.64+-0xe0], R244 ;  /* 0xffff20f404007986 */ /* 0x0003e8000c101516 */
[----:B-1----:R-:W2:Y:S01]  /*23740*/  LDL.LU R244, [R1+0x3cc] ;  /* 0x0003cc0001f47983 */ /* 0x002ea20000300800 */
[----:B------:R-:W-:-:S03]  /*23750*/  IMAD.WIDE R6, R175, -0x70, R4 ;  /* 0xffffff90af067825 */ /* 0x000fc600078e0204 */
[----:B------:R1:W-:Y:S04]  /*23760*/  STG.E.U16 desc[UR22][R4.64+-0xde], R236 ;  /* 0xffff22ec04007986 */ /* 0x0003e8000c101516 */
[----:B------:R4:W-:Y:S04]  /*23770*/  STG.E.U16 desc[UR22][R2.64+-0xe0], R239 ;  /* 0xffff20ef02007986 */ /* 0x0009e8000c101516 */
[----:B------:R4:W-:Y:S04]  /*23780*/  STG.E.U16 desc[UR22][R2.64+-0xde], R240 ;  /* 0xffff22f002007986 */ /* 0x0009e8000c101516 */
[----:B---3--:R-:W-:Y:S04]  /*23790*/  STG.E.U16 desc[UR22][R44.64+-0xd0], R247 ;  /* 0xffff30f72c007986 */ /* 0x008fe8000c101516 */
[----:B------:R-:W-:Y:S04]  /*237a0*/  STG.E.U16 desc[UR22][R44.64+-0xce], R250 ;  /* 0xffff32fa2c007986 */ /* 0x000fe8000c101516 */
[----:B------:R-:W-:Y:S01]  /*237b0*/  STG.E.U16 desc[UR22][R6.64+-0xce], R243 ;  /* 0xffff32f306007986 */ /* 0x000fe2000c101516 */
[----:B-1----:R-:W-:-:S03]  /*237c0*/  IMAD.WIDE R4, R175, 0x70, R6 ;  /* 0x00000070af047825 */ /* 0x002fc600078e0206 */
[----:B------:R-:W3:Y:S04]  /*237d0*/  LDL.LU R236, [R1+0x3c8] ;  /* 0x0003c80001ec7983 */ /* 0x000ee80000300800 */
[----:B----4-:R-:W4:Y:S04]  /*237e0*/  LDL.LU R239, [R1+0x3c4] ;  /* 0x0003c40001ef7983 */ /* 0x010f280000300800 */
[----:B------:R-:W3:Y:S04]  /*237f0*/  LDL.LU R240, [R1+0x3c0] ;  /* 0x0003c00001f07983 */ /* 0x000ee80000300800 */
[----:B--2---:R-:W-:Y:S04]  /*23800*/  STG.E.U16 desc[UR22][R6.64+-0xd0], R244 ;  /* 0xffff30f406007986 */ /* 0x004fe8000c101516 */
[----:B------:R1:W-:Y:S04]  /*23810*/  STG.E.U16 desc[UR22][R4.64+-0xd0], R242 ;  /* 0xffff30f204007986 */ /* 0x0003e8000c101516 */
[----:B------:R2:W-:Y:S04]  /*23820*/  STG.E.U16 desc[UR22][R4.64+-0xce], R245 ;  /* 0xffff32f504007986 */ /* 0x0005e8000c101516 */
[----:B------:R4:W-:Y:S04]  /*23830*/  STG.E.U16 desc[UR22][R2.64+-0xd0], R246 ;  /* 0xffff30f602007986 */ /* 0x0009e8000c101516 */
[----:B-1----:R-:W3:Y:S04]  /*23840*/  LDL.LU R242, [R1+0x3bc] ;  /* 0x0003bc0001f27983 */ /* 0x002ee80000300800 */
[----:B--2---:R-:W2:Y:S04]  /*23850*/  LDL.LU R245, [R1+0x3b8] ;  /* 0x0003b80001f57983 */ /* 0x004ea80000300800 */
[----:B----4-:R-:W4:Y:S01]  /*23860*/  LDL.LU R246, [R1+0x3b4] ;  /* 0x0003b40001f67983 */ /* 0x010f220000300800 */
[----:B------:R-:W-:-:S05]  /*23870*/  LOP3.LUT R6, R95, 0xff00ff, RZ, 0xc0, !PT ;  /* 0x00ff00ff5f067812 */ /* 0x000fca00078ec0ff */
[--C-:B------:R-:W-:Y:S01]  /*23880*/  HSET2.LE.AND R15, R6, R0.reuse, PT ;  /* 0x00000000060f7233 */ /* 0x100fe20003803000 */
[C---:B------:R-:W-:Y:S01]  /*23890*/  IMAD.WIDE R6, R175.reuse, -0x70, R4 ;  /* 0xffffff90af067825 */ /* 0x040fe200078e0204 */
[----:B------:R1:W-:Y:S03]  /*238a0*/  STG.E.U16 desc[UR22][R2.64+-0xce], R238 ;  /* 0xffff32ee02007986 */ /* 0x0003e6000c101516 */
[C---:B------:R-:W-:Y:S01]  /*238b0*/  IMAD.WIDE R4, R175.reuse, 0x70, R6 ;  /* 0x00000070af047825 */ /* 0x040fe200078e0206 */
[----:B-1----:R-:W3:Y:S04]  /*238c0*/  LDL.LU R238, [R1+0x3b0] ;  /* 0x0003b00001ee7983 */ /* 0x002ee80000300800 */
[----:B--2---:R-:W-:Y:S04]  /*238d0*/  STG.E.U16 desc[UR22][R44.64+-0xbe], R245 ;  /* 0xffff42f52c007986 */ /* 0x004fe8000c101516 */
[----:B----4-:R-:W-:Y:S04]  /*238e0*/  STG.E.U16 desc[UR22][R44.64+-0xc0], R246 ;  /* 0xffff40f62c007986 */ /* 0x010fe8000c101516 */
[----:B---3--:R-:W-:Y:S04]  /*238f0*/  STG.E.U16 desc[UR22][R6.64+-0xc0], R242 ;  /* 0xffff40f206007986 */ /* 0x008fe8000c101516 */
[----:B------:R-:W-:Y:S04]  /*23900*/  STG.E.U16 desc[UR22][R6.64+-0xbe], R240 ;  /* 0xffff42f006007986 */ /* 0x000fe8000c101516 */
[----:B------:R1:W-:Y:S04]  /*23910*/  STG.E.U16 desc[UR22][R4.64+-0xc0], R237 ;  /* 0xffff40ed04007986 */ /* 0x0003e8000c101516 */
[----:B-1----:R-:W2:Y:S01]  /*23920*/  LDL.LU R237, [R1+0x3ac] ;  /* 0x0003ac0001ed7983 */ /* 0x002ea20000300800 */
[----:B------:R-:W-:Y:S01]  /*23930*/  HMMA.16816.F32.BF16 R40, R8, R20, R40 ;  /* 0x000000140828723c */ /* 0x000fe20000041828 */
[----:B------:R-:W-:Y:S01]  /*23940*/  IMAD.MOV.U32 R20, RZ, RZ, R138 ;  /* 0x000000ffff147224 */ /* 0x000fe200078e008a */
[--C-:B------:R-:W-:Y:S01]  /*23950*/  HSET2.LE.AND R12, R12, R0.reuse, PT ;  /* 0x000000000c0c7233 */ /* 0x100fe20003803000 */
[----:B------:R-:W-:Y:S01]  /*23960*/  IMAD.MOV.U32 R21, RZ, RZ, R170 ;  /* 0x000000ffff157224 */ /* 0x000fe200078e00aa */
[--C-:B------:R-:W-:Y:S01]  /*23970*/  HSET2.LE.AND R13, R13, R0.reuse, PT ;  /* 0x000000000d0d7233 */ /* 0x100fe20003803000 */
[----:B------:R-:W-:Y:S01]  /*23980*/  IMAD.WIDE R6, R175, -0x70, R4 ;  /* 0xffffff90af067825 */ /* 0x000fe200078e0204 */
[----:B------:R-:W-:-:S02]  /*23990*/  HSET2.LE.AND R14, R47, R0, PT ;  /* 0x000000002f0e7233 */ /* 0x000fc40003803000 */
[----:B------:R-:W-:Y:S01]  /*239a0*/  HMMA.16816.F32.BF16 R64, R8, R22, R64 ;  /* 0x000000160840723c */ /* 0x000fe20000041840 */
[----:B------:R-:W-:Y:S02]  /*239b0*/  IMAD.MOV.U32 R22, RZ, RZ, R135 ;  /* 0x000000ffff167224 */ /* 0x000fe400078e0087 */
[----:B------:R-:W-:Y:S01]  /*239c0*/  IMAD.MOV.U32 R23, RZ, RZ, R134 ;  /* 0x000000ffff177224 */ /* 0x000fe200078e0086 */
[----:B------:R-:W-:Y:S01]  /*239d0*/  LOP3.LUT R12, R20, R12, RZ, 0xc0, !PT ;  /* 0x0000000c140c7212 */ /* 0x000fe200078ec0ff */
[----:B------:R1:W-:Y:S01]  /*239e0*/  STG.E.U16 desc[UR22][R4.64+-0xbe], R212 ;  /* 0xffff42d404007986 */ /* 0x0003e2000c101516 */
[----:B------:R-:W-:Y:S02]  /*239f0*/  LOP3.LUT R13, R21, R13, RZ, 0xc0, !PT ;  /* 0x0000000d150d7212 */ /* 0x000fe400078ec0ff */
[----:B------:R-:W-:Y:S01]  /*23a00*/  LOP3.LUT R14, R22, R14, RZ, 0xc0, !PT ;  /* 0x0000000e160e7212 */ /* 0x000fe200078ec0ff */
[----:B------:R3:W-:Y:S01]  /*23a10*/  STG.E.U16 desc[UR22][R2.64+-0xc0], R228 ;  /* 0xffff40e402007986 */ /* 0x0007e2000c101516 */
[----:B------:R-:W-:-:S03]  /*23a20*/  LOP3.LUT R15, R23, R15, RZ, 0xc0, !PT ;  /* 0x0000000f170f7212 */ /* 0x000fc600078ec0ff */
[----:B------:R4:W-:Y:S04]  /*23a30*/  STG.E.U16 desc[UR22][R2.64+-0xbe], R231 ;  /* 0xffff42e702007986 */ /* 0x0009e8000c101516 */
[----:B------:R-:W-:Y:S04]  /*23a40*/  STG.E.U16 desc[UR22][R44.64+-0xb0], R238 ;  /* 0xffff50ee2c007986 */ /* 0x000fe8000c101516 */
[----:B------:R-:W-:Y:S04]  /*23a50*/  STG.E.U16 desc[UR22][R44.64+-0xae], R239 ;  /* 0xffff52ef2c007986 */ /* 0x000fe8000c101516 */
[----:B------:R-:W-:Y:S01]  /*23a60*/  STG.E.U16 desc[UR22][R6.64+-0xae], R236 ;  /* 0xffff52ec06007986 */ /* 0x000fe2000c101516 */
[----:B------:R-:W-:Y:S03]  /*23a70*/  HMMA.16816.F32.BF16 R148, R12, R24, R52 ;  /* 0x000000180c94723c */ /* 0x000fe60000041834 */
[----:B------:R-:W2:Y:S01]  /*23a80*/  LDSM.16.MT88.4 R20, [R128+0x5800] ;  /* 0x005800008014783b */ /* 0x000ea20000004200 */
[----:B-1----:R-:W-:-:S03]  /*23a90*/  IMAD.WIDE R4, R175, 0x70, R6 ;  /* 0x00000070af047825 */ /* 0x002fc600078e0206 */
[----:B------:R-:W2:Y:S01]  /*23aa0*/  LDL.LU R212, [R1+0x3a8] ;  /* 0x0003a80001d47983 */ /* 0x000ea20000300800 */
[----:B------:R-:W-:Y:S03]  /*23ab0*/  HMMA.16816.F32.BF16 R52, R12, R26, R16 ;  /* 0x0000001a0c34723c */ /* 0x000fe60000041810 */
[----:B---3--:R-:W3:Y:S04]  /*23ac0*/  LDL.LU R228, [R1+0x3a4] ;  /* 0x0003a40001e47983 */ /* 0x008ee80000300800 */
[----:B----4-:R-:W4:Y:S04]  /*23ad0*/  LDL.LU R231, [R1+0x3a0] ;  /* 0x0003a00001e77983 */ /* 0x010f280000300800 */
[----:B--2---:R1:W-:Y:S04]  /*23ae0*/  STG.E.U16 desc[UR22][R6.64+-0xb0], R237 ;  /* 0xffff50ed06007986 */ /* 0x0043e8000c101516 */
[----:B------:R2:W-:Y:S04]  /*23af0*/  STG.E.U16 desc[UR22][R4.64+-0xb0], R232 ;  /* 0xffff50e804007986 */ /* 0x0005e8000c101516 */
[----:B------:R-:W-:Y:S04]  /*23b00*/  STG.E.U16 desc[UR22][R4.64+-0xae], R235 ;  /* 0xffff52eb04007986 */ /* 0x000fe8000c101516 */
[----:B------:R2:W-:Y:S01]  /*23b10*/  STG.E.U16 desc[UR22][R2.64+-0xb0], R233 ;  /* 0xffff50e902007986 */ /* 0x0005e2000c101516 */
[----:B-1----:R-:W-:-:S03]  /*23b20*/  HSET2.LE.AND R6, R93, R0, PT ;  /* 0x000000005d067233 */ /* 0x002fc60003803000 */
[----:B--2---:R-:W2:Y:S02]  /*23b30*/  LDL.LU R232, [R1+0x39c] ;  /* 0x00039c0001e87983 */ /* 0x004ea40000300800 */
[----:B------:R-:W-:Y:S02]  /*23b40*/  LOP3.LUT R16, R234, R6, RZ, 0xc0, !PT ;  /* 0x00000006ea107212 */ /* 0x000fe400078ec0ff */
[----:B------:R-:W3:Y:S04]  /*23b50*/  LDL.LU R233, [R1+0x398] ;  /* 0x0003980001e97983 */ /* 0x000ee80000300800 */
[----:B------:R-:W4:Y:S01]  /*23b60*/  LDL.LU R234, [R1+0x394] ;  /* 0x0003940001ea7983 */ /* 0x000f220000300800 */
[----:B------:R-:W-:Y:S01]  /*23b70*/  HMMA.16816.F32.BF16 R60, R8, R32, R60 ;  /* 0x00000020083c723c */ /* 0x000fe2000004183c */
[----:B------:R-:W-:-:S07]  /*23b80*/  IMAD.WIDE R4, R175, -0x70, R4 ;  /* 0xffffff90af047825 */ /* 0x000fce00078e0204 */
[----:B------:R-:W-:Y:S01]  /*23b90*/  HMMA.16816.F32.BF16 R56, R8, R34, R56 ;  /* 0x000000220838723c */ /* 0x000fe20000041838 */
[----:B------:R-:W-:Y:S02]  /*23ba0*/  LOP3.LUT R9, R100, 0xff00ff, RZ, 0xc0, !PT ;  /* 0x00ff00ff64097812 */ /* 0x000fe400078ec0ff */
[----:B------:R-:W-:-:S03]  /*23bb0*/  HSET2.LE.AND R8, R97, R0, PT ;  /* 0x0000000061087233 */ /* 0x000fc60003803000 */
[--C-:B------:R-:W-:Y:S02]  /*23bc0*/  HSET2.LE.AND R6, R9, R0.reuse, PT ;  /* 0x0000000009067233 */ /* 0x100fe40003803000 */
[----:B------:R-:W-:Y:S01]  /*23bd0*/  LOP3.LUT R18, R157, R8, RZ, 0xc0, !PT ;  /* 0x000000089d127212 */ /* 0x000fe200078ec0ff */
[----:B------:R-:W-:Y:S01]  /*23be0*/  IMAD.WIDE R8, R175, 0x70, R4 ;  /* 0x00000070af087825 */ /* 0x000fe200078e0204 */
[----:B------:R1:W-:Y:S04]  /*23bf0*/  STG.E.U16 desc[UR22][R2.64+-0xae], R219 ;  /* 0xffff52db02007986 */ /* 0x0003e8000c101516 */
[----:B-1----:R-:W2:Y:S04]  /*23c00*/  LDL.LU R219, [R1+0x390] ;  /* 0x0003900001db7983 */ /* 0x002ea80000300800 */
[----:B---3--:R-:W-:Y:S04]  /*23c10*/  STG.E.U16 desc[UR22][R44.64+-0xa0], R233 ;  /* 0xffff60e92c007986 */ /* 0x008fe8000c101516 */
[----:B----4-:R-:W-:Y:S04]  /*23c20*/  STG.E.U16 desc[UR22][R44.64+-0x9e], R234 ;  /* 0xffff62ea2c007986 */ /* 0x010fe8000c101516 */
[----:B--2---:R-:W-:Y:S04]  /*23c30*/  STG.E.U16 desc[UR22][R4.64+-0xa0], R232 ;  /* 0xffff60e804007986 */ /* 0x004fe8000c101516 */
[----:B------:R-:W-:Y:S04]  /*23c40*/  STG.E.U16 desc[UR22][R4.64+-0x9e], R231 ;  /* 0xffff62e704007986 */ /* 0x000fe8000c101516 */
[----:B------:R1:W-:Y:S04]  /*23c50*/  STG.E.U16 desc[UR22][R8.64+-0xa0], R227 ;  /* 0xffff60e308007986 */ /* 0x0003e8000c101516 */
[----:B-1----:R-:W2:Y:S01]  /*23c60*/  LDL.LU R227, [R1+0x38c] ;  /* 0x00038c0001e37983 */ /* 0x002ea20000300800 */
[----:B------:R-:W-:-:S02]  /*23c70*/  HSET2.LE.AND R7, R92, R0, PT ;  /* 0x000000005c077233 */ /* 0x000fc40003803000 */
[----:B------:R-:W-:-:S03]  /*23c80*/  LOP3.LUT R19, R156, R6, RZ, 0xc0, !PT ;  /* 0x000000069c137212 */ /* 0x000fc600078ec0ff */
[----:B------:R-:W-:Y:S01]  /*23c90*/  LOP3.LUT R17, R158, R7, RZ, 0xc0, !PT ;  /* 0x000000079e117212 */ /* 0x000fe200078ec0ff */
[C---:B------:R-:W-:Y:S01]  /*23ca0*/  IMAD.WIDE R6, R175.reuse, -0x70, R8 ;  /* 0xffffff90af067825 */ /* 0x040fe200078e0208 */
[----:B------:R1:W-:Y:S03]  /*23cb0*/  STG.E.U16 desc[UR22][R8.64+-0x9e], R189 ;  /* 0xffff62bd08007986 */ /* 0x0003e6000c101516 */
[----:B------:R-:W-:Y:S01]  /*23cc0*/  IMAD.WIDE R4, R175, 0x70, R6 ;  /* 0x00000070af047825 */ /* 0x000fe200078e0206 */
        /* <DEDUP_REMOVED lines=12> */
[----:B-1----:R-:W4:Y:S04]  /*23d90*/  LDL.LU R191, [R1+0x37c] ;  /* 0x00037c0001bf7983 */ /* 0x002f280000300800 */
[----:B--2---:R-:W2:Y:S04]  /*23da0*/  LDL.LU R195, [R1+0x378] ;  /* 0x0003780001c37983 */ /* 0x004ea80000300800 */
[----:B---3--:R-:W3:Y:S01]  /*23db0*/  LDL.LU R197, [R1+0x374] ;  /* 0x0003740001c57983 */ /* 0x008ee20000300800 */
[----:B------:R-:W-:Y:S01]  /*23dc0*/  LOP3.LUT R9, R161, 0xff00ff, RZ, 0xc0, !PT ;  /* 0x00ff00ffa1097812 */ /* 0x000fe200078ec0ff */
[----:B------:R-:W-:Y:S01]  /*23dd0*/  HMMA.16816.F32.BF16 R48, R12, R28, R48 ;  /* 0x0000001c0c30723c */ /* 0x000fe20000041830 */
[----:B------:R-:W-:Y:S01]  /*23de0*/  HSET2.LE.AND R8, R147, R0, PT ;  /* 0x0000000093087233 */ /* 0x000fe20003803000 */
[----:B------:R-:W-:-:S02]  /*23df0*/  IMAD.WIDE R4, R175, -0x70, R4 ;  /* 0xffffff90af047825 */ /* 0x000fc400078e0204 */
[----:B------:R-:W-:-:S04]  /*23e00*/  HSET2.LE.AND R9, R9, R0, PT ;  /* 0x0000000009097233 */ /* 0x000fc80003803000 */
[----:B------:R-:W-:Y:S01]  /*23e10*/  HMMA.16816.F32.BF16 R36, R12, R30, R36 ;  /* 0x0000001e0c24723c */ /* 0x000fe20000041824 */
[----:B------:R-:W-:Y:S02]  /*23e20*/  IMAD.MOV.U32 R14, RZ, RZ, R137 ;  /* 0x000000ffff0e7224 */ /* 0x000fe400078e0089 */
[----:B------:R-:W-:Y:S01]  /*23e30*/  IMAD.MOV.U32 R15, RZ, RZ, R136 ;  /* 0x000000ffff0f7224 */ /* 0x000fe200078e0088 */
[--C-:B------:R-:W-:Y:S01]  /*23e40*/  HSET2.LE.AND R6, R99, R0.reuse, PT ;  /* 0x0000000063067233 */ /* 0x100fe20003803000 */
[----:B------:R-:W-:Y:S01]  /*23e50*/  IMAD.MOV.U32 R10, RZ, RZ, R140 ;  /* 0x000000ffff0a7224 */ /* 0x000fe200078e008c */
[----:B------:R-:W-:Y:S01]  /*23e60*/  LOP3.LUT R14, R14, R8, RZ, 0xc0, !PT ;  /* 0x000000080e0e7212 */ /* 0x000fe200078ec0ff */
[----:B------:R-:W-:Y:S01]  /*23e70*/  IMAD.MOV.U32 R11, RZ, RZ, R139 ;  /* 0x000000ffff0b7224 */ /* 0x000fe200078e008b */
[----:B------:R-:W-:Y:S01]  /*23e80*/  LOP3.LUT R15, R15, R9, RZ, 0xc0, !PT ;  /* 0x000000090f0f7212 */ /* 0x000fe200078ec0ff */
[----:B------:R-:W-:Y:S01]  /*23e90*/  IMAD.WIDE R8, R175, 0x70, R4 ;  /* 0x00000070af087825 */ /* 0x000fe200078e0204 */
[----:B------:R-:W-:Y:S01]  /*23ea0*/  HSET2.LE.AND R7, R98, R0, PT ;  /* 0x0000000062077233 */ /* 0x000fe20003803000 */
[----:B------:R-:W-:Y:S01]  /*23eb0*/  STG.E.U16 desc[UR22][R2.64+-0x8e], R199 ;  /* 0xffff72c702007986 */ /* 0x000fe2000c101516 */
[----:B------:R-:W-:-:S03]  /*23ec0*/  LOP3.LUT R12, R10, R6, RZ, 0xc0, !PT ;  /* 0x000000060a0c7212 */ /* 0x000fc600078ec0ff */
[----:B------:R-:W-:Y:S01]  /*23ed0*/  LOP3.LUT R13, R11, R7, RZ, 0xc0, !PT ;  /* 0x000000070b0d7212 */ /* 0x000fe200078ec0ff */
[C---:B------:R-:W-:Y:S01]  /*23ee0*/  IMAD.WIDE R6, R175.reuse, -0x70, R8 ;  /* 0xffffff90af067825 */ /* 0x040fe200078e0208 */
        /* <DEDUP_REMOVED lines=15> */
[----:B------:R1:W-:Y:S01]  /*23fe0*/  STG.E.U16 desc[UR22][R6.64+-0x6e], R184 ;  /* 0xffff92b806007986 */ /* 0x0003e2000c101516 */
[----:B------:R-:W-:Y:S01]  /*23ff0*/  HMMA.16816.F32.BF16 R28, R16, R30, R56 ;  /* 0x0000001e101c723c */ /* 0x000fe20000041838 */
[----:B------:R-:W-:Y:S02]  /*24000*/  IMAD.MOV.U32 R10, RZ, RZ, R146 ;  /* 0x000000ffff0a7224 */ /* 0x000fe400078e0092 */
[----:B------:R-:W-:Y:S01]  /*24010*/  IMAD.MOV.U32 R11, RZ, RZ, R144 ;  /* 0x000000ffff0b7224 */ /* 0x000fe200078e0090 */
[----:B------:R-:W2:Y:S01]  /*24020*/  LDSM.16.MT88.4 R24, [R46+0x1800] ;  /* 0x001800002e18783b */ /* 0x000ea20000004200 */
[----:B-1----:R-:W-:-:S05]  /*24030*/  HSET2.LE.AND R6, R101, R0, PT ;  /* 0x0000000065067233 */ /* 0x002fca0003803000 */
[----:B------:R-:W-:Y:S02]  /*24040*/  LOP3.LUT R16, R181, R6, RZ, 0xc0, !PT ;  /* 0x00000006b5107212 */ /* 0x000fe400078ec0ff */
[----:B------:R-:W3:Y:S01]  /*24050*/  LDL.LU R181, [R1+0x370] ;  /* 0x0003700001b57983 */ /* 0x000ee20000300800 */
[----:B------:R-:W-:Y:S02]  /*24060*/  LOP3.LUT R9, R162, 0xff00ff, RZ, 0xc0, !PT ;  /* 0x00ff00ffa2097812 */ /* 0x000fe400078ec0ff */
[--C-:B------:R-:W-:Y:S01]  /*24070*/  HSET2.LE.AND R8, R160, R0.reuse, PT ;  /* 0x00000000a0087233 */ /* 0x100fe20003803000 */
[----:B------:R-:W-:Y:S04]  /*24080*/  STG.E.U16 desc[UR22][R4.64+-0x70], R222 ;  /* 0xffff90de04007986 */ /* 0x000fe8000c101516 */
[----:B------:R1:W-:Y:S01]  /*24090*/  STG.E.U16 desc[UR22][R4.64+-0x6e], R217 ;  /* 0xffff92d904007986 */ /* 0x0003e2000c101516 */
[----:B------:R-:W-:-:S02]  /*240a0*/  HSET2.LE.AND R7, R102, R0, PT ;  /* 0x0000000066077233 */ /* 0x000fc40003803000 */
[----:B------:R-:W-:Y:S02]  /*240b0*/  HSET2.LE.AND R6, R9, R0, PT ;  /* 0x0000000009067233 */ /* 0x000fe40003803000 */
[----:B------:R-:W-:Y:S01]  /*240c0*/  LOP3.LUT R18, R163, R8, RZ, 0xc0, !PT ;  /* 0x00000008a3127212 */ /* 0x000fe200078ec0ff */
[----:B------:R-:W-:Y:S01]  /*240d0*/  STG.E.U16 desc[UR22][R2.64+-0x70], R216 ;  /* 0xffff90d802007986 */ /* 0x000fe2000c101516 */
[----:B------:R-:W-:-:S03]  /*240e0*/  LOP3.LUT R17, R214, R7, RZ, 0xc0, !PT ;  /* 0x00000007d6117212 */ /* 0x000fc600078ec0ff */
[----:B------:R-:W-:Y:S01]  /*240f0*/  STG.E.U16 desc[UR22][R2.64+-0x6e], R203 ;  /* 0xffff92cb02007986 */ /* 0x000fe2000c101516 */
[----:B------:R-:W-:-:S03]  /*24100*/  LOP3.LUT R19, R193, R6, RZ, 0xc0, !PT ;  /* 0x00000006c1137212 */ /* 0x000fc600078ec0ff */
[----:B------:R-:W-:Y:S04]  /*24110*/  STG.E.U16 desc[UR22][R44.64+-0x60], R182 ;  /* 0xffffa0b62c007986 */ /* 0x000fe8000c101516 */
[----:B------:R-:W4:Y:S04]  /*24120*/  LDL.LU R214, [R1+0x36c] ;  /* 0x00036c0001d67983 */ /* 0x000f280000300800 */
[----:B------:R-:W2:Y:S01]  /*24130*/  LDL.LU R193, [R1+0x368] ;  /* 0x0003680001c17983 */ /* 0x000ea20000300800 */
[----:B------:R-:W-:Y:S03]  /*24140*/  HMMA.16816.F32.BF16 R148, R12, R20, R148 ;  /* 0x000000140c94723c */ /* 0x000fe60000041894 */
[----:B------:R-:W4:Y:S01]  /*24150*/  LDSM.16.MT88.4 R160, [R128+0x5c00] ;  /* 0x005c000080a0783b */ /* 0x000f220000004200 */
[----:B-1----:R-:W-:-:S04]  /*24160*/  IMAD.WIDE R4, R175, -0x70, R4 ;  /* 0xffffff90af047825 */ /* 0x002fc800078e0204 */
[C---:B------:R-:W-:Y:S01]  /*24170*/  IMAD.WIDE R8, R175.reuse, 0x70, R4 ;  /* 0x00000070af087825 */ /* 0x040fe200078e0204 */
[----:B---3--:R-:W-:Y:S04]  /*24180*/  STG.E.U16 desc[UR22][R44.64+-0x5e], R181 ;  /* 0xffffa2b52c007986 */ /* 0x008fe8000c101516 */
[----:B------:R-:W-:Y:S04]  /*24190*/  STG.E.U16 desc[UR22][R4.64+-0x60], R118 ;  /* 0xffffa07604007986 */ /* 0x000fe8000c101516 */
[----:B------:R-:W-:Y:S04]  /*241a0*/  STG.E.U16 desc[UR22][R4.64+-0x5e], R117 ;  /* 0xffffa27504007986 */ /* 0x000fe8000c101516 */
[----:B------:R1:W-:Y:S04]  /*241b0*/  STG.E.U16 desc[UR22][R8.64+-0x60], R171 ;  /* 0xffffa0ab08007986 */ /* 0x0003e8000c101516 */
[----:B------:R3:W-:Y:S04]  /*241c0*/  STG.E.U16 desc[UR22][R8.64+-0x5e], R180 ;  /* 0xffffa2b408007986 */ /* 0x0007e8000c101516 */
[----:B------:R4:W-:Y:S04]  /*241d0*/  STG.E.U16 desc[UR22][R2.64+-0x60], R215 ;  /* 0xffffa0d702007986 */ /* 0x0009e8000c101516 */
[----:B-1----:R-:W2:Y:S04]  /*241e0*/  LDL.LU R171, [R1+0x364] ;  /* 0x0003640001ab7983 */ /* 0x002ea80000300800 */
[----:B---3--:R-:W3:Y:S04]  /*241f0*/  LDL.LU R180, [R1+0x360] ;  /* 0x0003600001b47983 */ /* 0x008ee80000300800 */
[----:B----4-:R-:W4:Y:S01]  /*24200*/  LDL.LU R215, [R1+0x35c] ;  /* 0x00035c0001d77983 */ /* 0x010f220000300800 */
[----:B------:R-:W-:-:S03]  /*24210*/  IMAD.WIDE R6, R175, -0x70, R8 ;  /* 0xffffff90af067825 */ /* 0x000fc600078e0208 */
[----:B------:R-:W-:Y:S01]  /*24220*/  STG.E.U16 desc[UR22][R2.64+-0x5e], R229 ;  /* 0xffffa2e502007986 */ /* 0x000fe2000c101516 */
[----:B------:R-:W-:Y:S01]  /*24230*/  LOP3.LUT R9, R103, 0xff00ff, RZ, 0xc0, !PT ;  /* 0x00ff00ff67097812 */ /* 0x000fe200078ec0ff */
[----:B------:R-:W-:Y:S02]  /*24240*/  IMAD.WIDE R4, R175, 0x70, R6 ;  /* 0x00000070af047825 */ /* 0x000fe400078e0206 */
[----:B------:R-:W-:Y:S04]  /*24250*/  STG.E.U16 desc[UR22][R44.64+-0x50], R115 ;  /* 0xffffb0732c007986 */ /* 0x000fe8000c101516 */
[----:B------:R-:W-:Y:S04]  /*24260*/  STG.E.U16 desc[UR22][R44.64+-0x4e], R116 ;  /* 0xffffb2742c007986 */ /* 0x000fe8000c101516 */
[----:B------:R-:W-:Y:S04]  /*24270*/  STG.E.U16 desc[UR22][R6.64+-0x50], R114 ;  /* 0xffffb07206007986 */ /* 0x000fe8000c101516 */
[----:B------:R1:W-:Y:S04]  /*24280*/  STG.E.U16 desc[UR22][R6.64+-0x4e], R113 ;  /* 0xffffb27106007986 */ /* 0x0003e8000c101516 */
[----:B------:R-:W-:Y:S04]  /*24290*/  STG.E.U16 desc[UR22][R4.64+-0x50], R230 ;  /* 0xffffb0e604007986 */ /* 0x000fe8000c101516 */
[----:B------:R1:W-:Y:S04]  /*242a0*/  STG.E.U16 desc[UR22][R4.64+-0x4e], R207 ;  /* 0xffffb2cf04007986 */ /* 0x0003e8000c101516 */
[----:B------:R-:W-:Y:S01]  /*242b0*/  STG.E.U16 desc[UR22][R2.64+-0x50], R205 ;  /* 0xffffb0cd02007986 */ /* 0x000fe2000c101516 */
[----:B-1----:R-:W-:-:S02]  /*242c0*/  HSET2.LE.AND R6, R68, R0, PT ;  /* 0x0000000044067233 */ /* 0x002fc40003803000 */
[----:B------:R-:W-:-:S03]  /*242d0*/  HSET2.LE.AND R7, R69, R0, PT ;  /* 0x0000000045077233 */ /* 0x000fc60003803000 */
[----:B------:R-:W-:Y:S02]  /*242e0*/  LOP3.LUT R136, R10, R6, RZ, 0xc0, !PT ;  /* 0x000000060a887212 */ /* 0x000fe400078ec0ff */
[----:B------:R-:W-:Y:S01]  /*242f0*/  LOP3.LUT R137, R11, R7, RZ, 0xc0, !PT ;  /* 0x000000070b897212 */ /* 0x000fe200078ec0ff */
[----:B------:R-:W-:Y:S01]  /*24300*/  IMAD.WIDE R4, R175, -0x70, R4 ;  /* 0xffffff90af047825 */ /* 0x000fe200078e0204 */
[----:B------:R-:W-:-:S03]  /*24310*/  HSET2.LE.AND R6, R9, R0, PT ;  /* 0x0000000009067233 */ /* 0x000fc60003803000 */
[----:B------:R-:W-:Y:S01]  /*24320*/  IMAD.MOV.U32 R7, RZ, RZ, R141 ;  /* 0x000000ffff077224 */ /* 0x000fe200078e008d */
[----:B------:R-:W-:Y:S04]  /*24330*/  STG.E.U16 desc[UR22][R2.64+-0x4e], R154 ;  /* 0xffffb29a02007986 */ /* 0x000fe8000c101516 */
[----:B------:R-:W-:Y:S01]  /*24340*/  LOP3.LUT R139, R7, R6, RZ, 0xc0, !PT ;  /* 0x00000006078b7212 */ /* 0x000fe200078ec0ff */
[C---:B------:R-:W-:Y:S01]  /*24350*/  IMAD.WIDE R6, R175.reuse, 0x70, R4 ;  /* 0x00000070af067825 */ /* 0x040fe200078e0204 */
        /* <DEDUP_REMOVED lines=9> */
[----:B-1----:R-:W-:-:S03]  /*243f0*/  IMAD.WIDE R4, R175, -0x70, R6 ;  /* 0xffffff90af047825 */ /* 0x002fc600078e0206 */
[----:B------:R-:W-:Y:S04]  /*24400*/  STG.E.U16 desc[UR22][R44.64+-0x2e], R120 ;  /* 0xffffd2782c007986 */ /* 0x000fe8000c101516 */
[----:B----4-:R1:W-:Y:S04]  /*24410*/  STG.E.U16 desc[UR22][R4.64+-0x2e], R215 ;  /* 0xffffd2d704007986 */ /* 0x0103e8000c101516 */
[----:B-1----:R-:W4:Y:S01]  /*24420*/  LDL.LU R215, [R1+0x358] ;  /* 0x0003580001d77983 */ /* 0x002f220000300800 */
[----:B------:R-:W-:Y:S01]  /*24430*/  HMMA.16816.F32.BF16 R40, R16, R20, R40 ;  /* 0x000000141028723c */ /* 0x000fe20000041828 */
[----:B------:R-:W-:Y:S01]  /*24440*/  IMAD.MOV.U32 R20, RZ, RZ, R142 ;  /* 0x000000ffff147224 */ /* 0x000fe200078e008e */
[----:B------:R-:W-:-:S02]  /*24450*/  HSET2.LE.AND R8, R105, R0, PT ;  /* 0x0000000069087233 */ /* 0x000fc40003803000 */
[----:B------:R-:W-:Y:S01]  /*24460*/  LOP3.LUT R6, R107, 0xff00ff, RZ, 0xc0, !PT ;  /* 0x00ff00ff6b067812 */ /* 0x000fe200078ec0ff */
[----:B------:R1:W-:Y:S02]  /*24470*/  STG.E.U16 desc[UR22][R4.64+-0x30], R124 ;  /* 0xffffd07c04007986 */ /* 0x0003e4000c101516 */
[----:B------:R-:W-:Y:S01]  /*24480*/  LOP3.LUT R138, R20, R8, RZ, 0xc0, !PT ;  /* 0x00000008148a7212 */ /* 0x000fe200078ec0ff */
[----:B------:R-:W-:Y:S01]  /*24490*/  IMAD.WIDE R8, R175, 0x70, R4 ;  /* 0x00000070af087825 */ /* 0x000fe200078e0204 */
[----:B------:R-:W-:-:S03]  /*244a0*/  HSET2.LE.AND R10, R6, R0, PT ;  /* 0x00000000060a7233 */ /* 0x000fc60003803000 */
[----:B--2---:R-:W-:Y:S02]  /*244b0*/  IMAD.MOV.U32 R6, RZ, RZ, R193 ;  /* 0x000000ffff067224 */ /* 0x004fe400078e00c1 */
[----:B------:R-:W-:Y:S02]  /*244c0*/  IMAD.MOV.U32 R7, RZ, RZ, R241 ;  /* 0x000000ffff077224 */ /* 0x000fe400078e00f1 */
[----:B------:R-:W-:Y:S01]  /*244d0*/  IMAD.MOV.U32 R11, RZ, RZ, R225 ;  /* 0x000000ffff0b7224 */ /* 0x000fe200078e00e1 */
[----:B------:R-:W-:Y:S04]  /*244e0*/  STG.E.U16 desc[UR22][R8.64+-0x30], R165 ;  /* 0xffffd0a508007986 */ /* 0x000fe8000c101516 */
[----:B------:R-:W2:Y:S01]  /*244f0*/  LDL.LU R193, [R1+0x354] ;  /* 0x0003540001c17983 */ /* 0x000ea20000300800 */
[----:B-1----:R-:W-:-:S02]  /*24500*/  HSET2.LE.AND R5, R110, R0, PT ;  /* 0x000000006e057233 */ /* 0x002fc40003803000 */
[--C-:B------:R-:W-:Y:S01]  /*24510*/  HSET2.LE.AND R4, R106, R0.reuse, PT ;  /* 0x000000006a047233 */ /* 0x100fe20003803000 */
[----:B------:R-:W-:Y:S01]  /*24520*/  STG.E.U16 desc[UR22][R8.64+-0x2e], R206 ;  /* 0xffffd2ce08007986 */ /* 0x000fe2000c101516 */
[----:B------:R-:W-:-:S03]  /*24530*/  HSET2.LE.AND R0, R70, R0, PT ;  /* 0x0000000046007233 */ /* 0x000fc60003803000 */
[----:B------:R-:W-:Y:S01]  /*24540*/  LOP3.LUT R152, R6, R4, RZ, 0xc0, !PT ;  /* 0x0000000406987212 */ /* 0x000fe200078ec0ff */
[----:B------:R-:W2:Y:S01]  /*24550*/  LDL.LU R241, [R1+0x350] ;  /* 0x0003500001f17983 */ /* 0x000ea20000300800 */
[----:B------:R-:W-:Y:S01]  /*24560*/  LOP3.LUT R153, R7, R0, RZ, 0xc0, !PT ;  /* 0x0000000007997212 */ /* 0x000fe200078ec0ff */
[----:B------:R-:W-:Y:S01]  /*24570*/  IMAD.WIDE R6, R175, -0x70, R8 ;  /* 0xffffff90af067825 */ /* 0x000fe200078e0208 */
[----:B------:R-:W-:Y:S01]  /*24580*/  LOP3.LUT R154, R11, R5, RZ, 0xc0, !PT ;  /* 0x000000050b9a7212 */ /* 0x000fe200078ec0ff */
[----:B------:R-:W-:Y:S02]  /*24590*/  STG.E.U16 desc[UR22][R2.64+-0x30], R204 ;  /* 0xffffd0cc02007986 */ /* 0x000fe4000c101516 */
[----:B------:R-:W-:Y:S02]  /*245a0*/  IMAD.WIDE R4, R175, 0x70, R6 ;  /* 0x00000070af047825 */ /* 0x000fe400078e0206 */
[----:B------:R-:W-:Y:S02]  /*245b0*/  STG.E.U16 desc[UR22][R2.64+-0x2e], R202 ;  /* 0xffffd2ca02007986 */ /* 0x000fe4000c101516 */
[----:B------:R-:W-:-:S02]  /*245c0*/  IMAD.MOV.U32 R0, RZ, RZ, R221 ;  /* 0x000000ffff007224 */ /* 0x000fc400078e00dd */
[----:B------:R1:W5:Y:S04]  /*245d0*/  LDL.LU R225, [R1+0x34c] ;  /* 0x00034c0001e17983 */ /* 0x0003680000300800 */
[----:B------:R-:W-:Y:S04]  /*245e0*/  STG.E.U16 desc[UR22][R44.64+-0x1e], R214 ;  /* 0xffffe2d62c007986 */ /* 0x000fe8000c101516 */
[----:B------:R1:W5:Y:S04]  /*245f0*/  LDL.LU R221, [R1+0x348] ;  /* 0x0003480001dd7983 */ /* 0x0003680000300800 */
[----:B----4-:R4:W-:Y:S04]  /*24600*/  STG.E.U16 desc[UR22][R44.64+-0x20], R215 ;  /* 0xffffe0d72c007986 */ /* 0x0109e8000c101516 */
[----:B------:R-:W-:Y:S04]  /*24610*/  STG.E.U16 desc[UR22][R6.64+-0x20], R213 ;  /* 0xffffe0d506007986 */ /* 0x000fe8000c101516 */
[----:B------:R3:W-:Y:S04]  /*24620*/  STG.E.U16 desc[UR22][R6.64+-0x1e], R211 ;  /* 0xffffe2d306007986 */ /* 0x0007e8000c101516 */
[----:B------:R-:W-:Y:S04]  /*24630*/  STG.E.U16 desc[UR22][R4.64+-0x20], R201 ;  /* 0xffffe0c904007986 */ /* 0x000fe8000c101516 */
[----:B------:R-:W-:Y:S04]  /*24640*/  STG.E.U16 desc[UR22][R4.64+-0x1e], R200 ;  /* 0xffffe2c804007986 */ /* 0x000fe8000c101516 */
[----:B------:R-:W-:Y:S04]  /*24650*/  STG.E.U16 desc[UR22][R2.64+-0x20], R198 ;  /* 0xffffe0c602007986 */ /* 0x000fe8000c101516 */
[----:B------:R-:W-:Y:S04]  /*24660*/  STG.E.U16 desc[UR22][R2.64+-0x1e], R196 ;  /* 0xffffe2c402007986 */ /* 0x000fe8000c101516 */
[----:B----4-:R1:W5:Y:S04]  /*24670*/  LDL.LU R215, [R1+0x344] ;  /* 0x0003440001d77983 */ /* 0x0103680000300800 */
[----:B------:R1:W5:Y:S01]  /*24680*/  LDL.LU R214, [R1+0x340] ;  /* 0x0003400001d67983 */ /* 0x0003620000300800 */
[----:B---3--:R-:W-:-:S03]  /*24690*/  IMAD.WIDE R6, R175, -0x70, R4 ;  /* 0xffffff90af067825 */ /* 0x008fc600078e0204 */
[----:B------:R1:W5:Y:S04]  /*246a0*/  LDL.LU R213, [R1+0x33c] ;  /* 0x00033c0001d57983 */ /* 0x0003680000300800 */
[----:B------:R1:W5:Y:S04]  /*246b0*/  LDL.LU R211, [R1+0x338] ;  /* 0x0003380001d37983 */ /* 0x0003680000300800 */
[----:B------:R3:W-:Y:S04]  /*246c0*/  STG.E.U16 desc[UR22][R44.64+-0x10], R210 ;  /* 0xfffff0d22c007986 */ /* 0x0007e8000c101516 */
[----:B------:R4:W-:Y:S04]  /*246d0*/  STG.E.U16 desc[UR22][R44.64+-0xe], R209 ;  /* 0xfffff2d12c007986 */ /* 0x0009e8000c101516 */
[----:B------:R2:W-:Y:S04]  /*246e0*/  STG.E.U16 desc[UR22][R6.64+-0x10], R208 ;  /* 0xfffff0d006007986 */ /* 0x0005e8000c101516 */
[----:B------:R1:W-:Y:S04]  /*246f0*/  STG.E.U16 desc[UR22][R6.64+-0xe], R185 ;  /* 0xfffff2b906007986 */ /* 0x0003e8000c101516 */
[----:B---3--:R3:W5:Y:S04]  /*24700*/  LDL.LU R210, [R1+0x334] ;  /* 0x0003340001d27983 */ /* 0x0087680000300800 */
[----:B----4-:R3:W5:Y:S04]  /*24710*/  LDL.LU R209, [R1+0x330] ;  /* 0x0003300001d17983 */ /* 0x0107680000300800 */
[----:B--2---:R3:W5:Y:S04]  /*24720*/  LDL.LU R208, [R1+0x32c] ;  /* 0x00032c0001d07983 */ /* 0x0047680000300800 */
[----:B-1----:R3:W5:Y:S01]  /*24730*/  LDL.LU R185, [R1+0x328] ;  /* 0x0003280001b97983 */ /* 0x0027620000300800 */
[C---:B------:R-:W-:Y:S08]  /*24740*/  HMMA.16816.F32.BF16 R52, R12.reuse, R22, R52 ;  /* 0x000000160c34723c */ /* 0x040ff00000041834 */
[C---:B------:R-:W-:Y:S08]  /*24750*/  HMMA.16816.F32.BF16 R48, R12.reuse, R24, R48 ;  /* 0x000000180c30723c */ /* 0x040ff00000041830 */
[----:B------:R-:W-:Y:S01]  /*24760*/  HMMA.16816.F32.BF16 R36, R12, R26, R36 ;  /* 0x0000001a0c24723c */ /* 0x000fe20000041824 */
[----:B------:R-:W1:Y:S07]  /*24770*/  LDSM.16.MT88.4 R12, [R46+0x1c00] ;  /* 0x001c00002e0c783b */ /* 0x000e6e0000004200 */
[C---:B------:R-:W-:Y:S08]  /*24780*/  HMMA.16816.F32.BF16 R32, R16.reuse, R22, R32 ;  /* 0x000000161020723c */ /* 0x040ff00000041820 */
[C---:B------:R-:W-:Y:S08]  /*24790*/  HMMA.16816.F32.BF16 R156, R16.reuse, R24, R156 ;  /* 0x00000018109c723c */ /* 0x040ff0000004189c */
[----:B------:R-:W-:Y:S01]  /*247a0*/  HMMA.16816.F32.BF16 R28, R16, R26, R28 ;  /* 0x0000001a101c723c */ /* 0x000fe2000004181c */
[----:B------:R-:W-:Y:S01]  /*247b0*/  LOP3.LUT R155, R0, R10, RZ, 0xc0, !PT ;  /* 0x0000000a009b7212 */ /* 0x000fe200078ec0ff */
[----:B------:R-:W-:Y:S01]  /*247c0*/  IMAD.WIDE R4, R175, 0x70, R6 ;  /* 0x00000070af047825 */ /* 0x000fe200078e0206 */
[----:B------:R-:W-:-:S04]  /*247d0*/  UISETP.GT.AND UP0, UPT, UR5, UR18, UPT ;  /* 0x000000120500728c */ /* 0x000fc8000bf04270 */
[----:B------:R3:W-:Y:S01]  /*247e0*/  STG.E.U16 desc[UR22][R4.64+-0x10], R194 ;  /* 0xfffff0c204007986 */ /* 0x0007e2000c101516 */
[C---:B------:R-:W-:Y:S03]  /*247f0*/  HMMA.16816.F32.BF16 R148, R136.reuse, R160, R148 ;  /* 0x000000a08894723c */ /* 0x040fe60000041894 */
[----:B------:R3:W-:Y:S04]  /*24800*/  STG.E.U16 desc[UR22][R4.64+-0xe], R192 ;  /* 0xfffff2c004007986 */ /* 0x0007e8000c101516 */
[----:B------:R3:W-:Y:S01]  /*24810*/  STG.E.U16 desc[UR22][R2.64+-0x10], R187 ;  /* 0xfffff0bb02007986 */ /* 0x0007e2000c101516 */
[----:B------:R-:W-:Y:S03]  /*24820*/  HMMA.16816.F32.BF16 R144, R136, R162, R52 ;  /* 0x000000a28890723c */ /* 0x000fe60000041834 */
[----:B------:R3:W-:Y:S05]  /*24830*/  STG.E.U16 desc[UR22][R2.64+-0xe], R186 ;  /* 0xfffff2ba02007986 */ /* 0x0007ea000c101516 */
[----:B------:R-:W-:Y:S01]  /*24840*/  HMMA.16816.F32.BF16 R164, R152, R160, R40 ;  /* 0x000000a098a4723c */ /* 0x000fe20000041828 */
[----:B------:R-:W-:-:S07]  /*24850*/  PLOP3.LUT P0, PT, PT, PT, UP0, 0x80, 0x8 ;  /* 0x000000000008781c */ /* 0x000fce0003f0f008 */
[C---:B------:R-:W-:Y:S08]  /*24860*/  HMMA.16816.F32.BF16 R160, R152.reuse, R162, R32 ;  /* 0x000000a298a0723c */ /* 0x040ff00000041820 */
[C---:B-1----:R-:W-:Y:S08]  /*24870*/  HMMA.16816.F32.BF16 R156, R152.reuse, R12, R156 ;  /* 0x0000000c989c723c */ /* 0x042ff0000004189c */
[----:B------:R-:W-:Y:S01]  /*24880*/  HMMA.16816.F32.BF16 R152, R152, R14, R28 ;  /* 0x0000000e9898723c */ /* 0x000fe2000004181c */
[----:B------:R-:W-:Y:S01]  /*24890*/  IADD3 R234, P1, PT, R44, -0x200, RZ ;  /* 0xfffffe002cea7810 */ /* 0x000fe20007f3e0ff */
[----:B------:R-:W-:-:S03]  /*248a0*/  @UP0 UIADD3 UR29, UPT, UPT, UR29, -0x3, URZ ;  /* 0xfffffffd1d1d0890 */ /* 0x000fc6000fffe0ff */
[----:B------:R-:W-:-:S03]  /*248b0*/  IADD3.X R233, PT, PT, R45, -0x1, RZ, P1, !PT ;  /* 0xffffffff2de97810 */ /* 0x000fc60000ffe4ff */
[C---:B------:R-:W-:Y:S08]  /*248c0*/  HMMA.16816.F32.BF16 R140, R136.reuse, R12, R48 ;  /* 0x0000000c888c723c */ /* 0x040ff00000041830 */
[----:B------:R-:W-:Y:S01]  /*248d0*/  HMMA.16816.F32.BF16 R136, R136, R14, R36 ;  /* 0x0000000e8888723c */ /* 0x000fe20000041824 */
[----:B------:R-:W-:Y:S02]  /*248e0*/  IMAD.MOV.U32 R36, RZ, RZ, R171 ;  /* 0x000000ffff247224 */ /* 0x000fe400078e00ab */
[----:B------:R-:W-:-:S02]  /*248f0*/  IMAD.MOV.U32 R37, RZ, RZ, R180 ;  /* 0x000000ffff257224 */ /* 0x000fc400078e00b4 */
[----:B------:R-:W-:Y:S02]  /*24900*/  IMAD.MOV.U32 R38, RZ, RZ, R241 ;  /* 0x000000ffff267224 */ /* 0x000fe400078e00f1 */
[----:B------:R-:W-:Y:S02]  /*24910*/  IMAD.MOV.U32 R39, RZ, RZ, R193 ;  /* 0x000000ffff277224 */ /* 0x000fe400078e00c1 */
[----:B------:R-:W-:Y:S02]  /*24920*/  @P0 IMAD.MOV.U32 R36, RZ, RZ, R171 ;  /* 0x000000ffff240224 */ /* 0x000fe400078e00ab */
[----:B------:R-:W-:Y:S02]  /*24930*/  @P0 IMAD.MOV.U32 R37, RZ, RZ, R180 ;  /* 0x000000ffff250224 */ /* 0x000fe400078e00b4 */
[----:B------:R-:W-:Y:S02]  /*24940*/  @P0 IMAD.MOV.U32 R38, RZ, RZ, R241 ;  /* 0x000000ffff260224 */ /* 0x000fe400078e00f1 */
[----:B------:R-:W-:Y:S01]  /*24950*/  @P0 IMAD.MOV.U32 R39, RZ, RZ, R193 ;  /* 0x000000ffff270224 */ /* 0x000fe200078e00c1 */
[----:B---3--:R-:W-:Y:S06]  /*24960*/  BRA.U UP0, `(.L_x_1262) ;  /* 0x0000000100047547 */ /* 0x008fec000b800000 */
.L_x_1258:
[----:B------:R-:W-:-:S12]  /*24970*/  UIADD3 UR29, UPT, UPT, UR5, -0x1, URZ ;  /* 0xffffffff051d7890 */ /* 0x000fd8000fffe0ff */
.L_x_1262:
[----:B------:R-:W-:-:S09]  /*24980*/  UISETP.GE.AND UP0, UPT, UR29, UR18, UPT ;  /* 0x000000121d00728c */ /* 0x000fd2000bf06270 */
[----:B------:R-:W-:Y:S05]  /*24990*/  BRA.U !UP0, `(.L_x_1263) ;  /* 0x000000f908d07547 */ /* 0x000fea000b800000 */
[C---:B------:R-:W-:Y:S01]  /*249a0*/  IMAD.SHL.U32 R0, R218.reuse, 0x20, RZ ;  /* 0x00000020da007824 */ /* 0x040fe200078e00ff */
[C---:B------:R-:W-:Y:S01]  /*249b0*/  LOP3.LUT P0, RZ, R218.reuse, 0x4, RZ, 0xc0, !PT ;  /* 0x00000004daff7812 */ /* 0x040fe2000780c0ff */
[----:B------:R-:W-:Y:S01]  /*249c0*/  IMAD.SHL.U32 R219, R218, 0x20, RZ ;  /* 0x00000020dadb7824 */ /* 0x000fe200078e00ff */
[----:B------:R-:W-:Y:S01]  /*249d0*/  SHF.R.U32.HI R212, RZ, 0x1, R218 ;  /* 0x00000001ffd47819 */ /* 0x000fe200000116da */
[----:B---3--:R-:W1:Y:S01]  /*249e0*/  S2R R2, SR_CTAID.X ;  /* 0x0000000000027919 */ /* 0x008e620000002500 */
[----:B------:R-:W2:Y:S01]  /*249f0*/  S2UR UR5, SR_CgaCtaId ;  /* 0x00000000000579c3 */ /* 0x000ea20000008800 */
[----:B------:R-:W-:Y:S01]  /*24a00*/  LOP3.LUT R0, R0, 0xc0, RZ, 0xc0, !PT ;  /* 0x000000c000007812 */ /* 0x000fe200078ec0ff */
[----:B------:R-:W3:Y:S01]  /*24a10*/  LDCU UR11, c[0x0][0x440] ;  /* 0x00008800ff0b77ac */ /* 0x000ee20008000800 */
[----:B------:R-:W4:Y:S01]  /*24a20*/  S2R R218, SR_TID.X ;  /* 0x0000000000da7919 */ /* 0x000f220000002100 */
[----:B-----5:R-:W-:Y:S01]  /*24a30*/  LOP3.LUT R225, R225, 0xfffffffe, RZ, 0xc0, !PT ;  /* 0xfffffffee1e17812 */ /* 0x020fe200078ec0ff */
[----:B------:R-:W-:Y:S01]  /*24a40*/  IMAD.MOV.U32 R217, RZ, RZ, 0x20 ;  /* 0x00000020ffd97424 */ /* 0x000fe200078e00ff */
[----:B------:R-:W-:Y:S01]  /*24a50*/  LOP3.LUT R214, R0, 0x18, R214, 0xf8, !PT ;  /* 0x0000001800d67812 */ /* 0x000fe200078ef8d6 */
[----:B------:R-:W3:Y:S01]  /*24a60*/  S2R R6, SR_CTAID.X ;  /* 0x0000000000067919 */ /* 0x000ee20000002500 */
[----:B------:R-:W-:Y:S01]  /*24a70*/  UMOV UR6, 0x400 ;  /* 0x0000040000067882 */ /* 0x000fe20000000000 */
[----:B------:R-:W1:Y:S01]  /*24a80*/  LDC R220, c[0x0][0x4f8] ;  /* 0x00013e00ffdc7b82 */ /* 0x000e620000000800 */
[----:B------:R-:W-:Y:S01]  /*24a90*/  LOP3.LUT R212, R214, 0x8, R212, 0x78, !PT ;  /* 0x00000008d6d47812 */ /* 0x000fe200078e78d4 */
[----:B------:R-:W3:Y:S01]  /*24aa0*/  LDCU UR27, c[0x0][0x448] ;  /* 0x00008900ff1b77ac */ /* 0x000ee20008000800 */
[----:B------:R-:W-:Y:S01]  /*24ab0*/  @P0 LOP3.LUT R225, R225, 0x1, RZ, 0xfc, !PT ;  /* 0x00000001e1e10812 */ /* 0x000fe200078efcff */
[----:B------:R-:W-:Y:S01]  /*24ac0*/  IMAD.MOV.U32 R133, RZ, RZ, R36 ;  /* 0x000000ffff857224 */ /* 0x000fe200078e0024 */
[----:B------:R-:W-:Y:S01]  /*24ad0*/  SEL R217, R217, 0xffffffe0, !P0 ;  /* 0xffffffe0d9d97807 */ /* 0x000fe20004000000 */
[----:B------:R-:W-:Y:S01]  /*24ae0*/  IMAD.MOV.U32 R132, RZ, RZ, R37 ;  /* 0x000000ffff847224 */ /* 0x000fe200078e0025 */
[----:B------:R-:W-:Y:S01]  /*24af0*/  LOP3.LUT R225, R225, 0xfffffdff, RZ, 0xc0, !PT ;  /* 0xfffffdffe1e17812 */ /* 0x000fe200078ec0ff */
[----:B------:R-:W-:Y:S01]  /*24b00*/  IMAD.MOV.U32 R135, RZ, RZ, R38 ;  /* 0x000000ffff877224 */ /* 0x000fe200078e0026 */
[----:B------:R-:W-:Y:S01]  /*24b10*/  MOV R134, R39 ;  /* 0x0000002700867202 */ /* 0x000fe20000000f00 */
[C---:B------:R-:W-:Y:S01]  /*24b20*/  VIADD R224, R221.reuse, 0x8 ;  /* 0x00000008dde07836 */ /* 0x040fe20000000000 */
[C---:B------:R-:W-:Y:S01]  /*24b30*/  IADD3 R223, PT, PT, R221.reuse, 0x48, RZ ;  /* 0x00000048dddf7810 */ /* 0x040fe20007ffe0ff */
[----:B------:R-:W-:Y:S01]  /*24b40*/  VIADD R222, R221, 0x40 ;  /* 0x00000040ddde7836 */ /* 0x000fe20000000000 */
[----:B------:R-:W1:Y:S01]  /*24b50*/  LDCU UR8, c[0x0][0x440] ;  /* 0x00008800ff0877ac */ /* 0x000e620008000800 */
[----:B------:R-:W-:Y:S01]  /*24b60*/  IMAD.IADD R216, R213, 0x1, R217 ;  /* 0x00000001d5d87824 */ /* 0x000fe200078e02d9 */
[----:B--2---:R-:W-:Y:S01]  /*24b70*/  ULEA UR5, UR5, UR6, 0x18 ;  /* 0x0000000605057291 */ /* 0x004fe2000f8ec0ff */
[----:B------:R-:W2:Y:S01]  /*24b80*/  LDCU UR10, c[0x0][0x504] ;  /* 0x0000a080ff0a77ac */ /* 0x000ea20008000800 */
[----:B------:R-:W1:Y:S02]  /*24b90*/  LDCU UR4, c[0x0][0x45c] ;  /* 0x00008b80ff0477ac */ /* 0x000e640008000800 */
[----:B-1----:R-:W-:-:S02]  /*24ba0*/  LOP3.LUT R220, R220, 0xff, RZ, 0xc0, !PT ;  /* 0x000000ffdcdc7812 */ /* 0x002fc400078ec0ff */
[--C-:B----4-:R-:W-:Y:S01]  /*24bb0*/  SHF.R.U32.HI R4, RZ, 0x5, R218.reuse ;  /* 0x00000005ff047819 */ /* 0x110fe200000116da */
[----:B------:R-:W-:Y:S01]  /*24bc0*/  IMAD.SHL.U32 R0, R218, 0x20, RZ ;  /* 0x00000020da007824 */ /* 0x000fe200078e00ff */
[----:B------:R-:W-:Y:S01]  /*24bd0*/  SHF.R.U32.HI R5, RZ, 0x5, R218 ;  /* 0x00000005ff057819 */ /* 0x000fe200000116da */
[----:B------:R-:W-:Y:S01]  /*24be0*/  IMAD R220, R220, 0x10000, R220 ;  /* 0x00010000dcdc7824 */ /* 0x000fe200078e02dc */
[----:B------:R-:W1:Y:S01]  /*24bf0*/  LDCU.U8 UR9, c[0x0][0x4f8] ;  /* 0x00009f00ff0977ac */ /* 0x000e620008000000 */
[----:B------:R-:W-:Y:S01]  /*24c00*/  IMAD R2, R2, 0x8, R4 ;  /* 0x0000000802027824 */ /* 0x000fe200078e0204 */
[----:B------:R-:W-:Y:S01]  /*24c10*/  LOP3.LUT R212, R212, 0x120, R0, 0xf8, !PT ;  /* 0x00000120d4d47812 */ /* 0x000fe200078ef800 */
[----:B---3--:R-:W-:Y:S01]  /*24c20*/  IMAD R6, R6, 0x8, R5 ;  /* 0x0000000806067824 */ /* 0x008fe200078e0205 */
[----:B------:R-:W-:Y:S01]  /*24c30*/  USHF.L.U32 UR27, UR27, 0x3, URZ ;  /* 0x000000031b1b7899 */ /* 0x000fe200080006ff */
[----:B------:R-:W-:Y:S01]  /*24c40*/  VIADD R2, R2, 0x4 ;  /* 0x0000000402027836 */ /* 0x000fe20000000000 */
[----:B------:R-:W-:Y:S01]  /*24c50*/  LEA R212, R212, UR5, 0x1 ;  /* 0x00000005d4d47c11 */ /* 0x000fe2000f8e08ff */
[----:B------:R-:W-:-:S04]  /*24c60*/  IMAD.WIDE.U32 R6, R6, -0x326172a9, RZ ;  /* 0xcd9e8d5706067825 */ /* 0x000fc800078e00ff */
[----:B------:R-:W-:Y:S01]  /*24c70*/  IMAD.WIDE.U32 R2, R2, -0x326172a9, RZ ;  /* 0xcd9e8d5702027825 */ /* 0x000fe200078e00ff */
[----:B------:R-:W-:-:S03]  /*24c80*/  LOP3.LUT R4, R6, UR12, RZ, 0x3c, !PT ;  /* 0x0000000c06047c12 */ /* 0x000fc6000f8e3cff */
[----:B------:R-:W-:Y:S01]  /*24c90*/  IMAD.SHL.U32 R0, R218, 0x8, RZ ;  /* 0x00000008da007824 */ /* 0x000fe200078e00ff */
[----:B------:R-:W-:Y:S01]  /*24ca0*/  LOP3.LUT R2, R2, UR12, RZ, 0x3c, !PT ;  /* 0x0000000c02027c12 */ /* 0x000fe2000f8e3cff */
[----:B------:R-:W-:Y:S03]  /*24cb0*/  STL [R1+0xd8], R4 ;  /* 0x0000d80401007387 */ /* 0x000fe60000100800 */
[----:B------:R-:W-:Y:S01]  /*24cc0*/  LOP3.LUT R0, R0, 0x18, RZ, 0xc0, !PT ;  /* 0x0000001800007812 */ /* 0x000fe200078ec0ff */
[----:B------:R3:W-:Y:S03]  /*24cd0*/  STL [R1+0xdc], R2 ;  /* 0x0000dc0201007387 */ /* 0x0007e60000100800 */
[----:B------:R-:W-:Y:S01]  /*24ce0*/  ISETP.GE.AND P1, PT, R0, UR11, PT ;  /* 0x0000000b00007c0c */ /* 0x000fe2000bf26270 */
[----:B------:R-:W-:-:S12]  /*24cf0*/  VIADD R0, R212, 0x4000 ;  /* 0x00004000d4007836 */ /* 0x000fd80000000000 */
[----:B------:R-:W-:Y:S01]  /*24d00*/  @P1 LOP3.LUT R225, R225, 0x200, RZ, 0xfc, !PT ;  /* 0x00000200e1e11812 */ /* 0x000fe200078efcff */
[----:B---3--:R-:W3:Y:S02]  /*24d10*/  LDC.64 R2, c[0x0][0x3c0] ;  /* 0x0000f000ff027b82 */ /* 0x008ee40000000a00 */
[----:B---3--:R3:W-:Y:S04]  /*24d20*/  STL.64 [R1+0xc8], R2 ;  /* 0x0000c80201007387 */ /* 0x0087e80000100a00 */
[----:B------:R3:W-:Y:S01]  /*24d30*/  STL [R1+0x324], R0 ;  /* 0x0003240001007387 */ /* 0x0007e20000100800 */
[----:B-12---:R-:W-:Y:S05]  /*24d40*/  BRA `(.L_x_1264) ;  /* 0x0000000000c07947 */ /* 0x006fea0003800000 */
.L_x_1266:
[----:B------:R-:W2:Y:S01]  /*24d50*/  LDL R187, [R1+0x308] ;  /* 0x0003080001bb7983 */ /* 0x000ea20000100800 */
[----:B------:R-:W1:Y:S01]  /*24d60*/  LDC.64 R174, c[0x0][0x3b8] ;  /* 0x0000ee00ffae7b82 */ /* 0x000e620000000a00 */
[----:B------:R-:W-:Y:S01]  /*24d70*/  ISETP.GE.AND P4, PT, R227, UR8, PT ;  /* 0x00000008e3007c0c */ /* 0x000fe2000bf86270 */
[----:B------:R-:W-:Y:S01]  /*24d80*/  UIADD3 UR6, UPT, UPT, UR29, -0x1, URZ ;  /* 0xffffffff1d067890 */ /* 0x000fe2000fffe0ff */
[----:B------:R-:W3:Y:S01]  /*24d90*/  LDL R184, [R1+0x2fc] ;  /* 0x0002fc0001b87983 */ /* 0x000ee20000100800 */
[----:B------:R-:W-:Y:S10]  /*24da0*/  LOP3.LUT R225, R225, 0xfffffdff, RZ, 0xc0, !PT ;  /* 0xfffffdffe1e17812 */ /* 0x000ff400078ec0ff */
[----:B------:R-:W-:Y:S01]  /*24db0*/  @P4 LOP3.LUT R225, R225, 0x200, RZ, 0xfc, !PT ;  /* 0x00000200e1e14812 */ /* 0x000fe200078efcff */
[----:B-1----:R-:W-:Y:S04]  /*24dc0*/  IMAD.WIDE.U32 R172, R174, UR6, RZ ;  /* 0x00000006aeac7c25 */ /* 0x002fe8000f8e00ff */
[----:B------:R-:W-:Y:S05]  /*24dd0*/  IMAD R173, R175, UR6, R173 ;  /* 0x00000006afad7c24 */ /* 0x000fea000f8e02ad */
        /* <DEDUP_REMOVED lines=11> */
[C---:B-1----:R-:W-:Y:S02]  /*24e90*/  @!P0 LEA.HI.X R179, R174.reuse, R173, R175, 0x5, P1 ;  /* 0x000000adaeb38211 */ /* 0x042fe400008f2caf */
        /* <DEDUP_REMOVED lines=27> */
.L_x_1264:
[----:B------:R-:W2:Y:S01]  /*25050*/  LDL R14, [R1+0xc8] ;  /* 0x0000c800010e7983 */ /* 0x000ea20000100800 */
[C---:B------:R-:W-:Y:S01]  /*25060*/  IMAD.SHL.U32 R227, R218.reuse, 0x8, RZ ;  /* 0x00000008dae37824 */ /* 0x040fe200078e00ff */
[----:B------:R-:W-:Y:S04]  /*25070*/  DEPBAR.LE SB0, 0x0 ;  /* 0x000080000000791a */ /* 0x000fe80000000000 */
[----:B------:R-:W4:Y:S01]  /*25080*/  LDL R15, [R1+0xcc] ;  /* 0x0000cc00010f7983 */ /* 0x000f220000100800 */
[----:B------:R-:W-:Y:S01]  /*25090*/  LOP3.LUT R227, R227, 0x18, RZ, 0xc0, !PT ;  /* 0x00000018e3e37812 */ /* 0x000fe200078ec0ff */
[C---:B-----5:R-:W-:Y:S01]  /*250a0*/  IMAD.SHL.U32 R214, R218.reuse, 0x4, RZ ;  /* 0x00000004dad67824 */ /* 0x060fe200078e00ff */
[----:B------:R-:W-:Y:S01]  /*250b0*/  LOP3.LUT P3, RZ, R225, 0x200, RZ, 0xc0, !PT ;  /* 0x00000200e1ff7812 */ /* 0x000fe2000786c0ff */
[----:B------:R-:W5:Y:S01]  /*250c0*/  LDL R13, [R1+0x310] ;  /* 0x00031000010d7983 */ /* 0x000f620000100800 */
[----:B------:R-:W-:Y:S01]  /*250d0*/  ISETP.GE.AND P0, PT, R227, UR8, PT ;  /* 0x00000008e3007c0c */ /* 0x000fe2000bf06270 */
[----:B------:R-:W-:Y:S01]  /*250e0*/  IMAD.SHL.U32 R215, R218, 0x10, RZ ;  /* 0x00000010dad77824 */ /* 0x000fe200078e00ff */
[----:B-1-3--:R-:W-:Y:S01]  /*250f0*/  LOP3.LUT R0, R214, 0x18, RZ, 0xc0, !PT ;  /* 0x00000018d6007812 */ /* 0x00afe200078ec0ff */
[----:B------:R-:W3:Y:S01]  /*25100*/  LDL R12, [R1+0x30c] ;  /* 0x00030c00010c7983 */ /* 0x000ee20000100800 */
[----:B------:R-:W-:Y:S01]  /*25110*/  IMAD.SHL.U32 R228, R218, 0x2, RZ ;  /* 0x00000002dae47824 */ /* 0x000fe200078e00ff */
[----:B------:R-:W-:Y:S01]  /*25120*/  UIADD3 UR6, UPT, UPT, UR20, UR10, URZ ;  /* 0x0000000a14067290 */ /* 0x000fe2000fffe0ff */
[----:B------:R-:W-:Y:S01]  /*25130*/  LOP3.LUT R0, R0, 0xc0, R219, 0xf8, !PT ;  /* 0x000000c000007812 */ /* 0x000fe200078ef8db */
[----:B------:R-:W3:Y:S01]  /*25140*/  LDL R226, [R1+0x4] ;  /* 0x0000040001e27983 */ /* 0x000ee20000100800 */
[----:B------:R-:W-:Y:S02]  /*25150*/  UISETP.GT.AND UP0, UPT, UR29, UR18, UPT ;  /* 0x000000121d00728c */ /* 0x000fe4000bf04270 */
[----:B------:R-:W-:Y:S01]  /*25160*/  LOP3.LUT R0, R0, 0x8, R218, 0x78, !PT ;  /* 0x0000000800007812 */ /* 0x000fe200078e78da */
[----:B------:R-:W-:Y:S01]  /*25170*/  BAR.SYNC.DEFER_BLOCKING 0x0 ;  /* 0x0000000000007b1d */ /* 0x000fe20000010000 */
[----:B--2---:R-:W-:Y:S04]  /*25180*/  IMAD.WIDE.U32 R2, R14, UR29, RZ ;  /* 0x0000001d0e027c25 */ /* 0x004fe8000f8e00ff */
[----:B------:R-:W-:Y:S02]  /*25190*/  IMAD.SHL.U32 R4, R2, 0x80, RZ ;  /* 0x0000008002047824 */ /* 0x000fe400078e00ff */
[----:B----4-:R-:W-:Y:S03]  /*251a0*/  IMAD R3, R15, UR29, R3 ;  /* 0x0000001d0f037c24 */ /* 0x010fe6000f8e0203 */
[-C--:B------:R-:W-:Y:S02]  /*251b0*/  @!P0 LEA R7, P2, R14, R4.reuse, 0x5 ;  /* 0x000000040e078211 */ /* 0x080fe400078428ff */
[----:B------:R-:W-:Y:S02]  /*251c0*/  SHF.L.U64.HI R5, R2, 0x7, R3 ;  /* 0x0000000702057819 */ /* 0x000fe40000010203 */
[C---:B------:R-:W-:Y:S02]  /*251d0*/  @!P0 LEA R3, P1, R14.reuse, R4, 0x6 ;  /* 0x000000040e038211 */ /* 0x040fe400078230ff */
[C-C-:B------:R-:W-:Y:S02]  /*251e0*/  @!P0 LEA.HI.X R9, R14.reuse, R5, R15.reuse, 0x5, P2 ;  /* 0x000000050e098211 */ /* 0x140fe400010f2c0f */
[----:B-----5:R-:W-:Y:S02]  /*251f0*/  @!P0 LEA R6, P2, R7, R13, 0x1 ;  /* 0x0000000d07068211 */ /* 0x020fe400078408ff */
[----:B------:R-:W-:Y:S02]  /*25200*/  @!P0 LEA.HI.X R11, R14, R5, R15, 0x6, P1 ;  /* 0x000000050e0b8211 */ /* 0x000fe400008f340f */
[-C--:B------:R-:W-:Y:S02]  /*25210*/  @!P0 LEA R8, P1, R3, R13.reuse, 0x1 ;  /* 0x0000000d03088211 */ /* 0x080fe400078208ff */
[-C--:B---3--:R-:W-:Y:S02]  /*25220*/  @!P0 LEA.HI.X R7, R7, R12.reuse, R9, 0x1, P2 ;  /* 0x0000000c07078211 */ /* 0x088fe400010f0c09 */
[CC--:B------:R-:W-:Y:S02]  /*25230*/  @!P3 LEA R10, P2, R4.reuse, R13.reuse, 0x1 ;  /* 0x0000000d040ab211 */ /* 0x0c0fe400078408ff */
[-C--:B------:R-:W-:Y:S01]  /*25240*/  @!P0 LEA.HI.X R9, R3, R12.reuse, R11, 0x1, P1 ;  /* 0x0000000c03098211 */ /* 0x080fe200008f0c0b */
[----:B------:R-:W-:Y:S01]  /*25250*/  @!P0 IMAD R3, R15, 0x60, RZ ;  /* 0x000000600f038824 */ /* 0x000fe200078e02ff */
[--C-:B------:R-:W-:Y:S01]  /*25260*/  @!P3 LEA.HI.X R11, R4, R12, R5.reuse, 0x1, P2 ;  /* 0x0000000c040bb211 */ /* 0x100fe200010f0c05 */
[----:B------:R-:W-:Y:S01]  /*25270*/  @!P0 IMAD.WIDE.U32 R4, R14, 0x60, R4 ;  /* 0x000000600e048825 */ /* 0x000fe200078e0004 */
[----:B------:R-:W-:Y:S03]  /*25280*/  LOP3.LUT R2, R215, 0x100, RZ, 0xc0, !PT ;  /* 0x00000100d7027812 */ /* 0x000fe600078ec0ff */
[----:B------:R-:W-:Y:S01]  /*25290*/  @!PT LDS RZ, [RZ] ;  /* 0x00000000fffff984 */ /* 0x000fe20000000800 */
[----:B------:R-:W-:Y:S01]  /*252a0*/  @!PT LDS RZ, [RZ] ;  /* 0x00000000fffff984 */ /* 0x000fe20000000800 */
[----:B------:R-:W-:Y:S01]  /*252b0*/  @!PT LDS RZ, [RZ] ;  /* 0x00000000fffff984 */ /* 0x000fe20000000800 */
[----:B------:R-:W-:Y:S01]  /*252c0*/  @!P3 LDGSTS.E.BYPASS.LTC128B.128 [R226+0x4000], desc[UR22][R10.64] ;  /* 0x040000000ae2bfae */ /* 0x000fe2000b981a16 */
[----:B------:R-:W-:Y:S01]  /*252d0*/  LOP3.LUT R2, R2, 0x20, R219, 0xf8, !PT ;  /* 0x0000002002027812 */ /* 0x000fe200078ef8db */
[----:B------:R-:W-:Y:S03]  /*252e0*/  @!P0 IMAD.IADD R3, R3, 0x1, R5 ;  /* 0x0000000103038824 */ /* 0x000fe600078e0205 */
[----:B------:R-:W-:Y:S02]  /*252f0*/  LOP3.LUT R0, R2, R0, RZ, 0xfc, !PT ;  /* 0x0000000002007212 */ /* 0x000fe400078efcff */
[----:B------:R-:W-:Y:S01]  /*25300*/  @!P0 LEA R2, P1, R4, R13, 0x1 ;  /* 0x0000000d04028211 */ /* 0x000fe200078208ff */
[----:B------:R-:W-:Y:S01]  /*25310*/  @P3 STS.128 [R226+0x4000], RZ ;  /* 0x004000ffe2003388 */ /* 0x000fe20000000c00 */
[----:B------:R-:W-:Y:S02]  /*25320*/  LEA R0, R0, UR5, 0x1 ;  /* 0x0000000500007c11 */ /* 0x000fe4000f8e08ff */
[----:B------:R-:W-:Y:S05]  /*25330*/  @!P0 LEA.HI.X R3, R4, R12, R3, 0x1, P1 ;  /* 0x0000000c04038211 */ /* 0x000fea00008f0c03 */
        /* <DEDUP_REMOVED lines=18> */
[----:B------:R-:W4:Y:S08]  /*25460*/  LDSM.16.M88.4 R32, [R0+0x2400] ;  /* 0x002400000020783b */ /* 0x000f300000000200 */
[----:B------:R-:W0:Y:S08]  /*25470*/  LDGDEPBAR ;  /* 0x00000000000079af */ /* 0x000e300000000000 */
[----:B------:R-:W5:Y:S08]  /*25480*/  LDSM.16.M88.4 R48, [R0+0x2800] ;  /* 0x002800000030783b */ /* 0x000f700000000200 */
        /* <DEDUP_REMOVED lines=8> */
[----:B------:R5:W2:Y:S01]  /*25510*/  LDSM.16.M88.4 R168, [R0+0x3c00] ;  /* 0x003c000000a8783b */ /* 0x000aa20000000200 */
        /* <DEDUP_REMOVED lines=8> */
[-C--:B------:R-:W-:Y:S01]  /*255a0*/  HMMA.16816.F32.BF16 R36, R128, R48.reuse, RZ ;  /* 0x000000308024723c */ /* 0x080fe200000418ff */
[----:B------:R-:W5:Y:S07]  /*255b0*/  LDSM.16.M88.4 R184, [R0+0x2400] ;  /* 0x0024000000b8783b */ /* 0x000f6e0000000200 */
[C---:B------:R-:W-:Y:S01]  /*255c0*/  HMMA.16816.F32.BF16 R40, R124.reuse, R48, RZ ;  /* 0x000000307c28723c */ /* 0x040fe200000418ff */
[----:B------:R-:W5:Y:S07]  /*255d0*/  LDSM.16.M88.4 R188, [R0+0x2800] ;  /* 0x0028000000bc783b */ /* 0x000f6e0000000200 */
        /* <DEDUP_REMOVED lines=31> */
[-C--:B------:R-:W-:Y:S01]  /*257d0*/  HMMA.16816.F32.BF16 R12, R180, R178.reuse, R12 ;  /* 0x000000b2b40c723c */ /* 0x080fe2000004180c */
[----:B-1----:R-:W-:Y:S07]  /*257e0*/  IMAD.U32 R0, RZ, RZ, UR29 ;  /* 0x0000001dff007e24 */ /* 0x002fee000f8e00ff */
[C---:B------:R-:W-:Y:S08]  /*257f0*/  HMMA.16816.F32.BF16 R16, R172.reuse, R178, R16 ;  /* 0x000000b2ac10723c */ /* 0x040ff00000041810 */
[-C--:B-----5:R-:W-:Y:S08]  /*25800*/  HMMA.16816.F32.BF16 R20, R172, R184.reuse, R20 ;  /* 0x000000b8ac14723c */ /* 0x0a0ff00000041814 */
[C---:B------:R-:W-:Y:S04]  /*25810*/  HMMA.16816.F32.BF16 R24, R180.reuse, R184, R24 ;  /* 0x000000b8b418723c */ /* 0x040fe80000041818 */
[----:B------:R-:W-:Y:S04]  /*25820*/  LOP3.LUT R185, R228, 0x6, RZ, 0xc0, !PT ;  /* 0x00000006e4b97812 */ /* 0x000fe800078ec0ff */
[-C--:B------:R-:W-:Y:S03]  /*25830*/  HMMA.16816.F32.BF16 R28, R180, R186.reuse, R28 ;  /* 0x000000bab41c723c */ /* 0x080fe6000004181c */
[----:B------:R-:W-:Y:S04]  /*25840*/  IMAD R0, R0, 0x80, R185 ;  /* 0x0000008000007824 */ /* 0x000fe800078e02b9 */
[C---:B------:R-:W-:Y:S01]  /*25850*/  VIADD R176, R0.reuse, 0x78 ;  /* 0x0000007800b07836 */ /* 0x040fe20000000000 */
[C---:B------:R-:W-:Y:S04]  /*25860*/  HMMA.16816.F32.BF16 R32, R172.reuse, R186, R32 ;  /* 0x000000baac20723c */ /* 0x040fe80000041820 */
[----:B------:R-:W-:Y:S02]  /*25870*/  VIADD R2, R0, UR20 ;  /* 0x0000001400027c36 */ /* 0x000fe40008000000 */
[----:B------:R-:W-:Y:S02]  /*25880*/  VIADD R186, R176, UR20 ;  /* 0x00000014b0ba7c36 */ /* 0x000fe40008000000 */
[-C--:B------:R-:W-:Y:S03]  /*25890*/  HMMA.16816.F32.BF16 R36, R172, R188.reuse, R36 ;  /* 0x000000bcac24723c */ /* 0x080fe60000041824 */
[--C-:B------:R-:W-:Y:S02]  /*258a0*/  IMAD.IADD R3, R224, 0x1, -R2.reuse ;  /* 0x00000001e0037824 */ /* 0x100fe400078e0a02 */
[----:B------:R-:W-:Y:S02]  /*258b0*/  VIADD R177, R186, 0xffffff89 ;  /* 0xffffff89bab17836 */ /* 0x000fe40000000000 */
[C---:B------:R-:W-:Y:S01]  /*258c0*/  IMAD.IADD R179, R221.reuse, 0x1, -R2 ;  /* 0x00000001ddb37824 */ /* 0x040fe200078e0a02 */
[C---:B------:R-:W-:Y:S04]  /*258d0*/  HMMA.16816.F32.BF16 R40, R180.reuse, R188, R40 ;  /* 0x000000bcb428723c */ /* 0x040fe80000041828 */
[--C-:B------:R-:W-:Y:S01]  /*258e0*/  IMAD.IADD R178, R221, 0x1, -R177.reuse ;  /* 0x00000001ddb27824 */ /* 0x100fe200078e0ab1 */
[----:B------:R-:W-:Y:S02]  /*258f0*/  IABS R3, R3 ;  /* 0x0000000300037213 */ /* 0x000fe40000000000 */
[----:B------:R-:W-:Y:S01]  /*25900*/  IABS R179, R179 ;  /* 0x000000b300b37213 */ /* 0x000fe20000000000 */
[-C--:B------:R-:W-:Y:S03]  /*25910*/  HMMA.16816.F32.BF16 R44, R180, R190.reuse, R44 ;  /* 0x000000beb42c723c */ /* 0x080fe6000004182c */
[----:B------:R-:W-:Y:S02]  /*25920*/  I2FP.F32.S32 R3, R3 ;  /* 0x0000000300037245 */ /* 0x000fe40000201400 */
[----:B------:R-:W-:Y:S03]  /*25930*/  IABS R178, R178 ;  /* 0x000000b200b27213 */ /* 0x000fe60000000000 */
[C---:B------:R-:W-:Y:S04]  /*25940*/  HMMA.16816.F32.BF16 R48, R172.reuse, R190, R48 ;  /* 0x000000beac30723c */ /* 0x040fe80000041830 */
[----:B------:R-:W-:Y:S01]  /*25950*/  FFMA.FTZ R6, R3, -UR7, R6 ;  /* 0x8000000703067c23 */ /* 0x000fe20008010006 */
[C---:B------:R-:W-:Y:S03]  /*25960*/  IMAD.IADD R3, R222.reuse, 0x1, -R2 ;  /* 0x00000001de037824 */ /* 0x040fe600078e0a02 */
        /* <DEDUP_REMOVED lines=15> */
[C---:B------:R-:W-:Y:S08]  /*25a60*/  HMMA.16816.F32.BF16 R112, R172.reuse, R206, R112 ;  /* 0x000000ceac70723c */ /* 0x040ff00000041870 */
[-C--:B--2---:R-:W-:Y:S08]  /*25a70*/  HMMA.16816.F32.BF16 R116, R172, R168.reuse, R116 ;  /* 0x000000a8ac74723c */ /* 0x084ff00000041874 */
[C---:B------:R-:W-:Y:S04]  /*25a80*/  HMMA.16816.F32.BF16 R120, R180.reuse, R168, R120 ;  /* 0x000000a8b478723c */ /* 0x040fe80000041878 */
[----:B------:R-:W-:Y:S01]  /*25a90*/  I2FP.F32.S32 R168, R178 ;  /* 0x000000b200a87245 */ /* 0x000fe20000201400 */
[----:B------:R-:W-:Y:S01]  /*25aa0*/  IMAD.IADD R178, R222, 0x1, -R177 ;  /* 0x00000001deb27824 */ /* 0x000fe200078e0ab1 */
[----:B------:R-:W-:Y:S02]  /*25ab0*/  I2FP.F32.S32 R169, R179 ;  /* 0x000000b300a97245 */ /* 0x000fe40000201400 */
[----:B------:R-:W-:Y:S01]  /*25ac0*/  IABS R179, R3 ;  /* 0x0000000300b37213 */ /* 0x000fe20000000000 */
[-C--:B------:R-:W-:Y:S03]  /*25ad0*/  HMMA.16816.F32.BF16 R124, R180, R170.reuse, R124 ;  /* 0x000000aab47c723c */ /* 0x080fe6000004187c */
[----:B------:R-:W-:Y:S01]  /*25ae0*/  FFMA.FTZ R5, R168, -UR7, R5 ;  /* 0x80000007a8057c23 */ /* 0x000fe20008010005 */
[----:B------:R-:W-:Y:S01]  /*25af0*/  FFMA.FTZ R4, R169, -UR7, R4 ;  /* 0x80000007a9047c23 */ /* 0x000fe20008010004 */
[----:B------:R-:W-:Y:S02]  /*25b00*/  IMAD.IADD R168, R224, 0x1, -R177 ;  /* 0x00000001e0a87824 */ /* 0x000fe400078e0ab1 */
[----:B------:R-:W-:Y:S01]  /*25b10*/  IMAD.IADD R169, R223, 0x1, -R2 ;  /* 0x00000001dfa97824 */ /* 0x000fe200078e0a02 */
[----:B------:R-:W-:Y:S01]  /*25b20*/  IABS R2, R178 ;  /* 0x000000b200027213 */ /* 0x000fe20000000000 */
[----:B------:R-:W-:Y:S04]  /*25b30*/  HMMA.16816.F32.BF16 R128, R172, R170, R128 ;  /* 0x000000aaac80723c */ /* 0x000fe80000041880 */
[----:B------:R-:W-:Y:S01]  /*25b40*/  IABS R3, R168 ;  /* 0x000000a800037213 */ /* 0x000fe20000000000 */
[----:B------:R-:W-:Y:S01]  /*25b50*/  IMAD.MOV.U32 R178, RZ, RZ, R179 ;  /* 0x000000ffffb27224 */ /* 0x000fe200078e00b3 */
[----:B------:R-:W-:Y:S01]  /*25b60*/  IABS R168, R169 ;  /* 0x000000a900a87213 */ /* 0x000fe20000000000 */
[----:B------:R-:W-:Y:S01]  /*25b70*/  VIADD R170, R0, 0x1 ;  /* 0x0000000100aa7836 */ /* 0x000fe20000000000 */
[----:B------:R-:W-:Y:S02]  /*25b80*/  I2FP.F32.S32 R169, R3 ;  /* 0x0000000300a97245 */ /* 0x000fe40000201400 */
[----:B------:R-:W-:Y:S02]  /*25b90*/  I2FP.F32.S32 R3, R178 ;  /* 0x000000b200037245 */ /* 0x000fe40000201400 */
[----:B------:R-:W-:Y:S01]  /*25ba0*/  I2FP.F32.S32 R2, R2 ;  /* 0x0000000200027245 */ /* 0x000fe20000201400 */
[----:B------:R-:W-:Y:S01]  /*25bb0*/  FFMA.FTZ R7, R169, -UR7, R7 ;  /* 0x80000007a9077c23 */ /* 0x000fe20008010007 */
[----:B------:R-:W-:Y:S01]  /*25bc0*/  I2FP.F32.S32 R168, R168 ;  /* 0x000000a800a87245 */ /* 0x000fe20000201400 */
[----:B------:R-:W-:Y:S02]  /*25bd0*/  VIADD R169, R223, -UR6 ;  /* 0x80000006dfa97c36 */ /* 0x000fe40008000000 */
[----:B------:R-:W-:Y:S01]  /*25be0*/  FFMA.FTZ R8, R3, -UR7, R8 ;  /* 0x8000000703087c23 */ /* 0x000fe20008010008 */
[----:B------:R-:W-:Y:S01]  /*25bf0*/  FFMA.FTZ R9, R2, -UR7, R9 ;  /* 0x8000000702097c23 */ /* 0x000fe20008010009 */
[----:B------:R-:W-:Y:S02]  /*25c00*/  VIADD R2, R221, -UR6 ;  /* 0x80000006dd027c36 */ /* 0x000fe40008000000 */
[----:B------:R-:W-:Y:S01]  /*25c10*/  FFMA.FTZ R10, R168, -UR7, R10 ;  /* 0x80000007a80a7c23 */ /* 0x000fe2000801000a */
[----:B------:R-:W-:Y:S02]  /*25c20*/  VIADD R3, R224, -UR6 ;  /* 0x80000006e0037c36 */ /* 0x000fe40008000000 */
[----:B------:R-:W-:Y:S01]  /*25c30*/  VIADD R168, R222, -UR6 ;  /* 0x80000006dea87c36 */ /* 0x000fe20008000000 */
[-C--:B------:R-:W-:Y:S02]  /*25c40*/  ISETP.GT.AND P2, PT, R2, R0.reuse, PT ;  /* 0x000000000200720c */ /* 0x080fe40003f44270 */
[-C--:B------:R-:W-:Y:S02]  /*25c50*/  ISETP.GT.AND P5, PT, R3, R0.reuse, PT ;  /* 0x000000000300720c */ /* 0x080fe40003fa4270 */
[----:B------:R-:W-:Y:S01]  /*25c60*/  ISETP.GT.AND P3, PT, R168, R0, PT ;  /* 0x00000000a800720c */ /* 0x000fe20003f64270 */
[----:B------:R-:W-:Y:S01]  /*25c70*/  @!UPT UIADD3 URZ, UPT, UPT, URZ, URZ, URZ ;  /* 0x000000fffffff290 */ /* 0x000fe2000fffe0ff */
[----:B------:R-:W-:Y:S11]  /*25c80*/  BRA.U.ANY UP0, `(.L_x_1266) ;  /* 0xfffffff100307547 */ /* 0x000ff6000b93ffff */
.L_x_1265:
[-C--:B------:R-:W-:Y:S01]  /*25c90*/  ISETP.GT.AND P4, PT, R3, R170.reuse, PT ;  /* 0x000000aa0300720c */ /* 0x080fe20003f84270 */
[----:B------:R-:W-:Y:S01]  /*25ca0*/  VIADD R172, R186, 0xffffff90 ;  /* 0xffffff90baac7836 */ /* 0x000fe20000000000 */
[----:B------:R-:W-:Y:S01]  /*25cb0*/  ISETP.GT.AND P0, PT, R2, R170, PT ;  /* 0x000000aa0200720c */ /* 0x000fe20003f04270 */
[----:B------:R-:W-:Y:S01]  /*25cc0*/  VIADD R171, R186, 0xffffff91 ;  /* 0xffffff91baab7836 */ /* 0x000fe20000000000 */
[----:B--2---:R-:W-:Y:S01]  /*25cd0*/  FSEL R175, R4, -INF , !P2 ;  /* 0xff80000004af7808 */ /* 0x004fe20005000000 */
[----:B------:R1:W-:Y:S01]  /*25ce0*/  STL [R1+0x370], R212 ;  /* 0x000370d401007387 */ /* 0x0003e20000100800 */
[----:B------:R-:W-:Y:S01]  /*25cf0*/  FSEL R178, R7, -INF , !P4 ;  /* 0xff80000007b27808 */ /* 0x000fe20006000000 */
[--C-:B------:R-:W-:Y:S01]  /*25d00*/  IMAD.IADD R4, R222, 0x1, -R172.reuse ;  /* 0x00000001de047824 */ /* 0x100fe200078e0aac */
[----:B------:R-:W-:Y:S01]  /*25d10*/  FSEL R180, R5, -INF , !P0 ;  /* 0xff80000005b47808 */ /* 0x000fe20004000000 */
[C---:B------:R-:W-:Y:S01]  /*25d20*/  IMAD.IADD R7, R223.reuse, 0x1, -R172 ;  /* 0x00000001df077824 */ /* 0x040fe200078e0aac */
[----:B------:R-:W-:Y:S01]  /*25d30*/  FSEL R179, R6, -INF , !P5 ;  /* 0xff80000006b37808 */ /* 0x000fe20006800000 */
[----:B------:R-:W-:Y:S01]  /*25d40*/  IMAD.IADD R5, R222, 0x1, -R171 ;  /* 0x00000001de057824 */ /* 0x000fe200078e0aab */
[----:B------:R-:W-:Y:S01]  /*25d50*/  IABS R6, R4 ;  /* 0x0000000400067213 */ /* 0x000fe20000000000 */
[----:B------:R-:W-:Y:S01]  /*25d60*/  UIADD3 UR6, UPT, UPT, UR24, 0x3c6ef372, URZ ;  /* 0x3c6ef37218067890 */ /* 0x000fe2000fffe0ff */
[----:B------:R-:W-:Y:S01]  /*25d70*/  IABS R4, R7 ;  /* 0x0000000700047213 */ /* 0x000fe20000000000 */
[----:B------:R-:W-:Y:S01]  /*25d80*/  UIADD3 UR26, UPT, UPT, UR25, 0x76cf5d0a, URZ ;  /* 0x76cf5d0a191a7890 */ /* 0x000fe2000fffe0ff */
[----:B------:R-:W-:Y:S01]  /*25d90*/  IABS R5, R5 ;  /* 0x0000000500057213 */ /* 0x000fe20000000000 */
[----:B------:R-:W-:Y:S01]  /*25da0*/  IMAD.IADD R177, R223, 0x1, -R177 ;  /* 0x00000001dfb17824 */ /* 0x000fe200078e0ab1 */
[----:B------:R-:W-:Y:S01]  /*25db0*/  FSEL R8, R8, -INF , !P3 ;  /* 0xff80000008087808 */ /* 0x000fe20005800000 */
[----:B------:R-:W-:Y:S01]  /*25dc0*/  IMAD.MOV.U32 R173, RZ, RZ, R4 ;  /* 0x000000ffffad7224 */ /* 0x000fe200078e0004 */
[----:B------:R-:W-:Y:S01]  /*25dd0*/  ISETP.GT.AND P2, PT, R168, R170, PT ;  /* 0x000000aaa800720c */ /* 0x000fe20003f44270 */
[----:B------:R-:W-:Y:S01]  /*25de0*/  IMAD.MOV.U32 R174, RZ, RZ, R5 ;  /* 0x000000ffffae7224 */ /* 0x000fe200078e0005 */
[----:B------:R-:W-:Y:S01]  /*25df0*/  I2FP.F32.S32 R5, R6 ;  /* 0x0000000600057245 */ /* 0x000fe20000201400 */
[----:B------:R-:W-:Y:S01]  /*25e00*/  UIADD3 UR13, UPT, UPT, UR24, -0x255992d5, URZ ;  /* 0xdaa66d2b180d7890 */ /* 0x000fe2000fffe0ff */
[----:B------:R-:W-:Y:S01]  /*25e10*/  I2FP.F32.S32 R6, R173 ;  /* 0x000000ad00067245 */ /* 0x000fe20000201400 */
[----:B------:R-:W-:Y:S01]  /*25e20*/  UIADD3 UR16, UPT, UPT, UR25, -0x126145ec, URZ ;  /* 0xed9eba1419107890 */ /* 0x000fe2000fffe0ff */
[----:B------:R-:W-:Y:S01]  /*25e30*/  I2FP.F32.S32 R4, R174 ;  /* 0x000000ae00047245 */ /* 0x000fe20000201400 */
[----:B------:R-:W-:Y:S01]  /*25e40*/  FFMA.FTZ R12, R5, -UR7, R12 ;  /* 0x80000007050c7c23 */ /* 0x000fe2000801000c */
[----:B------:R-:W-:Y:S01]  /*25e50*/  IABS R177, R177 ;  /* 0x000000b100b17213 */ /* 0x000fe20000000000 */
[----:B------:R-:W-:Y:S01]  /*25e60*/  IMAD.IADD R5, R223, 0x1, -R171 ;  /* 0x00000001df057824 */ /* 0x000fe200078e0aab */
[----:B------:R-:W-:Y:S01]  /*25e70*/  ISETP.GT.AND P0, PT, R169, R170, PT ;  /* 0x000000aaa900720c */ /* 0x000fe20003f04270 */
[----:B------:R-:W-:Y:S01]  /*25e80*/  FFMA.FTZ R14, R6, -UR7, R14 ;  /* 0x80000007060e7c23 */ /* 0x000fe2000801000e */
[C---:B------:R-:W-:Y:S01]  /*25e90*/  ISETP.GE.AND P6, PT, R170.reuse, R210, PT ;  /* 0x000000d2aa00720c */ /* 0x040fe20003fc6270 */
[C---:B------:R-:W-:Y:S01]  /*25ea0*/  IMAD.IADD R6, R221.reuse, 0x1, -R172 ;  /* 0x00000001dd067824 */ /* 0x040fe200078e0aac */
[----:B------:R-:W-:Y:S01]  /*25eb0*/  ISETP.GE.AND P3, PT, R170, R211, PT ;  /* 0x000000d3aa00720c */ /* 0x000fe20003f66270 */
[----:B------:R-:W-:Y:S01]  /*25ec0*/  FFMA.FTZ R13, R4, -UR7, R13 ;  /* 0x80000007040d7c23 */ /* 0x000fe2000801000d */
[C---:B------:R-:W-:Y:S01]  /*25ed0*/  ISETP.GE.AND P5, PT, R170.reuse, R208, PT ;  /* 0x000000d0aa00720c */ /* 0x040fe20003fa6270 */
[----:B-1----:R-:W2:Y:S01]  /*25ee0*/  LDL R212, [R1+0xd8] ;  /* 0x0000d80001d47983 */ /* 0x002ea20000100800 */
[----:B------:R-:W-:Y:S01]  /*25ef0*/  ISETP.GE.AND P4, PT, R170, R209, PT ;  /* 0x000000d1aa00720c */ /* 0x000fe20003f86270 */
[----:B------:R-:W-:Y:S01]  /*25f00*/  IMAD.IADD R4, R221, 0x1, -R171 ;  /* 0x00000001dd047824 */ /* 0x000fe200078e0aab */
[----:B------:R-:W-:Y:S01]  /*25f10*/  IABS R170, R5 ;  /* 0x0000000500aa7213 */ /* 0x000fe20000000000 */
[----:B------:R-:W-:Y:S01]  /*25f20*/  IMAD.MOV.U32 R7, RZ, RZ, R177 ;  /* 0x000000ffff077224 */ /* 0x000fe200078e00b1 */
[----:B------:R-:W-:Y:S01]  /*25f30*/  IABS R5, R6 ;  /* 0x0000000600057213 */ /* 0x000fe20000000000 */
[----:B------:R-:W-:Y:S01]  /*25f40*/  STL [R1+0x36c], R220 ;  /* 0x00036cdc01007387 */ /* 0x000fe20000100800 */
[----:B------:R-:W-:Y:S01]  /*25f50*/  IABS R6, R4 ;  /* 0x0000000400067213 */ /* 0x000fe20000000000 */
[----:B------:R-:W-:Y:S01]  /*25f60*/  IMAD.MOV.U32 R4, RZ, RZ, R170 ;  /* 0x000000ffff047224 */ /* 0x000fe200078e00aa */
[----:B------:R-:W-:Y:S01]  /*25f70*/  I2FP.F32.S32 R7, R7 ;  /* 0x0000000700077245 */ /* 0x000fe20000201400 */
[C---:B------:R-:W-:Y:S01]  /*25f80*/  IMAD.IADD R172, R224.reuse, 0x1, -R172 ;  /* 0x00000001e0ac7824 */ /* 0x040fe200078e0aac */
[----:B------:R-:W-:Y:S01]  /*25f90*/  I2FP.F32.S32 R5, R5 ;  /* 0x0000000500057245 */ /* 0x000fe20000201400 */
[----:B------:R-:W-:Y:S01]  /*25fa0*/  IMAD.IADD R171, R224, 0x1, -R171 ;  /* 0x00000001e0ab7824 */ /* 0x000fe200078e0aab */
[----:B------:R-:W-:Y:S01]  /*25fb0*/  I2FP.F32.S32 R4, R4 ;  /* 0x0000000400047245 */ /* 0x000fe20000201400 */
[----:B------:R-:W-:Y:S01]  /*25fc0*/  FFMA.FTZ R11, R7, -UR7, R11 ;  /* 0x80000007070b7c23 */ /* 0x000fe2000801000b */
[----:B------:R-:W-:Y:S01]  /*25fd0*/  IABS R7, R172 ;  /* 0x000000ac00077213 */ /* 0x000fe20000000000 */
[----:B------:R1:W-:Y:S01]  /*25fe0*/  STL [R1+0x33c], R217 ;  /* 0x00033cd901007387 */ /* 0x0003e20000100800 */
[----:B------:R-:W-:Y:S01]  /*25ff0*/  IABS R170, R171 ;  /* 0x000000ab00aa7213 */ /* 0x000fe20000000000 */
[----:B------:R-:W-:Y:S01]  /*26000*/  FFMA.FTZ R15, R4, -UR7, R15 ;  /* 0x80000007040f7c23 */ /* 0x000fe2000801000f */
[----:B------:R-:W-:Y:S01]  /*26010*/  I2FP.F32.S32 R4, R7 ;  /* 0x0000000700047245 */ /* 0x000fe20000201400 */
[----:B------:R-:W-:Y:S01]  /*26020*/  STL [R1+0x338], R216 ;  /* 0x000338d801007387 */ /* 0x000fe20000100800 */
[----:B------:R-:W-:Y:S01]  /*26030*/  FSEL R11, R11, -INF , !P0 ;  /* 0xff8000000b0b7808 */ /* 0x000fe20004000000 */
[----:B------:R-:W-:Y:S01]  /*26040*/  UIADD3 UR15, UPT, UPT, UR25, -0x56f99767, URZ ;  /* 0xa9066899190f7890 */ /* 0x000fe2000fffe0ff */
[----:B------:R-:W-:Y:S01]  /*26050*/  ISETP.GE.AND P0, PT, R0, R210, PT ;  /* 0x000000d20000720c */ /* 0x000fe20003f06270 */
[----:B------:R-:W-:Y:S01]  /*26060*/  FFMA.FTZ R16, R5, -UR7, R16 ;  /* 0x8000000705107c23 */ /* 0x000fe20008010010 */
[----:B------:R-:W-:Y:S01]  /*26070*/  I2FP.F32.S32 R5, R170 ;  /* 0x000000aa00057245 */ /* 0x000fe20000201400 */
[----:B------:R-:W-:Y:S01]  /*26080*/  STL [R1+0x334], R215 ;  /* 0x000334d701007387 */ /* 0x000fe20000100800 */
[----:B------:R-:W-:Y:S01]  /*26090*/  FSEL R198, R175, -INF , !P0 ;  /* 0xff800000afc67808 */ /* 0x000fe20004000000 */
[----:B------:R-:W-:Y:S01]  /*260a0*/  FFMA.FTZ R18, R4, -UR7, R18 ;  /* 0x8000000704127c23 */ /* 0x000fe20008010012 */
[C---:B------:R-:W-:Y:S01]  /*260b0*/  ISETP.GE.AND P0, PT, R0.reuse, R211, PT ;  /* 0x000000d30000720c */ /* 0x040fe20003f06270 */
[C---:B------:R-:W-:Y:S01]  /*260c0*/  VIADD R4, R0.reuse, 0x9 ;  /* 0x0000000900047836 */ /* 0x040fe20000000000 */
[----:B------:R-:W-:Y:S01]  /*260d0*/  ISETP.GT.AND P1, PT, R169, R0, PT ;  /* 0x00000000a900720c */ /* 0x000fe20003f24270 */
[----:B------:R-:W-:Y:S01]  /*260e0*/  FFMA.FTZ R19, R5, -UR7, R19 ;  /* 0x8000000705137c23 */ /* 0x000fe20008010013 */
[----:B------:R-:W-:Y:S01]  /*260f0*/  FSEL R228, R179, -INF , !P0 ;  /* 0xff800000b3e47808 */ /* 0x000fe20004000000 */
[----:B------:R-:W-:Y:S01]  /*26100*/  VIADD R5, R0, 0x8 ;  /* 0x0000000800057836 */ /* 0x000fe20000000000 */
[-C--:B------:R-:W-:Y:S01]  /*26110*/  ISETP.GT.AND P0, PT, R168, R4.reuse, PT ;  /* 0x00000004a800720c */ /* 0x080fe20003f04270 */
[----:B------:R3:W-:Y:S01]  /*26120*/  STL [R1+0x330], R214 ;  /* 0x000330d601007387 */ /* 0x0007e20000100800 */
[----:B------:R-:W-:Y:S01]  /*26130*/  FSEL R10, R10, -INF , !P1 ;  /* 0xff8000000a0a7808 */ /* 0x000fe20004800000 */
[----:B------:R-:W-:Y:S01]  /*26140*/  UIADD3 UR14, UPT, UPT, UR25, 0x646e171e, URZ ;  /* 0x646e171e190e7890 */ /* 0x000fe2000fffe0ff */
[----:B------:R-:W-:Y:S01]  /*26150*/  ISETP.GT.AND P1, PT, R168, R5, PT ;  /* 0x00000005a800720c */ /* 0x000fe20003f24270 */
[----:B------:R-:W-:Y:S01]  /*26160*/  STL [R1+0x32c], R213 ;  /* 0x00032cd501007387 */ /* 0x000fe20000100800 */
[----:B------:R-:W-:Y:S01]  /*26170*/  FSEL R9, R9, -INF , !P2 ;  /* 0xff80000009097808 */ /* 0x000fe20005000000 */
[----:B------:R-:W-:Y:S01]  /*26180*/  VIADD R7, R186, 0xffffff98 ;  /* 0xffffff98ba077836 */ /* 0x000fe20000000000 */
[----:B------:R-:W-:Y:S01]  /*26190*/  FSEL R13, R13, -INF , !P0 ;  /* 0xff8000000d0d7808 */ /* 0x000fe20004000000 */
[----:B------:R-:W-:Y:S01]  /*261a0*/  STL [R1+0x328], R185 ;  /* 0x000328b901007387 */ /* 0x000fe20000100800 */
[C---:B------:R-:W-:Y:S01]  /*261b0*/  ISETP.GT.AND P2, PT, R169.reuse, R4, PT ;  /* 0x00000004a900720c */ /* 0x040fe20003f44270 */
[----:B------:R-:W-:Y:S01]  /*261c0*/  UIADD3 UR11, UPT, UPT, UR25, -0x4498517b, URZ ;  /* 0xbb67ae85190b7890 */ /* 0x000fe2000fffe0ff */
[----:B------:R-:W-:Y:S01]  /*261d0*/  ISETP.GE.AND P0, PT, R0, R209, PT ;  /* 0x000000d10000720c */ /* 0x000fe20003f06270 */
[----:B------:R-:W-:Y:S01]  /*261e0*/  UIADD3 UR17, UPT, UPT, UR25, 0x32370b8f, URZ ;  /* 0x32370b8f19117890 */ /* 0x000fe2000fffe0ff */
[----:B------:R-:W-:Y:S01]  /*261f0*/  I2FP.F32.S32 R6, R6 ;  /* 0x0000000600067245 */ /* 0x000fe20000201400 */
[----:B------:R-:W-:Y:S01]  /*26200*/  USHF.L.U32 UR28, UR29, 0x2, URZ ;  /* 0x000000021d1c7899 */ /* 0x000fe200080006ff */
[----:B------:R-:W-:Y:S01]  /*26210*/  FSEL R232, R178, -INF , !P3 ;  /* 0xff800000b2e87808 */ /* 0x000fe20005800000 */
[----:B------:R-:W-:Y:S01]  /*26220*/  UISETP.GT.AND UP0, UPT, UR29, UR18, UPT ;  /* 0x000000121d00728c */ /* 0x000fe2000bf04270 */
[----:B------:R-:W-:Y:S01]  /*26230*/  FSEL R12, R12, -INF , !P1 ;  /* 0xff8000000c0c7808 */ /* 0x000fe20004800000 */
[----:B------:R-:W-:Y:S01]  /*26240*/  UIADD3 UR30, UPT, UPT, UR28, 0x2, URZ ;  /* 0x000000021c1e7890 */ /* 0x000fe2000fffe0ff */
[-C--:B------:R-:W-:Y:S01]  /*26250*/  ISETP.GT.AND P3, PT, R169, R5.reuse, PT ;  /* 0x00000005a900720c */ /* 0x080fe20003f64270 */
[----:B------:R-:W-:Y:S01]  /*26260*/  FFMA.FTZ R17, R6, -UR7, R17 ;  /* 0x8000000706117c23 */ /* 0x000fe20008010011 */
[-C--:B------:R-:W-:Y:S01]  /*26270*/  ISETP.GE.AND P1, PT, R0, R208.reuse, PT ;  /* 0x000000d00000720c */ /* 0x080fe20003f26270 */
[----:B------:R-:W-:Y:S01]  /*26280*/  VIADD R6, R186, 0xffffff99 ;  /* 0xffffff99ba067836 */ /* 0x000fe20000000000 */
[----:B------:R-:W-:Y:S01]  /*26290*/  FSEL R199, R180, -INF , !P6 ;  /* 0xff800000b4c77808 */ /* 0x000fe20007000000 */
[----:B------:R-:W-:Y:S01]  /*262a0*/  UIADD3 UR12, UPT, UPT, UR28, 0x1, URZ ;  /* 0x000000011c0c7890 */ /* 0x000fe2000fffe0ff */
[----:B------:R-:W-:Y:S01]  /*262b0*/  FSEL R15, R15, -INF , !P2 ;  /* 0xff8000000f0f7808 */ /* 0x000fe20005000000 */
[----:B------:R-:W-:Y:S01]  /*262c0*/  UIADD3 UR29, UPT, UPT, UR29, -0x1, URZ ;  /* 0xffffffff1d1d7890 */ /* 0x000fe2000fffe0ff */
[----:B------:R-:W-:Y:S02]  /*262d0*/  FSEL R179, R9, -INF , !P5 ;  /* 0xff80000009b37808 */ /* 0x000fe40006800000 */
[----:B------:R-:W-:Y:S01]  /*262e0*/  FSEL R180, R10, -INF , !P0 ;  /* 0xff8000000ab47808 */ /* 0x000fe20004000000 */
[--C-:B------:R-:W-:Y:S01]  /*262f0*/  IMAD.IADD R10, R224, 0x1, -R6.reuse ;  /* 0x00000001e00a7824 */ /* 0x100fe200078e0a06 */
[-C--:B------:R-:W-:Y:S02]  /*26300*/  ISETP.GT.AND P2, PT, R2, R5.reuse, PT ;  /* 0x000000050200720c */ /* 0x080fe40003f44270 */
[----:B------:R-:W-:Y:S02]  /*26310*/  ISETP.GT.AND P5, PT, R3, R5, PT ;  /* 0x000000050300720c */ /* 0x000fe40003fa4270 */
[----:B------:R-:W-:Y:S02]  /*26320*/  ISETP.GE.AND P0, PT, R5, R208, PT ;  /* 0x000000d00500720c */ /* 0x000fe40003f06270 */
[----:B------:R-:W-:Y:S02]  /*26330*/  FSEL R14, R14, -INF , !P3 ;  /* 0xff8000000e0e7808 */ /* 0x000fe40005800000 */
[----:B------:R-:W-:Y:S01]  /*26340*/  FSEL R177, R8, -INF , !P1 ;  /* 0xff80000008b17808 */ /* 0x000fe20004800000 */
[--C-:B------:R-:W-:Y:S01]  /*26350*/  IMAD.IADD R8, R224, 0x1, -R7.reuse ;  /* 0x00000001e0087824 */ /* 0x100fe200078e0a07 */
[-C--:B------:R-:W-:Y:S02]  /*26360*/  ISETP.GT.AND P1, PT, R2, R4.reuse, PT ;  /* 0x000000040200720c */ /* 0x080fe40003f24270 */
[----:B------:R-:W-:Y:S02]  /*26370*/  ISETP.GT.AND P3, PT, R3, R4, PT ;  /* 0x000000040300720c */ /* 0x000fe40003f64270 */
[----:B------:R-:W-:Y:S02]  /*26380*/  FSEL R184, R11, -INF , !P4 ;  /* 0xff8000000bb87808 */ /* 0x000fe40006000000 */
[----:B------:R-:W-:Y:S02]  /*26390*/  FSEL R16, R16, -INF , !P2 ;  /* 0xff80000010107808 */ /* 0x000fe40005000000 */
[----:B------:R-:W-:Y:S02]  /*263a0*/  FSEL R18, R18, -INF , !P5 ;  /* 0xff80000012127808 */ /* 0x000fe40006800000 */
[----:B------:R-:W-:Y:S01]  /*263b0*/  FSEL R181, R12, -INF , !P0 ;  /* 0xff8000000cb57808 */ /* 0x000fe20004000000 */
[--C-:B------:R-:W-:Y:S01]  /*263c0*/  IMAD.IADD R12, R222, 0x1, -R7.reuse ;  /* 0x00000001de0c7824 */ /* 0x100fe200078e0a07 */
[C---:B------:R-:W-:Y:S02]  /*263d0*/  ISETP.GE.AND P2, PT, R4.reuse, R208, PT ;  /* 0x000000d00400720c */ /* 0x040fe40003f46270 */
[C---:B------:R-:W-:Y:S02]  /*263e0*/  ISETP.GE.AND P0, PT, R4.reuse, R209, PT ;  /* 0x000000d10400720c */ /* 0x040fe40003f06270 */
[CC--:B------:R-:W-:Y:S02]  /*263f0*/  ISETP.GE.AND P4, PT, R4.reuse, R210.reuse, PT ;  /* 0x000000d20400720c */ /* 0x0c0fe40003f86270 */
[----:B------:R-:W-:Y:S01]  /*26400*/  ISETP.GE.AND P5, PT, R4, R211, PT ;  /* 0x000000d30400720c */ /* 0x000fe20003fa6270 */
[----:B------:R-:W-:Y:S01]  /*26410*/  IMAD.IADD R4, R221, 0x1, -R6 ;  /* 0x00000001dd047824 */ /* 0x000fe200078e0a06 */
[----:B------:R-:W-:Y:S02]  /*26420*/  FSEL R17, R17, -INF , !P1 ;  /* 0xff80000011117808 */ /* 0x000fe40004800000 */
[----:B------:R-:W-:Y:S02]  /*26430*/  FSEL R19, R19, -INF , !P3 ;  /* 0xff80000013137808 */ /* 0x000fe40005800000 */
        /* <DEDUP_REMOVED lines=18> */
[----:B------:R-:W-:Y:S01]  /*26560*/  FSEL R178, R15, -INF , !P0 ;  /* 0xff8000000fb27808 */ /* 0x000fe20004000000 */
[----:B------:R-:W-:Y:S01]  /*26570*/  FFMA.FTZ R20, R11, -UR7, R20 ;  /* 0x800000070b147c23 */ /* 0x000fe20008010014 */
[----:B------:R-:W-:Y:S01]  /*26580*/  LOP3.LUT R225, R225, 0xfffffffd, RZ, 0xc0, !PT ;  /* 0xfffffffde1e17812 */ /* 0x000fe200078ec0ff */
        /* <DEDUP_REMOVED lines=8> */
[----:B------:R-:W-:Y:S01]  /*26610*/  IMAD.IADD R6, R223, 0x1, -R6 ;  /* 0x00000001df067824 */ /* 0x000fe200078e0a06 */
[----:B------:R-:W-:Y:S02]  /*26620*/  @P3 LOP3.LUT R225, R225, 0x2, RZ, 0xfc, !PT ;  /* 0x00000002e1e13812 */ /* 0x000fe400078efcff */
[----:B------:R-:W-:Y:S02]  /*26630*/  FSEL R21, R21, -INF , !P0 ;  /* 0xff80000015157808 */ /* 0x000fe40004000000 */
[C---:B------:R-:W-:Y:S02]  /*26640*/  ISETP.GT.AND P0, PT, R3.reuse, R5, PT ;  /* 0x000000050300720c */ /* 0x040fe40003f04270 */
[----:B------:R-:W-:Y:S02]  /*26650*/  IABS R9, R8 ;  /* 0x0000000800097213 */ /* 0x000fe40000000000 */
[----:B------:R-:W-:Y:S02]  /*26660*/  FSEL R22, R22, -INF , !P0 ;  /* 0xff80000016167808 */ /* 0x000fe40004000000 */
[----:B------:R-:W-:Y:S01]  /*26670*/  IABS R8, R6 ;  /* 0x0000000600087213 */ /* 0x000fe20000000000 */
[----:B------:R-:W-:Y:S01]  /*26680*/  IMAD.MOV.U32 R6, RZ, RZ, R9 ;  /* 0x000000ffff067224 */ /* 0x000fe200078e0009 */
[----:B------:R-:W-:Y:S01]  /*26690*/  ISETP.GT.AND P0, PT, R3, R4, PT ;  /* 0x000000040300720c */ /* 0x000fe20003f04270 */
[----:B------:R-:W-:Y:S01]  /*266a0*/  VIADD R9, R186, 0xffffffa0 ;  /* 0xffffffa0ba097836 */ /* 0x000fe20000000000 */
[----:B------:R-:W-:Y:S02]  /*266b0*/  I2FP.F32.S32 R7, R7 ;  /* 0x0000000700077245 */ /* 0x000fe40000201400 */
[----:B------:R-:W-:Y:S02]  /*266c0*/  I2FP.F32.S32 R8, R8 ;  /* 0x0000000800087245 */ /* 0x000fe40000201400 */
[----:B------:R-:W-:Y:S01]  /*266d0*/  FSEL R23, R23, -INF , !P0 ;  /* 0xff80000017177808 */ /* 0x000fe20004000000 */
[----:B------:R-:W-:Y:S01]  /*266e0*/  FFMA.FTZ R26, R7, -UR7, R26 ;  /* 0x80000007071a7c23 */ /* 0x000fe2000801001a */
[----:B------:R-:W-:Y:S01]  /*266f0*/  LOP3.LUT P0, RZ, R225, 0x2, RZ, 0xc0, !PT ;  /* 0x00000002e1ff7812 */ /* 0x000fe2000780c0ff */
[C---:B------:R-:W-:Y:S01]  /*26700*/  IMAD.IADD R7, R223.reuse, 0x1, -R9 ;  /* 0x00000001df077824 */ /* 0x040fe200078e0a09 */
[-C--:B------:R-:W-:Y:S01]  /*26710*/  ISETP.GT.AND P3, PT, R168, R5.reuse, PT ;  /* 0x00000005a800720c */ /* 0x080fe20003f64270 */
[----:B------:R-:W-:Y:S01]  /*26720*/  FFMA.FTZ R27, R8, -UR7, R27 ;  /* 0x80000007081b7c23 */ /* 0x000fe2000801001b */
[----:B------:R-:W-:Y:S01]  /*26730*/  I2FP.F32.S32 R6, R6 ;  /* 0x0000000600067245 */ /* 0x000fe20000201400 */
[----:B------:R-:W-:Y:S01]  /*26740*/  VIADD R8, R186, 0xffffffa1 ;  /* 0xffffffa1ba087836 */ /* 0x000fe20000000000 */
[----:B------:R-:W-:Y:S02]  /*26750*/  FSEL R183, R14, -INF , !P1 ;  /* 0xff8000000eb77808 */ /* 0x000fe40004800000 */
[----:B-1----:R-:W-:Y:S01]  /*26760*/  FSEL R217, R18, -INF , !P0 ;  /* 0xff80000012d97808 */ /* 0x002fe20004000000 */
[--C-:B------:R-:W-:Y:S01]  /*26770*/  IMAD.IADD R11, R223, 0x1, -R8.reuse ;  /* 0x00000001df0b7824 */ /* 0x100fe200078e0a08 */
[----:B------:R-:W-:Y:S01]  /*26780*/  FSEL R24, R24, -INF , !P3 ;  /* 0xff80000018187808 */ /* 0x000fe20005800000 */
[----:B------:R-:W-:Y:S01]  /*26790*/  FFMA.FTZ R25, R6, -UR7, R25 ;  /* 0x8000000706197c23 */ /* 0x000fe20008010019 */
[C---:B------:R-:W-:Y:S02]  /*267a0*/  ISETP.GT.AND P1, PT, R169.reuse, R5, PT ;  /* 0x00000005a900720c */ /* 0x040fe40003f24270 */
[----:B------:R-:W-:Y:S02]  /*267b0*/  ISETP.GT.AND P0, PT, R169, R4, PT ;  /* 0x00000004a900720c */ /* 0x000fe40003f04270 */
[----:B------:R-:W-:Y:S02]  /*267c0*/  ISETP.GE.AND P3, PT, R4, R210, PT ;  /* 0x000000d20400720c */ /* 0x000fe40003f66270 */
[----:B------:R-:W-:Y:S01]  /*267d0*/  FSEL R182, R13, -INF , !P2 ;  /* 0xff8000000db67808 */ /* 0x000fe20005000000 */
[--C-:B------:R-:W-:Y:S01]  /*267e0*/  IMAD.IADD R13, R221, 0x1, -R9.reuse ;  /* 0x00000001dd0d7824 */ /* 0x100fe200078e0a09 */
[----:B------:R-:W-:Y:S02]  /*267f0*/  ISETP.GT.AND P2, PT, R168, R4, PT ;  /* 0x00000004a800720c */ /* 0x000fe40003f44270 */
[----:B------:R-:W-:Y:S02]  /*26800*/  FSEL R26, R26, -INF , !P1 ;  /* 0xff8000001a1a7808 */ /* 0x000fe40004800000 */
[----:B------:R-:W-:Y:S02]  /*26810*/  FSEL R27, R27, -INF , !P0 ;  /* 0xff8000001b1b7808 */ /* 0x000fe40004000000 */
[----:B---3--:R-:W-:Y:S02]  /*26820*/  FSEL R214, R21, -INF , !P3 ;  /* 0xff80000015d67808 */ /* 0x008fe40005800000 */
[C---:B------:R-:W-:Y:S02]  /*26830*/  ISETP.GE.AND P0, PT, R4.reuse, R211, PT ;  /* 0x000000d30400720c */ /* 0x040fe40003f06270 */
[C---:B------:R-:W-:Y:S02]  /*26840*/  ISETP.GE.AND P3, PT, R4.reuse, R208, PT ;  /* 0x000000d00400720c */ /* 0x040fe40003f66270 */
[----:B------:R-:W-:Y:S01]  /*26850*/  ISETP.GE.AND P1, PT, R4, R209, PT ;  /* 0x000000d10400720c */ /* 0x000fe20003f26270 */
[----:B------:R-:W-:Y:S01]  /*26860*/  IMAD.IADD R4, R222, 0x1, -R8 ;  /* 0x00000001de047824 */ /* 0x000fe200078e0a08 */
        /* <DEDUP_REMOVED lines=8> */
[--C-:B------:R-:W-:Y:S01]  /*268f0*/  IMAD.IADD R5, R222, 0x1, -R9.reuse ;  /* 0x00000001de057824 */ /* 0x100fe200078e0a09 */
        /* <DEDUP_REMOVED lines=9> */
[----:B------:R-:W-:Y:S01]  /*26990*/  IABS R13, R13 ;  /* 0x0000000d000d7213 */ /* 0x000fe20000000000 */
[----:B------:R-:W-:Y:S01]  /*269a0*/  IMAD.MOV.U32 R10, RZ, RZ, R5 ;  /* 0x000000ffff0a7224 */ /* 0x000fe200078e0005 */
[----:B------:R-:W-:Y:S01]  /*269b0*/  I2FP.F32.S32 R5, R11 ;  /* 0x0000000b00057245 */ /* 0x000fe20000201400 */
[----:B------:R-:W-:Y:S01]  /*269c0*/  VIADD R23, R186, 0xffffffe8 ;  /* 0xffffffe8ba177836 */ /* 0x000fe20000000000 */
[----:B------:R-:W-:Y:S02]  /*269d0*/  I2FP.F32.S32 R6, R12 ;  /* 0x0000000c00067245 */ /* 0x000fe40000201400 */
[----:B------:R-:W-:Y:S01]  /*269e0*/  I2FP.F32.S32 R4, R10 ;  /* 0x0000000a00047245 */ /* 0x000fe20000201400 */
[----:B------:R-:W-:Y:S01]  /*269f0*/  FFMA.FTZ R29, R5, -UR7, R29 ;  /* 0x80000007051d7c23 */ /* 0x000fe2000801001d */
[----:B------:R-:W-:Y:S01]  /*26a00*/  I2FP.F32.S32 R7, R7 ;  /* 0x0000000700077245 */ /* 0x000fe20000201400 */
[----:B------:R-:W-:Y:S01]  /*26a10*/  VIADD R5, R0, 0x18 ;  /* 0x0000001800057836 */ /* 0x000fe20000000000 */
[----:B------:R-:W-:Y:S01]  /*26a20*/  I2FP.F32.S32 R13, R13 ;  /* 0x0000000d000d7245 */ /* 0x000fe20000201400 */
[----:B------:R-:W-:Y:S01]  /*26a30*/  FFMA.FTZ R28, R6, -UR7, R28 ;  /* 0x80000007061c7c23 */ /* 0x000fe2000801001c */
[----:B------:R-:W-:Y:S01]  /*26a40*/  FSEL R171, R25, -INF , !P3 ;  /* 0xff80000019ab7808 */ /* 0x000fe20005800000 */
[----:B------:R-:W-:Y:S01]  /*26a50*/  FFMA.FTZ R30, R4, -UR7, R30 ;  /* 0x80000007041e7c23 */ /* 0x000fe2000801001e */
[----:B------:R-:W-:Y:S01]  /*26a60*/  ISETP.GT.AND P0, PT, R168, R5, PT ;  /* 0x00000005a800720c */ /* 0x000fe20003f04270 */
[----:B------:R-:W-:Y:S01]  /*26a70*/  VIADD R4, R0, 0x19 ;  /* 0x0000001900047836 */ /* 0x000fe20000000000 */
[----:B------:R-:W-:Y:S01]  /*26a80*/  FSEL R195, R22, -INF , !P5 ;  /* 0xff80000016c37808 */ /* 0x000fe20006800000 */
[--C-:B------:R-:W-:Y:S01]  /*26a90*/  IMAD.IADD R6, R221, 0x1, -R8.reuse ;  /* 0x00000001dd067824 */ /* 0x100fe200078e0a08 */
[----:B------:R-:W-:Y:S01]  /*26aa0*/  FSEL R28, R28, -INF , !P0 ;  /* 0xff8000001c1c7808 */ /* 0x000fe20004000000 */
[----:B------:R-:W-:Y:S01]  /*26ab0*/  IMAD.IADD R8, R224, 0x1, -R8 ;  /* 0x00000001e0087824 */ /* 0x000fe200078e0a08 */
[----:B------:R-:W-:Y:S01]  /*26ac0*/  ISETP.GT.AND P0, PT, R168, R4, PT ;  /* 0x00000004a800720c */ /* 0x000fe20003f04270 */
[----:B------:R-:W-:Y:S01]  /*26ad0*/  VIADD R25, R186, 0xfffffff1 ;  /* 0xfffffff1ba197836 */ /* 0x000fe20000000000 */
[----:B------:R-:W-:Y:S01]  /*26ae0*/  IABS R6, R6 ;  /* 0x0000000600067213 */ /* 0x000fe20000000000 */
[----:B------:R-:W-:Y:S01]  /*26af0*/  FFMA.FTZ R31, R7, -UR7, R31 ;  /* 0x80000007071f7c23 */ /* 0x000fe2000801001f */
[----:B------:R-:W-:Y:S01]  /*26b00*/  IABS R8, R8 ;  /* 0x0000000800087213 */ /* 0x000fe20000000000 */
[----:B------:R-:W-:Y:S01]  /*26b10*/  FFMA.FTZ R32, R13, -UR7, R32 ;  /* 0x800000070d207c23 */ /* 0x000fe20008010020 */
[----:B------:R-:W-:Y:S02]  /*26b20*/  FSEL R29, R29, -INF , !P0 ;  /* 0xff8000001d1d7808 */ /* 0x000fe40004000000 */
[----:B------:R-:W-:Y:S02]  /*26b30*/  IABS R7, R9 ;  /* 0x0000000900077213 */ /* 0x000fe40000000000 */
[C---:B------:R-:W-:Y:S02]  /*26b40*/  ISETP.GT.AND P0, PT, R169.reuse, R5, PT ;  /* 0x00000005a900720c */ /* 0x040fe40003f04270 */
[----:B------:R-:W-:Y:S02]  /*26b50*/  I2FP.F32.S32 R8, R8 ;  /* 0x0000000800087245 */ /* 0x000fe40000201400 */
[----:B------:R-:W-:Y:S02]  /*26b60*/  I2FP.F32.S32 R6, R6 ;  /* 0x0000000600067245 */ /* 0x000fe40000201400 */
[----:B------:R-:W-:Y:S01]  /*26b70*/  I2FP.F32.S32 R7, R7 ;  /* 0x0000000700077245 */ /* 0x000fe20000201400 */
[----:B------:R-:W-:Y:S01]  /*26b80*/  FFMA.FTZ R35, R8, -UR7, R35 ;  /* 0x8000000708237c23 */ /* 0x000fe20008010023 */
[----:B------:R-:W-:Y:S01]  /*26b90*/  FSEL R30, R30, -INF , !P0 ;  /* 0xff8000001e1e7808 */ /* 0x000fe20004000000 */
[----:B------:R-:W-:Y:S01]  /*26ba0*/  FFMA.FTZ R33, R6, -UR7, R33 ;  /* 0x8000000706217c23 */ /* 0x000fe20008010021 */
[-C--:B------:R-:W-:Y:S01]  /*26bb0*/  ISETP.GT.AND P0, PT, R169, R4.reuse, PT ;  /* 0x00000004a900720c */ /* 0x080fe20003f04270 */
[----:B------:R-:W-:Y:S01]  /*26bc0*/  VIADD R6, R186, 0xffffffa9 ;  /* 0xffffffa9ba067836 */ /* 0x000fe20000000000 */
[----:B------:R-:W-:Y:S01]  /*26bd0*/  FSEL R170, R24, -INF , !P4 ;  /* 0xff80000018aa7808 */ /* 0x000fe20006000000 */
[----:B------:R-:W-:Y:S01]  /*26be0*/  VIADD R24, R186, 0xfffffff0 ;  /* 0xfffffff0ba187836 */ /* 0x000fe20000000000 */
[----:B------:R-:W-:Y:S01]  /*26bf0*/  FSEL R31, R31, -INF , !P0 ;  /* 0xff8000001f1f7808 */ /* 0x000fe20004000000 */
[----:B------:R-:W-:Y:S01]  /*26c00*/  IMAD.IADD R10, R224, 0x1, -R6 ;  /* 0x00000001e00a7824 */ /* 0x000fe200078e0a06 */
[-C--:B------:R-:W-:Y:S01]  /*26c10*/  ISETP.GT.AND P3, PT, R3, R4.reuse, PT ;  /* 0x000000040300720c */ /* 0x080fe20003f64270 */
[----:B------:R-:W-:Y:S01]  /*26c20*/  FFMA.FTZ R34, R7, -UR7, R34 ;  /* 0x8000000707227c23 */ /* 0x000fe20008010022 */
[----:B------:R-:W-:Y:S01]  /*26c30*/  ISETP.GT.AND P5, PT, R2, R4, PT ;  /* 0x000000040200720c */ /* 0x000fe20003fa4270 */
[----:B------:R-:W-:Y:S01]  /*26c40*/  VIADD R7, R186, 0xffffffa8 ;  /* 0xffffffa8ba077836 */ /* 0x000fe20000000000 */
[-C--:B------:R-:W-:Y:S02]  /*26c50*/  ISETP.GT.AND P4, PT, R3, R5.reuse, PT ;  /* 0x000000050300720c */ /* 0x080fe40003f84270 */
[-C--:B------:R-:W-:Y:S01]  /*26c60*/  ISETP.GE.AND P0, PT, R5, R208.reuse, PT ;  /* 0x000000d00500720c */ /* 0x080fe20003f06270 */
[--C-:B------:R-:W-:Y:S01]  /*26c70*/  IMAD.IADD R8, R224, 0x1, -R7.reuse ;  /* 0x00000001e0087824 */ /* 0x100fe200078e0a07 */
[----:B------:R-:W-:Y:S01]  /*26c80*/  FSEL R215, R20, -INF , !P6 ;  /* 0xff80000014d77808 */ /* 0x000fe20007000000 */
[--C-:B------:R-:W-:Y:S01]  /*26c90*/  IMAD.IADD R12, R222, 0x1, -R7.reuse ;  /* 0x00000001de0c7824 */ /* 0x100fe200078e0a07 */
[----:B------:R-:W-:Y:S02]  /*26ca0*/  ISETP.GT.AND P6, PT, R2, R5, PT ;  /* 0x000000050200720c */ /* 0x000fe40003fc4270 */
[----:B------:R-:W-:Y:S02]  /*26cb0*/  FSEL R13, R35, -INF , !P3 ;  /* 0xff800000230d7808 */ /* 0x000fe40005800000 */
[----:B------:R-:W-:Y:S02]  /*26cc0*/  FSEL R172, R26, -INF , !P2 ;  /* 0xff8000001aac7808 */ /* 0x000fe40005000000 */
[----:B------:R-:W-:Y:S02]  /*26cd0*/  FSEL R33, R33, -INF , !P5 ;  /* 0xff80000021217808 */ /* 0x000fe40006800000 */
[----:B------:R-:W-:Y:S02]  /*26ce0*/  FSEL R14, R34, -INF , !P4 ;  /* 0xff800000220e7808 */ /* 0x000fe40006000000 */
[----:B------:R-:W-:Y:S02]  /*26cf0*/  FSEL R35, R28, -INF , !P0 ;  /* 0xff8000001c237808 */ /* 0x000fe40004000000 */
        /* <DEDUP_REMOVED lines=57> */
[----:B------:R-:W-:Y:S01]  /*27090*/  FSEL R189, R14, -INF , !P0 ;  /* 0xff8000000ebd7808 */ /* 0x000fe20004000000 */
[--C-:B------:R-:W-:Y:S01]  /*270a0*/  IMAD.IADD R11, R223, 0x1, -R8.reuse ;  /* 0x00000001df0b7824 */ /* 0x100fe200078e0a08 */
[----:B------:R-:W-:Y:S01]  /*270b0*/  FSEL R40, R40, -INF , !P3 ;  /* 0xff80000028287808 */ /* 0x000fe20005800000 */
[----:B------:R-:W-:Y:S01]  /*270c0*/  FFMA.FTZ R41, R6, -UR7, R41 ;  /* 0x8000000706297c23 */ /* 0x000fe20008010029 */
[C---:B------:R-:W-:Y:S02]  /*270d0*/  ISETP.GT.AND P1, PT, R169.reuse, R5, PT ;  /* 0x00000005a900720c */ /* 0x040fe40003f24270 */
[----:B------:R-:W-:Y:S02]  /*270e0*/  ISETP.GT.AND P0, PT, R169, R4, PT ;  /* 0x00000004a900720c */ /* 0x000fe40003f04270 */
[----:B------:R-:W-:Y:S02]  /*270f0*/  ISETP.GE.AND P3, PT, R4, R210, PT ;  /* 0x000000d20400720c */ /* 0x000fe40003f66270 */
[----:B------:R-:W-:Y:S02]  /*27100*/  FSEL R174, R29, -INF , !P2 ;  /* 0xff8000001dae7808 */ /* 0x000fe40005000000 */
[----:B------:R-:W-:Y:S02]  /*27110*/  ISETP.GT.AND P2, PT, R168, R4, PT ;  /* 0x00000004a800720c */ /* 0x000fe40003f44270 */
[----:B------:R-:W-:Y:S02]  /*27120*/  FSEL R42, R42, -INF , !P1 ;  /* 0xff8000002a2a7808 */ /* 0x000fe40004800000 */
[----:B------:R-:W-:Y:S02]  /*27130*/  FSEL R43, R43, -INF , !P0 ;  /* 0xff8000002b2b7808 */ /* 0x000fe40004000000 */
[----:B------:R-:W-:Y:S02]  /*27140*/  FSEL R194, R37, -INF , !P3 ;  /* 0xff80000025c27808 */ /* 0x000fe40005800000 */
[C---:B------:R-:W-:Y:S02]  /*27150*/  ISETP.GE.AND P0, PT, R4.reuse, R211, PT ;  /* 0x000000d30400720c */ /* 0x040fe40003f06270 */
[C---:B------:R-:W-:Y:S02]  /*27160*/  ISETP.GE.AND P3, PT, R4.reuse, R208, PT ;  /* 0x000000d00400720c */ /* 0x040fe40003f66270 */
[----:B------:R-:W-:Y:S01]  /*27170*/  ISETP.GE.AND P1, PT, R4, R209, PT ;  /* 0x000000d10400720c */ /* 0x000fe20003f26270 */
[----:B------:R-:W-:Y:S01]  /*27180*/  IMAD.IADD R4, R222, 0x1, -R8 ;  /* 0x00000001de047824 */ /* 0x000fe200078e0a08 */
[----:B------:R-:W-:Y:S02]  /*27190*/  FSEL R243, R32, -INF , !P6 ;  /* 0xff80000020f37808 */ /* 0x000fe40007000000 */
[----:B------:R-:W-:Y:S02]  /*271a0*/  FSEL R192, R33, -INF , !P4 ;  /* 0xff80000021c07808 */ /* 0x000fe40006000000 */
[----:B------:R-:W-:Y:S01]  /*271b0*/  FSEL R188, R13, -INF , !P5 ;  /* 0xff8000000dbc7808 */ /* 0x000fe20006800000 */
[--C-:B------:R-:W-:Y:S01]  /*271c0*/  IMAD.IADD R13, R221, 0x1, -R9.reuse ;  /* 0x00000001dd0d7824 */ /* 0x100fe200078e0a09 */
        /* <DEDUP_REMOVED lines=18> */
[----:B------:R-:W-:Y:S01]  /*272f0*/  IMAD.MOV.U32 R39, RZ, RZ, R194 ;  /* 0x000000ffff277224 */ /* 0x000fe200078e00c2 */
        /* <DEDUP_REMOVED lines=16> */
[----:B------:R-:W-:Y:S01]  /*27400*/  FFMA.FTZ R48, R13, -UR7, R48 ;  /* 0x800000070d307c23 */ /* 0x000fe20008010030 */
[----:B------:R-:W-:Y:S01]  /*27410*/  IABS R6, R6 ;  /* 0x0000000600067213 */ /* 0x000fe20000000000 */
[----:B------:R-:W-:Y:S01]  /*27420*/  IMAD.MOV.U32 R38, RZ, RZ, R195 ;  /* 0x000000ffff267224 */ /* 0x000fe200078e00c3 */
[----:B------:R-:W-:Y:S01]  /*27430*/  FSEL R45, R45, -INF , !P0 ;  /* 0xff8000002d2d7808 */ /* 0x000fe20004000000 */
[----:B------:R-:W-:Y:S01]  /*27440*/  FFMA.FTZ R47, R7, -UR7, R47 ;  /* 0x80000007072f7c23 */ /* 0x000fe2000801002f */
[----:B------:R-:W-:Y:S02]  /*27450*/  IABS R7, R9 ;  /* 0x0000000900077213 */ /* 0x000fe40000000000 */
[C---:B------:R-:W-:Y:S02]  /*27460*/  ISETP.GT.AND P0, PT, R169.reuse, R5, PT ;  /* 0x00000005a900720c */ /* 0x040fe40003f04270 */
[----:B------:R-:W-:Y:S02]  /*27470*/  IABS R8, R8 ;  /* 0x0000000800087213 */ /* 0x000fe40000000000 */
[----:B------:R-:W-:Y:S02]  /*27480*/  I2FP.F32.S32 R6, R6 ;  /* 0x0000000600067245 */ /* 0x000fe40000201400 */
[----:B------:R-:W-:Y:S02]  /*27490*/  I2FP.F32.S32 R7, R7 ;  /* 0x0000000700077245 */ /* 0x000fe40000201400 */
[----:B------:R-:W-:Y:S01]  /*274a0*/  FSEL R46, R46, -INF , !P0 ;  /* 0xff8000002e2e7808 */ /* 0x000fe20004000000 */
[----:B------:R-:W-:Y:S01]  /*274b0*/  FFMA.FTZ R49, R6, -UR7, R49 ;  /* 0x8000000706317c23 */ /* 0x000fe20008010031 */
[----:B------:R-:W-:Y:S01]  /*274c0*/  ISETP.GT.AND P0, PT, R169, R4, PT ;  /* 0x00000004a900720c */ /* 0x000fe20003f04270 */
[----:B------:R-:W-:Y:S01]  /*274d0*/  FFMA.FTZ R50, R7, -UR7, R50 ;  /* 0x8000000707327c23 */ /* 0x000fe20008010032 */
[----:B------:R-:W-:Y:S01]  /*274e0*/  I2FP.F32.S32 R8, R8 ;  /* 0x0000000800087245 */ /* 0x000fe20000201400 */
[C---:B------:R-:W-:Y:S01]  /*274f0*/  VIADD R6, R186.reuse, 0xffffffb9 ;  /* 0xffffffb9ba067836 */ /* 0x040fe20000000000 */
[----:B------:R-:W-:Y:S01]  /*27500*/  FSEL R47, R47, -INF , !P0 ;  /* 0xff8000002f2f7808 */ /* 0x000fe20004000000 */
[----:B------:R-:W-:Y:S01]  /*27510*/  VIADD R7, R186, 0xffffffb8 ;  /* 0xffffffb8ba077836 */ /* 0x000fe20000000000 */
[----:B------:R-:W-:Y:S01]  /*27520*/  ISETP.GT.AND P5, PT, R2, R4, PT ;  /* 0x000000040200720c */ /* 0x000fe20003fa4270 */
[----:B------:R-:W-:Y:S01]  /*27530*/  FFMA.FTZ R51, R8, -UR7, R51 ;  /* 0x8000000708337c23 */ /* 0x000fe20008010033 */
[-C--:B------:R-:W-:Y:S01]  /*27540*/  ISETP.GT.AND P4, PT, R3, R5.reuse, PT ;  /* 0x000000050300720c */ /* 0x080fe20003f84270 */
[C-C-:B------:R-:W-:Y:S01]  /*27550*/  IMAD.IADD R8, R224.reuse, 0x1, -R7.reuse ;  /* 0x00000001e0087824 */ /* 0x140fe200078e0a07 */
[----:B------:R-:W-:Y:S01]  /*27560*/  ISETP.GE.AND P0, PT, R5, R208, PT ;  /* 0x000000d00500720c */ /* 0x000fe20003f06270 */
[----:B------:R-:W-:Y:S01]  /*27570*/  IMAD.IADD R10, R224, 0x1, -R6 ;  /* 0x00000001e00a7824 */ /* 0x000fe200078e0a06 */
[----:B------:R-:W-:Y:S01]  /*27580*/  FSEL R193, R36, -INF , !P6 ;  /* 0xff80000024c17808 */ /* 0x000fe20007000000 */
[--C-:B------:R-:W-:Y:S01]  /*27590*/  IMAD.IADD R12, R222, 0x1, -R7.reuse ;  /* 0x00000001de0c7824 */ /* 0x100fe200078e0a07 */
[----:B------:R-:W-:Y:S01]  /*275a0*/  FSEL R20, R41, -INF , !P3 ;  /* 0xff80000029147808 */ /* 0x000fe20005800000 */
[----:B------:R-:W-:Y:S01]  /*275b0*/  IMAD.MOV.U32 R41, RZ, RZ, R188 ;  /* 0x000000ffff297224 */ /* 0x000fe200078e00bc */
[----:B------:R-:W-:Y:S02]  /*275c0*/  ISETP.GT.AND P6, PT, R2, R5, PT ;  /* 0x000000050200720c */ /* 0x000fe40003fc4270 */
[----:B------:R-:W-:Y:S02]  /*275d0*/  ISETP.GT.AND P3, PT, R3, R4, PT ;  /* 0x000000040300720c */ /* 0x000fe40003f64270 */
        /* <DEDUP_REMOVED lines=9> */
[----:B------:R-:W-:Y:S01]  /*27670*/  FSEL R30, R43, -INF , !P1 ;  /* 0xff8000002b1e7808 */ /* 0x000fe20004800000 */
[----:B------:R-:W-:Y:S01]  /*27680*/  IMAD.MOV.U32 R43, RZ, RZ, R192 ;  /* 0x000000ffff2b7224 */ /* 0x000fe200078e00c0 */
        /* <DEDUP_REMOVED lines=27> */
[----:B------:R-:W-:Y:S01]  /*27840*/  IMAD.MOV.U32 R47, RZ, RZ, R193 ;  /* 0x000000ffff2f7224 */ /* 0x000fe200078e00c1 */
[----:B------:R-:W-:Y:S01]  /*27850*/  FSEL R52, R52, -INF , !P0 ;  /* 0xff80000034347808 */ /* 0x000fe20004000000 */
[----:B------:R-:W-:Y:S01]  /*27860*/  FFMA.FTZ R55, R8, -UR7, R55 ;  /* 0x8000000708377c23 */ /* 0x000fe20008010037 */
[----:B------:R-:W-:Y:S01]  /*27870*/  ISETP.GT.AND P0, PT, R2, R4, PT ;  /* 0x000000040200720c */ /* 0x000fe20003f04270 */
[--C-:B------:R-:W-:Y:S01]  /*27880*/  IMAD.IADD R8, R222, 0x1, -R6.reuse ;  /* 0x00000001de087824 */ /* 0x100fe200078e0a06 */
[----:B------:R-:W-:Y:S01]  /*27890*/  @P3 LOP3.LUT R225, R225, 0x2, RZ, 0xfc, !PT ;  /* 0x00000002e1e13812 */ /* 0x000fe200078efcff */
[----:B------:R-:W-:Y:S01]  /*278a0*/  IMAD.IADD R6, R223, 0x1, -R6 ;  /* 0x00000001df067824 */ /* 0x000fe200078e0a06 */
        /* <DEDUP_REMOVED lines=9> */
[----:B------:R-:W-:Y:S01]  /*27940*/  I2FP.F32.S32 R8, R8 ;  /* 0x0000000800087245 */ /* 0x000fe20000201400 */
[--C-:B------:R-:W-:Y:S01]  /*27950*/  IMAD.IADD R13, R221, 0x1, -R9.reuse ;  /* 0x00000001dd0d7824 */ /* 0x100fe200078e0a09 */
        /* <DEDUP_REMOVED lines=13> */
[C---:B------:R-:W-:Y:S02]  /*27a30*/  ISETP.GT.AND P1, PT, R169.reuse, R5, PT ;  /* 0x00000005a900720c */ /* 0x040fe40003f24270 */
[----:B------:R-:W-:Y:S02]  /*27a40*/  ISETP.GT.AND P0, PT, R169, R4, PT ;  /* 0x00000004a900720c */ /* 0x000fe40003f04270 */
[----:B------:R-:W-:Y:S02]  /*27a50*/  ISETP.GE.AND P3, PT, R4, R210, PT ;  /* 0x000000d20400720c */ /* 0x000fe40003f66270 */
[----:B------:R-:W-:Y:S01]  /*27a60*/  FSEL R31, R45, -INF , !P2 ;  /* 0xff8000002d1f7808 */ /* 0x000fe20005000000 */
[----:B------:R-:W-:Y:S01]  /*27a70*/  IMAD.MOV.U32 R45, RZ, RZ, R14 ;  /* 0x000000ffff2d7224 */ /* 0x000fe200078e000e */
        /* <DEDUP_REMOVED lines=8> */
[----:B------:R-:W-:Y:S01]  /*27b00*/  FSEL R251, R48, -INF , !P6 ;  /* 0xff80000030fb7808 */ /* 0x000fe20007000000 */
[----:B------:R-:W-:Y:S01]  /*27b10*/  IMAD.MOV.U32 R48, RZ, RZ, R191 ;  /* 0x000000ffff307224 */ /* 0x000fe200078e00bf */
[----:B------:R-:W-:Y:S01]  /*27b20*/  FSEL R194, R49, -INF , !P4 ;  /* 0xff80000031c27808 */ /* 0x000fe20006000000 */
[----:B------:R-:W-:Y:S01]  /*27b30*/  IMAD.MOV.U32 R49, RZ, RZ, R190 ;  /* 0x000000ffff317224 */ /* 0x000fe200078e00be */
[----:B------:R-:W-:Y:S02]  /*27b40*/  FSEL R16, R51, -INF , !P5 ;  /* 0xff80000033107808 */ /* 0x000fe40006800000 */
[----:B------:R-:W-:Y:S01]  /*27b50*/  FSEL R57, R57, -INF , !P2 ;  /* 0xff80000039397808 */ /* 0x000fe20005000000 */
[----:B------:R-:W3:Y:S01]  /*27b60*/  LDL.64 R50, [R1+0x158] ;  /* 0x0001580001327983 */ /* 0x000ee20000100a00 */
        /* <DEDUP_REMOVED lines=34> */
[----:B------:R-:W-:Y:S01]  /*27d90*/  IMAD.MOV.U32 R56, RZ, RZ, R16 ;  /* 0x000000ffff387224 */ /* 0x000fe200078e0010 */
[----:B------:R-:W-:Y:S01]  /*27da0*/  IABS R6, R6 ;  /* 0x0000000600067213 */ /* 0x000fe20000000000 */
[----:B------:R-:W-:Y:S01]  /*27db0*/  IMAD.MOV.U32 R54, RZ, RZ, R189 ;  /* 0x000000ffff367224 */ /* 0x000fe200078e00bd */
[----:B------:R-:W-:Y:S01]  /*27dc0*/  FSEL R61, R61, -INF , !P0 ;  /* 0xff8000003d3d7808 */ /* 0x000fe20004000000 */
[----:B------:R-:W-:Y:S01]  /*27dd0*/  FFMA.FTZ R63, R7, -UR7, R63 ;  /* 0x80000007073f7c23 */ /* 0x000fe2000801003f */
[----:B------:R-:W-:Y:S01]  /*27de0*/  IABS R7, R9 ;  /* 0x0000000900077213 */ /* 0x000fe20000000000 */
[----:B------:R-:W-:Y:S01]  /*27df0*/  FFMA.FTZ R64, R13, -UR7, R64 ;  /* 0x800000070d407c23 */ /* 0x000fe20008010040 */
        /* <DEDUP_REMOVED lines=17> */
[--C-:B------:R-:W-:Y:S01]  /*27f10*/  IMAD.IADD R10, R224, 0x1, -R6.reuse ;  /* 0x00000001e00a7824 */ /* 0x100fe200078e0a06 */
[----:B------:R-:W-:Y:S01]  /*27f20*/  FSEL R197, R52, -INF , !P6 ;  /* 0xff80000034c57808 */ /* 0x000fe20007000000 */
[----:B------:R-:W-:Y:S01]  /*27f30*/  IMAD.IADD R14, R222, 0x1, -R7 ;  /* 0x00000001de0e7824 */ /* 0x000fe200078e0a07 */
[----:B------:R-:W-:Y:S02]  /*27f40*/  FSEL R57, R57, -INF , !P3 ;  /* 0xff80000039397808 */ /* 0x000fe40005800000 */
[----:B------:R-:W-:Y:S02]  /*27f50*/  ISETP.GT.AND P6, PT, R2, R5, PT ;  /* 0x000000050200720c */ /* 0x000fe40003fc4270 */
[----:B------:R-:W-:Y:S02]  /*27f60*/  ISETP.GT.AND P3, PT, R3, R4, PT ;  /* 0x000000040300720c */ /* 0x000fe40003f64270 */
[----:B------:R-:W-:Y:S01]  /*27f70*/  FSEL R12, R58, -INF , !P2 ;  /* 0xff8000003a0c7808 */ /* 0x000fe20005000000 */
[----:B------:R-:W-:Y:S01]  /*27f80*/  IMAD.MOV.U32 R58, RZ, RZ, R15 ;  /* 0x000000ffff3a7224 */ /* 0x000fe200078e000f */
        /* <DEDUP_REMOVED lines=43> */
[C---:B------:R-:W-:Y:S01]  /*28240*/  ISETP.GT.AND P0, PT, R3.reuse, R5, PT ;  /* 0x000000050300720c */ /* 0x040fe20003f04270 */
[----:B------:R1:W-:Y:S01]  /*28250*/  STL [R1+0x340], R225 ;  /* 0x000340e101007387 */ /* 0x0003e20000100800 */
        /* <DEDUP_REMOVED lines=21> */
[----:B-1----:R-:W4:Y:S01]  /*283b0*/  LDL R225, [R1+0xdc] ;  /* 0x0000dc0001e17983 */ /* 0x002f220000100800 */
[C---:B------:R-:W-:Y:S01]  /*283c0*/  ISETP.GT.AND P1, PT, R169.reuse, R5, PT ;  /* 0x00000005a900720c */ /* 0x040fe20003f24270 */
[----:B------:R-:W-:Y:S01]  /*283d0*/  FFMA.FTZ R73, R6, -UR7, R73 ;  /* 0x8000000706497c23 */ /* 0x000fe20008010049 */
[----:B------:R-:W-:Y:S02]  /*283e0*/  ISETP.GT.AND P0, PT, R169, R4, PT ;  /* 0x00000004a900720c */ /* 0x000fe40003f04270 */
[----:B------:R-:W-:Y:S02]  /*283f0*/  ISETP.GE.AND P3, PT, R4, R210, PT ;  /* 0x000000d20400720c */ /* 0x000fe40003f66270 */
[----:B------:R-:W-:Y:S02]  /*28400*/  FSEL R61, R61, -INF , !P2 ;  /* 0xff8000003d3d7808 */ /* 0x000fe40005000000 */
[----:B------:R-:W-:Y:S02]  /*28410*/  ISETP.GT.AND P2, PT, R168, R4, PT ;  /* 0x00000004a800720c */ /* 0x000fe40003f44270 */
[----:B------:R-:W-:Y:S02]  /*28420*/  FSEL R74, R74, -INF , !P1 ;  /* 0xff8000004a4a7808 */ /* 0x000fe40004800000 */
[----:B------:R-:W-:Y:S02]  /*28430*/  FSEL R75, R75, -INF , !P0 ;  /* 0xff8000004b4b7808 */ /* 0x000fe40004000000 */
[----:B------:R-:W-:Y:S01]  /*28440*/  FSEL R230, R69, -INF , !P3 ;  /* 0xff80000045e67808 */ /* 0x000fe20005800000 */
[----:B------:R-:W-:Y:S01]  /*28450*/  IMAD.MOV.U32 R69, RZ, RZ, R55 ;  /* 0x000000ffff457224 */ /* 0x000fe200078e0037 */
        /* <DEDUP_REMOVED lines=35> */
[-C--:B------:R-:W-:Y:S01]  /*28690*/  ISETP.GT.AND P0, PT, R168, R5.reuse, PT ;  /* 0x00000005a800720c */ /* 0x080fe20003f04270 */
[----:B------:R-:W-:Y:S01]  /*286a0*/  VIADD R4, R0, 0x49 ;  /* 0x0000004900047836 */ /* 0x000fe20000000000 */
[-C--:B------:R-:W-:Y:S01]  /*286b0*/  ISETP.GT.AND P5, PT, R2, R5.reuse, PT ;  /* 0x000000050200720c */ /* 0x080fe20003fa4270 */
[--C-:B------:R-:W-:Y:S01]  /*286c0*/  IMAD.IADD R6, R221, 0x1, -R8.reuse ;  /* 0x00000001dd067824 */ /* 0x100fe200078e0a08 */
[----:B------:R-:W-:Y:S01]  /*286d0*/  FSEL R76, R76, -INF , !P0 ;  /* 0xff8000004c4c7808 */ /* 0x000fe20004000000 */
[----:B------:R-:W-:Y:S01]  /*286e0*/  IMAD.IADD R8, R224, 0x1, -R8 ;  /* 0x00000001e0087824 */ /* 0x000fe200078e0a08 */
[----:B------:R-:W-:Y:S01]  /*286f0*/  ISETP.GT.AND P0, PT, R168, R4, PT ;  /* 0x00000004a800720c */ /* 0x000fe20003f04270 */
[----:B------:R-:W-:Y:S01]  /*28700*/  FFMA.FTZ R79, R7, -UR7, R79 ;  /* 0x80000007074f7c23 */ /* 0x000fe2000801004f */
[----:B------:R-:W-:Y:S01]  /*28710*/  IABS R6, R6 ;  /* 0x0000000600067213 */ /* 0x000fe20000000000 */
[----:B------:R-:W-:Y:S01]  /*28720*/  FFMA.FTZ R80, R15, -UR7, R80 ;  /* 0x800000070f507c23 */ /* 0x000fe20008010050 */
[----:B------:R-:W-:Y:S01]  /*28730*/  IABS R8, R8 ;  /* 0x0000000800087213 */ /* 0x000fe20000000000 */
[----:B------:R-:W-:Y:S01]  /*28740*/  IMAD.MOV.U32 R70, RZ, RZ, R54 ;  /* 0x000000ffff467224 */ /* 0x000fe200078e0036 */
[----:B------:R-:W-:Y:S02]  /*28750*/  FSEL R77, R77, -INF , !P0 ;  /* 0xff8000004d4d7808 */ /* 0x000fe40004000000 */
[C---:B------:R-:W-:Y:S02]  /*28760*/  ISETP.GT.AND P0, PT, R169.reuse, R5, PT ;  /* 0x00000005a900720c */ /* 0x040fe40003f04270 */
[----:B------:R-:W-:Y:S02]  /*28770*/  I2FP.F32.S32 R8, R8 ;  /* 0x0000000800087245 */ /* 0x000fe40000201400 */
[----:B------:R-:W-:Y:S02]  /*28780*/  IABS R7, R9 ;  /* 0x0000000900077213 */ /* 0x000fe40000000000 */
[----:B------:R-:W-:Y:S01]  /*28790*/  I2FP.F32.S32 R6, R6 ;  /* 0x0000000600067245 */ /* 0x000fe20000201400 */
[----:B------:R-:W-:Y:S01]  /*287a0*/  FFMA.FTZ R83, R8, -UR7, R83 ;  /* 0x8000000708537c23 */ /* 0x000fe20008010053 */
[----:B------:R-:W-:Y:S01]  /*287b0*/  FSEL R78, R78, -INF , !P0 ;  /* 0xff8000004e4e7808 */ /* 0x000fe20004000000 */
[----:B------:R-:W-:Y:S01]  /*287c0*/  VIADD R8, R186, 0xffffffd9 ;  /* 0xffffffd9ba087836 */ /* 0x000fe20000000000 */
[----:B------:R-:W-:Y:S01]  /*287d0*/  ISETP.GT.AND P0, PT, R169, R4, PT ;  /* 0x00000004a900720c */ /* 0x000fe20003f04270 */
[----:B------:R-:W-:Y:S01]  /*287e0*/  FFMA.FTZ R81, R6, -UR7, R81 ;  /* 0x8000000706517c23 */ /* 0x000fe20008010051 */
[----:B------:R-:W-:Y:S01]  /*287f0*/  I2FP.F32.S32 R7, R7 ;  /* 0x0000000700077245 */ /* 0x000fe20000201400 */
[----:B------:R-:W-:Y:S01]  /*28800*/  VIADD R6, R186, 0xffffffd8 ;  /* 0xffffffd8ba067836 */ /* 0x000fe20000000000 */
[----:B------:R-:W-:Y:S01]  /*28810*/  FSEL R227, R68, -INF , !P6 ;  /* 0xff80000044e37808 */ /* 0x000fe20007000000 */
[C---:B------:R-:W-:Y:S01]  /*28820*/  IMAD.IADD R16, R224.reuse, 0x1, -R8 ;  /* 0x00000001e0107824 */ /* 0x040fe200078e0a08 */
[----:B------:R-:W-:Y:S01]  /*28830*/  FSEL R79, R79, -INF , !P0 ;  /* 0xff8000004f4f7808 */ /* 0x000fe20004000000 */
[----:B------:R-:W-:Y:S01]  /*28840*/  FFMA.FTZ R82, R7, -UR7, R82 ;  /* 0x8000000707527c23 */ /* 0x000fe20008010052 */
[----:B------:R-:W-:Y:S01]  /*28850*/  FSEL R73, R73, -INF , !P3 ;  /* 0xff80000049497808 */ /* 0x000fe20005800000 */
[--C-:B------:R-:W-:Y:S01]  /*28860*/  IMAD.IADD R7, R221, 0x1, -R6.reuse ;  /* 0x00000001dd077824 */ /* 0x100fe200078e0a06 */
[----:B------:R-:W-:Y:S01]  /*28870*/  FSEL R75, R75, -INF , !P1 ;  /* 0xff8000004b4b7808 */ /* 0x000fe20004800000 */
[----:B------:R-:W-:Y:S01]  /*28880*/  IMAD.IADD R13, R224, 0x1, -R6 ;  /* 0x00000001e00d7824 */ /* 0x000fe200078e0a06 */
[----:B------:R-:W-:Y:S01]  /*28890*/  FSEL R80, R80, -INF , !P5 ;  /* 0xff80000050507808 */ /* 0x000fe20006800000 */
[----:B------:R-:W-:Y:S01]  /*288a0*/  IMAD.MOV.U32 R68, RZ, RZ, R56 ;  /* 0x000000ffff447224 */ /* 0x000fe200078e0038 */
[----:B------:R-:W-:Y:S02]  /*288b0*/  ISETP.GT.AND P3, PT, R3, R5, PT ;  /* 0x000000050300720c */ /* 0x000fe40003f64270 */
[C---:B------:R-:W-:Y:S02]  /*288c0*/  ISETP.GE.AND P0, PT, R5.reuse, R208, PT ;  /* 0x000000d00500720c */ /* 0x040fe40003f06270 */
[C---:B------:R-:W-:Y:S02]  /*288d0*/  ISETP.GE.AND P1, PT, R5.reuse, R209, PT ;  /* 0x000000d10500720c */ /* 0x040fe40003f26270 */
[C---:B------:R-:W-:Y:S02]  /*288e0*/  ISETP.GE.AND P5, PT, R5.reuse, R210, PT ;  /* 0x000000d20500720c */ /* 0x040fe40003fa6270 */
[----:B------:R-:W-:Y:S01]  /*288f0*/  ISETP.GE.AND P6, PT, R5, R211, PT ;  /* 0x000000d30500720c */ /* 0x000fe20003fc6270 */
[----:B------:R-:W-:Y:S01]  /*28900*/  IMAD.IADD R5, R221, 0x1, -R8 ;  /* 0x00000001dd057824 */ /* 0x000fe200078e0a08 */
[----:B------:R-:W-:Y:S02]  /*28910*/  IABS R14, R7 ;  /* 0x00000007000e7213 */ /* 0x000fe40000000000 */
[----:B------:R-:W-:Y:S01]  /*28920*/  IABS R7, R16 ;  /* 0x0000001000077213 */ /* 0x000fe20000000000 */
[----:B------:R-:W-:Y:S01]  /*28930*/  VIADD R16, R186, 0xffffffe1 ;  /* 0xffffffe1ba107836 */ /* 0x000fe20000000000 */
[----:B------:R-:W-:Y:S02]  /*28940*/  IABS R9, R5 ;  /* 0x0000000500097213 */ /* 0x000fe40000000000 */
[----:B------:R-:W-:Y:S02]  /*28950*/  IABS R5, R13 ;  /* 0x0000000d00057213 */ /* 0x000fe40000000000 */
[----:B------:R-:W-:Y:S02]  /*28960*/  I2FP.F32.S32 R9, R9 ;  /* 0x0000000900097245 */ /* 0x000fe40000201400 */
[----:B------:R-:W-:Y:S02]  /*28970*/  I2FP.F32.S32 R5, R5 ;  /* 0x0000000500057245 */ /* 0x000fe40000201400 */
[----:B------:R-:W-:Y:S01]  /*28980*/  I2FP.F32.S32 R7, R7 ;  /* 0x0000000700077245 */ /* 0x000fe20000201400 */
[----:B------:R-:W-:Y:S01]  /*28990*/  FFMA.FTZ R85, R9, -UR7, R85 ;  /* 0x8000000709557c23 */ /* 0x000fe20008010055 */
[----:B------:R-:W-:Y:S01]  /*289a0*/  FSEL R10, R72, -INF , !P4 ;  /* 0xff800000480a7808 */ /* 0x000fe20006000000 */
[----:B------:R-:W-:Y:S01]  /*289b0*/  IMAD.IADD R9, R223, 0x1, -R6 ;  /* 0x00000001df097824 */ /* 0x000fe200078e0a06 */
[----:B------:R-:W-:Y:S01]  /*289c0*/  FSEL R74, R74, -INF , !P2 ;  /* 0xff8000004a4a7808 */ /* 0x000fe20005000000 */
[----:B------:R-:W-:Y:S01]  /*289d0*/  FFMA.FTZ R86, R5, -UR7, R86 ;  /* 0x8000000705567c23 */ /* 0x000fe20008010056 */
[-C--:B------:R-:W-:Y:S01]  /*289e0*/  ISETP.GT.AND P4, PT, R2, R4.reuse, PT ;  /* 0x000000040200720c */ /* 0x080fe20003f84270 */
[----:B------:R-:W-:Y:S01]  /*289f0*/  VIADD R5, R0, 0x50 ;  /* 0x0000005000057836 */ /* 0x000fe20000000000 */
[----:B------:R-:W-:Y:S01]  /*28a00*/  ISETP.GT.AND P2, PT, R3, R4, PT ;  /* 0x000000040300720c */ /* 0x000fe20003f44270 */
[----:B------:R-:W-:Y:S01]  /*28a10*/  FFMA.FTZ R87, R7, -UR7, R87 ;  /* 0x8000000707577c23 */ /* 0x000fe20008010057 */
[----:B------:R-:W-:Y:S01]  /*28a20*/  FSEL R76, R76, -INF , !P0 ;  /* 0xff8000004c4c7808 */ /* 0x000fe20004000000 */
[C---:B------:R-:W-:Y:S01]  /*28a30*/  IMAD.IADD R7, R222.reuse, 0x1, -R6 ;  /* 0x00000001de077824 */ /* 0x040fe200078e0a06 */
[----:B------:R-:W-:Y:S01]  /*28a40*/  I2FP.F32.S32 R14, R14 ;  /* 0x0000000e000e7245 */ /* 0x000fe20000201400 */
[--C-:B------:R-:W-:Y:S01]  /*28a50*/  IMAD.IADD R6, R222, 0x1, -R8.reuse ;  /* 0x00000001de067824 */ /* 0x100fe200078e0a08 */
[----:B------:R-:W-:Y:S01]  /*28a60*/  ISETP.GE.AND P0, PT, R4, R209, PT ;  /* 0x000000d10400720c */ /* 0x000fe20003f06270 */
[----:B------:R-:W-:Y:S01]  /*28a70*/  IMAD.IADD R8, R223, 0x1, -R8 ;  /* 0x00000001df087824 */ /* 0x000fe200078e0a08 */
[----:B------:R-:W-:Y:S01]  /*28a80*/  FSEL R81, R81, -INF , !P4 ;  /* 0xff80000051517808 */ /* 0x000fe20006000000 */
[----:B------:R-:W-:Y:S01]  /*28a90*/  FFMA.FTZ R84, R14, -UR7, R84 ;  /* 0x800000070e547c23 */ /* 0x000fe20008010054 */
[----:B------:R-:W-:Y:S02]  /*28aa0*/  FSEL R82, R82, -INF , !P3 ;  /* 0xff80000052527808 */ /* 0x000fe40005800000 */
[----:B------:R-:W-:Y:S02]  /*28ab0*/  FSEL R83, R83, -INF , !P2 ;  /* 0xff80000053537808 */ /* 0x000fe40005000000 */
[C---:B------:R-:W-:Y:S02]  /*28ac0*/  ISETP.GE.AND P2, PT, R4.reuse, R208, PT ;  /* 0x000000d00400720c */ /* 0x040fe40003f46270 */
[C---:B------:R-:W-:Y:S02]  /*28ad0*/  ISETP.GE.AND P3, PT, R4.reuse, R210, PT ;  /* 0x000000d20400720c */ /* 0x040fe40003f66270 */
[----:B------:R-:W-:Y:S01]  /*28ae0*/  ISETP.GE.AND P4, PT, R4, R211, PT ;  /* 0x000000d30400720c */ /* 0x000fe20003f86270 */
[----:B------:R-:W-:Y:S01]  /*28af0*/  VIADD R4, R0, 0x51 ;  /* 0x0000005100047836 */ /* 0x000fe20000000000 */
[----:B------:R-:W-:Y:S02]  /*28b00*/  FSEL R19, R79, -INF , !P0 ;  /* 0xff8000004f137808 */ /* 0x000fe40004000000 */
[----:B------:R-:W-:Y:S02]  /*28b10*/  ISETP.GT.AND P0, PT, R2, R5, PT ;  /* 0x000000050200720c */ /* 0x000fe40003f04270 */
[----:B------:R-:W-:Y:S02]  /*28b20*/  IABS R6, R6 ;  /* 0x0000000600067213 */ /* 0x000fe40000000000 */
[----:B------:R-:W-:Y:S02]  /*28b30*/  FSEL R84, R84, -INF , !P0 ;  /* 0xff80000054547808 */ /* 0x000fe40004000000 */
[----:B------:R-:W-:Y:S02]  /*28b40*/  ISETP.GT.AND P0, PT, R2, R4, PT ;  /* 0x000000040200720c */ /* 0x000fe40003f04270 */
[----:B------:R-:W-:Y:S02]  /*28b50*/  I2FP.F32.S32 R6, R6 ;  /* 0x0000000600067245 */ /* 0x000fe40000201400 */
[----:B------:R-:W-:Y:S02]  /*28b60*/  FSEL R85, R85, -INF , !P0 ;  /* 0xff80000055557808 */ /* 0x000fe40004000000 */
[----:B------:R-:W-:Y:S01]  /*28b70*/  IABS R7, R7 ;  /* 0x0000000700077213 */ /* 0x000fe20000000000 */
[----:B------:R-:W-:Y:S01]  /*28b80*/  FFMA.FTZ R89, R6, -UR7, R89 ;  /* 0x8000000706597c23 */ /* 0x000fe20008010059 */
[----:B------:R-:W-:Y:S02]  /*28b90*/  ISETP.GT.AND P0, PT, R3, R5, PT ;  /* 0x000000050300720c */ /* 0x000fe40003f04270 */
[----:B------:R-:W-:Y:S01]  /*28ba0*/  IABS R6, R8 ;  /* 0x0000000800067213 */ /* 0x000fe20000000000 */
[----:B------:R-:W-:Y:S01]  /*28bb0*/  VIADD R8, R186, 0xffffffe0 ;  /* 0xffffffe0ba087836 */ /* 0x000fe20000000000 */
[----:B------:R-:W-:Y:S02]  /*28bc0*/  FSEL R231, R82, -INF , !P6 ;  /* 0xff80000052e77808 */ /* 0x000fe40007000000 */
[----:B------:R-:W-:Y:S02]  /*28bd0*/  FSEL R238, R83, -INF , !P4 ;  /* 0xff80000053ee7808 */ /* 0x000fe40006000000 */
[----:B------:R-:W-:Y:S01]  /*28be0*/  I2FP.F32.S32 R7, R7 ;  /* 0x0000000700077245 */ /* 0x000fe20000201400 */
[----:B------:R-:W3:Y:S01]  /*28bf0*/  LDL.64 R82, [R1+0x140] ;  /* 0x0001400001527983 */ /* 0x000ee20000100a00 */
[----:B------:R-:W-:Y:S02]  /*28c00*/  FSEL R86, R86, -INF , !P0 ;  /* 0xff80000056567808 */ /* 0x000fe40004000000 */
[----:B------:R-:W-:Y:S01]  /*28c10*/  ISETP.GT.AND P0, PT, R3, R4, PT ;  /* 0x000000040300720c */ /* 0x000fe20003f04270 */
[----:B------:R-:W-:Y:S01]  /*28c20*/  FFMA.FTZ R88, R7, -UR7, R88 ;  /* 0x8000000707587c23 */ /* 0x000fe20008010058 */
[----:B------:R-:W-:Y:S02]  /*28c30*/  IABS R9, R9 ;  /* 0x0000000900097213 */ /* 0x000fe40000000000 */
[----:B------:R-:W-:Y:S02]  /*28c40*/  I2FP.F32.S32 R6, R6 ;  /* 0x0000000600067245 */ /* 0x000fe40000201400 */
[----:B------:R-:W-:Y:S01]  /*28c50*/  FSEL R15, R77, -INF , !P2 ;  /* 0xff8000004d0f7808 */ /* 0x000fe20005000000 */
[----:B------:R-:W-:Y:S01]  /*28c60*/  IMAD.MOV.U32 R77, RZ, RZ, R48 ;  /* 0x000000ffff4d7224 */ /* 0x000fe200078e0030 */
[----:B------:R-:W-:Y:S01]  /*28c70*/  FSEL R87, R87, -INF , !P0 ;  /* 0xff80000057577808 */ /* 0x000fe20004000000 */
[----:B------:R-:W-:Y:S01]  /*28c80*/  FFMA.FTZ R91, R6, -UR7, R91 ;  /* 0x80000007065b7c23 */ /* 0x000fe2000801005b */
[----:B------:R-:W-:Y:S01]  /*28c90*/  FSEL R237, R80, -INF , !P5 ;  /* 0xff80000050ed7808 */ /* 0x000fe20006800000 */
[----:B------:R-:W-:Y:S01]  /*28ca0*/  IMAD.IADD R6, R222, 0x1, -R16 ;  /* 0x00000001de067824 */ /* 0x000fe200078e0a10 */
[----:B------:R-:W-:Y:S01]  /*28cb0*/  FSEL R241, R81, -INF , !P3 ;  /* 0xff80000051f17808 */ /* 0x000fe20005800000 */
[----:B------:R-:W-:Y:S01]  /*28cc0*/  IMAD.MOV.U32 R80, RZ, RZ, R49 ;  /* 0x000000ffff507224 */ /* 0x000fe200078e0031 */
[----:B------:R-:W-:Y:S01]  /*28cd0*/  I2FP.F32.S32 R7, R9 ;  /* 0x0000000900077245 */ /* 0x000fe20000201400 */
[----:B------:R-:W-:Y:S01]  /*28ce0*/  IMAD.IADD R9, R223, 0x1, -R8 ;  /* 0x00000001df097824 */ /* 0x000fe200078e0a08 */
[-C--:B------:R-:W-:Y:S02]  /*28cf0*/  ISETP.GT.AND P2, PT, R168, R5.reuse, PT ;  /* 0x00000005a800720c */ /* 0x080fe40003f44270 */
[----:B------:R-:W-:Y:S01]  /*28d00*/  ISETP.GT.AND P0, PT, R169, R5, PT ;  /* 0x00000005a900720c */ /* 0x000fe20003f04270 */
[----:B------:R-:W-:Y:S01]  /*28d10*/  FFMA.FTZ R90, R7, -UR7, R90 ;  /* 0x80000007075a7c23 */ /* 0x000fe2000801005a */
[C---:B------:R-:W-:Y:S02]  /*28d20*/  ISETP.GE.AND P5, PT, R5.reuse, R210, PT ;  /* 0x000000d20500720c */ /* 0x040fe40003fa6270 */
[C---:B------:R-:W-:Y:S02]  /*28d30*/  ISETP.GE.AND P6, PT, R5.reuse, R211, PT ;  /* 0x000000d30500720c */ /* 0x040fe40003fc6270 */
[C---:B------:R-:W-:Y:S02]  /*28d40*/  ISETP.GE.AND P4, PT, R5.reuse, R208, PT ;  /* 0x000000d00500720c */ /* 0x040fe40003f86270 */
[----:B------:R-:W-:Y:S01]  /*28d50*/  ISETP.GE.AND P3, PT, R5, R209, PT ;  /* 0x000000d10500720c */ /* 0x000fe20003f66270 */
[----:B------:R-:W-:Y:S01]  /*28d60*/  IMAD.IADD R5, R222, 0x1, -R8 ;  /* 0x00000001de057824 */ /* 0x000fe200078e0a08 */
[----:B------:R-:W-:Y:S02]  /*28d70*/  IABS R6, R6 ;  /* 0x0000000600067213 */ /* 0x000fe40000000000 */
[----:B------:R-:W-:Y:S02]  /*28d80*/  FSEL R13, R78, -INF , !P1 ;  /* 0xff8000004e0d7808 */ /* 0x000fe40004800000 */
[----:B------:R-:W-:Y:S01]  /*28d90*/  IABS R7, R5 ;  /* 0x0000000500077213 */ /* 0x000fe20000000000 */
[----:B------:R-:W2:Y:S01]  /*28da0*/  LDL.64 R78, [R1+0xe8] ;  /* 0x0000e800014e7983 */ /* 0x000ea20000100a00 */
[----:B------:R-:W-:Y:S01]  /*28db0*/  IABS R5, R9 ;  /* 0x0000000900057213 */ /* 0x000fe20000000000 */
[----:B------:R-:W-:Y:S01]  /*28dc0*/  IMAD.MOV.U32 R14, RZ, RZ, R6 ;  /* 0x000000ffff0e7224 */ /* 0x000fe200078e0006 */
[----:B------:R-:W-:Y:S02]  /*28dd0*/  FSEL R90, R90, -INF , !P0 ;  /* 0xff8000005a5a7808 */ /* 0x000fe40004000000 */
[-C--:B------:R-:W-:Y:S01]  /*28de0*/  ISETP.GT.AND P1, PT, R168, R4.reuse, PT ;  /* 0x00000004a800720c */ /* 0x080fe20003f24270 */
[----:B------:R1:W-:Y:S01]  /*28df0*/  STL [R1+0x344], R222 ;  /* 0x000344de01007387 */ /* 0x0003e20000100800 */
[----:B------:R-:W-:Y:S01]  /*28e00*/  ISETP.GT.AND P0, PT, R169, R4, PT ;  /* 0x00000004a900720c */ /* 0x000fe20003f04270 */
[----:B------:R-:W-:Y:S01]  /*28e10*/  IMAD.MOV.U32 R9, RZ, RZ, R5 ;  /* 0x000000ffff097224 */ /* 0x000fe200078e0005 */
[----:B------:R-:W-:Y:S01]  /*28e20*/  FSEL R88, R88, -INF , !P2 ;  /* 0xff80000058587808 */ /* 0x000fe20005000000 */
[----:B------:R1:W-:Y:S01]  /*28e30*/  STL [R1+0x348], R223 ;  /* 0x000348df01007387 */ /* 0x0003e20000100800 */
[----:B------:R-:W-:Y:S02]  /*28e40*/  FSEL R89, R89, -INF , !P1 ;  /* 0xff80000059597808 */ /* 0x000fe40004800000 */
[----:B------:R-:W-:Y:S01]  /*28e50*/  FSEL R91, R91, -INF , !P0 ;  /* 0xff8000005b5b7808 */ /* 0x000fe20004000000 */
[----:B------:R4:W-:Y:S01]  /*28e60*/  STL [R1+0x34c], R208 ;  /* 0x00034cd001007387 */ /* 0x0009e20000100800 */
[----:B------:R-:W-:Y:S01]  /*28e70*/  FSEL R247, R84, -INF , !P5 ;  /* 0xff80000054f77808 */ /* 0x000fe20006800000 */
[----:B------:R-:W-:Y:S01]  /*28e80*/  IMAD.MOV.U32 R84, RZ, RZ, R80 ;  /* 0x000000ffff547224 */ /* 0x000fe200078e0050 */
[----:B------:R-:W-:Y:S01]  /*28e90*/  I2FP.F32.S32 R6, R7 ;  /* 0x0000000700067245 */ /* 0x000fe20000201400 */
[----:B------:R-:W-:Y:S01]  /*28ea0*/  STL [R1+0x350], R209 ;  /* 0x000350d101007387 */ /* 0x000fe20000100800 */
[C---:B------:R-:W-:Y:S02]  /*28eb0*/  ISETP.GE.AND P0, PT, R4.reuse, R210, PT ;  /* 0x000000d20400720c */ /* 0x040fe40003f06270 */
[C---:B------:R-:W-:Y:S01]  /*28ec0*/  ISETP.GE.AND P5, PT, R4.reuse, R211, PT ;  /* 0x000000d30400720c */ /* 0x040fe20003fa6270 */
[----:B------:R-:W-:Y:S01]  /*28ed0*/  STL [R1+0x354], R221 ;  /* 0x000354dd01007387 */ /* 0x000fe20000100800 */
[----:B------:R-:W-:Y:S01]  /*28ee0*/  ISETP.GE.AND P1, PT, R4, R208, PT ;  /* 0x000000d00400720c */ /* 0x000fe20003f26270 */
[----:B------:R-:W-:Y:S01]  /*28ef0*/  FFMA.FTZ R92, R6, -UR7, R92 ;  /* 0x80000007065c7c23 */ /* 0x000fe2000801005c */
[----:B------:R-:W-:Y:S01]  /*28f00*/  I2FP.F32.S32 R5, R14 ;  /* 0x0000000e00057245 */ /* 0x000fe20000201400 */
[----:B------:R-:W-:Y:S01]  /*28f10*/  STL [R1+0x358], R224 ;  /* 0x000358e001007387 */ /* 0x000fe20000100800 */
[----:B------:R-:W-:Y:S01]  /*28f20*/  I2FP.F32.S32 R7, R9 ;  /* 0x0000000900077245 */ /* 0x000fe20000201400 */
[----:B------:R-:W-:Y:S01]  /*28f30*/  IMAD.IADD R9, R221, 0x1, -R8 ;  /* 0x00000001dd097824 */ /* 0x000fe200078e0a08 */
[----:B------:R-:W-:Y:S01]  /*28f40*/  ISETP.GE.AND P2, PT, R4, R209, PT ;  /* 0x000000d10400720c */ /* 0x000fe20003f46270 */
[----:B------:R-:W-:Y:S01]  /*28f50*/  VIADD R4, R0, 0x58 ;  /* 0x0000005800047836 */ /* 0x000fe20000000000 */
[----:B------:R-:W-:Y:S01]  /*28f60*/  FSEL R248, R85, -INF , !P0 ;  /* 0xff80000055f87808 */ /* 0x000fe20004000000 */
[----:B------:R-:W-:Y:S01]  /*28f70*/  FFMA.FTZ R94, R7, -UR7, R94 ;  /* 0x80000007075e7c23 */ /* 0x000fe2000801005e */
[----:B------:R-:W-:Y:S01]  /*28f80*/  IABS R9, R9 ;  /* 0x0000000900097213 */ /* 0x000fe20000000000 */
[----:B------:R-:W-:Y:S01]  /*28f90*/  FFMA.FTZ R93, R5, -UR7, R93 ;  /* 0x80000007055d7c23 */ /* 0x000fe2000801005d */
[----:B------:R-:W-:Y:S01]  /*28fa0*/  ISETP.GT.AND P0, PT, R168, R4, PT ;  /* 0x00000004a800720c */ /* 0x000fe20003f04270 */
[--C-:B------:R-:W-:Y:S01]  /*28fb0*/  IMAD.IADD R7, R221, 0x1, -R16.reuse ;  /* 0x00000001dd077824 */ /* 0x100fe200078e0a10 */
[----:B------:R-:W-:Y:S01]  /*28fc0*/  I2FP.F32.S32 R9, R9 ;  /* 0x0000000900097245 */ /* 0x000fe20000201400 */
[----:B------:R-:W-:Y:S01]  /*28fd0*/  IMAD.IADD R5, R223, 0x1, -R16 ;  /* 0x00000001df057824 */ /* 0x000fe200078e0a10 */
[----:B------:R-:W-:Y:S01]  /*28fe0*/  FSEL R92, R92, -INF , !P0 ;  /* 0xff8000005c5c7808 */ /* 0x000fe20004000000 */
[----:B------:R-:W-:Y:S01]  /*28ff0*/  VIADD R6, R0, 0x59 ;  /* 0x0000005900067836 */ /* 0x000fe20000000000 */
[----:B------:R-:W-:Y:S01]  /*29000*/  IABS R7, R7 ;  /* 0x0000000700077213 */ /* 0x000fe20000000000 */
[----:B------:R-:W-:Y:S01]  /*29010*/  STL [R1+0x35c], R210 ;  /* 0x00035cd201007387 */ /* 0x000fe20000100800 */
[----:B------:R-:W-:Y:S01]  /*29020*/  IABS R5, R5 ;  /* 0x0000000500057213 */ /* 0x000fe20000000000 */
[----:B------:R-:W-:Y:S01]  /*29030*/  IMAD.IADD R8, R224, 0x1, -R8 ;  /* 0x00000001e0087824 */ /* 0x000fe200078e0a08 */
[----:B------:R-:W-:Y:S01]  /*29040*/  ISETP.GT.AND P0, PT, R168, R6, PT ;  /* 0x00000006a800720c */ /* 0x000fe20003f04270 */
[----:B------:R-:W-:Y:S01]  /*29050*/  STL [R1+0x360], R211 ;  /* 0x000360d301007387 */ /* 0x000fe20000100800 */
[----:B------:R-:W-:Y:S01]  /*29060*/  I2FP.F32.S32 R5, R5 ;  /* 0x0000000500057245 */ /* 0x000fe20000201400 */
[----:B------:R-:W-:Y:S01]  /*29070*/  IMAD.IADD R16, R224, 0x1, -R16 ;  /* 0x00000001e0107824 */ /* 0x000fe200078e0a10 */
[----:B------:R-:W-:Y:S01]  /*29080*/  FSEL R93, R93, -INF , !P0 ;  /* 0xff8000005d5d7808 */ /* 0x000fe20004000000 */
[----:B------:R-:W-:Y:S01]  /*29090*/  FFMA.FTZ R96, R9, -UR7, R96 ;  /* 0x8000000709607c23 */ /* 0x000fe20008010060 */
[----:B------:R-:W-:Y:S01]  /*290a0*/  I2FP.F32.S32 R7, R7 ;  /* 0x0000000700077245 */ /* 0x000fe20000201400 */
[----:B------:R-:W-:Y:S01]  /*290b0*/  VIADD R9, R186, 0xffffffe9 ;  /* 0xffffffe9ba097836 */ /* 0x000fe20000000000 */
[----:B------:R-:W-:Y:S01]  /*290c0*/  ISETP.GT.AND P0, PT, R169, R4, PT ;  /* 0x00000004a900720c */ /* 0x000fe20003f04270 */
[----:B------:R-:W-:Y:S01]  /*290d0*/  FFMA.FTZ R95, R5, -UR7, R95 ;  /* 0x80000007055f7c23 */ /* 0x000fe2000801005f */
[----:B------:R-:W-:Y:S01]  /*290e0*/  FSEL R242, R86, -INF , !P6 ;  /* 0xff80000056f27808 */ /* 0x000fe20007000000 */
[----:B------:R-:W-:Y:S01]  /*290f0*/  IMAD.IADD R21, R224, 0x1, -R9 ;  /* 0x00000001e0157824 */ /* 0x000fe200078e0a09 */
[----:B------:R-:W-:Y:S01]  /*29100*/  FSEL R244, R87, -INF , !P5 ;  /* 0xff80000057f47808 */ /* 0x000fe20006800000 */
[----:B------:R-:W-:Y:S01]  /*29110*/  IMAD.MOV.U32 R87, RZ, RZ, R45 ;  /* 0x000000ffff577224 */ /* 0x000fe200078e002d */
[----:B------:R-:W-:Y:S01]  /*29120*/  FSEL R94, R94, -INF , !P0 ;  /* 0xff8000005e5e7808 */ /* 0x000fe20004000000 */
[----:B------:R-:W-:Y:S01]  /*29130*/  FFMA.FTZ R97, R7, -UR7, R97 ;  /* 0x8000000707617c23 */ /* 0x000fe20008010061 */
[----:B------:R-:W-:Y:S01]  /*29140*/  ISETP.GT.AND P0, PT, R169, R6, PT ;  /* 0x00000006a900720c */ /* 0x000fe20003f04270 */
[----:B------:R-:W-:Y:S01]  /*29150*/  IMAD.IADD R7, R224, 0x1, -R23 ;  /* 0x00000001e0077824 */ /* 0x000fe200078e0a17 */
[C---:B------:R-:W-:Y:S01]  /*29160*/  ISETP.GT.AND P6, PT, R2.reuse, R4, PT ;  /* 0x000000040200720c */ /* 0x040fe20003fc4270 */
[----:B------:R-:W-:Y:S01]  /*29170*/  IMAD.MOV.U32 R86, RZ, RZ, R69 ;  /* 0x000000ffff567224 */ /* 0x000fe200078e0045 */
[----:B------:R-:W-:Y:S01]  /*29180*/  ISETP.GT.AND P5, PT, R2, R6, PT ;  /* 0x000000060200720c */ /* 0x000fe20003fa4270 */
[----:B------:R-:W-:Y:S01]  /*29190*/  IMAD.MOV.U32 R85, RZ, RZ, R70 ;  /* 0x000000ffff557224 */ /* 0x000fe200078e0046 */
[----:B------:R-:W-:Y:S02]  /*291a0*/  IABS R5, R8 ;  /* 0x0000000800057213 */ /* 0x000fe40000000000 */
[----:B------:R-:W-:Y:S02]  /*291b0*/  FSEL R95, R95, -INF , !P0 ;  /* 0xff8000005f5f7808 */ /* 0x000fe40004000000 */
[----:B------:R-:W-:Y:S01]  /*291c0*/  FSEL R14, R88, -INF , !P4 ;  /* 0xff800000580e7808 */ /* 0x000fe20006000000 */
[----:B------:R-:W-:Y:S01]  /*291d0*/  IMAD.MOV.U32 R88, RZ, RZ, R58 ;  /* 0x000000ffff587224 */ /* 0x000fe200078e003a */
[----:B------:R-:W-:Y:S01]  /*291e0*/  FSEL R18, R89, -INF , !P1 ;  /* 0xff80000059127808 */ /* 0x000fe20004800000 */
[----:B------:R-:W-:Y:S01]  /*291f0*/  IMAD.MOV.U32 R89, RZ, RZ, R68 ;  /* 0x000000ffff597224 */ /* 0x000fe200078e0044 */
[----:B------:R-:W-:Y:S02]  /*29200*/  FSEL R96, R96, -INF , !P6 ;  /* 0xff80000060607808 */ /* 0x000fe40007000000 */
[----:B------:R-:W-:Y:S02]  /*29210*/  I2FP.F32.S32 R5, R5 ;  /* 0x0000000500057245 */ /* 0x000fe40000201400 */
[----:B------:R-:W-:Y:S02]  /*29220*/  FSEL R97, R97, -INF , !P5 ;  /* 0xff80000061617808 */ /* 0x000fe40006800000 */
[----:B------:R-:W-:Y:S01]  /*29230*/  ISETP.GT.AND P4, PT, R3, R4, PT ;  /* 0x000000040300720c */ /* 0x000fe20003f84270 */
[----:B------:R-:W-:Y:S01]  /*29240*/  FFMA.FTZ R98, R5, -UR7, R98 ;  /* 0x8000000705627c23 */ /* 0x000fe20008010062 */
[C---:B------:R-:W-:Y:S01]  /*29250*/  ISETP.GE.AND P0, PT, R4.reuse, R208, PT ;  /* 0x000000d00400720c */ /* 0x040fe20003f06270 */
[C---:B------:R-:W-:Y:S01]  /*29260*/  IMAD.IADD R5, R221.reuse, 0x1, -R9 ;  /* 0x00000001dd057824 */ /* 0x040fe200078e0a09 */
[C---:B------:R-:W-:Y:S02]  /*29270*/  ISETP.GE.AND P1, PT, R4.reuse, R209, PT ;  /* 0x000000d10400720c */ /* 0x040fe40003f26270 */
[C---:B------:R-:W-:Y:S02]  /*29280*/  ISETP.GE.AND P6, PT, R4.reuse, R210, PT ;  /* 0x000000d20400720c */ /* 0x040fe40003fc6270 */
[----:B------:R-:W-:Y:S01]  /*29290*/  ISETP.GE.AND P5, PT, R4, R211, PT ;  /* 0x000000d30400720c */ /* 0x000fe20003fa6270 */
[----:B------:R-:W-:Y:S01]  /*292a0*/  IMAD.IADD R4, R221, 0x1, -R23 ;  /* 0x00000001dd047824 */ /* 0x000fe200078e0a17 */
[----:B------:R-:W-:Y:S02]  /*292b0*/  IABS R8, R5 ;  /* 0x0000000500087213 */ /* 0x000fe40000000000 */
[----:B------:R-:W-:Y:S02]  /*292c0*/  IABS R16, R16 ;  /* 0x0000001000107213 */ /* 0x000fe40000000000 */
[----:B------:R-:W-:Y:S02]  /*292d0*/  IABS R4, R4 ;  /* 0x0000000400047213 */ /* 0x000fe40000000000 */
[----:B------:R-:W-:Y:S02]  /*292e0*/  IABS R7, R7 ;  /* 0x0000000700077213 */ /* 0x000fe40000000000 */
[----:B------:R-:W-:Y:S01]  /*292f0*/  I2FP.F32.S32 R8, R8 ;  /* 0x0000000800087245 */ /* 0x000fe20000201400 */
[----:B------:R-:W-:Y:S01]  /*29300*/  IMAD.MOV.U32 R5, RZ, RZ, R4 ;  /* 0x000000ffff057224 */ /* 0x000fe200078e0004 */
[----:B------:R-:W-:Y:S02]  /*29310*/  IABS R4, R21 ;  /* 0x0000001500047213 */ /* 0x000fe40000000000 */
[----:B------:R-:W-:Y:S01]  /*29320*/  I2FP.F32.S32 R21, R16 ;  /* 0x0000001000157245 */ /* 0x000fe20000201400 */
[----:B------:R-:W-:Y:S01]  /*29330*/  FFMA.FTZ R101, R8, -UR7, R101 ;  /* 0x8000000708657c23 */ /* 0x000fe20008010065 */
[----:B------:R-:W-:Y:S01]  /*29340*/  I2FP.F32.S32 R16, R5 ;  /* 0x0000000500107245 */ /* 0x000fe20000201400 */
[C---:B------:R-:W-:Y:S01]  /*29350*/  IMAD.IADD R8, R222.reuse, 0x1, -R9 ;  /* 0x00000001de087824 */ /* 0x040fe200078e0a09 */
[----:B------:R-:W-:Y:S01]  /*29360*/  I2FP.F32.S32 R4, R4 ;  /* 0x0000000400047245 */ /* 0x000fe20000201400 */
[----:B------:R-:W-:Y:S01]  /*29370*/  IMAD.MOV.U32 R5, RZ, RZ, R7 ;  /* 0x000000ffff057224 */ /* 0x000fe200078e0007 */
[----:B------:R-:W-:Y:S01]  /*29380*/  FSEL R17, R91, -INF , !P2 ;  /* 0xff8000005b117808 */ /* 0x000fe20005000000 */
[--C-:B------:R-:W-:Y:S01]  /*29390*/  IMAD.IADD R7, R222, 0x1, -R23.reuse ;  /* 0x00000001de077824 */ /* 0x100fe200078e0a17 */
[----:B------:R-:W-:Y:S01]  /*293a0*/  ISETP.GT.AND P2, PT, R3, R6, PT ;  /* 0x000000060300720c */ /* 0x000fe20003f44270 */
[----:B------:R-:W-:Y:S01]  /*293b0*/  IMAD.IADD R23, R223, 0x1, -R23 ;  /* 0x00000001df177824 */ /* 0x000fe200078e0a17 */
[----:B------:R-:W-:Y:S01]  /*293c0*/  I2FP.F32.S32 R5, R5 ;  /* 0x0000000500057245 */ /* 0x000fe20000201400 */
[----:B------:R-:W-:Y:S01]  /*293d0*/  FFMA.FTZ R103, R4, -UR7, R103 ;  /* 0x8000000704677c23 */ /* 0x000fe20008010067 */
[----:B------:R-:W-:Y:S01]  /*293e0*/  FSEL R28, R90, -INF , !P3 ;  /* 0xff8000005a1c7808 */ /* 0x000fe20005800000 */
[----:B------:R-:W-:Y:S01]  /*293f0*/  FFMA.FTZ R99, R21, -UR7, R99 ;  /* 0x8000000715637c23 */ /* 0x000fe20008010063 */
[----:B------:R-:W-:Y:S01]  /*29400*/  FSEL R22, R92, -INF , !P0 ;  /* 0xff8000005c167808 */ /* 0x000fe20004000000 */
[----:B------:R-:W-:Y:S01]  /*29410*/  VIADD R4, R0, 0x60 ;  /* 0x0000006000047836 */ /* 0x000fe20000000000 */
[----:B------:R-:W-:Y:S01]  /*29420*/  ISETP.GE.AND P0, PT, R6, R209, PT ;  /* 0x000000d10600720c */ /* 0x000fe20003f06270 */
[----:B------:R-:W-:Y:S01]  /*29430*/  IMAD.IADD R9, R223, 0x1, -R9 ;  /* 0x00000001df097824 */ /* 0x000fe200078e0a09 */
[----:B------:R-:W-:Y:S01]  /*29440*/  FSEL R99, R99, -INF , !P2 ;  /* 0xff80000063637808 */ /* 0x000fe20005000000 */
[----:B------:R-:W-:Y:S01]  /*29450*/  FFMA.FTZ R100, R16, -UR7, R100 ;  /* 0x8000000710647c23 */ /* 0x000fe20008010064 */
[----:B------:R-:W-:Y:S01]  /*29460*/  ISETP.GE.AND P2, PT, R6, R208, PT ;  /* 0x000000d00600720c */ /* 0x000fe20003f46270 */
[----:B------:R-:W-:Y:S01]  /*29470*/  FFMA.FTZ R102, R5, -UR7, R102 ;  /* 0x8000000705667c23 */ /* 0x000fe20008010066 */
[----:B------:R-:W-:Y:S01]  /*29480*/  ISETP.GT.AND P3, PT, R2, R4, PT ;  /* 0x000000040200720c */ /* 0x000fe20003f64270 */
[----:B------:R-:W-:Y:S01]  /*29490*/  VIADD R5, R0, 0x61 ;  /* 0x0000006100057836 */ /* 0x000fe20000000000 */
[----:B------:R-:W-:Y:S02]  /*294a0*/  IABS R8, R8 ;  /* 0x0000000800087213 */ /* 0x000fe40000000000 */
[----:B------:R-:W-:Y:S02]  /*294b0*/  FSEL R98, R98, -INF , !P4 ;  /* 0xff80000062627808 */ /* 0x000fe40006000000 */
[----:B------:R-:W-:Y:S02]  /*294c0*/  FSEL R21, R93, -INF , !P2 ;  /* 0xff8000005d157808 */ /* 0x000fe40005000000 */
[----:B------:R-:W-:Y:S02]  /*294d0*/  FSEL R27, R95, -INF , !P0 ;  /* 0xff8000005f1b7808 */ /* 0x000fe40004000000 */
[----:B------:R-:W-:Y:S02]  /*294e0*/  FSEL R100, R100, -INF , !P3 ;  /* 0xff80000064647808 */ /* 0x000fe40005800000 */
[-C--:B------:R-:W-:Y:S02]  /*294f0*/  ISETP.GT.AND P2, PT, R2, R5.reuse, PT ;  /* 0x000000050200720c */ /* 0x080fe40003f44270 */
[----:B------:R-:W-:Y:S02]  /*29500*/  ISETP.GT.AND P0, PT, R3, R5, PT ;  /* 0x000000050300720c */ /* 0x000fe40003f04270 */
[C---:B------:R-:W-:Y:S02]  /*29510*/  ISETP.GE.AND P4, PT, R6.reuse, R210, PT ;  /* 0x000000d20600720c */ /* 0x040fe40003f86270 */
[----:B------:R-:W-:Y:S01]  /*29520*/  ISETP.GE.AND P3, PT, R6, R211, PT ;  /* 0x000000d30600720c */ /* 0x000fe20003f66270 */
[----:B------:R-:W-:Y:S01]  /*29530*/  IMAD.IADD R6, R222, 0x1, -R25 ;  /* 0x00000001de067824 */ /* 0x000fe200078e0a19 */
[----:B------:R-:W-:Y:S02]  /*29540*/  IABS R7, R7 ;  /* 0x0000000700077213 */ /* 0x000fe40000000000 */
[----:B------:R-:W-:Y:S02]  /*29550*/  I2FP.F32.S32 R8, R8 ;  /* 0x0000000800087245 */ /* 0x000fe40000201400 */
[----:B------:R-:W-:Y:S02]  /*29560*/  FSEL R16, R94, -INF , !P1 ;  /* 0xff8000005e107808 */ /* 0x000fe40004800000 */
[----:B------:R-:W-:Y:S01]  /*29570*/  FSEL R101, R101, -INF , !P2 ;  /* 0xff80000065657808 */ /* 0x000fe20005000000 */
[----:B------:R-:W-:Y:S01]  /*29580*/  FFMA.FTZ R105, R8, -UR7, R105 ;  /* 0x8000000708697c23 */ /* 0x000fe20008010069 */
[----:B------:R-:W-:Y:S01]  /*29590*/  FSEL R103, R103, -INF , !P0 ;  /* 0xff80000067677808 */ /* 0x000fe20004000000 */
[----:B------:R-:W-:Y:S01]  /*295a0*/  IMAD.IADD R8, R223, 0x1, -R24 ;  /* 0x00000001df087824 */ /* 0x000fe200078e0a18 */
[----:B------:R-:W-:Y:S02]  /*295b0*/  FSEL R207, R96, -INF , !P6 ;  /* 0xff80000060cf7808 */ /* 0x000fe40007000000 */
[----:B------:R-:W-:Y:S02]  /*295c0*/  FSEL R204, R97, -INF , !P4 ;  /* 0xff80000061cc7808 */ /* 0x000fe40006000000 */
[----:B------:R-:W-:Y:S02]  /*295d0*/  FSEL R249, R98, -INF , !P5 ;  /* 0xff80000062f97808 */ /* 0x000fe40006800000 */
[----:B------:R-:W-:Y:S02]  /*295e0*/  FSEL R245, R99, -INF , !P3 ;  /* 0xff80000063f57808 */ /* 0x000fe40005800000 */
[-C--:B------:R-:W-:Y:S02]  /*295f0*/  ISETP.GT.AND P1, PT, R3, R4.reuse, PT ;  /* 0x000000040300720c */ /* 0x080fe40003f24270 */
[----:B------:R-:W-:Y:S02]  /*29600*/  I2FP.F32.S32 R7, R7 ;  /* 0x0000000700077245 */ /* 0x000fe40000201400 */
        /* <DEDUP_REMOVED lines=20> */
[----:B------:R-:W-:Y:S01]  /*29750*/  FSEL R102, R102, -INF , !P1 ;  /* 0xff80000066667808 */ /* 0x000fe20004800000 */
[----:B------:R-:W-:Y:S01]  /*29760*/  IMAD.IADD R6, R223, 0x1, -R25 ;  /* 0x00000001df067824 */ /* 0x000fe200078e0a19 */
[----:B------:R-:W-:Y:S01]  /*29770*/  I2FP.F32.S32 R9, R9 ;  /* 0x0000000900097245 */ /* 0x000fe20000201400 */
[----:B------:R-:W-:Y:S01]  /*29780*/  FFMA.FTZ R106, R8, -UR7, R106 ;  /* 0x80000007086a7c23 */ /* 0x000fe2000801006a */
[----:B------:R-:W-:Y:S01]  /*29790*/  ISETP.GT.AND P1, PT, R168, R5, PT ;  /* 0x00000005a800720c */ /* 0x000fe20003f24270 */
[----:B------:R-:W-:Y:S01]  /*297a0*/  FFMA.FTZ R109, R4, -UR7, R109 ;  /* 0x80000007046d7c23 */ /* 0x000fe2000801006d */
[----:B------:R-:W-:Y:S01]  /*297b0*/  IABS R6, R6 ;  /* 0x0000000600067213 */ /* 0x000fe20000000000 */
[C---:B------:R-:W-:Y:S01]  /*297c0*/  VIADD R4, R0.reuse, 0x68 ;  /* 0x0000006800047836 */ /* 0x040fe20000000000 */
[----:B------:R-:W-:Y:S01]  /*297d0*/  FSEL R105, R105, -INF , !P1 ;  /* 0xff80000069697808 */ /* 0x000fe20004800000 */
[----:B------:R-:W-:Y:S01]  /*297e0*/  VIADD R8, R0, 0x69 ;  /* 0x0000006900087836 */ /* 0x000fe20000000000 */
[----:B------:R-:W-:Y:S01]  /*297f0*/  FSEL R106, R106, -INF , !P0 ;  /* 0xff8000006a6a7808 */ /* 0x000fe20004000000 */
[----:B------:R-:W-:Y:S01]  /*29800*/  FFMA.FTZ R107, R9, -UR7, R107 ;  /* 0x80000007096b7c23 */ /* 0x000fe2000801006b */
[----:B------:R-:W-:Y:S01]  /*29810*/  I2FP.F32.S32 R7, R23 ;  /* 0x0000001700077245 */ /* 0x000fe20000201400 */
[----:B------:R-:W-:Y:S01]  /*29820*/  VIADD R9, R0, 0x79 ;  /* 0x0000007900097836 */ /* 0x000fe20000000000 */
[----:B------:R-:W-:Y:S02]  /*29830*/  ISETP.GT.AND P0, PT, R169, R5, PT ;  /* 0x00000005a900720c */ /* 0x000fe40003f04270 */
[----:B------:R-:W-:Y:S01]  /*29840*/  ISETP.GT.AND P1, PT, R168, R4, PT ;  /* 0x00000004a800720c */ /* 0x000fe20003f24270 */
[----:B------:R-:W-:Y:S01]  /*29850*/  FFMA.FTZ R110, R7, -UR7, R110 ;  /* 0x80000007076e7c23 */ /* 0x000fe2000801006e */
[----:B------:R-:W-:Y:S01]  /*29860*/  I2FP.F32.S32 R6, R6 ;  /* 0x0000000600067245 */ /* 0x000fe20000201400 */
[----:B------:R-:W-:Y:S01]  /*29870*/  VIADD R7, R0, 0x70 ;  /* 0x0000007000077836 */ /* 0x000fe20000000000 */
[----:B------:R-:W-:Y:S02]  /*29880*/  FSEL R104, R104, -INF , !P2 ;  /* 0xff80000068687808 */ /* 0x000fe40005000000 */
[----:B------:R-:W-:Y:S01]  /*29890*/  FSEL R107, R107, -INF , !P0 ;  /* 0xff8000006b6b7808 */ /* 0x000fe20004000000 */
[----:B------:R-:W-:Y:S01]  /*298a0*/  FFMA.FTZ R111, R6, -UR7, R111 ;  /* 0x80000007066f7c23 */ /* 0x000fe2000801006f */
[----:B------:R-:W-:Y:S01]  /*298b0*/  FSEL R240, R102, -INF , !P3 ;  /* 0xff80000066f07808 */ /* 0x000fe20005800000 */
[----:B------:R-:W-:Y:S01]  /*298c0*/  VIADD R6, R0, 0x71 ;  /* 0x0000007100067836 */ /* 0x000fe20000000000 */
[----:B------:R-:W-:Y:S01]  /*298d0*/  FSEL R108, R108, -INF , !P1 ;  /* 0xff8000006c6c7808 */ /* 0x000fe20004800000 */
[--C-:B------:R-:W-:Y:S01]  /*298e0*/  IMAD.IADD R0, R221, 0x1, -R25.reuse ;  /* 0x00000001dd007824 */ /* 0x100fe200078e0a19 */
[C---:B------:R-:W-:Y:S01]  /*298f0*/  ISETP.GE.AND P0, PT, R5.reuse, R210, PT ;  /* 0x000000d20500720c */ /* 0x040fe20003f06270 */
[C---:B------:R-:W-:Y:S01]  /*29900*/  IMAD.IADD R25, R224.reuse, 0x1, -R25 ;  /* 0x00000001e0197824 */ /* 0x040fe200078e0a19 */
        /* <DEDUP_REMOVED lines=8> */
[----:B------:R-:W-:Y:S01]  /*29990*/  IABS R26, R24 ;  /* 0x00000018001a7213 */ /* 0x000fe20000000000 */
[----:B------:R-:W-:Y:S01]  /*299a0*/  VIADD R24, R186, 0xfffffff8 ;  /* 0xfffffff8ba187836 */ /* 0x000fe20000000000 */
[----:B------:R-:W-:Y:S02]  /*299b0*/  I2FP.F32.S32 R5, R0 ;  /* 0x0000000000057245 */ /* 0x000fe40000201400 */
[----:B------:R-:W-:Y:S01]  /*299c0*/  I2FP.F32.S32 R23, R23 ;  /* 0x0000001700177245 */ /* 0x000fe20000201400 */
[----:B------:R-:W-:Y:S01]  /*299d0*/  IMAD.IADD R0, R222, 0x1, -R24 ;  /* 0x00000001de007824 */ /* 0x000fe200078e0a18 */
[----:B------:R-:W-:Y:S01]  /*299e0*/  I2FP.F32.S32 R25, R25 ;  /* 0x0000001900197245 */ /* 0x000fe20000201400 */
[----:B------:R-:W-:Y:S01]  /*299f0*/  FFMA.FTZ R113, R5, -UR7, R113 ;  /* 0x8000000705717c23 */ /* 0x000fe20008010071 */
[----:B------:R-:W-:Y:S01]  /*29a00*/  FSEL R202, R101, -INF , !P0 ;  /* 0xff80000065ca7808 */ /* 0x000fe20004000000 */
[----:B------:R-:W-:Y:S01]  /*29a10*/  FFMA.FTZ R112, R23, -UR7, R112 ;  /* 0x8000000717707c23 */ /* 0x000fe20008010070 */
[----:B------:R-:W-:Y:S01]  /*29a20*/  IABS R0, R0 ;  /* 0x0000000000007213 */ /* 0x000fe20000000000 */
[----:B------:R-:W-:Y:S01]  /*29a30*/  VIADD R23, R186, 0xfffffff9 ;  /* 0xfffffff9ba177836 */ /* 0x000fe20000000000 */
[----:B------:R-:W-:Y:S01]  /*29a40*/  ISETP.GT.AND P0, PT, R168, R8, PT ;  /* 0x00000008a800720c */ /* 0x000fe20003f04270 */
[----:B------:R-:W-:Y:S01]  /*29a50*/  FFMA.FTZ R115, R25, -UR7, R115 ;  /* 0x8000000719737c23 */ /* 0x000fe20008010073 */
[----:B------:R-:W-:Y:S01]  /*29a60*/  I2FP.F32.S32 R0, R0 ;  /* 0x0000000000007245 */ /* 0x000fe20000201400 */
[--C-:B------:R-:W-:Y:S01]  /*29a70*/  IMAD.IADD R5, R222, 0x1, -R23.reuse ;  /* 0x00000001de057824 */ /* 0x100fe200078e0a17 */
[----:B------:R-:W-:Y:S01]  /*29a80*/  FSEL R109, R109, -INF , !P0 ;  /* 0xff8000006d6d7808 */ /* 0x000fe20004000000 */
[----:B------:R-:W-:Y:S01]  /*29a90*/  IMAD.IADD R25, R223, 0x1, -R23 ;  /* 0x00000001df197824 */ /* 0x000fe200078e0a17 */
[----:B------:R-:W-:Y:S01]  /*29aa0*/  ISETP.GT.AND P0, PT, R169, R8, PT ;  /* 0x00000008a900720c */ /* 0x000fe20003f04270 */
[----:B------:R-:W-:Y:S01]  /*29ab0*/  FFMA.FTZ R120, R0, -UR7, R120 ;  /* 0x8000000700787c23 */ /* 0x000fe20008010078 */
[----:B------:R-:W-:Y:S01]  /*29ac0*/  IABS R0, R5 ;  /* 0x0000000500007213 */ /* 0x000fe20000000000 */
[----:B------:R-:W-:Y:S01]  /*29ad0*/  IMAD.IADD R5, R223, 0x1, -R24 ;  /* 0x00000001df057824 */ /* 0x000fe200078e0a18 */
[----:B------:R-:W-:Y:S02]  /*29ae0*/  IABS R25, R25 ;  /* 0x0000001900197213 */ /* 0x000fe40000000000 */
[----:B------:R-:W-:Y:S02]  /*29af0*/  I2FP.F32.S32 R0, R0 ;  /* 0x0000000000007245 */ /* 0x000fe40000201400 */
[----:B------:R-:W-:Y:S02]  /*29b00*/  FSEL R111, R111, -INF , !P0 ;  /* 0xff8000006f6f7808 */ /* 0x000fe40004000000 */
[----:B------:R-:W-:Y:S01]  /*29b10*/  IABS R5, R5 ;  /* 0x0000000500057213 */ /* 0x000fe20000000000 */
[----:B------:R-:W-:Y:S01]  /*29b20*/  FFMA.FTZ R121, R0, -UR7, R121 ;  /* 0x8000000700797c23 */ /* 0x000fe20008010079 */
[-C--:B------:R-:W-:Y:S01]  /*29b30*/  ISETP.GE.AND P0, PT, R4, R208.reuse, PT ;  /* 0x000000d00400720c */ /* 0x080fe20003f06270 */
[----:B------:R-:W-:Y:S01]  /*29b40*/  IMAD.MOV.U32 R0, RZ, RZ, R25 ;  /* 0x000000ffff007224 */ /* 0x000fe200078e0019 */
[----:B------:R-:W-:Y:S01]  /*29b50*/  I2FP.F32.S32 R5, R5 ;  /* 0x0000000500057245 */ /* 0x000fe20000201400 */
[----:B------:R-:W-:Y:S01]  /*29b60*/  IMAD.IADD R25, R222, 0x1, -R186 ;  /* 0x00000001de197824 */ /* 0x000fe200078e0aba */
[----:B------:R-:W-:Y:S02]  /*29b70*/  FSEL R108, R108, -INF , !P0 ;  /* 0xff8000006c6c7808 */ /* 0x000fe40004000000 */
[----:B------:R-:W-:Y:S01]  /*29b80*/  FSEL R239, R103, -INF , !P2 ;  /* 0xff80000067ef7808 */ /* 0x000fe20005000000 */
[----:B------:R-:W-:Y:S01]  /*29b90*/  FFMA.FTZ R122, R5, -UR7, R122 ;  /* 0x80000007057a7c23 */ /* 0x000fe2000801007a */
[----:B------:R-:W-:Y:S02]  /*29ba0*/  ISETP.GE.AND P0, PT, R8, R208, PT ;  /* 0x000000d00800720c */ /* 0x000fe40003f06270 */
[----:B------:R-:W-:Y:S02]  /*29bb0*/  ISETP.GT.AND P2, PT, R169, R4, PT ;  /* 0x00000004a900720c */ /* 0x000fe40003f44270 */
[----:B------:R-:W-:Y:S02]  /*29bc0*/  I2FP.F32.S32 R0, R0 ;  /* 0x0000000000007245 */ /* 0x000fe40000201400 */
[----:B------:R-:W-:Y:S02]  /*29bd0*/  FSEL R109, R109, -INF , !P0 ;  /* 0xff8000006d6d7808 */ /* 0x000fe40004000000 */
[----:B------:R-:W-:Y:S01]  /*29be0*/  IABS R5, R25 ;  /* 0x0000001900057213 */ /* 0x000fe20000000000 */
[----:B------:R-:W-:Y:S01]  /*29bf0*/  VIADD R25, R186, 0x1 ;  /* 0x00000001ba197836 */ /* 0x000fe20000000000 */
[----:B------:R-:W-:Y:S01]  /*29c00*/  FSEL R110, R110, -INF , !P2 ;  /* 0xff8000006e6e7808 */ /* 0x000fe20005000000 */
[----:B------:R-:W-:Y:S01]  /*29c10*/  FFMA.FTZ R123, R0, -UR7, R123 ;  /* 0x80000007007b7c23 */ /* 0x000fe2000801007b */
[-C--:B------:R-:W-:Y:S01]  /*29c20*/  ISETP.GE.AND P0, PT, R4, R209.reuse, PT ;  /* 0x000000d10400720c */ /* 0x080fe20003f06270 */
[----:B------:R-:W-:Y:S01]  /*29c30*/  IMAD.MOV.U32 R0, RZ, RZ, R5 ;  /* 0x000000ffff007224 */ /* 0x000fe200078e0005 */
[----:B------:R-:W-:Y:S01]  /*29c40*/  FSEL R203, R100, -INF , !P6 ;  /* 0xff80000064cb7808 */ /* 0x000fe20007000000 */
[--C-:B------:R-:W-:Y:S01]  /*29c50*/  IMAD.IADD R5, R221, 0x1, -R24.reuse ;  /* 0x00000001dd057824 */ /* 0x100fe200078e0a18 */
[----:B------:R-:W-:Y:S01]  /*29c60*/  FSEL R110, R110, -INF , !P0 ;  /* 0xff8000006e6e7808 */ /* 0x000fe20004000000 */
[----:B------:R-:W-:Y:S01]  /*29c70*/  IMAD.IADD R24, R224, 0x1, -R24 ;  /* 0x00000001e0187824 */ /* 0x000fe200078e0a18 */
[----:B------:R-:W-:Y:S02]  /*29c80*/  ISETP.GE.AND P0, PT, R8, R209, PT ;  /* 0x000000d10800720c */ /* 0x000fe40003f06270 */
[----:B------:R-:W-:Y:S02]  /*29c90*/  I2FP.F32.S32 R0, R0 ;  /* 0x0000000000007245 */ /* 0x000fe40000201400 */
[----:B------:R-:W-:Y:S02]  /*29ca0*/  FSEL R111, R111, -INF , !P0 ;  /* 0xff8000006f6f7808 */ /* 0x000fe40004000000 */
[----:B------:R-:W-:Y:S01]  /*29cb0*/  ISETP.GT.AND P0, PT, R2, R4, PT ;  /* 0x000000040200720c */ /* 0x000fe20003f04270 */
[----:B------:R-:W-:Y:S01]  /*29cc0*/  FFMA.FTZ R124, R0, -UR7, R124 ;  /* 0x80000007007c7c23 */ /* 0x000fe2000801007c */
[----:B------:R-:W-:Y:S01]  /*29cd0*/  FSEL R104, R104, -INF , !P5 ;  /* 0xff80000068687808 */ /* 0x000fe20006800000 */
[--C-:B------:R-:W-:Y:S01]  /*29ce0*/  IMAD.IADD R0, R221, 0x1, -R23.reuse ;  /* 0x00000001dd007824 */ /* 0x100fe200078e0a17 */
[----:B------:R-:W-:Y:S01]  /*29cf0*/  FSEL R112, R112, -INF , !P0 ;  /* 0xff80000070707808 */ /* 0x000fe20004000000 */
[----:B------:R-:W-:Y:S01]  /*29d00*/  IMAD.IADD R23, R224, 0x1, -R23 ;  /* 0x00000001e0177824 */ /* 0x000fe200078e0a17 */
[C---:B------:R-:W-:Y:S02]  /*29d10*/  ISETP.GT.AND P5, PT, R168.reuse, R6, PT ;  /* 0x00000006a800720c */ /* 0x040fe40003fa4270 */
[----:B------:R-:W-:Y:S02]  /*29d20*/  ISETP.GT.AND P6, PT, R168, R176, PT ;  /* 0x000000b0a800720c */ /* 0x000fe40003fc4270 */
[----:B------:R-:W-:Y:S02]  /*29d30*/  ISETP.GT.AND P0, PT, R2, R8, PT ;  /* 0x000000080200720c */ /* 0x000fe40003f04270 */
[----:B------:R-:W-:Y:S02]  /*29d40*/  FSEL R121, R121, -INF , !P5 ;  /* 0xff80000079797808 */ /* 0x000fe40006800000 */
[----:B------:R-:W-:Y:S02]  /*29d50*/  FSEL R113, R113, -INF , !P0 ;  /* 0xff80000071717808 */ /* 0x000fe40004000000 */
[----:B------:R-:W-:Y:S02]  /*29d60*/  FSEL R124, R124, -INF , !P6 ;  /* 0xff8000007c7c7808 */ /* 0x000fe40007000000 */
[----:B------:R-:W-:Y:S02]  /*29d70*/  ISETP.GT.AND P0, PT, R3, R4, PT ;  /* 0x000000040300720c */ /* 0x000fe40003f04270 */
[C---:B------:R-:W-:Y:S02]  /*29d80*/  ISETP.GE.AND P5, PT, R4.reuse, R210, PT ;  /* 0x000000d20400720c */ /* 0x040fe40003fa6270 */
[----:B------:R-:W-:Y:S02]  /*29d90*/  ISETP.GE.AND P6, PT, R4, R211, PT ;  /* 0x000000d30400720c */ /* 0x000fe40003fc6270 */
[----:B------:R-:W-:Y:S02]  /*29da0*/  IABS R4, R24 ;  /* 0x0000001800047213 */ /* 0x000fe40000000000 */
[----:B------:R-:W-:Y:S02]  /*29db0*/  IABS R0, R0 ;  /* 0x0000000000007213 */ /* 0x000fe40000000000 */
[----:B------:R-:W-:Y:S01]  /*29dc0*/  IABS R24, R23 ;  /* 0x0000001700187213 */ /* 0x000fe20000000000 */
[----:B------:R-:W-:Y:S01]  /*29dd0*/  IMAD.MOV.U32 R23, RZ, RZ, R4 ;  /* 0x000000ffff177224 */ /* 0x000fe200078e0004 */
[----:B------:R-:W-:Y:S02]  /*29de0*/  I2FP.F32.S32 R4, R0 ;  /* 0x0000000000047245 */ /* 0x000fe40000201400 */
[----:B------:R-:W-:Y:S02]  /*29df0*/  IABS R5, R5 ;  /* 0x0000000500057213 */ /* 0x000fe40000000000 */
[----:B------:R-:W-:Y:S01]  /*29e00*/  FMNMX3.FTZ R0, R132, R177, R179, !PT ;  /* 0x000000b184007276 */ /* 0x000fe200078100b3 */
[----:B------:R-:W-:Y:S01]  /*29e10*/  FFMA.FTZ R117, R4, -UR7, R117 ;  /* 0x8000000704757c23 */ /* 0x000fe20008010075 */
[----:B------:R-:W-:Y:S01]  /*29e20*/  I2FP.F32.S32 R5, R5 ;  /* 0x0000000500057245 */ /* 0x000fe20000201400 */
[----:B------:R-:W-:Y:S01]  /*29e30*/  IMAD.IADD R4, R223, 0x1, -R186 ;  /* 0x00000001df047824 */ /* 0x000fe200078e0aba */
[----:B------:R-:W-:Y:S02]  /*29e40*/  FMNMX3.FTZ R0, R0, R181, R182, !PT ;  /* 0x000000b500007276 */ /* 0x000fe400078100b6 */
[----:B------:R-:W-:Y:S01]  /*29e50*/  I2FP.F32.S32 R24, R24 ;  /* 0x0000001800187245 */ /* 0x000fe20000201400 */
[----:B------:R-:W-:Y:S01]  /*29e60*/  FFMA.FTZ R116, R5, -UR7, R116 ;  /* 0x8000000705747c23 */ /* 0x000fe20008010074 */
[----:B------:R-:W-:Y:S01]  /*29e70*/  FMNMX3.FTZ R0, R0, R170, R171, !PT ;  /* 0x000000aa00007276 */ /* 0x000fe200078100ab */
[----:B------:R-:W-:Y:S01]  /*29e80*/  IMAD.IADD R5, R222, 0x1, -R25 ;  /* 0x00000001de057824 */ /* 0x000fe200078e0a19 */
[----:B------:R-:W-:Y:S01]  /*29e90*/  I2FP.F32.S32 R23, R23 ;  /* 0x0000001700177245 */ /* 0x000fe20000201400 */
[----:B------:R-:W-:Y:S01]  /*29ea0*/  FFMA.FTZ R119, R24, -UR7, R119 ;  /* 0x8000000718777c23 */ /* 0x000fe20008010077 */
[----:B------:R-:W-:Y:S01]  /*29eb0*/  FMNMX3.FTZ R24, R0, R35, R174, !PT ;  /* 0x0000002300187276 */ /* 0x000fe200078100ae */
[----:B-1----:R-:W-:Y:S01]  /*29ec0*/  IMAD.MOV.U32 R222, RZ, RZ, R246 ;  /* 0x000000ffffde7224 */ /* 0x002fe200078e00f6 */
[----:B------:R-:W-:Y:S01]  /*29ed0*/  IABS R0, R4 ;  /* 0x0000000400007213 */ /* 0x000fe20000000000 */
[----:B------:R-:W-:Y:S01]  /*29ee0*/  FFMA.FTZ R118, R23, -UR7, R118 ;  /* 0x8000000717767c23 */ /* 0x000fe20008010076 */
[----:B------:R-:W-:Y:S02]  /*29ef0*/  IABS R5, R5 ;  /* 0x0000000500057213 */ /* 0x000fe40000000000 */
[----:B------:R-:W-:Y:S01]  /*29f00*/  FMNMX3.FTZ R23, R133, R180, R184, !PT ;  /* 0x000000b485177276 */ /* 0x000fe200078100b8 */
[----:B------:R-:W-:Y:S01]  /*29f10*/  IMAD.MOV.U32 R4, RZ, RZ, R0 ;  /* 0x000000ffff047224 */ /* 0x000fe200078e0000 */
[----:B------:R-:W-:Y:S02]  /*29f20*/  FMNMX3.FTZ R24, R24, R40, R20, !PT ;  /* 0x0000002818187276 */ /* 0x000fe40007810014 */
[----:B------:R-:W-:Y:S02]  /*29f30*/  I2FP.F32.S32 R0, R5 ;  /* 0x0000000500007245 */ /* 0x000fe40000201400 */
[----:B------:R-:W-:Y:S02]  /*29f40*/  FMNMX3.FTZ R5, R23, R183, R178, !PT ;  /* 0x000000b717057276 */ /* 0x000fe400078100b2 */
[----:B------:R-:W-:Y:S01]  /*29f50*/  FMNMX3.FTZ R23, R24, R44, R31, !PT ;  /* 0x0000002c18177276 */ /* 0x000fe2000781001f */
[----:B------:R-:W-:Y:S01]  /*29f60*/  IMAD.IADD R24, R223, 0x1, -R25 ;  /* 0x00000001df187824 */ /* 0x000fe200078e0a19 */
[----:B------:R-:W-:Y:S01]  /*29f70*/  I2FP.F32.S32 R26, R26 ;  /* 0x0000001a001a7245 */ /* 0x000fe20000201400 */
[----:B------:R-:W-:Y:S01]  /*29f80*/  IMAD.MOV.U32 R223, RZ, RZ, R229 ;  /* 0x000000ffffdf7224 */ /* 0x000fe200078e00e5 */
[----:B------:R-:W-:Y:S01]  /*29f90*/  FMNMX3.FTZ R5, R5, R172, R173, !PT ;  /* 0x000000ac05057276 */ /* 0x000fe200078100ad */
[----:B------:R-:W-:Y:S01]  /*29fa0*/  FFMA.FTZ R125, R0, -UR7, R125 ;  /* 0x80000007007d7c23 */ /* 0x000fe2000801007d */
[----:B------:R-:W-:Y:S01]  /*29fb0*/  FMNMX3.FTZ R23, R23, R11, R57, !PT ;  /* 0x0000000b17177276 */ /* 0x000fe20007810039 */
[----:B------:R-:W-:Y:S01]  /*29fc0*/  FFMA.FTZ R114, R26, -UR7, R114 ;  /* 0x800000071a727c23 */ /* 0x000fe20008010072 */
[----:B------:R-:W-:Y:S02]  /*29fd0*/  I2FP.F32.S32 R4, R4 ;  /* 0x0000000400047245 */ /* 0x000fe40000201400 */
[----:B------:R-:W-:Y:S02]  /*29fe0*/  FMNMX3.FTZ R5, R5, R175, R34, !PT ;  /* 0x000000af05057276 */ /* 0x000fe40007810022 */
[----:B------:R-:W-:Y:S01]  /*29ff0*/  FMNMX3.FTZ R23, R23, R60, R61, !PT ;  /* 0x0000003c17177276 */ /* 0x000fe2000781003d */
[----:B------:R-:W-:Y:S01]  /*2a000*/  FFMA.FTZ R126, R4, -UR7, R126 ;  /* 0x80000007047e7c23 */ /* 0x000fe2000801007e */
[----:B------:R-:W-:Y:S02]  /*2a010*/  IABS R0, R24 ;  /* 0x0000001800007213 */ /* 0x000fe40000000000 */
[----:B------:R-:W-:Y:S02]  /*2a020*/  FSEL R114, R114, -INF , !P0 ;  /* 0xff80000072727808 */ /* 0x000fe40004000000 */
[----:B------:R-:W-:Y:S02]  /*2a030*/  FMNMX3.FTZ R4, R5, R42, R30, !PT ;  /* 0x0000002a05047276 */ /* 0x000fe4000781001e */
[----:B------:R-:W-:Y:S02]  /*2a040*/  ISETP.GT.AND P0, PT, R3, R8, PT ;  /* 0x000000080300720c */ /* 0x000fe40003f04270 */
[----:B------:R-:W-:Y:S02]  /*2a050*/  FMNMX3.FTZ R5, R23, R10, R73, !PT ;  /* 0x0000000a17057276 */ /* 0x000fe40007810049 */
[----:B------:R-:W-:Y:S02]  /*2a060*/  I2FP.F32.S32 R0, R0 ;  /* 0x0000000000007245 */ /* 0x000fe40000201400 */
[----:B------:R-:W-:Y:S02]  /*2a070*/  FMNMX3.FTZ R4, R4, R46, R29, !PT ;  /* 0x0000002e04047276 */ /* 0x000fe4000781001d */
[----:B------:R-:W-:Y:S01]  /*2a080*/  FSEL R115, R115, -INF , !P0 ;  /* 0xff80000073737808 */ /* 0x000fe20004000000 */
[----:B------:R-:W-:Y:S01]  /*2a090*/  FFMA.FTZ R127, R0, -UR7, R127 ;  /* 0x80000007007f7c23 */ /* 0x000fe2000801007f */
[----:B------:R-:W-:Y:S02]  /*2a0a0*/  FMNMX3.FTZ R5, R5, R76, R15, !PT ;  /* 0x0000004c05057276 */ /* 0x000fe4000781000f */
[----:B------:R-:W-:Y:S02]  /*2a0b0*/  ISETP.GT.AND P0, PT, R169, R6, PT ;  /* 0x00000006a900720c */ /* 0x000fe40003f04270 */
[-C--:B------:R-:W-:Y:S02]  /*2a0c0*/  ISETP.GT.AND P2, PT, R168, R7.reuse, PT ;  /* 0x00000007a800720c */ /* 0x080fe40003f44270 */
[----:B------:R-:W-:Y:S02]  /*2a0d0*/  FMNMX3.FTZ R0, R4, R12, R59, !PT ;  /* 0x0000000c04007276 */ /* 0x000fe4000781003b */
[----:B------:R-:W-:Y:S02]  /*2a0e0*/  FMNMX3.FTZ R4, R5, R14, R18, !PT ;  /* 0x0000000e05047276 */ /* 0x000fe40007810012 */
[----:B------:R-:W-:Y:S02]  /*2a0f0*/  FSEL R123, R123, -INF , !P0 ;  /* 0xff8000007b7b7808 */ /* 0x000fe40004000000 */
[----:B------:R-:W-:Y:S02]  /*2a100*/  FSEL R120, R120, -INF , !P2 ;  /* 0xff80000078787808 */ /* 0x000fe40005000000 */
[----:B------:R-:W-:Y:S02]  /*2a110*/  ISETP.GE.AND P0, PT, R7, R208, PT ;  /* 0x000000d00700720c */ /* 0x000fe40003f06270 */
[----:B------:R-:W-:Y:S02]  /*2a120*/  FMNMX3.FTZ R0, R0, R62, R63, !PT ;  /* 0x0000003e00007276 */ /* 0x000fe4000781003f */
[----:B------:R-:W-:Y:S02]  /*2a130*/  FSEL R105, R105, -INF , !P3 ;  /* 0xff80000069697808 */ /* 0x000fe40005800000 */
[----:B------:R-:W-:Y:S02]  /*2a140*/  FMNMX3.FTZ R4, R4, R22, R21, !PT ;  /* 0x0000001604047276 */ /* 0x000fe40007810015 */
[----:B------:R-:W-:Y:S02]  /*2a150*/  FSEL R107, R107, -INF , !P1 ;  /* 0xff8000006b6b7808 */ /* 0x000fe40004800000 */
[----:B------:R-:W-:Y:S02]  /*2a160*/  FSEL R120, R120, -INF , !P0 ;  /* 0xff80000078787808 */ /* 0x000fe40004000000 */
[----:B------:R-:W-:Y:S02]  /*2a170*/  FSEL R106, R106, -INF , !P4 ;  /* 0xff8000006a6a7808 */ /* 0x000fe40006000000 */
[----:B------:R-:W-:Y:S02]  /*2a180*/  ISETP.GT.AND P1, PT, R169, R7, PT ;  /* 0x00000007a900720c */ /* 0x000fe40003f24270 */
[----:B------:R-:W-:Y:S02]  /*2a190*/  ISETP.GE.AND P0, PT, R6, R208, PT ;  /* 0x000000d00600720c */ /* 0x000fe40003f06270 */
[----:B------:R-:W-:Y:S02]  /*2a1a0*/  FMNMX3.FTZ R0, R0, R74, R75, !PT ;  /* 0x0000004a00007276 */ /* 0x000fe4000781004b */
[----:B------:R-:W-:Y:S02]  /*2a1b0*/  ISETP.GT.AND P4, PT, R168, R9, PT ;  /* 0x00000009a800720c */ /* 0x000fe40003f84270 */
[----:B------:R-:W-:Y:S02]  /*2a1c0*/  FMNMX3.FTZ R4, R4, R104, R105, !PT ;  /* 0x0000006804047276 */ /* 0x000fe40007810069 */
[----:B------:R-:W-:Y:S02]  /*2a1d0*/  FSEL R122, R122, -INF , !P1 ;  /* 0xff8000007a7a7808 */ /* 0x000fe40004800000 */
[----:B------:R-:W-:Y:S02]  /*2a1e0*/  FSEL R121, R121, -INF , !P0 ;  /* 0xff80000079797808 */ /* 0x000fe40004000000 */
[----:B------:R-:W-:Y:S02]  /*2a1f0*/  FMNMX3.FTZ R0, R0, R13, R19, !PT ;  /* 0x0000000d00007276 */ /* 0x000fe40007810013 */
[----:B------:R-:W-:Y:S02]  /*2a200*/  FSEL R125, R125, -INF , !P4 ;  /* 0xff8000007d7d7808 */ /* 0x000fe40006000000 */
[-C--:B------:R-:W-:Y:S02]  /*2a210*/  ISETP.GE.AND P1, PT, R176, R208.reuse, PT ;  /* 0x000000d0b000720c */ /* 0x080fe40003f26270 */
[----:B------:R-:W-:Y:S01]  /*2a220*/  ISETP.GE.AND P0, PT, R9, R208, PT ;  /* 0x000000d00900720c */ /* 0x000fe20003f06270 */
[----:B----4-:R-:W-:Y:S01]  /*2a230*/  IMAD.MOV.U32 R208, RZ, RZ, R218 ;  /* 0x000000ffffd07224 */ /* 0x010fe200078e00da */
[----:B------:R-:W-:Y:S02]  /*2a240*/  FMNMX3.FTZ R4, R4, R108, R109, !PT ;  /* 0x0000006c04047276 */ /* 0x000fe4000781006d */
[----:B------:R-:W-:Y:S02]  /*2a250*/  FMNMX3.FTZ R0, R0, R28, R17, !PT ;  /* 0x0000001c00007276 */ /* 0x000fe40007810011 */
[----:B------:R-:W-:Y:S02]  /*2a260*/  FSEL R124, R124, -INF , !P1 ;  /* 0xff8000007c7c7808 */ /* 0x000fe40004800000 */
[----:B------:R-:W-:Y:S02]  /*2a270*/  FSEL R125, R125, -INF , !P0 ;  /* 0xff8000007d7d7808 */ /* 0x000fe40004000000 */
[----:B------:R-:W-:Y:S02]  /*2a280*/  FMNMX3.FTZ R5, R4, R120, R121, !PT ;  /* 0x0000007804057276 */ /* 0x000fe40007810079 */
[----:B------:R-:W-:Y:S02]  /*2a290*/  FMNMX3.FTZ R4, R0, R16, R27, !PT ;  /* 0x0000001000047276 */ /* 0x000fe4000781001b */
[----:B------:R-:W-:Y:S01]  /*2a2a0*/  FMNMX3.FTZ R0, R5, R124, R125, !PT ;  /* 0x0000007c05007276 */ /* 0x000fe2000781007d */
[--C-:B------:R-:W-:Y:S01]  /*2a2b0*/  IMAD.IADD R5, R221, 0x1, -R186.reuse ;  /* 0x00000001dd057824 */ /* 0x100fe200078e0aba */
[C---:B------:R-:W-:Y:S01]  /*2a2c0*/  ISETP.GT.AND P2, PT, R169.reuse, R9, PT ;  /* 0x00000009a900720c */ /* 0x040fe20003f44270 */
[----:B------:R-:W-:Y:S01]  /*2a2d0*/  IMAD.IADD R186, R224, 0x1, -R186 ;  /* 0x00000001e0ba7824 */ /* 0x000fe200078e0aba */
[----:B------:R-:W-:Y:S01]  /*2a2e0*/  ISETP.GT.AND P3, PT, R169, R176, PT ;  /* 0x000000b0a900720c */ /* 0x000fe20003f64270 */
[----:B------:R-:W1:Y:S01]  /*2a2f0*/  SHFL.BFLY PT, R37, R0, 0x2, 0x1f ;  /* 0x0c401f0000257f89 */ /* 0x000e6200000e0000 */
[----:B------:R-:W-:Y:S02]  /*2a300*/  FSEL R127, R127, -INF , !P2 ;  /* 0xff8000007f7f7808 */ /* 0x000fe40005000000 */
[----:B------:R-:W-:Y:S02]  /*2a310*/  FSEL R126, R126, -INF , !P3 ;  /* 0xff8000007e7e7808 */ /* 0x000fe40005800000 */
[-C--:B------:R-:W-:Y:S02]  /*2a320*/  ISETP.GE.AND P2, PT, R6, R209.reuse, PT ;  /* 0x000000d10600720c */ /* 0x080fe40003f46270 */
[-C--:B------:R-:W-:Y:S02]  /*2a330*/  ISETP.GE.AND P3, PT, R7, R209.reuse, PT ;  /* 0x000000d10700720c */ /* 0x080fe40003f66270 */
[-C--:B------:R-:W-:Y:S02]  /*2a340*/  ISETP.GE.AND P0, PT, R9, R209.reuse, PT ;  /* 0x000000d10900720c */ /* 0x080fe40003f06270 */
[----:B------:R-:W-:Y:S02]  /*2a350*/  FSEL R123, R123, -INF , !P2 ;  /* 0xff8000007b7b7808 */ /* 0x000fe40005000000 */
[----:B------:R-:W-:Y:S02]  /*2a360*/  FSEL R122, R122, -INF , !P3 ;  /* 0xff8000007a7a7808 */ /* 0x000fe40005800000 */
[----:B------:R-:W-:Y:S02]  /*2a370*/  ISETP.GT.AND P2, PT, R2, R6, PT ;  /* 0x000000060200720c */ /* 0x000fe40003f44270 */
[----:B------:R-:W-:Y:S02]  /*2a380*/  FSEL R127, R127, -INF , !P0 ;  /* 0xff8000007f7f7808 */ /* 0x000fe40004000000 */
[----:B------:R-:W-:Y:S02]  /*2a390*/  ISETP.GE.AND P1, PT, R176, R209, PT ;  /* 0x000000d1b000720c */ /* 0x000fe40003f26270 */
[-C--:B------:R-:W-:Y:S02]  /*2a3a0*/  ISETP.GT.AND P3, PT, R2, R7.reuse, PT ;  /* 0x000000070200720c */ /* 0x080fe40003f64270 */
[----:B------:R-:W-:Y:S02]  /*2a3b0*/  ISETP.GT.AND P0, PT, R3, R7, PT ;  /* 0x000000070300720c */ /* 0x000fe40003f04270 */
[----:B------:R-:W-:Y:S02]  /*2a3c0*/  FSEL R117, R117, -INF , !P2 ;  /* 0xff80000075757808 */ /* 0x000fe40005000000 */
[----:B------:R-:W-:Y:S02]  /*2a3d0*/  FSEL R126, R126, -INF , !P1 ;  /* 0xff8000007e7e7808 */ /* 0x000fe40004800000 */
[----:B------:R-:W-:Y:S02]  /*2a3e0*/  FSEL R116, R116, -INF , !P3 ;  /* 0xff80000074747808 */ /* 0x000fe40005800000 */
[----:B------:R-:W-:Y:S02]  /*2a3f0*/  FSEL R118, R118, -INF , !P0 ;  /* 0xff80000076767808 */ /* 0x000fe40004000000 */
[C---:B------:R-:W-:Y:S02]  /*2a400*/  ISETP.GE.AND P2, PT, R7.reuse, R210, PT ;  /* 0x000000d20700720c */ /* 0x040fe40003f46270 */
[----:B------:R-:W-:Y:S02]  /*2a410*/  ISETP.GE.AND P4, PT, R7, R211, PT ;  /* 0x000000d30700720c */ /* 0x000fe40003f86270 */
[----:B-1----:R-:W-:Y:S02]  /*2a420*/  FMNMX.FTZ R37, R0, R37, !PT ;  /* 0x0000002500257209 */ /* 0x002fe40007810000 */
[----:B------:R-:W-:Y:S02]  /*2a430*/  ISETP.GT.AND P1, PT, R3, R6, PT ;  /* 0x000000060300720c */ /* 0x000fe40003f24270 */
[----:B------:R-:W-:Y:S02]  /*2a440*/  ISETP.GE.AND P0, PT, R8, R211, PT ;  /* 0x000000d30800720c */ /* 0x000fe40003f06270 */
[----:B------:R-:W-:Y:S02]  /*2a450*/  IABS R0, R5 ;  /* 0x0000000500007213 */ /* 0x000fe40000000000 */
[----:B------:R-:W-:Y:S01]  /*2a460*/  FSEL R188, R116, -INF , !P2 ;  /* 0xff80000074bc7808 */ /* 0x000fe20005000000 */
[----:B------:R-:W1:Y:S01]  /*2a470*/  SHFL.BFLY PT, R5, R37, 0x1, 0x1f ;  /* 0x0c201f0025057f89 */ /* 0x000e6200000e0000 */
[----:B------:R-:W-:Y:S01]  /*2a480*/  FSEL R192, R118, -INF , !P4 ;  /* 0xff80000076c07808 */ /* 0x000fe20006000000 */
[----:B------:R-:W-:Y:S01]  /*2a490*/  IMAD.U32 R116, RZ, RZ, UR27 ;  /* 0x0000001bff747e24 */ /* 0x000fe2000f8e00ff */
[----:B------:R-:W-:Y:S02]  /*2a4a0*/  FSEL R119, R119, -INF , !P1 ;  /* 0xff80000077777808 */ /* 0x000fe40004800000 */
[----:B------:R-:W-:Y:S01]  /*2a4b0*/  FSEL R193, R115, -INF , !P0 ;  /* 0xff80000073c17808 */ /* 0x000fe20004000000 */
[----:B------:R-:W-:Y:S01]  /*2a4c0*/  IMAD.MOV.U32 R115, RZ, RZ, R233 ;  /* 0x000000ffff737224 */ /* 0x000fe200078e00e9 */
[C---:B------:R-:W-:Y:S02]  /*2a4d0*/  ISETP.GT.AND P2, PT, R3.reuse, R176, PT ;  /* 0x000000b00300720c */ /* 0x040fe40003f44270 */
[-C--:B------:R-:W-:Y:S01]  /*2a4e0*/  ISETP.GT.AND P4, PT, R3, R9.reuse, PT ;  /* 0x000000090300720c */ /* 0x080fe20003f84270 */
[--C-:B------:R-:W-:Y:S01]  /*2a4f0*/  IMAD.IADD R3, R221, 0x1, -R25.reuse ;  /* 0x00000001dd037824 */ /* 0x100fe200078e0a19 */
[----:B------:R-:W-:Y:S02]  /*2a500*/  I2FP.F32.S32 R0, R0 ;  /* 0x0000000000007245 */ /* 0x000fe40000201400 */
[C---:B------:R-:W-:Y:S02]  /*2a510*/  ISETP.GT.AND P1, PT, R2.reuse, R176, PT ;  /* 0x000000b00200720c */ /* 0x040fe40003f24270 */
[----:B------:R-:W-:Y:S01]  /*2a520*/  ISETP.GT.AND P0, PT, R2, R9, PT ;  /* 0x000000090200720c */ /* 0x000fe20003f04270 */
[----:B------:R-:W-:Y:S01]  /*2a530*/  IMAD.IADD R2, R224, 0x1, -R25 ;  /* 0x00000001e0027824 */ /* 0x000fe200078e0a19 */
[----:B------:R-:W-:Y:S01]  /*2a540*/  FMNMX3.FTZ R4, R4, R106, R107, !PT ;  /* 0x0000006a04047276 */ /* 0x000fe2000781006b */
[----:B------:R-:W-:Y:S01]  /*2a550*/  FFMA.FTZ R128, R0, -UR7, R128 ;  /* 0x8000000700807c23 */ /* 0x000fe20008010080 */
[----:B------:R-:W-:Y:S02]  /*2a560*/  IABS R0, R3 ;  /* 0x0000000300007213 */ /* 0x000fe40000000000 */
[----:B------:R-:W-:Y:S02]  /*2a570*/  IABS R3, R2 ;  /* 0x0000000200037213 */ /* 0x000fe40000000000 */
[----:B------:R-:W-:Y:S02]  /*2a580*/  FMNMX3.FTZ R4, R4, R110, R111, !PT ;  /* 0x0000006e04047276 */ /* 0x000fe4000781006f */
[----:B------:R-:W-:Y:S02]  /*2a590*/  I2FP.F32.S32 R3, R3 ;  /* 0x0000000300037245 */ /* 0x000fe40000201400 */
[----:B------:R-:W-:Y:S02]  /*2a5a0*/  FMNMX3.FTZ R4, R4, R122, R123, !PT ;  /* 0x0000007a04047276 */ /* 0x000fe4000781007b */
[----:B------:R-:W-:Y:S01]  /*2a5b0*/  ISETP.GE.AND P3, PT, R8, R210, PT ;  /* 0x000000d20800720c */ /* 0x000fe20003f66270 */
[----:B------:R-:W-:Y:S01]  /*2a5c0*/  FFMA.FTZ R131, R3, -UR7, R131 ;  /* 0x8000000703837c23 */ /* 0x000fe20008010083 */
[----:B---3--:R-:W-:Y:S01]  /*2a5d0*/  LOP3.LUT R3, R50, UR11, R83, 0x96, !PT ;  /* 0x0000000b32037c12 */ /* 0x008fe2000f8e9653 */
[----:B------:R-:W-:Y:S01]  /*2a5e0*/  UIADD3 UR11, UPT, UPT, UR24, 0x1715609d, URZ ;  /* 0x1715609d180b7890 */ /* 0x000fe2000fffe0ff */
[----:B------:R-:W-:Y:S02]  /*2a5f0*/  FMNMX3.FTZ R4, R4, R126, R127, !PT ;  /* 0x0000007e04047276 */ /* 0x000fe4000781007f */
[----:B-1----:R-:W-:Y:S01]  /*2a600*/  FMNMX.FTZ R37, R37, R5, !PT ;  /* 0x0000000525257209 */ /* 0x002fe20007810000 */
[----:B------:R-:W-:Y:S01]  /*2a610*/  IMAD.WIDE.U32 R90, R3, -0x326172a9, RZ ;  /* 0xcd9e8d57035a7825 */ /* 0x000fe200078e00ff */
[----:B------:R-:W-:Y:S01]  /*2a620*/  FSEL R191, R112, -INF , !P5 ;  /* 0xff80000070bf7808 */ /* 0x000fe20006800000 */
[----:B------:R-:W1:Y:S01]  /*2a630*/  SHFL.BFLY PT, R8, R4, 0x2, 0x1f ;  /* 0x0c401f0004087f89 */ /* 0x000e6200000e0000 */
[----:B------:R-:W-:Y:S02]  /*2a640*/  FSEL R190, R113, -INF , !P3 ;  /* 0xff80000071be7808 */ /* 0x000fe40005800000 */
[C---:B------:R-:W-:Y:S05]  /*2a650*/  ISETP.GE.AND P3, PT, R6.reuse, R210, PT ;  /* 0x000000d20600720c */ /* 0x040fea0003f66270 */
[----:B------:R-:W-:Y:S01]  /*2a660*/  STL.64 [R1+0xd0], R90 ;  /* 0x0000d05a01007387 */ /* 0x000fe20000100a00 */
[-C--:B------:R-:W-:Y:S01]  /*2a670*/  ISETP.GE.AND P5, PT, R6, R211.reuse, PT ;  /* 0x000000d30600720c */ /* 0x080fe20003fa6270 */
[C---:B------:R-:W-:Y:S01]  /*2a680*/  FMUL.FTZ R6, R37.reuse, UR4 ;  /* 0x0000000425067c20 */ /* 0x040fe20008410000 */
[----:B------:R-:W-:Y:S02]  /*2a690*/  FSEL R128, R128, -INF , !P1 ;  /* 0xff80000080807808 */ /* 0x000fe40004800000 */
[----:B------:R-:W-:Y:S01]  /*2a6a0*/  FSETP.NEU.FTZ.AND P1, PT, R37, -INF , PT ;  /* 0xff8000002500780b */ /* 0x000fe20003f3d000 */
[----:B------:R-:W3:Y:S01]  /*2a6b0*/  LDL.64 R66, [R1+0x300] ;  /* 0x0003000001427983 */ /* 0x000ee20000100a00 */
[----:B------:R-:W-:Y:S02]  /*2a6c0*/  I2FP.F32.S32 R0, R0 ;  /* 0x0000000000007245 */ /* 0x000fe40000201400 */
[----:B------:R-:W-:Y:S02]  /*2a6d0*/  FSEL R6, R6, RZ, P1 ;  /* 0x000000ff06067208 */ /* 0x000fe40000800000 */
[----:B------:R-:W-:Y:S01]  /*2a6e0*/  IABS R186, R186 ;  /* 0x000000ba00ba7213 */ /* 0x000fe20000000000 */
[----:B------:R-:W-:Y:S01]  /*2a6f0*/  FFMA.FTZ R129, R0, -UR7, R129 ;  /* 0x8000000700817c23 */ /* 0x000fe20008010081 */
[----:B------:R-:W-:Y:S01]  /*2a700*/  FSEL R187, R117, -INF , !P3 ;  /* 0xff80000075bb7808 */ /* 0x000fe20005800000 */
[--C-:B------:R-:W-:Y:S01]  /*2a710*/  FFMA.FTZ R125, R125, UR4, -R6.reuse ;  /* 0x000000047d7d7c23 */ /* 0x100fe20008010806 */
[----:B------:R-:W-:Y:S01]  /*2a720*/  ISETP.GE.AND P3, PT, R9, R210, PT ;  /* 0x000000d20900720c */ /* 0x000fe20003f66270 */
[----:B------:R-:W-:Y:S01]  /*2a730*/  FFMA.FTZ R0, R177, UR4, -R6 ;  /* 0x00000004b1007c23 */ /* 0x000fe20008010806 */
[----:B------:R-:W-:Y:S01]  /*2a740*/  FSEL R23, R129, -INF , !P0 ;  /* 0xff80000081177808 */ /* 0x000fe20004000000 */
[----:B------:R-:W-:Y:S01]  /*2a750*/  IMAD.MOV.U32 R177, RZ, RZ, R41 ;  /* 0x000000ffffb17224 */ /* 0x000fe200078e0029 */
[----:B--2---:R-:W-:Y:S01]  /*2a760*/  LOP3.LUT R200, R79, UR6, RZ, 0x3c, !PT ;  /* 0x000000064fc87c12 */ /* 0x004fe2000f8e3cff */
[----:B------:R2:W-:Y:S01]  /*2a770*/  MUFU.EX2 R26, R0 ;  /* 0x00000000001a7308 */ /* 0x0005e20000000800 */
[----:B-1----:R-:W-:Y:S01]  /*2a780*/  FMNMX.FTZ R4, R4, R8, !PT ;  /* 0x0000000804047209 */ /* 0x002fe20007810000 */
[----:B------:R-:W-:Y:S01]  /*2a790*/  IMAD.MOV.U32 R2, RZ, RZ, R186 ;  /* 0x000000ffff027224 */ /* 0x000fe200078e00ba */
[----:B------:R-:W-:Y:S01]  /*2a7a0*/  LOP3.LUT R196, R91, UR6, RZ, 0x3c, !PT ;  /* 0x000000065bc47c12 */ /* 0x000fe2000f8e3cff */
[----:B------:R-:W-:Y:S01]  /*2a7b0*/  UIADD3 UR6, UPT, UPT, UR24, -0x4ab325aa, URZ ;  /* 0xb54cda5618067890 */ /* 0x000fe2000fffe0ff */
[----:B------:R-:W-:Y:S01]  /*2a7c0*/  FSEL R189, R119, -INF , !P5 ;  /* 0xff80000077bd7808 */ /* 0x000fe20006800000 */
[----:B------:R-:W1:Y:S01]  /*2a7d0*/  SHFL.BFLY PT, R36, R4, 0x1, 0x1f ;  /* 0x0c201f0004247f89 */ /* 0x000e6200000e0000 */
[----:B------:R-:W-:Y:S01]  /*2a7e0*/  I2FP.F32.S32 R2, R2 ;  /* 0x0000000200027245 */ /* 0x000fe20000201400 */
[----:B------:R-:W-:Y:S01]  /*2a7f0*/  IMAD.MOV.U32 R186, RZ, RZ, R89 ;  /* 0x000000ffffba7224 */ /* 0x000fe200078e0059 */
[-C--:B------:R-:W-:Y:S01]  /*2a800*/  ISETP.GE.AND P5, PT, R176, R211.reuse, PT ;  /* 0x000000d3b000720c */ /* 0x080fe20003fa6270 */
[--C-:B------:R-:W-:Y:S01]  /*2a810*/  FFMA.FTZ R22, R22, UR4, -R6.reuse ;  /* 0x0000000416167c23 */ /* 0x100fe20008010806 */
[----:B------:R-:W-:Y:S01]  /*2a820*/  FSEL R24, R131, -INF , !P4 ;  /* 0xff80000083187808 */ /* 0x000fe20006000000 */
[----:B------:R-:W-:Y:S01]  /*2a830*/  FFMA.FTZ R15, R15, UR4, -R6 ;  /* 0x000000040f0f7c23 */ /* 0x000fe20008010806 */
[----:B------:R-:W-:Y:S01]  /*2a840*/  FSEL R195, R114, -INF , !P6 ;  /* 0xff80000072c37808 */ /* 0x000fe20007000000 */
[----:B------:R-:W-:Y:S01]  /*2a850*/  IMAD.MOV.U32 R114, RZ, RZ, R234 ;  /* 0x000000ffff727224 */ /* 0x000fe200078e00ea */
[----:B------:R-:W-:Y:S01]  /*2a860*/  ISETP.GE.AND P6, PT, R176, R210, PT ;  /* 0x000000d2b000720c */ /* 0x000fe20003fc6270 */
[--C-:B------:R-:W-:Y:S01]  /*2a870*/  FFMA.FTZ R14, R14, UR4, -R6.reuse ;  /* 0x000000040e0e7c23 */ /* 0x100fe20008010806 */
[----:B------:R-:W-:Y:S01]  /*2a880*/  FSEL R23, R23, -INF , !P3 ;  /* 0xff80000017177808 */ /* 0x000fe20005800000 */
[----:B--2---:R-:W-:Y:S01]  /*2a890*/  FFMA.FTZ R0, R179, UR4, -R6 ;  /* 0x00000004b3007c23 */ /* 0x004fe20008010806 */
[----:B------:R-:W-:Y:S01]  /*2a8a0*/  FSEL R128, R128, -INF , !P6 ;  /* 0xff80000080807808 */ /* 0x000fe20007000000 */
[----:B------:R-:W-:Y:S02]  /*2a8b0*/  IMAD.MOV.U32 R179, RZ, RZ, R86 ;  /* 0x000000ffffb37224 */ /* 0x000fe400078e0056 */
[--C-:B------:R-:W-:Y:S01]  /*2a8c0*/  FFMA.FTZ R18, R18, UR4, -R6.reuse ;  /* 0x0000000412127c23 */ /* 0x100fe20008010806 */
[----:B------:R2:W4:Y:S01]  /*2a8d0*/  MUFU.EX2 R33, R0 ;  /* 0x0000000000217308 */ /* 0x0005220000000800 */
[--C-:B------:R-:W-:Y:S01]  /*2a8e0*/  FFMA.FTZ R21, R21, UR4, -R6.reuse ;  /* 0x0000000415157c23 */ /* 0x100fe20008010806 */
[----:B------:R-:W-:Y:S01]  /*2a8f0*/  FFMA.FTZ R124, R124, UR4, -R6 ;  /* 0x000000047c7c7c23 */ /* 0x000fe20008010806 */
[----:B------:R-:W-:Y:S01]  /*2a900*/  FFMA.FTZ R130, R2, -UR7, R130 ;  /* 0x8000000702827c23 */ /* 0x000fe20008010082 */
[----:B------:R-:W-:Y:S01]  /*2a910*/  IMAD.U32 R2, RZ, RZ, UR25 ;  /* 0x00000019ff027e24 */ /* 0x000fe2000f8e00ff */
[----:B-1----:R-:W-:Y:S01]  /*2a920*/  FMNMX.FTZ R36, R4, R36, !PT ;  /* 0x0000002404247209 */ /* 0x002fe20007810000 */
[----:B------:R-:W-:Y:S03]  /*2a930*/  IMAD.U32 R4, RZ, RZ, UR12 ;  /* 0x0000000cff047e24 */ /* 0x000fe6000f8e00ff */
[----:B------:R-:W-:Y:S01]  /*2a940*/  LOP3.LUT R2, R51, UR28, R2, 0x96, !PT ;  /* 0x0000001c33027c12 */ /* 0x000fe2000f8e9602 */
[----:B------:R-:W-:Y:S01]  /*2a950*/  UIADD3 UR12, UPT, UPT, UR24, 0x78dde6e4, URZ ;  /* 0x78dde6e4180c7890 */ /* 0x000fe2000fffe0ff */
[C---:B------:R-:W-:Y:S01]  /*2a960*/  FSETP.NEU.FTZ.AND P0, PT, R36.reuse, -INF , PT ;  /* 0xff8000002400780b */ /* 0x040fe20003f1d000 */
[----:B------:R-:W-:Y:S01]  /*2a970*/  FMUL.FTZ R5, R36, UR4 ;  /* 0x0000000424057c20 */ /* 0x000fe20008410000 */
[----:B------:R-:W-:Y:S01]  /*2a980*/  FSEL R130, R130, -INF , !P2 ;  /* 0xff80000082827808 */ /* 0x000fe20005000000 */
[----:B------:R-:W-:Y:S01]  /*2a990*/  UIADD3 UR28, UPT, UPT, UR28, 0x3, URZ ;  /* 0x000000031c1c7890 */ /* 0x000fe2000fffe0ff */
[----:B------:R-:W-:Y:S01]  /*2a9a0*/  ISETP.GE.AND P2, PT, R9, R211, PT ;  /* 0x000000d30900720c */ /* 0x000fe20003f46270 */
[----:B------:R-:W-:Y:S01]  /*2a9b0*/  IMAD.WIDE.U32 R8, R2, -0x326172a9, RZ ;  /* 0xcd9e8d5702087825 */ /* 0x000fe200078e00ff */
[----:B------:R-:W-:Y:S02]  /*2a9c0*/  FSEL R5, R5, RZ, P0 ;  /* 0x000000ff05057208 */ /* 0x000fe40000000000 */
[----:B------:R-:W-:Y:S01]  /*2a9d0*/  LOP3.LUT R3, R51, UR25, R4, 0x96, !PT ;  /* 0x0000001933037c12 */ /* 0x000fe2000f8e9604 */
[----:B------:R-:W-:Y:S01]  /*2a9e0*/  IMAD.MOV.U32 R211, RZ, RZ, R77 ;  /* 0x000000ffffd37224 */ /* 0x000fe200078e004d */
[-C--:B------:R-:W-:Y:S01]  /*2a9f0*/  LOP3.LUT R4, R9, R225.reuse, RZ, 0x3c, !PT ;  /* 0x000000e109047212 */ /* 0x080fe200078e3cff */
[--C-:B--2---:R-:W-:Y:S01]  /*2aa00*/  FFMA.FTZ R0, R180, UR4, -R5.reuse ;  /* 0x00000004b4007c23 */ /* 0x104fe20008010805 */
[C---:B------:R-:W-:Y:S01]  /*2aa10*/  LOP3.LUT R2, R8.reuse, R200, RZ, 0x3c, !PT ;  /* 0x000000c808027212 */ /* 0x040fe200078e3cff */
[----:B------:R-:W-:Y:S01]  /*2aa20*/  IMAD.WIDE.U32 R50, R3, -0x326172a9, RZ ;  /* 0xcd9e8d5703327825 */ /* 0x000fe200078e00ff */
[----:B------:R-:W-:Y:S01]  /*2aa30*/  LOP3.LUT R7, R9, R212, RZ, 0x3c, !PT ;  /* 0x000000d409077212 */ /* 0x000fe200078e3cff */
[----:B------:R1:W-:Y:S01]  /*2aa40*/  MUFU.EX2 R25, R0 ;  /* 0x0000000000197308 */ /* 0x0003e20000000800 */
[----:B------:R-:W-:Y:S01]  /*2aa50*/  LOP3.LUT R8, R8, R196, RZ, 0x3c, !PT ;  /* 0x000000c408087212 */ /* 0x000fe200078e3cff */
[----:B------:R-:W-:Y:S01]  /*2aa60*/  IMAD.WIDE.U32 R52, R4, -0x2daee0ad, RZ ;  /* 0xd2511f5304347825 */ /* 0x000fe200078e00ff */
[C---:B------:R-:W-:Y:S02]  /*2aa70*/  LOP3.LUT R4, R51.reuse, R225, RZ, 0x3c, !PT ;  /* 0x000000e133047212 */ /* 0x040fe400078e3cff */
[----:B------:R-:W-:Y:S01]  /*2aa80*/  LOP3.LUT R48, R50, R200, RZ, 0x3c, !PT ;  /* 0x000000c832307212 */ /* 0x000fe200078e3cff */
[----:B------:R-:W-:Y:S01]  /*2aa90*/  IMAD.WIDE.U32 R2, R2, -0x2daee0ad, RZ ;  /* 0xd2511f5302027825 */ /* 0x000fe200078e00ff */
[----:B------:R-:W-:Y:S02]  /*2aaa0*/  LOP3.LUT R38, R51, R212, RZ, 0x3c, !PT ;  /* 0x000000d433267212 */ /* 0x000fe400078e3cff */
[----:B------:R-:W-:Y:S01]  /*2aab0*/  LOP3.LUT R50, R50, R196, RZ, 0x3c, !PT ;  /* 0x000000c432327212 */ /* 0x000fe200078e3cff */
[----:B------:R-:W-:Y:S01]  /*2aac0*/  IMAD.WIDE.U32 R64, R4, -0x2daee0ad, RZ ;  /* 0xd2511f5304407825 */ /* 0x000fe200078e00ff */
[----:B------:R-:W-:Y:S02]  /*2aad0*/  FSEL R24, R24, -INF , !P2 ;  /* 0xff80000018187808 */ /* 0x000fe40005000000 */
[----:B------:R-:W-:Y:S01]  /*2aae0*/  FSEL R130, R130, -INF , !P5 ;  /* 0xff80000082827808 */ /* 0x000fe20006800000 */
[----:B------:R-:W-:Y:S01]  /*2aaf0*/  IMAD.WIDE.U32 R48, R48, -0x2daee0ad, RZ ;  /* 0xd2511f5330307825 */ /* 0x000fe200078e00ff */
[----:B----4-:R-:W-:Y:S03]  /*2ab00*/  F2FP.BF16.F32.PACK_AB R72, R33, R26 ;  /* 0x0000001a2148723e */ /* 0x010fe600000010ff */
[--C-:B-1----:R-:W-:Y:S01]  /*2ab10*/  FFMA.FTZ R0, R184, UR4, -R5.reuse ;  /* 0x00000004b8007c23 */ /* 0x102fe20008010805 */
[----:B------:R-:W-:Y:S01]  /*2ab20*/  FFMA.FTZ R126, R126, UR4, -R5 ;  /* 0x000000047e7e7c23 */ /* 0x000fe20008010805 */
[----:B------:R-:W-:Y:S01]  /*2ab30*/  LOP3.LUT R64, R64, UR17, R49, 0x96, !PT ;  /* 0x0000001140407c12 */ /* 0x000fe2000f8e9631 */
[----:B------:R-:W-:Y:S01]  /*2ab40*/  IMAD.WIDE.U32 R8, R8, -0x2daee0ad, RZ ;  /* 0xd2511f5308087825 */ /* 0x000fe200078e00ff */
[C---:B------:R-:W-:Y:S01]  /*2ab50*/  PRMT R235, R72.reuse, 0x7610, R235 ;  /* 0x0000761048eb7816 */ /* 0x040fe200000000eb */
[----:B------:R1:W2:Y:S01]  /*2ab60*/  MUFU.EX2 R32, R0 ;  /* 0x0000000000207308 */ /* 0x0002a20000000800 */
[----:B------:R-:W-:Y:S01]  /*2ab70*/  PRMT R234, R72, 0x7632, R234 ;  /* 0x0000763248ea7816 */ /* 0x000fe200000000ea */
[----:B------:R-:W-:Y:S04]  /*2ab80*/  IMAD.WIDE.U32 R54, R7, -0x2daee0ad, RZ ;  /* 0xd2511f5307367825 */ /* 0x000fe800078e00ff */
[--C-:B------:R-:W-:Y:S01]  /*2ab90*/  FFMA.FTZ R127, R127, UR4, -R5.reuse ;  /* 0x000000047f7f7c23 */ /* 0x100fe20008010805 */
[----:B------:R-:W-:Y:S01]  /*2aba0*/  FFMA.FTZ R13, R13, UR4, -R5 ;  /* 0x000000040d0d7c23 */ /* 0x000fe20008010805 */
[----:B------:R-:W-:Y:S01]  /*2abb0*/  IMAD.MOV.U32 R225, RZ, RZ, R39 ;  /* 0x000000ffffe17224 */ /* 0x000fe200078e0027 */
[----:B------:R-:W-:Y:S01]  /*2abc0*/  LOP3.LUT R39, R52, UR17, R3, 0x96, !PT ;  /* 0x0000001134277c12 */ /* 0x000fe2000f8e9603 */
[----:B------:R-:W-:Y:S01]  /*2abd0*/  IMAD.WIDE.U32 R50, R50, -0x2daee0ad, RZ ;  /* 0xd2511f5332327825 */ /* 0x000fe200078e00ff */
[----:B------:R-:W-:Y:S02]  /*2abe0*/  LOP3.LUT R3, R82, UR26, R55, 0x96, !PT ;  /* 0x0000001a52037c12 */ /* 0x000fe4000f8e9637 */
[----:B------:R-:W-:Y:S01]  /*2abf0*/  LOP3.LUT R52, R54, UR17, R9, 0x96, !PT ;  /* 0x0000001136347c12 */ /* 0x000fe2000f8e9609 */
[----:B------:R-:W-:Y:S04]  /*2ac00*/  IMAD.WIDE.U32 R54, R38, -0x2daee0ad, RZ ;  /* 0xd2511f5326367825 */ /* 0x000fe800078e00ff */
[--C-:B------:R-:W-:Y:S01]  /*2ac10*/  FFMA.FTZ R17, R17, UR4, -R5.reuse ;  /* 0x0000000411117c23 */ /* 0x100fe20008010805 */
[----:B------:R-:W-:Y:S01]  /*2ac20*/  FFMA.FTZ R16, R16, UR4, -R5 ;  /* 0x0000000410107c23 */ /* 0x000fe20008010805 */
[----:B------:R-:W-:Y:S01]  /*2ac30*/  IMAD.MOV.U32 R184, RZ, RZ, R71 ;  /* 0x000000ffffb87224 */ /* 0x000fe200078e0047 */
[----:B------:R-:W-:Y:S01]  /*2ac40*/  LOP3.LUT R54, R54, UR17, R51, 0x96, !PT ;  /* 0x0000001136367c12 */ /* 0x000fe2000f8e9633 */
[--C-:B-1----:R-:W-:Y:S01]  /*2ac50*/  FFMA.FTZ R0, R181, UR4, -R6.reuse ;  /* 0x00000004b5007c23 */ /* 0x102fe20008010806 */
[----:B------:R-:W-:Y:S02]  /*2ac60*/  IMAD.MOV.U32 R181, RZ, RZ, R87 ;  /* 0x000000ffffb57224 */ /* 0x000fe400078e0057 */
[----:B------:R-:W-:Y:S01]  /*2ac70*/  FFMA.FTZ R123, R123, UR4, -R5 ;  /* 0x000000047b7b7c23 */ /* 0x000fe20008010805 */
[----:B------:R-:W-:Y:S01]  /*2ac80*/  IMAD.WIDE.U32 R68, R3, -0x326172a9, RZ ;  /* 0xcd9e8d5703447825 */ /* 0x000fe200078e00ff */
[----:B------:R1:W-:Y:S03]  /*2ac90*/  MUFU.EX2 R56, R0 ;  /* 0x0000000000387308 */ /* 0x0003e60000000800 */
[----:B------:R-:W-:Y:S02]  /*2aca0*/  IMAD.MOV.U32 R180, RZ, RZ, R47 ;  /* 0x000000ffffb47224 */ /* 0x000fe400078e002f */
[----:B------:R-:W-:Y:S04]  /*2acb0*/  IMAD.WIDE.U32 R38, R39, -0x326172a9, RZ ;  /* 0xcd9e8d5727267825 */ /* 0x000fe800078e00ff */
[----:B-1----:R-:W-:Y:S01]  /*2acc0*/  FFMA.FTZ R0, R182, UR4, -R6 ;  /* 0x00000004b6007c23 */ /* 0x002fe20008010806 */
[----:B------:R-:W-:Y:S02]  /*2acd0*/  IMAD.MOV.U32 R182, RZ, RZ, R225 ;  /* 0x000000ffffb67224 */ /* 0x000fe400078e00e1 */
[----:B------:R-:W-:Y:S01]  /*2ace0*/  IMAD.MOV.U32 R225, RZ, RZ, R220 ;  /* 0x000000ffffe17224 */ /* 0x000fe200078e00dc */
[----:B------:R1:W4:Y:S02]  /*2acf0*/  MUFU.EX2 R100, R0 ;  /* 0x0000000000647308 */ /* 0x0003240000000800 */
[--C-:B-1----:R-:W-:Y:S01]  /*2ad00*/  FFMA.FTZ R0, R183, UR4, -R5.reuse ;  /* 0x00000004b7007c23 */ /* 0x102fe20008010805 */
[----:B------:R-:W-:Y:S07]  /*2ad10*/  IMAD.MOV.U32 R183, RZ, RZ, R88 ;  /* 0x000000ffffb77224 */ /* 0x000fee00078e0058 */
[----:B------:R1:W-:Y:S02]  /*2ad20*/  MUFU.EX2 R49, R0 ;  /* 0x0000000000317308 */ /* 0x0003e40000000800 */
[----:B-1----:R-:W-:Y:S01]  /*2ad30*/  FFMA.FTZ R0, R178, UR4, -R5 ;  /* 0x00000004b2007c23 */ /* 0x002fe20008010805 */
[----:B------:R-:W-:Y:S07]  /*2ad40*/  IMAD.MOV.U32 R178, RZ, RZ, R43 ;  /* 0x000000ffffb27224 */ /* 0x000fee00078e002b */
[----:B------:R1:W-:Y:S02]  /*2ad50*/  MUFU.EX2 R58, R0 ;  /* 0x00000000003a7308 */ /* 0x0003e40000000800 */
[--C-:B-1----:R-:W-:Y:S08]  /*2ad60*/  FFMA.FTZ R0, R170, UR4, -R6.reuse ;  /* 0x00000004aa007c23 */ /* 0x102ff00008010806 */
[----:B------:R1:W-:Y:S02]  /*2ad70*/  MUFU.EX2 R51, R0 ;  /* 0x0000000000337308 */ /* 0x0003e40000000800 */
[----:B-1----:R-:W-:Y:S01]  /*2ad80*/  FFMA.FTZ R0, R171, UR4, -R6 ;  /* 0x00000004ab007c23 */ /* 0x002fe20008010806 */
[----:B------:R-:W-:Y:S07]  /*2ad90*/  IMAD.MOV.U32 R171, RZ, RZ, R214 ;  /* 0x000000ffffab7224 */ /* 0x000fee00078e00d6 */
[----:B------:R1:W-:Y:S02]  /*2ada0*/  MUFU.EX2 R99, R0 ;  /* 0x0000000000637308 */ /* 0x0003e40000000800 */
[--C-:B-1----:R-:W-:Y:S01]  /*2adb0*/  FFMA.FTZ R0, R172, UR4, -R5.reuse ;  /* 0x00000004ac007c23 */ /* 0x102fe20008010805 */
[----:B------:R-:W-:Y:S07]  /*2adc0*/  IMAD.MOV.U32 R172, RZ, RZ, R84 ;  /* 0x000000ffffac7224 */ /* 0x000fee00078e0054 */
[----:B------:R1:W-:Y:S02]  /*2add0*/  MUFU.EX2 R45, R0 ;  /* 0x00000000002d7308 */ /* 0x0003e40000000800 */
[----:B-1----:R-:W-:Y:S01]  /*2ade0*/  FFMA.FTZ R0, R173, UR4, -R5 ;  /* 0x00000004ad007c23 */ /* 0x002fe20008010805 */
[----:B------:R-:W-:Y:S01]  /*2adf0*/  IMAD.MOV.U32 R173, RZ, RZ, R85 ;  /* 0x000000ffffad7224 */ /* 0x000fe200078e0055 */
[----:B---3--:R-:W-:Y:S01]  /*2ae00*/  LOP3.LUT R7, R66, UR26, R53, 0x96, !PT ;  /* 0x0000001a42077c12 */ /* 0x008fe2000f8e9635 */
[----:B------:R-:W-:Y:S01]  /*2ae10*/  IMAD.WIDE.U32 R52, R52, -0x326172a9, RZ ;  /* 0xcd9e8d5734347825 */ /* 0x000fe200078e00ff */
[----:B------:R-:W-:Y:S03]  /*2ae20*/  LOP3.LUT R4, R66, UR26, R65, 0x96, !PT ;  /* 0x0000001a42047c12 */ /* 0x000fe6000f8e9641 */
[----:B------:R-:W-:Y:S01]  /*2ae30*/  IMAD.WIDE.U32 R66, R7, -0x326172a9, RZ ;  /* 0xcd9e8d5707427825 */ /* 0x000fe200078e00ff */
[----:B------:R-:W-:Y:S02]  /*2ae40*/  LOP3.LUT R7, R82, UR26, R55, 0x96, !PT ;  /* 0x0000001a52077c12 */ /* 0x000fe4000f8e9637 */
        /* <DEDUP_REMOVED lines=8> */
[----:B------:R-:W-:Y:S03]  /*2aed0*/  LOP3.LUT R80, R80, UR12, R65, 0x96, !PT ;  /* 0x0000000c50507c12 */ /* 0x000fe6000f8e9641 */
[----:B------:R-:W-:Y:S01]  /*2aee0*/  IMAD.WIDE.U32 R68, R68, -0x2daee0ad, RZ ;  /* 0xd2511f5344447825 */ /* 0x000fe200078e00ff */
[----:B------:R-:W-:Y:S02]  /*2aef0*/  LOP3.LUT R70, R90, UR13, R79, 0x96, !PT ;  /* 0x0000000d5a467c12 */ /* 0x000fe4000f8e964f */
[----:B------:R1:W3:Y:S01]  /*2af00*/  MUFU.EX2 R79, R0 ;  /* 0x00000000004f7308 */ /* 0x0002e20000000800 */
[----:B------:R-:W-:Y:S04]  /*2af10*/  IMAD.WIDE.U32 R54, R54, -0x326172a9, RZ ;  /* 0xcd9e8d5736367825 */ /* 0x000fe800078e00ff */
[----:B------:R-:W-:Y:S01]  /*2af20*/  IMAD.WIDE.U32 R70, R70, -0x2daee0ad, RZ ;  /* 0xd2511f5346467825 */ /* 0x000fe200078e00ff */
[----:B------:R-:W-:Y:S03]  /*2af30*/  LOP3.LUT R41, R78, UR12, R55, 0x96, !PT ;  /* 0x0000000c4e297c12 */ /* 0x000fe6000f8e9637 */
[----:B------:R-:W-:Y:S01]  /*2af40*/  IMAD.WIDE.U32 R82, R3, -0x2daee0ad, RZ ;  /* 0xd2511f5303527825 */ /* 0x000fe200078e00ff */
[----:B------:R-:W-:Y:S03]  /*2af50*/  LOP3.LUT R50, R50, UR16, R71, 0x96, !PT ;  /* 0x0000001032327c12 */ /* 0x000fe6000f8e9647 */
[----:B------:R-:W-:Y:S01]  /*2af60*/  IMAD.WIDE.U32 R102, R41, -0x2daee0ad, RZ ;  /* 0xd2511f5329667825 */ /* 0x000fe200078e00ff */
[----:B------:R-:W-:Y:S03]  /*2af70*/  LOP3.LUT R9, R2, UR16, R83, 0x96, !PT ;  /* 0x0000001002097c12 */ /* 0x000fe6000f8e9653 */
[--C-:B-1----:R-:W-:Y:S01]  /*2af80*/  FFMA.FTZ R0, R35, UR4, -R6.reuse ;  /* 0x0000000423007c23 */ /* 0x102fe20008010806 */
[----:B------:R-:W-:Y:S01]  /*2af90*/  IMAD.WIDE.U32 R2, R39, -0x2daee0ad, RZ ;  /* 0xd2511f5327027825 */ /* 0x000fe200078e00ff */
[----:B------:R-:W-:Y:S02]  /*2afa0*/  LOP3.LUT R70, R70, UR15, R103, 0x96, !PT ;  /* 0x0000000f46467c12 */ /* 0x000fe4000f8e9667 */
[----:B------:R1:W-:Y:S01]  /*2afb0*/  MUFU.EX2 R47, R0 ;  /* 0x00000000002f7308 */ /* 0x0003e20000000800 */
[----:B------:R-:W-:Y:S01]  /*2afc0*/  IMAD.WIDE.U32 R66, R66, -0x2daee0ad, RZ ;  /* 0xd2511f5342427825 */ /* 0x000fe200078e00ff */
[----:B------:R-:W-:Y:S02]  /*2afd0*/  LOP3.LUT R39, R8, UR16, R3, 0x96, !PT ;  /* 0x0000001008277c12 */ /* 0x000fe4000f8e9603 */
[----:B------:R-:W-:Y:S01]  /*2afe0*/  LOP3.LUT R7, R2, UR15, R69, 0x96, !PT ;  /* 0x0000000f02077c12 */ /* 0x000fe2000f8e9645 */
[----:B------:R-:W-:Y:S01]  /*2aff0*/  IMAD.WIDE.U32 R8, R9, -0x326172a9, RZ ;  /* 0xcd9e8d5709087825 */ /* 0x000fe200078e00ff */
[----:B------:R-:W-:Y:S02]  /*2b000*/  LOP3.LUT R3, R82, UR15, R67, 0x96, !PT ;  /* 0x0000000f52037c12 */ /* 0x000fe4000f8e9643 */
[----:B--2---:R-:W-:Y:S01]  /*2b010*/  F2FP.BF16.F32.PACK_AB R69, R32, R25 ;  /* 0x000000192045723e */ /* 0x004fe200000010ff */
[----:B------:R-:W-:Y:S01]  /*2b020*/  IMAD.WIDE.U32 R168, R7, -0x326172a9, RZ ;  /* 0xcd9e8d5707a87825 */ /* 0x000fe200078e00ff */
[----:B------:R-:W-:Y:S02]  /*2b030*/  LOP3.LUT R53, R38, UR11, R9, 0x96, !PT ;  /* 0x0000000b26357c12 */ /* 0x000fe4000f8e9609 */
[----:B------:R-:W-:Y:S01]  /*2b040*/  PRMT R233, R69, 0x7610, R233 ;  /* 0x0000761045e97816 */ /* 0x000fe200000000e9 */
[----:B------:R-:W-:Y:S01]  /*2b050*/  IMAD.WIDE.U32 R2, R3, -0x326172a9, RZ ;  /* 0xcd9e8d5703027825 */ /* 0x000fe200078e00ff */
[----:B------:R-:W-:Y:S03]  /*2b060*/  PRMT R246, R168, 0x7770, RZ ;  /* 0x00007770a8f67816 */ /* 0x000fe600000000ff */
[----:B-1----:R-:W-:Y:S01]  /*2b070*/  FFMA.FTZ R0, R174, UR4, -R6 ;  /* 0x00000004ae007c23 */ /* 0x002fe20008010806 */
[----:B------:R-:W-:Y:S01]  /*2b080*/  PRMT R7, R2, 0x7772, RZ ;  /* 0x0000777202077816 */ /* 0x000fe200000000ff */
[----:B------:R-:W-:Y:S02]  /*2b090*/  IMAD.MOV.U32 R55, RZ, RZ, R2 ;  /* 0x000000ffff377224 */ /* 0x000fe400078e0002 */
[----:B------:R1:W-:Y:S01]  /*2b0a0*/  MUFU.EX2 R98, R0 ;  /* 0x0000000000627308 */ /* 0x0003e20000000800 */
[----:B------:R-:W-:Y:S01]  /*2b0b0*/  IMAD.WIDE.U32 R82, R4, -0x2daee0ad, RZ ;  /* 0xd2511f5304527825 */ /* 0x000fe200078e00ff */
[----:B------:R-:W-:Y:S02]  /*2b0c0*/  LOP3.LUT R4, R8, UR6, R3, 0x96, !PT ;  /* 0x0000000608047c12 */ /* 0x000fe4000f8e9603 */
[----:B------:R-:W-:Y:S01]  /*2b0d0*/  FMNMX3.FTZ R3, R134, R198, R199, !PT ;  /* 0x000000c686037276 */ /* 0x000fe200078100c7 */
[----:B------:R-:W-:Y:S01]  /*2b0e0*/  IMAD.WIDE.U32 R80, R80, -0x2daee0ad, RZ ;  /* 0xd2511f5350507825 */ /* 0x000fe200078e00ff */
[----:B------:R-:W-:Y:S02]  /*2b0f0*/  LOP3.LUT R35, R48, UR16, R83, 0x96, !PT ;  /* 0x0000001030237c12 */ /* 0x000fe4000f8e9653 */
[----:B------:R-:W-:Y:S01]  /*2b100*/  FMNMX3.FTZ R3, R3, R222, R225, !PT ;  /* 0x000000de03037276 */ /* 0x000fe200078100e1 */
[----:B------:R-:W-:Y:S01]  /*2b110*/  IMAD.WIDE.U32 R38, R39, -0x326172a9, RZ ;  /* 0xcd9e8d5727267825 */ /* 0x000fe200078e00ff */
[----:B------:R-:W-:Y:S02]  /*2b120*/  LOP3.LUT R9, R82, UR15, R81, 0x96, !PT ;  /* 0x0000000f52097c12 */ /* 0x000fe4000f8e9651 */
[----:B------:R-:W-:Y:S01]  /*2b130*/  FMNMX3.FTZ R3, R3, R215, R171, !PT ;  /* 0x000000d703037276 */ /* 0x000fe200078100ab */
[----:B------:R-:W-:Y:S01]  /*2b140*/  IMAD.MOV.U32 R71, RZ, RZ, R212 ;  /* 0x000000ffff477224 */ /* 0x000fe200078e00d4 */
[----:B------:R-:W-:Y:S02]  /*2b150*/  LOP3.LUT R52, R52, UR11, R39, 0x96, !PT ;  /* 0x0000000b34347c12 */ /* 0x000fe4000f8e9627 */
[----:B------:R-:W-:Y:S01]  /*2b160*/  LOP3.LUT R48, R38, UR6, R169, 0x96, !PT ;  /* 0x0000000626307c12 */ /* 0x000fe2000f8e96a9 */
[----:B-1----:R-:W-:Y:S01]  /*2b170*/  FFMA.FTZ R0, R175, UR4, -R5 ;  /* 0x00000004af007c23 */ /* 0x002fe20008010805 */
[----:B------:R-:W-:Y:S02]  /*2b180*/  IMAD.MOV.U32 R175, RZ, RZ, R243 ;  /* 0x000000ffffaf7224 */ /* 0x000fe400078e00f3 */
[----:B------:R-:W-:Y:S01]  /*2b190*/  IMAD.WIDE.U32 R38, R50, -0x326172a9, RZ ;  /* 0xcd9e8d5732267825 */ /* 0x000fe200078e00ff */
[----:B------:R1:W-:Y:S02]  /*2b1a0*/  MUFU.EX2 R41, R0 ;  /* 0x0000000000297308 */ /* 0x0003e40000000800 */
[----:B------:R-:W-:Y:S02]  /*2b1b0*/  FMNMX3.FTZ R3, R3, R175, R178, !PT ;  /* 0x000000af03037276 */ /* 0x000fe400078100b2 */
[----:B------:R-:W-:Y:S02]  /*2b1c0*/  LOP3.LUT R54, R54, UR11, R39, 0x96, !PT ;  /* 0x0000000b36367c12 */ /* 0x000fe4000f8e9627 */
[----:B------:R-:W-:Y:S02]  /*2b1d0*/  FMNMX3.FTZ R3, R3, R180, R182, !PT ;  /* 0x000000b403037276 */ /* 0x000fe400078100b6 */
[----:B------:R-:W-:Y:S02]  /*2b1e0*/  SHF.R.U32.HI R212, RZ, 0x18, R48 ;  /* 0x00000018ffd47819 */ /* 0x000fe40000011630 */
[----:B------:R-:W-:Y:S02]  /*2b1f0*/  FMNMX3.FTZ R8, R3, R251, R194, !PT ;  /* 0x000000fb03087276 */ /* 0x000fe400078100c2 */
[C---:B-1----:R-:W-:Y:S02]  /*2b200*/  PRMT R0, R2.reuse, 0x7771, RZ ;  /* 0x0000777102007816 */ /* 0x042fe400000000ff */
[----:B------:R-:W-:Y:S03]  /*2b210*/  PRMT R2, R2, 0x7773, RZ ;  /* 0x0000777302027816 */ /* 0x000fe600000000ff */
[----:B------:R1:W-:Y:S04]  /*2b220*/  STL [R1+0x80], R0 ;  /* 0x0000800001007387 */ /* 0x0003e80000100800 */
[----:B------:R-:W-:Y:S04]  /*2b230*/  STL [R1+0x70], R7 ;  /* 0x0000700701007387 */ /* 0x000fe80000100800 */
[----:B------:R2:W-:Y:S01]  /*2b240*/  STL [R1+0x6c], R2 ;  /* 0x00006c0201007387 */ /* 0x0005e20000100800 */
[----:B-1----:R-:W-:Y:S01]  /*2b250*/  FFMA.FTZ R0, R34, UR4, -R5 ;  /* 0x0000000422007c23 */ /* 0x002fe20008010805 */
[----:B------:R-:W-:Y:S03]  /*2b260*/  IMAD.WIDE.U32 R34, R35, -0x326172a9, RZ ;  /* 0xcd9e8d5723227825 */ /* 0x000fe600078e00ff */
[----:B------:R1:W-:Y:S01]  /*2b270*/  MUFU.EX2 R77, R0 ;  /* 0x00000000004d7308 */ /* 0x0003e20000000800 */
[----:B--2---:R-:W-:Y:S04]  /*2b280*/  FMNMX3.FTZ R2, R135, R228, R232, !PT ;  /* 0x000000e487027276 */ /* 0x004fe800078100e8 */
[----:B------:R-:W-:Y:S04]  /*2b290*/  FMNMX3.FTZ R2, R2, R217, R211, !PT ;  /* 0x000000d902027276 */ /* 0x000fe800078100d3 */
[----:B------:R-:W-:Y:S04]  /*2b2a0*/  FMNMX3.FTZ R2, R2, R184, R172, !PT ;  /* 0x000000b802027276 */ /* 0x000fe800078100ac */
[----:B------:R-:W-:Y:S01]  /*2b2b0*/  FMNMX3.FTZ R2, R2, R173, R177, !PT ;  /* 0x000000ad02027276 */ /* 0x000fe200078100b1 */
[----:B-1----:R-:W-:Y:S01]  /*2b2c0*/  FFMA.FTZ R0, R40, UR4, -R6 ;  /* 0x0000000428007c23 */ /* 0x002fe20008010806 */
[----:B------:R-:W-:Y:S01]  /*2b2d0*/  LOP3.LUT R40, R64, UR11, R35, 0x96, !PT ;  /* 0x0000000b40287c12 */ /* 0x000fe2000f8e9623 */
[----:B------:R-:W-:Y:S01]  /*2b2e0*/  IMAD.U32 R64, RZ, RZ, UR27 ;  /* 0x0000001bff407e24 */ /* 0x000fe2000f8e00ff */
[----:B------:R-:W-:Y:S01]  /*2b2f0*/  FMNMX3.FTZ R2, R2, R179, R181, !PT ;  /* 0x000000b302027276 */ /* 0x000fe200078100b5 */
[----:B------:R1:W-:Y:S03]  /*2b300*/  MUFU.EX2 R43, R0 ;  /* 0x00000000002b7308 */ /* 0x0003e60000000800 */
[----:B------:R-:W-:Y:S01]  /*2b310*/  FMNMX3.FTZ R7, R2, R183, R186, !PT ;  /* 0x000000b702077276 */ /* 0x000fe200078100ba */
[----:B------:R-:W-:Y:S01]  /*2b320*/  IMAD.WIDE.U32 R2, R53, -0x2daee0ad, RZ ;  /* 0xd2511f5335027825 */ /* 0x000fe200078e00ff */
[----:B------:R-:W-:Y:S02]  /*2b330*/  LEA R64, P2, R64, R114, 0x1 ;  /* 0x0000007240407211 */ /* 0x000fe400078408ff */
[----:B------:R-:W-:Y:S01]  /*2b340*/  FMNMX3.FTZ R7, R7, R208, R223, !PT ;  /* 0x000000d007077276 */ /* 0x000fe200078100df */
[----:B------:R-:W-:Y:S01]  /*2b350*/  IMAD.MOV.U32 R229, RZ, RZ, R2 ;  /* 0x000000ffffe57224 */ /* 0x000fe200078e0002 */
[----:B------:R-:W-:Y:S02]  /*2b360*/  LOP3.LUT R113, R66, UR14, R3, 0x96, !PT ;  /* 0x0000000e42717c12 */ /* 0x000fe4000f8e9603 */
[----:B------:R-:W-:Y:S01]  /*2b370*/  PRMT R218, R2, 0x7771, RZ ;  /* 0x0000777102da7816 */ /* 0x000fe200000000ff */
[----:B------:R-:W-:Y:S01]  /*2b380*/  MUFU.EX2 R66, R17 ;  /* 0x0000001100427308 */ /* 0x000fe20000000800 */
[----:B------:R-:W-:Y:S01]  /*2b390*/  LOP3.LUT R229, R229, 0xff, RZ, 0xc0, !PT ;  /* 0x000000ffe5e57812 */ /* 0x000fe200078ec0ff */
[----:B-1----:R-:W-:Y:S01]  /*2b3a0*/  FFMA.FTZ R0, R20, UR4, -R6 ;  /* 0x0000000414007c23 */ /* 0x002fe20008010806 */
[----:B------:R-:W-:Y:S01]  /*2b3b0*/  FMNMX3.FTZ R20, R8, R197, R201, !PT ;  /* 0x000000c508147276 */ /* 0x000fe200078100c9 */
[----:B------:R-:W-:Y:S06]  /*2b3c0*/  IMAD.WIDE.U32 R8, R9, -0x326172a9, RZ ;  /* 0xcd9e8d5709087825 */ /* 0x000fec00078e00ff */
[----:B------:R1:W-:Y:S01]  /*2b3d0*/  MUFU.EX2 R97, R0 ;  /* 0x0000000000617308 */ /* 0x0003e20000000800 */
[----:B------:R-:W-:Y:S01]  /*2b3e0*/  FMNMX3.FTZ R35, R20, R205, R206, !PT ;  /* 0x000000cd14237276 */ /* 0x000fe200078100ce */
[----:B------:R-:W-:Y:S01]  /*2b3f0*/  IMAD.MOV.U32 R243, RZ, RZ, R8 ;  /* 0x000000fffff37224 */ /* 0x000fe200078e0008 */
[----:B------:R-:W-:Y:S02]  /*2b400*/  FMNMX3.FTZ R20, R7, R216, R252, !PT ;  /* 0x000000d807147276 */ /* 0x000fe400078100fc */
[----:B------:R-:W-:Y:S02]  /*2b410*/  FMNMX3.FTZ R7, R35, R227, R230, !PT ;  /* 0x000000e323077276 */ /* 0x000fe400078100e6 */
[----:B------:R-:W-:Y:S02]  /*2b420*/  FMNMX3.FTZ R3, R20, R250, R226, !PT ;  /* 0x000000fa14037276 */ /* 0x000fe400078100e2 */
[----:B------:R-:W-:Y:S02]  /*2b430*/  PRMT R20, R2, 0x7772, RZ ;  /* 0x0000777202147816 */ /* 0x000fe400000000ff */
[----:B------:R-:W-:Y:S02]  /*2b440*/  PRMT R224, R8, 0x7771, RZ ;  /* 0x0000777108e07816 */ /* 0x000fe400000000ff */
[----:B------:R-:W-:Y:S01]  /*2b450*/  LOP3.LUT R131, R34, UR6, R9, 0x96, !PT ;  /* 0x0000000622837c12 */ /* 0x000fe2000f8e9609 */
[----:B------:R2:W-:Y:S01]  /*2b460*/  STL [R1+0x68], R20 ;  /* 0x0000681401007387 */ /* 0x0005e20000100800 */
[----:B------:R-:W-:Y:S01]  /*2b470*/  FMNMX3.FTZ R7, R7, R237, R241, !PT ;  /* 0x000000ed07077276 */ /* 0x000fe200078100f1 */
[----:B-1----:R-:W-:Y:S01]  /*2b480*/  FFMA.FTZ R0, R42, UR4, -R5 ;  /* 0x000000042a007c23 */ /* 0x002fe20008010805 */
[----:B------:R-:W-:Y:S02]  /*2b490*/  FMNMX3.FTZ R3, R3, R231, R238, !PT ;  /* 0x000000e703037276 */ /* 0x000fe400078100ee */
[----:B------:R-:W-:Y:S01]  /*2b4a0*/  FMNMX3.FTZ R7, R7, R247, R248, !PT ;  /* 0x000000f707077276 */ /* 0x000fe200078100f8 */
[----:B------:R1:W-:Y:S01]  /*2b4b0*/  MUFU.EX2 R78, R0 ;  /* 0x00000000004e7308 */ /* 0x0003e20000000800 */
[----:B------:R-:W-:Y:S02]  /*2b4c0*/  FMNMX3.FTZ R3, R3, R242, R244, !PT ;  /* 0x000000f203037276 */ /* 0x000fe400078100f4 */
[----:B------:R-:W-:Y:S02]  /*2b4d0*/  FMNMX3.FTZ R9, R7, R207, R204, !PT ;  /* 0x000000cf07097276 */ /* 0x000fe400078100cc */
[----:B------:R-:W-:Y:S02]  /*2b4e0*/  FMNMX3.FTZ R3, R3, R249, R245, !PT ;  /* 0x000000f903037276 */ /* 0x000fe400078100f5 */
[----:B------:R-:W-:Y:S02]  /*2b4f0*/  FMNMX3.FTZ R9, R9, R203, R202, !PT ;  /* 0x000000cb09097276 */ /* 0x000fe400078100ca */
[----:B------:R-:W-:Y:S02]  /*2b500*/  FMNMX3.FTZ R7, R3, R240, R239, !PT ;  /* 0x000000f003077276 */ /* 0x000fe400078100ef */
[----:B------:R-:W-:Y:S02]  /*2b510*/  FMNMX3.FTZ R3, R9, R191, R190, !PT ;  /* 0x000000bf09037276 */ /* 0x000fe400078100be */
[----:B------:R-:W-:Y:S02]  /*2b520*/  SHF.R.U32.HI R42, RZ, 0x18, R4 ;  /* 0x00000018ff2a7819 */ /* 0x000fe40000011604 */
[----:B------:R-:W-:Y:S01]  /*2b530*/  LOP3.LUT R243, R243, 0xff, RZ, 0xc0, !PT ;  /* 0x000000fff3f37812 */ /* 0x000fe200078ec0ff */
[----:B-1----:R-:W-:Y:S01]  /*2b540*/  FFMA.FTZ R0, R30, UR4, -R5 ;  /* 0x000000041e007c23 */ /* 0x002fe20008010805 */
[C---:B------:R-:W-:Y:S02]  /*2b550*/  PRMT R30, R8.reuse, 0x7772, RZ ;  /* 0x00007772081e7816 */ /* 0x040fe400000000ff */
[----:B------:R-:W-:Y:S01]  /*2b560*/  PRMT R8, R8, 0x7773, RZ ;  /* 0x0000777308087816 */ /* 0x000fe200000000ff */
[----:B------:R1:W-:Y:S02]  /*2b570*/  MUFU.EX2 R82, R0 ;  /* 0x0000000000527308 */ /* 0x0003e40000000800 */
[--C-:B-1----:R-:W-:Y:S08]  /*2b580*/  FFMA.FTZ R0, R44, UR4, -R6.reuse ;  /* 0x000000042c007c23 */ /* 0x102ff00008010806 */
[----:B------:R1:W-:Y:S02]  /*2b590*/  MUFU.EX2 R96, R0 ;  /* 0x0000000000607308 */ /* 0x0003e40000000800 */
[----:B-1----:R-:W-:Y:S08]  /*2b5a0*/  FFMA.FTZ R0, R31, UR4, -R6 ;  /* 0x000000041f007c23 */ /* 0x002ff00008010806 */
[----:B------:R1:W-:Y:S02]  /*2b5b0*/  MUFU.EX2 R95, R0 ;  /* 0x00000000005f7308 */ /* 0x0003e40000000800 */
[----:B-1----:R-:W-:Y:S02]  /*2b5c0*/  PRMT R0, R2, 0x7773, RZ ;  /* 0x0000777302007816 */ /* 0x002fe400000000ff */
[----:B------:R-:W-:Y:S02]  /*2b5d0*/  FMNMX3.FTZ R2, R7, R195, R193, !PT ;  /* 0x000000c307027276 */ /* 0x000fe400078100c1 */
[----:B------:R-:W-:Y:S01]  /*2b5e0*/  FMNMX3.FTZ R7, R3, R188, R187, !PT ;  /* 0x000000bc03077276 */ /* 0x000fe200078100bb */
[----:B------:R1:W-:Y:S01]  /*2b5f0*/  STL [R1+0x64], R0 ;  /* 0x0000640001007387 */ /* 0x0003e20000100800 */
[----:B--2---:R-:W-:Y:S01]  /*2b600*/  FMNMX3.FTZ R20, R2, R192, R189, !PT ;  /* 0x000000c002147276 */ /* 0x004fe200078100bd */
[----:B------:R-:W-:Y:S01]  /*2b610*/  IMAD.WIDE.U32 R2, R52, -0x2daee0ad, RZ ;  /* 0xd2511f5334027825 */ /* 0x000fe200078e00ff */
[----:B------:R-:W-:Y:S01]  /*2b620*/  FMNMX3.FTZ R7, R7, R128, R23, !PT ;  /* 0x0000008007077276 */ /* 0x000fe20007810017 */
[----:B------:R2:W-:Y:S01]  /*2b630*/  STL [R1+0x3e4], R246 ;  /* 0x0003e4f601007387 */ /* 0x0005e20000100800 */
[----:B------:R-:W-:Y:S01]  /*2b640*/  FMNMX3.FTZ R20, R20, R130, R24, !PT ;  /* 0x0000008214147276 */ /* 0x000fe20007810018 */
[----:B------:R-:W-:Y:S01]  /*2b650*/  IMAD.MOV.U32 R209, RZ, RZ, R2 ;  /* 0x000000ffffd17224 */ /* 0x000fe200078e0002 */
[----:B------:R-:W-:Y:S01]  /*2b660*/  LOP3.LUT R170, R68, UR14, R3, 0x96, !PT ;  /* 0x0000000e44aa7c12 */ /* 0x000fe2000f8e9603 */
[----:B------:R-:W-:Y:S01]  /*2b670*/  STL [R1+0x3e0], R168 ;  /* 0x0003e0a801007387 */ /* 0x000fe20000100800 */
[C---:B------:R-:W-:Y:S01]  /*2b680*/  PRMT R34, R2.reuse, 0x7771, RZ ;  /* 0x0000777102227816 */ /* 0x040fe200000000ff */
[----:B------:R-:W-:Y:S01]  /*2b690*/  IMAD.U32 R3, RZ, RZ, UR27 ;  /* 0x0000001bff037e24 */ /* 0x000fe2000f8e00ff */
[C---:B------:R-:W-:Y:S01]  /*2b6a0*/  PRMT R31, R2.reuse, 0x7772, RZ ;  /* 0x00007772021f7816 */ /* 0x040fe200000000ff */
[----:B------:R3:W-:Y:S01]  /*2b6b0*/  STL [R1+0x5c], R30 ;  /* 0x00005c1e01007387 */ /* 0x0007e20000100800 */
[----:B------:R-:W-:Y:S02]  /*2b6c0*/  PRMT R2, R2, 0x7773, RZ ;  /* 0x0000777302027816 */ /* 0x000fe400000000ff */
[----:B------:R-:W-:Y:S01]  /*2b6d0*/  LEA.HI.X.SX32 R65, R3, R115, 0x1, P2 ;  /* 0x0000007303417211 */ /* 0x000fe200010f0eff */
[----:B------:R3:W-:Y:S01]  /*2b6e0*/  STL [R1+0x58], R8 ;  /* 0x0000580801007387 */ /* 0x0007e20000100800 */
[----:B----4-:R-:W-:Y:S03]  /*2b6f0*/  F2FP.BF16.F32.PACK_AB R68, R100, R56 ;  /* 0x000000386444723e */ /* 0x010fe600000010ff */
[----:B------:R4:W-:Y:S01]  /*2b700*/  STL [R1+0x3e8], R170 ;  /* 0x0003e8aa01007387 */ /* 0x0009e20000100800 */
[----:B------:R-:W-:Y:S03]  /*2b710*/  PRMT R236, R68, 0x7610, R236 ;  /* 0x0000761044ec7816 */ /* 0x000fe600000000ec */
[----:B------:R4:W-:Y:S01]  /*2b720*/  STL [R1+0x7c], R34 ;  /* 0x00007c2201007387 */ /* 0x0009e20000100800 */
[--C-:B-1----:R-:W-:Y:S03]  /*2b730*/  FFMA.FTZ R0, R46, UR4, -R5.reuse ;  /* 0x000000042e007c23 */ /* 0x102fe60008010805 */
[----:B------:R-:W-:Y:S01]  /*2b740*/  STL [R1+0x54], R31 ;  /* 0x0000541f01007387 */ /* 0x000fe20000100800 */
[----:B--2---:R-:W-:Y:S01]  /*2b750*/  IMAD.MOV.U32 R246, RZ, RZ, R216 ;  /* 0x000000fffff67224 */ /* 0x004fe200078e00d8 */
[----:B------:R1:W-:Y:S02]  /*2b760*/  MUFU.EX2 R94, R0 ;  /* 0x00000000005e7308 */ /* 0x0003e40000000800 */
[----:B------:R2:W-:Y:S01]  /*2b770*/  STL [R1+0x50], R2 ;  /* 0x0000500201007387 */ /* 0x0005e20000100800 */
[----:B---3--:R-:W3:Y:S01]  /*2b780*/  LDC R30, c[0x0][0x448] ;  /* 0x00011200ff1e7b82 */ /* 0x008ee20000000800 */
[----:B------:R-:W-:Y:S06]  /*2b790*/  IMAD.WIDE.U32 R8, R70, -0x326172a9, RZ ;  /* 0xcd9e8d5746087825 */ /* 0x000fec00078e00ff */
[----:B------:R-:W-:Y:S01]  /*2b7a0*/  MUFU.EX2 R70, R18 ;  /* 0x0000001200467308 */ /* 0x000fe20000000800 */
[----:B----4-:R-:W-:Y:S01]  /*2b7b0*/  IMAD.MOV.U32 R170, RZ, RZ, R208 ;  /* 0x000000ffffaa7224 */ /* 0x010fe200078e00d0 */
[----:B------:R-:W-:Y:S01]  /*2b7c0*/  PRMT R210, R8, 0x7771, RZ ;  /* 0x0000777108d27816 */ /* 0x000fe200000000ff */
[----:B-1----:R-:W-:Y:S01]  /*2b7d0*/  FFMA.FTZ R0, R29, UR4, -R5 ;  /* 0x000000041d007c23 */ /* 0x002fe20008010805 */
[----:B------:R-:W-:Y:S01]  /*2b7e0*/  LOP3.LUT R174, R38, UR6, R9, 0x96, !PT ;  /* 0x0000000626ae7c12 */ /* 0x000fe2000f8e9609 */
[----:B------:R-:W1:Y:S01]  /*2b7f0*/  SHFL.BFLY PT, R29, R7, 0x2, 0x1f ;  /* 0x0c401f00071d7f89 */ /* 0x000e6200000e0000 */
[----:B------:R-:W-:Y:S04]  /*2b800*/  LOP3.LUT R34, R4, 0xff, RZ, 0xc0, !PT ;  /* 0x000000ff04227812 */ /* 0x000fe800078ec0ff */
[----:B------:R4:W-:Y:S01]  /*2b810*/  MUFU.EX2 R93, R0 ;  /* 0x00000000005d7308 */ /* 0x0009e20000000800 */
[----:B------:R-:W-:Y:S01]  /*2b820*/  IMAD.MOV.U32 R103, RZ, RZ, R170 ;  /* 0x000000ffff677224 */ /* 0x000fe200078e00aa */
[----:B------:R-:W-:Y:S02]  /*2b830*/  ISETP.LE.U32.AND P3, PT, R34, UR9, PT ;  /* 0x0000000922007c0c */ /* 0x000fe4000bf63070 */
[----:B--2---:R-:W-:Y:S01]  /*2b840*/  LOP3.LUT R2, R4, 0xffff, RZ, 0xc0, !PT ;  /* 0x0000ffff04027812 */ /* 0x004fe200078ec0ff */
[----:B---3--:R-:W-:Y:S03]  /*2b850*/  IMAD.WIDE R52, R30, 0x70, R64 ;  /* 0x000000701e347825 */ /* 0x008fe600078e0240 */
[----:B------:R-:W-:Y:S01]  /*2b860*/  SHF.R.U32.HI R31, RZ, 0x8, R2 ;  /* 0x00000008ff1f7819 */ /* 0x000fe20000011602 */
[----:B------:R2:W3:Y:S01]  /*2b870*/  LDL.S16 R30, [R1+0x190] ;  /* 0x00019000011e7983 */ /* 0x0004e20000100600 */
[----:B------:R-:W-:Y:S03]  /*2b880*/  LEA R116, P2, R116, R52, 0x1 ;  /* 0x0000003474747211 */ /* 0x000fe600078408ff */
[----:B------:R-:W-:Y:S01]  /*2b890*/  STL.64 [R1+0x8], R52 ;  /* 0x0000083401007387 */ /* 0x000fe20000100a00 */
[----:B------:R-:W-:Y:S01]  /*2b8a0*/  LOP3.LUT R2, R31, 0xffff, RZ, 0xc0, !PT ;  /* 0x0000ffff1f027812 */ /* 0x000fe200078ec0ff */
[--C-:B----4-:R-:W-:Y:S01]  /*2b8b0*/  FFMA.FTZ R0, R11, UR4, -R6.reuse ;  /* 0x000000040b007c23 */ /* 0x110fe20008010806 */
[----:B------:R-:W-:Y:S01]  /*2b8c0*/  LEA.HI.X.SX32 R117, R3, R53, 0x1, P2 ;  /* 0x0000003503757211 */ /* 0x000fe200010f0eff */
[----:B------:R-:W-:Y:S01]  /*2b8d0*/  FFMA.FTZ R3, R10, UR4, -R6 ;  /* 0x000000040a037c23 */ /* 0x000fe20008010806 */
[----:B------:R-:W-:Y:S01]  /*2b8e0*/  ISETP.LE.U32.AND P4, PT, R2, UR9, PT ;  /* 0x0000000902007c0c */ /* 0x000fe2000bf83070 */
[----:B------:R-:W4:Y:S01]  /*2b8f0*/  SHFL.BFLY PT, R11, R20, 0x2, 0x1f ;  /* 0x0c401f00140b7f89 */ /* 0x000f2200000e0000 */
[----:B-1----:R-:W-:Y:S01]  /*2b900*/  FMNMX.FTZ R7, R7, R29, !PT ;  /* 0x0000001d07077209 */ /* 0x002fe20007810000 */
[----:B------:R1:W-:Y:S01]  /*2b910*/  MUFU.EX2 R84, R3 ;  /* 0x0000000300547308 */ /* 0x0003e20000000800 */
[----:B------:R-:W-:Y:S05]  /*2b920*/  PRMT R2, R4, 0x7632, R2 ;  /* 0x0000763204027816 */ /* 0x000fea0000000002 */
[----:B------:R2:W-:Y:S04]  /*2b930*/  STL [R1+0x48], R34 ;  /* 0x0000482201007387 */ /* 0x0005e80000100800 */
[----:B------:R-:W2:Y:S01]  /*2b940*/  SHFL.BFLY PT, R39, R7, 0x1, 0x1f ;  /* 0x0c201f0007277f89 */ /* 0x000ea200000e0000 */
[----:B------:R4:W-:Y:S07]  /*2b950*/  MUFU.EX2 R92, R0 ;  /* 0x00000000005c7308 */ /* 0x0009ee0000000800 */
[----:B------:R2:W-:Y:S04]  /*2b960*/  STL [R1+0xc4], R8 ;  /* 0x0000c40801007387 */ /* 0x0005e80000100800 */
[----:B------:R-:W-:Y:S01]  /*2b970*/  STL [R1+0x40], R31 ;  /* 0x0000401f01007387 */ /* 0x000fe20000100800 */
[--C-:B-1----:R-:W-:Y:S03]  /*2b980*/  FFMA.FTZ R3, R73, UR4, -R6.reuse ;  /* 0x0000000449037c23 */ /* 0x102fe60008010806 */
[----:B------:R1:W-:Y:S01]  /*2b990*/  STL [R1+0x3c8], R210 ;  /* 0x0003c8d201007387 */ /* 0x0003e20000100800 */
[----:B------:R-:W-:Y:S01]  /*2b9a0*/  MUFU.EX2 R83, R3 ;  /* 0x0000000300537308 */ /* 0x000fe20000000800 */
[----:B----4-:R-:W-:Y:S01]  /*2b9b0*/  FMNMX.FTZ R20, R20, R11, !PT ;  /* 0x0000000b14147209 */ /* 0x010fe20007810000 */
[----:B------:R-:W-:Y:S01]  /*2b9c0*/  FFMA.FTZ R0, R57, UR4, -R6 ;  /* 0x0000000439007c23 */ /* 0x000fe20008010806 */
[----:B------:R-:W-:Y:S03]  /*2b9d0*/  F2FP.BF16.F32.PACK_AB R57, R79, R45 ;  /* 0x0000002d4f39723e */ /* 0x000fe600000010ff */
[----:B------:R-:W4:Y:S01]  /*2b9e0*/  SHFL.BFLY PT, R38, R20, 0x1, 0x1f ;  /* 0x0c201f0014267f89 */ /* 0x000f2200000e0000 */
[C---:B--2---:R-:W-:Y:S03]  /*2b9f0*/  PRMT R34, R8.reuse, 0x7772, RZ ;  /* 0x0000777208227816 */ /* 0x044fe600000000ff */
[----:B------:R2:W-:Y:S01]  /*2ba00*/  MUFU.EX2 R91, R0 ;  /* 0x00000000005b7308 */ /* 0x0005e20000000800 */
[----:B------:R-:W-:Y:S03]  /*2ba10*/  FMNMX.FTZ R39, R7, R39, !PT ;  /* 0x0000002707277209 */ /* 0x000fe60007810000 */
[----:B------:R4:W-:Y:S02]  /*2ba20*/  STL [R1+0x4c], R34 ;  /* 0x00004c2201007387 */ /* 0x0009e40000100800 */
[----:B------:R-:W-:Y:S01]  /*2ba30*/  FMUL.FTZ R7, R39, UR4 ;  /* 0x0000000427077c20 */ /* 0x000fe20008410000 */
[----:B------:R-:W-:Y:S02]  /*2ba40*/  PRMT R8, R8, 0x7773, RZ ;  /* 0x0000777308087816 */ /* 0x000fe400000000ff */
[----:B------:R-:W-:Y:S03]  /*2ba50*/  LOP3.LUT R9, R48, 0xffff, RZ, 0xc0, !PT ;  /* 0x0000ffff30097812 */ /* 0x000fe600078ec0ff */
[----:B------:R4:W-:Y:S01]  /*2ba60*/  STL [R1+0x44], R8 ;  /* 0x0000440801007387 */ /* 0x0009e20000100800 */
[----:B-1----:R-:W-:Y:S03]  /*2ba70*/  IMAD.MOV.U32 R210, RZ, RZ, R225 ;  /* 0x000000ffffd27224 */ /* 0x002fe600078e00e1 */
[----:B------:R1:W3:Y:S01]  /*2ba80*/  LDL.S16 R53, [R1+0x1a4] ;  /* 0x0001a40001357983 */ /* 0x0002e20000100600 */
[----:B--2---:R-:W-:Y:S03]  /*2ba90*/  FFMA.FTZ R0, R12, UR4, -R5 ;  /* 0x000000040c007c23 */ /* 0x004fe60008010805 */
[----:B------:R1:W2:Y:S01]  /*2baa0*/  LDL.S16 R52, [R1+0x1a0] ;  /* 0x0001a00001347983 */ /* 0x0002a20000100600 */
[----:B----4-:R-:W-:Y:S01]  /*2bab0*/  FMNMX.FTZ R38, R20, R38, !PT ;  /* 0x0000002614267209 */ /* 0x010fe20007810000 */
[----:B------:R4:W-:Y:S01]  /*2bac0*/  MUFU.EX2 R90, R0 ;  /* 0x00000000005a7308 */ /* 0x0009e20000000800 */
[----:B------:R-:W-:Y:S01]  /*2bad0*/  PRMT R20, R48, 0x7632, R20 ;  /* 0x0000763230147816 */ /* 0x000fe20000000014 */
[----:B------:R1:W2:Y:S03]  /*2bae0*/  LDL.S16 R50, [R1+0x19c] ;  /* 0x00019c0001327983 */ /* 0x0002a60000100600 */
[----:B------:R-:W-:Y:S01]  /*2baf0*/  LOP3.LUT R220, R20, 0xff, RZ, 0xc0, !PT ;  /* 0x000000ff14dc7812 */ /* 0x000fe200078ec0ff */
[----:B------:R-:W-:Y:S01]  /*2bb00*/  STL.64 [R1+0x3d0], R116 ;  /* 0x0003d07401007387 */ /* 0x000fe20000100a00 */
[----:B------:R-:W-:Y:S05]  /*2bb10*/  IMAD.WIDE.U32 R34, R40, -0x2daee0ad, RZ ;  /* 0xd2511f5328227825 */ /* 0x000fea00078e00ff */
[----:B------:R-:W-:Y:S02]  /*2bb20*/  LOP3.LUT R129, R80, UR14, R35, 0x96, !PT ;  /* 0x0000000e50817c12 */ /* 0x000fe4000f8e9623 */
[----:B------:R-:W-:Y:S01]  /*2bb30*/  PRMT R225, R34, 0x7772, RZ ;  /* 0x0000777222e17816 */ /* 0x000fe200000000ff */
[----:B------:R-:W-:Y:S01]  /*2bb40*/  FMUL.FTZ R8, R38, UR4 ;  /* 0x0000000426087c20 */ /* 0x000fe20008410000 */
[----:B------:R-:W-:Y:S01]  /*2bb50*/  LOP3.LUT R20, R129, 0xffff, RZ, 0xc0, !PT ;  /* 0x0000ffff81147812 */ /* 0x000fe200078ec0ff */
[--C-:B----4-:R-:W-:Y:S01]  /*2bb60*/  FFMA.FTZ R0, R59, UR4, -R5.reuse ;  /* 0x000000043b007c23 */ /* 0x110fe20008010805 */
[----:B------:R-:W-:Y:S02]  /*2bb70*/  FFMA.FTZ R59, R110, UR4, -R5 ;  /* 0x000000046e3b7c23 */ /* 0x000fe40008010805 */
[----:B------:R-:W-:Y:S01]  /*2bb80*/  SHF.R.U32.HI R214, RZ, 0x8, R20 ;  /* 0x00000008ffd67819 */ /* 0x000fe20000011614 */
[----:B------:R4:W-:Y:S01]  /*2bb90*/  MUFU.EX2 R89, R0 ;  /* 0x0000000000597308 */ /* 0x0009e20000000800 */
[--C-:B------:R-:W-:Y:S09]  /*2bba0*/  FFMA.FTZ R20, R104, UR4, -R6.reuse ;  /* 0x0000000468147c23 */ /* 0x100ff20008010806 */
[----:B------:R-:W-:Y:S01]  /*2bbb0*/  MUFU.EX2 R59, R59 ;  /* 0x0000003b003b7308 */ /* 0x000fe20000000800 */
[--C-:B----4-:R-:W-:Y:S01]  /*2bbc0*/  FFMA.FTZ R0, R60, UR4, -R6.reuse ;  /* 0x000000043c007c23 */ /* 0x110fe20008010806 */
[--C-:B------:R-:W-:Y:S08]  /*2bbd0*/  FFMA.FTZ R60, R108, UR4, -R6.reuse ;  /* 0x000000046c3c7c23 */ /* 0x100ff00008010806 */
[----:B------:R4:W-:Y:S10]  /*2bbe0*/  MUFU.EX2 R88, R0 ;  /* 0x0000000000587308 */ /* 0x0009f40000000800 */
[----:B------:R-:W-:Y:S01]  /*2bbf0*/  MUFU.EX2 R60, R60 ;  /* 0x0000003c003c7308 */ /* 0x000fe20000000800 */
[----:B----4-:R-:W-:Y:S01]  /*2bc00*/  FFMA.FTZ R0, R61, UR4, -R6 ;  /* 0x000000043d007c23 */ /* 0x010fe20008010806 */
[----:B------:R-:W-:Y:S08]  /*2bc10*/  IMAD.MOV.U32 R61, RZ, RZ, R223 ;  /* 0x000000ffff3d7224 */ /* 0x000ff000078e00df */
[----:B------:R4:W-:Y:S02]  /*2bc20*/  MUFU.EX2 R87, R0 ;  /* 0x0000000000577308 */ /* 0x0009e40000000800 */
[--C-:B----4-:R-:W-:Y:S01]  /*2bc30*/  FFMA.FTZ R0, R62, UR4, -R5.reuse ;  /* 0x000000043e007c23 */ /* 0x110fe20008010805 */
[----:B------:R-:W-:Y:S07]  /*2bc40*/  F2FP.BF16.F32.PACK_AB R62, R99, R51 ;  /* 0x00000033633e723e */ /* 0x000fee00000010ff */
[----:B------:R-:W4:Y:S02]  /*2bc50*/  MUFU.EX2 R86, R0 ;  /* 0x0000000000567308 */ /* 0x000f240000000800 */
[----:B----4-:R4:W-:Y:S01]  /*2bc60*/  STL.64 [R1+0x3f0], R86 ;  /* 0x0003f05601007387 */ /* 0x0109e20000100a00 */
[----:B------:R-:W-:Y:S07]  /*2bc70*/  FFMA.FTZ R0, R63, UR4, -R5 ;  /* 0x000000043f007c23 */ /* 0x000fee0008010805 */
[----:B------:R1:W-:Y:S02]  /*2bc80*/  MUFU.EX2 R85, R0 ;  /* 0x0000000000557308 */ /* 0x0003e40000000800 */
[----:B-1----:R-:W-:Y:S02]  /*2bc90*/  FSEL R0, R36, RZ, P0 ;  /* 0x000000ff24007208 */ /* 0x002fe40000000000 */
[C---:B------:R-:W-:Y:S01]  /*2bca0*/  FSETP.NEU.FTZ.AND P0, PT, R38.reuse, -INF , PT ;  /* 0xff8000002600780b */ /* 0x040fe20003f1d000 */
[----:B----4-:R-:W-:Y:S03]  /*2bcb0*/  IMAD.MOV.U32 R87, RZ, RZ, R222 ;  /* 0x000000ffff577224 */ /* 0x010fe600078e00de */
[----:B------:R-:W-:Y:S01]  /*2bcc0*/  FSEL R3, R38, RZ, P0 ;  /* 0x000000ff26037208 */ /* 0x000fe20000000000 */
[----:B------:R-:W-:Y:S01]  /*2bcd0*/  IMAD.MOV.U32 R86, RZ, RZ, R211 ;  /* 0x000000ffff567224 */ /* 0x000fe200078e00d3 */
[----:B------:R-:W-:Y:S01]  /*2bce0*/  FSEL R8, R8, RZ, P0 ;  /* 0x000000ff08087208 */ /* 0x000fe20000000000 */
[----:B------:R-:W-:Y:S01]  /*2bcf0*/  FADD.FTZ R0, -R0, R133 ;  /* 0x0000008500007221 */ /* 0x000fe20000010100 */
[----:B------:R-:W-:Y:S03]  /*2bd00*/  PRMT R222, R34, 0x7773, RZ ;  /* 0x0000777322de7816 */ /* 0x000fe600000000ff */
        /* <DEDUP_REMOVED lines=17> */
[--C-:B---3--:R-:W-:Y:S05]  /*2be20*/  @!P3 HFMA2.BF16_V2 R30, -RZ.H0_H0, RZ.H0_H0, -R72.reuse.H0_H0 ;  /* 0x200000ffff1eb231 */ /* 0x108fea0000340948 */
[----:B------:R1:W-:Y:S01]  /*2be30*/  @!P3 STL.S16 [R1+0x190], R30 ;  /* 0x0001901e0100b387 */ /* 0x0003e20000100600 */
[----:B------:R-:W-:Y:S03]  /*2be40*/  PRMT R35, R30, 0x7610, R35 ;  /* 0x000076101e237816 */ /* 0x000fe60000000023 */
[----:B------:R-:W-:Y:S01]  /*2be50*/  STL [R1+0x3c], R42 ;  /* 0x00003c2a01007387 */ /* 0x000fe20000100800 */
[----:B------:R-:W-:Y:S02]  /*2be60*/  @!P3 PRMT R235, R35, 0x5410, RZ ;  /* 0x0000541023ebb816 */ /* 0x000fe400000000ff */
[----:B------:R-:W-:Y:S02]  /*2be70*/  LOP3.LUT R35, R55, 0xff, RZ, 0xc0, !PT ;  /* 0x000000ff37237812 */ /* 0x000fe400078ec0ff */
[----:B------:R-:W-:Y:S02]  /*2be80*/  F2FP.BF16.F32.PACK_AB R55, R58, R49 ;  /* 0x000000313a37723e */ /* 0x000fe400000010ff */
[----:B------:R-:W-:Y:S02]  /*2be90*/  ISETP.LE.U32.AND P0, PT, R35, UR9, PT ;  /* 0x0000000923007c0c */ /* 0x000fe4000bf03070 */
[----:B-1----:R-:W-:Y:S02]  /*2bea0*/  LOP3.LUT R30, R2, 0xff, RZ, 0xc0, !PT ;  /* 0x000000ff021e7812 */ /* 0x002fe400078ec0ff */
[----:B------:R-:W-:Y:S02]  /*2beb0*/  FSEL R2, R37, RZ, P1 ;  /* 0x000000ff25027208 */ /* 0x000fe40000800000 */
[----:B------:R-:W-:Y:S01]  /*2bec0*/  ISETP.LE.U32.AND P2, PT, R30, UR9, PT ;  /* 0x000000091e007c0c */ /* 0x000fe2000bf43070 */
[----:B------:R1:W-:Y:S01]  /*2bed0*/  STL [R1+0x38], R30 ;  /* 0x0000381e01007387 */ /* 0x0003e20000100800 */
[----:B------:R-:W-:Y:S01]  /*2bee0*/  FSETP.NEU.FTZ.AND P1, PT, R39, -INF , PT ;  /* 0xff8000002700780b */ /* 0x000fe20003f3d000 */
[----:B------:R-:W-:Y:S02]  /*2bef0*/  FADD.FTZ R2, -R2, R132 ;  /* 0x0000008402027221 */ /* 0x000fe40000010100 */
[----:B------:R3:W-:Y:S01]  /*2bf00*/  STL [R1+0x364], R37 ;  /* 0x0003642501007387 */ /* 0x0007e20000100800 */
[----:B------:R-:W-:Y:S02]  /*2bf10*/  FSEL R7, R7, RZ, P1 ;  /* 0x000000ff07077208 */ /* 0x000fe40000800000 */
[----:B------:R-:W-:Y:S01]  /*2bf20*/  FSEL R4, R39, RZ, P1 ;  /* 0x000000ff27047208 */ /* 0x000fe20000800000 */
[----:B------:R-:W-:Y:S01]  /*2bf30*/  STL [R1+0x368], R36 ;  /* 0x0003682401007387 */ /* 0x000fe20000100800 */
[----:B------:R-:W-:Y:S01]  /*2bf40*/  ISETP.LE.U32.AND P1, PT, R42, UR9, PT ;  /* 0x000000092a007c0c */ /* 0x000fe2000bf23070 */
[--C-:B------:R-:W-:Y:S01]  /*2bf50*/  FFMA.FTZ R170, R202, UR4, -R7.reuse ;  /* 0x00000004caaa7c23 */ /* 0x100fe20008010807 */
[--C-:B------:R-:W-:Y:S01]  /*2bf60*/  FFMA.FTZ R104, R23, UR4, -R7.reuse ;  /* 0x0000000417687c23 */ /* 0x100fe20008010807 */
[----:B------:R4:W-:Y:S01]  /*2bf70*/  STL [R1+0x374], R39 ;  /* 0x0003742701007387 */ /* 0x0009e20000100800 */
[--C-:B------:R-:W-:Y:S01]  /*2bf80*/  FFMA.FTZ R175, R175, UR4, -R7.reuse ;  /* 0x00000004afaf7c23 */ /* 0x100fe20008010807 */
[--C-:B------:R-:W-:Y:S01]  /*2bf90*/  FFMA.FTZ R227, R227, UR4, -R7.reuse ;  /* 0x00000004e3e37c23 */ /* 0x100fe20008010807 */
[----:B------:R-:W-:Y:S01]  /*2bfa0*/  PRMT R202, R68, 0x7632, R202 ;  /* 0x0000763244ca7816 */ /* 0x000fe200000000ca */
[----:B------:R4:W-:Y:S01]  /*2bfb0*/  STL [R1+0x378], R38 ;  /* 0x0003782601007387 */ /* 0x0009e20000100800 */
[--C-:B------:R-:W-:Y:S01]  /*2bfc0*/  FFMA.FTZ R197, R197, UR4, -R7.reuse ;  /* 0x00000004c5c57c23 */ /* 0x100fe20008010807 */
[--C-:B------:R-:W-:Y:S01]  /*2bfd0*/  FFMA.FTZ R201, R201, UR4, -R7.reuse ;  /* 0x00000004c9c97c23 */ /* 0x100fe20008010807 */
[--C-:B------:R-:W-:Y:S01]  /*2bfe0*/  FFMA.FTZ R206, R206, UR4, -R7.reuse ;  /* 0x00000004cece7c23 */ /* 0x100fe20008010807 */
[--C-:B------:R-:W-:Y:S01]  /*2bff0*/  FFMA.FTZ R230, R230, UR4, -R7.reuse ;  /* 0x00000004e6e67c23 */ /* 0x100fe20008010807 */
[--C-:B------:R-:W-:Y:S01]  /*2c000*/  FFMA.FTZ R241, R241, UR4, -R7.reuse ;  /* 0x00000004f1f17c23 */ /* 0x100fe20008010807 */
[--C-:B------:R-:W-:Y:S01]  /*2c010*/  FFMA.FTZ R248, R248, UR4, -R7.reuse ;  /* 0x00000004f8f87c23 */ /* 0x100fe20008010807 */
[----:B------:R-:W-:Y:S02]  /*2c020*/  @!P4 HFMA2.BF16_V2 R53, -RZ.H0_H0, RZ.H0_H0, -R72.H1_H1 ;  /* 0x200000ffff35c231 */ /* 0x000fe40000360948 */
[----:B------:R-:W-:Y:S01]  /*2c030*/  FFMA.FTZ R211, R204, UR4, -R7 ;  /* 0x00000004ccd37c23 */ /* 0x000fe20008010807 */
[----:B-1----:R-:W-:Y:S04]  /*2c040*/  IMAD.WIDE.U32 R30, R54, -0x2daee0ad, RZ ;  /* 0xd2511f53361e7825 */ /* 0x002fe800078e00ff */
[----:B------:R-:W-:Y:S01]  /*2c050*/  FFMA.FTZ R54, R120, UR4, -R6 ;  /* 0x0000000478367c23 */ /* 0x000fe20008010806 */
[--C-:B--2---:R-:W-:Y:S01]  /*2c060*/  @!P2 HFMA2.BF16_V2 R52, -RZ.H0_H0, RZ.H0_H0, -R69.reuse.H0_H0 ;  /* 0x200000ffff34a231 */ /* 0x104fe20000340945 */
[----:B---3--:R-:W-:Y:S01]  /*2c070*/  PRMT R37, R53, 0x7610, R37 ;  /* 0x0000761035257816 */ /* 0x008fe20000000025 */
[----:B------:R-:W-:Y:S01]  /*2c080*/  FFMA.FTZ R120, R86, UR4, -R8 ;  /* 0x0000000456787c23 */ /* 0x000fe20008010808 */
[----:B------:R-:W-:Y:S01]  /*2c090*/  @!P1 HFMA2.BF16_V2 R50, -RZ.H0_H0, RZ.H0_H0, -R69.H1_H1 ;  /* 0x200000ffff329231 */ /* 0x000fe20000360945 */
[----:B------:R-:W-:Y:S01]  /*2c0a0*/  LOP3.LUT R176, R102, UR14, R31, 0x96, !PT ;  /* 0x0000000e66b07c12 */ /* 0x000fe2000f8e961f */
[----:B------:R-:W-:Y:S01]  /*2c0b0*/  IMAD.MOV.U32 R102, RZ, RZ, R217 ;  /* 0x000000ffff667224 */ /* 0x000fe200078e00d9 */
[----:B------:R-:W-:Y:S01]  /*2c0c0*/  @!P4 PRMT R234, R37, 0x5410, RZ ;  /* 0x0000541025eac816 */ /* 0x000fe200000000ff */
[--C-:B------:R-:W-:Y:S01]  /*2c0d0*/  FFMA.FTZ R217, R191, UR4, -R7.reuse ;  /* 0x00000004bfd97c23 */ /* 0x100fe20008010807 */
[----:B------:R-:W-:Y:S01]  /*2c0e0*/  PRMT R46, R52, 0x7610, R46 ;  /* 0x00007610342e7816 */ /* 0x000fe2000000002e */
[--C-:B------:R-:W-:Y:S01]  /*2c0f0*/  FFMA.FTZ R171, R171, UR4, -R7.reuse ;  /* 0x00000004abab7c23 */ /* 0x100fe20008010807 */
[----:B----4-:R-:W-:Y:S01]  /*2c100*/  LOP3.LUT R39, R48, 0xff, RZ, 0xc0, !PT ;  /* 0x000000ff30277812 */ /* 0x010fe200078ec0ff */
[--C-:B------:R-:W-:Y:S01]  /*2c110*/  FFMA.FTZ R178, R178, UR4, -R7.reuse ;  /* 0x00000004b2b27c23 */ /* 0x100fe20008010807 */
[----:B------:R-:W-:Y:S01]  /*2c120*/  @!P2 PRMT R233, R46, 0x5410, RZ ;  /* 0x000054102ee9a816 */ /* 0x000fe200000000ff */
[----:B------:R-:W-:Y:S01]  /*2c130*/  FFMA.FTZ R180, R180, UR4, -R7 ;  /* 0x00000004b4b47c23 */ /* 0x000fe20008010807 */
[----:B------:R-:W-:Y:S01]  /*2c140*/  SHF.R.U32.HI R38, RZ, 0x8, R9 ;  /* 0x00000008ff267819 */ /* 0x000fe20000011609 */
[--C-:B------:R-:W-:Y:S01]  /*2c150*/  FFMA.FTZ R9, R198, UR4, -R7.reuse ;  /* 0x00000004c6097c23 */ /* 0x100fe20008010807 */
[--C-:B------:R-:W-:Y:S01]  /*2c160*/  FFMA.FTZ R204, R252, UR4, -R8.reuse ;  /* 0x00000004fccc7c23 */ /* 0x100fe20008010808 */
[C---:B------:R-:W-:Y:S01]  /*2c170*/  PRMT R216, R30.reuse, 0x7771, RZ ;  /* 0x000077711ed87816 */ /* 0x040fe200000000ff */
[----:B------:R-:W-:Y:S01]  /*2c180*/  MUFU.EX2 R46, R16 ;  /* 0x00000010002e7308 */ /* 0x000fe20000000800 */
[----:B------:R1:W-:Y:S01]  /*2c190*/  STL [R1+0x38c], R38 ;  /* 0x00038c2601007387 */ /* 0x0003e20000100800 */
[----:B------:R-:W-:Y:S01]  /*2c1a0*/  PRMT R223, R30, 0x7772, RZ ;  /* 0x000077721edf7816 */ /* 0x000fe200000000ff */
[--C-:B------:R-:W-:Y:S01]  /*2c1b0*/  FFMA.FTZ R182, R182, UR4, -R7.reuse ;  /* 0x00000004b6b67c23 */ /* 0x100fe20008010807 */
[----:B------:R-:W-:Y:S01]  /*2c1c0*/  PRMT R208, R30, 0x7773, RZ ;  /* 0x000077731ed07816 */ /* 0x000fe200000000ff */
[----:B------:R2:W3:Y:S01]  /*2c1d0*/  LDL.S16 R44, [R1+0x1ac] ;  /* 0x0001ac00012c7983 */ /* 0x0004e20000100600 */
[----:B------:R-:W-:Y:S01]  /*2c1e0*/  LOP3.LUT R10, R38, 0xffff, RZ, 0xc0, !PT ;  /* 0x0000ffff260a7812 */ /* 0x000fe200078ec0ff */
[--C-:B------:R-:W-:Y:S03]  /*2c1f0*/  FFMA.FTZ R194, R194, UR4, -R7.reuse ;  /* 0x00000004c2c27c23 */ /* 0x100fe60008010807 */
[----:B------:R4:W-:Y:S01]  /*2c200*/  MUFU.EX2 R118, R9 ;  /* 0x0000000900767308 */ /* 0x0009e20000000800 */
[----:B------:R2:W2:Y:S01]  /*2c210*/  LDL.S16 R42, [R1+0x1b0] ;  /* 0x0001b000012a7983 */ /* 0x0004a20000100600 */
[----:B------:R-:W-:Y:S01]  /*2c220*/  ISETP.LE.U32.AND P3, PT, R10, UR9, PT ;  /* 0x000000090a007c0c */ /* 0x000fe2000bf63070 */
[----:B------:R-:W-:Y:S01]  /*2c230*/  FFMA.FTZ R10, R228, UR4, -R8 ;  /* 0x00000004e40a7c23 */ /* 0x000fe20008010808 */
[----:B------:R-:W-:Y:S01]  /*2c240*/  LOP3.LUT R252, R113, 0xff, RZ, 0xc0, !PT ;  /* 0x000000ff71fc7812 */ /* 0x000fe200078ec0ff */
[----:B------:R1:W-:Y:S01]  /*2c250*/  @!P4 STL.S16 [R1+0x1a4], R53 ;  /* 0x0001a4350100c387 */ /* 0x0003e20000100600 */
[----:B------:R-:W-:Y:S02]  /*2c260*/  IMAD.MOV.U32 R228, RZ, RZ, R34 ;  /* 0x000000ffffe47224 */ /* 0x000fe400078e0022 */
[--C-:B------:R-:W-:Y:S02]  /*2c270*/  FFMA.FTZ R205, R205, UR4, -R7.reuse ;  /* 0x00000004cdcd7c23 */ /* 0x100fe40008010807 */
[----:B------:R-:W-:Y:S01]  /*2c280*/  MUFU.EX2 R48, R21 ;  /* 0x0000001500307308 */ /* 0x000fe20000000800 */
[----:B------:R1:W-:Y:S01]  /*2c290*/  @!P2 STL.S16 [R1+0x1a0], R52 ;  /* 0x0001a0340100a387 */ /* 0x0003e20000100600 */
[----:B------:R-:W-:Y:S01]  /*2c2a0*/  ISETP.LE.U32.AND P2, PT, R39, UR9, PT ;  /* 0x0000000927007c0c */ /* 0x000fe2000bf43070 */
[--C-:B------:R-:W-:Y:S01]  /*2c2b0*/  FFMA.FTZ R237, R237, UR4, -R7.reuse ;  /* 0x00000004eded7c23 */ /* 0x100fe20008010807 */
[----:B------:R-:W-:Y:S01]  /*2c2c0*/  LOP3.LUT R228, R228, 0xff, RZ, 0xc0, !PT ;  /* 0x000000ffe4e47812 */ /* 0x000fe200078ec0ff */
[----:B------:R1:W-:Y:S01]  /*2c2d0*/  @!P1 STL.S16 [R1+0x19c], R50 ;  /* 0x00019c3201009387 */ /* 0x0003e20000100600 */
[--C-:B------:R-:W-:Y:S01]  /*2c2e0*/  FFMA.FTZ R247, R247, UR4, -R7.reuse ;  /* 0x00000004f7f77c23 */ /* 0x100fe20008010807 */
[--C-:B------:R-:W-:Y:S03]  /*2c2f0*/  FFMA.FTZ R128, R128, UR4, -R7.reuse ;  /* 0x0000000480807c23 */ /* 0x100fe60008010807 */
[----:B------:R-:W-:Y:S01]  /*2c300*/  MUFU.EX2 R54, R54 ;  /* 0x0000003600367308 */ /* 0x000fe20000000800 */
[----:B------:R-:W-:Y:S01]  /*2c310*/  STL [R1+0x37c], R72 ;  /* 0x00037c4801007387 */ /* 0x000fe20000100800 */
[----:B----4-:R-:W-:Y:S01]  /*2c320*/  FFMA.FTZ R9, R199, UR4, -R7 ;  /* 0x00000004c7097c23 */ /* 0x010fe20008010807 */
[----:B-1----:R-:W-:Y:S02]  /*2c330*/  PRMT R38, R50, 0x7610, R38 ;  /* 0x0000761032267816 */ /* 0x002fe40000000026 */
[----:B------:R1:W-:Y:S05]  /*2c340*/  STL [R1+0x24], R35 ;  /* 0x0000242301007387 */ /* 0x0003ea0000100800 */
[----:B------:R4:W4:Y:S01]  /*2c350*/  MUFU.EX2 R119, R9 ;  /* 0x0000000900777308 */ /* 0x0009220000000800 */
[----:B------:R-:W-:Y:S04]  /*2c360*/  STL [R1+0x390], R39 ;  /* 0x0003902701007387 */ /* 0x000fe80000100800 */
[----:B------:R1:W-:Y:S01]  /*2c370*/  STL [R1+0x380], R69 ;  /* 0x0003804501007387 */ /* 0x0003e20000100800 */
[----:B------:R-:W-:Y:S01]  /*2c380*/  FFMA.FTZ R53, R121, UR4, -R6 ;  /* 0x0000000479357c23 */ /* 0x000fe20008010806 */
[--C-:B------:R-:W-:Y:S01]  /*2c390*/  FFMA.FTZ R121, R102, UR4, -R8.reuse ;  /* 0x0000000466797c23 */ /* 0x100fe20008010808 */
[----:B------:R-:W-:Y:S01]  /*2c3a0*/  FFMA.FTZ R52, R122, UR4, -R5 ;  /* 0x000000047a347c23 */ /* 0x000fe20008010805 */
[----:B------:R-:W-:Y:S01]  /*2c3b0*/  FFMA.FTZ R122, R210, UR4, -R7 ;  /* 0x00000004d27a7c23 */ /* 0x000fe20008010807 */
[----:B------:R-:W-:Y:S02]  /*2c3c0*/  IMAD.MOV.U32 R210, RZ, RZ, R61 ;  /* 0x000000ffffd27224 */ /* 0x000fe400078e003d */
[----:B------:R-:W-:Y:S02]  /*2c3d0*/  MUFU.EX2 R53, R53 ;  /* 0x0000003500357308 */ /* 0x000fe40000000800 */
[--C-:B------:R-:W-:Y:S01]  /*2c3e0*/  FFMA.FTZ R191, R210, UR4, -R8.reuse ;  /* 0x00000004d2bf7c23 */ /* 0x100fe20008010808 */
[----:B----4-:R-:W-:Y:S01]  /*2c3f0*/  LOP3.LUT R9, R113, 0xffff, RZ, 0xc0, !PT ;  /* 0x0000ffff71097812 */ /* 0x010fe200078ec0ff */
[----:B------:R-:W-:Y:S01]  /*2c400*/  FFMA.FTZ R210, R189, UR4, -R8 ;  /* 0x00000004bdd27c23 */ /* 0x000fe20008010808 */
[----:B------:R-:W-:Y:S02]  /*2c410*/  F2FP.BF16.F32.PACK_AB R12, R119, R118 ;  /* 0x00000076770c723e */ /* 0x000fe400000010ff */
[----:B------:R-:W-:Y:S03]  /*2c420*/  SHF.R.U32.HI R37, RZ, 0x8, R9 ;  /* 0x00000008ff257819 */ /* 0x000fe60000011609 */
[----:B------:R4:W-:Y:S01]  /*2c430*/  MUFU.EX2 R50, R22 ;  /* 0x0000001600327308 */ /* 0x0009e20000000800 */
[C---:B------:R-:W-:Y:S02]  /*2c440*/  PRMT R11, R12.reuse, 0x7632, R11 ;  /* 0x000076320c0b7816 */ /* 0x040fe4000000000b */
[----:B------:R-:W-:Y:S01]  /*2c450*/  LOP3.LUT R9, R37, 0xffff, RZ, 0xc0, !PT ;  /* 0x0000ffff25097812 */ /* 0x000fe200078ec0ff */
[----:B------:R4:W-:Y:S01]  /*2c460*/  STL [R1+0x384], R37 ;  /* 0x0003842501007387 */ /* 0x0009e20000100800 */
[----:B------:R-:W-:Y:S02]  /*2c470*/  PRMT R112, R12, 0x5410, R11 ;  /* 0x000054100c707816 */ /* 0x000fe4000000000b */
[----:B------:R-:W-:Y:S03]  /*2c480*/  ISETP.LE.U32.AND P4, PT, R9, UR9, PT ;  /* 0x0000000909007c0c */ /* 0x000fe6000bf83070 */
[----:B-1----:R1:W-:Y:S01]  /*2c490*/  MUFU.EX2 R35, R10 ;  /* 0x0000000a00237308 */ /* 0x0023e20000000800 */
[----:B------:R-:W-:Y:S09]  /*2c4a0*/  FFMA.FTZ R9, R74, UR4, -R5 ;  /* 0x000000044a097c23 */ /* 0x000ff20008010805 */
[----:B------:R1:W-:Y:S01]  /*2c4b0*/  MUFU.EX2 R74, R15 ;  /* 0x0000000f004a7308 */ /* 0x0003e20000000800 */
[--C-:B----4-:R-:W-:Y:S01]  /*2c4c0*/  FFMA.FTZ R22, R87, UR4, -R7.reuse ;  /* 0x0000000457167c23 */ /* 0x110fe20008010807 */
[----:B------:R-:W-:Y:S02]  /*2c4d0*/  IMAD.MOV.U32 R87, RZ, RZ, R184 ;  /* 0x000000ffff577224 */ /* 0x000fe400078e00b8 */
[--C-:B------:R-:W-:Y:S01]  /*2c4e0*/  FFMA.FTZ R184, R251, UR4, -R7.reuse ;  /* 0x00000004fbb87c23 */ /* 0x100fe20008010807 */
[----:B------:R-:W-:Y:S01]  /*2c4f0*/  FFMA.FTZ R251, R207, UR4, -R7 ;  /* 0x00000004cffb7c23 */ /* 0x000fe20008010807 */
[--C-:B------:R-:W-:Y:S01]  /*2c500*/  FFMA.FTZ R207, R250, UR4, -R8.reuse ;  /* 0x00000004facf7c23 */ /* 0x100fe20008010808 */
[--C-:B------:R-:W-:Y:S01]  /*2c510*/  FFMA.FTZ R250, R240, UR4, -R8.reuse ;  /* 0x00000004f0fa7c23 */ /* 0x100fe20008010808 */
[----:B------:R-:W-:Y:S02]  /*2c520*/  IMAD.MOV.U32 R240, RZ, RZ, R209 ;  /* 0x000000fffff07224 */ /* 0x000fe400078e00d1 */
[----:B------:R-:W-:Y:S01]  /*2c530*/  MUFU.EX2 R52, R52 ;  /* 0x0000003400347308 */ /* 0x000fe20000000800 */
[----:B-1----:R-:W-:Y:S01]  /*2c540*/  FFMA.FTZ R10, R232, UR4, -R8 ;  /* 0x00000004e80a7c23 */ /* 0x002fe20008010808 */
[----:B------:R-:W-:Y:S01]  /*2c550*/  PRMT R232, R69, 0x7632, R232 ;  /* 0x0000763245e87816 */ /* 0x000fe200000000e8 */
[----:B------:R-:W-:Y:S01]  /*2c560*/  FFMA.FTZ R69, R203, UR4, -R7 ;  /* 0x00000004cb457c23 */ /* 0x000fe20008010807 */
[----:B------:R-:W-:Y:S01]  /*2c570*/  @!P1 PRMT R232, R38, 0x5410, RZ ;  /* 0x0000541026e89816 */ /* 0x000fe200000000ff */
[----:B------:R1:W4:Y:S01]  /*2c580*/  LDL.S16 R37, [R1+0x1c4] ;  /* 0x0001c40001257983 */ /* 0x0003220000100600 */
[----:B------:R-:W-:Y:S01]  /*2c590*/  ISETP.LE.U32.AND P1, PT, R220, UR9, PT ;  /* 0x00000009dc007c0c */ /* 0x000fe2000bf23070 */
[--C-:B------:R-:W-:Y:S01]  /*2c5a0*/  FFMA.FTZ R203, R246, UR4, -R8.reuse ;  /* 0x00000004f6cb7c23 */ /* 0x100fe20008010808 */
[----:B------:R-:W-:Y:S01]  /*2c5b0*/  FFMA.FTZ R246, R239, UR4, -R8 ;  /* 0x00000004eff67c23 */ /* 0x000fe20008010808 */
[----:B------:R1:W4:Y:S01]  /*2c5c0*/  LDL.S16 R38, [R1+0x1b4] ;  /* 0x0001b40001267983 */ /* 0x0003220000100600 */
[----:B------:R1:W1:Y:S01]  /*2c5d0*/  MUFU.EX2 R169, R10 ;  /* 0x0000000a00a97308 */ /* 0x0002620000000800 */
[--C-:B------:R-:W-:Y:S09]  /*2c5e0*/  FFMA.FTZ R15, R27, UR4, -R5.reuse ;  /* 0x000000041b0f7c23 */ /* 0x100ff20008010805 */
[----:B------:R1:W-:Y:S02]  /*2c5f0*/  MUFU.EX2 R81, R9 ;  /* 0x0000000900517308 */ /* 0x0003e40000000800 */
[----:B-1----:R-:W-:Y:S04]  /*2c600*/  LOP3.LUT R10, R131, 0xffff, RZ, 0xc0, !PT ;  /* 0x0000ffff830a7812 */ /* 0x002fe800078ec0ff */
[----:B------:R-:W-:Y:S04]  /*2c610*/  SHF.R.U32.HI R221, RZ, 0x8, R10 ;  /* 0x00000008ffdd7819 */ /* 0x000fe8000001160a */
[----:B------:R-:W-:Y:S01]  /*2c620*/  LOP3.LUT R10, R221, 0xffff, RZ, 0xc0, !PT ;  /* 0x0000ffffdd0a7812 */ /* 0x000fe200078ec0ff */
[--C-:B------:R-:W-:Y:S02]  /*2c630*/  FFMA.FTZ R9, R75, UR4, -R5.reuse ;  /* 0x000000044b097c23 */ /* 0x100fe40008010805 */
[----:B------:R1:W-:Y:S01]  /*2c640*/  MUFU.EX2 R75, R13 ;  /* 0x0000000d004b7308 */ /* 0x0003e20000000800 */
[----:B------:R-:W-:Y:S02]  /*2c650*/  ISETP.LE.U32.AND P5, PT, R10, UR9, PT ;  /* 0x000000090a007c0c */ /* 0x000fe4000bfa3070 */
[----:B------:R-:W-:Y:S07]  /*2c660*/  F2FP.BF16.F32.PACK_AB R10, R169, R35 ;  /* 0x00000023a90a723e */ /* 0x000fee00000010ff */
[----:B------:R1:W-:Y:S02]  /*2c670*/  MUFU.EX2 R80, R9 ;  /* 0x0000000900507308 */ /* 0x0003e40000000800 */
[--C-:B-1----:R-:W-:Y:S01]  /*2c680*/  FFMA.FTZ R13, R19, UR4, -R5.reuse ;  /* 0x00000004130d7c23 */ /* 0x102fe20008010805 */
[----:B------:R-:W-:Y:S01]  /*2c690*/  FFMA.FTZ R19, R105, UR4, -R6 ;  /* 0x0000000469137c23 */ /* 0x000fe20008010806 */
[----:B------:R-:W-:Y:S06]  /*2c6a0*/  FFMA.FTZ R105, R24, UR4, -R8 ;  /* 0x0000000418697c23 */ /* 0x000fec0008010808 */
[----:B------:R1:W-:Y:S01]  /*2c6b0*/  MUFU.EX2 R73, R13 ;  /* 0x0000000d00497308 */ /* 0x0003e20000000800 */
[----:B------:R-:W-:Y:S09]  /*2c6c0*/  FFMA.FTZ R9, R76, UR4, -R6 ;  /* 0x000000044c097c23 */ /* 0x000ff20008010806 */
[----:B------:R1:W-:Y:S02]  /*2c6d0*/  MUFU.EX2 R76, R9 ;  /* 0x00000009004c7308 */ /* 0x0003e40000000800 */
[----:B-1----:R-:W-:Y:S08]  /*2c6e0*/  FFMA.FTZ R13, R107, UR4, -R5 ;  /* 0x000000046b0d7c23 */ /* 0x002ff00008010805 */
[----:B------:R-:W-:Y:S01]  /*2c6f0*/  MUFU.EX2 R61, R13 ;  /* 0x0000000d003d7308 */ /* 0x000fe20000000800 */
[C---:B------:R-:W-:Y:S04]  /*2c700*/  PRMT R9, R10.reuse, 0x7632, R9 ;  /* 0x000076320a097816 */ /* 0x040fe80000000009 */
[----:B------:R-:W-:Y:S01]  /*2c710*/  PRMT R101, R10, 0x5410, R9 ;  /* 0x000054100a657816 */ /* 0x000fe20000000009 */
[----:B---3--:R-:W-:Y:S02]  /*2c720*/  @!P0 HFMA2.BF16_V2 R44, -RZ.H0_H0, RZ.H0_H0, -R68.H0_H0 ;  /* 0x200000ffff2c8231 */ /* 0x008fe40000340944 */
[----:B--2---:R-:W-:Y:S03]  /*2c730*/  @!P2 HFMA2.BF16_V2 R42, -RZ.H0_H0, RZ.H0_H0, -R12.H0_H0 ;  /* 0x200000ffff2aa231 */ /* 0x004fe6000034090c */
[----:B------:R1:W-:Y:S01]  /*2c740*/  @!P0 STL.S16 [R1+0x1ac], R44 ;  /* 0x0001ac2c01008387 */ /* 0x0003e20000100600 */
[----:B------:R-:W-:Y:S03]  /*2c750*/  PRMT R40, R44, 0x7610, R40 ;  /* 0x000076102c287816 */ /* 0x000fe60000000028 */
[----:B------:R2:W-:Y:S01]  /*2c760*/  @!P2 STL.S16 [R1+0x1b0], R42 ;  /* 0x0001b02a0100a387 */ /* 0x0005e20000100600 */
[----:B------:R-:W-:Y:S01]  /*2c770*/  @!P0 PRMT R236, R40, 0x5410, RZ ;  /* 0x0000541028ec8816 */ /* 0x000fe200000000ff */
[----:B------:R-:W-:Y:S01]  /*2c780*/  FFMA.FTZ R40, R111, UR4, -R5 ;  /* 0x000000046f287c23 */ /* 0x000fe20008010805 */
[----:B------:R-:W-:Y:S01]  /*2c790*/  ISETP.LE.U32.AND P0, PT, R212, UR9, PT ;  /* 0x00000009d4007c0c */ /* 0x000fe2000bf03070 */
[----:B------:R3:W-:Y:S01]  /*2c7a0*/  STL [R1+0x388], R220 ;  /* 0x000388dc01007387 */ /* 0x0007e20000100800 */
[----:B------:R-:W-:Y:S03]  /*2c7b0*/  PRMT R39, R42, 0x7610, R39 ;  /* 0x000076102a277816 */ /* 0x000fe60000000027 */
[----:B------:R-:W-:Y:S01]  /*2c7c0*/  STL [R1+0x394], R221 ;  /* 0x000394dd01007387 */ /* 0x000fe20000100800 */
[----:B------:R-:W-:Y:S01]  /*2c7d0*/  @!P2 PRMT R12, R39, 0x5410, RZ ;  /* 0x00005410270ca816 */ /* 0x000fe200000000ff */
[----:B------:R-:W-:Y:S01]  /*2c7e0*/  IMAD.MOV.U32 R39, RZ, RZ, R71 ;  /* 0x000000ffff277224 */ /* 0x000fe200078e0047 */
[----:B------:R-:W-:Y:S01]  /*2c7f0*/  MUFU.EX2 R40, R40 ;  /* 0x0000002800287308 */ /* 0x000fe20000000800 */
[----:B------:R-:W-:Y:S04]  /*2c800*/  STL [R1+0x398], R112 ;  /* 0x0003987001007387 */ /* 0x000fe80000100800 */
[----:B------:R-:W-:Y:S05]  /*2c810*/  STG.E.U16 desc[UR22][R114.64], R12 ;  /* 0x0000000c72007986 */ /* 0x000fea000c101516 */
[----:B------:R3:W-:Y:S01]  /*2c820*/  MUFU.EX2 R71, R14 ;  /* 0x0000000e00477308 */ /* 0x0007e20000000800 */
[----:B-1----:R-:W-:Y:S01]  /*2c830*/  IMAD.MOV.U32 R44, RZ, RZ, R215 ;  /* 0x000000ffff2c7224 */ /* 0x002fe200078e00d7 */
[----:B------:R-:W-:Y:S01]  /*2c840*/  PRMT R215, R34, 0x7771, RZ ;  /* 0x0000777122d77816 */ /* 0x000fe200000000ff */
[----:B------:R-:W-:Y:S01]  /*2c850*/  FFMA.FTZ R34, R190, UR4, -R7 ;  /* 0x00000004be227c23 */ /* 0x000fe20008010807 */
[----:B------:R-:W-:Y:S01]  /*2c860*/  FFMA.FTZ R190, R103, UR4, -R8 ;  /* 0x0000000467be7c23 */ /* 0x000fe20008010808 */
[----:B--2---:R-:W-:Y:S01]  /*2c870*/  FFMA.FTZ R42, R109, UR4, -R6 ;  /* 0x000000046d2a7c23 */ /* 0x004fe20008010806 */
[----:B------:R-:W-:Y:S01]  /*2c880*/  FFMA.FTZ R6, R28, UR4, -R5 ;  /* 0x000000041c067c23 */ /* 0x000fe20008010805 */
[----:B---3--:R-:W-:Y:S03]  /*2c890*/  FFMA.FTZ R220, R193, UR4, -R8 ;  /* 0x00000004c1dc7c23 */ /* 0x008fe60008010808 */
[----:B------:R1:W-:Y:S01]  /*2c8a0*/  MUFU.EX2 R67, R6 ;  /* 0x0000000600437308 */ /* 0x0003e20000000800 */
[----:B------:R-:W-:Y:S01]  /*2c8b0*/  SHF.R.U32.HI R193, RZ, 0x18, R113 ;  /* 0x00000018ffc17819 */ /* 0x000fe20000011671 */
[----:B------:R-:W-:Y:S01]  /*2c8c0*/  FFMA.FTZ R14, R106, UR4, -R5 ;  /* 0x000000046a0e7c23 */ /* 0x000fe20008010805 */
[----:B------:R-:W-:Y:S01]  /*2c8d0*/  FADD.FTZ R5, -R4, R134 ;  /* 0x0000008604057221 */ /* 0x000fe20000010100 */
[----:B------:R-:W-:Y:S01]  /*2c8e0*/  FFMA.FTZ R134, R87, UR4, -R8 ;  /* 0x0000000457867c23 */ /* 0x000fe20008010808 */
[----:B------:R-:W-:Y:S01]  /*2c8f0*/  FADD.FTZ R4, -R3, R135 ;  /* 0x0000008703047221 */ /* 0x000fe20000010100 */
[----:B------:R-:W-:Y:S02]  /*2c900*/  IMAD.U32 R3, RZ, RZ, UR30 ;  /* 0x0000001eff037e24 */ /* 0x000fe4000f8e00ff */
[----:B------:R-:W-:Y:S02]  /*2c910*/  FFMA.FTZ R135, R44, UR4, -R7 ;  /* 0x000000042c877c23 */ /* 0x000fe40008010807 */
[----:B------:R-:W-:Y:S10]  /*2c920*/  MUFU.EX2 R63, R14 ;  /* 0x0000000e003f7308 */ /* 0x000ff40000000800 */
[----:B------:R-:W-:Y:S10]  /*2c930*/  MUFU.EX2 R44, R15 ;  /* 0x0000000f002c7308 */ /* 0x000ff40000000800 */
[----:B------:R-:W-:Y:S01]  /*2c940*/  MUFU.EX2 R42, R42 ;  /* 0x0000002a002a7308 */ /* 0x000fe20000000800 */
[----:B----4-:R-:W-:Y:S02]  /*2c950*/  @!P1 HFMA2.BF16_V2 R37, -RZ.H0_H0, RZ.H0_H0, -R10.H0_H0 ;  /* 0x200000ffff259231 */ /* 0x010fe4000034090a */
[----:B------:R-:W-:Y:S03]  /*2c960*/  @!P3 HFMA2.BF16_V2 R38, -RZ.H0_H0, RZ.H0_H0, -R11.H0_H0 ;  /* 0x200000ffff26b231 */ /* 0x000fe6000034090b */
[----:B------:R-:W-:Y:S02]  /*2c970*/  PRMT R36, R37, 0x7610, R36 ;  /* 0x0000761025247816 */ /* 0x000fe40000000024 */
[----:B------:R2:W-:Y:S02]  /*2c980*/  @!P3 STL.S16 [R1+0x1b4], R38 ;  /* 0x0001b4260100b387 */ /* 0x0005e40000100600 */
[----:B------:R-:W-:Y:S02]  /*2c990*/  @!P1 PRMT R10, R36, 0x5410, RZ ;  /* 0x00005410240a9816 */ /* 0x000fe400000000ff */
[----:B------:R-:W-:Y:S01]  /*2c9a0*/  PRMT R29, R38, 0x7610, R29 ;  /* 0x00007610261d7816 */ /* 0x000fe2000000001d */
[----:B------:R3:W-:Y:S01]  /*2c9b0*/  @!P1 STL.S16 [R1+0x1c4], R37 ;  /* 0x0001c42501009387 */ /* 0x0007e20000100600 */
[----:B------:R-:W-:Y:S02]  /*2c9c0*/  ISETP.LE.U32.AND P1, PT, R193, UR9, PT ;  /* 0x00000009c1007c0c */ /* 0x000fe4000bf23070 */
[----:B------:R-:W-:Y:S02]  /*2c9d0*/  @!P3 PRMT R11, R29, 0x5410, RZ ;  /* 0x000054101d0bb816 */ /* 0x000fe400000000ff */
[----:B------:R-:W-:Y:S03]  /*2c9e0*/  LOP3.LUT R29, R214, 0xffff, RZ, 0xc0, !PT ;  /* 0x0000ffffd61d7812 */ /* 0x000fe600078ec0ff */
[----:B------:R-:W-:Y:S01]  /*2c9f0*/  STG.E.U16 desc[UR22][R114.64+0x2], R11 ;  /* 0x0000020b72007986 */ /* 0x000fe2000c101516 */
[----:B------:R-:W-:Y:S03]  /*2ca00*/  ISETP.LE.U32.AND P6, PT, R29, UR9, PT ;  /* 0x000000091d007c0c */ /* 0x000fe6000bfc3070 */
[----:B------:R-:W-:Y:S01]  /*2ca10*/  STG.E.U16 desc[UR22][R64.64], R10 ;  /* 0x0000000a40007986 */ /* 0x000fe2000c101516 */
[----:B--2---:R-:W-:Y:S01]  /*2ca20*/  FFMA.FTZ R38, R187, UR4, -R7 ;  /* 0x00000004bb267c23 */ /* 0x004fe20008010807 */
[----:B------:R-:W-:Y:S02]  /*2ca30*/  PRMT R187, R55, 0x7632, R187 ;  /* 0x0000763237bb7816 */ /* 0x000fe400000000bb */
[----:B---3--:R2:W3:Y:S04]  /*2ca40*/  LDL.S16 R37, [R1+0x1c0] ;  /* 0x0001c00001257983 */ /* 0x0084e80000100600 */
[----:B------:R-:W4:Y:S04]  /*2ca50*/  LDL.LU R221, [R1+0x80] ;  /* 0x0000800001dd7983 */ /* 0x000f280000300800 */
[----:B------:R-:W-:Y:S04]  /*2ca60*/  STL [R1+0x39c], R212 ;  /* 0x00039cd401007387 */ /* 0x000fe80000100800 */
[----:B------:R1:W-:Y:S04]  /*2ca70*/  STL [R1+0x3a0], R214 ;  /* 0x0003a0d601007387 */ /* 0x0003e80000100800 */
[----:B------:R-:W-:Y:S04]  /*2ca80*/  STL [R1+0x3b8], R101 ;  /* 0x0003b86501007387 */ /* 0x000fe80000100800 */
[----:B------:R2:W2:Y:S04]  /*2ca90*/  LDL.S16 R36, [R1+0x1b8] ;  /* 0x0001b80001247983 */ /* 0x0004a80000100600 */
[----:B------:R-:W2:Y:S01]  /*2caa0*/  LDL.64 R116, [R1+0x158] ;  /* 0x0001580001747983 */ /* 0x000ea20000100a00 */
[----:B-1----:R-:W-:Y:S02]  /*2cab0*/  IMAD.MOV.U32 R214, RZ, RZ, R30 ;  /* 0x000000ffffd67224 */ /* 0x002fe400078e001e */
[----:B---3--:R-:W-:Y:S05]  /*2cac0*/  @!P0 HFMA2.BF16_V2 R37, -RZ.H0_H0, RZ.H0_H0, -R9.H0_H0 ;  /* 0x200000ffff258231 */ /* 0x008fea0000340909 */
[----:B------:R-:W-:Y:S01]  /*2cad0*/  @!P0 STL.S16 [R1+0x1c0], R37 ;  /* 0x0001c02501008387 */ /* 0x000fe20000100600 */
[----:B------:R-:W-:Y:S03]  /*2cae0*/  PRMT R29, R37, 0x7610, R29 ;  /* 0x00007610251d7816 */ /* 0x000fe6000000001d */
[----:B------:R-:W-:Y:S01]  /*2caf0*/  STL.64 [R1+0x3a8], R126 ;  /* 0x0003a87e01007387 */ /* 0x000fe20000100a00 */
[----:B------:R-:W-:Y:S02]  /*2cb00*/  @!P0 PRMT R9, R29, 0x5410, RZ ;  /* 0x000054101d098816 */ /* 0x000fe400000000ff */
[----:B----4-:R-:W-:Y:S03]  /*2cb10*/  ISETP.GT.U32.AND P0, PT, R221, UR9, PT ;  /* 0x00000009dd007c0c */ /* 0x010fe6000bf04070 */
[----:B------:R-:W-:Y:S04]  /*2cb20*/  STG.E.U16 desc[UR22][R64.64+0x2], R9 ;  /* 0x0000020940007986 */ /* 0x000fe8000c101516 */
[----:B------:R1:W-:Y:S01]  /*2cb30*/  STL [R1+0x3cc], R221 ;  /* 0x0003ccdd01007387 */ /* 0x0003e20000100800 */
[----:B--2---:R-:W-:Y:S05]  /*2cb40*/  LOP3.LUT R3, R117, UR25, R3, 0x96, !PT ;  /* 0x0000001975037c12 */ /* 0x004fea000f8e9603 */
[----:B------:R-:W-:Y:S02]  /*2cb50*/  @P0 HFMA2.BF16_V2 R36, -RZ.H0_H0, RZ.H0_H0, -R68.H1_H1 ;  /* 0x200000ffff240231 */ /* 0x000fe40000360944 */
[----:B------:R-:W-:Y:S03]  /*2cb60*/  IMAD.WIDE.U32 R198, R3, -0x326172a9, RZ ;  /* 0xcd9e8d5703c67825 */ /* 0x000fe600078e00ff */
[----:B------:R2:W-:Y:S01]  /*2cb70*/  @P0 STL.S16 [R1+0x1b8], R36 ;  /* 0x0001b82401000387 */ /* 0x0005e20000100600 */
[----:B------:R-:W-:Y:S01]  /*2cb80*/  PRMT R12, R36, 0x7610, R12 ;  /* 0x00007610240c7816 */ /* 0x000fe2000000000c */
[----:B------:R-:W-:Y:S02]  /*2cb90*/  FMUL.FTZ R3, R2, UR4 ;  /* 0x0000000402037c20 */ /* 0x000fe40008410000 */
[----:B------:R-:W3:Y:S01]  /*2cba0*/  LDL.LU R112, [R1+0x70] ;  /* 0x0000700001707983 */ /* 0x000ee20000300800 */
[----:B------:R-:W-:Y:S01]  /*2cbb0*/  LOP3.LUT R6, R199, R39, RZ, 0x3c, !PT ;  /* 0x00000027c7067212 */ /* 0x000fe200078e3cff */
[----:B------:R-:W-:Y:S01]  /*2cbc0*/  FMUL.FTZ R2, R0, UR4 ;  /* 0x0000000400027c20 */ /* 0x000fe20008410000 */
[----:B------:R-:W-:Y:S01]  /*2cbd0*/  @P0 PRMT R202, R12, 0x5410, RZ ;  /* 0x000054100cca0816 */ /* 0x000fe200000000ff */
[----:B------:R-:W4:Y:S01]  /*2cbe0*/  LDL.64 R86, [R1+0x140] ;  /* 0x0001400001567983 */ /* 0x000f220000100a00 */
[----:B------:R-:W-:Y:S01]  /*2cbf0*/  LOP3.LUT R16, R198, R196, RZ, 0x3c, !PT ;  /* 0x000000c4c6107212 */ /* 0x000fe200078e3cff */
[----:B------:R-:W2:Y:S04]  /*2cc00*/  MUFU.EX2 R0, R3 ;  /* 0x0000000300007308 */ /* 0x000ea80000000800 */
[----:B------:R-:W4:Y:S01]  /*2cc10*/  LDL.LU R11, [R1+0x320] ;  /* 0x00032000010b7983 */ /* 0x000f220000300800 */
[----:B-1----:R-:W-:Y:S01]  /*2cc20*/  FFMA.FTZ R221, R192, UR4, -R8 ;  /* 0x00000004c0dd7c23 */ /* 0x002fe20008010808 */
[----:B------:R-:W-:Y:S02]  /*2cc30*/  IMAD.WIDE.U32 R16, R16, -0x2daee0ad, RZ ;  /* 0xd2511f5310107825 */ /* 0x000fe400078e00ff */
[----:B------:R-:W4:Y:S02]  /*2cc40*/  LDL.LU R10, [R1+0x31c] ;  /* 0x00031c00010a7983 */ /* 0x000f240000300800 */
[----:B------:R1:W-:Y:S02]  /*2cc50*/  MUFU.EX2 R64, R19 ;  /* 0x0000001300407308 */ /* 0x0003e40000000800 */
[----:B------:R3:W4:Y:S01]  /*2cc60*/  LDL.S16 R9, [R1+0x1cc] ;  /* 0x0001cc0001097983 */ /* 0x0007220000100600 */
[----:B--2---:R-:W-:Y:S03]  /*2cc70*/  FFMA.FTZ R36, R188, UR4, -R7 ;  /* 0x00000004bc247c23 */ /* 0x004fe60008010807 */
[----:B------:R-:W2:Y:S01]  /*2cc80*/  LDL.LU R212, [R1+0x6c] ;  /* 0x00006c0001d47983 */ /* 0x000ea20000300800 */
[----:B------:R-:W-:Y:S01]  /*2cc90*/  FMUL.FTZ R8, R0, R148 ;  /* 0x0000009400087220 */ /* 0x000fe20000410000 */
[----:B------:R-:W-:Y:S01]  /*2cca0*/  PRMT R188, R55, 0x7610, R188 ;  /* 0x0000761037bc7816 */ /* 0x000fe200000000bc */
[----:B------:R-:W-:Y:S01]  /*2ccb0*/  IMAD.WIDE.U32 R6, R6, -0x2daee0ad, RZ ;  /* 0xd2511f5306067825 */ /* 0x000fe200078e00ff */
[----:B------:R-:W-:Y:S01]  /*2ccc0*/  STL.64 [R1+0x3b0], R104 ;  /* 0x0003b06801007387 */ /* 0x000fe20000100a00 */
[----:B------:R-:W-:Y:S02]  /*2ccd0*/  MUFU.EX2 R65, R20 ;  /* 0x0000001400417308 */ /* 0x000fe40000000800 */
[C---:B------:R-:W-:Y:S01]  /*2cce0*/  FMUL.FTZ R12, R0.reuse, R144 ;  /* 0x00000090000c7220 */ /* 0x040fe20000410000 */
[C---:B------:R-:W-:Y:S01]  /*2ccf0*/  FMUL.FTZ R13, R0.reuse, R145 ;  /* 0x00000091000d7220 */ /* 0x040fe20000410000 */
[C---:B------:R-:W-:Y:S01]  /*2cd00*/  FMUL.FTZ R24, R0.reuse, R140 ;  /* 0x0000008c00187220 */ /* 0x040fe20000410000 */
[C---:B------:R-:W-:Y:S01]  /*2cd10*/  FMUL.FTZ R28, R0.reuse, R136 ;  /* 0x00000088001c7220 */ /* 0x040fe20000410000 */
[----:B------:R2:W2:Y:S01]  /*2cd20*/  LDL.S16 R23, [R1+0x1c8] ;  /* 0x0001c80001177983 */ /* 0x0004a20000100600 */
[----:B------:R-:W-:Y:S01]  /*2cd30*/  FMUL.FTZ R29, R0, R137 ;  /* 0x00000089001d7220 */ /* 0x000fe20000410000 */
[----:B------:R-:W-:Y:S02]  /*2cd40*/  LOP3.LUT R102, R6, UR17, R17, 0x96, !PT ;  /* 0x0000001106667c12 */ /* 0x000fe4000f8e9611 */
[----:B------:R-:W1:Y:S02]  /*2cd50*/  MUFU.EX2 R2, R2 ;  /* 0x0000000200027308 */ /* 0x000e640000000800 */
[----:B-1----:R-:W2:Y:S01]  /*2cd60*/  LDL.LU R19, [R1+0x318] ;  /* 0x0003180001137983 */ /* 0x002ea20000300800 */
[----:B------:R-:W-:Y:S04]  /*2cd70*/  IMAD.WIDE.U32 R102, R102, -0x326172a9, RZ ;  /* 0xcd9e8d5766667825 */ /* 0x000fe800078e00ff */
[C---:B------:R-:W-:Y:S01]  /*2cd80*/  FMUL.FTZ R14, R2.reuse, R146 ;  /* 0x00000092020e7220 */ /* 0x040fe20000410000 */
[C---:B------:R-:W-:Y:S01]  /*2cd90*/  FMUL.FTZ R15, R2.reuse, R147 ;  /* 0x00000093020f7220 */ /* 0x040fe20000410000 */
[C---:B------:R-:W-:Y:S01]  /*2cda0*/  FMUL.FTZ R27, R2.reuse, R143 ;  /* 0x0000008f021b7220 */ /* 0x040fe20000410000 */
[C---:B------:R-:W-:Y:S01]  /*2cdb0*/  FMUL.FTZ R30, R2.reuse, R138 ;  /* 0x0000008a021e7220 */ /* 0x040fe20000410000 */
[----:B------:R-:W-:Y:S01]  /*2cdc0*/  FMUL.FTZ R31, R2, R139 ;  /* 0x0000008b021f7220 */ /* 0x000fe20000410000 */
[----:B---3--:R-:W-:Y:S02]  /*2cdd0*/  ISETP.GT.U32.AND P0, PT, R112, UR9, PT ;  /* 0x0000000970007c0c */ /* 0x008fe4000bf04070 */
[----:B----4-:R-:W-:Y:S05]  /*2cde0*/  LOP3.LUT R3, R86, UR26, R7, 0x96, !PT ;  /* 0x0000001a56037c12 */ /* 0x010fea000f8e9607 */
[----:B------:R-:W-:Y:S04]  /*2cdf0*/  IMAD.WIDE.U32 R20, R3, -0x326172a9, RZ ;  /* 0xcd9e8d5703147825 */ /* 0x000fe800078e00ff */
[----:B------:R-:W-:Y:S01]  /*2ce00*/  FMUL.FTZ R3, R4, UR4 ;  /* 0x0000000404037c20 */ /* 0x000fe20008410000 */
[----:B------:R-:W-:Y:S01]  /*2ce10*/  FFMA.FTZ R18, R0, R11, R26 ;  /* 0x0000000b00127223 */ /* 0x000fe2000001001a */
[C---:B------:R-:W-:Y:S01]  /*2ce20*/  FMUL.FTZ R11, R2.reuse, R151 ;  /* 0x00000097020b7220 */ /* 0x040fe20000410000 */
[C---:B------:R-:W-:Y:S01]  /*2ce30*/  FFMA.FTZ R6, R2.reuse, R10, R25 ;  /* 0x0000000a02067223 */ /* 0x040fe20000010019 */
[C---:B------:R-:W-:Y:S01]  /*2ce40*/  FMUL.FTZ R10, R2.reuse, R150 ;  /* 0x00000096020a7220 */ /* 0x040fe20000410000 */
[----:B------:R-:W-:Y:S01]  /*2ce50*/  FMUL.FTZ R26, R2, R142 ;  /* 0x0000008e021a7220 */ /* 0x000fe20000410000 */
[----:B------:R-:W-:Y:S01]  /*2ce60*/  FMUL.FTZ R25, R0, R141 ;  /* 0x0000008d00197220 */ /* 0x000fe20000410000 */
[--C-:B------:R-:W-:Y:S01]  /*2ce70*/  @P0 HFMA2.BF16_V2 R9, -RZ.H0_H0, RZ.H0_H0, -R55.reuse.H0_H0 ;  /* 0x200000ffff090231 */ /* 0x100fe20000340937 */
[----:B------:R-:W-:Y:S01]  /*2ce80*/  PRMT R150, R57, 0x7632, R150 ;  /* 0x0000763239967816 */ /* 0x000fe20000000096 */
[----:B------:R-:W-:Y:S01]  /*2ce90*/  FADD.FTZ R108, R33, R18 ;  /* 0x00000012216c7221 */ /* 0x000fe20000010000 */
[----:B------:R-:W1:Y:S01]  /*2cea0*/  MUFU.EX2 R2, R3 ;  /* 0x0000000300027308 */ /* 0x000e620000000800 */
[----:B------:R-:W-:Y:S01]  /*2ceb0*/  FADD.FTZ R109, R32, R6 ;  /* 0x00000006206d7221 */ /* 0x000fe20000010000 */
[----:B------:R3:W-:Y:S01]  /*2cec0*/  @P0 STL.S16 [R1+0x1cc], R9 ;  /* 0x0001cc0901000387 */ /* 0x0007e20000100600 */
[----:B------:R-:W-:Y:S01]  /*2ced0*/  PRMT R7, R9, 0x7610, R7 ;  /* 0x0000761009077816 */ /* 0x000fe20000000007 */
[----:B------:R-:W-:Y:S01]  /*2cee0*/  FADD.FTZ R108, R56, R108 ;  /* 0x0000006c386c7221 */ /* 0x000fe20000010000 */
[----:B------:R-:W-:Y:S01]  /*2cef0*/  F2FP.BF16.F32.PACK_AB R56, R98, R47 ;  /* 0x0000002f6238723e */ /* 0x000fe200000010ff */
[----:B------:R-:W-:Y:S01]  /*2cf00*/  FADD.FTZ R109, R49, R109 ;  /* 0x0000006d316d7221 */ /* 0x000fe20000010000 */
[----:B------:R-:W-:Y:S01]  /*2cf10*/  @P0 PRMT R188, R7, 0x5410, RZ ;  /* 0x0000541007bc0816 */ /* 0x000fe200000000ff */
[----:B------:R-:W-:Y:S01]  /*2cf20*/  FADD.FTZ R49, R100, R108 ;  /* 0x0000006c64317221 */ /* 0x000fe20000010000 */
[----:B--2---:R-:W-:Y:S01]  /*2cf30*/  ISETP.GT.U32.AND P0, PT, R212, UR9, PT ;  /* 0x00000009d4007c0c */ /* 0x004fe2000bf04070 */
[----:B------:R-:W-:Y:S01]  /*2cf40*/  FADD.FTZ R58, R58, R109 ;  /* 0x0000006d3a3a7221 */ /* 0x000fe20000010000 */
[----:B------:R-:W-:Y:S01]  /*2cf50*/  MUFU.EX2 R100, R134 ;  /* 0x0000008600647308 */ /* 0x000fe20000000800 */
[----:B------:R-:W-:Y:S01]  /*2cf60*/  PRMT R138, R56, 0x7632, R138 ;  /* 0x00007632388a7816 */ /* 0x000fe2000000008a */
[----:B------:R-:W-:Y:S01]  /*2cf70*/  FADD.FTZ R108, R51, R49 ;  /* 0x00000031336c7221 */ /* 0x000fe20000010000 */
[----:B------:R-:W-:Y:S01]  /*2cf80*/  FADD.FTZ R109, R45, R58 ;  /* 0x0000003a2d6d7221 */ /* 0x000fe20000010000 */
[----:B------:R-:W-:Y:S01]  /*2cf90*/  F2FP.BF16.F32.PACK_AB R58, R77, R41 ;  /* 0x000000294d3a723e */ /* 0x000fe200000010ff */
[----:B-1----:R-:W-:Y:S01]  /*2cfa0*/  FMUL.FTZ R18, R2, R162 ;  /* 0x000000a202127220 */ /* 0x002fe20000410000 */
[----:B------:R-:W-:Y:S02]  /*2cfb0*/  FADD.FTZ R99, R99, R108 ;  /* 0x0000006c63637221 */ /* 0x000fe40000010000 */
[----:B------:R-:W-:Y:S01]  /*2cfc0*/  PRMT R139, R58, 0x7610, R139 ;  /* 0x000076103a8b7816 */ /* 0x000fe2000000008b */
[----:B------:R-:W-:Y:S02]  /*2cfd0*/  FADD.FTZ R79, R79, R109 ;  /* 0x0000006d4f4f7221 */ /* 0x000fe40000010000 */
[----:B------:R-:W-:Y:S02]  /*2cfe0*/  @P0 HFMA2.BF16_V2 R23, -RZ.H0_H0, RZ.H0_H0, -R55.H1_H1 ;  /* 0x200000ffff170231 */ /* 0x000fe40000360937 */
[----:B---3--:R-:W-:Y:S01]  /*2cff0*/  FMUL.FTZ R9, R0, R149 ;  /* 0x0000009500097220 */ /* 0x008fe20000410000 */
[----:B------:R-:W-:Y:S02]  /*2d000*/  FMUL.FTZ R0, R5, UR4 ;  /* 0x0000000405007c20 */ /* 0x000fe40008410000 */
[----:B------:R-:W-:Y:S02]  /*2d010*/  PRMT R3, R23, 0x7610, R3 ;  /* 0x0000761017037816 */ /* 0x000fe40000000003 */
[----:B------:R1:W-:Y:S02]  /*2d020*/  STL.64 [R1+0x3c0], R8 ;  /* 0x0003c00801007387 */ /* 0x0003e40000100a00 */
[----:B------:R-:W-:Y:S01]  /*2d030*/  @P0 PRMT R187, R3, 0x5410, RZ ;  /* 0x0000541003bb0816 */ /* 0x000fe200000000ff */
[----:B------:R-:W2:Y:S01]  /*2d040*/  MUFU.EX2 R0, R0 ;  /* 0x0000000000007308 */ /* 0x000ea20000000800 */
[----:B------:R-:W-:Y:S05]  /*2d050*/  LOP3.LUT R3, R20, UR12, R103, 0x96, !PT ;  /* 0x0000000c14037c12 */ /* 0x000fea000f8e9667 */
[----:B------:R-:W-:Y:S04]  /*2d060*/  IMAD.WIDE.U32 R132, R3, -0x2daee0ad, RZ ;  /* 0xd2511f5303847825 */ /* 0x000fe800078e00ff */
[C---:B--2---:R-:W-:Y:S01]  /*2d070*/  FMUL.FTZ R33, R0.reuse, R153 ;  /* 0x0000009900217220 */ /* 0x044fe20000410000 */
[C---:B------:R-:W-:Y:S01]  /*2d080*/  FMUL.FTZ R4, R0.reuse, R164 ;  /* 0x000000a400047220 */ /* 0x040fe20000410000 */
[C---:B------:R-:W-:Y:S01]  /*2d090*/  FMUL.FTZ R17, R0.reuse, R161 ;  /* 0x000000a100117220 */ /* 0x040fe20000410000 */
[C---:B------:R-:W-:Y:S01]  /*2d0a0*/  FMUL.FTZ R20, R0.reuse, R156 ;  /* 0x0000009c00147220 */ /* 0x040fe20000410000 */
[----:B------:R-:W-:Y:S01]  /*2d0b0*/  FMUL.FTZ R32, R0, R152 ;  /* 0x0000009800207220 */ /* 0x000fe20000410000 */
[----:B------:R-:W-:Y:S01]  /*2d0c0*/  PRMT R152, R56, 0x7610, R152 ;  /* 0x0000761038987816 */ /* 0x000fe20000000098 */
[----:B------:R-:W-:Y:S02]  /*2d0d0*/  IMAD.MOV.U32 R164, RZ, RZ, R34 ;  /* 0x000000ffffa47224 */ /* 0x000fe400078e0022 */
[----:B------:R-:W-:Y:S01]  /*2d0e0*/  FMUL.FTZ R34, R2, R154 ;  /* 0x0000009a02227220 */ /* 0x000fe20000410000 */
[----:B-1----:R-:W2:Y:S01]  /*2d0f0*/  LDL.LU.64 R8, [R1+0xd0] ;  /* 0x0000d00001087983 */ /* 0x002ea20000300a00 */
[----:B------:R-:W-:Y:S01]  /*2d100*/  PRMT R154, R62, 0x7632, R154 ;  /* 0x000076323e9a7816 */ /* 0x000fe2000000009a */
[----:B------:R-:W-:Y:S01]  /*2d110*/  FFMA.FTZ R118, R0, R19, R118 ;  /* 0x0000001300767223 */ /* 0x000fe20000010076 */
[----:B------:R-:W-:Y:S03]  /*2d120*/  FMUL.FTZ R19, R2, R163 ;  /* 0x000000a302137220 */ /* 0x000fe60000410000 */
[----:B------:R1:W3:Y:S01]  /*2d130*/  LDL.S16 R7, [R1+0x1d0] ;  /* 0x0001d00001077983 */ /* 0x0002e20000100600 */
[----:B------:R-:W-:Y:S01]  /*2d140*/  FADD.FTZ R118, R119, R118 ;  /* 0x0000007677767221 */ /* 0x000fe20000010000 */
[----:B------:R-:W-:Y:S02]  /*2d150*/  IMAD.MOV.U32 R119, RZ, RZ, R164 ;  /* 0x000000ffff777224 */ /* 0x000fe400078e00a4 */
[----:B------:R-:W4:Y:S01]  /*2d160*/  LDL.LU R5, [R1+0x314] ;  /* 0x0003140001057983 */ /* 0x000f220000300800 */
[----:B------:R-:W-:Y:S03]  /*2d170*/  IMAD.MOV.U32 R164, RZ, RZ, R240 ;  /* 0x000000ffffa47224 */ /* 0x000fe600078e00f0 */
[----:B------:R1:W-:Y:S01]  /*2d180*/  @P0 STL.S16 [R1+0x1c8], R23 ;  /* 0x0001c81701000387 */ /* 0x0003e20000100600 */
[----:B------:R-:W-:Y:S01]  /*2d190*/  ISETP.LE.U32.AND P0, PT, R252, UR9, PT ;  /* 0x00000009fc007c0c */ /* 0x000fe2000bf03070 */
[----:B-1----:R-:W-:Y:S01]  /*2d1a0*/  FMUL.FTZ R23, R2, R159 ;  /* 0x0000009f02177220 */ /* 0x002fe20000410000 */
[----:B--2---:R-:W-:Y:S01]  /*2d1b0*/  LOP3.LUT R106, R8, UR13, R21, 0x96, !PT ;  /* 0x0000000d086a7c12 */ /* 0x004fe2000f8e9615 */
[----:B------:R-:W-:Y:S01]  /*2d1c0*/  FMUL.FTZ R21, R0, R157 ;  /* 0x0000009d00157220 */ /* 0x000fe20000410000 */
[----:B------:R-:W-:Y:S03]  /*2d1d0*/  PRMT R157, R62, 0x7610, R157 ;  /* 0x000076103e9d7816 */ /* 0x000fe6000000009d */
[----:B------:R-:W-:Y:S06]  /*2d1e0*/  IMAD.WIDE.U32 R106, R106, -0x2daee0ad, RZ ;  /* 0xd2511f536a6a7825 */ /* 0x000fec00078e00ff */
[--C-:B---3--:R-:W-:Y:S01]  /*2d1f0*/  @!P0 HFMA2.BF16_V2 R7, -RZ.H0_H0, RZ.H0_H0, -R62.reuse.H0_H0 ;  /* 0x200000ffff078231 */ /* 0x108fe2000034093e */
[----:B------:R-:W-:Y:S04]  /*2d200*/  LOP3.LUT R110, R16, UR16, R107, 0x96, !PT ;  /* 0x00000010106e7c12 */ /* 0x000fe8000f8e966b */
[----:B------:R1:W-:Y:S01]  /*2d210*/  @!P0 STL.S16 [R1+0x1d0], R7 ;  /* 0x0001d00701008387 */ /* 0x0003e20000100600 */
[----:B------:R-:W-:Y:S01]  /*2d220*/  FMUL.FTZ R16, R0, R160 ;  /* 0x000000a000107220 */ /* 0x000fe20000410000 */
[----:B------:R-:W-:Y:S01]  /*2d230*/  PRMT R6, R7, 0x7610, R6 ;  /* 0x0000761007067816 */ /* 0x000fe20000000006 */
[----:B----4-:R-:W-:Y:S01]  /*2d240*/  FFMA.FTZ R111, R2, R5, R35 ;  /* 0x00000005026f7223 */ /* 0x010fe20000010023 */
[----:B------:R2:W3:Y:S01]  /*2d250*/  LDL.S16 R126, [R1+0x1d8] ;  /* 0x0001d800017e7983 */ /* 0x0004e20000100600 */
[----:B------:R-:W-:Y:S01]  /*2d260*/  FMUL.FTZ R5, R0, R165 ;  /* 0x000000a500057220 */ /* 0x000fe20000410000 */
[----:B------:R-:W-:Y:S01]  /*2d270*/  @!P0 PRMT R157, R6, 0x5410, RZ ;  /* 0x00005410069d8816 */ /* 0x000fe200000000ff */
[C---:B------:R-:W-:Y:S01]  /*2d280*/  FMUL.FTZ R35, R2.reuse, R155 ;  /* 0x0000009b02237220 */ /* 0x040fe20000410000 */
[----:B------:R2:W4:Y:S01]  /*2d290*/  LDL.S16 R105, [R1+0x1d4] ;  /* 0x0001d40001697983 */ /* 0x0005220000100600 */
[----:B------:R-:W-:Y:S01]  /*2d2a0*/  PRMT R155, R57, 0x7610, R155 ;  /* 0x00007610399b7816 */ /* 0x000fe2000000009b */
[----:B------:R-:W-:Y:S01]  /*2d2b0*/  FMUL.FTZ R6, R2, R166 ;  /* 0x000000a602067220 */ /* 0x000fe20000410000 */
[----:B------:R-:W-:Y:S01]  /*2d2c0*/  PRMT R0, R113, 0x7632, R0 ;  /* 0x0000763271007816 */ /* 0x000fe20000000000 */
[----:B------:R2:W2:Y:S01]  /*2d2d0*/  LDL.S16 R209, [R1+0x1e0] ;  /* 0x0001e00001d17983 */ /* 0x0004a20000100600 */
[----:B------:R-:W-:Y:S01]  /*2d2e0*/  FADD.FTZ R111, R169, R111 ;  /* 0x0000006fa96f7221 */ /* 0x000fe20000010000 */
[----:B------:R1:W1:Y:S01]  /*2d2f0*/  MUFU.EX2 R107, R22 ;  /* 0x00000016006b7308 */ /* 0x0002620000000800 */
[----:B------:R-:W-:Y:S01]  /*2d300*/  LOP3.LUT R239, R0, 0xff, RZ, 0xc0, !PT ;  /* 0x000000ff00ef7812 */ /* 0x000fe200078ec0ff */
[----:B------:R2:W2:Y:S01]  /*2d310*/  LDL.S16 R153, [R1+0x1dc] ;  /* 0x0001dc0001997983 */ /* 0x0004a20000100600 */
[----:B------:R-:W-:Y:S02]  /*2d320*/  LOP3.LUT R103, R106, UR15, R133, 0x96, !PT ;  /* 0x0000000f6a677c12 */ /* 0x000fe4000f8e9685 */
[----:B------:R-:W-:Y:S01]  /*2d330*/  ISETP.LE.U32.AND P0, PT, R239, UR9, PT ;  /* 0x00000009ef007c0c */ /* 0x000fe2000bf03070 */
[----:B------:R-:W2:Y:S04]  /*2d340*/  LDL R101, [R1+0xdc] ;  /* 0x0000dc0001657983 */ /* 0x000ea80000100800 */
[----:B------:R-:W1:Y:S01]  /*2d350*/  MUFU.EX2 R106, R122 ;  /* 0x0000007a006a7308 */ /* 0x000e620000000800 */
[----:B------:R-:W2:Y:S01]  /*2d360*/  LDL.LU R37, [R1+0x68] ;  /* 0x0000680001257983 */ /* 0x000ea20000300800 */
[C---:B-1----:R-:W-:Y:S08]  /*2d370*/  FMUL.FTZ R7, R2.reuse, R167 ;  /* 0x000000a702077220 */ /* 0x042ff00000410000 */
[----:B------:R-:W-:Y:S01]  /*2d380*/  MUFU.EX2 R122, R121 ;  /* 0x00000079007a7308 */ /* 0x000fe20000000800 */
[----:B------:R-:W-:Y:S01]  /*2d390*/  FMUL.FTZ R22, R2, R158 ;  /* 0x0000009e02167220 */ /* 0x000fe20000410000 */
[----:B------:R-:W-:Y:S04]  /*2d3a0*/  IMAD.WIDE.U32 R2, R110, -0x326172a9, RZ ;  /* 0xcd9e8d576e027825 */ /* 0x000fe800078e00ff */
[----:B------:R-:W-:Y:S01]  /*2d3b0*/  FADD.FTZ R49, R107, R118 ;  /* 0x000000766b317221 */ /* 0x000fe20000010000 */
[----:B------:R-:W-:Y:S01]  /*2d3c0*/  FADD.FTZ R118, R47, R99 ;  /* 0x000000632f767221 */ /* 0x000fe20000010000 */
[----:B------:R-:W-:Y:S02]  /*2d3d0*/  LOP3.LUT R148, R102, UR11, R3, 0x96, !PT ;  /* 0x0000000b66947c12 */ /* 0x000fe4000f8e9603 */
[----:B------:R-:W-:Y:S01]  /*2d3e0*/  MUFU.EX2 R110, R135 ;  /* 0x00000087006e7308 */ /* 0x000fe20000000800 */
[----:B------:R-:W-:Y:S01]  /*2d3f0*/  IMAD.WIDE.U32 R102, R103, -0x326172a9, RZ ;  /* 0xcd9e8d5767667825 */ /* 0x000fe200078e00ff */
[----:B------:R-:W-:Y:S03]  /*2d400*/  F2FP.BF16.F32.PACK_AB R51, R106, R107 ;  /* 0x0000006b6a33723e */ /* 0x000fe600000010ff */
[----:B------:R-:W-:Y:S01]  /*2d410*/  FADD.FTZ R98, R98, R118 ;  /* 0x0000007662627221 */ /* 0x000fe20000010000 */
[----:B------:R-:W-:Y:S04]  /*2d420*/  LOP3.LUT R133, R2, UR6, R103, 0x96, !PT ;  /* 0x0000000602857c12 */ /* 0x000fe8000f8e9667 */
[----:B------:R-:W1:Y:S01]  /*2d430*/  MUFU.EX2 R103, R171 ;  /* 0x000000ab00677308 */ /* 0x000e620000000800 */
[----:B------:R-:W-:Y:S09]  /*2d440*/  FADD.FTZ R98, R43, R98 ;  /* 0x000000622b627221 */ /* 0x000ff20000010000 */
[----:B------:R-:W-:Y:S01]  /*2d450*/  MUFU.EX2 R99, R178 ;  /* 0x000000b200637308 */ /* 0x000fe20000000800 */
[----:B-1----:R-:W-:Y:S01]  /*2d460*/  F2FP.BF16.F32.PACK_AB R47, R103, R110 ;  /* 0x0000006e672f723e */ /* 0x002fe200000010ff */
[----:B---3--:R-:W-:Y:S02]  /*2d470*/  @!P4 HFMA2.BF16_V2 R126, -RZ.H0_H0, RZ.H0_H0, -R62.H1_H1 ;  /* 0x200000ffff7ec231 */ /* 0x008fe4000036093e */
[--C-:B----4-:R-:W-:Y:S03]  /*2d480*/  @!P0 HFMA2.BF16_V2 R105, -RZ.H0_H0, RZ.H0_H0, -R57.reuse.H0_H0 ;  /* 0x200000ffff698231 */ /* 0x110fe60000340939 */
[----:B------:R1:W-:Y:S01]  /*2d490*/  @!P4 STL.S16 [R1+0x1d8], R126 ;  /* 0x0001d87e0100c387 */ /* 0x0003e20000100600 */
[----:B------:R-:W-:Y:S01]  /*2d4a0*/  PRMT R104, R126, 0x7610, R104 ;  /* 0x000076107e687816 */ /* 0x000fe20000000068 */
[----:B--2---:R-:W-:Y:S02]  /*2d4b0*/  @!P1 HFMA2.BF16_V2 R209, -RZ.H0_H0, RZ.H0_H0, -R57.H1_H1 ;  /* 0x200000ffffd19231 */ /* 0x004fe40000360939 */
[----:B------:R2:W-:Y:S01]  /*2d4c0*/  @!P0 STL.S16 [R1+0x1d4], R105 ;  /* 0x0001d46901008387 */ /* 0x0005e20000100600 */
[----:B------:R-:W-:Y:S02]  /*2d4d0*/  PRMT R0, R105, 0x7610, R0 ;  /* 0x0000761069007816 */ /* 0x000fe40000000000 */
[----:B------:R-:W-:Y:S02]  /*2d4e0*/  @!P4 PRMT R154, R104, 0x5410, RZ ;  /* 0x00005410689ac816 */ /* 0x000fe400000000ff */
[----:B------:R-:W-:Y:S02]  /*2d4f0*/  @!P0 PRMT R155, R0, 0x5410, RZ ;  /* 0x00005410009b8816 */ /* 0x000fe400000000ff */
[----:B------:R-:W-:Y:S01]  /*2d500*/  ISETP.LE.U32.AND P0, PT, R229, UR9, PT ;  /* 0x00000009e5007c0c */ /* 0x000fe2000bf03070 */
[----:B------:R3:W4:Y:S01]  /*2d510*/  MUFU.EX2 R0, R120 ;  /* 0x0000007800007308 */ /* 0x0007220000000800 */
[----:B------:R-:W-:Y:S02]  /*2d520*/  PRMT R3, R209, 0x7610, R3 ;  /* 0x00007610d1037816 */ /* 0x000fe40000000003 */
[----:B------:R-:W-:Y:S02]  /*2d530*/  LOP3.LUT R2, R199, R101, RZ, 0x3c, !PT ;  /* 0x00000065c7027212 */ /* 0x000fe400078e3cff */
[----:B------:R-:W-:Y:S02]  /*2d540*/  @!P1 PRMT R150, R3, 0x5410, RZ ;  /* 0x0000541003969816 */ /* 0x000fe400000000ff */
[----:B------:R-:W-:Y:S05]  /*2d550*/  LOP3.LUT R3, R198, R200, RZ, 0x3c, !PT ;  /* 0x000000c8c6037212 */ /* 0x000fea00078e3cff */
[----:B------:R-:W-:Y:S01]  /*2d560*/  @!P0 HFMA2.BF16_V2 R153, -RZ.H0_H0, RZ.H0_H0, -R56.H0_H0 ;  /* 0x200000ffff998231 */ /* 0x000fe20000340938 */
[----:B-1----:R-:W4:Y:S04]  /*2d570*/  LDL.64 R126, [R1+0xe8] ;  /* 0x0000e800017e7983 */ /* 0x002f280000100a00 */
[----:B------:R-:W-:Y:S01]  /*2d580*/  PRMT R113, R153, 0x7610, R113 ;  /* 0x0000761099717816 */ /* 0x000fe20000000071 */
[----:B---3--:R-:W-:Y:S01]  /*2d590*/  IMAD.WIDE.U32 R120, R2, -0x2daee0ad, RZ ;  /* 0xd2511f5302787825 */ /* 0x008fe200078e00ff */
[----:B--2---:R-:W2:Y:S02]  /*2d5a0*/  LDL.64 R104, [R1+0x300] ;  /* 0x0003000001687983 */ /* 0x004ea40000100a00 */
[----:B------:R-:W-:Y:S01]  /*2d5b0*/  @!P0 PRMT R152, R113, 0x5410, RZ ;  /* 0x0000541071988816 */ /* 0x000fe200000000ff */
[----:B------:R-:W-:Y:S03]  /*2d5c0*/  IMAD.WIDE.U32 R2, R3, -0x2daee0ad, RZ ;  /* 0xd2511f5303027825 */ /* 0x000fe600078e00ff */
[----:B------:R1:W-:Y:S01]  /*2d5d0*/  @!P1 STL.S16 [R1+0x1e0], R209 ;  /* 0x0001e0d101009387 */ /* 0x0003e20000100600 */
[----:B------:R-:W-:Y:S02]  /*2d5e0*/  ISETP.GT.U32.AND P1, PT, R218, UR9, PT ;  /* 0x00000009da007c0c */ /* 0x000fe4000bf24070 */
[----:B------:R-:W-:Y:S01]  /*2d5f0*/  LOP3.LUT R113, R120, UR17, R3, 0x96, !PT ;  /* 0x0000001178717c12 */ /* 0x000fe2000f8e9603 */
[----:B------:R3:W-:Y:S01]  /*2d600*/  @!P0 STL.S16 [R1+0x1dc], R153 ;  /* 0x0001dc9901008387 */ /* 0x0007e20000100600 */
[----:B------:R-:W-:Y:S01]  /*2d610*/  ISETP.GT.U32.AND P0, PT, R37, UR9, PT ;  /* 0x0000000925007c0c */ /* 0x000fe2000bf04070 */
[----:B------:R-:W2:Y:S01]  /*2d620*/  MUFU.EX2 R3, R172 ;  /* 0x000000ac00037308 */ /* 0x000ea20000000800 */
[----:B------:R-:W-:Y:S01]  /*2d630*/  FADD.FTZ R120, R106, R49 ;  /* 0x000000316a787221 */ /* 0x000fe20000010000 */
[----:B------:R2:W2:Y:S01]  /*2d640*/  LDL.S16 R135, [R1+0x1e4] ;  /* 0x0001e40001877983 */ /* 0x0004a20000100600 */
[----:B----4-:R-:W-:Y:S01]  /*2d650*/  F2FP.BF16.F32.PACK_AB R49, R0, R122 ;  /* 0x0000007a0031723e */ /* 0x010fe200000010ff */
[----:B------:R-:W-:Y:S06]  /*2d660*/  IMAD.WIDE.U32 R106, R113, -0x326172a9, RZ ;  /* 0xcd9e8d57716a7825 */ /* 0x000fec00078e00ff */
[----:B------:R-:W-:Y:S01]  /*2d670*/  MUFU.EX2 R113, R180 ;  /* 0x000000b400717308 */ /* 0x000fe20000000800 */
[----:B-1----:R1:W4:Y:S01]  /*2d680*/  LDL.S16 R209, [R1+0x1e8] ;  /* 0x0001e80001d17983 */ /* 0x0023220000100600 */
[----:B---3--:R-:W-:Y:S03]  /*2d690*/  IMAD.MOV.U32 R153, RZ, RZ, R220 ;  /* 0x000000ffff997224 */ /* 0x008fe600078e00dc */
[----:B------:R-:W3:Y:S01]  /*2d6a0*/  LDL.LU R220, [R1+0x64] ;  /* 0x0000640001dc7983 */ /* 0x000ee20000300800 */
[----:B--2---:R-:W-:Y:S01]  /*2d6b0*/  LOP3.LUT R45, R104, UR26, R121, 0x96, !PT ;  /* 0x0000001a682d7c12 */ /* 0x004fe2000f8e9679 */
[----:B------:R-:W-:Y:S05]  /*2d6c0*/  @P0 HFMA2.BF16_V2 R135, -RZ.H0_H0, RZ.H0_H0, -R58.H0_H0 ;  /* 0x200000ffff870231 */ /* 0x000fea000034093a */
[----:B------:R-:W-:Y:S04]  /*2d6d0*/  PRMT R198, R135, 0x7610, R198 ;  /* 0x0000761087c67816 */ /* 0x000fe800000000c6 */
[----:B------:R-:W-:Y:S01]  /*2d6e0*/  @P0 PRMT R139, R198, 0x5410, RZ ;  /* 0x00005410c68b0816 */ /* 0x000fe200000000ff */
[----:B------:R-:W-:Y:S02]  /*2d6f0*/  IMAD.MOV.U32 R198, RZ, RZ, R119 ;  /* 0x000000ffffc67224 */ /* 0x000fe400078e0077 */
[----:B----4-:R-:W-:Y:S05]  /*2d700*/  @P1 HFMA2.BF16_V2 R209, -RZ.H0_H0, RZ.H0_H0, -R56.H1_H1 ;  /* 0x200000ffffd11231 */ /* 0x010fea0000360938 */
[----:B------:R2:W-:Y:S01]  /*2d710*/  @P1 STL.S16 [R1+0x1e8], R209 ;  /* 0x0001e8d101001387 */ /* 0x0005e20000100600 */
[----:B------:R-:W-:Y:S03]  /*2d720*/  PRMT R199, R209, 0x7610, R199 ;  /* 0x00007610d1c77816 */ /* 0x000fe600000000c7 */
[----:B------:R4:W-:Y:S01]  /*2d730*/  @P0 STL.S16 [R1+0x1e4], R135 ;  /* 0x0001e48701000387 */ /* 0x0009e20000100600 */
[----:B------:R-:W-:Y:S02]  /*2d740*/  @P1 PRMT R138, R199, 0x5410, RZ ;  /* 0x00005410c78a1816 */ /* 0x000fe400000000ff */
[----:B---3--:R-:W-:Y:S01]  /*2d750*/  ISETP.GT.U32.AND P1, PT, R220, UR9, PT ;  /* 0x00000009dc007c0c */ /* 0x008fe2000bf24070 */
[----:B------:R1:W3:Y:S04]  /*2d760*/  LDL.S16 R240, [R1+0x1fc] ;  /* 0x0001fc0001f07983 */ /* 0x0002e80000100600 */
[----:B------:R1:W3:Y:S01]  /*2d770*/  LDL.S16 R199, [R1+0x1f8] ;  /* 0x0001f80001c77983 */ /* 0x0002e20000100600 */
[----:B--2---:R-:W-:Y:S04]  /*2d780*/  LOP3.LUT R209, R131, 0xff, RZ, 0xc0, !PT ;  /* 0x000000ff83d17812 */ /* 0x004fe800078ec0ff */
[----:B------:R-:W-:Y:S01]  /*2d790*/  ISETP.LE.U32.AND P0, PT, R209, UR9, PT ;  /* 0x00000009d1007c0c */ /* 0x000fe2000bf03070 */
[----:B----4-:R-:W-:Y:S04]  /*2d7a0*/  IMAD.WIDE.U32 R134, R45, -0x326172a9, RZ ;  /* 0xcd9e8d572d867825 */ /* 0x010fe800078e00ff */
[----:B------:R-:W-:Y:S02]  /*2d7b0*/  FADD.FTZ R45, R122, R111 ;  /* 0x0000006f7a2d7221 */ /* 0x000fe40000010000 */
[----:B------:R2:W4:Y:S01]  /*2d7c0*/  MUFU.EX2 R111, R175 ;  /* 0x000000af006f7308 */ /* 0x0005220000000800 */
[----:B------:R-:W-:Y:S01]  /*2d7d0*/  LOP3.LUT R108, R126, UR13, R135, 0x96, !PT ;  /* 0x0000000d7e6c7c12 */ /* 0x000fe2000f8e9687 */
[----:B------:R-:W-:Y:S01]  /*2d7e0*/  FADD.FTZ R45, R0, R45 ;  /* 0x0000002d002d7221 */ /* 0x000fe20000010000 */
[----:B------:R-:W-:Y:S03]  /*2d7f0*/  LOP3.LUT R119, R134, UR12, R107, 0x96, !PT ;  /* 0x0000000c86777c12 */ /* 0x000fe6000f8e966b */
[----:B------:R-:W-:Y:S04]  /*2d800*/  IMAD.WIDE.U32 R108, R108, -0x2daee0ad, RZ ;  /* 0xd2511f536c6c7825 */ /* 0x000fe800078e00ff */
[----:B------:R-:W-:Y:S01]  /*2d810*/  MUFU.EX2 R107, R179 ;  /* 0x000000b3006b7308 */ /* 0x000fe20000000800 */
[----:B------:R-:W-:Y:S01]  /*2d820*/  IMAD.WIDE.U32 R118, R119, -0x2daee0ad, RZ ;  /* 0xd2511f5377767825 */ /* 0x000fe200078e00ff */
[----:B------:R-:W-:Y:S03]  /*2d830*/  LOP3.LUT R122, R2, UR16, R109, 0x96, !PT ;  /* 0x00000010027a7c12 */ /* 0x000fe6000f8e966d */
[----:B------:R-:W-:Y:S01]  /*2d840*/  FADD.FTZ R109, R41, R79 ;  /* 0x0000004f296d7221 */ /* 0x000fe20000010000 */
[----:B------:R-:W-:Y:S01]  /*2d850*/  F2FP.BF16.F32.PACK_AB R79, R97, R43 ;  /* 0x0000002b614f723e */ /* 0x000fe200000010ff */
[----:B------:R-:W-:Y:S01]  /*2d860*/  FADD.FTZ R41, R110, R120 ;  /* 0x000000786e297221 */ /* 0x000fe20000010000 */
[----:B--2---:R1:W2:Y:S01]  /*2d870*/  LDL.S16 R175, [R1+0x1f4] ;  /* 0x0001f40001af7983 */ /* 0x0042a20000100600 */
[----:B------:R-:W-:Y:S01]  /*2d880*/  FADD.FTZ R2, R100, R45 ;  /* 0x0000002d64027221 */ /* 0x000fe20000010000 */
[----:B------:R-:W-:Y:S01]  /*2d890*/  PRMT R142, R79, 0x7610, R142 ;  /* 0x000076104f8e7816 */ /* 0x000fe2000000008e */
[----:B------:R-:W-:Y:S01]  /*2d8a0*/  FADD.FTZ R110, R103, R41 ;  /* 0x00000029676e7221 */ /* 0x000fe20000010000 */
[C---:B------:R-:W-:Y:S01]  /*2d8b0*/  F2FP.BF16.F32.PACK_AB R45, R3.reuse, R100 ;  /* 0x00000064032d723e */ /* 0x040fe200000010ff */
[--C-:B------:R-:W-:Y:S01]  /*2d8c0*/  FADD.FTZ R41, R3, R2.reuse ;  /* 0x0000000203297221 */ /* 0x100fe20000010000 */
[----:B------:R-:W-:Y:S01]  /*2d8d0*/  PRMT R2, R131, 0x7632, R2 ;  /* 0x0000763283027816 */ /* 0x000fe20000000002 */
[----:B------:R-:W-:Y:S01]  /*2d8e0*/  FADD.FTZ R77, R77, R109 ;  /* 0x0000006d4d4d7221 */ /* 0x000fe20000010000 */
[----:B------:R-:W-:Y:S01]  /*2d8f0*/  PRMT R143, R79, 0x7632, R143 ;  /* 0x000076324f8f7816 */ /* 0x000fe2000000008f */
[----:B------:R-:W1:Y:S01]  /*2d900*/  MUFU.EX2 R0, R177 ;  /* 0x000000b100007308 */ /* 0x000e620000000800 */
[----:B------:R-:W-:Y:S02]  /*2d910*/  LOP3.LUT R100, R108, UR15, R119, 0x96, !PT ;  /* 0x0000000f6c647c12 */ /* 0x000fe4000f8e9677 */
[----:B----4-:R-:W-:Y:S07]  /*2d920*/  F2FP.BF16.F32.PACK_AB R43, R99, R111 ;  /* 0x0000006f632b723e */ /* 0x010fee00000010ff */
[----:B------:R-:W-:Y:S10]  /*2d930*/  MUFU.EX2 R109, R182 ;  /* 0x000000b6006d7308 */ /* 0x000ff40000000800 */
[----:B------:R-:W-:Y:S10]  /*2d940*/  MUFU.EX2 R103, R181 ;  /* 0x000000b500677308 */ /* 0x000ff40000000800 */
[----:B------:R-:W-:Y:S01]  /*2d950*/  MUFU.EX2 R134, R183 ;  /* 0x000000b700867308 */ /* 0x000fe20000000800 */
[----:B---3--:R-:W-:Y:S02]  /*2d960*/  @P1 HFMA2.BF16_V2 R240, -RZ.H0_H0, RZ.H0_H0, -R58.H1_H1 ;  /* 0x200000fffff01231 */ /* 0x008fe4000036093a */
[--C-:B------:R-:W-:Y:S03]  /*2d970*/  @!P0 HFMA2.BF16_V2 R199, -RZ.H0_H0, RZ.H0_H0, -R79.reuse.H0_H0 ;  /* 0x200000ffffc78231 */ /* 0x100fe6000034094f */
[----:B------:R3:W-:Y:S01]  /*2d980*/  @P1 STL.S16 [R1+0x1fc], R240 ;  /* 0x0001fcf001001387 */ /* 0x0007e20000100600 */
[----:B------:R-:W-:Y:S03]  /*2d990*/  PRMT R121, R240, 0x7610, R121 ;  /* 0x00007610f0797816 */ /* 0x000fe60000000079 */
[----:B------:R4:W-:Y:S01]  /*2d9a0*/  @!P0 STL.S16 [R1+0x1f8], R199 ;  /* 0x0001f8c701008387 */ /* 0x0009e20000100600 */
[----:B------:R-:W-:Y:S04]  /*2d9b0*/  PRMT R72, R199, 0x7610, R72 ;  /* 0x00007610c7487816 */ /* 0x000fe80000000048 */
[----:B------:R-:W-:Y:S02]  /*2d9c0*/  @!P0 PRMT R142, R72, 0x5410, RZ ;  /* 0x00005410488e8816 */ /* 0x000fe400000000ff */
[--C-:B---3--:R-:W-:Y:S02]  /*2d9d0*/  SHF.R.U32.HI R240, RZ, 0x18, R131.reuse ;  /* 0x00000018fff07819 */ /* 0x108fe40000011683 */
[----:B------:R-:W-:Y:S02]  /*2d9e0*/  PRMT R131, R58, 0x7632, R131 ;  /* 0x000076323a837816 */ /* 0x000fe40000000083 */
[----:B------:R-:W-:Y:S02]  /*2d9f0*/  @P1 PRMT R131, R121, 0x5410, RZ ;  /* 0x0000541079831816 */ /* 0x000fe400000000ff */
[----:B----4-:R-:W-:Y:S02]  /*2da00*/  LOP3.LUT R199, R2, 0xff, RZ, 0xc0, !PT ;  /* 0x000000ff02c77812 */ /* 0x010fe400078ec0ff */
[----:B------:R-:W-:Y:S02]  /*2da10*/  ISETP.LE.U32.AND P2, PT, R240, UR9, PT ;  /* 0x00000009f0007c0c */ /* 0x000fe4000bf43070 */
[----:B------:R-:W-:Y:S01]  /*2da20*/  ISETP.LE.U32.AND P0, PT, R199, UR9, PT ;  /* 0x00000009c7007c0c */ /* 0x000fe2000bf03070 */
[----:B--2---:R-:W-:Y:S01]  /*2da30*/  @!P5 HFMA2.BF16_V2 R175, -RZ.H0_H0, RZ.H0_H0, -R79.H1_H1 ;  /* 0x200000ffffafd231 */ /* 0x004fe2000036094f */
[----:B------:R-:W-:Y:S04]  /*2da40*/  ISETP.LE.U32.AND P1, PT, R243, UR9, PT ;  /* 0x00000009f3007c0c */ /* 0x000fe8000bf23070 */
[----:B------:R2:W-:Y:S01]  /*2da50*/  @!P5 STL.S16 [R1+0x1f4], R175 ;  /* 0x0001f4af0100d387 */ /* 0x0005e20000100600 */
[----:B------:R-:W-:Y:S03]  /*2da60*/  PRMT R120, R175, 0x7610, R120 ;  /* 0x00007610af787816 */ /* 0x000fe60000000078 */
[----:B------:R-:W3:Y:S01]  /*2da70*/  LDL.LU R72, [R1+0x5c] ;  /* 0x00005c0001487983 */ /* 0x000ee20000300800 */
[----:B------:R-:W-:Y:S01]  /*2da80*/  @!P5 PRMT R143, R120, 0x5410, RZ ;  /* 0x00005410788fd816 */ /* 0x000fe200000000ff */
[----:B------:R-:W-:Y:S01]  /*2da90*/  FADD.FTZ R120, R78, R77 ;  /* 0x0000004d4e787221 */ /* 0x000fe20000010000 */
[----:B------:R-:W-:Y:S01]  /*2daa0*/  F2FP.BF16.F32.PACK_AB R78, R82, R78 ;  /* 0x0000004e524e723e */ /* 0x000fe200000010ff */
[----:B------:R4:W4:Y:S01]  /*2dab0*/  LDL.S16 R121, [R1+0x20c] ;  /* 0x00020c0001797983 */ /* 0x0009220000100600 */
[----:B------:R-:W-:Y:S02]  /*2dac0*/  F2FP.BF16.F32.PACK_AB R77, R95, R96 ;  /* 0x000000605f4d723e */ /* 0x000fe400000010ff */
[C---:B------:R-:W-:Y:S01]  /*2dad0*/  PRMT R136, R78.reuse, 0x7610, R136 ;  /* 0x000076104e887816 */ /* 0x040fe20000000088 */
[----:B------:R1:W3:Y:S01]  /*2dae0*/  LDL.S16 R3, [R1+0x208] ;  /* 0x0002080001037983 */ /* 0x0002e20000100600 */
[----:B------:R-:W-:Y:S02]  /*2daf0*/  PRMT R141, R78, 0x7632, R141 ;  /* 0x000076324e8d7816 */ /* 0x000fe4000000008d */
[C---:B------:R-:W-:Y:S01]  /*2db00*/  PRMT R147, R77.reuse, 0x7610, R147 ;  /* 0x000076104d937816 */ /* 0x040fe20000000093 */
[----:B------:R1:W3:Y:S01]  /*2db10*/  LDL.S16 R2, [R1+0x204] ;  /* 0x0002040001027983 */ /* 0x0002e20000100600 */
[----:B------:R-:W-:Y:S01]  /*2db20*/  PRMT R135, R77, 0x7632, R135 ;  /* 0x000076324d877816 */ /* 0x000fe20000000087 */
[----:B--2---:R-:W-:Y:S02]  /*2db30*/  IMAD.MOV.U32 R175, RZ, RZ, R69 ;  /* 0x000000ffffaf7224 */ /* 0x004fe400078e0045 */
[----:B------:R-:W2:Y:S01]  /*2db40*/  LDL.LU R69, [R1+0x58] ;  /* 0x0000580001457983 */ /* 0x000ea20000300800 */
[--C-:B----4-:R-:W-:Y:S02]  /*2db50*/  @!P0 HFMA2.BF16_V2 R121, -RZ.H0_H0, RZ.H0_H0, -R78.reuse.H0_H0 ;  /* 0x200000ffff798231 */ /* 0x110fe4000034094e */
[----:B---3--:R-:W-:Y:S03]  /*2db60*/  @!P2 HFMA2.BF16_V2 R3, -RZ.H0_H0, RZ.H0_H0, -R78.H1_H1 ;  /* 0x200000ffff03a231 */ /* 0x008fe6000036094e */
[----:B------:R-:W-:Y:S01]  /*2db70*/  @!P0 STL.S16 [R1+0x20c], R121 ;  /* 0x00020c7901008387 */ /* 0x000fe20000100600 */
[----:B------:R-:W-:Y:S01]  /*2db80*/  PRMT R219, R121, 0x7610, R219 ;  /* 0x0000761079db7816 */ /* 0x000fe200000000db */
[--C-:B------:R-:W-:Y:S02]  /*2db90*/  @!P1 HFMA2.BF16_V2 R2, -RZ.H0_H0, RZ.H0_H0, -R77.reuse.H0_H0 ;  /* 0x200000ffff029231 */ /* 0x100fe4000034094d */
[----:B------:R3:W-:Y:S01]  /*2dba0*/  @!P2 STL.S16 [R1+0x208], R3 ;  /* 0x000208030100a387 */ /* 0x0007e20000100600 */
[----:B------:R-:W-:Y:S02]  /*2dbb0*/  @!P0 PRMT R136, R219, 0x5410, RZ ;  /* 0x00005410db888816 */ /* 0x000fe400000000ff */
[----:B------:R-:W-:Y:S01]  /*2dbc0*/  ISETP.GT.U32.AND P0, PT, R224, UR9, PT ;  /* 0x00000009e0007c0c */ /* 0x000fe2000bf04070 */
[----:B------:R4:W-:Y:S01]  /*2dbd0*/  @!P1 STL.S16 [R1+0x204], R2 ;  /* 0x0002040201009387 */ /* 0x0009e20000100600 */
[----:B------:R-:W-:Y:S02]  /*2dbe0*/  PRMT R108, R3, 0x7610, R108 ;  /* 0x00007610036c7816 */ /* 0x000fe4000000006c */
[----:B------:R-:W-:Y:S01]  /*2dbf0*/  PRMT R171, R2, 0x7610, R171 ;  /* 0x0000761002ab7816 */ /* 0x000fe200000000ab */
[----:B------:R1:W4:Y:S01]  /*2dc00*/  LDL.S16 R219, [R1+0x218] ;  /* 0x0002180001db7983 */ /* 0x0003220000100600 */
[----:B------:R-:W-:Y:S02]  /*2dc10*/  @!P2 PRMT R141, R108, 0x5410, RZ ;  /* 0x000054106c8da816 */ /* 0x000fe400000000ff */
[----:B------:R-:W-:Y:S01]  /*2dc20*/  @!P1 PRMT R147, R171, 0x5410, RZ ;  /* 0x00005410ab939816 */ /* 0x000fe200000000ff */
[----:B------:R-:W-:Y:S01]  /*2dc30*/  IMAD.MOV.U32 R171, RZ, RZ, R217 ;  /* 0x000000ffffab7224 */ /* 0x000fe200078e00d9 */
[----:B------:R-:W-:Y:S01]  /*2dc40*/  ISETP.GT.U32.AND P2, PT, R72, UR9, PT ;  /* 0x0000000948007c0c */ /* 0x000fe2000bf44070 */
[----:B------:R1:W4:Y:S01]  /*2dc50*/  LDL.S16 R217, [R1+0x214] ;  /* 0x0002140001d97983 */ /* 0x0003220000100600 */
[----:B--2---:R-:W-:Y:S01]  /*2dc60*/  ISETP.GT.U32.AND P1, PT, R69, UR9, PT ;  /* 0x0000000945007c0c */ /* 0x004fe2000bf24070 */
[----:B------:R-:W-:Y:S01]  /*2dc70*/  MUFU.EX2 R108, R194 ;  /* 0x000000c2006c7308 */ /* 0x000fe20000000800 */
[----:B---3--:R-:W-:Y:S01]  /*2dc80*/  FADD.FTZ R3, R111, R110 ;  /* 0x0000006e6f037221 */ /* 0x008fe20000010000 */
[----:B------:R-:W-:Y:S08]  /*2dc90*/  FADD.FTZ R111, R97, R98 ;  /* 0x00000062616f7221 */ /* 0x000ff00000010000 */
[----:B------:R-:W2:Y:S01]  /*2dca0*/  MUFU.EX2 R110, R184 ;  /* 0x000000b8006e7308 */ /* 0x000ea20000000800 */
[----:B----4-:R-:W-:Y:S01]  /*2dcb0*/  FADD.FTZ R2, R173, R41 ;  /* 0x00000029ad027221 */ /* 0x010fe20000010000 */
[----:B------:R-:W-:Y:S01]  /*2dcc0*/  FADD.FTZ R121, R99, R3 ;  /* 0x0000000363797221 */ /* 0x000fe20000010000 */
[----:B------:R-:W-:Y:S01]  /*2dcd0*/  IMAD.WIDE.U32 R98, R100, -0x326172a9, RZ ;  /* 0xcd9e8d5764627825 */ /* 0x000fe200078e00ff */
[C---:B-1----:R-:W-:Y:S03]  /*2dce0*/  F2FP.BF16.F32.PACK_AB R41, R0.reuse, R173 ;  /* 0x000000ad0029723e */ /* 0x042fe600000010ff */
[----:B------:R-:W-:Y:S01]  /*2dcf0*/  FADD.FTZ R119, R0, R2 ;  /* 0x0000000200777221 */ /* 0x000fe20000010000 */
[----:B------:R-:W-:Y:S04]  /*2dd00*/  IMAD.WIDE.U32 R2, R122, -0x326172a9, RZ ;  /* 0xcd9e8d577a027825 */ /* 0x000fe800078e00ff */
[----:B------:R-:W-:Y:S01]  /*2dd10*/  FADD.FTZ R0, R82, R120 ;  /* 0x0000007852007221 */ /* 0x000fe20000010000 */
[----:B------:R-:W1:Y:S01]  /*2dd20*/  MUFU.EX2 R100, R186 ;  /* 0x000000ba00647308 */ /* 0x000e620000000800 */
[----:B------:R-:W-:Y:S01]  /*2dd30*/  F2FP.BF16.F32.PACK_AB R82, R93, R94 ;  /* 0x0000005e5d52723e */ /* 0x000fe200000010ff */
[----:B------:R-:W-:Y:S01]  /*2dd40*/  FADD.FTZ R96, R96, R111 ;  /* 0x0000006f60607221 */ /* 0x000fe20000010000 */
[----:B------:R-:W-:Y:S02]  /*2dd50*/  LOP3.LUT R97, R2, UR6, R99, 0x96, !PT ;  /* 0x0000000602617c12 */ /* 0x000fe4000f8e9663 */
[----:B------:R4:W3:Y:S01]  /*2dd60*/  LDL.S16 R99, [R1+0x21c] ;  /* 0x00021c0001637983 */ /* 0x0008e20000100600 */
[----:B------:R-:W-:Y:S01]  /*2dd70*/  LOP3.LUT R122, R106, UR11, R3, 0x96, !PT ;  /* 0x0000000b6a7a7c12 */ /* 0x000fe2000f8e9603 */
[----:B------:R-:W-:Y:S01]  /*2dd80*/  FADD.FTZ R3, R113, R121 ;  /* 0x0000007971037221 */ /* 0x000fe20000010000 */
[----:B------:R-:W-:Y:S01]  /*2dd90*/  FADD.FTZ R96, R95, R96 ;  /* 0x000000605f607221 */ /* 0x000fe20000010000 */
[----:B------:R-:W-:Y:S01]  /*2dda0*/  PRMT R137, R82, 0x7610, R137 ;  /* 0x0000761052897816 */ /* 0x000fe20000000089 */
[----:B------:R-:W3:Y:S01]  /*2ddb0*/  MUFU.EX2 R2, R197 ;  /* 0x000000c500027308 */ /* 0x000ee20000000800 */
[----:B------:R-:W-:Y:S02]  /*2ddc0*/  LOP3.LUT R95, R97, 0xffff, RZ, 0xc0, !PT ;  /* 0x0000ffff615f7812 */ /* 0x000fe400078ec0ff */
[----:B--2---:R-:W-:Y:S02]  /*2ddd0*/  F2FP.BF16.F32.PACK_AB R120, R108, R110 ;  /* 0x0000006e6c78723e */ /* 0x004fe400000010ff */
[----:B------:R-:W-:Y:S02]  /*2dde0*/  PRMT R140, R82, 0x7632, R140 ;  /* 0x00007632528c7816 */ /* 0x000fe4000000008c */
[----:B-1----:R-:W-:Y:S01]  /*2ddf0*/  F2FP.BF16.F32.PACK_AB R189, R100, R134 ;  /* 0x0000008664bd723e */ /* 0x002fe200000010ff */
[--C-:B------:R-:W-:Y:S05]  /*2de00*/  @P2 HFMA2.BF16_V2 R219, -RZ.H0_H0, RZ.H0_H0, -R82.reuse.H0_H0 ;  /* 0x200000ffffdb2231 */ /* 0x100fea0000340952 */
[----:B------:R-:W-:Y:S01]  /*2de10*/  PRMT R106, R219, 0x7610, R106 ;  /* 0x00007610db6a7816 */ /* 0x000fe2000000006a */
[----:B------:R-:W-:Y:S03]  /*2de20*/  @P1 HFMA2.BF16_V2 R217, -RZ.H0_H0, RZ.H0_H0, -R82.H1_H1 ;  /* 0x200000ffffd91231 */ /* 0x000fe60000360952 */
[----:B------:R-:W-:Y:S01]  /*2de30*/  @P2 PRMT R137, R106, 0x5410, RZ ;  /* 0x000054106a892816 */ /* 0x000fe200000000ff */
[----:B------:R-:W-:Y:S01]  /*2de40*/  FADD.FTZ R106, R92, R96 ;  /* 0x000000605c6a7221 */ /* 0x000fe20000010000 */
[----:B------:R-:W-:Y:S02]  /*2de50*/  PRMT R213, R217, 0x7610, R213 ;  /* 0x00007610d9d57816 */ /* 0x000fe400000000d5 */
[----:B------:R-:W-:Y:S04]  /*2de60*/  F2FP.BF16.F32.PACK_AB R92, R91, R92 ;  /* 0x0000005c5b5c723e */ /* 0x000fe800000010ff */
[C---:B------:R-:W-:Y:S02]  /*2de70*/  PRMT R146, R92.reuse, 0x7610, R146 ;  /* 0x000076105c927816 */ /* 0x040fe40000000092 */
[----:B------:R-:W-:Y:S01]  /*2de80*/  PRMT R145, R92, 0x7632, R145 ;  /* 0x000076325c917816 */ /* 0x000fe20000000091 */
[----:B---3--:R-:W-:Y:S05]  /*2de90*/  @P0 HFMA2.BF16_V2 R99, -RZ.H0_H0, RZ.H0_H0, -R77.H1_H1 ;  /* 0x200000ffff630231 */ /* 0x008fea000036094d */
[----:B------:R1:W-:Y:S01]  /*2dea0*/  @P0 STL.S16 [R1+0x21c], R99 ;  /* 0x00021c6301000387 */ /* 0x0003e20000100600 */
[----:B------:R-:W-:Y:S03]  /*2deb0*/  PRMT R185, R99, 0x7610, R185 ;  /* 0x0000761063b97816 */ /* 0x000fe600000000b9 */
[----:B------:R-:W-:Y:S01]  /*2dec0*/  @P2 STL.S16 [R1+0x218], R219 ;  /* 0x000218db01002387 */ /* 0x000fe20000100600 */
[----:B------:R-:W-:Y:S02]  /*2ded0*/  @P0 PRMT R135, R185, 0x5410, RZ ;  /* 0x00005410b9870816 */ /* 0x000fe400000000ff */
[----:B------:R-:W-:Y:S01]  /*2dee0*/  ISETP.GT.U32.AND P2, PT, R215, UR9, PT ;  /* 0x00000009d7007c0c */ /* 0x000fe2000bf44070 */
[----:B------:R2:W-:Y:S04]  /*2def0*/  @P1 STL.S16 [R1+0x214], R217 ;  /* 0x000214d901001387 */ /* 0x0005e80000100600 */
[----:B------:R4:W3:Y:S04]  /*2df00*/  LDL.S16 R185, [R1+0x228] ;  /* 0x0002280001b97983 */ /* 0x0008e80000100600 */
[----:B------:R4:W4:Y:S01]  /*2df10*/  LDL.S16 R111, [R1+0x220] ;  /* 0x00022000016f7983 */ /* 0x0009220000100600 */
[----:B-1----:R-:W-:Y:S01]  /*2df20*/  FADD.FTZ R99, R94, R0 ;  /* 0x000000005e637221 */ /* 0x002fe20000010000 */
[----:B------:R-:W-:Y:S01]  /*2df30*/  FADD.FTZ R0, R107, R119 ;  /* 0x000000776b007221 */ /* 0x000fe20000010000 */
[C---:B------:R-:W-:Y:S01]  /*2df40*/  F2FP.BF16.F32.PACK_AB R119, R109.reuse, R113 ;  /* 0x000000716d77723e */ /* 0x040fe200000010ff */
[----:B------:R-:W-:Y:S01]  /*2df50*/  FADD.FTZ R109, R109, R3 ;  /* 0x000000036d6d7221 */ /* 0x000fe20000010000 */
[C---:B------:R-:W-:Y:S01]  /*2df60*/  F2FP.BF16.F32.PACK_AB R3, R103.reuse, R107 ;  /* 0x0000006b6703723e */ /* 0x040fe200000010ff */
[----:B------:R-:W-:Y:S01]  /*2df70*/  FADD.FTZ R107, R103, R0 ;  /* 0x00000000676b7221 */ /* 0x000fe20000010000 */
[----:B------:R1:W-:Y:S01]  /*2df80*/  MUFU.EX2 R94, R190 ;  /* 0x000000be005e7308 */ /* 0x0003e20000000800 */
[----:B------:R1:W4:Y:S01]  /*2df90*/  LDL.S16 R103, [R1+0x224] ;  /* 0x0002240001677983 */ /* 0x0003220000100600 */
[----:B------:R-:W-:Y:S01]  /*2dfa0*/  FADD.FTZ R99, R93, R99 ;  /* 0x000000635d637221 */ /* 0x000fe20000010000 */
[----:B------:R-:W-:Y:S01]  /*2dfb0*/  PRMT R93, R129, 0x7632, R93 ;  /* 0x00007632815d7816 */ /* 0x000fe2000000005d */
[----:B------:R-:W-:Y:S01]  /*2dfc0*/  FADD.FTZ R96, R110, R109 ;  /* 0x0000006d6e607221 */ /* 0x000fe20000010000 */
[----:B--2---:R-:W-:Y:S01]  /*2dfd0*/  SHF.R.U32.HI R217, RZ, 0x8, R95 ;  /* 0x00000008ffd97819 */ /* 0x004fe2000001165f */
[----:B------:R-:W-:Y:S01]  /*2dfe0*/  FADD.FTZ R99, R90, R99 ;  /* 0x000000635a637221 */ /* 0x000fe20000010000 */
[----:B------:R-:W-:Y:S03]  /*2dff0*/  LOP3.LUT R219, R93, 0xff, RZ, 0xc0, !PT ;  /* 0x000000ff5ddb7812 */ /* 0x000fe600078ec0ff */
[----:B------:R2:W2:Y:S01]  /*2e000*/  MUFU.EX2 R0, R201 ;  /* 0x000000c900007308 */ /* 0x0004a20000000800 */
[----:B------:R-:W-:Y:S01]  /*2e010*/  F2FP.BF16.F32.PACK_AB R90, R89, R90 ;  /* 0x0000005a595a723e */ /* 0x000fe200000010ff */
[----:B------:R-:W-:Y:S01]  /*2e020*/  FADD.FTZ R108, R108, R96 ;  /* 0x000000606c6c7221 */ /* 0x000fe20000010000 */
[----:B------:R-:W-:Y:S01]  /*2e030*/  ISETP.LE.U32.AND P3, PT, R219, UR9, PT ;  /* 0x00000009db007c0c */ /* 0x000fe2000bf63070 */
[----:B------:R-:W-:Y:S01]  /*2e040*/  IMAD.MOV.U32 R109, RZ, RZ, R87 ;  /* 0x000000ffff6d7224 */ /* 0x000fe200078e0057 */
[----:B------:R-:W-:Y:S02]  /*2e050*/  LOP3.LUT R95, R217, 0xffff, RZ, 0xc0, !PT ;  /* 0x0000ffffd95f7812 */ /* 0x000fe400078ec0ff */
[----:B------:R-:W-:Y:S03]  /*2e060*/  PRMT R144, R90, 0x7610, R144 ;  /* 0x000076105a907816 */ /* 0x000fe60000000090 */
[----:B------:R-:W-:Y:S01]  /*2e070*/  MUFU.EX2 R93, R191 ;  /* 0x000000bf005d7308 */ /* 0x000fe20000000800 */
[----:B------:R-:W-:Y:S01]  /*2e080*/  ISETP.LE.U32.AND P5, PT, R95, UR9, PT ;  /* 0x000000095f007c0c */ /* 0x000fe2000bfa3070 */
[----:B------:R-:W-:Y:S01]  /*2e090*/  FADD.FTZ R95, R134, R107 ;  /* 0x0000006b865f7221 */ /* 0x000fe20000010000 */
[----:B-1----:R-:W-:Y:S01]  /*2e0a0*/  IMAD.MOV.U32 R190, RZ, RZ, R211 ;  /* 0x000000ffffbe7224 */ /* 0x002fe200078e00d3 */
[----:B------:R-:W-:Y:S01]  /*2e0b0*/  PRMT R134, R90, 0x7632, R134 ;  /* 0x000076325a867816 */ /* 0x000fe20000000086 */
[----:B------:R-:W-:Y:S02]  /*2e0c0*/  IMAD.MOV.U32 R211, RZ, RZ, R102 ;  /* 0x000000ffffd37224 */ /* 0x000fe400078e0066 */
[----:B------:R-:W-:Y:S01]  /*2e0d0*/  FADD.FTZ R107, R100, R95 ;  /* 0x0000005f646b7221 */ /* 0x000fe20000010000 */
[----:B------:R-:W-:Y:S01]  /*2e0e0*/  FADD.FTZ R95, R91, R106 ;  /* 0x0000006a5b5f7221 */ /* 0x000fe20000010000 */
[----:B------:R-:W-:Y:S01]  /*2e0f0*/  FADD.FTZ R106, R89, R99 ;  /* 0x00000063596a7221 */ /* 0x000fe20000010000 */
[----:B--2---:R-:W-:Y:S01]  /*2e100*/  PRMT R201, R213, 0x7610, R201 ;  /* 0x00007610d5c97816 */ /* 0x004fe200000000c9 */
[----:B------:R-:W-:Y:S01]  /*2e110*/  FADD.FTZ R89, R2, R108 ;  /* 0x0000006c02597221 */ /* 0x000fe20000010000 */
[----:B------:R-:W-:Y:S01]  /*2e120*/  LOP3.LUT R213, R129, 0xff, RZ, 0xc0, !PT ;  /* 0x000000ff81d57812 */ /* 0x000fe200078ec0ff */
[----:B------:R-:W-:Y:S01]  /*2e130*/  IMAD.MOV.U32 R108, RZ, RZ, R86 ;  /* 0x000000ffff6c7224 */ /* 0x000fe200078e0056 */
[C---:B------:R-:W-:Y:S01]  /*2e140*/  F2FP.BF16.F32.PACK_AB R2, R0.reuse, R2 ;  /* 0x000000020002723e */ /* 0x040fe200000010ff */
[----:B------:R-:W-:Y:S01]  /*2e150*/  FADD.FTZ R100, R0, R89 ;  /* 0x0000005900647221 */ /* 0x000fe20000010000 */
[----:B------:R-:W-:Y:S01]  /*2e160*/  ISETP.LE.U32.AND P0, PT, R213, UR9, PT ;  /* 0x00000009d5007c0c */ /* 0x000fe2000bf03070 */
[----:B------:R-:W-:Y:S01]  /*2e170*/  MUFU.EX2 R91, R204 ;  /* 0x000000cc005b7308 */ /* 0x000fe20000000800 */
[----:B------:R-:W-:Y:S01]  /*2e180*/  @P1 PRMT R140, R201, 0x5410, RZ ;  /* 0x00005410c98c1816 */ /* 0x000fe200000000ff */
[----:B------:R-:W-:Y:S02]  /*2e190*/  IMAD.MOV.U32 R201, RZ, RZ, R198 ;  /* 0x000000ffffc97224 */ /* 0x000fe400078e00c6 */
[----:B------:R-:W-:Y:S01]  /*2e1a0*/  FADD.FTZ R89, R88, R95 ;  /* 0x0000005f58597221 */ /* 0x000fe20000010000 */
[----:B------:R-:W-:Y:S05]  /*2e1b0*/  IMAD.MOV.U32 R198, RZ, RZ, R195 ;  /* 0x000000ffffc67224 */ /* 0x000fea00078e00c3 */
[----:B------:R-:W1:Y:S10]  /*2e1c0*/  MUFU.EX2 R99, R203 ;  /* 0x000000cb00637308 */ /* 0x000e740000000800 */
[----:B------:R-:W-:Y:S10]  /*2e1d0*/  MUFU.EX2 R96, R206 ;  /* 0x000000ce00607308 */ /* 0x000ff40000000800 */
[----:B------:R2:W-:Y:S01]  /*2e1e0*/  MUFU.EX2 R95, R227 ;  /* 0x000000e3005f7308 */ /* 0x0005e20000000800 */
[----:B-1----:R-:W-:Y:S01]  /*2e1f0*/  F2FP.BF16.F32.PACK_AB R192, R91, R99 ;  /* 0x000000635bc0723e */ /* 0x002fe200000010ff */
[----:B---3--:R-:W-:Y:S02]  /*2e200*/  @!P0 HFMA2.BF16_V2 R185, -RZ.H0_H0, RZ.H0_H0, -R92.H0_H0 ;  /* 0x200000ffffb98231 */ /* 0x008fe4000034095c */
[----:B----4-:R-:W-:Y:S03]  /*2e210*/  @!P3 HFMA2.BF16_V2 R111, -RZ.H0_H0, RZ.H0_H0, -R90.H0_H0 ;  /* 0x200000ffff6fb231 */ /* 0x010fe6000034095a */
[----:B------:R1:W-:Y:S01]  /*2e220*/  @!P0 STL.S16 [R1+0x228], R185 ;  /* 0x000228b901008387 */ /* 0x0003e20000100600 */
[----:B------:R-:W-:Y:S02]  /*2e230*/  PRMT R183, R185, 0x7610, R183 ;  /* 0x00007610b9b77816 */ /* 0x000fe400000000b7 */
[----:B------:R-:W-:Y:S02]  /*2e240*/  PRMT R179, R111, 0x7610, R179 ;  /* 0x000076106fb37816 */ /* 0x000fe400000000b3 */
[----:B------:R-:W-:Y:S02]  /*2e250*/  @!P0 PRMT R146, R183, 0x5410, RZ ;  /* 0x00005410b7928816 */ /* 0x000fe400000000ff */
[----:B------:R-:W-:Y:S02]  /*2e260*/  ISETP.LE.U32.AND P0, PT, R228, UR9, PT ;  /* 0x00000009e4007c0c */ /* 0x000fe4000bf03070 */
[----:B------:R-:W-:Y:S02]  /*2e270*/  @!P3 PRMT R144, R179, 0x5410, RZ ;  /* 0x00005410b390b816 */ /* 0x000fe400000000ff */
[C---:B------:R-:W-:Y:S02]  /*2e280*/  PRMT R183, R102.reuse, 0x7771, RZ ;  /* 0x0000777166b77816 */ /* 0x040fe400000000ff */
[----:B------:R-:W-:Y:S01]  /*2e290*/  PRMT R179, R102, 0x7773, RZ ;  /* 0x0000777366b37816 */ /* 0x000fe200000000ff */
[----:B------:R-:W-:Y:S05]  /*2e2a0*/  @!P6 HFMA2.BF16_V2 R103, -RZ.H0_H0, RZ.H0_H0, -R92.H1_H1 ;  /* 0x200000ffff67e231 */ /* 0x000fea000036095c */
[----:B------:R3:W-:Y:S01]  /*2e2b0*/  @!P6 STL.S16 [R1+0x224], R103 ;  /* 0x000224670100e387 */ /* 0x0007e20000100600 */
[----:B------:R-:W-:Y:S03]  /*2e2c0*/  PRMT R180, R103, 0x7610, R180 ;  /* 0x0000761067b47816 */ /* 0x000fe600000000b4 */
[----:B------:R4:W-:Y:S01]  /*2e2d0*/  @!P3 STL.S16 [R1+0x220], R111 ;  /* 0x0002206f0100b387 */ /* 0x0009e20000100600 */
[----:B-1----:R-:W-:Y:S02]  /*2e2e0*/  SHF.R.U32.HI R185, RZ, 0x18, R129 ;  /* 0x00000018ffb97819 */ /* 0x002fe40000011681 */
[----:B------:R-:W-:Y:S02]  /*2e2f0*/  @!P6 PRMT R145, R180, 0x5410, RZ ;  /* 0x00005410b491e816 */ /* 0x000fe400000000ff */
[----:B------:R-:W-:Y:S02]  /*2e300*/  ISETP.LE.U32.AND P1, PT, R185, UR9, PT ;  /* 0x00000009b9007c0c */ /* 0x000fe4000bf23070 */
[----:B------:R-:W-:Y:S01]  /*2e310*/  PRMT R180, R102, 0x7772, RZ ;  /* 0x0000777266b47816 */ /* 0x000fe200000000ff */
[----:B---3--:R-:W1:Y:S01]  /*2e320*/  MUFU.EX2 R103, R205 ;  /* 0x000000cd00677308 */ /* 0x008e620000000800 */
[----:B----4-:R-:W3:Y:S06]  /*2e330*/  LDL.LU.64 R110, [R1+0x8] ;  /* 0x00000800016e7983 */ /* 0x010eec0000300a00 */
[----:B------:R-:W4:Y:S06]  /*2e340*/  LDL.LU.64 R86, [R1+0x3f0] ;  /* 0x0003f00001567983 */ /* 0x000f2c0000300a00 */
[----:B------:R1:W2:Y:S04]  /*2e350*/  LDL.S16 R0, [R1+0x23c] ;  /* 0x00023c0001007983 */ /* 0x0002a80000100600 */
[----:B------:R1:W3:Y:S04]  /*2e360*/  LDL.S16 R204, [R1+0x238] ;  /* 0x0002380001cc7983 */ /* 0x0002e80000100600 */
[----:B------:R1:W3:Y:S01]  /*2e370*/  LDL.S16 R195, [R1+0x234] ;  /* 0x0002340001c37983 */ /* 0x0002e20000100600 */
[----:B----4-:R-:W-:Y:S04]  /*2e380*/  F2FP.BF16.F32.PACK_AB R88, R87, R88 ;  /* 0x000000585758723e */ /* 0x010fe800000010ff */
[C---:B------:R-:W-:Y:S01]  /*2e390*/  PRMT R156, R88.reuse, 0x7610, R156 ;  /* 0x00007610589c7816 */ /* 0x040fe2000000009c */
[----:B--2---:R-:W-:Y:S01]  /*2e3a0*/  @!P1 HFMA2.BF16_V2 R0, -RZ.H0_H0, RZ.H0_H0, -R90.H1_H1 ;  /* 0x200000ffff009231 */ /* 0x004fe2000036095a */
[----:B------:R-:W-:Y:S01]  /*2e3b0*/  PRMT R158, R88, 0x7632, R158 ;  /* 0x00007632589e7816 */ /* 0x000fe2000000009e */
[--C-:B---3--:R-:W-:Y:S03]  /*2e3c0*/  @!P0 HFMA2.BF16_V2 R204, -RZ.H0_H0, RZ.H0_H0, -R88.reuse.H0_H0 ;  /* 0x200000ffffcc8231 */ /* 0x108fe60000340958 */
[----:B------:R2:W-:Y:S01]  /*2e3d0*/  @!P1 STL.S16 [R1+0x23c], R0 ;  /* 0x00023c0001009387 */ /* 0x0005e20000100600 */
[----:B------:R-:W-:Y:S01]  /*2e3e0*/  PRMT R203, R0, 0x7610, R203 ;  /* 0x0000761000cb7816 */ /* 0x000fe200000000cb */
[----:B------:R-:W-:Y:S02]  /*2e3f0*/  @P2 HFMA2.BF16_V2 R195, -RZ.H0_H0, RZ.H0_H0, -R88.H1_H1 ;  /* 0x200000ffffc32231 */ /* 0x000fe40000360958 */
[----:B------:R3:W-:Y:S01]  /*2e400*/  @!P0 STL.S16 [R1+0x238], R204 ;  /* 0x000238cc01008387 */ /* 0x0007e20000100600 */
[----:B------:R-:W-:Y:S02]  /*2e410*/  PRMT R191, R204, 0x7610, R191 ;  /* 0x00007610ccbf7816 */ /* 0x000fe400000000bf */
[----:B------:R-:W-:Y:S01]  /*2e420*/  @!P1 PRMT R134, R203, 0x5410, RZ ;  /* 0x00005410cb869816 */ /* 0x000fe200000000ff */
[----:B------:R4:W-:Y:S01]  /*2e430*/  @P2 STL.S16 [R1+0x234], R195 ;  /* 0x000234c301002387 */ /* 0x0009e20000100600 */
[----:B------:R-:W-:Y:S01]  /*2e440*/  ISETP.GT.U32.AND P1, PT, R225, UR9, PT ;  /* 0x00000009e1007c0c */ /* 0x000fe2000bf24070 */
[----:B------:R-:W-:Y:S01]  /*2e450*/  IMAD.MOV.U32 R203, RZ, RZ, R175 ;  /* 0x000000ffffcb7224 */ /* 0x000fe200078e00af */
[----:B------:R-:W-:Y:S01]  /*2e460*/  @!P0 PRMT R156, R191, 0x5410, RZ ;  /* 0x00005410bf9c8816 */ /* 0x000fe200000000ff */
[----:B------:R4:W4:Y:S01]  /*2e470*/  LDL.S16 R227, [R1+0x24c] ;  /* 0x00024c0001e37983 */ /* 0x0009220000100600 */
[----:B------:R-:W-:Y:S01]  /*2e480*/  ISETP.GT.U32.AND P0, PT, R222, UR9, PT ;  /* 0x00000009de007c0c */ /* 0x000fe2000bf04070 */
[----:B------:R-:W-:Y:S01]  /*2e490*/  IMAD.MOV.U32 R191, RZ, RZ, R171 ;  /* 0x000000ffffbf7224 */ /* 0x000fe200078e00ab */
[----:B------:R-:W-:Y:S02]  /*2e4a0*/  PRMT R169, R195, 0x7610, R169 ;  /* 0x00007610c3a97816 */ /* 0x000fe400000000a9 */
[C---:B------:R-:W-:Y:S02]  /*2e4b0*/  PRMT R175, R98.reuse, 0x7771, RZ ;  /* 0x0000777162af7816 */ /* 0x040fe400000000ff */
[----:B------:R-:W-:Y:S02]  /*2e4c0*/  @P2 PRMT R158, R169, 0x5410, RZ ;  /* 0x00005410a99e2816 */ /* 0x000fe400000000ff */
[C---:B------:R-:W-:Y:S02]  /*2e4d0*/  PRMT R171, R98.reuse, 0x7772, RZ ;  /* 0x0000777262ab7816 */ /* 0x040fe400000000ff */
[----:B------:R-:W-:Y:S01]  /*2e4e0*/  PRMT R169, R98, 0x7773, RZ ;  /* 0x0000777362a97816 */ /* 0x000fe200000000ff */
[----:B--2---:R-:W-:Y:S01]  /*2e4f0*/  FADD.FTZ R0, R94, R107 ;  /* 0x0000006b5e007221 */ /* 0x004fe20000010000 */
[----:B------:R-:W-:Y:S01]  /*2e500*/  F2FP.BF16.F32.PACK_AB R107, R93, R94 ;  /* 0x0000005e5d6b723e */ /* 0x000fe200000010ff */
[----:B------:R-:W-:Y:S01]  /*2e510*/  FADD.FTZ R94, R87, R89 ;  /* 0x00000059575e7221 */ /* 0x000fe20000010000 */
[----:B-1----:R-:W-:Y:S01]  /*2e520*/  FADD.FTZ R87, R103, R100 ;  /* 0x0000006467577221 */ /* 0x002fe20000010000 */
[----:B---3--:R1:W2:Y:S01]  /*2e530*/  LDL.S16 R204, [R1+0x248] ;  /* 0x0002480001cc7983 */ /* 0x0082a20000100600 */
[----:B------:R-:W-:Y:S01]  /*2e540*/  FADD.FTZ R93, R93, R0 ;  /* 0x000000005d5d7221 */ /* 0x000fe20000010000 */
[----:B------:R-:W-:Y:S01]  /*2e550*/  FADD.FTZ R0, R86, R106 ;  /* 0x0000006a56007221 */ /* 0x000fe20000010000 */
[----:B------:R-:W-:Y:S01]  /*2e560*/  FADD.FTZ R94, R84, R94 ;  /* 0x0000005e545e7221 */ /* 0x000fe20000010000 */
[C---:B------:R-:W-:Y:S01]  /*2e570*/  FADD.FTZ R102, R96.reuse, R87 ;  /* 0x0000005760667221 */ /* 0x040fe20000010000 */
[----:B------:R-:W-:Y:S01]  /*2e580*/  FADD.FTZ R93, R99, R93 ;  /* 0x0000005d635d7221 */ /* 0x000fe20000010000 */
[----:B------:R-:W-:Y:S01]  /*2e590*/  FADD.FTZ R100, R85, R0 ;  /* 0x0000000055647221 */ /* 0x000fe20000010000 */
[----:B------:R-:W-:Y:S01]  /*2e5a0*/  F2FP.BF16.F32.PACK_AB R0, R96, R103 ;  /* 0x000000676000723e */ /* 0x000fe200000010ff */
[----:B------:R-:W-:Y:S01]  /*2e5b0*/  FADD.FTZ R96, R83, R94 ;  /* 0x0000005e53607221 */ /* 0x000fe20000010000 */
[----:B------:R-:W-:Y:S01]  /*2e5c0*/  FADD.FTZ R99, R91, R93 ;  /* 0x0000005d5b637221 */ /* 0x000fe20000010000 */
[----:B------:R1:W3:Y:S01]  /*2e5d0*/  LDL.S16 R94, [R1+0x254] ;  /* 0x00025400015e7983 */ /* 0x0002e20000100600 */
[----:B------:R-:W-:Y:S01]  /*2e5e0*/  F2FP.BF16.F32.PACK_AB R84, R83, R84 ;  /* 0x000000545354723e */ /* 0x000fe200000010ff */
[----:B------:R-:W1:Y:S01]  /*2e5f0*/  MUFU.EX2 R87, R230 ;  /* 0x000000e600577308 */ /* 0x000e620000000800 */
[----:B----4-:R-:W-:Y:S01]  /*2e600*/  LOP3.LUT R195, R97, 0xff, RZ, 0xc0, !PT ;  /* 0x000000ff61c37812 */ /* 0x010fe200078ec0ff */
[----:B------:R4:W4:Y:S01]  /*2e610*/  LDL.S16 R91, [R1+0x250] ;  /* 0x00025000015b7983 */ /* 0x0009220000100600 */
[----:B------:R-:W-:Y:S01]  /*2e620*/  F2FP.BF16.F32.PACK_AB R86, R85, R86 ;  /* 0x000000565556723e */ /* 0x000fe200000010ff */
[----:B------:R-:W-:Y:S01]  /*2e630*/  FADD.FTZ R83, R81, R100 ;  /* 0x0000006451537221 */ /* 0x000fe20000010000 */
[----:B------:R-:W-:Y:S01]  /*2e640*/  ISETP.LE.U32.AND P4, PT, R195, UR9, PT ;  /* 0x00000009c3007c0c */ /* 0x000fe2000bf83070 */
[----:B------:R-:W-:Y:S01]  /*2e650*/  IMAD.MOV.U32 R103, RZ, RZ, R98 ;  /* 0x000000ffff677224 */ /* 0x000fe200078e0062 */
[----:B------:R-:W-:Y:S03]  /*2e660*/  PRMT R151, R86, 0x7610, R151 ;  /* 0x0000761056977816 */ /* 0x000fe60000000097 */
[----:B------:R-:W1:Y:S01]  /*2e670*/  MUFU.EX2 R89, R207 ;  /* 0x000000cf00597308 */ /* 0x000e620000000800 */
[C---:B------:R-:W-:Y:S01]  /*2e680*/  F2FP.BF16.F32.PACK_AB R81, R80.reuse, R81 ;  /* 0x000000515051723e */ /* 0x040fe200000010ff */
[----:B------:R-:W-:Y:S01]  /*2e690*/  FADD.FTZ R83, R80, R83 ;  /* 0x0000005350537221 */ /* 0x000fe20000010000 */
[----:B------:R-:W-:Y:S02]  /*2e6a0*/  PRMT R162, R84, 0x7610, R162 ;  /* 0x0000761054a27816 */ /* 0x000fe400000000a2 */
[----:B------:R-:W-:Y:S01]  /*2e6b0*/  PRMT R149, R86, 0x7632, R149 ;  /* 0x0000763256957816 */ /* 0x000fe20000000095 */
[----:B------:R-:W-:Y:S01]  /*2e6c0*/  FADD.FTZ R83, R75, R83 ;  /* 0x000000534b537221 */ /* 0x000fe20000010000 */
[----:B------:R-:W-:Y:S03]  /*2e6d0*/  PRMT R163, R84, 0x7632, R163 ;  /* 0x0000763254a37816 */ /* 0x000fe600000000a3 */
[----:B------:R-:W1:Y:S02]  /*2e6e0*/  MUFU.EX2 R85, R226 ;  /* 0x000000e200557308 */ /* 0x000e640000000800 */
[----:B-1----:R-:W-:Y:S01]  /*2e6f0*/  F2FP.BF16.F32.PACK_AB R205, R87, R95 ;  /* 0x0000005f57cd723e */ /* 0x002fe200000010ff */
[C---:B------:R-:W-:Y:S01]  /*2e700*/  FADD.FTZ R100, R73.reuse, R83 ;  /* 0x0000005349647221 */ /* 0x040fe20000010000 */
[----:B------:R-:W-:Y:S02]  /*2e710*/  F2FP.BF16.F32.PACK_AB R75, R73, R75 ;  /* 0x0000004b494b723e */ /* 0x000fe400000010ff */
[C---:B------:R-:W-:Y:S02]  /*2e720*/  PRMT R160, R81.reuse, 0x7610, R160 ;  /* 0x0000761051a07816 */ /* 0x040fe400000000a0 */
[----:B------:R-:W-:Y:S02]  /*2e730*/  PRMT R161, R81, 0x7632, R161 ;  /* 0x0000763251a17816 */ /* 0x000fe400000000a1 */
[----:B------:R-:W-:Y:S01]  /*2e740*/  MUFU.EX2 R93, R237 ;  /* 0x000000ed005d7308 */ /* 0x000fe20000000800 */
[----:B------:R-:W-:Y:S01]  /*2e750*/  FADD.FTZ R80, R89, R99 ;  /* 0x0000006359507221 */ /* 0x000fe20000010000 */
[C---:B------:R-:W-:Y:S02]  /*2e760*/  PRMT R165, R75.reuse, 0x7610, R165 ;  /* 0x000076104ba57816 */ /* 0x040fe400000000a5 */
[----:B------:R-:W-:Y:S06]  /*2e770*/  PRMT R167, R75, 0x7632, R167 ;  /* 0x000076324ba77816 */ /* 0x000fec00000000a7 */
[----:B------:R-:W-:Y:S01]  /*2e780*/  MUFU.EX2 R73, R238 ;  /* 0x000000ee00497308 */ /* 0x000fe20000000800 */
[----:B------:R-:W-:Y:S09]  /*2e790*/  F2FP.BF16.F32.PACK_AB R226, R85, R89 ;  /* 0x0000005955e2723e */ /* 0x000ff200000010ff */
[----:B------:R-:W1:Y:S02]  /*2e7a0*/  MUFU.EX2 R89, R241 ;  /* 0x000000f100597308 */ /* 0x000e640000000800 */
[----:B-1----:R-:W-:Y:S01]  /*2e7b0*/  F2FP.BF16.F32.PACK_AB R237, R89, R93 ;  /* 0x0000005d59ed723e */ /* 0x002fe200000010ff */
[--C-:B------:R-:W-:Y:S05]  /*2e7c0*/  @!P4 HFMA2.BF16_V2 R227, -RZ.H0_H0, RZ.H0_H0, -R84.reuse.H0_H0 ;  /* 0x200000ffffe3c231 */ /* 0x100fea0000340954 */
[----:B------:R-:W-:Y:S04]  /*2e7d0*/  PRMT R168, R227, 0x7610, R168 ;  /* 0x00007610e3a87816 */ /* 0x000fe800000000a8 */
[----:B------:R-:W-:Y:S01]  /*2e7e0*/  @!P4 PRMT R162, R168, 0x5410, RZ ;  /* 0x00005410a8a2c816 */ /* 0x000fe200000000ff */
[----:B--2---:R-:W-:Y:S05]  /*2e7f0*/  @!P5 HFMA2.BF16_V2 R204, -RZ.H0_H0, RZ.H0_H0, -R84.H1_H1 ;  /* 0x200000ffffccd231 */ /* 0x004fea0000360954 */
[----:B------:R-:W-:Y:S04]  /*2e800*/  PRMT R98, R204, 0x7610, R98 ;  /* 0x00007610cc627816 */ /* 0x000fe80000000062 */
[----:B------:R-:W-:Y:S01]  /*2e810*/  @!P5 PRMT R163, R98, 0x5410, RZ ;  /* 0x0000541062a3d816 */ /* 0x000fe200000000ff */
[--C-:B---3--:R-:W-:Y:S02]  /*2e820*/  @P1 HFMA2.BF16_V2 R94, -RZ.H0_H0, RZ.H0_H0, -R86.reuse.H0_H0 ;  /* 0x200000ffff5e1231 */ /* 0x108fe40000340956 */
[----:B----4-:R-:W-:Y:S03]  /*2e830*/  @P0 HFMA2.BF16_V2 R91, -RZ.H0_H0, RZ.H0_H0, -R86.H1_H1 ;  /* 0x200000ffff5b0231 */ /* 0x010fe60000360956 */
[----:B------:R1:W-:Y:S01]  /*2e840*/  @P1 STL.S16 [R1+0x254], R94 ;  /* 0x0002545e01001387 */ /* 0x0003e20000100600 */
[----:B------:R-:W-:Y:S03]  /*2e850*/  PRMT R106, R94, 0x7610, R106 ;  /* 0x000076105e6a7816 */ /* 0x000fe6000000006a */
[----:B------:R2:W-:Y:S01]  /*2e860*/  @P0 STL.S16 [R1+0x250], R91 ;  /* 0x0002505b01000387 */ /* 0x0005e20000100600 */
[----:B------:R-:W-:Y:S02]  /*2e870*/  @P1 PRMT R151, R106, 0x5410, RZ ;  /* 0x000054106a971816 */ /* 0x000fe400000000ff */
[----:B------:R-:W-:Y:S01]  /*2e880*/  ISETP.GT.U32.AND P1, PT, R171, UR9, PT ;  /* 0x00000009ab007c0c */ /* 0x000fe2000bf24070 */
[----:B------:R3:W-:Y:S01]  /*2e890*/  @!P4 STL.S16 [R1+0x24c], R227 ;  /* 0x00024ce30100c387 */ /* 0x0007e20000100600 */
[----:B------:R-:W-:Y:S02]  /*2e8a0*/  ISETP.GT.U32.AND P4, PT, R175, UR9, PT ;  /* 0x00000009af007c0c */ /* 0x000fe4000bf84070 */
[----:B------:R-:W-:Y:S01]  /*2e8b0*/  PRMT R166, R91, 0x7610, R166 ;  /* 0x000076105ba67816 */ /* 0x000fe200000000a6 */
[----:B------:R4:W-:Y:S03]  /*2e8c0*/  @!P5 STL.S16 [R1+0x248], R204 ;  /* 0x000248cc0100d387 */ /* 0x0009e60000100600 */
[----:B------:R-:W-:Y:S01]  /*2e8d0*/  PRMT R99, R166, 0x7610, R99 ;  /* 0x00007610a6637816 */ /* 0x000fe20000000063 */
[----:B------:R4:W4:Y:S01]  /*2e8e0*/  LDL.S16 R168, [R1+0x260] ;  /* 0x0002600001a87983 */ /* 0x0009220000100600 */
[----:B------:R-:W-:Y:S02]  /*2e8f0*/  LOP3.LUT R166, R103, 0xff, RZ, 0xc0, !PT ;  /* 0x000000ff67a67812 */ /* 0x000fe400078ec0ff */
[----:B------:R-:W-:Y:S01]  /*2e900*/  @P0 PRMT R149, R99, 0x5410, RZ ;  /* 0x0000541063950816 */ /* 0x000fe200000000ff */
[----:B------:R-:W-:Y:S01]  /*2e910*/  IMAD.WIDE.U32 R98, R122, -0x2daee0ad, RZ ;  /* 0xd2511f537a627825 */ /* 0x000fe200078e00ff */
[C---:B------:R-:W-:Y:S02]  /*2e920*/  ISETP.LE.U32.AND P2, PT, R166.reuse, UR9, PT ;  /* 0x00000009a6007c0c */ /* 0x040fe4000bf43070 */
[----:B------:R-:W-:Y:S01]  /*2e930*/  PRMT R166, R166, 0x5410, R175 ;  /* 0x00005410a6a67816 */ /* 0x000fe200000000af */
[----:B-1----:R-:W-:Y:S01]  /*2e940*/  FADD.FTZ R94, R95, R102 ;  /* 0x000000665f5e7221 */ /* 0x002fe20000010000 */
[----:B------:R-:W-:Y:S01]  /*2e950*/  LOP3.LUT R83, R118, UR14, R99, 0x96, !PT ;  /* 0x0000000e76537c12 */ /* 0x000fe2000f8e9663 */
[----:B------:R-:W-:Y:S01]  /*2e960*/  IMAD.WIDE.U32 R102, R148, -0x2daee0ad, RZ ;  /* 0xd2511f5394667825 */ /* 0x000fe200078e00ff */
[----:B--2---:R-:W1:Y:S03]  /*2e970*/  MUFU.EX2 R91, R231 ;  /* 0x000000e7005b7308 */ /* 0x004e660000000800 */
[----:B------:R-:W-:Y:S01]  /*2e980*/  FADD.FTZ R95, R87, R94 ;  /* 0x0000005e575f7221 */ /* 0x000fe20000010000 */
[----:B------:R-:W-:Y:S01]  /*2e990*/  FADD.FTZ R94, R85, R80 ;  /* 0x00000050555e7221 */ /* 0x000fe20000010000 */
[----:B------:R-:W-:Y:S01]  /*2e9a0*/  FADD.FTZ R80, R76, R96 ;  /* 0x000000604c507221 */ /* 0x000fe20000010000 */
[----:B---3--:R-:W-:Y:S01]  /*2e9b0*/  IMAD.MOV.U32 R227, RZ, RZ, R203 ;  /* 0x000000ffffe37224 */ /* 0x008fe200078e00cb */
[C---:B------:R-:W-:Y:S01]  /*2e9c0*/  F2FP.BF16.F32.PACK_AB R76, R74.reuse, R76 ;  /* 0x0000004c4a4c723e */ /* 0x040fe200000010ff */
[----:B------:R-:W-:Y:S02]  /*2e9d0*/  IMAD.MOV.U32 R203, RZ, RZ, R191 ;  /* 0x000000ffffcb7224 */ /* 0x000fe400078e00bf */
[----:B------:R-:W-:Y:S01]  /*2e9e0*/  FADD.FTZ R96, R74, R80 ;  /* 0x000000504a607221 */ /* 0x000fe20000010000 */
[----:B------:R-:W-:Y:S01]  /*2e9f0*/  IMAD.MOV.U32 R106, RZ, RZ, R227 ;  /* 0x000000ffff6a7224 */ /* 0x000fe200078e00e3 */
[----:B------:R-:W-:Y:S01]  /*2ea00*/  PRMT R74, R97, 0x7632, R74 ;  /* 0x00007632614a7816 */ /* 0x000fe2000000004a */
[----:B------:R-:W-:Y:S01]  /*2ea10*/  IMAD.MOV.U32 R227, RZ, RZ, R170 ;  /* 0x000000ffffe37224 */ /* 0x000fe200078e00aa */
[----:B------:R-:W2:Y:S01]  /*2ea20*/  MUFU.EX2 R80, R242 ;  /* 0x000000f200507308 */ /* 0x000ea20000000800 */
[----:B------:R3:W3:Y:S01]  /*2ea30*/  LDL.S16 R170, [R1+0x268] ;  /* 0x0002680001aa7983 */ /* 0x0006e20000100600 */
[----:B----4-:R-:W-:Y:S01]  /*2ea40*/  IMAD.MOV.U32 R204, RZ, RZ, R190 ;  /* 0x000000ffffcc7224 */ /* 0x010fe200078e00be */
[----:B------:R-:W-:Y:S01]  /*2ea50*/  SHF.R.U32.HI R191, RZ, 0x18, R97 ;  /* 0x00000018ffbf7819 */ /* 0x000fe20000011661 */
[----:B------:R-:W-:Y:S01]  /*2ea60*/  FADD.FTZ R95, R93, R95 ;  /* 0x0000005f5d5f7221 */ /* 0x000fe20000010000 */
[----:B------:R-:W-:Y:S01]  /*2ea70*/  LOP3.LUT R190, R74, 0xff, RZ, 0xc0, !PT ;  /* 0x000000ff4abe7812 */ /* 0x000fe200078ec0ff */
[----:B------:R-:W-:Y:S01]  /*2ea80*/  IMAD.MOV.U32 R97, RZ, RZ, R204 ;  /* 0x000000ffff617224 */ /* 0x000fe200078e00cc */
[----:B------:R4:W4:Y:S01]  /*2ea90*/  LDL.S16 R74, [R1+0x25c] ;  /* 0x00025c00014a7983 */ /* 0x0009220000100600 */
[----:B------:R-:W-:Y:S01]  /*2eaa0*/  IMAD.MOV.U32 R204, RZ, RZ, R246 ;  /* 0x000000ffffcc7224 */ /* 0x000fe200078e00f6 */
[----:B------:R-:W-:Y:S01]  /*2eab0*/  ISETP.LE.U32.AND P0, PT, R190, UR9, PT ;  /* 0x00000009be007c0c */ /* 0x000fe2000bf03070 */
[----:B------:R-:W-:Y:S01]  /*2eac0*/  MUFU.EX2 R85, R248 ;  /* 0x000000f800557308 */ /* 0x000fe20000000800 */
[----:B------:R3:W4:Y:S01]  /*2ead0*/  LDL.S16 R246, [R1+0x264] ;  /* 0x0002640001f67983 */ /* 0x0007220000100600 */
[----:B------:R-:W-:Y:S01]  /*2eae0*/  ISETP.LE.U32.AND P3, PT, R191, UR9, PT ;  /* 0x00000009bf007c0c */ /* 0x000fe2000bf63070 */
[----:B-1----:R-:W-:Y:S01]  /*2eaf0*/  FADD.FTZ R94, R91, R94 ;  /* 0x0000005e5b5e7221 */ /* 0x002fe20000010000 */
[----:B------:R-:W-:Y:S01]  /*2eb00*/  F2FP.BF16.F32.PACK_AB R238, R73, R91 ;  /* 0x0000005b49ee723e */ /* 0x000fe200000010ff */
[----:B------:R-:W-:Y:S01]  /*2eb10*/  FADD.FTZ R93, R67, R100 ;  /* 0x00000064435d7221 */ /* 0x000fe20000010000 */
[----:B------:R-:W-:Y:S01]  /*2eb20*/  FADD.FTZ R91, R71, R96 ;  /* 0x00000060475b7221 */ /* 0x000fe20000010000 */
[----:B------:R-:W-:Y:S01]  /*2eb30*/  FADD.FTZ R94, R73, R94 ;  /* 0x0000005e495e7221 */ /* 0x000fe20000010000 */
[----:B------:R-:W-:Y:S01]  /*2eb40*/  F2FP.BF16.F32.PACK_AB R73, R70, R71 ;  /* 0x000000474649723e */ /* 0x000fe200000010ff */
[C---:B------:R-:W-:Y:S01]  /*2eb50*/  FADD.FTZ R93, R66.reuse, R93 ;  /* 0x0000005d425d7221 */ /* 0x040fe20000010000 */
[----:B------:R-:W-:Y:S01]  /*2eb60*/  F2FP.BF16.F32.PACK_AB R71, R66, R67 ;  /* 0x000000434247723e */ /* 0x000fe200000010ff */
[----:B--2---:R-:W-:Y:S01]  /*2eb70*/  FADD.FTZ R66, R80, R94 ;  /* 0x0000005e50427221 */ /* 0x004fe20000010000 */
[----:B------:R-:W1:Y:S01]  /*2eb80*/  MUFU.EX2 R87, R247 ;  /* 0x000000f700577308 */ /* 0x000e620000000800 */
[----:B------:R-:W-:Y:S01]  /*2eb90*/  FADD.FTZ R95, R89, R95 ;  /* 0x0000005f595f7221 */ /* 0x000fe20000010000 */
[----:B------:R-:W-:Y:S01]  /*2eba0*/  FADD.FTZ R91, R70, R91 ;  /* 0x0000005b465b7221 */ /* 0x000fe20000010000 */
[C---:B------:R-:W-:Y:S02]  /*2ebb0*/  PRMT R173, R76.reuse, 0x7610, R173 ;  /* 0x000076104cad7816 */ /* 0x040fe400000000ad */
[----:B------:R-:W-:Y:S02]  /*2ebc0*/  PRMT R182, R73, 0x7610, R182 ;  /* 0x0000761049b67816 */ /* 0x000fe400000000b6 */
[----:B------:R-:W-:Y:S03]  /*2ebd0*/  PRMT R172, R76, 0x7632, R172 ;  /* 0x000076324cac7816 */ /* 0x000fe600000000ac */
[----:B------:R-:W-:Y:S01]  /*2ebe0*/  MUFU.EX2 R89, R251 ;  /* 0x000000fb00597308 */ /* 0x000fe20000000800 */
[----:B------:R-:W-:Y:S02]  /*2ebf0*/  LOP3.LUT R132, R132, UR14, R103, 0x96, !PT ;  /* 0x0000000e84847c12 */ /* 0x000fe4000f8e9667 */
[C---:B------:R-:W-:Y:S02]  /*2ec00*/  PRMT R178, R71.reuse, 0x7610, R178 ;  /* 0x0000761047b27816 */ /* 0x040fe400000000b2 */
[----:B------:R-:W-:Y:S05]  /*2ec10*/  PRMT R177, R71, 0x7632, R177 ;  /* 0x0000763247b17816 */ /* 0x000fea00000000b1 */
[----:B------:R-:W-:Y:S01]  /*2ec20*/  MUFU.EX2 R67, R249 ;  /* 0x000000f900437308 */ /* 0x000fe20000000800 */
[----:B-1----:R-:W-:Y:S01]  /*2ec30*/  FADD.FTZ R70, R87, R95 ;  /* 0x0000005f57467221 */ /* 0x002fe20000010000 */
[----:B------:R-:W-:Y:S08]  /*2ec40*/  F2FP.BF16.F32.PACK_AB R241, R85, R87 ;  /* 0x0000005755f1723e */ /* 0x000ff000000010ff */
[----:B------:R-:W-:Y:S01]  /*2ec50*/  MUFU.EX2 R87, R250 ;  /* 0x000000fa00577308 */ /* 0x000fe20000000800 */
[--C-:B------:R-:W-:Y:S05]  /*2ec60*/  @!P2 HFMA2.BF16_V2 R168, -RZ.H0_H0, RZ.H0_H0, -R76.reuse.H0_H0 ;  /* 0x200000ffffa8a231 */ /* 0x100fea000034094c */
[----:B------:R-:W-:Y:S04]  /*2ec70*/  PRMT R99, R168, 0x7610, R99 ;  /* 0x00007610a8637816 */ /* 0x000fe80000000063 */
[----:B------:R-:W-:Y:S01]  /*2ec80*/  PRMT R95, R99, 0x7610, R95 ;  /* 0x00007610635f7816 */ /* 0x000fe2000000005f */
[----:B------:R-:W-:Y:S02]  /*2ec90*/  FADD.FTZ R99, R85, R70 ;  /* 0x0000004655637221 */ /* 0x000fe40000010000 */
[----:B------:R-:W-:Y:S01]  /*2eca0*/  MUFU.EX2 R70, R97 ;  /* 0x0000006100467308 */ /* 0x000fe20000000800 */
[----:B------:R-:W-:Y:S09]  /*2ecb0*/  @!P2 PRMT R173, R95, 0x5410, RZ ;  /* 0x000054105fada816 */ /* 0x000ff200000000ff */
[----:B------:R-:W-:Y:S01]  /*2ecc0*/  MUFU.EX2 R95, R106 ;  /* 0x0000006a005f7308 */ /* 0x000fe20000000800 */
[--C-:B---3--:R-:W-:Y:S05]  /*2ecd0*/  @!P0 HFMA2.BF16_V2 R170, -RZ.H0_H0, RZ.H0_H0, -R81.reuse.H0_H0 ;  /* 0x200000ffffaa8231 */ /* 0x108fea0000340951 */
[----:B------:R1:W-:Y:S01]  /*2ece0*/  @!P0 STL.S16 [R1+0x268], R170 ;  /* 0x000268aa01008387 */ /* 0x0003e20000100600 */
[----:B------:R-:W-:Y:S01]  /*2ecf0*/  PRMT R231, R170, 0x7610, R231 ;  /* 0x00007610aae77816 */ /* 0x000fe200000000e7 */
[----:B----4-:R-:W-:Y:S02]  /*2ed00*/  @P4 HFMA2.BF16_V2 R74, -RZ.H0_H0, RZ.H0_H0, -R76.H1_H1 ;  /* 0x200000ffff4a4231 */ /* 0x010fe4000036094c */
[----:B------:R-:W-:Y:S01]  /*2ed10*/  @!P3 HFMA2.BF16_V2 R246, -RZ.H0_H0, RZ.H0_H0, -R81.H1_H1 ;  /* 0x200000fffff6b231 */ /* 0x000fe20000360951 */
[----:B------:R-:W-:Y:S02]  /*2ed20*/  @!P0 PRMT R160, R231, 0x5410, RZ ;  /* 0x00005410e7a08816 */ /* 0x000fe400000000ff */
[----:B------:R-:W-:Y:S02]  /*2ed30*/  ISETP.GT.U32.AND P0, PT, R169, UR9, PT ;  /* 0x00000009a9007c0c */ /* 0x000fe4000bf04070 */
[----:B------:R-:W-:Y:S02]  /*2ed40*/  PRMT R230, R246, 0x7610, R230 ;  /* 0x00007610f6e67816 */ /* 0x000fe400000000e6 */
[----:B------:R-:W-:Y:S02]  /*2ed50*/  PRMT R207, R74, 0x7610, R207 ;  /* 0x000076104acf7816 */ /* 0x000fe400000000cf */
[----:B------:R-:W-:Y:S02]  /*2ed60*/  @!P3 PRMT R161, R230, 0x5410, RZ ;  /* 0x00005410e6a1b816 */ /* 0x000fe400000000ff */
[----:B------:R-:W-:Y:S02]  /*2ed70*/  @P4 PRMT R172, R207, 0x5410, RZ ;  /* 0x00005410cfac4816 */ /* 0x000fe400000000ff */
[----:B------:R-:W-:Y:S02]  /*2ed80*/  LOP3.LUT R230, R83, 0xff, RZ, 0xc0, !PT ;  /* 0x000000ff53e67812 */ /* 0x000fe400078ec0ff */
[----:B------:R-:W-:Y:S01]  /*2ed90*/  PRMT R169, R171, 0x5410, R169 ;  /* 0x00005410aba97816 */ /* 0x000fe200000000a9 */
[----:B-1----:R-:W2:Y:S04]  /*2eda0*/  LDL.LU R170, [R1+0x3e8] ;  /* 0x0003e80001aa7983 */ /* 0x002ea80000300800 */
[----:B------:R1:W-:Y:S04]  /*2edb0*/  @!P3 STL.S16 [R1+0x264], R246 ;  /* 0x000264f60100b387 */ /* 0x0003e80000100600 */
[----:B-1----:R-:W3:Y:S04]  /*2edc0*/  LDL.LU R246, [R1+0x3e4] ;  /* 0x0003e40001f67983 */ /* 0x002ee80000300800 */
[----:B------:R1:W-:Y:S01]  /*2edd0*/  @!P2 STL.S16 [R1+0x260], R168 ;  /* 0x000260a80100a387 */ /* 0x0003e20000100600 */
[----:B------:R-:W-:Y:S03]  /*2ede0*/  ISETP.LE.U32.AND P2, PT, R230, UR9, PT ;  /* 0x00000009e6007c0c */ /* 0x000fe6000bf43070 */
[----:B-1----:R-:W4:Y:S04]  /*2edf0*/  LDL.LU R168, [R1+0x3e0] ;  /* 0x0003e00001a87983 */ /* 0x002f280000300800 */
[----:B------:R1:W-:Y:S04]  /*2ee00*/  @P4 STL.S16 [R1+0x25c], R74 ;  /* 0x00025c4a01004387 */ /* 0x0003e80000100600 */
[----:B------:R2:W2:Y:S04]  /*2ee10*/  LDL.S16 R96, [R1+0x27c] ;  /* 0x00027c0001607983 */ /* 0x0004a80000100600 */
[----:B------:R2:W2:Y:S04]  /*2ee20*/  LDL.S16 R94, [R1+0x278] ;  /* 0x00027800015e7983 */ /* 0x0004a80000100600 */
[----:B------:R2:W2:Y:S01]  /*2ee30*/  LDL.S16 R85, [R1+0x270] ;  /* 0x0002700001557983 */ /* 0x0004a20000100600 */
[----:B-1----:R-:W1:Y:S02]  /*2ee40*/  MUFU.EX2 R74, R244 ;  /* 0x000000f4004a7308 */ /* 0x002e640000000800 */
[C---:B-1----:R-:W-:Y:S01]  /*2ee50*/  F2FP.BF16.F32.PACK_AB R242, R74.reuse, R80 ;  /* 0x000000504af2723e */ /* 0x042fe200000010ff */
[----:B------:R-:W-:Y:S01]  /*2ee60*/  FADD.FTZ R97, R74, R66 ;  /* 0x000000424a617221 */ /* 0x000fe20000010000 */
[----:B------:R1:W2:Y:S01]  /*2ee70*/  LDL.S16 R80, [R1+0x274] ;  /* 0x0002740001507983 */ /* 0x0002a20000100600 */
[----:B------:R-:W-:Y:S04]  /*2ee80*/  LOP3.LUT R66, R83, 0xffff, RZ, 0xc0, !PT ;  /* 0x0000ffff53427812 */ /* 0x000fe800078ec0ff */
[----:B------:R-:W-:Y:S02]  /*2ee90*/  SHF.R.U32.HI R231, RZ, 0x8, R66 ;  /* 0x00000008ffe77819 */ /* 0x000fe40000011642 */
[----:B------:R1:W1:Y:S02]  /*2eea0*/  MUFU.EX2 R66, R245 ;  /* 0x000000f500427308 */ /* 0x0002640000000800 */
[----:B------:R-:W-:Y:S04]  /*2eeb0*/  LOP3.LUT R74, R231, 0xffff, RZ, 0xc0, !PT ;  /* 0x0000ffffe74a7812 */ /* 0x000fe800078ec0ff */
[----:B------:R-:W-:Y:S02]  /*2eec0*/  ISETP.LE.U32.AND P3, PT, R74, UR9, PT ;  /* 0x000000094a007c0c */ /* 0x000fe4000bf63070 */
[----:B------:R-:W-:Y:S04]  /*2eed0*/  F2FP.BF16.F32.PACK_AB R74, R48, R50 ;  /* 0x00000032304a723e */ /* 0x000fe800000010ff */
[C---:B------:R-:W-:Y:S02]  /*2eee0*/  PRMT R186, R74.reuse, 0x7610, R186 ;  /* 0x000076104aba7816 */ /* 0x040fe400000000ba */
[----:B------:R-:W-:Y:S02]  /*2eef0*/  PRMT R181, R74, 0x7632, R181 ;  /* 0x000076324ab57816 */ /* 0x000fe400000000b5 */
[----:B-1----:R-:W-:Y:S02]  /*2ef00*/  F2FP.BF16.F32.PACK_AB R245, R70, R89 ;  /* 0x0000005946f5723e */ /* 0x002fe400000010ff */
[----:B------:R-:W-:Y:S02]  /*2ef10*/  F2FP.BF16.F32.PACK_AB R244, R66, R67 ;  /* 0x0000004342f4723e */ /* 0x000fe400000010ff */
[----:B---3--:R-:W-:Y:S02]  /*2ef20*/  ISETP.LE.U32.AND P6, PT, R246, UR9, PT ;  /* 0x00000009f6007c0c */ /* 0x008fe4000bfc3070 */
[----:B----4-:R-:W-:Y:S01]  /*2ef30*/  PRMT R106, R168, 0x7771, RZ ;  /* 0x00007771a86a7816 */ /* 0x010fe200000000ff */
[--C-:B--2---:R-:W-:Y:S02]  /*2ef40*/  @P1 HFMA2.BF16_V2 R96, -RZ.H0_H0, RZ.H0_H0, -R75.reuse.H0_H0 ;  /* 0x200000ffff601231 */ /* 0x104fe4000034094b */
[----:B------:R-:W-:Y:S03]  /*2ef50*/  @P0 HFMA2.BF16_V2 R94, -RZ.H0_H0, RZ.H0_H0, -R75.H1_H1 ;  /* 0x200000ffff5e0231 */ /* 0x000fe6000036094b */
[----:B------:R-:W-:Y:S01]  /*2ef60*/  @P1 STL.S16 [R1+0x27c], R96 ;  /* 0x00027c6001001387 */ /* 0x000fe20000100600 */
[----:B------:R-:W-:Y:S01]  /*2ef70*/  PRMT R122, R96, 0x7610, R122 ;  /* 0x00007610607a7816 */ /* 0x000fe2000000007a */
[--C-:B------:R-:W-:Y:S02]  /*2ef80*/  @!P3 HFMA2.BF16_V2 R85, -RZ.H0_H0, RZ.H0_H0, -R73.reuse.H1_H1 ;  /* 0x200000ffff55b231 */ /* 0x100fe40000360949 */
[----:B------:R1:W-:Y:S01]  /*2ef90*/  @P0 STL.S16 [R1+0x278], R94 ;  /* 0x0002785e01000387 */ /* 0x0003e20000100600 */
[----:B------:R-:W-:Y:S02]  /*2efa0*/  PRMT R121, R94, 0x7610, R121 ;  /* 0x000076105e797816 */ /* 0x000fe40000000079 */
[----:B------:R-:W-:Y:S01]  /*2efb0*/  @P1 PRMT R165, R122, 0x5410, RZ ;  /* 0x000054107aa51816 */ /* 0x000fe200000000ff */
[----:B------:R-:W-:Y:S01]  /*2efc0*/  IMAD.MOV.U32 R122, RZ, RZ, R116 ;  /* 0x000000ffff7a7224 */ /* 0x000fe200078e0074 */
[----:B------:R-:W-:Y:S02]  /*2efd0*/  PRMT R197, R85, 0x7610, R197 ;  /* 0x0000761055c57816 */ /* 0x000fe400000000c5 */
[----:B------:R-:W-:Y:S02]  /*2efe0*/  @P0 PRMT R167, R121, 0x5410, RZ ;  /* 0x0000541079a70816 */ /* 0x000fe400000000ff */
[----:B------:R-:W-:Y:S01]  /*2eff0*/  ISETP.GT.U32.AND P1, PT, R106, UR9, PT ;  /* 0x000000096a007c0c */ /* 0x000fe2000bf24070 */
[----:B-1----:R-:W1:Y:S01]  /*2f000*/  MUFU.EX2 R94, R227 ;  /* 0x000000e3005e7308 */ /* 0x002e620000000800 */
[----:B------:R-:W-:Y:S05]  /*2f010*/  @!P2 HFMA2.BF16_V2 R80, -RZ.H0_H0, RZ.H0_H0, -R73.H0_H0 ;  /* 0x200000ffff50a231 */ /* 0x000fea0000340949 */
[----:B------:R2:W-:Y:S01]  /*2f020*/  @!P2 STL.S16 [R1+0x274], R80 ;  /* 0x000274500100a387 */ /* 0x0005e20000100600 */
[----:B------:R-:W-:Y:S03]  /*2f030*/  PRMT R113, R80, 0x7610, R113 ;  /* 0x0000761050717816 */ /* 0x000fe60000000071 */
[----:B------:R3:W-:Y:S01]  /*2f040*/  @!P3 STL.S16 [R1+0x270], R85 ;  /* 0x000270550100b387 */ /* 0x0007e20000100600 */
[----:B------:R-:W-:Y:S02]  /*2f050*/  @!P2 PRMT R182, R113, 0x5410, RZ ;  /* 0x0000541071b6a816 */ /* 0x000fe400000000ff */
[----:B-1----:R-:W-:Y:S01]  /*2f060*/  F2FP.BF16.F32.PACK_AB R247, R94, R95 ;  /* 0x0000005f5ef7723e */ /* 0x002fe200000010ff */
[----:B--2---:R-:W-:Y:S01]  /*2f070*/  FADD.FTZ R80, R50, R91 ;  /* 0x0000005b32507221 */ /* 0x004fe20000010000 */
[----:B------:R-:W-:Y:S03]  /*2f080*/  PRMT R50, R51, 0x7632, R50 ;  /* 0x0000763233327816 */ /* 0x000fe60000000032 */
[----:B------:R-:W-:Y:S01]  /*2f090*/  FADD.FTZ R91, R48, R80 ;  /* 0x00000050305b7221 */ /* 0x000fe20000010000 */
[----:B------:R-:W-:Y:S01]  /*2f0a0*/  FADD.FTZ R48, R46, R93 ;  /* 0x0000005d2e307221 */ /* 0x000fe20000010000 */
[----:B------:R-:W-:Y:S01]  /*2f0b0*/  F2FP.BF16.F32.PACK_AB R80, R44, R46 ;  /* 0x0000002e2c50723e */ /* 0x000fe200000010ff */
[----:B---3--:R-:W1:Y:S01]  /*2f0c0*/  MUFU.EX2 R85, R204 ;  /* 0x000000cc00557308 */ /* 0x008e620000000800 */
[----:B------:R-:W-:Y:S01]  /*2f0d0*/  F2FP.BF16.F32.PACK_AB R93, R64, R65 ;  /* 0x00000041405d723e */ /* 0x000fe200000010ff */
[--C-:B------:R-:W-:Y:S01]  /*2f0e0*/  FADD.FTZ R96, R44, R48.reuse ;  /* 0x000000302c607221 */ /* 0x100fe20000010000 */
[----:B------:R-:W-:Y:S01]  /*2f0f0*/  FADD.FTZ R44, R89, R99 ;  /* 0x00000063592c7221 */ /* 0x000fe20000010000 */
[----:B------:R-:W-:Y:S02]  /*2f100*/  PRMT R99, R168, 0x7773, RZ ;  /* 0x00007773a8637816 */ /* 0x000fe400000000ff */
[----:B------:R-:W-:Y:S01]  /*2f110*/  PRMT R48, R49, 0x7632, R48 ;  /* 0x0000763231307816 */ /* 0x000fe20000000030 */
[----:B------:R-:W-:Y:S01]  /*2f120*/  FADD.FTZ R89, R70, R44 ;  /* 0x0000002c46597221 */ /* 0x000fe20000010000 */
[----:B------:R-:W-:Y:S01]  /*2f130*/  FADD.FTZ R44, R67, R97 ;  /* 0x00000061432c7221 */ /* 0x000fe20000010000 */
[----:B------:R-:W-:Y:S01]  /*2f140*/  ISETP.GT.U32.AND P0, PT, R99, UR9, PT ;  /* 0x0000000963007c0c */ /* 0x000fe2000bf04070 */
[----:B------:R-:W2:Y:S01]  /*2f150*/  MUFU.EX2 R70, R203 ;  /* 0x000000cb00467308 */ /* 0x000ea20000000800 */
[----:B------:R-:W-:Y:S01]  /*2f160*/  PRMT R97, R168, 0x7772, RZ ;  /* 0x00007772a8617816 */ /* 0x000fe200000000ff */
[----:B------:R-:W-:Y:S01]  /*2f170*/  FADD.FTZ R67, R66, R44 ;  /* 0x0000002c42437221 */ /* 0x000fe20000010000 */
[----:B------:R-:W-:Y:S01]  /*2f180*/  FADD.FTZ R66, R65, R91 ;  /* 0x0000005b41427221 */ /* 0x000fe20000010000 */
[----:B------:R-:W-:Y:S01]  /*2f190*/  FADD.FTZ R65, R63, R96 ;  /* 0x000000603f417221 */ /* 0x000fe20000010000 */
[----:B------:R-:W-:Y:S01]  /*2f1a0*/  F2FP.BF16.F32.PACK_AB R91, R61, R63 ;  /* 0x0000003f3d5b723e */ /* 0x000fe200000010ff */
[----:B------:R-:W-:Y:S01]  /*2f1b0*/  FADD.FTZ R63, R95, R89 ;  /* 0x000000595f3f7221 */ /* 0x000fe20000010000 */
[----:B------:R-:W-:Y:S01]  /*2f1c0*/  FADD.FTZ R66, R64, R66 ;  /* 0x0000004240427221 */ /* 0x000fe20000010000 */
[----:B------:R-:W-:Y:S01]  /*2f1d0*/  FADD.FTZ R65, R61, R65 ;  /* 0x000000413d417221 */ /* 0x000fe20000010000 */
[----:B------:R-:W-:Y:S01]  /*2f1e0*/  FADD.FTZ R61, R87, R67 ;  /* 0x00000043573d7221 */ /* 0x000fe20000010000 */
[----:B------:R-:W-:Y:S01]  /*2f1f0*/  FADD.FTZ R89, R94, R63 ;  /* 0x0000003f5e597221 */ /* 0x000fe20000010000 */
[----:B------:R-:W-:Y:S01]  /*2f200*/  FADD.FTZ R63, R60, R66 ;  /* 0x000000423c3f7221 */ /* 0x000fe20000010000 */
[----:B------:R-:W-:Y:S01]  /*2f210*/  FADD.FTZ R66, R59, R65 ;  /* 0x000000413b427221 */ /* 0x000fe20000010000 */
[----:B------:R-:W-:Y:S01]  /*2f220*/  F2FP.BF16.F32.PACK_AB R65, R42, R60 ;  /* 0x0000003c2a41723e */ /* 0x000fe200000010ff */
[----:B------:R-:W3:Y:S01]  /*2f230*/  MUFU.EX2 R64, R201 ;  /* 0x000000c900407308 */ /* 0x000ee20000000800 */
[----:B------:R4:W4:Y:S01]  /*2f240*/  LDL.S16 R60, [R1+0x2a0] ;  /* 0x0002a000013c7983 */ /* 0x0009220000100600 */
[C---:B------:R-:W-:Y:S01]  /*2f250*/  F2FP.BF16.F32.PACK_AB R94, R40.reuse, R59 ;  /* 0x0000003b285e723e */ /* 0x040fe200000010ff */
[----:B------:R-:W-:Y:S01]  /*2f260*/  FADD.FTZ R66, R40, R66 ;  /* 0x0000004228427221 */ /* 0x000fe20000010000 */
[C---:B-1----:R-:W-:Y:S01]  /*2f270*/  F2FP.BF16.F32.PACK_AB R248, R85.reuse, R87 ;  /* 0x0000005755f8723e */ /* 0x042fe200000010ff */
[----:B------:R-:W-:Y:S01]  /*2f280*/  FADD.FTZ R85, R85, R61 ;  /* 0x0000003d55557221 */ /* 0x000fe20000010000 */
[----:B------:R-:W-:Y:S01]  /*2f290*/  ISETP.GT.U32.AND P2, PT, R97, UR9, PT ;  /* 0x0000000961007c0c */ /* 0x000fe2000bf44070 */
[----:B------:R-:W-:Y:S03]  /*2f2a0*/  FADD.FTZ R67, R42, R63 ;  /* 0x0000003f2a437221 */ /* 0x000fe60000010000 */
[----:B------:R1:W1:Y:S01]  /*2f2b0*/  MUFU.EX2 R40, R123 ;  /* 0x0000007b00287308 */ /* 0x0002620000000800 */
[----:B------:R-:W-:Y:S01]  /*2f2c0*/  F2FP.BF16.F32.PACK_AB R95, R53, R54 ;  /* 0x00000036355f723e */ /* 0x000fe200000010ff */
[----:B--2---:R-:W-:Y:S01]  /*2f2d0*/  FADD.FTZ R42, R70, R89 ;  /* 0x00000059462a7221 */ /* 0x004fe20000010000 */
[----:B------:R-:W-:Y:S02]  /*2f2e0*/  PRMT R46, R47, 0x7632, R46 ;  /* 0x000076322f2e7816 */ /* 0x000fe4000000002e */
[----:B------:R-:W-:Y:S05]  /*2f2f0*/  PRMT R44, R45, 0x7632, R44 ;  /* 0x000076322d2c7816 */ /* 0x000fea000000002c */
[----:B------:R2:W-:Y:S01]  /*2f300*/  MUFU.EX2 R59, R153 ;  /* 0x00000099003b7308 */ /* 0x0005e20000000800 */
[C---:B---3--:R-:W-:Y:S01]  /*2f310*/  F2FP.BF16.F32.PACK_AB R249, R64.reuse, R70 ;  /* 0x0000004640f9723e */ /* 0x048fe200000010ff */
[--C-:B------:R-:W-:Y:S01]  /*2f320*/  FADD.FTZ R64, R64, R42.reuse ;  /* 0x0000002a40407221 */ /* 0x100fe20000010000 */
[----:B------:R-:W-:Y:S07]  /*2f330*/  PRMT R42, R43, 0x7632, R42 ;  /* 0x000076322b2a7816 */ /* 0x000fee000000002a */
[----:B------:R-:W3:Y:S01]  /*2f340*/  MUFU.EX2 R61, R198 ;  /* 0x000000c6003d7308 */ /* 0x000ee20000000800 */
[----:B-1----:R-:W-:Y:S01]  /*2f350*/  IMAD.MOV.U32 R123, RZ, RZ, R117 ;  /* 0x000000ffff7b7224 */ /* 0x002fe200078e0075 */
[----:B------:R-:W-:Y:S01]  /*2f360*/  F2FP.BF16.F32.PACK_AB R96, R40, R52 ;  /* 0x000000342860723e */ /* 0x000fe200000010ff */
[----:B------:R-:W4:Y:S06]  /*2f370*/  LDL.LU.64 R116, [R1+0x3d0] ;  /* 0x0003d00001747983 */ /* 0x000f2c0000300a00 */
[----:B------:R1:W4:Y:S01]  /*2f380*/  LDL.S16 R113, [R1+0x29c] ;  /* 0x00029c0001717983 */ /* 0x0003220000100600 */
[----:B--2---:R-:W-:Y:S02]  /*2f390*/  IMAD.MOV.U32 R153, RZ, RZ, R164 ;  /* 0x000000ffff997224 */ /* 0x004fe400078e00a4 */
[----:B------:R-:W-:Y:S01]  /*2f3a0*/  IMAD.MOV.U32 R164, RZ, RZ, R39 ;  /* 0x000000ffffa47224 */ /* 0x000fe200078e0027 */
[----:B------:R1:W2:Y:S01]  /*2f3b0*/  LDL.S16 R87, [R1+0x298] ;  /* 0x0002980001577983 */ /* 0x0002a20000100600 */
[----:B------:R-:W-:Y:S03]  /*2f3c0*/  IMAD.MOV.U32 R201, RZ, RZ, R153 ;  /* 0x000000ffffc97224 */ /* 0x000fe600078e0099 */
[----:B------:R1:W2:Y:S01]  /*2f3d0*/  LDL.S16 R39, [R1+0x2a8] ;  /* 0x0002a80001277983 */ /* 0x0002a20000100600 */
[----:B---3--:R-:W-:Y:S01]  /*2f3e0*/  FADD.FTZ R63, R61, R85 ;  /* 0x000000553d3f7221 */ /* 0x008fe20000010000 */
[----:B------:R-:W-:Y:S01]  /*2f3f0*/  F2FP.BF16.F32.PACK_AB R250, R59, R61 ;  /* 0x0000003d3bfa723e */ /* 0x000fe200000010ff */
[----:B------:R-:W-:Y:S01]  /*2f400*/  FADD.FTZ R61, R54, R67 ;  /* 0x00000043363d7221 */ /* 0x000fe20000010000 */
[----:B------:R-:W-:Y:S03]  /*2f410*/  FADD.FTZ R54, R52, R66 ;  /* 0x0000004234367221 */ /* 0x000fe60000010000 */
[----:B------:R-:W-:Y:S01]  /*2f420*/  FADD.FTZ R85, R53, R61 ;  /* 0x0000003d35557221 */ /* 0x000fe20000010000 */
[----:B------:R-:W-:Y:S01]  /*2f430*/  LOP3.LUT R53, R170, 0xffff, RZ, 0xc0, !PT ;  /* 0x0000ffffaa357812 */ /* 0x000fe200078ec0ff */
[----:B------:R-:W-:Y:S01]  /*2f440*/  FADD.FTZ R153, R40, R54 ;  /* 0x0000003628997221 */ /* 0x000fe20000010000 */
[----:B------:R-:W-:Y:S01]  /*2f450*/  IMAD.MOV.U32 R61, RZ, RZ, R111 ;  /* 0x000000ffff3d7224 */ /* 0x000fe200078e006f */
[----:B------:R-:W-:Y:S01]  /*2f460*/  PRMT R40, R41, 0x7632, R40 ;  /* 0x0000763229287816 */ /* 0x000fe20000000028 */
[----:B----4-:R-:W-:Y:S05]  /*2f470*/  @!P6 HFMA2.BF16_V2 R60, -RZ.H0_H0, RZ.H0_H0, -R51.H0_H0 ;  /* 0x200000ffff3ce231 */ /* 0x010fea0000340933 */
[----:B------:R3:W-:Y:S01]  /*2f480*/  @!P6 STL.S16 [R1+0x2a0], R60 ;  /* 0x0002a03c0100e387 */ /* 0x0007e20000100600 */
[----:B------:R-:W-:Y:S03]  /*2f490*/  PRMT R194, R60, 0x7610, R194 ;  /* 0x000076103cc27816 */ /* 0x000fe600000000c2 */
[----:B------:R1:W4:Y:S01]  /*2f4a0*/  LDL.S16 R121, [R1+0x2a4] ;  /* 0x0002a40001797983 */ /* 0x0003220000100600 */
[----:B---3--:R3:W3:Y:S01]  /*2f4b0*/  MUFU.EX2 R60, R36 ;  /* 0x00000024003c7308 */ /* 0x0086e20000000800 */
[----:B------:R-:W-:Y:S02]  /*2f4c0*/  @P1 HFMA2.BF16_V2 R113, -RZ.H0_H0, RZ.H0_H0, -R50.H0_H0 ;  /* 0x200000ffff711231 */ /* 0x000fe40000340932 */
[----:B--2---:R-:W-:Y:S03]  /*2f4d0*/  @P0 HFMA2.BF16_V2 R87, -RZ.H0_H0, RZ.H0_H0, -R48.H0_H0 ;  /* 0x200000ffff570231 */ /* 0x004fe60000340930 */
[----:B------:R-:W-:Y:S01]  /*2f4e0*/  PRMT R184, R113, 0x7610, R184 ;  /* 0x0000761071b87816 */ /* 0x000fe200000000b8 */
[----:B------:R-:W-:Y:S01]  /*2f4f0*/  @P2 HFMA2.BF16_V2 R39, -RZ.H0_H0, RZ.H0_H0, -R49.H0_H0 ;  /* 0x200000ffff272231 */ /* 0x000fe20000340931 */
[----:B------:R-:W-:Y:S04]  /*2f500*/  PRMT R159, R87, 0x7610, R159 ;  /* 0x00007610579f7816 */ /* 0x000fe8000000009f */
[----:B------:R-:W-:Y:S01]  /*2f510*/  PRMT R206, R39, 0x7610, R206 ;  /* 0x0000761027ce7816 */ /* 0x000fe200000000ce */
[----:B---3--:R-:W2:Y:S01]  /*2f520*/  LDL.LU R36, [R1+0x7c] ;  /* 0x00007c0001247983 */ /* 0x008ea20000300800 */
[----:B------:R-:W-:Y:S03]  /*2f530*/  FADD.FTZ R52, R60, R64 ;  /* 0x000000403c347221 */ /* 0x000fe60000010000 */
[----:B------:R3:W-:Y:S04]  /*2f540*/  @P1 STL.S16 [R1+0x29c], R113 ;  /* 0x00029c7101001387 */ /* 0x0007e80000100600 */
[----:B------:R1:W-:Y:S04]  /*2f550*/  @P0 STL.S16 [R1+0x298], R87 ;  /* 0x0002985701000387 */ /* 0x0003e80000100600 */
[----:B------:R1:W-:Y:S01]  /*2f560*/  @P2 STL.S16 [R1+0x2a8], R39 ;  /* 0x0002a82701002387 */ /* 0x0003e20000100600 */
[C---:B---3--:R-:W-:Y:S01]  /*2f570*/  LOP3.LUT R113, R170.reuse, 0xff, RZ, 0xc0, !PT ;  /* 0x000000ffaa717812 */ /* 0x048fe200078ec0ff */
[----:B-1----:R-:W-:Y:S03]  /*2f580*/  FADD.FTZ R87, R59, R63 ;  /* 0x0000003f3b577221 */ /* 0x002fe60000010000 */
[----:B------:R-:W-:Y:S01]  /*2f590*/  ISETP.LE.U32.AND P4, PT, R113, UR9, PT ;  /* 0x0000000971007c0c */ /* 0x000fe2000bf83070 */
[----:B------:R1:W3:Y:S01]  /*2f5a0*/  MUFU.EX2 R59, R38 ;  /* 0x00000026003b7308 */ /* 0x0002e20000000800 */
[----:B------:R-:W2:Y:S04]  /*2f5b0*/  LDL.LU R39, [R1+0x50] ;  /* 0x0000500001277983 */ /* 0x000ea80000300800 */
[----:B-1----:R-:W2:Y:S01]  /*2f5c0*/  LDL.LU R38, [R1+0x54] ;  /* 0x0000540001267983 */ /* 0x002ea20000300800 */
[C-C-:B---3--:R-:W-:Y:S01]  /*2f5d0*/  FADD.FTZ R227, R59.reuse, R52.reuse ;  /* 0x000000343be37221 */ /* 0x148fe20000010000 */
[----:B------:R-:W-:Y:S02]  /*2f5e0*/  PRMT R52, R170, 0x7632, R52 ;  /* 0x00007632aa347816 */ /* 0x000fe40000000034 */
[----:B------:R-:W-:Y:S01]  /*2f5f0*/  F2FP.BF16.F32.PACK_AB R251, R59, R60 ;  /* 0x0000003c3bfb723e */ /* 0x000fe200000010ff */
[----:B------:R-:W-:Y:S01]  /*2f600*/  IMAD.MOV.U32 R60, RZ, RZ, R110 ;  /* 0x000000ffff3c7224 */ /* 0x000fe200078e006e */
[----:B------:R-:W-:Y:S02]  /*2f610*/  LOP3.LUT R111, R52, 0xff, RZ, 0xc0, !PT ;  /* 0x000000ff346f7812 */ /* 0x000fe400078ec0ff */
[--C-:B------:R-:W-:Y:S02]  /*2f620*/  SHF.R.U32.HI R110, RZ, 0x18, R170.reuse ;  /* 0x00000018ff6e7819 */ /* 0x100fe400000116aa */
[----:B------:R-:W-:Y:S01]  /*2f630*/  STG.E.U16 desc[UR22][R60.64], R235 ;  /* 0x000000eb3c007986 */ /* 0x000fe2000c101516 */
[----:B------:R-:W-:Y:S02]  /*2f640*/  LOP3.LUT R59, R201, 0xff, RZ, 0xc0, !PT ;  /* 0x000000ffc93b7812 */ /* 0x000fe400078ec0ff */
[----:B------:R-:W-:Y:S01]  /*2f650*/  PRMT R170, R73, 0x7632, R170 ;  /* 0x0000763249aa7816 */ /* 0x000fe200000000aa */
[----:B------:R1:W-:Y:S01]  /*2f660*/  STG.E.U16 desc[UR22][R60.64+0x2], R234 ;  /* 0x000002ea3c007986 */ /* 0x0003e2000c101516 */
[----:B------:R-:W-:Y:S02]  /*2f670*/  @!P3 PRMT R170, R197, 0x5410, RZ ;  /* 0x00005410c5aab816 */ /* 0x000fe400000000ff */
[----:B------:R-:W-:Y:S01]  /*2f680*/  ISETP.LE.U32.AND P3, PT, R246, UR9, PT ;  /* 0x00000009f6007c0c */ /* 0x000fe2000bf63070 */
[----:B------:R-:W-:Y:S01]  /*2f690*/  STG.E.U16 desc[UR22][R116.64], R233 ;  /* 0x000000e974007986 */ /* 0x000fe2000c101516 */
[----:B------:R-:W1:Y:S01]  /*2f6a0*/  LDC R246, c[0x0][0x448] ;  /* 0x00011200fff67b82 */ /* 0x000e620000000800 */
[----:B------:R-:W-:Y:S02]  /*2f6b0*/  PRMT R201, R98, 0x7771, RZ ;  /* 0x0000777162c97816 */ /* 0x000fe400000000ff */
[----:B------:R-:W-:Y:S01]  /*2f6c0*/  STG.E.U16 desc[UR22][R116.64+0x2], R232 ;  /* 0x000002e874007986 */ /* 0x000fe2000c101516 */
[----:B-1----:R-:W-:Y:S04]  /*2f6d0*/  IMAD.WIDE R60, R246, -0x70, R60 ;  /* 0xffffff90f63c7825 */ /* 0x002fe800078e023c */
[----:B----4-:R-:W-:Y:S05]  /*2f6e0*/  @!P4 HFMA2.BF16_V2 R121, -RZ.H0_H0, RZ.H0_H0, -R47.H0_H0 ;  /* 0x200000ffff79c231 */ /* 0x010fea000034092f */
[----:B------:R1:W-:Y:S01]  /*2f6f0*/  @!P4 STL.S16 [R1+0x2a4], R121 ;  /* 0x0002a4790100c387 */ /* 0x0003e20000100600 */
[----:B------:R-:W-:Y:S03]  /*2f700*/  PRMT R148, R121, 0x7610, R148 ;  /* 0x0000761079947816 */ /* 0x000fe60000000094 */
[----:B------:R4:W3:Y:S01]  /*2f710*/  LDL.S16 R63, [R1+0x2e0] ;  /* 0x0002e000013f7983 */ /* 0x0008e20000100600 */
[----:B------:R-:W-:Y:S03]  /*2f720*/  PRMT R235, R148, 0x7610, R235 ;  /* 0x0000761094eb7816 */ /* 0x000fe600000000eb */
[----:B------:R4:W4:Y:S04]  /*2f730*/  LDL.S16 R203, [R1+0x2dc] ;  /* 0x0002dc0001cb7983 */ /* 0x0009280000100600 */
[----:B------:R2:W4:Y:S01]  /*2f740*/  LDL.S16 R198, [R1+0x2d8] ;  /* 0x0002d80001c67983 */ /* 0x0005220000100600 */
[----:B-1----:R-:W-:Y:S04]  /*2f750*/  SHF.R.U32.HI R121, RZ, 0x8, R53 ;  /* 0x00000008ff797819 */ /* 0x002fe80000011635 */
[----:B------:R-:W-:Y:S04]  /*2f760*/  LOP3.LUT R54, R121, 0xffff, RZ, 0xc0, !PT ;  /* 0x0000ffff79367812 */ /* 0x000fe800078ec0ff */
[----:B------:R-:W-:Y:S02]  /*2f770*/  ISETP.LE.U32.AND P4, PT, R54, UR9, PT ;  /* 0x0000000936007c0c */ /* 0x000fe4000bf83070 */
[----:B--2---:R-:W-:Y:S02]  /*2f780*/  ISETP.GT.U32.AND P6, PT, R36, UR9, PT ;  /* 0x0000000924007c0c */ /* 0x004fe4000bfc4070 */
[----:B------:R-:W-:Y:S09]  /*2f790*/  ISETP.GT.U32.AND P5, PT, R38, UR9, PT ;  /* 0x0000000926007c0c */ /* 0x000ff2000bfa4070 */
[----:B---3--:R-:W-:Y:S05]  /*2f7a0*/  @!P4 HFMA2.BF16_V2 R63, -RZ.H0_H0, RZ.H0_H0, -R46.H0_H0 ;  /* 0x200000ffff3fc231 */ /* 0x008fea000034092e */
[----:B------:R1:W-:Y:S01]  /*2f7b0*/  @!P4 STL.S16 [R1+0x2e0], R63 ;  /* 0x0002e03f0100c387 */ /* 0x0003e20000100600 */
[----:B------:R-:W-:Y:S02]  /*2f7c0*/  ISETP.LE.U32.AND P4, PT, R111, UR9, PT ;  /* 0x000000096f007c0c */ /* 0x000fe4000bf83070 */
[----:B------:R-:W-:Y:S01]  /*2f7d0*/  PRMT R66, R63, 0x7610, R66 ;  /* 0x000076103f427816 */ /* 0x000fe20000000042 */
[----:B------:R2:W3:Y:S10]  /*2f7e0*/  LDL.S16 R64, [R1+0x2d4] ;  /* 0x0002d40001407983 */ /* 0x0004f40000100600 */
[----:B----4-:R-:W-:Y:S05]  /*2f7f0*/  @!P4 HFMA2.BF16_V2 R203, -RZ.H0_H0, RZ.H0_H0, -R45.H0_H0 ;  /* 0x200000ffffcbc231 */ /* 0x010fea000034092d */
[----:B------:R-:W-:Y:S01]  /*2f800*/  PRMT R129, R203, 0x7610, R129 ;  /* 0x00007610cb817816 */ /* 0x000fe20000000081 */
[----:B-1----:R2:W4:Y:S04]  /*2f810*/  LDL.S16 R63, [R1+0x2d0] ;  /* 0x0002d000013f7983 */ /* 0x0025280000100600 */
[----:B------:R-:W-:Y:S01]  /*2f820*/  @!P4 STL.S16 [R1+0x2dc], R203 ;  /* 0x0002dccb0100c387 */ /* 0x000fe20000100600 */
[----:B------:R-:W-:Y:S03]  /*2f830*/  ISETP.LE.U32.AND P4, PT, R110, UR9, PT ;  /* 0x000000096e007c0c */ /* 0x000fe6000bf83070 */
[----:B------:R2:W2:Y:S04]  /*2f840*/  LDL.S16 R53, [R1+0x2cc] ;  /* 0x0002cc0001357983 */ /* 0x0004a80000100600 */
[----:B------:R1:W2:Y:S06]  /*2f850*/  LDL.S16 R52, [R1+0x2c8] ;  /* 0x0002c80001347983 */ /* 0x0002ac0000100600 */
[----:B------:R-:W-:Y:S05]  /*2f860*/  @!P4 HFMA2.BF16_V2 R198, -RZ.H0_H0, RZ.H0_H0, -R44.H0_H0 ;  /* 0x200000ffffc6c231 */ /* 0x000fea000034092c */
[----:B------:R1:W-:Y:S01]  /*2f870*/  @!P4 STL.S16 [R1+0x2d8], R198 ;  /* 0x0002d8c60100c387 */ /* 0x0003e20000100600 */
[----:B------:R-:W-:Y:S02]  /*2f880*/  ISETP.LE.U32.AND P4, PT, R59, UR9, PT ;  /* 0x000000093b007c0c */ /* 0x000fe4000bf83070 */
[----:B------:R-:W-:Y:S02]  /*2f890*/  PRMT R67, R198, 0x7610, R67 ;  /* 0x00007610c6437816 */ /* 0x000fe40000000043 */
[----:B-1----:R-:W-:Y:S09]  /*2f8a0*/  PRMT R198, R98, 0x7772, RZ ;  /* 0x0000777262c67816 */ /* 0x002ff200000000ff */
[----:B---3--:R-:W-:Y:S05]  /*2f8b0*/  @!P4 HFMA2.BF16_V2 R64, -RZ.H0_H0, RZ.H0_H0, -R43.H0_H0 ;  /* 0x200000ffff40c231 */ /* 0x008fea000034092b */
[----:B------:R-:W-:Y:S01]  /*2f8c0*/  @!P4 STL.S16 [R1+0x2d4], R64 ;  /* 0x0002d4400100c387 */ /* 0x000fe20000100600 */
[----:B------:R-:W-:Y:S02]  /*2f8d0*/  ISETP.GT.U32.AND P4, PT, R39, UR9, PT ;  /* 0x0000000927007c0c */ /* 0x000fe4000bf84070 */
[----:B------:R-:W-:Y:S01]  /*2f8e0*/  PRMT R118, R64, 0x7610, R118 ;  /* 0x0000761040767816 */ /* 0x000fe20000000076 */
[----:B----4-:R-:W-:Y:S05]  /*2f8f0*/  @P6 HFMA2.BF16_V2 R63, -RZ.H0_H0, RZ.H0_H0, -R42.H0_H0 ;  /* 0x200000ffff3f6231 */ /* 0x010fea000034092a */
[----:B------:R1:W-:Y:S01]  /*2f900*/  @P6 STL.S16 [R1+0x2d0], R63 ;  /* 0x0002d03f01006387 */ /* 0x0003e20000100600 */
[----:B------:R-:W-:Y:S01]  /*2f910*/  PRMT R70, R63, 0x7610, R70 ;  /* 0x000076103f467816 */ /* 0x000fe20000000046 */
[----:B--2---:R-:W-:Y:S03]  /*2f920*/  @P5 HFMA2.BF16_V2 R53, -RZ.H0_H0, RZ.H0_H0, -R41.H0_H0 ;  /* 0x200000ffff355231 */ /* 0x004fe60000340929 */
[----:B------:R-:W-:Y:S02]  /*2f930*/  @P4 HFMA2.BF16_V2 R52, -RZ.H0_H0, RZ.H0_H0, -R40.H0_H0 ;  /* 0x200000ffff344231 */ /* 0x000fe40000340928 */
[----:B------:R2:W-:Y:S01]  /*2f940*/  @P5 STL.S16 [R1+0x2cc], R53 ;  /* 0x0002cc3501005387 */ /* 0x0005e20000100600 */
[----:B------:R-:W-:Y:S03]  /*2f950*/  PRMT R100, R53, 0x7610, R100 ;  /* 0x0000761035647816 */ /* 0x000fe60000000064 */
[----:B------:R3:W-:Y:S01]  /*2f960*/  @P4 STL.S16 [R1+0x2c8], R52 ;  /* 0x0002c83401004387 */ /* 0x0007e20000100600 */
[----:B------:R-:W-:Y:S03]  /*2f970*/  PRMT R89, R52, 0x7610, R89 ;  /* 0x0000761034597816 */ /* 0x000fe60000000059 */
[----:B------:R4:W4:Y:S04]  /*2f980*/  LDL.S16 R197, [R1+0x2f0] ;  /* 0x0002f00001c57983 */ /* 0x0009280000100600 */
[----:B------:R4:W4:Y:S01]  /*2f990*/  LDL.S16 R233, [R1+0x2f8] ;  /* 0x0002f80001e97983 */ /* 0x0009220000100600 */
[----:B-1----:R-:W-:Y:S04]  /*2f9a0*/  LOP3.LUT R63, R174, 0xffff, RZ, 0xc0, !PT ;  /* 0x0000ffffae3f7812 */ /* 0x002fe800078ec0ff */
[----:B------:R-:W-:Y:S02]  /*2f9b0*/  SHF.R.U32.HI R148, RZ, 0x8, R63 ;  /* 0x00000008ff947819 */ /* 0x000fe4000001163f */
[----:B--2---:R-:W-:Y:S02]  /*2f9c0*/  PRMT R53, R49, 0x5410, R48 ;  /* 0x0000541031357816 */ /* 0x004fe40000000030 */
[----:B------:R-:W-:Y:S02]  /*2f9d0*/  @P0 PRMT R48, R159, 0x5410, RZ ;  /* 0x000054109f300816 */ /* 0x000fe400000000ff */
[----:B---3--:R-:W-:Y:S02]  /*2f9e0*/  PRMT R52, R51, 0x5410, R50 ;  /* 0x0000541033347816 */ /* 0x008fe40000000032 */
[----:B------:R-:W-:Y:S01]  /*2f9f0*/  @!P3 PRMT R51, R194, 0x5410, RZ ;  /* 0x00005410c233b816 */ /* 0x000fe200000000ff */
[----:B------:R-:W-:Y:S01]  /*2fa00*/  IMAD.MOV.U32 R194, RZ, RZ, R164 ;  /* 0x000000ffffc27224 */ /* 0x000fe200078e00a4 */
[----:B------:R-:W-:Y:S02]  /*2fa10*/  @P1 PRMT R50, R184, 0x5410, RZ ;  /* 0x00005410b8321816 */ /* 0x000fe400000000ff */
[----:B------:R-:W-:Y:S01]  /*2fa20*/  @P2 PRMT R49, R206, 0x5410, RZ ;  /* 0x00005410ce312816 */ /* 0x000fe200000000ff */
[----:B------:R1:W-:Y:S01]  /*2fa30*/  STG.E.U16 desc[UR22][R114.64+0x10], R51 ;  /* 0x0000103372007986 */ /* 0x0003e2000c101516 */
[----:B------:R-:W-:Y:S02]  /*2fa40*/  SHF.R.U32.HI R206, RZ, 0x18, R83 ;  /* 0x00000018ffce7819 */ /* 0x000fe40000011653 */
[----:B------:R-:W-:Y:S01]  /*2fa50*/  ISETP.LE.U32.AND P2, PT, R54, UR9, PT ;  /* 0x0000000936007c0c */ /* 0x000fe2000bf43070 */
[----:B------:R-:W-:Y:S04]  /*2fa60*/  STG.E.U16 desc[UR22][R114.64+0x12], R50 ;  /* 0x0000123272007986 */ /* 0x000fe8000c101516 */
[----:B------:R2:W-:Y:S04]  /*2fa70*/  STG.E.U16 desc[UR22][R60.64+0x12], R48 ;  /* 0x000012303c007986 */ /* 0x0005e8000c101516 */
[----:B------:R-:W-:Y:S01]  /*2fa80*/  STG.E.U16 desc[UR22][R60.64+0x10], R49 ;  /* 0x000010313c007986 */ /* 0x000fe2000c101516 */
[----:B-1----:R-:W-:Y:S04]  /*2fa90*/  LOP3.LUT R51, R133, 0xffff, RZ, 0xc0, !PT ;  /* 0x0000ffff85337812 */ /* 0x002fe800078ec0ff */
[----:B------:R-:W-:Y:S02]  /*2faa0*/  SHF.R.U32.HI R184, RZ, 0x8, R51 ;  /* 0x00000008ffb87819 */ /* 0x000fe40000011633 */
[----:B------:R-:W-:Y:S02]  /*2fab0*/  LOP3.LUT R51, R148, 0xffff, RZ, 0xc0, !PT ;  /* 0x0000ffff94337812 */ /* 0x000fe400078ec0ff */
[----:B--2---:R-:W-:Y:S02]  /*2fac0*/  LOP3.LUT R48, R132, 0xffff, RZ, 0xc0, !PT ;  /* 0x0000ffff84307812 */ /* 0x004fe400078ec0ff */
[----:B------:R-:W-:Y:S02]  /*2fad0*/  ISETP.LE.U32.AND P3, PT, R51, UR9, PT ;  /* 0x0000000933007c0c */ /* 0x000fe4000bf63070 */
[----:B------:R-:W-:Y:S01]  /*2fae0*/  SHF.R.U32.HI R204, RZ, 0x8, R48 ;  /* 0x00000008ffcc7819 */ /* 0x000fe20000011630 */
[----:B------:R-:W-:Y:S01]  /*2faf0*/  IMAD.MOV.U32 R48, RZ, RZ, R98 ;  /* 0x000000ffff307224 */ /* 0x000fe200078e0062 */
[----:B------:R-:W-:Y:S02]  /*2fb00*/  LOP3.LUT R50, R176, 0xffff, RZ, 0xc0, !PT ;  /* 0x0000ffffb0327812 */ /* 0x000fe400078ec0ff */
[----:B------:R-:W-:Y:S02]  /*2fb10*/  LOP3.LUT R159, R184, 0xffff, RZ, 0xc0, !PT ;  /* 0x0000ffffb89f7812 */ /* 0x000fe400078ec0ff */
[----:B------:R-:W-:Y:S02]  /*2fb20*/  LOP3.LUT R203, R48, 0xff, RZ, 0xc0, !PT ;  /* 0x000000ff30cb7812 */ /* 0x000fe400078ec0ff */
[----:B------:R-:W-:Y:S02]  /*2fb30*/  PRMT R48, R83, 0x7632, R48 ;  /* 0x0000763253307816 */ /* 0x000fe40000000030 */
[----:B------:R-:W-:Y:S02]  /*2fb40*/  ISETP.LE.U32.AND P1, PT, R203, UR9, PT ;  /* 0x00000009cb007c0c */ /* 0x000fe4000bf23070 */
[----:B------:R-:W-:Y:S02]  /*2fb50*/  LOP3.LUT R207, R48, 0xff, RZ, 0xc0, !PT ;  /* 0x000000ff30cf7812 */ /* 0x000fe400078ec0ff */
[--C-:B------:R-:W-:Y:S02]  /*2fb60*/  SHF.R.U32.HI R164, RZ, 0x8, R50.reuse ;  /* 0x00000008ffa47819 */ /* 0x100fe40000011632 */
[----:B------:R-:W-:Y:S02]  /*2fb70*/  ISETP.LE.U32.AND P0, PT, R207, UR9, PT ;  /* 0x00000009cf007c0c */ /* 0x000fe4000bf03070 */
[----:B------:R-:W-:Y:S02]  /*2fb80*/  LOP3.LUT R64, R164, 0xffff, RZ, 0xc0, !PT ;  /* 0x0000ffffa4407812 */ /* 0x000fe400078ec0ff */
[----:B------:R-:W-:Y:S03]  /*2fb90*/  LOP3.LUT R232, R204, 0xffff, RZ, 0xc0, !PT ;  /* 0x0000ffffcce87812 */ /* 0x000fe600078ec0ff */
[--C-:B----4-:R-:W-:Y:S06]  /*2fba0*/  @!P1 HFMA2.BF16_V2 R197, -RZ.H0_H0, RZ.H0_H0, -R74.reuse.H0_H0 ;  /* 0x200000ffffc59231 */ /* 0x110fec000034094a */
[--C-:B------:R-:W-:Y:S01]  /*2fbb0*/  @!P0 HFMA2.BF16_V2 R233, -RZ.H0_H0, RZ.H0_H0, -R71.reuse.H0_H0 ;  /* 0x200000ffffe98231 */ /* 0x100fe20000340947 */
[----:B------:R1:W-:Y:S01]  /*2fbc0*/  @!P1 STL.S16 [R1+0x2f0], R197 ;  /* 0x0002f0c501009387 */ /* 0x0003e20000100600 */
[----:B------:R-:W-:Y:S03]  /*2fbd0*/  PRMT R50, R197, 0x7610, R50 ;  /* 0x00007610c5327816 */ /* 0x000fe60000000032 */
[----:B------:R2:W3:Y:S01]  /*2fbe0*/  LDL.S16 R51, [R1+0x2f4] ;  /* 0x0002f40001337983 */ /* 0x0004e20000100600 */
[----:B------:R-:W-:Y:S02]  /*2fbf0*/  PRMT R63, R233, 0x7610, R63 ;  /* 0x00007610e93f7816 */ /* 0x000fe4000000003f */
[----:B------:R-:W-:Y:S01]  /*2fc00*/  @!P1 PRMT R186, R50, 0x5410, RZ ;  /* 0x0000541032ba9816 */ /* 0x000fe200000000ff */
[----:B------:R-:W-:Y:S01]  /*2fc10*/  @!P0 STL.S16 [R1+0x2f8], R233 ;  /* 0x0002f8e901008387 */ /* 0x000fe20000100600 */
[----:B------:R-:W-:Y:S02]  /*2fc20*/  @!P0 PRMT R178, R63, 0x5410, RZ ;  /* 0x000054103fb28816 */ /* 0x000fe400000000ff */
[----:B------:R-:W-:Y:S02]  /*2fc30*/  ISETP.LE.U32.AND P0, PT, R206, UR9, PT ;  /* 0x00000009ce007c0c */ /* 0x000fe4000bf03070 */
[----:B------:R-:W-:Y:S02]  /*2fc40*/  PRMT R63, R47, 0x5410, R46 ;  /* 0x000054102f3f7816 */ /* 0x000fe4000000002e */
[----:B------:R-:W-:Y:S02]  /*2fc50*/  @!P2 PRMT R46, R66, 0x5410, RZ ;  /* 0x00005410422ea816 */ /* 0x000fe400000000ff */
[----:B------:R-:W-:Y:S02]  /*2fc60*/  ISETP.LE.U32.AND P2, PT, R111, UR9, PT ;  /* 0x000000096f007c0c */ /* 0x000fe4000bf43070 */
[----:B------:R-:W-:Y:S02]  /*2fc70*/  PRMT R66, R45, 0x5410, R44 ;  /* 0x000054102d427816 */ /* 0x000fe4000000002c */
[----:B-1----:R-:W-:Y:S09]  /*2fc80*/  PRMT R197, R98, 0x7773, RZ ;  /* 0x0000777362c57816 */ /* 0x002ff200000000ff */
[----:B------:R-:W-:Y:S01]  /*2fc90*/  @!P2 PRMT R45, R129, 0x5410, RZ ;  /* 0x00005410812da816 */ /* 0x000fe200000000ff */
[----:B------:R-:W-:Y:S01]  /*2fca0*/  IMAD.MOV.U32 R129, RZ, RZ, R194 ;  /* 0x000000ffff817224 */ /* 0x000fe200078e00c2 */
[----:B------:R-:W-:Y:S02]  /*2fcb0*/  ISETP.LE.U32.AND P2, PT, R59, UR9, PT ;  /* 0x000000093b007c0c */ /* 0x000fe4000bf43070 */
[----:B------:R-:W-:Y:S01]  /*2fcc0*/  PRMT R194, R102, 0x7771, RZ ;  /* 0x0000777166c27816 */ /* 0x000fe200000000ff */
[----:B---3--:R-:W-:Y:S05]  /*2fcd0*/  @!P0 HFMA2.BF16_V2 R51, -RZ.H0_H0, RZ.H0_H0, -R71.H1_H1 ;  /* 0x200000ffff338231 */ /* 0x008fea0000360947 */
[----:B------:R-:W-:Y:S01]  /*2fce0*/  @!P0 STL.S16 [R1+0x2f4], R51 ;  /* 0x0002f43301008387 */ /* 0x000fe20000100600 */
[----:B------:R-:W-:Y:S04]  /*2fcf0*/  PRMT R48, R51, 0x7610, R48 ;  /* 0x0000761033307816 */ /* 0x000fe80000000030 */
[----:B------:R-:W-:Y:S01]  /*2fd00*/  @!P0 PRMT R177, R48, 0x5410, RZ ;  /* 0x0000541030b18816 */ /* 0x000fe200000000ff */
[----:B------:R-:W-:Y:S01]  /*2fd10*/  IMAD.WIDE R48, R246, 0x70, R60 ;  /* 0x00000070f6307825 */ /* 0x000fe200078e023c */
[C---:B------:R-:W-:Y:S01]  /*2fd20*/  ISETP.LE.U32.AND P0, PT, R113.reuse, UR9, PT ;  /* 0x0000000971007c0c */ /* 0x040fe2000bf03070 */
[----:B------:R2:W3:Y:S01]  /*2fd30*/  LDL.S16 R60, [R1+0x2ec] ;  /* 0x0002ec00013c7983 */ /* 0x0004e20000100600 */
[--C-:B------:R-:W-:Y:S02]  /*2fd40*/  PRMT R113, R113, 0x5410, R121.reuse ;  /* 0x0000541071717816 */ /* 0x100fe40000000079 */
[----:B------:R-:W-:Y:S01]  /*2fd50*/  PRMT R121, R93, 0x7610, R121 ;  /* 0x000076105d797816 */ /* 0x000fe20000000079 */
[----:B------:R-:W-:Y:S04]  /*2fd60*/  STG.E.U16 desc[UR22][R48.64+0x10], R236 ;  /* 0x000010ec30007986 */ /* 0x000fe8000c101516 */
[----:B------:R1:W-:Y:S04]  /*2fd70*/  STG.E.U16 desc[UR22][R48.64+0x12], R202 ;  /* 0x000012ca30007986 */ /* 0x0003e8000c101516 */
[----:B------:R4:W-:Y:S01]  /*2fd80*/  STG.E.U16 desc[UR22][R116.64+0x10], R188 ;  /* 0x000010bc74007986 */ /* 0x0009e2000c101516 */
[----:B------:R-:W-:Y:S02]  /*2fd90*/  @!P0 PRMT R47, R235, 0x5410, RZ ;  /* 0x00005410eb2f8816 */ /* 0x000fe400000000ff */
[----:B------:R-:W-:Y:S01]  /*2fda0*/  ISETP.LE.U32.AND P0, PT, R110, UR9, PT ;  /* 0x000000096e007c0c */ /* 0x000fe2000bf03070 */
[----:B------:R2:W-:Y:S01]  /*2fdb0*/  STG.E.U16 desc[UR22][R116.64+0x12], R187 ;  /* 0x000012bb74007986 */ /* 0x0005e2000c101516 */
[----:B------:R-:W-:Y:S03]  /*2fdc0*/  PRMT R110, R111, 0x5410, R110 ;  /* 0x000054106f6e7816 */ /* 0x000fe6000000006e */
[----:B------:R-:W-:Y:S04]  /*2fdd0*/  STG.E.U16 desc[UR22][R114.64+0x20], R47 ;  /* 0x0000202f72007986 */ /* 0x000fe8000c101516 */
[----:B------:R2:W-:Y:S04]  /*2fde0*/  STG.E.U16 desc[UR22][R114.64+0x22], R46 ;  /* 0x0000222e72007986 */ /* 0x0005e8000c101516 */
[----:B------:R-:W-:Y:S02]  /*2fdf0*/  @!P0 PRMT R44, R67, 0x5410, RZ ;  /* 0x00005410432c8816 */ /* 0x000fe400000000ff */
[----:B------:R-:W-:Y:S02]  /*2fe00*/  ISETP.GT.U32.AND P0, PT, R201, UR9, PT ;  /* 0x00000009c9007c0c */ /* 0x000fe4000bf04070 */
[----:B------:R-:W-:Y:S02]  /*2fe10*/  PRMT R67, R43, 0x5410, R42 ;  /* 0x000054102b437816 */ /* 0x000fe4000000002a */
[----:B------:R-:W-:Y:S01]  /*2fe20*/  @P6 PRMT R42, R70, 0x5410, RZ ;  /* 0x00005410462a6816 */ /* 0x000fe200000000ff */
[----:B-1----:R-:W-:Y:S01]  /*2fe30*/  IMAD.MOV.U32 R202, RZ, RZ, R102 ;  /* 0x000000ffffca7224 */ /* 0x002fe200078e0066 */
[----:B------:R-:W-:Y:S02]  /*2fe40*/  PRMT R70, R41, 0x5410, R40 ;  /* 0x0000541029467816 */ /* 0x000fe40000000028 */
[----:B------:R-:W-:Y:S02]  /*2fe50*/  @P4 PRMT R40, R89, 0x5410, RZ ;  /* 0x0000541059284816 */ /* 0x000fe400000000ff */
[----:B------:R-:W-:Y:S02]  /*2fe60*/  @!P2 PRMT R43, R118, 0x5410, RZ ;  /* 0x00005410762ba816 */ /* 0x000fe400000000ff */
[----:B------:R-:W-:Y:S02]  /*2fe70*/  @P5 PRMT R41, R100, 0x5410, RZ ;  /* 0x0000541064295816 */ /* 0x000fe400000000ff */
[C---:B----4-:R-:W-:Y:S02]  /*2fe80*/  PRMT R188, R102.reuse, 0x7772, RZ ;  /* 0x0000777266bc7816 */ /* 0x050fe400000000ff */
[----:B--2---:R-:W-:Y:S02]  /*2fe90*/  PRMT R187, R102, 0x7773, RZ ;  /* 0x0000777366bb7816 */ /* 0x004fe400000000ff */
[----:B------:R-:W-:Y:S02]  /*2fea0*/  ISETP.LE.U32.AND P2, PT, R64, UR9, PT ;  /* 0x0000000940007c0c */ /* 0x000fe4000bf43070 */
[----:B------:R-:W-:Y:S01]  /*2feb0*/  ISETP.LE.U32.AND P6, PT, R159, UR9, PT ;  /* 0x000000099f007c0c */ /* 0x000fe2000bfc3070 */
[----:B------:R-:W-:Y:S02]  /*2fec0*/  IMAD.WIDE R46, R246, -0x70, R48 ;  /* 0xffffff90f62e7825 */ /* 0x000fe400078e0230 */
[----:B------:R1:W2:Y:S03]  /*2fed0*/  MUFU.EX2 R49, R221 ;  /* 0x000000dd00317308 */ /* 0x0002a60000000800 */
[----:B------:R4:W-:Y:S04]  /*2fee0*/  STG.E.U16 desc[UR22][R46.64+0x20], R45 ;  /* 0x0000202d2e007986 */ /* 0x0009e8000c101516 */
[----:B------:R4:W-:Y:S03]  /*2fef0*/  STG.E.U16 desc[UR22][R46.64+0x22], R44 ;  /* 0x0000222c2e007986 */ /* 0x0009e6000c101516 */
[----:B------:R4:W4:Y:S01]  /*2ff00*/  MUFU.EX2 R48, R210 ;  /* 0x000000d200307308 */ /* 0x0009220000000800 */
[----:B-1----:R-:W3:Y:S01]  /*2ff10*/  LDL.LU R221, [R1+0x3cc] ;  /* 0x0003cc0001dd7983 */ /* 0x002ee20000300800 */
[----:B--2---:R-:W-:Y:S03]  /*2ff20*/  FADD.FTZ R51, R49, R87 ;  /* 0x0000005731337221 */ /* 0x004fe60000010000 */
[----:B----4-:R-:W2:Y:S01]  /*2ff30*/  LDL.LU R210, [R1+0x3c8] ;  /* 0x0003c80001d27983 */ /* 0x010ea20000300800 */
[C---:B------:R-:W-:Y:S01]  /*2ff40*/  F2FP.BF16.F32.PACK_AB R234, R48.reuse, R49 ;  /* 0x0000003130ea723e */ /* 0x040fe200000010ff */
[----:B------:R-:W-:Y:S03]  /*2ff50*/  FADD.FTZ R233, R48, R51 ;  /* 0x0000003330e97221 */ /* 0x000fe60000010000 */
[----:B------:R-:W1:Y:S01]  /*2ff60*/  MUFU.EX2 R45, R124 ;  /* 0x0000007c002d7308 */ /* 0x000e620000000800 */
[----:B------:R-:W-:Y:S09]  /*2ff70*/  IMAD.WIDE R46, R246, 0x70, R46 ;  /* 0x00000070f62e7825 */ /* 0x000ff200078e022e */
[----:B------:R-:W4:Y:S01]  /*2ff80*/  MUFU.EX2 R44, R125 ;  /* 0x0000007d002c7308 */ /* 0x000f220000000800 */
[----:B------:R-:W-:Y:S04]  /*2ff90*/  STG.E.U16 desc[UR22][R46.64+0x20], R157 ;  /* 0x0000209d2e007986 */ /* 0x000fe8000c101516 */
[----:B------:R-:W-:Y:S04]  /*2ffa0*/  STG.E.U16 desc[UR22][R46.64+0x22], R154 ;  /* 0x0000229a2e007986 */ /* 0x000fe8000c101516 */
[----:B------:R4:W-:Y:S01]  /*2ffb0*/  STG.E.U16 desc[UR22][R116.64+0x20], R155 ;  /* 0x0000209b74007986 */ /* 0x0009e2000c101516 */
[----:B-1----:R-:W-:Y:S03]  /*2ffc0*/  FADD.FTZ R50, R45, R85 ;  /* 0x000000552d327221 */ /* 0x002fe60000010000 */
[----:B------:R-:W-:Y:S04]  /*2ffd0*/  STG.E.U16 desc[UR22][R116.64+0x22], R150 ;  /* 0x0000229674007986 */ /* 0x000fe8000c101516 */
[----:B------:R1:W-:Y:S01]  /*2ffe0*/  STG.E.U16 desc[UR22][R114.64+0x30], R43 ;  /* 0x0000302b72007986 */ /* 0x0003e2000c101516 */
[C---:B----4-:R-:W-:Y:S01]  /*2fff0*/  F2FP.BF16.F32.PACK_AB R98, R44.reuse, R45 ;  /* 0x0000002d2c62723e */ /* 0x050fe200000010ff */
[----:B------:R-:W-:Y:S01]  /*30000*/  FADD.FTZ R44, R44, R50 ;  /* 0x000000322c2c7221 */ /* 0x000fe20000010000 */
[----:B------:R-:W-:Y:S01]  /*30010*/  LOP3.LUT R125, R174, 0xff, RZ, 0xc0, !PT ;  /* 0x000000ffae7d7812 */ /* 0x000fe200078ec0ff */
[----:B------:R-:W-:Y:S04]  /*30020*/  STG.E.U16 desc[UR22][R114.64+0x32], R42 ;  /* 0x0000322a72007986 */ /* 0x000fe8000c101516 */
[----:B------:R4:W-:Y:S01]  /*30030*/  STL [R1+0x320], R44 ;  /* 0x0003202c01007387 */ /* 0x0009e20000100800 */
[----:B------:R-:W-:Y:S02]  /*30040*/  PRMT R155, R80, 0x7610, R155 ;  /* 0x00007610509b7816 */ /* 0x000fe4000000009b */
[----:B-1----:R-:W-:Y:S04]  /*30050*/  PRMT R43, R174, 0x7632, R43 ;  /* 0x00007632ae2b7816 */ /* 0x002fe8000000002b */
[----:B------:R-:W-:Y:S01]  /*30060*/  LOP3.LUT R124, R43, 0xff, RZ, 0xc0, !PT ;  /* 0x000000ff2b7c7812 */ /* 0x000fe200078ec0ff */
[----:B----4-:R-:W-:Y:S05]  /*30070*/  IMAD.U32 R44, RZ, RZ, UR28 ;  /* 0x0000001cff2c7e24 */ /* 0x010fea000f8e00ff */
[----:B------:R-:W-:Y:S02]  /*30080*/  LOP3.LUT R44, R123, UR25, R44, 0x96, !PT ;  /* 0x000000197b2c7c12 */ /* 0x000fe4000f8e962c */
[----:B------:R-:W-:Y:S04]  /*30090*/  SHF.R.U32.HI R123, RZ, 0x18, R174 ;  /* 0x00000018ff7b7819 */ /* 0x000fe800000116ae */
[----:B------:R-:W-:Y:S01]  /*300a0*/  ISETP.LE.U32.AND P1, PT, R123, UR9, PT ;  /* 0x000000097b007c0c */ /* 0x000fe2000bf23070 */
[----:B---3--:R-:W-:Y:S05]  /*300b0*/  @P0 HFMA2.BF16_V2 R60, -RZ.H0_H0, RZ.H0_H0, -R74.H1_H1 ;  /* 0x200000ffff3c0231 */ /* 0x008fea000036094a */
[----:B------:R1:W-:Y:S01]  /*300c0*/  @P0 STL.S16 [R1+0x2ec], R60 ;  /* 0x0002ec3c01000387 */ /* 0x0003e20000100600 */
[----:B------:R-:W-:Y:S03]  /*300d0*/  PRMT R49, R60, 0x7610, R49 ;  /* 0x000076103c317816 */ /* 0x000fe60000000031 */
[----:B------:R4:W3:Y:S01]  /*300e0*/  LDL.S16 R89, [R1+0x2e8] ;  /* 0x0002e80001597983 */ /* 0x0008e20000100600 */
[----:B------:R-:W-:Y:S02]  /*300f0*/  @P0 PRMT R181, R49, 0x5410, RZ ;  /* 0x0000541031b50816 */ /* 0x000fe400000000ff */
[----:B------:R-:W-:Y:S01]  /*30100*/  ISETP.LE.U32.AND P0, PT, R125, UR9, PT ;  /* 0x000000097d007c0c */ /* 0x000fe2000bf03070 */
[----:B------:R4:W4:Y:S01]  /*30110*/  LDL.S16 R87, [R1+0x2e4] ;  /* 0x0002e40001577983 */ /* 0x0009220000100600 */
[----:B-1----:R-:W-:Y:S04]  /*30120*/  IMAD.WIDE.U32 R60, R44, -0x326172a9, RZ ;  /* 0xcd9e8d572c3c7825 */ /* 0x002fe800078e00ff */
[----:B------:R-:W-:Y:S01]  /*30130*/  IMAD.WIDE R44, R246, -0x70, R46 ;  /* 0xffffff90f62c7825 */ /* 0x000fe200078e022e */
[----:B------:R-:W-:Y:S02]  /*30140*/  LOP3.LUT R48, R61, R129, RZ, 0x3c, !PT ;  /* 0x000000813d307212 */ /* 0x000fe400078e3cff */
[----:B------:R-:W-:Y:S02]  /*30150*/  LOP3.LUT R42, R60, R196, RZ, 0x3c, !PT ;  /* 0x000000c43c2a7212 */ /* 0x000fe400078e3cff */
[----:B------:R1:W-:Y:S01]  /*30160*/  STG.E.U16 desc[UR22][R44.64+0x30], R41 ;  /* 0x000030292c007986 */ /* 0x0003e2000c101516 */
[----:B------:R-:W-:Y:S03]  /*30170*/  IMAD.WIDE.U32 R46, R48, -0x2daee0ad, RZ ;  /* 0xd2511f53302e7825 */ /* 0x000fe600078e00ff */
[----:B------:R1:W-:Y:S01]  /*30180*/  STG.E.U16 desc[UR22][R44.64+0x32], R40 ;  /* 0x000032282c007986 */ /* 0x0003e2000c101516 */
[----:B------:R-:W-:Y:S01]  /*30190*/  IMAD.WIDE.U32 R42, R42, -0x2daee0ad, RZ ;  /* 0xd2511f532a2a7825 */ /* 0x000fe200078e00ff */
[----:B------:R-:W-:Y:S05]  /*301a0*/  LOP3.LUT R48, R108, UR26, R47, 0x96, !PT ;  /* 0x0000001a6c307c12 */ /* 0x000fea000f8e962f */
[----:B------:R-:W-:Y:S05]  /*301b0*/  IMAD.WIDE.U32 R48, R48, -0x326172a9, RZ ;  /* 0xcd9e8d5730307825 */ /* 0x000fea00078e00ff */
[----:B------:R-:W-:Y:S02]  /*301c0*/  LOP3.LUT R47, R8, UR13, R49, 0x96, !PT ;  /* 0x0000000d082f7c12 */ /* 0x000fe4000f8e9631 */
[----:B------:R-:W2:Y:S06]  /*301d0*/  LDL.LU.64 R8, [R1+0x3c0] ;  /* 0x0003c00001087983 */ /* 0x000eac0000300a00 */
[----:B------:R2:W2:Y:S01]  /*301e0*/  LDL.S16 R51, [R1+0x2c4] ;  /* 0x0002c40001337983 */ /* 0x0004a20000100600 */
[C---:B-1----:R-:W-:Y:S03]  /*301f0*/  PRMT R41, R119.reuse, 0x7610, R41 ;  /* 0x0000761077297816 */ /* 0x042fe60000000029 */
[----:B------:R1:W2:Y:S01]  /*30200*/  LDL.S16 R85, [R1+0x2c0] ;  /* 0x0002c00001557983 */ /* 0x0002a20000100600 */
[----:B------:R-:W-:Y:S03]  /*30210*/  PRMT R40, R119, 0x7632, R40 ;  /* 0x0000763277287816 */ /* 0x000fe60000000028 */
[----:B------:R-:W2:Y:S01]  /*30220*/  LDL.LU R109, [R1+0xc4] ;  /* 0x0000c400016d7983 */ /* 0x000ea20000300800 */
[C---:B------:R-:W-:Y:S05]  /*30230*/  IMAD.WIDE R44, R246.reuse, 0x70, R44 ;  /* 0x00000070f62c7825 */ /* 0x040fea00078e022c */
[----:B------:R-:W-:Y:S04]  /*30240*/  STG.E.U16 desc[UR22][R44.64+0x30], R152 ;  /* 0x000030982c007986 */ /* 0x000fe8000c101516 */
[----:B------:R1:W-:Y:S04]  /*30250*/  STG.E.U16 desc[UR22][R44.64+0x32], R138 ;  /* 0x0000328a2c007986 */ /* 0x0003e8000c101516 */
[----:B------:R-:W-:Y:S04]  /*30260*/  STG.E.U16 desc[UR22][R116.64+0x30], R139 ;  /* 0x0000308b74007986 */ /* 0x000fe8000c101516 */
[----:B------:R-:W-:Y:S01]  /*30270*/  STG.E.U16 desc[UR22][R116.64+0x32], R131 ;  /* 0x0000328374007986 */ /* 0x000fe2000c101516 */
[----:B-1----:R-:W-:Y:S01]  /*30280*/  IMAD.WIDE R44, R246, -0x70, R44 ;  /* 0xffffff90f62c7825 */ /* 0x002fe200078e022c */
[----:B------:R-:W-:Y:S03]  /*30290*/  LOP3.LUT R138, R176, 0xff, RZ, 0xc0, !PT ;  /* 0x000000ffb08a7812 */ /* 0x000fe600078ec0ff */
[----:B---3--:R-:W-:Y:S02]  /*302a0*/  @!P0 HFMA2.BF16_V2 R89, -RZ.H0_H0, RZ.H0_H0, -R41.H0_H0 ;  /* 0x200000ffff598231 */ /* 0x008fe40000340929 */
[----:B----4-:R-:W-:Y:S03]  /*302b0*/  @!P3 HFMA2.BF16_V2 R87, -RZ.H0_H0, RZ.H0_H0, -R40.H0_H0 ;  /* 0x200000ffff57b231 */ /* 0x010fe60000340928 */
[----:B------:R-:W-:Y:S01]  /*302c0*/  @!P0 STL.S16 [R1+0x2e8], R89 ;  /* 0x0002e85901008387 */ /* 0x000fe20000100600 */
[----:B------:R-:W-:Y:S03]  /*302d0*/  PRMT R50, R89, 0x7610, R50 ;  /* 0x0000761059327816 */ /* 0x000fe60000000032 */
[----:B------:R1:W-:Y:S01]  /*302e0*/  @!P3 STL.S16 [R1+0x2e4], R87 ;  /* 0x0002e4570100b387 */ /* 0x0003e20000100600 */
[----:B------:R-:W-:Y:S03]  /*302f0*/  PRMT R49, R87, 0x7610, R49 ;  /* 0x0000761057317816 */ /* 0x000fe60000000031 */
[----:B------:R4:W3:Y:S04]  /*30300*/  LDL.S16 R103, [R1+0x2b4] ;  /* 0x0002b40001677983 */ /* 0x0008e80000100600 */
[----:B------:R4:W4:Y:S04]  /*30310*/  LDL.S16 R102, [R1+0x2bc] ;  /* 0x0002bc0001667983 */ /* 0x0009280000100600 */
[----:B------:R-:W4:Y:S01]  /*30320*/  LDL.LU R235, [R1+0x4c] ;  /* 0x00004c0001eb7983 */ /* 0x000f220000300800 */
[----:B-1----:R-:W-:Y:S02]  /*30330*/  PRMT R87, R41, 0x5410, R40 ;  /* 0x0000541029577816 */ /* 0x002fe40000000028 */
[----:B------:R-:W-:Y:S02]  /*30340*/  @!P0 PRMT R41, R50, 0x5410, RZ ;  /* 0x0000541032298816 */ /* 0x000fe400000000ff */
[----:B------:R-:W-:Y:S02]  /*30350*/  ISETP.LE.U32.AND P0, PT, R124, UR9, PT ;  /* 0x000000097c007c0c */ /* 0x000fe4000bf03070 */
[--C-:B------:R-:W-:Y:S01]  /*30360*/  LOP3.LUT R50, R46, UR17, R43.reuse, 0x96, !PT ;  /* 0x000000112e327c12 */ /* 0x100fe2000f8e962b */
[----:B------:R1:W-:Y:S01]  /*30370*/  STG.E.U16 desc[UR22][R114.64+0x40], R41 ;  /* 0x0000402972007986 */ /* 0x0003e2000c101516 */
[----:B------:R-:W-:Y:S01]  /*30380*/  PRMT R43, R3, 0x7632, R43 ;  /* 0x00007632032b7816 */ /* 0x000fe2000000002b */
[----:B------:R-:W-:Y:S01]  /*30390*/  IMAD.WIDE.U32 R46, R47, -0x2daee0ad, RZ ;  /* 0xd2511f532f2e7825 */ /* 0x000fe200078e00ff */
[----:B------:R-:W-:Y:S02]  /*303a0*/  @!P3 PRMT R40, R49, 0x5410, RZ ;  /* 0x000054103128b816 */ /* 0x000fe400000000ff */
[----:B------:R-:W-:Y:S02]  /*303b0*/  PRMT R89, R3, 0x5410, R43 ;  /* 0x0000541003597816 */ /* 0x000fe4000000002b */
[----:B------:R-:W-:Y:S01]  /*303c0*/  LOP3.LUT R49, R42, UR16, R47, 0x96, !PT ;  /* 0x000000102a317c12 */ /* 0x000fe2000f8e962f */
[----:B------:R1:W-:Y:S01]  /*303d0*/  STG.E.U16 desc[UR22][R114.64+0x42], R40 ;  /* 0x0000422872007986 */ /* 0x0003e2000c101516 */
[----:B------:R-:W-:Y:S01]  /*303e0*/  PRMT R42, R120, 0x7610, R42 ;  /* 0x00007610782a7816 */ /* 0x000fe2000000002a */
[----:B--2---:R-:W-:Y:S02]  /*303f0*/  @!P0 HFMA2.BF16_V2 R51, -RZ.H0_H0, RZ.H0_H0, -R3.H0_H0 ;  /* 0x200000ffff338231 */ /* 0x004fe40000340903 */
[----:B------:R-:W-:Y:S03]  /*30400*/  @!P1 HFMA2.BF16_V2 R85, -RZ.H0_H0, RZ.H0_H0, -R43.H0_H0 ;  /* 0x200000ffff559231 */ /* 0x000fe6000034092b */
[----:B------:R2:W-:Y:S01]  /*30410*/  @!P0 STL.S16 [R1+0x2c4], R51 ;  /* 0x0002c43301008387 */ /* 0x0005e20000100600 */
[----:B------:R-:W-:Y:S02]  /*30420*/  PRMT R54, R51, 0x7610, R54 ;  /* 0x0000761033367816 */ /* 0x000fe40000000036 */
[----:B------:R-:W-:Y:S01]  /*30430*/  LOP3.LUT R122, R109, 0xff, RZ, 0xc0, !PT ;  /* 0x000000ff6d7a7812 */ /* 0x000fe200078ec0ff */
[----:B------:R2:W-:Y:S01]  /*30440*/  @!P1 STL.S16 [R1+0x2c0], R85 ;  /* 0x0002c05501009387 */ /* 0x0005e20000100600 */
[----:B------:R-:W-:Y:S02]  /*30450*/  @!P0 PRMT R3, R54, 0x5410, RZ ;  /* 0x0000541036038816 */ /* 0x000fe400000000ff */
[----:B------:R-:W-:Y:S01]  /*30460*/  ISETP.GT.U32.AND P0, PT, R198, UR9, PT ;  /* 0x00000009c6007c0c */ /* 0x000fe2000bf04070 */
[----:B------:R3:W4:Y:S01]  /*30470*/  LDL.S16 R100, [R1+0x2b0] ;  /* 0x0002b00001647983 */ /* 0x0007220000100600 */
[----:B-1----:R-:W-:Y:S03]  /*30480*/  PRMT R41, R120, 0x7632, R41 ;  /* 0x0000763278297816 */ /* 0x002fe60000000029 */
[----:B------:R1:W-:Y:S01]  /*30490*/  STG.E.U16 desc[UR22][R44.64+0x40], R3 ;  /* 0x000040032c007986 */ /* 0x0003e2000c101516 */
[----:B------:R-:W-:Y:S01]  /*304a0*/  PRMT R40, R189, 0x7610, R40 ;  /* 0x00007610bd287816 */ /* 0x000fe20000000028 */
[----:B--2---:R-:W-:Y:S05]  /*304b0*/  IMAD.WIDE.U32 R50, R50, -0x326172a9, RZ ;  /* 0xcd9e8d5732327825 */ /* 0x004fea00078e00ff */
[----:B------:R-:W-:Y:S02]  /*304c0*/  LOP3.LUT R108, R48, UR12, R51, 0x96, !PT ;  /* 0x0000000c306c7c12 */ /* 0x000fe4000f8e9633 */
[----:B------:R-:W-:Y:S02]  /*304d0*/  PRMT R48, R85, 0x7610, R48 ;  /* 0x0000761055307816 */ /* 0x000fe40000000030 */
[----:B------:R2:W2:Y:S01]  /*304e0*/  LDL.S16 R85, [R1+0x2b8] ;  /* 0x0002b80001557983 */ /* 0x0004a20000100600 */
[----:B------:R-:W-:Y:S01]  /*304f0*/  IMAD.WIDE.U32 R108, R108, -0x2daee0ad, RZ ;  /* 0xd2511f536c6c7825 */ /* 0x000fe200078e00ff */
[----:B------:R-:W-:Y:S02]  /*30500*/  @!P1 PRMT R43, R48, 0x5410, RZ ;  /* 0x00005410302b9816 */ /* 0x000fe400000000ff */
[----:B------:R-:W2:Y:S01]  /*30510*/  LDL.LU R236, [R1+0x44] ;  /* 0x0000440001ec7983 */ /* 0x000ea20000300800 */
[----:B------:R-:W-:Y:S01]  /*30520*/  ISETP.LE.U32.AND P1, PT, R122, UR9, PT ;  /* 0x000000097a007c0c */ /* 0x000fe2000bf23070 */
[----:B------:R-:W-:Y:S01]  /*30530*/  IMAD.WIDE.U32 R48, R49, -0x326172a9, RZ ;  /* 0xcd9e8d5731307825 */ /* 0x000fe200078e00ff */
[----:B------:R-:W-:Y:S01]  /*30540*/  LOP3.LUT R46, R46, UR15, R109, 0x96, !PT ;  /* 0x0000000f2e2e7c12 */ /* 0x000fe2000f8e966d */
[----:B------:R2:W2:Y:S01]  /*30550*/  LDL.S16 R54, [R1+0x2ac] ;  /* 0x0002ac0001367983 */ /* 0x0004a20000100600 */
[----:B-1----:R-:W-:Y:S02]  /*30560*/  PRMT R3, R189, 0x7632, R3 ;  /* 0x00007632bd037816 */ /* 0x002fe40000000003 */
[----:B------:R-:W-:Y:S01]  /*30570*/  LOP3.LUT R129, R50, UR11, R49, 0x96, !PT ;  /* 0x0000000b32817c12 */ /* 0x000fe2000f8e9631 */
[----:B------:R1:W-:Y:S01]  /*30580*/  STG.E.U16 desc[UR22][R44.64+0x42], R43 ;  /* 0x0000422b2c007986 */ /* 0x0003e2000c101516 */
[----:B------:R-:W-:Y:S05]  /*30590*/  LOP3.LUT R50, R60, R200, RZ, 0x3c, !PT ;  /* 0x000000c83c327212 */ /* 0x000fea00078e3cff */
[----:B------:R-:W-:Y:S04]  /*305a0*/  IMAD.WIDE.U32 R50, R50, -0x2daee0ad, RZ ;  /* 0xd2511f5332327825 */ /* 0x000fe800078e00ff */
[----:B-1----:R-:W-:Y:S05]  /*305b0*/  IMAD.WIDE R44, R246, 0x70, R44 ;  /* 0x00000070f62c7825 */ /* 0x002fea00078e022c */
[----:B------:R1:W-:Y:S04]  /*305c0*/  STG.E.U16 desc[UR22][R44.64+0x40], R142 ;  /* 0x0000408e2c007986 */ /* 0x0003e8000c101516 */
[----:B------:R1:W-:Y:S04]  /*305d0*/  STG.E.U16 desc[UR22][R44.64+0x42], R143 ;  /* 0x0000428f2c007986 */ /* 0x0003e8000c101516 */
[----:B------:R-:W-:Y:S04]  /*305e0*/  STG.E.U16 desc[UR22][R116.64+0x40], R136 ;  /* 0x0000408874007986 */ /* 0x000fe8000c101516 */
[----:B------:R2:W-:Y:S01]  /*305f0*/  STG.E.U16 desc[UR22][R116.64+0x42], R141 ;  /* 0x0000428d74007986 */ /* 0x0005e2000c101516 */
[----:B-1----:R-:W-:Y:S01]  /*30600*/  PRMT R142, R72, 0x5410, R69 ;  /* 0x00005410488e7816 */ /* 0x002fe20000000045 */
[----:B------:R-:W-:Y:S04]  /*30610*/  IMAD.WIDE R44, R246, -0x70, R44 ;  /* 0xffffff90f62c7825 */ /* 0x000fe800078e022c */
[----:B---3--:R-:W-:Y:S02]  /*30620*/  @P0 HFMA2.BF16_V2 R103, -RZ.H0_H0, RZ.H0_H0, -R80.H0_H0 ;  /* 0x200000ffff670231 */ /* 0x008fe40000340950 */
[----:B----4-:R-:W-:Y:S03]  /*30630*/  @!P1 HFMA2.BF16_V2 R102, -RZ.H0_H0, RZ.H0_H0, -R42.H0_H0 ;  /* 0x200000ffff669231 */ /* 0x010fe6000034092a */
[----:B------:R-:W-:Y:S01]  /*30640*/  @P0 STL.S16 [R1+0x2b4], R103 ;  /* 0x0002b46701000387 */ /* 0x000fe20000100600 */
[----:B------:R-:W-:Y:S03]  /*30650*/  PRMT R83, R103, 0x7610, R83 ;  /* 0x0000761067537816 */ /* 0x000fe60000000053 */
[----:B------:R-:W-:Y:S01]  /*30660*/  @!P1 STL.S16 [R1+0x2bc], R102 ;  /* 0x0002bc6601009387 */ /* 0x000fe20000100600 */
[----:B------:R-:W-:Y:S02]  /*30670*/  @P0 PRMT R155, R83, 0x5410, RZ ;  /* 0x00005410539b0816 */ /* 0x000fe400000000ff */
[----:B------:R-:W-:Y:S02]  /*30680*/  ISETP.GT.U32.AND P0, PT, R210, UR9, PT ;  /* 0x00000009d2007c0c */ /* 0x000fe4000bf04070 */
[----:B------:R-:W-:Y:S02]  /*30690*/  PRMT R47, R102, 0x7610, R47 ;  /* 0x00007610662f7816 */ /* 0x000fe4000000002f */
[----:B------:R-:W-:Y:S02]  /*306a0*/  PRMT R83, R42, 0x5410, R41 ;  /* 0x000054102a537816 */ /* 0x000fe40000000029 */
[----:B------:R-:W-:Y:S01]  /*306b0*/  @!P1 PRMT R42, R47, 0x5410, RZ ;  /* 0x000054102f2a9816 */ /* 0x000fe200000000ff */
[----:B------:R-:W-:Y:S01]  /*306c0*/  IMAD.WIDE.U32 R46, R46, -0x326172a9, RZ ;  /* 0xcd9e8d572e2e7825 */ /* 0x000fe200078e00ff */
[----:B------:R-:W-:Y:S03]  /*306d0*/  ISETP.GT.U32.AND P1, PT, R235, UR9, PT ;  /* 0x00000009eb007c0c */ /* 0x000fe6000bf24070 */
[----:B------:R-:W-:Y:S01]  /*306e0*/  STG.E.U16 desc[UR22][R114.64+0x50], R42 ;  /* 0x0000502a72007986 */ /* 0x000fe2000c101516 */
[----:B------:R-:W-:Y:S02]  /*306f0*/  LOP3.LUT R120, R48, UR6, R47, 0x96, !PT ;  /* 0x0000000630787c12 */ /* 0x000fe4000f8e962f */
[----:B------:R-:W-:Y:S02]  /*30700*/  PRMT R150, R46, 0x7771, RZ ;  /* 0x000077712e967816 */ /* 0x000fe400000000ff */
[----:B------:R-:W-:Y:S04]  /*30710*/  LOP3.LUT R43, R120, 0xffff, RZ, 0xc0, !PT ;  /* 0x0000ffff782b7812 */ /* 0x000fe800078ec0ff */
[----:B------:R-:W-:Y:S04]  /*30720*/  SHF.R.U32.HI R174, RZ, 0x8, R43 ;  /* 0x00000008ffae7819 */ /* 0x000fe8000001162b */
[----:B------:R-:W-:Y:S04]  /*30730*/  LOP3.LUT R43, R174, 0xffff, RZ, 0xc0, !PT ;  /* 0x0000ffffae2b7812 */ /* 0x000fe800078ec0ff */
[----:B------:R-:W-:Y:S02]  /*30740*/  ISETP.LE.U32.AND P5, PT, R43, UR9, PT ;  /* 0x000000092b007c0c */ /* 0x000fe4000bfa3070 */
[----:B------:R-:W-:Y:S01]  /*30750*/  LOP3.LUT R43, R61, R101, RZ, 0x3c, !PT ;  /* 0x000000653d2b7212 */ /* 0x000fe200078e3cff */
[----:B------:R-:W-:Y:S05]  /*30760*/  @P0 HFMA2.BF16_V2 R100, -RZ.H0_H0, RZ.H0_H0, -R41.H0_H0 ;  /* 0x200000ffff640231 */ /* 0x000fea0000340929 */
[----:B------:R-:W-:Y:S01]  /*30770*/  @P0 STL.S16 [R1+0x2b0], R100 ;  /* 0x0002b06401000387 */ /* 0x000fe20000100600 */
[----:B------:R-:W-:Y:S04]  /*30780*/  PRMT R48, R100, 0x7610, R48 ;  /* 0x0000761064307816 */ /* 0x000fe80000000030 */
[----:B------:R-:W-:Y:S01]  /*30790*/  @P0 PRMT R41, R48, 0x5410, RZ ;  /* 0x0000541030290816 */ /* 0x000fe200000000ff */
[----:B------:R-:W-:Y:S04]  /*307a0*/  IMAD.WIDE.U32 R48, R43, -0x2daee0ad, RZ ;  /* 0xd2511f532b307825 */ /* 0x000fe800078e00ff */
[----:B------:R1:W-:Y:S01]  /*307b0*/  STG.E.U16 desc[UR22][R114.64+0x52], R41 ;  /* 0x0000522972007986 */ /* 0x0003e2000c101516 */
[----:B------:R-:W-:Y:S05]  /*307c0*/  LOP3.LUT R43, R104, UR26, R49, 0x96, !PT ;  /* 0x0000001a682b7c12 */ /* 0x000fea000f8e9631 */
[----:B------:R-:W-:Y:S04]  /*307d0*/  IMAD.WIDE.U32 R118, R43, -0x326172a9, RZ ;  /* 0xcd9e8d572b767825 */ /* 0x000fe800078e00ff */
[----:B--2---:R-:W-:Y:S01]  /*307e0*/  @P1 HFMA2.BF16_V2 R85, -RZ.H0_H0, RZ.H0_H0, -R40.H0_H0 ;  /* 0x200000ffff551231 */ /* 0x004fe20000340928 */
[----:B------:R-:W-:Y:S04]  /*307f0*/  ISETP.GT.U32.AND P0, PT, R236, UR9, PT ;  /* 0x00000009ec007c0c */ /* 0x000fe8000bf04070 */
[----:B------:R2:W-:Y:S01]  /*30800*/  @P1 STL.S16 [R1+0x2b8], R85 ;  /* 0x0002b85501001387 */ /* 0x0005e20000100600 */
[----:B------:R-:W-:Y:S02]  /*30810*/  PRMT R47, R85, 0x7610, R47 ;  /* 0x00007610552f7816 */ /* 0x000fe4000000002f */
[----:B------:R-:W-:Y:S01]  /*30820*/  PRMT R141, R235, 0x5410, R236 ;  /* 0x00005410eb8d7816 */ /* 0x000fe200000000ec */
[----:B------:R-:W3:Y:S01]  /*30830*/  LDL.LU R101, [R1+0x3b8] ;  /* 0x0003b80001657983 */ /* 0x000ee20000300800 */
[----:B-1----:R-:W-:Y:S04]  /*30840*/  LOP3.LUT R41, R126, UR13, R119, 0x96, !PT ;  /* 0x0000000d7e297c12 */ /* 0x002fe8000f8e9677 */
[----:B------:R-:W-:Y:S05]  /*30850*/  @P0 HFMA2.BF16_V2 R54, -RZ.H0_H0, RZ.H0_H0, -R3.H0_H0 ;  /* 0x200000ffff360231 */ /* 0x000fea0000340903 */
[----:B------:R1:W-:Y:S01]  /*30860*/  @P0 STL.S16 [R1+0x2ac], R54 ;  /* 0x0002ac3601000387 */ /* 0x0003e20000100600 */
[----:B------:R-:W-:Y:S03]  /*30870*/  PRMT R60, R54, 0x7610, R60 ;  /* 0x00007610363c7816 */ /* 0x000fe6000000003c */
[----:B------:R-:W4:Y:S01]  /*30880*/  LDL.LU.64 R104, [R1+0x3b0] ;  /* 0x0003b00001687983 */ /* 0x000f220000300a00 */
[----:B--2---:R-:W-:Y:S05]  /*30890*/  PRMT R85, R40, 0x5410, R3 ;  /* 0x0000541028557816 */ /* 0x004fea0000000003 */
[----:B------:R2:W2:Y:S01]  /*308a0*/  LDL.S16 R100, [R1+0x294] ;  /* 0x0002940001647983 */ /* 0x0004a20000100600 */
[----:B------:R-:W-:Y:S01]  /*308b0*/  @P0 PRMT R3, R60, 0x5410, RZ ;  /* 0x000054103c030816 */ /* 0x000fe200000000ff */
[----:B------:R-:W-:Y:S01]  /*308c0*/  IMAD.WIDE.U32 R60, R41, -0x2daee0ad, RZ ;  /* 0xd2511f53293c7825 */ /* 0x000fe200078e00ff */
[----:B------:R-:W-:Y:S02]  /*308d0*/  ISETP.LE.U32.AND P0, PT, R138, UR9, PT ;  /* 0x000000098a007c0c */ /* 0x000fe4000bf03070 */
[----:B------:R-:W-:Y:S01]  /*308e0*/  @P1 PRMT R40, R47, 0x5410, RZ ;  /* 0x000054102f281816 */ /* 0x000fe200000000ff */
[----:B------:R1:W-:Y:S01]  /*308f0*/  STG.E.U16 desc[UR22][R44.64+0x52], R3 ;  /* 0x000052032c007986 */ /* 0x0003e2000c101516 */
[----:B------:R-:W-:Y:S02]  /*30900*/  PRMT R41, R2, 0x7632, R41 ;  /* 0x0000763202297816 */ /* 0x000fe40000000029 */
[----:B------:R-:W-:Y:S01]  /*30910*/  LOP3.LUT R47, R48, UR17, R51, 0x96, !PT ;  /* 0x00000011302f7c12 */ /* 0x000fe2000f8e9633 */
[----:B------:R1:W-:Y:S01]  /*30920*/  STG.E.U16 desc[UR22][R44.64+0x50], R40 ;  /* 0x000050282c007986 */ /* 0x0003e2000c101516 */
[----:B------:R-:W-:Y:S01]  /*30930*/  IMAD.WIDE R48, R246, 0x70, R44 ;  /* 0x00000070f6307825 */ /* 0x000fe200078e022c */
[----:B------:R-:W-:Y:S02]  /*30940*/  PRMT R102, R2, 0x5410, R41 ;  /* 0x0000541002667816 */ /* 0x000fe40000000029 */
[----:B------:R-:W-:Y:S01]  /*30950*/  LOP3.LUT R50, R50, UR16, R61, 0x96, !PT ;  /* 0x0000001032327c12 */ /* 0x000fe2000f8e963d */
[----:B-1----:R1:W3:Y:S01]  /*30960*/  LDL.S16 R54, [R1+0x290] ;  /* 0x0002900001367983 */ /* 0x0022e20000100600 */
[----:B------:R-:W-:Y:S03]  /*30970*/  IMAD.WIDE.U32 R42, R47, -0x326172a9, RZ ;  /* 0xcd9e8d572f2a7825 */ /* 0x000fe600078e00ff */
[----:B------:R-:W4:Y:S01]  /*30980*/  LDL.LU.64 R126, [R1+0x3a8] ;  /* 0x0003a800017e7983 */ /* 0x000f220000300a00 */
[----:B------:R-:W-:Y:S02]  /*30990*/  IMAD.MOV.U32 R47, RZ, RZ, R168 ;  /* 0x000000ffff2f7224 */ /* 0x000fe400078e00a8 */
[----:B------:R-:W-:Y:S03]  /*309a0*/  IMAD.MOV.U32 R168, RZ, RZ, R46 ;  /* 0x000000ffffa87224 */ /* 0x000fe600078e002e */
[----:B------:R1:W4:Y:S04]  /*309b0*/  LDL.S16 R109, [R1+0x28c] ;  /* 0x00028c00016d7983 */ /* 0x0003280000100600 */
[----:B------:R1:W4:Y:S04]  /*309c0*/  LDL.S16 R103, [R1+0x288] ;  /* 0x0002880001677983 */ /* 0x0003280000100600 */
[----:B------:R1:W-:Y:S01]  /*309d0*/  STG.E.U16 desc[UR22][R48.64+0x52], R135 ;  /* 0x0000528730007986 */ /* 0x0003e2000c101516 */
[----:B------:R-:W-:Y:S02]  /*309e0*/  PRMT R3, R176, 0x7632, R3 ;  /* 0x00007632b0037816 */ /* 0x000fe40000000003 */
[----:B------:R-:W-:Y:S01]  /*309f0*/  SHF.R.U32.HI R176, RZ, 0x18, R176 ;  /* 0x00000018ffb07819 */ /* 0x000fe200000116b0 */
[----:B------:R1:W-:Y:S01]  /*30a00*/  STG.E.U16 desc[UR22][R48.64+0x50], R147 ;  /* 0x0000509330007986 */ /* 0x0003e2000c101516 */
[----:B------:R-:W-:Y:S02]  /*30a10*/  LOP3.LUT R136, R3, 0xff, RZ, 0xc0, !PT ;  /* 0x000000ff03887812 */ /* 0x000fe400078ec0ff */
[----:B------:R-:W-:Y:S01]  /*30a20*/  ISETP.LE.U32.AND P1, PT, R176, UR9, PT ;  /* 0x00000009b0007c0c */ /* 0x000fe2000bf23070 */
[----:B------:R1:W-:Y:S01]  /*30a30*/  STG.E.U16 desc[UR22][R116.64+0x50], R137 ;  /* 0x0000508974007986 */ /* 0x0003e2000c101516 */
[----:B------:R-:W-:Y:S02]  /*30a40*/  LOP3.LUT R3, R118, UR12, R43, 0x96, !PT ;  /* 0x0000000c76037c12 */ /* 0x000fe4000f8e962b */
[----:B------:R-:W-:Y:S01]  /*30a50*/  PRMT R40, R107, 0x7610, R40 ;  /* 0x000076106b287816 */ /* 0x000fe20000000028 */
[----:B------:R-:W-:Y:S02]  /*30a60*/  STG.E.U16 desc[UR22][R116.64+0x52], R140 ;  /* 0x0000528c74007986 */ /* 0x000fe4000c101516 */
[----:B------:R-:W-:Y:S01]  /*30a70*/  IMAD.WIDE.U32 R118, R3, -0x2daee0ad, RZ ;  /* 0xd2511f5303767825 */ /* 0x000fe200078e00ff */
[----:B------:R-:W-:Y:S02]  /*30a80*/  PRMT R3, R107, 0x7632, R3 ;  /* 0x000076326b037816 */ /* 0x000fe40000000003 */
[----:B------:R-:W-:Y:S02]  /*30a90*/  PRMT R107, R112, 0x5410, R212 ;  /* 0x00005410706b7816 */ /* 0x000fe400000000d4 */
[----:B-1----:R-:W-:Y:S01]  /*30aa0*/  LOP3.LUT R135, R214, 0xff, RZ, 0xc0, !PT ;  /* 0x000000ffd6877812 */ /* 0x002fe200078ec0ff */
[----:B------:R-:W-:Y:S01]  /*30ab0*/  IMAD.WIDE R48, R246, -0x70, R48 ;  /* 0xffffff90f6307825 */ /* 0x000fe200078e0230 */
[----:B------:R-:W-:Y:S02]  /*30ac0*/  PRMT R147, R46, 0x7772, RZ ;  /* 0x000077722e937816 */ /* 0x000fe400000000ff */
[----:B------:R-:W-:Y:S01]  /*30ad0*/  LOP3.LUT R137, R133, 0xff, RZ, 0xc0, !PT ;  /* 0x000000ff85897812 */ /* 0x000fe200078ec0ff */
[----:B--2---:R-:W-:Y:S05]  /*30ae0*/  @!P0 HFMA2.BF16_V2 R100, -RZ.H0_H0, RZ.H0_H0, -R2.H0_H0 ;  /* 0x200000ffff648231 */ /* 0x004fea0000340902 */
[----:B------:R1:W-:Y:S01]  /*30af0*/  @!P0 STL.S16 [R1+0x294], R100 ;  /* 0x0002946401008387 */ /* 0x0003e20000100600 */
[----:B------:R-:W-:Y:S04]  /*30b00*/  PRMT R51, R100, 0x7610, R51 ;  /* 0x0000761064337816 */ /* 0x000fe80000000033 */
[----:B------:R-:W-:Y:S01]  /*30b10*/  @!P0 PRMT R2, R51, 0x5410, RZ ;  /* 0x0000541033028816 */ /* 0x000fe200000000ff */
[----:B------:R-:W-:Y:S01]  /*30b20*/  IMAD.WIDE.U32 R50, R50, -0x326172a9, RZ ;  /* 0xcd9e8d5732327825 */ /* 0x000fe200078e00ff */
[----:B------:R-:W-:Y:S03]  /*30b30*/  ISETP.LE.U32.AND P0, PT, R136, UR9, PT ;  /* 0x0000000988007c0c */ /* 0x000fe6000bf03070 */
[----:B------:R2:W-:Y:S01]  /*30b40*/  STG.E.U16 desc[UR22][R114.64+0x60], R2 ;  /* 0x0000600272007986 */ /* 0x0005e2000c101516 */
[----:B---3--:R-:W-:Y:S01]  /*30b50*/  @!P2 HFMA2.BF16_V2 R54, -RZ.H0_H0, RZ.H0_H0, -R41.H0_H0 ;  /* 0x200000ffff36a231 */ /* 0x008fe20000340929 */
[----:B------:R-:W-:Y:S02]  /*30b60*/  LOP3.LUT R139, R42, UR11, R51, 0x96, !PT ;  /* 0x0000000b2a8b7c12 */ /* 0x000fe4000f8e9633 */
[----:B----4-:R-:W-:Y:S01]  /*30b70*/  MUFU.EX2 R42, R126 ;  /* 0x0000007e002a7308 */ /* 0x010fe20000000800 */
[----:B------:R-:W-:Y:S01]  /*30b80*/  PRMT R51, R97, 0x5410, R99 ;  /* 0x0000541061337816 */ /* 0x000fe20000000063 */
[----:B------:R3:W-:Y:S01]  /*30b90*/  @!P2 STL.S16 [R1+0x290], R54 ;  /* 0x000290360100a387 */ /* 0x0007e20000100600 */
[----:B------:R-:W-:Y:S03]  /*30ba0*/  PRMT R44, R54, 0x7610, R44 ;  /* 0x00007610362c7816 */ /* 0x000fe6000000002c */
[----:B------:R4:W4:Y:S01]  /*30bb0*/  LDL.S16 R131, [R1+0x284] ;  /* 0x0002840001837983 */ /* 0x0009220000100600 */
[----:B------:R-:W-:Y:S01]  /*30bc0*/  @!P0 HFMA2.BF16_V2 R109, -RZ.H0_H0, RZ.H0_H0, -R40.H0_H0 ;  /* 0x200000ffff6d8231 */ /* 0x000fe20000340928 */
[----:B------:R-:W-:Y:S01]  /*30bd0*/  @!P2 PRMT R41, R44, 0x5410, RZ ;  /* 0x000054102c29a816 */ /* 0x000fe200000000ff */
[----:B------:R-:W-:Y:S01]  /*30be0*/  @!P1 HFMA2.BF16_V2 R103, -RZ.H0_H0, RZ.H0_H0, -R3.H0_H0 ;  /* 0x200000ffff679231 */ /* 0x000fe20000340903 */
[----:B-1----:R1:W4:Y:S02]  /*30bf0*/  LDL.S16 R100, [R1+0x280] ;  /* 0x0002800001647983 */ /* 0x0023240000100600 */
[----:B------:R-:W-:Y:S02]  /*30c00*/  PRMT R45, R109, 0x7610, R45 ;  /* 0x000076106d2d7816 */ /* 0x000fe4000000002d */
[----:B------:R-:W-:Y:S01]  /*30c10*/  LOP3.LUT R44, R60, UR15, R119, 0x96, !PT ;  /* 0x0000000f3c2c7c12 */ /* 0x000fe2000f8e9677 */
[----:B------:R1:W-:Y:S01]  /*30c20*/  STG.E.U16 desc[UR22][R114.64+0x62], R41 ;  /* 0x0000622972007986 */ /* 0x0003e2000c101516 */
[----:B------:R-:W-:Y:S02]  /*30c30*/  PRMT R61, R103, 0x7610, R61 ;  /* 0x00007610673d7816 */ /* 0x000fe4000000003d */
[----:B------:R-:W-:Y:S02]  /*30c40*/  PRMT R119, R229, 0x5410, R218 ;  /* 0x00005410e5777816 */ /* 0x000fe400000000da */
[----:B------:R-:W1:Y:S01]  /*30c50*/  S2R R218, SR_TID.X ;  /* 0x0000000000da7919 */ /* 0x000e620000002100 */
[----:B--2---:R-:W-:Y:S01]  /*30c60*/  PRMT R2, R0, 0x7632, R2 ;  /* 0x0000763200027816 */ /* 0x004fe20000000002 */
[----:B---3--:R-:W2:Y:S04]  /*30c70*/  LDL.LU R54, [R1+0x24] ;  /* 0x0000240001367983 */ /* 0x008ea80000300800 */
[----:B------:R-:W-:Y:S04]  /*30c80*/  @!P0 STL.S16 [R1+0x28c], R109 ;  /* 0x00028c6d01008387 */ /* 0x000fe80000100600 */
[----:B------:R3:W-:Y:S04]  /*30c90*/  @!P1 STL.S16 [R1+0x288], R103 ;  /* 0x0002886701009387 */ /* 0x0007e80000100600 */
[----:B------:R-:W2:Y:S01]  /*30ca0*/  LDL.LU R214, [R1+0x3a0] ;  /* 0x0003a00001d67983 */ /* 0x000ea20000300800 */
[----:B-1----:R1:W3:Y:S03]  /*30cb0*/  MUFU.EX2 R41, R127 ;  /* 0x0000007f00297308 */ /* 0x0022e60000000800 */
[----:B------:R-:W2:Y:S04]  /*30cc0*/  LDL.LU R212, [R1+0x39c] ;  /* 0x00039c0001d47983 */ /* 0x000ea80000300800 */
[----:B------:R-:W2:Y:S04]  /*30cd0*/  LDL.LU R112, [R1+0x398] ;  /* 0x0003980001707983 */ /* 0x000ea80000300800 */
[----:B------:R2:W2:Y:S01]  /*30ce0*/  LDL.S16 R64, [R1+0x26c] ;  /* 0x00026c0001407983 */ /* 0x0004a20000100600 */
[----:B------:R-:W-:Y:S02]  /*30cf0*/  LOP3.LUT P3, RZ, R218, 0x4, RZ, 0xc0, !PT ;  /* 0x00000004daff7812 */ /* 0x000fe4000786c0ff */
[----:B-1----:R-:W-:Y:S02]  /*30d00*/  PRMT R127, R38, 0x5410, R39 ;  /* 0x00005410267f7816 */ /* 0x002fe40000000027 */
[----:B---3--:R-:W-:Y:S02]  /*30d10*/  PRMT R103, R40, 0x5410, R3 ;  /* 0x0000541028677816 */ /* 0x008fe40000000003 */
[----:B------:R-:W-:Y:S01]  /*30d20*/  @!P0 PRMT R40, R45, 0x5410, RZ ;  /* 0x000054102d288816 */ /* 0x000fe200000000ff */
[----:B------:R-:W-:Y:S01]  /*30d30*/  IMAD.WIDE.U32 R44, R44, -0x326172a9, RZ ;  /* 0xcd9e8d572c2c7825 */ /* 0x000fe200078e00ff */
[----:B------:R-:W-:Y:S02]  /*30d40*/  ISETP.LE.U32.AND P0, PT, R135, UR9, PT ;  /* 0x0000000987007c0c */ /* 0x000fe4000bf03070 */
[----:B------:R-:W-:Y:S01]  /*30d50*/  @!P1 PRMT R3, R61, 0x5410, RZ ;  /* 0x000054103d039816 */ /* 0x000fe200000000ff */
[----:B------:R1:W-:Y:S01]  /*30d60*/  STG.E.U16 desc[UR22][R48.64+0x60], R40 ;  /* 0x0000602830007986 */ /* 0x0003e2000c101516 */
[----:B------:R-:W-:Y:S02]  /*30d70*/  ISETP.GT.U32.AND P1, PT, R216, UR9, PT ;  /* 0x00000009d8007c0c */ /* 0x000fe4000bf24070 */
[----:B------:R-:W-:Y:S01]  /*30d80*/  LOP3.LUT R109, R50, UR6, R45, 0x96, !PT ;  /* 0x00000006326d7c12 */ /* 0x000fe2000f8e962d */
[----:B------:R3:W-:Y:S01]  /*30d90*/  STG.E.U16 desc[UR22][R48.64+0x62], R3 ;  /* 0x0000620330007986 */ /* 0x0007e2000c101516 */
[----:B------:R-:W-:Y:S02]  /*30da0*/  PRMT R50, R192, 0x7610, R50 ;  /* 0x00007610c0327816 */ /* 0x000fe40000000032 */
[----:B------:R-:W-:Y:S02]  /*30db0*/  LOP3.LUT R43, R109, 0xffff, RZ, 0xc0, !PT ;  /* 0x0000ffff6d2b7812 */ /* 0x000fe400078ec0ff */
[----:B------:R-:W-:Y:S02]  /*30dc0*/  F2FP.BF16.F32.PACK_AB R97, R41, R42 ;  /* 0x0000002a2961723e */ /* 0x000fe400000010ff */
[----:B------:R-:W-:Y:S02]  /*30dd0*/  SHF.R.U32.HI R157, RZ, 0x8, R43 ;  /* 0x00000008ff9d7819 */ /* 0x000fe4000001162b */
[----:B------:R-:W-:Y:S02]  /*30de0*/  PRMT R143, R44, 0x7773, RZ ;  /* 0x000077732c8f7816 */ /* 0x000fe400000000ff */
[----:B-1----:R-:W-:Y:S04]  /*30df0*/  LOP3.LUT R40, R157, 0xffff, RZ, 0xc0, !PT ;  /* 0x0000ffff9d287812 */ /* 0x002fe800078ec0ff */
[----:B------:R-:W-:Y:S01]  /*30e00*/  ISETP.LE.U32.AND P2, PT, R40, UR9, PT ;  /* 0x0000000928007c0c */ /* 0x000fe2000bf43070 */
[----:B------:R-:W-:Y:S01]  /*30e10*/  FADD.FTZ R40, R42, R153 ;  /* 0x000000992a287221 */ /* 0x000fe20000010000 */
[----:B---3--:R-:W-:Y:S01]  /*30e20*/  PRMT R3, R192, 0x7632, R3 ;  /* 0x00007632c0037816 */ /* 0x008fe20000000003 */
[----:B------:R-:W-:Y:S02]  /*30e30*/  IMAD.MOV.U32 R153, RZ, RZ, R44 ;  /* 0x000000ffff997224 */ /* 0x000fe400078e002c */
[----:B------:R-:W-:Y:S01]  /*30e40*/  FADD.FTZ R40, R41, R40 ;  /* 0x0000002829287221 */ /* 0x000fe20000010000 */
[----:B------:R-:W-:Y:S01]  /*30e50*/  PRMT R99, R50, 0x5410, R3 ;  /* 0x0000541032637816 */ /* 0x000fe20000000003 */
[----:B----4-:R-:W-:Y:S02]  /*30e60*/  @P1 HFMA2.BF16_V2 R131, -RZ.H0_H0, RZ.H0_H0, -R2.H0_H0 ;  /* 0x200000ffff831231 */ /* 0x010fe40000340902 */
[----:B------:R-:W-:Y:S03]  /*30e70*/  @!P0 HFMA2.BF16_V2 R100, -RZ.H0_H0, RZ.H0_H0, -R0.H0_H0 ;  /* 0x200000ffff648231 */ /* 0x000fe60000340900 */
[----:B------:R-:W-:Y:S02]  /*30e80*/  PRMT R43, R131, 0x7610, R43 ;  /* 0x00007610832b7816 */ /* 0x000fe4000000002b */
[----:B------:R1:W-:Y:S01]  /*30e90*/  @!P0 STL.S16 [R1+0x280], R100 ;  /* 0x0002806401008387 */ /* 0x0003e20000100600 */
[----:B------:R-:W-:Y:S03]  /*30ea0*/  PRMT R60, R100, 0x7610, R60 ;  /* 0x00007610643c7816 */ /* 0x000fe6000000003c */
[----:B------:R3:W-:Y:S01]  /*30eb0*/  @P1 STL.S16 [R1+0x284], R131 ;  /* 0x0002848301001387 */ /* 0x0007e20000100600 */
[----:B--2---:R-:W-:Y:S03]  /*30ec0*/  PRMT R54, R54, 0x5410, R221 ;  /* 0x0000541036367816 */ /* 0x004fe600000000dd */
[----:B------:R-:W2:Y:S01]  /*30ed0*/  LDL.LU R221, [R1+0x394] ;  /* 0x0003940001dd7983 */ /* 0x000ea20000300800 */
[----:B-1----:R-:W-:Y:S02]  /*30ee0*/  PRMT R100, R0, 0x5410, R2 ;  /* 0x0000541000647816 */ /* 0x002fe40000000002 */
[----:B------:R-:W-:Y:S01]  /*30ef0*/  @!P0 PRMT R0, R60, 0x5410, RZ ;  /* 0x000054103c008816 */ /* 0x000fe200000000ff */
[----:B------:R-:W-:Y:S01]  /*30f00*/  IMAD.WIDE R60, R246, 0x70, R48 ;  /* 0x00000070f63c7825 */ /* 0x000fe200078e0230 */
[----:B---3--:R-:W3:Y:S01]  /*30f10*/  LDL.LU R131, [R1+0x40] ;  /* 0x0000400001837983 */ /* 0x008ee20000300800 */
[----:B------:R-:W-:Y:S02]  /*30f20*/  ISETP.GT.U32.AND P0, PT, R223, UR9, PT ;  /* 0x00000009df007c0c */ /* 0x000fe4000bf04070 */
[----:B------:R-:W-:Y:S01]  /*30f30*/  @P1 PRMT R2, R43, 0x5410, RZ ;  /* 0x000054102b021816 */ /* 0x000fe200000000ff */
[----:B------:R-:W3:Y:S04]  /*30f40*/  LDL.LU R196, [R1+0x48] ;  /* 0x0000480001c47983 */ /* 0x000ee80000300800 */
[----:B------:R-:W4:Y:S04]  /*30f50*/  LDL.LU R152, [R1+0x3c] ;  /* 0x00003c0001987983 */ /* 0x000f280000300800 */
[----:B------:R-:W4:Y:S02]  /*30f60*/  LDL.LU R154, [R1+0x38] ;  /* 0x00003800019a7983 */ /* 0x000f240000300800 */
[----:B------:R-:W-:Y:S02]  /*30f70*/  @P0 HFMA2.BF16_V2 R64, -RZ.H0_H0, RZ.H0_H0, -R50.H0_H0 ;  /* 0x200000ffff400231 */ /* 0x000fe40000340932 */
[----:B------:R1:W-:Y:S03]  /*30f80*/  STG.E.U16 desc[UR22][R60.64+0x60], R146 ;  /* 0x000060923c007986 */ /* 0x0003e6000c101516 */
[----:B------:R-:W-:Y:S01]  /*30f90*/  PRMT R48, R64, 0x7610, R48 ;  /* 0x0000761040307816 */ /* 0x000fe20000000030 */
[----:B------:R-:W-:Y:S03]  /*30fa0*/  @P0 STL.S16 [R1+0x26c], R64 ;  /* 0x00026c4001000387 */ /* 0x000fe60000100600 */
[----:B------:R-:W-:Y:S01]  /*30fb0*/  @P0 PRMT R50, R48, 0x5410, RZ ;  /* 0x0000541030320816 */ /* 0x000fe200000000ff */
[----:B------:R2:W2:Y:S01]  /*30fc0*/  LDL.S16 R43, [R1+0x258] ;  /* 0x00025800012b7983 */ /* 0x0004a20000100600 */
[----:B------:R-:W-:Y:S03]  /*30fd0*/  ISETP.GT.U32.AND P0, PT, R208, UR9, PT ;  /* 0x00000009d0007c0c */ /* 0x000fe6000bf04070 */
[----:B------:R1:W-:Y:S04]  /*30fe0*/  STL [R1+0x31c], R40 ;  /* 0x00031c2801007387 */ /* 0x0003e80000100800 */
[----:B------:R-:W2:Y:S04]  /*30ff0*/  LDL.LU R39, [R1+0x390] ;  /* 0x0003900001277983 */ /* 0x000ea80000300800 */
[----:B------:R-:W2:Y:S04]  /*31000*/  LDL.LU R38, [R1+0x38c] ;  /* 0x00038c0001267983 */ /* 0x000ea80000300800 */
[----:B------:R1:W-:Y:S02]  /*31010*/  STG.E.U16 desc[UR22][R60.64+0x62], R145 ;  /* 0x000062913c007986 */ /* 0x0003e4000c101516 */
[----:B-1----:R-:W-:Y:S02]  /*31020*/  PRMT R146, R46, 0x7773, RZ ;  /* 0x000077732e927816 */ /* 0x002fe400000000ff */
[----:B------:R1:W-:Y:S04]  /*31030*/  STG.E.U16 desc[UR22][R116.64+0x60], R144 ;  /* 0x0000609074007986 */ /* 0x0003e8000c101516 */
[----:B------:R-:W-:Y:S04]  /*31040*/  STG.E.U16 desc[UR22][R116.64+0x62], R134 ;  /* 0x0000628674007986 */ /* 0x000fe8000c101516 */
[----:B------:R1:W-:Y:S01]  /*31050*/  STG.E.U16 desc[UR22][R114.64+0x72], R2 ;  /* 0x0000720272007986 */ /* 0x0003e2000c101516 */
[----:B------:R-:W-:Y:S03]  /*31060*/  LOP3.LUT R40, R47, 0xff, RZ, 0xc0, !PT ;  /* 0x000000ff2f287812 */ /* 0x000fe600078ec0ff */
[----:B------:R1:W-:Y:S01]  /*31070*/  STG.E.U16 desc[UR22][R114.64+0x70], R0 ;  /* 0x0000700072007986 */ /* 0x0003e2000c101516 */
[----:B------:R-:W-:Y:S02]  /*31080*/  PRMT R42, R40, 0x5410, R106 ;  /* 0x00005410282a7816 */ /* 0x000fe4000000006a */
[----:B------:R-:W-:Y:S01]  /*31090*/  PRMT R145, R44, 0x7771, RZ ;  /* 0x000077712c917816 */ /* 0x000fe200000000ff */
[----:B------:R-:W-:Y:S01]  /*310a0*/  IMAD.WIDE R60, R246, -0x70, R60 ;  /* 0xffffff90f63c7825 */ /* 0x000fe200078e023c */
[----:B-1----:R-:W-:Y:S04]  /*310b0*/  PRMT R144, R44, 0x7772, RZ ;  /* 0x000077722c907816 */ /* 0x002fe800000000ff */
[----:B------:R-:W-:Y:S01]  /*310c0*/  STG.E.U16 desc[UR22][R60.64+0x70], R50 ;  /* 0x000070323c007986 */ /* 0x000fe2000c101516 */
[C---:B------:R-:W-:Y:S02]  /*310d0*/  PRMT R2, R205.reuse, 0x7610, R2 ;  /* 0x00007610cd027816 */ /* 0x040fe40000000002 */
[----:B------:R-:W-:Y:S02]  /*310e0*/  PRMT R0, R205, 0x7632, R0 ;  /* 0x00007632cd007816 */ /* 0x000fe40000000000 */
[----:B---3--:R-:W-:Y:S02]  /*310f0*/  PRMT R48, R196, 0x5410, R131 ;  /* 0x00005410c4307816 */ /* 0x008fe40000000083 */
[----:B------:R-:W-:Y:S02]  /*31100*/  PRMT R131, R37, 0x5410, R220 ;  /* 0x0000541025837816 */ /* 0x000fe400000000dc */
[----:B------:R-:W3:Y:S04]  /*31110*/  LDL.LU R220, [R1+0x388] ;  /* 0x0003880001dc7983 */ /* 0x000ee80000300800 */
[----:B------:R-:W3:Y:S01]  /*31120*/  LDL.LU R37, [R1+0x384] ;  /* 0x0003840001257983 */ /* 0x000ee20000300800 */
[----:B----4-:R-:W-:Y:S03]  /*31130*/  PRMT R49, R154, 0x5410, R152 ;  /* 0x000054109a317816 */ /* 0x010fe60000000098 */
[----:B------:R-:W4:Y:S04]  /*31140*/  LDL.LU R69, [R1+0x380] ;  /* 0x0003800001457983 */ /* 0x000f280000300800 */
[----:B------:R-:W4:Y:S01]  /*31150*/  LDL.LU R72, [R1+0x37c] ;  /* 0x00037c0001487983 */ /* 0x000f220000300800 */
[----:B--2---:R-:W-:Y:S05]  /*31160*/  @P0 HFMA2.BF16_V2 R43, -RZ.H0_H0, RZ.H0_H0, -R3.H0_H0 ;  /* 0x200000ffff2b0231 */ /* 0x004fea0000340903 */
[----:B------:R1:W-:Y:S01]  /*31170*/  @P0 STL.S16 [R1+0x258], R43 ;  /* 0x0002582b01000387 */ /* 0x0003e20000100600 */
[----:B------:R-:W-:Y:S04]  /*31180*/  PRMT R44, R43, 0x7610, R44 ;  /* 0x000076102b2c7816 */ /* 0x000fe8000000002c */
[----:B------:R-:W-:Y:S02]  /*31190*/  @P0 PRMT R3, R44, 0x5410, RZ ;  /* 0x000054102c030816 */ /* 0x000fe400000000ff */
[----:B------:R-:W-:Y:S02]  /*311a0*/  PRMT R40, R39, 0x5410, R38 ;  /* 0x0000541027287816 */ /* 0x000fe40000000026 */
[----:B------:R-:W2:Y:S01]  /*311b0*/  LDL.LU R38, [R1+0x378] ;  /* 0x0003780001267983 */ /* 0x000ea20000300800 */
[----:B------:R-:W-:Y:S03]  /*311c0*/  ISETP.LE.U32.AND P0, PT, R137, UR9, PT ;  /* 0x0000000989007c0c */ /* 0x000fe6000bf03070 */
[----:B------:R-:W2:Y:S04]  /*311d0*/  LDL.LU R39, [R1+0x374] ;  /* 0x0003740001277983 */ /* 0x000ea80000300800 */
[----:B------:R1:W-:Y:S04]  /*311e0*/  STG.E.U16 desc[UR22][R60.64+0x72], R3 ;  /* 0x000072033c007986 */ /* 0x0003e8000c101516 */
[----:B-1----:R1:W4:Y:S01]  /*311f0*/  LDL.S16 R43, [R1+0x244] ;  /* 0x00024400012b7983 */ /* 0x0023220000100600 */
[----:B------:R-:W-:Y:S02]  /*31200*/  PRMT R3, R133, 0x7632, R3 ;  /* 0x0000763285037816 */ /* 0x000fe40000000003 */
[----:B------:R-:W-:Y:S02]  /*31210*/  SHF.R.U32.HI R133, RZ, 0x18, R133 ;  /* 0x00000018ff857819 */ /* 0x000fe40000011685 */
[----:B------:R-:W-:Y:S02]  /*31220*/  LOP3.LUT R134, R3, 0xff, RZ, 0xc0, !PT ;  /* 0x000000ff03867812 */ /* 0x000fe400078ec0ff */
[----:B------:R-:W-:Y:S02]  /*31230*/  PRMT R3, R226, 0x7610, R3 ;  /* 0x00007610e2037816 */ /* 0x000fe40000000003 */
[----:B------:R-:W-:Y:S02]  /*31240*/  ISETP.LE.U32.AND P1, PT, R134, UR9, PT ;  /* 0x0000000986007c0c */ /* 0x000fe4000bf23070 */
[----:B---3--:R-:W-:Y:S02]  /*31250*/  PRMT R41, R220, 0x5410, R212 ;  /* 0x00005410dc297816 */ /* 0x008fe400000000d4 */
[----:B------:R-:W3:Y:S04]  /*31260*/  LDL.LU R212, [R1+0x370] ;  /* 0x0003700001d47983 */ /* 0x000ee80000300800 */
[----:B------:R-:W2:Y:S04]  /*31270*/  LDL.LU R220, [R1+0x36c] ;  /* 0x00036c0001dc7983 */ /* 0x000ea80000300800 */
[----:B------:R1:W2:Y:S04]  /*31280*/  LDL.S16 R64, [R1+0x240] ;  /* 0x0002400001407983 */ /* 0x0002a80000100600 */
[----:B------:R-:W2:Y:S04]  /*31290*/  LDL R106, [R1+0x324] ;  /* 0x00032400016a7983 */ /* 0x000ea80000100800 */
[----:B------:R1:W2:Y:S04]  /*312a0*/  LDL.S16 R154, [R1+0x22c] ;  /* 0x00022c00019a7983 */ /* 0x0002a80000100600 */
[----:B------:R1:W2:Y:S01]  /*312b0*/  LDL.S16 R140, [R1+0x230] ;  /* 0x00023000018c7983 */ /* 0x0002a20000100600 */
[----:B----4-:R-:W-:Y:S05]  /*312c0*/  @!P0 HFMA2.BF16_V2 R43, -RZ.H0_H0, RZ.H0_H0, -R2.H0_H0 ;  /* 0x200000ffff2b8231 */ /* 0x010fea0000340902 */
[----:B------:R4:W-:Y:S04]  /*312d0*/  @!P0 STL.S16 [R1+0x244], R43 ;  /* 0x0002442b01008387 */ /* 0x0009e80000100600 */
[----:B---3--:R-:W3:Y:S01]  /*312e0*/  LDSM.16.MT88.4 R44, [R212+0x4000] ;  /* 0x00400000d42c783b */ /* 0x008ee20000004200 */
[--C-:B--2---:R-:W-:Y:S02]  /*312f0*/  HSET2.LE.AND R48, R48, R220.reuse, PT ;  /* 0x000000dc30307233 */ /* 0x104fe40003803000 */
[--C-:B------:R-:W-:Y:S02]  /*31300*/  HSET2.LE.AND R49, R49, R220.reuse, PT ;  /* 0x000000dc31317233 */ /* 0x100fe40003803000 */
[----:B------:R-:W-:Y:S01]  /*31310*/  HSET2.LE.AND R40, R40, R220, PT ;  /* 0x000000dc28287233 */ /* 0x000fe20003803000 */
[----:B------:R-:W-:Y:S01]  /*31320*/  @!P6 HFMA2.BF16_V2 R64, -RZ.H0_H0, RZ.H0_H0, -R0.H0_H0 ;  /* 0x200000ffff40e231 */ /* 0x000fe20000340900 */
[----:B------:R-:W-:Y:S02]  /*31330*/  LOP3.LUT R48, R72, R48, RZ, 0xc0, !PT ;  /* 0x0000003048307212 */ /* 0x000fe400078ec0ff */
[----:B------:R-:W-:Y:S02]  /*31340*/  LOP3.LUT R49, R69, R49, RZ, 0xc0, !PT ;  /* 0x0000003145317212 */ /* 0x000fe400078ec0ff */
[----:B------:R-:W-:Y:S01]  /*31350*/  PRMT R72, R43, 0x7610, R72 ;  /* 0x000076102b487816 */ /* 0x000fe20000000048 */
[----:B------:R2:W-:Y:S01]  /*31360*/  @!P6 STL.S16 [R1+0x240], R64 ;  /* 0x000240400100e387 */ /* 0x0005e20000100600 */
[----:B------:R-:W-:Y:S02]  /*31370*/  PRMT R69, R64, 0x7610, R69 ;  /* 0x0000761040457816 */ /* 0x000fe40000000045 */
[----:B----4-:R-:W-:Y:S02]  /*31380*/  LOP3.LUT R43, R51, 0xff00ff, RZ, 0xc0, !PT ;  /* 0x00ff00ff332b7812 */ /* 0x010fe400078ec0ff */
[----:B------:R-:W-:Y:S01]  /*31390*/  LOP3.LUT R51, R107, 0xff00ff, RZ, 0xc0, !PT ;  /* 0x00ff00ff6b337812 */ /* 0x000fe200078ec0ff */
[----:B------:R-:W-:Y:S01]  /*313a0*/  @!P1 HFMA2.BF16_V2 R140, -RZ.H0_H0, RZ.H0_H0, -R3.H0_H0 ;  /* 0x200000ffff8c9231 */ /* 0x000fe20000340903 */
[----:B------:R-:W-:Y:S02]  /*313b0*/  LOP3.LUT R40, R112, R40, RZ, 0xc0, !PT ;  /* 0x0000002870287212 */ /* 0x000fe400078ec0ff */
[----:B------:R-:W-:Y:S02]  /*313c0*/  PRMT R112, R59, 0x5410, R36 ;  /* 0x000054103b707816 */ /* 0x000fe40000000024 */
[--C-:B------:R-:W-:Y:S01]  /*313d0*/  HSET2.LE.AND R41, R41, R220.reuse, PT ;  /* 0x000000dc29297233 */ /* 0x100fe20003803000 */
[----:B------:R-:W4:Y:S01]  /*313e0*/  LDL.LU R36, [R1+0x368] ;  /* 0x0003680001247983 */ /* 0x000f220000300800 */
[--C-:B------:R-:W-:Y:S02]  /*313f0*/  HSET2.LE.AND R50, R54, R220.reuse, PT ;  /* 0x000000dc36327233 */ /* 0x100fe40003803000 */
[----:B------:R-:W-:Y:S01]  /*31400*/  PRMT R59, R140, 0x7610, R59 ;  /* 0x000076108c3b7816 */ /* 0x000fe2000000003b */
[----:B------:R1:W4:Y:S01]  /*31410*/  LDL.S16 R152, [R1+0x200] ;  /* 0x0002000001987983 */ /* 0x0003220000100600 */
[----:B------:R-:W-:Y:S02]  /*31420*/  LOP3.LUT R41, R101, R41, RZ, 0xc0, !PT ;  /* 0x0000002965297212 */ /* 0x000fe400078ec0ff */
[----:B------:R-:W-:Y:S02]  /*31430*/  PRMT R101, R2, 0x5410, R0 ;  /* 0x0000541002657816 */ /* 0x000fe40000000000 */
[----:B------:R-:W-:Y:S02]  /*31440*/  @!P6 PRMT R0, R69, 0x5410, RZ ;  /* 0x000054104500e816 */ /* 0x000fe400000000ff */
[----:B------:R-:W-:Y:S02]  /*31450*/  @!P0 PRMT R2, R72, 0x5410, RZ ;  /* 0x0000541048028816 */ /* 0x000fe400000000ff */
[----:B------:R-:W-:Y:S01]  /*31460*/  ISETP.GT.U32.AND P0, PT, R197, UR9, PT ;  /* 0x00000009c5007c0c */ /* 0x000fe2000bf04070 */
[----:B--2---:R-:W-:Y:S01]  /*31470*/  VIADD R64, R212, 0x4020 ;  /* 0x00004020d4407836 */ /* 0x004fe20000000000 */
[----:B------:R-:W-:Y:S01]  /*31480*/  LOP3.LUT R50, R68, R50, RZ, 0xc0, !PT ;  /* 0x0000003244327212 */ /* 0x000fe200078ec0ff */
[----:B------:R-:W-:Y:S01]  /*31490*/  @P3 VIADD R64, R106, 0xffffffe0 ;  /* 0xffffffe06a403836 */ /* 0x000fe20000000000 */
[----:B------:R-:W-:Y:S01]  /*314a0*/  HSET2.LE.AND R42, R42, R220, PT ;  /* 0x000000dc2a2a7233 */ /* 0x000fe20003803000 */
[----:B------:R-:W-:Y:S01]  /*314b0*/  IMAD.WIDE R106, R246, 0x70, R60 ;  /* 0x00000070f66a7825 */ /* 0x000fe200078e023c */
[----:B------:R-:W-:Y:S02]  /*314c0*/  ISETP.LE.U32.AND P6, PT, R232, UR9, PT ;  /* 0x00000009e8007c0c */ /* 0x000fe4000bfc3070 */
[----:B------:R-:W-:Y:S01]  /*314d0*/  ISETP.GT.U32.AND P3, PT, R194, UR9, PT ;  /* 0x00000009c2007c0c */ /* 0x000fe2000bf64070 */
[----:B------:R-:W-:Y:S01]  /*314e0*/  IMAD.WIDE.U32 R68, R129, -0x2daee0ad, RZ ;  /* 0xd2511f5381447825 */ /* 0x000fe200078e00ff */
[----:B------:R2:W-:Y:S02]  /*314f0*/  STG.E.U16 desc[UR22][R106.64+0x70], R156 ;  /* 0x0000709c6a007986 */ /* 0x0005e4000c101516 */
[----:B------:R-:W-:Y:S01]  /*31500*/  LOP3.LUT R42, R52, R42, RZ, 0xc0, !PT ;  /* 0x0000002a342a7212 */ /* 0x000fe200078ec0ff */
[----:B------:R-:W-:Y:S01]  /*31510*/  @P0 HFMA2.BF16_V2 R154, -RZ.H0_H0, RZ.H0_H0, -R80.H1_H1 ;  /* 0x200000ffff9a0231 */ /* 0x000fe20000360950 */
[----:B------:R3:W-:Y:S01]  /*31520*/  STG.E.U16 desc[UR22][R106.64+0x72], R158 ;  /* 0x0000729e6a007986 */ /* 0x0007e2000c101516 */
[----:B------:R-:W-:Y:S01]  /*31530*/  LOP3.LUT R126, R108, UR14, R69, 0x96, !PT ;  /* 0x0000000e6c7e7c12 */ /* 0x000fe2000f8e9645 */
[----:B------:R-:W-:Y:S01]  /*31540*/  IMAD.MOV.U32 R159, RZ, RZ, R68 ;  /* 0x000000ffff9f7224 */ /* 0x000fe200078e0044 */
[----:B------:R-:W-:Y:S01]  /*31550*/  LOP3.LUT R108, R211, 0xff, RZ, 0xc0, !PT ;  /* 0x000000ffd36c7812 */ /* 0x000fe200078ec0ff */
[----:B------:R-:W-:Y:S01]  /*31560*/  STG.E.U16 desc[UR22][R116.64+0x70], R151 ;  /* 0x0000709774007986 */ /* 0x000fe2000c101516 */
[----:B------:R-:W-:Y:S02]  /*31570*/  PRMT R61, R154, 0x7610, R61 ;  /* 0x000076109a3d7816 */ /* 0x000fe4000000003d */
[----:B------:R-:W-:Y:S01]  /*31580*/  PRMT R60, R226, 0x7632, R60 ;  /* 0x00007632e23c7816 */ /* 0x000fe2000000003c */
[----:B------:R1:W-:Y:S01]  /*31590*/  STG.E.U16 desc[UR22][R116.64+0x72], R149 ;  /* 0x0000729574007986 */ /* 0x0003e2000c101516 */
[----:B------:R-:W-:Y:S02]  /*315a0*/  PRMT R129, R80, 0x7632, R129 ;  /* 0x0000763250817816 */ /* 0x000fe40000000081 */
[----:B------:R-:W-:Y:S01]  /*315b0*/  @P0 PRMT R129, R61, 0x5410, RZ ;  /* 0x000054103d810816 */ /* 0x000fe200000000ff */
[----:B------:R1:W-:Y:S01]  /*315c0*/  STG.E.U16 desc[UR22][R114.64+0x82], R0 ;  /* 0x0000820072007986 */ /* 0x0003e2000c101516 */
[----:B------:R-:W-:Y:S02]  /*315d0*/  PRMT R72, R3, 0x5410, R60 ;  /* 0x0000541003487816 */ /* 0x000fe4000000003c */
[----:B------:R-:W-:Y:S01]  /*315e0*/  @!P1 PRMT R3, R59, 0x5410, RZ ;  /* 0x000054103b039816 */ /* 0x000fe200000000ff */
[----:B------:R-:W-:Y:S01]  /*315f0*/  STG.E.U16 desc[UR22][R114.64+0x80], R2 ;  /* 0x0000800272007986 */ /* 0x000fe2000c101516 */
[--C-:B------:R-:W-:Y:S02]  /*31600*/  HSET2.LE.AND R43, R43, R220.reuse, PT ;  /* 0x000000dc2b2b7233 */ /* 0x100fe40003803000 */
[--C-:B------:R-:W-:Y:S02]  /*31610*/  HSET2.LE.AND R51, R51, R220.reuse, PT ;  /* 0x000000dc33337233 */ /* 0x100fe40003803000 */
[----:B------:R-:W-:Y:S01]  /*31620*/  PRMT R61, R239, 0x5410, R193 ;  /* 0x00005410ef3d7816 */ /* 0x000fe200000000c1 */
[----:B--2---:R2:W2:Y:S01]  /*31630*/  LDL.S16 R156, [R1+0x210] ;  /* 0x00021000019c7983 */ /* 0x0044a20000100600 */
[----:B------:R-:W-:Y:S02]  /*31640*/  LOP3.LUT R43, R53, R43, RZ, 0xc0, !PT ;  /* 0x0000002b352b7212 */ /* 0x000fe400078ec0ff */
[----:B------:R-:W-:Y:S01]  /*31650*/  LOP3.LUT R51, R55, R51, RZ, 0xc0, !PT ;  /* 0x0000003337337212 */ /* 0x000fe200078ec0ff */
[----:B------:R1:W-:Y:S01]  /*31660*/  @P0 STL.S16 [R1+0x22c], R154 ;  /* 0x00022c9a01000387 */ /* 0x0003e20000100600 */
[----:B---3--:R-:W-:Y:S01]  /*31670*/  IMAD.WIDE R106, R246, -0x70, R106 ;  /* 0xffffff90f66a7825 */ /* 0x008fe200078e026a */
[C---:B------:R-:W-:Y:S02]  /*31680*/  PRMT R158, R68.reuse, 0x7773, RZ ;  /* 0x00007773449e7816 */ /* 0x040fe400000000ff */
[----:B------:R-:W3:Y:S01]  /*31690*/  LDSM.16.MT88.4 R52, [R64] ;  /* 0x000000004034783b */ /* 0x000ee20000004200 */
[--C-:B------:R-:W-:Y:S01]  /*316a0*/  HSET2.LE.AND R61, R61, R220.reuse, PT ;  /* 0x000000dc3d3d7233 */ /* 0x100fe20003803000 */
[-C--:B------:R-:W-:Y:S05]  /*316b0*/  HMMA.16816.F32.BF16 R4, R40, R44.reuse, R4 ;  /* 0x0000002c2804723c */ /* 0x080fea0000041804 */
[----:B-1----:R-:W-:Y:S01]  /*316c0*/  PRMT R149, R68, 0x7772, RZ ;  /* 0x0000777244957816 */ /* 0x002fe200000000ff */
[----:B------:R1:W-:Y:S01]  /*316d0*/  @!P1 STL.S16 [R1+0x230], R140 ;  /* 0x0002308c01009387 */ /* 0x0003e20000100600 */
[----:B------:R-:W-:Y:S01]  /*316e0*/  PRMT R0, R252, 0x5410, R37 ;  /* 0x00005410fc007816 */ /* 0x000fe20000000025 */
[C---:B------:R-:W-:Y:S02]  /*316f0*/  HMMA.16816.F32.BF16 R8, R48.reuse, R44, R8 ;  /* 0x0000002c3008723c */ /* 0x040fe40000041808 */
[----:B------:R-:W2:Y:S02]  /*31700*/  LDL.LU R37, [R1+0x364] ;  /* 0x0003640001257983 */ /* 0x000ea40000300800 */
[----:B------:R-:W-:Y:S01]  /*31710*/  ISETP.LE.U32.AND P1, PT, R133, UR9, PT ;  /* 0x0000000985007c0c */ /* 0x000fe2000bf23070 */
[----:B------:R-:W-:Y:S01]  /*31720*/  IMAD.MOV.U32 R44, RZ, RZ, R57 ;  /* 0x000000ffff2c7224 */ /* 0x000fe200078e0039 */
[--C-:B------:R-:W-:Y:S01]  /*31730*/  HSET2.LE.AND R0, R0, R220.reuse, PT ;  /* 0x000000dc00007233 */ /* 0x100fe20003803000 */
[----:B------:R2:W2:Y:S01]  /*31740*/  LDL.S16 R151, [R1+0x1f0] ;  /* 0x0001f00001977983 */ /* 0x0004a20000100600 */
[-C--:B------:R-:W-:Y:S03]  /*31750*/  HMMA.16816.F32.BF16 R12, R48, R46.reuse, R12 ;  /* 0x0000002e300c723c */ /* 0x080fe6000004180c */
[----:B------:R-:W-:Y:S01]  /*31760*/  PRMT R154, R68, 0x7771, RZ ;  /* 0x00007771449a7816 */ /* 0x000fe200000000ff */
[----:B------:R2:W2:Y:S01]  /*31770*/  LDL.S16 R69, [R1+0x1ec] ;  /* 0x0001ec0001457983 */ /* 0x0004a20000100600 */
[----:B------:R-:W-:Y:S01]  /*31780*/  LOP3.LUT R61, R44, R61, RZ, 0xc0, !PT ;  /* 0x0000003d2c3d7212 */ /* 0x000fe200078ec0ff */
[----:B------:R-:W-:Y:S01]  /*31790*/  IMAD.MOV.U32 R2, RZ, RZ, R56 ;  /* 0x000000ffff027224 */ /* 0x000fe200078e0038 */
[--C-:B------:R-:W-:Y:S01]  /*317a0*/  HSET2.LE.AND R44, R113, R220.reuse, PT ;  /* 0x000000dc712c7233 */ /* 0x100fe20003803000 */
[----:B------:R3:W-:Y:S01]  /*317b0*/  STG.E.U16 desc[UR22][R106.64+0x80], R3 ;  /* 0x000080036a007986 */ /* 0x0007e2000c101516 */
[----:B------:R-:W-:Y:S01]  /*317c0*/  LOP3.LUT R113, R132, 0xff, RZ, 0xc0, !PT ;  /* 0x000000ff84717812 */ /* 0x000fe200078ec0ff */
[C---:B------:R-:W-:Y:S04]  /*317d0*/  HMMA.16816.F32.BF16 R16, R40.reuse, R46, R16 ;  /* 0x0000002e2810723c */ /* 0x040fe80000041810 */
[----:B------:R-:W-:Y:S01]  /*317e0*/  LOP3.LUT R47, R127, 0xff00ff, RZ, 0xc0, !PT ;  /* 0x00ff00ff7f2f7812 */ /* 0x000fe200078ec0ff */
[----:B------:R-:W-:Y:S01]  /*317f0*/  IMAD.MOV.U32 R68, RZ, RZ, R58 ;  /* 0x000000ffff447224 */ /* 0x000fe200078e003a */
[----:B-1----:R-:W-:Y:S01]  /*31800*/  LOP3.LUT R140, R109, 0xff, RZ, 0xc0, !PT ;  /* 0x000000ff6d8c7812 */ /* 0x002fe200078ec0ff */
[----:B------:R-:W1:Y:S01]  /*31810*/  LDSM.16.MT88.4 R56, [R212+0x4400] ;  /* 0x00440000d438783b */ /* 0x000e620000004200 */
[----:B------:R-:W-:Y:S01]  /*31820*/  LOP3.LUT R44, R63, R44, RZ, 0xc0, !PT ;  /* 0x0000002c3f2c7212 */ /* 0x000fe200078ec0ff */
[----:B------:R-:W-:Y:S01]  /*31830*/  IMAD.MOV.U32 R45, RZ, RZ, R62 ;  /* 0x000000ffff2d7224 */ /* 0x000fe200078e003e */
[----:B------:R-:W-:Y:S02]  /*31840*/  ISETP.LE.U32.AND P0, PT, R140, UR9, PT ;  /* 0x000000098c007c0c */ /* 0x000fe4000bf03070 */
[--C-:B------:R-:W-:Y:S01]  /*31850*/  HSET2.LE.AND R47, R47, R220.reuse, PT ;  /* 0x000000dc2f2f7233 */ /* 0x100fe20003803000 */
[-C--:B---3--:R-:W-:Y:S03]  /*31860*/  HMMA.16816.F32.BF16 R20, R40, R52.reuse, R20 ;  /* 0x000000342814723c */ /* 0x088fe60000041814 */
[----:B------:R-:W-:Y:S02]  /*31870*/  LOP3.LUT R63, R131, 0xff00ff, RZ, 0xc0, !PT ;  /* 0x00ff00ff833f7812 */ /* 0x000fe400078ec0ff */
[----:B------:R-:W-:Y:S02]  /*31880*/  LOP3.LUT R47, R70, R47, RZ, 0xc0, !PT ;  /* 0x0000002f462f7212 */ /* 0x000fe400078ec0ff */
[--C-:B------:R-:W-:Y:S01]  /*31890*/  HSET2.LE.AND R62, R119, R220.reuse, PT ;  /* 0x000000dc773e7233 */ /* 0x100fe20003803000 */
[C---:B------:R-:W-:Y:S04]  /*318a0*/  HMMA.16816.F32.BF16 R24, R48.reuse, R52, R24 ;  /* 0x000000343018723c */ /* 0x040fe80000041818 */
[C---:B------:R-:W-:Y:S02]  /*318b0*/  PRMT R52, R237.reuse, 0x7610, R52 ;  /* 0x00007610ed347816 */ /* 0x040fe40000000034 */
[----:B------:R-:W-:Y:S02]  /*318c0*/  PRMT R3, R237, 0x7632, R3 ;  /* 0x00007632ed037816 */ /* 0x000fe40000000003 */
[-C--:B------:R-:W-:Y:S03]  /*318d0*/  HMMA.16816.F32.BF16 R28, R48, R54.reuse, R28 ;  /* 0x00000036301c723c */ /* 0x080fe6000004181c */
[----:B------:R-:W-:Y:S02]  /*318e0*/  PRMT R50, R122, 0x5410, R210 ;  /* 0x000054107a327816 */ /* 0x000fe400000000d2 */
[--C-:B------:R-:W-:Y:S02]  /*318f0*/  HSET2.LE.AND R63, R63, R220.reuse, PT ;  /* 0x000000dc3f3f7233 */ /* 0x100fe40003803000 */
[----:B------:R-:W-:Y:S01]  /*31900*/  LOP3.LUT R62, R2, R62, RZ, 0xc0, !PT ;  /* 0x0000003e023e7212 */ /* 0x000fe200078ec0ff */
[----:B------:R-:W-:Y:S01]  /*31910*/  HMMA.16816.F32.BF16 R32, R40, R54, R32 ;  /* 0x000000362820723c */ /* 0x000fe20000041820 */
[----:B------:R-:W3:Y:S03]  /*31920*/  LDSM.16.MT88.4 R40, [R64+0x400] ;  /* 0x000400004028783b */ /* 0x000ee60000004200 */
[----:B------:R-:W-:Y:S02]  /*31930*/  LOP3.LUT R63, R68, R63, RZ, 0xc0, !PT ;  /* 0x0000003f443f7212 */ /* 0x000fe400078ec0ff */
[----:B------:R-:W-:Y:S02]  /*31940*/  PRMT R2, R238, 0x7632, R2 ;  /* 0x00007632ee027816 */ /* 0x000fe40000000002 */
[----:B------:R-:W-:Y:S02]  /*31950*/  PRMT R70, R209, 0x5410, R221 ;  /* 0x00005410d1467816 */ /* 0x000fe400000000dd */
[----:B------:R-:W-:Y:S02]  /*31960*/  HSET2.LE.AND R50, R50, R220, PT ;  /* 0x000000dc32327233 */ /* 0x000fe40003803000 */
[----:B------:R-:W-:Y:S02]  /*31970*/  PRMT R122, R108, 0x5410, R183 ;  /* 0x000054106c7a7816 */ /* 0x000fe400000000b7 */
[----:B------:R-:W-:Y:S02]  /*31980*/  PRMT R119, R180, 0x5410, R179 ;  /* 0x00005410b4777816 */ /* 0x000fe400000000b3 */
[----:B------:R-:W-:Y:S01]  /*31990*/  LOP3.LUT R50, R83, R50, RZ, 0xc0, !PT ;  /* 0x0000003253327212 */ /* 0x000fe200078ec0ff */
[----:B----4-:R-:W-:Y:S05]  /*319a0*/  @!P1 HFMA2.BF16_V2 R152, -RZ.H0_H0, RZ.H0_H0, -R60.H0_H0 ;  /* 0x200000ffff989231 */ /* 0x010fea000034093c */
[----:B------:R-:W-:Y:S04]  /*319b0*/  PRMT R46, R152, 0x7610, R46 ;  /* 0x00007610982e7816 */ /* 0x000fe8000000002e */
[----:B------:R-:W-:Y:S02]  /*319c0*/  @!P1 PRMT R60, R46, 0x5410, RZ ;  /* 0x000054102e3c9816 */ /* 0x000fe400000000ff */
[--C-:B------:R-:W-:Y:S02]  /*319d0*/  HSET2.LE.AND R46, R112, R220.reuse, PT ;  /* 0x000000dc702e7233 */ /* 0x100fe40003803000 */
[----:B------:R-:W-:Y:S01]  /*319e0*/  PRMT R112, R93, 0x7632, R112 ;  /* 0x000076325d707816 */ /* 0x000fe20000000070 */
[----:B------:R4:W-:Y:S02]  /*319f0*/  STG.E.U16 desc[UR22][R106.64+0x82], R60 ;  /* 0x0000823c6a007986 */ /* 0x0009e4000c101516 */
[----:B------:R-:W-:Y:S02]  /*31a00*/  LOP3.LUT R46, R67, R46, RZ, 0xc0, !PT ;  /* 0x0000002e432e7212 */ /* 0x000fe400078ec0ff */
[----:B------:R-:W-:Y:S02]  /*31a10*/  PRMT R67, R199, 0x5410, R240 ;  /* 0x00005410c7437816 */ /* 0x000fe400000000f0 */
[----:B----4-:R-:W-:Y:S01]  /*31a20*/  LOP3.LUT R60, R45, R0, RZ, 0xc0, !PT ;  /* 0x000000002d3c7212 */ /* 0x010fe200078ec0ff */
[----:B------:R-:W-:Y:S01]  /*31a30*/  IMAD.WIDE R106, R246, 0x70, R106 ;  /* 0x00000070f66a7825 */ /* 0x000fe200078e026a */
[----:B------:R-:W-:Y:S03]  /*31a40*/  HSET2.LE.AND R45, R110, R220, PT ;  /* 0x000000dc6e2d7233 */ /* 0x000fe60003803000 */
[----:B--2---:R-:W-:Y:S01]  /*31a50*/  @!P0 HFMA2.BF16_V2 R156, -RZ.H0_H0, RZ.H0_H0, -R93.H0_H0 ;  /* 0x200000ffff9c8231 */ /* 0x004fe2000034095d */
[----:B------:R-:W-:Y:S01]  /*31a60*/  STG.E.U16 desc[UR22][R106.64+0x80], R162 ;  /* 0x000080a26a007986 */ /* 0x000fe2000c101516 */
[----:B------:R-:W-:Y:S03]  /*31a70*/  LOP3.LUT R45, R66, R45, RZ, 0xc0, !PT ;  /* 0x0000002d422d7212 */ /* 0x000fe600078ec0ff */
[----:B------:R-:W-:Y:S01]  /*31a80*/  @!P0 STL.S16 [R1+0x210], R156 ;  /* 0x0002109c01008387 */ /* 0x000fe20000100600 */
[----:B------:R-:W-:Y:S03]  /*31a90*/  PRMT R111, R156, 0x7610, R111 ;  /* 0x000076109c6f7816 */ /* 0x000fe6000000006f */
[----:B------:R-:W-:Y:S01]  /*31aa0*/  @!P1 STL.S16 [R1+0x200], R152 ;  /* 0x0002009801009387 */ /* 0x000fe20000100600 */
[----:B------:R-:W-:Y:S01]  /*31ab0*/  @!P0 PRMT R121, R111, 0x5410, RZ ;  /* 0x000054106f798816 */ /* 0x000fe200000000ff */
[-C--:B-1----:R-:W-:Y:S02]  /*31ac0*/  HMMA.16816.F32.BF16 R4, R44, R56.reuse, R4 ;  /* 0x000000382c04723c */ /* 0x082fe40000041804 */
[----:B------:R1:W5:Y:S03]  /*31ad0*/  LDL.LU R211, [R1+0x360] ;  /* 0x0003600001d37983 */ /* 0x0003660000300800 */
[----:B------:R-:W-:Y:S01]  /*31ae0*/  ISETP.LE.U32.AND P0, PT, R108, UR9, PT ;  /* 0x000000096c007c0c */ /* 0x000fe2000bf03070 */
[----:B------:R1:W2:Y:S01]  /*31af0*/  LDL.S16 R111, [R1+0x1bc] ;  /* 0x0001bc00016f7983 */ /* 0x0002a20000100600 */
[----:B------:R-:W-:Y:S01]  /*31b00*/  ISETP.GT.U32.AND P1, PT, R183, UR9, PT ;  /* 0x00000009b7007c0c */ /* 0x000fe2000bf24070 */
[C---:B------:R-:W-:Y:S01]  /*31b10*/  HMMA.16816.F32.BF16 R8, R60.reuse, R56, R8 ;  /* 0x000000383c08723c */ /* 0x040fe20000041808 */
[----:B------:R-:W-:Y:S01]  /*31b20*/  MUFU.EX2 R57, R128 ;  /* 0x0000008000397308 */ /* 0x000fe20000000800 */
[----:B------:R4:W-:Y:S02]  /*31b30*/  STG.E.U16 desc[UR22][R106.64+0x82], R163 ;  /* 0x000082a36a007986 */ /* 0x0009e4000c101516 */
[----:B------:R-:W-:Y:S02]  /*31b40*/  PRMT R56, R241, 0x7632, R56 ;  /* 0x00007632f1387816 */ /* 0x000fe40000000038 */
[----:B------:R-:W-:Y:S02]  /*31b50*/  STG.E.U16 desc[UR22][R116.64+0x80], R160 ;  /* 0x000080a074007986 */ /* 0x000fe4000c101516 */
[-C--:B------:R-:W-:Y:S02]  /*31b60*/  HMMA.16816.F32.BF16 R12, R60, R58.reuse, R12 ;  /* 0x0000003a3c0c723c */ /* 0x080fe4000004180c */
[----:B------:R-:W-:Y:S01]  /*31b70*/  STG.E.U16 desc[UR22][R116.64+0x82], R161 ;  /* 0x000082a174007986 */ /* 0x000fe2000c101516 */
[----:B------:R-:W-:Y:S02]  /*31b80*/  @!P0 HFMA2.BF16_V2 R151, -RZ.H0_H0, RZ.H0_H0, -R52.H0_H0 ;  /* 0x200000ffff978231 */ /* 0x000fe40000340934 */
[----:B------:R-:W-:Y:S01]  /*31b90*/  @P1 HFMA2.BF16_V2 R69, -RZ.H0_H0, RZ.H0_H0, -R3.H0_H0 ;  /* 0x200000ffff451231 */ /* 0x000fe20000340903 */
[----:B------:R-:W-:Y:S02]  /*31ba0*/  LDSM.16.MT88.4 R160, [R212+0x5c00] ;  /* 0x005c0000d4a0783b */ /* 0x000fe40000004200 */
[C---:B------:R-:W-:Y:S04]  /*31bb0*/  HMMA.16816.F32.BF16 R16, R44.reuse, R58, R16 ;  /* 0x0000003a2c10723c */ /* 0x040fe80000041810 */
[----:B------:R-:W-:Y:S01]  /*31bc0*/  PRMT R53, R69, 0x7610, R53 ;  /* 0x0000761045357816 */ /* 0x000fe20000000035 */
[----:B------:R-:W-:Y:S01]  /*31bd0*/  IMAD.WIDE R58, R246, -0x70, R106 ;  /* 0xffffff90f63a7825 */ /* 0x000fe200078e026a */
[----:B------:R-:W-:Y:S02]  /*31be0*/  @!P0 STL.S16 [R1+0x1f0], R151 ;  /* 0x0001f09701008387 */ /* 0x000fe40000100600 */
[-C--:B---3--:R-:W-:Y:S02]  /*31bf0*/  HMMA.16816.F32.BF16 R20, R44, R40.reuse, R20 ;  /* 0x000000282c14723c */ /* 0x088fe40000041814 */
[----:B------:R3:W-:Y:S01]  /*31c00*/  @P1 STL.S16 [R1+0x1ec], R69 ;  /* 0x0001ec4501001387 */ /* 0x0007e20000100600 */
[----:B------:R-:W-:Y:S02]  /*31c10*/  PRMT R0, R151, 0x7610, R0 ;  /* 0x0000761097007816 */ /* 0x000fe40000000000 */
[----:B----4-:R-:W-:Y:S01]  /*31c20*/  PRMT R107, R91, 0x7632, R107 ;  /* 0x000076325b6b7816 */ /* 0x010fe2000000006b */
[----:B------:R1:W4:Y:S02]  /*31c30*/  LDL.S16 R54, [R1+0x1a8] ;  /* 0x0001a80001367983 */ /* 0x0003240000100600 */
[C---:B------:R-:W-:Y:S04]  /*31c40*/  HMMA.16816.F32.BF16 R24, R60.reuse, R40, R24 ;  /* 0x000000283c18723c */ /* 0x040fe80000041818 */
[--C-:B------:R-:W-:Y:S02]  /*31c50*/  HSET2.LE.AND R41, R67, R220.reuse, PT ;  /* 0x000000dc43297233 */ /* 0x100fe40003803000 */
[----:B------:R-:W-:Y:S02]  /*31c60*/  PRMT R67, R223, 0x5410, R208 ;  /* 0x00005410df437816 */ /* 0x000fe400000000d0 */
[-C--:B------:R-:W-:Y:S03]  /*31c70*/  HMMA.16816.F32.BF16 R28, R60, R42.reuse, R28 ;  /* 0x0000002a3c1c723c */ /* 0x080fe6000004181c */
[----:B------:R-:W-:Y:S05]  /*31c80*/  LOP3.LUT R41, R78, R41, RZ, 0xc0, !PT ;  /* 0x000000294e297212 */ /* 0x000fea00078ec0ff */
[----:B------:R-:W-:Y:S04]  /*31c90*/  HMMA.16816.F32.BF16 R32, R44, R42, R32 ;  /* 0x0000002a2c20723c */ /* 0x000fe80000041820 */
[----:B---3--:R-:W-:Y:S02]  /*31ca0*/  PRMT R69, R52, 0x5410, R3 ;  /* 0x0000541034457816 */ /* 0x008fe40000000003 */
[----:B------:R-:W-:Y:S02]  /*31cb0*/  @!P0 PRMT R52, R0, 0x5410, RZ ;  /* 0x0000541000348816 */ /* 0x000fe400000000ff */
[----:B------:R-:W-:Y:S02]  /*31cc0*/  ISETP.GT.U32.AND P0, PT, R180, UR9, PT ;  /* 0x00000009b4007c0c */ /* 0x000fe4000bf04070 */
[----:B------:R-:W-:Y:S01]  /*31cd0*/  LOP3.LUT R0, R126, 0xffff, RZ, 0xc0, !PT ;  /* 0x0000ffff7e007812 */ /* 0x000fe200078ec0ff */
[----:B------:R-:W-:Y:S01]  /*31ce0*/  STG.E.U16 desc[UR22][R114.64+0x90], R52 ;  /* 0x0000903472007986 */ /* 0x000fe2000c101516 */
[----:B------:R-:W-:Y:S02]  /*31cf0*/  @P1 PRMT R3, R53, 0x5410, RZ ;  /* 0x0000541035031816 */ /* 0x000fe400000000ff */
[--C-:B------:R-:W-:Y:S02]  /*31d00*/  SHF.R.U32.HI R152, RZ, 0x8, R0.reuse ;  /* 0x00000008ff987819 */ /* 0x100fe40000011600 */
[----:B------:R-:W-:Y:S01]  /*31d10*/  PRMT R0, R238, 0x7610, R0 ;  /* 0x00007610ee007816 */ /* 0x000fe20000000000 */
[----:B------:R3:W-:Y:S01]  /*31d20*/  STG.E.U16 desc[UR22][R114.64+0x92], R3 ;  /* 0x0000920372007986 */ /* 0x0007e2000c101516 */
[----:B------:R-:W-:Y:S02]  /*31d30*/  LOP3.LUT R43, R142, 0xff00ff, RZ, 0xc0, !PT ;  /* 0x00ff00ff8e2b7812 */ /* 0x000fe400078ec0ff */
[----:B------:R-:W-:Y:S02]  /*31d40*/  PRMT R66, R0, 0x5410, R2 ;  /* 0x0000541000427816 */ /* 0x000fe40000000002 */
[----:B------:R-:W-:Y:S02]  /*31d50*/  LOP3.LUT R151, R152, 0xffff, RZ, 0xc0, !PT ;  /* 0x0000ffff98977812 */ /* 0x000fe400078ec0ff */
[----:B------:R-:W-:Y:S05]  /*31d60*/  HSET2.LE.AND R43, R43, R220, PT ;  /* 0x000000dc2b2b7233 */ /* 0x000fea0003803000 */
[----:B------:R-:W-:Y:S02]  /*31d70*/  LOP3.LUT R43, R82, R43, RZ, 0xc0, !PT ;  /* 0x0000002b522b7212 */ /* 0x000fe400078ec0ff */
[----:B------:R-:W-:Y:S01]  /*31d80*/  PRMT R82, R219, 0x5410, R185 ;  /* 0x00005410db527816 */ /* 0x000fe200000000b9 */
[----:B------:R-:W-:Y:S01]  /*31d90*/  IMAD.SHL.U32 R219, R218, 0x20, RZ ;  /* 0x00000020dadb7824 */ /* 0x000fe200078e00ff */
[----:B---3--:R-:W-:Y:S04]  /*31da0*/  PRMT R3, R241, 0x7610, R3 ;  /* 0x00007610f1037816 */ /* 0x008fe80000000003 */
[----:B------:R-:W-:Y:S01]  /*31db0*/  PRMT R62, R3, 0x5410, R56 ;  /* 0x00005410033e7816 */ /* 0x000fe20000000038 */
[----:B--2---:R-:W-:Y:S05]  /*31dc0*/  @P0 HFMA2.BF16_V2 R111, -RZ.H0_H0, RZ.H0_H0, -R0.H0_H0 ;  /* 0x200000ffff6f0231 */ /* 0x004fea0000340900 */
[----:B------:R2:W-:Y:S01]  /*31dd0*/  @P0 STL.S16 [R1+0x1bc], R111 ;  /* 0x0001bc6f01000387 */ /* 0x0005e20000100600 */
[----:B------:R-:W-:Y:S03]  /*31de0*/  PRMT R48, R111, 0x7610, R48 ;  /* 0x000076106f307816 */ /* 0x000fe60000000030 */
[----:B------:R1:W3:Y:S01]  /*31df0*/  LDL.S16 R53, [R1+0x198] ;  /* 0x0001980001357983 */ /* 0x0002e20000100600 */
[----:B------:R-:W-:Y:S01]  /*31e00*/  @P0 PRMT R0, R48, 0x5410, RZ ;  /* 0x0000541030000816 */ /* 0x000fe200000000ff */
[----:B------:R-:W-:Y:S01]  /*31e10*/  IMAD.WIDE.U32 R48, R139, -0x2daee0ad, RZ ;  /* 0xd2511f538b307825 */ /* 0x000fe200078e00ff */
[----:B------:R-:W-:Y:S01]  /*31e20*/  ISETP.GT.U32.AND P0, PT, R179, UR9, PT ;  /* 0x00000009b3007c0c */ /* 0x000fe2000bf04070 */
[----:B------:R1:W5:Y:S02]  /*31e30*/  LDL.LU R210, [R1+0x35c] ;  /* 0x00035c0001d27983 */ /* 0x0003640000300800 */
[----:B------:R-:W-:Y:S01]  /*31e40*/  IMAD.MOV.U32 R139, RZ, RZ, R48 ;  /* 0x000000ffff8b7224 */ /* 0x000fe200078e0030 */
[----:B------:R-:W-:Y:S01]  /*31e50*/  PRMT R127, R48, 0x7772, RZ ;  /* 0x00007772307f7816 */ /* 0x000fe200000000ff */
[----:B------:R1:W-:Y:S01]  /*31e60*/  STG.E.U16 desc[UR22][R58.64+0x90], R0 ;  /* 0x000090003a007986 */ /* 0x0003e2000c101516 */
[----:B------:R-:W-:Y:S02]  /*31e70*/  LOP3.LUT R110, R118, UR14, R49, 0x96, !PT ;  /* 0x0000000e766e7c12 */ /* 0x000fe4000f8e9631 */
[----:B------:R-:W-:Y:S02]  /*31e80*/  PRMT R49, R124, 0x5410, R123 ;  /* 0x000054107c317816 */ /* 0x000fe4000000007b */
[C---:B------:R-:W-:Y:S02]  /*31e90*/  PRMT R156, R48.reuse, 0x7773, RZ ;  /* 0x00007773309c7816 */ /* 0x040fe400000000ff */
[----:B------:R-:W-:Y:S02]  /*31ea0*/  PRMT R131, R48, 0x7771, RZ ;  /* 0x0000777130837816 */ /* 0x000fe400000000ff */
[----:B------:R-:W-:Y:S02]  /*31eb0*/  PRMT R48, R125, 0x5410, R148 ;  /* 0x000054107d307816 */ /* 0x000fe40000000094 */
[----:B------:R-:W-:Y:S02]  /*31ec0*/  HSET2.LE.AND R49, R49, R220, PT ;  /* 0x000000dc31317233 */ /* 0x000fe40003803000 */
[----:B--2---:R-:W-:Y:S02]  /*31ed0*/  PRMT R111, R243, 0x5410, R224 ;  /* 0x00005410f36f7816 */ /* 0x004fe400000000e0 */
[----:B------:R2:W5:Y:S01]  /*31ee0*/  LDL.LU R224, [R1+0x358] ;  /* 0x0003580001e07983 */ /* 0x0005620000300800 */
[----:B----4-:R-:W-:Y:S01]  /*31ef0*/  @P0 HFMA2.BF16_V2 R54, -RZ.H0_H0, RZ.H0_H0, -R2.H0_H0 ;  /* 0x200000ffff360231 */ /* 0x010fe20000340902 */
[----:B------:R-:W-:Y:S02]  /*31f00*/  LOP3.LUT R49, R89, R49, RZ, 0xc0, !PT ;  /* 0x0000003159317212 */ /* 0x000fe400078ec0ff */
[----:B------:R2:W4:Y:S01]  /*31f10*/  LDL.S16 R51, [R1+0x194] ;  /* 0x0001940001337983 */ /* 0x0005220000100600 */
[--C-:B------:R-:W-:Y:S02]  /*31f20*/  HSET2.LE.AND R48, R48, R220.reuse, PT ;  /* 0x000000dc30307233 */ /* 0x100fe40003803000 */
[----:B------:R-:W-:Y:S01]  /*31f30*/  PRMT R52, R54, 0x7610, R52 ;  /* 0x0000761036347816 */ /* 0x000fe20000000034 */
[----:B------:R-:W-:Y:S01]  /*31f40*/  @P0 STL.S16 [R1+0x1a8], R54 ;  /* 0x0001a83601000387 */ /* 0x000fe20000100600 */
[--C-:B------:R-:W-:Y:S02]  /*31f50*/  HSET2.LE.AND R42, R111, R220.reuse, PT ;  /* 0x000000dc6f2a7233 */ /* 0x100fe40003803000 */
[----:B------:R-:W-:Y:S01]  /*31f60*/  @P0 PRMT R2, R52, 0x5410, RZ ;  /* 0x0000541034020816 */ /* 0x000fe200000000ff */
[----:B------:R2:W5:Y:S01]  /*31f70*/  LDL.LU R221, [R1+0x354] ;  /* 0x0003540001dd7983 */ /* 0x0005620000300800 */
[----:B------:R-:W-:Y:S01]  /*31f80*/  ISETP.LE.U32.AND P0, PT, R113, UR9, PT ;  /* 0x0000000971007c0c */ /* 0x000fe2000bf03070 */
[----:B-1----:R-:W1:Y:S01]  /*31f90*/  MUFU.EX2 R0, R104 ;  /* 0x0000006800007308 */ /* 0x002e620000000800 */
[----:B------:R-:W-:Y:S01]  /*31fa0*/  LOP3.LUT R48, R87, R48, RZ, 0xc0, !PT ;  /* 0x0000003057307212 */ /* 0x000fe200078ec0ff */
[----:B------:R2:W-:Y:S01]  /*31fb0*/  STG.E.U16 desc[UR22][R58.64+0x92], R2 ;  /* 0x000092023a007986 */ /* 0x0005e2000c101516 */
[----:B------:R-:W-:Y:S02]  /*31fc0*/  PRMT R111, R190, 0x5410, R191 ;  /* 0x00005410be6f7816 */ /* 0x000fe400000000bf */
[----:B------:R-:W-:Y:S01]  /*31fd0*/  LOP3.LUT R42, R77, R42, RZ, 0xc0, !PT ;  /* 0x0000002a4d2a7212 */ /* 0x000fe200078ec0ff */
[----:B------:R2:W5:Y:S01]  /*31fe0*/  LDL.LU R209, [R1+0x350] ;  /* 0x0003500001d17983 */ /* 0x0005620000300800 */
[----:B------:R-:W-:Y:S02]  /*31ff0*/  PRMT R77, R225, 0x5410, R222 ;  /* 0x00005410e14d7816 */ /* 0x000fe400000000de */
[----:B------:R-:W-:Y:S02]  /*32000*/  LOP3.LUT R87, R153, 0xff, RZ, 0xc0, !PT ;  /* 0x000000ff99577812 */ /* 0x000fe400078ec0ff */
[----:B------:R-:W-:Y:S02]  /*32010*/  PRMT R118, R65, 0x7610, R118 ;  /* 0x0000761041767816 */ /* 0x000fe40000000076 */
[----:B-1----:R-:W-:Y:S02]  /*32020*/  F2FP.BF16.F32.PACK_AB R68, R0, R57 ;  /* 0x000000390044723e */ /* 0x002fe400000010ff */
[----:B------:R-:W-:Y:S01]  /*32030*/  PRMT R104, R91, 0x7610, R104 ;  /* 0x000076105b687816 */ /* 0x000fe20000000068 */
[----:B--2---:R-:W-:Y:S01]  /*32040*/  FADD.FTZ R2, R57, R227 ;  /* 0x000000e339027221 */ /* 0x004fe20000010000 */
[----:B------:R-:W-:Y:S04]  /*32050*/  IMAD.WIDE R58, R246, 0x70, R58 ;  /* 0x00000070f63a7825 */ /* 0x000fe800078e023a */
[----:B------:R-:W-:Y:S01]  /*32060*/  FADD.FTZ R40, R0, R2 ;  /* 0x0000000200287221 */ /* 0x000fe20000010000 */
[----:B------:R-:W-:Y:S01]  /*32070*/  PRMT R0, R132, 0x7632, R0 ;  /* 0x0000763284007816 */ /* 0x000fe20000000000 */
[----:B------:R-:W-:Y:S01]  /*32080*/  STG.E.U16 desc[UR22][R58.64+0x90], R173 ;  /* 0x000090ad3a007986 */ /* 0x000fe2000c101516 */
[----:B------:R-:W-:Y:S02]  /*32090*/  SHF.R.U32.HI R132, RZ, 0x18, R132 ;  /* 0x00000018ff847819 */ /* 0x000fe40000011684 */
[----:B------:R-:W-:Y:S01]  /*320a0*/  LOP3.LUT R106, R0, 0xff, RZ, 0xc0, !PT ;  /* 0x000000ff006a7812 */ /* 0x000fe200078ec0ff */
[----:B------:R-:W-:Y:S01]  /*320b0*/  STG.E.U16 desc[UR22][R58.64+0x92], R172 ;  /* 0x000092ac3a007986 */ /* 0x000fe2000c101516 */
[----:B------:R-:W-:Y:S02]  /*320c0*/  PRMT R2, R242, 0x7610, R2 ;  /* 0x00007610f2027816 */ /* 0x000fe40000000002 */
[----:B------:R-:W-:Y:S01]  /*320d0*/  ISETP.LE.U32.AND P1, PT, R106, UR9, PT ;  /* 0x000000096a007c0c */ /* 0x000fe2000bf23070 */
[----:B------:R-:W-:Y:S01]  /*320e0*/  STG.E.U16 desc[UR22][R116.64+0x90], R165 ;  /* 0x000090a574007986 */ /* 0x000fe2000c101516 */
[----:B------:R-:W-:Y:S03]  /*320f0*/  PRMT R0, R242, 0x7632, R0 ;  /* 0x00007632f2007816 */ /* 0x000fe60000000000 */
[----:B------:R-:W-:Y:S01]  /*32100*/  STG.E.U16 desc[UR22][R116.64+0x92], R167 ;  /* 0x000092a774007986 */ /* 0x000fe2000c101516 */
[----:B---3--:R-:W-:Y:S05]  /*32110*/  @!P2 HFMA2.BF16_V2 R53, -RZ.H0_H0, RZ.H0_H0, -R93.H1_H1 ;  /* 0x200000ffff35a231 */ /* 0x008fea000036095d */
[----:B------:R-:W-:Y:S01]  /*32120*/  @!P2 STL.S16 [R1+0x198], R53 ;  /* 0x000198350100a387 */ /* 0x000fe20000100600 */
[----:B------:R-:W-:Y:S03]  /*32130*/  PRMT R124, R53, 0x7610, R124 ;  /* 0x00007610357c7816 */ /* 0x000fe6000000007c */
[----:B------:R-:W1:Y:S01]  /*32140*/  LDSM.16.MT88.4 R52, [R212+0x4800] ;  /* 0x00480000d434783b */ /* 0x000e620000004200 */
[----:B------:R-:W-:Y:S01]  /*32150*/  @!P2 PRMT R112, R124, 0x5410, RZ ;  /* 0x000054107c70a816 */ /* 0x000fe200000000ff */
[----:B----4-:R-:W-:Y:S06]  /*32160*/  @!P0 HFMA2.BF16_V2 R51, -RZ.H0_H0, RZ.H0_H0, -R3.H0_H0 ;  /* 0x200000ffff338231 */ /* 0x010fec0000340903 */
[----:B------:R2:W-:Y:S01]  /*32170*/  @!P0 STL.S16 [R1+0x194], R51 ;  /* 0x0001943301008387 */ /* 0x0005e20000100600 */
[----:B------:R-:W-:Y:S03]  /*32180*/  PRMT R108, R51, 0x7610, R108 ;  /* 0x00007610336c7816 */ /* 0x000fe6000000006c */
[----:B------:R4:W3:Y:S01]  /*32190*/  LDL.S16 R44, [R1+0x184] ;  /* 0x00018400012c7983 */ /* 0x0008e20000100600 */
[----:B------:R-:W-:Y:S02]  /*321a0*/  @!P0 PRMT R3, R108, 0x5410, RZ ;  /* 0x000054106c038816 */ /* 0x000fe400000000ff */
[----:B------:R-:W-:Y:S01]  /*321b0*/  ISETP.LE.U32.AND P0, PT, R132, UR9, PT ;  /* 0x0000000984007c0c */ /* 0x000fe2000bf03070 */
[----:B------:R4:W4:Y:S01]  /*321c0*/  LDL.S16 R83, [R1+0x18c] ;  /* 0x00018c0001537983 */ /* 0x0009220000100600 */
[----:B------:R-:W-:Y:S03]  /*321d0*/  PRMT R108, R195, 0x5410, R217 ;  /* 0x00005410c36c7816 */ /* 0x000fe600000000d9 */
[----:B------:R1:W-:Y:S04]  /*321e0*/  STL [R1+0x318], R40 ;  /* 0x0003182801007387 */ /* 0x0003e80000100800 */
[----:B------:R3:W4:Y:S04]  /*321f0*/  LDL.S16 R63, [R1+0x188] ;  /* 0x00018800013f7983 */ /* 0x0007280000100600 */
[----:B------:R3:W5:Y:S04]  /*32200*/  LDL.LU R208, [R1+0x34c] ;  /* 0x00034c0001d07983 */ /* 0x0007680000300800 */
[----:B------:R3:W5:Y:S01]  /*32210*/  LDL.LU R223, [R1+0x348] ;  /* 0x0003480001df7983 */ /* 0x0007620000300800 */
[----:B--2---:R-:W-:Y:S03]  /*32220*/  LOP3.LUT R51, R141, 0xff00ff, RZ, 0xc0, !PT ;  /* 0x00ff00ff8d337812 */ /* 0x004fe600078ec0ff */
[----:B------:R2:W2:Y:S02]  /*32230*/  LDL.S16 R78, [R1+0x178] ;  /* 0x00017800014e7983 */ /* 0x0004a40000100600 */
[--C-:B------:R-:W-:Y:S02]  /*32240*/  HSET2.LE.AND R51, R51, R220.reuse, PT ;  /* 0x000000dc33337233 */ /* 0x100fe40003803000 */
[----:B------:R1:W-:Y:S03]  /*32250*/  STG.E.U16 desc[UR22][R114.64+0xa0], R3 ;  /* 0x0000a00372007986 */ /* 0x0003e6000c101516 */
[----:B------:R-:W-:Y:S02]  /*32260*/  LOP3.LUT R51, R85, R51, RZ, 0xc0, !PT ;  /* 0x0000003355337212 */ /* 0x000fe400078ec0ff */
[----:B------:R2:W2:Y:S01]  /*32270*/  LDL.S16 R85, [R1+0x180] ;  /* 0x0001800001557983 */ /* 0x0004a20000100600 */
[----:B-1----:R-:W-:Y:S02]  /*32280*/  HSET2.LE.AND R40, R70, R220, PT ;  /* 0x000000dc46287233 */ /* 0x002fe40003803000 */
[----:B------:R-:W-:Y:S02]  /*32290*/  PRMT R70, R213, 0x5410, R214 ;  /* 0x00005410d5467816 */ /* 0x000fe400000000d6 */
[-C--:B------:R-:W-:Y:S05]  /*322a0*/  HMMA.16816.F32.BF16 R4, R48, R52.reuse, R4 ;  /* 0x000000343004723c */ /* 0x080fea0000041804 */
[----:B------:R-:W-:Y:S02]  /*322b0*/  LOP3.LUT R40, R79, R40, RZ, 0xc0, !PT ;  /* 0x000000284f287212 */ /* 0x000fe400078ec0ff */
[----:B------:R1:W2:Y:S05]  /*322c0*/  LDL.S16 R79, [R1+0x17c] ;  /* 0x00017c00014f7983 */ /* 0x0002aa0000100600 */
[C---:B------:R-:W-:Y:S04]  /*322d0*/  HMMA.16816.F32.BF16 R8, R40.reuse, R52, R8 ;  /* 0x000000342808723c */ /* 0x040fe80000041808 */
[----:B------:R-:W-:Y:S02]  /*322e0*/  PRMT R52, R109, 0x7632, R52 ;  /* 0x000076326d347816 */ /* 0x000fe40000000034 */
[----:B------:R-:W-:Y:S02]  /*322f0*/  SHF.R.U32.HI R109, RZ, 0x18, R109 ;  /* 0x00000018ff6d7819 */ /* 0x000fe4000001166d */
[----:B------:R-:W-:Y:S01]  /*32300*/  LOP3.LUT R89, R52, 0xff, RZ, 0xc0, !PT ;  /* 0x000000ff34597812 */ /* 0x000fe200078ec0ff */
[-C--:B------:R-:W-:Y:S03]  /*32310*/  HMMA.16816.F32.BF16 R12, R40, R54.reuse, R12 ;  /* 0x00000036280c723c */ /* 0x080fe6000004180c */
[----:B------:R-:W-:Y:S02]  /*32320*/  ISETP.LE.U32.AND P2, PT, R109, UR9, PT ;  /* 0x000000096d007c0c */ /* 0x000fe4000bf43070 */
[----:B------:R-:W-:Y:S03]  /*32330*/  PRMT R3, R245, 0x7610, R3 ;  /* 0x00007610f5037816 */ /* 0x000fe60000000003 */
[C---:B------:R-:W-:Y:S04]  /*32340*/  HMMA.16816.F32.BF16 R16, R48.reuse, R54, R16 ;  /* 0x000000363010723c */ /* 0x040fe80000041810 */
[----:B---3--:R-:W-:Y:S02]  /*32350*/  @!P6 HFMA2.BF16_V2 R44, -RZ.H0_H0, RZ.H0_H0, -R56.H0_H0 ;  /* 0x200000ffff2ce231 */ /* 0x008fe40000340938 */
[----:B----4-:R-:W-:Y:S03]  /*32360*/  @!P1 HFMA2.BF16_V2 R83, -RZ.H0_H0, RZ.H0_H0, -R2.H0_H0 ;  /* 0x200000ffff539231 */ /* 0x010fe60000340902 */
[----:B------:R-:W-:Y:S01]  /*32370*/  @!P6 STL.S16 [R1+0x184], R44 ;  /* 0x0001842c0100e387 */ /* 0x000fe20000100600 */
[----:B------:R-:W-:Y:S03]  /*32380*/  PRMT R61, R44, 0x7610, R61 ;  /* 0x000076102c3d7816 */ /* 0x000fe6000000003d */
[----:B------:R-:W3:Y:S01]  /*32390*/  LDSM.16.MT88.4 R44, [R64+0x800] ;  /* 0x00080000402c783b */ /* 0x000ee20000004200 */
[----:B------:R-:W-:Y:S01]  /*323a0*/  @!P6 PRMT R56, R61, 0x5410, RZ ;  /* 0x000054103d38e816 */ /* 0x000fe200000000ff */
[----:B------:R-:W-:Y:S01]  /*323b0*/  @!P0 HFMA2.BF16_V2 R63, -RZ.H0_H0, RZ.H0_H0, -R0.H0_H0 ;  /* 0x200000ffff3f8231 */ /* 0x000fe20000340900 */
[----:B------:R-:W-:Y:S02]  /*323c0*/  PRMT R61, R2, 0x5410, R0 ;  /* 0x00005410023d7816 */ /* 0x000fe40000000000 */
[----:B------:R-:W-:Y:S03]  /*323d0*/  ISETP.GT.U32.AND P6, PT, R154, UR9, PT ;  /* 0x000000099a007c0c */ /* 0x000fe6000bfc4070 */
[----:B------:R4:W-:Y:S01]  /*323e0*/  @!P1 STL.S16 [R1+0x18c], R83 ;  /* 0x00018c5301009387 */ /* 0x0009e20000100600 */
[----:B------:R-:W-:Y:S02]  /*323f0*/  PRMT R57, R63, 0x7610, R57 ;  /* 0x000076103f397816 */ /* 0x000fe40000000039 */
[----:B------:R-:W-:Y:S01]  /*32400*/  PRMT R60, R83, 0x7610, R60 ;  /* 0x00007610533c7816 */ /* 0x000fe2000000003c */
[----:B------:R1:W-:Y:S01]  /*32410*/  @!P0 STL.S16 [R1+0x188], R63 ;  /* 0x0001883f01008387 */ /* 0x0003e20000100600 */
[----:B------:R-:W-:Y:S02]  /*32420*/  @!P0 PRMT R0, R57, 0x5410, RZ ;  /* 0x0000541039008816 */ /* 0x000fe400000000ff */
[----:B------:R-:W-:Y:S01]  /*32430*/  @!P1 PRMT R2, R60, 0x5410, RZ ;  /* 0x000054103c029816 */ /* 0x000fe200000000ff */
[----:B------:R3:W5:Y:S01]  /*32440*/  LDL.LU R222, [R1+0x344] ;  /* 0x0003440001de7983 */ /* 0x0007620000300800 */
[----:B------:R-:W-:Y:S02]  /*32450*/  ISETP.LE.U32.AND P1, PT, R89, UR9, PT ;  /* 0x0000000959007c0c */ /* 0x000fe4000bf23070 */
[----:B------:R-:W-:Y:S01]  /*32460*/  ISETP.LE.U32.AND P0, PT, R87, UR9, PT ;  /* 0x0000000957007c0c */ /* 0x000fe2000bf03070 */
[----:B------:R3:W5:Y:S01]  /*32470*/  LDL.LU R225, [R1+0x340] ;  /* 0x0003400001e17983 */ /* 0x0007620000300800 */
[----:B------:R-:W-:Y:S02]  /*32480*/  PRMT R60, R136, 0x5410, R176 ;  /* 0x00005410883c7816 */ /* 0x000fe400000000b0 */
[----:B------:R-:W-:Y:S01]  /*32490*/  PRMT R57, R138, 0x5410, R164 ;  /* 0x000054108a397816 */ /* 0x000fe200000000a4 */
[----:B------:R3:W5:Y:S01]  /*324a0*/  LDL.LU R217, [R1+0x33c] ;  /* 0x00033c0001d97983 */ /* 0x0007620000300800 */
[----:B------:R-:W-:Y:S03]  /*324b0*/  PRMT R89, R89, 0x5410, R109 ;  /* 0x0000541059597816 */ /* 0x000fe6000000006d */
[----:B------:R3:W-:Y:S02]  /*324c0*/  STG.E.U16 desc[UR22][R114.64+0xa2], R56 ;  /* 0x0000a23872007986 */ /* 0x0007e4000c101516 */
[----:B--2---:R-:W-:Y:S02]  /*324d0*/  @!P1 HFMA2.BF16_V2 R85, -RZ.H0_H0, RZ.H0_H0, -R91.H0_H0 ;  /* 0x200000ffff559231 */ /* 0x004fe4000034095b */
[----:B------:R-:W-:Y:S01]  /*324e0*/  @!P0 HFMA2.BF16_V2 R78, -RZ.H0_H0, RZ.H0_H0, -R65.H0_H0 ;  /* 0x200000ffff4e8231 */ /* 0x000fe20000340941 */
[----:B----4-:R-:W-:Y:S02]  /*324f0*/  PRMT R83, R228, 0x5410, R215 ;  /* 0x00005410e4537816 */ /* 0x010fe400000000d7 */
[----:B------:R-:W-:Y:S01]  /*32500*/  PRMT R123, R85, 0x7610, R123 ;  /* 0x00007610557b7816 */ /* 0x000fe2000000007b */
[----:B------:R-:W-:Y:S01]  /*32510*/  @!P2 HFMA2.BF16_V2 R79, -RZ.H0_H0, RZ.H0_H0, -R91.H1_H1 ;  /* 0x200000ffff4fa231 */ /* 0x000fe2000036095b */
[----:B-1----:R-:W-:Y:S02]  /*32520*/  PRMT R63, R135, 0x5410, R216 ;  /* 0x00005410873f7816 */ /* 0x002fe400000000d8 */
[----:B------:R1:W5:Y:S01]  /*32530*/  LDL.LU R216, [R1+0x338] ;  /* 0x0003380001d87983 */ /* 0x0003620000300800 */
[----:B------:R-:W-:Y:S01]  /*32540*/  PRMT R52, R78, 0x7610, R52 ;  /* 0x000076104e347816 */ /* 0x000fe20000000034 */
[-C--:B---3--:R-:W-:Y:S02]  /*32550*/  HMMA.16816.F32.BF16 R20, R48, R44.reuse, R20 ;  /* 0x0000002c3014723c */ /* 0x088fe40000041814 */
[----:B------:R1:W5:Y:S01]  /*32560*/  LDL.LU R215, [R1+0x334] ;  /* 0x0003340001d77983 */ /* 0x0003620000300800 */
[----:B------:R-:W-:Y:S02]  /*32570*/  PRMT R53, R79, 0x7610, R53 ;  /* 0x000076104f357816 */ /* 0x000fe40000000035 */
[----:B------:R-:W-:Y:S01]  /*32580*/  @!P1 PRMT R104, R123, 0x5410, RZ ;  /* 0x000054107b689816 */ /* 0x000fe200000000ff */
[----:B------:R1:W5:Y:S01]  /*32590*/  LDL.LU R214, [R1+0x330] ;  /* 0x0003300001d67983 */ /* 0x0003620000300800 */
[----:B------:R-:W-:Y:S01]  /*325a0*/  @!P2 PRMT R107, R53, 0x5410, RZ ;  /* 0x00005410356ba816 */ /* 0x000fe200000000ff */
[C---:B------:R-:W-:Y:S02]  /*325b0*/  HMMA.16816.F32.BF16 R24, R40.reuse, R44, R24 ;  /* 0x0000002c2818723c */ /* 0x040fe40000041818 */
[----:B------:R1:W5:Y:S02]  /*325c0*/  LDL.LU R213, [R1+0x32c] ;  /* 0x00032c0001d57983 */ /* 0x0003640000300800 */
[----:B------:R-:W-:Y:S02]  /*325d0*/  LOP3.LUT R44, R67, 0xff00ff, RZ, 0xc0, !PT ;  /* 0x00ff00ff432c7812 */ /* 0x000fe400078ec0ff */
[----:B------:R1:W5:Y:S01]  /*325e0*/  LDL.LU R185, [R1+0x328] ;  /* 0x0003280001b97983 */ /* 0x0003620000300800 */
[----:B------:R-:W-:Y:S01]  /*325f0*/  PRMT R56, R244, 0x7632, R56 ;  /* 0x00007632f4387816 */ /* 0x000fe20000000038 */
[-C--:B------:R-:W-:Y:S02]  /*32600*/  HMMA.16816.F32.BF16 R28, R40, R46.reuse, R28 ;  /* 0x0000002e281c723c */ /* 0x080fe4000004181c */
[----:B------:R1:W2:Y:S01]  /*32610*/  LDL.S16 R136, [R1+0x174] ;  /* 0x0001740001887983 */ /* 0x0002a20000100600 */
[--C-:B------:R-:W-:Y:S02]  /*32620*/  HSET2.LE.AND R42, R63, R220.reuse, PT ;  /* 0x000000dc3f2a7233 */ /* 0x100fe40003803000 */
[--C-:B------:R-:W-:Y:S01]  /*32630*/  HSET2.LE.AND R43, R44, R220.reuse, PT ;  /* 0x000000dc2c2b7233 */ /* 0x100fe20003803000 */
[----:B------:R1:W3:Y:S01]  /*32640*/  LDL.S16 R135, [R1+0x170] ;  /* 0x0001700001877983 */ /* 0x0002e20000100600 */
[--C-:B------:R-:W-:Y:S01]  /*32650*/  HSET2.LE.AND R41, R60, R220.reuse, PT ;  /* 0x000000dc3c297233 */ /* 0x100fe20003803000 */
[----:B------:R-:W-:Y:S02]  /*32660*/  HMMA.16816.F32.BF16 R32, R48, R46, R32 ;  /* 0x0000002e3020723c */ /* 0x000fe40000041820 */
[----:B------:R4:W-:Y:S02]  /*32670*/  @!P1 STL.S16 [R1+0x180], R85 ;  /* 0x0001805501009387 */ /* 0x0009e40000100600 */
[----:B------:R-:W-:Y:S02]  /*32680*/  @!P0 PRMT R118, R52, 0x5410, RZ ;  /* 0x0000541034768816 */ /* 0x000fe400000000ff */
[----:B------:R-:W-:Y:S01]  /*32690*/  LOP3.LUT R47, R77, 0xff00ff, RZ, 0xc0, !PT ;  /* 0x00ff00ff4d2f7812 */ /* 0x000fe200078ec0ff */
[----:B------:R-:W-:Y:S01]  /*326a0*/  @!P2 STL.S16 [R1+0x17c], R79 ;  /* 0x00017c4f0100a387 */ /* 0x000fe20000100600 */
[----:B------:R-:W-:Y:S02]  /*326b0*/  ISETP.GT.U32.AND P2, PT, R188, UR9, PT ;  /* 0x00000009bc007c0c */ /* 0x000fe4000bf44070 */
[--C-:B------:R-:W-:Y:S01]  /*326c0*/  HSET2.LE.AND R40, R57, R220.reuse, PT ;  /* 0x000000dc39287233 */ /* 0x100fe20003803000 */
[----:B------:R1:W-:Y:S01]  /*326d0*/  @!P0 STL.S16 [R1+0x178], R78 ;  /* 0x0001784e01008387 */ /* 0x0003e20000100600 */
[----:B------:R-:W-:Y:S01]  /*326e0*/  ISETP.GT.U32.AND P0, PT, R144, UR9, PT ;  /* 0x0000000990007c0c */ /* 0x000fe2000bf04070 */
[----:B------:R-:W-:Y:S01]  /*326f0*/  IMAD.MOV.U32 R57, RZ, RZ, R86 ;  /* 0x000000ffff397224 */ /* 0x000fe200078e0056 */
[--C-:B------:R-:W-:Y:S01]  /*32700*/  HSET2.LE.AND R47, R47, R220.reuse, PT ;  /* 0x000000dc2f2f7233 */ /* 0x100fe20003803000 */
[----:B------:R2:W3:Y:S01]  /*32710*/  LDL.S16 R125, [R1+0x164] ;  /* 0x00016400017d7983 */ /* 0x0004e20000100600 */
[----:B------:R-:W-:Y:S02]  /*32720*/  LOP3.LUT R40, R102, R40, RZ, 0xc0, !PT ;  /* 0x0000002866287212 */ /* 0x000fe400078ec0ff */
[----:B------:R-:W-:Y:S01]  /*32730*/  PRMT R102, R94, 0x7610, R102 ;  /* 0x000076105e667816 */ /* 0x000fe20000000066 */
[----:B------:R2:W3:Y:S01]  /*32740*/  LDL.S16 R124, [R1+0x160] ;  /* 0x00016000017c7983 */ /* 0x0004e20000100600 */
[----:B------:R-:W-:Y:S02]  /*32750*/  LOP3.LUT R47, R57, R47, RZ, 0xc0, !PT ;  /* 0x0000002f392f7212 */ /* 0x000fe400078ec0ff */
[----:B------:R-:W-:Y:S01]  /*32760*/  LOP3.LUT R43, R99, R43, RZ, 0xc0, !PT ;  /* 0x0000002b632b7212 */ /* 0x000fe200078ec0ff */
[----:B------:R2:W3:Y:S01]  /*32770*/  LDL.S16 R123, [R1+0x168] ;  /* 0x00016800017b7983 */ /* 0x0004e20000100600 */
[----:B------:R-:W-:Y:S02]  /*32780*/  HSET2.LE.AND R46, R83, R220, PT ;  /* 0x000000dc532e7233 */ /* 0x000fe40003803000 */
[----:B------:R-:W-:Y:S01]  /*32790*/  LOP3.LUT R41, R103, R41, RZ, 0xc0, !PT ;  /* 0x0000002967297212 */ /* 0x000fe200078ec0ff */
[----:B------:R-:W1:Y:S01]  /*327a0*/  LDSM.16.MT88.4 R52, [R212+0x4c00] ;  /* 0x004c0000d434783b */ /* 0x000e620000004200 */
[----:B----4-:R-:W-:Y:S02]  /*327b0*/  LOP3.LUT R85, R202, 0xff, RZ, 0xc0, !PT ;  /* 0x000000ffca557812 */ /* 0x010fe400078ec0ff */
[----:B------:R-:W-:Y:S02]  /*327c0*/  LOP3.LUT R42, R100, R42, RZ, 0xc0, !PT ;  /* 0x0000002a642a7212 */ /* 0x000fe400078ec0ff */
[----:B------:R-:W-:Y:S02]  /*327d0*/  ISETP.LE.U32.AND P1, PT, R85, UR9, PT ;  /* 0x0000000955007c0c */ /* 0x000fe4000bf23070 */
[----:B------:R-:W-:Y:S01]  /*327e0*/  PRMT R83, R134, 0x5410, R133 ;  /* 0x0000541086537816 */ /* 0x000fe20000000085 */
[----:B------:R-:W4:Y:S01]  /*327f0*/  LDSM.16.MT88.4 R48, [R64+0xc00] ;  /* 0x000c00004030783b */ /* 0x000f220000004200 */
[----:B------:R-:W-:Y:S01]  /*32800*/  PRMT R100, R87, 0x5410, R145 ;  /* 0x0000541057647816 */ /* 0x000fe20000000091 */
[----:B-1----:R-:W-:Y:S01]  /*32810*/  IMAD.WIDE R78, R246, -0x70, R58 ;  /* 0xffffff90f64e7825 */ /* 0x002fe200078e023a */
[----:B------:R-:W-:Y:S03]  /*32820*/  PRMT R103, R147, 0x5410, R146 ;  /* 0x0000541093677816 */ /* 0x000fe60000000092 */
[--C-:B------:R-:W-:Y:S01]  /*32830*/  IMAD.MOV.U32 R58, RZ, RZ, R88.reuse ;  /* 0x000000ffff3a7224 */ /* 0x100fe200078e0058 */
[----:B------:R-:W-:Y:S01]  /*32840*/  PRMT R88, R95, 0x7610, R88 ;  /* 0x000076105f587816 */ /* 0x000fe20000000058 */
[----:B------:R1:W4:Y:S01]  /*32850*/  LDL.S16 R59, [R1+0x16c] ;  /* 0x00016c00013b7983 */ /* 0x0003220000100600 */
[----:B------:R-:W-:Y:S02]  /*32860*/  IMAD.MOV.U32 R133, RZ, RZ, R36 ;  /* 0x000000ffff857224 */ /* 0x000fe400078e0024 */
[----:B------:R-:W-:Y:S01]  /*32870*/  LOP3.LUT R46, R58, R46, RZ, 0xc0, !PT ;  /* 0x0000002e3a2e7212 */ /* 0x000fe200078ec0ff */
[----:B------:R1:W-:Y:S01]  /*32880*/  STG.E.U16 desc[UR22][R78.64+0xa0], R2 ;  /* 0x0000a0024e007986 */ /* 0x0003e2000c101516 */
[----:B------:R-:W-:Y:S03]  /*32890*/  IMAD.MOV.U32 R134, RZ, RZ, R39 ;  /* 0x000000ffff867224 */ /* 0x000fe600078e0027 */
[----:B------:R1:W-:Y:S01]  /*328a0*/  STG.E.U16 desc[UR22][R78.64+0xa2], R0 ;  /* 0x0000a2004e007986 */ /* 0x0003e2000c101516 */
[-C--:B------:R-:W-:Y:S05]  /*328b0*/  HMMA.16816.F32.BF16 R4, R40, R52.reuse, R4 ;  /* 0x000000342804723c */ /* 0x080fea0000041804 */
[----:B-1----:R-:W-:Y:S02]  /*328c0*/  PRMT R2, R245, 0x7632, R2 ;  /* 0x00007632f5027816 */ /* 0x002fe40000000002 */
[----:B------:R-:W-:Y:S01]  /*328d0*/  PRMT R0, R244, 0x7610, R0 ;  /* 0x00007610f4007816 */ /* 0x000fe20000000000 */
[----:B------:R-:W-:Y:S03]  /*328e0*/  IMAD.WIDE R78, R246, 0x70, R78 ;  /* 0x00000070f64e7825 */ /* 0x000fe600078e024e */
[----:B------:R-:W-:Y:S02]  /*328f0*/  PRMT R60, R0, 0x5410, R56 ;  /* 0x00005410003c7816 */ /* 0x000fe40000000038 */
[----:B------:R-:W-:Y:S04]  /*32900*/  STG.E.U16 desc[UR22][R78.64+0xa0], R182 ;  /* 0x0000a0b64e007986 */ /* 0x000fe8000c101516 */
[----:B------:R1:W-:Y:S04]  /*32910*/  STG.E.U16 desc[UR22][R78.64+0xa2], R170 ;  /* 0x0000a2aa4e007986 */ /* 0x0003e8000c101516 */
[----:B------:R-:W-:Y:S04]  /*32920*/  STG.E.U16 desc[UR22][R116.64+0xa0], R178 ;  /* 0x0000a0b274007986 */ /* 0x000fe8000c101516 */
[----:B------:R-:W-:Y:S01]  /*32930*/  STG.E.U16 desc[UR22][R116.64+0xa2], R177 ;  /* 0x0000a2b174007986 */ /* 0x000fe2000c101516 */
[----:B-1----:R-:W-:Y:S04]  /*32940*/  IMAD.WIDE R78, R246, -0x70, R78 ;  /* 0xffffff90f64e7825 */ /* 0x002fe800078e024e */
[----:B--2---:R-:W-:Y:S02]  /*32950*/  @!P1 HFMA2.BF16_V2 R136, -RZ.H0_H0, RZ.H0_H0, -R3.H0_H0 ;  /* 0x200000ffff889231 */ /* 0x004fe40000340903 */
[----:B---3--:R-:W-:Y:S03]  /*32960*/  @P3 HFMA2.BF16_V2 R135, -RZ.H0_H0, RZ.H0_H0, -R2.H0_H0 ;  /* 0x200000ffff873231 */ /* 0x008fe60000340902 */
[----:B------:R-:W-:Y:S01]  /*32970*/  PRMT R128, R136, 0x7610, R128 ;  /* 0x0000761088807816 */ /* 0x000fe20000000080 */
[----:B------:R-:W-:Y:S01]  /*32980*/  @!P1 STL.S16 [R1+0x174], R136 ;  /* 0x0001748801009387 */ /* 0x000fe20000100600 */
[----:B------:R-:W-:Y:S03]  /*32990*/  PRMT R45, R135, 0x7610, R45 ;  /* 0x00007610872d7816 */ /* 0x000fe6000000002d */
[----:B------:R1:W-:Y:S01]  /*329a0*/  @P3 STL.S16 [R1+0x170], R135 ;  /* 0x0001708701003387 */ /* 0x0003e20000100600 */
[----:B------:R-:W-:Y:S05]  /*329b0*/  @P0 HFMA2.BF16_V2 R124, -RZ.H0_H0, RZ.H0_H0, -R94.H0_H0 ;  /* 0x200000ffff7c0231 */ /* 0x000fea000034095e */
[----:B------:R-:W-:Y:S04]  /*329c0*/  PRMT R57, R124, 0x7610, R57 ;  /* 0x000076107c397816 */ /* 0x000fe80000000039 */
[----:B------:R-:W-:Y:S01]  /*329d0*/  @P0 PRMT R102, R57, 0x5410, RZ ;  /* 0x0000541039660816 */ /* 0x000fe200000000ff */
[----:B------:R-:W-:Y:S02]  /*329e0*/  IMAD.MOV.U32 R57, RZ, RZ, R76 ;  /* 0x000000ffff397224 */ /* 0x000fe400078e004c */
[----:B-1----:R-:W-:Y:S02]  /*329f0*/  IMAD.MOV.U32 R135, RZ, RZ, R38 ;  /* 0x000000ffff877224 */ /* 0x002fe400078e0026 */
[----:B----4-:R-:W-:Y:S05]  /*32a00*/  @P2 HFMA2.BF16_V2 R59, -RZ.H0_H0, RZ.H0_H0, -R0.H0_H0 ;  /* 0x200000ffff3b2231 */ /* 0x010fea0000340900 */
[----:B------:R-:W-:Y:S01]  /*32a10*/  PRMT R44, R59, 0x7610, R44 ;  /* 0x000076103b2c7816 */ /* 0x000fe2000000002c */
[----:B------:R1:W-:Y:S03]  /*32a20*/  @P2 STL.S16 [R1+0x16c], R59 ;  /* 0x00016c3b01002387 */ /* 0x0003e60000100600 */
[----:B------:R-:W-:Y:S01]  /*32a30*/  @P2 PRMT R0, R44, 0x5410, RZ ;  /* 0x000054102c002816 */ /* 0x000fe200000000ff */
[----:B------:R2:W3:Y:S01]  /*32a40*/  LDL.S16 R63, [R1+0x154] ;  /* 0x00015400013f7983 */ /* 0x0004e20000100600 */
[----:B------:R-:W-:Y:S02]  /*32a50*/  ISETP.GT.U32.AND P2, PT, R187, UR9, PT ;  /* 0x00000009bb007c0c */ /* 0x000fe4000bf44070 */
[----:B------:R-:W-:Y:S01]  /*32a60*/  HSET2.LE.AND R44, R70, R220, PT ;  /* 0x000000dc462c7233 */ /* 0x000fe20003803000 */
[----:B------:R2:W4:Y:S01]  /*32a70*/  LDL.S16 R67, [R1+0x150] ;  /* 0x0001500001437983 */ /* 0x0005220000100600 */
[----:B------:R-:W-:Y:S03]  /*32a80*/  PRMT R70, R120, 0x7632, R70 ;  /* 0x0000763278467816 */ /* 0x000fe60000000046 */
[----:B------:R-:W-:Y:S02]  /*32a90*/  LOP3.LUT R44, R92, R44, RZ, 0xc0, !PT ;  /* 0x0000002c5c2c7212 */ /* 0x000fe400078ec0ff */
[----:B------:R-:W-:Y:S02]  /*32aa0*/  PRMT R92, R65, 0x7632, R92 ;  /* 0x00007632415c7816 */ /* 0x000fe4000000005c */
[----:B------:R-:W-:Y:S02]  /*32ab0*/  LOP3.LUT R70, R70, 0xff, RZ, 0xc0, !PT ;  /* 0x000000ff46467812 */ /* 0x000fe400078ec0ff */
[----:B------:R-:W-:Y:S05]  /*32ac0*/  @P2 HFMA2.BF16_V2 R123, -RZ.H0_H0, RZ.H0_H0, -R56.H0_H0 ;  /* 0x200000ffff7b2231 */ /* 0x000fea0000340938 */
[----:B------:R-:W-:Y:S02]  /*32ad0*/  PRMT R77, R123, 0x7610, R77 ;  /* 0x000076107b4d7816 */ /* 0x000fe4000000004d */
[----:B-1----:R-:W-:Y:S02]  /*32ae0*/  PRMT R59, R3, 0x5410, R2 ;  /* 0x00005410033b7816 */ /* 0x002fe40000000002 */
[----:B------:R-:W-:Y:S02]  /*32af0*/  @!P1 PRMT R3, R128, 0x5410, RZ ;  /* 0x0000541080039816 */ /* 0x000fe400000000ff */
[----:B------:R-:W-:Y:S02]  /*32b00*/  ISETP.GT.U32.AND P1, PT, R145, UR9, PT ;  /* 0x0000000991007c0c */ /* 0x000fe4000bf24070 */
[----:B------:R-:W-:Y:S01]  /*32b10*/  @P2 PRMT R56, R77, 0x5410, RZ ;  /* 0x000054104d382816 */ /* 0x000fe200000000ff */
[----:B------:R1:W-:Y:S01]  /*32b20*/  STG.E.U16 desc[UR22][R114.64+0xb0], R3 ;  /* 0x0000b00372007986 */ /* 0x0003e2000c101516 */
[----:B------:R-:W-:Y:S02]  /*32b30*/  @P3 PRMT R2, R45, 0x5410, RZ ;  /* 0x000054102d023816 */ /* 0x000fe400000000ff */
[----:B------:R-:W-:Y:S02]  /*32b40*/  LOP3.LUT R77, R120, 0xff, RZ, 0xc0, !PT ;  /* 0x000000ff784d7812 */ /* 0x000fe400078ec0ff */
[--C-:B------:R-:W-:Y:S01]  /*32b50*/  HSET2.LE.AND R45, R82, R220.reuse, PT ;  /* 0x000000dc522d7233 */ /* 0x100fe20003803000 */
[----:B------:R2:W-:Y:S01]  /*32b60*/  STG.E.U16 desc[UR22][R114.64+0xb2], R2 ;  /* 0x0000b20272007986 */ /* 0x0005e2000c101516 */
[----:B------:R-:W-:Y:S02]  /*32b70*/  PRMT R82, R137, 0x5410, R184 ;  /* 0x0000541089527816 */ /* 0x000fe400000000b8 */
[----:B------:R-:W-:Y:S01]  /*32b80*/  ISETP.GT.U32.AND P3, PT, R147, UR9, PT ;  /* 0x0000000993007c0c */ /* 0x000fe2000bf64070 */
[----:B------:R-:W-:Y:S01]  /*32b90*/  @P1 HFMA2.BF16_V2 R125, -RZ.H0_H0, RZ.H0_H0, -R65.H1_H1 ;  /* 0x200000ffff7d1231 */ /* 0x000fe20000360941 */
[----:B------:R-:W-:Y:S01]  /*32ba0*/  LOP3.LUT R45, R90, R45, RZ, 0xc0, !PT ;  /* 0x0000002d5a2d7212 */ /* 0x000fe200078ec0ff */
[----:B------:R2:W-:Y:S01]  /*32bb0*/  STG.E.U16 desc[UR22][R78.64+0xb0], R0 ;  /* 0x0000b0004e007986 */ /* 0x0005e2000c101516 */
[----:B------:R-:W-:Y:S02]  /*32bc0*/  PRMT R90, R95, 0x7632, R90 ;  /* 0x000076325f5a7816 */ /* 0x000fe4000000005a */
[----:B------:R-:W-:Y:S01]  /*32bd0*/  PRMT R58, R125, 0x7610, R58 ;  /* 0x000076107d3a7816 */ /* 0x000fe2000000003a */
[----:B------:R-:W-:Y:S02]  /*32be0*/  @P1 STL.S16 [R1+0x164], R125 ;  /* 0x0001647d01001387 */ /* 0x000fe40000100600 */
[C---:B------:R-:W-:Y:S02]  /*32bf0*/  HMMA.16816.F32.BF16 R8, R44.reuse, R52, R8 ;  /* 0x000000342c08723c */ /* 0x040fe40000041808 */
[----:B------:R-:W-:Y:S02]  /*32c00*/  @P0 STL.S16 [R1+0x160], R124 ;  /* 0x0001607c01000387 */ /* 0x000fe40000100600 */
[----:B------:R-:W-:Y:S02]  /*32c10*/  ISETP.LE.U32.AND P0, PT, R77, UR9, PT ;  /* 0x000000094d007c0c */ /* 0x000fe4000bf03070 */
[----:B------:R-:W-:Y:S01]  /*32c20*/  @P1 PRMT R92, R58, 0x5410, RZ ;  /* 0x000054103a5c1816 */ /* 0x000fe200000000ff */
[----:B------:R-:W-:Y:S01]  /*32c30*/  @P2 STL.S16 [R1+0x168], R123 ;  /* 0x0001687b01002387 */ /* 0x000fe20000100600 */
[----:B------:R-:W-:Y:S01]  /*32c40*/  ISETP.GT.U32.AND P2, PT, R143, UR9, PT ;  /* 0x000000098f007c0c */ /* 0x000fe2000bf44070 */
[-C--:B------:R-:W-:Y:S02]  /*32c50*/  HMMA.16816.F32.BF16 R12, R44, R54.reuse, R12 ;  /* 0x000000362c0c723c */ /* 0x080fe4000004180c */
[----:B------:R2:W-:Y:S01]  /*32c60*/  STG.E.U16 desc[UR22][R78.64+0xb2], R56 ;  /* 0x0000b2384e007986 */ /* 0x0005e2000c101516 */
[C---:B-1----:R-:W-:Y:S01]  /*32c70*/  PRMT R3, R247.reuse, 0x7610, R3 ;  /* 0x00007610f7037816 */ /* 0x042fe20000000003 */
[----:B------:R-:W-:Y:S01]  /*32c80*/  IMAD.MOV.U32 R58, RZ, RZ, R75 ;  /* 0x000000ffff3a7224 */ /* 0x000fe200078e004b */
[----:B--2---:R-:W-:Y:S03]  /*32c90*/  LOP3.LUT R2, R110, 0xffff, RZ, 0xc0, !PT ;  /* 0x0000ffff6e027812 */ /* 0x004fe600078ec0ff */
[C---:B------:R-:W-:Y:S01]  /*32ca0*/  HMMA.16816.F32.BF16 R16, R40.reuse, R54, R16 ;  /* 0x000000362810723c */ /* 0x040fe20000041810 */
[----:B------:R-:W1:Y:S03]  /*32cb0*/  LDSM.16.MT88.4 R52, [R212+0x5000] ;  /* 0x00500000d434783b */ /* 0x000e660000004200 */
[--C-:B------:R-:W-:Y:S02]  /*32cc0*/  SHF.R.U32.HI R136, RZ, 0x8, R2.reuse ;  /* 0x00000008ff887819 */ /* 0x100fe40000011602 */
[----:B------:R-:W-:Y:S02]  /*32cd0*/  PRMT R2, R247, 0x7632, R2 ;  /* 0x00007632f7027816 */ /* 0x000fe40000000002 */
[----:B------:R-:W-:Y:S01]  /*32ce0*/  LOP3.LUT R0, R136, 0xffff, RZ, 0xc0, !PT ;  /* 0x0000ffff88007812 */ /* 0x000fe200078ec0ff */
[-C--:B------:R-:W-:Y:S03]  /*32cf0*/  HMMA.16816.F32.BF16 R20, R40, R48.reuse, R20 ;  /* 0x000000302814723c */ /* 0x080fe60000041814 */
[----:B------:R-:W-:Y:S01]  /*32d00*/  ISETP.LE.U32.AND P4, PT, R0, UR9, PT ;  /* 0x0000000900007c0c */ /* 0x000fe2000bf83070 */
[----:B------:R-:W-:Y:S04]  /*32d10*/  IMAD.MOV.U32 R0, RZ, RZ, R84 ;  /* 0x000000ffff007224 */ /* 0x000fe800078e0054 */
[C---:B------:R-:W-:Y:S04]  /*32d20*/  HMMA.16816.F32.BF16 R24, R44.reuse, R48, R24 ;  /* 0x000000302c18723c */ /* 0x040fe80000041818 */
[--C-:B------:R-:W-:Y:S01]  /*32d30*/  HSET2.LE.AND R48, R108, R220.reuse, PT ;  /* 0x000000dc6c307233 */ /* 0x100fe20003803000 */
[----:B------:R-:W-:Y:S01]  /*32d40*/  IMAD.WIDE R78, R246, 0x70, R78 ;  /* 0x00000070f64e7825 */ /* 0x000fe200078e024e */
[--C-:B------:R-:W-:Y:S02]  /*32d50*/  HSET2.LE.AND R49, R111, R220.reuse, PT ;  /* 0x000000dc6f317233 */ /* 0x100fe40003803000 */
[-C--:B------:R-:W-:Y:S02]  /*32d60*/  HMMA.16816.F32.BF16 R28, R44, R50.reuse, R28 ;  /* 0x000000322c1c723c */ /* 0x080fe4000004181c */
[----:B------:R-:W-:Y:S01]  /*32d70*/  STG.E.U16 desc[UR22][R78.64+0xb0], R186 ;  /* 0x0000b0ba4e007986 */ /* 0x000fe2000c101516 */
[----:B------:R-:W-:Y:S01]  /*32d80*/  LOP3.LUT R48, R0, R48, RZ, 0xc0, !PT ;  /* 0x0000003000307212 */ /* 0x000fe200078ec0ff */
[----:B------:R-:W-:Y:S01]  /*32d90*/  IMAD.MOV.U32 R56, RZ, RZ, R81 ;  /* 0x000000ffff387224 */ /* 0x000fe200078e0051 */
[----:B------:R-:W-:Y:S01]  /*32da0*/  PRMT R0, R248, 0x7610, R0 ;  /* 0x00007610f8007816 */ /* 0x000fe20000000000 */
[----:B------:R-:W-:Y:S01]  /*32db0*/  STG.E.U16 desc[UR22][R78.64+0xb2], R181 ;  /* 0x0000b2b54e007986 */ /* 0x000fe2000c101516 */
[--C-:B------:R-:W-:Y:S01]  /*32dc0*/  HSET2.LE.AND R44, R82, R220.reuse, PT ;  /* 0x000000dc522c7233 */ /* 0x100fe20003803000 */
[----:B------:R-:W-:Y:S02]  /*32dd0*/  HMMA.16816.F32.BF16 R32, R40, R50, R32 ;  /* 0x000000322820723c */ /* 0x000fe40000041820 */
[----:B------:R-:W2:Y:S02]  /*32de0*/  LDSM.16.MT88.4 R40, [R64+0x1000] ;  /* 0x001000004028783b */ /* 0x000ea40000004200 */
[----:B------:R-:W-:Y:S02]  /*32df0*/  LOP3.LUT R49, R56, R49, RZ, 0xc0, !PT ;  /* 0x0000003138317212 */ /* 0x000fe400078ec0ff */
[----:B------:R-:W-:Y:S02]  /*32e00*/  PRMT R56, R248, 0x7632, R56 ;  /* 0x00007632f8387816 */ /* 0x000fe40000000038 */
[--C-:B------:R-:W-:Y:S02]  /*32e10*/  HSET2.LE.AND R45, R83, R220.reuse, PT ;  /* 0x000000dc532d7233 */ /* 0x100fe40003803000 */
[--C-:B------:R-:W-:Y:S01]  /*32e20*/  HSET2.LE.AND R46, R122, R220.reuse, PT ;  /* 0x000000dc7a2e7233 */ /* 0x100fe20003803000 */
[----:B------:R-:W-:Y:S01]  /*32e30*/  STG.E.U16 desc[UR22][R116.64+0xb0], R155 ;  /* 0x0000b09b74007986 */ /* 0x000fe2000c101516 */
[----:B------:R-:W-:Y:S02]  /*32e40*/  LOP3.LUT R51, R169, 0xff00ff, RZ, 0xc0, !PT ;  /* 0x00ff00ffa9337812 */ /* 0x000fe400078ec0ff */
[----:B------:R-:W-:Y:S01]  /*32e50*/  LOP3.LUT R44, R101, R44, RZ, 0xc0, !PT ;  /* 0x0000002c652c7212 */ /* 0x000fe200078ec0ff */
[----:B------:R-:W-:Y:S01]  /*32e60*/  STG.E.U16 desc[UR22][R116.64+0xb2], R129 ;  /* 0x0000b28174007986 */ /* 0x000fe2000c101516 */
[----:B------:R-:W-:Y:S02]  /*32e70*/  LOP3.LUT R45, R72, R45, RZ, 0xc0, !PT ;  /* 0x0000002d482d7212 */ /* 0x000fe400078ec0ff */
[----:B------:R-:W-:Y:S02]  /*32e80*/  LOP3.LUT R46, R69, R46, RZ, 0xc0, !PT ;  /* 0x0000002e452e7212 */ /* 0x000fe400078ec0ff */
[--C-:B------:R-:W-:Y:S02]  /*32e90*/  HSET2.LE.AND R50, R166, R220.reuse, PT ;  /* 0x000000dca6327233 */ /* 0x100fe40003803000 */
[----:B------:R-:W-:Y:S02]  /*32ea0*/  HSET2.LE.AND R51, R51, R220, PT ;  /* 0x000000dc33337233 */ /* 0x000fe40003803000 */
[----:B------:R-:W-:Y:S01]  /*32eb0*/  PRMT R69, R106, 0x5410, R132 ;  /* 0x000054106a457816 */ /* 0x000fe20000000084 */
[----:B------:R-:W-:Y:S01]  /*32ec0*/  IMAD.MOV.U32 R132, RZ, RZ, R37 ;  /* 0x000000ffff847224 */ /* 0x000fe200078e0025 */
[----:B------:R-:W-:Y:S02]  /*32ed0*/  LOP3.LUT R50, R57, R50, RZ, 0xc0, !PT ;  /* 0x0000003239327212 */ /* 0x000fe400078ec0ff */
[----:B------:R-:W-:Y:S01]  /*32ee0*/  LOP3.LUT R51, R58, R51, RZ, 0xc0, !PT ;  /* 0x000000333a337212 */ /* 0x000fe200078ec0ff */
[----:B------:R-:W-:Y:S01]  /*32ef0*/  IMAD.MOV.U32 R58, RZ, RZ, R71 ;  /* 0x000000ffff3a7224 */ /* 0x000fe200078e0047 */
[----:B------:R-:W-:Y:S02]  /*32f00*/  PRMT R72, R188, 0x5410, R187 ;  /* 0x00005410bc487816 */ /* 0x000fe400000000bb */
[----:B------:R-:W-:Y:S02]  /*32f10*/  PRMT R83, R94, 0x7632, R83 ;  /* 0x000076325e537816 */ /* 0x000fe40000000053 */
[----:B------:R-:W-:Y:S01]  /*32f20*/  PRMT R101, R144, 0x5410, R143 ;  /* 0x0000541090657816 */ /* 0x000fe2000000008f */
[----:B---3--:R-:W-:Y:S02]  /*32f30*/  @P2 HFMA2.BF16_V2 R63, -RZ.H0_H0, RZ.H0_H0, -R94.H1_H1 ;  /* 0x200000ffff3f2231 */ /* 0x008fe4000036095e */
[----:B----4-:R-:W-:Y:S03]  /*32f40*/  @!P0 HFMA2.BF16_V2 R67, -RZ.H0_H0, RZ.H0_H0, -R3.H0_H0 ;  /* 0x200000ffff438231 */ /* 0x010fe60000340903 */
[----:B------:R3:W-:Y:S01]  /*32f50*/  @P2 STL.S16 [R1+0x154], R63 ;  /* 0x0001543f01002387 */ /* 0x0007e20000100600 */
[----:B------:R-:W-:Y:S03]  /*32f60*/  PRMT R86, R63, 0x7610, R86 ;  /* 0x000076103f567816 */ /* 0x000fe60000000056 */
[----:B------:R4:W2:Y:S01]  /*32f70*/  LDL.S16 R99, [R1+0x148] ;  /* 0x0001480001637983 */ /* 0x0008a20000100600 */
[----:B------:R-:W-:Y:S02]  /*32f80*/  PRMT R75, R67, 0x7610, R75 ;  /* 0x00007610434b7816 */ /* 0x000fe4000000004b */
[----:B------:R-:W-:Y:S02]  /*32f90*/  @P2 PRMT R83, R86, 0x5410, RZ ;  /* 0x0000541056532816 */ /* 0x000fe400000000ff */
[----:B------:R-:W-:Y:S02]  /*32fa0*/  ISETP.GT.U32.AND P2, PT, R146, UR9, PT ;  /* 0x0000000992007c0c */ /* 0x000fe4000bf44070 */
[----:B------:R-:W-:Y:S01]  /*32fb0*/  PRMT R86, R140, 0x5410, R157 ;  /* 0x000054108c567816 */ /* 0x000fe2000000009d */
[----:B---3--:R4:W3:Y:S04]  /*32fc0*/  LDL.S16 R63, [R1+0x14c] ;  /* 0x00014c00013f7983 */ /* 0x0088e80000100600 */
[----:B------:R1:W-:Y:S04]  /*32fd0*/  @!P0 STL.S16 [R1+0x150], R67 ;  /* 0x0001504301008387 */ /* 0x0003e80000100600 */
[----:B------:R4:W4:Y:S04]  /*32fe0*/  LDL.S16 R84, [R1+0x13c] ;  /* 0x00013c0001547983 */ /* 0x0009280000100600 */
[----:B------:R2:W4:Y:S01]  /*32ff0*/  LDL.S16 R76, [R1+0x138] ;  /* 0x00013800014c7983 */ /* 0x0005220000100600 */
[----:B-1----:R-:W-:Y:S02]  /*33000*/  PRMT R67, R3, 0x5410, R2 ;  /* 0x0000541003437816 */ /* 0x002fe40000000002 */
[----:B------:R-:W-:Y:S02]  /*33010*/  @!P0 PRMT R3, R75, 0x5410, RZ ;  /* 0x000054104b038816 */ /* 0x000fe400000000ff */
[----:B------:R-:W-:Y:S01]  /*33020*/  ISETP.LE.U32.AND P0, PT, R70, UR9, PT ;  /* 0x0000000946007c0c */ /* 0x000fe2000bf03070 */
[----:B------:R1:W4:Y:S04]  /*33030*/  LDL.S16 R75, [R1+0x134] ;  /* 0x00013400014b7983 */ /* 0x0003280000100600 */
[----:B------:R-:W-:Y:S08]  /*33040*/  STG.E.U16 desc[UR22][R114.64+0xc0], R3 ;  /* 0x0000c00372007986 */ /* 0x000ff0000c101516 */
[----:B--2---:R-:W-:Y:S05]  /*33050*/  @!P0 HFMA2.BF16_V2 R99, -RZ.H0_H0, RZ.H0_H0, -R0.H0_H0 ;  /* 0x200000ffff638231 */ /* 0x004fea0000340900 */
[----:B------:R-:W-:Y:S01]  /*33060*/  PRMT R82, R99, 0x7610, R82 ;  /* 0x0000761063527816 */ /* 0x000fe20000000052 */
[----:B---3--:R-:W-:Y:S05]  /*33070*/  @!P5 HFMA2.BF16_V2 R63, -RZ.H0_H0, RZ.H0_H0, -R2.H0_H0 ;  /* 0x200000ffff3fd231 */ /* 0x008fea0000340902 */
[----:B------:R-:W-:Y:S01]  /*33080*/  PRMT R81, R63, 0x7610, R81 ;  /* 0x000076103f517816 */ /* 0x000fe20000000051 */
[----:B------:R2:W-:Y:S03]  /*33090*/  @!P5 STL.S16 [R1+0x14c], R63 ;  /* 0x00014c3f0100d387 */ /* 0x0005e60000100600 */
[----:B------:R-:W-:Y:S01]  /*330a0*/  @!P5 PRMT R2, R81, 0x5410, RZ ;  /* 0x000054105102d816 */ /* 0x000fe200000000ff */
[----:B------:R-:W-:Y:S01]  /*330b0*/  @!P0 STL.S16 [R1+0x148], R99 ;  /* 0x0001486301008387 */ /* 0x000fe20000100600 */
[----:B------:R-:W-:Y:S03]  /*330c0*/  LOP3.LUT R81, R110, 0xff, RZ, 0xc0, !PT ;  /* 0x000000ff6e517812 */ /* 0x000fe600078ec0ff */
[----:B------:R3:W-:Y:S01]  /*330d0*/  STG.E.U16 desc[UR22][R114.64+0xc2], R2 ;  /* 0x0000c20272007986 */ /* 0x0007e2000c101516 */
[----:B------:R-:W-:Y:S05]  /*330e0*/  PRMT R136, R81, 0x5410, R136 ;  /* 0x0000541051887816 */ /* 0x000fea0000000088 */
[--C-:B------:R-:W-:Y:S02]  /*330f0*/  HSET2.LE.AND R136, R136, R220.reuse, PT ;  /* 0x000000dc88887233 */ /* 0x100fe40003803000 */
[----:B--2---:R-:W-:Y:S01]  /*33100*/  LOP3.LUT R63, R119, 0xff00ff, RZ, 0xc0, !PT ;  /* 0x00ff00ff773f7812 */ /* 0x004fe200078ec0ff */
[--C-:B----4-:R-:W-:Y:S04]  /*33110*/  @!P4 HFMA2.BF16_V2 R75, -RZ.H0_H0, RZ.H0_H0, -R95.reuse.H1_H1 ;  /* 0x200000ffff4bc231 */ /* 0x110fe8000036095f */
[----:B------:R-:W-:Y:S02]  /*33120*/  HSET2.LE.AND R47, R63, R220, PT ;  /* 0x000000dc3f2f7233 */ /* 0x000fe40003803000 */
[----:B------:R-:W-:Y:S03]  /*33130*/  SHF.R.U32.HI R63, RZ, 0x18, R120 ;  /* 0x00000018ff3f7819 */ /* 0x000fe60000011678 */
[----:B------:R-:W-:Y:S01]  /*33140*/  LOP3.LUT R47, R66, R47, RZ, 0xc0, !PT ;  /* 0x0000002f422f7212 */ /* 0x000fe200078ec0ff */
[----:B---3--:R-:W-:Y:S01]  /*33150*/  IMAD.WIDE R2, R246, -0x70, R78 ;  /* 0xffffff90f6027825 */ /* 0x008fe200078e024e */
[----:B------:R-:W-:Y:S02]  /*33160*/  ISETP.LE.U32.AND P1, PT, R63, UR9, PT ;  /* 0x000000093f007c0c */ /* 0x000fe4000bf23070 */
[----:B------:R-:W-:Y:S02]  /*33170*/  PRMT R66, R0, 0x5410, R56 ;  /* 0x0000541000427816 */ /* 0x000fe40000000038 */
[----:B------:R-:W-:Y:S01]  /*33180*/  @!P0 PRMT R0, R82, 0x5410, RZ ;  /* 0x0000541052008816 */ /* 0x000fe200000000ff */
[-C--:B------:R-:W-:Y:S04]  /*33190*/  HMMA.16816.F32.BF16 R4, R44, R52.reuse, R4 ;  /* 0x000000342c04723c */ /* 0x080fe80000041804 */
[----:B------:R2:W-:Y:S01]  /*331a0*/  STG.E.U16 desc[UR22][R2.64+0xc0], R0 ;  /* 0x0000c00002007986 */ /* 0x0005e2000c101516 */
[----:B------:R-:W-:Y:S02]  /*331b0*/  ISETP.LE.U32.AND P0, PT, R81, UR9, PT ;  /* 0x0000000951007c0c */ /* 0x000fe4000bf03070 */
[----:B------:R-:W-:Y:S01]  /*331c0*/  PRMT R87, R70, 0x5410, R63 ;  /* 0x0000541046577816 */ /* 0x000fe2000000003f */
[----:B------:R-:W-:Y:S01]  /*331d0*/  @!P1 HFMA2.BF16_V2 R84, -RZ.H0_H0, RZ.H0_H0, -R56.H0_H0 ;  /* 0x200000ffff549231 */ /* 0x000fe20000340938 */
[C---:B------:R-:W-:Y:S04]  /*331e0*/  HMMA.16816.F32.BF16 R8, R48.reuse, R52, R8 ;  /* 0x000000343008723c */ /* 0x040fe80000041808 */
[----:B------:R3:W-:Y:S01]  /*331f0*/  @!P1 STL.S16 [R1+0x13c], R84 ;  /* 0x00013c5401009387 */ /* 0x0007e20000100600 */
[----:B------:R-:W-:Y:S02]  /*33200*/  PRMT R70, R85, 0x5410, R194 ;  /* 0x0000541055467816 */ /* 0x000fe400000000c2 */
[----:B------:R-:W-:Y:S01]  /*33210*/  PRMT R52, R75, 0x7610, R52 ;  /* 0x000076104b347816 */ /* 0x000fe20000000034 */
[-C--:B------:R-:W-:Y:S03]  /*33220*/  HMMA.16816.F32.BF16 R12, R48, R54.reuse, R12 ;  /* 0x00000036300c723c */ /* 0x080fe6000004180c */
[----:B------:R-:W-:Y:S01]  /*33230*/  @!P0 HFMA2.BF16_V2 R76, -RZ.H0_H0, RZ.H0_H0, -R95.H0_H0 ;  /* 0x200000ffff4c8231 */ /* 0x000fe2000034095f */
[----:B------:R-:W-:Y:S02]  /*33240*/  @!P4 PRMT R90, R52, 0x5410, RZ ;  /* 0x00005410345ac816 */ /* 0x000fe400000000ff */
[----:B------:R-:W-:Y:S02]  /*33250*/  PRMT R63, R113, 0x5410, R204 ;  /* 0x00005410713f7816 */ /* 0x000fe400000000cc */
[----:B------:R4:W-:Y:S01]  /*33260*/  @!P0 STL.S16 [R1+0x138], R76 ;  /* 0x0001384c01008387 */ /* 0x0009e20000100600 */
[C---:B------:R-:W-:Y:S03]  /*33270*/  HMMA.16816.F32.BF16 R16, R44.reuse, R54, R16 ;  /* 0x000000362c10723c */ /* 0x040fe60000041810 */
[----:B------:R-:W1:Y:S01]  /*33280*/  LDSM.16.MT88.4 R52, [R212+0x5400] ;  /* 0x00540000d434783b */ /* 0x000e620000004200 */
[----:B------:R-:W-:Y:S02]  /*33290*/  PRMT R57, R76, 0x7610, R57 ;  /* 0x000076104c397816 */ /* 0x000fe40000000039 */
[----:B--2---:R-:W-:Y:S02]  /*332a0*/  PRMT R0, R84, 0x7610, R0 ;  /* 0x0000761054007816 */ /* 0x004fe40000000000 */
[----:B------:R-:W-:Y:S01]  /*332b0*/  @!P0 PRMT R88, R57, 0x5410, RZ ;  /* 0x0000541039588816 */ /* 0x000fe200000000ff */
[-C--:B------:R-:W-:Y:S02]  /*332c0*/  HMMA.16816.F32.BF16 R20, R44, R40.reuse, R20 ;  /* 0x000000282c14723c */ /* 0x080fe40000041814 */
[----:B------:R2:W-:Y:S01]  /*332d0*/  @!P4 STL.S16 [R1+0x134], R75 ;  /* 0x0001344b0100c387 */ /* 0x0005e20000100600 */
[----:B------:R-:W-:Y:S01]  /*332e0*/  ISETP.LE.U32.AND P4, PT, R151, UR9, PT ;  /* 0x0000000997007c0c */ /* 0x000fe2000bf83070 */
[----:B------:R-:W-:Y:S01]  /*332f0*/  IMAD.MOV.U32 R57, RZ, RZ, R73 ;  /* 0x000000ffff397224 */ /* 0x000fe200078e0049 */
[----:B------:R-:W-:Y:S01]  /*33300*/  @!P1 PRMT R56, R0, 0x5410, RZ ;  /* 0x0000541000389816 */ /* 0x000fe200000000ff */
[----:B------:R1:W2:Y:S01]  /*33310*/  LDL.S16 R120, [R1+0x130] ;  /* 0x0001300001787983 */ /* 0x0002a20000100600 */
[----:B------:R-:W-:Y:S01]  /*33320*/  LOP3.LUT R0, R168, 0xff, RZ, 0xc0, !PT ;  /* 0x000000ffa8007812 */ /* 0x000fe200078ec0ff */
[C---:B------:R-:W-:Y:S02]  /*33330*/  HMMA.16816.F32.BF16 R24, R48.reuse, R40, R24 ;  /* 0x000000283018723c */ /* 0x040fe40000041818 */
[----:B------:R1:W2:Y:S02]  /*33340*/  LDL.S16 R119, [R1+0x128] ;  /* 0x0001280001777983 */ /* 0x0002a40000100600 */
[C---:B------:R-:W-:Y:S02]  /*33350*/  ISETP.LE.U32.AND P0, PT, R0.reuse, UR9, PT ;  /* 0x0000000900007c0c */ /* 0x040fe4000bf03070 */
[----:B------:R-:W-:Y:S01]  /*33360*/  PRMT R99, R0, 0x5410, R150 ;  /* 0x0000541000637816 */ /* 0x000fe20000000096 */
[----:B------:R1:W2:Y:S01]  /*33370*/  LDL.S16 R111, [R1+0x12c] ;  /* 0x00012c00016f7983 */ /* 0x0002a20000100600 */
[----:B------:R-:W-:Y:S01]  /*33380*/  PRMT R0, R249, 0x7610, R0 ;  /* 0x00007610f9007816 */ /* 0x000fe20000000000 */
[-C--:B------:R-:W-:Y:S02]  /*33390*/  HMMA.16816.F32.BF16 R28, R48, R42.reuse, R28 ;  /* 0x0000002a301c723c */ /* 0x080fe4000004181c */
[----:B------:R1:W2:Y:S01]  /*333a0*/  LDL.S16 R108, [R1+0x124] ;  /* 0x00012400016c7983 */ /* 0x0002a20000100600 */
[--C-:B------:R-:W-:Y:S02]  /*333b0*/  HSET2.LE.AND R41, R70, R220.reuse, PT ;  /* 0x000000dc46297233 */ /* 0x100fe40003803000 */
[--C-:B------:R-:W-:Y:S01]  /*333c0*/  HSET2.LE.AND R40, R69, R220.reuse, PT ;  /* 0x000000dc45287233 */ /* 0x100fe20003803000 */
[----:B------:R1:W-:Y:S01]  /*333d0*/  STG.E.U16 desc[UR22][R2.64+0xc2], R56 ;  /* 0x0000c23802007986 */ /* 0x0003e2000c101516 */
[----:B---3--:R-:W-:Y:S01]  /*333e0*/  PRMT R84, R77, 0x5410, R174 ;  /* 0x000054104d547816 */ /* 0x008fe200000000ae */
[----:B----4-:R-:W-:Y:S01]  /*333f0*/  IMAD.WIDE R76, R246, 0x70, R2 ;  /* 0x00000070f64c7825 */ /* 0x010fe200078e0202 */
[----:B------:R-:W-:Y:S01]  /*33400*/  LOP3.LUT R50, R59, R41, RZ, 0xc0, !PT ;  /* 0x000000293b327212 */ /* 0x000fe200078ec0ff */
[----:B------:R-:W-:Y:S01]  /*33410*/  HMMA.16816.F32.BF16 R32, R44, R42, R32 ;  /* 0x0000002a2c20723c */ /* 0x000fe20000041820 */
[----:B------:R-:W3:Y:S03]  /*33420*/  LDSM.16.MT88.4 R44, [R64+0x1400] ;  /* 0x00140000402c783b */ /* 0x000ee60000004200 */
[----:B------:R-:W-:Y:S02]  /*33430*/  LOP3.LUT R49, R61, R40, RZ, 0xc0, !PT ;  /* 0x000000283d317212 */ /* 0x000fe400078ec0ff */
[----:B------:R-:W-:Y:S02]  /*33440*/  PRMT R82, R198, 0x5410, R197 ;  /* 0x00005410c6527816 */ /* 0x000fe400000000c5 */
[----:B------:R-:W-:Y:S01]  /*33450*/  PRMT R79, R203, 0x5410, R201 ;  /* 0x00005410cb4f7816 */ /* 0x000fe200000000c9 */
[----:B------:R-:W-:Y:S01]  /*33460*/  STG.E.U16 desc[UR22][R76.64+0xc0], R121 ;  /* 0x0000c0794c007986 */ /* 0x000fe2000c101516 */
[----:B--2---:R-:W-:Y:S02]  /*33470*/  PRMT R75, R230, 0x5410, R231 ;  /* 0x00005410e64b7816 */ /* 0x004fe400000000e7 */
[----:B------:R-:W-:Y:S01]  /*33480*/  PRMT R78, R207, 0x5410, R206 ;  /* 0x00005410cf4e7816 */ /* 0x000fe200000000ce */
[----:B------:R-:W-:Y:S01]  /*33490*/  STG.E.U16 desc[UR22][R76.64+0xc2], R112 ;  /* 0x0000c2704c007986 */ /* 0x000fe2000c101516 */
[----:B------:R-:W-:Y:S02]  /*334a0*/  LOP3.LUT R43, R82, 0xff00ff, RZ, 0xc0, !PT ;  /* 0x00ff00ff522b7812 */ /* 0x000fe400078ec0ff */
[--C-:B------:R-:W-:Y:S01]  /*334b0*/  HSET2.LE.AND R40, R75, R220.reuse, PT ;  /* 0x000000dc4b287233 */ /* 0x100fe20003803000 */
[----:B------:R-:W-:Y:S01]  /*334c0*/  STG.E.U16 desc[UR22][R116.64+0xc0], R104 ;  /* 0x0000c06874007986 */ /* 0x000fe2000c101516 */
[--C-:B------:R-:W-:Y:S02]  /*334d0*/  HSET2.LE.AND R41, R78, R220.reuse, PT ;  /* 0x000000dc4e297233 */ /* 0x100fe40003803000 */
[--C-:B------:R-:W-:Y:S01]  /*334e0*/  HSET2.LE.AND R42, R79, R220.reuse, PT ;  /* 0x000000dc4f2a7233 */ /* 0x100fe20003803000 */
[----:B------:R-:W-:Y:S01]  /*334f0*/  STG.E.U16 desc[UR22][R116.64+0xc2], R107 ;  /* 0x0000c26b74007986 */ /* 0x000fe2000c101516 */
[--C-:B------:R-:W-:Y:S01]  /*33500*/  HSET2.LE.AND R43, R43, R220.reuse, PT ;  /* 0x000000dc2b2b7233 */ /* 0x100fe20003803000 */
[----:B-1----:R-:W-:Y:S01]  /*33510*/  IMAD.MOV.U32 R56, RZ, RZ, R74 ;  /* 0x000000ffff387224 */ /* 0x002fe200078e004a */
[--C-:B------:R-:W-:Y:S02]  /*33520*/  HSET2.LE.AND R2, R63, R220.reuse, PT ;  /* 0x000000dc3f027233 */ /* 0x100fe40003803000 */
[----:B------:R-:W-:Y:S02]  /*33530*/  PRMT R3, R249, 0x7632, R3 ;  /* 0x00007632f9037816 */ /* 0x000fe40000000003 */
[----:B------:R-:W-:Y:S02]  /*33540*/  LOP3.LUT R63, R72, 0xff00ff, RZ, 0xc0, !PT ;  /* 0x00ff00ff483f7812 */ /* 0x000fe400078ec0ff */
[----:B------:R-:W-:Y:S02]  /*33550*/  LOP3.LUT R48, R62, R2, RZ, 0xc0, !PT ;  /* 0x000000023e307212 */ /* 0x000fe400078ec0ff */
[----:B------:R-:W-:Y:S02]  /*33560*/  PRMT R62, R0, 0x5410, R3 ;  /* 0x00005410003e7816 */ /* 0x000fe40000000003 */
[--C-:B------:R-:W-:Y:S01]  /*33570*/  HSET2.LE.AND R51, R63, R220.reuse, PT ;  /* 0x000000dc3f337233 */ /* 0x100fe20003803000 */
[----:B------:R-:W-:Y:S01]  /*33580*/  IMAD.MOV.U32 R63, RZ, RZ, R94 ;  /* 0x000000ffff3f7224 */ /* 0x000fe200078e005e */
[----:B------:R-:W-:Y:S02]  /*33590*/  PRMT R2, R110, 0x7632, R2 ;  /* 0x000076326e027816 */ /* 0x000fe40000000002 */
[----:B------:R-:W-:Y:S02]  /*335a0*/  LOP3.LUT R40, R57, R40, RZ, 0xc0, !PT ;  /* 0x0000002839287212 */ /* 0x000fe400078ec0ff */
[----:B------:R-:W-:Y:S02]  /*335b0*/  LOP3.LUT R51, R60, R51, RZ, 0xc0, !PT ;  /* 0x000000333c337212 */ /* 0x000fe400078ec0ff */
[----:B------:R-:W-:Y:S01]  /*335c0*/  LOP3.LUT R60, R2, 0xff, RZ, 0xc0, !PT ;  /* 0x000000ff023c7812 */ /* 0x000fe200078ec0ff */
[----:B------:R-:W-:Y:S01]  /*335d0*/  IMAD.MOV.U32 R2, RZ, RZ, R80 ;  /* 0x000000ffff027224 */ /* 0x000fe200078e0050 */
[----:B------:R-:W-:Y:S02]  /*335e0*/  LOP3.LUT R41, R58, R41, RZ, 0xc0, !PT ;  /* 0x000000293a297212 */ /* 0x000fe400078ec0ff */
[----:B------:R-:W-:Y:S01]  /*335f0*/  LOP3.LUT R42, R56, R42, RZ, 0xc0, !PT ;  /* 0x0000002a382a7212 */ /* 0x000fe200078ec0ff */
[-C--:B------:R-:W-:Y:S05]  /*33600*/  HMMA.16816.F32.BF16 R4, R48, R52.reuse, R4 ;  /* 0x000000343004723c */ /* 0x080fea0000041804 */
[----:B------:R-:W-:Y:S02]  /*33610*/  LOP3.LUT R43, R2, R43, RZ, 0xc0, !PT ;  /* 0x0000002b022b7212 */ /* 0x000fe400078ec0ff */
[----:B------:R-:W-:Y:S02]  /*33620*/  ISETP.GT.U32.AND P1, PT, R150, UR9, PT ;  /* 0x0000000996007c0c */ /* 0x000fe4000bf24070 */
[----:B------:R-:W-:Y:S02]  /*33630*/  PRMT R69, R96, 0x7610, R69 ;  /* 0x0000761060457816 */ /* 0x000fe40000000045 */
[----:B------:R-:W-:Y:S01]  /*33640*/  PRMT R2, R250, 0x7632, R2 ;  /* 0x00007632fa027816 */ /* 0x000fe20000000002 */
[C---:B------:R-:W-:Y:S04]  /*33650*/  HMMA.16816.F32.BF16 R8, R40.reuse, R52, R8 ;  /* 0x000000342808723c */ /* 0x040fe80000041808 */
[----:B------:R-:W-:Y:S04]  /*33660*/  LOP3.LUT R52, R159, 0xff, RZ, 0xc0, !PT ;  /* 0x000000ff9f347812 */ /* 0x000fe800078ec0ff */
[C---:B------:R-:W-:Y:S01]  /*33670*/  ISETP.LE.U32.AND P5, PT, R52.reuse, UR9, PT ;  /* 0x0000000934007c0c */ /* 0x040fe2000bfa3070 */
[-C--:B------:R-:W-:Y:S03]  /*33680*/  HMMA.16816.F32.BF16 R12, R40, R54.reuse, R12 ;  /* 0x00000036280c723c */ /* 0x080fe6000004180c */
[----:B------:R-:W-:Y:S02]  /*33690*/  PRMT R154, R52, 0x5410, R154 ;  /* 0x00005410349a7816 */ /* 0x000fe4000000009a */
[----:B------:R-:W-:Y:S03]  /*336a0*/  SHF.R.U32.HI R52, RZ, 0x18, R110 ;  /* 0x00000018ff347819 */ /* 0x000fe6000001166e */
[C---:B------:R-:W-:Y:S04]  /*336b0*/  HMMA.16816.F32.BF16 R16, R48.reuse, R54, R16 ;  /* 0x000000363010723c */ /* 0x040fe80000041810 */
[----:B------:R-:W-:Y:S02]  /*336c0*/  PRMT R137, R60, 0x5410, R52 ;  /* 0x000054103c897816 */ /* 0x000fe40000000034 */
[----:B------:R-:W-:Y:S02]  /*336d0*/  LOP3.LUT R55, R103, 0xff00ff, RZ, 0xc0, !PT ;  /* 0x00ff00ff67377812 */ /* 0x000fe400078ec0ff */
[-C--:B---3--:R-:W-:Y:S03]  /*336e0*/  HMMA.16816.F32.BF16 R20, R48, R44.reuse, R20 ;  /* 0x0000002c3014723c */ /* 0x088fe60000041814 */
[--C-:B------:R-:W-:Y:S02]  /*336f0*/  HSET2.LE.AND R54, R99, R220.reuse, PT ;  /* 0x000000dc63367233 */ /* 0x100fe40003803000 */
[--C-:B------:R-:W-:Y:S02]  /*33700*/  HSET2.LE.AND R55, R55, R220.reuse, PT ;  /* 0x000000dc37377233 */ /* 0x100fe40003803000 */
[--C-:B------:R-:W-:Y:S01]  /*33710*/  HSET2.LE.AND R137, R137, R220.reuse, PT ;  /* 0x000000dc89897233 */ /* 0x100fe20003803000 */
[C---:B------:R-:W-:Y:S04]  /*33720*/  HMMA.16816.F32.BF16 R24, R40.reuse, R44, R24 ;  /* 0x0000002c2818723c */ /* 0x040fe80000041818 */
[--C-:B------:R-:W-:Y:S02]  /*33730*/  HSET2.LE.AND R44, R86, R220.reuse, PT ;  /* 0x000000dc562c7233 */ /* 0x100fe40003803000 */
[--C-:B------:R-:W-:Y:S02]  /*33740*/  HSET2.LE.AND R45, R89, R220.reuse, PT ;  /* 0x000000dc592d7233 */ /* 0x100fe40003803000 */
[-C--:B------:R-:W-:Y:S01]  /*33750*/  HMMA.16816.F32.BF16 R28, R40, R46.reuse, R28 ;  /* 0x0000002e281c723c */ /* 0x080fe2000004181c */
[----:B------:R-:W-:Y:S02]  /*33760*/  LDSM.16.MT88.4 R40, [R64+0x1800] ;  /* 0x001800004028783b */ /* 0x000fe40000004200 */
[----:B------:R-:W-:Y:S02]  /*33770*/  LOP3.LUT R54, R62, R54, RZ, 0xc0, !PT ;  /* 0x000000363e367212 */ /* 0x000fe400078ec0ff */
[----:B------:R-:W-:Y:S03]  /*33780*/  HSET2.LE.AND R154, R154, R220, PT ;  /* 0x000000dc9a9a7233 */ /* 0x000fe60003803000 */
[----:B------:R-:W-:Y:S04]  /*33790*/  HMMA.16816.F32.BF16 R32, R48, R46, R32 ;  /* 0x0000002e3020723c */ /* 0x000fe80000041820 */
[----:B------:R-:W-:Y:S02]  /*337a0*/  PRMT R48, R251, 0x7632, R48 ;  /* 0x00007632fb307816 */ /* 0x000fe40000000030 */
[----:B------:R-:W-:Y:S01]  /*337b0*/  PRMT R51, R96, 0x7632, R51 ;  /* 0x0000763260337816 */ /* 0x000fe20000000033 */
[----:B------:R-:W-:Y:S05]  /*337c0*/  @!P0 HFMA2.BF16_V2 R120, -RZ.H0_H0, RZ.H0_H0, -R0.H0_H0 ;  /* 0x200000ffff788231 */ /* 0x000fea0000340900 */
[----:B------:R-:W-:Y:S01]  /*337d0*/  @!P0 STL.S16 [R1+0x130], R120 ;  /* 0x0001307801008387 */ /* 0x000fe20000100600 */
[----:B------:R-:W-:Y:S03]  /*337e0*/  PRMT R71, R120, 0x7610, R71 ;  /* 0x0000761078477816 */ /* 0x000fe60000000047 */
[----:B------:R1:W2:Y:S01]  /*337f0*/  LDL.S16 R59, [R1+0x120] ;  /* 0x00012000013b7983 */ /* 0x0002a20000100600 */
[----:B------:R-:W-:Y:S01]  /*33800*/  @!P0 PRMT R0, R71, 0x5410, RZ ;  /* 0x0000541047008816 */ /* 0x000fe200000000ff */
[----:B------:R-:W-:Y:S01]  /*33810*/  @P1 HFMA2.BF16_V2 R111, -RZ.H0_H0, RZ.H0_H0, -R3.H0_H0 ;  /* 0x200000ffff6f1231 */ /* 0x000fe20000340903 */
[----:B------:R-:W-:Y:S01]  /*33820*/  ISETP.LE.U32.AND P0, PT, R60, UR9, PT ;  /* 0x000000093c007c0c */ /* 0x000fe2000bf03070 */
[----:B------:R1:W3:Y:S01]  /*33830*/  LDL.S16 R61, [R1+0x11c] ;  /* 0x00011c00013d7983 */ /* 0x0002e20000100600 */
[----:B------:R-:W-:Y:S01]  /*33840*/  IMAD.WIDE R70, R246, -0x70, R76 ;  /* 0xffffff90f6467825 */ /* 0x000fe200078e024c */
[----:B------:R-:W-:Y:S02]  /*33850*/  MUFU.EX2 R60, R105 ;  /* 0x00000069003c7308 */ /* 0x000fe40000000800 */
[----:B------:R4:W-:Y:S01]  /*33860*/  STG.E.U16 desc[UR22][R114.64+0xd0], R0 ;  /* 0x0000d00072007986 */ /* 0x0009e2000c101516 */
[----:B------:R-:W-:Y:S04]  /*33870*/  PRMT R57, R111, 0x7610, R57 ;  /* 0x000076106f397816 */ /* 0x000fe80000000039 */
[----:B------:R-:W-:Y:S03]  /*33880*/  @P1 PRMT R3, R57, 0x5410, RZ ;  /* 0x0000541039031816 */ /* 0x000fe600000000ff */
[----:B------:R-:W-:Y:S02]  /*33890*/  @!P0 HFMA2.BF16_V2 R119, -RZ.H0_H0, RZ.H0_H0, -R96.H0_H0 ;  /* 0x200000ffff778231 */ /* 0x000fe40000340960 */
[----:B------:R1:W-:Y:S03]  /*338a0*/  STG.E.U16 desc[UR22][R114.64+0xd2], R3 ;  /* 0x0000d20372007986 */ /* 0x0003e6000c101516 */
[----:B------:R-:W-:Y:S01]  /*338b0*/  PRMT R58, R119, 0x7610, R58 ;  /* 0x00007610773a7816 */ /* 0x000fe2000000003a */
[----:B------:R-:W-:Y:S03]  /*338c0*/  @!P0 STL.S16 [R1+0x128], R119 ;  /* 0x0001287701008387 */ /* 0x000fe60000100600 */
[----:B------:R-:W-:Y:S01]  /*338d0*/  @!P0 PRMT R69, R58, 0x5410, RZ ;  /* 0x000054103a458816 */ /* 0x000fe200000000ff */
[----:B------:R-:W-:Y:S01]  /*338e0*/  @P1 STL.S16 [R1+0x12c], R111 ;  /* 0x00012c6f01001387 */ /* 0x000fe20000100600 */
[----:B------:R-:W-:Y:S02]  /*338f0*/  ISETP.LE.U32.AND P0, PT, R52, UR9, PT ;  /* 0x0000000934007c0c */ /* 0x000fe4000bf03070 */
[----:B------:R-:W-:Y:S05]  /*33900*/  HSET2.LE.AND R52, R84, R220, PT ;  /* 0x000000dc54347233 */ /* 0x000fea0003803000 */
[----:B------:R-:W-:Y:S02]  /*33910*/  LOP3.LUT R52, R67, R52, RZ, 0xc0, !PT ;  /* 0x0000003443347212 */ /* 0x000fe400078ec0ff */
[----:B----4-:R-:W-:Y:S05]  /*33920*/  PRMT R0, R250, 0x7610, R0 ;  /* 0x00007610fa007816 */ /* 0x010fea0000000000 */
[----:B------:R-:W-:Y:S01]  /*33930*/  @P3 HFMA2.BF16_V2 R108, -RZ.H0_H0, RZ.H0_H0, -R0.H0_H0 ;  /* 0x200000ffff6c3231 */ /* 0x000fe20000340900 */
[----:B-1----:R-:W-:Y:S04]  /*33940*/  PRMT R3, R0, 0x5410, R2 ;  /* 0x0000541000037816 */ /* 0x002fe80000000002 */
[----:B------:R-:W-:Y:S01]  /*33950*/  @P3 STL.S16 [R1+0x124], R108 ;  /* 0x0001246c01003387 */ /* 0x000fe20000100600 */
[----:B------:R-:W-:Y:S02]  /*33960*/  PRMT R56, R108, 0x7610, R56 ;  /* 0x000076106c387816 */ /* 0x000fe40000000038 */
[----:B------:R-:W-:Y:S02]  /*33970*/  LOP3.LUT R55, R3, R55, RZ, 0xc0, !PT ;  /* 0x0000003703377212 */ /* 0x000fe400078ec0ff */
[----:B------:R-:W-:Y:S02]  /*33980*/  @P3 PRMT R0, R56, 0x5410, RZ ;  /* 0x0000541038003816 */ /* 0x000fe400000000ff */
[----:B------:R-:W-:Y:S02]  /*33990*/  ISETP.GT.U32.AND P3, PT, R149, UR9, PT ;  /* 0x0000000995007c0c */ /* 0x000fe4000bf64070 */
[----:B------:R-:W-:Y:S01]  /*339a0*/  PRMT R3, R251, 0x7610, R3 ;  /* 0x00007610fb037816 */ /* 0x000fe20000000003 */
[----:B------:R1:W-:Y:S03]  /*339b0*/  STG.E.U16 desc[UR22][R70.64+0xd0], R0 ;  /* 0x0000d00046007986 */ /* 0x0003e6000c101516 */
[----:B------:R-:W-:Y:S02]  /*339c0*/  PRMT R49, R3, 0x5410, R48 ;  /* 0x0000541003317816 */ /* 0x000fe40000000030 */
[----:B-1----:R-:W-:Y:S04]  /*339d0*/  LOP3.LUT R0, R126, 0xff, RZ, 0xc0, !PT ;  /* 0x000000ff7e007812 */ /* 0x002fe800078ec0ff */
[C---:B------:R-:W-:Y:S02]  /*339e0*/  ISETP.LE.U32.AND P1, PT, R0.reuse, UR9, PT ;  /* 0x0000000900007c0c */ /* 0x040fe4000bf23070 */
[----:B------:R-:W-:Y:S01]  /*339f0*/  PRMT R152, R0, 0x5410, R152 ;  /* 0x0000541000987816 */ /* 0x000fe20000000098 */
[----:B------:R-:W-:Y:S04]  /*33a00*/  IMAD.MOV.U32 R0, RZ, RZ, R93 ;  /* 0x000000ffff007224 */ /* 0x000fe800078e005d */
[--C-:B------:R-:W-:Y:S02]  /*33a10*/  HSET2.LE.AND R152, R152, R220.reuse, PT ;  /* 0x000000dc98987233 */ /* 0x100fe40003803000 */
[----:B------:R-:W-:Y:S02]  /*33a20*/  LOP3.LUT R44, R0, R44, RZ, 0xc0, !PT ;  /* 0x0000002c002c7212 */ /* 0x000fe400078ec0ff */
[----:B------:R-:W-:Y:S02]  /*33a30*/  HSET2.LE.AND R0, R100, R220, PT ;  /* 0x000000dc64007233 */ /* 0x000fe40003803000 */
[----:B------:R-:W-:Y:S03]  /*33a40*/  LOP3.LUT R152, R49, R152, RZ, 0xc0, !PT ;  /* 0x0000009831987212 */ /* 0x000fe600078ec0ff */
[----:B------:R-:W-:Y:S01]  /*33a50*/  LOP3.LUT R46, R65, R0, RZ, 0xc0, !PT ;  /* 0x00000000412e7212 */ /* 0x000fe200078ec0ff */
[----:B--2---:R-:W-:Y:S02]  /*33a60*/  @P2 HFMA2.BF16_V2 R59, -RZ.H0_H0, RZ.H0_H0, -R2.H0_H0 ;  /* 0x200000ffff3b2231 */ /* 0x004fe40000340902 */
[----:B---3--:R-:W-:Y:S03]  /*33a70*/  @!P0 HFMA2.BF16_V2 R61, -RZ.H0_H0, RZ.H0_H0, -R96.H1_H1 ;  /* 0x200000ffff3d8231 */ /* 0x008fe60000360960 */
[----:B------:R-:W-:Y:S01]  /*33a80*/  @P2 STL.S16 [R1+0x120], R59 ;  /* 0x0001203b01002387 */ /* 0x000fe20000100600 */
[----:B------:R-:W-:Y:S03]  /*33a90*/  PRMT R53, R59, 0x7610, R53 ;  /* 0x000076103b357816 */ /* 0x000fe60000000035 */
[----:B------:R1:W2:Y:S01]  /*33aa0*/  LDL.S16 R72, [R1+0x114] ;  /* 0x0001140001487983 */ /* 0x0002a20000100600 */
[----:B------:R-:W-:Y:S02]  /*33ab0*/  @P2 PRMT R2, R53, 0x5410, RZ ;  /* 0x0000541035022816 */ /* 0x000fe400000000ff */
[----:B------:R-:W-:Y:S01]  /*33ac0*/  PRMT R73, R61, 0x7610, R73 ;  /* 0x000076103d497816 */ /* 0x000fe20000000049 */
[----:B------:R-:W3:Y:S01]  /*33ad0*/  LDSM.16.MT88.4 R56, [R212+0x5800] ;  /* 0x00580000d438783b */ /* 0x000ee20000004200 */
[--C-:B------:R-:W-:Y:S02]  /*33ae0*/  HSET2.LE.AND R53, R87, R220.reuse, PT ;  /* 0x000000dc57357233 */ /* 0x100fe40003803000 */
[----:B------:R-:W-:Y:S03]  /*33af0*/  @!P0 PRMT R51, R73, 0x5410, RZ ;  /* 0x0000541049338816 */ /* 0x000fe600000000ff */
[----:B------:R-:W-:Y:S02]  /*33b00*/  LOP3.LUT R53, R66, R53, RZ, 0xc0, !PT ;  /* 0x0000003542357212 */ /* 0x000fe400078ec0ff */
[----:B------:R4:W-:Y:S04]  /*33b10*/  @!P0 STL.S16 [R1+0x11c], R61 ;  /* 0x00011c3d01008387 */ /* 0x0009e80000100600 */
[----:B------:R1:W2:Y:S04]  /*33b20*/  LDL.S16 R74, [R1+0x118] ;  /* 0x00011800014a7983 */ /* 0x0002a80000100600 */
[----:B------:R1:W-:Y:S01]  /*33b30*/  STG.E.U16 desc[UR22][R70.64+0xd2], R2 ;  /* 0x0000d20246007986 */ /* 0x0003e2000c101516 */
[----:B----4-:R-:W4:Y:S01]  /*33b40*/  MUFU.EX2 R61, R130 ;  /* 0x00000082003d7308 */ /* 0x010f220000000800 */
[-C--:B---3--:R-:W-:Y:S05]  /*33b50*/  HMMA.16816.F32.BF16 R4, R52, R56.reuse, R4 ;  /* 0x000000383404723c */ /* 0x088fea0000041804 */
[----:B-1----:R-:W-:Y:S02]  /*33b60*/  IMAD.MOV.U32 R2, RZ, RZ, R91 ;  /* 0x000000ffff027224 */ /* 0x002fe400078e005b */
[----:B------:R-:W-:Y:S03]  /*33b70*/  IMAD.WIDE R70, R246, 0x70, R70 ;  /* 0x00000070f6467825 */ /* 0x000fe600078e0246 */
[----:B------:R-:W-:Y:S01]  /*33b80*/  LOP3.LUT R45, R2, R45, RZ, 0xc0, !PT ;  /* 0x0000002d022d7212 */ /* 0x000fe200078ec0ff */
[----:B----4-:R-:W-:Y:S01]  /*33b90*/  FADD.FTZ R0, R61, R233 ;  /* 0x000000e93d007221 */ /* 0x010fe20000010000 */
[----:B------:R-:W-:Y:S01]  /*33ba0*/  STG.E.U16 desc[UR22][R70.64+0xd0], R118 ;  /* 0x0000d07646007986 */ /* 0x000fe2000c101516 */
[----:B------:R-:W-:Y:S02]  /*33bb0*/  LOP3.LUT R2, R101, 0xff00ff, RZ, 0xc0, !PT ;  /* 0x00ff00ff65027812 */ /* 0x000fe400078ec0ff */
[C---:B------:R-:W-:Y:S01]  /*33bc0*/  FADD.FTZ R0, R60.reuse, R0 ;  /* 0x000000003c007221 */ /* 0x040fe20000010000 */
[----:B------:R-:W-:Y:S01]  /*33bd0*/  STG.E.U16 desc[UR22][R70.64+0xd2], R92 ;  /* 0x0000d25c46007986 */ /* 0x000fe2000c101516 */
[----:B------:R-:W-:Y:S02]  /*33be0*/  F2FP.BF16.F32.PACK_AB R61, R60, R61 ;  /* 0x0000003d3c3d723e */ /* 0x000fe400000010ff */
[--C-:B------:R-:W-:Y:S01]  /*33bf0*/  HSET2.LE.AND R2, R2, R220.reuse, PT ;  /* 0x000000dc02027233 */ /* 0x100fe20003803000 */
[----:B------:R1:W-:Y:S04]  /*33c00*/  STL [R1+0x314], R0 ;  /* 0x0003140001007387 */ /* 0x0003e80000100800 */
[----:B------:R-:W-:Y:S01]  /*33c10*/  STG.E.U16 desc[UR22][R116.64+0xd0], R102 ;  /* 0x0000d06674007986 */ /* 0x000fe2000c101516 */
[----:B------:R-:W-:Y:S02]  /*33c20*/  LOP3.LUT R47, R63, R2, RZ, 0xc0, !PT ;  /* 0x000000023f2f7212 */ /* 0x000fe400078ec0ff */
[----:B------:R-:W-:Y:S01]  /*33c30*/  PRMT R2, R126, 0x7632, R2 ;  /* 0x000076327e027816 */ /* 0x000fe20000000002 */
[----:B------:R-:W-:Y:S03]  /*33c40*/  STG.E.U16 desc[UR22][R116.64+0xd2], R83 ;  /* 0x0000d25374007986 */ /* 0x000fe6000c101516 */
[----:B------:R-:W-:Y:S01]  /*33c50*/  LOP3.LUT R2, R2, 0xff, RZ, 0xc0, !PT ;  /* 0x000000ff02027812 */ /* 0x000fe200078ec0ff */
[C---:B------:R-:W-:Y:S08]  /*33c60*/  HMMA.16816.F32.BF16 R8, R44.reuse, R56, R8 ;  /* 0x000000382c08723c */ /* 0x040ff00000041808 */
[-C--:B------:R-:W-:Y:S03]  /*33c70*/  HMMA.16816.F32.BF16 R12, R44, R58.reuse, R12 ;  /* 0x0000003a2c0c723c */ /* 0x080fe6000004180c */
[----:B-1----:R-:W-:Y:S05]  /*33c80*/  SHF.R.U32.HI R0, RZ, 0x18, R126 ;  /* 0x00000018ff007819 */ /* 0x002fea000001167e */
[C---:B------:R-:W-:Y:S04]  /*33c90*/  HMMA.16816.F32.BF16 R16, R52.reuse, R58, R16 ;  /* 0x0000003a3410723c */ /* 0x040fe80000041810 */
[----:B------:R-:W-:Y:S02]  /*33ca0*/  PRMT R153, R2, 0x5410, R0 ;  /* 0x0000541002997816 */ /* 0x000fe40000000000 */
[----:B------:R-:W-:Y:S01]  /*33cb0*/  ISETP.LE.U32.AND P0, PT, R0, UR9, PT ;  /* 0x0000000900007c0c */ /* 0x000fe2000bf03070 */
[----:B------:R-:W-:Y:S01]  /*33cc0*/  IMAD.MOV.U32 R0, RZ, RZ, R96 ;  /* 0x000000ffff007224 */ /* 0x000fe200078e0060 */
[-C--:B------:R-:W-:Y:S03]  /*33cd0*/  HMMA.16816.F32.BF16 R20, R52, R40.reuse, R20 ;  /* 0x000000283414723c */ /* 0x080fe60000041814 */
[----:B------:R-:W-:Y:S02]  /*33ce0*/  HSET2.LE.AND R153, R153, R220, PT ;  /* 0x000000dc99997233 */ /* 0x000fe40003803000 */
[----:B------:R-:W-:Y:S02]  /*33cf0*/  LOP3.LUT R137, R0, R137, RZ, 0xc0, !PT ;  /* 0x0000008900897212 */ /* 0x000fe400078ec0ff */
[----:B------:R-:W-:Y:S01]  /*33d00*/  PRMT R0, R234, 0x7610, R0 ;  /* 0x00007610ea007816 */ /* 0x000fe20000000000 */
[C---:B------:R-:W-:Y:S08]  /*33d10*/  HMMA.16816.F32.BF16 R24, R44.reuse, R40, R24 ;  /* 0x000000282c18723c */ /* 0x040ff00000041818 */
[-C--:B------:R-:W-:Y:S01]  /*33d20*/  HMMA.16816.F32.BF16 R28, R44, R42.reuse, R28 ;  /* 0x0000002a2c1c723c */ /* 0x080fe2000004181c */
[----:B------:R-:W1:Y:S07]  /*33d30*/  LDSM.16.MT88.4 R44, [R64+0x1c00] ;  /* 0x001c0000402c783b */ /* 0x000e6e0000004200 */
[----:B------:R-:W-:Y:S04]  /*33d40*/  HMMA.16816.F32.BF16 R32, R52, R42, R32 ;  /* 0x0000002a3420723c */ /* 0x000fe80000041820 */
[----:B--2---:R-:W-:Y:S05]  /*33d50*/  @!P4 HFMA2.BF16_V2 R72, -RZ.H0_H0, RZ.H0_H0, -R48.H0_H0 ;  /* 0x200000ffff48c231 */ /* 0x004fea0000340930 */
[----:B------:R-:W-:Y:S04]  /*33d60*/  PRMT R50, R72, 0x7610, R50 ;  /* 0x0000761048327816 */ /* 0x000fe80000000032 */
[----:B------:R-:W-:Y:S01]  /*33d70*/  @!P4 PRMT R48, R50, 0x5410, RZ ;  /* 0x000054103230c816 */ /* 0x000fe200000000ff */
[----:B------:R-:W-:Y:S04]  /*33d80*/  IMAD.MOV.U32 R50, RZ, RZ, R68 ;  /* 0x000000ffff327224 */ /* 0x000fe800078e0044 */
[----:B------:R2:W-:Y:S01]  /*33d90*/  STG.E.U16 desc[UR22][R114.64+0xe2], R48 ;  /* 0x0000e23072007986 */ /* 0x0005e2000c101516 */
[----:B------:R-:W-:Y:S01]  /*33da0*/  LOP3.LUT R154, R50, R154, RZ, 0xc0, !PT ;  /* 0x0000009a329a7212 */ /* 0x000fe200078ec0ff */
[----:B------:R-:W-:Y:S05]  /*33db0*/  @!P1 HFMA2.BF16_V2 R74, -RZ.H0_H0, RZ.H0_H0, -R3.H0_H0 ;  /* 0x200000ffff4a9231 */ /* 0x000fea0000340903 */
[----:B------:R-:W-:Y:S01]  /*33dc0*/  @!P1 STL.S16 [R1+0x118], R74 ;  /* 0x0001184a01009387 */ /* 0x000fe20000100600 */
[----:B------:R-:W-:Y:S03]  /*33dd0*/  PRMT R60, R74, 0x7610, R60 ;  /* 0x000076104a3c7816 */ /* 0x000fe6000000003c */
[----:B------:R4:W3:Y:S01]  /*33de0*/  LDL.S16 R57, [R1+0x110] ;  /* 0x0001100001397983 */ /* 0x0008e20000100600 */
[----:B------:R-:W-:Y:S02]  /*33df0*/  @!P1 PRMT R3, R60, 0x5410, RZ ;  /* 0x000054103c039816 */ /* 0x000fe400000000ff */
[----:B------:R-:W-:Y:S01]  /*33e00*/  ISETP.LE.U32.AND P1, PT, R2, UR9, PT ;  /* 0x0000000902007c0c */ /* 0x000fe2000bf23070 */
[----:B------:R4:W4:Y:S01]  /*33e10*/  LDL.S16 R56, [R1+0x10c] ;  /* 0x00010c0001387983 */ /* 0x0009220000100600 */
[----:B------:R-:W-:Y:S03]  /*33e20*/  IMAD.MOV.U32 R2, RZ, RZ, R95 ;  /* 0x000000ffff027224 */ /* 0x000fe600078e005f */
[----:B------:R-:W-:Y:S01]  /*33e30*/  @!P4 STL.S16 [R1+0x114], R72 ;  /* 0x000114480100c387 */ /* 0x000fe20000100600 */
[----:B------:R-:W-:Y:S02]  /*33e40*/  ISETP.GT.U32.AND P4, PT, R127, UR9, PT ;  /* 0x000000097f007c0c */ /* 0x000fe4000bf84070 */
[----:B------:R-:W-:Y:S01]  /*33e50*/  LOP3.LUT R136, R2, R136, RZ, 0xc0, !PT ;  /* 0x0000008802887212 */ /* 0x000fe200078ec0ff */
[----:B------:R1:W4:Y:S01]  /*33e60*/  LDL.S16 R62, [R1+0x104] ;  /* 0x00010400013e7983 */ /* 0x0003220000100600 */
[----:B------:R-:W-:Y:S03]  /*33e70*/  PRMT R2, R149, 0x5410, R158 ;  /* 0x0000541095027816 */ /* 0x000fe6000000009e */
[----:B------:R1:W4:Y:S01]  /*33e80*/  LDL.S16 R63, [R1+0x108] ;  /* 0x00010800013f7983 */ /* 0x0003220000100600 */
[----:B------:R-:W-:Y:S02]  /*33e90*/  LOP3.LUT R155, R2, 0xff00ff, RZ, 0xc0, !PT ;  /* 0x00ff00ff029b7812 */ /* 0x000fe400078ec0ff */
[----:B------:R-:W-:Y:S01]  /*33ea0*/  PRMT R2, R234, 0x7632, R2 ;  /* 0x00007632ea027816 */ /* 0x000fe20000000002 */
[----:B------:R1:W4:Y:S01]  /*33eb0*/  LDL.S16 R60, [R1+0x100] ;  /* 0x00010000013c7983 */ /* 0x0003220000100600 */
[----:B--2---:R-:W-:Y:S02]  /*33ec0*/  LOP3.LUT R48, R139, 0xff, RZ, 0xc0, !PT ;  /* 0x000000ff8b307812 */ /* 0x004fe400078ec0ff */
[--C-:B------:R-:W-:Y:S01]  /*33ed0*/  HSET2.LE.AND R155, R155, R220.reuse, PT ;  /* 0x000000dc9b9b7233 */ /* 0x100fe20003803000 */
[----:B------:R2:W-:Y:S01]  /*33ee0*/  STG.E.U16 desc[UR22][R114.64+0xe0], R3 ;  /* 0x0000e00372007986 */ /* 0x0005e2000c101516 */
[C---:B------:R-:W-:Y:S02]  /*33ef0*/  ISETP.LE.U32.AND P2, PT, R48.reuse, UR9, PT ;  /* 0x0000000930007c0c */ /* 0x040fe4000bf43070 */
[----:B------:R-:W-:Y:S02]  /*33f00*/  PRMT R138, R48, 0x5410, R131 ;  /* 0x00005410308a7816 */ /* 0x000fe40000000083 */
[----:B------:R-:W-:Y:S03]  /*33f10*/  LOP3.LUT R155, R61, R155, RZ, 0xc0, !PT ;  /* 0x0000009b3d9b7212 */ /* 0x000fe600078ec0ff */
[--C-:B------:R-:W-:Y:S02]  /*33f20*/  HSET2.LE.AND R138, R138, R220.reuse, PT ;  /* 0x000000dc8a8a7233 */ /* 0x100fe40003803000 */
[----:B--2---:R-:W-:Y:S04]  /*33f30*/  PRMT R3, R0, 0x5410, R2 ;  /* 0x0000541000037816 */ /* 0x004fe80000000002 */
[----:B------:R-:W-:Y:S02]  /*33f40*/  LOP3.LUT R153, R3, R153, RZ, 0xc0, !PT ;  /* 0x0000009903997212 */ /* 0x000fe400078ec0ff */
[----:B------:R-:W-:Y:S04]  /*33f50*/  PRMT R3, R127, 0x5410, R156 ;  /* 0x000054107f037816 */ /* 0x000fe8000000009c */
[----:B------:R-:W-:Y:S01]  /*33f60*/  LOP3.LUT R3, R3, 0xff00ff, RZ, 0xc0, !PT ;  /* 0x00ff00ff03037812 */ /* 0x000fe200078ec0ff */
[-C--:B------:R-:W-:Y:S05]  /*33f70*/  HMMA.16816.F32.BF16 R164, R152, R160.reuse, R4 ;  /* 0x000000a098a4723c */ /* 0x080fea0000041804 */
[----:B------:R-:W-:Y:S02]  /*33f80*/  HSET2.LE.AND R139, R3, R220, PT ;  /* 0x000000dc038b7233 */ /* 0x000fe40003803000 */
[----:B------:R-:W-:Y:S02]  /*33f90*/  PRMT R4, R68, 0x7632, R4 ;  /* 0x0000763244047816 */ /* 0x000fe40000000004 */
[----:B------:R-:W-:Y:S02]  /*33fa0*/  PRMT R7, R61, 0x7610, R7 ;  /* 0x000076103d077816 */ /* 0x000fe40000000007 */
[----:B------:R-:W-:Y:S01]  /*33fb0*/  PRMT R6, R98, 0x7632, R6 ;  /* 0x0000763262067816 */ /* 0x000fe20000000006 */
[----:B---3--:R-:W-:Y:S02]  /*33fc0*/  @!P1 HFMA2.BF16_V2 R57, -RZ.H0_H0, RZ.H0_H0, -R0.H0_H0 ;  /* 0x200000ffff399231 */ /* 0x008fe40000340900 */
[----:B----4-:R-:W-:Y:S03]  /*33fd0*/  @!P0 HFMA2.BF16_V2 R56, -RZ.H0_H0, RZ.H0_H0, -R2.H0_H0 ;  /* 0x200000ffff388231 */ /* 0x010fe60000340902 */
[----:B------:R2:W-:Y:S01]  /*33fe0*/  @!P1 STL.S16 [R1+0x110], R57 ;  /* 0x0001103901009387 */ /* 0x0005e20000100600 */
[----:B------:R-:W-:Y:S03]  /*33ff0*/  PRMT R41, R57, 0x7610, R41 ;  /* 0x0000761039297816 */ /* 0x000fe60000000029 */
[----:B------:R3:W-:Y:S01]  /*34000*/  @!P0 STL.S16 [R1+0x10c], R56 ;  /* 0x00010c3801008387 */ /* 0x0007e20000100600 */
[----:B------:R-:W-:Y:S02]  /*34010*/  PRMT R40, R56, 0x7610, R40 ;  /* 0x0000761038287816 */ /* 0x000fe40000000028 */
[----:B------:R-:W-:Y:S01]  /*34020*/  @!P1 PRMT R0, R41, 0x5410, RZ ;  /* 0x0000541029009816 */ /* 0x000fe200000000ff */
[----:B------:R4:W4:Y:S01]  /*34030*/  LDL.S16 R49, [R1+0xfc] ;  /* 0x0000fc0001317983 */ /* 0x0009220000100600 */
[----:B------:R-:W-:Y:S01]  /*34040*/  @!P0 PRMT R2, R40, 0x5410, RZ ;  /* 0x0000541028028816 */ /* 0x000fe200000000ff */
[----:B------:R-:W-:Y:S04]  /*34050*/  IMAD.WIDE R40, R246, -0x70, R70 ;  /* 0xffffff90f6287825 */ /* 0x000fe800078e0246 */
[--C-:B------:R-:W-:Y:S01]  /*34060*/  @P6 HFMA2.BF16_V2 R62, -RZ.H0_H0, RZ.H0_H0, -R68.reuse.H1_H1 ;  /* 0x200000ffff3e6231 */ /* 0x100fe20000360944 */
[----:B------:R1:W4:Y:S01]  /*34070*/  LDL.S16 R58, [R1+0xf8] ;  /* 0x0000f800013a7983 */ /* 0x0003220000100600 */
[----:B------:R-:W-:Y:S01]  /*34080*/  @!P5 HFMA2.BF16_V2 R63, -RZ.H0_H0, RZ.H0_H0, -R68.H0_H0 ;  /* 0x200000ffff3fd231 */ /* 0x000fe20000340944 */
[----:B------:R-:W-:Y:S01]  /*34090*/  ISETP.GT.U32.AND P1, PT, R131, UR9, PT ;  /* 0x0000000983007c0c */ /* 0x000fe2000bf24070 */
[--C-:B------:R-:W-:Y:S01]  /*340a0*/  @P3 HFMA2.BF16_V2 R60, -RZ.H0_H0, RZ.H0_H0, -R61.reuse.H0_H0 ;  /* 0x200000ffff3c3231 */ /* 0x100fe2000034093d */
[----:B------:R1:W4:Y:S01]  /*340b0*/  LDL.S16 R50, [R1+0xe0] ;  /* 0x0000e00001327983 */ /* 0x0003220000100600 */
[----:B------:R-:W-:Y:S03]  /*340c0*/  ISETP.GT.U32.AND P0, PT, R156, UR9, PT ;  /* 0x000000099c007c0c */ /* 0x000fe6000bf04070 */
[----:B------:R1:W-:Y:S01]  /*340d0*/  STG.E.U16 desc[UR22][R40.64+0xe0], R0 ;  /* 0x0000e00028007986 */ /* 0x0003e2000c101516 */
[----:B------:R-:W-:Y:S03]  /*340e0*/  PRMT R5, R60, 0x7610, R5 ;  /* 0x000076103c057816 */ /* 0x000fe60000000005 */
[----:B------:R1:W-:Y:S01]  /*340f0*/  STG.E.U16 desc[UR22][R40.64+0xe2], R2 ;  /* 0x0000e20228007986 */ /* 0x0003e2000c101516 */
[----:B------:R-:W-:Y:S03]  /*34100*/  @P3 PRMT R7, R5, 0x5410, RZ ;  /* 0x0000541005073816 */ /* 0x000fe600000000ff */
[----:B--2---:R2:W2:Y:S04]  /*34110*/  LDL.S16 R57, [R1+0xf4] ;  /* 0x0000f40001397983 */ /* 0x0044a80000100600 */
[----:B---3--:R3:W3:Y:S04]  /*34120*/  LDL.S16 R56, [R1+0xf0] ;  /* 0x0000f00001387983 */ /* 0x0086e80000100600 */
[----:B------:R-:W-:Y:S04]  /*34130*/  @!P5 STL.S16 [R1+0x108], R63 ;  /* 0x0001083f0100d387 */ /* 0x000fe80000100600 */
[----:B------:R-:W-:Y:S04]  /*34140*/  @P6 STL.S16 [R1+0x104], R62 ;  /* 0x0001043e01006387 */ /* 0x000fe80000100600 */
[----:B------:R-:W-:Y:S01]  /*34150*/  @P3 STL.S16 [R1+0x100], R60 ;  /* 0x0001003c01003387 */ /* 0x000fe20000100600 */
[----:B------:R-:W-:Y:S01]  /*34160*/  ISETP.GT.U32.AND P3, PT, R158, UR9, PT ;  /* 0x000000099e007c0c */ /* 0x000fe2000bf64070 */
[----:B-1----:R-:W-:Y:S02]  /*34170*/  IMAD.MOV.U32 R0, RZ, RZ, R98 ;  /* 0x000000ffff007224 */ /* 0x002fe400078e0062 */
[----:B------:R-:W-:Y:S03]  /*34180*/  IMAD.WIDE R2, R246, 0x70, R40 ;  /* 0x00000070f6027825 */ /* 0x000fe600078e0228 */
[----:B------:R-:W-:Y:S02]  /*34190*/  LOP3.LUT R138, R0, R138, RZ, 0xc0, !PT ;  /* 0x0000008a008a7212 */ /* 0x000fe400078ec0ff */
[----:B------:R-:W-:Y:S01]  /*341a0*/  PRMT R40, R62, 0x7610, R40 ;  /* 0x000076103e287816 */ /* 0x000fe20000000028 */
[----:B------:R-:W-:Y:S01]  /*341b0*/  IMAD.MOV.U32 R0, RZ, RZ, R97 ;  /* 0x000000ffff007224 */ /* 0x000fe200078e0061 */
[----:B------:R-:W-:Y:S01]  /*341c0*/  STG.E.U16 desc[UR22][R2.64+0xe0], R88 ;  /* 0x0000e05802007986 */ /* 0x000fe2000c101516 */
[----:B------:R-:W-:Y:S02]  /*341d0*/  PRMT R41, R63, 0x7610, R41 ;  /* 0x000076103f297816 */ /* 0x000fe40000000029 */
[----:B------:R-:W-:Y:S01]  /*341e0*/  @P6 PRMT R4, R40, 0x5410, RZ ;  /* 0x0000541028046816 */ /* 0x000fe200000000ff */
[----:B------:R1:W-:Y:S01]  /*341f0*/  STG.E.U16 desc[UR22][R2.64+0xe2], R90 ;  /* 0x0000e25a02007986 */ /* 0x0003e2000c101516 */
[----:B------:R-:W-:Y:S02]  /*34200*/  LOP3.LUT R139, R0, R139, RZ, 0xc0, !PT ;  /* 0x0000008b008b7212 */ /* 0x000fe400078ec0ff */
[----:B------:R-:W-:Y:S01]  /*34210*/  @!P5 PRMT R68, R41, 0x5410, RZ ;  /* 0x000054102944d816 */ /* 0x000fe200000000ff */
[----:B------:R-:W-:Y:S01]  /*34220*/  STG.E.U16 desc[UR22][R116.64+0xe0], R69 ;  /* 0x0000e04574007986 */ /* 0x000fe2000c101516 */
[----:B------:R-:W-:Y:S03]  /*34230*/  PRMT R0, R97, 0x7632, R0 ;  /* 0x0000763261007816 */ /* 0x000fe60000000000 */
[C---:B------:R-:W-:Y:S01]  /*34240*/  HMMA.16816.F32.BF16 R148, R136.reuse, R160, R8 ;  /* 0x000000a08894723c */ /* 0x040fe20000041808 */
[----:B------:R-:W-:Y:S04]  /*34250*/  STG.E.U16 desc[UR22][R116.64+0xe2], R51 ;  /* 0x0000e23374007986 */ /* 0x000fe8000c101516 */
[----:B------:R1:W-:Y:S03]  /*34260*/  STG.E.U16 desc[UR22][R114.64+0xf2], R4 ;  /* 0x0000f20472007986 */ /* 0x0003e6000c101516 */
[-C--:B------:R-:W-:Y:S01]  /*34270*/  HMMA.16816.F32.BF16 R144, R136, R162.reuse, R12 ;  /* 0x000000a28890723c */ /* 0x080fe2000004180c */
[----:B------:R2:W-:Y:S07]  /*34280*/  STG.E.U16 desc[UR22][R114.64+0xf0], R68 ;  /* 0x0000f04472007986 */ /* 0x0005ee000c101516 */
[C---:B------:R-:W-:Y:S04]  /*34290*/  HMMA.16816.F32.BF16 R160, R152.reuse, R162, R16 ;  /* 0x000000a298a0723c */ /* 0x040fe80000041810 */
[C---:B-1----:R-:W-:Y:S04]  /*342a0*/  IMAD.WIDE R2, R246.reuse, -0x70, R2 ;  /* 0xffffff90f6027825 */ /* 0x042fe800078e0202 */
[-C--:B------:R-:W-:Y:S01]  /*342b0*/  HMMA.16816.F32.BF16 R156, R152, R44.reuse, R20 ;  /* 0x0000002c989c723c */ /* 0x080fe20000041814 */
[----:B------:R1:W-:Y:S02]  /*342c0*/  STG.E.U16 desc[UR22][R2.64+0xf0], R7 ;  /* 0x0000f00702007986 */ /* 0x0003e4000c101516 */
[----:B------:R-:W-:Y:S05]  /*342d0*/  IMAD.WIDE R4, R246, 0x70, R2 ;  /* 0x00000070f6047825 */ /* 0x000fea00078e0202 */
[C---:B------:R-:W-:Y:S08]  /*342e0*/  HMMA.16816.F32.BF16 R140, R136.reuse, R44, R24 ;  /* 0x0000002c888c723c */ /* 0x040ff00000041818 */
[-C--:B------:R-:W-:Y:S08]  /*342f0*/  HMMA.16816.F32.BF16 R136, R136, R46.reuse, R28 ;  /* 0x0000002e8888723c */ /* 0x080ff0000004181c */
[----:B------:R-:W-:Y:S04]  /*34300*/  HMMA.16816.F32.BF16 R152, R152, R46, R32 ;  /* 0x0000002e9898723c */ /* 0x000fe80000041820 */
[----:B----4-:R-:W-:Y:S01]  /*34310*/  @P3 HFMA2.BF16_V2 R49, -RZ.H0_H0, RZ.H0_H0, -R61.H1_H1 ;  /* 0x200000ffff313231 */ /* 0x010fe2000036093d */
[----:B------:R-:W-:Y:S01]  /*34320*/  PRMT R61, R61, 0x7632, R61 ;  /* 0x000076323d3d7816 */ /* 0x000fe2000000003d */
[--C-:B------:R-:W-:Y:S03]  /*34330*/  @!P2 HFMA2.BF16_V2 R58, -RZ.H0_H0, RZ.H0_H0, -R98.reuse.H0_H0 ;  /* 0x200000ffff3aa231 */ /* 0x100fe60000340962 */
[----:B------:R-:W-:Y:S01]  /*34340*/  PRMT R12, R49, 0x7610, R12 ;  /* 0x00007610310c7816 */ /* 0x000fe2000000000c */
[--C-:B------:R-:W-:Y:S01]  /*34350*/  @P0 HFMA2.BF16_V2 R50, -RZ.H0_H0, RZ.H0_H0, -R97.reuse.H1_H1 ;  /* 0x200000ffff320231 */ /* 0x100fe20000360961 */
[----:B------:R1:W-:Y:S02]  /*34360*/  @!P2 STL.S16 [R1+0xf8], R58 ;  /* 0x0000f83a0100a387 */ /* 0x0003e40000100600 */
[----:B------:R-:W-:Y:S02]  /*34370*/  @P3 PRMT R61, R12, 0x5410, RZ ;  /* 0x000054100c3d3816 */ /* 0x000fe400000000ff */
[----:B------:R-:W-:Y:S02]  /*34380*/  PRMT R11, R58, 0x7610, R11 ;  /* 0x000076103a0b7816 */ /* 0x000fe4000000000b */
[----:B------:R-:W-:Y:S01]  /*34390*/  PRMT R8, R50, 0x7610, R8 ;  /* 0x0000761032087816 */ /* 0x000fe20000000008 */
[----:B------:R1:W-:Y:S03]  /*343a0*/  STG.E.U16 desc[UR22][R2.64+0xf2], R61 ;  /* 0x0000f23d02007986 */ /* 0x0003e6000c101516 */
[----:B------:R-:W-:Y:S01]  /*343b0*/  @P0 PRMT R0, R8, 0x5410, RZ ;  /* 0x0000541008000816 */ /* 0x000fe200000000ff */
[----:B--2---:R-:W-:Y:S01]  /*343c0*/  @P1 HFMA2.BF16_V2 R57, -RZ.H0_H0, RZ.H0_H0, -R98.H1_H1 ;  /* 0x200000ffff391231 */ /* 0x004fe20000360962 */
[----:B------:R-:W-:Y:S01]  /*343d0*/  @!P2 PRMT R98, R11, 0x5410, RZ ;  /* 0x000054100b62a816 */ /* 0x000fe200000000ff */
[----:B---3--:R-:W-:Y:S03]  /*343e0*/  @P4 HFMA2.BF16_V2 R56, -RZ.H0_H0, RZ.H0_H0, -R97.H0_H0 ;  /* 0x200000ffff384231 */ /* 0x008fe60000340961 */
[----:B------:R1:W-:Y:S01]  /*343f0*/  @P1 STL.S16 [R1+0xf4], R57 ;  /* 0x0000f43901001387 */ /* 0x0003e20000100600 */
[----:B------:R-:W-:Y:S03]  /*34400*/  PRMT R10, R57, 0x7610, R10 ;  /* 0x00007610390a7816 */ /* 0x000fe6000000000a */
[----:B------:R1:W-:Y:S01]  /*34410*/  @P4 STL.S16 [R1+0xf0], R56 ;  /* 0x0000f03801004387 */ /* 0x0003e20000100600 */
[----:B------:R-:W-:Y:S02]  /*34420*/  @P1 PRMT R6, R10, 0x5410, RZ ;  /* 0x000054100a061816 */ /* 0x000fe400000000ff */
[----:B------:R-:W-:Y:S01]  /*34430*/  PRMT R9, R56, 0x7610, R9 ;  /* 0x0000761038097816 */ /* 0x000fe20000000009 */
[----:B------:R1:W-:Y:S01]  /*34440*/  @P0 STL.S16 [R1+0xe0], R50 ;  /* 0x0000e03201000387 */ /* 0x0003e20000100600 */
[----:B------:R-:W-:Y:S02]  /*34450*/  IADD3 R234, P0, PT, R114, -0x100, RZ ;  /* 0xffffff0072ea7810 */ /* 0x000fe40007f1e0ff */
[----:B------:R-:W-:Y:S01]  /*34460*/  @P4 PRMT R97, R9, 0x5410, RZ ;  /* 0x0000541009614816 */ /* 0x000fe200000000ff */
[----:B------:R1:W-:Y:S01]  /*34470*/  STG.E.U16 desc[UR22][R4.64+0xf0], R98 ;  /* 0x0000f06204007986 */ /* 0x0003e2000c101516 */
[----:B------:R-:W-:Y:S03]  /*34480*/  IADD3.X R233, PT, PT, R115, -0x1, RZ, P0, !PT ;  /* 0xffffffff73e97810 */ /* 0x000fe600007fe4ff */
[----:B------:R1:W-:Y:S04]  /*34490*/  STG.E.U16 desc[UR22][R4.64+0xf2], R6 ;  /* 0x0000f20604007986 */ /* 0x0003e8000c101516 */
[----:B------:R1:W-:Y:S04]  /*344a0*/  @P3 STL.S16 [R1+0xfc], R49 ;  /* 0x0000fc3101003387 */ /* 0x0003e80000100600 */
[----:B------:R1:W-:Y:S04]  /*344b0*/  STG.E.U16 desc[UR22][R116.64+0xf0], R97 ;  /* 0x0000f06174007986 */ /* 0x0003e8000c101516 */
[----:B------:R1:W-:Y:S01]  /*344c0*/  STG.E.U16 desc[UR22][R116.64+0xf2], R0 ;  /* 0x0000f20074007986 */ /* 0x0003e2000c101516 */
[----:B------:R-:W-:Y:S05]  /*344d0*/  BRA.U UP0, `(.L_x_1264) ;  /* 0xffffff0900dc7547 */ /* 0x000fea000b83ffff */
.L_x_1263:
[----:B-1----:R-:W2:Y:S01]  /*344e0*/  LDL.LU R0, [R1+0x314] ;  /* 0x0003140001007983 */ /* 0x002ea20000300800 */
[----:B------:R-:W1:Y:S03]  /*344f0*/  LDCU UR4, c[0x0][0x4fc] ;  /* 0x00009f80ff0477ac */ /* 0x000e660008000800 */
[----:B------:R-:W4:Y:S01]  /*34500*/  LDL.LU R8, [R1+0x318] ;  /* 0x0003180001087983 */ /* 0x000f220000300800 */
[----:B------:R-:W-:Y:S02]  /*34510*/  SHF.L.U32 R24, R218, 0x3, RZ ;  /* 0x00000003da187819 */ /* 0x000fe400000006ff */
[----:B-----5:R-:W-:Y:S01]  /*34520*/  LOP3.LUT R185, R185, 0x3e00, R215, 0xf8, !PT ;  /* 0x00003e00b9b97812 */ /* 0x020fe200078ef8d7 */
[----:B---3--:R-:W3:Y:S01]  /*34530*/  LDL.LU R7, [R1+0x320] ;  /* 0x0003200001077983 */ /* 0x008ee20000300800 */
[----:B------:R-:W-:Y:S01]  /*34540*/  UISETP.NE.AND UP3, UPT, UR19, -0x1, UPT ;  /* 0xffffffff1300788c */ /* 0x000fe2000bf65270 */
[----:B------:R-:W1:Y:S08]  /*34550*/  S2UR UR8, SR_CgaCtaId ;  /* 0x00000000000879c3 */ /* 0x000e700000008800 */
[----:B------:R-:W3:Y:S01]  /*34560*/  S2UR UR9, SR_CTAID.Y ;  /* 0x00000000000979c3 */ /* 0x000ee20000002600 */
[----:B------:R-:W3:Y:S01]  /*34570*/  LDL.LU R6, [R1+0x31c] ;  /* 0x00031c0001067983 */ /* 0x000ee20000300800 */
[----:B------:R-:W-:Y:S01]  /*34580*/  LOP3.LUT R185, R185, 0x20, R24, 0xf8, !PT ;  /* 0x00000020b9b97812 */ /* 0x000fe200078ef818 */
[----:B------:R-:W-:Y:S01]  /*34590*/  UMOV UR6, 0x400 ;  /* 0x0000040000067882 */ /* 0x000fe20000000000 */
[----:B------:R-:W1:Y:S01]  /*345a0*/  LDCU.U8 UR11, c[0x0][0x549] ;  /* 0x0000a920ff0b77ac */ /* 0x000e620008000000 */
[----:B------:R-:W1:Y:S02]  /*345b0*/  LDCU.U8 UR7, c[0x0][0x548] ;  /* 0x0000a900ff0777ac */ /* 0x000e640008000000 */
[----:B-1----:R-:W-:Y:S01]  /*345c0*/  ULEA UR8, UR8, UR6, 0x18 ;  /* 0x0000000608087291 */ /* 0x002fe2000f8ec0ff */
[----:B------:R-:W1:Y:S01]  /*345d0*/  S2R R25, SR_CTAID.X ;  /* 0x0000000000197919 */ /* 0x000e620000002500 */
[----:B------:R-:W1:Y:S01]  /*345e0*/  S2UR UR13, SR_CTAID.Z ;  /* 0x00000000000d79c3 */ /* 0x000e620000002700 */
[----:B------:R-:W1:Y:S01]  /*345f0*/  LDCU UR6, c[0x0][0x434] ;  /* 0x00008680ff0677ac */ /* 0x000e620008000800 */
[----:B------:R-:W-:-:S02]  /*34600*/  UISETP.NE.AND UP1, UPT, UR11, URZ, UPT ;  /* 0x000000ff0b00728c */ /* 0x000fc4000bf25270 */
[----:B------:R-:W-:-:S09]  /*34610*/  UISETP.NE.AND UP2, UPT, UR19, -0x1, UPT ;  /* 0xffffffff1300788c */ /* 0x000fd2000bf45270 */
[----:B------:R-:W1:Y:S01]  /*34620*/  @UP1 LDCU UR12, c[0x0][0x430] ;  /* 0x00008600ff0c17ac */ /* 0x000e620008000800 */
[----:B------:R-:W1:Y:S01]  /*34630*/  LDCU UR11, c[0x0][0x434] ;  /* 0x00008680ff0b77ac */ /* 0x000e620008000800 */
[----:B------:R-:W-:Y:S02]  /*34640*/  UISETP.NE.AND UP0, UPT, UR7, URZ, !UP1 ;  /* 0x000000ff0700728c */ /* 0x000fe4000cf05270 */
[----:B-1----:R-:W-:Y:S01]  /*34650*/  @UP1 UIMAD UR11, UR12, UR6, URZ ;  /* 0x000000060c0b12a4 */ /* 0x002fe2000f8e02ff */
[----:B--2---:R-:W-:-:S05]  /*34660*/  MOV R5, R0 ;  /* 0x0000000000057202 */ /* 0x004fca0000000f00 */
[----:B------:R-:W1:Y:S04]  /*34670*/  SHFL.BFLY PT, R3, R5, 0x2, 0x1f ;  /* 0x0c401f0005037f89 */ /* 0x000e6800000e0000 */
[----:B----4-:R-:W2:Y:S04]  /*34680*/  SHFL.BFLY PT, R4, R8, 0x2, 0x1f ;  /* 0x0c401f0008047f89 */ /* 0x010ea800000e0000 */
[----:B---3--:R-:W3:Y:S04]  /*34690*/  SHFL.BFLY PT, R2, R7, 0x2, 0x1f ;  /* 0x0c401f0007027f89 */ /* 0x008ee800000e0000 */
[----:B------:R-:W4:Y:S01]  /*346a0*/  SHFL.BFLY PT, R0, R6, 0x2, 0x1f ;  /* 0x0c401f0006007f89 */ /* 0x000f2200000e0000 */
[----:B-1----:R-:W-:Y:S01]  /*346b0*/  FADD.FTZ R3, R3, R5 ;  /* 0x0000000503037221 */ /* 0x002fe20000010000 */
[----:B--2---:R-:W-:-:S04]  /*346c0*/  FADD.FTZ R4, R4, R8 ;  /* 0x0000000804047221 */ /* 0x004fc80000010000 */
[----:B------:R-:W1:Y:S04]  /*346d0*/  SHFL.BFLY PT, R21, R3, 0x1, 0x1f ;  /* 0x0c201f0003157f89 */ /* 0x000e6800000e0000 */
[----:B------:R-:W2:Y:S01]  /*346e0*/  SHFL.BFLY PT, R5, R4, 0x1, 0x1f ;  /* 0x0c201f0004057f89 */ /* 0x000ea200000e0000 */
[----:B---3--:R-:W-:Y:S01]  /*346f0*/  FADD.FTZ R2, R2, R7 ;  /* 0x0000000702027221 */ /* 0x008fe20000010000 */
[----:B----4-:R-:W-:-:S04]  /*34700*/  FADD.FTZ R0, R0, R6 ;  /* 0x0000000600007221 */ /* 0x010fc80000010000 */
[----:B------:R-:W3:Y:S04]  /*34710*/  SHFL.BFLY PT, R20, R2, 0x1, 0x1f ;  /* 0x0c201f0002147f89 */ /* 0x000ee800000e0000 */
[----:B------:R-:W4:Y:S01]  /*34720*/  SHFL.BFLY PT, R23, R0, 0x1, 0x1f ;  /* 0x0c201f0000177f89 */ /* 0x000f2200000e0000 */
[----:B-1----:R-:W-:Y:S01]  /*34730*/  FADD.FTZ R21, R3, R21 ;  /* 0x0000001503157221 */ /* 0x002fe20000010000 */
[----:B--2---:R-:W-:-:S03]  /*34740*/  FADD.FTZ R22, R4, R5 ;  /* 0x0000000504167221 */ /* 0x004fc60000010000 */
[----:B------:R-:W1:Y:S01]  /*34750*/  MUFU.RCP R4, R21 ;  /* 0x0000001500047308 */ /* 0x000e620000001000 */
[----:B------:R-:W-:-:S07]  /*34760*/  FSETP.NE.FTZ.AND P2, PT, R21, RZ, PT ;  /* 0x000000ff1500720b */ /* 0x000fce0003f55000 */
[----:B------:R-:W2:Y:S01]  /*34770*/  MUFU.RCP R6, R22 ;  /* 0x0000001600067308 */ /* 0x000ea20000001000 */
[----:B---3--:R-:W-:Y:S01]  /*34780*/  FADD.FTZ R20, R2, R20 ;  /* 0x0000001402147221 */ /* 0x008fe20000010000 */
[----:B----4-:R-:W-:Y:S01]  /*34790*/  FADD.FTZ R23, R0, R23 ;  /* 0x0000001700177221 */ /* 0x010fe20000010000 */
[----:B------:R-:W-:-:S05]  /*347a0*/  FSETP.NE.FTZ.AND P3, PT, R22, RZ, PT ;  /* 0x000000ff1600720b */ /* 0x000fca0003f75000 */
[----:B------:R-:W3:Y:S01]  /*347b0*/  MUFU.RCP R5, R20 ;  /* 0x0000001400057308 */ /* 0x000ee20000001000 */
[----:B-1----:R-:W-:-:S07]  /*347c0*/  FSEL R0, R4, 1, P2 ;  /* 0x3f80000004007808 */ /* 0x002fce0001000000 */
[----:B------:R-:W1:Y:S01]  /*347d0*/  MUFU.RCP R4, R23 ;  /* 0x0000001700047308 */ /* 0x000e620000001000 */
[----:B--2---:R-:W-:Y:S02]  /*347e0*/  FSEL R2, R6, 1, P3 ;  /* 0x3f80000006027808 */ /* 0x004fe40001800000 */
[----:B------:R-:W-:Y:S02]  /*347f0*/  LOP3.LUT R3, R24, 0xc0, RZ, 0xc0, !PT ;  /* 0x000000c018037812 */ /* 0x000fe400078ec0ff */
[----:B------:R-:W-:Y:S01]  /*34800*/  FSETP.NE.FTZ.AND P1, PT, R20, RZ, PT ;  /* 0x000000ff1400720b */ /* 0x000fe20003f35000 */
[----:B------:R-:W-:Y:S01]  /*34810*/  FMUL.FTZ R2, R2, UR4 ;  /* 0x0000000402027c20 */ /* 0x000fe20008410000 */
[----:B------:R-:W-:Y:S02]  /*34820*/  LOP3.LUT R3, R3, 0x18, R218, 0xf8, !PT ;  /* 0x0000001803037812 */ /* 0x000fe400078ef8da */
[----:B------:R-:W-:Y:S01]  /*34830*/  FSETP.NE.FTZ.AND P0, PT, R23, RZ, PT ;  /* 0x000000ff1700720b */ /* 0x000fe20003f15000 */
[C---:B------:R-:W-:Y:S01]  /*34840*/  FMUL.FTZ R164, R2.reuse, R164 ;  /* 0x000000a402a47220 */ /* 0x040fe20000410000 */
[----:B------:R-:W-:Y:S01]  /*34850*/  LOP3.LUT R185, R185, R3, RZ, 0xfc, !PT ;  /* 0x00000003b9b97212 */ /* 0x000fe200078efcff */
        /* <DEDUP_REMOVED lines=9> */
[----:B-1----:R-:W-:Y:S01]  /*348f0*/  FSEL R2, R4, 1, P0 ;  /* 0x3f80000004027808 */ /* 0x002fe20000000000 */
        /* <DEDUP_REMOVED lines=9> */
[----:B------:R-:W-:Y:S01]  /*34990*/  FMUL.FTZ R2, R2, UR4 ;  /* 0x0000000402027c20 */ /* 0x000fe20008410000 */
[----:B------:R-:W1:Y:S01]  /*349a0*/  @!UP3 LDCU.64 UR4, c[0x0][0x400] ;  /* 0x00008000ff04b7ac */ /* 0x000e620008000a00 */
[----:B------:R-:W-:-:S02]  /*349b0*/  LOP3.LUT R8, R214, 0x20, RZ, 0xc0, !PT ;  /* 0x00000020d6087812 */ /* 0x000fc400078ec0ff */
        /* <DEDUP_REMOVED lines=11> */
[----:B-1----:R-:W-:Y:S01]  /*34a70*/  @!UP3 UIMAD.WIDE.U32 UR14, UR9, UR4, URZ ;  /* 0x00000004090eb2a5 */ /* 0x002fe2000f8e00ff */
[C---:B------:R-:W-:Y:S01]  /*34a80*/  FMUL.FTZ R144, R0.reuse, R144 ;  /* 0x0000009000907220 */ /* 0x040fe20000410000 */
[C---:B------:R-:W-:Y:S01]  /*34a90*/  FMUL.FTZ R10, R0.reuse, R145 ;  /* 0x00000091000a7220 */ /* 0x040fe20000410000 */
[C---:B------:R-:W-:Y:S01]  /*34aa0*/  FMUL.FTZ R140, R0.reuse, R140 ;  /* 0x0000008c008c7220 */ /* 0x040fe20000410000 */
[----:B------:R-:W-:Y:S01]  /*34ab0*/  @!UP3 UIMAD UR10, UR9, UR5, UR15 ;  /* 0x00000005090ab2a4 */ /* 0x000fe2000f8e020f */
[C---:B------:R-:W-:Y:S01]  /*34ac0*/  FMUL.FTZ R15, R0.reuse, R141 ;  /* 0x0000008d000f7220 */ /* 0x040fe20000410000 */
[C---:B------:R-:W-:Y:S01]  /*34ad0*/  FMUL.FTZ R136, R0.reuse, R136 ;  /* 0x0000008800887220 */ /* 0x040fe20000410000 */
[----:B------:R-:W-:Y:S01]  /*34ae0*/  FMUL.FTZ R19, R0, R137 ;  /* 0x0000008900137220 */ /* 0x000fe20000410000 */
[----:B------:R-:W-:Y:S01]  /*34af0*/  F2FP.BF16.F32.PACK_AB R7, R7, R164 ;  /* 0x000000a40707723e */ /* 0x000fe200000010ff */
[----:B------:R-:W1:Y:S01]  /*34b00*/  @UP3 LDCU.64 UR4, c[0x0][0x408] ;  /* 0x00008100ff0437ac */ /* 0x000e620008000a00 */
[----:B------:R-:W-:-:S02]  /*34b10*/  F2FP.BF16.F32.PACK_AB R6, R6, R166 ;  /* 0x000000a60606723e */ /* 0x000fc400000010ff */
[----:B------:R-:W-:Y:S02]  /*34b20*/  F2FP.BF16.F32.PACK_AB R0, R163, R162 ;  /* 0x000000a2a300723e */ /* 0x000fe400000010ff */
[----:B------:R-:W-:Y:S02]  /*34b30*/  IADD3 R3, PT, PT, R2, -R8, RZ ;  /* 0x8000000802037210 */ /* 0x000fe40007ffe0ff */
[----:B------:R-:W-:Y:S01]  /*34b40*/  LOP3.LUT R214, R214, 0x40, RZ, 0xc0, !PT ;  /* 0x00000040d6d67812 */ /* 0x000fe200078ec0ff */
[----:B------:R2:W-:Y:S01]  /*34b50*/  STS [R2], R7 ;  /* 0x0000000702007388 */ /* 0x0005e20000000800 */
[----:B------:R-:W-:Y:S02]  /*34b60*/  F2FP.BF16.F32.PACK_AB R4, R161, R160 ;  /* 0x000000a0a104723e */ /* 0x000fe400000010ff */
[----:B------:R-:W-:Y:S01]  /*34b70*/  F2FP.BF16.F32.PACK_AB R5, R5, R148 ;  /* 0x000000940505723e */ /* 0x000fe200000010ff */
[----:B------:R-:W-:Y:S01]  /*34b80*/  STS [R2+0x200], R6 ;  /* 0x0002000602007388 */ /* 0x000fe20000000800 */
[----:B------:R-:W-:-:S03]  /*34b90*/  F2FP.BF16.F32.PACK_AB R11, R11, R150 ;  /* 0x000000960b0b723e */ /* 0x000fc600000010ff */
[----:B------:R3:W-:Y:S01]  /*34ba0*/  STS [R3+0x210], R0 ;  /* 0x0002100003007388 */ /* 0x0007e20000000800 */
[----:B------:R-:W-:Y:S02]  /*34bb0*/  F2FP.BF16.F32.PACK_AB R10, R10, R144 ;  /* 0x000000900a0a723e */ /* 0x000fe400000010ff */
        /* <DEDUP_REMOVED lines=10> */
[----:B------:R-:W-:Y:S01]  /*34c60*/  STS [R3+0x1010], R10 ;  /* 0x0010100a03007388 */ /* 0x000fe20000000800 */
[----:B-1----:R-:W-:Y:S01]  /*34c70*/  @UP3 UIMAD.WIDE.U32 UR16, UR19, UR4, URZ ;  /* 0x00000004131032a5 */ /* 0x002fe2000f8e00ff */
[----:B--2---:R-:W1:Y:S01]  /*34c80*/  @P0 LDC R7, c[0x0][0x458] ;  /* 0x00011600ff070b82 */ /* 0x004e620000000800 */
[----:B---3--:R-:W-:Y:S01]  /*34c90*/  IADD3 R0, PT, PT, R2, -R214, RZ ;  /* 0x800000d602007210 */ /* 0x008fe20007ffe0ff */
[----:B------:R2:W-:Y:S06]  /*34ca0*/  STS [R3+0x1210], R9 ;  /* 0x0012100903007388 */ /* 0x0005ec0000000800 */
[----:B----4-:R-:W3:Y:S01]  /*34cb0*/  @P2 LDC R4, c[0x0][0x458] ;  /* 0x00011600ff042b82 */ /* 0x010ee20000000800 */
[----:B------:R-:W-:Y:S01]  /*34cc0*/  STS [R0+0x20], R17 ;  /* 0x0000201100007388 */ /* 0x000fe20000000800 */
[----:B------:R-:W-:-:S03]  /*34cd0*/  IADD3 R2, PT, PT, -R8, R0, RZ ;  /* 0x0000000008027210 */ /* 0x000fc60007ffe1ff */
[----:B------:R-:W-:Y:S03]  /*34ce0*/  STS [R0+0x220], R16 ;  /* 0x0002201000007388 */ /* 0x000fe60000000800 */
[----:B------:R-:W4:Y:S01]  /*34cf0*/  @P3 LDC R5, c[0x0][0x458] ;  /* 0x00011600ff053b82 */ /* 0x000f220000000800 */
[----:B------:R-:W-:Y:S04]  /*34d00*/  STS [R2+0x30], R13 ;  /* 0x0000300d02007388 */ /* 0x000fe80000000800 */
[----:B------:R-:W-:Y:S03]  /*34d10*/  STS [R2+0x230], R12 ;  /* 0x0002300c02007388 */ /* 0x000fe60000000800 */
[----:B------:R-:W1:Y:S01]  /*34d20*/  S2UR UR4, SR_CTAID.X ;  /* 0x00000000000479c3 */ /* 0x000e620000002500 */
[----:B------:R-:W-:Y:S01]  /*34d30*/  STS [R0+0x1020], R15 ;  /* 0x0010200f00007388 */ /* 0x000fe20000000800 */
[----:B--2---:R-:W-:Y:S03]  /*34d40*/  @P3 MUFU.LG2 R9, R22 ;  /* 0x0000001600093308 */ /* 0x004fe60000000c00 */
[----:B------:R2:W-:Y:S03]  /*34d50*/  STS [R0+0x1220], R14 ;  /* 0x0012200e00007388 */ /* 0x0005e60000000800 */
[----:B------:R-:W1:Y:S01]  /*34d60*/  @P1 LDC R8, c[0x0][0x458] ;  /* 0x00011600ff081b82 */ /* 0x000e620000000800 */
[----:B------:R-:W-:Y:S01]  /*34d70*/  F2FP.BF16.F32.PACK_AB R19, R19, R136 ;  /* 0x000000881313723e */ /* 0x000fe200000010ff */
[----:B------:R-:W-:Y:S01]  /*34d80*/  @P0 MUFU.LG2 R6, R23 ;  /* 0x0000001700060308 */ /* 0x000fe20000000c00 */
[----:B------:R-:W-:-:S03]  /*34d90*/  F2FP.BF16.F32.PACK_AB R18, R18, R138 ;  /* 0x0000008a1212723e */ /* 0x000fc600000010ff */
[----:B------:R-:W-:Y:S04]  /*34da0*/  STS [R2+0x1030], R19 ;  /* 0x0010301302007388 */ /* 0x000fe80000000800 */
[----:B--2---:R-:W2:Y:S01]  /*34db0*/  @P2 MUFU.LG2 R0, R21 ;  /* 0x0000001500002308 */ /* 0x004ea20000000c00 */
[----:B------:R4:W-:Y:S01]  /*34dc0*/  STS [R2+0x1230], R18 ;  /* 0x0012301202007388 */ /* 0x0009e20000000800 */
[----:B------:R-:W-:Y:S01]  /*34dd0*/  @UP3 UIMAD UR10, UR19, UR5, UR17 ;  /* 0x00000005130a32a4 */ /* 0x000fe2000f8e0211 */
[----:B------:R-:W-:Y:S01]  /*34de0*/  MOV R17, 0x7f800000 ;  /* 0x7f80000000117802 */ /* 0x000fe20000000f00 */
[----:B------:R-:W-:-:S04]  /*34df0*/  @!UP2 UIMAD UR19, UR9, UR6, URZ ;  /* 0x000000060913a2a4 */ /* 0x000fc8000f8e02ff */
[----:B------:R1:W1:Y:S01]  /*34e00*/  @P1 MUFU.LG2 R3, R20 ;  /* 0x0000001400031308 */ /* 0x0002620000000c00 */
[----:B------:R-:W1:Y:S01]  /*34e10*/  @UP1 LDCU UR15, c[0x0][0x430] ;  /* 0x00008600ff0f17ac */ /* 0x000e620008000800 */
[----:B--2---:R-:W-:Y:S01]  /*34e20*/  @P2 FMUL.FTZ R0, R0, 0.69314718246459960938 ;  /* 0x3f31721800002820 */ /* 0x004fe20000410000 */
[----:B------:R-:W-:-:S03]  /*34e30*/  @UP1 UMOV UR5, 0x1 ;  /* 0x0000000100051882 */ /* 0x000fc60000000000 */
[----:B---3--:R-:W-:Y:S01]  /*34e40*/  @P2 FFMA.FTZ R17, R38, R4, R0 ;  /* 0x0000000426112223 */ /* 0x008fe20000010000 */
[----:B----4-:R-:W-:Y:S01]  /*34e50*/  @P3 FMUL.FTZ R2, R9, 0.69314718246459960938 ;  /* 0x3f31721809023820 */ /* 0x010fe20000410000 */
[----:B-1----:R-:W-:-:S03]  /*34e60*/  MOV R20, 0x7f800000 ;  /* 0x7f80000000147802 */ /* 0x002fc60000000f00 */
[----:B------:R-:W-:Y:S01]  /*34e70*/  @P3 FFMA.FTZ R20, R39, R5, R2 ;  /* 0x0000000527143223 */ /* 0x000fe20000010002 */
[----:B------:R-:W-:Y:S01]  /*34e80*/  @UP3 UMOV UR14, UR16 ;  /* 0x00000010000e3c82 */ /* 0x000fe20008000000 */
[----:B------:R-:W-:Y:S01]  /*34e90*/  USHF.R.S32.HI UR12, URZ, 0x1f, UR19 ;  /* 0x0000001fff0c7899 */ /* 0x000fe20008011413 */
[----:B------:R-:W-:Y:S11]  /*34ea0*/  BRA.U UP1, `(.L_x_1267) ;  /* 0x0000000101207547 */ /* 0x000ff6000b800000 */
        /* <DEDUP_REMOVED lines=8> */
.L_x_1267:
        /* <DEDUP_REMOVED lines=24> */
[----:B------:R-:W-:Y:S02]  /*350b0*/  SHF.R.U32.HI R0, RZ, 0x1, R218 ;  /* 0x00000001ff007819 */ /* 0x000fe400000116da */
        /* <DEDUP_REMOVED lines=38> */
.L_x_1269:
[----:B------:R-:W-:Y:S05]  /*35320*/  BSYNC.RECONVERGENT B0 ;  /* 0x0000000000007941 */ /* 0x000fea0003800200 */
.L_x_1268:
        /* <DEDUP_REMOVED lines=34> */
.L_x_1271:
[----:B------:R-:W-:Y:S05]  /*35550*/  BSYNC.RECONVERGENT B0 ;  /* 0x0000000000007941 */ /* 0x000fea0003800200 */
.L_x_1270:
        /* <DEDUP_REMOVED lines=16> */
.L_x_1273:
[----:B------:R-:W-:Y:S05]  /*35660*/  BSYNC.RECONVERGENT B0 ;  /* 0x0000000000007941 */ /* 0x000fea0003800200 */
.L_x_1272:
        /* <DEDUP_REMOVED lines=16> */
.L_x_1275:
[----:B------:R-:W-:Y:S05]  /*35770*/  BSYNC.RECONVERGENT B0 ;  /* 0x0000000000007941 */ /* 0x000fea0003800200 */
.L_x_1274:
        /* <DEDUP_REMOVED lines=15> */
.L_x_1276:
        /* <DEDUP_REMOVED lines=9> */
.L_x_1371:


//--------------------- .text._ZN5flash16flash_fwd_kernelI23Flash_fwd_kernel_traitsILi32ELi128ELi128ELi4ELb0ELb0EN7cutlass10bfloat16_tE19Flash_kernel_traitsILi32ELi128ELi128ELi4ES3_EELb0ELb0ELb1ELb1ELb0ELb0ELb1ELb0EEEvNS_16Flash_fwd_paramsE --------------------------
	.section	.text._ZN5flash16flash_fwd_kernelI23Flash_fwd_kernel_traitsILi32ELi128ELi128ELi4ELb0ELb0EN7cutlass10bfloat16_tE19Flash_kernel_traitsILi32ELi128ELi128ELi4ES3_EELb0ELb0ELb1ELb1ELb0ELb0ELb1ELb0EEEvNS_16Flash_fwd_paramsE,"ax",@progbits
	.align	128
        .global         _ZN5flash16flash_fwd_kernelI23Flash_fwd_kernel_traitsILi32ELi128ELi128ELi4ELb0ELb0EN7cutlass10bfloat16_tE19Flash_kernel_traitsILi32ELi128ELi128ELi4ES3_EELb0ELb0ELb1ELb1ELb0ELb0ELb1ELb0EEEvNS_16Flash_fwd_paramsE
        .type           _ZN5flash16flash_fwd_kernelI23Flash_fwd_kernel_traitsILi32ELi128ELi128ELi4ELb0ELb0EN7cutlass10bfloat16_tE19Flash_kernel_traitsILi32ELi128ELi128ELi4ES3_EELb0ELb0ELb1ELb1ELb0ELb0ELb1ELb0EEEvNS_16Flash_fwd_paramsE,@function
        .size           _ZN5flash16flash_fwd_kernelI23Flash_fwd_kernel_traitsILi32ELi128ELi128ELi4ELb0ELb0EN7cutlass10bfloat16_tE19Flash_kernel_traitsILi32ELi128ELi128ELi4ES3_EELb0ELb0ELb1ELb1ELb0ELb0ELb1ELb0EEEvNS_16Flash_fwd_paramsE,(.L_x_1372 - _ZN5flash16flash_fwd_kernelI23Flash_fwd_kernel_traitsILi32ELi128ELi128ELi4ELb0ELb0EN7cutlass10bfloat16_tE19Flash_kernel_traitsILi32ELi128ELi128ELi4ES3_EELb0ELb0ELb1ELb1ELb0ELb0ELb1ELb0EEEvNS_16Flash_fwd_paramsE)
        .other          _ZN5flash16flash_fwd_kernelI23Flash_fwd_kernel_traitsILi32ELi128ELi128ELi4ELb0ELb0EN7cutlass10bfloat16_tE19Flash_kernel_traitsILi32ELi128ELi128ELi4ES3_EELb0ELb0ELb1ELb1ELb0ELb0ELb1ELb0EEEvNS_16Flash_fwd_paramsE,@"STO_CUDA_ENTRY STV_DEFAULT"
_ZN5flash16flash_fwd_kernelI23Flash_fwd_kernel_traitsILi32ELi128ELi128ELi4ELb0ELb0EN7cutlass10bfloat16_tE19Flash_kernel_traitsILi32ELi128ELi128ELi4ES3_EELb0ELb0ELb1ELb1ELb0ELb0ELb1ELb0EEEvNS_16Flash_fwd_paramsE:
.text._ZN5flash16flash_fwd_kernelI23Flash_fwd_kernel_traitsILi32ELi128ELi128ELi4ELb0ELb0EN7cutlass10bfloat16_tE19Flash_kernel_traitsILi32ELi128ELi128ELi4ES3_EELb0ELb0ELb1ELb1ELb0ELb0ELb1ELb0EEEvNS_16Flash_fwd_paramsE:
        /* <DEDUP_REMOVED lines=8> */
[----:B------:R-:W-:-:S02]  /*0080*/  UISETP.NE.U32.AND UP4, UPT, UR10, URZ, UPT ;  /* 0x000000ff0a00728c */ /* 0x000fc4000bf85070 */
[----:B---3--:R-:W-:Y:S01]  /*0090*/  UISETP.NE.U32.AND UP3, UPT, UR8, URZ, UPT ;  /* 0x000000ff0800728c */ /* 0x008fe2000bf65070 */
[----:B------:R-:W-:Y:S01]  /*00a0*/  ISETP.NE.AND.EX P4, PT, RZ, UR11, PT, P4 ;  /* 0x0000000bff007c0c */ /* 0x000fe2000bf85340 */
[----:B------:R-:W1:Y:S01]  /*00b0*/  LDCU.64 UR4, c[0x0][0x478] ;  /* 0x00008f00ff0477ac */ /* 0x000e620008000a00 */
[----:B------:R-:W3:Y:S01]  /*00c0*/  LDCU.64 UR26, c[0x0][0x358] ;  /* 0x00006b00ff1a77ac */ /* 0x000ee20008000a00 */
[----:B------:R-:W-:Y:S02]  /*00d0*/  UISETP.NE.AND.EX UP4, UPT, UR11, URZ, UPT, UP4 ;  /* 0x000000ff0b00728c */ /* 0x000fe4000bf85340 */
[----:B------:R-:W-:Y:S02]  /*00e0*/  UISETP.NE.AND.EX UP3, UPT, UR9, URZ, UPT, UP3 ;  /* 0x000000ff0900728c */ /* 0x000fe4000bf65330 */
[----:B--2---:R-:W-:Y:S02]  /*00f0*/  UIMAD.WIDE.U32 UR14, UR25, 0x4, UR14 ;  /* 0x00000004190e78a5 */ /* 0x004fe4000f8e000e */
[----:B------:R-:W-:Y:S01]  /*0100*/  PLOP3.LUT P2, PT, PT, PT, UP4, 0x80, 0x8 ;  /* 0x000000000008781c */ /* 0x000fe20003f4f048 */
[----:B------:R-:W-:-:S02]  /*0110*/  USHF.L.U32 UR11, UR25, 0x2, URZ ;  /* 0x00000002190b7899 */ /* 0x000fc400080006ff */
[----:B----4-:R-:W-:Y:S01]  /*0120*/  UISETP.NE.AND UP5, UPT, UR12, URZ, UPT ;  /* 0x000000ff0c00728c */ /* 0x010fe2000bfa5270 */
[----:B------:R-:W-:Y:S01]  /*0130*/  IMAD.U32 R2, RZ, RZ, UR14 ;  /* 0x0000000eff027e24 */ /* 0x000fe2000f8e00ff */
[----:B------:R-:W-:Y:S01]  /*0140*/  UISETP.EQ.U32.AND UP2, UPT, UR6, URZ, UPT ;  /* 0x000000ff0600728c */ /* 0x000fe2000bf42070 */
[----:B------:R-:W-:Y:S01]  /*0150*/  IMAD.U32 R3, RZ, RZ, UR15 ;  /* 0x0000000fff037e24 */ /* 0x000fe2000f8e00ff */
[----:B------:R-:W-:Y:S02]  /*0160*/  USHF.R.U32.HI UR10, URZ, 0x1e, UR25 ;  /* 0x0000001eff0a7899 */ /* 0x000fe40008011619 */
[----:B------:R-:W-:Y:S01]  /*0170*/  @UP3 UIADD3 UR12, UP1, UPT, UR11, UR8, URZ ;  /* 0x000000080b0c3290 */ /* 0x000fe2000ff3e0ff */
[----:B------:R-:W-:Y:S01]  /*0180*/  PLOP3.LUT P1, PT, PT, PT, UP3, 0x80, 0x8 ;  /* 0x000000000008781c */ /* 0x000fe20003f2f038 */
[----:B------:R-:W-:Y:S01]  /*0190*/  UISETP.EQ.OR.EX UP2, UPT, UR7, URZ, !UP5, UP2 ;  /* 0x000000ff0700728c */ /* 0x000fe2000ef42720 */
[----:B---3--:R-:W2:Y:S01]  /*01a0*/  @P4 LDG.E R5, desc[UR26][R2.64] ;  /* 0x0000001a02054981 */ /* 0x008ea2000c1e1900 */
[----:B-1----:R-:W-:-:S02]  /*01b0*/  UISETP.NE.U32.AND UP0, UPT, UR4, URZ, UPT ;  /* 0x000000ff0400728c */ /* 0x002fc4000bf05070 */
[----:B------:R-:W-:Y:S02]  /*01c0*/  @UP3 UIADD3.X UR13, UPT, UPT, UR10, UR9, URZ, UP1, !UPT ;  /* 0x000000090a0d3290 */ /* 0x000fe40008ffe4ff */
[----:B------:R-:W-:Y:S01]  /*01d0*/  UIADD3 UR8, UP1, UPT, UR11, UR6, URZ ;  /* 0x000000060b087290 */ /* 0x000fe2000ff3e0ff */
[----:B------:R-:W-:Y:S01]  /*01e0*/  PLOP3.LUT P3, PT, PT, PT, UP2, 0x80, 0x8 ;  /* 0x000000000008781c */ /* 0x000fe20003f6f028 */
[----:B------:R-:W-:Y:S01]  /*01f0*/  UISETP.NE.AND.EX UP0, UPT, UR5, URZ, UPT, UP0 ;  /* 0x000000ff0500728c */ /* 0x000fe2000bf05300 */
[----:B------:R-:W-:Y:S01]  /*0200*/  IMAD.U32 R6, RZ, RZ, UR12 ;  /* 0x0000000cff067e24 */ /* 0x000fe2000f8e00ff */
[----:B------:R-:W-:Y:S01]  /*0210*/  UIADD3.X UR9, UPT, UPT, UR10, UR7, URZ, UP1, !UPT ;  /* 0x000000070a097290 */ /* 0x000fe20008ffe4ff */
[----:B------:R-:W-:Y:S01]  /*0220*/  IMAD.U32 R7, RZ, RZ, UR13 ;  /* 0x0000000dff077e24 */ /* 0x000fe2000f8e00ff */
[----:B------:R-:W3:Y:S07]  /*0230*/  @P2 LDG.E R2, desc[UR26][R2.64+0x4] ;  /* 0x0000041a02022981 */ /* 0x000eee000c1e1900 */
[----:B------:R-:W-:Y:S01]  /*0240*/  @UP0 UIADD3 UR4, UP1, UPT, UR11, UR4, URZ ;  /* 0x000000040b040290 */ /* 0x000fe2000ff3e0ff */
[----:B------:R-:W-:-:S03]  /*0250*/  PLOP3.LUT P0, PT, PT, PT, UP0, 0x80, 0x8 ;  /* 0x000000000008781c */ /* 0x000fc60003f0f008 */
[----:B------:R-:W-:Y:S02]  /*0260*/  @UP0 UIADD3.X UR5, UPT, UPT, UR10, UR5, URZ, UP1, !UPT ;  /* 0x000000050a050290 */ /* 0x000fe40008ffe4ff */
[----:B------:R-:W-:-:S04]  /*0270*/  IMAD.U32 R8, RZ, RZ, UR4 ;  /* 0x00000004ff087e24 */ /* 0x000fc8000f8e00ff */
[----:B------:R-:W-:-:S05]  /*0280*/  IMAD.U32 R9, RZ, RZ, UR5 ;  /* 0x00000005ff097e24 */ /* 0x000fca000f8e00ff */
[----:B------:R-:W5:Y:S04]  /*0290*/  @P0 LDG.E R0, desc[UR26][R8.64] ;  /* 0x0000001a08000981 */ /* 0x000f68000c1e1900 */
[----:B------:R1:W4:Y:S02]  /*02a0*/  @P1 LDG.E R3, desc[UR26][R6.64] ;  /* 0x0000001a06031981 */ /* 0x000324000c1e1900 */
[----:B-1----:R-:W-:Y:S02]  /*02b0*/  IMAD.U32 R6, RZ, RZ, UR8 ;  /* 0x00000008ff067e24 */ /* 0x002fe4000f8e00ff */
[----:B------:R-:W-:Y:S01]  /*02c0*/  IMAD.U32 R7, RZ, RZ, UR9 ;  /* 0x00000009ff077e24 */ /* 0x000fe2000f8e00ff */
[----:B------:R-:W1:Y:S01]  /*02d0*/  S2UR UR29, SR_CTAID.X ;  /* 0x00000000001d79c3 */ /* 0x000e620000002500 */
[----:B------:R-:W3:Y:S03]  /*02e0*/  @!UP4 LDCU UR21, c[0x0][0x434] ;  /* 0x00008680ff15c7ac */ /* 0x000ee60008000800 */
[----:B------:R-:W4:Y:S01]  /*02f0*/  @!P3 LDG.E R4, desc[UR26][R6.64] ;  /* 0x0000001a0604b981 */ /* 0x000f22000c1e1900 */
[----:B------:R-:W-:Y:S01]  /*0300*/  UMOV UR20, 0xffffffff ;  /* 0xffffffff00147882 */ /* 0x000fe20000000000 */
[----:B------:R-:W-:Y:S01]  /*0310*/  UISETP.NE.U32.AND UP1, UPT, UR6, URZ, UPT ;  /* 0x000000ff0600728c */ /* 0x000fe2000bf25070 */
[----:B------:R-:W-:Y:S01]  /*0320*/  UMOV UR10, 0xffffffff ;  /* 0xffffffff000a7882 */ /* 0x000fe20000000000 */
[----:B------:R-:W-:-:S02]  /*0330*/  UMOV UR8, URZ ;  /* 0x000000ff00087c82 */ /* 0x000fc40008000000 */
[----:B------:R-:W-:Y:S01]  /*0340*/  UISETP.NE.AND.EX UP1, UPT, UR7, URZ, UPT, UP1 ;  /* 0x000000ff0700728c */ /* 0x000fe2000bf25310 */
[----:B------:R-:W2:Y:S01]  /*0350*/  @!UP0 LDCU UR9, c[0x0][0x43c] ;  /* 0x00008780ff0987ac */ /* 0x000ea20008000800 */
[----:B-1----:R-:W-:-:S09]  /*0360*/  USHF.L.U32 UR29, UR29, 0x7, URZ ;  /* 0x000000071d1d7899 */ /* 0x002fd200080006ff */
[----:B------:R-:W1:Y:S01]  /*0370*/  @!UP1 LDCU UR6, c[0x0][0x438] ;  /* 0x00008700ff0697ac */ /* 0x000e620008000800 */
[----:B--2---:R-:W-:Y:S02]  /*0380*/  @P4 R2UR UR20, R5 ;  /* 0x00000000051442ca */ /* 0x004fe400000e0000 */
[----:B---3--:R-:W-:-:S13]  /*0390*/  @P2 R2UR UR4, R2 ;  /* 0x00000000020422ca */ /* 0x008fda00000e0000 */
[----:B------:R-:W-:Y:S01]  /*03a0*/  @UP4 UIADD3 UR21, UPT, UPT, UR4, -UR20, URZ ;  /* 0x8000001404154290 */ /* 0x000fe2000fffe0ff */
[----:B------:R-:W2:Y:S03]  /*03b0*/  @!UP0 LDCU.64 UR4, c[0x0][0x488] ;  /* 0x00009100ff0487ac */ /* 0x000ea60008000a00 */
[----:B------:R-:W-:Y:S01]  /*03c0*/  UISETP.GT.AND UP2, UPT, UR21, UR29, UPT ;  /* 0x0000001d1500728c */ /* 0x000fe2000bf44270 */
[----:B----4-:R-:W-:-:S05]  /*03d0*/  @P1 R2UR UR8, R3 ;  /* 0x00000000030812ca */ /* 0x010fca00000e0000 */
[----:B------:R-:W-:Y:S02]  /*03e0*/  PLOP3.LUT P1, PT, PT, PT, UP2, 0x80, 0x8 ;  /* 0x000000000008781c */ /* 0x000fe40003f2f028 */
        /* <DEDUP_REMOVED lines=8> */
.L_x_1277:
        /* <DEDUP_REMOVED lines=57> */
.L_x_1279:
        /* <DEDUP_REMOVED lines=53> */
.L_x_1281:
[----:B------:R-:W-:Y:S05]  /*0b50*/  BSYNC.RECONVERGENT B0 ;  /* 0x0000000000007941 */ /* 0x000fea0003800200 */
.L_x_1280:
        /* <DEDUP_REMOVED lines=17> */
.L_x_1283:
[----:B------:R-:W-:Y:S05]  /*0c70*/  BSYNC.RECONVERGENT B0 ;  /* 0x0000000000007941 */ /* 0x000fea0003800200 */
.L_x_1282:
        /* <DEDUP_REMOVED lines=15> */
.L_x_1285:
[----:B------:R-:W-:Y:S05]  /*0d70*/  BSYNC.RECONVERGENT B0 ;  /* 0x0000000000007941 */ /* 0x000fea0003800200 */
.L_x_1284:
        /* <DEDUP_REMOVED lines=14> */
.L_x_1287:
[----:B------:R-:W-:Y:S05]  /*0e60*/  BSYNC.RECONVERGENT B0 ;  /* 0x0000000000007941 */ /* 0x000fea0003800200 */
.L_x_1286:
        /* <DEDUP_REMOVED lines=10> */
.L_x_1289:
[----:B------:R-:W-:Y:S05]  /*0f10*/  BSYNC.RECONVERGENT B0 ;  /* 0x0000000000007941 */ /* 0x000fea0003800200 */
.L_x_1288:
[----:B------:R-:W-:Y:S04]  /*0f20*/  BSSY.RECONVERGENT B0, `(.L_x_1290) ;  /* 0x000000a000007945 */ /* 0x000fe80003800200 */
[----:B------:R-:W-:Y:S05]  /*0f30*/  @P3 BRA `(.L_x_1291) ;  /* 0x0000000000203947 */ /* 0x000fea0003800000 */
[----:B------:R-:W5:Y:S01]  /*0f40*/  LDCU.64 UR4, c[0x0][0x420] ;  /* 0x00008400ff0477ac */ /* 0x000f620008000a00 */
[----:B-1----:R-:W-:-:S05]  /*0f50*/  IMAD R0, R5, UR8, RZ ;  /* 0x0000000805007c24 */ /* 0x002fca000f8e02ff */
[----:B------:R-:W-:-:S04]  /*0f60*/  IADD3 R2, P0, PT, R0, UR9, RZ ;  /* 0x0000000900027c10 */ /* 0x000fc8000ff1e0ff */
[----:B------:R-:W-:Y:S02]  /*0f70*/  LEA.HI.X.SX32 R0, R0, UR10, 0x1, P0 ;  /* 0x0000000a00007c11 */ /* 0x000fe400080f0eff */
[----:B-----5:R-:W-:-:S04]  /*0f80*/  LEA R6, P0, R2, UR4, 0x2 ;  /* 0x0000000402067c11 */ /* 0x020fc8000f8010ff */
[----:B------:R-:W-:Y:S01]  /*0f90*/  LEA.HI.X R7, R2, UR5, R0, 0x2, P0 ;  /* 0x0000000502077c11 */ /* 0x000fe200080f1400 */
[----:B------:R-:W-:-:S05]  /*0fa0*/  IMAD.MOV.U32 R0, RZ, RZ, 0x7f800000 ;  /* 0x7f800000ff007424 */ /* 0x000fca00078e00ff */
[----:B------:R1:W-:Y:S03]  /*0fb0*/  STG.E desc[UR26][R6.64], R0 ;  /* 0x0000000006007986 */ /* 0x0003e6000c10191a */
.L_x_1291:
[----:B------:R-:W-:Y:S05]  /*0fc0*/  BSYNC.RECONVERGENT B0 ;  /* 0x0000000000007941 */ /* 0x000fea0003800200 */
.L_x_1290:
        /* <DEDUP_REMOVED lines=10> */
.L_x_1293:
[----:B------:R-:W-:Y:S05]  /*1070*/  BSYNC.RECONVERGENT B0 ;  /* 0x0000000000007941 */ /* 0x000fea0003800200 */
.L_x_1292:
[----:B------:R-:W-:Y:S05]  /*1080*/  @P1 EXIT ;  /* 0x000000000000194d */ /* 0x000fea0003800000 */
[----:B------:R-:W5:Y:S01]  /*1090*/  LDCU.64 UR4, c[0x0][0x420] ;  /* 0x00008400ff0477ac */ /* 0x000f620008000a00 */
[----:B-1----:R-:W-:-:S05]  /*10a0*/  IMAD R0, R3, UR8, RZ ;  /* 0x0000000803007c24 */ /* 0x002fca000f8e02ff */
[----:B------:R-:W-:-:S04]  /*10b0*/  IADD3 R2, P0, PT, R0, UR9, RZ ;  /* 0x0000000900027c10 */ /* 0x000fc8000ff1e0ff */
[----:B------:R-:W-:Y:S02]  /*10c0*/  LEA.HI.X.SX32 R0, R0, UR10, 0x1, P0 ;  /* 0x0000000a00007c11 */ /* 0x000fe400080f0eff */
[----:B-----5:R-:W-:-:S04]  /*10d0*/  LEA R4, P0, R2, UR4, 0x2 ;  /* 0x0000000402047c11 */ /* 0x020fc8000f8010ff */
[----:B------:R-:W-:Y:S01]  /*10e0*/  LEA.HI.X R5, R2, UR5, R0, 0x2, P0 ;  /* 0x0000000502057c11 */ /* 0x000fe200080f1400 */
[----:B------:R-:W-:-:S05]  /*10f0*/  IMAD.MOV.U32 R0, RZ, RZ, 0x7f800000 ;  /* 0x7f800000ff007424 */ /* 0x000fca00078e00ff */
[----:B------:R-:W-:Y:S01]  /*1100*/  STG.E desc[UR26][R4.64], R0 ;  /* 0x0000000004007986 */ /* 0x000fe2000c10191a */
[----:B------:R-:W-:Y:S05]  /*1110*/  EXIT ;  /* 0x000000000000794d */ /* 0x000fea0003800000 */
.L_x_1278:
        /* <DEDUP_REMOVED lines=21> */
.L_x_1294:
[----:B------:R-:W1:Y:S01]  /*1270*/  LDCU.64 UR14, c[0x0][0x3b8] ;  /* 0x00007700ff0e77ac */ /* 0x000e620008000a00 */
[----:B------:R-:W-:-:S04]  /*1280*/  UIADD3 UR9, UPT, UPT, UR8, UR10, URZ ;  /* 0x0000000a08097290 */ /* 0x000fc8000fffe0ff */
[----:B-1----:R-:W-:Y:S02]  /*1290*/  UIMAD.WIDE.U32 UR6, UR9, UR14, URZ ;  /* 0x0000000e090672a5 */ /* 0x002fe4000f8e00ff */
[----:B------:R-:W-:-:S04]  /*12a0*/  UIMAD UR9, UR9, UR15, URZ ;  /* 0x0000000f090972a4 */ /* 0x000fc8000f8e02ff */
[----:B------:R-:W-:Y:S02]  /*12b0*/  UIADD3 UR9, UPT, UPT, UR7, UR9, URZ ;  /* 0x0000000907097290 */ /* 0x000fe4000fffe0ff */
.L_x_1295:
        /* <DEDUP_REMOVED lines=39> */
.L_x_1296:
[----:B------:R-:W1:Y:S01]  /*1530*/  LDCU.64 UR12, c[0x0][0x3c0] ;  /* 0x00007800ff0c77ac */ /* 0x000e620008000a00 */
[----:B------:R-:W-:-:S04]  /*1540*/  UIADD3 UR8, UPT, UPT, UR8, UR10, URZ ;  /* 0x0000000a08087290 */ /* 0x000fc8000fffe0ff */
[----:B-1----:R-:W-:Y:S02]  /*1550*/  UIMAD.WIDE.U32 UR4, UR8, UR12, URZ ;  /* 0x0000000c080472a5 */ /* 0x002fe4000f8e00ff */
[----:B------:R-:W-:-:S04]  /*1560*/  UIMAD UR8, UR8, UR13, URZ ;  /* 0x0000000d080872a4 */ /* 0x000fc8000f8e02ff */
[----:B------:R-:W-:-:S12]  /*1570*/  UIADD3 UR8, UPT, UPT, UR5, UR8, URZ ;  /* 0x0000000805087290 */ /* 0x000fd8000fffe0ff */
.L_x_1297:
[----:B------:R-:W-:Y:S01]  /*1580*/  IMAD.SHL.U32 R217, R216, 0x8, RZ ;  /* 0x00000008d8d97824 */ /* 0x000fe200078e00ff */
[----:B------:R-:W1:Y:S01]  /*1590*/  S2R R6, SR_CTAID.X ;  /* 0x0000000000067919 */ /* 0x000e620000002500 */
[----:B------:R-:W2:Y:S01]  /*15a0*/  S2UR UR33, SR_CgaCtaId ;  /* 0x00000000002179c3 */ /* 0x000ea20000008800 */
[----:B------:R-:W-:Y:S01]  /*15b0*/  SHF.R.U32.HI R0, RZ, 0x2, R216 ;  /* 0x00000002ff007819 */ /* 0x000fe200000116d8 */
[----:B------:R-:W3:Y:S01]  /*15c0*/  LDCU.64 UR16, c[0x0][0x3c8] ;  /* 0x00007900ff1077ac */ /* 0x000ee20008000a00 */
[----:B------:R-:W-:Y:S01]  /*15d0*/  LOP3.LUT R209, R217, 0x18, RZ, 0xc0, !PT ;  /* 0x00000018d9d17812 */ /* 0x000fe200078ec0ff */
[----:B------:R-:W-:Y:S01]  /*15e0*/  BSSY.RECONVERGENT B0, `(.L_x_1298) ;  /* 0x000003c000007945 */ /* 0x000fe20003800200 */
[----:B------:R-:W-:Y:S01]  /*15f0*/  SHF.R.S32.HI R212, RZ, 0x1f, R2 ;  /* 0x0000001fffd47819 */ /* 0x000fe20000011402 */
[----:B------:R-:W4:Y:S01]  /*1600*/  LDCU.64 UR10, c[0x0][0x388] ;  /* 0x00007100ff0a77ac */ /* 0x000f220008000a00 */
[C---:B------:R-:W-:Y:S02]  /*1610*/  IADD3 R4, P1, PT, R209.reuse, UR6, RZ ;  /* 0x00000006d1047c10 */ /* 0x040fe4000ff3e0ff */
[----:B------:R-:W-:Y:S01]  /*1620*/  IADD3 R12, P0, PT, R209, UR4, RZ ;  /* 0x00000004d10c7c10 */ /* 0x000fe2000ff1e0ff */
[----:B------:R-:W5:Y:S01]  /*1630*/  LDCU.128 UR4, c[0x0][0x3d0] ;  /* 0x00007a00ff0477ac */ /* 0x000f620008000c00 */
[----:B------:R-:W-:Y:S01]  /*1640*/  LOP3.LUT R3, R217, 0xd8, RZ, 0xc0, !PT ;  /* 0x000000d8d9037812 */ /* 0x000fe200078ec0ff */
[----:B------:R-:W-:Y:S01]  /*1650*/  IMAD.X R5, RZ, RZ, UR9, P1 ;  /* 0x00000009ff057e24 */ /* 0x000fe200088e06ff */
[----:B------:R-:W-:Y:S01]  /*1660*/  IADD3.X R13, PT, PT, RZ, UR8, RZ, P0, !PT ;  /* 0x00000008ff0d7c10 */ /* 0x000fe200087fe4ff */
[----:B------:R-:W1:Y:S01]  /*1670*/  LDCU.64 UR8, c[0x0][0x390] ;  /* 0x00007200ff0877ac */ /* 0x000e620008000a00 */
[----:B------:R-:W-:Y:S01]  /*1680*/  LOP3.LUT R3, R3, 0x18, R216, 0x78, !PT ;  /* 0x0000001803037812 */ /* 0x000fe200078e78d8 */
[C---:B------:R-:W-:Y:S01]  /*1690*/  IMAD.WIDE.U32 R4, R0.reuse, UR14, R4 ;  /* 0x0000000e00047c25 */ /* 0x040fe2000f8e0004 */
[----:B------:R-:W-:Y:S01]  /*16a0*/  IADD3 R8, P0, PT, R209, UR32, RZ ;  /* 0x00000020d1087c10 */ /* 0x000fe2000ff1e0ff */
[----:B------:R-:W-:Y:S01]  /*16b0*/  UIADD3 UR18, UPT, UPT, -UR29, UR21, URZ ;  /* 0x000000151d127290 */ /* 0x000fe2000fffe1ff */
[----:B------:R-:W-:Y:S01]  /*16c0*/  LOP3.LUT R217, R3, 0x1f20, R217, 0xf8, !PT ;  /* 0x00001f2003d97812 */ /* 0x000fe200078ef8d9 */
[----:B------:R-:W-:Y:S01]  /*16d0*/  IMAD.WIDE.U32 R12, R0, UR12, R12 ;  /* 0x0000000c000c7c25 */ /* 0x000fe2000f8e000c */
[----:B---3--:R-:W-:-:S03]  /*16e0*/  MOV R14, UR17 ;  /* 0x00000011000e7c02 */ /* 0x008fc60008000f00 */
[C---:B------:R-:W-:Y:S01]  /*16f0*/  IMAD R5, R0.reuse, UR15, R5 ;  /* 0x0000000f00057c24 */ /* 0x040fe2000f8e0205 */
[C---:B------:R-:W-:Y:S01]  /*1700*/  ISETP.GE.AND P3, PT, R0.reuse, UR18, PT ;  /* 0x0000001200007c0c */ /* 0x040fe2000bf66270 */
        /* <DEDUP_REMOVED lines=11> */
[----:B------:R-:W-:Y:S01]  /*17c0*/  IMAD.U32 R10, RZ, RZ, UR16 ;  /* 0x00000010ff0a7e24 */ /* 0x000fe2000f8e00ff */
[----:B-1----:R-:W-:Y:S01]  /*17d0*/  LEA R213, P1, R2, UR8, 0x1 ;  /* 0x0000000802d57c11 */ /* 0x002fe2000f8208ff */
[----:B------:R-:W-:Y:S01]  /*17e0*/  IMAD.X R9, RZ, RZ, UR31, P0 ;  /* 0x0000001fff097e24 */ /* 0x000fe200080e06ff */
[----:B------:R-:W-:Y:S01]  /*17f0*/  LEA R7, P0, R6, R0, 0x7 ;  /* 0x0000000006077211 */ /* 0x000fe200078038ff */
[----:B------:R-:W-:Y:S01]  /*1800*/  IMAD.IADD R212, R3, 0x1, R212 ;  /* 0x0000000103d47824 */ /* 0x000fe200078e02d4 */
[----:B------:R-:W-:Y:S01]  /*1810*/  LEA.HI.X R214, R4, UR11, R214, 0x1, P2 ;  /* 0x0000000b04d67c11 */ /* 0x000fe200090f0cd6 */
[----:B------:R-:W-:Y:S01]  /*1820*/  IMAD.WIDE.U32 R10, R10, UR24, R8 ;  /* 0x000000180a0a7c25 */ /* 0x000fe2000f8e0008 */
        /* <DEDUP_REMOVED lines=22> */
.L_x_1300:
[----:B------:R1:W-:Y:S02]  /*1990*/  STS.128 [R217], RZ ;  /* 0x000000ffd9007388 */ /* 0x0003e40000000c00 */
.L_x_1299:
[----:B------:R-:W-:Y:S05]  /*19a0*/  BSYNC.RECONVERGENT B0 ;  /* 0x0000000000007941 */ /* 0x000fea0003800200 */
.L_x_1298:
        /* <DEDUP_REMOVED lines=34> */
.L_x_1302:
[----:B------:R-:W-:Y:S05]  /*1bd0*/  BSYNC.RECONVERGENT B0 ;  /* 0x0000000000007941 */ /* 0x000fea0003800200 */
.L_x_1301:
        /* <DEDUP_REMOVED lines=22> */
.L_x_1304:
[----:B------:R-:W-:Y:S05]  /*1d40*/  BSYNC.RECONVERGENT B0 ;  /* 0x0000000000007941 */ /* 0x000fea0003800200 */
.L_x_1303:
        /* <DEDUP_REMOVED lines=22> */
.L_x_1306:
[----:B------:R-:W-:Y:S05]  /*1eb0*/  BSYNC.RECONVERGENT B0 ;  /* 0x0000000000007941 */ /* 0x000fea0003800200 */
.L_x_1305:
        /* <DEDUP_REMOVED lines=18> */
.L_x_1309:
[----:B------:R1:W-:Y:S02]  /*1fe0*/  STS.128 [R217+0x2000], RZ ;  /* 0x002000ffd9007388 */ /* 0x0003e40000000c00 */
.L_x_1308:
[----:B------:R-:W-:Y:S05]  /*1ff0*/  BSYNC.RECONVERGENT B0 ;  /* 0x0000000000007941 */ /* 0x000fea0003800200 */
.L_x_1307:
        /* <DEDUP_REMOVED lines=21> */
.L_x_1311:
[----:B------:R-:W-:Y:S05]  /*2150*/  BSYNC.RECONVERGENT B0 ;  /* 0x0000000000007941 */ /* 0x000fea0003800200 */
.L_x_1310:
        /* <DEDUP_REMOVED lines=16> */
.L_x_1313:
[----:B------:R-:W-:Y:S05]  /*2260*/  BSYNC.RECONVERGENT B0 ;  /* 0x0000000000007941 */ /* 0x000fea0003800200 */
.L_x_1312:
        /* <DEDUP_REMOVED lines=20> */
.L_x_1315:
[----:B------:R-:W-:Y:S05]  /*23b0*/  BSYNC.RECONVERGENT B0 ;  /* 0x0000000000007941 */ /* 0x000fea0003800200 */
.L_x_1314:
        /* <DEDUP_REMOVED lines=43> */
.L_x_1318:
[----:B------:R2:W-:Y:S01]  /*2670*/  STS.128 [R217+0x4000], RZ ;  /* 0x004000ffd9007388 */ /* 0x0005e20000000c00 */
[----:B------:R-:W-:Y:S05]  /*2680*/  BRA `(.L_x_1319) ;  /* 0x0000000000047947 */ /* 0x000fea0003800000 */
.L_x_1317:
[----:B------:R2:W-:Y:S02]  /*2690*/  STS.128 [R217+0x4000], RZ ;  /* 0x004000ffd9007388 */ /* 0x0005e40000000c00 */
.L_x_1319:
[----:B------:R-:W-:Y:S05]  /*26a0*/  BSYNC.RECONVERGENT B0 ;  /* 0x0000000000007941 */ /* 0x000fea0003800200 */
.L_x_1316:
[----:B------:R-:W-:Y:S01]  /*26b0*/  ISETP.GE.AND P0, PT, R4, UR5, PT ;  /* 0x0000000504007c0c */ /* 0x000fe2000bf06270 */
[C---:B------:R-:W-:Y:S01]  /*26c0*/  IMAD.SHL.U32 R207, R216.reuse, 0x20, RZ ;  /* 0x00000020d8cf7824 */ /* 0x040fe200078e00ff */
[----:B------:R-:W-:Y:S01]  /*26d0*/  ISETP.GE.AND P2, PT, R3, UR5, PT ;  /* 0x0000000503007c0c */ /* 0x000fe2000bf46270 */
[----:B------:R-:W-:Y:S01]  /*26e0*/  IMAD.SHL.U32 R208, R216, 0x10, RZ ;  /* 0x00000010d8d07824 */ /* 0x000fe200078e00ff */
[----:B------:R-:W-:Y:S01]  /*26f0*/  ISETP.GE.AND P1, PT, R2, UR5, PT ;  /* 0x0000000502007c0c */ /* 0x000fe2000bf26270 */
[----:B------:R-:W-:Y:S01]  /*2700*/  IMAD.SHL.U32 R178, R216, 0x4, RZ ;  /* 0x00000004d8b27824 */ /* 0x000fe200078e00ff */
[----:B------:R-:W-:Y:S01]  /*2710*/  LOP3.LUT R4, R207, 0xc0, RZ, 0xc0, !PT ;  /* 0x000000c0cf047812 */ /* 0x000fe200078ec0ff */
[----:B------:R-:W-:Y:S01]  /*2720*/  BSSY.RECONVERGENT B0, `(.L_x_1320) ;  /* 0x000001d000007945 */ /* 0x000fe20003800200 */
[----:B------:R-:W-:Y:S02]  /*2730*/  LOP3.LUT R3, R208, 0x100, RZ, 0xc0, !PT ;  /* 0x00000100d0037812 */ /* 0x000fe400078ec0ff */
[----:B------:R-:W-:-:S02]  /*2740*/  LOP3.LUT R178, R4, 0x18, R178, 0xf8, !PT ;  /* 0x0000001804b27812 */ /* 0x000fc400078ef8b2 */
[----:B------:R-:W-:Y:S01]  /*2750*/  LOP3.LUT R179, R207, 0x120, RZ, 0xc0, !PT ;  /* 0x00000120cfb37812 */ /* 0x000fe200078ec0ff */
[----:B------:R1:W-:Y:S01]  /*2760*/  @P0 STS.128 [R217+0x4800], RZ ;  /* 0x004800ffd9000388 */ /* 0x0003e20000000c00 */
[--C-:B------:R-:W-:Y:S02]  /*2770*/  SHF.R.U32.HI R2, RZ, 0x1, R216.reuse ;  /* 0x00000001ff027819 */ /* 0x100fe400000116d8 */
[----:B------:R-:W-:Y:S02]  /*2780*/  LOP3.LUT R207, R3, 0x20, R207, 0xf8, !PT ;  /* 0x0000002003cf7812 */ /* 0x000fe400078ef8cf */
[C---:B------:R-:W-:Y:S02]  /*2790*/  LOP3.LUT R3, R178.reuse, 0x8, R216, 0x78, !PT ;  /* 0x00000008b2037812 */ /* 0x040fe400078e78d8 */
[----:B------:R-:W-:Y:S02]  /*27a0*/  LOP3.LUT R208, R179, 0x3e00, R208, 0xf8, !PT ;  /* 0x00003e00b3d07812 */ /* 0x000fe400078ef8d0 */
        /* <DEDUP_REMOVED lines=20> */
.L_x_1321:
[----:B------:R-:W-:Y:S05]  /*28f0*/  BSYNC.RECONVERGENT B0 ;  /* 0x0000000000007941 */ /* 0x000fea0003800200 */
.L_x_1320:
        /* <DEDUP_REMOVED lines=19> */
.L_x_1323:
[----:B------:R-:W-:Y:S05]  /*2a30*/  BSYNC.RECONVERGENT B0 ;  /* 0x0000000000007941 */ /* 0x000fea0003800200 */
.L_x_1322:
        /* <DEDUP_REMOVED lines=21> */
.L_x_1325:
[----:B------:R-:W-:Y:S05]  /*2b90*/  BSYNC.RECONVERGENT B0 ;  /* 0x0000000000007941 */ /* 0x000fea0003800200 */
.L_x_1324:
[----:B------:R-:W-:Y:S01]  /*2ba0*/  LDSM.16.M88.4 R68, [R208] ;  /* 0x00000000d044783b */ /* 0x000fe20000000200 */
[----:B------:R-:W-:Y:S01]  /*2bb0*/  IMAD.MOV.U32 R177, RZ, RZ, 0x20 ;  /* 0x00000020ffb17424 */ /* 0x000fe200078e00ff */
[----:B------:R-:W-:Y:S01]  /*2bc0*/  LOP3.LUT P1, RZ, R216, 0x4, RZ, 0xc0, !PT ;  /* 0x00000004d8ff7812 */ /* 0x000fe2000782c0ff */
[----:B------:R-:W5:Y:S01]  /*2bd0*/  LDCU UR5, c[0x0][0x50c] ;  /* 0x0000a180ff0577ac */ /* 0x000f620008000800 */
[----:B------:R-:W2:Y:S01]  /*2be0*/  LDSM.16.M88.4 R132, [R207+0x2000] ;  /* 0x00200000cf84783b */ /* 0x000ea20000000200 */
[----:B------:R-:W-:Y:S01]  /*2bf0*/  LOP3.LUT R222, R0, 0x7, RZ, 0xc0, !PT ;  /* 0x0000000700de7812 */ /* 0x000fe200078ec0ff */
[----:B------:R-:W-:Y:S01]  /*2c00*/  IMAD.SHL.U32 R236, R216, 0x2, RZ ;  /* 0x00000002d8ec7824 */ /* 0x000fe200078e00ff */
[----:B------:R-:W-:Y:S01]  /*2c10*/  SEL R177, R177, 0xffffffe0, !P1 ;  /* 0xffffffe0b1b17807 */ /* 0x000fe20004800000 */
[----:B-1----:R-:W1:Y:S01]  /*2c20*/  LDSM.16.M88.4 R4, [R208+0x1000] ;  /* 0x00100000d004783b */ /* 0x002e620000000200 */
[----:B------:R-:W-:Y:S01]  /*2c30*/  LOP3.LUT R2, R2, 0x1f0, RZ, 0xc0, !PT ;  /* 0x000001f002027812 */ /* 0x000fe200078ec0ff */
[----:B------:R-:W-:Y:S01]  /*2c40*/  UIADD3 UR23, UPT, UPT, UR30, UR23, -UR21 ;  /* 0x000000171e177290 */ /* 0x000fe2000fffe815 */
[----:B------:R-:W-:Y:S01]  /*2c50*/  LOP3.LUT R236, R236, 0x6, RZ, 0xc0, !PT ;  /* 0x00000006ecec7812 */ /* 0x000fe200078ec0ff */
[--C-:B------:R-:W-:Y:S01]  /*2c60*/  IMAD.IADD R204, R207, 0x1, R177.reuse ;  /* 0x00000001cfcc7824 */ /* 0x100fe200078e02b1 */
[----:B------:R-:W3:Y:S01]  /*2c70*/  LDSM.16.M88.4 R116, [R207+0x2800] ;  /* 0x00280000cf74783b */ /* 0x000ee20000000200 */
[----:B------:R-:W-:Y:S01]  /*2c80*/  IMAD.IADD R176, R208, 0x1, R177 ;  /* 0x00000001d0b07824 */ /* 0x000fe200078e02b1 */
[----:B------:R-:W-:Y:S01]  /*2c90*/  IADD3 R222, PT, PT, R222, UR29, R2 ;  /* 0x0000001ddede7c10 */ /* 0x000fe2000fffe002 */
[----:B------:R-:W-:Y:S01]  /*2ca0*/  IMAD.MOV.U32 R221, RZ, RZ, 0x1 ;  /* 0x00000001ffdd7424 */ /* 0x000fe200078e00ff */
[----:B------:R-:W4:Y:S01]  /*2cb0*/  LDSM.16.M88.4 R172, [R207+0x3c00] ;  /* 0x003c0000cfac783b */ /* 0x000f220000000200 */
[----:B------:R-:W-:Y:S01]  /*2cc0*/  IMAD.MOV.U32 R220, RZ, RZ, 0x9 ;  /* 0x00000009ffdc7424 */ /* 0x000fe200078e00ff */
[----:B------:R-:W-:Y:S01]  /*2cd0*/  UISETP.GT.U32.AND UP0, UPT, UR11, UR19, UPT ;  /* 0x000000130b00728c */ /* 0x000fe2000bf04070 */
[----:B------:R-:W-:Y:S01]  /*2ce0*/  IMAD.MOV.U32 R219, RZ, RZ, 0x41 ;  /* 0x00000041ffdb7424 */ /* 0x000fe200078e00ff */
[----:B------:R-:W-:Y:S01]  /*2cf0*/  LDSM.16.M88.4 R164, [R204+0x2000] ;  /* 0x00200000cca4783b */ /* 0x000fe20000000200 */
[----:B------:R-:W-:-:S02]  /*2d00*/  VIADD R0, R222, UR23 ;  /* 0x00000017de007c36 */ /* 0x000fc40008000000 */
[----:B------:R-:W-:Y:S01]  /*2d10*/  IMAD.MOV.U32 R218, RZ, RZ, 0x49 ;  /* 0x00000049ffda7424 */ /* 0x000fe200078e00ff */
[----:B------:R-:W5:Y:S01]  /*2d20*/  LDSM.16.M88.4 R72, [R176] ;  /* 0x00000000b048783b */ /* 0x000f620000000200 */
[----:B------:R-:W-:Y:S01]  /*2d30*/  VIADD R222, R222, UR30 ;  /* 0x0000001edede7c36 */ /* 0x000fe20008000000 */
[C---:B------:R-:W-:Y:S02]  /*2d40*/  VIADDMNMX R221, R0.reuse, R221, UR30, PT ;  /* 0x0000001e00dd7e46 */ /* 0x040fe4000b8001dd */
[----:B------:R-:W5:Y:S01]  /*2d50*/  LDSM.16.M88.4 R168, [R176+0x1000] ;  /* 0x00100000b0a8783b */ /* 0x000f620000000200 */
[----:B------:R-:W-:Y:S01]  /*2d60*/  VIADDMNMX R220, R0, R220, UR30, PT ;  /* 0x0000001e00dc7e46 */ /* 0x000fe2000b8001dc */
[----:B------:R-:W-:Y:S01]  /*2d70*/  VIADD R211, R222, -UR28 ;  /* 0x8000001cded37c36 */ /* 0x000fe20008000000 */
[C---:B------:R-:W-:Y:S01]  /*2d80*/  VIADDMNMX R219, R0.reuse, R219, UR30, PT ;  /* 0x0000001e00db7e46 */ /* 0x040fe2000b8001db */
[----:B------:R-:W5:Y:S01]  /*2d90*/  LDSM.16.M88.4 R108, [R207+0x2c00] ;  /* 0x002c0000cf6c783b */ /* 0x000f620000000200 */
[----:B------:R-:W-:-:S03]  /*2da0*/  VIADDMNMX R218, R0, R218, UR30, PT ;  /* 0x0000001e00da7e46 */ /* 0x000fc6000b8001da */
[----:B------:R-:W5:Y:S04]  /*2db0*/  LDSM.16.M88.4 R84, [R207+0x3800] ;  /* 0x00380000cf54783b */ /* 0x000f680000000200 */
[----:B------:R-:W5:Y:S01]  /*2dc0*/  LDSM.16.M88.4 R156, [R204+0x2800] ;  /* 0x00280000cc9c783b */ /* 0x000f620000000200 */
[-C--:B--2---:R-:W-:Y:S03]  /*2dd0*/  HMMA.16816.F32.BF16 R136, R68, R132.reuse, RZ ;  /* 0x000000844488723c */ /* 0x084fe600000418ff */
[----:B------:R-:W2:Y:S04]  /*2de0*/  LDSM.16.M88.4 R76, [R204+0x3c00] ;  /* 0x003c0000cc4c783b */ /* 0x000ea80000000200 */
[----:B------:R-:W2:Y:S01]  /*2df0*/  LDSM.16.M88.4 R152, [R204+0x2c00] ;  /* 0x002c0000cc98783b */ /* 0x000ea20000000200 */
[C---:B-1----:R-:W-:Y:S03]  /*2e00*/  HMMA.16816.F32.BF16 R64, R4.reuse, R132, RZ ;  /* 0x000000840440723c */ /* 0x042fe600000418ff */
[----:B------:R-:W1:Y:S04]  /*2e10*/  LDSM.16.M88.4 R140, [R204+0x3800] ;  /* 0x00380000cc8c783b */ /* 0x000e680000000200 */
[----:B------:R-:W1:Y:S01]  /*2e20*/  LDSM.16.M88.4 R124, [R207+0x2400] ;  /* 0x00240000cf7c783b */ /* 0x000e620000000200 */
[-C--:B---3--:R-:W-:Y:S03]  /*2e30*/  HMMA.16816.F32.BF16 R48, R4, R116.reuse, RZ ;  /* 0x000000740430723c */ /* 0x088fe600000418ff */
[----:B------:R-:W3:Y:S04]  /*2e40*/  LDSM.16.M88.4 R160, [R204+0x2400] ;  /* 0x00240000cca0783b */ /* 0x000ee80000000200 */
[----:B------:R-:W3:Y:S01]  /*2e50*/  LDSM.16.M88.4 R92, [R207+0x3400] ;  /* 0x00340000cf5c783b */ /* 0x000ee20000000200 */
[----:B------:R-:W-:Y:S03]  /*2e60*/  HMMA.16816.F32.BF16 R120, R68, R116, RZ ;  /* 0x000000744478723c */ /* 0x000fe600000418ff */
[----:B------:R-:W3:Y:S04]  /*2e70*/  LDSM.16.M88.4 R144, [R204+0x3400] ;  /* 0x00340000cc90783b */ /* 0x000ee80000000200 */
[----:B------:R-:W3:Y:S01]  /*2e80*/  LDSM.16.M88.4 R100, [R207+0x3000] ;  /* 0x00300000cf64783b */ /* 0x000ee20000000200 */
[-C--:B----4-:R-:W-:Y:S03]  /*2e90*/  HMMA.16816.F32.BF16 R8, R4, R172.reuse, RZ ;  /* 0x000000ac0408723c */ /* 0x090fe600000418ff */
[----:B------:R-:W4:Y:S04]  /*2ea0*/  LDSM.16.M88.4 R148, [R204+0x3000] ;  /* 0x00300000cc94783b */ /* 0x000f280000000200 */
[----:B------:R-:W0:Y:S01]  /*2eb0*/  LDGDEPBAR ;  /* 0x00000000000079af */ /* 0x000e220000000000 */
[----:B------:R-:W-:Y:S08]  /*2ec0*/  HMMA.16816.F32.BF16 R80, R68, R172, RZ ;  /* 0x000000ac4450723c */ /* 0x000ff000000418ff */
[-C--:B-----5:R-:W-:Y:S08]  /*2ed0*/  HMMA.16816.F32.BF16 R136, R72, R164.reuse, R136 ;  /* 0x000000a44888723c */ /* 0x0a0ff00000041888 */
[----:B------:R-:W-:Y:S01]  /*2ee0*/  HMMA.16816.F32.BF16 R64, R168, R164, R64 ;  /* 0x000000a4a840723c */ /* 0x000fe20000041840 */
[----:B------:R-:W-:-:S07]  /*2ef0*/  DEPBAR.LE SB0, 0x0 ;  /* 0x000080000000791a */ /* 0x000fce0000000000 */
[----:B------:R-:W-:Y:S03]  /*2f00*/  HMMA.16816.F32.BF16 R40, R4, R108, RZ ;  /* 0x0000006c0428723c */ /* 0x000fe600000418ff */
[----:B------:R-:W-:Y:S01]  /*2f10*/  FMUL.FTZ R2, R136, UR5 ;  /* 0x0000000588027c20 */ /* 0x000fe20008410000 */
[----:B------:R-:W-:-:S04]  /*2f20*/  FMUL.FTZ R3, R138, UR5 ;  /* 0x000000058a037c20 */ /* 0x000fc80008410000 */
[----:B------:R-:W-:Y:S01]  /*2f30*/  HMMA.16816.F32.BF16 R36, R4, R110, RZ ;  /* 0x0000006e0424723c */ /* 0x000fe200000418ff */
[----:B------:R-:W5:Y:S02]  /*2f40*/  MUFU.TANH R2, R2 ;  /* 0x0000000200027308 */ /* 0x000f640000002400 */
[----:B------:R-:W-:Y:S01]  /*2f50*/  FMUL.FTZ R136, R66, UR5 ;  /* 0x0000000542887c20 */ /* 0x000fe20008410000 */
[----:B------:R-:W-:-:S04]  /*2f60*/  FMUL.FTZ R67, R67, UR5 ;  /* 0x0000000543437c20 */ /* 0x000fc80008410000 */
[C---:B------:R-:W-:Y:S01]  /*2f70*/  HMMA.16816.F32.BF16 R112, R68.reuse, R108, RZ ;  /* 0x0000006c4470723c */ /* 0x040fe200000418ff */
[----:B------:R-:W3:Y:S07]  /*2f80*/  MUFU.TANH R136, R136 ;  /* 0x0000008800887308 */ /* 0x000eee0000002400 */
[----:B------:R-:W-:Y:S01]  /*2f90*/  HMMA.16816.F32.BF16 R108, R68, R110, RZ ;  /* 0x0000006e446c723c */ /* 0x000fe200000418ff */
[----:B------:R-:W4:Y:S07]  /*2fa0*/  MUFU.TANH R3, R3 ;  /* 0x0000000300037308 */ /* 0x000f2e0000002400 */
[-C--:B------:R-:W-:Y:S01]  /*2fb0*/  HMMA.16816.F32.BF16 R60, R4, R134.reuse, RZ ;  /* 0x00000086043c723c */ /* 0x080fe200000418ff */
[----:B------:R-:W-:Y:S07]  /*2fc0*/  MUFU.TANH R67, R67 ;  /* 0x0000004300437308 */ /* 0x000fee0000002400 */
[----:B------:R-:W-:Y:S08]  /*2fd0*/  HMMA.16816.F32.BF16 R132, R68, R134, RZ ;  /* 0x000000864484723c */ /* 0x000ff000000418ff */
[-C--:B------:R-:W-:Y:S08]  /*2fe0*/  HMMA.16816.F32.BF16 R16, R4, R84.reuse, RZ ;  /* 0x000000540410723c */ /* 0x080ff000000418ff */
[----:B------:R-:W-:Y:S08]  /*2ff0*/  HMMA.16816.F32.BF16 R88, R68, R84, RZ ;  /* 0x000000544458723c */ /* 0x000ff000000418ff */
[-C--:B------:R-:W-:Y:S08]  /*3000*/  HMMA.16816.F32.BF16 R48, R168, R156.reuse, R48 ;  /* 0x0000009ca830723c */ /* 0x080ff00000041830 */
[----:B------:R-:W-:Y:S01]  /*3010*/  HMMA.16816.F32.BF16 R120, R72, R156, R120 ;  /* 0x0000009c4878723c */ /* 0x000fe20000041878 */
[----:B------:R-:W-:-:S04]  /*3020*/  LOP3.LUT R156, R236, UR10, RZ, 0xfc, !PT ;  /* 0x0000000aec9c7c12 */ /* 0x000fc8000f8efcff */
[----:B------:R-:W-:Y:S01]  /*3030*/  ISETP.GT.AND P3, PT, R211, R156, PT ;  /* 0x0000009cd300720c */ /* 0x000fe20003f64270 */
[C---:B------:R-:W-:Y:S01]  /*3040*/  VIADD R0, R156.reuse, UR21 ;  /* 0x000000159c007c36 */ /* 0x040fe20008000000 */
[----:B------:R-:W-:Y:S01]  /*3050*/  ISETP.GE.AND P5, PT, R156, R221, PT ;  /* 0x000000dd9c00720c */ /* 0x000fe20003fa6270 */
[-C--:B--2---:R-:W-:Y:S08]  /*3060*/  HMMA.16816.F32.BF16 R8, R168, R76.reuse, R8 ;  /* 0x0000004ca808723c */ /* 0x084ff00000041808 */
[----:B------:R-:W-:Y:S01]  /*3070*/  HMMA.16816.F32.BF16 R80, R72, R76, R80 ;  /* 0x0000004c4850723c */ /* 0x000fe20000041850 */
[----:B------:R-:W-:Y:S01]  /*3080*/  FMUL.FTZ R77, R64, UR5 ;  /* 0x00000005404d7c20 */ /* 0x000fe20008410000 */
[----:B------:R-:W-:Y:S01]  /*3090*/  FMUL.FTZ R76, R65, UR5 ;  /* 0x00000005414c7c20 */ /* 0x000fe20008410000 */
[----:B------:R-:W-:-:S02]  /*30a0*/  IMAD.IADD R64, R222, 0x1, -R0 ;  /* 0x00000001de407824 */ /* 0x000fc400078e0a00 */
[----:B------:R-:W-:Y:S01]  /*30b0*/  FMUL.FTZ R123, R123, UR5 ;  /* 0x000000057b7b7c20 */ /* 0x000fe20008410000 */
[----:B------:R2:W4:Y:S02]  /*30c0*/  MUFU.TANH R66, R77 ;  /* 0x0000004d00427308 */ /* 0x0005240000002400 */
[-C--:B------:R-:W-:Y:S01]  /*30d0*/  HMMA.16816.F32.BF16 R36, R168, R154.reuse, R36 ;  /* 0x0000009aa824723c */ /* 0x080fe20000041824 */
[----:B------:R-:W-:Y:S02]  /*30e0*/  IABS R64, R64 ;  /* 0x0000004000407213 */ /* 0x000fe40000000000 */
[----:B------:R-:W-:Y:S01]  /*30f0*/  FMUL.FTZ R8, R8, UR5 ;  /* 0x0000000508087c20 */ /* 0x000fe20008410000 */
[----:B------:R-:W-:Y:S01]  /*3100*/  FMUL.FTZ R10, R10, UR5 ;  /* 0x000000050a0a7c20 */ /* 0x000fe20008410000 */
[----:B------:R-:W-:Y:S01]  /*3110*/  I2FP.F32.S32 R64, R64 ;  /* 0x0000004000407245 */ /* 0x000fe20000201400 */
[----:B------:R-:W-:Y:S01]  /*3120*/  MUFU.TANH R76, R76 ;  /* 0x0000004c004c7308 */ /* 0x000fe20000002400 */
[----:B------:R-:W-:Y:S01]  /*3130*/  FMUL.FTZ R9, R9, UR5 ;  /* 0x0000000509097c20 */ /* 0x000fe20008410000 */
[----:B------:R-:W-:Y:S01]  /*3140*/  HMMA.16816.F32.BF16 R108, R72, R154, R108 ;  /* 0x0000009a486c723c */ /* 0x000fe2000004186c */
[----:B------:R-:W-:-:S02]  /*3150*/  VIADD R154, R156, 0x78 ;  /* 0x000000789c9a7836 */ /* 0x000fc40000000000 */
[----:B-----5:R-:W-:Y:S01]  /*3160*/  FFMA.FTZ R64, R64, -UR6, R2 ;  /* 0x8000000640407c23 */ /* 0x020fe20008010002 */
[----:B------:R-:W-:Y:S02]  /*3170*/  VIADD R155, R222, 0x8 ;  /* 0x00000008de9b7836 */ /* 0x000fe40000000000 */
[----:B------:R-:W-:Y:S01]  /*3180*/  FMUL.FTZ R80, R80, UR5 ;  /* 0x0000000550507c20 */ /* 0x000fe20008410000 */
[----:B------:R-:W-:Y:S01]  /*3190*/  FMUL.FTZ R82, R82, UR5 ;  /* 0x0000000552527c20 */ /* 0x000fe20008410000 */
[----:B--2---:R-:W-:Y:S01]  /*31a0*/  VIADD R77, R222, 0x48 ;  /* 0x00000048de4d7836 */ /* 0x004fe20000000000 */
[----:B------:R-:W-:Y:S01]  /*31b0*/  FSEL R64, R64, -INF , !P3 ;  /* 0xff80000040407808 */ /* 0x000fe20005800000 */
[----:B------:R-:W-:Y:S01]  /*31c0*/  HMMA.16816.F32.BF16 R12, R4, R86, RZ ;  /* 0x00000056040c723c */ /* 0x000fe200000418ff */
[----:B------:R-:W-:Y:S01]  /*31d0*/  VIADD R210, R155, -UR28 ;  /* 0x8000001c9bd27c36 */ /* 0x000fe20008000000 */
[----:B------:R-:W-:Y:S01]  /*31e0*/  ISETP.GE.AND P3, PT, R156, R220, PT ;  /* 0x000000dc9c00720c */ /* 0x000fe20003f66270 */
[C---:B------:R-:W-:Y:S01]  /*31f0*/  IMAD.IADD R65, R77.reuse, 0x1, -R0 ;  /* 0x000000014d417824 */ /* 0x040fe200078e0a00 */
[----:B------:R-:W-:Y:S01]  /*3200*/  FSEL R64, R64, -INF , !P5 ;  /* 0xff80000040407808 */ /* 0x000fe20006800000 */
[----:B------:R-:W-:Y:S01]  /*3210*/  VIADD R157, R77, -UR28 ;  /* 0x8000001c4d9d7c36 */ /* 0x000fe20008000000 */
[-C--:B------:R-:W-:Y:S01]  /*3220*/  ISETP.GT.AND P0, PT, R210, R156.reuse, PT ;  /* 0x0000009cd200720c */ /* 0x080fe20003f04270 */
[----:B------:R-:W-:Y:S01]  /*3230*/  FMUL.FTZ R36, R36, UR5 ;  /* 0x0000000524247c20 */ /* 0x000fe20008410000 */
[C---:B------:R-:W-:Y:S01]  /*3240*/  HMMA.16816.F32.BF16 R40, R168.reuse, R152, R40 ;  /* 0x00000098a828723c */ /* 0x040fe20000041828 */
[----:B------:R-:W-:Y:S01]  /*3250*/  IABS R65, R65 ;  /* 0x0000004100417213 */ /* 0x000fe20000000000 */
[----:B------:R-:W-:Y:S01]  /*3260*/  MUFU.TANH R80, R80 ;  /* 0x0000005000507308 */ /* 0x000fe20000002400 */
[----:B------:R-:W-:Y:S01]  /*3270*/  ISETP.GT.AND P2, PT, R157, R156, PT ;  /* 0x0000009c9d00720c */ /* 0x000fe20003f44270 */
[----:B------:R-:W-:Y:S01]  /*3280*/  FMUL.FTZ R110, R110, UR5 ;  /* 0x000000056e6e7c20 */ /* 0x000fe20008410000 */
[----:B------:R-:W-:Y:S01]  /*3290*/  I2FP.F32.S32 R65, R65 ;  /* 0x0000004100417245 */ /* 0x000fe20000201400 */
[----:B------:R-:W-:Y:S01]  /*32a0*/  FMUL.FTZ R81, R81, UR5 ;  /* 0x0000000551517c20 */ /* 0x000fe20008410000 */
[----:B------:R-:W-:Y:S01]  /*32b0*/  FMUL.FTZ R83, R83, UR5 ;  /* 0x0000000553537c20 */ /* 0x000fe20008410000 */
[----:B-1----:R-:W-:Y:S01]  /*32c0*/  HMMA.16816.F32.BF16 R16, R168, R140, R16 ;  /* 0x0000008ca810723c */ /* 0x002fe20000041810 */
[----:B------:R-:W-:Y:S01]  /*32d0*/  FMUL.FTZ R11, R11, UR5 ;  /* 0x000000050b0b7c20 */ /* 0x000fe20008410000 */
[----:B---3--:R-:W-:Y:S01]  /*32e0*/  FFMA.FTZ R136, R65, -UR6, R136 ;  /* 0x8000000641887c23 */ /* 0x008fe20008010088 */
[----:B------:R-:W-:Y:S04]  /*32f0*/  MUFU.TANH R110, R110 ;  /* 0x0000006e006e7308 */ /* 0x000fe80000002400 */
[----:B------:R-:W-:Y:S01]  /*3300*/  FSEL R136, R136, -INF , !P2 ;  /* 0xff80000088887808 */ /* 0x000fe20005000000 */
[----:B------:R-:W-:Y:S01]  /*3310*/  HMMA.16816.F32.BF16 R112, R72, R152, R112 ;  /* 0x000000984870723c */ /* 0x000fe20000041870 */
[----:B------:R-:W-:-:S02]  /*3320*/  VIADD R152, R222, 0x40 ;  /* 0x00000040de987836 */ /* 0x000fc40000000000 */
[----:B------:R-:W-:Y:S02]  /*3330*/  VIADD R153, R154, UR21 ;  /* 0x000000159a997c36 */ /* 0x000fe40008000000 */
[----:B------:R-:W-:Y:S01]  /*3340*/  FMUL.FTZ R42, R42, UR5 ;  /* 0x000000052a2a7c20 */ /* 0x000fe20008410000 */
[C---:B------:R-:W-:Y:S01]  /*3350*/  VIADD R205, R152.reuse, -UR28 ;  /* 0x8000001c98cd7c36 */ /* 0x040fe20008000000 */
[----:B------:R-:W-:Y:S01]  /*3360*/  MUFU.TANH R10, R10 ;  /* 0x0000000a000a7308 */ /* 0x000fe20000002400 */
[----:B------:R-:W-:Y:S01]  /*3370*/  VIADD R65, R153, 0xffffff90 ;  /* 0xffffff9099417836 */ /* 0x000fe20000000000 */
[----:B------:R-:W-:Y:S01]  /*3380*/  HMMA.16816.F32.BF16 R88, R72, R140, R88 ;  /* 0x0000008c4858723c */ /* 0x000fe20000041858 */
[----:B------:R-:W-:Y:S01]  /*3390*/  FMUL.FTZ R141, R137, UR5 ;  /* 0x00000005898d7c20 */ /* 0x000fe20008410000 */
[----:B------:R-:W-:Y:S01]  /*33a0*/  FMUL.FTZ R137, R139, UR5 ;  /* 0x000000058b897c20 */ /* 0x000fe20008410000 */
[--C-:B------:R-:W-:Y:S01]  /*33b0*/  IMAD.IADD R140, R155, 0x1, -R0.reuse ;  /* 0x000000019b8c7824 */ /* 0x100fe200078e0a00 */
[----:B------:R-:W-:Y:S01]  /*33c0*/  ISETP.GT.AND P4, PT, R205, R156, PT ;  /* 0x0000009ccd00720c */ /* 0x000fe20003f84270 */
[----:B------:R-:W-:-:S02]  /*33d0*/  IMAD.IADD R139, R152, 0x1, -R0 ;  /* 0x00000001988b7824 */ /* 0x000fc400078e0a00 */
[----:B------:R-:W-:Y:S01]  /*33e0*/  FMUL.FTZ R17, R17, UR5 ;  /* 0x0000000511117c20 */ /* 0x000fe20008410000 */
[----:B------:R-:W-:Y:S01]  /*33f0*/  VIADD R0, R153, 0xffffff89 ;  /* 0xffffff8999007836 */ /* 0x000fe20000000000 */
[----:B------:R-:W-:Y:S01]  /*3400*/  HMMA.16816.F32.BF16 R132, R72, R166, R132 ;  /* 0x000000a64884723c */ /* 0x000fe20000041884 */
[----:B------:R-:W1:Y:S01]  /*3410*/  MUFU.TANH R141, R141 ;  /* 0x0000008d008d7308 */ /* 0x000e620000002400 */
[----:B------:R-:W-:Y:S01]  /*3420*/  IABS R140, R140 ;  /* 0x0000008c008c7213 */ /* 0x000fe20000000000 */
[--C-:B------:R-:W-:Y:S01]  /*3430*/  IMAD.IADD R138, R222, 0x1, -R0.reuse ;  /* 0x00000001de8a7824 */ /* 0x100fe200078e0a00 */
[----:B------:R-:W-:Y:S01]  /*3440*/  IABS R139, R139 ;  /* 0x0000008b008b7213 */ /* 0x000fe20000000000 */
[----:B------:R-:W-:Y:S01]  /*3450*/  FMUL.FTZ R112, R112, UR5 ;  /* 0x0000000570707c20 */ /* 0x000fe20008410000 */
[----:B------:R-:W-:Y:S01]  /*3460*/  I2FP.F32.S32 R140, R140 ;  /* 0x0000008c008c7245 */ /* 0x000fe20000201400 */
[----:B------:R-:W-:Y:S01]  /*3470*/  FMUL.FTZ R115, R115, UR5 ;  /* 0x0000000573737c20 */ /* 0x000fe20008410000 */
[----:B------:R-:W-:Y:S01]  /*3480*/  HMMA.16816.F32.BF16 R84, R68, R86, RZ ;  /* 0x000000564454723c */ /* 0x000fe200000418ff */
[----:B------:R-:W-:Y:S01]  /*3490*/  IABS R138, R138 ;  /* 0x0000008a008a7213 */ /* 0x000fe20000000000 */
[----:B------:R-:W2:Y:S01]  /*34a0*/  MUFU.TANH R137, R137 ;  /* 0x0000008900897308 */ /* 0x000ea20000002400 */
[----:B----4-:R-:W-:Y:S01]  /*34b0*/  FFMA.FTZ R2, R140, -UR6, R3 ;  /* 0x800000068c027c23 */ /* 0x010fe20008010003 */
[----:B------:R-:W-:Y:S01]  /*34c0*/  I2FP.F32.S32 R139, R139 ;  /* 0x0000008b008b7245 */ /* 0x000fe20000201400 */
[----:B------:R-:W-:Y:S01]  /*34d0*/  FMUL.FTZ R91, R91, UR5 ;  /* 0x000000055b5b7c20 */ /* 0x000fe20008410000 */
[----:B------:R-:W-:Y:S01]  /*34e0*/  I2FP.F32.S32 R3, R138 ;  /* 0x0000008a00037245 */ /* 0x000fe20000201400 */
[----:B------:R-:W-:Y:S01]  /*34f0*/  IMAD.IADD R138, R155, 0x1, -R0 ;  /* 0x000000019b8a7824 */ /* 0x000fe200078e0a00 */
[----:B------:R-:W-:Y:S01]  /*3500*/  HMMA.16816.F32.BF16 R12, R168, R142, R12 ;  /* 0x0000008ea80c723c */ /* 0x000fe2000004180c */
[----:B------:R-:W-:Y:S01]  /*3510*/  FFMA.FTZ R139, R139, -UR6, R66 ;  /* 0x800000068b8b7c23 */ /* 0x000fe20008010042 */
[----:B------:R-:W-:-:S02]  /*3520*/  VIADD R66, R156, 0x1 ;  /* 0x000000019c427836 */ /* 0x000fc40000000000 */
[----:B------:R-:W-:Y:S01]  /*3530*/  FMUL.FTZ R140, R132, UR5 ;  /* 0x00000005848c7c20 */ /* 0x000fe20008410000 */
[----:B-1----:R-:W-:Y:S01]  /*3540*/  FFMA.FTZ R141, R3, -UR6, R141 ;  /* 0x80000006038d7c23 */ /* 0x002fe2000801008d */
[--C-:B------:R-:W-:Y:S01]  /*3550*/  IMAD.IADD R3, R152, 0x1, -R0.reuse ;  /* 0x0000000198037824 */ /* 0x100fe200078e0a00 */
[----:B------:R-:W-:Y:S01]  /*3560*/  IABS R138, R138 ;  /* 0x0000008a008a7213 */ /* 0x000fe20000000000 */
[----:B------:R-:W-:Y:S01]  /*3570*/  IMAD.IADD R0, R77, 0x1, -R0 ;  /* 0x000000014d007824 */ /* 0x000fe200078e0a00 */
[----:B------:R-:W-:Y:S01]  /*3580*/  HMMA.16816.F32.BF16 R60, R168, R166, R60 ;  /* 0x000000a6a83c723c */ /* 0x000fe2000004183c */
[----:B------:R-:W1:Y:S01]  /*3590*/  MUFU.TANH R140, R140 ;  /* 0x0000008c008c7308 */ /* 0x000e620000002400 */
[----:B------:R-:W-:Y:S01]  /*35a0*/  FSEL R139, R139, -INF , !P4 ;  /* 0xff8000008b8b7808 */ /* 0x000fe20006000000 */
[----:B------:R-:W-:Y:S01]  /*35b0*/  FMUL.FTZ R134, R134, UR5 ;  /* 0x0000000586867c20 */ /* 0x000fe20008410000 */
[----:B------:R-:W-:Y:S01]  /*35c0*/  IABS R3, R3 ;  /* 0x0000000300037213 */ /* 0x000fe20000000000 */
[----:B------:R-:W-:Y:S01]  /*35d0*/  FMUL.FTZ R133, R133, UR5 ;  /* 0x0000000585857c20 */ /* 0x000fe20008410000 */
[----:B------:R-:W-:Y:S01]  /*35e0*/  ISETP.GE.AND P4, PT, R156, R219, PT ;  /* 0x000000db9c00720c */ /* 0x000fe20003f86270 */
[----:B------:R-:W-:Y:S01]  /*35f0*/  FMUL.FTZ R19, R19, UR5 ;  /* 0x0000000513137c20 */ /* 0x000fe20008410000 */
[----:B------:R-:W-:Y:S01]  /*3600*/  HMMA.16816.F32.BF16 R84, R72, R142, R84 ;  /* 0x0000008e4854723c */ /* 0x000fe20000041854 */
[----:B------:R-:W-:Y:S01]  /*3610*/  IMAD.IADD R142, R222, 0x1, -R65 ;  /* 0x00000001de8e7824 */ /* 0x000fe200078e0a41 */
[----:B------:R-:W-:Y:S01]  /*3620*/  ISETP.GT.AND P6, PT, R211, R66, PT ;  /* 0x00000042d300720c */ /* 0x000fe20003fc4270 */
[----:B------:R-:W-:Y:S01]  /*3630*/  MUFU.TANH R112, R112 ;  /* 0x0000007000707308 */ /* 0x000fe20000002400 */
[----:B------:R-:W-:Y:S01]  /*3640*/  IABS R0, R0 ;  /* 0x0000000000007213 */ /* 0x000fe20000000000 */
[----:B------:R-:W-:Y:S01]  /*3650*/  FMUL.FTZ R13, R13, UR5 ;  /* 0x000000050d0d7c20 */ /* 0x000fe20008410000 */
[----:B------:R-:W-:-:S02]  /*3660*/  IABS R142, R142 ;  /* 0x0000008e008e7213 */ /* 0x000fc40000000000 */
[----:B------:R-:W-:Y:S01]  /*3670*/  I2FP.F32.S32 R138, R138 ;  /* 0x0000008a008a7245 */ /* 0x000fe20000201400 */
[-C--:B------:R-:W-:Y:S01]  /*3680*/  HMMA.16816.F32.BF16 R128, R68, R124.reuse, RZ ;  /* 0x0000007c4480723c */ /* 0x080fe200000418ff */
[----:B------:R-:W-:Y:S01]  /*3690*/  FSEL R139, R139, -INF , !P4 ;  /* 0xff8000008b8b7808 */ /* 0x000fe20006000000 */
[----:B------:R-:W-:Y:S01]  /*36a0*/  IMAD.MOV.U32 R132, RZ, RZ, R142 ;  /* 0x000000ffff847224 */ /* 0x000fe200078e008e */
[----:B------:R-:W-:Y:S01]  /*36b0*/  I2FP.F32.S32 R142, R3 ;  /* 0x00000003008e7245 */ /* 0x000fe20000201400 */
[----:B--2---:R-:W-:Y:S01]  /*36c0*/  FFMA.FTZ R138, R138, -UR6, R137 ;  /* 0x800000068a8a7c23 */ /* 0x004fe20008010089 */
[----:B------:R-:W-:Y:S01]  /*36d0*/  FSEL R2, R2, -INF , !P0 ;  /* 0xff80000002027808 */ /* 0x000fe20004000000 */
[C---:B------:R-:W-:Y:S01]  /*36e0*/  VIADD R137, R156.reuse, 0x8 ;  /* 0x000000089c897836 */ /* 0x040fe20000000000 */
[----:B------:R-:W-:Y:S01]  /*36f0*/  ISETP.GE.AND P4, PT, R156, R218, PT ;  /* 0x000000da9c00720c */ /* 0x000fe20003f86270 */
[----:B------:R-:W-:Y:S01]  /*3700*/  FMUL.FTZ R60, R60, UR5 ;  /* 0x000000053c3c7c20 */ /* 0x000fe20008410000 */
[----:B------:R-:W-:Y:S01]  /*3710*/  ISETP.GE.AND P2, PT, R66, R221, PT ;  /* 0x000000dd4200720c */ /* 0x000fe20003f46270 */
[----:B------:R-:W-:Y:S01]  /*3720*/  FFMA.FTZ R76, R142, -UR6, R76 ;  /* 0x800000068e4c7c23 */ /* 0x000fe2000801004c */
[----:B------:R-:W-:Y:S01]  /*3730*/  FSEL R3, R141, -INF , !P6 ;  /* 0xff8000008d037808 */ /* 0x000fe20007000000 */
[----:B------:R-:W-:Y:S01]  /*3740*/  FMUL.FTZ R62, R62, UR5 ;  /* 0x000000053e3e7c20 */ /* 0x000fe20008410000 */
[----:B------:R-:W-:Y:S01]  /*3750*/  I2FP.F32.S32 R0, R0 ;  /* 0x0000000000007245 */ /* 0x000fe20000201400 */
[----:B------:R-:W-:Y:S01]  /*3760*/  VIADD R141, R153, 0xffffff91 ;  /* 0xffffff91998d7836 */ /* 0x000fe20000000000 */
[----:B------:R-:W-:Y:S01]  /*3770*/  I2FP.F32.S32 R132, R132 ;  /* 0x0000008400847245 */ /* 0x000fe20000201400 */
[----:B------:R-:W-:Y:S01]  /*3780*/  HMMA.16816.F32.BF16 R56, R4, R124, RZ ;  /* 0x0000007c0438723c */ /* 0x000fe200000418ff */
[-C--:B------:R-:W-:Y:S01]  /*3790*/  ISETP.GT.AND P5, PT, R210, R66.reuse, PT ;  /* 0x00000042d200720c */ /* 0x080fe20003fa4270 */
[----:B------:R-:W-:Y:S01]  /*37a0*/  FMUL.FTZ R61, R61, UR5 ;  /* 0x000000053d3d7c20 */ /* 0x000fe20008410000 */
[----:B------:R-:W-:Y:S01]  /*37b0*/  FSEL R2, R2, -INF , !P3 ;  /* 0xff80000002027808 */ /* 0x000fe20005800000 */
[----:B-1----:R-:W-:Y:S01]  /*37c0*/  FFMA.FTZ R140, R132, -UR6, R140 ;  /* 0x80000006848c7c23 */ /* 0x002fe2000801008c */
[----:B------:R-:W-:Y:S01]  /*37d0*/  FSEL R136, R136, -INF , !P4 ;  /* 0xff80000088887808 */ /* 0x000fe20006000000 */
[----:B------:R1:W-:Y:S01]  /*37e0*/  MUFU.TANH R132, R60 ;  /* 0x0000003c00847308 */ /* 0x0003e20000002400 */
[----:B------:R-:W-:Y:S01]  /*37f0*/  FSEL R3, R3, -INF , !P2 ;  /* 0xff80000003037808 */ /* 0x000fe20005000000 */
[----:B------:R-:W-:Y:S01]  /*3800*/  HMMA.16816.F32.BF16 R128, R72, R160, R128 ;  /* 0x000000a04880723c */ /* 0x000fe20000041880 */
[-C--:B------:R-:W-:Y:S01]  /*3810*/  ISETP.GT.AND P0, PT, R205, R66.reuse, PT ;  /* 0x00000042cd00720c */ /* 0x080fe20003f04270 */
[----:B------:R-:W-:Y:S01]  /*3820*/  FMUL.FTZ R86, R86, UR5 ;  /* 0x0000000556567c20 */ /* 0x000fe20008410000 */
[----:B------:R-:W-:Y:S01]  /*3830*/  ISETP.GT.AND P3, PT, R157, R66, PT ;  /* 0x000000429d00720c */ /* 0x000fe20003f64270 */
[----:B------:R-:W-:Y:S01]  /*3840*/  FMUL.FTZ R87, R87, UR5 ;  /* 0x0000000557577c20 */ /* 0x000fe20008410000 */
[C---:B------:R-:W-:Y:S01]  /*3850*/  ISETP.GE.AND P6, PT, R66.reuse, R220, PT ;  /* 0x000000dc4200720c */ /* 0x040fe20003fc6270 */
[----:B------:R-:W-:Y:S01]  /*3860*/  MUFU.TANH R173, R86 ;  /* 0x0000005600ad7308 */ /* 0x000fe20000002400 */
[C---:B------:R-:W-:Y:S01]  /*3870*/  ISETP.GE.AND P4, PT, R66.reuse, R219, PT ;  /* 0x000000db4200720c */ /* 0x040fe20003f86270 */
[----:B------:R-:W-:Y:S01]  /*3880*/  HMMA.16816.F32.BF16 R52, R4, R126, RZ ;  /* 0x0000007e0434723c */ /* 0x000fe200000418ff */
[----:B------:R-:W-:Y:S01]  /*3890*/  ISETP.GE.AND P2, PT, R66, R218, PT ;  /* 0x000000da4200720c */ /* 0x000fe20003f46270 */
[----:B------:R-:W-:Y:S01]  /*38a0*/  FFMA.FTZ R66, R0, -UR6, R67 ;  /* 0x8000000600427c23 */ /* 0x000fe20008010043 */
[----:B------:R-:W-:-:S02]  /*38b0*/  FSEL R67, R138, -INF , !P5 ;  /* 0xff8000008a437808 */ /* 0x000fc40006800000 */
[----:B------:R-:W-:Y:S01]  /*38c0*/  ISETP.GT.AND P5, PT, R211, R137, PT ;  /* 0x00000089d300720c */ /* 0x000fe20003fa4270 */
[----:B------:R-:W2:Y:S01]  /*38d0*/  MUFU.TANH R138, R134 ;  /* 0x00000086008a7308 */ /* 0x000ea20000002400 */
[----:B------:R-:W-:Y:S01]  /*38e0*/  FSEL R66, R66, -INF , !P3 ;  /* 0xff80000042427808 */ /* 0x000fe20005800000 */
[----:B------:R-:W-:Y:S01]  /*38f0*/  HMMA.16816.F32.BF16 R56, R168, R160, R56 ;  /* 0x000000a0a838723c */ /* 0x000fe20000041838 */
[----:B-1----:R-:W-:Y:S01]  /*3900*/  FSEL R60, R140, -INF , !P5 ;  /* 0xff8000008c3c7808 */ /* 0x002fe20006800000 */
[----:B------:R-:W-:Y:S01]  /*3910*/  IMAD.IADD R140, R155, 0x1, -R65 ;  /* 0x000000019b8c7824 */ /* 0x000fe200078e0a41 */
[----:B------:R-:W-:Y:S01]  /*3920*/  FSEL R0, R76, -INF , !P0 ;  /* 0xff8000004c007808 */ /* 0x000fe20004000000 */
[----:B------:R-:W-:Y:S01]  /*3930*/  FMUL.FTZ R131, R131, UR5 ;  /* 0x0000000583837c20 */ /* 0x000fe20008410000 */
[----:B------:R-:W-:Y:S01]  /*3940*/  ISETP.GE.AND P3, PT, R137, R221, PT ;  /* 0x000000dd8900720c */ /* 0x000fe20003f66270 */
[----:B------:R1:W-:Y:S01]  /*3950*/  MUFU.TANH R76, R62 ;  /* 0x0000003e004c7308 */ /* 0x0003e20000002400 */
[----:B------:R-:W-:Y:S01]  /*3960*/  FSEL R67, R67, -INF , !P6 ;  /* 0xff80000043437808 */ /* 0x000fe20007000000 */
[----:B------:R-:W-:Y:S01]  /*3970*/  HMMA.16816.F32.BF16 R124, R68, R126, RZ ;  /* 0x0000007e447c723c */ /* 0x000fe200000418ff */
[----:B------:R-:W-:-:S02]  /*3980*/  FSEL R0, R0, -INF , !P4 ;  /* 0xff80000000007808 */ /* 0x000fc40006000000 */
[----:B------:R-:W-:Y:S02]  /*3990*/  FSEL R66, R66, -INF , !P2 ;  /* 0xff80000042427808 */ /* 0x000fe40005000000 */
[----:B------:R-:W-:Y:S01]  /*39a0*/  FSEL R60, R60, -INF , !P3 ;  /* 0xff8000003c3c7808 */ /* 0x000fe20005800000 */
[----:B------:R3:W4:Y:S01]  /*39b0*/  MUFU.TANH R134, R133 ;  /* 0x0000008500867308 */ /* 0x0007220000002400 */
[-C--:B------:R-:W-:Y:S01]  /*39c0*/  ISETP.GT.AND P6, PT, R210, R137.reuse, PT ;  /* 0x00000089d200720c */ /* 0x080fe20003fc4270 */
[----:B------:R-:W-:Y:S01]  /*39d0*/  HMMA.16816.F32.BF16 R24, R4, R92, RZ ;  /* 0x0000005c0418723c */ /* 0x000fe200000418ff */
[-C--:B------:R-:W-:Y:S02]  /*39e0*/  ISETP.GT.AND P0, PT, R205, R137.reuse, PT ;  /* 0x00000089cd00720c */ /* 0x080fe40003f04270 */
[----:B------:R-:W-:Y:S01]  /*39f0*/  ISETP.GT.AND P4, PT, R157, R137, PT ;  /* 0x000000899d00720c */ /* 0x000fe20003f84270 */
[----:B------:R-:W-:Y:S01]  /*3a00*/  FMUL.FTZ R58, R58, UR5 ;  /* 0x000000053a3a7c20 */ /* 0x000fe20008410000 */
[C---:B------:R-:W-:Y:S01]  /*3a10*/  ISETP.GE.AND P5, PT, R137.reuse, R220, PT ;  /* 0x000000dc8900720c */ /* 0x040fe20003fa6270 */
[----:B------:R-:W-:Y:S01]  /*3a20*/  MUFU.TANH R81, R81 ;  /* 0x0000005100517308 */ /* 0x000fe20000002400 */
[----:B------:R-:W-:Y:S01]  /*3a30*/  ISETP.GE.AND P2, PT, R137, R219, PT ;  /* 0x000000db8900720c */ /* 0x000fe20003f46270 */
[----:B-1----:R-:W-:Y:S01]  /*3a40*/  FMUL.FTZ R62, R63, UR5 ;  /* 0x000000053f3e7c20 */ /* 0x002fe20008410000 */
[----:B------:R-:W-:Y:S01]  /*3a50*/  ISETP.GE.AND P3, PT, R137, R218, PT ;  /* 0x000000da8900720c */ /* 0x000fe20003f66270 */
[--C-:B------:R-:W-:Y:S01]  /*3a60*/  IMAD.IADD R137, R152, 0x1, -R65.reuse ;  /* 0x0000000198897824 */ /* 0x100fe200078e0a41 */
[----:B------:R-:W-:Y:S01]  /*3a70*/  IABS R140, R140 ;  /* 0x0000008c008c7213 */ /* 0x000fe20000000000 */
[----:B------:R-:W-:Y:S01]  /*3a80*/  IMAD.IADD R63, R77, 0x1, -R65 ;  /* 0x000000014d3f7824 */ /* 0x000fe200078e0a41 */
[----:B------:R-:W-:Y:S01]  /*3a90*/  HMMA.16816.F32.BF16 R124, R72, R162, R124 ;  /* 0x000000a2487c723c */ /* 0x000fe2000004187c */
[--C-:B------:R-:W-:Y:S01]  /*3aa0*/  IMAD.IADD R65, R222, 0x1, -R141.reuse ;  /* 0x00000001de417824 */ /* 0x100fe200078e0a8d */
[----:B------:R-:W-:Y:S01]  /*3ab0*/  I2FP.F32.S32 R140, R140 ;  /* 0x0000008c008c7245 */ /* 0x000fe20000201400 */
[----:B---3--:R-:W-:Y:S01]  /*3ac0*/  FMUL.FTZ R133, R135, UR5 ;  /* 0x0000000587857c20 */ /* 0x008fe20008410000 */
[----:B------:R-:W-:Y:S01]  /*3ad0*/  IABS R137, R137 ;  /* 0x0000008900897213 */ /* 0x000fe20000000000 */
[----:B------:R-:W-:Y:S01]  /*3ae0*/  MUFU.TANH R83, R83 ;  /* 0x0000005300537308 */ /* 0x000fe20000002400 */
[----:B------:R-:W-:Y:S01]  /*3af0*/  IABS R65, R65 ;  /* 0x0000004100417213 */ /* 0x000fe20000000000 */
[----:B--2---:R-:W-:Y:S01]  /*3b00*/  FFMA.FTZ R138, R140, -UR6, R138 ;  /* 0x800000068c8a7c23 */ /* 0x004fe2000801008a */
[----:B------:R-:W-:Y:S01]  /*3b10*/  I2FP.F32.S32 R137, R137 ;  /* 0x0000008900897245 */ /* 0x000fe20000201400 */
[--C-:B------:R-:W-:Y:S01]  /*3b20*/  IMAD.IADD R140, R152, 0x1, -R141.reuse ;  /* 0x00000001988c7824 */ /* 0x100fe200078e0a8d */
[----:B------:R-:W-:Y:S01]  /*3b30*/  I2FP.F32.S32 R65, R65 ;  /* 0x0000004100417245 */ /* 0x000fe20000201400 */
[----:B------:R-:W-:Y:S01]  /*3b40*/  HMMA.16816.F32.BF16 R96, R68, R92, RZ ;  /* 0x0000005c4460723c */ /* 0x000fe200000418ff */
[----:B------:R-:W-:Y:S01]  /*3b50*/  FSEL R138, R138, -INF , !P6 ;  /* 0xff8000008a8a7808 */ /* 0x000fe20007000000 */
[----:B------:R-:W-:Y:S01]  /*3b60*/  FFMA.FTZ R135, R137, -UR6, R132 ;  /* 0x8000000689877c23 */ /* 0x000fe20008010084 */
[----:B------:R-:W-:Y:S01]  /*3b70*/  IABS R63, R63 ;  /* 0x0000003f003f7213 */ /* 0x000fe20000000000 */
[----:B----4-:R-:W-:Y:S01]  /*3b80*/  FFMA.FTZ R134, R65, -UR6, R134 ;  /* 0x8000000641867c23 */ /* 0x010fe20008010086 */
[----:B------:R1:W2:Y:S01]  /*3b90*/  MUFU.TANH R132, R61 ;  /* 0x0000003d00847308 */ /* 0x0002a20000002400 */
[--C-:B------:R-:W-:Y:S01]  /*3ba0*/  IMAD.IADD R137, R155, 0x1, -R141.reuse ;  /* 0x000000019b897824 */ /* 0x100fe200078e0a8d */
[----:B------:R-:W-:Y:S01]  /*3bb0*/  I2FP.F32.S32 R63, R63 ;  /* 0x0000003f003f7245 */ /* 0x000fe20000201400 */
[----:B------:R-:W-:Y:S01]  /*3bc0*/  IMAD.IADD R141, R77, 0x1, -R141 ;  /* 0x000000014d8d7824 */ /* 0x000fe200078e0a8d */
[----:B------:R-:W-:Y:S01]  /*3bd0*/  FSEL R135, R135, -INF , !P0 ;  /* 0xff80000087877808 */ /* 0x000fe20004000000 */
[C---:B------:R-:W-:Y:S01]  /*3be0*/  HMMA.16816.F32.BF16 R24, R168.reuse, R144, R24 ;  /* 0x00000090a818723c */ /* 0x040fe20000041818 */
[----:B------:R-:W-:Y:S01]  /*3bf0*/  IABS R137, R137 ;  /* 0x0000008900897213 */ /* 0x000fe20000000000 */
[----:B------:R-:W-:Y:S01]  /*3c00*/  FFMA.FTZ R76, R63, -UR6, R76 ;  /* 0x800000063f4c7c23 */ /* 0x000fe2000801004c */
[----:B------:R3:W-:Y:S01]  /*3c10*/  MUFU.TANH R65, R62 ;  /* 0x0000003e00417308 */ /* 0x0007e20000002400 */
[----:B------:R-:W-:Y:S01]  /*3c20*/  IABS R141, R141 ;  /* 0x0000008d008d7213 */ /* 0x000fe20000000000 */
[----:B------:R-:W-:Y:S01]  /*3c30*/  VIADD R63, R156, 0x9 ;  /* 0x000000099c3f7836 */ /* 0x000fe20000000000 */
[----:B------:R-:W-:Y:S01]  /*3c40*/  FSEL R142, R135, -INF , !P2 ;  /* 0xff800000878e7808 */ /* 0x000fe20005000000 */
[----:B------:R-:W-:Y:S01]  /*3c50*/  FMUL.FTZ R126, R126, UR5 ;  /* 0x000000057e7e7c20 */ /* 0x000fe20008410000 */
[----:B------:R-:W-:Y:S01]  /*3c60*/  IABS R140, R140 ;  /* 0x0000008c008c7213 */ /* 0x000fe20000000000 */
[----:B------:R-:W-:Y:S01]  /*3c70*/  HMMA.16816.F32.BF16 R52, R168, R162, R52 ;  /* 0x000000a2a834723c */ /* 0x000fe20000041834 */
[----:B------:R-:W-:Y:S01]  /*3c80*/  ISETP.GT.AND P6, PT, R211, R63, PT ;  /* 0x0000003fd300720c */ /* 0x000fe20003fc4270 */
[----:B------:R-:W4:Y:S01]  /*3c90*/  MUFU.TANH R133, R133 ;  /* 0x0000008500857308 */ /* 0x000f220000002400 */
[----:B-1----:R-:W-:Y:S01]  /*3ca0*/  VIADD R61, R153, 0xffffff98 ;  /* 0xffffff98993d7836 */ /* 0x002fe20000000000 */
[----:B------:R-:W-:-:S02]  /*3cb0*/  I2FP.F32.S32 R137, R137 ;  /* 0x0000008900897245 */ /* 0x000fc40000201400 */
[----:B------:R-:W-:Y:S01]  /*3cc0*/  I2FP.F32.S32 R140, R140 ;  /* 0x0000008c008c7245 */ /* 0x000fe20000201400 */
[----:B------:R-:W-:Y:S01]  /*3cd0*/  IMAD.IADD R135, R222, 0x1, -R61 ;  /* 0x00000001de877824 */ /* 0x000fe200078e0a3d */
[----:B------:R-:W-:Y:S01]  /*3ce0*/  FSEL R76, R76, -INF , !P4 ;  /* 0xff8000004c4c7808 */ /* 0x000fe20006000000 */
[----:B------:R-:W-:Y:S01]  /*3cf0*/  HMMA.16816.F32.BF16 R96, R72, R144, R96 ;  /* 0x000000904860723c */ /* 0x000fe20000041860 */
[----:B------:R-:W-:Y:S01]  /*3d00*/  ISETP.GE.AND P4, PT, R63, R221, PT ;  /* 0x000000dd3f00720c */ /* 0x000fe20003f86270 */
[----:B--2---:R-:W-:Y:S01]  /*3d10*/  FFMA.FTZ R140, R140, -UR6, R132 ;  /* 0x800000068c8c7c23 */ /* 0x004fe20008010084 */
[----:B---3--:R-:W-:Y:S01]  /*3d20*/  FSEL R62, R138, -INF , !P5 ;  /* 0xff8000008a3e7808 */ /* 0x008fe20006800000 */
[----:B------:R-:W-:Y:S01]  /*3d30*/  FMUL.FTZ R138, R128, UR5 ;  /* 0x00000005808a7c20 */ /* 0x000fe20008410000 */
[----:B------:R-:W-:Y:S01]  /*3d40*/  IMAD.MOV.U32 R128, RZ, RZ, R141 ;  /* 0x000000ffff807224 */ /* 0x000fe200078e008d */
[----:B------:R-:W-:Y:S01]  /*3d50*/  IABS R135, R135 ;  /* 0x0000008700877213 */ /* 0x000fe20000000000 */
[----:B------:R-:W-:Y:S01]  /*3d60*/  VIADD R132, R156, 0x10 ;  /* 0x000000109c847836 */ /* 0x000fe20000000000 */
[----:B------:R-:W-:Y:S01]  /*3d70*/  FSEL R141, R134, -INF , !P6 ;  /* 0xff800000868d7808 */ /* 0x000fe20007000000 */
[-C--:B------:R-:W-:Y:S01]  /*3d80*/  HMMA.16816.F32.BF16 R20, R4, R94.reuse, RZ ;  /* 0x0000005e0414723c */ /* 0x080fe200000418ff */
[----:B------:R-:W1:Y:S01]  /*3d90*/  MUFU.TANH R138, R138 ;  /* 0x0000008a008a7308 */ /* 0x000e620000002400 */
[----:B------:R-:W-:Y:S01]  /*3da0*/  I2FP.F32.S32 R128, R128 ;  /* 0x0000008000807245 */ /* 0x000fe20000201400 */
[----:B----4-:R-:W-:Y:S01]  /*3db0*/  FFMA.FTZ R133, R137, -UR6, R133 ;  /* 0x8000000689857c23 */ /* 0x010fe20008010085 */
[----:B------:R-:W-:Y:S01]  /*3dc0*/  I2FP.F32.S32 R135, R135 ;  /* 0x0000008700877245 */ /* 0x000fe20000201400 */
[----:B------:R-:W-:Y:S01]  /*3dd0*/  IMAD.IADD R137, R77, 0x1, -R61 ;  /* 0x000000014d897824 */ /* 0x000fe200078e0a3d */
[-C--:B------:R-:W-:Y:S01]  /*3de0*/  ISETP.GT.AND P5, PT, R210, R63.reuse, PT ;  /* 0x0000003fd200720c */ /* 0x080fe20003fa4270 */
[----:B------:R-:W-:Y:S01]  /*3df0*/  FFMA.FTZ R65, R128, -UR6, R65 ;  /* 0x8000000680417c23 */ /* 0x000fe20008010041 */
[----:B------:R-:W-:Y:S01]  /*3e00*/  FSEL R134, R76, -INF , !P3 ;  /* 0xff8000004c867808 */ /* 0x000fe20005800000 */
[----:B------:R-:W-:Y:S01]  /*3e10*/  FMUL.FTZ R128, R130, UR5 ;  /* 0x0000000582807c20 */ /* 0x000fe20008410000 */
[----:B------:R-:W-:Y:S01]  /*3e20*/  FSEL R76, R141, -INF , !P4 ;  /* 0xff8000008d4c7808 */ /* 0x000fe20006000000 */
[----:B------:R-:W-:Y:S01]  /*3e30*/  FMUL.FTZ R130, R56, UR5 ;  /* 0x0000000538827c20 */ /* 0x000fe20008410000 */
[-C--:B------:R-:W-:Y:S01]  /*3e40*/  ISETP.GT.AND P0, PT, R205, R63.reuse, PT ;  /* 0x0000003fcd00720c */ /* 0x080fe20003f04270 */
[----:B------:R-:W-:Y:S01]  /*3e50*/  HMMA.16816.F32.BF16 R92, R68, R94, RZ ;  /* 0x0000005e445c723c */ /* 0x000fe200000418ff */
[----:B------:R-:W-:Y:S01]  /*3e60*/  ISETP.GT.AND P2, PT, R157, R63, PT ;  /* 0x0000003f9d00720c */ /* 0x000fe20003f44270 */
[----:B------:R-:W2:Y:S01]  /*3e70*/  MUFU.TANH R128, R128 ;  /* 0x0000008000807308 */ /* 0x000ea20000002400 */
[C---:B------:R-:W-:Y:S01]  /*3e80*/  ISETP.GE.AND P6, PT, R63.reuse, R220, PT ;  /* 0x000000dc3f00720c */ /* 0x040fe20003fc6270 */
[----:B------:R-:W-:Y:S01]  /*3e90*/  FMUL.FTZ R52, R52, UR5 ;  /* 0x0000000534347c20 */ /* 0x000fe20008410000 */
[----:B------:R-:W-:Y:S01]  /*3ea0*/  ISETP.GE.AND P3, PT, R63, R219, PT ;  /* 0x000000db3f00720c */ /* 0x000fe20003f66270 */
[----:B-1----:R-:W-:Y:S01]  /*3eb0*/  FFMA.FTZ R135, R135, -UR6, R138 ;  /* 0x8000000687877c23 */ /* 0x002fe2000801008a */
[----:B------:R-:W-:Y:S01]  /*3ec0*/  ISETP.GE.AND P4, PT, R63, R218, PT ;  /* 0x000000da3f00720c */ /* 0x000fe20003f86270 */
[----:B------:R-:W-:Y:S01]  /*3ed0*/  VIADD R138, R153, 0xffffff99 ;  /* 0xffffff99998a7836 */ /* 0x000fe20000000000 */
[----:B------:R-:W-:Y:S01]  /*3ee0*/  FSEL R63, R133, -INF , !P5 ;  /* 0xff800000853f7808 */ /* 0x000fe20006800000 */
[----:B------:R-:W1:Y:S01]  /*3ef0*/  MUFU.TANH R130, R130 ;  /* 0x0000008200827308 */ /* 0x000e620000002400 */
[-C--:B------:R-:W-:Y:S01]  /*3f00*/  ISETP.GT.AND P5, PT, R211, R132.reuse, PT ;  /* 0x00000084d300720c */ /* 0x080fe20003fa4270 */
[-C--:B------:R-:W-:Y:S01]  /*3f10*/  HMMA.16816.F32.BF16 R20, R168, R146.reuse, R20 ;  /* 0x00000092a814723c */ /* 0x080fe20000041814 */
[----:B------:R-:W-:Y:S01]  /*3f20*/  FSEL R65, R65, -INF , !P2 ;  /* 0xff80000041417808 */ /* 0x000fe20005000000 */
[----:B------:R-:W-:Y:S01]  /*3f30*/  FMUL.FTZ R54, R54, UR5 ;  /* 0x0000000536367c20 */ /* 0x000fe20008410000 */
[----:B------:R-:W-:Y:S01]  /*3f40*/  FSEL R140, R140, -INF , !P0 ;  /* 0xff8000008c8c7808 */ /* 0x000fe20004000000 */
[----:B------:R-:W-:Y:S01]  /*3f50*/  FMUL.FTZ R98, R98, UR5 ;  /* 0x0000000562627c20 */ /* 0x000fe20008410000 */
[----:B------:R-:W-:Y:S01]  /*3f60*/  ISETP.GE.AND P2, PT, R132, R221, PT ;  /* 0x000000dd8400720c */ /* 0x000fe20003f46270 */
[----:B------:R3:W4:Y:S01]  /*3f70*/  MUFU.TANH R133, R58 ;  /* 0x0000003a00857308 */ /* 0x0007220000002400 */
[----:B------:R-:W-:Y:S01]  /*3f80*/  FSEL R56, R135, -INF , !P5 ;  /* 0xff80000087387808 */ /* 0x000fe20006800000 */
[----:B------:R-:W-:Y:S01]  /*3f90*/  HMMA.16816.F32.BF16 R92, R72, R146, R92 ;  /* 0x00000092485c723c */ /* 0x000fe2000004185c */
[----:B------:R-:W-:Y:S01]  /*3fa0*/  FSEL R63, R63, -INF , !P6 ;  /* 0xff8000003f3f7808 */ /* 0x000fe20007000000 */
[----:B------:R-:W-:Y:S01]  /*3fb0*/  FMUL.FTZ R24, R24, UR5 ;  /* 0x0000000518187c20 */ /* 0x000fe20008410000 */
[----:B------:R-:W-:Y:S01]  /*3fc0*/  FSEL R143, R140, -INF , !P3 ;  /* 0xff8000008c8f7808 */ /* 0x000fe20005800000 */
[----:B------:R-:W-:Y:S01]  /*3fd0*/  IMAD.IADD R140, R222, 0x1, -R138 ;  /* 0x00000001de8c7824 */ /* 0x000fe200078e0a8a */
[----:B------:R-:W-:Y:S01]  /*3fe0*/  FSEL R135, R65, -INF , !P4 ;  /* 0xff80000041877808 */ /* 0x000fe20006000000 */
[----:B------:R-:W-:Y:S01]  /*3ff0*/  FMUL.FTZ R65, R57, UR5 ;  /* 0x0000000539417c20 */ /* 0x000fe20008410000 */
[----:B------:R-:W-:Y:S01]  /*4000*/  FSEL R56, R56, -INF , !P2 ;  /* 0xff80000038387808 */ /* 0x000fe20005000000 */
[----:B------:R-:W-:Y:S01]  /*4010*/  MUFU.TANH R146, R126 ;  /* 0x0000007e00927308 */ /* 0x000fe20000002400 */
[-C--:B------:R-:W-:Y:S01]  /*4020*/  ISETP.GT.AND P6, PT, R210, R132.reuse, PT ;  /* 0x00000084d200720c */ /* 0x080fe20003fc4270 */
[-C--:B------:R-:W-:Y:S01]  /*4030*/  HMMA.16816.F32.BF16 R44, R4, R118.reuse, RZ ;  /* 0x00000076042c723c */ /* 0x080fe200000418ff */
[-C--:B------:R-:W-:Y:S01]  /*4040*/  ISETP.GT.AND P0, PT, R205, R132.reuse, PT ;  /* 0x00000084cd00720c */ /* 0x080fe20003f04270 */
[----:B------:R-:W-:Y:S01]  /*4050*/  FMUL.FTZ R26, R26, UR5 ;  /* 0x000000051a1a7c20 */ /* 0x000fe20008410000 */
[----:B------:R-:W-:Y:S01]  /*4060*/  ISETP.GT.AND P3, PT, R157, R132, PT ;  /* 0x000000849d00720c */ /* 0x000fe20003f64270 */
[----:B------:R-:W-:Y:S01]  /*4070*/  FMUL.FTZ R99, R99, UR5 ;  /* 0x0000000563637c20 */ /* 0x000fe20008410000 */
[C---:B------:R-:W-:Y:S01]  /*4080*/  ISETP.GE.AND P5, PT, R132.reuse, R220, PT ;  /* 0x000000dc8400720c */ /* 0x040fe20003fa6270 */
[--C-:B---3--:R-:W-:Y:S01]  /*4090*/  IMAD.IADD R58, R155, 0x1, -R61.reuse ;  /* 0x000000019b3a7824 */ /* 0x108fe200078e0a3d */
[C---:B------:R-:W-:Y:S01]  /*40a0*/  ISETP.GE.AND P4, PT, R132.reuse, R219, PT ;  /* 0x000000db8400720c */ /* 0x040fe20003f86270 */
[----:B------:R-:W-:Y:S01]  /*40b0*/  MUFU.TANH R65, R65 ;  /* 0x0000004100417308 */ /* 0x000fe20000002400 */
[----:B------:R-:W-:Y:S01]  /*40c0*/  ISETP.GE.AND P2, PT, R132, R218, PT ;  /* 0x000000da8400720c */ /* 0x000fe20003f46270 */
[----:B------:R-:W-:Y:S01]  /*40d0*/  FMUL.FTZ R132, R129, UR5 ;  /* 0x0000000581847c20 */ /* 0x000fe20008410000 */
[----:B------:R-:W-:Y:S01]  /*40e0*/  IMAD.IADD R129, R152, 0x1, -R61 ;  /* 0x0000000198817824 */ /* 0x000fe200078e0a3d */
[----:B------:R-:W-:Y:S01]  /*40f0*/  IABS R58, R58 ;  /* 0x0000003a003a7213 */ /* 0x000fe20000000000 */
[----:B------:R-:W-:Y:S01]  /*4100*/  FMUL.FTZ R61, R59, UR5 ;  /* 0x000000053b3d7c20 */ /* 0x000fe20008410000 */
[----:B------:R-:W-:Y:S01]  /*4110*/  IABS R137, R137 ;  /* 0x0000008900897213 */ /* 0x000fe20000000000 */
[----:B------:R-:W-:Y:S01]  /*4120*/  VIADD R59, R156, 0x11 ;  /* 0x000000119c3b7836 */ /* 0x000fe20000000000 */
[----:B------:R-:W-:Y:S01]  /*4130*/  IABS R129, R129 ;  /* 0x0000008100817213 */ /* 0x000fe20000000000 */
[----:B------:R-:W3:Y:S01]  /*4140*/  MUFU.TANH R132, R132 ;  /* 0x0000008400847308 */ /* 0x000ee20000002400 */
[----:B------:R-:W-:Y:S01]  /*4150*/  I2FP.F32.S32 R58, R58 ;  /* 0x0000003a003a7245 */ /* 0x000fe20000201400 */
[----:B------:R-:W-:Y:S01]  /*4160*/  HMMA.16816.F32.BF16 R116, R68, R118, RZ ;  /* 0x000000764474723c */ /* 0x000fe200000418ff */
[----:B------:R-:W-:Y:S01]  /*4170*/  I2FP.F32.S32 R129, R129 ;  /* 0x0000008100817245 */ /* 0x000fe20000201400 */
[----:B------:R-:W-:Y:S01]  /*4180*/  FMUL.FTZ R22, R22, UR5 ;  /* 0x0000000516167c20 */ /* 0x000fe20008410000 */
[----:B------:R-:W-:Y:S01]  /*4190*/  I2FP.F32.S32 R137, R137 ;  /* 0x0000008900897245 */ /* 0x000fe20000201400 */
[----:B--2---:R-:W-:Y:S01]  /*41a0*/  FFMA.FTZ R58, R58, -UR6, R128 ;  /* 0x800000063a3a7c23 */ /* 0x004fe20008010080 */
[----:B------:R-:W-:Y:S01]  /*41b0*/  IABS R140, R140 ;  /* 0x0000008c008c7213 */ /* 0x000fe20000000000 */
[----:B-1----:R-:W-:Y:S01]  /*41c0*/  FFMA.FTZ R129, R129, -UR6, R130 ;  /* 0x8000000681817c23 */ /* 0x002fe20008010082 */
[----:B------:R1:W2:Y:S01]  /*41d0*/  MUFU.TANH R128, R131 ;  /* 0x0000008300807308 */ /* 0x0002a20000002400 */
[----:B----4-:R-:W-:Y:S01]  /*41e0*/  FFMA.FTZ R57, R137, -UR6, R133 ;  /* 0x8000000689397c23 */ /* 0x010fe20008010085 */
[--C-:B------:R-:W-:Y:S01]  /*41f0*/  IMAD.IADD R130, R155, 0x1, -R138.reuse ;  /* 0x000000019b827824 */ /* 0x100fe200078e0a8a */
[----:B------:R-:W-:Y:S01]  /*4200*/  I2FP.F32.S32 R140, R140 ;  /* 0x0000008c008c7245 */ /* 0x000fe20000201400 */
[--C-:B------:R-:W-:Y:S01]  /*4210*/  IMAD.IADD R133, R152, 0x1, -R138.reuse ;  /* 0x0000000198857824 */ /* 0x100fe200078e0a8a */
[----:B------:R-:W-:Y:S01]  /*4220*/  FSEL R144, R58, -INF , !P6 ;  /* 0xff8000003a907808 */ /* 0x000fe20007000000 */
[----:B------:R-:W-:Y:S01]  /*4230*/  IMAD.IADD R138, R77, 0x1, -R138 ;  /* 0x000000014d8a7824 */ /* 0x000fe200078e0a8a */
[----:B------:R-:W-:Y:S01]  /*4240*/  FSEL R129, R129, -INF , !P0 ;  /* 0xff80000081817808 */ /* 0x000fe20004000000 */
[----:B------:R-:W-:Y:S01]  /*4250*/  VIADD R58, R153, 0xffffffa0 ;  /* 0xffffffa0993a7836 */ /* 0x000fe20000000000 */
[----:B------:R-:W4:Y:S01]  /*4260*/  MUFU.TANH R61, R61 ;  /* 0x0000003d003d7308 */ /* 0x000f220000002400 */
[----:B---3--:R-:W-:Y:S01]  /*4270*/  FFMA.FTZ R132, R140, -UR6, R132 ;  /* 0x800000068c847c23 */ /* 0x008fe20008010084 */
[----:B------:R-:W-:Y:S01]  /*4280*/  IABS R138, R138 ;  /* 0x0000008a008a7213 */ /* 0x000fe20000000000 */
[--C-:B------:R-:W-:Y:S01]  /*4290*/  IMAD.IADD R126, R152, 0x1, -R58.reuse ;  /* 0x00000001987e7824 */ /* 0x100fe200078e0a3a */
[----:B------:R-:W-:Y:S01]  /*42a0*/  FSEL R137, R129, -INF , !P4 ;  /* 0xff80000081897808 */ /* 0x000fe20006000000 */
[----:B------:R-:W-:Y:S01]  /*42b0*/  IMAD.IADD R129, R222, 0x1, -R58 ;  /* 0x00000001de817824 */ /* 0x000fe200078e0a3a */
[----:B------:R-:W-:Y:S01]  /*42c0*/  ISETP.GT.AND P6, PT, R211, R59, PT ;  /* 0x0000003bd300720c */ /* 0x000fe20003fc4270 */
[-C--:B------:R-:W-:Y:S01]  /*42d0*/  HMMA.16816.F32.BF16 R116, R72, R158.reuse, R116 ;  /* 0x0000009e4874723c */ /* 0x080fe20000041874 */
[----:B-1----:R-:W-:Y:S01]  /*42e0*/  FMUL.FTZ R131, R124, UR5 ;  /* 0x000000057c837c20 */ /* 0x002fe20008410000 */
[----:B------:R-:W-:Y:S01]  /*42f0*/  IABS R130, R130 ;  /* 0x0000008200827213 */ /* 0x000fe20000000000 */
[----:B------:R-:W-:Y:S01]  /*4300*/  IMAD.MOV.U32 R124, RZ, RZ, R138 ;  /* 0x000000ffff7c7224 */ /* 0x000fe200078e008a */
[----:B------:R-:W-:Y:S01]  /*4310*/  IABS R133, R133 ;  /* 0x0000008500857213 */ /* 0x000fe20000000000 */
[----:B------:R-:W-:Y:S01]  /*4320*/  MUFU.TANH R54, R54 ;  /* 0x0000003600367308 */ /* 0x000fe20000002400 */
[----:B------:R-:W-:Y:S01]  /*4330*/  FSEL R57, R57, -INF , !P3 ;  /* 0xff80000039397808 */ /* 0x000fe20005800000 */
[----:B------:R-:W-:Y:S01]  /*4340*/  FMUL.FTZ R185, R20, UR5 ;  /* 0x0000000514b97c20 */ /* 0x000fe20008410000 */
[----:B------:R-:W-:Y:S01]  /*4350*/  I2FP.F32.S32 R130, R130 ;  /* 0x0000008200827245 */ /* 0x000fe20000201400 */
[----:B------:R-:W-:Y:S01]  /*4360*/  HMMA.16816.F32.BF16 R44, R168, R158, R44 ;  /* 0x0000009ea82c723c */ /* 0x000fe2000004182c */
[----:B------:R-:W-:Y:S01]  /*4370*/  ISETP.GE.AND P3, PT, R59, R221, PT ;  /* 0x000000dd3b00720c */ /* 0x000fe20003f66270 */
[----:B------:R-:W-:Y:S01]  /*4380*/  FMUL.FTZ R94, R94, UR5 ;  /* 0x000000055e5e7c20 */ /* 0x000fe20008410000 */
[----:B------:R-:W-:Y:S01]  /*4390*/  FSEL R138, R132, -INF , !P6 ;  /* 0xff800000848a7808 */ /* 0x000fe20007000000 */
[----:B------:R-:W1:Y:S01]  /*43a0*/  MUFU.TANH R131, R131 ;  /* 0x0000008300837308 */ /* 0x000e620000002400 */
[----:B------:R-:W-:Y:S01]  /*43b0*/  IABS R129, R129 ;  /* 0x0000008100817213 */ /* 0x000fe20000000000 */
[----:B--2---:R-:W-:Y:S01]  /*43c0*/  FFMA.FTZ R128, R130, -UR6, R128 ;  /* 0x8000000682807c23 */ /* 0x004fe20008010080 */
[----:B------:R-:W-:Y:S01]  /*43d0*/  I2FP.F32.S32 R133, R133 ;  /* 0x0000008500857245 */ /* 0x000fe20000201400 */
[-C--:B------:R-:W-:Y:S01]  /*43e0*/  HMMA.16816.F32.BF16 R32, R4, R100.reuse, RZ ;  /* 0x000000640420723c */ /* 0x080fe200000418ff */
[----:B------:R-:W-:Y:S01]  /*43f0*/  FSEL R132, R57, -INF , !P2 ;  /* 0xff80000039847808 */ /* 0x000fe20005000000 */
[----:B------:R-:W-:Y:S01]  /*4400*/  FMUL.FTZ R118, R118, UR5 ;  /* 0x0000000576767c20 */ /* 0x000fe20008410000 */
[----:B------:R-:W-:Y:S01]  /*4410*/  FSEL R144, R144, -INF , !P5 ;  /* 0xff80000090907808 */ /* 0x000fe20006800000 */
[----:B------:R-:W-:Y:S01]  /*4420*/  FFMA.FTZ R65, R133, -UR6, R65 ;  /* 0x8000000685417c23 */ /* 0x000fe20008010041 */
[----:B------:R-:W-:Y:S01]  /*4430*/  FSEL R57, R138, -INF , !P3 ;  /* 0xff8000008a397808 */ /* 0x000fe20005800000 */
[----:B------:R-:W-:Y:S01]  /*4440*/  MUFU.TANH R24, R24 ;  /* 0x0000001800187308 */ /* 0x000fe20000002400 */
[----:B------:R-:W-:Y:S01]  /*4450*/  I2FP.F32.S32 R124, R124 ;  /* 0x0000007c007c7245 */ /* 0x000fe20000201400 */
[----:B------:R-:W-:Y:S01]  /*4460*/  HMMA.16816.F32.BF16 R104, R68, R100, RZ ;  /* 0x000000644468723c */ /* 0x000fe200000418ff */
[-C--:B------:R-:W-:Y:S01]  /*4470*/  ISETP.GT.AND P5, PT, R210, R59.reuse, PT ;  /* 0x0000003bd200720c */ /* 0x080fe20003fa4270 */
[----:B------:R-:W-:Y:S01]  /*4480*/  FMUL.FTZ R21, R21, UR5 ;  /* 0x0000000515157c20 */ /* 0x000fe20008410000 */
[-C--:B------:R-:W-:Y:S01]  /*4490*/  ISETP.GT.AND P0, PT, R205, R59.reuse, PT ;  /* 0x0000003bcd00720c */ /* 0x080fe20003f04270 */
[----:B----4-:R-:W-:Y:S01]  /*44a0*/  FFMA.FTZ R61, R124, -UR6, R61 ;  /* 0x800000067c3d7c23 */ /* 0x010fe2000801003d */
[----:B------:R-:W-:Y:S01]  /*44b0*/  ISETP.GT.AND P4, PT, R157, R59, PT ;  /* 0x0000003b9d00720c */ /* 0x000fe20003f84270 */
[----:B------:R-:W-:Y:S01]  /*44c0*/  FMUL.FTZ R124, R55, UR5 ;  /* 0x00000005377c7c20 */ /* 0x000fe20008410000 */
[----:B------:R-:W-:Y:S01]  /*44d0*/  ISETP.GE.AND P6, PT, R59, R220, PT ;  /* 0x000000dc3b00720c */ /* 0x000fe20003fc6270 */
[----:B------:R-:W-:Y:S01]  /*44e0*/  IMAD.IADD R55, R155, 0x1, -R58 ;  /* 0x000000019b377824 */ /* 0x000fe200078e0a3a */
[C---:B------:R-:W-:Y:S01]  /*44f0*/  ISETP.GE.AND P2, PT, R59.reuse, R219, PT ;  /* 0x000000db3b00720c */ /* 0x040fe20003f46270 */
[----:B------:R-:W-:Y:S01]  /*4500*/  FMUL.FTZ R44, R44, UR5 ;  /* 0x000000052c2c7c20 */ /* 0x000fe20008410000 */
[----:B------:R-:W-:Y:S01]  /*4510*/  ISETP.GE.AND P3, PT, R59, R218, PT ;  /* 0x000000da3b00720c */ /* 0x000fe20003f66270 */
[----:B------:R-:W-:Y:S01]  /*4520*/  VIADD R59, R156, 0x18 ;  /* 0x000000189c3b7836 */ /* 0x000fe20000000000 */
[----:B------:R-:W-:Y:S01]  /*4530*/  I2FP.F32.S32 R129, R129 ;  /* 0x0000008100817245 */ /* 0x000fe20000201400 */
[-C--:B------:R-:W-:Y:S01]  /*4540*/  HMMA.16816.F32.BF16 R32, R168, R148.reuse, R32 ;  /* 0x00000094a820723c */ /* 0x080fe20000041820 */
[----:B------:R-:W-:Y:S01]  /*4550*/  FSEL R128, R128, -INF , !P5 ;  /* 0xff80000080807808 */ /* 0x000fe20006800000 */
[----:B------:R-:W-:Y:S01]  /*4560*/  FMUL.FTZ R46, R46, UR5 ;  /* 0x000000052e2e7c20 */ /* 0x000fe20008410000 */
[----:B------:R-:W-:Y:S01]  /*4570*/  ISETP.GT.AND P5, PT, R211, R59, PT ;  /* 0x0000003bd300720c */ /* 0x000fe20003fa4270 */
[----:B-1----:R-:W-:Y:S01]  /*4580*/  FFMA.FTZ R129, R129, -UR6, R131 ;  /* 0x8000000681817c23 */ /* 0x002fe20008010083 */
[----:B------:R-:W-:Y:S01]  /*4590*/  FSEL R138, R65, -INF , !P0 ;  /* 0xff800000418a7808 */ /* 0x000fe20004000000 */
[----:B------:R-:W-:Y:S01]  /*45a0*/  MUFU.TANH R185, R185 ;  /* 0x000000b900b97308 */ /* 0x000fe20000002400 */
[----:B------:R-:W-:Y:S01]  /*45b0*/  FSEL R61, R61, -INF , !P4 ;  /* 0xff8000003d3d7808 */ /* 0x000fe20006000000 */
[----:B------:R-:W-:Y:S01]  /*45c0*/  HMMA.16816.F32.BF16 R104, R72, R148, R104 ;  /* 0x000000944868723c */ /* 0x000fe20000041868 */
[----:B------:R-:W-:-:S02]  /*45d0*/  ISETP.GE.AND P4, PT, R59, R221, PT ;  /* 0x000000dd3b00720c */ /* 0x000fc40003f86270 */
[----:B------:R-:W-:Y:S01]  /*45e0*/  FSEL R145, R128, -INF , !P6 ;  /* 0xff80000080917808 */ /* 0x000fe20007000000 */
[----:B------:R-:W-:Y:S01]  /*45f0*/  VIADD R128, R153, 0xffffffa1 ;  /* 0xffffffa199807836 */ /* 0x000fe20000000000 */
[----:B------:R-:W-:Y:S01]  /*4600*/  FSEL R138, R138, -INF , !P2 ;  /* 0xff8000008a8a7808 */ /* 0x000fe20005000000 */
[----:B------:R1:W2:Y:S01]  /*4610*/  MUFU.TANH R65, R52 ;  /* 0x0000003400417308 */ /* 0x0002a20000002400 */
[----:B------:R-:W-:Y:S01]  /*4620*/  FSEL R133, R61, -INF , !P3 ;  /* 0xff8000003d857808 */ /* 0x000fe20005800000 */
[----:B------:R-:W-:Y:S01]  /*4630*/  FMUL.FTZ R61, R127, UR5 ;  /* 0x000000057f3d7c20 */ /* 0x000fe20008410000 */
[-C--:B------:R-:W-:Y:S01]  /*4640*/  ISETP.GT.AND P6, PT, R210, R59.reuse, PT ;  /* 0x0000003bd200720c */ /* 0x080fe20003fc4270 */
[----:B------:R-:W-:Y:S01]  /*4650*/  IMAD.IADD R127, R152, 0x1, -R128 ;  /* 0x00000001987f7824 */ /* 0x000fe200078e0a80 */
[-C--:B------:R-:W-:Y:S01]  /*4660*/  ISETP.GT.AND P0, PT, R205, R59.reuse, PT ;  /* 0x0000003bcd00720c */ /* 0x080fe20003f04270 */
[----:B------:R-:W-:Y:S01]  /*4670*/  HMMA.16816.F32.BF16 R28, R4, R102, RZ ;  /* 0x00000066041c723c */ /* 0x000fe200000418ff */
[----:B------:R-:W-:Y:S01]  /*4680*/  ISETP.GT.AND P2, PT, R157, R59, PT ;  /* 0x0000003b9d00720c */ /* 0x000fe20003f44270 */
[----:B------:R-:W-:Y:S01]  /*4690*/  MUFU.TANH R61, R61 ;  /* 0x0000003d003d7308 */ /* 0x000fe20000002400 */
[----:B------:R-:W-:Y:S01]  /*46a0*/  ISETP.GE.AND P3, PT, R59, R219, PT ;  /* 0x000000db3b00720c */ /* 0x000fe20003f66270 */
[----:B------:R-:W-:Y:S01]  /*46b0*/  FMUL.FTZ R34, R34, UR5 ;  /* 0x0000000522227c20 */ /* 0x000fe20008410000 */
[----:B------:R-:W-:-:S02]  /*46c0*/  IABS R126, R126 ;  /* 0x0000007e007e7213 */ /* 0x000fc40000000000 */
[----:B------:R-:W-:Y:S01]  /*46d0*/  IABS R55, R55 ;  /* 0x0000003700377213 */ /* 0x000fe20000000000 */
[----:B------:R-:W-:Y:S01]  /*46e0*/  HMMA.16816.F32.BF16 R100, R68, R102, RZ ;  /* 0x000000664464723c */ /* 0x000fe200000418ff */
[----:B------:R-:W-:Y:S01]  /*46f0*/  I2FP.F32.S32 R126, R126 ;  /* 0x0000007e007e7245 */ /* 0x000fe20000201400 */
[----:B------:R-:W-:Y:S01]  /*4700*/  MUFU.TANH R149, R118 ;  /* 0x0000007600957308 */ /* 0x000fe20000002400 */
[----:B-1----:R-:W-:Y:S01]  /*4710*/  FSEL R52, R129, -INF , !P5 ;  /* 0xff80000081347808 */ /* 0x002fe20006800000 */
[----:B------:R-:W-:Y:S01]  /*4720*/  FMUL.FTZ R107, R107, UR5 ;  /* 0x000000056b6b7c20 */ /* 0x000fe20008410000 */
[C---:B------:R-:W-:Y:S01]  /*4730*/  ISETP.GE.AND P5, PT, R59.reuse, R220, PT ;  /* 0x000000dc3b00720c */ /* 0x040fe20003fa6270 */
[----:B--2---:R-:W-:Y:S01]  /*4740*/  FFMA.FTZ R126, R126, -UR6, R65 ;  /* 0x800000067e7e7c23 */ /* 0x004fe20008010041 */
[----:B------:R-:W-:Y:S01]  /*4750*/  FSEL R52, R52, -INF , !P4 ;  /* 0xff80000034347808 */ /* 0x000fe20006000000 */
[----:B------:R-:W-:Y:S01]  /*4760*/  HMMA.16816.F32.BF16 R4, R4, R174, RZ ;  /* 0x000000ae0404723c */ /* 0x000fe200000418ff */
[----:B------:R-:W-:Y:S01]  /*4770*/  ISETP.GE.AND P4, PT, R59, R218, PT ;  /* 0x000000da3b00720c */ /* 0x000fe20003f86270 */
[----:B------:R-:W-:Y:S01]  /*4780*/  FMUL.FTZ R59, R53, UR5 ;  /* 0x00000005353b7c20 */ /* 0x000fe20008410000 */
[----:B------:R-:W-:-:S02]  /*4790*/  IMAD.IADD R53, R77, 0x1, -R58 ;  /* 0x000000014d357824 */ /* 0x000fc400078e0a3a */
[----:B------:R-:W-:Y:S01]  /*47a0*/  FMUL.FTZ R58, R125, UR5 ;  /* 0x000000057d3a7c20 */ /* 0x000fe20008410000 */
[----:B------:R-:W-:Y:S01]  /*47b0*/  IMAD.IADD R125, R222, 0x1, -R128 ;  /* 0x00000001de7d7824 */ /* 0x000fe200078e0a80 */
[----:B------:R-:W-:Y:S01]  /*47c0*/  FSEL R126, R126, -INF , !P0 ;  /* 0xff8000007e7e7808 */ /* 0x000fe20004000000 */
[----:B------:R-:W-:Y:S01]  /*47d0*/  MUFU.TANH R46, R46 ;  /* 0x0000002e002e7308 */ /* 0x000fe20000002400 */
[----:B------:R-:W-:Y:S01]  /*47e0*/  IABS R53, R53 ;  /* 0x0000003500357213 */ /* 0x000fe20000000000 */
[----:B------:R-:W-:Y:S01]  /*47f0*/  HMMA.16816.F32.BF16 R28, R168, R150, R28 ;  /* 0x00000096a81c723c */ /* 0x000fe2000004181c */
[----:B------:R-:W-:Y:S02]  /*4800*/  IABS R125, R125 ;  /* 0x0000007d007d7213 */ /* 0x000fe40000000000 */
[----:B------:R-:W-:Y:S02]  /*4810*/  I2FP.F32.S32 R55, R55 ;  /* 0x0000003700377245 */ /* 0x000fe40000201400 */
[----:B------:R-:W-:Y:S01]  /*4820*/  I2FP.F32.S32 R125, R125 ;  /* 0x0000007d007d7245 */ /* 0x000fe20000201400 */
[----:B------:R-:W1:Y:S01]  /*4830*/  MUFU.TANH R58, R58 ;  /* 0x0000003a003a7308 */ /* 0x000e620000002400 */
[----:B------:R-:W-:Y:S01]  /*4840*/  I2FP.F32.S32 R53, R53 ;  /* 0x0000003500357245 */ /* 0x000fe20000201400 */
[----:B------:R-:W-:Y:S01]  /*4850*/  FFMA.FTZ R146, R55, -UR6, R146 ;  /* 0x8000000637927c23 */ /* 0x000fe20008010092 */
[----:B------:R-:W-:Y:S01]  /*4860*/  FSEL R141, R126, -INF , !P3 ;  /* 0xff8000007e8d7808 */ /* 0x000fe20005800000 */
[----:B------:R-:W-:Y:S01]  /*4870*/  FMUL.FTZ R126, R120, UR5 ;  /* 0x00000005787e7c20 */ /* 0x000fe20008410000 */
[----:B------:R-:W-:-:S02]  /*4880*/  VIADD R55, R156, 0x19 ;  /* 0x000000199c377836 */ /* 0x000fc40000000000 */
[----:B------:R-:W-:Y:S01]  /*4890*/  FFMA.FTZ R53, R53, -UR6, R54 ;  /* 0x8000000635357c23 */ /* 0x000fe20008010036 */
[----:B------:R-:W-:Y:S01]  /*48a0*/  VIADD R54, R153, 0xffffffa8 ;  /* 0xffffffa899367836 */ /* 0x000fe20000000000 */
[----:B------:R-:W2:Y:S01]  /*48b0*/  MUFU.TANH R59, R59 ;  /* 0x0000003b003b7308 */ /* 0x000ea20000002400 */
[----:B------:R-:W-:Y:S01]  /*48c0*/  FSEL R146, R146, -INF , !P6 ;  /* 0xff80000092927808 */ /* 0x000fe20007000000 */
[----:B------:R-:W-:Y:S01]  /*48d0*/  HMMA.16816.F32.BF16 R100, R72, R150, R100 ;  /* 0x000000964864723c */ /* 0x000fe20000041864 */
[----:B------:R-:W-:Y:S02]  /*48e0*/  ISETP.GT.AND P6, PT, R211, R55, PT ;  /* 0x00000037d300720c */ /* 0x000fe40003fc4270 */
[----:B------:R-:W-:Y:S02]  /*48f0*/  FSEL R53, R53, -INF , !P2 ;  /* 0xff80000035357808 */ /* 0x000fe40005000000 */
[----:B------:R-:W-:Y:S01]  /*4900*/  IABS R127, R127 ;  /* 0x0000007f007f7213 */ /* 0x000fe20000000000 */
[----:B------:R-:W-:Y:S01]  /*4910*/  MUFU.TANH R126, R126 ;  /* 0x0000007e007e7308 */ /* 0x000fe20000002400 */
[----:B-1----:R-:W-:Y:S01]  /*4920*/  FFMA.FTZ R65, R125, -UR6, R58 ;  /* 0x800000067d417c23 */ /* 0x002fe2000801003a */
[--C-:B------:R-:W-:Y:S01]  /*4930*/  IMAD.IADD R125, R155, 0x1, -R128.reuse ;  /* 0x000000019b7d7824 */ /* 0x100fe200078e0a80 */
[----:B------:R-:W-:Y:S01]  /*4940*/  ISETP.GE.AND P2, PT, R55, R221, PT ;  /* 0x000000dd3700720c */ /* 0x000fe20003f46270 */
[----:B------:R-:W-:Y:S01]  /*4950*/  IMAD.IADD R128, R77, 0x1, -R128 ;  /* 0x000000014d807824 */ /* 0x000fe200078e0a80 */
[----:B------:R-:W-:Y:S01]  /*4960*/  FSEL R146, R146, -INF , !P5 ;  /* 0xff80000092927808 */ /* 0x000fe20006800000 */
[----:B------:R-:W-:Y:S01]  /*4970*/  HMMA.16816.F32.BF16 R68, R68, R174, RZ ;  /* 0x000000ae4444723c */ /* 0x000fe200000418ff */
[----:B------:R-:W-:Y:S01]  /*4980*/  IABS R125, R125 ;  /* 0x0000007d007d7213 */ /* 0x000fe20000000000 */
[----:B------:R1:W3:Y:S01]  /*4990*/  MUFU.TANH R58, R124 ;  /* 0x0000007c003a7308 */ /* 0x0002e20000002400 */
[----:B------:R-:W-:-:S02]  /*49a0*/  IABS R128, R128 ;  /* 0x0000008000807213 */ /* 0x000fc40000000000 */
[----:B------:R-:W-:Y:S02]  /*49b0*/  I2FP.F32.S32 R125, R125 ;  /* 0x0000007d007d7245 */ /* 0x000fe40000201400 */
[----:B------:R-:W-:Y:S01]  /*49c0*/  I2FP.F32.S32 R127, R127 ;  /* 0x0000007f007f7245 */ /* 0x000fe20000201400 */
[----:B------:R-:W-:Y:S01]  /*49d0*/  IMAD.MOV.U32 R120, RZ, RZ, R128 ;  /* 0x000000ffff787224 */ /* 0x000fe200078e0080 */
[----:B------:R-:W-:Y:S01]  /*49e0*/  FSEL R128, R65, -INF , !P6 ;  /* 0xff80000041807808 */ /* 0x000fe20007000000 */
[----:B------:R-:W-:Y:S01]  /*49f0*/  FFMA.FTZ R61, R125, -UR6, R61 ;  /* 0x800000067d3d7c23 */ /* 0x000fe2000801003d */
[----:B------:R-:W-:Y:S01]  /*4a00*/  FSEL R65, R53, -INF , !P4 ;  /* 0xff80000035417808 */ /* 0x000fe20006000000 */
[----:B--2---:R-:W-:Y:S01]  /*4a10*/  FFMA.FTZ R127, R127, -UR6, R59 ;  /* 0x800000067f7f7c23 */ /* 0x004fe2000801003b */
[----:B------:R-:W-:Y:S01]  /*4a20*/  FSEL R53, R128, -INF , !P2 ;  /* 0xff80000080357808 */ /* 0x000fe20005000000 */
[--C-:B------:R-:W-:Y:S01]  /*4a30*/  IMAD.IADD R125, R77, 0x1, -R54.reuse ;  /* 0x000000014d7d7824 */ /* 0x100fe200078e0a36 */
[-C--:B------:R-:W-:Y:S01]  /*4a40*/  ISETP.GT.AND P5, PT, R210, R55.reuse, PT ;  /* 0x00000037d200720c */ /* 0x080fe20003fa4270 */
[----:B------:R-:W-:Y:S01]  /*4a50*/  HMMA.16816.F32.BF16 R4, R168, R78, R4 ;  /* 0x0000004ea804723c */ /* 0x000fe20000041804 */
[-C--:B------:R-:W-:Y:S01]  /*4a60*/  ISETP.GT.AND P0, PT, R205, R55.reuse, PT ;  /* 0x00000037cd00720c */ /* 0x080fe20003f04270 */
[----:B------:R-:W-:Y:S01]  /*4a70*/  MUFU.TANH R11, R11 ;  /* 0x0000000b000b7308 */ /* 0x000fe20000002400 */
[----:B-1----:R-:W-:Y:S01]  /*4a80*/  IMAD.IADD R124, R222, 0x1, -R54 ;  /* 0x00000001de7c7824 */ /* 0x002fe200078e0a36 */
[----:B------:R-:W-:-:S02]  /*4a90*/  ISETP.GT.AND P3, PT, R157, R55, PT ;  /* 0x000000379d00720c */ /* 0x000fc40003f64270 */
[C---:B------:R-:W-:Y:S02]  /*4aa0*/  ISETP.GE.AND P6, PT, R55.reuse, R220, PT ;  /* 0x000000dc3700720c */ /* 0x040fe40003fc6270 */
[----:B------:R-:W-:Y:S01]  /*4ab0*/  IABS R124, R124 ;  /* 0x0000007c007c7213 */ /* 0x000fe20000000000 */
[----:B------:R-:W-:Y:S01]  /*4ac0*/  HMMA.16816.F32.BF16 R68, R72, R78, R68 ;  /* 0x0000004e4844723c */ /* 0x000fe20000041844 */
[C---:B------:R-:W-:Y:S02]  /*4ad0*/  ISETP.GE.AND P4, PT, R55.reuse, R219, PT ;  /* 0x000000db3700720c */ /* 0x040fe40003f86270 */
[----:B------:R-:W-:Y:S01]  /*4ae0*/  ISETP.GE.AND P2, PT, R55, R218, PT ;  /* 0x000000da3700720c */ /* 0x000fe20003f46270 */
[----:B------:R-:W-:Y:S01]  /*4af0*/  VIADD R55, R156, 0x20 ;  /* 0x000000209c377836 */ /* 0x000fe20000000000 */
[----:B------:R-:W-:Y:S02]  /*4b00*/  I2FP.F32.S32 R120, R120 ;  /* 0x0000007800787245 */ /* 0x000fe40000201400 */
[----:B------:R-:W-:-:S02]  /*4b10*/  I2FP.F32.S32 R124, R124 ;  /* 0x0000007c007c7245 */ /* 0x000fc40000201400 */
[----:B------:R-:W-:Y:S01]  /*4b20*/  FSEL R61, R61, -INF , !P5 ;  /* 0xff8000003d3d7808 */ /* 0x000fe20006800000 */
[----:B---3--:R-:W-:Y:S01]  /*4b30*/  FFMA.FTZ R59, R120, -UR6, R58 ;  /* 0x80000006783b7c23 */ /* 0x008fe2000801003a */
[----:B------:R-:W-:Y:S01]  /*4b40*/  ISETP.GT.AND P5, PT, R211, R55, PT ;  /* 0x00000037d300720c */ /* 0x000fe20003fa4270 */
[----:B------:R-:W-:Y:S01]  /*4b50*/  FFMA.FTZ R124, R124, -UR6, R126 ;  /* 0x800000067c7c7c23 */ /* 0x000fe2000801007e */
[----:B------:R-:W-:Y:S01]  /*4b60*/  FMUL.FTZ R58, R122, UR5 ;  /* 0x000000057a3a7c20 */ /* 0x000fe20008410000 */
[----:B------:R-:W-:Y:S01]  /*4b70*/  FMUL.FTZ R122, R48, UR5 ;  /* 0x00000005307a7c20 */ /* 0x000fe20008410000 */
[----:B------:R-:W-:Y:S01]  /*4b80*/  FSEL R127, R127, -INF , !P0 ;  /* 0xff8000007f7f7808 */ /* 0x000fe20004000000 */
[----:B------:R-:W-:Y:S01]  /*4b90*/  FMUL.FTZ R4, R4, UR5 ;  /* 0x0000000504047c20 */ /* 0x000fe20008410000 */
[----:B------:R-:W-:Y:S01]  /*4ba0*/  FSEL R48, R124, -INF , !P5 ;  /* 0xff8000007c307808 */ /* 0x000fe20006800000 */
[----:B------:R-:W-:Y:S01]  /*4bb0*/  FMUL.FTZ R124, R50, UR5 ;  /* 0x00000005327c7c20 */ /* 0x000fe20008410000 */
[----:B------:R-:W-:Y:S01]  /*4bc0*/  FSEL R59, R59, -INF , !P3 ;  /* 0xff8000003b3b7808 */ /* 0x000fe20005800000 */
[----:B------:R-:W-:Y:S01]  /*4bd0*/  FMUL.FTZ R50, R121, UR5 ;  /* 0x0000000579327c20 */ /* 0x000fe20008410000 */
[----:B------:R-:W1:Y:S01]  /*4be0*/  MUFU.TANH R122, R122 ;  /* 0x0000007a007a7308 */ /* 0x000e620000002400 */
[----:B------:R-:W-:Y:S01]  /*4bf0*/  FSEL R120, R61, -INF , !P6 ;  /* 0xff8000003d787808 */ /* 0x000fe20007000000 */
[--C-:B------:R-:W-:Y:S01]  /*4c00*/  IMAD.IADD R121, R155, 0x1, -R54.reuse ;  /* 0x000000019b797824 */ /* 0x100fe200078e0a36 */
[----:B------:R-:W-:Y:S01]  /*4c10*/  FSEL R140, R127, -INF , !P4 ;  /* 0xff8000007f8c7808 */ /* 0x000fe20006000000 */
[----:B------:R-:W-:Y:S01]  /*4c20*/  IMAD.IADD R127, R152, 0x1, -R54 ;  /* 0x00000001987f7824 */ /* 0x000fe200078e0a36 */
[----:B------:R-:W-:Y:S01]  /*4c30*/  FSEL R61, R59, -INF , !P2 ;  /* 0xff8000003b3d7808 */ /* 0x000fe20005000000 */
[----:B------:R-:W-:Y:S01]  /*4c40*/  VIADD R59, R153, 0xffffffa9 ;  /* 0xffffffa9993b7836 */ /* 0x000fe20000000000 */
[----:B------:R-:W-:Y:S01]  /*4c50*/  IABS R121, R121 ;  /* 0x0000007900797213 */ /* 0x000fe20000000000 */
[----:B------:R-:W2:Y:S01]  /*4c60*/  MUFU.TANH R58, R58 ;  /* 0x0000003a003a7308 */ /* 0x000ea20000002400 */
[----:B------:R-:W-:Y:S01]  /*4c70*/  IABS R127, R127 ;  /* 0x0000007f007f7213 */ /* 0x000fe20000000000 */
[----:B------:R-:W-:Y:S01]  /*4c80*/  IMAD.IADD R126, R222, 0x1, -R59 ;  /* 0x00000001de7e7824 */ /* 0x000fe200078e0a3b */
[----:B------:R-:W-:Y:S01]  /*4c90*/  I2FP.F32.S32 R121, R121 ;  /* 0x0000007900797245 */ /* 0x000fe20000201400 */
[----:B------:R-:W-:Y:S01]  /*4ca0*/  FMUL.FTZ R54, R51, UR5 ;  /* 0x0000000533367c20 */ /* 0x000fe20008410000 */
[----:B------:R-:W-:Y:S01]  /*4cb0*/  I2FP.F32.S32 R127, R127 ;  /* 0x0000007f007f7245 */ /* 0x000fe20000201400 */
[----:B------:R-:W-:Y:S01]  /*4cc0*/  VIADD R51, R156, 0x21 ;  /* 0x000000219c337836 */ /* 0x000fe20000000000 */
[----:B------:R-:W-:Y:S01]  /*4cd0*/  IABS R126, R126 ;  /* 0x0000007e007e7213 */ /* 0x000fe20000000000 */
[----:B------:R-:W-:Y:S01]  /*4ce0*/  MUFU.TANH R50, R50 ;  /* 0x0000003200327308 */ /* 0x000fe20000002400 */
[----:B------:R-:W-:Y:S01]  /*4cf0*/  ISETP.GT.AND P0, PT, R205, R55, PT ;  /* 0x00000037cd00720c */ /* 0x000fe20003f04270 */
[----:B-1----:R-:W-:Y:S01]  /*4d00*/  FFMA.FTZ R122, R127, -UR6, R122 ;  /* 0x800000067f7a7c23 */ /* 0x002fe2000801007a */
[----:B------:R-:W-:Y:S01]  /*4d10*/  I2FP.F32.S32 R126, R126 ;  /* 0x0000007e007e7245 */ /* 0x000fe20000201400 */
[----:B------:R-:W-:Y:S01]  /*4d20*/  FMUL.FTZ R68, R68, UR5 ;  /* 0x0000000544447c20 */ /* 0x000fe20008410000 */
[----:B------:R-:W-:Y:S01]  /*4d30*/  ISETP.GE.AND P2, PT, R55, R219, PT ;  /* 0x000000db3700720c */ /* 0x000fe20003f46270 */
[----:B------:R-:W-:Y:S01]  /*4d40*/  FMUL.FTZ R5, R5, UR5 ;  /* 0x0000000505057c20 */ /* 0x000fe20008410000 */
[----:B------:R-:W-:Y:S01]  /*4d50*/  FSEL R122, R122, -INF , !P0 ;  /* 0xff8000007a7a7808 */ /* 0x000fe20004000000 */
[----:B------:R-:W1:Y:S01]  /*4d60*/  MUFU.TANH R124, R124 ;  /* 0x0000007c007c7308 */ /* 0x000e620000002400 */
[----:B--2---:R-:W-:Y:S01]  /*4d70*/  FFMA.FTZ R121, R121, -UR6, R58 ;  /* 0x8000000679797c23 */ /* 0x004fe2000801003a */
[----:B------:R-:W-:Y:S01]  /*4d80*/  IABS R125, R125 ;  /* 0x0000007d007d7213 */ /* 0x000fe20000000000 */
[----:B------:R-:W-:Y:S01]  /*4d90*/  FMUL.FTZ R6, R6, UR5 ;  /* 0x0000000506067c20 */ /* 0x000fe20008410000 */
[----:B------:R-:W-:Y:S01]  /*4da0*/  ISETP.GE.AND P3, PT, R55, R221, PT ;  /* 0x000000dd3700720c */ /* 0x000fe20003f66270 */
[----:B------:R-:W-:Y:S01]  /*4db0*/  FMUL.FTZ R69, R69, UR5 ;  /* 0x0000000545457c20 */ /* 0x000fe20008410000 */
[----:B------:R-:W-:Y:S01]  /*4dc0*/  FSEL R199, R122, -INF , !P2 ;  /* 0xff8000007ac77808 */ /* 0x000fe20005000000 */
[----:B------:R-:W-:Y:S01]  /*4dd0*/  FMUL.FTZ R7, R7, UR5 ;  /* 0x0000000507077c20 */ /* 0x000fe20008410000 */
[----:B------:R2:W3:Y:S01]  /*4de0*/  MUFU.TANH R58, R123 ;  /* 0x0000007b003a7308 */ /* 0x0004e20000002400 */
[----:B------:R-:W-:Y:S01]  /*4df0*/  I2FP.F32.S32 R125, R125 ;  /* 0x0000007d007d7245 */ /* 0x000fe20000201400 */
[----:B------:R-:W-:Y:S01]  /*4e00*/  FMUL.FTZ R71, R71, UR5 ;  /* 0x0000000547477c20 */ /* 0x000fe20008410000 */
[----:B------:R-:W-:-:S02]  /*4e10*/  FSEL R48, R48, -INF , !P3 ;  /* 0xff80000030307808 */ /* 0x000fc40005800000 */
[-C--:B------:R-:W-:Y:S02]  /*4e20*/  ISETP.GT.AND P6, PT, R210, R55.reuse, PT ;  /* 0x00000037d200720c */ /* 0x080fe40003fc4270 */
[----:B------:R-:W-:Y:S01]  /*4e30*/  ISETP.GT.AND P4, PT, R157, R55, PT ;  /* 0x000000379d00720c */ /* 0x000fe20003f84270 */
[----:B------:R-:W-:Y:S01]  /*4e40*/  MUFU.TANH R54, R54 ;  /* 0x0000003600367308 */ /* 0x000fe20000002400 */
[C---:B------:R-:W-:Y:S02]  /*4e50*/  ISETP.GE.AND P5, PT, R55.reuse, R220, PT ;  /* 0x000000dc3700720c */ /* 0x040fe40003fa6270 */
[----:B------:R-:W-:Y:S01]  /*4e60*/  ISETP.GE.AND P3, PT, R55, R218, PT ;  /* 0x000000da3700720c */ /* 0x000fe20003f66270 */
[----:B------:R-:W-:Y:S01]  /*4e70*/  FMUL.FTZ R55, R49, UR5 ;  /* 0x0000000531377c20 */ /* 0x000fe20008410000 */
[----:B-1----:R-:W-:Y:S01]  /*4e80*/  FFMA.FTZ R49, R125, -UR6, R124 ;  /* 0x800000067d317c23 */ /* 0x002fe2000801007c */
[----:B------:R-:W-:Y:S01]  /*4e90*/  FMUL.FTZ R125, R116, UR5 ;  /* 0x00000005747d7c20 */ /* 0x000fe20008410000 */
[----:B------:R-:W-:Y:S01]  /*4ea0*/  FSEL R147, R121, -INF , !P6 ;  /* 0xff80000079937808 */ /* 0x000fe20007000000 */
[----:B------:R-:W-:-:S02]  /*4eb0*/  IMAD.IADD R121, R155, 0x1, -R59 ;  /* 0x000000019b797824 */ /* 0x000fc400078e0a3b */
[----:B--2---:R-:W-:Y:S01]  /*4ec0*/  FFMA.FTZ R123, R126, -UR6, R50 ;  /* 0x800000067e7b7c23 */ /* 0x004fe20008010032 */
[----:B------:R-:W-:Y:S01]  /*4ed0*/  VIADD R50, R153, 0xffffffb0 ;  /* 0xffffffb099327836 */ /* 0x000fe20000000000 */
[----:B------:R-:W-:Y:S01]  /*4ee0*/  MUFU.TANH R55, R55 ;  /* 0x0000003700377308 */ /* 0x000fe20000002400 */
[----:B------:R-:W-:Y:S01]  /*4ef0*/  ISETP.GT.AND P6, PT, R211, R51, PT ;  /* 0x00000033d300720c */ /* 0x000fe20003fc4270 */
[--C-:B------:R-:W-:Y:S01]  /*4f00*/  IMAD.IADD R124, R152, 0x1, -R59.reuse ;  /* 0x00000001987c7824 */ /* 0x100fe200078e0a3b */
[----:B------:R-:W-:Y:S01]  /*4f10*/  IABS R121, R121 ;  /* 0x0000007900797213 */ /* 0x000fe20000000000 */
[--C-:B------:R-:W-:Y:S01]  /*4f20*/  IMAD.IADD R122, R222, 0x1, -R50.reuse ;  /* 0x00000001de7a7824 */ /* 0x100fe200078e0a32 */
[----:B------:R-:W-:Y:S01]  /*4f30*/  FSEL R49, R49, -INF , !P4 ;  /* 0xff80000031317808 */ /* 0x000fe20006000000 */
[----:B------:R-:W-:Y:S01]  /*4f40*/  IMAD.IADD R59, R77, 0x1, -R59 ;  /* 0x000000014d3b7824 */ /* 0x000fe200078e0a3b */
[----:B------:R-:W-:Y:S01]  /*4f50*/  I2FP.F32.S32 R121, R121 ;  /* 0x0000007900797245 */ /* 0x000fe20000201400 */
[----:B------:R-:W-:Y:S01]  /*4f60*/  IMAD.IADD R118, R152, 0x1, -R50 ;  /* 0x0000000198767824 */ /* 0x000fe200078e0a32 */
[----:B------:R-:W-:Y:S01]  /*4f70*/  IABS R122, R122 ;  /* 0x0000007a007a7213 */ /* 0x000fe20000000000 */
[----:B------:R-:W-:Y:S01]  /*4f80*/  MUFU.TANH R68, R68 ;  /* 0x0000004400447308 */ /* 0x000fe20000002400 */
[----:B------:R-:W-:Y:S01]  /*4f90*/  ISETP.GE.AND P4, PT, R51, R221, PT ;  /* 0x000000dd3300720c */ /* 0x000fe20003f86270 */
[----:B---3--:R-:W-:Y:S01]  /*4fa0*/  FFMA.FTZ R58, R121, -UR6, R58 ;  /* 0x80000006793a7c23 */ /* 0x008fe2000801003a */
[----:B------:R-:W-:Y:S01]  /*4fb0*/  FSEL R123, R123, -INF , !P6 ;  /* 0xff8000007b7b7808 */ /* 0x000fe20007000000 */
[----:B------:R-:W-:Y:S01]  /*4fc0*/  IMAD.MOV.U32 R116, RZ, RZ, R122 ;  /* 0x000000ffff747224 */ /* 0x000fe200078e007a */
[----:B------:R-:W-:-:S02]  /*4fd0*/  IABS R124, R124 ;  /* 0x0000007c007c7213 */ /* 0x000fc40000000000 */
[----:B------:R-:W-:Y:S01]  /*4fe0*/  IABS R59, R59 ;  /* 0x0000003b003b7213 */ /* 0x000fe20000000000 */
[----:B------:R-:W1:Y:S01]  /*4ff0*/  MUFU.TANH R122, R125 ;  /* 0x0000007d007a7308 */ /* 0x000e620000002400 */
[----:B------:R-:W-:Y:S02]  /*5000*/  FSEL R195, R49, -INF , !P3 ;  /* 0xff80000031c37808 */ /* 0x000fe40005800000 */
[----:B------:R-:W-:Y:S02]  /*5010*/  FSEL R147, R147, -INF , !P5 ;  /* 0xff80000093937808 */ /* 0x000fe40006800000 */
[----:B------:R-:W-:Y:S02]  /*5020*/  FSEL R49, R123, -INF , !P4 ;  /* 0xff8000007b317808 */ /* 0x000fe40006000000 */
[-C--:B------:R-:W-:Y:S01]  /*5030*/  ISETP.GT.AND P5, PT, R210, R51.reuse, PT ;  /* 0x00000033d200720c */ /* 0x080fe20003fa4270 */
[----:B------:R-:W-:Y:S01]  /*5040*/  MUFU.TANH R5, R5 ;  /* 0x0000000500057308 */ /* 0x000fe20000002400 */
[----:B------:R-:W-:-:S02]  /*5050*/  ISETP.GT.AND P0, PT, R205, R51, PT ;  /* 0x00000033cd00720c */ /* 0x000fc40003f04270 */
[----:B------:R-:W-:Y:S02]  /*5060*/  ISETP.GT.AND P2, PT, R157, R51, PT ;  /* 0x000000339d00720c */ /* 0x000fe40003f44270 */
[C---:B------:R-:W-:Y:S02]  /*5070*/  ISETP.GE.AND P6, PT, R51.reuse, R220, PT ;  /* 0x000000dc3300720c */ /* 0x040fe40003fc6270 */
[C---:B------:R-:W-:Y:S01]  /*5080*/  ISETP.GE.AND P3, PT, R51.reuse, R219, PT ;  /* 0x000000db3300720c */ /* 0x040fe20003f66270 */
[----:B------:R-:W-:Y:S01]  /*5090*/  MUFU.TANH R6, R6 ;  /* 0x0000000600067308 */ /* 0x000fe20000002400 */
[----:B------:R-:W-:Y:S01]  /*50a0*/  ISETP.GE.AND P4, PT, R51, R218, PT ;  /* 0x000000da3300720c */ /* 0x000fe20003f86270 */
[----:B------:R-:W-:Y:S01]  /*50b0*/  VIADD R51, R156, 0x28 ;  /* 0x000000289c337836 */ /* 0x000fe20000000000 */
[----:B------:R-:W-:Y:S02]  /*50c0*/  I2FP.F32.S32 R116, R116 ;  /* 0x0000007400747245 */ /* 0x000fe40000201400 */
[----:B------:R-:W-:-:S02]  /*50d0*/  I2FP.F32.S32 R124, R124 ;  /* 0x0000007c007c7245 */ /* 0x000fc40000201400 */
[----:B------:R-:W-:Y:S01]  /*50e0*/  I2FP.F32.S32 R59, R59 ;  /* 0x0000003b003b7245 */ /* 0x000fe20000201400 */
[----:B-1----:R-:W-:Y:S01]  /*50f0*/  FFMA.FTZ R116, R116, -UR6, R122 ;  /* 0x8000000674747c23 */ /* 0x002fe2000801007a */
[----:B------:R-:W-:Y:S01]  /*5100*/  FSEL R58, R58, -INF , !P5 ;  /* 0xff8000003a3a7808 */ /* 0x000fe20006800000 */
[----:B------:R-:W-:Y:S01]  /*5110*/  FFMA.FTZ R55, R124, -UR6, R55 ;  /* 0x800000067c377c23 */ /* 0x000fe20008010037 */
[----:B------:R-:W-:Y:S01]  /*5120*/  BAR.SYNC.DEFER_BLOCKING 0x0 ;  /* 0x0000000000007b1d */ /* 0x000fe20000010000 */
[----:B------:R-:W-:Y:S01]  /*5130*/  FFMA.FTZ R54, R59, -UR6, R54 ;  /* 0x800000063b367c23 */ /* 0x000fe20008010036 */
[----:B------:R-:W-:Y:S02]  /*5140*/  ISETP.GT.AND P5, PT, R211, R51, PT ;  /* 0x00000033d300720c */ /* 0x000fe40003fa4270 */
[----:B------:R-:W-:Y:S02]  /*5150*/  FSEL R55, R55, -INF , !P0 ;  /* 0xff80000037377808 */ /* 0x000fe40004000000 */
[----:B------:R1:W2:Y:S01]  /*5160*/  MUFU.TANH R59, R44 ;  /* 0x0000002c003b7308 */ /* 0x0002a20000002400 */
[----:B------:R-:W-:-:S02]  /*5170*/  FSEL R54, R54, -INF , !P2 ;  /* 0xff80000036367808 */ /* 0x000fc40005000000 */
[----:B------:R-:W-:Y:S02]  /*5180*/  ISETP.GE.AND P2, PT, R51, R221, PT ;  /* 0x000000dd3300720c */ /* 0x000fe40003f46270 */
[----:B------:R-:W-:Y:S01]  /*5190*/  FSEL R197, R55, -INF , !P3 ;  /* 0xff80000037c57808 */ /* 0x000fe20005800000 */
[----:B------:R-:W-:Y:S01]  /*51a0*/  VIADD R55, R153, 0xffffffb1 ;  /* 0xffffffb199377836 */ /* 0x000fe20000000000 */
[----:B------:R-:W-:Y:S01]  /*51b0*/  FSEL R148, R58, -INF , !P6 ;  /* 0xff8000003a947808 */ /* 0x000fe20007000000 */
[----:B------:R-:W-:Y:S01]  /*51c0*/  FMUL.FTZ R58, R47, UR5 ;  /* 0x000000052f3a7c20 */ /* 0x000fe20008410000 */
[----:B------:R-:W-:Y:S01]  /*51d0*/  FSEL R194, R54, -INF , !P4 ;  /* 0xff80000036c27808 */ /* 0x000fe20006000000 */
[----:B------:R-:W-:Y:S01]  /*51e0*/  IMAD.IADD R47, R155, 0x1, -R50 ;  /* 0x000000019b2f7824 */ /* 0x000fe200078e0a32 */
[-C--:B------:R-:W-:Y:S01]  /*51f0*/  ISETP.GT.AND P6, PT, R210, R51.reuse, PT ;  /* 0x00000033d200720c */ /* 0x080fe20003fc4270 */
[----:B------:R-:W-:Y:S01]  /*5200*/  FMUL.FTZ R54, R119, UR5 ;  /* 0x0000000577367c20 */ /* 0x000fe20008410000 */
[-C--:B------:R-:W-:Y:S01]  /*5210*/  ISETP.GT.AND P0, PT, R205, R51.reuse, PT ;  /* 0x00000033cd00720c */ /* 0x080fe20003f04270 */
[----:B------:R-:W-:Y:S01]  /*5220*/  MUFU.TANH R69, R69 ;  /* 0x0000004500457308 */ /* 0x000fe20000002400 */
[----:B------:R-:W-:-:S02]  /*5230*/  ISETP.GT.AND P3, PT, R157, R51, PT ;  /* 0x000000339d00720c */ /* 0x000fc40003f64270 */
[----:B-1----:R-:W-:Y:S01]  /*5240*/  FSEL R44, R116, -INF , !P5 ;  /* 0xff800000742c7808 */ /* 0x002fe20006800000 */
[----:B------:R-:W-:Y:S01]  /*5250*/  FMUL.FTZ R116, R117, UR5 ;  /* 0x0000000575747c20 */ /* 0x000fe20008410000 */
[C---:B------:R-:W-:Y:S01]  /*5260*/  ISETP.GE.AND P5, PT, R51.reuse, R220, PT ;  /* 0x000000dc3300720c */ /* 0x040fe20003fa6270 */
[--C-:B------:R-:W-:Y:S01]  /*5270*/  IMAD.IADD R117, R152, 0x1, -R55.reuse ;  /* 0x0000000198757824 */ /* 0x100fe200078e0a37 */
[----:B------:R-:W-:Y:S01]  /*5280*/  FSEL R44, R44, -INF , !P2 ;  /* 0xff8000002c2c7808 */ /* 0x000fe20005000000 */
[----:B------:R-:W-:Y:S01]  /*5290*/  MUFU.TANH R54, R54 ;  /* 0x0000003600367308 */ /* 0x000fe20000002400 */
[C---:B------:R-:W-:Y:S02]  /*52a0*/  ISETP.GE.AND P4, PT, R51.reuse, R219, PT ;  /* 0x000000db3300720c */ /* 0x040fe40003f86270 */
[----:B------:R-:W-:Y:S01]  /*52b0*/  ISETP.GE.AND P2, PT, R51, R218, PT ;  /* 0x000000da3300720c */ /* 0x000fe20003f46270 */
[----:B------:R-:W-:Y:S01]  /*52c0*/  FMUL.FTZ R51, R45, UR5 ;  /* 0x000000052d337c20 */ /* 0x000fe20008410000 */
[----:B------:R-:W-:Y:S01]  /*52d0*/  IMAD.IADD R45, R77, 0x1, -R50 ;  /* 0x000000014d2d7824 */ /* 0x000fe200078e0a32 */
[----:B------:R-:W-:Y:S01]  /*52e0*/  IABS R118, R118 ;  /* 0x0000007600767213 */ /* 0x000fe20000000000 */
[----:B------:R-:W-:Y:S01]  /*52f0*/  IMAD.IADD R50, R222, 0x1, -R55 ;  /* 0x00000001de327824 */ /* 0x000fe200078e0a37 */
[----:B------:R-:W1:Y:S01]  /*5300*/  MUFU.TANH R116, R116 ;  /* 0x0000007400747308 */ /* 0x000e620000002400 */
[----:B------:R-:W-:-:S02]  /*5310*/  IABS R47, R47 ;  /* 0x0000002f002f7213 */ /* 0x000fc40000000000 */
[----:B------:R-:W-:Y:S02]  /*5320*/  I2FP.F32.S32 R118, R118 ;  /* 0x0000007600767245 */ /* 0x000fe40000201400 */
[----:B------:R-:W-:Y:S02]  /*5330*/  IABS R50, R50 ;  /* 0x0000003200327213 */ /* 0x000fe40000000000 */
[----:B------:R-:W-:Y:S01]  /*5340*/  IABS R45, R45 ;  /* 0x0000002d002d7213 */ /* 0x000fe20000000000 */
[----:B--2---:R-:W-:Y:S01]  /*5350*/  FFMA.FTZ R118, R118, -UR6, R59 ;  /* 0x8000000676767c23 */ /* 0x004fe2000801003b */
[----:B------:R-:W-:Y:S01]  /*5360*/  I2FP.F32.S32 R50, R50 ;  /* 0x0000003200327245 */ /* 0x000fe20000201400 */
[--C-:B------:R-:W-:Y:S01]  /*5370*/  IMAD.IADD R59, R155, 0x1, -R55.reuse ;  /* 0x000000019b3b7824 */ /* 0x100fe200078e0a37 */
[----:B------:R-:W-:Y:S01]  /*5380*/  I2FP.F32.S32 R47, R47 ;  /* 0x0000002f002f7245 */ /* 0x000fe20000201400 */
[----:B------:R-:W-:Y:S01]  /*5390*/  MUFU.TANH R51, R51 ;  /* 0x0000003300337308 */ /* 0x000fe20000002400 */
[----:B------:R-:W-:Y:S01]  /*53a0*/  I2FP.F32.S32 R45, R45 ;  /* 0x0000002d002d7245 */ /* 0x000fe20000201400 */
[----:B------:R-:W-:Y:S01]  /*53b0*/  IMAD.IADD R55, R77, 0x1, -R55 ;  /* 0x000000014d377824 */ /* 0x000fe200078e0a37 */
[----:B------:R-:W-:Y:S01]  /*53c0*/  IABS R59, R59 ;  /* 0x0000003b003b7213 */ /* 0x000fe20000000000 */
[----:B------:R-:W-:Y:S01]  /*53d0*/  FFMA.FTZ R149, R47, -UR6, R149 ;  /* 0x800000062f957c23 */ /* 0x000fe20008010095 */
[----:B-1----:R-:W-:Y:S01]  /*53e0*/  FFMA.FTZ R116, R50, -UR6, R116 ;  /* 0x8000000632747c23 */ /* 0x002fe20008010074 */
[----:B------:R-:W-:Y:S01]  /*53f0*/  FFMA.FTZ R45, R45, -UR6, R46 ;  /* 0x800000062d2d7c23 */ /* 0x000fe2000801002e */
[----:B------:R-:W-:Y:S01]  /*5400*/  VIADD R47, R156, 0x29 ;  /* 0x000000299c2f7836 */ /* 0x000fe20000000000 */
[----:B------:R1:W2:Y:S01]  /*5410*/  MUFU.TANH R50, R58 ;  /* 0x0000003a00327308 */ /* 0x0002a20000002400 */
[----:B------:R-:W-:Y:S01]  /*5420*/  VIADD R46, R153, 0xffffffb8 ;  /* 0xffffffb8992e7836 */ /* 0x000fe20000000000 */
[----:B------:R-:W-:-:S02]  /*5430*/  I2FP.F32.S32 R59, R59 ;  /* 0x0000003b003b7245 */ /* 0x000fc40000201400 */
[----:B------:R-:W-:Y:S02]  /*5440*/  FSEL R149, R149, -INF , !P6 ;  /* 0xff80000095957808 */ /* 0x000fe40007000000 */
[----:B------:R-:W-:Y:S01]  /*5450*/  IABS R55, R55 ;  /* 0x0000003700377213 */ /* 0x000fe20000000000 */
[----:B------:R-:W-:Y:S01]  /*5460*/  FFMA.FTZ R54, R59, -UR6, R54 ;  /* 0x800000063b367c23 */ /* 0x000fe20008010036 */
[----:B------:R-:W-:Y:S01]  /*5470*/  IABS R117, R117 ;  /* 0x0000007500757213 */ /* 0x000fe20000000000 */
[----:B------:R-:W-:Y:S01]  /*5480*/  FMUL.FTZ R59, R113, UR5 ;  /* 0x00000005713b7c20 */ /* 0x000fe20008410000 */
[----:B------:R-:W-:Y:S01]  /*5490*/  ISETP.GT.AND P6, PT, R211, R47, PT ;  /* 0x0000002fd300720c */ /* 0x000fe20003fc4270 */
[----:B------:R-:W-:Y:S01]  /*54a0*/  MUFU.TANH R7, R7 ;  /* 0x0000000700077308 */ /* 0x000fe20000002400 */
[----:B------:R-:W-:Y:S02]  /*54b0*/  FSEL R149, R149, -INF , !P5 ;  /* 0xff80000095957808 */ /* 0x000fe40006800000 */
[----:B------:R-:W-:-:S02]  /*54c0*/  I2FP.F32.S32 R55, R55 ;  /* 0x0000003700377245 */ /* 0x000fc40000201400 */
[----:B------:R-:W-:Y:S01]  /*54d0*/  FSEL R118, R118, -INF , !P0 ;  /* 0xff80000076767808 */ /* 0x000fe20004000000 */
[----:B-1----:R-:W-:Y:S01]  /*54e0*/  IMAD.IADD R58, R222, 0x1, -R46 ;  /* 0x00000001de3a7824 */ /* 0x002fe200078e0a2e */
[----:B------:R-:W-:Y:S01]  /*54f0*/  ISETP.GT.AND P5, PT, R210, R47, PT ;  /* 0x0000002fd200720c */ /* 0x000fe20003fa4270 */
[----:B--2---:R-:W-:Y:S01]  /*5500*/  FFMA.FTZ R55, R55, -UR6, R50 ;  /* 0x8000000637377c23 */ /* 0x004fe20008010032 */
[----:B------:R-:W-:Y:S01]  /*5510*/  FSEL R45, R45, -INF , !P3 ;  /* 0xff8000002d2d7808 */ /* 0x000fe20005800000 */
[----:B------:R-:W-:Y:S01]  /*5520*/  FMUL.FTZ R50, R114, UR5 ;  /* 0x0000000572327c20 */ /* 0x000fe20008410000 */
[----:B------:R-:W-:Y:S01]  /*5530*/  I2FP.F32.S32 R117, R117 ;  /* 0x0000007500757245 */ /* 0x000fe20000201400 */
[----:B------:R-:W-:Y:S01]  /*5540*/  MUFU.TANH R59, R59 ;  /* 0x0000003b003b7308 */ /* 0x000fe20000002400 */
[----:B------:R-:W-:Y:S01]  /*5550*/  ISETP.GE.AND P3, PT, R47, R221, PT ;  /* 0x000000dd2f00720c */ /* 0x000fe20003f66270 */
[----:B------:R-:W-:Y:S01]  /*5560*/  IMAD.IADD R114, R152, 0x1, -R46 ;  /* 0x0000000198727824 */ /* 0x000fe200078e0a2e */
[----:B------:R-:W-:Y:S01]  /*5570*/  FSEL R116, R116, -INF , !P6 ;  /* 0xff80000074747808 */ /* 0x000fe20007000000 */
[----:B------:R-:W-:Y:S01]  /*5580*/  FFMA.FTZ R51, R117, -UR6, R51 ;  /* 0x8000000675337c23 */ /* 0x000fe20008010033 */
[----:B------:R-:W-:-:S02]  /*5590*/  IABS R58, R58 ;  /* 0x0000003a003a7213 */ /* 0x000fc40000000000 */
[----:B------:R-:W-:Y:S01]  /*55a0*/  FSEL R198, R118, -INF , !P4 ;  /* 0xff80000076c67808 */ /* 0x000fe20006000000 */
[----:B------:R-:W-:Y:S01]  /*55b0*/  MUFU.TANH R50, R50 ;  /* 0x0000003200327308 */ /* 0x000fe20000002400 */
[----:B------:R-:W-:Y:S02]  /*55c0*/  ISETP.GE.AND P6, PT, R47, R220, PT ;  /* 0x000000dc2f00720c */ /* 0x000fe40003fc6270 */
[----:B------:R-:W-:Y:S02]  /*55d0*/  FSEL R54, R54, -INF , !P5 ;  /* 0xff80000036367808 */ /* 0x000fe40006800000 */
[----:B------:R-:W-:Y:S02]  /*55e0*/  ISETP.GT.AND P4, PT, R157, R47, PT ;  /* 0x0000002f9d00720c */ /* 0x000fe40003f84270 */
[----:B------:R-:W-:Y:S02]  /*55f0*/  FSEL R193, R45, -INF , !P2 ;  /* 0xff8000002dc17808 */ /* 0x000fe40005000000 */
[----:B------:R-:W-:-:S02]  /*5600*/  FSEL R45, R116, -INF , !P3 ;  /* 0xff800000742d7808 */ /* 0x000fc40005800000 */
[----:B------:R-:W-:Y:S02]  /*5610*/  ISETP.GT.AND P0, PT, R205, R47, PT ;  /* 0x0000002fcd00720c */ /* 0x000fe40003f04270 */
[C---:B------:R-:W-:Y:S02]  /*5620*/  ISETP.GE.AND P2, PT, R47.reuse, R219, PT ;  /* 0x000000db2f00720c */ /* 0x040fe40003f46270 */
[----:B------:R-:W-:Y:S01]  /*5630*/  ISETP.GE.AND P3, PT, R47, R218, PT ;  /* 0x000000da2f00720c */ /* 0x000fe20003f66270 */
[----:B------:R-:W-:Y:S01]  /*5640*/  VIADD R47, R156, 0x30 ;  /* 0x000000309c2f7836 */ /* 0x000fe20000000000 */
[----:B------:R-:W-:Y:S02]  /*5650*/  I2FP.F32.S32 R58, R58 ;  /* 0x0000003a003a7245 */ /* 0x000fe40000201400 */
[----:B------:R-:W-:Y:S01]  /*5660*/  FSEL R150, R54, -INF , !P6 ;  /* 0xff80000036967808 */ /* 0x000fe20007000000 */
[----:B------:R-:W-:Y:S01]  /*5670*/  FMUL.FTZ R54, R40, UR5 ;  /* 0x0000000528367c20 */ /* 0x000fe20008410000 */
[----:B------:R-:W-:Y:S01]  /*5680*/  FSEL R55, R55, -INF , !P4 ;  /* 0xff80000037377808 */ /* 0x000fe20006000000 */
[----:B------:R-:W-:Y:S01]  /*5690*/  FFMA.FTZ R58, R58, -UR6, R112 ;  /* 0x800000063a3a7c23 */ /* 0x000fe20008010070 */
[----:B------:R-:W-:-:S02]  /*56a0*/  FSEL R51, R51, -INF , !P0 ;  /* 0xff80000033337808 */ /* 0x000fc40004000000 */
[----:B------:R-:W-:Y:S01]  /*56b0*/  ISETP.GT.AND P5, PT, R211, R47, PT ;  /* 0x0000002fd300720c */ /* 0x000fe20003fa4270 */
[----:B------:R-:W1:Y:S01]  /*56c0*/  MUFU.TANH R54, R54 ;  /* 0x0000003600367308 */ /* 0x000e620000002400 */
[----:B------:R-:W-:Y:S02]  /*56d0*/  FSEL R112, R55, -INF , !P3 ;  /* 0xff80000037707808 */ /* 0x000fe40005800000 */
[----:B------:R-:W-:Y:S01]  /*56e0*/  FSEL R196, R51, -INF , !P2 ;  /* 0xff80000033c47808 */ /* 0x000fe20005000000 */
[----:B------:R-:W-:Y:S01]  /*56f0*/  VIADD R51, R153, 0xffffffb9 ;  /* 0xffffffb999337836 */ /* 0x000fe20000000000 */
[----:B------:R-:W-:Y:S01]  /*5700*/  FSEL R40, R58, -INF , !P5 ;  /* 0xff8000003a287808 */ /* 0x000fe20006800000 */
[----:B------:R-:W-:Y:S01]  /*5710*/  IMAD.IADD R58, R77, 0x1, -R46 ;  /* 0x000000014d3a7824 */ /* 0x000fe200078e0a2e */
[----:B------:R-:W-:Y:S01]  /*5720*/  IABS R114, R114 ;  /* 0x0000007200727213 */ /* 0x000fe20000000000 */
[----:B------:R2:W3:Y:S01]  /*5730*/  MUFU.TANH R55, R42 ;  /* 0x0000002a00377308 */ /* 0x0004e20000002400 */
[----:B------:R-:W-:Y:S01]  /*5740*/  IMAD.IADD R113, R222, 0x1, -R51 ;  /* 0x00000001de717824 */ /* 0x000fe200078e0a33 */
[----:B------:R-:W-:-:S02]  /*5750*/  ISETP.GE.AND P4, PT, R47, R221, PT ;  /* 0x000000dd2f00720c */ /* 0x000fc40003f86270 */
[----:B------:R-:W-:Y:S02]  /*5760*/  IABS R58, R58 ;  /* 0x0000003a003a7213 */ /* 0x000fe40000000000 */
[----:B------:R-:W-:Y:S02]  /*5770*/  IABS R113, R113 ;  /* 0x0000007100717213 */ /* 0x000fe40000000000 */
[----:B------:R-:W-:Y:S02]  /*5780*/  I2FP.F32.S32 R114, R114 ;  /* 0x0000007200727245 */ /* 0x000fe40000201400 */
[----:B------:R-:W-:Y:S02]  /*5790*/  I2FP.F32.S32 R58, R58 ;  /* 0x0000003a003a7245 */ /* 0x000fe40000201400 */
[----:B------:R-:W-:Y:S01]  /*57a0*/  FSEL R40, R40, -INF , !P4 ;  /* 0xff80000028287808 */ /* 0x000fe20006000000 */
[----:B-1----:R-:W-:Y:S01]  /*57b0*/  FFMA.FTZ R54, R114, -UR6, R54 ;  /* 0x8000000672367c23 */ /* 0x002fe20008010036 */
[----:B------:R-:W-:-:S02]  /*57c0*/  I2FP.F32.S32 R113, R113 ;  /* 0x0000007100717245 */ /* 0x000fc40000201400 */
[-C--:B------:R-:W-:Y:S01]  /*57d0*/  ISETP.GT.AND P6, PT, R210, R47.reuse, PT ;  /* 0x0000002fd200720c */ /* 0x080fe20003fc4270 */
[----:B--2---:R-:W-:Y:S01]  /*57e0*/  IMAD.IADD R42, R155, 0x1, -R46 ;  /* 0x000000019b2a7824 */ /* 0x004fe200078e0a2e */
[-C--:B------:R-:W-:Y:S01]  /*57f0*/  ISETP.GT.AND P0, PT, R205, R47.reuse, PT ;  /* 0x0000002fcd00720c */ /* 0x080fe20003f04270 */
[----:B------:R-:W-:Y:S01]  /*5800*/  FMUL.FTZ R46, R43, UR5 ;  /* 0x000000052b2e7c20 */ /* 0x000fe20008410000 */
[----:B------:R-:W-:Y:S01]  /*5810*/  ISETP.GT.AND P2, PT, R157, R47, PT ;  /* 0x0000002f9d00720c */ /* 0x000fe20003f44270 */
[----:B------:R-:W-:Y:S01]  /*5820*/  FFMA.FTZ R59, R113, -UR6, R59 ;  /* 0x80000006713b7c23 */ /* 0x000fe2000801003b */
[----:B------:R-:W-:Y:S01]  /*5830*/  IABS R42, R42 ;  /* 0x0000002a002a7213 */ /* 0x000fe20000000000 */
[----:B------:R-:W-:Y:S01]  /*5840*/  IMAD.IADD R113, R152, 0x1, -R51 ;  /* 0x0000000198717824 */ /* 0x000fe200078e0a33 */
[C---:B------:R-:W-:Y:S01]  /*5850*/  ISETP.GE.AND P5, PT, R47.reuse, R220, PT ;  /* 0x000000dc2f00720c */ /* 0x040fe20003fa6270 */
[----:B------:R-:W-:Y:S01]  /*5860*/  VIADD R43, R156, 0x31 ;  /* 0x000000319c2b7836 */ /* 0x000fe20000000000 */
[----:B------:R-:W-:Y:S01]  /*5870*/  I2FP.F32.S32 R42, R42 ;  /* 0x0000002a002a7245 */ /* 0x000fe20000201400 */
[----:B------:R-:W-:Y:S01]  /*5880*/  MUFU.TANH R46, R46 ;  /* 0x0000002e002e7308 */ /* 0x000fe20000002400 */
[----:B------:R-:W-:-:S02]  /*5890*/  ISETP.GE.AND P3, PT, R47, R219, PT ;  /* 0x000000db2f00720c */ /* 0x000fc40003f66270 */
[----:B------:R-:W-:Y:S01]  /*58a0*/  ISETP.GE.AND P4, PT, R47, R218, PT ;  /* 0x000000da2f00720c */ /* 0x000fe20003f86270 */
[----:B------:R-:W-:Y:S01]  /*58b0*/  FMUL.FTZ R47, R41, UR5 ;  /* 0x00000005292f7c20 */ /* 0x000fe20008410000 */
[----:B------:R-:W-:Y:S01]  /*58c0*/  FFMA.FTZ R42, R42, -UR6, R50 ;  /* 0x800000062a2a7c23 */ /* 0x000fe20008010032 */
[----:B---3--:R-:W-:Y:S01]  /*58d0*/  FFMA.FTZ R41, R58, -UR6, R55 ;  /* 0x800000063a297c23 */ /* 0x008fe20008010037 */
[----:B------:R-:W-:Y:S01]  /*58e0*/  FMUL.FTZ R58, R108, UR5 ;  /* 0x000000056c3a7c20 */ /* 0x000fe20008410000 */
[----:B------:R1:W2:Y:S01]  /*58f0*/  MUFU.TANH R50, R115 ;  /* 0x0000007300327308 */ /* 0x0002a20000002400 */
[--C-:B------:R-:W-:Y:S01]  /*5900*/  IMAD.IADD R55, R155, 0x1, -R51.reuse ;  /* 0x000000019b377824 */ /* 0x100fe200078e0a33 */
[----:B------:R-:W-:Y:S01]  /*5910*/  FSEL R151, R42, -INF , !P6 ;  /* 0xff8000002a977808 */ /* 0x000fe20007000000 */
[----:B------:R-:W-:Y:S01]  /*5920*/  VIADD R42, R153, 0xffffffc0 ;  /* 0xffffffc0992a7836 */ /* 0x000fe20000000000 */
[----:B------:R-:W-:Y:S01]  /*5930*/  FSEL R54, R54, -INF , !P0 ;  /* 0xff80000036367808 */ /* 0x000fe20004000000 */
[----:B------:R-:W-:Y:S01]  /*5940*/  IMAD.IADD R51, R77, 0x1, -R51 ;  /* 0x000000014d337824 */ /* 0x000fe200078e0a33 */
[----:B------:R-:W-:-:S02]  /*5950*/  IABS R113, R113 ;  /* 0x0000007100717213 */ /* 0x000fc40000000000 */
[----:B------:R-:W3:Y:S01]  /*5960*/  MUFU.TANH R47, R47 ;  /* 0x0000002f002f7308 */ /* 0x000ee20000002400 */
[----:B------:R-:W-:Y:S02]  /*5970*/  ISETP.GT.AND P6, PT, R211, R43, PT ;  /* 0x0000002bd300720c */ /* 0x000fe40003fc4270 */
[----:B------:R-:W-:Y:S01]  /*5980*/  IABS R55, R55 ;  /* 0x0000003700377213 */ /* 0x000fe20000000000 */
[----:B------:R-:W-:Y:S01]  /*5990*/  IMAD.MOV.U32 R108, RZ, RZ, R113 ;  /* 0x000000ffff6c7224 */ /* 0x000fe200078e0071 */
[----:B------:R-:W-:Y:S02]  /*59a0*/  FSEL R41, R41, -INF , !P2 ;  /* 0xff80000029297808 */ /* 0x000fe40005000000 */
[----:B------:R-:W-:Y:S01]  /*59b0*/  IABS R51, R51 ;  /* 0x0000003300337213 */ /* 0x000fe20000000000 */
[----:B------:R-:W4:Y:S01]  /*59c0*/  MUFU.TANH R58, R58 ;  /* 0x0000003a003a7308 */ /* 0x000f220000002400 */
[----:B-1----:R-:W-:Y:S01]  /*59d0*/  FSEL R115, R54, -INF , !P3 ;  /* 0xff80000036737808 */ /* 0x002fe20005800000 */
[----:B------:R-:W-:Y:S01]  /*59e0*/  IMAD.IADD R54, R222, 0x1, -R42 ;  /* 0x00000001de367824 */ /* 0x000fe200078e0a2a */
[----:B------:R-:W-:-:S02]  /*59f0*/  I2FP.F32.S32 R55, R55 ;  /* 0x0000003700377245 */ /* 0x000fc40000201400 */
[----:B------:R-:W-:Y:S02]  /*5a00*/  ISETP.GE.AND P2, PT, R43, R221, PT ;  /* 0x000000dd2b00720c */ /* 0x000fe40003f46270 */
[----:B------:R-:W-:Y:S01]  /*5a10*/  FSEL R59, R59, -INF , !P6 ;  /* 0xff8000003b3b7808 */ /* 0x000fe20007000000 */
[----:B--2---:R-:W-:Y:S01]  /*5a20*/  FFMA.FTZ R50, R55, -UR6, R50 ;  /* 0x8000000637327c23 */ /* 0x004fe20008010032 */
[----:B------:R-:W-:Y:S01]  /*5a30*/  IABS R54, R54 ;  /* 0x0000003600367213 */ /* 0x000fe20000000000 */
[----:B------:R-:W-:Y:S01]  /*5a40*/  FMUL.FTZ R55, R109, UR5 ;  /* 0x000000056d377c20 */ /* 0x000fe20008410000 */
[----:B------:R-:W-:Y:S02]  /*5a50*/  FSEL R128, R41, -INF , !P4 ;  /* 0xff80000029807808 */ /* 0x000fe40006000000 */
[----:B------:R-:W-:Y:S02]  /*5a60*/  FSEL R151, R151, -INF , !P5 ;  /* 0xff80000097977808 */ /* 0x000fe40006800000 */
[----:B------:R-:W-:Y:S01]  /*5a70*/  I2FP.F32.S32 R108, R108 ;  /* 0x0000006c006c7245 */ /* 0x000fe20000201400 */
[----:B------:R-:W-:Y:S01]  /*5a80*/  MUFU.TANH R55, R55 ;  /* 0x0000003700377308 */ /* 0x000fe20000002400 */
[----:B------:R-:W-:-:S02]  /*5a90*/  FSEL R41, R59, -INF , !P2 ;  /* 0xff8000003b297808 */ /* 0x000fc40005000000 */
[----:B------:R-:W-:Y:S01]  /*5aa0*/  I2FP.F32.S32 R51, R51 ;  /* 0x0000003300337245 */ /* 0x000fe20000201400 */
[----:B---3--:R-:W-:Y:S01]  /*5ab0*/  FFMA.FTZ R47, R108, -UR6, R47 ;  /* 0x800000066c2f7c23 */ /* 0x008fe2000801002f */
[-C--:B------:R-:W-:Y:S02]  /*5ac0*/  ISETP.GT.AND P5, PT, R210, R43.reuse, PT ;  /* 0x0000002bd200720c */ /* 0x080fe40003fa4270 */
[-C--:B------:R-:W-:Y:S01]  /*5ad0*/  ISETP.GT.AND P0, PT, R205, R43.reuse, PT ;  /* 0x0000002bcd00720c */ /* 0x080fe20003f04270 */
[----:B------:R-:W-:Y:S01]  /*5ae0*/  FFMA.FTZ R46, R51, -UR6, R46 ;  /* 0x80000006332e7c23 */ /* 0x000fe2000801002e */
[----:B------:R-:W-:Y:S01]  /*5af0*/  ISETP.GT.AND P3, PT, R157, R43, PT ;  /* 0x0000002b9d00720c */ /* 0x000fe20003f64270 */
[----:B------:R-:W-:Y:S01]  /*5b00*/  IMAD.IADD R51, R155, 0x1, -R42 ;  /* 0x000000019b337824 */ /* 0x000fe200078e0a2a */
[C---:B------:R-:W-:Y:S02]  /*5b10*/  ISETP.GE.AND P6, PT, R43.reuse, R220, PT ;  /* 0x000000dc2b00720c */ /* 0x040fe40003fc6270 */
[----:B------:R-:W-:-:S02]  /*5b20*/  ISETP.GE.AND P4, PT, R43, R219, PT ;  /* 0x000000db2b00720c */ /* 0x000fc40003f86270 */
[----:B------:R-:W-:Y:S01]  /*5b30*/  ISETP.GE.AND P2, PT, R43, R218, PT ;  /* 0x000000da2b00720c */ /* 0x000fe20003f46270 */
[----:B------:R-:W-:Y:S01]  /*5b40*/  VIADD R43, R156, 0x38 ;  /* 0x000000389c2b7836 */ /* 0x000fe20000000000 */
[----:B------:R-:W-:Y:S02]  /*5b50*/  I2FP.F32.S32 R54, R54 ;  /* 0x0000003600367245 */ /* 0x000fe40000201400 */
[----:B------:R-:W-:Y:S02]  /*5b60*/  FSEL R50, R50, -INF , !P5 ;  /* 0xff80000032327808 */ /* 0x000fe40006800000 */
[----:B------:R-:W-:Y:S01]  /*5b70*/  ISETP.GT.AND P5, PT, R211, R43, PT ;  /* 0x0000002bd300720c */ /* 0x000fe20003fa4270 */
[----:B----4-:R-:W-:Y:S01]  /*5b80*/  FFMA.FTZ R58, R54, -UR6, R58 ;  /* 0x80000006363a7c23 */ /* 0x010fe2000801003a */
[----:B------:R-:W-:Y:S01]  /*5b90*/  FSEL R47, R47, -INF , !P0 ;  /* 0xff8000002f2f7808 */ /* 0x000fe20004000000 */
[----:B------:R1:W2:Y:S01]  /*5ba0*/  MUFU.TANH R54, R36 ;  /* 0x0000002400367308 */ /* 0x0002a20000002400 */
[----:B------:R-:W-:Y:S01]  /*5bb0*/  FSEL R108, R50, -INF , !P6 ;  /* 0xff800000326c7808 */ /* 0x000fe20007000000 */
[----:B------:R-:W-:Y:S01]  /*5bc0*/  FMUL.FTZ R50, R39, UR5 ;  /* 0x0000000527327c20 */ /* 0x000fe20008410000 */
[----:B------:R-:W-:Y:S01]  /*5bd0*/  FSEL R46, R46, -INF , !P3 ;  /* 0xff8000002e2e7808 */ /* 0x000fe20005800000 */
[----:B------:R-:W-:Y:S01]  /*5be0*/  IMAD.IADD R39, R152, 0x1, -R42 ;  /* 0x0000000198277824 */ /* 0x000fe200078e0a2a */
[----:B------:R-:W-:-:S02]  /*5bf0*/  ISETP.GE.AND P3, PT, R43, R221, PT ;  /* 0x000000dd2b00720c */ /* 0x000fc40003f66270 */
[----:B------:R-:W-:Y:S01]  /*5c00*/  FSEL R117, R47, -INF , !P4 ;  /* 0xff8000002f757808 */ /* 0x000fe20006000000 */
[----:B------:R-:W-:Y:S01]  /*5c10*/  VIADD R47, R153, 0xffffffc1 ;  /* 0xffffffc1992f7836 */ /* 0x000fe20000000000 */
[----:B------:R-:W-:Y:S01]  /*5c20*/  FSEL R127, R46, -INF , !P2 ;  /* 0xff8000002e7f7808 */ /* 0x000fe20005000000 */
[----:B------:R-:W-:Y:S01]  /*5c30*/  FMUL.FTZ R46, R111, UR5 ;  /* 0x000000056f2e7c20 */ /* 0x000fe20008410000 */
[-C--:B------:R-:W-:Y:S02]  /*5c40*/  ISETP.GT.AND P6, PT, R210, R43.reuse, PT ;  /* 0x0000002bd200720c */ /* 0x080fe40003fc4270 */
[-C--:B------:R-:W-:Y:S02]  /*5c50*/  ISETP.GT.AND P0, PT, R205, R43.reuse, PT ;  /* 0x0000002bcd00720c */ /* 0x080fe40003f04270 */
[----:B------:R-:W-:Y:S01]  /*5c60*/  ISETP.GT.AND P4, PT, R157, R43, PT ;  /* 0x0000002b9d00720c */ /* 0x000fe20003f84270 */
[----:B------:R-:W-:Y:S01]  /*5c70*/  MUFU.TANH R46, R46 ;  /* 0x0000002e002e7308 */ /* 0x000fe20000002400 */
[----:B-1----:R-:W-:Y:S01]  /*5c80*/  FMUL.FTZ R36, R38, UR5 ;  /* 0x0000000526247c20 */ /* 0x002fe20008410000 */
[----:B------:R-:W-:Y:S01]  /*5c90*/  FSEL R38, R58, -INF , !P5 ;  /* 0xff8000003a267808 */ /* 0x000fe20006800000 */
[----:B------:R-:W-:Y:S01]  /*5ca0*/  IMAD.IADD R58, R152, 0x1, -R47 ;  /* 0x00000001983a7824 */ /* 0x000fe200078e0a2f */
[----:B------:R-:W-:-:S02]  /*5cb0*/  ISETP.GE.AND P5, PT, R43, R220, PT ;  /* 0x000000dc2b00720c */ /* 0x000fc40003fa6270 */
[----:B------:R-:W-:Y:S02]  /*5cc0*/  FSEL R38, R38, -INF , !P3 ;  /* 0xff80000026267808 */ /* 0x000fe40005800000 */
[C---:B------:R-:W-:Y:S01]  /*5cd0*/  ISETP.GE.AND P2, PT, R43.reuse, R219, PT ;  /* 0x000000db2b00720c */ /* 0x040fe20003f46270 */
[----:B------:R-:W1:Y:S01]  /*5ce0*/  MUFU.TANH R36, R36 ;  /* 0x0000002400247308 */ /* 0x000e620000002400 */
[----:B------:R-:W-:Y:S01]  /*5cf0*/  ISETP.GE.AND P3, PT, R43, R218, PT ;  /* 0x000000da2b00720c */ /* 0x000fe20003f66270 */
[----:B------:R-:W-:Y:S01]  /*5d00*/  FMUL.FTZ R43, R37, UR5 ;  /* 0x00000005252b7c20 */ /* 0x000fe20008410000 */
[----:B------:R-:W-:Y:S01]  /*5d10*/  IABS R39, R39 ;  /* 0x0000002700277213 */ /* 0x000fe20000000000 */
[----:B------:R-:W-:Y:S01]  /*5d20*/  IMAD.IADD R37, R77, 0x1, -R42 ;  /* 0x000000014d257824 */ /* 0x000fe200078e0a2a */
[----:B------:R-:W-:Y:S01]  /*5d30*/  IABS R51, R51 ;  /* 0x0000003300337213 */ /* 0x000fe20000000000 */
[----:B------:R-:W-:Y:S01]  /*5d40*/  IMAD.IADD R42, R222, 0x1, -R47 ;  /* 0x00000001de2a7824 */ /* 0x000fe200078e0a2f */
[----:B------:R-:W-:Y:S01]  /*5d50*/  I2FP.F32.S32 R39, R39 ;  /* 0x0000002700277245 */ /* 0x000fe20000201400 */
[----:B------:R-:W-:Y:S01]  /*5d60*/  MUFU.TANH R43, R43 ;  /* 0x0000002b002b7308 */ /* 0x000fe20000002400 */
[----:B------:R-:W-:-:S02]  /*5d70*/  I2FP.F32.S32 R51, R51 ;  /* 0x0000003300337245 */ /* 0x000fc40000201400 */
[----:B------:R-:W-:Y:S01]  /*5d80*/  IABS R42, R42 ;  /* 0x0000002a002a7213 */ /* 0x000fe20000000000 */
[----:B--2---:R-:W-:Y:S01]  /*5d90*/  FFMA.FTZ R54, R39, -UR6, R54 ;  /* 0x8000000627367c23 */ /* 0x004fe20008010036 */
[----:B------:R-:W-:Y:S01]  /*5da0*/  IABS R37, R37 ;  /* 0x0000002500257213 */ /* 0x000fe20000000000 */
[----:B------:R-:W-:Y:S01]  /*5db0*/  FFMA.FTZ R110, R51, -UR6, R110 ;  /* 0x80000006336e7c23 */ /* 0x000fe2000801006e */
[----:B------:R-:W-:Y:S01]  /*5dc0*/  I2FP.F32.S32 R42, R42 ;  /* 0x0000002a002a7245 */ /* 0x000fe20000201400 */
[--C-:B------:R-:W-:Y:S01]  /*5dd0*/  IMAD.IADD R51, R155, 0x1, -R47.reuse ;  /* 0x000000019b337824 */ /* 0x100fe200078e0a2f */
[----:B------:R-:W-:Y:S01]  /*5de0*/  FSEL R54, R54, -INF , !P0 ;  /* 0xff80000036367808 */ /* 0x000fe20004000000 */
[----:B------:R-:W-:Y:S01]  /*5df0*/  IMAD.IADD R47, R77, 0x1, -R47 ;  /* 0x000000014d2f7824 */ /* 0x000fe200078e0a2f */
[----:B------:R-:W-:Y:S01]  /*5e00*/  I2FP.F32.S32 R37, R37 ;  /* 0x0000002500257245 */ /* 0x000fe20000201400 */
[----:B------:R-:W-:Y:S01]  /*5e10*/  FFMA.FTZ R55, R42, -UR6, R55 ;  /* 0x800000062a377c23 */ /* 0x000fe20008010037 */
[----:B------:R-:W-:Y:S01]  /*5e20*/  FSEL R118, R54, -INF , !P2 ;  /* 0xff80000036767808 */ /* 0x000fe20005000000 */
[----:B------:R2:W3:Y:S01]  /*5e30*/  MUFU.TANH R42, R50 ;  /* 0x00000032002a7308 */ /* 0x0004e20000002400 */
[----:B------:R-:W-:Y:S01]  /*5e40*/  FMUL.FTZ R54, R104, UR5 ;  /* 0x0000000568367c20 */ /* 0x000fe20008410000 */
[----:B------:R-:W-:Y:S01]  /*5e50*/  IABS R51, R51 ;  /* 0x0000003300337213 */ /* 0x000fe20000000000 */
[----:B-1----:R-:W-:Y:S01]  /*5e60*/  FFMA.FTZ R37, R37, -UR6, R36 ;  /* 0x8000000625257c23 */ /* 0x002fe20008010024 */
[----:B------:R-:W-:Y:S01]  /*5e70*/  VIADD R39, R156, 0x39 ;  /* 0x000000399c277836 */ /* 0x000fe20000000000 */
[----:B------:R-:W-:Y:S01]  /*5e80*/  FSEL R110, R110, -INF , !P6 ;  /* 0xff8000006e6e7808 */ /* 0x000fe20007000000 */
[----:B------:R-:W-:Y:S01]  /*5e90*/  VIADD R36, R153, 0xffffffc8 ;  /* 0xffffffc899247836 */ /* 0x000fe20000000000 */
[----:B------:R-:W-:Y:S01]  /*5ea0*/  I2FP.F32.S32 R51, R51 ;  /* 0x0000003300337245 */ /* 0x000fe20000201400 */
[----:B------:R-:W1:Y:S01]  /*5eb0*/  MUFU.TANH R54, R54 ;  /* 0x0000003600367308 */ /* 0x000e620000002400 */
[----:B------:R-:W-:-:S02]  /*5ec0*/  IABS R47, R47 ;  /* 0x0000002f002f7213 */ /* 0x000fc40000000000 */
[----:B------:R-:W-:Y:S01]  /*5ed0*/  ISETP.GT.AND P6, PT, R211, R39, PT ;  /* 0x00000027d300720c */ /* 0x000fe20003fc4270 */
[----:B------:R-:W-:Y:S01]  /*5ee0*/  FFMA.FTZ R46, R51, -UR6, R46 ;  /* 0x80000006332e7c23 */ /* 0x000fe2000801002e */
[----:B------:R-:W-:Y:S01]  /*5ef0*/  IABS R58, R58 ;  /* 0x0000003a003a7213 */ /* 0x000fe20000000000 */
[----:B------:R-:W-:Y:S01]  /*5f00*/  FMUL.FTZ R51, R105, UR5 ;  /* 0x0000000569337c20 */ /* 0x000fe20008410000 */
[----:B------:R-:W-:Y:S01]  /*5f10*/  FSEL R110, R110, -INF , !P5 ;  /* 0xff8000006e6e7808 */ /* 0x000fe20006800000 */
[----:B--2---:R-:W-:Y:S01]  /*5f20*/  IMAD.IADD R50, R222, 0x1, -R36 ;  /* 0x00000001de327824 */ /* 0x004fe200078e0a24 */
[----:B------:R-:W-:Y:S02]  /*5f30*/  I2FP.F32.S32 R47, R47 ;  /* 0x0000002f002f7245 */ /* 0x000fe40000201400 */
[----:B------:R-:W-:Y:S01]  /*5f40*/  ISETP.GT.AND P5, PT, R210, R39, PT ;  /* 0x00000027d200720c */ /* 0x000fe20003fa4270 */
[----:B------:R-:W-:Y:S01]  /*5f50*/  MUFU.TANH R51, R51 ;  /* 0x0000003300337308 */ /* 0x000fe20000002400 */
[----:B------:R-:W-:Y:S01]  /*5f60*/  FSEL R37, R37, -INF , !P4 ;  /* 0xff80000025257808 */ /* 0x000fe20006000000 */
[----:B---3--:R-:W-:Y:S01]  /*5f70*/  FFMA.FTZ R47, R47, -UR6, R42 ;  /* 0x800000062f2f7c23 */ /* 0x008fe2000801002a */
[----:B------:R-:W-:Y:S01]  /*5f80*/  I2FP.F32.S32 R58, R58 ;  /* 0x0000003a003a7245 */ /* 0x000fe20000201400 */
[----:B------:R-:W-:Y:S01]  /*5f90*/  FMUL.FTZ R42, R106, UR5 ;  /* 0x000000056a2a7c20 */ /* 0x000fe20008410000 */
[----:B------:R-:W-:-:S02]  /*5fa0*/  ISETP.GE.AND P4, PT, R39, R221, PT ;  /* 0x000000dd2700720c */ /* 0x000fc40003f86270 */
[----:B------:R-:W-:Y:S01]  /*5fb0*/  FSEL R55, R55, -INF , !P6 ;  /* 0xff80000037377808 */ /* 0x000fe20007000000 */
[----:B------:R-:W-:Y:S01]  /*5fc0*/  FFMA.FTZ R43, R58, -UR6, R43 ;  /* 0x800000063a2b7c23 */ /* 0x000fe2000801002b */
[----:B------:R-:W-:Y:S01]  /*5fd0*/  IABS R50, R50 ;  /* 0x0000003200327213 */ /* 0x000fe20000000000 */
[----:B------:R-:W-:Y:S01]  /*5fe0*/  MUFU.TANH R42, R42 ;  /* 0x0000002a002a7308 */ /* 0x000fe20000002400 */
[----:B------:R-:W-:Y:S02]  /*5ff0*/  ISETP.GE.AND P6, PT, R39, R220, PT ;  /* 0x000000dc2700720c */ /* 0x000fe40003fc6270 */
[----:B------:R-:W-:Y:S02]  /*6000*/  FSEL R46, R46, -INF , !P5 ;  /* 0xff8000002e2e7808 */ /* 0x000fe40006800000 */
[----:B------:R-:W-:Y:S02]  /*6010*/  ISETP.GT.AND P2, PT, R157, R39, PT ;  /* 0x000000279d00720c */ /* 0x000fe40003f44270 */
[----:B------:R-:W-:-:S02]  /*6020*/  FSEL R164, R37, -INF , !P3 ;  /* 0xff80000025a47808 */ /* 0x000fc40005800000 */
[----:B------:R-:W-:Y:S01]  /*6030*/  FSEL R37, R55, -INF , !P4 ;  /* 0xff80000037257808 */ /* 0x000fe20006000000 */
[----:B------:R-:W-:Y:S01]  /*6040*/  IMAD.IADD R55, R152, 0x1, -R36 ;  /* 0x0000000198377824 */ /* 0x000fe200078e0a24 */
        /* <DEDUP_REMOVED lines=8> */
[----:B-1----:R-:W-:Y:S01]  /*60d0*/  FFMA.FTZ R50, R50, -UR6, R54 ;  /* 0x8000000632327c23 */ /* 0x002fe20008010036 */
        /* <DEDUP_REMOVED lines=8> */
[----:B------:R-:W-:Y:S01]  /*6160*/  ISETP.GE.AND P2, PT, R39, R221, PT ;  /* 0x000000dd2700720c */ /* 0x000fe20003f46270 */
[----:B------:R2:W3:Y:S01]  /*6170*/  MUFU.TANH R47, R34 ;  /* 0x00000022002f7308 */ /* 0x0004e20000002400 */
[----:B------:R-:W-:Y:S01]  /*6180*/  IMAD.IADD R54, R222, 0x1, -R43 ;  /* 0x00000001de367824 */ /* 0x000fe200078e0a2b */
[----:B------:R-:W-:-:S02]  /*6190*/  IABS R55, R55 ;  /* 0x0000003700377213 */ /* 0x000fc40000000000 */
[----:B------:R-:W-:Y:S02]  /*61a0*/  IABS R50, R50 ;  /* 0x0000003200327213 */ /* 0x000fe40000000000 */
[----:B------:R-:W-:Y:S02]  /*61b0*/  FSEL R32, R32, -INF , !P2 ;  /* 0xff80000020207808 */ /* 0x000fe40005000000 */
[-C--:B------:R-:W-:Y:S02]  /*61c0*/  ISETP.GT.AND P6, PT, R210, R39.reuse, PT ;  /* 0x00000027d200720c */ /* 0x080fe40003fc4270 */
[-C--:B------:R-:W-:Y:S02]  /*61d0*/  ISETP.GT.AND P0, PT, R205, R39.reuse, PT ;  /* 0x00000027cd00720c */ /* 0x080fe40003f04270 */
[----:B------:R-:W-:Y:S02]  /*61e0*/  ISETP.GT.AND P3, PT, R157, R39, PT ;  /* 0x000000279d00720c */ /* 0x000fe40003f64270 */
[----:B------:R-:W-:-:S02]  /*61f0*/  ISETP.GE.AND P5, PT, R39, R220, PT ;  /* 0x000000dc2700720c */ /* 0x000fc40003fa6270 */
[----:B------:R-:W-:Y:S01]  /*6200*/  ISETP.GE.AND P4, PT, R39, R219, PT ;  /* 0x000000db2700720c */ /* 0x000fe20003f86270 */
[----:B--2---:R-:W-:Y:S01]  /*6210*/  IMAD.IADD R34, R155, 0x1, -R36 ;  /* 0x000000019b227824 */ /* 0x004fe200078e0a24 */
[----:B------:R-:W-:Y:S01]  /*6220*/  ISETP.GE.AND P2, PT, R39, R218, PT ;  /* 0x000000da2700720c */ /* 0x000fe20003f46270 */
[----:B------:R-:W-:Y:S01]  /*6230*/  FMUL.FTZ R39, R33, UR5 ;  /* 0x0000000521277c20 */ /* 0x000fe20008410000 */
[----:B------:R-:W-:Y:S01]  /*6240*/  IABS R54, R54 ;  /* 0x0000003600367213 */ /* 0x000fe20000000000 */
[----:B------:R-:W-:Y:S01]  /*6250*/  FMUL.FTZ R36, R35, UR5 ;  /* 0x0000000523247c20 */ /* 0x000fe20008410000 */
[----:B------:R-:W-:Y:S01]  /*6260*/  IABS R34, R34 ;  /* 0x0000002200227213 */ /* 0x000fe20000000000 */
[----:B------:R-:W-:Y:S01]  /*6270*/  VIADD R35, R156, 0x41 ;  /* 0x000000419c237836 */ /* 0x000fe20000000000 */
[----:B------:R-:W-:Y:S01]  /*6280*/  I2FP.F32.S32 R55, R55 ;  /* 0x0000003700377245 */ /* 0x000fe20000201400 */
[----:B------:R-:W2:Y:S01]  /*6290*/  MUFU.TANH R39, R39 ;  /* 0x0000002700277308 */ /* 0x000ea20000002400 */
[----:B------:R-:W-:-:S02]  /*62a0*/  I2FP.F32.S32 R34, R34 ;  /* 0x0000002200227245 */ /* 0x000fc40000201400 */
[----:B------:R-:W-:Y:S01]  /*62b0*/  I2FP.F32.S32 R50, R50 ;  /* 0x0000003200327245 */ /* 0x000fe20000201400 */
[----:B-1----:R-:W-:Y:S01]  /*62c0*/  FFMA.FTZ R46, R55, -UR6, R46 ;  /* 0x80000006372e7c23 */ /* 0x002fe2000801002e */
[----:B------:R-:W-:Y:S01]  /*62d0*/  I2FP.F32.S32 R54, R54 ;  /* 0x0000003600367245 */ /* 0x000fe20000201400 */
[----:B------:R-:W-:Y:S02]  /*62e0*/  FFMA.FTZ R34, R34, -UR6, R42 ;  /* 0x8000000622227c23 */ /* 0x000fe4000801002a */
[----:B---3--:R-:W-:Y:S01]  /*62f0*/  FFMA.FTZ R33, R50, -UR6, R47 ;  /* 0x8000000632217c23 */ /* 0x008fe2000801002f */
[----:B------:R-:W-:Y:S01]  /*6300*/  FMUL.FTZ R50, R100, UR5 ;  /* 0x0000000564327c20 */ /* 0x000fe20008410000 */
[----:B------:R1:W3:Y:S01]  /*6310*/  MUFU.TANH R42, R107 ;  /* 0x0000006b002a7308 */ /* 0x0002e20000002400 */
[----:B------:R-:W-:Y:S01]  /*6320*/  FFMA.FTZ R51, R54, -UR6, R51 ;  /* 0x8000000636337c23 */ /* 0x000fe20008010033 */
[--C-:B------:R-:W-:Y:S01]  /*6330*/  IMAD.IADD R54, R152, 0x1, -R43.reuse ;  /* 0x0000000198367824 */ /* 0x100fe200078e0a2b */
[----:B------:R-:W-:Y:S01]  /*6340*/  FSEL R46, R46, -INF , !P0 ;  /* 0xff8000002e2e7808 */ /* 0x000fe20004000000 */
[--C-:B------:R-:W-:Y:S01]  /*6350*/  IMAD.IADD R47, R155, 0x1, -R43.reuse ;  /* 0x000000019b2f7824 */ /* 0x100fe200078e0a2b */
[----:B------:R-:W-:Y:S01]  /*6360*/  FSEL R33, R33, -INF , !P3 ;  /* 0xff80000021217808 */ /* 0x000fe20005800000 */
[----:B------:R-:W-:Y:S01]  /*6370*/  IMAD.IADD R43, R77, 0x1, -R43 ;  /* 0x000000014d2b7824 */ /* 0x000fe200078e0a2b */
[----:B------:R-:W-:Y:S01]  /*6380*/  FSEL R174, R46, -INF , !P4 ;  /* 0xff8000002eae7808 */ /* 0x000fe20006000000 */
[----:B------:R-:W4:Y:S01]  /*6390*/  MUFU.TANH R36, R36 ;  /* 0x0000002400247308 */ /* 0x000f220000002400 */
[----:B------:R-:W-:-:S02]  /*63a0*/  IABS R54, R54 ;  /* 0x0000003600367213 */ /* 0x000fc40000000000 */
[----:B------:R-:W-:Y:S02]  /*63b0*/  IABS R47, R47 ;  /* 0x0000002f002f7213 */ /* 0x000fe40000000000 */
[----:B------:R-:W-:Y:S02]  /*63c0*/  I2FP.F32.S32 R54, R54 ;  /* 0x0000003600367245 */ /* 0x000fe40000201400 */
[----:B------:R-:W-:Y:S01]  /*63d0*/  IABS R43, R43 ;  /* 0x0000002b002b7213 */ /* 0x000fe20000000000 */
[----:B------:R-:W5:Y:S01]  /*63e0*/  MUFU.TANH R50, R50 ;  /* 0x0000003200327308 */ /* 0x000f620000002400 */
[----:B-1----:R-:W-:Y:S01]  /*63f0*/  FSEL R107, R34, -INF , !P6 ;  /* 0xff800000226b7808 */ /* 0x002fe20007000000 */
[----:B------:R-:W-:Y:S01]  /*6400*/  VIADD R34, R153, 0xffffffd0 ;  /* 0xffffffd099227836 */ /* 0x000fe20000000000 */
[----:B------:R-:W-:Y:S01]  /*6410*/  ISETP.GT.AND P6, PT, R211, R35, PT ;  /* 0x00000023d300720c */ /* 0x000fe20003fc4270 */
[----:B--2---:R-:W-:Y:S01]  /*6420*/  FFMA.FTZ R39, R54, -UR6, R39 ;  /* 0x8000000636277c23 */ /* 0x004fe20008010027 */
[----:B------:R-:W-:Y:S01]  /*6430*/  I2FP.F32.S32 R47, R47 ;  /* 0x0000002f002f7245 */ /* 0x000fe20000201400 */
[----:B------:R-:W-:Y:S01]  /*6440*/  IMAD.IADD R46, R222, 0x1, -R34 ;  /* 0x00000001de2e7824 */ /* 0x000fe200078e0a22 */
[----:B------:R-:W-:-:S02]  /*6450*/  ISETP.GE.AND P3, PT, R35, R221, PT ;  /* 0x000000dd2300720c */ /* 0x000fc40003f66270 */
[----:B------:R-:W-:Y:S01]  /*6460*/  FSEL R51, R51, -INF , !P6 ;  /* 0xff80000033337808 */ /* 0x000fe20007000000 */
[----:B---3--:R-:W-:Y:S01]  /*6470*/  FFMA.FTZ R42, R47, -UR6, R42 ;  /* 0x800000062f2a7c23 */ /* 0x008fe2000801002a */
[----:B------:R-:W-:Y:S01]  /*6480*/  IABS R46, R46 ;  /* 0x0000002e002e7213 */ /* 0x000fe20000000000 */
[----:B------:R-:W-:Y:S01]  /*6490*/  FMUL.FTZ R47, R102, UR5 ;  /* 0x00000005662f7c20 */ /* 0x000fe20008410000 */
[----:B------:R-:W-:Y:S02]  /*64a0*/  FSEL R184, R33, -INF , !P2 ;  /* 0xff80000021b87808 */ /* 0x000fe40005000000 */
[----:B------:R-:W-:Y:S02]  /*64b0*/  FSEL R107, R107, -INF , !P5 ;  /* 0xff8000006b6b7808 */ /* 0x000fe40006800000 */
[----:B------:R-:W-:Y:S01]  /*64c0*/  FSEL R33, R51, -INF , !P3 ;  /* 0xff80000033217808 */ /* 0x000fe20005800000 */
[----:B------:R-:W1:Y:S01]  /*64d0*/  MUFU.TANH R47, R47 ;  /* 0x0000002f002f7308 */ /* 0x000e620000002400 */
[----:B------:R-:W-:Y:S01]  /*64e0*/  I2FP.F32.S32 R43, R43 ;  /* 0x0000002b002b7245 */ /* 0x000fe20000201400 */
[----:B------:R-:W-:Y:S01]  /*64f0*/  IMAD.IADD R51, R155, 0x1, -R34 ;  /* 0x000000019b337824 */ /* 0x000fe200078e0a22 */
[----:B------:R-:W-:-:S02]  /*6500*/  ISETP.GT.AND P5, PT, R210, R35, PT ;  /* 0x00000023d200720c */ /* 0x000fc40003fa4270 */
[-C--:B------:R-:W-:Y:S01]  /*6510*/  ISETP.GT.AND P0, PT, R205, R35.reuse, PT ;  /* 0x00000023cd00720c */ /* 0x080fe20003f04270 */
[----:B----4-:R-:W-:Y:S01]  /*6520*/  FFMA.FTZ R36, R43, -UR6, R36 ;  /* 0x800000062b247c23 */ /* 0x010fe20008010024 */
[----:B------:R-:W-:Y:S01]  /*6530*/  ISETP.GT.AND P4, PT, R157, R35, PT ;  /* 0x000000239d00720c */ /* 0x000fe20003f84270 */
[----:B------:R-:W-:Y:S01]  /*6540*/  FMUL.FTZ R43, R28, UR5 ;  /* 0x000000051c2b7c20 */ /* 0x000fe20008410000 */
[C---:B------:R-:W-:Y:S02]  /*6550*/  ISETP.GE.AND P6, PT, R35.reuse, R220, PT ;  /* 0x000000dc2300720c */ /* 0x040fe40003fc6270 */
[C---:B------:R-:W-:Y:S02]  /*6560*/  ISETP.GE.AND P2, PT, R35.reuse, R219, PT ;  /* 0x000000db2300720c */ /* 0x040fe40003f46270 */
[----:B------:R-:W-:Y:S01]  /*6570*/  ISETP.GE.AND P3, PT, R35, R218, PT ;  /* 0x000000da2300720c */ /* 0x000fe20003f66270 */
[----:B------:R-:W-:Y:S01]  /*6580*/  VIADD R35, R156, 0x48 ;  /* 0x000000489c237836 */ /* 0x000fe20000000000 */
[----:B------:R-:W-:Y:S01]  /*6590*/  I2FP.F32.S32 R46, R46 ;  /* 0x0000002e002e7245 */ /* 0x000fe20000201400 */
[----:B------:R-:W2:Y:S01]  /*65a0*/  MUFU.TANH R43, R43 ;  /* 0x0000002b002b7308 */ /* 0x000ea20000002400 */
[----:B------:R-:W-:-:S02]  /*65b0*/  FSEL R39, R39, -INF , !P0 ;  /* 0xff80000027277808 */ /* 0x000fc40004000000 */
[----:B------:R-:W-:Y:S01]  /*65c0*/  FSEL R42, R42, -INF , !P5 ;  /* 0xff8000002a2a7808 */ /* 0x000fe20006800000 */
[----:B-----5:R-:W-:Y:S01]  /*65d0*/  FFMA.FTZ R46, R46, -UR6, R50 ;  /* 0x800000062e2e7c23 */ /* 0x020fe20008010032 */
[----:B------:R-:W-:Y:S01]  /*65e0*/  ISETP.GT.AND P5, PT, R211, R35, PT ;  /* 0x00000023d300720c */ /* 0x000fe20003fa4270 */
[----:B------:R-:W-:Y:S01]  /*65f0*/  FMUL.FTZ R50, R101, UR5 ;  /* 0x0000000565327c20 */ /* 0x000fe20008410000 */
[----:B------:R-:W-:Y:S01]  /*6600*/  FSEL R191, R39, -INF , !P2 ;  /* 0xff80000027bf7808 */ /* 0x000fe20005000000 */
[----:B------:R-:W-:Y:S01]  /*6610*/  FMUL.FTZ R39, R30, UR5 ;  /* 0x000000051e277c20 */ /* 0x000fe20008410000 */
[----:B------:R-:W-:Y:S02]  /*6620*/  FSEL R36, R36, -INF , !P4 ;  /* 0xff80000024247808 */ /* 0x000fe40006000000 */
[----:B------:R-:W-:Y:S01]  /*6630*/  ISETP.GE.AND P4, PT, R35, R221, PT ;  /* 0x000000dd2300720c */ /* 0x000fe20003f86270 */
[----:B------:R-:W-:Y:S01]  /*6640*/  MUFU.TANH R50, R50 ;  /* 0x0000003200327308 */ /* 0x000fe20000002400 */
[----:B------:R-:W-:Y:S01]  /*6650*/  FSEL R30, R46, -INF , !P5 ;  /* 0xff8000002e1e7808 */ /* 0x000fe20006800000 */
[----:B------:R-:W-:Y:S01]  /*6660*/  FMUL.FTZ R46, R29, UR5 ;  /* 0x000000051d2e7c20 */ /* 0x000fe20008410000 */
[----:B------:R-:W-:Y:S01]  /*6670*/  FSEL R28, R42, -INF , !P6 ;  /* 0xff8000002a1c7808 */ /* 0x000fe20007000000 */
[----:B------:R-:W-:Y:S01]  /*6680*/  VIADD R42, R153, 0xffffffd1 ;  /* 0xffffffd1992a7836 */ /* 0x000fe20000000000 */
[----:B------:R-:W-:Y:S01]  /*6690*/  FSEL R183, R36, -INF , !P3 ;  /* 0xff80000024b77808 */ /* 0x000fe20005800000 */
[----:B------:R-:W-:Y:S01]  /*66a0*/  IMAD.IADD R29, R77, 0x1, -R34 ;  /* 0x000000014d1d7824 */ /* 0x000fe200078e0a22 */
[----:B------:R-:W-:Y:S01]  /*66b0*/  FSEL R30, R30, -INF , !P4 ;  /* 0xff8000001e1e7808 */ /* 0x000fe20006000000 */
[----:B------:R3:W4:Y:S01]  /*66c0*/  MUFU.TANH R36, R39 ;  /* 0x0000002700247308 */ /* 0x0007220000002400 */
[----:B------:R-:W-:-:S02]  /*66d0*/  ISETP.GT.AND P6, PT, R210, R35, PT ;  /* 0x00000023d200720c */ /* 0x000fc40003fc4270 */
[-C--:B------:R-:W-:Y:S02]  /*66e0*/  ISETP.GT.AND P0, PT, R205, R35.reuse, PT ;  /* 0x00000023cd00720c */ /* 0x080fe40003f04270 */
[----:B------:R-:W-:Y:S02]  /*66f0*/  ISETP.GT.AND P2, PT, R157, R35, PT ;  /* 0x000000239d00720c */ /* 0x000fe40003f44270 */
[C---:B------:R-:W-:Y:S02]  /*6700*/  ISETP.GE.AND P5, PT, R35.reuse, R220, PT ;  /* 0x000000dc2300720c */ /* 0x040fe40003fa6270 */
[C---:B------:R-:W-:Y:S02]  /*6710*/  ISETP.GE.AND P3, PT, R35.reuse, R219, PT ;  /* 0x000000db2300720c */ /* 0x040fe40003f66270 */
[----:B------:R-:W-:Y:S01]  /*6720*/  ISETP.GE.AND P4, PT, R35, R218, PT ;  /* 0x000000da2300720c */ /* 0x000fe20003f86270 */
[----:B------:R-:W-:Y:S01]  /*6730*/  FMUL.FTZ R35, R31, UR5 ;  /* 0x000000051f237c20 */ /* 0x000fe20008410000 */
[----:B------:R-:W-:Y:S01]  /*6740*/  IMAD.IADD R31, R152, 0x1, -R34 ;  /* 0x00000001981f7824 */ /* 0x000fe200078e0a22 */
[----:B------:R-:W-:Y:S01]  /*6750*/  IABS R51, R51 ;  /* 0x0000003300337213 */ /* 0x000fe20000000000 */
[----:B------:R-:W-:Y:S01]  /*6760*/  IMAD.IADD R34, R222, 0x1, -R42 ;  /* 0x00000001de227824 */ /* 0x000fe200078e0a2a */
[----:B------:R-:W-:Y:S01]  /*6770*/  IABS R29, R29 ;  /* 0x0000001d001d7213 */ /* 0x000fe20000000000 */
[----:B---3--:R-:W-:Y:S01]  /*6780*/  FMUL.FTZ R39, R103, UR5 ;  /* 0x0000000567277c20 */ /* 0x008fe20008410000 */
[----:B------:R-:W-:Y:S01]  /*6790*/  IABS R31, R31 ;  /* 0x0000001f001f7213 */ /* 0x000fe20000000000 */
[----:B------:R-:W-:Y:S01]  /*67a0*/  MUFU.TANH R35, R35 ;  /* 0x0000002300237308 */ /* 0x000fe20000002400 */
[----:B------:R-:W-:-:S02]  /*67b0*/  I2FP.F32.S32 R51, R51 ;  /* 0x0000003300337245 */ /* 0x000fc40000201400 */
[----:B------:R-:W-:Y:S02]  /*67c0*/  I2FP.F32.S32 R31, R31 ;  /* 0x0000001f001f7245 */ /* 0x000fe40000201400 */
[----:B------:R-:W-:Y:S01]  /*67d0*/  IABS R34, R34 ;  /* 0x0000002200227213 */ /* 0x000fe20000000000 */
[----:B-1----:R-:W-:Y:S01]  /*67e0*/  FFMA.FTZ R103, R51, -UR6, R47 ;  /* 0x8000000633677c23 */ /* 0x002fe2000801002f */
[----:B------:R-:W-:Y:S01]  /*67f0*/  I2FP.F32.S32 R29, R29 ;  /* 0x0000001d001d7245 */ /* 0x000fe20000201400 */
[----:B--2---:R-:W-:Y:S01]  /*6800*/  FFMA.FTZ R43, R31, -UR6, R43 ;  /* 0x800000061f2b7c23 */ /* 0x004fe2000801002b */
[----:B------:R-:W-:Y:S01]  /*6810*/  I2FP.F32.S32 R34, R34 ;  /* 0x0000002200227245 */ /* 0x000fe20000201400 */
[----:B------:R-:W-:Y:S01]  /*6820*/  FMUL.FTZ R47, R96, UR5 ;  /* 0x00000005602f7c20 */ /* 0x000fe20008410000 */
[----:B------:R-:W-:Y:S01]  /*6830*/  MUFU.TANH R39, R39 ;  /* 0x0000002700277308 */ /* 0x000fe20000002400 */
[----:B----4-:R-:W-:Y:S01]  /*6840*/  FFMA.FTZ R29, R29, -UR6, R36 ;  /* 0x800000061d1d7c23 */ /* 0x010fe20008010024 */
[----:B------:R-:W-:Y:S01]  /*6850*/  FSEL R43, R43, -INF , !P0 ;  /* 0xff8000002b2b7808 */ /* 0x000fe20004000000 */
[----:B------:R-:W-:Y:S01]  /*6860*/  FFMA.FTZ R50, R34, -UR6, R50 ;  /* 0x8000000622327c23 */ /* 0x000fe20008010032 */
[----:B------:R-:W-:Y:S01]  /*6870*/  VIADD R34, R153, 0xffffffd8 ;  /* 0xffffffd899227836 */ /* 0x000fe20000000000 */
[----:B------:R-:W-:Y:S01]  /*6880*/  FSEL R103, R103, -INF , !P6 ;  /* 0xff80000067677808 */ /* 0x000fe20007000000 */
[----:B------:R-:W-:Y:S01]  /*6890*/  IMAD.IADD R51, R152, 0x1, -R42 ;  /* 0x0000000198337824 */ /* 0x000fe200078e0a2a */
[----:B------:R-:W-:Y:S01]  /*68a0*/  FSEL R192, R43, -INF , !P3 ;  /* 0xff8000002bc07808 */ /* 0x000fe20005800000 */
[----:B------:R1:W2:Y:S01]  /*68b0*/  MUFU.TANH R36, R46 ;  /* 0x0000002e00247308 */ /* 0x0002a20000002400 */
[----:B------:R-:W-:Y:S01]  /*68c0*/  IMAD.IADD R43, R222, 0x1, -R34 ;  /* 0x00000001de2b7824 */ /* 0x000fe200078e0a22 */
[----:B------:R-:W-:Y:S01]  /*68d0*/  FSEL R103, R103, -INF , !P5 ;  /* 0xff80000067677808 */ /* 0x000fe20006800000 */
[----:B------:R-:W-:Y:S01]  /*68e0*/  VIADD R31, R156, 0x49 ;  /* 0x000000499c1f7836 */ /* 0x000fe20000000000 */
[----:B------:R-:W-:-:S02]  /*68f0*/  IABS R51, R51 ;  /* 0x0000003300337213 */ /* 0x000fc40000000000 */
[----:B------:R-:W-:Y:S02]  /*6900*/  IABS R43, R43 ;  /* 0x0000002b002b7213 */ /* 0x000fe40000000000 */
[----:B------:R-:W3:Y:S01]  /*6910*/  MUFU.TANH R47, R47 ;  /* 0x0000002f002f7308 */ /* 0x000ee20000002400 */
[----:B------:R-:W-:Y:S02]  /*6920*/  ISETP.GT.AND P6, PT, R211, R31, PT ;  /* 0x0000001fd300720c */ /* 0x000fe40003fc4270 */
[----:B------:R-:W-:Y:S02]  /*6930*/  I2FP.F32.S32 R51, R51 ;  /* 0x0000003300337245 */ /* 0x000fe40000201400 */
[----:B------:R-:W-:Y:S02]  /*6940*/  I2FP.F32.S32 R43, R43 ;  /* 0x0000002b002b7245 */ /* 0x000fe40000201400 */
[----:B------:R-:W-:Y:S01]  /*6950*/  ISETP.GT.AND P5, PT, R210, R31, PT ;  /* 0x0000001fd200720c */ /* 0x000fe20003fa4270 */
[--C-:B-1----:R-:W-:Y:S01]  /*6960*/  IMAD.IADD R46, R155, 0x1, -R42.reuse ;  /* 0x000000019b2e7824 */ /* 0x102fe200078e0a2a */
[----:B------:R-:W-:Y:S01]  /*6970*/  FSEL R29, R29, -INF , !P2 ;  /* 0xff8000001d1d7808 */ /* 0x000fe20005000000 */
[----:B------:R-:W-:Y:S01]  /*6980*/  IMAD.IADD R42, R77, 0x1, -R42 ;  /* 0x000000014d2a7824 */ /* 0x000fe200078e0a2a */
[----:B------:R-:W-:Y:S01]  /*6990*/  ISETP.GE.AND P2, PT, R31, R221, PT ;  /* 0x000000dd1f00720c */ /* 0x000fe20003f46270 */
[----:B--2---:R-:W-:Y:S01]  /*69a0*/  FFMA.FTZ R36, R51, -UR6, R36 ;  /* 0x8000000633247c23 */ /* 0x004fe20008010024 */
[----:B------:R-:W-:-:S02]  /*69b0*/  IABS R46, R46 ;  /* 0x0000002e002e7213 */ /* 0x000fc40000000000 */
[----:B------:R-:W-:Y:S01]  /*69c0*/  IABS R42, R42 ;  /* 0x0000002a002a7213 */ /* 0x000fe20000000000 */
[----:B---3--:R-:W-:Y:S01]  /*69d0*/  FFMA.FTZ R43, R43, -UR6, R47 ;  /* 0x800000062b2b7c23 */ /* 0x008fe2000801002f */
[----:B------:R-:W-:Y:S01]  /*69e0*/  I2FP.F32.S32 R46, R46 ;  /* 0x0000002e002e7245 */ /* 0x000fe20000201400 */
[----:B------:R-:W-:Y:S01]  /*69f0*/  FMUL.FTZ R47, R97, UR5 ;  /* 0x00000005612f7c20 */ /* 0x000fe20008410000 */
[----:B------:R-:W-:Y:S02]  /*6a00*/  I2FP.F32.S32 R42, R42 ;  /* 0x0000002a002a7245 */ /* 0x000fe40000201400 */
[----:B------:R-:W-:Y:S01]  /*6a10*/  FSEL R50, R50, -INF , !P6 ;  /* 0xff80000032327808 */ /* 0x000fe20007000000 */
[----:B------:R-:W-:Y:S01]  /*6a20*/  FFMA.FTZ R46, R46, -UR6, R39 ;  /* 0x800000062e2e7c23 */ /* 0x000fe20008010027 */
[----:B------:R-:W-:Y:S02]  /*6a30*/  VIADD R39, R156, 0x50 ;  /* 0x000000509c277836 */ /* 0x000fe40000000000 */
[----:B------:R-:W-:Y:S01]  /*6a40*/  FFMA.FTZ R35, R42, -UR6, R35 ;  /* 0x800000062a237c23 */ /* 0x000fe20008010023 */
[----:B------:R-:W-:Y:S01]  /*6a50*/  ISETP.GT.AND P3, PT, R157, R31, PT ;  /* 0x0000001f9d00720c */ /* 0x000fe20003f64270 */
[----:B------:R-:W-:Y:S01]  /*6a60*/  MUFU.TANH R47, R47 ;  /* 0x0000002f002f7308 */ /* 0x000fe20000002400 */
[----:B------:R-:W-:-:S02]  /*6a70*/  FSEL R46, R46, -INF , !P5 ;  /* 0xff8000002e2e7808 */ /* 0x000fc40006800000 */
[----:B------:R-:W-:Y:S02]  /*6a80*/  ISETP.GT.AND P0, PT, R205, R31, PT ;  /* 0x0000001fcd00720c */ /* 0x000fe40003f04270 */
[----:B------:R-:W-:Y:S02]  /*6a90*/  ISETP.GT.AND P5, PT, R211, R39, PT ;  /* 0x00000027d300720c */ /* 0x000fe40003fa4270 */
[----:B------:R-:W-:Y:S01]  /*6aa0*/  FSEL R188, R29, -INF , !P4 ;  /* 0xff8000001dbc7808 */ /* 0x000fe20006000000 */
[----:B------:R1:W-:Y:S01]  /*6ab0*/  MUFU.TANH R42, R26 ;  /* 0x0000001a002a7308 */ /* 0x0003e20000002400 */
[----:B------:R-:W-:Y:S01]  /*6ac0*/  FSEL R29, R50, -INF , !P2 ;  /* 0xff800000321d7808 */ /* 0x000fe20005000000 */
[----:B------:R-:W-:Y:S01]  /*6ad0*/  IMAD.IADD R50, R152, 0x1, -R34 ;  /* 0x0000000198327824 */ /* 0x000fe200078e0a22 */
[C---:B------:R-:W-:Y:S02]  /*6ae0*/  ISETP.GE.AND P6, PT, R31.reuse, R220, PT ;  /* 0x000000dc1f00720c */ /* 0x040fe40003fc6270 */
[----:B------:R-:W-:-:S02]  /*6af0*/  ISETP.GE.AND P4, PT, R31, R219, PT ;  /* 0x000000db1f00720c */ /* 0x000fc40003f86270 */
[----:B------:R-:W-:Y:S02]  /*6b00*/  ISETP.GE.AND P2, PT, R31, R218, PT ;  /* 0x000000da1f00720c */ /* 0x000fe40003f46270 */
[----:B------:R-:W-:Y:S02]  /*6b10*/  FSEL R35, R35, -INF , !P3 ;  /* 0xff80000023237808 */ /* 0x000fe40005800000 */
[----:B------:R-:W-:Y:S02]  /*6b20*/  FSEL R190, R36, -INF , !P0 ;  /* 0xff80000024be7808 */ /* 0x000fe40004000000 */
[----:B------:R-:W-:Y:S01]  /*6b30*/  ISETP.GE.AND P3, PT, R39, R221, PT ;  /* 0x000000dd2700720c */ /* 0x000fe20003f66270 */
[----:B------:R-:W2:Y:S01]  /*6b40*/  MUFU.TANH R36, R98 ;  /* 0x0000006200247308 */ /* 0x000ea20000002400 */
[----:B------:R-:W-:Y:S01]  /*6b50*/  FSEL R31, R43, -INF , !P5 ;  /* 0xff8000002b1f7808 */ /* 0x000fe20006800000 */
[--C-:B------:R-:W-:Y:S01]  /*6b60*/  IMAD.IADD R43, R77, 0x1, -R34.reuse ;  /* 0x000000014d2b7824 */ /* 0x100fe200078e0a22 */
[----:B------:R-:W-:Y:S01]  /*6b70*/  FSEL R96, R46, -INF , !P6 ;  /* 0xff8000002e607808 */ /* 0x000fe20007000000 */
[----:B-1----:R-:W-:Y:S01]  /*6b80*/  IMAD.IADD R26, R155, 0x1, -R34 ;  /* 0x000000019b1a7824 */ /* 0x002fe200078e0a22 */
[----:B------:R-:W-:Y:S01]  /*6b90*/  FSEL R190, R190, -INF , !P4 ;  /* 0xff800000bebe7808 */ /* 0x000fe20006000000 */
[----:B------:R-:W-:Y:S01]  /*6ba0*/  FMUL.FTZ R34, R27, UR5 ;  /* 0x000000051b227c20 */ /* 0x000fe20008410000 */
[----:B------:R-:W-:Y:S01]  /*6bb0*/  FSEL R186, R35, -INF , !P2 ;  /* 0xff80000023ba7808 */ /* 0x000fe20005000000 */
[----:B------:R-:W-:Y:S01]  /*6bc0*/  FMUL.FTZ R35, R25, UR5 ;  /* 0x0000000519237c20 */ /* 0x000fe20008410000 */
[----:B------:R-:W-:Y:S01]  /*6bd0*/  FSEL R31, R31, -INF , !P3 ;  /* 0xff8000001f1f7808 */ /* 0x000fe20005800000 */
[----:B------:R-:W-:Y:S01]  /*6be0*/  VIADD R27, R156, 0x51 ;  /* 0x000000519c1b7836 */ /* 0x000fe20000000000 */
        /* <DEDUP_REMOVED lines=9> */
[----:B------:R-:W-:Y:S02]  /*6c80*/  IABS R26, R26 ;  /* 0x0000001a001a7213 */ /* 0x000fe40000000000 */
[----:B------:R-:W-:Y:S01]  /*6c90*/  IABS R50, R50 ;  /* 0x0000003200327213 */ /* 0x000fe20000000000 */
[----:B------:R-:W-:Y:S01]  /*6ca0*/  IMAD.IADD R46, R222, 0x1, -R39 ;  /* 0x00000001de2e7824 */ /* 0x000fe200078e0a27 */
[----:B------:R-:W-:Y:S01]  /*6cb0*/  IABS R43, R43 ;  /* 0x0000002b002b7213 */ /* 0x000fe20000000000 */
[----:B------:R-:W-:Y:S01]  /*6cc0*/  MUFU.TANH R98, R94 ;  /* 0x0000005e00627308 */ /* 0x000fe20000002400 */
[----:B------:R-:W-:-:S02]  /*6cd0*/  I2FP.F32.S32 R26, R26 ;  /* 0x0000001a001a7245 */ /* 0x000fc40000201400 */
[----:B------:R-:W-:Y:S02]  /*6ce0*/  IABS R46, R46 ;  /* 0x0000002e002e7213 */ /* 0x000fe40000000000 */
[----:B------:R-:W-:Y:S01]  /*6cf0*/  I2FP.F32.S32 R50, R50 ;  /* 0x0000003200327245 */ /* 0x000fe20000201400 */
[----:B--2---:R-:W-:Y:S01]  /*6d00*/  FFMA.FTZ R26, R26, -UR6, R36 ;  /* 0x800000061a1a7c23 */ /* 0x004fe20008010024 */
[----:B------:R-:W-:Y:S01]  /*6d10*/  I2FP.F32.S32 R46, R46 ;  /* 0x0000002e002e7245 */ /* 0x000fe20000201400 */
[----:B------:R-:W1:Y:S01]  /*6d20*/  MUFU.TANH R36, R99 ;  /* 0x0000006300247308 */ /* 0x000e620000002400 */
[----:B------:R-:W-:Y:S01]  /*6d30*/  I2FP.F32.S32 R43, R43 ;  /* 0x0000002b002b7245 */ /* 0x000fe20000201400 */
[----:B------:R-:W-:Y:S01]  /*6d40*/  FFMA.FTZ R24, R50, -UR6, R24 ;  /* 0x8000000632187c23 */ /* 0x000fe20008010018 */
[----:B------:R-:W-:Y:S02]  /*6d50*/  IMAD.IADD R50, R152, 0x1, -R39 ;  /* 0x0000000198327824 */ /* 0x000fe400078e0a27 */
[----:B------:R-:W-:Y:S01]  /*6d60*/  FFMA.FTZ R47, R46, -UR6, R47 ;  /* 0x800000062e2f7c23 */ /* 0x000fe2000801002f */
[----:B------:R-:W-:Y:S01]  /*6d70*/  FMUL.FTZ R46, R92, UR5 ;  /* 0x000000055c2e7c20 */ /* 0x000fe20008410000 */
[----:B------:R-:W-:Y:S01]  /*6d80*/  FFMA.FTZ R25, R43, -UR6, R42 ;  /* 0x800000062b197c23 */ /* 0x000fe2000801002a */
[----:B------:R-:W-:Y:S01]  /*6d90*/  FSEL R42, R26, -INF , !P6 ;  /* 0xff8000001a2a7808 */ /* 0x000fe20007000000 */
[--C-:B------:R-:W-:Y:S01]  /*6da0*/  IMAD.IADD R43, R155, 0x1, -R39.reuse ;  /* 0x000000019b2b7824 */ /* 0x100fe200078e0a27 */
[----:B------:R-:W-:Y:S01]  /*6db0*/  FSEL R187, R24, -INF , !P0 ;  /* 0xff80000018bb7808 */ /* 0x000fe20004000000 */
[----:B------:R-:W-:Y:S01]  /*6dc0*/  VIADD R26, R153, 0xffffffe0 ;  /* 0xffffffe0991a7836 */ /* 0x000fe20000000000 */
[----:B------:R-:W2:Y:S01]  /*6dd0*/  MUFU.TANH R46, R46 ;  /* 0x0000002e002e7308 */ /* 0x000ea20000002400 */
[----:B------:R-:W-:Y:S01]  /*6de0*/  IMAD.IADD R39, R77, 0x1, -R39 ;  /* 0x000000014d277824 */ /* 0x000fe200078e0a27 */
[----:B------:R-:W-:Y:S01]  /*6df0*/  FSEL R24, R42, -INF , !P5 ;  /* 0xff8000002a187808 */ /* 0x000fe20006800000 */
[----:B------:R-:W-:Y:S01]  /*6e00*/  IMAD.IADD R42, R222, 0x1, -R26 ;  /* 0x00000001de2a7824 */ /* 0x000fe200078e0a1a */
[----:B------:R-:W-:-:S02]  /*6e10*/  ISETP.GT.AND P6, PT, R211, R27, PT ;  /* 0x0000001bd300720c */ /* 0x000fc40003fc4270 */
[----:B------:R-:W-:Y:S02]  /*6e20*/  IABS R43, R43 ;  /* 0x0000002b002b7213 */ /* 0x000fe40000000000 */
[----:B------:R-:W-:Y:S02]  /*6e30*/  FSEL R25, R25, -INF , !P4 ;  /* 0xff80000019197808 */ /* 0x000fe40006000000 */
[----:B------:R-:W-:Y:S02]  /*6e40*/  IABS R39, R39 ;  /* 0x0000002700277213 */ /* 0x000fe40000000000 */
[----:B------:R-:W-:Y:S02]  /*6e50*/  I2FP.F32.S32 R43, R43 ;  /* 0x0000002b002b7245 */ /* 0x000fe40000201400 */
[----:B------:R-:W-:Y:S02]  /*6e60*/  ISETP.GE.AND P4, PT, R27, R221, PT ;  /* 0x000000dd1b00720c */ /* 0x000fe40003f86270 */
[----:B------:R-:W-:Y:S01]  /*6e70*/  FSEL R47, R47, -INF , !P6 ;  /* 0xff8000002f2f7808 */ /* 0x000fe20007000000 */
[----:B-1----:R-:W-:Y:S01]  /*6e80*/  FFMA.FTZ R36, R43, -UR6, R36 ;  /* 0x800000062b247c23 */ /* 0x002fe20008010024 */
[----:B------:R-:W-:Y:S01]  /*6e90*/  IABS R50, R50 ;  /* 0x0000003200327213 */ /* 0x000fe20000000000 */
[----:B------:R-:W-:Y:S01]  /*6ea0*/  FMUL.FTZ R43, R88, UR5 ;  /* 0x00000005582b7c20 */ /* 0x000fe20008410000 */
[----:B------:R-:W-:-:S02]  /*6eb0*/  IABS R42, R42 ;  /* 0x0000002a002a7213 */ /* 0x000fc40000000000 */
[----:B------:R-:W-:Y:S02]  /*6ec0*/  FSEL R180, R25, -INF , !P3 ;  /* 0xff80000019b47808 */ /* 0x000fe40005800000 */
[----:B------:R-:W-:Y:S01]  /*6ed0*/  FSEL R187, R187, -INF , !P2 ;  /* 0xff800000bbbb7808 */ /* 0x000fe20005000000 */
[----:B------:R-:W-:Y:S01]  /*6ee0*/  MUFU.TANH R43, R43 ;  /* 0x0000002b002b7308 */ /* 0x000fe20000002400 */
[----:B------:R-:W-:Y:S01]  /*6ef0*/  FSEL R25, R47, -INF , !P4 ;  /* 0xff8000002f197808 */ /* 0x000fe20006000000 */
[----:B------:R-:W-:Y:S01]  /*6f00*/  FMUL.FTZ R47, R93, UR5 ;  /* 0x000000055d2f7c20 */ /* 0x000fe20008410000 */
[----:B------:R-:W-:Y:S02]  /*6f10*/  I2FP.F32.S32 R39, R39 ;  /* 0x0000002700277245 */ /* 0x000fe40000201400 */
[-C--:B------:R-:W-:Y:S02]  /*6f20*/  ISETP.GT.AND P5, PT, R210, R27.reuse, PT ;  /* 0x0000001bd200720c */ /* 0x080fe40003fa4270 */
[-C--:B------:R-:W-:Y:S01]  /*6f30*/  ISETP.GT.AND P0, PT, R205, R27.reuse, PT ;  /* 0x0000001bcd00720c */ /* 0x080fe20003f04270 */
[----:B------:R-:W-:Y:S01]  /*6f40*/  FFMA.FTZ R34, R39, -UR6, R34 ;  /* 0x8000000627227c23 */ /* 0x000fe20008010022 */
[----:B------:R-:W-:Y:S01]  /*6f50*/  ISETP.GT.AND P2, PT, R157, R27, PT ;  /* 0x0000001b9d00720c */ /* 0x000fe20003f44270 */
[----:B------:R-:W-:Y:S01]  /*6f60*/  MUFU.TANH R47, R47 ;  /* 0x0000002f002f7308 */ /* 0x000fe20000002400 */
[----:B------:R-:W-:Y:S01]  /*6f70*/  I2FP.F32.S32 R50, R50 ;  /* 0x0000003200327245 */ /* 0x000fe20000201400 */
[----:B------:R-:W-:Y:S01]  /*6f80*/  IMAD.IADD R39, R155, 0x1, -R26 ;  /* 0x000000019b277824 */ /* 0x000fe200078e0a1a */
[----:B------:R-:W-:-:S02]  /*6f90*/  ISETP.GE.AND P6, PT, R27, R220, PT ;  /* 0x000000dc1b00720c */ /* 0x000fc40003fc6270 */
[C---:B------:R-:W-:Y:S01]  /*6fa0*/  ISETP.GE.AND P3, PT, R27.reuse, R219, PT ;  /* 0x000000db1b00720c */ /* 0x040fe20003f66270 */
[----:B------:R-:W-:Y:S01]  /*6fb0*/  FFMA.FTZ R35, R50, -UR6, R35 ;  /* 0x8000000632237c23 */ /* 0x000fe20008010023 */
[----:B------:R-:W-:Y:S01]  /*6fc0*/  ISETP.GE.AND P4, PT, R27, R218, PT ;  /* 0x000000da1b00720c */ /* 0x000fe20003f86270 */
[----:B------:R-:W-:Y:S01]  /*6fd0*/  VIADD R27, R156, 0x58 ;  /* 0x000000589c1b7836 */ /* 0x000fe20000000000 */
[----:B------:R-:W-:Y:S02]  /*6fe0*/  I2FP.F32.S32 R42, R42 ;  /* 0x0000002a002a7245 */ /* 0x000fe40000201400 */
[----:B------:R-:W-:Y:S02]  /*6ff0*/  FSEL R36, R36, -INF , !P5 ;  /* 0xff80000024247808 */ /* 0x000fe40006800000 */
[----:B------:R-:W-:Y:S01]  /*7000*/  ISETP.GT.AND P5, PT, R211, R27, PT ;  /* 0x0000001bd300720c */ /* 0x000fe20003fa4270 */
[----:B--2---:R-:W-:Y:S01]  /*7010*/  FFMA.FTZ R42, R42, -UR6, R46 ;  /* 0x800000062a2a7c23 */ /* 0x004fe2000801002e */
[----:B------:R-:W-:Y:S01]  /*7020*/  FSEL R34, R34, -INF , !P2 ;  /* 0xff80000022227808 */ /* 0x000fe20005000000 */
[----:B------:R1:W2:Y:S01]  /*7030*/  MUFU.TANH R46, R22 ;  /* 0x00000016002e7308 */ /* 0x0002a20000002400 */
[----:B------:R-:W-:-:S02]  /*7040*/  FSEL R35, R35, -INF , !P0 ;  /* 0xff80000023237808 */ /* 0x000fc40004000000 */
[----:B------:R-:W-:Y:S02]  /*7050*/  ISETP.GE.AND P2, PT, R27, R221, PT ;  /* 0x000000dd1b00720c */ /* 0x000fe40003f46270 */
[----:B------:R-:W-:Y:S01]  /*7060*/  FSEL R20, R36, -INF , !P6 ;  /* 0xff80000024147808 */ /* 0x000fe20007000000 */
[----:B------:R-:W-:Y:S01]  /*7070*/  VIADD R36, R153, 0xffffffe1 ;  /* 0xffffffe199247836 */ /* 0x000fe20000000000 */
[----:B------:R-:W-:Y:S02]  /*7080*/  FSEL R182, R35, -INF , !P3 ;  /* 0xff80000023b67808 */ /* 0x000fe40005800000 */
[----:B------:R-:W-:Y:S01]  /*7090*/  FSEL R175, R34, -INF , !P4 ;  /* 0xff80000022af7808 */ /* 0x000fe20006000000 */
[----:B------:R-:W-:Y:S01]  /*70a0*/  IMAD.IADD R34, R77, 0x1, -R26 ;  /* 0x000000014d227824 */ /* 0x000fe200078e0a1a */
[-C--:B------:R-:W-:Y:S01]  /*70b0*/  ISETP.GT.AND P6, PT, R210, R27.reuse, PT ;  /* 0x0000001bd200720c */ /* 0x080fe20003fc4270 */
[----:B------:R-:W-:Y:S01]  /*70c0*/  IMAD.IADD R35, R222, 0x1, -R36 ;  /* 0x00000001de237824 */ /* 0x000fe200078e0a24 */
[----:B------:R-:W-:-:S02]  /*70d0*/  ISETP.GT.AND P0, PT, R205, R27, PT ;  /* 0x0000001bcd00720c */ /* 0x000fc40003f04270 */
[----:B------:R-:W-:Y:S02]  /*70e0*/  ISETP.GT.AND P3, PT, R157, R27, PT ;  /* 0x0000001b9d00720c */ /* 0x000fe40003f64270 */
[----:B-1----:R-:W-:Y:S01]  /*70f0*/  FSEL R22, R42, -INF , !P5 ;  /* 0xff8000002a167808 */ /* 0x002fe20006800000 */
[----:B------:R-:W-:Y:S01]  /*7100*/  IMAD.IADD R42, R155, 0x1, -R36 ;  /* 0x000000019b2a7824 */ /* 0x000fe200078e0a24 */
[C---:B------:R-:W-:Y:S02]  /*7110*/  ISETP.GE.AND P5, PT, R27.reuse, R220, PT ;  /* 0x000000dc1b00720c */ /* 0x040fe40003fa6270 */
[----:B------:R-:W-:Y:S02]  /*7120*/  FSEL R22, R22, -INF , !P2 ;  /* 0xff80000016167808 */ /* 0x000fe40005000000 */
[C---:B------:R-:W-:Y:S02]  /*7130*/  ISETP.GE.AND P4, PT, R27.reuse, R219, PT ;  /* 0x000000db1b00720c */ /* 0x040fe40003f86270 */
[----:B------:R-:W-:Y:S01]  /*7140*/  ISETP.GE.AND P2, PT, R27, R218, PT ;  /* 0x000000da1b00720c */ /* 0x000fe20003f46270 */
[----:B------:R-:W-:Y:S01]  /*7150*/  FMUL.FTZ R27, R23, UR5 ;  /* 0x00000005171b7c20 */ /* 0x000fe20008410000 */
[----:B------:R-:W-:Y:S01]  /*7160*/  IMAD.IADD R23, R152, 0x1, -R26 ;  /* 0x0000000198177824 */ /* 0x000fe200078e0a1a */
[----:B------:R-:W-:-:S02]  /*7170*/  IABS R34, R34 ;  /* 0x0000002200227213 */ /* 0x000fc40000000000 */
[----:B------:R-:W-:Y:S02]  /*7180*/  IABS R39, R39 ;  /* 0x0000002700277213 */ /* 0x000fe40000000000 */
[----:B------:R-:W-:Y:S01]  /*7190*/  IABS R26, R23 ;  /* 0x00000017001a7213 */ /* 0x000fe20000000000 */
[----:B------:R-:W-:Y:S01]  /*71a0*/  MUFU.TANH R27, R27 ;  /* 0x0000001b001b7308 */ /* 0x000fe20000002400 */
[----:B------:R-:W-:Y:S01]  /*71b0*/  IABS R23, R35 ;  /* 0x0000002300177213 */ /* 0x000fe20000000000 */
[----:B------:R-:W-:Y:S01]  /*71c0*/  FMUL.FTZ R35, R95, UR5 ;  /* 0x000000055f237c20 */ /* 0x000fe20008410000 */
[----:B------:R-:W-:Y:S02]  /*71d0*/  I2FP.F32.S32 R34, R34 ;  /* 0x0000002200227245 */ /* 0x000fe40000201400 */
[----:B------:R-:W-:Y:S02]  /*71e0*/  I2FP.F32.S32 R23, R23 ;  /* 0x0000001700177245 */ /* 0x000fe40000201400 */
[----:B------:R-:W-:Y:S01]  /*71f0*/  I2FP.F32.S32 R39, R39 ;  /* 0x0000002700277245 */ /* 0x000fe20000201400 */
[----:B--2---:R-:W-:Y:S01]  /*7200*/  FFMA.FTZ R46, R34, -UR6, R46 ;  /* 0x80000006222e7c23 */ /* 0x004fe2000801002e */
[----:B------:R-:W1:Y:S01]  /*7210*/  MUFU.TANH R35, R35 ;  /* 0x0000002300237308 */ /* 0x000e620000002400 */
[----:B------:R-:W-:Y:S01]  /*7220*/  FFMA.FTZ R47, R23, -UR6, R47 ;  /* 0x80000006172f7c23 */ /* 0x000fe2000801002f */
[----:B------:R-:W-:Y:S01]  /*7230*/  VIADD R23, R153, 0xffffffe8 ;  /* 0xffffffe899177836 */ /* 0x000fe20000000000 */
[----:B------:R-:W-:Y:S01]  /*7240*/  I2FP.F32.S32 R26, R26 ;  /* 0x0000001a001a7245 */ /* 0x000fe20000201400 */
[----:B------:R-:W-:Y:S01]  /*7250*/  FFMA.FTZ R98, R39, -UR6, R98 ;  /* 0x8000000627627c23 */ /* 0x000fe20008010062 */
[----:B------:R-:W-:Y:S01]  /*7260*/  IABS R42, R42 ;  /* 0x0000002a002a7213 */ /* 0x000fe20000000000 */
[----:B------:R-:W-:Y:S01]  /*7270*/  IMAD.IADD R39, R222, 0x1, -R23 ;  /* 0x00000001de277824 */ /* 0x000fe200078e0a17 */
[----:B------:R-:W-:Y:S01]  /*7280*/  FSEL R171, R46, -INF , !P3 ;  /* 0xff8000002eab7808 */ /* 0x000fe20005800000 */
[----:B------:R2:W3:Y:S01]  /*7290*/  MUFU.TANH R34, R21 ;  /* 0x0000001500227308 */ /* 0x0004e20000002400 */
[----:B------:R-:W-:Y:S01]  /*72a0*/  FFMA.FTZ R185, R26, -UR6, R185 ;  /* 0x800000061ab97c23 */ /* 0x000fe200080100b9 */
[----:B------:R-:W-:Y:S01]  /*72b0*/  VIADD R26, R156, 0x59 ;  /* 0x000000599c1a7836 */ /* 0x000fe20000000000 */
[----:B------:R-:W-:-:S02]  /*72c0*/  I2FP.F32.S32 R42, R42 ;  /* 0x0000002a002a7245 */ /* 0x000fc40000201400 */
[----:B------:R-:W-:Y:S02]  /*72d0*/  FSEL R98, R98, -INF , !P6 ;  /* 0xff80000062627808 */ /* 0x000fe40007000000 */
[----:B------:R-:W-:Y:S02]  /*72e0*/  IABS R39, R39 ;  /* 0x0000002700277213 */ /* 0x000fe40000000000 */
[-C--:B------:R-:W-:Y:S01]  /*72f0*/  ISETP.GT.AND P6, PT, R211, R26.reuse, PT ;  /* 0x0000001ad300720c */ /* 0x080fe20003fc4270 */
[----:B-1----:R-:W-:Y:S01]  /*7300*/  FFMA.FTZ R35, R42, -UR6, R35 ;  /* 0x800000062a237c23 */ /* 0x002fe20008010023 */
[----:B------:R-:W-:Y:S01]  /*7310*/  FSEL R98, R98, -INF , !P5 ;  /* 0xff80000062627808 */ /* 0x000fe20006800000 */
[----:B------:R-:W-:Y:S01]  /*7320*/  FMUL.FTZ R42, R89, UR5 ;  /* 0x00000005592a7c20 */ /* 0x000fe20008410000 */
[----:B------:R-:W-:Y:S02]  /*7330*/  FSEL R185, R185, -INF , !P0 ;  /* 0xff800000b9b97808 */ /* 0x000fe40004000000 */
[----:B------:R-:W-:Y:S01]  /*7340*/  ISETP.GT.AND P5, PT, R210, R26, PT ;  /* 0x0000001ad200720c */ /* 0x000fe20003fa4270 */
[--C-:B--2---:R-:W-:Y:S01]  /*7350*/  IMAD.IADD R21, R152, 0x1, -R36.reuse ;  /* 0x0000000198157824 */ /* 0x104fe200078e0a24 */
[----:B------:R-:W-:Y:S01]  /*7360*/  I2FP.F32.S32 R39, R39 ;  /* 0x0000002700277245 */ /* 0x000fe20000201400 */
[----:B------:R-:W-:Y:S01]  /*7370*/  IMAD.IADD R36, R77, 0x1, -R36 ;  /* 0x000000014d247824 */ /* 0x000fe200078e0a24 */
[----:B------:R-:W-:Y:S01]  /*7380*/  FSEL R185, R185, -INF , !P4 ;  /* 0xff800000b9b97808 */ /* 0x000fe20006000000 */
[----:B------:R-:W-:Y:S01]  /*7390*/  MUFU.TANH R42, R42 ;  /* 0x0000002a002a7308 */ /* 0x000fe20000002400 */
[----:B------:R-:W-:Y:S01]  /*73a0*/  IABS R21, R21 ;  /* 0x0000001500157213 */ /* 0x000fe20000000000 */
[----:B------:R-:W-:Y:S01]  /*73b0*/  FFMA.FTZ R39, R39, -UR6, R43 ;  /* 0x8000000627277c23 */ /* 0x000fe2000801002b */
[----:B------:R-:W-:-:S02]  /*73c0*/  IABS R36, R36 ;  /* 0x0000002400247213 */ /* 0x000fc40000000000 */
[----:B------:R-:W-:Y:S02]  /*73d0*/  I2FP.F32.S32 R46, R21 ;  /* 0x00000015002e7245 */ /* 0x000fe40000201400 */
[----:B------:R-:W-:Y:S02]  /*73e0*/  I2FP.F32.S32 R36, R36 ;  /* 0x0000002400247245 */ /* 0x000fe40000201400 */
[----:B------:R-:W-:Y:S01]  /*73f0*/  FSEL R21, R47, -INF , !P6 ;  /* 0xff8000002f157808 */ /* 0x000fe20007000000 */
[----:B---3--:R-:W-:Y:S01]  /*7400*/  FFMA.FTZ R46, R46, -UR6, R34 ;  /* 0x800000062e2e7c23 */ /* 0x008fe20008010022 */
[----:B------:R-:W-:Y:S01]  /*7410*/  VIADD R34, R156, 0x60 ;  /* 0x000000609c227836 */ /* 0x000fe20000000000 */
[----:B------:R-:W-:Y:S01]  /*7420*/  ISETP.GE.AND P6, PT, R26, R220, PT ;  /* 0x000000dc1a00720c */ /* 0x000fe20003fc6270 */
[----:B------:R-:W-:Y:S01]  /*7430*/  FFMA.FTZ R27, R36, -UR6, R27 ;  /* 0x80000006241b7c23 */ /* 0x000fe2000801001b */
[----:B------:R-:W-:Y:S01]  /*7440*/  FSEL R35, R35, -INF , !P5 ;  /* 0xff80000023237808 */ /* 0x000fe20006800000 */
[----:B------:R-:W-:Y:S01]  /*7450*/  IMAD.IADD R36, R152, 0x1, -R23 ;  /* 0x0000000198247824 */ /* 0x000fe200078e0a17 */
[----:B------:R-:W-:-:S02]  /*7460*/  ISETP.GT.AND P4, PT, R157, R26, PT ;  /* 0x0000001a9d00720c */ /* 0x000fc40003f84270 */
[----:B------:R-:W-:Y:S02]  /*7470*/  ISETP.GE.AND P3, PT, R26, R221, PT ;  /* 0x000000dd1a00720c */ /* 0x000fe40003f66270 */
[----:B------:R-:W-:Y:S02]  /*7480*/  ISETP.GT.AND P0, PT, R205, R26, PT ;  /* 0x0000001acd00720c */ /* 0x000fe40003f04270 */
[----:B------:R-:W-:Y:S02]  /*7490*/  ISETP.GT.AND P5, PT, R211, R34, PT ;  /* 0x00000022d300720c */ /* 0x000fe40003fa4270 */
[----:B------:R-:W-:Y:S01]  /*74a0*/  FSEL R200, R35, -INF , !P6 ;  /* 0xff80000023c87808 */ /* 0x000fe20007000000 */
[----:B------:R-:W-:Y:S01]  /*74b0*/  FMUL.FTZ R35, R16, UR5 ;  /* 0x0000000510237c20 */ /* 0x000fe20008410000 */
[----:B------:R-:W-:Y:S02]  /*74c0*/  FSEL R171, R171, -INF , !P2 ;  /* 0xff800000abab7808 */ /* 0x000fe40005000000 */
[----:B------:R-:W-:-:S02]  /*74d0*/  FSEL R21, R21, -INF , !P3 ;  /* 0xff80000015157808 */ /* 0x000fc40005800000 */
[----:B------:R-:W-:Y:S02]  /*74e0*/  FSEL R27, R27, -INF , !P4 ;  /* 0xff8000001b1b7808 */ /* 0x000fe40006000000 */
[C---:B------:R-:W-:Y:S02]  /*74f0*/  ISETP.GE.AND P2, PT, R26.reuse, R219, PT ;  /* 0x000000db1a00720c */ /* 0x040fe40003f46270 */
[----:B------:R-:W-:Y:S01]  /*7500*/  ISETP.GE.AND P3, PT, R26, R218, PT ;  /* 0x000000da1a00720c */ /* 0x000fe20003f66270 */
[----:B------:R-:W-:Y:S01]  /*7510*/  FMUL.FTZ R26, R90, UR5 ;  /* 0x000000055a1a7c20 */ /* 0x000fe20008410000 */
[----:B------:R-:W-:Y:S02]  /*7520*/  FSEL R46, R46, -INF , !P0 ;  /* 0xff8000002e2e7808 */ /* 0x000fe40004000000 */
[----:B------:R-:W-:Y:S02]  /*7530*/  ISETP.GE.AND P4, PT, R34, R221, PT ;  /* 0x000000dd2200720c */ /* 0x000fe40003f86270 */
[----:B------:R-:W-:Y:S01]  /*7540*/  FSEL R16, R39, -INF , !P5 ;  /* 0xff80000027107808 */ /* 0x000fe20006800000 */
[----:B------:R-:W-:Y:S01]  /*7550*/  MUFU.TANH R26, R26 ;  /* 0x0000001a001a7308 */ /* 0x000fe20000002400 */
[----:B------:R-:W-:Y:S01]  /*7560*/  FSEL R181, R46, -INF , !P2 ;  /* 0xff8000002eb57808 */ /* 0x000fe20005000000 */
[----:B------:R-:W-:Y:S01]  /*7570*/  IMAD.IADD R39, R155, 0x1, -R23 ;  /* 0x000000019b277824 */ /* 0x000fe200078e0a17 */
[----:B------:R-:W-:-:S02]  /*7580*/  FSEL R169, R27, -INF , !P3 ;  /* 0xff8000001ba97808 */ /* 0x000fc40005800000 */
[----:B------:R-:W-:Y:S02]  /*7590*/  FSEL R16, R16, -INF , !P4 ;  /* 0xff80000010107808 */ /* 0x000fe40006000000 */
[-C--:B------:R-:W-:Y:S01]  /*75a0*/  ISETP.GT.AND P6, PT, R210, R34.reuse, PT ;  /* 0x00000022d200720c */ /* 0x080fe20003fc4270 */
[----:B------:R1:W2:Y:S01]  /*75b0*/  MUFU.TANH R27, R35 ;  /* 0x00000023001b7308 */ /* 0x0002a20000002400 */
[-C--:B------:R-:W-:Y:S02]  /*75c0*/  ISETP.GT.AND P0, PT, R205, R34.reuse, PT ;  /* 0x00000022cd00720c */ /* 0x080fe40003f04270 */
[----:B------:R-:W-:Y:S02]  /*75d0*/  ISETP.GT.AND P2, PT, R157, R34, PT ;  /* 0x000000229d00720c */ /* 0x000fe40003f44270 */
[C---:B------:R-:W-:Y:S02]  /*75e0*/  ISETP.GE.AND P5, PT, R34.reuse, R220, PT ;  /* 0x000000dc2200720c */ /* 0x040fe40003fa6270 */
[----:B------:R-:W-:-:S02]  /*75f0*/  ISETP.GE.AND P3, PT, R34, R219, PT ;  /* 0x000000db2200720c */ /* 0x000fc40003f66270 */
[----:B------:R-:W-:Y:S01]  /*7600*/  ISETP.GE.AND P4, PT, R34, R218, PT ;  /* 0x000000da2200720c */ /* 0x000fe20003f86270 */
[----:B------:R-:W-:Y:S01]  /*7610*/  FMUL.FTZ R34, R18, UR5 ;  /* 0x0000000512227c20 */ /* 0x000fe20008410000 */
[----:B------:R-:W-:Y:S01]  /*7620*/  VIADD R18, R153, 0xffffffe9 ;  /* 0xffffffe999127836 */ /* 0x000fe20000000000 */
[----:B------:R-:W-:Y:S02]  /*7630*/  IABS R36, R36 ;  /* 0x0000002400247213 */ /* 0x000fe40000000000 */
[----:B------:R-:W-:Y:S02]  /*7640*/  IABS R39, R39 ;  /* 0x0000002700277213 */ /* 0x000fe40000000000 */
[----:B------:R-:W3:Y:S01]  /*7650*/  MUFU.TANH R34, R34 ;  /* 0x0000002200227308 */ /* 0x000ee20000002400 */
[----:B-1----:R-:W-:Y:S01]  /*7660*/  IMAD.IADD R35, R77, 0x1, -R23 ;  /* 0x000000014d237824 */ /* 0x002fe200078e0a17 */
[----:B------:R-:W-:Y:S01]  /*7670*/  I2FP.F32.S32 R36, R36 ;  /* 0x0000002400247245 */ /* 0x000fe20000201400 */
[----:B------:R-:W-:Y:S01]  /*7680*/  IMAD.IADD R23, R222, 0x1, -R18 ;  /* 0x00000001de177824 */ /* 0x000fe200078e0a12 */
[----:B------:R-:W-:-:S02]  /*7690*/  I2FP.F32.S32 R39, R39 ;  /* 0x0000002700277245 */ /* 0x000fc40000201400 */
[----:B------:R-:W-:Y:S01]  /*76a0*/  IABS R35, R35 ;  /* 0x0000002300237213 */ /* 0x000fe20000000000 */
[----:B--2---:R-:W-:Y:S01]  /*76b0*/  FFMA.FTZ R27, R36, -UR6, R27 ;  /* 0x80000006241b7c23 */ /* 0x004fe2000801001b */
[----:B------:R-:W-:Y:S01]  /*76c0*/  IABS R23, R23 ;  /* 0x0000001700177213 */ /* 0x000fe20000000000 */
[----:B------:R-:W-:Y:S01]  /*76d0*/  FFMA.FTZ R39, R39, -UR6, R26 ;  /* 0x8000000627277c23 */ /* 0x000fe2000801001a */
[----:B------:R-:W-:Y:S01]  /*76e0*/  I2FP.F32.S32 R35, R35 ;  /* 0x0000002300237245 */ /* 0x000fe20000201400 */
[----:B------:R-:W-:Y:S01]  /*76f0*/  VIADD R26, R156, 0x61 ;  /* 0x000000619c1a7836 */ /* 0x000fe20000000000 */
[----:B------:R-:W-:Y:S02]  /*7700*/  I2FP.F32.S32 R36, R23 ;  /* 0x0000001700247245 */ /* 0x000fe40000201400 */
[----:B------:R-:W1:Y:S01]  /*7710*/  MUFU.TANH R23, R91 ;  /* 0x0000005b00177308 */ /* 0x000e620000002400 */
[----:B------:R-:W-:Y:S01]  /*7720*/  FSEL R39, R39, -INF , !P6 ;  /* 0xff80000027277808 */ /* 0x000fe20007000000 */
[----:B---3--:R-:W-:Y:S01]  /*7730*/  FFMA.FTZ R34, R35, -UR6, R34 ;  /* 0x8000000623227c23 */ /* 0x008fe20008010022 */
[----:B------:R-:W-:-:S02]  /*7740*/  IMAD.IADD R35, R155, 0x1, -R18 ;  /* 0x000000019b237824 */ /* 0x000fc400078e0a12 */
[----:B------:R-:W-:Y:S01]  /*7750*/  FFMA.FTZ R42, R36, -UR6, R42 ;  /* 0x80000006242a7c23 */ /* 0x000fe2000801002a */
[----:B------:R-:W-:Y:S02]  /*7760*/  ISETP.GT.AND P6, PT, R211, R26, PT ;  /* 0x0000001ad300720c */ /* 0x000fe40003fc4270 */
[----:B------:R2:W-:Y:S01]  /*7770*/  MUFU.TANH R36, R17 ;  /* 0x0000001100247308 */ /* 0x0005e20000002400 */
[----:B------:R-:W-:Y:S02]  /*7780*/  IABS R35, R35 ;  /* 0x0000002300237213 */ /* 0x000fe40000000000 */
[----:B------:R-:W-:Y:S02]  /*7790*/  FSEL R34, R34, -INF , !P2 ;  /* 0xff80000022227808 */ /* 0x000fe40005000000 */
[----:B------:R-:W-:Y:S02]  /*77a0*/  FSEL R27, R27, -INF , !P0 ;  /* 0xff8000001b1b7808 */ /* 0x000fe40004000000 */
[----:B------:R-:W-:-:S02]  /*77b0*/  ISETP.GE.AND P2, PT, R26, R221, PT ;  /* 0x000000dd1a00720c */ /* 0x000fc40003f46270 */
[----:B------:R-:W-:Y:S01]  /*77c0*/  FSEL R168, R39, -INF , !P5 ;  /* 0xff80000027a87808 */ /* 0x000fe20006800000 */
[----:B------:R-:W-:Y:S01]  /*77d0*/  VIADD R39, R153, 0xfffffff0 ;  /* 0xfffffff099277836 */ /* 0x000fe20000000000 */
[----:B------:R-:W-:Y:S02]  /*77e0*/  FSEL R170, R27, -INF , !P3 ;  /* 0xff8000001baa7808 */ /* 0x000fe40005800000 */
[----:B------:R-:W-:Y:S01]  /*77f0*/  FSEL R131, R34, -INF , !P4 ;  /* 0xff80000022837808 */ /* 0x000fe20006000000 */
[----:B------:R-:W-:Y:S01]  /*7800*/  IMAD.IADD R27, R222, 0x1, -R39 ;  /* 0x00000001de1b7824 */ /* 0x000fe200078e0a27 */
[-C--:B------:R-:W-:Y:S01]  /*7810*/  ISETP.GT.AND P5, PT, R210, R26.reuse, PT ;  /* 0x0000001ad200720c */ /* 0x080fe20003fa4270 */
[----:B--2---:R-:W-:Y:S01]  /*7820*/  IMAD.MOV.U32 R17, RZ, RZ, R35 ;  /* 0x000000ffff117224 */ /* 0x004fe200078e0023 */
[-C--:B------:R-:W-:Y:S01]  /*7830*/  ISETP.GT.AND P0, PT, R205, R26.reuse, PT ;  /* 0x0000001acd00720c */ /* 0x080fe20003f04270 */
[----:B------:R2:W-:Y:S01]  /*7840*/  MUFU.TANH R35, R19 ;  /* 0x0000001300237308 */ /* 0x0005e20000002400 */
[----:B------:R-:W-:-:S02]  /*7850*/  ISETP.GT.AND P3, PT, R157, R26, PT ;  /* 0x0000001a9d00720c */ /* 0x000fc40003f64270 */
[----:B------:R-:W-:Y:S02]  /*7860*/  I2FP.F32.S32 R17, R17 ;  /* 0x0000001100117245 */ /* 0x000fe40000201400 */
[----:B------:R-:W-:Y:S02]  /*7870*/  ISETP.GE.AND P4, PT, R26, R219, PT ;  /* 0x000000db1a00720c */ /* 0x000fe40003f86270 */
[----:B------:R-:W-:Y:S01]  /*7880*/  IABS R27, R27 ;  /* 0x0000001b001b7213 */ /* 0x000fe20000000000 */
[----:B-1----:R-:W-:Y:S01]  /*7890*/  FFMA.FTZ R23, R17, -UR6, R23 ;  /* 0x8000000611177c23 */ /* 0x002fe20008010017 */
[----:B------:R-:W-:Y:S02]  /*78a0*/  FMUL.FTZ R17, R84, UR5 ;  /* 0x0000000554117c20 */ /* 0x000fe40008410000 */
[----:B------:R-:W-:Y:S02]  /*78b0*/  I2FP.F32.S32 R27, R27 ;  /* 0x0000001b001b7245 */ /* 0x000fe40000201400 */
[----:B------:R-:W-:Y:S01]  /*78c0*/  FSEL R189, R23, -INF , !P5 ;  /* 0xff80000017bd7808 */ /* 0x000fe20006800000 */
[----:B------:R-:W-:Y:S01]  /*78d0*/  VIADD R23, R153, 0xfffffff1 ;  /* 0xfffffff199177836 */ /* 0x000fe20000000000 */
[----:B------:R-:W1:Y:S01]  /*78e0*/  MUFU.TANH R17, R17 ;  /* 0x0000001100117308 */ /* 0x000e620000002400 */
[----:B--2---:R-:W-:Y:S01]  /*78f0*/  FMUL.FTZ R19, R12, UR5 ;  /* 0x000000050c137c20 */ /* 0x004fe20008410000 */
[----:B------:R-:W-:Y:S01]  /*7900*/  FSEL R12, R42, -INF , !P6 ;  /* 0xff8000002a0c7808 */ /* 0x000fe20007000000 */
[----:B------:R-:W-:Y:S01]  /*7910*/  IMAD.IADD R42, R155, 0x1, -R39 ;  /* 0x000000019b2a7824 */ /* 0x000fe200078e0a27 */
[----:B------:R-:W-:-:S02]  /*7920*/  ISETP.GE.AND P6, PT, R26, R220, PT ;  /* 0x000000dc1a00720c */ /* 0x000fc40003fc6270 */
[----:B------:R-:W-:Y:S02]  /*7930*/  FSEL R12, R12, -INF , !P2 ;  /* 0xff8000000c0c7808 */ /* 0x000fe40005000000 */
[----:B------:R2:W3:Y:S01]  /*7940*/  MUFU.TANH R34, R19 ;  /* 0x0000001300227308 */ /* 0x0004e20000002400 */
[----:B------:R-:W-:Y:S01]  /*7950*/  ISETP.GE.AND P2, PT, R26, R218, PT ;  /* 0x000000da1a00720c */ /* 0x000fe20003f46270 */
[--C-:B------:R-:W-:Y:S01]  /*7960*/  IMAD.IADD R26, R152, 0x1, -R18.reuse ;  /* 0x00000001981a7824 */ /* 0x100fe200078e0a12 */
[----:B------:R-:W-:Y:S01]  /*7970*/  IABS R42, R42 ;  /* 0x0000002a002a7213 */ /* 0x000fe20000000000 */
[----:B------:R-:W-:Y:S01]  /*7980*/  IMAD.IADD R18, R77, 0x1, -R18 ;  /* 0x000000014d127824 */ /* 0x000fe200078e0a12 */
[----:B------:R-:W-:Y:S02]  /*7990*/  FSEL R189, R189, -INF , !P6 ;  /* 0xff800000bdbd7808 */ /* 0x000fe40007000000 */
[----:B------:R-:W-:Y:S02]  /*79a0*/  IABS R26, R26 ;  /* 0x0000001a001a7213 */ /* 0x000fe40000000000 */
[----:B------:R-:W-:Y:S01]  /*79b0*/  IABS R18, R18 ;  /* 0x0000001200127213 */ /* 0x000fe20000000000 */
[----:B-1----:R-:W-:Y:S01]  /*79c0*/  FFMA.FTZ R27, R27, -UR6, R17 ;  /* 0x800000061b1b7c23 */ /* 0x002fe20008010011 */
[----:B------:R-:W-:Y:S01]  /*79d0*/  I2FP.F32.S32 R26, R26 ;  /* 0x0000001a001a7245 */ /* 0x000fe20000201400 */
[----:B------:R-:W-:Y:S01]  /*79e0*/  VIADD R17, R156, 0x71 ;  /* 0x000000719c117836 */ /* 0x000fe20000000000 */
[----:B------:R-:W-:-:S02]  /*79f0*/  I2FP.F32.S32 R18, R18 ;  /* 0x0000001200127245 */ /* 0x000fc40000201400 */
[----:B------:R-:W-:Y:S01]  /*7a00*/  I2FP.F32.S32 R42, R42 ;  /* 0x0000002a002a7245 */ /* 0x000fe20000201400 */
[----:B------:R-:W-:Y:S01]  /*7a10*/  FFMA.FTZ R36, R26, -UR6, R36 ;  /* 0x800000061a247c23 */ /* 0x000fe20008010024 */
[----:B--2---:R-:W-:Y:S02]  /*7a20*/  IMAD.IADD R19, R152, 0x1, -R39 ;  /* 0x0000000198137824 */ /* 0x004fe400078e0a27 */
[----:B------:R-:W-:Y:S01]  /*7a30*/  FFMA.FTZ R35, R18, -UR6, R35 ;  /* 0x8000000612237c23 */ /* 0x000fe20008010023 */
[----:B------:R-:W-:Y:S02]  /*7a40*/  VIADD R26, R156, 0x68 ;  /* 0x000000689c1a7836 */ /* 0x000fe40000000000 */
[----:B------:R-:W-:Y:S01]  /*7a50*/  FFMA.FTZ R173, R42, -UR6, R173 ;  /* 0x800000062aad7c23 */ /* 0x000fe200080100ad */
[----:B------:R-:W-:Y:S01]  /*7a60*/  FSEL R36, R36, -INF , !P0 ;  /* 0xff80000024247808 */ /* 0x000fe20004000000 */
[----:B------:R-:W-:Y:S01]  /*7a70*/  IMAD.IADD R39, R77, 0x1, -R39 ;  /* 0x000000014d277824 */ /* 0x000fe200078e0a27 */
[----:B------:R-:W-:Y:S01]  /*7a80*/  FSEL R35, R35, -INF , !P3 ;  /* 0xff80000023237808 */ /* 0x000fe20005800000 */
[----:B------:R-:W-:Y:S01]  /*7a90*/  VIADD R18, R156, 0x70 ;  /* 0x000000709c127836 */ /* 0x000fe20000000000 */
[----:B------:R-:W-:-:S02]  /*7aa0*/  IABS R19, R19 ;  /* 0x0000001300137213 */ /* 0x000fc40000000000 */
[----:B------:R-:W-:Y:S01]  /*7ab0*/  FSEL R125, R35, -INF , !P2 ;  /* 0xff800000237d7808 */ /* 0x000fe20005000000 */
[----:B------:R-:W-:Y:S01]  /*7ac0*/  FMUL.FTZ R35, R14, UR5 ;  /* 0x000000050e237c20 */ /* 0x000fe20008410000 */
[-C--:B------:R-:W-:Y:S02]  /*7ad0*/  ISETP.GT.AND P5, PT, R211, R26.reuse, PT ;  /* 0x0000001ad300720c */ /* 0x080fe40003fa4270 */
[----:B------:R-:W-:Y:S02]  /*7ae0*/  I2FP.F32.S32 R19, R19 ;  /* 0x0000001300137245 */ /* 0x000fe40000201400 */
[----:B------:R-:W-:Y:S01]  /*7af0*/  ISETP.GT.AND P0, PT, R210, R26, PT ;  /* 0x0000001ad200720c */ /* 0x000fe20003f04270 */
[----:B------:R-:W1:Y:S01]  /*7b00*/  MUFU.TANH R35, R35 ;  /* 0x0000002300237308 */ /* 0x000e620000002400 */
[----:B------:R-:W-:Y:S01]  /*7b10*/  FSEL R167, R36, -INF , !P4 ;  /* 0xff80000024a77808 */ /* 0x000fe20006000000 */
[----:B---3--:R-:W-:Y:S01]  /*7b20*/  FFMA.FTZ R34, R19, -UR6, R34 ;  /* 0x8000000613227c23 */ /* 0x008fe20008010022 */
[----:B------:R-:W-:Y:S01]  /*7b30*/  ISETP.GE.AND P4, PT, R26, R221, PT ;  /* 0x000000dd1a00720c */ /* 0x000fe20003f86270 */
[----:B------:R-:W-:Y:S01]  /*7b40*/  IMAD.IADD R36, R222, 0x1, -R23 ;  /* 0x00000001de247824 */ /* 0x000fe200078e0a17 */
[----:B------:R-:W-:Y:S01]  /*7b50*/  FSEL R27, R27, -INF , !P5 ;  /* 0xff8000001b1b7808 */ /* 0x000fe20006800000 */
[C---:B------:R-:W-:Y:S01]  /*7b60*/  VIADD R19, R156.reuse, 0x69 ;  /* 0x000000699c137836 */ /* 0x040fe20000000000 */
[----:B------:R-:W-:Y:S01]  /*7b70*/  FSEL R173, R173, -INF , !P0 ;  /* 0xff800000adad7808 */ /* 0x000fe20004000000 */
[----:B------:R-:W-:Y:S01]  /*7b80*/  VIADD R156, R156, 0x79 ;  /* 0x000000799c9c7836 */ /* 0x000fe20000000000 */
[----:B------:R-:W-:Y:S01]  /*7b90*/  FSEL R14, R27, -INF , !P4 ;  /* 0xff8000001b0e7808 */ /* 0x000fe20006000000 */
[----:B------:R-:W-:Y:S01]  /*7ba0*/  FMUL.FTZ R27, R85, UR5 ;  /* 0x00000005551b7c20 */ /* 0x000fe20008410000 */
[----:B------:R-:W-:-:S02]  /*7bb0*/  ISETP.GE.AND P0, PT, R26, R220, PT ;  /* 0x000000dc1a00720c */ /* 0x000fc40003f06270 */
[----:B------:R-:W-:Y:S02]  /*7bc0*/  ISETP.GT.AND P6, PT, R205, R26, PT ;  /* 0x0000001acd00720c */ /* 0x000fe40003fc4270 */
[----:B------:R-:W-:Y:S01]  /*7bd0*/  FSEL R173, R173, -INF , !P0 ;  /* 0xff800000adad7808 */ /* 0x000fe20004000000 */
[----:B------:R-:W2:Y:S01]  /*7be0*/  MUFU.TANH R27, R27 ;  /* 0x0000001b001b7308 */ /* 0x000ea20000002400 */
[----:B------:R-:W-:Y:S02]  /*7bf0*/  IABS R39, R39 ;  /* 0x0000002700277213 */ /* 0x000fe40000000000 */
[----:B------:R-:W-:Y:S02]  /*7c00*/  ISETP.GE.AND P0, PT, R26, R219, PT ;  /* 0x000000db1a00720c */ /* 0x000fe40003f06270 */
[----:B------:R-:W-:Y:S02]  /*7c10*/  FSEL R34, R34, -INF , !P6 ;  /* 0xff80000022227808 */ /* 0x000fe40007000000 */
[----:B------:R-:W-:-:S02]  /*7c20*/  IABS R36, R36 ;  /* 0x0000002400247213 */ /* 0x000fc40000000000 */
[----:B------:R-:W-:Y:S02]  /*7c30*/  I2FP.F32.S32 R39, R39 ;  /* 0x0000002700277245 */ /* 0x000fe40000201400 */
[----:B------:R-:W-:Y:S01]  /*7c40*/  FSEL R166, R34, -INF , !P0 ;  /* 0xff80000022a67808 */ /* 0x000fe20004000000 */
[----:B------:R-:W-:Y:S01]  /*7c50*/  IMAD.MOV.U32 R34, RZ, RZ, R36 ;  /* 0x000000ffff227224 */ /* 0x000fe200078e0024 */
[----:B------:R-:W-:Y:S01]  /*7c60*/  ISETP.GT.AND P3, PT, R157, R26, PT ;  /* 0x0000001a9d00720c */ /* 0x000fe20003f64270 */
[----:B-1----:R-:W-:Y:S01]  /*7c70*/  FFMA.FTZ R35, R39, -UR6, R35 ;  /* 0x8000000627237c23 */ /* 0x002fe20008010023 */
[----:B------:R-:W-:Y:S01]  /*7c80*/  IMAD.IADD R36, R155, 0x1, -R23 ;  /* 0x000000019b247824 */ /* 0x000fe200078e0a17 */
[----:B------:R-:W-:Y:S02]  /*7c90*/  ISETP.GT.AND P5, PT, R157, R19, PT ;  /* 0x000000139d00720c */ /* 0x000fe40003fa4270 */
[----:B------:R-:W-:Y:S02]  /*7ca0*/  I2FP.F32.S32 R39, R34 ;  /* 0x0000002200277245 */ /* 0x000fe40000201400 */
[----:B------:R-:W1:Y:S01]  /*7cb0*/  MUFU.TANH R34, R87 ;  /* 0x0000005700227308 */ /* 0x000e620000002400 */
[----:B------:R-:W-:-:S02]  /*7cc0*/  FSEL R35, R35, -INF , !P3 ;  /* 0xff80000023237808 */ /* 0x000fc40005800000 */
[----:B------:R-:W-:Y:S01]  /*7cd0*/  ISETP.GE.AND P3, PT, R26, R218, PT ;  /* 0x000000da1a00720c */ /* 0x000fe20003f66270 */
[----:B------:R-:W-:Y:S01]  /*7ce0*/  IMAD.IADD R26, R152, 0x1, -R23 ;  /* 0x00000001981a7824 */ /* 0x000fe200078e0a17 */
[----:B------:R-:W-:Y:S01]  /*7cf0*/  IABS R36, R36 ;  /* 0x0000002400247213 */ /* 0x000fe20000000000 */
[----:B--2---:R-:W-:Y:S01]  /*7d00*/  FFMA.FTZ R39, R39, -UR6, R27 ;  /* 0x8000000627277c23 */ /* 0x004fe2000801001b */
[----:B------:R-:W-:Y:S01]  /*7d10*/  FSEL R130, R35, -INF , !P3 ;  /* 0xff80000023827808 */ /* 0x000fe20005800000 */
[----:B------:R2:W3:Y:S01]  /*7d20*/  MUFU.TANH R27, R13 ;  /* 0x0000000d001b7308 */ /* 0x0004e20000002400 */
[----:B------:R-:W-:Y:S02]  /*7d30*/  IABS R26, R26 ;  /* 0x0000001a001a7213 */ /* 0x000fe40000000000 */
[----:B------:R-:W-:Y:S02]  /*7d40*/  I2FP.F32.S32 R124, R36 ;  /* 0x00000024007c7245 */ /* 0x000fe40000201400 */
[----:B------:R-:W-:Y:S01]  /*7d50*/  ISETP.GT.AND P3, PT, R211, R19, PT ;  /* 0x00000013d300720c */ /* 0x000fe20003f64270 */
[----:B------:R-:W-:Y:S01]  /*7d60*/  IMAD.MOV.U32 R35, RZ, RZ, R26 ;  /* 0x000000ffff237224 */ /* 0x000fe200078e001a */
[----:B------:R-:W-:Y:S01]  /*7d70*/  ISETP.GT.AND P2, PT, R157, R18, PT ;  /* 0x000000129d00720c */ /* 0x000fe20003f44270 */
[----:B------:R-:W-:Y:S01]  /*7d80*/  MUFU.TANH R26, R82 ;  /* 0x00000052001a7308 */ /* 0x000fe20000002400 */
[----:B-1----:R-:W-:Y:S01]  /*7d90*/  FFMA.FTZ R124, R124, -UR6, R34 ;  /* 0x800000067c7c7c23 */ /* 0x002fe20008010022 */
[----:B------:R-:W-:Y:S01]  /*7da0*/  FMUL.FTZ R34, R15, UR5 ;  /* 0x000000050f227c20 */ /* 0x000fe20008410000 */
[----:B------:R-:W-:-:S02]  /*7db0*/  I2FP.F32.S32 R35, R35 ;  /* 0x0000002300237245 */ /* 0x000fc40000201400 */
[C---:B------:R-:W-:Y:S02]  /*7dc0*/  ISETP.GT.AND P4, PT, R157.reuse, R17, PT ;  /* 0x000000119d00720c */ /* 0x040fe40003f84270 */
[----:B------:R-:W-:Y:S01]  /*7dd0*/  ISETP.GT.AND P6, PT, R157, R154, PT ;  /* 0x0000009a9d00720c */ /* 0x000fe20003fc4270 */
[----:B------:R-:W1:Y:S01]  /*7de0*/  MUFU.TANH R34, R34 ;  /* 0x0000002200227308 */ /* 0x000e620000002400 */
[----:B--2---:R-:W-:Y:S01]  /*7df0*/  FSEL R13, R39, -INF , !P3 ;  /* 0xff800000270d7808 */ /* 0x004fe20005800000 */
[----:B---3--:R-:W-:Y:S01]  /*7e00*/  FFMA.FTZ R27, R35, -UR6, R27 ;  /* 0x80000006231b7c23 */ /* 0x008fe2000801001b */
[----:B------:R-:W-:Y:S01]  /*7e10*/  ISETP.GE.AND P3, PT, R19, R221, PT ;  /* 0x000000dd1300720c */ /* 0x000fe20003f66270 */
[----:B------:R-:W-:Y:S01]  /*7e20*/  IMAD.IADD R35, R77, 0x1, -R23 ;  /* 0x000000014d237824 */ /* 0x000fe200078e0a17 */
[----:B------:R-:W-:Y:S02]  /*7e30*/  ISETP.GT.AND P0, PT, R157, R156, PT ;  /* 0x0000009c9d00720c */ /* 0x000fe40003f04270 */
[----:B------:R-:W-:Y:S01]  /*7e40*/  FSEL R13, R13, -INF , !P3 ;  /* 0xff8000000d0d7808 */ /* 0x000fe20005800000 */
[----:B------:R2:W3:Y:S01]  /*7e50*/  MUFU.TANH R15, R8 ;  /* 0x00000008000f7308 */ /* 0x0004e20000002400 */
[----:B------:R-:W-:-:S02]  /*7e60*/  ISETP.GT.AND P3, PT, R210, R19, PT ;  /* 0x00000013d200720c */ /* 0x000fc40003f64270 */
[----:B------:R-:W-:Y:S02]  /*7e70*/  IABS R35, R35 ;  /* 0x0000002300237213 */ /* 0x000fe40000000000 */
[----:B------:R-:W-:Y:S02]  /*7e80*/  FSEL R124, R124, -INF , !P3 ;  /* 0xff8000007c7c7808 */ /* 0x000fe40005800000 */
[----:B------:R-:W-:Y:S02]  /*7e90*/  ISETP.GE.AND P3, PT, R19, R220, PT ;  /* 0x000000dc1300720c */ /* 0x000fe40003f66270 */
[----:B------:R-:W-:Y:S02]  /*7ea0*/  I2FP.F32.S32 R35, R35 ;  /* 0x0000002300237245 */ /* 0x000fe40000201400 */
[----:B------:R-:W-:Y:S02]  /*7eb0*/  FSEL R124, R124, -INF , !P3 ;  /* 0xff8000007c7c7808 */ /* 0x000fe40005800000 */
[----:B------:R-:W-:Y:S01]  /*7ec0*/  ISETP.GT.AND P3, PT, R205, R19, PT ;  /* 0x00000013cd00720c */ /* 0x000fe20003f64270 */
[----:B-1----:R-:W-:Y:S01]  /*7ed0*/  FFMA.FTZ R34, R35, -UR6, R34 ;  /* 0x8000000623227c23 */ /* 0x002fe20008010022 */
[----:B--2---:R-:W-:-:S02]  /*7ee0*/  VIADD R8, R153, 0xfffffff8 ;  /* 0xfffffff899087836 */ /* 0x004fc40000000000 */
[----:B------:R-:W-:Y:S02]  /*7ef0*/  FSEL R27, R27, -INF , !P3 ;  /* 0xff8000001b1b7808 */ /* 0x000fe40005800000 */
[----:B------:R-:W-:Y:S01]  /*7f00*/  ISETP.GE.AND P3, PT, R19, R219, PT ;  /* 0x000000db1300720c */ /* 0x000fe20003f66270 */
[--C-:B------:R-:W-:Y:S01]  /*7f10*/  IMAD.IADD R36, R152, 0x1, -R8.reuse ;  /* 0x0000000198247824 */ /* 0x100fe200078e0a08 */
[----:B------:R-:W-:Y:S01]  /*7f20*/  FSEL R34, R34, -INF , !P5 ;  /* 0xff80000022227808 */ /* 0x000fe20006800000 */
[--C-:B------:R-:W-:Y:S01]  /*7f30*/  IMAD.IADD R39, R222, 0x1, -R8.reuse ;  /* 0x00000001de277824 */ /* 0x100fe200078e0a08 */
[----:B------:R-:W-:Y:S01]  /*7f40*/  FSEL R172, R27, -INF , !P3 ;  /* 0xff8000001bac7808 */ /* 0x000fe20005800000 */
[--C-:B------:R-:W-:Y:S01]  /*7f50*/  IMAD.IADD R23, R155, 0x1, -R8.reuse ;  /* 0x000000019b177824 */ /* 0x100fe200078e0a08 */
[----:B------:R-:W-:Y:S01]  /*7f60*/  IABS R36, R36 ;  /* 0x0000002400247213 */ /* 0x000fe20000000000 */
[----:B------:R-:W-:Y:S01]  /*7f70*/  IMAD.IADD R27, R77, 0x1, -R8 ;  /* 0x000000014d1b7824 */ /* 0x000fe200078e0a08 */
[----:B------:R-:W-:-:S02]  /*7f80*/  IABS R39, R39 ;  /* 0x0000002700277213 */ /* 0x000fc40000000000 */
[----:B------:R-:W-:Y:S02]  /*7f90*/  IABS R23, R23 ;  /* 0x0000001700177213 */ /* 0x000fe40000000000 */
[----:B------:R-:W-:Y:S02]  /*7fa0*/  I2FP.F32.S32 R36, R36 ;  /* 0x0000002400247245 */ /* 0x000fe40000201400 */
[----:B------:R-:W-:Y:S02]  /*7fb0*/  I2FP.F32.S32 R39, R39 ;  /* 0x0000002700277245 */ /* 0x000fe40000201400 */
[----:B------:R-:W-:Y:S01]  /*7fc0*/  I2FP.F32.S32 R23, R23 ;  /* 0x0000001700177245 */ /* 0x000fe20000201400 */
[----:B---3--:R-:W-:Y:S01]  /*7fd0*/  FFMA.FTZ R36, R36, -UR6, R15 ;  /* 0x8000000624247c23 */ /* 0x008fe2000801000f */
[----:B------:R-:W-:Y:S01]  /*7fe0*/  ISETP.GE.AND P3, PT, R19, R218, PT ;  /* 0x000000da1300720c */ /* 0x000fe20003f66270 */
[----:B------:R-:W-:Y:S01]  /*7ff0*/  FFMA.FTZ R39, R39, -UR6, R80 ;  /* 0x8000000627277c23 */ /* 0x000fe20008010050 */
[----:B------:R-:W-:Y:S01]  /*8000*/  VIADD R15, R153, 0xfffffff9 ;  /* 0xfffffff9990f7836 */ /* 0x000fe20000000000 */
[-C--:B------:R-:W-:Y:S01]  /*8010*/  ISETP.GT.AND P5, PT, R211, R18.reuse, PT ;  /* 0x00000012d300720c */ /* 0x080fe20003fa4270 */
[----:B------:R-:W-:Y:S01]  /*8020*/  FFMA.FTZ R23, R23, -UR6, R26 ;  /* 0x8000000617177c23 */ /* 0x000fe2000801001a */
[----:B------:R-:W-:Y:S01]  /*8030*/  IABS R27, R27 ;  /* 0x0000001b001b7213 */ /* 0x000fe20000000000 */
[--C-:B------:R-:W-:Y:S01]  /*8040*/  IMAD.IADD R26, R222, 0x1, -R15.reuse ;  /* 0x00000001de1a7824 */ /* 0x100fe200078e0a0f */
[----:B------:R-:W-:Y:S01]  /*8050*/  FSEL R129, R34, -INF , !P3 ;  /* 0xff80000022817808 */ /* 0x000fe20005800000 */
[----:B------:R-:W-:Y:S01]  /*8060*/  IMAD.IADD R19, R155, 0x1, -R15 ;  /* 0x000000019b137824 */ /* 0x000fe200078e0a0f */
[----:B------:R-:W-:-:S02]  /*8070*/  ISETP.GT.AND P3, PT, R210, R18, PT ;  /* 0x00000012d200720c */ /* 0x000fc40003f64270 */
[----:B------:R-:W-:Y:S02]  /*8080*/  FSEL R8, R39, -INF , !P5 ;  /* 0xff80000027087808 */ /* 0x000fe40006800000 */
[----:B------:R-:W-:Y:S02]  /*8090*/  ISETP.GE.AND P5, PT, R18, R221, PT ;  /* 0x000000dd1200720c */ /* 0x000fe40003fa6270 */
[----:B------:R-:W-:Y:S02]  /*80a0*/  I2FP.F32.S32 R27, R27 ;  /* 0x0000001b001b7245 */ /* 0x000fe40000201400 */
[----:B------:R-:W-:Y:S02]  /*80b0*/  IABS R26, R26 ;  /* 0x0000001a001a7213 */ /* 0x000fe40000000000 */
[----:B------:R-:W-:Y:S01]  /*80c0*/  FSEL R23, R23, -INF , !P3 ;  /* 0xff80000017177808 */ /* 0x000fe20005800000 */
[----:B------:R-:W-:Y:S01]  /*80d0*/  FFMA.FTZ R10, R27, -UR6, R10 ;  /* 0x800000061b0a7c23 */ /* 0x000fe2000801000a */
[----:B------:R-:W-:-:S02]  /*80e0*/  FSEL R8, R8, -INF , !P5 ;  /* 0xff80000008087808 */ /* 0x000fc40006800000 */
[----:B------:R-:W-:Y:S02]  /*80f0*/  IABS R19, R19 ;  /* 0x0000001300137213 */ /* 0x000fe40000000000 */
[----:B------:R-:W-:Y:S02]  /*8100*/  ISETP.GE.AND P3, PT, R18, R220, PT ;  /* 0x000000dc1200720c */ /* 0x000fe40003f66270 */
[----:B------:R-:W-:Y:S02]  /*8110*/  ISETP.GT.AND P5, PT, R205, R18, PT ;  /* 0x00000012cd00720c */ /* 0x000fe40003fa4270 */
[----:B------:R-:W-:Y:S02]  /*8120*/  I2FP.F32.S32 R26, R26 ;  /* 0x0000001a001a7245 */ /* 0x000fe40000201400 */
[----:B------:R-:W-:Y:S01]  /*8130*/  FSEL R104, R23, -INF , !P3 ;  /* 0xff80000017687808 */ /* 0x000fe20005800000 */
[----:B------:R-:W-:Y:S01]  /*8140*/  IMAD.IADD R23, R152, 0x1, -R15 ;  /* 0x0000000198177824 */ /* 0x000fe200078e0a0f */
[----:B------:R-:W-:Y:S01]  /*8150*/  I2FP.F32.S32 R19, R19 ;  /* 0x0000001300137245 */ /* 0x000fe20000201400 */
[----:B------:R-:W-:Y:S01]  /*8160*/  FFMA.FTZ R26, R26, -UR6, R81 ;  /* 0x800000061a1a7c23 */ /* 0x000fe20008010051 */
[----:B------:R-:W-:Y:S01]  /*8170*/  ISETP.GE.AND P3, PT, R18, R219, PT ;  /* 0x000000db1200720c */ /* 0x000fe20003f66270 */
[----:B------:R-:W-:Y:S01]  /*8180*/  IMAD.IADD R15, R77, 0x1, -R15 ;  /* 0x000000014d0f7824 */ /* 0x000fe200078e0a0f */
[----:B------:R-:W-:Y:S01]  /*8190*/  FSEL R36, R36, -INF , !P5 ;  /* 0xff80000024247808 */ /* 0x000fe20006800000 */
[----:B------:R-:W-:Y:S01]  /*81a0*/  FFMA.FTZ R19, R19, -UR6, R83 ;  /* 0x8000000613137c23 */ /* 0x000fe20008010053 */
[----:B------:R-:W-:-:S02]  /*81b0*/  ISETP.GE.AND P5, PT, R18, R218, PT ;  /* 0x000000da1200720c */ /* 0x000fc40003fa6270 */
[----:B------:R-:W-:Y:S01]  /*81c0*/  FSEL R10, R10, -INF , !P2 ;  /* 0xff8000000a0a7808 */ /* 0x000fe20005000000 */
[----:B------:R1:W2:Y:S01]  /*81d0*/  MUFU.TANH R18, R9 ;  /* 0x0000000900127308 */ /* 0x0002a20000002400 */
[----:B------:R-:W-:Y:S02]  /*81e0*/  FSEL R126, R36, -INF , !P3 ;  /* 0xff800000247e7808 */ /* 0x000fe40005800000 */
[-C--:B------:R-:W-:Y:S02]  /*81f0*/  ISETP.GT.AND P2, PT, R211, R17.reuse, PT ;  /* 0x00000011d300720c */ /* 0x080fe40003f44270 */
[----:B------:R-:W-:Y:S02]  /*8200*/  ISETP.GT.AND P3, PT, R210, R17, PT ;  /* 0x00000011d200720c */ /* 0x000fe40003f64270 */
[----:B------:R-:W-:Y:S01]  /*8210*/  FSEL R116, R10, -INF , !P5 ;  /* 0xff8000000a747808 */ /* 0x000fe20006800000 */
[----:B------:R-:W-:Y:S01]  /*8220*/  FMUL.FTZ R10, R70, UR5 ;  /* 0x00000005460a7c20 */ /* 0x000fe20008410000 */
[----:B------:R-:W-:-:S02]  /*8230*/  ISETP.GE.AND P5, PT, R17, R221, PT ;  /* 0x000000dd1100720c */ /* 0x000fc40003fa6270 */
[----:B------:R-:W-:Y:S02]  /*8240*/  FSEL R19, R19, -INF , !P3 ;  /* 0xff80000013137808 */ /* 0x000fe40005800000 */
[C---:B------:R-:W-:Y:S01]  /*8250*/  ISETP.GE.AND P3, PT, R17.reuse, R219, PT ;  /* 0x000000db1100720c */ /* 0x040fe20003f66270 */
[----:B------:R-:W3:Y:S01]  /*8260*/  MUFU.TANH R10, R10 ;  /* 0x0000000a000a7308 */ /* 0x000ee20000002400 */
[----:B------:R-:W-:Y:S02]  /*8270*/  IABS R15, R15 ;  /* 0x0000000f000f7213 */ /* 0x000fe40000000000 */
[----:B-1----:R-:W-:Y:S02]  /*8280*/  FSEL R9, R26, -INF , !P2 ;  /* 0xff8000001a097808 */ /* 0x002fe40005000000 */
[----:B------:R-:W-:Y:S02]  /*8290*/  ISETP.GE.AND P2, PT, R17, R220, PT ;  /* 0x000000dc1100720c */ /* 0x000fe40003f46270 */
[----:B------:R-:W-:-:S02]  /*82a0*/  FSEL R9, R9, -INF , !P5 ;  /* 0xff80000009097808 */ /* 0x000fc40006800000 */
[----:B------:R-:W-:Y:S01]  /*82b0*/  FSEL R105, R19, -INF , !P2 ;  /* 0xff80000013697808 */ /* 0x000fe20005000000 */
[--C-:B------:R-:W-:Y:S01]  /*82c0*/  IMAD.IADD R19, R222, 0x1, -R153.reuse ;  /* 0x00000001de137824 */ /* 0x100fe200078e0a99 */
[----:B------:R-:W-:Y:S02]  /*82d0*/  ISETP.GT.AND P5, PT, R205, R17, PT ;  /* 0x00000011cd00720c */ /* 0x000fe40003fa4270 */
[----:B------:R-:W-:Y:S01]  /*82e0*/  ISETP.GE.AND P2, PT, R17, R218, PT ;  /* 0x000000da1100720c */ /* 0x000fe20003f46270 */
[----:B------:R-:W-:Y:S01]  /*82f0*/  IMAD.IADD R17, R155, 0x1, -R153 ;  /* 0x000000019b117824 */ /* 0x000fe200078e0a99 */
[----:B------:R-:W-:Y:S02]  /*8300*/  IABS R23, R23 ;  /* 0x0000001700177213 */ /* 0x000fe40000000000 */
[----:B------:R-:W-:Y:S02]  /*8310*/  I2FP.F32.S32 R15, R15 ;  /* 0x0000000f000f7245 */ /* 0x000fe40000201400 */
[----:B------:R-:W-:-:S02]  /*8320*/  IABS R17, R17 ;  /* 0x0000001100117213 */ /* 0x000fc40000000000 */
[----:B------:R-:W-:Y:S01]  /*8330*/  I2FP.F32.S32 R23, R23 ;  /* 0x0000001700177245 */ /* 0x000fe20000201400 */
[----:B------:R-:W-:Y:S01]  /*8340*/  FFMA.FTZ R11, R15, -UR6, R11 ;  /* 0x800000060f0b7c23 */ /* 0x000fe2000801000b */
[----:B------:R-:W-:Y:S01]  /*8350*/  IABS R19, R19 ;  /* 0x0000001300137213 */ /* 0x000fe20000000000 */
[----:B------:R-:W-:Y:S01]  /*8360*/  VIADD R15, R153, 0x1 ;  /* 0x00000001990f7836 */ /* 0x000fe20000000000 */
[----:B------:R-:W-:Y:S01]  /*8370*/  I2FP.F32.S32 R17, R17 ;  /* 0x0000001100117245 */ /* 0x000fe20000201400 */
[----:B--2---:R-:W-:Y:S01]  /*8380*/  FFMA.FTZ R18, R23, -UR6, R18 ;  /* 0x8000000617127c23 */ /* 0x004fe20008010012 */
[----:B------:R-:W-:Y:S02]  /*8390*/  I2FP.F32.S32 R19, R19 ;  /* 0x0000001300137245 */ /* 0x000fe40000201400 */
[----:B------:R-:W-:Y:S01]  /*83a0*/  FSEL R11, R11, -INF , !P4 ;  /* 0xff8000000b0b7808 */ /* 0x000fe20006000000 */
[----:B---3--:R-:W-:Y:S01]  /*83b0*/  FFMA.FTZ R10, R17, -UR6, R10 ;  /* 0x80000006110a7c23 */ /* 0x008fe2000801000a */
[----:B------:R-:W-:Y:S01]  /*83c0*/  FSEL R123, R18, -INF , !P5 ;  /* 0xff800000127b7808 */ /* 0x000fe20006800000 */
[----:B------:R1:W-:Y:S01]  /*83d0*/  MUFU.TANH R17, R4 ;  /* 0x0000000400117308 */ /* 0x0003e20000002400 */
[----:B------:R-:W-:Y:S01]  /*83e0*/  FFMA.FTZ R19, R19, -UR6, R68 ;  /* 0x8000000613137c23 */ /* 0x000fe20008010044 */
[----:B------:R-:W-:-:S02]  /*83f0*/  ISETP.GT.AND P5, PT, R211, R154, PT ;  /* 0x0000009ad300720c */ /* 0x000fc40003fa4270 */
[----:B------:R-:W-:Y:S02]  /*8400*/  FSEL R114, R11, -INF , !P2 ;  /* 0xff8000000b727808 */ /* 0x000fe40005000000 */
[----:B------:R-:W-:Y:S02]  /*8410*/  ISETP.GE.AND P2, PT, R154, R221, PT ;  /* 0x000000dd9a00720c */ /* 0x000fe40003f46270 */
[----:B------:R-:W-:Y:S01]  /*8420*/  FSEL R19, R19, -INF , !P5 ;  /* 0xff80000013137808 */ /* 0x000fe20006800000 */
[----:B------:R-:W2:Y:S01]  /*8430*/  MUFU.TANH R18, R71 ;  /* 0x0000004700127308 */ /* 0x000ea20000002400 */
[----:B------:R-:W-:Y:S02]  /*8440*/  FSEL R123, R123, -INF , !P3 ;  /* 0xff8000007b7b7808 */ /* 0x000fe40005800000 */
[-C--:B------:R-:W-:Y:S02]  /*8450*/  ISETP.GT.AND P3, PT, R210, R154.reuse, PT ;  /* 0x0000009ad200720c */ /* 0x080fe40003f64270 */
[----:B------:R-:W-:-:S02]  /*8460*/  ISETP.GT.AND P4, PT, R205, R154, PT ;  /* 0x0000009acd00720c */ /* 0x000fc40003f84270 */
[----:B------:R-:W-:Y:S01]  /*8470*/  ISETP.GE.AND P5, PT, R154, R220, PT ;  /* 0x000000dc9a00720c */ /* 0x000fe20003fa6270 */
[----:B-1----:R-:W-:Y:S01]  /*8480*/  IMAD.IADD R4, R155, 0x1, -R15 ;  /* 0x000000019b047824 */ /* 0x002fe200078e0a0f */
[----:B------:R-:W-:Y:S02]  /*8490*/  FSEL R10, R10, -INF , !P3 ;  /* 0xff8000000a0a7808 */ /* 0x000fe40005800000 */
[----:B------:R-:W-:Y:S02]  /*84a0*/  ISETP.GE.AND P3, PT, R154, R218, PT ;  /* 0x000000da9a00720c */ /* 0x000fe40003f66270 */
[----:B------:R-:W-:Y:S02]  /*84b0*/  IABS R4, R4 ;  /* 0x0000000400047213 */ /* 0x000fe40000000000 */
[----:B------:R-:W-:Y:S02]  /*84c0*/  FSEL R102, R10, -INF , !P5 ;  /* 0xff8000000a667808 */ /* 0x000fe40006800000 */
[----:B------:R-:W-:-:S02]  /*84d0*/  I2FP.F32.S32 R11, R4 ;  /* 0x00000004000b7245 */ /* 0x000fc40000201400 */
[----:B------:R-:W-:Y:S01]  /*84e0*/  FSEL R4, R19, -INF , !P2 ;  /* 0xff80000013047808 */ /* 0x000fe20005000000 */
[--C-:B------:R-:W-:Y:S01]  /*84f0*/  IMAD.IADD R19, R152, 0x1, -R153.reuse ;  /* 0x0000000198137824 */ /* 0x100fe200078e0a99 */
[----:B------:R-:W-:Y:S01]  /*8500*/  ISETP.GE.AND P2, PT, R154, R219, PT ;  /* 0x000000db9a00720c */ /* 0x000fe20003f46270 */
[----:B------:R-:W-:Y:S02]  /*8510*/  IMAD.IADD R153, R77, 0x1, -R153 ;  /* 0x000000014d997824 */ /* 0x000fe400078e0a99 */
[----:B--2---:R-:W-:Y:S01]  /*8520*/  FFMA.FTZ R11, R11, -UR6, R18 ;  /* 0x800000060b0b7c23 */ /* 0x004fe20008010012 */
[--C-:B------:R-:W-:Y:S01]  /*8530*/  IMAD.IADD R152, R152, 0x1, -R15.reuse ;  /* 0x0000000198987824 */ /* 0x100fe200078e0a0f */
[----:B------:R-:W-:Y:S01]  /*8540*/  IABS R19, R19 ;  /* 0x0000001300137213 */ /* 0x000fe20000000000 */
[--C-:B------:R-:W-:Y:S01]  /*8550*/  IMAD.IADD R77, R77, 0x1, -R15.reuse ;  /* 0x000000014d4d7824 */ /* 0x100fe200078e0a0f */
[----:B------:R-:W-:Y:S01]  /*8560*/  IABS R153, R153 ;  /* 0x0000009900997213 */ /* 0x000fe20000000000 */
[----:B------:R-:W-:Y:S01]  /*8570*/  IMAD.IADD R15, R222, 0x1, -R15 ;  /* 0x00000001de0f7824 */ /* 0x000fe200078e0a0f */
[----:B------:R-:W-:-:S02]  /*8580*/  I2FP.F32.S32 R19, R19 ;  /* 0x0000001300137245 */ /* 0x000fc40000201400 */
[----:B------:R-:W-:Y:S02]  /*8590*/  IABS R152, R152 ;  /* 0x0000009800987213 */ /* 0x000fe40000000000 */
[----:B------:R-:W-:Y:S01]  /*85a0*/  IABS R15, R15 ;  /* 0x0000000f000f7213 */ /* 0x000fe20000000000 */
[----:B------:R-:W-:Y:S01]  /*85b0*/  FFMA.FTZ R17, R19, -UR6, R17 ;  /* 0x8000000613117c23 */ /* 0x000fe20008010011 */
[----:B------:R-:W-:Y:S02]  /*85c0*/  IABS R77, R77 ;  /* 0x0000004d004d7213 */ /* 0x000fe40000000000 */
[----:B------:R-:W-:Y:S02]  /*85d0*/  I2FP.F32.S32 R152, R152 ;  /* 0x0000009800987245 */ /* 0x000fe40000201400 */
[----:B------:R-:W-:Y:S02]  /*85e0*/  I2FP.F32.S32 R153, R153 ;  /* 0x0000009900997245 */ /* 0x000fe40000201400 */
[----:B------:R-:W-:Y:S01]  /*85f0*/  I2FP.F32.S32 R15, R15 ;  /* 0x0000000f000f7245 */ /* 0x000fe20000201400 */
[----:B------:R-:W-:Y:S01]  /*8600*/  FFMA.FTZ R5, R152, -UR6, R5 ;  /* 0x8000000698057c23 */ /* 0x000fe20008010005 */
[----:B------:R-:W-:Y:S01]  /*8610*/  I2FP.F32.S32 R77, R77 ;  /* 0x0000004d004d7245 */ /* 0x000fe20000201400 */
[----:B------:R-:W-:Y:S01]  /*8620*/  FFMA.FTZ R6, R153, -UR6, R6 ;  /* 0x8000000699067c23 */ /* 0x000fe20008010006 */
[----:B------:R-:W-:Y:S01]  /*8630*/  FSEL R17, R17, -INF , !P4 ;  /* 0xff80000011117808 */ /* 0x000fe20006000000 */
[----:B------:R-:W-:Y:S01]  /*8640*/  FFMA.FTZ R15, R15, -UR6, R69 ;  /* 0x800000060f0f7c23 */ /* 0x000fe20008010045 */
[----:B------:R-:W-:Y:S01]  /*8650*/  ISETP.GT.AND P5, PT, R211, R156, PT ;  /* 0x0000009cd300720c */ /* 0x000fe20003fa4270 */
[----:B------:R-:W-:Y:S01]  /*8660*/  FFMA.FTZ R7, R77, -UR6, R7 ;  /* 0x800000064d077c23 */ /* 0x000fe20008010007 */
[----:B------:R-:W-:-:S02]  /*8670*/  FSEL R122, R17, -INF , !P2 ;  /* 0xff800000117a7808 */ /* 0x000fc40005000000 */
[-C--:B------:R-:W-:Y:S02]  /*8680*/  ISETP.GT.AND P4, PT, R210, R156.reuse, PT ;  /* 0x0000009cd200720c */ /* 0x080fe40003f84270 */
        /* <DEDUP_REMOVED lines=31> */
[----:B------:R-:W-:-:S10]  /*8880*/  IMAD.U32 R7, RZ, RZ, UR8 ;  /* 0x00000008ff077e24 */ /* 0x000fd4000f8e00ff */
[----:B------:R-:W-:Y:S02]  /*8890*/  @!P0 LEA R17, P3, R17, UR8, 0x6 ;  /* 0x0000000811118c11 */ /* 0x000fe4000f8630ff */
[----:B------:R-:W-:Y:S02]  /*88a0*/  @!P0 LEA R11, P4, R11, UR8, 0x5 ;  /* 0x000000080b0b8c11 */ /* 0x000fe4000f8828ff */
[----:B------:R-:W-:Y:S01]  /*88b0*/  @!P0 LEA.HI.X R15, R6, UR9, R15, 0x6, P3 ;  /* 0x00000009060f8c11 */ /* 0x000fe200098f340f */
[----:B------:R-:W-:Y:S01]  /*88c0*/  IMAD.U32 R6, RZ, RZ, UR9 ;  /* 0x00000009ff067e24 */ /* 0x000fe2000f8e00ff */
[-C--:B------:R-:W-:Y:S02]  /*88d0*/  @!P2 LEA R34, P5, R7, R215.reuse, 0x1 ;  /* 0x000000d70722a211 */ /* 0x080fe400078a08ff */
[----:B------:R-:W-:Y:S02]  /*88e0*/  @!P0 LEA.HI.X R10, R18, UR9, R10, 0x5, P4 ;  /* 0x00000009120a8c11 */ /* 0x000fe4000a0f2c0a */
[----:B------:R-:W-:-:S02]  /*88f0*/  @!P0 LEA R26, P4, R11, R215, 0x1 ;  /* 0x000000d70b1a8211 */ /* 0x000fc400078808ff */
        /* <DEDUP_REMOVED lines=33> */
.L_x_1328:
[----:B------:R-:W-:Y:S05]  /*8b10*/  BSYNC.RECONVERGENT B0 ;  /* 0x0000000000007941 */ /* 0x000fea0003800200 */
.L_x_1327:
[----:B------:R-:W0:Y:S02]  /*8b20*/  LDGDEPBAR ;  /* 0x00000000000079af */ /* 0x000e240000000000 */
.L_x_1326:
[----:B------:R-:W-:Y:S01]  /*8b30*/  FMNMX3.FTZ R7, R64, R3, R60, !PT ;  /* 0x0000000340077276 */ /* 0x000fe2000781003c */
[----:B------:R-:W3:Y:S01]  /*8b40*/  LDCU UR7, c[0x0][0x45c] ;  /* 0x00008b80ff0777ac */ /* 0x000ee20008000800 */
[----:B------:R-:W-:Y:S02]  /*8b50*/  IADD3 R206, PT, PT, R179, R178, RZ ;  /* 0x000000b2b3ce7210 */ /* 0x000fe40007ffe0ff */
[----:B------:R-:W-:Y:S01]  /*8b60*/  FMNMX3.FTZ R7, R7, R76, R56, !PT ;  /* 0x0000004c07077276 */ /* 0x000fe20007810038 */
[----:B------:R-:W-:Y:S01]  /*8b70*/  UISETP.GT.U32.AND UP0, UPT, UR11, UR19, UPT ;  /* 0x000000130b00728c */ /* 0x000fe2000bf04070 */
[----:B------:R-:W-:Y:S02]  /*8b80*/  LEA R206, R206, UR4, 0x1 ;  /* 0x00000004cece7c11 */ /* 0x000fe4000f8e08ff */
[----:B------:R-:W-:Y:S02]  /*8b90*/  FMNMX3.FTZ R7, R7, R57, R52, !PT ;  /* 0x0000003907077276 */ /* 0x000fe40007810034 */
[----:B------:R-:W-:-:S02]  /*8ba0*/  IADD3 R111, PT, PT, R177, R206, RZ ;  /* 0x000000ceb16f7210 */ /* 0x000fc40007ffe0ff */
[----:B------:R-:W-:Y:S02]  /*8bb0*/  FMNMX3.FTZ R7, R7, R53, R48, !PT ;  /* 0x0000003507077276 */ /* 0x000fe40007810030 */
[----:B------:R-:W-:Y:S02]  /*8bc0*/  IADD3 R223, PT, PT, R206, 0x4000, RZ ;  /* 0x00004000cedf7810 */ /* 0x000fe40007ffe0ff */
        /* <DEDUP_REMOVED lines=13> */
[----:B----4-:R-:W-:-:S05]  /*8ca0*/  FMNMX.FTZ R6, R7, R6, !PT ;  /* 0x0000000607067209 */ /* 0x010fca0007810000 */
[----:B------:R-:W4:Y:S02]  /*8cb0*/  SHFL.BFLY PT, R36, R6, 0x1, 0x1f ;  /* 0x0c201f0006247f89 */ /* 0x000f2400000e0000 */
[----:B----4-:R-:W-:-:S04]  /*8cc0*/  FMNMX.FTZ R36, R6, R36, !PT ;  /* 0x0000002406247209 */ /* 0x010fc80007810000 */
[C---:B------:R-:W-:Y:S01]  /*8cd0*/  FSETP.NEU.FTZ.AND P0, PT, R36.reuse, -INF , PT ;  /* 0xff8000002400780b */ /* 0x040fe20003f1d000 */
[----:B---3--:R-:W-:-:S05]  /*8ce0*/  FMUL.FTZ R7, R36, UR7 ;  /* 0x0000000724077c20 */ /* 0x008fca0008410000 */
[----:B------:R-:W-:-:S05]  /*8cf0*/  FSEL R7, R7, RZ, P0 ;  /* 0x000000ff07077208 */ /* 0x000fca0000000000 */
[--C-:B------:R-:W-:Y:S01]  /*8d00*/  FFMA.FTZ R94, R3, UR7, -R7.reuse ;  /* 0x00000007035e7c23 */ /* 0x100fe20008010807 */
[----:B------:R-:W-:Y:S01]  /*8d10*/  FMNMX3.FTZ R3, R2, R67, R62, !PT ;  /* 0x0000004302037276 */ /* 0x000fe2000781003e */
[--C-:B------:R-:W-:Y:S01]  /*8d20*/  FFMA.FTZ R55, R38, UR7, -R7.reuse ;  /* 0x0000000726377c23 */ /* 0x100fe20008010807 */
        /* <DEDUP_REMOVED lines=59> */
[----:B------:R-:W-:Y:S01]  /*90e0*/  FMNMX.FTZ R3, R100, R3, !PT ;  /* 0x0000000364037209 */ /* 0x000fe20007810000 */
[----:B------:R-:W-:Y:S01]  /*90f0*/  LDSM.16.MT88.4 R12, [R111+0x4400] ;  /* 0x004400006f0c783b */ /* 0x000fe20000004200 */
[----:B------:R-:W-:Y:S01]  /*9100*/  FMNMX3.FTZ R4, R4, R194, R193, !PT ;  /* 0x000000c204047276 */ /* 0x000fe200078100c1 */
[----:B------:R-:W-:Y:S01]  /*9110*/  MUFU.EX2 R95, R95 ;  /* 0x0000005f005f7308 */ /* 0x000fe20000000800 */
[----:B------:R-:W-:Y:S01]  /*9120*/  FMNMX3.FTZ R5, R5, R181, R170, !PT ;  /* 0x000000b505057276 */ /* 0x000fe200078100aa */
[----:B------:R-:W3:Y:S01]  /*9130*/  SHFL.BFLY PT, R6, R3, 0x2, 0x1f ;  /* 0x0c401f0003067f89 */ /* 0x000ee200000e0000 */
[----:B------:R-:W-:-:S02]  /*9140*/  FMNMX3.FTZ R4, R4, R112, R128, !PT ;  /* 0x0000007004047276 */ /* 0x000fc40007810080 */
[----:B------:R-:W-:Y:S01]  /*9150*/  FMNMX3.FTZ R5, R5, R167, R166, !PT ;  /* 0x000000a705057276 */ /* 0x000fe200078100a6 */
[----:B-12---:R-:W-:Y:S01]  /*9160*/  LDSM.16.MT88.4 R16, [R206+0x4800] ;  /* 0x00480000ce10783b */ /* 0x006fe20000004200 */
[----:B------:R-:W-:Y:S01]  /*9170*/  FMNMX3.FTZ R4, R4, R127, R164, !PT ;  /* 0x0000007f04047276 */ /* 0x000fe200078100a4 */
[----:B------:R-:W-:Y:S01]  /*9180*/  MUFU.EX2 R94, R94 ;  /* 0x0000005e005e7308 */ /* 0x000fe20000000800 */
[----:B------:R-:W-:Y:S01]  /*9190*/  FMNMX3.FTZ R5, R5, R172, R126, !PT ;  /* 0x000000ac05057276 */ /* 0x000fe2000781007e */
[----:B------:R-:W-:Y:S01]  /*91a0*/  LDSM.16.MT88.4 R8, [R111+0x4800] ;  /* 0x004800006f08783b */ /* 0x000fe20000004200 */
[----:B------:R-:W-:Y:S02]  /*91b0*/  FMNMX3.FTZ R4, R4, R165, R184, !PT ;  /* 0x000000a504047276 */ /* 0x000fe400078100b8 */
[----:B------:R-:W-:Y:S02]  /*91c0*/  FMNMX3.FTZ R5, R5, R123, R122, !PT ;  /* 0x0000007b05057276 */ /* 0x000fe4000781007a */
[----:B------:R-:W-:Y:S01]  /*91d0*/  FMNMX3.FTZ R4, R4, R183, R188, !PT ;  /* 0x000000b704047276 */ /* 0x000fe200078100bc */
[----:B------:R-:W-:Y:S01]  /*91e0*/  MUFU.EX2 R93, R93 ;  /* 0x0000005d005d7308 */ /* 0x000fe20000000800 */
[----:B------:R-:W-:-:S02]  /*91f0*/  FMNMX.FTZ R5, R119, R5, !PT ;  /* 0x0000000577057209 */ /* 0x000fc40007810000 */
[----:B------:R-:W-:-:S04]  /*9200*/  FMNMX3.FTZ R4, R4, R186, R180, !PT ;  /* 0x000000ba04047276 */ /* 0x000fc800078100b4 */
[----:B------:R-:W-:Y:S01]  /*9210*/  FMNMX3.FTZ R4, R4, R175, R171, !PT ;  /* 0x000000af04047276 */ /* 0x000fe200078100ab */
[----:B------:R-:W-:Y:S01]  /*9220*/  MUFU.EX2 R85, R85 ;  /* 0x0000005500557308 */ /* 0x000fe20000000800 */
[----:B---3--:R-:W-:Y:S02]  /*9230*/  FMNMX.FTZ R3, R3, R6, !PT ;  /* 0x0000000603037209 */ /* 0x008fe40007810000 */
[----:B------:R-:W-:-:S03]  /*9240*/  FMNMX3.FTZ R4, R4, R169, R131, !PT ;  /* 0x000000a904047276 */ /* 0x000fc60007810083 */
[----:B------:R-:W1:Y:S01]  /*9250*/  SHFL.BFLY PT, R6, R3, 0x1, 0x1f ;  /* 0x0c201f0003067f89 */ /* 0x000e6200000e0000 */
[----:B------:R-:W-:Y:S01]  /*9260*/  FMNMX3.FTZ R4, R4, R125, R130, !PT ;  /* 0x0000007d04047276 */ /* 0x000fe20007810082 */
[----:B------:R-:W-:Y:S03]  /*9270*/  MUFU.EX2 R77, R77 ;  /* 0x0000004d004d7308 */ /* 0x000fe60000000800 */
[----:B------:R-:W-:-:S04]  /*9280*/  FMNMX3.FTZ R4, R4, R129, R116, !PT ;  /* 0x0000008104047276 */ /* 0x000fc80007810074 */
[----:B------:R-:W-:Y:S01]  /*9290*/  FMNMX3.FTZ R4, R4, R114, R113, !PT ;  /* 0x0000007204047276 */ /* 0x000fe20007810071 */
[----:B------:R-:W-:Y:S03]  /*92a0*/  MUFU.EX2 R76, R76 ;  /* 0x0000004c004c7308 */ /* 0x000fe60000000800 */
[----:B------:R-:W-:-:S05]  /*92b0*/  FMNMX.FTZ R4, R109, R4, !PT ;  /* 0x000000046d047209 */ /* 0x000fca0007810000 */
[----:B------:R-:W-:Y:S01]  /*92c0*/  MUFU.EX2 R69, R69 ;  /* 0x0000004500457308 */ /* 0x000fe20000000800 */
[----:B-1----:R-:W-:Y:S02]  /*92d0*/  FMNMX.FTZ R3, R3, R6, !PT ;  /* 0x0000000603037209 */ /* 0x002fe40007810000 */
[----:B------:R-:W1:Y:S05]  /*92e0*/  SHFL.BFLY PT, R6, R4, 0x2, 0x1f ;  /* 0x0c401f0004067f89 */ /* 0x000e6a00000e0000 */
[----:B------:R-:W-:Y:S01]  /*92f0*/  MUFU.EX2 R68, R68 ;  /* 0x0000004400447308 */ /* 0x000fe20000000800 */
[C---:B------:R-:W-:Y:S01]  /*9300*/  FSETP.NEU.FTZ.AND P0, PT, R3.reuse, -INF , PT ;  /* 0xff8000000300780b */ /* 0x040fe20003f1d000 */
[----:B------:R-:W-:-:S05]  /*9310*/  FMUL.FTZ R101, R3, UR7 ;  /* 0x0000000703657c20 */ /* 0x000fca0008410000 */
[----:B------:R-:W-:Y:S01]  /*9320*/  FSEL R101, R101, RZ, P0 ;  /* 0x000000ff65657208 */ /* 0x000fe20000000000 */
[----:B------:R-:W-:Y:S04]  /*9330*/  MUFU.EX2 R64, R64 ;  /* 0x0000004000407308 */ /* 0x000fe80000000800 */
[--C-:B------:R-:W-:Y:S01]  /*9340*/  FFMA.FTZ R92, R2, UR7, -R101.reuse ;  /* 0x00000007025c7c23 */ /* 0x100fe20008010865 */
[--C-:B------:R-:W-:Y:S01]  /*9350*/  FFMA.FTZ R83, R63, UR7, -R101.reuse ;  /* 0x000000073f537c23 */ /* 0x100fe20008010865 */
[----:B------:R-:W2:Y:S01]  /*9360*/  SHFL.BFLY PT, R2, R5, 0x2, 0x1f ;  /* 0x0c401f0005027f89 */ /* 0x000ea200000e0000 */
[--C-:B------:R-:W-:Y:S01]  /*9370*/  FFMA.FTZ R63, R120, UR7, -R101.reuse ;  /* 0x00000007783f7c23 */ /* 0x100fe20008010865 */
[--C-:B------:R-:W-:Y:S01]  /*9380*/  FFMA.FTZ R37, R148, UR7, -R101.reuse ;  /* 0x0000000794257c23 */ /* 0x100fe20008010865 */
[--C-:B------:R-:W-:Y:S01]  /*9390*/  FFMA.FTZ R35, R149, UR7, -R101.reuse ;  /* 0x0000000795237c23 */ /* 0x100fe20008010865 */
[--C-:B------:R-:W-:Y:S01]  /*93a0*/  FFMA.FTZ R34, R150, UR7, -R101.reuse ;  /* 0x0000000796227c23 */ /* 0x100fe20008010865 */
[--C-:B------:R-:W-:Y:S01]  /*93b0*/  FFMA.FTZ R33, R151, UR7, -R101.reuse ;  /* 0x0000000797217c23 */ /* 0x100fe20008010865 */
[--C-:B------:R-:W-:Y:S01]  /*93c0*/  FFMA.FTZ R31, R110, UR7, -R101.reuse ;  /* 0x000000076e1f7c23 */ /* 0x100fe20008010865 */
[----:B------:R-:W-:Y:S01]  /*93d0*/  LDSM.16.MT88.4 R148, [R206+0x4000] ;  /* 0x00400000ce94783b */ /* 0x000fe20000004200 */
[--C-:B------:R-:W-:Y:S01]  /*93e0*/  FFMA.FTZ R26, R96, UR7, -R101.reuse ;  /* 0x00000007601a7c23 */ /* 0x100fe20008010865 */
[----:B-1----:R-:W-:Y:S01]  /*93f0*/  FMNMX.FTZ R4, R4, R6, !PT ;  /* 0x0000000604047209 */ /* 0x002fe20007810000 */
[--C-:B------:R-:W-:Y:S01]  /*9400*/  FFMA.FTZ R91, R67, UR7, -R101.reuse ;  /* 0x00000007435b7c23 */ /* 0x100fe20008010865 */
[--C-:B------:R-:W-:Y:S01]  /*9410*/  FFMA.FTZ R84, R62, UR7, -R101.reuse ;  /* 0x000000073e547c23 */ /* 0x100fe20008010865 */
[--C-:B------:R-:W-:Y:S01]  /*9420*/  FFMA.FTZ R25, R24, UR7, -R101.reuse ;  /* 0x0000000718197c23 */ /* 0x100fe20008010865 */
[--C-:B------:R-:W-:Y:S01]  /*9430*/  FFMA.FTZ R24, R20, UR7, -R101.reuse ;  /* 0x0000000714187c23 */ /* 0x100fe20008010865 */
[----:B------:R-:W-:Y:S01]  /*9440*/  MUFU.EX2 R92, R92 ;  /* 0x0000005c005c7308 */ /* 0x000fe20000000800 */
[----:B------:R-:W-:Y:S01]  /*9450*/  LDSM.16.MT88.4 R20, [R206+0x4400] ;  /* 0x00440000ce14783b */ /* 0x000fe20000004200 */
        /* <DEDUP_REMOVED lines=8> */
[----:B--2---:R-:W-:Y:S01]  /*94e0*/  FMNMX.FTZ R2, R5, R2, !PT ;  /* 0x0000000205027209 */ /* 0x004fe20007810000 */
[--C-:B------:R-:W-:Y:S01]  /*94f0*/  FFMA.FTZ R27, R103, UR7, -R101.reuse ;  /* 0x00000007671b7c23 */ /* 0x100fe20008010865 */
[--C-:B------:R-:W-:Y:S01]  /*9500*/  FFMA.FTZ R28, R28, UR7, -R101.reuse ;  /* 0x000000071c1c7c23 */ /* 0x100fe20008010865 */
[--C-:B------:R-:W-:Y:S01]  /*9510*/  FFMA.FTZ R168, R168, UR7, -R101.reuse ;  /* 0x00000007a8a87c23 */ /* 0x100fe20008010865 */
[--C-:B------:R-:W-:Y:S01]  /*9520*/  FFMA.FTZ R189, R189, UR7, -R101.reuse ;  /* 0x00000007bdbd7c23 */ /* 0x100fe20008010865 */
[----:B------:R-:W1:Y:S01]  /*9530*/  SHFL.BFLY PT, R5, R2, 0x1, 0x1f ;  /* 0x0c201f0002057f89 */ /* 0x000e6200000e0000 */
[----:B------:R-:W-:Y:S01]  /*9540*/  MUFU.EX2 R84, R84 ;  /* 0x0000005400547308 */ /* 0x000fe20000000800 */
[--C-:B------:R-:W-:Y:S01]  /*9550*/  FFMA.FTZ R173, R173, UR7, -R101.reuse ;  /* 0x00000007adad7c23 */ /* 0x100fe20008010865 */
[----:B------:R-:W-:-:S06]  /*9560*/  FFMA.FTZ R226, R100, UR7, -R101 ;  /* 0x0000000764e27c23 */ /* 0x000fcc0008010865 */
[----:B------:R-:W-:Y:S08]  /*9570*/  MUFU.EX2 R83, R83 ;  /* 0x0000005300537308 */ /* 0x000ff00000000800 */
[----:B------:R-:W-:Y:S01]  /*9580*/  MUFU.EX2 R75, R75 ;  /* 0x0000004b004b7308 */ /* 0x000fe20000000800 */
[----:B-1----:R-:W-:-:S07]  /*9590*/  FMNMX.FTZ R2, R2, R5, !PT ;  /* 0x0000000502027209 */ /* 0x002fce0007810000 */
[----:B------:R-:W-:Y:S01]  /*95a0*/  MUFU.EX2 R74, R74 ;  /* 0x0000004a004a7308 */ /* 0x000fe20000000800 */
[----:B------:R-:W1:Y:S01]  /*95b0*/  SHFL.BFLY PT, R5, R4, 0x1, 0x1f ;  /* 0x0c201f0004057f89 */ /* 0x000e6200000e0000 */
[C---:B------:R-:W-:Y:S01]  /*95c0*/  FSETP.NEU.FTZ.AND P0, PT, R2.reuse, -INF , PT ;  /* 0xff8000000200780b */ /* 0x040fe20003f1d000 */
[----:B------:R-:W-:-:S05]  /*95d0*/  FMUL.FTZ R120, R2, UR7 ;  /* 0x0000000702787c20 */ /* 0x000fca0008410000 */
[----:B------:R-:W-:Y:S01]  /*95e0*/  MUFU.EX2 R67, R67 ;  /* 0x0000004300437308 */ /* 0x000fe20000000800 */
        /* <DEDUP_REMOVED lines=12> */
[----:B-1----:R-:W-:Y:S01]  /*96b0*/  FMNMX.FTZ R0, R4, R5, !PT ;  /* 0x0000000504007209 */ /* 0x002fe20007810000 */
[--C-:B------:R-:W-:Y:S01]  /*96c0*/  FFMA.FTZ R115, R115, UR7, -R120.reuse ;  /* 0x0000000773737c23 */ /* 0x100fe20008010878 */
[----:B------:R-:W1:Y:S01]  /*96d0*/  LDSM.16.MT88.4 R4, [R111+0x4000] ;  /* 0x004000006f04783b */ /* 0x000e620000004200 */
[----:B------:R-:W2:Y:S01]  /*96e0*/  MUFU.EX2 R90, R90 ;  /* 0x0000005a005a7308 */ /* 0x000ea20000000800 */
[C---:B------:R-:W-:Y:S01]  /*96f0*/  FSETP.NEU.FTZ.AND P0, PT, R0.reuse, -INF , PT ;  /* 0xff8000000000780b */ /* 0x040fe20003f1d000 */
[----:B------:R-:W-:Y:S01]  /*9700*/  FMUL.FTZ R110, R0, UR7 ;  /* 0x00000007006e7c20 */ /* 0x000fe20008410000 */
[--C-:B------:R-:W-:Y:S01]  /*9710*/  FFMA.FTZ R117, R117, UR7, -R120.reuse ;  /* 0x0000000775757c23 */ /* 0x100fe20008010878 */
[--C-:B------:R-:W-:Y:S01]  /*9720*/  FFMA.FTZ R118, R118, UR7, -R120.reuse ;  /* 0x0000000776767c23 */ /* 0x100fe20008010878 */
[--C-:B------:R-:W-:Y:S01]  /*9730*/  FFMA.FTZ R121, R121, UR7, -R120.reuse ;  /* 0x0000000779797c23 */ /* 0x100fe20008010878 */
[--C-:B------:R-:W-:Y:S01]  /*9740*/  FFMA.FTZ R174, R174, UR7, -R120.reuse ;  /* 0x00000007aeae7c23 */ /* 0x100fe20008010878 */
        /* <DEDUP_REMOVED lines=9> */
[----:B------:R-:W3:Y:S01]  /*97e0*/  MUFU.EX2 R81, R81 ;  /* 0x0000005100517308 */ /* 0x000ee20000000800 */
[----:B------:R-:W-:Y:S01]  /*97f0*/  FFMA.FTZ R70, R65, UR7, -R110 ;  /* 0x0000000741467c23 */ /* 0x000fe2000801086e */
[----:B------:R-:W-:Y:S01]  /*9800*/  FFMA.FTZ R66, R140, UR7, -R120 ;  /* 0x000000078c427c23 */ /* 0x000fe20008010878 */
[--C-:B------:R-:W-:Y:S01]  /*9810*/  FFMA.FTZ R78, R132, UR7, -R110.reuse ;  /* 0x00000007844e7c23 */ /* 0x100fe2000801086e */
[--C-:B------:R-:W-:Y:S01]  /*9820*/  FFMA.FTZ R71, R133, UR7, -R110.reuse ;  /* 0x0000000785477c23 */ /* 0x100fe2000801086e */
[----:B------:R-:W-:Y:S01]  /*9830*/  FFMA.FTZ R65, R61, UR7, -R110 ;  /* 0x000000073d417c23 */ /* 0x000fe2000801086e */
[----:B--2---:R-:W-:Y:S01]  /*9840*/  F2FP.BF16.F32.PACK_AB R136, R89, R90 ;  /* 0x0000005a5988723e */ /* 0x004fe200000010ff */
[--C-:B------:R-:W-:Y:S01]  /*9850*/  FFMA.FTZ R61, R98, UR7, -R101.reuse ;  /* 0x00000007623d7c23 */ /* 0x100fe20008010865 */
[----:B------:R-:W-:Y:S01]  /*9860*/  MUFU.EX2 R97, R97 ;  /* 0x0000006100617308 */ /* 0x000fe20000000800 */
[----:B------:R-:W-:Y:S01]  /*9870*/  F2FP.BF16.F32.PACK_AB R132, R94, R95 ;  /* 0x0000005f5e84723e */ /* 0x000fe200000010ff */
[----:B------:R-:W-:Y:S01]  /*9880*/  FFMA.FTZ R98, R198, UR7, -R120 ;  /* 0x00000007c6627c23 */ /* 0x000fe20008010878 */
[----:B------:R-:W-:Y:S01]  /*9890*/  F2FP.BF16.F32.PACK_AB R134, R85, R93 ;  /* 0x0000005d5586723e */ /* 0x000fe200000010ff */
[--C-:B------:R-:W-:Y:S01]  /*98a0*/  FFMA.FTZ R106, R195, UR7, -R110.reuse ;  /* 0x00000007c36a7c23 */ /* 0x100fe2000801086e */
[----:B------:R-:W-:Y:S01]  /*98b0*/  F2FP.BF16.F32.PACK_AB R133, R91, R92 ;  /* 0x0000005c5b85723e */ /* 0x000fe200000010ff */
[--C-:B------:R-:W-:Y:S01]  /*98c0*/  FFMA.FTZ R103, R194, UR7, -R110.reuse ;  /* 0x00000007c2677c23 */ /* 0x100fe2000801086e */
[----:B------:R-:W-:Y:S01]  /*98d0*/  F2FP.BF16.F32.PACK_AB R135, R83, R84 ;  /* 0x000000545387723e */ /* 0x000fe200000010ff */
[----:B------:R-:W2:Y:S01]  /*98e0*/  MUFU.EX2 R96, R96 ;  /* 0x0000006000607308 */ /* 0x000ea20000000800 */
[----:B---3--:R-:W-:Y:S01]  /*98f0*/  F2FP.BF16.F32.PACK_AB R138, R81, R82 ;  /* 0x00000052518a723e */ /* 0x008fe200000010ff */
[--C-:B------:R-:W-:Y:S01]  /*9900*/  FFMA.FTZ R107, R193, UR7, -R110.reuse ;  /* 0x00000007c16b7c23 */ /* 0x100fe2000801086e */
[--C-:B------:R-:W-:Y:S01]  /*9910*/  FFMA.FTZ R108, R112, UR7, -R110.reuse ;  /* 0x00000007706c7c23 */ /* 0x100fe2000801086e */
[--C-:B------:R-:W-:Y:S01]  /*9920*/  FFMA.FTZ R128, R128, UR7, -R110.reuse ;  /* 0x0000000780807c23 */ /* 0x100fe2000801086e */
[--C-:B------:R-:W-:Y:S01]  /*9930*/  FFMA.FTZ R127, R127, UR7, -R110.reuse ;  /* 0x000000077f7f7c23 */ /* 0x100fe2000801086e */
[C---:B------:R-:W-:Y:S01]  /*9940*/  HMMA.16816.F32.BF16 R160, R132.reuse, R148, RZ ;  /* 0x0000009484a0723c */ /* 0x040fe200000418ff */
[--C-:B------:R-:W-:Y:S01]  /*9950*/  FFMA.FTZ R164, R164, UR7, -R110.reuse ;  /* 0x00000007a4a47c23 */ /* 0x100fe2000801086e */
[----:B------:R-:W-:Y:S01]  /*9960*/  MUFU.EX2 R86, R86 ;  /* 0x0000005600567308 */ /* 0x000fe20000000800 */
[--C-:B------:R-:W-:Y:S01]  /*9970*/  FFMA.FTZ R165, R165, UR7, -R110.reuse ;  /* 0x00000007a5a57c23 */ /* 0x100fe2000801086e */
[--C-:B------:R-:W-:Y:S01]  /*9980*/  FFMA.FTZ R184, R184, UR7, -R110.reuse ;  /* 0x00000007b8b87c23 */ /* 0x100fe2000801086e */
[--C-:B------:R-:W-:Y:S01]  /*9990*/  FFMA.FTZ R183, R183, UR7, -R110.reuse ;  /* 0x00000007b7b77c23 */ /* 0x100fe2000801086e */
[--C-:B------:R-:W-:Y:S01]  /*99a0*/  FFMA.FTZ R188, R188, UR7, -R110.reuse ;  /* 0x00000007bcbc7c23 */ /* 0x100fe2000801086e */
[----:B------:R-:W-:Y:S01]  /*99b0*/  FFMA.FTZ R186, R186, UR7, -R110 ;  /* 0x00000007baba7c23 */ /* 0x000fe2000801086e */
[----:B-1----:R-:W-:Y:S01]  /*99c0*/  HMMA.16816.F32.BF16 R144, R132, R4, RZ ;  /* 0x000000048490723c */ /* 0x002fe200000418ff */
[--C-:B------:R-:W-:Y:S01]  /*99d0*/  FFMA.FTZ R187, R187, UR7, -R120.reuse ;  /* 0x00000007bbbb7c23 */ /* 0x100fe20008010878 */
[----:B------:R-:W1:Y:S01]  /*99e0*/  MUFU.EX2 R79, R79 ;  /* 0x0000004f004f7308 */ /* 0x000e620000000800 */
[----:B--2---:R-:W-:Y:S01]  /*99f0*/  F2FP.BF16.F32.PACK_AB R137, R96, R97 ;  /* 0x000000616089723e */ /* 0x004fe200000010ff */
[--C-:B------:R-:W-:Y:S01]  /*9a00*/  FFMA.FTZ R182, R182, UR7, -R120.reuse ;  /* 0x00000007b6b67c23 */ /* 0x100fe20008010878 */
[--C-:B------:R-:W-:Y:S01]  /*9a10*/  FFMA.FTZ R185, R185, UR7, -R120.reuse ;  /* 0x00000007b9b97c23 */ /* 0x100fe20008010878 */
[----:B------:R-:W-:Y:S01]  /*9a20*/  FFMA.FTZ R181, R181, UR7, -R120 ;  /* 0x00000007b5b57c23 */ /* 0x000fe20008010878 */
[--C-:B------:R-:W-:Y:S01]  /*9a30*/  FFMA.FTZ R180, R180, UR7, -R110.reuse ;  /* 0x00000007b4b47c23 */ /* 0x100fe2000801086e */
[--C-:B------:R-:W-:Y:S01]  /*9a40*/  FFMA.FTZ R175, R175, UR7, -R110.reuse ;  /* 0x00000007afaf7c23 */ /* 0x100fe2000801086e */
[--C-:B------:R-:W-:Y:S01]  /*9a50*/  FFMA.FTZ R171, R171, UR7, -R110.reuse ;  /* 0x00000007abab7c23 */ /* 0x100fe2000801086e */
[----:B------:R-:W2:Y:S01]  /*9a60*/  MUFU.EX2 R80, R80 ;  /* 0x0000005000507308 */ /* 0x000ea20000000800 */
[----:B------:R-:W-:Y:S01]  /*9a70*/  FFMA.FTZ R169, R169, UR7, -R110 ;  /* 0x00000007a9a97c23 */ /* 0x000fe2000801086e */
[----:B------:R-:W-:Y:S01]  /*9a80*/  FFMA.FTZ R112, R200, UR7, -R101 ;  /* 0x00000007c8707c23 */ /* 0x000fe20008010865 */
[----:B------:R-:W-:Y:S01]  /*9a90*/  FADD.FTZ R94, R95, R94 ;  /* 0x0000005e5f5e7221 */ /* 0x000fe20000010000 */
[----:B------:R-:W-:Y:S01]  /*9aa0*/  FADD.FTZ R91, R92, R91 ;  /* 0x0000005b5c5b7221 */ /* 0x000fe20000010000 */
[----:B------:R-:W-:Y:S01]  /*9ab0*/  FADD.FTZ R89, R90, R89 ;  /* 0x000000595a597221 */ /* 0x000fe20000010000 */
[----:B------:R-:W-:Y:S01]  /*9ac0*/  FADD.FTZ R96, R97, R96 ;  /* 0x0000006061607221 */ /* 0x000fe20000010000 */
[----:B------:R-:W-:Y:S01]  /*9ad0*/  FADD.FTZ R93, R93, R94 ;  /* 0x0000005e5d5d7221 */ /* 0x000fe20000010000 */
[----:B------:R-:W3:Y:S01]  /*9ae0*/  MUFU.EX2 R73, R73 ;  /* 0x0000004900497308 */ /* 0x000ee20000000800 */
[----:B-1----:R-:W-:Y:S01]  /*9af0*/  F2FP.BF16.F32.PACK_AB R139, R79, R86 ;  /* 0x000000564f8b723e */ /* 0x002fe200000010ff */
[----:B------:R-:W-:Y:S01]  /*9b00*/  FADD.FTZ R91, R84, R91 ;  /* 0x0000005b545b7221 */ /* 0x000fe20000010000 */
[----:B------:R-:W-:Y:S01]  /*9b10*/  FADD.FTZ R89, R82, R89 ;  /* 0x0000005952597221 */ /* 0x000fe20000010000 */
[----:B------:R-:W-:Y:S01]  /*9b20*/  FADD.FTZ R96, R86, R96 ;  /* 0x0000006056607221 */ /* 0x000fe20000010000 */
[----:B------:R-:W-:Y:S01]  /*9b30*/  FADD.FTZ R93, R85, R93 ;  /* 0x0000005d555d7221 */ /* 0x000fe20000010000 */
[----:B------:R-:W-:Y:S01]  /*9b40*/  FADD.FTZ R91, R83, R91 ;  /* 0x0000005b535b7221 */ /* 0x000fe20000010000 */
[----:B------:R-:W-:Y:S01]  /*9b50*/  FADD.FTZ R89, R81, R89 ;  /* 0x0000005951597221 */ /* 0x000fe20000010000 */
[----:B------:R-:W1:Y:S01]  /*9b60*/  MUFU.EX2 R72, R72 ;  /* 0x0000004800487308 */ /* 0x000e620000000800 */
[C---:B------:R-:W-:Y:S01]  /*9b70*/  HMMA.16816.F32.BF16 R156, R136.reuse, R148, RZ ;  /* 0x00000094889c723c */ /* 0x040fe200000418ff */
[----:B------:R-:W-:Y:S01]  /*9b80*/  FADD.FTZ R96, R79, R96 ;  /* 0x000000604f607221 */ /* 0x000fe20000010000 */
[----:B------:R-:W-:Y:S01]  /*9b90*/  FADD.FTZ R93, R77, R93 ;  /* 0x0000005d4d5d7221 */ /* 0x000fe20000010000 */
[----:B------:R-:W-:Y:S01]  /*9ba0*/  FADD.FTZ R91, R75, R91 ;  /* 0x0000005b4b5b7221 */ /* 0x000fe20000010000 */
[----:B--2---:R-:W-:Y:S01]  /*9bb0*/  FADD.FTZ R89, R80, R89 ;  /* 0x0000005950597221 */ /* 0x004fe20000010000 */
[--C-:B------:R-:W-:Y:S01]  /*9bc0*/  FFMA.FTZ R170, R170, UR7, -R120.reuse ;  /* 0x00000007aaaa7c23 */ /* 0x100fe20008010878 */
[--C-:B------:R-:W-:Y:S01]  /*9bd0*/  FFMA.FTZ R167, R167, UR7, -R120.reuse ;  /* 0x00000007a7a77c23 */ /* 0x100fe20008010878 */
[----:B------:R-:W2:Y:S01]  /*9be0*/  MUFU.EX2 R66, R66 ;  /* 0x0000004200427308 */ /* 0x000ea20000000800 */
[C---:B------:R-:W-:Y:S01]  /*9bf0*/  HMMA.16816.F32.BF16 R140, R136.reuse, R4, RZ ;  /* 0x00000004888c723c */ /* 0x040fe200000418ff */
[----:B---3--:R-:W-:Y:S01]  /*9c00*/  F2FP.BF16.F32.PACK_AB R4, R73, R80 ;  /* 0x000000504904723e */ /* 0x008fe200000010ff */
[--C-:B------:R-:W-:Y:S01]  /*9c10*/  FFMA.FTZ R166, R166, UR7, -R120.reuse ;  /* 0x00000007a6a67c23 */ /* 0x100fe20008010878 */
[----:B------:R-:W-:Y:S01]  /*9c20*/  FFMA.FTZ R172, R172, UR7, -R120 ;  /* 0x00000007acac7c23 */ /* 0x000fe20008010878 */
[--C-:B------:R-:W-:Y:S01]  /*9c30*/  FFMA.FTZ R131, R131, UR7, -R110.reuse ;  /* 0x0000000783837c23 */ /* 0x100fe2000801086e */
[----:B------:R-:W-:Y:S01]  /*9c40*/  FFMA.FTZ R125, R125, UR7, -R110 ;  /* 0x000000077d7d7c23 */ /* 0x000fe2000801086e */
[----:B------:R-:W-:Y:S01]  /*9c50*/  FADD.FTZ R93, R76, R93 ;  /* 0x0000005d4c5d7221 */ /* 0x000fe20000010000 */
[----:B------:R-:W3:Y:S01]  /*9c60*/  MUFU.EX2 R78, R78 ;  /* 0x0000004e004e7308 */ /* 0x000ee20000000800 */
[C---:B------:R-:W-:Y:S01]  /*9c70*/  HMMA.16816.F32.BF16 R152, R136.reuse, R150, RZ ;  /* 0x000000968898723c */ /* 0x040fe200000418ff */
[----:B------:R-:W-:Y:S01]  /*9c80*/  FADD.FTZ R91, R74, R91 ;  /* 0x0000005b4a5b7221 */ /* 0x000fe20000010000 */
[----:B------:R-:W-:Y:S01]  /*9c90*/  FADD.FTZ R89, R73, R89 ;  /* 0x0000005949597221 */ /* 0x000fe20000010000 */
[----:B------:R-:W-:Y:S01]  /*9ca0*/  FADD.FTZ R93, R69, R93 ;  /* 0x0000005d455d7221 */ /* 0x000fe20000010000 */
[--C-:B------:R-:W-:Y:S01]  /*9cb0*/  FFMA.FTZ R123, R123, UR7, -R120.reuse ;  /* 0x000000077b7b7c23 */ /* 0x100fe20008010878 */
[----:B------:R-:W-:Y:S01]  /*9cc0*/  FADD.FTZ R91, R67, R91 ;  /* 0x0000005b435b7221 */ /* 0x000fe20000010000 */
[----:B-1----:R-:W-:Y:S01]  /*9cd0*/  FADD.FTZ R89, R72, R89 ;  /* 0x0000005948597221 */ /* 0x002fe20000010000 */
[----:B------:R-:W1:Y:S01]  /*9ce0*/  MUFU.EX2 R71, R71 ;  /* 0x0000004700477308 */ /* 0x000e620000000800 */
[----:B------:R-:W-:Y:S01]  /*9cf0*/  HMMA.16816.F32.BF16 R136, R136, R6, RZ ;  /* 0x000000068888723c */ /* 0x000fe200000418ff */
[----:B------:R-:W-:Y:S01]  /*9d00*/  FADD.FTZ R93, R68, R93 ;  /* 0x0000005d445d7221 */ /* 0x000fe20000010000 */
[----:B--2---:R-:W-:Y:S01]  /*9d10*/  FADD.FTZ R89, R66, R89 ;  /* 0x0000005942597221 */ /* 0x004fe20000010000 */
[--C-:B------:R-:W-:Y:S01]  /*9d20*/  FFMA.FTZ R122, R122, UR7, -R120.reuse ;  /* 0x000000077a7a7c23 */ /* 0x100fe20008010878 */
[----:B------:R-:W-:Y:S01]  /*9d30*/  FFMA.FTZ R225, R119, UR7, -R120 ;  /* 0x0000000777e17c23 */ /* 0x000fe20008010878 */
[----:B------:R-:W-:Y:S01]  /*9d40*/  FADD.FTZ R93, R64, R93 ;  /* 0x0000005d405d7221 */ /* 0x000fe20000010000 */
[----:B------:R-:W-:Y:S01]  /*9d50*/  FFMA.FTZ R116, R116, UR7, -R110 ;  /* 0x0000000774747c23 */ /* 0x000fe2000801086e */
[----:B------:R-:W2:Y:S01]  /*9d60*/  MUFU.EX2 R70, R70 ;  /* 0x0000004600467308 */ /* 0x000ea20000000800 */
[----:B------:R-:W-:Y:S01]  /*9d70*/  HMMA.16816.F32.BF16 R148, R132, R150, RZ ;  /* 0x000000968494723c */ /* 0x000fe200000418ff */
[----:B---3--:R-:W-:Y:S01]  /*9d80*/  FADD.FTZ R96, R78, R96 ;  /* 0x000000604e607221 */ /* 0x008fe20000010000 */
[--C-:B------:R-:W-:Y:S01]  /*9d90*/  FFMA.FTZ R114, R114, UR7, -R110.reuse ;  /* 0x0000000772727c23 */ /* 0x100fe2000801086e */
[--C-:B------:R-:W-:Y:S01]  /*9da0*/  FFMA.FTZ R113, R113, UR7, -R110.reuse ;  /* 0x0000000771717c23 */ /* 0x100fe2000801086e */
[----:B------:R-:W-:-:S03]  /*9db0*/  FFMA.FTZ R224, R109, UR7, -R110 ;  /* 0x000000076de07c23 */ /* 0x000fc6000801086e */
[----:B------:R-:W3:Y:S01]  /*9dc0*/  MUFU.EX2 R65, R65 ;  /* 0x0000004100417308 */ /* 0x000ee20000000800 */
[----:B------:R-:W-:Y:S01]  /*9dd0*/  HMMA.16816.F32.BF16 R132, R132, R6, RZ ;  /* 0x000000068484723c */ /* 0x000fe200000418ff */
[C---:B-1----:R-:W-:Y:S01]  /*9de0*/  F2FP.BF16.F32.PACK_AB R5, R71.reuse, R78 ;  /* 0x0000004e4705723e */ /* 0x042fe200000010ff */
[----:B------:R-:W-:Y:S01]  /*9df0*/  FADD.FTZ R96, R71, R96 ;  /* 0x0000006047607221 */ /* 0x000fe20000010000 */
[----:B------:R-:W-:-:S04]  /*9e00*/  F2FP.BF16.F32.PACK_AB R6, R66, R72 ;  /* 0x000000484206723e */ /* 0x000fc800000010ff */
        /* <DEDUP_REMOVED lines=10> */
[----:B--2---:R-:W-:-:S06]  /*9eb0*/  FADD.FTZ R89, R88, R89 ;  /* 0x0000005958597221 */ /* 0x004fcc0000010000 */
[----:B------:R-:W-:Y:S01]  /*9ec0*/  HMMA.16816.F32.BF16 R152, R4, R22, R152 ;  /* 0x000000160498723c */ /* 0x000fe20000041898 */
[----:B------:R-:W2:Y:S01]  /*9ed0*/  MUFU.EX2 R99, R99 ;  /* 0x0000006300637308 */ /* 0x000ea20000000800 */
[----:B---3--:R-:W-:-:S06]  /*9ee0*/  FADD.FTZ R89, R87, R89 ;  /* 0x0000005957597221 */ /* 0x008fcc0000010000 */
[----:B------:R-:W-:Y:S01]  /*9ef0*/  HMMA.16816.F32.BF16 R136, R4, R14, R136 ;  /* 0x0000000e0488723c */ /* 0x000fe20000041888 */
        /* <DEDUP_REMOVED lines=18> */
[----:B------:R-:W-:Y:S01]  /*a020*/  HMMA.16816.F32.BF16 R132, R4, R14, R132 ;  /* 0x0000000e0484723c */ /* 0x000fe20000041884 */
[----:B------:R-:W2:Y:S01]  /*a030*/  LDSM.16.MT88.4 R12, [R111+0x4c00] ;  /* 0x004c00006f0c783b */ /* 0x000ea20000004200 */
[----:B------:R-:W-:Y:S02]  /*a040*/  F2FP.BF16.F32.PACK_AB R4, R87, R88 ;  /* 0x000000585704723e */ /* 0x000fe400000010ff */
[----:B------:R-:W5:Y:S01]  /*a050*/  MUFU.EX2 R59, R59 ;  /* 0x0000003b003b7308 */ /* 0x000f620000000800 */
[----:B------:R-:W-:Y:S01]  /*a060*/  F2FP.BF16.F32.PACK_AB R5, R103, R106 ;  /* 0x0000006a6705723e */ /* 0x000fe200000010ff */
[C---:B---3--:R-:W-:Y:S01]  /*a070*/  FADD.FTZ R96, R108.reuse, R96 ;  /* 0x000000606c607221 */ /* 0x048fe20000010000 */
[----:B------:R-:W-:Y:S02]  /*a080*/  F2FP.BF16.F32.PACK_AB R6, R99, R98 ;  /* 0x000000626306723e */ /* 0x000fe400000010ff */
[----:B------:R-:W-:-:S03]  /*a090*/  F2FP.BF16.F32.PACK_AB R7, R108, R107 ;  /* 0x0000006b6c07723e */ /* 0x000fc600000010ff */
[----:B------:R-:W3:Y:S01]  /*a0a0*/  MUFU.EX2 R58, R58 ;  /* 0x0000003a003a7308 */ /* 0x000ee20000000800 */
[----:B----4-:R-:W-:-:S03]  /*a0b0*/  FADD.FTZ R93, R60, R93 ;  /* 0x0000005d3c5d7221 */ /* 0x010fc60000010000 */
[----:B------:R-:W-:Y:S04]  /*a0c0*/  HMMA.16816.F32.BF16 R156, R4, R16, R156 ;  /* 0x00000010049c723c */ /* 0x000fe8000004189c */
[----:B------:R-:W4:Y:S01]  /*a0d0*/  MUFU.EX2 R62, R62 ;  /* 0x0000003e003e7308 */ /* 0x000f220000000800 */
[----:B-----5:R-:W-:-:S03]  /*a0e0*/  FADD.FTZ R93, R59, R93 ;  /* 0x0000005d3b5d7221 */ /* 0x020fc60000010000 */
[----:B------:R-:W-:Y:S04]  /*a0f0*/  HMMA.16816.F32.BF16 R140, R4, R8, R140 ;  /* 0x00000008048c723c */ /* 0x000fe8000004188c */
[----:B------:R-:W5:Y:S01]  /*a100*/  MUFU.EX2 R37, R37 ;  /* 0x0000002500257308 */ /* 0x000f620000000800 */
[----:B---3--:R-:W-:-:S03]  /*a110*/  FADD.FTZ R93, R58, R93 ;  /* 0x0000005d3a5d7221 */ /* 0x008fc60000010000 */
[----:B------:R-:W-:Y:S04]  /*a120*/  HMMA.16816.F32.BF16 R152, R4, R18, R152 ;  /* 0x000000120498723c */ /* 0x000fe80000041898 */
[----:B------:R-:W3:Y:S01]  /*a130*/  MUFU.EX2 R35, R35 ;  /* 0x0000002300237308 */ /* 0x000ee20000000800 */
[----:B----4-:R-:W-:-:S03]  /*a140*/  FADD.FTZ R91, R62, R91 ;  /* 0x0000005b3e5b7221 */ /* 0x010fc60000010000 */
[----:B------:R-:W-:Y:S01]  /*a150*/  HMMA.16816.F32.BF16 R136, R4, R10, R136 ;  /* 0x0000000a0488723c */ /* 0x000fe20000041888 */
[----:B------:R-:W-:Y:S02]  /*a160*/  F2FP.BF16.F32.PACK_AB R4, R60, R64 ;  /* 0x000000403c04723e */ /* 0x000fe400000010ff */
[----:B------:R-:W-:Y:S01]  /*a170*/  F2FP.BF16.F32.PACK_AB R6, R58, R59 ;  /* 0x0000003b3a06723e */ /* 0x000fe200000010ff */
[----:B------:R-:W4:Y:S01]  /*a180*/  MUFU.EX2 R34, R34 ;  /* 0x0000002200227308 */ /* 0x000f220000000800 */
[C---:B-----5:R-:W-:Y:S01]  /*a190*/  F2FP.BF16.F32.PACK_AB R5, R37.reuse, R62 ;  /* 0x0000003e2505723e */ /* 0x060fe200000010ff */
[----:B------:R-:W-:-:S06]  /*a1a0*/  FADD.FTZ R91, R37, R91 ;  /* 0x0000005b255b7221 */ /* 0x000fcc0000010000 */
[----:B------:R-:W5:Y:S01]  /*a1b0*/  MUFU.EX2 R115, R115 ;  /* 0x0000007300737308 */ /* 0x000f620000000800 */
[----:B---3--:R-:W-:-:S07]  /*a1c0*/  FADD.FTZ R91, R35, R91 ;  /* 0x0000005b235b7221 */ /* 0x008fce0000010000 */
[----:B------:R-:W3:Y:S01]  /*a1d0*/  MUFU.EX2 R117, R117 ;  /* 0x0000007500757308 */ /* 0x000ee20000000800 */
[C---:B----4-:R-:W-:Y:S01]  /*a1e0*/  F2FP.BF16.F32.PACK_AB R7, R34.reuse, R35 ;  /* 0x000000232207723e */ /* 0x050fe200000010ff */
[----:B------:R-:W-:-:S06]  /*a1f0*/  FADD.FTZ R91, R34, R91 ;  /* 0x0000005b225b7221 */ /* 0x000fcc0000010000 */
[----:B------:R-:W4:Y:S01]  /*a200*/  MUFU.EX2 R118, R118 ;  /* 0x0000007600767308 */ /* 0x000f220000000800 */
[----:B------:R-:W-:Y:S01]  /*a210*/  HMMA.16816.F32.BF16 R160, R4, R16, R160 ;  /* 0x0000001004a0723c */ /* 0x000fe200000418a0 */
[----:B-----5:R-:W-:-:S06]  /*a220*/  FADD.FTZ R89, R115, R89 ;  /* 0x0000005973597221 */ /* 0x020fcc0000010000 */
[----:B------:R-:W5:Y:S01]  /*a230*/  MUFU.EX2 R121, R121 ;  /* 0x0000007900797308 */ /* 0x000f620000000800 */
[----:B------:R-:W-:Y:S01]  /*a240*/  HMMA.16816.F32.BF16 R148, R4, R18, R148 ;  /* 0x000000120494723c */ /* 0x000fe20000041894 */
[----:B------:R-:W2:Y:S01]  /*a250*/  LDSM.16.MT88.4 R16, [R206+0x5000] ;  /* 0x00500000ce10783b */ /* 0x000ea20000004200 */
[----:B---3--:R-:W-:-:S05]  /*a260*/  FADD.FTZ R89, R117, R89 ;  /* 0x0000005975597221 */ /* 0x008fca0000010000 */
[----:B------:R-:W3:Y:S01]  /*a270*/  MUFU.EX2 R128, R128 ;  /* 0x0000008000807308 */ /* 0x000ee20000000800 */
[----:B------:R-:W-:Y:S01]  /*a280*/  HMMA.16816.F32.BF16 R144, R4, R8, R144 ;  /* 0x000000080490723c */ /* 0x000fe20000041890 */
[----:B----4-:R-:W-:-:S06]  /*a290*/  FADD.FTZ R89, R118, R89 ;  /* 0x0000005976597221 */ /* 0x010fcc0000010000 */
[----:B------:R-:W4:Y:S01]  /*a2a0*/  MUFU.EX2 R127, R127 ;  /* 0x0000007f007f7308 */ /* 0x000f220000000800 */
[----:B------:R-:W-:Y:S01]  /*a2b0*/  HMMA.16816.F32.BF16 R132, R4, R10, R132 ;  /* 0x0000000a0484723c */ /* 0x000fe20000041884 */
[----:B------:R-:W2:Y:S01]  /*a2c0*/  LDSM.16.MT88.4 R8, [R111+0x5000] ;  /* 0x005000006f08783b */ /* 0x000ea20000004200 */
[----:B------:R-:W-:Y:S01]  /*a2d0*/  F2FP.BF16.F32.PACK_AB R4, R117, R115 ;  /* 0x000000737504723e */ /* 0x000fe200000010ff */
[C---:B-----5:R-:W-:Y:S01]  /*a2e0*/  FADD.FTZ R89, R121.reuse, R89 ;  /* 0x0000005979597221 */ /* 0x060fe20000010000 */
[----:B------:R-:W-:-:S03]  /*a2f0*/  F2FP.BF16.F32.PACK_AB R6, R121, R118 ;  /* 0x000000767906723e */ /* 0x000fc600000010ff */
[----:B------:R-:W5:Y:S01]  /*a300*/  MUFU.EX2 R164, R164 ;  /* 0x000000a400a47308 */ /* 0x000f620000000800 */
[----:B---3--:R-:W-:-:S07]  /*a310*/  FADD.FTZ R96, R128, R96 ;  /* 0x0000006080607221 */ /* 0x008fce0000010000 */
[----:B------:R-:W3:Y:S01]  /*a320*/  MUFU.EX2 R165, R165 ;  /* 0x000000a500a57308 */ /* 0x000ee20000000800 */
[C---:B----4-:R-:W-:Y:S01]  /*a330*/  F2FP.BF16.F32.PACK_AB R5, R127.reuse, R128 ;  /* 0x000000807f05723e */ /* 0x050fe200000010ff */
[----:B------:R-:W-:-:S06]  /*a340*/  FADD.FTZ R96, R127, R96 ;  /* 0x000000607f607221 */ /* 0x000fcc0000010000 */
[----:B------:R-:W4:Y:S01]  /*a350*/  MUFU.EX2 R57, R57 ;  /* 0x0000003900397308 */ /* 0x000f220000000800 */
[----:B-----5:R-:W-:-:S07]  /*a360*/  FADD.FTZ R96, R164, R96 ;  /* 0x00000060a4607221 */ /* 0x020fce0000010000 */
[----:B------:R-:W5:Y:S01]  /*a370*/  MUFU.EX2 R56, R56 ;  /* 0x0000003800387308 */ /* 0x000f620000000800 */
[C---:B---3--:R-:W-:Y:S01]  /*a380*/  F2FP.BF16.F32.PACK_AB R7, R165.reuse, R164 ;  /* 0x000000a4a507723e */ /* 0x048fe200000010ff */
[----:B------:R-:W-:-:S06]  /*a390*/  FADD.FTZ R96, R165, R96 ;  /* 0x00000060a5607221 */ /* 0x000fcc0000010000 */
[----:B------:R-:W3:Y:S01]  /*a3a0*/  MUFU.EX2 R55, R55 ;  /* 0x0000003700377308 */ /* 0x000ee20000000800 */
[----:B-1----:R-:W-:Y:S01]  /*a3b0*/  HMMA.16816.F32.BF16 R156, R4, R20, R156 ;  /* 0x00000014049c723c */ /* 0x002fe2000004189c */
[----:B----4-:R-:W-:-:S06]  /*a3c0*/  FADD.FTZ R93, R57, R93 ;  /* 0x0000005d395d7221 */ /* 0x010fcc0000010000 */
[----:B------:R-:W1:Y:S01]  /*a3d0*/  MUFU.EX2 R54, R54 ;  /* 0x0000003600367308 */ /* 0x000e620000000800 */
[----:B------:R-:W-:Y:S01]  /*a3e0*/  HMMA.16816.F32.BF16 R152, R4, R22, R152 ;  /* 0x000000160498723c */ /* 0x000fe20000041898 */
[----:B-----5:R-:W-:-:S06]  /*a3f0*/  FADD.FTZ R93, R56, R93 ;  /* 0x0000005d385d7221 */ /* 0x020fcc0000010000 */
[----:B------:R-:W4:Y:S01]  /*a400*/  MUFU.EX2 R33, R33 ;  /* 0x0000002100217308 */ /* 0x000f220000000800 */
[----:B--2---:R-:W-:Y:S01]  /*a410*/  HMMA.16816.F32.BF16 R140, R4, R12, R140 ;  /* 0x0000000c048c723c */ /* 0x004fe2000004188c */
[----:B---3--:R-:W-:-:S06]  /*a420*/  FADD.FTZ R93, R55, R93 ;  /* 0x0000005d375d7221 */ /* 0x008fcc0000010000 */
[----:B------:R-:W2:Y:S01]  /*a430*/  MUFU.EX2 R32, R32 ;  /* 0x0000002000207308 */ /* 0x000ea20000000800 */
[----:B------:R-:W-:Y:S01]  /*a440*/  HMMA.16816.F32.BF16 R136, R4, R14, R136 ;  /* 0x0000000e0488723c */ /* 0x000fe20000041888 */
[----:B------:R-:W-:Y:S01]  /*a450*/  F2FP.BF16.F32.PACK_AB R4, R56, R57 ;  /* 0x000000393804723e */ /* 0x000fe200000010ff */
[C---:B-1----:R-:W-:Y:S01]  /*a460*/  FADD.FTZ R93, R54.reuse, R93 ;  /* 0x0000005d365d7221 */ /* 0x042fe20000010000 */
[----:B------:R-:W-:-:S04]  /*a470*/  F2FP.BF16.F32.PACK_AB R6, R54, R55 ;  /* 0x000000373606723e */ /* 0x000fc800000010ff */
[----:B------:R-:W1:Y:S01]  /*a480*/  MUFU.EX2 R31, R31 ;  /* 0x0000001f001f7308 */ /* 0x000e620000000800 */
[----:B----4-:R-:W-:-:S07]  /*a490*/  FADD.FTZ R91, R33, R91 ;  /* 0x0000005b215b7221 */ /* 0x010fce0000010000 */
        /* <DEDUP_REMOVED lines=8> */
[----:B------:R-:W3:Y:S01]  /*a520*/  MUFU.EX2 R178, R178 ;  /* 0x000000b200b27308 */ /* 0x000ee20000000800 */
[----:B------:R-:W-:Y:S01]  /*a530*/  HMMA.16816.F32.BF16 R160, R4, R20, R160 ;  /* 0x0000001404a0723c */ /* 0x000fe200000418a0 */
[----:B--2---:R-:W-:-:S06]  /*a540*/  FADD.FTZ R89, R174, R89 ;  /* 0x00000059ae597221 */ /* 0x004fcc0000010000 */
[----:B------:R-:W2:Y:S01]  /*a550*/  MUFU.EX2 R179, R179 ;  /* 0x000000b300b37308 */ /* 0x000ea20000000800 */
[----:B------:R-:W-:Y:S01]  /*a560*/  HMMA.16816.F32.BF16 R148, R4, R22, R148 ;  /* 0x000000160494723c */ /* 0x000fe20000041894 */
[----:B------:R-:W4:Y:S01]  /*a570*/  LDSM.16.MT88.4 R20, [R206+0x5400] ;  /* 0x00540000ce14783b */ /* 0x000f220000004200 */
[----:B-1----:R-:W-:-:S05]  /*a580*/  FADD.FTZ R89, R177, R89 ;  /* 0x00000059b1597221 */ /* 0x002fca0000010000 */
[----:B------:R-:W1:Y:S01]  /*a590*/  MUFU.EX2 R184, R184 ;  /* 0x000000b800b87308 */ /* 0x000e620000000800 */
[----:B------:R-:W-:Y:S01]  /*a5a0*/  HMMA.16816.F32.BF16 R144, R4, R12, R144 ;  /* 0x0000000c0490723c */ /* 0x000fe20000041890 */
[----:B---3--:R-:W-:-:S06]  /*a5b0*/  FADD.FTZ R89, R178, R89 ;  /* 0x00000059b2597221 */ /* 0x008fcc0000010000 */
[----:B------:R-:W3:Y:S01]  /*a5c0*/  MUFU.EX2 R183, R183 ;  /* 0x000000b700b77308 */ /* 0x000ee20000000800 */
[----:B------:R-:W-:Y:S01]  /*a5d0*/  HMMA.16816.F32.BF16 R132, R4, R14, R132 ;  /* 0x0000000e0484723c */ /* 0x000fe20000041884 */
[----:B------:R-:W5:Y:S01]  /*a5e0*/  LDSM.16.MT88.4 R12, [R111+0x5400] ;  /* 0x005400006f0c783b */ /* 0x000f620000004200 */
[----:B------:R-:W-:Y:S01]  /*a5f0*/  F2FP.BF16.F32.PACK_AB R4, R177, R174 ;  /* 0x000000aeb104723e */ /* 0x000fe200000010ff */
[C---:B--2---:R-:W-:Y:S01]  /*a600*/  FADD.FTZ R89, R179.reuse, R89 ;  /* 0x00000059b3597221 */ /* 0x044fe20000010000 */
[----:B------:R-:W-:-:S03]  /*a610*/  F2FP.BF16.F32.PACK_AB R6, R179, R178 ;  /* 0x000000b2b306723e */ /* 0x000fc600000010ff */
[----:B------:R-:W2:Y:S01]  /*a620*/  MUFU.EX2 R188, R188 ;  /* 0x000000bc00bc7308 */ /* 0x000ea20000000800 */
[----:B-1----:R-:W-:-:S07]  /*a630*/  FADD.FTZ R96, R184, R96 ;  /* 0x00000060b8607221 */ /* 0x002fce0000010000 */
[----:B------:R-:W1:Y:S01]  /*a640*/  MUFU.EX2 R186, R186 ;  /* 0x000000ba00ba7308 */ /* 0x000e620000000800 */
[C---:B---3--:R-:W-:Y:S01]  /*a650*/  F2FP.BF16.F32.PACK_AB R5, R183.reuse, R184 ;  /* 0x000000b8b705723e */ /* 0x048fe200000010ff */
[----:B------:R-:W-:-:S06]  /*a660*/  FADD.FTZ R96, R183, R96 ;  /* 0x00000060b7607221 */ /* 0x000fcc0000010000 */
[----:B------:R-:W3:Y:S01]  /*a670*/  MUFU.EX2 R53, R53 ;  /* 0x0000003500357308 */ /* 0x000ee20000000800 */
[----:B--2---:R-:W-:-:S07]  /*a680*/  FADD.FTZ R96, R188, R96 ;  /* 0x00000060bc607221 */ /* 0x004fce0000010000 */
[----:B------:R-:W2:Y:S01]  /*a690*/  MUFU.EX2 R52, R52 ;  /* 0x0000003400347308 */ /* 0x000ea20000000800 */
[C---:B-1----:R-:W-:Y:S01]  /*a6a0*/  F2FP.BF16.F32.PACK_AB R7, R186.reuse, R188 ;  /* 0x000000bcba07723e */ /* 0x042fe200000010ff */
[----:B------:R-:W-:-:S06]  /*a6b0*/  FADD.FTZ R96, R186, R96 ;  /* 0x00000060ba607221 */ /* 0x000fcc0000010000 */
[----:B------:R-:W1:Y:S01]  /*a6c0*/  MUFU.EX2 R51, R51 ;  /* 0x0000003300337308 */ /* 0x000e620000000800 */
[----:B------:R-:W-:Y:S01]  /*a6d0*/  HMMA.16816.F32.BF16 R156, R4, R16, R156 ;  /* 0x00000010049c723c */ /* 0x000fe2000004189c */
[----:B---3--:R-:W-:-:S06]  /*a6e0*/  FADD.FTZ R93, R53, R93 ;  /* 0x0000005d355d7221 */ /* 0x008fcc0000010000 */
[----:B------:R-:W3:Y:S01]  /*a6f0*/  MUFU.EX2 R50, R50 ;  /* 0x0000003200327308 */ /* 0x000ee20000000800 */
[----:B------:R-:W-:Y:S01]  /*a700*/  HMMA.16816.F32.BF16 R152, R4, R18, R152 ;  /* 0x000000120498723c */ /* 0x000fe20000041898 */
[----:B--2---:R-:W-:-:S06]  /*a710*/  FADD.FTZ R93, R52, R93 ;  /* 0x0000005d345d7221 */ /* 0x004fcc0000010000 */
[----:B------:R-:W2:Y:S01]  /*a720*/  MUFU.EX2 R29, R29 ;  /* 0x0000001d001d7308 */ /* 0x000ea20000000800 */
[----:B------:R-:W-:Y:S01]  /*a730*/  HMMA.16816.F32.BF16 R140, R4, R8, R140 ;  /* 0x00000008048c723c */ /* 0x000fe2000004188c */
[----:B-1----:R-:W-:-:S06]  /*a740*/  FADD.FTZ R93, R51, R93 ;  /* 0x0000005d335d7221 */ /* 0x002fcc0000010000 */
[----:B------:R-:W1:Y:S01]  /*a750*/  MUFU.EX2 R28, R28 ;  /* 0x0000001c001c7308 */ /* 0x000e620000000800 */
[----:B------:R-:W-:Y:S01]  /*a760*/  HMMA.16816.F32.BF16 R136, R4, R10, R136 ;  /* 0x0000000a0488723c */ /* 0x000fe20000041888 */
[----:B------:R-:W-:Y:S01]  /*a770*/  F2FP.BF16.F32.PACK_AB R4, R52, R53 ;  /* 0x000000353404723e */ /* 0x000fe200000010ff */
[C---:B---3--:R-:W-:Y:S01]  /*a780*/  FADD.FTZ R93, R50.reuse, R93 ;  /* 0x0000005d325d7221 */ /* 0x048fe20000010000 */
[----:B------:R-:W-:-:S04]  /*a790*/  F2FP.BF16.F32.PACK_AB R6, R50, R51 ;  /* 0x000000333206723e */ /* 0x000fc800000010ff */
[----:B------:R-:W3:Y:S01]  /*a7a0*/  MUFU.EX2 R27, R27 ;  /* 0x0000001b001b7308 */ /* 0x000ee20000000800 */
[----:B--2---:R-:W-:-:S07]  /*a7b0*/  FADD.FTZ R91, R29, R91 ;  /* 0x0000005b1d5b7221 */ /* 0x004fce0000010000 */
[----:B------:R-:W2:Y:S01]  /*a7c0*/  MUFU.EX2 R26, R26 ;  /* 0x0000001a001a7308 */ /* 0x000ea20000000800 */
[C---:B-1----:R-:W-:Y:S01]  /*a7d0*/  F2FP.BF16.F32.PACK_AB R5, R28.reuse, R29 ;  /* 0x0000001d1c05723e */ /* 0x042fe200000010ff */
[----:B------:R-:W-:-:S06]  /*a7e0*/  FADD.FTZ R91, R28, R91 ;  /* 0x0000005b1c5b7221 */ /* 0x000fcc0000010000 */
[----:B------:R-:W1:Y:S01]  /*a7f0*/  MUFU.EX2 R187, R187 ;  /* 0x000000bb00bb7308 */ /* 0x000e620000000800 */
[----:B---3--:R-:W-:-:S07]  /*a800*/  FADD.FTZ R91, R27, R91 ;  /* 0x0000005b1b5b7221 */ /* 0x008fce0000010000 */
[----:B------:R-:W3:Y:S01]  /*a810*/  MUFU.EX2 R182, R182 ;  /* 0x000000b600b67308 */ /* 0x000ee20000000800 */
[C---:B--2---:R-:W-:Y:S01]  /*a820*/  F2FP.BF16.F32.PACK_AB R7, R26.reuse, R27 ;  /* 0x0000001b1a07723e */ /* 0x044fe200000010ff */
[----:B------:R-:W-:-:S06]  /*a830*/  FADD.FTZ R91, R26, R91 ;  /* 0x0000005b1a5b7221 */ /* 0x000fcc0000010000 */
[----:B------:R-:W2:Y:S01]  /*a840*/  MUFU.EX2 R185, R185 ;  /* 0x000000b900b97308 */ /* 0x000ea20000000800 */
[----:B------:R-:W-:Y:S01]  /*a850*/  HMMA.16816.F32.BF16 R160, R4, R16, R160 ;  /* 0x0000001004a0723c */ /* 0x000fe200000418a0 */
[----:B-1----:R-:W-:-:S06]  /*a860*/  FADD.FTZ R89, R187, R89 ;  /* 0x00000059bb597221 */ /* 0x002fcc0000010000 */
[----:B------:R-:W1:Y:S01]  /*a870*/  MUFU.EX2 R181, R181 ;  /* 0x000000b500b57308 */ /* 0x000e620000000800 */
[----:B------:R-:W-:Y:S01]  /*a880*/  HMMA.16816.F32.BF16 R148, R4, R18, R148 ;  /* 0x000000120494723c */ /* 0x000fe20000041894 */
[----:B------:R-:W-:Y:S01]  /*a890*/  LDSM.16.MT88.4 R16, [R111+0x5800] ;  /* 0x005800006f10783b */ /* 0x000fe20000004200 */
[----:B---3--:R-:W-:-:S05]  /*a8a0*/  FADD.FTZ R89, R182, R89 ;  /* 0x00000059b6597221 */ /* 0x008fca0000010000 */
[----:B------:R-:W3:Y:S01]  /*a8b0*/  MUFU.EX2 R180, R180 ;  /* 0x000000b400b47308 */ /* 0x000ee20000000800 */
[----:B------:R-:W-:Y:S01]  /*a8c0*/  HMMA.16816.F32.BF16 R144, R4, R8, R144 ;  /* 0x000000080490723c */ /* 0x000fe20000041890 */
[----:B--2---:R-:W-:-:S06]  /*a8d0*/  FADD.FTZ R89, R185, R89 ;  /* 0x00000059b9597221 */ /* 0x004fcc0000010000 */
[----:B------:R-:W2:Y:S01]  /*a8e0*/  MUFU.EX2 R175, R175 ;  /* 0x000000af00af7308 */ /* 0x000ea20000000800 */
[----:B------:R-:W-:Y:S01]  /*a8f0*/  HMMA.16816.F32.BF16 R132, R4, R10, R132 ;  /* 0x0000000a0484723c */ /* 0x000fe20000041884 */
[----:B------:R-:W-:Y:S01]  /*a900*/  F2FP.BF16.F32.PACK_AB R4, R182, R187 ;  /* 0x000000bbb604723e */ /* 0x000fe200000010ff */
[----:B------:R-:W5:Y:S01]  /*a910*/  LDSM.16.MT88.4 R8, [R206+0x5800] ;  /* 0x00580000ce08783b */ /* 0x000f620000004200 */
[C---:B-1----:R-:W-:Y:S01]  /*a920*/  F2FP.BF16.F32.PACK_AB R6, R181.reuse, R185 ;  /* 0x000000b9b506723e */ /* 0x042fe200000010ff */
[----:B------:R-:W-:-:S03]  /*a930*/  FADD.FTZ R89, R181, R89 ;  /* 0x00000059b5597221 */ /* 0x000fc60000010000 */
        /* <DEDUP_REMOVED lines=11> */
[----:B----4-:R-:W-:Y:S01]  /*a9f0*/  HMMA.16816.F32.BF16 R156, R4, R20, R156 ;  /* 0x00000014049c723c */ /* 0x010fe2000004189c */
[----:B--2---:R-:W-:-:S06]  /*aa00*/  FADD.FTZ R93, R49, R93 ;  /* 0x0000005d315d7221 */ /* 0x004fcc0000010000 */
[----:B------:R-:W2:Y:S01]  /*aa10*/  MUFU.EX2 R46, R46 ;  /* 0x0000002e002e7308 */ /* 0x000ea20000000800 */
[----:B------:R-:W-:Y:S01]  /*aa20*/  HMMA.16816.F32.BF16 R152, R4, R22, R152 ;  /* 0x000000160498723c */ /* 0x000fe20000041898 */
[----:B-1----:R-:W-:-:S06]  /*aa30*/  FADD.FTZ R93, R48, R93 ;  /* 0x0000005d305d7221 */ /* 0x002fcc0000010000 */
[----:B------:R-:W1:Y:S01]  /*aa40*/  MUFU.EX2 R25, R25 ;  /* 0x0000001900197308 */ /* 0x000e620000000800 */
[----:B-----5:R-:W-:Y:S01]  /*aa50*/  HMMA.16816.F32.BF16 R140, R4, R12, R140 ;  /* 0x0000000c048c723c */ /* 0x020fe2000004188c */
[----:B---3--:R-:W-:-:S06]  /*aa60*/  FADD.FTZ R93, R47, R93 ;  /* 0x0000005d2f5d7221 */ /* 0x008fcc0000010000 */
[----:B------:R-:W3:Y:S01]  /*aa70*/  MUFU.EX2 R24, R24 ;  /* 0x0000001800187308 */ /* 0x000ee20000000800 */
[----:B------:R-:W-:Y:S01]  /*aa80*/  HMMA.16816.F32.BF16 R136, R4, R14, R136 ;  /* 0x0000000e0488723c */ /* 0x000fe20000041888 */
[----:B------:R-:W-:Y:S01]  /*aa90*/  F2FP.BF16.F32.PACK_AB R4, R48, R49 ;  /* 0x000000313004723e */ /* 0x000fe200000010ff */
[C---:B--2---:R-:W-:Y:S01]  /*aaa0*/  FADD.FTZ R93, R46.reuse, R93 ;  /* 0x0000005d2e5d7221 */ /* 0x044fe20000010000 */
[----:B------:R-:W-:-:S04]  /*aab0*/  F2FP.BF16.F32.PACK_AB R6, R46, R47 ;  /* 0x0000002f2e06723e */ /* 0x000fc800000010ff */
        /* <DEDUP_REMOVED lines=10> */
[----:B------:R-:W-:Y:S01]  /*ab60*/  HMMA.16816.F32.BF16 R160, R4, R20, R160 ;  /* 0x0000001404a0723c */ /* 0x000fe200000418a0 */
[--C-:B------:R-:W-:Y:S01]  /*ab70*/  FFMA.FTZ R20, R130, UR7, -R110.reuse ;  /* 0x0000000782147c23 */ /* 0x100fe2000801086e */
[----:B------:R-:W-:Y:S01]  /*ab80*/  FFMA.FTZ R21, R129, UR7, -R110 ;  /* 0x0000000781157c23 */ /* 0x000fe2000801086e */
[----:B------:R-:W1:Y:S01]  /*ab90*/  MUFU.EX2 R166, R166 ;  /* 0x000000a600a67308 */ /* 0x000e620000000800 */
[----:B---3--:R-:W-:-:S04]  /*aba0*/  FADD.FTZ R89, R170, R89 ;  /* 0x00000059aa597221 */ /* 0x008fc80000010000 */
[----:B------:R-:W-:Y:S01]  /*abb0*/  HMMA.16816.F32.BF16 R148, R4, R22, R148 ;  /* 0x000000160494723c */ /* 0x000fe20000041894 */
[----:B------:R-:W-:Y:S01]  /*abc0*/  FFMA.FTZ R22, R124, UR7, -R101 ;  /* 0x000000077c167c23 */ /* 0x000fe20008010865 */
[----:B------:R-:W-:Y:S01]  /*abd0*/  FFMA.FTZ R23, R126, UR7, -R120 ;  /* 0x000000077e177c23 */ /* 0x000fe20008010878 */
[----:B------:R-:W3:Y:S01]  /*abe0*/  MUFU.EX2 R172, R172 ;  /* 0x000000ac00ac7308 */ /* 0x000ee20000000800 */
[----:B--2---:R-:W-:-:S04]  /*abf0*/  FADD.FTZ R89, R167, R89 ;  /* 0x00000059a7597221 */ /* 0x004fc80000010000 */
[----:B------:R-:W-:Y:S03]  /*ac00*/  HMMA.16816.F32.BF16 R144, R4, R12, R144 ;  /* 0x0000000c0490723c */ /* 0x000fe60000041890 */
[----:B------:R-:W2:Y:S01]  /*ac10*/  MUFU.EX2 R131, R131 ;  /* 0x0000008300837308 */ /* 0x000ea20000000800 */
[----:B-1----:R-:W-:-:S04]  /*ac20*/  FADD.FTZ R89, R166, R89 ;  /* 0x00000059a6597221 */ /* 0x002fc80000010000 */
[----:B------:R-:W-:Y:S01]  /*ac30*/  HMMA.16816.F32.BF16 R132, R4, R14, R132 ;  /* 0x0000000e0484723c */ /* 0x000fe20000041884 */
[----:B------:R-:W-:Y:S01]  /*ac40*/  F2FP.BF16.F32.PACK_AB R4, R167, R170 ;  /* 0x000000aaa704723e */ /* 0x000fe200000010ff */
[----:B------:R-:W1:Y:S01]  /*ac50*/  LDSM.16.MT88.4 R12, [R206+0x5c00] ;  /* 0x005c0000ce0c783b */ /* 0x000e620000004200 */
[----:B------:R-:W4:Y:S01]  /*ac60*/  MUFU.EX2 R125, R125 ;  /* 0x0000007d007d7308 */ /* 0x000f220000000800 */
[C---:B---3--:R-:W-:Y:S01]  /*ac70*/  F2FP.BF16.F32.PACK_AB R6, R172.reuse, R166 ;  /* 0x000000a6ac06723e */ /* 0x048fe200000010ff */
[----:B------:R-:W-:-:S06]  /*ac80*/  FADD.FTZ R89, R172, R89 ;  /* 0x00000059ac597221 */ /* 0x000fcc0000010000 */
[----:B------:R-:W3:Y:S01]  /*ac90*/  MUFU.EX2 R20, R20 ;  /* 0x0000001400147308 */ /* 0x000ee20000000800 */
[----:B--2---:R-:W-:-:S07]  /*aca0*/  FADD.FTZ R96, R131, R96 ;  /* 0x0000006083607221 */ /* 0x004fce0000010000 */
[----:B------:R-:W2:Y:S01]  /*acb0*/  MUFU.EX2 R21, R21 ;  /* 0x0000001500157308 */ /* 0x000ea20000000800 */
[C---:B----4-:R-:W-:Y:S01]  /*acc0*/  F2FP.BF16.F32.PACK_AB R5, R125.reuse, R131 ;  /* 0x000000837d05723e */ /* 0x050fe200000010ff */
[----:B------:R-:W-:-:S06]  /*acd0*/  FADD.FTZ R96, R125, R96 ;  /* 0x000000607d607221 */ /* 0x000fcc0000010000 */
[----:B------:R-:W4:Y:S01]  /*ace0*/  MUFU.EX2 R45, R45 ;  /* 0x0000002d002d7308 */ /* 0x000f220000000800 */
[----:B---3--:R-:W-:-:S07]  /*acf0*/  FADD.FTZ R96, R20, R96 ;  /* 0x0000006014607221 */ /* 0x008fce0000010000 */
[----:B------:R-:W3:Y:S01]  /*ad00*/  MUFU.EX2 R44, R44 ;  /* 0x0000002c002c7308 */ /* 0x000ee20000000800 */
[C---:B--2---:R-:W-:Y:S01]  /*ad10*/  F2FP.BF16.F32.PACK_AB R7, R21.reuse, R20 ;  /* 0x000000141507723e */ /* 0x044fe200000010ff */
[----:B------:R-:W-:-:S06]  /*ad20*/  FADD.FTZ R96, R21, R96 ;  /* 0x0000006015607221 */ /* 0x000fcc0000010000 */
[----:B------:R-:W2:Y:S01]  /*ad30*/  MUFU.EX2 R43, R43 ;  /* 0x0000002b002b7308 */ /* 0x000ea20000000800 */
[----:B------:R-:W-:Y:S01]  /*ad40*/  HMMA.16816.F32.BF16 R156, R4, R8, R156 ;  /* 0x00000008049c723c */ /* 0x000fe2000004189c */
[----:B----4-:R-:W-:-:S06]  /*ad50*/  FADD.FTZ R93, R45, R93 ;  /* 0x0000005d2d5d7221 */ /* 0x010fcc0000010000 */
[----:B------:R-:W4:Y:S01]  /*ad60*/  MUFU.EX2 R42, R42 ;  /* 0x0000002a002a7308 */ /* 0x000f220000000800 */
[----:B------:R-:W-:Y:S01]  /*ad70*/  HMMA.16816.F32.BF16 R152, R4, R10, R152 ;  /* 0x0000000a0498723c */ /* 0x000fe20000041898 */
[----:B---3--:R-:W-:-:S06]  /*ad80*/  FADD.FTZ R93, R44, R93 ;  /* 0x0000005d2c5d7221 */ /* 0x008fcc0000010000 */
[----:B------:R-:W3:Y:S01]  /*ad90*/  MUFU.EX2 R168, R168 ;  /* 0x000000a800a87308 */ /* 0x000ee20000000800 */
[----:B------:R-:W-:Y:S01]  /*ada0*/  HMMA.16816.F32.BF16 R140, R4, R16, R140 ;  /* 0x00000010048c723c */ /* 0x000fe2000004188c */
[----:B--2---:R-:W-:-:S06]  /*adb0*/  FADD.FTZ R93, R43, R93 ;  /* 0x0000005d2b5d7221 */ /* 0x004fcc0000010000 */
[----:B------:R-:W2:Y:S01]  /*adc0*/  MUFU.EX2 R189, R189 ;  /* 0x000000bd00bd7308 */ /* 0x000ea20000000800 */
[----:B------:R-:W-:Y:S01]  /*add0*/  HMMA.16816.F32.BF16 R136, R4, R18, R136 ;  /* 0x000000120488723c */ /* 0x000fe20000041888 */
[----:B------:R-:W-:Y:S01]  /*ade0*/  F2FP.BF16.F32.PACK_AB R4, R44, R45 ;  /* 0x0000002d2c04723e */ /* 0x000fe200000010ff */
[C---:B----4-:R-:W-:Y:S01]  /*adf0*/  FADD.FTZ R93, R42.reuse, R93 ;  /* 0x0000005d2a5d7221 */ /* 0x050fe20000010000 */
[----:B------:R-:W-:-:S04]  /*ae00*/  F2FP.BF16.F32.PACK_AB R6, R42, R43 ;  /* 0x0000002b2a06723e */ /* 0x000fc800000010ff */
[----:B------:R-:W4:Y:S01]  /*ae10*/  MUFU.EX2 R173, R173 ;  /* 0x000000ad00ad7308 */ /* 0x000f220000000800 */
[----:B---3--:R-:W-:-:S07]  /*ae20*/  FADD.FTZ R91, R168, R91 ;  /* 0x0000005ba85b7221 */ /* 0x008fce0000010000 */
[----:B------:R-:W3:Y:S01]  /*ae30*/  MUFU.EX2 R22, R22 ;  /* 0x0000001600167308 */ /* 0x000ee20000000800 */
[C---:B--2---:R-:W-:Y:S01]  /*ae40*/  F2FP.BF16.F32.PACK_AB R5, R189.reuse, R168 ;  /* 0x000000a8bd05723e */ /* 0x044fe200000010ff */
[----:B------:R-:W-:-:S06]  /*ae50*/  FADD.FTZ R91, R189, R91 ;  /* 0x0000005bbd5b7221 */ /* 0x000fcc0000010000 */
[----:B------:R-:W2:Y:S01]  /*ae60*/  MUFU.EX2 R23, R23 ;  /* 0x0000001700177308 */ /* 0x000ea20000000800 */
[----:B----4-:R-:W-:-:S07]  /*ae70*/  FADD.FTZ R91, R173, R91 ;  /* 0x0000005bad5b7221 */ /* 0x010fce0000010000 */
[----:B------:R-:W4:Y:S01]  /*ae80*/  MUFU.EX2 R123, R123 ;  /* 0x0000007b007b7308 */ /* 0x000f220000000800 */
[C---:B---3--:R-:W-:Y:S01]  /*ae90*/  F2FP.BF16.F32.PACK_AB R7, R22.reuse, R173 ;  /* 0x000000ad1607723e */ /* 0x048fe200000010ff */
[----:B------:R-:W-:-:S06]  /*aea0*/  FADD.FTZ R91, R22, R91 ;  /* 0x0000005b165b7221 */ /* 0x000fcc0000010000 */
[----:B------:R-:W-:Y:S01]  /*aeb0*/  HMMA.16816.F32.BF16 R160, R4, R8, R160 ;  /* 0x0000000804a0723c */ /* 0x000fe200000418a0 */
[----:B------:R-:W3:Y:S01]  /*aec0*/  MUFU.EX2 R122, R122 ;  /* 0x0000007a007a7308 */ /* 0x000ee20000000800 */
[----:B--2---:R-:W-:-:S06]  /*aed0*/  FADD.FTZ R89, R23, R89 ;  /* 0x0000005917597221 */ /* 0x004fcc0000010000 */
[----:B------:R-:W-:Y:S01]  /*aee0*/  HMMA.16816.F32.BF16 R148, R4, R10, R148 ;  /* 0x0000000a0494723c */ /* 0x000fe20000041894 */
[----:B------:R-:W2:Y:S01]  /*aef0*/  LDSM.16.MT88.4 R8, [R111+0x5c00] ;  /* 0x005c00006f08783b */ /* 0x000ea20000004200 */
[----:B------:R-:W5:Y:S01]  /*af00*/  MUFU.EX2 R225, R225 ;  /* 0x000000e100e17308 */ /* 0x000f620000000800 */
[----:B----4-:R-:W-:-:S05]  /*af10*/  FADD.FTZ R89, R123, R89 ;  /* 0x000000597b597221 */ /* 0x010fca0000010000 */
[----:B------:R-:W-:Y:S01]  /*af20*/  HMMA.16816.F32.BF16 R144, R4, R16, R144 ;  /* 0x000000100490723c */ /* 0x000fe20000041890 */
[--C-:B------:R-:W-:Y:S01]  /*af30*/  FFMA.FTZ R16, R104, UR7, -R101.reuse ;  /* 0x0000000768107c23 */ /* 0x100fe20008010865 */
[----:B------:R-:W4:Y:S01]  /*af40*/  MUFU.EX2 R116, R116 ;  /* 0x0000007400747308 */ /* 0x000f220000000800 */
[----:B------:R-:W-:Y:S01]  /*af50*/  FFMA.FTZ R17, R105, UR7, -R101 ;  /* 0x0000000769117c23 */ /* 0x000fe20008010865 */
[----:B---3--:R-:W-:-:S04]  /*af60*/  FADD.FTZ R89, R122, R89 ;  /* 0x000000597a597221 */ /* 0x008fc80000010000 */
[----:B------:R-:W-:Y:S01]  /*af70*/  HMMA.16816.F32.BF16 R132, R4, R18, R132 ;  /* 0x000000120484723c */ /* 0x000fe20000041884 */
[----:B------:R-:W-:Y:S01]  /*af80*/  FFMA.FTZ R18, R102, UR7, -R101 ;  /* 0x0000000766127c23 */ /* 0x000fe20008010865 */
[----:B------:R-:W3:Y:S01]  /*af90*/  MUFU.EX2 R114, R114 ;  /* 0x0000007200727308 */ /* 0x000ee20000000800 */
[----:B------:R-:W-:Y:S02]  /*afa0*/  F2FP.BF16.F32.PACK_AB R4, R123, R23 ;  /* 0x000000177b04723e */ /* 0x000fe400000010ff */
[C---:B-----5:R-:W-:Y:S01]  /*afb0*/  F2FP.BF16.F32.PACK_AB R6, R225.reuse, R122 ;  /* 0x0000007ae106723e */ /* 0x060fe200000010ff */
[----:B------:R-:W-:-:S04]  /*afc0*/  FADD.FTZ R225, R225, R89 ;  /* 0x00000059e1e17221 */ /* 0x000fc80000010000 */
[----:B------:R-:W5:Y:S01]  /*afd0*/  MUFU.EX2 R113, R113 ;  /* 0x0000007100717308 */ /* 0x000f620000000800 */
[----:B----4-:R-:W-:-:S07]  /*afe0*/  FADD.FTZ R96, R116, R96 ;  /* 0x0000006074607221 */ /* 0x010fce0000010000 */
[----:B------:R-:W4:Y:S01]  /*aff0*/  MUFU.EX2 R224, R224 ;  /* 0x000000e000e07308 */ /* 0x000f220000000800 */
[C---:B---3--:R-:W-:Y:S01]  /*b000*/  F2FP.BF16.F32.PACK_AB R5, R114.reuse, R116 ;  /* 0x000000747205723e */ /* 0x048fe200000010ff */
[----:B------:R-:W-:-:S06]  /*b010*/  FADD.FTZ R96, R114, R96 ;  /* 0x0000006072607221 */ /* 0x000fcc0000010000 */
[----:B------:R-:W3:Y:S01]  /*b020*/  MUFU.EX2 R41, R41 ;  /* 0x0000002900297308 */ /* 0x000ee20000000800 */
[----:B-----5:R-:W-:-:S07]  /*b030*/  FADD.FTZ R96, R113, R96 ;  /* 0x0000006071607221 */ /* 0x020fce0000010000 */
[----:B------:R-:W5:Y:S01]  /*b040*/  MUFU.EX2 R40, R40 ;  /* 0x0000002800287308 */ /* 0x000f620000000800 */
[C---:B----4-:R-:W-:Y:S01]  /*b050*/  F2FP.BF16.F32.PACK_AB R7, R224.reuse, R113 ;  /* 0x00000071e007723e */ /* 0x050fe200000010ff */
[----:B------:R-:W-:-:S06]  /*b060*/  FADD.FTZ R224, R224, R96 ;  /* 0x00000060e0e07221 */ /* 0x000fcc0000010000 */
[----:B------:R-:W4:Y:S01]  /*b070*/  MUFU.EX2 R39, R39 ;  /* 0x0000002700277308 */ /* 0x000f220000000800 */
[----:B-1----:R-:W-:Y:S01]  /*b080*/  HMMA.16816.F32.BF16 R156, R4, R12, R156 ;  /* 0x0000000c049c723c */ /* 0x002fe2000004189c */
[----:B---3--:R-:W-:-:S06]  /*b090*/  FADD.FTZ R93, R41, R93 ;  /* 0x0000005d295d7221 */ /* 0x008fcc0000010000 */
[----:B------:R-:W1:Y:S01]  /*b0a0*/  MUFU.EX2 R38, R38 ;  /* 0x0000002600267308 */ /* 0x000e620000000800 */
[----:B------:R-:W-:Y:S01]  /*b0b0*/  HMMA.16816.F32.BF16 R152, R4, R14, R152 ;  /* 0x0000000e0498723c */ /* 0x000fe20000041898 */
[----:B-----5:R-:W-:-:S06]  /*b0c0*/  FADD.FTZ R93, R40, R93 ;  /* 0x0000005d285d7221 */ /* 0x020fcc0000010000 */
[----:B------:R-:W3:Y:S01]  /*b0d0*/  MUFU.EX2 R16, R16 ;  /* 0x0000001000107308 */ /* 0x000ee20000000800 */
[----:B--2---:R-:W-:Y:S01]  /*b0e0*/  HMMA.16816.F32.BF16 R140, R4, R8, R140 ;  /* 0x00000008048c723c */ /* 0x004fe2000004188c */
[----:B----4-:R-:W-:-:S06]  /*b0f0*/  FADD.FTZ R93, R39, R93 ;  /* 0x0000005d275d7221 */ /* 0x010fcc0000010000 */
        /* <DEDUP_REMOVED lines=9> */
[----:B------:R-:W-:-:S04]  /*b190*/  FADD.FTZ R91, R17, R91 ;  /* 0x0000005b115b7221 */ /* 0x000fc80000010000 */
[----:B-1----:R-:W-:Y:S01]  /*b1a0*/  FADD.FTZ R91, R18, R91 ;  /* 0x0000005b125b7221 */ /* 0x002fe20000010000 */
[----:B---3--:R-:W-:-:S03]  /*b1b0*/  F2FP.BF16.F32.PACK_AB R7, R226, R18 ;  /* 0x00000012e207723e */ /* 0x008fc600000010ff */
[----:B------:R-:W-:-:S04]  /*b1c0*/  FADD.FTZ R226, R226, R91 ;  /* 0x0000005be2e27221 */ /* 0x000fc80000010000 */
        /* <DEDUP_REMOVED lines=9> */
[----:B------:R-:W-:Y:S02]  /*b260*/  IMAD.U32 R11, RZ, RZ, UR12 ;  /* 0x0000000cff0b7e24 */ /* 0x000fe4000f8e00ff */
[----:B------:R-:W-:Y:S01]  /*b270*/  IMAD.U32 R5, RZ, RZ, UR12 ;  /* 0x0000000cff057e24 */ /* 0x000fe2000f8e00ff */
[----:B------:R-:W-:Y:S01]  /*b280*/  UIMAD.WIDE.U32 UR10, UR4, UR12, URZ ;  /* 0x0000000c040a72a5 */ /* 0x000fe2000f8e00ff */
[----:B------:R-:W-:Y:S02]  /*b290*/  IMAD.U32 R4, RZ, RZ, UR13 ;  /* 0x0000000dff047e24 */ /* 0x000fe4000f8e00ff */
        /* <DEDUP_REMOVED lines=8> */
[----:B------:R-:W-:Y:S01]  /*b320*/  USHF.L.U64.HI UR8, UR10, 0x7, UR8 ;  /* 0x000000070a087899 */ /* 0x000fe20008010208 */
[----:B------:R-:W-:Y:S01]  /*b330*/  IMAD R38, R38, 0x80, R236 ;  /* 0x0000008026267824 */ /* 0x000fe200078e02ec */
[----:B------:R-:W-:Y:S02]  /*b340*/  UIADD3 UR11, UPT, UPT, UR22, -0x2, URZ ;  /* 0xfffffffe160b7890 */ /* 0x000fe4000fffe0ff */
[----:B------:R-:W-:Y:S02]  /*b350*/  IMAD.U32 R9, RZ, RZ, UR4 ;  /* 0x00000004ff097e24 */ /* 0x000fe4000f8e00ff */
[----:B------:R-:W-:Y:S01]  /*b360*/  IMAD.U32 R8, RZ, RZ, UR8 ;  /* 0x00000008ff087e24 */ /* 0x000fe2000f8e00ff */
[----:B------:R-:W-:Y:S01]  /*b370*/  UISETP.GT.U32.AND UP0, UPT, UR11, UR19, UPT ;  /* 0x000000130b00728c */ /* 0x000fe2000bf04070 */
[----:B------:R-:W-:Y:S01]  /*b380*/  @!P0 LEA R11, P2, R11, UR4, 0x6 ;  /* 0x000000040b0b8c11 */ /* 0x000fe2000f8430ff */
[C---:B------:R-:W-:Y:S01]  /*b390*/  VIADD R39, R38.reuse, 0xffffff58 ;  /* 0xffffff5826277836 */ /* 0x040fe20000000000 */
[-C--:B------:R-:W-:Y:S01]  /*b3a0*/  @!P0 LEA R12, P4, R9, R213.reuse, 0x1 ;  /* 0x000000d5090c8211 */ /* 0x080fe200078808ff */
[----:B------:R-:W-:Y:S01]  /*b3b0*/  VIADD R248, R38, 0xffffff01 ;  /* 0xffffff0126f87836 */ /* 0x000fe20000000000 */
[----:B------:R-:W-:Y:S01]  /*b3c0*/  @!P0 LEA.HI.X R4, R5, UR8, R4, 0x6, P2 ;  /* 0x0000000805048c11 */ /* 0x000fe200090f3404 */
[----:B------:R-:W-:Y:S01]  /*b3d0*/  IMAD.U32 R5, RZ, RZ, UR13 ;  /* 0x0000000dff057e24 */ /* 0x000fe2000f8e00ff */
[-C--:B------:R-:W-:Y:S01]  /*b3e0*/  @!P0 LEA.HI.X R13, R9, R212.reuse, R8, 0x1, P4 ;  /* 0x000000d4090d8211 */ /* 0x080fe200020f0c08 */
[----:B------:R-:W-:Y:S01]  /*b3f0*/  IMAD.U32 R8, RZ, RZ, UR4 ;  /* 0x00000004ff087e24 */ /* 0x000fe2000f8e00ff */
[----:B------:R-:W-:Y:S01]  /*b400*/  @!P0 LEA R10, P3, R10, UR4, 0x5 ;  /* 0x000000040a0a8c11 */ /* 0x000fe2000f8628ff */
[----:B------:R-:W-:Y:S01]  /*b410*/  IMAD.U32 R9, RZ, RZ, UR8 ;  /* 0x00000008ff097e24 */ /* 0x000fe2000f8e00ff */
[-C--:B------:R-:W-:Y:S01]  /*b420*/  @!P0 LEA R14, P2, R11, R213.reuse, 0x1 ;  /* 0x000000d50b0e8211 */ /* 0x080fe200078408ff */
[----:B------:R-:W-:Y:S01]  /*b430*/  @!P0 IMAD R5, R5, 0x60, RZ ;  /* 0x0000006005058824 */ /* 0x000fe200078e02ff */
[C---:B------:R-:W-:Y:S01]  /*b440*/  @!P0 LEA.HI.X R6, R7.reuse, UR8, R6, 0x5, P3 ;  /* 0x0000000807068c11 */ /* 0x040fe200098f2c06 */
[----:B------:R-:W-:Y:S01]  /*b450*/  @!P0 IMAD.WIDE.U32 R8, R7, 0x60, R8 ;  /* 0x0000006007088825 */ /* 0x000fe200078e0008 */
[CC--:B------:R-:W-:Y:S01]  /*b460*/  @!P0 LEA R16, P3, R10.reuse, R213.reuse, 0x1 ;  /* 0x000000d50a108211 */ /* 0x0c0fe200078608ff */
[----:B------:R-:W-:Y:S01]  /*b470*/  @P0 STS.128 [R217+0x4000], RZ ;  /* 0x004000ffd9000388 */ /* 0x000fe20000000c00 */
[-C--:B------:R-:W-:Y:S01]  /*b480*/  @!P0 LEA.HI.X R15, R11, R212.reuse, R4, 0x1, P2 ;  /* 0x000000d40b0f8211 */ /* 0x080fe200010f0c04 */
[----:B------:R-:W-:Y:S01]  /*b490*/  @!P0 IMAD.IADD R5, R5, 0x1, R9 ;  /* 0x0000000105058824 */ /* 0x000fe200078e0209 */
[----:B------:R-:W-:Y:S01]  /*b4a0*/  @!P0 LEA.HI.X R17, R10, R212, R6, 0x1, P3 ;  /* 0x000000d40a118211 */ /* 0x000fe200018f0c06 */
[----:B------:R-:W-:Y:S01]  /*b4b0*/  @!PT LDS RZ, [RZ] ;  /* 0x00000000fffff984 */ /* 0x000fe20000000800 */
[----:B------:R-:W-:Y:S01]  /*b4c0*/  @!PT LDS RZ, [RZ] ;  /* 0x00000000fffff984 */ /* 0x000fe20000000800 */
[----:B------:R-:W-:Y:S01]  /*b4d0*/  @!PT LDS RZ, [RZ] ;  /* 0x00000000fffff984 */ /* 0x000fe20000000800 */
[----:B------:R-:W-:Y:S01]  /*b4e0*/  @!P0 LDGSTS.E.BYPASS.LTC128B.128 [R217+0x4000], desc[UR26][R12.64] ;  /* 0x040000000cd98fae */ /* 0x000fe2000b981a1a */
[----:B------:R-:W-:-:S02]  /*b4f0*/  @!P0 LEA R4, P2, R8, R213, 0x1 ;  /* 0x000000d508048211 */ /* 0x000fc400078408ff */
[----:B------:R-:W-:Y:S01]  /*b500*/  ISETP.GT.AND P6, PT, R210, R39, PT ;  /* 0x00000027d200720c */ /* 0x000fe20003fc4270 */
[----:B------:R-:W-:Y:S01]  /*b510*/  @P0 STS.128 [R217+0x4800], RZ ;  /* 0x004800ffd9000388 */ /* 0x000fe20000000c00 */
[----:B------:R-:W-:Y:S02]  /*b520*/  @!P0 LEA.HI.X R5, R8, R212, R5, 0x1, P2 ;  /* 0x000000d408058211 */ /* 0x000fe400010f0c05 */
[C---:B------:R-:W-:Y:S01]  /*b530*/  ISETP.GE.AND P2, PT, R39.reuse, R221, PT ;  /* 0x000000dd2700720c */ /* 0x040fe20003f46270 */
[----:B------:R-:W-:Y:S01]  /*b540*/  @!PT LDS RZ, [RZ] ;  /* 0x00000000fffff984 */ /* 0x000fe20000000800 */
[----:B------:R-:W-:Y:S01]  /*b550*/  @!PT LDS RZ, [RZ] ;  /* 0x00000000fffff984 */ /* 0x000fe20000000800 */
[----:B------:R-:W-:Y:S01]  /*b560*/  @!PT LDS RZ, [RZ] ;  /* 0x00000000fffff984 */ /* 0x000fe20000000800 */
[----:B------:R-:W-:Y:S01]  /*b570*/  @!P0 LDGSTS.E.BYPASS.LTC128B.128 [R217+0x4800], desc[UR26][R16.64] ;  /* 0x0480000010d98fae */ /* 0x000fe2000b981a1a */
[C---:B------:R-:W-:Y:S02]  /*b580*/  ISETP.GE.AND P4, PT, R39.reuse, R220, PT ;  /* 0x000000dc2700720c */ /* 0x040fe40003f86270 */
[----:B------:R-:W-:Y:S01]  /*b590*/  ISETP.GE.AND P3, PT, R39, R219, PT ;  /* 0x000000db2700720c */ /* 0x000fe20003f66270 */
        /* <DEDUP_REMOVED lines=11> */
[----:B------:R-:W2:Y:S04]  /*b650*/  LDSM.16.M88.4 R48, [R207+0x3400] ;  /* 0x00340000cf30783b */ /* 0x000ea80000000200 */
[----:B------:R-:W-:Y:S04]  /*b660*/  LDSM.16.M88.4 R172, [R204+0x3400] ;  /* 0x00340000ccac783b */ /* 0x000fe80000000200 */
[----:B------:R-:W-:Y:S04]  /*b670*/  LDSM.16.M88.4 R200, [R176] ;  /* 0x00000000b0c8783b */ /* 0x000fe80000000200 */
[----:B------:R-:W3:Y:S04]  /*b680*/  LDSM.16.M88.4 R116, [R207+0x2000] ;  /* 0x00200000cf74783b */ /* 0x000ee80000000200 */
[----:B------:R-:W-:Y:S04]  /*b690*/  LDSM.16.M88.4 R100, [R207+0x2400] ;  /* 0x00240000cf64783b */ /* 0x000fe80000000200 */
[----:B-1----:R-:W1:Y:S04]  /*b6a0*/  LDSM.16.M88.4 R4, [R208+0x1000] ;  /* 0x00100000d004783b */ /* 0x002e680000000200 */
[----:B------:R-:W4:Y:S04]  /*b6b0*/  LDSM.16.M88.4 R84, [R207+0x2800] ;  /* 0x00280000cf54783b */ /* 0x000f280000000200 */
[----:B------:R-:W5:Y:S04]  /*b6c0*/  LDSM.16.M88.4 R68, [R207+0x2c00] ;  /* 0x002c0000cf44783b */ /* 0x000f680000000200 */
[----:B------:R-:W5:Y:S04]  /*b6d0*/  LDSM.16.M88.4 R52, [R207+0x3000] ;  /* 0x00300000cf34783b */ /* 0x000f680000000200 */
[----:B------:R-:W5:Y:S04]  /*b6e0*/  LDSM.16.M88.4 R16, [R207+0x3800] ;  /* 0x00380000cf10783b */ /* 0x000f680000000200 */
[----:B------:R-:W5:Y:S01]  /*b6f0*/  LDSM.16.M88.4 R232, [R207+0x3c00] ;  /* 0x003c0000cfe8783b */ /* 0x000f620000000200 */
[C---:B--2---:R-:W-:Y:S03]  /*b700*/  HMMA.16816.F32.BF16 R32, R228.reuse, R50, RZ ;  /* 0x00000032e420723c */ /* 0x044fe600000418ff */
[----:B------:R-:W2:Y:S04]  /*b710*/  LDSM.16.M88.4 R196, [R176+0x1000] ;  /* 0x00100000b0c4783b */ /* 0x000ea80000000200 */
[----:B------:R-:W2:Y:S04]  /*b720*/  LDSM.16.M88.4 R192, [R204+0x2000] ;  /* 0x00200000ccc0783b */ /* 0x000ea80000000200 */
[----:B------:R-:W2:Y:S01]  /*b730*/  LDSM.16.M88.4 R188, [R204+0x2400] ;  /* 0x00240000ccbc783b */ /* 0x000ea20000000200 */
[----:B---3--:R-:W-:Y:S03]  /*b740*/  HMMA.16816.F32.BF16 R128, R228, R116, RZ ;  /* 0x00000074e480723c */ /* 0x008fe600000418ff */
[----:B------:R-:W3:Y:S04]  /*b750*/  LDSM.16.M88.4 R184, [R204+0x2800] ;  /* 0x00280000ccb8783b */ /* 0x000ee80000000200 */
[----:B------:R-:W3:Y:S01]  /*b760*/  LDSM.16.M88.4 R180, [R204+0x2c00] ;  /* 0x002c0000ccb4783b */ /* 0x000ee20000000200 */
[----:B-1----:R-:W-:Y:S03]  /*b770*/  HMMA.16816.F32.BF16 R40, R4, R50, RZ ;  /* 0x000000320428723c */ /* 0x002fe600000418ff */
[----:B------:R-:W1:Y:S04]  /*b780*/  LDSM.16.M88.4 R176, [R204+0x3000] ;  /* 0x00300000ccb0783b */ /* 0x000e680000000200 */
[----:B------:R-:W1:Y:S01]  /*b790*/  LDSM.16.M88.4 R168, [R204+0x3800] ;  /* 0x00380000cca8783b */ /* 0x000e620000000200 */
[----:B------:R-:W-:Y:S03]  /*b7a0*/  HMMA.16816.F32.BF16 R32, R200, R174, R32 ;  /* 0x000000aec820723c */ /* 0x000fe60000041820 */
[----:B------:R-:W1:Y:S04]  /*b7b0*/  LDSM.16.M88.4 R164, [R204+0x3c00] ;  /* 0x003c0000cca4783b */ /* 0x000e680000000200 */
[----:B------:R-:W0:Y:S01]  /*b7c0*/  LDGDEPBAR ;  /* 0x00000000000079af */ /* 0x000e220000000000 */
[C---:B------:R-:W-:Y:S08]  /*b7d0*/  HMMA.16816.F32.BF16 R124, R4.reuse, R116, RZ ;  /* 0x00000074047c723c */ /* 0x040ff000000418ff */
[----:B------:R-:W-:Y:S03]  /*b7e0*/  HMMA.16816.F32.BF16 R120, R4, R118, RZ ;  /* 0x000000760478723c */ /* 0x000fe600000418ff */
[----:B------:R-:W-:Y:S01]  /*b7f0*/  FMUL.FTZ R32, R32, UR5 ;  /* 0x0000000520207c20 */ /* 0x000fe20008410000 */
[----:B------:R-:W-:-:S04]  /*b800*/  FMUL.FTZ R34, R34, UR5 ;  /* 0x0000000522227c20 */ /* 0x000fc80008410000 */
[----:B------:R-:W-:Y:S01]  /*b810*/  HMMA.16816.F32.BF16 R108, R4, R100, RZ ;  /* 0x00000064046c723c */ /* 0x000fe200000418ff */
[----:B------:R-:W1:Y:S01]  /*b820*/  MUFU.TANH R32, R32 ;  /* 0x0000002000207308 */ /* 0x000e620000002400 */
[----:B------:R-:W-:-:S06]  /*b830*/  DEPBAR.LE SB0, 0x0 ;  /* 0x000080000000791a */ /* 0x000fcc0000000000 */
[C---:B----4-:R-:W-:Y:S01]  /*b840*/  HMMA.16816.F32.BF16 R92, R4.reuse, R84, RZ ;  /* 0x00000054045c723c */ /* 0x050fe200000418ff */
[----:B------:R-:W-:Y:S07]  /*b850*/  MUFU.TANH R34, R34 ;  /* 0x0000002200227308 */ /* 0x000fee0000002400 */
        /* <DEDUP_REMOVED lines=25> */
[----:B--2---:R-:W-:Y:S01]  /*b9f0*/  HMMA.16816.F32.BF16 R40, R196, R174, R40 ;  /* 0x000000aec428723c */ /* 0x004fe20000041828 */
[----:B------:R-:W-:-:S07]  /*ba00*/  VIADD R175, R38, UR21 ;  /* 0x0000001526af7c36 */ /* 0x000fce0008000000 */
[C---:B------:R-:W-:Y:S08]  /*ba10*/  HMMA.16816.F32.BF16 R124, R196.reuse, R192, R124 ;  /* 0x000000c0c47c723c */ /* 0x040ff0000004187c */
[----:B------:R-:W-:Y:S03]  /*ba20*/  HMMA.16816.F32.BF16 R108, R196, R188, R108 ;  /* 0x000000bcc46c723c */ /* 0x000fe6000004186c */
[----:B------:R-:W-:Y:S01]  /*ba30*/  FMUL.FTZ R40, R40, UR5 ;  /* 0x0000000528287c20 */ /* 0x000fe20008410000 */
[----:B------:R-:W-:Y:S01]  /*ba40*/  FMUL.FTZ R41, R41, UR5 ;  /* 0x0000000529297c20 */ /* 0x000fe20008410000 */
[----:B------:R-:W-:Y:S01]  /*ba50*/  FMUL.FTZ R43, R43, UR5 ;  /* 0x000000052b2b7c20 */ /* 0x000fe20008410000 */
[----:B------:R-:W-:-:S02]  /*ba60*/  FMUL.FTZ R42, R42, UR5 ;  /* 0x000000052a2a7c20 */ /* 0x000fc40008410000 */
[C---:B---3--:R-:W-:Y:S01]  /*ba70*/  HMMA.16816.F32.BF16 R92, R196.reuse, R184, R92 ;  /* 0x000000b8c45c723c */ /* 0x048fe2000004185c */
[----:B------:R-:W-:Y:S02]  /*ba80*/  MUFU.TANH R249, R41 ;  /* 0x0000002900f97308 */ /* 0x000fe40000002400 */
[----:B------:R-:W-:Y:S01]  /*ba90*/  FMUL.FTZ R124, R124, UR5 ;  /* 0x000000057c7c7c20 */ /* 0x000fe20008410000 */
[----:B------:R-:W-:Y:S01]  /*baa0*/  FMUL.FTZ R126, R126, UR5 ;  /* 0x000000057e7e7c20 */ /* 0x000fe20008410000 */
[----:B------:R-:W-:Y:S01]  /*bab0*/  FMUL.FTZ R125, R125, UR5 ;  /* 0x000000057d7d7c20 */ /* 0x000fe20008410000 */
[----:B------:R-:W-:Y:S02]  /*bac0*/  FMUL.FTZ R127, R127, UR5 ;  /* 0x000000057f7f7c20 */ /* 0x000fe40008410000 */
[----:B------:R-:W-:Y:S01]  /*bad0*/  HMMA.16816.F32.BF16 R76, R196, R180, R76 ;  /* 0x000000b4c44c723c */ /* 0x000fe2000004184c */
[----:B------:R-:W-:Y:S02]  /*bae0*/  MUFU.TANH R250, R124 ;  /* 0x0000007c00fa7308 */ /* 0x000fe40000002400 */
[----:B------:R-:W-:-:S05]  /*baf0*/  FMUL.FTZ R111, R111, UR5 ;  /* 0x000000056f6f7c20 */ /* 0x000fca0008410000 */
[----:B-1----:R-:W-:Y:S01]  /*bb00*/  HMMA.16816.F32.BF16 R60, R196, R176, R60 ;  /* 0x000000b0c43c723c */ /* 0x002fe2000004183c */
[----:B------:R-:W-:Y:S02]  /*bb10*/  MUFU.TANH R126, R126 ;  /* 0x0000007e007e7308 */ /* 0x000fe40000002400 */
        /* <DEDUP_REMOVED lines=13> */
[C---:B------:R-:W-:Y:S01]  /*bbf0*/  HMMA.16816.F32.BF16 R8, R196.reuse, R164, R8 ;  /* 0x000000a4c408723c */ /* 0x040fe20000041808 */
[----:B------:R-:W-:Y:S02]  /*bc00*/  MUFU.TANH R241, R76 ;  /* 0x0000004c00f17308 */ /* 0x000fe40000002400 */
[----:B------:R-:W-:Y:S01]  /*bc10*/  FMUL.FTZ R44, R44, UR5 ;  /* 0x000000052c2c7c20 */ /* 0x000fe20008410000 */
[----:B------:R-:W-:Y:S01]  /*bc20*/  FMUL.FTZ R45, R45, UR5 ;  /* 0x000000052d2d7c20 */ /* 0x000fe20008410000 */
[----:B------:R-:W-:Y:S01]  /*bc30*/  FMUL.FTZ R46, R46, UR5 ;  /* 0x000000052e2e7c20 */ /* 0x000fe20008410000 */
[----:B------:R-:W-:Y:S02]  /*bc40*/  FMUL.FTZ R47, R47, UR5 ;  /* 0x000000052f2f7c20 */ /* 0x000fe40008410000 */
[----:B------:R-:W-:Y:S01]  /*bc50*/  HMMA.16816.F32.BF16 R120, R196, R194, R120 ;  /* 0x000000c2c478723c */ /* 0x000fe20000041878 */
[----:B------:R-:W-:Y:S02]  /*bc60*/  MUFU.TANH R204, R44 ;  /* 0x0000002c00cc7308 */ /* 0x000fe40000002400 */
[----:B------:R-:W-:Y:S01]  /*bc70*/  FMUL.FTZ R24, R24, UR5 ;  /* 0x0000000518187c20 */ /* 0x000fe20008410000 */
[----:B------:R-:W-:Y:S01]  /*bc80*/  FMUL.FTZ R25, R25, UR5 ;  /* 0x0000000519197c20 */ /* 0x000fe20008410000 */
[----:B------:R-:W-:Y:S01]  /*bc90*/  FMUL.FTZ R26, R26, UR5 ;  /* 0x000000051a1a7c20 */ /* 0x000fe20008410000 */
[----:B------:R-:W-:-:S02]  /*bca0*/  FMUL.FTZ R27, R27, UR5 ;  /* 0x000000051b1b7c20 */ /* 0x000fc40008410000 */
[----:B------:R-:W-:Y:S01]  /*bcb0*/  HMMA.16816.F32.BF16 R104, R196, R190, R104 ;  /* 0x000000bec468723c */ /* 0x000fe20000041868 */
[----:B------:R-:W-:Y:S02]  /*bcc0*/  MUFU.TANH R251, R45 ;  /* 0x0000002d00fb7308 */ /* 0x000fe40000002400 */
[----:B------:R-:W-:Y:S01]  /*bcd0*/  FMUL.FTZ R10, R10, UR5 ;  /* 0x000000050a0a7c20 */ /* 0x000fe20008410000 */
[----:B------:R-:W-:-:S04]  /*bce0*/  FMUL.FTZ R11, R11, UR5 ;  /* 0x000000050b0b7c20 */ /* 0x000fc80008410000 */
[----:B------:R-:W-:Y:S01]  /*bcf0*/  HMMA.16816.F32.BF16 R88, R196, R186, R88 ;  /* 0x000000bac458723c */ /* 0x000fe20000041858 */
[----:B------:R-:W-:Y:S02]  /*bd00*/  MUFU.TANH R127, R127 ;  /* 0x0000007f007f7308 */ /* 0x000fe40000002400 */
[----:B------:R-:W-:-:S05]  /*bd10*/  FMUL.FTZ R123, R123, UR5 ;  /* 0x000000057b7b7c20 */ /* 0x000fca0008410000 */
[----:B------:R-:W-:Y:S01]  /*bd20*/  HMMA.16816.F32.BF16 R72, R196, R182, R72 ;  /* 0x000000b6c448723c */ /* 0x000fe20000041848 */
[----:B------:R-:W-:Y:S02]  /*bd30*/  MUFU.TANH R123, R123 ;  /* 0x0000007b007b7308 */ /* 0x000fe40000002400 */
[----:B------:R-:W-:Y:S01]  /*bd40*/  FMUL.FTZ R106, R106, UR5 ;  /* 0x000000056a6a7c20 */ /* 0x000fe20008410000 */
[----:B------:R-:W-:-:S04]  /*bd50*/  FMUL.FTZ R107, R107, UR5 ;  /* 0x000000056b6b7c20 */ /* 0x000fc80008410000 */
        /* <DEDUP_REMOVED lines=12> */
[-C--:B------:R-:W-:Y:S01]  /*be20*/  HMMA.16816.F32.BF16 R4, R196, R166.reuse, R4 ;  /* 0x000000a6c404723c */ /* 0x080fe20000041804 */
[----:B------:R-:W-:Y:S01]  /*be30*/  VIADD R196, R175, 0xffffff58 ;  /* 0xffffff58afc47836 */ /* 0x000fe20000000000 */
[----:B------:R-:W-:Y:S01]  /*be40*/  MUFU.TANH R237, R72 ;  /* 0x0000004800ed7308 */ /* 0x000fe20000002400 */
[----:B------:R-:W-:Y:S01]  /*be50*/  FMUL.FTZ R57, R57, UR5 ;  /* 0x0000000539397c20 */ /* 0x000fe20008410000 */
[----:B------:R-:W-:Y:S01]  /*be60*/  FMUL.FTZ R58, R58, UR5 ;  /* 0x000000053a3a7c20 */ /* 0x000fe20008410000 */
[C-C-:B------:R-:W-:Y:S02]  /*be70*/  IMAD.IADD R37, R222.reuse, 0x1, -R196.reuse ;  /* 0x00000001de257824 */ /* 0x140fe400078e0ac4 */
[----:B------:R-:W-:Y:S01]  /*be80*/  FMUL.FTZ R59, R59, UR5 ;  /* 0x000000053b3b7c20 */ /* 0x000fe20008410000 */
[C---:B------:R-:W-:Y:S01]  /*be90*/  HMMA.16816.F32.BF16 R228, R200.reuse, R166, R228 ;  /* 0x000000a6c8e4723c */ /* 0x040fe200000418e4 */
[C---:B------:R-:W-:Y:S01]  /*bea0*/  VIADD R167, R222.reuse, 0x8 ;  /* 0x00000008dea77836 */ /* 0x040fe20000000000 */
[----:B------:R-:W-:Y:S01]  /*beb0*/  IABS R37, R37 ;  /* 0x0000002500257213 */ /* 0x000fe20000000000 */
[----:B------:R-:W-:Y:S01]  /*bec0*/  VIADD R166, R222, 0x40 ;  /* 0x00000040dea67836 */ /* 0x000fe20000000000 */
[----:B------:R-:W-:Y:S01]  /*bed0*/  MUFU.TANH R234, R73 ;  /* 0x0000004900ea7308 */ /* 0x000fe20000002400 */
[----:B------:R-:W-:Y:S01]  /*bee0*/  FMUL.FTZ R21, R21, UR5 ;  /* 0x0000000515157c20 */ /* 0x000fe20008410000 */
[----:B------:R-:W-:Y:S01]  /*bef0*/  I2FP.F32.S32 R174, R37 ;  /* 0x0000002500ae7245 */ /* 0x000fe20000201400 */
[----:B------:R-:W-:Y:S01]  /*bf00*/  FMUL.FTZ R22, R22, UR5 ;  /* 0x0000000516167c20 */ /* 0x000fe20008410000 */
[----:B------:R-:W-:Y:S01]  /*bf10*/  HMMA.16816.F32.BF16 R112, R200, R188, R112 ;  /* 0x000000bcc870723c */ /* 0x000fe20000041870 */
[----:B------:R-:W-:-:S02]  /*bf20*/  IMAD.IADD R189, R166, 0x1, -R196 ;  /* 0x00000001a6bd7824 */ /* 0x000fc400078e0ac4 */
[----:B------:R-:W-:Y:S01]  /*bf30*/  FMUL.FTZ R23, R23, UR5 ;  /* 0x0000000517177c20 */ /* 0x000fe20008410000 */
[----:B------:R-:W-:Y:S01]  /*bf40*/  FFMA.FTZ R174, R174, -UR6, R32 ;  /* 0x80000006aeae7c23 */ /* 0x000fe20008010020 */
[----:B------:R-:W-:Y:S01]  /*bf50*/  FMUL.FTZ R4, R4, UR5 ;  /* 0x0000000504047c20 */ /* 0x000fe20008410000 */
[----:B------:R1:W2:Y:S01]  /*bf60*/  MUFU.TANH R32, R40 ;  /* 0x0000002800207308 */ /* 0x0002a20000002400 */
[----:B------:R-:W-:Y:S01]  /*bf70*/  IABS R189, R189 ;  /* 0x000000bd00bd7213 */ /* 0x000fe20000000000 */
[----:B------:R-:W-:Y:S01]  /*bf80*/  FMUL.FTZ R5, R5, UR5 ;  /* 0x0000000505057c20 */ /* 0x000fe20008410000 */
[----:B------:R-:W-:Y:S01]  /*bf90*/  HMMA.16816.F32.BF16 R96, R200, R184, R96 ;  /* 0x000000b8c860723c */ /* 0x000fe20000041860 */
[----:B------:R-:W-:Y:S02]  /*bfa0*/  VIADD R185, R38, UR21 ;  /* 0x0000001526b97c36 */ /* 0x000fe40008000000 */
[----:B------:R-:W-:Y:S01]  /*bfb0*/  FMUL.FTZ R6, R6, UR5 ;  /* 0x0000000506067c20 */ /* 0x000fe20008410000 */
[----:B------:R-:W-:Y:S01]  /*bfc0*/  FMUL.FTZ R188, R228, UR5 ;  /* 0x00000005e4bc7c20 */ /* 0x000fe20008410000 */
[----:B------:R-:W-:-:S02]  /*bfd0*/  VIADD R184, R222, -UR28 ;  /* 0x8000001cdeb87c36 */ /* 0x000fc40008000000 */
[----:B------:R-:W-:Y:S01]  /*bfe0*/  FMUL.FTZ R230, R230, UR5 ;  /* 0x00000005e6e67c20 */ /* 0x000fe20008410000 */
[C---:B------:R-:W-:Y:S01]  /*bff0*/  VIADD R197, R185.reuse, 0xffffff78 ;  /* 0xffffff78b9c57836 */ /* 0x040fe20000000000 */
[----:B------:R-:W-:Y:S01]  /*c000*/  MUFU.TANH R5, R5 ;  /* 0x0000000500057308 */ /* 0x000fe20000002400 */
[C---:B------:R-:W-:Y:S01]  /*c010*/  HMMA.16816.F32.BF16 R128, R200.reuse, R192, R128 ;  /* 0x000000c0c880723c */ /* 0x040fe20000041880 */
[----:B------:R-:W-:Y:S01]  /*c020*/  ISETP.GT.AND P5, PT, R184, R39, PT ;  /* 0x00000027b800720c */ /* 0x000fe20003fa4270 */
[--C-:B------:R-:W-:Y:S02]  /*c030*/  IMAD.IADD R37, R222, 0x1, -R197.reuse ;  /* 0x00000001de257824 */ /* 0x100fe400078e0ac5 */
[----:B------:R-:W-:Y:S01]  /*c040*/  FMUL.FTZ R112, R112, UR5 ;  /* 0x0000000570707c20 */ /* 0x000fe20008410000 */
[----:B------:R-:W-:Y:S01]  /*c050*/  VIADD R198, R185, 0xffffff19 ;  /* 0xffffff19b9c67836 */ /* 0x000fe20000000000 */
[----:B------:R-:W-:Y:S01]  /*c060*/  FSEL R174, R174, -INF , !P5 ;  /* 0xff800000aeae7808 */ /* 0x000fe20006800000 */
[----:B-1----:R-:W-:Y:S01]  /*c070*/  IMAD.IADD R40, R167, 0x1, -R196 ;  /* 0x00000001a7287824 */ /* 0x002fe200078e0ac4 */
[----:B------:R-:W1:Y:S01]  /*c080*/  MUFU.TANH R188, R188 ;  /* 0x000000bc00bc7308 */ /* 0x000e620000002400 */
[----:B------:R-:W-:Y:S01]  /*c090*/  IABS R37, R37 ;  /* 0x0000002500257213 */ /* 0x000fe20000000000 */
[C---:B------:R-:W-:Y:S01]  /*c0a0*/  HMMA.16816.F32.BF16 R100, R200.reuse, R190, R100 ;  /* 0x000000bec864723c */ /* 0x040fe20000041864 */
[----:B------:R-:W-:Y:S01]  /*c0b0*/  ISETP.GT.AND P5, PT, R205, R39, PT ;  /* 0x00000027cd00720c */ /* 0x000fe20003fa4270 */
[----:B------:R-:W-:Y:S01]  /*c0c0*/  IMAD.IADD R190, R166, 0x1, -R197 ;  /* 0x00000001a6be7824 */ /* 0x000fe200078e0ac5 */
[----:B------:R-:W-:Y:S01]  /*c0d0*/  IABS R40, R40 ;  /* 0x0000002800287213 */ /* 0x000fe20000000000 */
[----:B------:R-:W-:Y:S01]  /*c0e0*/  VIADD R199, R185, 0xffffff18 ;  /* 0xffffff18b9c77836 */ /* 0x000fe20000000000 */
[----:B------:R-:W-:Y:S01]  /*c0f0*/  I2FP.F32.S32 R39, R189 ;  /* 0x000000bd00277245 */ /* 0x000fe20000201400 */
[----:B------:R-:W-:Y:S01]  /*c100*/  FMUL.FTZ R114, R114, UR5 ;  /* 0x0000000572727c20 */ /* 0x000fe20008410000 */
[----:B------:R-:W-:Y:S01]  /*c110*/  I2FP.F32.S32 R40, R40 ;  /* 0x0000002800287245 */ /* 0x000fe20000201400 */
[----:B------:R-:W-:Y:S01]  /*c120*/  HMMA.16816.F32.BF16 R80, R200, R180, R80 ;  /* 0x000000b4c850723c */ /* 0x000fe20000041850 */
[----:B------:R-:W-:Y:S01]  /*c130*/  I2FP.F32.S32 R37, R37 ;  /* 0x0000002500257245 */ /* 0x000fe20000201400 */
[----:B--2---:R-:W-:Y:S01]  /*c140*/  FFMA.FTZ R39, R39, -UR6, R32 ;  /* 0x8000000627277c23 */ /* 0x004fe20008010020 */
[----:B------:R-:W-:Y:S01]  /*c150*/  FMUL.FTZ R189, R128, UR5 ;  /* 0x0000000580bd7c20 */ /* 0x000fe20008410000 */
[----:B------:R-:W-:Y:S01]  /*c160*/  FFMA.FTZ R34, R40, -UR6, R34 ;  /* 0x8000000628227c23 */ /* 0x000fe20008010022 */
[----:B------:R2:W-:Y:S01]  /*c170*/  MUFU.TANH R32, R4 ;  /* 0x0000000400207308 */ /* 0x0005e20000002400 */
[----:B------:R-:W-:-:S02]  /*c180*/  VIADD R40, R38, 0xffffff78 ;  /* 0xffffff7826287836 */ /* 0x000fc40000000000 */
[----:B-1----:R-:W-:Y:S01]  /*c190*/  FFMA.FTZ R188, R37, -UR6, R188 ;  /* 0x8000000625bc7c23 */ /* 0x002fe200080100bc */
[----:B------:R-:W-:Y:S01]  /*c1a0*/  IMAD.IADD R37, R167, 0x1, -R197 ;  /* 0x00000001a7257824 */ /* 0x000fe200078e0ac5 */
[----:B------:R-:W-:Y:S01]  /*c1b0*/  FSEL R34, R34, -INF , !P6 ;  /* 0xff80000022227808 */ /* 0x000fe20007000000 */
[----:B------:R-:W-:Y:S01]  /*c1c0*/  FMUL.FTZ R129, R129, UR5 ;  /* 0x0000000581817c20 */ /* 0x000fe20008410000 */
[----:B------:R-:W-:Y:S01]  /*c1d0*/  FSEL R128, R39, -INF , !P5 ;  /* 0xff80000027807808 */ /* 0x000fe20006800000 */
[----:B------:R-:W-:Y:S01]  /*c1e0*/  FMUL.FTZ R102, R102, UR5 ;  /* 0x0000000566667c20 */ /* 0x000fe20008410000 */
[----:B------:R-:W-:Y:S01]  /*c1f0*/  IABS R37, R37 ;  /* 0x0000002500257213 */ /* 0x000fe20000000000 */
[C---:B------:R-:W-:Y:S01]  /*c200*/  HMMA.16816.F32.BF16 R64, R200.reuse, R176, R64 ;  /* 0x000000b0c840723c */ /* 0x040fe20000041840 */
[----:B------:R-:W-:Y:S01]  /*c210*/  IABS R190, R190 ;  /* 0x000000be00be7213 */ /* 0x000fe20000000000 */
[----:B------:R-:W-:Y:S01]  /*c220*/  FMUL.FTZ R130, R130, UR5 ;  /* 0x0000000582827c20 */ /* 0x000fe20008410000 */
[----:B------:R-:W-:Y:S01]  /*c230*/  ISETP.GE.AND P6, PT, R40, R221, PT ;  /* 0x000000dd2800720c */ /* 0x000fe20003fc6270 */
[----:B------:R-:W-:Y:S01]  /*c240*/  IMAD.MOV.U32 R39, RZ, RZ, R37 ;  /* 0x000000ffff277224 */ /* 0x000fe200078e0025 */
[----:B------:R-:W-:Y:S01]  /*c250*/  FSEL R37, R128, -INF , !P3 ;  /* 0xff80000080257808 */ /* 0x000fe20005800000 */
[----:B------:R-:W-:Y:S01]  /*c260*/  MUFU.TANH R189, R189 ;  /* 0x000000bd00bd7308 */ /* 0x000fe20000002400 */
[----:B------:R-:W-:Y:S01]  /*c270*/  ISETP.GE.AND P5, PT, R40, R220, PT ;  /* 0x000000dc2800720c */ /* 0x000fe20003fa6270 */
[C---:B------:R-:W-:Y:S01]  /*c280*/  HMMA.16816.F32.BF16 R48, R200.reuse, R172, R48 ;  /* 0x000000acc830723c */ /* 0x040fe20000041830 */
[----:B--2---:R-:W-:Y:S01]  /*c290*/  FSEL R4, R174, -INF , !P2 ;  /* 0xff800000ae047808 */ /* 0x004fe20005000000 */
[----:B------:R-:W-:Y:S01]  /*c2a0*/  FMUL.FTZ R177, R96, UR5 ;  /* 0x0000000560b17c20 */ /* 0x000fe20008410000 */
[----:B------:R-:W-:Y:S01]  /*c2b0*/  FSEL R174, R34, -INF , !P4 ;  /* 0xff80000022ae7808 */ /* 0x000fe20006000000 */
[----:B------:R-:W-:Y:S01]  /*c2c0*/  FMUL.FTZ R98, R98, UR5 ;  /* 0x0000000562627c20 */ /* 0x000fe20008410000 */
[-C--:B------:R-:W-:Y:S01]  /*c2d0*/  ISETP.GT.AND P2, PT, R184, R40.reuse, PT ;  /* 0x00000028b800720c */ /* 0x080fe20003f44270 */
[----:B------:R-:W1:Y:S01]  /*c2e0*/  MUFU.TANH R34, R230 ;  /* 0x000000e600227308 */ /* 0x000e620000002400 */
[----:B------:R-:W-:Y:S01]  /*c2f0*/  I2FP.F32.S32 R39, R39 ;  /* 0x0000002700277245 */ /* 0x000fe20000201400 */
[C---:B------:R-:W-:Y:S01]  /*c300*/  HMMA.16816.F32.BF16 R116, R200.reuse, R194, R116 ;  /* 0x000000c2c874723c */ /* 0x040fe20000041874 */
[----:B------:R-:W-:Y:S01]  /*c310*/  FSEL R128, R188, -INF , !P2 ;  /* 0xff800000bc807808 */ /* 0x000fe20005000000 */
[----:B------:R-:W-:Y:S01]  /*c320*/  FMUL.FTZ R99, R99, UR5 ;  /* 0x0000000563637c20 */ /* 0x000fe20008410000 */
[-C--:B------:R-:W-:Y:S01]  /*c330*/  ISETP.GT.AND P4, PT, R210, R40.reuse, PT ;  /* 0x00000028d200720c */ /* 0x080fe20003f84270 */
[----:B------:R-:W-:Y:S01]  /*c340*/  FMUL.FTZ R242, R82, UR5 ;  /* 0x0000000552f27c20 */ /* 0x000fe20008410000 */
[----:B------:R-:W-:Y:S01]  /*c350*/  ISETP.GE.AND P3, PT, R40, R219, PT ;  /* 0x000000db2800720c */ /* 0x000fe20003f66270 */
[----:B------:R2:W-:Y:S01]  /*c360*/  MUFU.TANH R188, R129 ;  /* 0x0000008100bc7308 */ /* 0x0005e20000002400 */
[----:B------:R-:W-:Y:S01]  /*c370*/  ISETP.GT.AND P2, PT, R205, R40, PT ;  /* 0x00000028cd00720c */ /* 0x000fe20003f44270 */
[----:B------:R-:W-:Y:S01]  /*c380*/  HMMA.16816.F32.BF16 R28, R200, R168, R28 ;  /* 0x000000a8c81c723c */ /* 0x000fe2000004181c */
[----:B------:R-:W-:Y:S01]  /*c390*/  I2FP.F32.S32 R40, R190 ;  /* 0x000000be00287245 */ /* 0x000fe20000201400 */
[----:B------:R-:W-:Y:S01]  /*c3a0*/  FMUL.FTZ R168, R113, UR5 ;  /* 0x0000000571a87c20 */ /* 0x000fe20008410000 */
[----:B------:R-:W-:-:S02]  /*c3b0*/  VIADD R113, R38, 0xffffff08 ;  /* 0xffffff0826717836 */ /* 0x000fc40000000000 */
[----:B------:R-:W-:Y:S01]  /*c3c0*/  FMUL.FTZ R169, R115, UR5 ;  /* 0x0000000573a97c20 */ /* 0x000fe20008410000 */
[----:B------:R-:W-:Y:S01]  /*c3d0*/  VIADD R115, R38, 0xffffff10 ;  /* 0xffffff1026737836 */ /* 0x000fe20000000000 */
[----:B------:R-:W-:Y:S01]  /*c3e0*/  MUFU.TANH R173, R112 ;  /* 0x0000007000ad7308 */ /* 0x000fe20000002400 */
[----:B-1----:R-:W-:Y:S01]  /*c3f0*/  FFMA.FTZ R180, R39, -UR6, R34 ;  /* 0x8000000627b47c23 */ /* 0x002fe20008010022 */
[----:B------:R-:W-:Y:S01]  /*c400*/  FMUL.FTZ R34, R105, UR5 ;  /* 0x0000000569227c20 */ /* 0x000fe20008410000 */
[----:B------:R-:W-:Y:S01]  /*c410*/  FFMA.FTZ R105, R40, -UR6, R32 ;  /* 0x8000000628697c23 */ /* 0x000fe20008010020 */
[----:B------:R-:W-:Y:S01]  /*c420*/  FMUL.FTZ R40, R103, UR5 ;  /* 0x0000000567287c20 */ /* 0x000fe20008410000 */
[----:B------:R-:W-:Y:S01]  /*c430*/  FSEL R39, R128, -INF , !P6 ;  /* 0xff80000080277808 */ /* 0x000fe20007000000 */
[--C-:B------:R-:W-:Y:S01]  /*c440*/  IMAD.IADD R128, R167, 0x1, -R198.reuse ;  /* 0x00000001a7807824 */ /* 0x100fe200078e0ac6 */
[----:B------:R-:W-:Y:S01]  /*c450*/  FSEL R32, R180, -INF , !P4 ;  /* 0xff800000b4207808 */ /* 0x000fe20006000000 */
[----:B------:R-:W-:Y:S01]  /*c460*/  IMAD.IADD R180, R166, 0x1, -R198 ;  /* 0x00000001a6b47824 */ /* 0x000fe200078e0ac6 */
[----:B------:R-:W-:Y:S01]  /*c470*/  FSEL R103, R105, -INF , !P2 ;  /* 0xff80000069677808 */ /* 0x000fe20005000000 */
[----:B------:R-:W-:Y:S01]  /*c480*/  MUFU.TANH R40, R40 ;  /* 0x0000002800287308 */ /* 0x000fe20000002400 */
[C---:B--2---:R-:W-:Y:S01]  /*c490*/  VIADD R129, R38.reuse, 0xffffff19 ;  /* 0xffffff1926817836 */ /* 0x044fe20000000000 */
[----:B------:R-:W-:Y:S01]  /*c4a0*/  IABS R128, R128 ;  /* 0x0000008000807213 */ /* 0x000fe20000000000 */
[C---:B------:R-:W-:Y:S01]  /*c4b0*/  HMMA.16816.F32.BF16 R12, R200.reuse, R164, R12 ;  /* 0x000000a4c80c723c */ /* 0x040fe2000004180c */
[----:B------:R-:W-:Y:S01]  /*c4c0*/  IABS R105, R180 ;  /* 0x000000b400697213 */ /* 0x000fe20000000000 */
[----:B------:R-:W-:Y:S01]  /*c4d0*/  VIADD R164, R38, 0xffffff09 ;  /* 0xffffff0926a47836 */ /* 0x000fe20000000000 */
[----:B------:R-:W-:Y:S01]  /*c4e0*/  FSEL R32, R32, -INF , !P5 ;  /* 0xff80000020207808 */ /* 0x000fe20006800000 */
[----:B------:R-:W-:Y:S01]  /*c4f0*/  FMUL.FTZ R117, R117, UR5 ;  /* 0x0000000575757c20 */ /* 0x000fe20008410000 */
[----:B------:R-:W-:Y:S01]  /*c500*/  ISETP.GT.AND P6, PT, R210, R129, PT ;  /* 0x00000081d200720c */ /* 0x000fe20003fc4270 */
[----:B------:R-:W1:Y:S01]  /*c510*/  MUFU.TANH R34, R34 ;  /* 0x0000002200227308 */ /* 0x000e620000002400 */
[C---:B------:R-:W-:Y:S01]  /*c520*/  ISETP.GE.AND P4, PT, R129.reuse, R220, PT ;  /* 0x000000dc8100720c */ /* 0x040fe20003f86270 */
[C---:B------:R-:W-:Y:S01]  /*c530*/  HMMA.16816.F32.BF16 R84, R200.reuse, R186, R84 ;  /* 0x000000bac854723c */ /* 0x040fe20000041854 */
[----:B------:R-:W-:Y:S01]  /*c540*/  ISETP.GE.AND P5, PT, R129, R219, PT ;  /* 0x000000db8100720c */ /* 0x000fe20003fa6270 */
[----:B------:R-:W-:Y:S01]  /*c550*/  FMUL.FTZ R118, R118, UR5 ;  /* 0x0000000576767c20 */ /* 0x000fe20008410000 */
[----:B------:R-:W-:Y:S01]  /*c560*/  ISETP.GT.AND P2, PT, R205, R129, PT ;  /* 0x00000081cd00720c */ /* 0x000fe20003f44270 */
[----:B------:R-:W-:Y:S01]  /*c570*/  IMAD.MOV.U32 R129, RZ, RZ, R128 ;  /* 0x000000ffff817224 */ /* 0x000fe200078e0080 */
[----:B------:R-:W-:Y:S01]  /*c580*/  I2FP.F32.S32 R176, R105 ;  /* 0x0000006900b07245 */ /* 0x000fe20000201400 */
[----:B------:R2:W-:Y:S01]  /*c590*/  MUFU.TANH R128, R130 ;  /* 0x0000008200807308 */ /* 0x0005e20000002400 */
[----:B------:R-:W-:Y:S01]  /*c5a0*/  FMUL.FTZ R83, R83, UR5 ;  /* 0x0000000553537c20 */ /* 0x000fe20008410000 */
[C---:B------:R-:W-:Y:S01]  /*c5b0*/  HMMA.16816.F32.BF16 R16, R200.reuse, R170, R16 ;  /* 0x000000aac810723c */ /* 0x040fe20000041810 */
[----:B------:R-:W-:Y:S01]  /*c5c0*/  FMUL.FTZ R170, R80, UR5 ;  /* 0x0000000550aa7c20 */ /* 0x000fe20008410000 */
[----:B------:R-:W-:Y:S01]  /*c5d0*/  FMUL.FTZ R80, R92, UR5 ;  /* 0x000000055c507c20 */ /* 0x000fe20008410000 */
[----:B------:R-:W-:Y:S01]  /*c5e0*/  FMUL.FTZ R92, R67, UR5 ;  /* 0x00000005435c7c20 */ /* 0x000fe20008410000 */
[----:B------:R-:W-:Y:S01]  /*c5f0*/  FMUL.FTZ R67, R14, UR5 ;  /* 0x000000050e437c20 */ /* 0x000fe20008410000 */
[----:B------:R-:W-:Y:S01]  /*c600*/  FMUL.FTZ R14, R100, UR5 ;  /* 0x00000005640e7c20 */ /* 0x000fe20008410000 */
[----:B------:R3:W4:Y:S01]  /*c610*/  MUFU.TANH R105, R102 ;  /* 0x0000006600697308 */ /* 0x0007220000002400 */
[----:B-1----:R-:W-:Y:S01]  /*c620*/  FFMA.FTZ R176, R176, -UR6, R34 ;  /* 0x80000006b0b07c23 */ /* 0x002fe20008010022 */
[----:B------:R-:W-:Y:S01]  /*c630*/  FSEL R34, R103, -INF , !P3 ;  /* 0xff80000067227808 */ /* 0x000fe20005800000 */
[C---:B------:R-:W-:Y:S01]  /*c640*/  HMMA.16816.F32.BF16 R52, R200.reuse, R178, R52 ;  /* 0x000000b2c834723c */ /* 0x040fe20000041834 */
[----:B------:R-:W-:Y:S01]  /*c650*/  FMUL.FTZ R171, R50, UR5 ;  /* 0x0000000532ab7c20 */ /* 0x000fe20008410000 */
[----:B------:R-:W-:Y:S01]  /*c660*/  FMUL.FTZ R186, R87, UR5 ;  /* 0x0000000557ba7c20 */ /* 0x000fe20008410000 */
[----:B------:R-:W-:Y:S01]  /*c670*/  FSEL R103, R176, -INF , !P2 ;  /* 0xff800000b0677808 */ /* 0x000fe20005000000 */
[----:B------:R-:W-:Y:S01]  /*c680*/  FMUL.FTZ R87, R33, UR5 ;  /* 0x0000000521577c20 */ /* 0x000fe20008410000 */
[----:B------:R-:W-:Y:S01]  /*c690*/  MUFU.TANH R165, R117 ;  /* 0x0000007500a57308 */ /* 0x000fe20000002400 */
[----:B--2---:R-:W-:Y:S01]  /*c6a0*/  I2FP.F32.S32 R130, R129 ;  /* 0x0000008100827245 */ /* 0x004fe20000201400 */
[----:B------:R-:W-:Y:S01]  /*c6b0*/  FMUL.FTZ R129, R131, UR5 ;  /* 0x0000000583817c20 */ /* 0x000fe20008410000 */
[----:B------:R-:W-:Y:S01]  /*c6c0*/  VIADD R131, R38, 0xffffff18 ;  /* 0xffffff1826837836 */ /* 0x000fe20000000000 */
[----:B------:R-:W-:Y:S01]  /*c6d0*/  HMMA.16816.F32.BF16 R68, R200, R182, R68 ;  /* 0x000000b6c844723c */ /* 0x000fe20000041844 */
[----:B------:R-:W-:Y:S01]  /*c6e0*/  FMUL.FTZ R182, R64, UR5 ;  /* 0x0000000540b67c20 */ /* 0x000fe20008410000 */
[----:B------:R-:W-:Y:S01]  /*c6f0*/  FFMA.FTZ R40, R130, -UR6, R40 ;  /* 0x8000000682287c23 */ /* 0x000fe20008010028 */
[----:B------:R-:W-:Y:S01]  /*c700*/  FMUL.FTZ R64, R15, UR5 ;  /* 0x000000050f407c20 */ /* 0x000fe20008410000 */
[-C--:B------:R-:W-:Y:S01]  /*c710*/  ISETP.GT.AND P3, PT, R210, R131.reuse, PT ;  /* 0x00000083d200720c */ /* 0x080fe20003f64270 */
[----:B---3--:R-:W-:Y:S01]  /*c720*/  IMAD.IADD R102, R167, 0x1, -R199 ;  /* 0x00000001a7667824 */ /* 0x008fe200078e0ac7 */
[----:B------:R-:W-:Y:S01]  /*c730*/  ISETP.GT.AND P2, PT, R205, R131, PT ;  /* 0x00000083cd00720c */ /* 0x000fe20003f44270 */
[----:B------:R-:W-:Y:S01]  /*c740*/  MUFU.TANH R168, R168 ;  /* 0x000000a800a87308 */ /* 0x000fe20000002400 */
[----:B------:R-:W-:Y:S01]  /*c750*/  FSEL R40, R40, -INF , !P6 ;  /* 0xff80000028287808 */ /* 0x000fe20007000000 */
[----:B------:R-:W-:Y:S01]  /*c760*/  FMUL.FTZ R183, R65, UR5 ;  /* 0x0000000541b77c20 */ /* 0x000fe20008410000 */
[----:B------:R-:W-:Y:S01]  /*c770*/  IABS R102, R102 ;  /* 0x0000006600667213 */ /* 0x000fe20000000000 */
[----:B------:R-:W-:Y:S01]  /*c780*/  FMUL.FTZ R65, R12, UR5 ;  /* 0x000000050c417c20 */ /* 0x000fe20008410000 */
[----:B------:R-:W-:Y:S01]  /*c790*/  FSEL R40, R40, -INF , !P4 ;  /* 0xff80000028287808 */ /* 0x000fe20006000000 */
[----:B------:R-:W-:Y:S01]  /*c7a0*/  FMUL.FTZ R12, R119, UR5 ;  /* 0x00000005770c7c20 */ /* 0x000fe20008410000 */
[----:B------:R-:W-:Y:S01]  /*c7b0*/  ISETP.GE.AND P6, PT, R131, R220, PT ;  /* 0x000000dc8300720c */ /* 0x000fe20003fc6270 */
[----:B------:R-:W-:-:S02]  /*c7c0*/  IMAD.MOV.U32 R130, RZ, RZ, R102 ;  /* 0x000000ffff827224 */ /* 0x000fc400078e0066 */
[----:B------:R-:W-:Y:S01]  /*c7d0*/  FMUL.FTZ R102, R104, UR5 ;  /* 0x0000000568667c20 */ /* 0x000fe20008410000 */
[----:B------:R-:W-:Y:S01]  /*c7e0*/  IMAD.IADD R104, R166, 0x1, -R199 ;  /* 0x00000001a6687824 */ /* 0x000fe200078e0ac7 */
[----:B------:R-:W-:Y:S01]  /*c7f0*/  ISETP.GE.AND P4, PT, R131, R219, PT ;  /* 0x000000db8300720c */ /* 0x000fe20003f86270 */
[----:B------:R-:W-:Y:S01]  /*c800*/  VIADD R131, R38, 0xffffff00 ;  /* 0xffffff0026837836 */ /* 0x000fe20000000000 */
[----:B------:R-:W-:Y:S01]  /*c810*/  I2FP.F32.S32 R130, R130 ;  /* 0x0000008200827245 */ /* 0x000fe20000201400 */
[----:B------:R-:W-:Y:S01]  /*c820*/  FMUL.FTZ R179, R81, UR5 ;  /* 0x0000000551b37c20 */ /* 0x000fe20008410000 */
[----:B------:R-:W1:Y:S01]  /*c830*/  MUFU.TANH R102, R102 ;  /* 0x0000006600667308 */ /* 0x000e620000002400 */
[----:B------:R-:W-:Y:S01]  /*c840*/  IABS R172, R104 ;  /* 0x0000006800ac7213 */ /* 0x000fe20000000000 */
[----:B------:R-:W-:Y:S01]  /*c850*/  FMUL.FTZ R81, R28, UR5 ;  /* 0x000000051c517c20 */ /* 0x000fe20008410000 */
[----:B----4-:R-:W-:Y:S01]  /*c860*/  FFMA.FTZ R104, R130, -UR6, R105 ;  /* 0x8000000682687c23 */ /* 0x010fe20008010069 */
[----:B------:R-:W-:Y:S01]  /*c870*/  VIADD R130, R185, 0xffffff00 ;  /* 0xffffff00b9827836 */ /* 0x000fe20000000000 */
[----:B------:R-:W-:Y:S01]  /*c880*/  FSEL R105, R103, -INF , !P5 ;  /* 0xff80000067697808 */ /* 0x000fe20006800000 */
[----:B------:R-:W-:Y:S01]  /*c890*/  FMUL.FTZ R28, R30, UR5 ;  /* 0x000000051e1c7c20 */ /* 0x000fe20008410000 */
[----:B------:R-:W-:Y:S01]  /*c8a0*/  I2FP.F32.S32 R103, R172 ;  /* 0x000000ac00677245 */ /* 0x000fe20000201400 */
[----:B------:R-:W-:Y:S01]  /*c8b0*/  VIADD R172, R38, 0xffffff01 ;  /* 0xffffff0126ac7836 */ /* 0x000fe20000000000 */
[----:B------:R-:W-:Y:S01]  /*c8c0*/  FSEL R124, R104, -INF , !P3 ;  /* 0xff800000687c7808 */ /* 0x000fe20005800000 */
[--C-:B------:R-:W-:Y:S01]  /*c8d0*/  IMAD.IADD R104, R222, 0x1, -R130.reuse ;  /* 0x00000001de687824 */ /* 0x100fe200078e0a82 */
[----:B------:R-:W-:Y:S01]  /*c8e0*/  ISETP.GT.AND P5, PT, R211, R131, PT ;  /* 0x00000083d300720c */ /* 0x000fe20003fa4270 */
[--C-:B------:R-:W-:Y:S01]  /*c8f0*/  IMAD.IADD R33, R166, 0x1, -R130.reuse ;  /* 0x00000001a6217824 */ /* 0x100fe200078e0a82 */
[----:B------:R-:W-:Y:S01]  /*c900*/  ISETP.GE.AND P3, PT, R131, R221, PT ;  /* 0x000000dd8300720c */ /* 0x000fe20003f66270 */
[----:B------:R-:W-:Y:S01]  /*c910*/  IMAD.IADD R15, R167, 0x1, -R130 ;  /* 0x00000001a70f7824 */ /* 0x000fe200078e0a82 */
[----:B------:R-:W-:Y:S01]  /*c920*/  IABS R104, R104 ;  /* 0x0000006800687213 */ /* 0x000fe20000000000 */
[----:B------:R-:W-:Y:S01]  /*c930*/  FMUL.FTZ R30, R54, UR5 ;  /* 0x00000005361e7c20 */ /* 0x000fe20008410000 */
[----:B-1----:R-:W-:Y:S01]  /*c940*/  FFMA.FTZ R131, R103, -UR6, R102 ;  /* 0x8000000667837c23 */ /* 0x002fe20008010066 */
[----:B------:R-:W-:Y:S01]  /*c950*/  VIADD R102, R185, 0xffffff01 ;  /* 0xffffff01b9667836 */ /* 0x000fe20000000000 */
[----:B------:R-:W-:Y:S01]  /*c960*/  I2FP.F32.S32 R104, R104 ;  /* 0x0000006800687245 */ /* 0x000fe20000201400 */
[----:B------:R-:W1:Y:S01]  /*c970*/  MUFU.TANH R54, R118 ;  /* 0x0000007600367308 */ /* 0x000e620000002400 */
[----:B------:R-:W-:Y:S01]  /*c980*/  FSEL R124, R124, -INF , !P6 ;  /* 0xff8000007c7c7808 */ /* 0x000fe20007000000 */
[----:B------:R-:W-:Y:S01]  /*c990*/  IMAD.IADD R103, R222, 0x1, -R102 ;  /* 0x00000001de677824 */ /* 0x000fe200078e0a66 */
[----:B------:R-:W-:Y:S01]  /*c9a0*/  FSEL R112, R131, -INF , !P2 ;  /* 0xff80000083707808 */ /* 0x000fe20005000000 */
[----:B------:R-:W-:Y:S01]  /*c9b0*/  FFMA.FTZ R189, R104, -UR6, R189 ;  /* 0x8000000668bd7c23 */ /* 0x000fe200080100bd */
[----:B------:R-:W-:Y:S01]  /*c9c0*/  ISETP.GT.AND P6, PT, R211, R172, PT ;  /* 0x000000acd300720c */ /* 0x000fe20003fc4270 */
[----:B------:R-:W-:Y:S01]  /*c9d0*/  FMUL.FTZ R119, R16, UR5 ;  /* 0x0000000510777c20 */ /* 0x000fe20008410000 */
[----:B------:R-:W-:Y:S01]  /*c9e0*/  IABS R103, R103 ;  /* 0x0000006700677213 */ /* 0x000fe20000000000 */
[----:B------:R-:W-:Y:S01]  /*c9f0*/  FMUL.FTZ R86, R86, UR5 ;  /* 0x0000000556567c20 */ /* 0x000fe20008410000 */
[----:B------:R-:W-:Y:S01]  /*ca00*/  FSEL R112, R112, -INF , !P4 ;  /* 0xff80000070707808 */ /* 0x000fe20006000000 */
[----:B------:R-:W-:Y:S01]  /*ca10*/  MUFU.TANH R193, R92 ;  /* 0x0000005c00c17308 */ /* 0x000fe20000002400 */
[----:B------:R-:W-:Y:S01]  /*ca20*/  I2FP.F32.S32 R104, R103 ;  /* 0x0000006700687245 */ /* 0x000fe20000201400 */
[----:B------:R-:W-:Y:S01]  /*ca30*/  FMUL.FTZ R103, R116, UR5 ;  /* 0x0000000574677c20 */ /* 0x000fe20008410000 */
[----:B------:R-:W-:Y:S01]  /*ca40*/  FSEL R116, R189, -INF , !P5 ;  /* 0xff800000bd747808 */ /* 0x000fe20006800000 */
[----:B------:R-:W-:Y:S01]  /*ca50*/  FMUL.FTZ R178, R68, UR5 ;  /* 0x0000000544b27c20 */ /* 0x000fe20008410000 */
[----:B------:R-:W-:Y:S01]  /*ca60*/  ISETP.GT.AND P4, PT, R211, R113, PT ;  /* 0x00000071d300720c */ /* 0x000fe20003f84270 */
[----:B------:R-:W-:Y:S01]  /*ca70*/  FFMA.FTZ R188, R104, -UR6, R188 ;  /* 0x8000000668bc7c23 */ /* 0x000fe200080100bc */
[-C--:B------:R-:W-:Y:S01]  /*ca80*/  ISETP.GE.AND P5, PT, R113, R221.reuse, PT ;  /* 0x000000dd7100720c */ /* 0x080fe20003fa6270 */
[----:B------:R-:W-:Y:S01]  /*ca90*/  VIADD R113, R185, 0xffffff08 ;  /* 0xffffff08b9717836 */ /* 0x000fe20000000000 */
[----:B------:R-:W2:Y:S01]  /*caa0*/  MUFU.TANH R103, R103 ;  /* 0x0000006700677308 */ /* 0x000ea20000002400 */
[----:B------:R-:W-:Y:S01]  /*cab0*/  FSEL R104, R116, -INF , !P3 ;  /* 0xff80000074687808 */ /* 0x000fe20005800000 */
[----:B------:R-:W-:Y:S01]  /*cac0*/  FMUL.FTZ R68, R35, UR5 ;  /* 0x0000000523447c20 */ /* 0x000fe20008410000 */
[--C-:B------:R-:W-:Y:S01]  /*cad0*/  IMAD.IADD R131, R222, 0x1, -R113.reuse ;  /* 0x00000001de837824 */ /* 0x100fe200078e0a71 */
[----:B------:R-:W-:Y:S01]  /*cae0*/  ISETP.GT.AND P3, PT, R211, R164, PT ;  /* 0x000000a4d300720c */ /* 0x000fe20003f64270 */
[----:B------:R-:W-:Y:S01]  /*caf0*/  IMAD.IADD R16, R167, 0x1, -R113 ;  /* 0x00000001a7107824 */ /* 0x000fe200078e0a71 */
[----:B------:R-:W-:Y:S01]  /*cb00*/  ISETP.GE.AND P2, PT, R172, R221, PT ;  /* 0x000000ddac00720c */ /* 0x000fe20003f46270 */
[----:B------:R-:W-:Y:S01]  /*cb10*/  FMUL.FTZ R172, R108, UR5 ;  /* 0x000000056cac7c20 */ /* 0x000fe20008410000 */
[----:B------:R-:W-:Y:S01]  /*cb20*/  IABS R116, R131 ;  /* 0x0000008300747213 */ /* 0x000fe20000000000 */
[----:B------:R3:W-:Y:S01]  /*cb30*/  MUFU.TANH R181, R93 ;  /* 0x0000005d00b57308 */ /* 0x0007e20000002400 */
[----:B------:R-:W-:Y:S01]  /*cb40*/  IABS R33, R33 ;  /* 0x0000002100217213 */ /* 0x000fe20000000000 */
[----:B------:R-:W-:Y:S01]  /*cb50*/  IMAD.IADD R35, R222, 0x1, -R198 ;  /* 0x00000001de237824 */ /* 0x000fe200078e0ac6 */
[----:B------:R-:W-:Y:S01]  /*cb60*/  IABS R15, R15 ;  /* 0x0000000f000f7213 */ /* 0x000fe20000000000 */
[----:B------:R-:W-:Y:S01]  /*cb70*/  FMUL.FTZ R202, R48, UR5 ;  /* 0x0000000530ca7c20 */ /* 0x000fe20008410000 */
[----:B------:R-:W-:Y:S01]  /*cb80*/  I2FP.F32.S32 R33, R33 ;  /* 0x0000002100217245 */ /* 0x000fe20000201400 */
[----:B------:R-:W-:Y:S01]  /*cb90*/  FMUL.FTZ R82, R13, UR5 ;  /* 0x000000050d527c20 */ /* 0x000fe20008410000 */
[----:B------:R-:W-:Y:S01]  /*cba0*/  I2FP.F32.S32 R15, R15 ;  /* 0x0000000f000f7245 */ /* 0x000fe20000201400 */
[----:B------:R4:W5:Y:S01]  /*cbb0*/  MUFU.TANH R131, R114 ;  /* 0x0000007200837308 */ /* 0x0009620000002400 */
[----:B------:R-:W-:Y:S01]  /*cbc0*/  IABS R16, R16 ;  /* 0x0000001000107213 */ /* 0x000fe20000000000 */
[----:B------:R-:W-:Y:S01]  /*cbd0*/  FFMA.FTZ R250, R33, -UR6, R250 ;  /* 0x8000000621fa7c23 */ /* 0x000fe200080100fa */
[----:B------:R-:W-:Y:S01]  /*cbe0*/  IABS R35, R35 ;  /* 0x0000002300237213 */ /* 0x000fe20000000000 */
[----:B------:R-:W-:Y:S01]  /*cbf0*/  FFMA.FTZ R50, R15, -UR6, R128 ;  /* 0x800000060f327c23 */ /* 0x000fe20008010080 */
[----:B------:R-:W-:Y:S01]  /*cc00*/  I2FP.F32.S32 R16, R16 ;  /* 0x0000001000107245 */ /* 0x000fe20000201400 */
[----:B------:R-:W-:-:S02]  /*cc10*/  IMAD.IADD R13, R167, 0x1, -R102 ;  /* 0x00000001a70d7824 */ /* 0x000fc400078e0a66 */
[----:B------:R-:W-:Y:S01]  /*cc20*/  FMUL.FTZ R180, R69, UR5 ;  /* 0x0000000545b47c20 */ /* 0x000fe20008410000 */
[----:B------:R-:W-:Y:S01]  /*cc30*/  MUFU.TANH R128, R14 ;  /* 0x0000000e00807308 */ /* 0x000fe20000002400 */
[----:B---3--:R-:W-:Y:S01]  /*cc40*/  FMUL.FTZ R93, R52, UR5 ;  /* 0x00000005345d7c20 */ /* 0x008fe20008410000 */
[----:B-1----:R-:W-:Y:S01]  /*cc50*/  FFMA.FTZ R54, R16, -UR6, R54 ;  /* 0x8000000610367c23 */ /* 0x002fe20008010036 */
[----:B------:R-:W-:Y:S01]  /*cc60*/  IABS R13, R13 ;  /* 0x0000000d000d7213 */ /* 0x000fe20000000000 */
[----:B------:R-:W-:Y:S01]  /*cc70*/  FMUL.FTZ R187, R85, UR5 ;  /* 0x0000000555bb7c20 */ /* 0x000fe20008410000 */
[----:B------:R-:W-:Y:S01]  /*cc80*/  FMUL.FTZ R85, R19, UR5 ;  /* 0x0000000513557c20 */ /* 0x000fe20008410000 */
[----:B------:R-:W-:Y:S01]  /*cc90*/  FMUL.FTZ R19, R120, UR5 ;  /* 0x0000000578137c20 */ /* 0x000fe20008410000 */
[----:B------:R-:W-:Y:S01]  /*cca0*/  I2FP.F32.S32 R13, R13 ;  /* 0x0000000d000d7245 */ /* 0x000fe20000201400 */
[----:B------:R-:W-:Y:S01]  /*ccb0*/  MUFU.TANH R245, R86 ;  /* 0x0000005600f57308 */ /* 0x000fe20000002400 */
[----:B----4-:R-:W-:Y:S01]  /*ccc0*/  FSEL R114, R188, -INF , !P6 ;  /* 0xff800000bc727808 */ /* 0x010fe20007000000 */
[----:B------:R-:W-:Y:S01]  /*ccd0*/  IMAD.IADD R15, R166, 0x1, -R113 ;  /* 0x00000001a60f7824 */ /* 0x000fe200078e0a71 */
[----:B------:R-:W-:Y:S01]  /*cce0*/  ISETP.GE.AND P6, PT, R164, R221, PT ;  /* 0x000000dda400720c */ /* 0x000fe20003fc6270 */
[----:B------:R-:W-:Y:S01]  /*ccf0*/  IMAD.MOV.U32 R164, RZ, RZ, R116 ;  /* 0x000000ffffa47224 */ /* 0x000fe200078e0074 */
[----:B------:R-:W-:Y:S01]  /*cd00*/  FSEL R114, R114, -INF , !P2 ;  /* 0xff80000072727808 */ /* 0x000fe20005000000 */
[----:B------:R-:W-:Y:S01]  /*cd10*/  VIADD R116, R185, 0xffffff09 ;  /* 0xffffff09b9747836 */ /* 0x000fe20000000000 */
[----:B------:R-:W-:Y:S01]  /*cd20*/  ISETP.GT.AND P2, PT, R211, R115, PT ;  /* 0x00000073d300720c */ /* 0x000fe20003f44270 */
[----:B------:R1:W-:Y:S01]  /*cd30*/  MUFU.TANH R246, R99 ;  /* 0x0000006300f67308 */ /* 0x0003e20000002400 */
[----:B------:R-:W-:Y:S01]  /*cd40*/  I2FP.F32.S32 R164, R164 ;  /* 0x000000a400a47245 */ /* 0x000fe20000201400 */
[----:B------:R-:W-:-:S02]  /*cd50*/  IMAD.IADD R117, R222, 0x1, -R116 ;  /* 0x00000001de757824 */ /* 0x000fc400078e0a74 */
[----:B------:R-:W-:Y:S01]  /*cd60*/  FMUL.FTZ R100, R229, UR5 ;  /* 0x00000005e5647c20 */ /* 0x000fe20008410000 */
[--C-:B------:R-:W-:Y:S02]  /*cd70*/  IMAD.IADD R33, R166, 0x1, -R116.reuse ;  /* 0x00000001a6217824 */ /* 0x100fe400078e0a74 */
[----:B------:R-:W-:Y:S01]  /*cd80*/  FMUL.FTZ R229, R56, UR5 ;  /* 0x0000000538e57c20 */ /* 0x000fe20008410000 */
[----:B--2---:R-:W-:Y:S01]  /*cd90*/  FFMA.FTZ R164, R164, -UR6, R103 ;  /* 0x80000006a4a47c23 */ /* 0x004fe20008010067 */
[----:B------:R-:W-:Y:S01]  /*cda0*/  IABS R103, R117 ;  /* 0x0000007500677213 */ /* 0x000fe20000000000 */
[----:B------:R-:W-:Y:S01]  /*cdb0*/  IMAD.IADD R16, R167, 0x1, -R116 ;  /* 0x00000001a7107824 */ /* 0x000fe200078e0a74 */
[----:B------:R2:W-:Y:S01]  /*cdc0*/  MUFU.TANH R117, R169 ;  /* 0x000000a900757308 */ /* 0x0005e20000002400 */
[----:B------:R-:W-:Y:S01]  /*cdd0*/  IABS R15, R15 ;  /* 0x0000000f000f7213 */ /* 0x000fe20000000000 */
[----:B------:R-:W-:Y:S01]  /*cde0*/  IMAD.IADD R201, R166, 0x1, -R102 ;  /* 0x00000001a6c97824 */ /* 0x000fe200078e0a66 */
[----:B------:R-:W-:Y:S01]  /*cdf0*/  FSEL R164, R164, -INF , !P4 ;  /* 0xff800000a4a47808 */ /* 0x000fe20006000000 */
[----:B------:R-:W-:Y:S01]  /*ce00*/  VIADD R189, R38, 0xffffff41 ;  /* 0xffffff4126bd7836 */ /* 0x000fe20000000000 */
[----:B------:R-:W-:Y:S01]  /*ce10*/  ISETP.GE.AND P4, PT, R115, R221, PT ;  /* 0x000000dd7300720c */ /* 0x000fe20003f86270 */
[----:B------:R-:W-:Y:S01]  /*ce20*/  VIADD R115, R185, 0xffffff10 ;  /* 0xffffff10b9737836 */ /* 0x000fe20000000000 */
[----:B------:R-:W-:Y:S01]  /*ce30*/  FSEL R96, R164, -INF , !P5 ;  /* 0xff800000a4607808 */ /* 0x000fe20006800000 */
[----:B-1----:R-:W-:Y:S01]  /*ce40*/  FMUL.FTZ R99, R66, UR5 ;  /* 0x0000000542637c20 */ /* 0x002fe20008410000 */
[----:B------:R1:W-:Y:S01]  /*ce50*/  MUFU.TANH R164, R177 ;  /* 0x000000b100a47308 */ /* 0x0003e20000002400 */
[----:B------:R-:W-:Y:S01]  /*ce60*/  IMAD.IADD R52, R167, 0x1, -R115 ;  /* 0x00000001a7347824 */ /* 0x000fe200078e0a73 */
[----:B------:R-:W-:Y:S01]  /*ce70*/  IABS R16, R16 ;  /* 0x0000001000107213 */ /* 0x000fe20000000000 */
[----:B------:R-:W-:Y:S01]  /*ce80*/  FMUL.FTZ R66, R29, UR5 ;  /* 0x000000051d427c20 */ /* 0x000fe20008410000 */
[----:B------:R-:W-:Y:S01]  /*ce90*/  FMUL.FTZ R29, R55, UR5 ;  /* 0x00000005371d7c20 */ /* 0x000fe20008410000 */
[----:B------:R-:W-:Y:S01]  /*cea0*/  I2FP.F32.S32 R15, R15 ;  /* 0x0000000f000f7245 */ /* 0x000fe20000201400 */
[C---:B------:R-:W-:Y:S01]  /*ceb0*/  VIADD R195, R38.reuse, 0xffffff39 ;  /* 0xffffff3926c37836 */ /* 0x040fe20000000000 */
[----:B------:R-:W-:Y:S01]  /*cec0*/  IABS R52, R52 ;  /* 0x0000003400347213 */ /* 0x000fe20000000000 */
[----:B--2---:R-:W-:Y:S01]  /*ced0*/  IMAD.MOV.U32 R169, RZ, RZ, R103 ;  /* 0x000000ffffa97224 */ /* 0x004fe200078e0067 */
[----:B------:R2:W-:Y:S01]  /*cee0*/  MUFU.TANH R48, R80 ;  /* 0x0000005000307308 */ /* 0x0005e20000002400 */
[----:B------:R-:W-:Y:S01]  /*cef0*/  VIADD R103, R185, 0xffffff11 ;  /* 0xffffff11b9677836 */ /* 0x000fe20000000000 */
[----:B------:R-:W-:Y:S01]  /*cf00*/  I2FP.F32.S32 R52, R52 ;  /* 0x0000003400347245 */ /* 0x000fe20000201400 */
[----:B------:R-:W-:Y:S01]  /*cf10*/  VIADD R190, R38, 0xffffff48 ;  /* 0xffffff4826be7836 */ /* 0x000fe20000000000 */
[----:B------:R-:W-:Y:S01]  /*cf20*/  I2FP.F32.S32 R108, R169 ;  /* 0x000000a9006c7245 */ /* 0x000fe20000201400 */
[C---:B------:R-:W-:Y:S01]  /*cf30*/  IMAD.IADD R169, R222.reuse, 0x1, -R115 ;  /* 0x00000001dea97824 */ /* 0x040fe200078e0a73 */
[----:B------:R-:W-:Y:S01]  /*cf40*/  I2FP.F32.S32 R16, R16 ;  /* 0x0000001000107245 */ /* 0x000fe20000201400 */
[----:B------:R-:W-:-:S02]  /*cf50*/  IMAD.IADD R176, R222, 0x1, -R103 ;  /* 0x00000001deb07824 */ /* 0x000fc400078e0a67 */
[----:B-1----:R-:W-:Y:S01]  /*cf60*/  FMUL.FTZ R177, R49, UR5 ;  /* 0x0000000531b17c20 */ /* 0x002fe20008410000 */
[----:B------:R-:W-:Y:S01]  /*cf70*/  FFMA.FTZ R108, R108, -UR6, R165 ;  /* 0x800000066c6c7c23 */ /* 0x000fe200080100a5 */
[----:B------:R-:W-:Y:S01]  /*cf80*/  FMUL.FTZ R165, R109, UR5 ;  /* 0x000000056da57c20 */ /* 0x000fe20008410000 */
[----:B------:R-:W-:Y:S01]  /*cf90*/  IABS R169, R169 ;  /* 0x000000a900a97213 */ /* 0x000fe20000000000 */
[----:B------:R-:W-:Y:S01]  /*cfa0*/  FMUL.FTZ R49, R84, UR5 ;  /* 0x0000000554317c20 */ /* 0x000fe20008410000 */
[----:B------:R-:W-:Y:S01]  /*cfb0*/  IABS R109, R176 ;  /* 0x000000b0006d7213 */ /* 0x000fe20000000000 */
[----:B------:R-:W-:Y:S01]  /*cfc0*/  VIADD R176, R38, 0xffffff11 ;  /* 0xffffff1126b07836 */ /* 0x000fe20000000000 */
[----:B------:R-:W-:Y:S01]  /*cfd0*/  I2FP.F32.S32 R169, R169 ;  /* 0x000000a900a97245 */ /* 0x000fe20000201400 */
[----:B------:R1:W3:Y:S01]  /*cfe0*/  MUFU.TANH R92, R49 ;  /* 0x00000031005c7308 */ /* 0x0002e20000002400 */
[----:B------:R-:W-:Y:S01]  /*cff0*/  I2FP.F32.S32 R109, R109 ;  /* 0x0000006d006d7245 */ /* 0x000fe20000201400 */
[----:B--2---:R-:W-:Y:S01]  /*d000*/  FMUL.FTZ R80, R31, UR5 ;  /* 0x000000051f507c20 */ /* 0x004fe20008410000 */
[----:B------:R-:W-:Y:S01]  /*d010*/  FSEL R108, R108, -INF , !P3 ;  /* 0xff8000006c6c7808 */ /* 0x000fe20005800000 */
[----:B------:R-:W-:Y:S01]  /*d020*/  FFMA.FTZ R173, R169, -UR6, R173 ;  /* 0x80000006a9ad7c23 */ /* 0x000fe200080100ad */
[----:B------:R-:W-:Y:S01]  /*d030*/  ISETP.GT.AND P5, PT, R211, R176, PT ;  /* 0x000000b0d300720c */ /* 0x000fe20003fa4270 */
[----:B------:R-:W-:Y:S01]  /*d040*/  FFMA.FTZ R109, R109, -UR6, R168 ;  /* 0x800000066d6d7c23 */ /* 0x000fe200080100a8 */
[----:B------:R-:W-:Y:S01]  /*d050*/  ISETP.GE.AND P3, PT, R176, R221, PT ;  /* 0x000000ddb000720c */ /* 0x000fe20003f66270 */
[----:B------:R-:W-:Y:S01]  /*d060*/  FMUL.FTZ R176, R97, UR5 ;  /* 0x0000000561b07c20 */ /* 0x000fe20008410000 */
[----:B------:R-:W-:Y:S01]  /*d070*/  VIADD R97, R38, 0xffffff18 ;  /* 0xffffff1826617836 */ /* 0x000fe20000000000 */
[----:B------:R-:W-:Y:S01]  /*d080*/  FSEL R173, R173, -INF , !P2 ;  /* 0xff800000adad7808 */ /* 0x000fe20005000000 */
[----:B------:R2:W-:Y:S01]  /*d090*/  MUFU.TANH R232, R99 ;  /* 0x0000006300e87308 */ /* 0x0005e20000002400 */
[----:B------:R-:W-:Y:S01]  /*d0a0*/  FSEL R108, R108, -INF , !P6 ;  /* 0xff8000006c6c7808 */ /* 0x000fe20007000000 */
[----:B------:R-:W-:Y:S01]  /*d0b0*/  FMUL.FTZ R31, R70, UR5 ;  /* 0x00000005461f7c20 */ /* 0x000fe20008410000 */
[----:B------:R-:W-:Y:S01]  /*d0c0*/  ISETP.GT.AND P2, PT, R211, R97, PT ;  /* 0x00000061d300720c */ /* 0x000fe20003f44270 */
[----:B-----5:R-:W-:Y:S01]  /*d0d0*/  FFMA.FTZ R52, R52, -UR6, R131 ;  /* 0x8000000634347c23 */ /* 0x020fe20008010083 */
[----:B------:R-:W-:Y:S01]  /*d0e0*/  ISETP.GE.AND P6, PT, R97, R221, PT ;  /* 0x000000dd6100720c */ /* 0x000fe20003fc6270 */
[----:B-1----:R-:W-:Y:S01]  /*d0f0*/  VIADD R49, R185, 0xffffff28 ;  /* 0xffffff28b9317836 */ /* 0x002fe20000000000 */
[----:B------:R-:W-:Y:S01]  /*d100*/  FSEL R97, R173, -INF , !P4 ;  /* 0xff800000ad617808 */ /* 0x000fe20006000000 */
[----:B------:R1:W4:Y:S01]  /*d110*/  MUFU.TANH R168, R176 ;  /* 0x000000b000a87308 */ /* 0x0003220000002400 */
[----:B------:R-:W-:-:S02]  /*d120*/  VIADD R70, R185, 0xffffff29 ;  /* 0xffffff29b9467836 */ /* 0x000fc40000000000 */
[----:B------:R-:W-:Y:S01]  /*d130*/  FMUL.FTZ R84, R71, UR5 ;  /* 0x0000000547547c20 */ /* 0x000fe20008410000 */
[----:B------:R-:W-:Y:S01]  /*d140*/  VIADD R71, R185, 0xffffff21 ;  /* 0xffffff21b9477836 */ /* 0x000fe20000000000 */
[----:B------:R-:W-:Y:S01]  /*d150*/  FSEL R109, R109, -INF , !P5 ;  /* 0xff8000006d6d7808 */ /* 0x000fe20006800000 */
[C---:B------:R-:W-:Y:S01]  /*d160*/  IMAD.IADD R69, R167.reuse, 0x1, -R103 ;  /* 0x00000001a7457824 */ /* 0x040fe200078e0a67 */
[----:B------:R-:W-:Y:S01]  /*d170*/  IABS R201, R201 ;  /* 0x000000c900c97213 */ /* 0x000fe20000000000 */
[----:B------:R-:W-:Y:S01]  /*d180*/  VIADD R169, R38, 0xffffff19 ;  /* 0xffffff1926a97836 */ /* 0x000fe20000000000 */
[----:B------:R5:W-:Y:S01]  /*d190*/  MUFU.TANH R173, R98 ;  /* 0x0000006200ad7308 */ /* 0x000be20000002400 */
[----:B--2---:R-:W-:Y:S01]  /*d1a0*/  I2FP.F32.S32 R99, R35 ;  /* 0x0000002300637245 */ /* 0x004fe20000201400 */
[C---:B------:R-:W-:Y:S01]  /*d1b0*/  IMAD.IADD R35, R222.reuse, 0x1, -R49 ;  /* 0x00000001de237824 */ /* 0x040fe200078e0a31 */
[----:B------:R-:W-:Y:S01]  /*d1c0*/  IABS R69, R69 ;  /* 0x0000004500457213 */ /* 0x000fe20000000000 */
[----:B------:R-:W-:Y:S01]  /*d1d0*/  IMAD.IADD R243, R167, 0x1, -R70 ;  /* 0x00000001a7f37824 */ /* 0x000fe200078e0a46 */
[----:B------:R-:W-:Y:S01]  /*d1e0*/  ISETP.GT.AND P4, PT, R211, R169, PT ;  /* 0x000000a9d300720c */ /* 0x000fe20003f84270 */
[----:B------:R-:W-:Y:S01]  /*d1f0*/  IMAD.IADD R77, R222, 0x1, -R71 ;  /* 0x00000001de4d7824 */ /* 0x000fe200078e0a47 */
[----:B------:R-:W-:Y:S01]  /*d200*/  IABS R35, R35 ;  /* 0x0000002300237213 */ /* 0x000fe20000000000 */
[----:B------:R2:W-:Y:S01]  /*d210*/  MUFU.TANH R131, R89 ;  /* 0x0000005900837308 */ /* 0x0005e20000002400 */
[----:B-1----:R-:W-:Y:S01]  /*d220*/  FMUL.FTZ R176, R18, UR5 ;  /* 0x0000000512b07c20 */ /* 0x002fe20008410000 */
[----:B------:R-:W-:Y:S01]  /*d230*/  FMUL.FTZ R18, R121, UR5 ;  /* 0x0000000579127c20 */ /* 0x000fe20008410000 */
[----:B------:R-:W-:Y:S01]  /*d240*/  I2FP.F32.S32 R35, R35 ;  /* 0x0000002300237245 */ /* 0x000fe20000201400 */
[----:B------:R-:W-:Y:S01]  /*d250*/  FMUL.FTZ R121, R8, UR5 ;  /* 0x0000000508797c20 */ /* 0x000fe20008410000 */
[----:B------:R-:W-:Y:S01]  /*d260*/  ISETP.GE.AND P5, PT, R169, R221, PT ;  /* 0x000000dda900720c */ /* 0x000fe20003fa6270 */
[----:B------:R-:W-:Y:S01]  /*d270*/  FMUL.FTZ R169, R231, UR5 ;  /* 0x00000005e7a97c20 */ /* 0x000fe20008410000 */
[----:B------:R-:W-:Y:S01]  /*d280*/  I2FP.F32.S32 R201, R201 ;  /* 0x000000c900c97245 */ /* 0x000fe20000201400 */
[----:B------:R-:W-:Y:S01]  /*d290*/  MUFU.TANH R18, R18 ;  /* 0x0000001200127308 */ /* 0x000fe20000002400 */
[----:B-----5:R-:W-:Y:S01]  /*d2a0*/  FMUL.FTZ R98, R51, UR5 ;  /* 0x0000000533627c20 */ /* 0x020fe20008410000 */
[----:B------:R-:W-:Y:S01]  /*d2b0*/  FMUL.FTZ R51, R101, UR5 ;  /* 0x0000000565337c20 */ /* 0x000fe20008410000 */
[----:B------:R-:W-:Y:S01]  /*d2c0*/  FMUL.FTZ R101, R53, UR5 ;  /* 0x0000000535657c20 */ /* 0x000fe20008410000 */
[----:B---3--:R-:W-:Y:S01]  /*d2d0*/  FFMA.FTZ R92, R35, -UR6, R92 ;  /* 0x80000006235c7c23 */ /* 0x008fe2000801005c */
[----:B------:R-:W-:-:S02]  /*d2e0*/  VIADD R35, R185, 0xffffff31 ;  /* 0xffffff31b9237836 */ /* 0x000fc40000000000 */
[----:B------:R-:W-:Y:S01]  /*d2f0*/  FFMA.FTZ R201, R201, -UR6, R125 ;  /* 0x80000006c9c97c23 */ /* 0x000fe2000801007d */
[----:B------:R-:W-:Y:S01]  /*d300*/  IABS R77, R77 ;  /* 0x0000004d004d7213 */ /* 0x000fe20000000000 */
[----:B------:R1:W3:Y:S01]  /*d310*/  MUFU.TANH R53, R12 ;  /* 0x0000000c00357308 */ /* 0x0002e20000002400 */
[----:B--2---:R-:W-:Y:S01]  /*d320*/  VIADD R89, R175, 0xffffff61 ;  /* 0xffffff61af597836 */ /* 0x004fe20000000000 */
[----:B------:R-:W-:Y:S01]  /*d330*/  IABS R243, R243 ;  /* 0x000000f300f37213 */ /* 0x000fe20000000000 */
[----:B------:R-:W-:Y:S01]  /*d340*/  VIADD R200, R38, 0xffffff50 ;  /* 0xffffff5026c87836 */ /* 0x000fe20000000000 */
[----:B------:R-:W-:Y:S01]  /*d350*/  I2FP.F32.S32 R77, R77 ;  /* 0x0000004d004d7245 */ /* 0x000fe20000201400 */
[--C-:B------:R-:W-:Y:S01]  /*d360*/  IMAD.IADD R188, R167, 0x1, -R89.reuse ;  /* 0x00000001a7bc7824 */ /* 0x100fe200078e0a59 */
[----:B------:R-:W-:Y:S01]  /*d370*/  I2FP.F32.S32 R243, R243 ;  /* 0x000000f300f37245 */ /* 0x000fe20000201400 */
[----:B------:R-:W-:Y:S01]  /*d380*/  IMAD.IADD R41, R166, 0x1, -R89 ;  /* 0x00000001a6297824 */ /* 0x000fe200078e0a59 */
[----:B------:R-:W2:Y:S01]  /*d390*/  MUFU.TANH R129, R129 ;  /* 0x0000008100817308 */ /* 0x000ea20000002400 */
[----:B----4-:R-:W-:Y:S01]  /*d3a0*/  FFMA.FTZ R77, R77, -UR6, R168 ;  /* 0x800000064d4d7c23 */ /* 0x010fe200080100a8 */
[----:B------:R-:W-:Y:S01]  /*d3b0*/  IABS R188, R188 ;  /* 0x000000bc00bc7213 */ /* 0x000fe20000000000 */
[----:B------:R-:W-:Y:S01]  /*d3c0*/  VIADD R73, R38, 0xffffff00 ;  /* 0xffffff0026497836 */ /* 0x000fe20000000000 */
[----:B------:R-:W-:Y:S01]  /*d3d0*/  IABS R41, R41 ;  /* 0x0000002900297213 */ /* 0x000fe20000000000 */
[----:B------:R-:W-:Y:S01]  /*d3e0*/  FMUL.FTZ R7, R7, UR5 ;  /* 0x0000000507077c20 */ /* 0x000fe20008410000 */
[----:B------:R-:W-:-:S02]  /*d3f0*/  I2FP.F32.S32 R188, R188 ;  /* 0x000000bc00bc7245 */ /* 0x000fc40000201400 */
[----:B------:R4:W-:Y:S01]  /*d400*/  MUFU.TANH R240, R83 ;  /* 0x0000005300f07308 */ /* 0x0009e20000002400 */
[----:B-1----:R-:W-:Y:S01]  /*d410*/  IABS R12, R33 ;  /* 0x00000021000c7213 */ /* 0x002fe20000000000 */
[----:B------:R-:W-:Y:S02]  /*d420*/  IMAD.IADD R33, R222, 0x1, -R199 ;  /* 0x00000001de217824 */ /* 0x000fe400078e0ac7 */
[----:B---3--:R-:W-:Y:S01]  /*d430*/  FFMA.FTZ R53, R16, -UR6, R53 ;  /* 0x8000000610357c23 */ /* 0x008fe20008010035 */
[----:B------:R-:W-:Y:S01]  /*d440*/  IMAD.IADD R16, R166, 0x1, -R103 ;  /* 0x00000001a6107824 */ /* 0x000fe200078e0a67 */
[----:B------:R-:W-:Y:S02]  /*d450*/  I2FP.F32.S32 R12, R12 ;  /* 0x0000000c000c7245 */ /* 0x000fe40000201400 */
[----:B------:R-:W-:Y:S01]  /*d460*/  IABS R33, R33 ;  /* 0x0000002100217213 */ /* 0x000fe20000000000 */
[----:B------:R-:W-:Y:S01]  /*d470*/  MUFU.TANH R238, R31 ;  /* 0x0000001f00ee7308 */ /* 0x000fe20000002400 */
[----:B------:R-:W-:Y:S01]  /*d480*/  IABS R14, R16 ;  /* 0x00000010000e7213 */ /* 0x000fe20000000000 */
[----:B------:R-:W-:Y:S01]  /*d490*/  FFMA.FTZ R18, R12, -UR6, R18 ;  /* 0x800000060c127c23 */ /* 0x000fe20008010012 */
[----:B------:R-:W-:Y:S01]  /*d4a0*/  I2FP.F32.S32 R33, R33 ;  /* 0x0000002100217245 */ /* 0x000fe20000201400 */
[----:B------:R-:W-:-:S02]  /*d4b0*/  VIADD R12, R185, 0xffffff20 ;  /* 0xffffff20b90c7836 */ /* 0x000fc40000000000 */
[----:B--2---:R-:W-:Y:S01]  /*d4c0*/  FFMA.FTZ R55, R13, -UR6, R129 ;  /* 0x800000060d377c23 */ /* 0x004fe20008010081 */
[----:B------:R-:W-:Y:S01]  /*d4d0*/  I2FP.F32.S32 R14, R14 ;  /* 0x0000000e000e7245 */ /* 0x000fe20000201400 */
[----:B------:R-:W-:Y:S02]  /*d4e0*/  VIADD R129, R38, 0xffffff28 ;  /* 0xffffff2826817836 */ /* 0x000fe40000000000 */
[----:B------:R-:W-:Y:S01]  /*d4f0*/  FFMA.FTZ R128, R33, -UR6, R128 ;  /* 0x8000000621807c23 */ /* 0x000fe20008010080 */
[--C-:B------:R-:W-:Y:S01]  /*d500*/  IMAD.IADD R33, R167, 0x1, -R12.reuse ;  /* 0x00000001a7217824 */ /* 0x100fe200078e0a0c */
[----:B------:R-:W1:Y:S01]  /*d510*/  MUFU.TANH R16, R51 ;  /* 0x0000003300107308 */ /* 0x000e620000002400 */
[--C-:B------:R-:W-:Y:S02]  /*d520*/  IMAD.IADD R118, R166, 0x1, -R12.reuse ;  /* 0x00000001a6767824 */ /* 0x100fe400078e0a0c */
[----:B----4-:R-:W-:Y:S01]  /*d530*/  FMUL.FTZ R83, R17, UR5 ;  /* 0x0000000511537c20 */ /* 0x010fe20008410000 */
[C---:B------:R-:W-:Y:S01]  /*d540*/  VIADD R17, R222.reuse, 0x48 ;  /* 0x00000048de117836 */ /* 0x040fe20000000000 */
[----:B------:R-:W-:Y:S01]  /*d550*/  IABS R33, R33 ;  /* 0x0000002100217213 */ /* 0x000fe20000000000 */
[----:B------:R-:W-:Y:S01]  /*d560*/  IMAD.IADD R76, R222, 0x1, -R12 ;  /* 0x00000001de4c7824 */ /* 0x000fe200078e0a0c */
[----:B------:R-:W-:Y:S01]  /*d570*/  IABS R118, R118 ;  /* 0x0000007600767213 */ /* 0x000fe20000000000 */
[C---:B------:R-:W-:Y:S01]  /*d580*/  IMAD.IADD R13, R17.reuse, 0x1, -R130 ;  /* 0x00000001110d7824 */ /* 0x040fe200078e0a82 */
[----:B------:R-:W-:Y:S01]  /*d590*/  I2FP.F32.S32 R33, R33 ;  /* 0x0000002100217245 */ /* 0x000fe20000201400 */
[----:B------:R2:W-:Y:S01]  /*d5a0*/  MUFU.TANH R194, R60 ;  /* 0x0000003c00c27308 */ /* 0x0005e20000002400 */
[----:B------:R-:W-:Y:S01]  /*d5b0*/  I2FP.F32.S32 R118, R118 ;  /* 0x0000007600767245 */ /* 0x000fe20000201400 */
[----:B------:R-:W-:Y:S01]  /*d5c0*/  IMAD.IADD R102, R17, 0x1, -R102 ;  /* 0x0000000111667824 */ /* 0x000fe200078e0a66 */
[----:B------:R-:W-:Y:S01]  /*d5d0*/  IABS R13, R13 ;  /* 0x0000000d000d7213 */ /* 0x000fe20000000000 */
[----:B------:R-:W-:Y:S01]  /*d5e0*/  FFMA.FTZ R247, R33, -UR6, R173 ;  /* 0x8000000621f77c23 */ /* 0x000fe200080100ad */
[----:B------:R-:W-:-:S02]  /*d5f0*/  IMAD.IADD R33, R167, 0x1, -R49 ;  /* 0x00000001a7217824 */ /* 0x000fc400078e0a31 */
[----:B------:R-:W-:Y:S01]  /*d600*/  FFMA.FTZ R118, R118, -UR6, R48 ;  /* 0x8000000676767c23 */ /* 0x000fe20008010030 */
[----:B------:R-:W-:Y:S02]  /*d610*/  IMAD.IADD R48, R222, 0x1, -R70 ;  /* 0x00000001de307824 */ /* 0x000fe400078e0a46 */
[----:B-1----:R-:W-:Y:S01]  /*d620*/  FFMA.FTZ R99, R99, -UR6, R16 ;  /* 0x8000000663637c23 */ /* 0x002fe20008010010 */
[----:B------:R-:W-:Y:S01]  /*d630*/  IMAD.IADD R16, R167, 0x1, -R71 ;  /* 0x00000001a7107824 */ /* 0x000fe200078e0a47 */
[----:B------:R-:W-:Y:S01]  /*d640*/  IABS R33, R33 ;  /* 0x0000002100217213 */ /* 0x000fe20000000000 */
[----:B------:R-:W-:Y:S01]  /*d650*/  IMAD.MOV.U32 R51, RZ, RZ, R69 ;  /* 0x000000ffff337224 */ /* 0x000fe200078e0045 */
[----:B------:R-:W-:Y:S01]  /*d660*/  IABS R86, R48 ;  /* 0x0000003000567213 */ /* 0x000fe20000000000 */
[C---:B------:R-:W-:Y:S01]  /*d670*/  VIADD R48, R185.reuse, 0xffffff30 ;  /* 0xffffff30b9307836 */ /* 0x040fe20000000000 */
[----:B------:R-:W-:Y:S01]  /*d680*/  I2FP.F32.S32 R33, R33 ;  /* 0x0000002100217245 */ /* 0x000fe20000201400 */
[----:B------:R-:W-:Y:S01]  /*d690*/  VIADD R69, R185, 0xffffff38 ;  /* 0xffffff38b9457836 */ /* 0x000fe20000000000 */
[----:B------:R-:W-:Y:S01]  /*d6a0*/  IABS R16, R16 ;  /* 0x0000001000107213 */ /* 0x000fe20000000000 */
[C---:B------:R-:W-:Y:S01]  /*d6b0*/  IMAD.IADD R72, R166.reuse, 0x1, -R48 ;  /* 0x00000001a6487824 */ /* 0x040fe200078e0a30 */
[----:B------:R-:W-:Y:S01]  /*d6c0*/  I2FP.F32.S32 R13, R13 ;  /* 0x0000000d000d7245 */ /* 0x000fe20000201400 */
[----:B------:R-:W-:Y:S01]  /*d6d0*/  FFMA.FTZ R245, R33, -UR6, R245 ;  /* 0x8000000621f57c23 */ /* 0x000fe200080100f5 */
[----:B------:R-:W-:Y:S01]  /*d6e0*/  IMAD.IADD R33, R166, 0x1, -R70 ;  /* 0x00000001a6217824 */ /* 0x000fe200078e0a46 */
[----:B------:R-:W-:Y:S01]  /*d6f0*/  I2FP.F32.S32 R16, R16 ;  /* 0x0000001000107245 */ /* 0x000fe20000201400 */
[----:B------:R-:W1:Y:S01]  /*d700*/  MUFU.TANH R173, R178 ;  /* 0x000000b200ad7308 */ /* 0x000e620000002400 */
        /* <DEDUP_REMOVED lines=8> */
[----:B------:R-:W3:Y:S01]  /*d790*/  MUFU.TANH R242, R242 ;  /* 0x000000f200f27308 */ /* 0x000ee20000002400 */
[----:B------:R-:W-:Y:S01]  /*d7a0*/  FFMA.FTZ R241, R72, -UR6, R241 ;  /* 0x8000000648f17c23 */ /* 0x000fe200080100f1 */
[----:B------:R-:W-:Y:S01]  /*d7b0*/  IABS R16, R16 ;  /* 0x0000001000107213 */ /* 0x000fe20000000000 */
[----:B------:R-:W-:Y:S01]  /*d7c0*/  FFMA.FTZ R131, R33, -UR6, R131 ;  /* 0x8000000621837c23 */ /* 0x000fe20008010083 */
[----:B------:R-:W-:Y:S01]  /*d7d0*/  IMAD.IADD R33, R166, 0x1, -R35 ;  /* 0x00000001a6217824 */ /* 0x000fe200078e0a23 */
[----:B------:R-:W-:Y:S01]  /*d7e0*/  IABS R126, R126 ;  /* 0x0000007e007e7213 */ /* 0x000fe20000000000 */
[C-C-:B------:R-:W-:Y:S01]  /*d7f0*/  IMAD.IADD R72, R167.reuse, 0x1, -R69.reuse ;  /* 0x00000001a7487824 */ /* 0x140fe200078e0a45 */
[----:B------:R-:W-:Y:S01]  /*d800*/  I2FP.F32.S32 R16, R16 ;  /* 0x0000001000107245 */ /* 0x000fe20000201400 */
[----:B--2---:R-:W-:Y:S01]  /*d810*/  IMAD.IADD R60, R222, 0x1, -R69 ;  /* 0x00000001de3c7824 */ /* 0x004fe200078e0a45 */
[----:B------:R-:W-:Y:S01]  /*d820*/  IABS R33, R33 ;  /* 0x0000002100217213 */ /* 0x000fe20000000000 */
[----:B------:R2:W-:Y:S01]  /*d830*/  MUFU.TANH R231, R61 ;  /* 0x0000003d00e77308 */ /* 0x0005e20000002400 */
[----:B------:R-:W-:Y:S01]  /*d840*/  I2FP.F32.S32 R126, R126 ;  /* 0x0000007e007e7245 */ /* 0x000fe20000201400 */
[----:B------:R-:W-:Y:S01]  /*d850*/  FFMA.FTZ R244, R16, -UR6, R244 ;  /* 0x8000000610f47c23 */ /* 0x000fe200080100f4 */
[----:B------:R-:W-:Y:S01]  /*d860*/  I2FP.F32.S32 R33, R33 ;  /* 0x0000002100217245 */ /* 0x000fe20000201400 */
[----:B------:R-:W-:Y:S01]  /*d870*/  IMAD.IADD R16, R167, 0x1, -R48 ;  /* 0x00000001a7107824 */ /* 0x000fe200078e0a30 */
[----:B------:R-:W-:Y:S01]  /*d880*/  IABS R72, R72 ;  /* 0x0000004800487213 */ /* 0x000fe20000000000 */
[----:B------:R-:W-:Y:S01]  /*d890*/  FFMA.FTZ R126, R126, -UR6, R181 ;  /* 0x800000067e7e7c23 */ /* 0x000fe200080100b5 */
[----:B------:R-:W-:-:S02]  /*d8a0*/  VIADD R181, R185, 0xffffff40 ;  /* 0xffffff40b9b57836 */ /* 0x000fc40000000000 */
[----:B------:R-:W-:Y:S01]  /*d8b0*/  FFMA.FTZ R239, R33, -UR6, R239 ;  /* 0x8000000621ef7c23 */ /* 0x000fe200080100ef */
[----:B------:R-:W-:Y:S01]  /*d8c0*/  VIADD R33, R185, 0xffffff39 ;  /* 0xffffff39b9217836 */ /* 0x000fe20000000000 */
[----:B------:R-:W-:Y:S01]  /*d8d0*/  I2FP.F32.S32 R72, R72 ;  /* 0x0000004800487245 */ /* 0x000fe20000201400 */
[----:B------:R-:W4:Y:S01]  /*d8e0*/  MUFU.TANH R84, R84 ;  /* 0x0000005400547308 */ /* 0x000f220000002400 */
[----:B------:R-:W-:Y:S01]  /*d8f0*/  IABS R60, R60 ;  /* 0x0000003c003c7213 */ /* 0x000fe20000000000 */
[----:B------:R-:W-:Y:S01]  /*d900*/  IMAD.IADD R31, R166, 0x1, -R33 ;  /* 0x00000001a61f7824 */ /* 0x000fe200078e0a21 */
[----:B------:R-:W-:Y:S01]  /*d910*/  IABS R16, R16 ;  /* 0x0000001000107213 */ /* 0x000fe20000000000 */
[----:B------:R-:W-:Y:S01]  /*d920*/  FFMA.FTZ R238, R72, -UR6, R238 ;  /* 0x8000000648ee7c23 */ /* 0x000fe200080100ee */
[----:B------:R-:W-:Y:S01]  /*d930*/  IMAD.IADD R72, R166, 0x1, -R181 ;  /* 0x00000001a6487824 */ /* 0x000fe200078e0ab5 */
[----:B------:R-:W-:Y:S01]  /*d940*/  I2FP.F32.S32 R60, R60 ;  /* 0x0000003c003c7245 */ /* 0x000fe20000201400 */
[C---:B------:R-:W-:Y:S01]  /*d950*/  IMAD.IADD R235, R167.reuse, 0x1, -R33 ;  /* 0x00000001a7eb7824 */ /* 0x040fe200078e0a21 */
[----:B------:R-:W-:Y:S01]  /*d960*/  IABS R31, R31 ;  /* 0x0000001f001f7213 */ /* 0x000fe20000000000 */
[----:B--2---:R-:W-:Y:S01]  /*d970*/  IMAD.IADD R61, R167, 0x1, -R35 ;  /* 0x00000001a73d7824 */ /* 0x004fe200078e0a23 */
[----:B------:R-:W-:Y:S01]  /*d980*/  I2FP.F32.S32 R16, R16 ;  /* 0x0000001000107245 */ /* 0x000fe20000201400 */
[----:B-1----:R-:W-:Y:S01]  /*d990*/  FFMA.FTZ R173, R60, -UR6, R173 ;  /* 0x800000063cad7c23 */ /* 0x002fe200080100ad */
[----:B------:R-:W-:Y:S01]  /*d9a0*/  I2FP.F32.S32 R31, R31 ;  /* 0x0000001f001f7245 */ /* 0x000fe20000201400 */
[----:B------:R-:W-:Y:S01]  /*d9b0*/  IMAD.IADD R60, R166, 0x1, -R69 ;  /* 0x00000001a63c7824 */ /* 0x000fe200078e0a45 */
[----:B------:R-:W-:Y:S01]  /*d9c0*/  IABS R45, R72 ;  /* 0x00000048002d7213 */ /* 0x000fe20000000000 */
[----:B---3--:R-:W-:Y:S01]  /*d9d0*/  FFMA.FTZ R242, R16, -UR6, R242 ;  /* 0x8000000610f27c23 */ /* 0x008fe200080100f2 */
[----:B------:R1:W-:Y:S01]  /*d9e0*/  MUFU.TANH R228, R30 ;  /* 0x0000001e00e47308 */ /* 0x0003e20000002400 */
[----:B------:R-:W-:Y:S01]  /*d9f0*/  FFMA.FTZ R234, R31, -UR6, R234 ;  /* 0x800000061fea7c23 */ /* 0x000fe200080100ea */
[----:B------:R-:W-:Y:S01]  /*da00*/  VIADD R31, R185, 0xffffff41 ;  /* 0xffffff41b91f7836 */ /* 0x000fe20000000000 */
[----:B------:R-:W-:Y:S01]  /*da10*/  I2FP.F32.S32 R45, R45 ;  /* 0x0000002d002d7245 */ /* 0x000fe20000201400 */
[C---:B------:R-:W-:Y:S01]  /*da20*/  IMAD.IADD R233, R222.reuse, 0x1, -R181 ;  /* 0x00000001dee97824 */ /* 0x040fe200078e0ab5 */
[----:B------:R-:W-:Y:S01]  /*da30*/  IABS R60, R60 ;  /* 0x0000003c003c7213 */ /* 0x000fe20000000000 */
[--C-:B------:R-:W-:Y:S01]  /*da40*/  IMAD.IADD R44, R167, 0x1, -R31.reuse ;  /* 0x00000001a72c7824 */ /* 0x100fe200078e0a1f */
[----:B------:R-:W-:Y:S01]  /*da50*/  IABS R235, R235 ;  /* 0x000000eb00eb7213 */ /* 0x000fe20000000000 */
[----:B------:R2:W3:Y:S01]  /*da60*/  MUFU.TANH R16, R180 ;  /* 0x000000b400107308 */ /* 0x0004e20000002400 */
[----:B------:R-:W-:Y:S01]  /*da70*/  FFMA.FTZ R194, R45, -UR6, R194 ;  /* 0x800000062dc27c23 */ /* 0x000fe200080100c2 */
[----:B------:R-:W-:Y:S01]  /*da80*/  I2FP.F32.S32 R60, R60 ;  /* 0x0000003c003c7245 */ /* 0x000fe20000201400 */
[C---:B------:R-:W-:Y:S01]  /*da90*/  IMAD.IADD R230, R222.reuse, 0x1, -R31 ;  /* 0x00000001dee67824 */ /* 0x040fe200078e0a1f */
[----:B------:R-:W-:Y:S01]  /*daa0*/  IABS R44, R44 ;  /* 0x0000002c002c7213 */ /* 0x000fe20000000000 */
[----:B------:R-:W-:Y:S01]  /*dab0*/  IMAD.IADD R168, R222, 0x1, -R48 ;  /* 0x00000001dea87824 */ /* 0x000fe200078e0a30 */
[----:B------:R-:W-:Y:S01]  /*dac0*/  IABS R61, R61 ;  /* 0x0000003d003d7213 */ /* 0x000fe20000000000 */
[----:B------:R-:W-:Y:S01]  /*dad0*/  FFMA.FTZ R237, R60, -UR6, R237 ;  /* 0x800000063ced7c23 */ /* 0x000fe200080100ed */
[----:B------:R-:W-:Y:S01]  /*dae0*/  I2FP.F32.S32 R44, R44 ;  /* 0x0000002c002c7245 */ /* 0x000fe20000201400 */
[----:B------:R5:W-:Y:S01]  /*daf0*/  MUFU.TANH R252, R29 ;  /* 0x0000001d00fc7308 */ /* 0x000be20000002400 */
[----:B------:R-:W-:Y:S01]  /*db00*/  I2FP.F32.S32 R235, R235 ;  /* 0x000000eb00eb7245 */ /* 0x000fe20000201400 */
[----:B-1----:R-:W-:Y:S01]  /*db10*/  VIADD R30, R185, 0xffffff49 ;  /* 0xffffff49b91e7836 */ /* 0x002fe20000000000 */
[----:B------:R-:W-:Y:S01]  /*db20*/  I2FP.F32.S32 R61, R61 ;  /* 0x0000003d003d7245 */ /* 0x000fe20000201400 */
[----:B------:R-:W-:Y:S01]  /*db30*/  FFMA.FTZ R193, R44, -UR6, R193 ;  /* 0x800000062cc17c23 */ /* 0x000fe200080100c1 */
[----:B------:R-:W-:-:S02]  /*db40*/  IMAD.IADD R44, R166, 0x1, -R31 ;  /* 0x00000001a62c7824 */ /* 0x000fc400078e0a1f */
[----:B----4-:R-:W-:Y:S01]  /*db50*/  FFMA.FTZ R235, R235, -UR6, R84 ;  /* 0x80000006ebeb7c23 */ /* 0x010fe20008010054 */
[----:B------:R-:W-:Y:S01]  /*db60*/  VIADD R84, R175, 0xffffff68 ;  /* 0xffffff68af547836 */ /* 0x000fe20000000000 */
[----:B------:R1:W-:Y:S01]  /*db70*/  MUFU.TANH R60, R98 ;  /* 0x00000062003c7308 */ /* 0x0003e20000002400 */
[----:B--2---:R-:W-:Y:S01]  /*db80*/  VIADD R180, R185, 0xffffff48 ;  /* 0xffffff48b9b47836 */ /* 0x004fe20000000000 */
[----:B------:R-:W-:Y:S01]  /*db90*/  IABS R44, R44 ;  /* 0x0000002c002c7213 */ /* 0x000fe20000000000 */
[----:B------:R-:W-:Y:S01]  /*dba0*/  FFMA.FTZ R240, R61, -UR6, R240 ;  /* 0x800000063df07c23 */ /* 0x000fe200080100f0 */
[----:B------:R-:W-:Y:S01]  /*dbb0*/  IMAD.IADD R61, R222, 0x1, -R33 ;  /* 0x00000001de3d7824 */ /* 0x000fe200078e0a21 */
[----:B------:R-:W-:Y:S01]  /*dbc0*/  IABS R230, R230 ;  /* 0x000000e600e67213 */ /* 0x000fe20000000000 */
[----:B------:R-:W-:Y:S01]  /*dbd0*/  IMAD.IADD R45, R167, 0x1, -R180 ;  /* 0x00000001a72d7824 */ /* 0x000fe200078e0ab4 */
[----:B------:R-:W-:Y:S01]  /*dbe0*/  I2FP.F32.S32 R44, R44 ;  /* 0x0000002c002c7245 */ /* 0x000fe20000201400 */
[----:B------:R-:W2:Y:S01]  /*dbf0*/  MUFU.TANH R171, R171 ;  /* 0x000000ab00ab7308 */ /* 0x000ea20000002400 */
[C---:B-----5:R-:W-:Y:S01]  /*dc00*/  VIADD R29, R185.reuse, 0xffffff50 ;  /* 0xffffff50b91d7836 */ /* 0x060fe20000000000 */
[----:B------:R-:W-:Y:S01]  /*dc10*/  IABS R61, R61 ;  /* 0x0000003d003d7213 */ /* 0x000fe20000000000 */
[----:B------:R-:W-:Y:S01]  /*dc20*/  VIADD R185, R185, 0xffffff51 ;  /* 0xffffff51b9b97836 */ /* 0x000fe20000000000 */
[----:B------:R-:W-:Y:S01]  /*dc30*/  IABS R45, R45 ;  /* 0x0000002d002d7213 */ /* 0x000fe20000000000 */
[----:B------:R-:W-:Y:S01]  /*dc40*/  FFMA.FTZ R231, R44, -UR6, R231 ;  /* 0x800000062ce77c23 */ /* 0x000fe200080100e7 */
[----:B------:R-:W-:Y:S01]  /*dc50*/  I2FP.F32.S32 R61, R61 ;  /* 0x0000003d003d7245 */ /* 0x000fe20000201400 */
[----:B------:R-:W-:Y:S01]  /*dc60*/  IMAD.IADD R203, R167, 0x1, -R29 ;  /* 0x00000001a7cb7824 */ /* 0x000fe200078e0a1d */
[----:B------:R-:W-:Y:S01]  /*dc70*/  I2FP.F32.S32 R45, R45 ;  /* 0x0000002d002d7245 */ /* 0x000fe20000201400 */
[----:B------:R4:W-:Y:S01]  /*dc80*/  MUFU.TANH R44, R24 ;  /* 0x00000018002c7308 */ /* 0x0009e20000002400 */
[----:B------:R-:W-:Y:S01]  /*dc90*/  I2FP.F32.S32 R230, R230 ;  /* 0x000000e600e67245 */ /* 0x000fe20000201400 */
[----:B---3--:R-:W-:Y:S01]  /*dca0*/  FFMA.FTZ R16, R61, -UR6, R16 ;  /* 0x800000063d107c23 */ /* 0x008fe20008010010 */
[----:B------:R-:W-:-:S02]  /*dcb0*/  IMAD.IADD R61, R167, 0x1, -R181 ;  /* 0x00000001a73d7824 */ /* 0x000fc400078e0ab5 */
[----:B------:R-:W-:Y:S01]  /*dcc0*/  FFMA.FTZ R228, R45, -UR6, R228 ;  /* 0x800000062de47c23 */ /* 0x000fe200080100e4 */
[----:B------:R-:W-:Y:S01]  /*dcd0*/  IMAD.IADD R45, R167, 0x1, -R84 ;  /* 0x00000001a72d7824 */ /* 0x000fe200078e0a54 */
[----:B------:R-:W-:Y:S01]  /*dce0*/  IABS R203, R203 ;  /* 0x000000cb00cb7213 */ /* 0x000fe20000000000 */
[----:B-1----:R-:W-:Y:S01]  /*dcf0*/  VIADD R98, R175, 0xffffff60 ;  /* 0xffffff60af627836 */ /* 0x002fe20000000000 */
[----:B------:R-:W1:Y:S01]  /*dd00*/  MUFU.TANH R183, R183 ;  /* 0x000000b700b77308 */ /* 0x000e620000002400 */
[----:B------:R-:W-:Y:S01]  /*dd10*/  IABS R61, R61 ;  /* 0x0000003d003d7213 */ /* 0x000fe20000000000 */
[C---:B------:R-:W-:Y:S01]  /*dd20*/  IMAD.IADD R192, R222.reuse, 0x1, -R30 ;  /* 0x00000001dec07824 */ /* 0x040fe200078e0a1e */
[----:B------:R-:W-:Y:S01]  /*dd30*/  IABS R45, R45 ;  /* 0x0000002d002d7213 */ /* 0x000fe20000000000 */
[----:B------:R-:W-:Y:S01]  /*dd40*/  IMAD.IADD R191, R222, 0x1, -R180 ;  /* 0x00000001debf7824 */ /* 0x000fe200078e0ab4 */
[----:B------:R-:W-:Y:S01]  /*dd50*/  I2FP.F32.S32 R61, R61 ;  /* 0x0000003d003d7245 */ /* 0x000fe20000201400 */
[----:B------:R-:W-:Y:S01]  /*dd60*/  VIADD R178, R38, 0xffffff51 ;  /* 0xffffff5126b27836 */ /* 0x000fe20000000000 */
[----:B------:R-:W-:Y:S01]  /*dd70*/  I2FP.F32.S32 R203, R203 ;  /* 0x000000cb00cb7245 */ /* 0x000fe20000201400 */
[----:B------:R-:W-:Y:S01]  /*dd80*/  MUFU.TANH R120, R85 ;  /* 0x0000005500787308 */ /* 0x000fe20000002400 */
[----:B----4-:R-:W-:-:S02]  /*dd90*/  IMAD.IADD R24, R167, 0x1, -R185 ;  /* 0x00000001a7187824 */ /* 0x010fc400078e0ab9 */
[----:B------:R-:W-:Y:S01]  /*dda0*/  FFMA.FTZ R232, R61, -UR6, R232 ;  /* 0x800000063de87c23 */ /* 0x000fe200080100e8 */
[----:B------:R-:W-:Y:S02]  /*ddb0*/  IMAD.IADD R61, R167, 0x1, -R30 ;  /* 0x00000001a73d7824 */ /* 0x000fe400078e0a1e */
[----:B--2---:R-:W-:Y:S01]  /*ddc0*/  FFMA.FTZ R203, R203, -UR6, R171 ;  /* 0x80000006cbcb7c23 */ /* 0x004fe200080100ab */
[----:B------:R-:W-:Y:S01]  /*ddd0*/  IABS R233, R233 ;  /* 0x000000e900e97213 */ /* 0x000fe20000000000 */
[C---:B------:R-:W-:Y:S01]  /*dde0*/  IMAD.IADD R113, R17.reuse, 0x1, -R113 ;  /* 0x0000000111717824 */ /* 0x040fe200078e0a71 */
[----:B------:R-:W-:Y:S01]  /*ddf0*/  IABS R24, R24 ;  /* 0x0000001800187213 */ /* 0x000fe20000000000 */
[----:B------:R-:W2:Y:S01]  /*de00*/  MUFU.TANH R19, R19 ;  /* 0x0000001300137308 */ /* 0x000ea20000002400 */
[----:B-1----:R-:W-:Y:S01]  /*de10*/  FFMA.FTZ R230, R230, -UR6, R183 ;  /* 0x80000006e6e67c23 */ /* 0x002fe200080100b7 */
[----:B------:R-:W-:Y:S01]  /*de20*/  I2FP.F32.S32 R233, R233 ;  /* 0x000000e900e97245 */ /* 0x000fe20000201400 */
[C---:B------:R-:W-:Y:S01]  /*de30*/  IMAD.IADD R116, R17.reuse, 0x1, -R116 ;  /* 0x0000000111747824 */ /* 0x040fe200078e0a74 */
[----:B------:R-:W-:Y:S01]  /*de40*/  I2FP.F32.S32 R24, R24 ;  /* 0x0000001800187245 */ /* 0x000fe20000201400 */
[C---:B------:R-:W-:Y:S01]  /*de50*/  IMAD.IADD R12, R17.reuse, 0x1, -R12 ;  /* 0x00000001110c7824 */ /* 0x040fe200078e0a0c */
[----:B------:R-:W-:Y:S01]  /*de60*/  I2FP.F32.S32 R51, R51 ;  /* 0x0000003300337245 */ /* 0x000fe20000201400 */
[----:B------:R-:W-:Y:S01]  /*de70*/  IMAD.IADD R49, R17, 0x1, -R49 ;  /* 0x0000000111317824 */ /* 0x000fe200078e0a31 */
[----:B------:R-:W1:Y:S01]  /*de80*/  MUFU.TANH R182, R182 ;  /* 0x000000b600b67308 */ /* 0x000e620000002400 */
[----:B------:R-:W-:Y:S01]  /*de90*/  FFMA.FTZ R24, R24, -UR6, R60 ;  /* 0x8000000618187c23 */ /* 0x000fe2000801003c */
[----:B------:R-:W-:-:S02]  /*dea0*/  IMAD.MOV.U32 R60, RZ, RZ, R45 ;  /* 0x000000ffff3c7224 */ /* 0x000fc400078e002d */
[----:B------:R-:W-:Y:S01]  /*deb0*/  FFMA.FTZ R51, R51, -UR6, R117 ;  /* 0x8000000633337c23 */ /* 0x000fe20008010075 */
[----:B------:R-:W-:Y:S01]  /*dec0*/  FMUL.FTZ R117, R9, UR5 ;  /* 0x0000000509757c20 */ /* 0x000fe20008410000 */
[----:B------:R-:W-:Y:S01]  /*ded0*/  IMAD.MOV.U32 R9, RZ, RZ, R41 ;  /* 0x000000ffff097224 */ /* 0x000fe200078e0029 */
[----:B------:R-:W-:Y:S01]  /*dee0*/  IABS R168, R168 ;  /* 0x000000a800a87213 */ /* 0x000fe20000000000 */
[----:B------:R-:W-:Y:S01]  /*def0*/  IMAD.IADD R70, R17, 0x1, -R70 ;  /* 0x0000000111467824 */ /* 0x000fe200078e0a46 */
[----:B------:R3:W-:Y:S01]  /*df00*/  MUFU.TANH R45, R64 ;  /* 0x00000040002d7308 */ /* 0x0007e20000002400 */
[----:B--2---:R-:W-:Y:S01]  /*df10*/  FFMA.FTZ R19, R15, -UR6, R19 ;  /* 0x800000060f137c23 */ /* 0x004fe20008010013 */
[--C-:B------:R-:W-:Y:S01]  /*df20*/  IMAD.IADD R15, R166, 0x1, -R115.reuse ;  /* 0x00000001a60f7824 */ /* 0x100fe200078e0a73 */
[----:B------:R-:W-:Y:S01]  /*df30*/  I2FP.F32.S32 R60, R60 ;  /* 0x0000003c003c7245 */ /* 0x000fe20000201400 */
[C---:B------:R-:W-:Y:S01]  /*df40*/  IMAD.IADD R115, R17.reuse, 0x1, -R115 ;  /* 0x0000000111737824 */ /* 0x040fe200078e0a73 */
[----:B------:R-:W-:Y:S01]  /*df50*/  I2FP.F32.S32 R9, R9 ;  /* 0x0000000900097245 */ /* 0x000fe20000201400 */
[----:B------:R-:W-:Y:S01]  /*df60*/  IMAD.IADD R48, R17, 0x1, -R48 ;  /* 0x0000000111307824 */ /* 0x000fe200078e0a30 */
[----:B------:R-:W-:Y:S01]  /*df70*/  IABS R15, R15 ;  /* 0x0000000f000f7213 */ /* 0x000fe20000000000 */
[----:B------:R-:W2:Y:S01]  /*df80*/  MUFU.TANH R80, R80 ;  /* 0x0000005000507308 */ /* 0x000ea20000002400 */
[----:B-1----:R-:W-:Y:S01]  /*df90*/  FFMA.FTZ R233, R233, -UR6, R182 ;  /* 0x80000006e9e97c23 */ /* 0x002fe200080100b6 */
[----:B------:R-:W-:Y:S01]  /*dfa0*/  I2FP.F32.S32 R168, R168 ;  /* 0x000000a800a87245 */ /* 0x000fe20000201400 */
[C---:B------:R-:W-:Y:S01]  /*dfb0*/  IMAD.IADD R33, R17.reuse, 0x1, -R33 ;  /* 0x0000000111217824 */ /* 0x040fe200078e0a21 */
[----:B------:R-:W-:Y:S01]  /*dfc0*/  I2FP.F32.S32 R15, R15 ;  /* 0x0000000f000f7245 */ /* 0x000fe20000201400 */
[C---:B------:R-:W-:Y:S01]  /*dfd0*/  IMAD.IADD R181, R17.reuse, 0x1, -R181 ;  /* 0x0000000111b57824 */ /* 0x040fe200078e0ab5 */
[----:B------:R-:W-:Y:S01]  /*dfe0*/  IABS R192, R192 ;  /* 0x000000c000c07213 */ /* 0x000fe20000000000 */
[----:B------:R-:W-:Y:S01]  /*dff0*/  IMAD.IADD R31, R17, 0x1, -R31 ;  /* 0x00000001111f7824 */ /* 0x000fe200078e0a1f */
[----:B------:R-:W-:Y:S01]  /*e000*/  MUFU.TANH R229, R229 ;  /* 0x000000e500e57308 */ /* 0x000fe20000002400 */
[----:B---3--:R-:W-:Y:S01]  /*e010*/  VIADD R64, R175, 0xffffff71 ;  /* 0xffffff71af407836 */ /* 0x008fe20000000000 */
[----:B------:R-:W-:Y:S01]  /*e020*/  I2FP.F32.S32 R192, R192 ;  /* 0x000000c000c07245 */ /* 0x000fe20000201400 */
[----:B------:R-:W-:Y:S01]  /*e030*/  IMAD.IADD R196, R17, 0x1, -R196 ;  /* 0x0000000111c47824 */ /* 0x000fe200078e0ac4 */
[----:B------:R-:W-:Y:S01]  /*e040*/  IABS R191, R191 ;  /* 0x000000bf00bf7213 */ /* 0x000fe20000000000 */
[----:B------:R-:W-:Y:S01]  /*e050*/  IMAD.IADD R85, R167, 0x1, -R64 ;  /* 0x00000001a7557824 */ /* 0x000fe200078e0a40 */
[----:B------:R-:W-:Y:S01]  /*e060*/  IABS R76, R76 ;  /* 0x0000004c004c7213 */ /* 0x000fe20000000000 */
[----:B------:R-:W-:Y:S01]  /*e070*/  IMAD.IADD R199, R17, 0x1, -R199 ;  /* 0x0000000111c77824 */ /* 0x000fe200078e0ac7 */
[----:B------:R-:W1:Y:S01]  /*e080*/  MUFU.TANH R171, R176 ;  /* 0x000000b000ab7308 */ /* 0x000e620000002400 */
[----:B--2---:R-:W-:Y:S01]  /*e090*/  FFMA.FTZ R188, R188, -UR6, R80 ;  /* 0x80000006bcbc7c23 */ /* 0x004fe20008010050 */
[----:B------:R-:W-:Y:S01]  /*e0a0*/  IABS R85, R85 ;  /* 0x0000005500557213 */ /* 0x000fe20000000000 */
[----:B------:R-:W-:Y:S01]  /*e0b0*/  VIADD R80, R175, 0xffffff69 ;  /* 0xffffff69af507836 */ /* 0x000fe20000000000 */
[----:B------:R-:W-:Y:S01]  /*e0c0*/  I2FP.F32.S32 R191, R191 ;  /* 0x000000bf00bf7245 */ /* 0x000fe20000201400 */
[C---:B------:R-:W-:Y:S01]  /*e0d0*/  IMAD.IADD R198, R17.reuse, 0x1, -R198 ;  /* 0x0000000111c67824 */ /* 0x040fe200078e0ac6 */
[----:B------:R-:W-:Y:S01]  /*e0e0*/  I2FP.F32.S32 R85, R85 ;  /* 0x0000005500557245 */ /* 0x000fe20000201400 */
[----:B------:R-:W-:Y:S01]  /*e0f0*/  IMAD.IADD R197, R17, 0x1, -R197 ;  /* 0x0000000111c57824 */ /* 0x000fe200078e0ac5 */
[----:B------:R-:W2:Y:S01]  /*e100*/  MUFU.TANH R172, R172 ;  /* 0x000000ac00ac7308 */ /* 0x000ea20000002400 */
[----:B------:R-:W-:-:S02]  /*e110*/  I2FP.F32.S32 R76, R76 ;  /* 0x0000004c004c7245 */ /* 0x000fc40000201400 */
[----:B------:R-:W-:Y:S01]  /*e120*/  FFMA.FTZ R85, R85, -UR6, R45 ;  /* 0x8000000655557c23 */ /* 0x000fe2000801002d */
[----:B------:R-:W-:Y:S01]  /*e130*/  IMAD.IADD R45, R166, 0x1, -R180 ;  /* 0x00000001a62d7824 */ /* 0x000fe200078e0ab4 */
[----:B------:R-:W-:Y:S01]  /*e140*/  I2FP.F32.S32 R86, R86 ;  /* 0x0000005600567245 */ /* 0x000fe20000201400 */
[----:B------:R-:W-:Y:S01]  /*e150*/  FFMA.FTZ R76, R76, -UR6, R164 ;  /* 0x800000064c4c7c23 */ /* 0x000fe200080100a4 */
[----:B------:R-:W-:Y:S01]  /*e160*/  VIADD R164, R38, 0xffffff59 ;  /* 0xffffff5926a47836 */ /* 0x000fe20000000000 */
[----:B------:R3:W-:Y:S01]  /*e170*/  MUFU.TANH R183, R28 ;  /* 0x0000001c00b77308 */ /* 0x0007e20000002400 */
[----:B------:R-:W-:Y:S01]  /*e180*/  IABS R45, R45 ;  /* 0x0000002d002d7213 */ /* 0x000fe20000000000 */
[----:B-1----:R-:W-:Y:S01]  /*e190*/  FFMA.FTZ R171, R60, -UR6, R171 ;  /* 0x800000063cab7c23 */ /* 0x002fe200080100ab */
[----:B------:R-:W-:Y:S01]  /*e1a0*/  IMAD.IADD R60, R167, 0x1, -R80 ;  /* 0x00000001a73c7824 */ /* 0x000fe200078e0a50 */
[----:B------:R-:W-:Y:S01]  /*e1b0*/  IABS R102, R102 ;  /* 0x0000006600667213 */ /* 0x000fe20000000000 */
[----:B------:R-:W-:Y:S01]  /*e1c0*/  VIADD R176, R38, 0xffffff30 ;  /* 0xffffff3026b07836 */ /* 0x000fe20000000000 */
[----:B------:R-:W-:Y:S01]  /*e1d0*/  I2FP.F32.S32 R45, R45 ;  /* 0x0000002d002d7245 */ /* 0x000fe20000201400 */
[----:B------:R-:W-:Y:S01]  /*e1e0*/  IMAD.IADD R180, R17, 0x1, -R180 ;  /* 0x0000000111b47824 */ /* 0x000fe200078e0ab4 */
[----:B------:R1:W-:Y:S01]  /*e1f0*/  MUFU.TANH R182, R57 ;  /* 0x0000003900b67308 */ /* 0x0003e20000002400 */
[----:B--2---:R-:W-:Y:S01]  /*e200*/  FFMA.FTZ R15, R15, -UR6, R172 ;  /* 0x800000060f0f7c23 */ /* 0x004fe200080100ac */
[----:B------:R-:W-:Y:S01]  /*e210*/  IABS R60, R60 ;  /* 0x0000003c003c7213 */ /* 0x000fe20000000000 */
[----:B------:R-:W-:Y:S01]  /*e220*/  FFMA.FTZ R229, R45, -UR6, R229 ;  /* 0x800000062de57c23 */ /* 0x000fe200080100e5 */
[----:B------:R-:W-:-:S02]  /*e230*/  IABS R116, R116 ;  /* 0x0000007400747213 */ /* 0x000fc40000000000 */
[----:B------:R-:W-:Y:S01]  /*e240*/  IABS R12, R12 ;  /* 0x0000000c000c7213 */ /* 0x000fe20000000000 */
[----:B------:R-:W-:Y:S01]  /*e250*/  IMAD.MOV.U32 R56, RZ, RZ, R60 ;  /* 0x000000ffff387224 */ /* 0x000fe200078e003c */
[----:B------:R-:W2:Y:S01]  /*e260*/  MUFU.TANH R165, R165 ;  /* 0x000000a500a57308 */ /* 0x000ea20000002400 */
[----:B---3--:R-:W-:Y:S01]  /*e270*/  IABS R28, R61 ;  /* 0x0000003d001c7213 */ /* 0x008fe20000000000 */
[----:B------:R-:W-:Y:S01]  /*e280*/  IMAD.IADD R61, R167, 0x1, -R98 ;  /* 0x00000001a73d7824 */ /* 0x000fe200078e0a62 */
[----:B------:R-:W-:Y:S01]  /*e290*/  I2FP.F32.S32 R116, R116 ;  /* 0x0000007400747245 */ /* 0x000fe20000201400 */
[C-C-:B------:R-:W-:Y:S01]  /*e2a0*/  IMAD.IADD R60, R166.reuse, 0x1, -R30.reuse ;  /* 0x00000001a63c7824 */ /* 0x140fe200078e0a1e */
[----:B------:R-:W-:Y:S01]  /*e2b0*/  I2FP.F32.S32 R28, R28 ;  /* 0x0000001c001c7245 */ /* 0x000fe20000201400 */
[----:B------:R-:W-:Y:S01]  /*e2c0*/  IMAD.IADD R30, R17, 0x1, -R30 ;  /* 0x00000001111e7824 */ /* 0x000fe200078e0a1e */
[----:B------:R-:W-:Y:S01]  /*e2d0*/  IABS R61, R61 ;  /* 0x0000003d003d7213 */ /* 0x000fe20000000000 */
[----:B------:R3:W-:Y:S01]  /*e2e0*/  MUFU.TANH R125, R81 ;  /* 0x00000051007d7308 */ /* 0x0007e20000002400 */
[----:B-1----:R-:W-:-:S02]  /*e2f0*/  IMAD.IADD R57, R166, 0x1, -R29 ;  /* 0x00000001a6397824 */ /* 0x002fc400078e0a1d */
[----:B------:R-:W-:Y:S01]  /*e300*/  FFMA.FTZ R252, R28, -UR6, R252 ;  /* 0x800000061cfc7c23 */ /* 0x000fe200080100fc */
[----:B------:R-:W-:Y:S01]  /*e310*/  VIADD R28, R175, 0xffffff59 ;  /* 0xffffff59af1c7836 */ /* 0x000fe20000000000 */
[----:B------:R-:W-:Y:S01]  /*e320*/  I2FP.F32.S32 R61, R61 ;  /* 0x0000003d003d7245 */ /* 0x000fe20000201400 */
[----:B------:R-:W-:Y:S01]  /*e330*/  FFMA.FTZ R123, R116, -UR6, R123 ;  /* 0x80000006747b7c23 */ /* 0x000fe2000801007b */
[----:B------:R-:W-:Y:S01]  /*e340*/  IABS R57, R57 ;  /* 0x0000003900397213 */ /* 0x000fe20000000000 */
[--C-:B------:R-:W-:Y:S01]  /*e350*/  IMAD.IADD R45, R166, 0x1, -R28.reuse ;  /* 0x00000001a62d7824 */ /* 0x100fe200078e0a1c */
[----:B------:R-:W1:Y:S01]  /*e360*/  MUFU.TANH R68, R68 ;  /* 0x0000004400447308 */ /* 0x000e620000002400 */
[----:B------:R-:W-:Y:S01]  /*e370*/  IMAD.IADD R172, R167, 0x1, -R28 ;  /* 0x00000001a7ac7824 */ /* 0x000fe200078e0a1c */
[----:B------:R-:W-:Y:S01]  /*e380*/  I2FP.F32.S32 R8, R57 ;  /* 0x0000003900087245 */ /* 0x000fe20000201400 */
[----:B--2---:R-:W-:Y:S01]  /*e390*/  FFMA.FTZ R14, R14, -UR6, R165 ;  /* 0x800000060e0e7c23 */ /* 0x004fe200080100a5 */
[----:B------:R-:W-:Y:S01]  /*e3a0*/  I2FP.F32.S32 R56, R56 ;  /* 0x0000003800387245 */ /* 0x000fe20000201400 */
[----:B------:R-:W-:Y:S01]  /*e3b0*/  FFMA.FTZ R183, R61, -UR6, R183 ;  /* 0x800000063db77c23 */ /* 0x000fe200080100b7 */
[----:B------:R-:W-:Y:S01]  /*e3c0*/  IABS R172, R172 ;  /* 0x000000ac00ac7213 */ /* 0x000fe20000000000 */
[----:B------:R-:W-:Y:S01]  /*e3d0*/  FFMA.FTZ R204, R8, -UR6, R204 ;  /* 0x8000000608cc7c23 */ /* 0x000fe200080100cc */
[----:B------:R-:W-:-:S02]  /*e3e0*/  IMAD.IADD R8, R166, 0x1, -R84 ;  /* 0x00000001a6087824 */ /* 0x000fc400078e0a54 */
[----:B---3--:R-:W-:Y:S01]  /*e3f0*/  FMUL.FTZ R81, R20, UR5 ;  /* 0x0000000514517c20 */ /* 0x008fe20008410000 */
[----:B------:R-:W-:Y:S01]  /*e400*/  IABS R20, R45 ;  /* 0x0000002d00147213 */ /* 0x000fe20000000000 */
[----:B------:R2:W-:Y:S01]  /*e410*/  MUFU.TANH R165, R21 ;  /* 0x0000001500a57308 */ /* 0x0005e20000002400 */
[----:B------:R-:W-:Y:S01]  /*e420*/  I2FP.F32.S32 R172, R172 ;  /* 0x000000ac00ac7245 */ /* 0x000fe20000201400 */
[C---:B------:R-:W-:Y:S01]  /*e430*/  VIADD R61, R175.reuse, 0xffffff79 ;  /* 0xffffff79af3d7836 */ /* 0x040fe20000000000 */
[----:B------:R-:W-:Y:S01]  /*e440*/  I2FP.F32.S32 R20, R20 ;  /* 0x0000001400147245 */ /* 0x000fe20000201400 */
[----:B------:R-:W-:Y:S01]  /*e450*/  FFMA.FTZ R120, R56, -UR6, R120 ;  /* 0x8000000638787c23 */ /* 0x000fe20008010078 */
[----:B------:R-:W-:Y:S01]  /*e460*/  IABS R8, R8 ;  /* 0x0000000800087213 */ /* 0x000fe20000000000 */
[----:B-1----:R-:W-:Y:S01]  /*e470*/  FFMA.FTZ R172, R172, -UR6, R68 ;  /* 0x80000006acac7c23 */ /* 0x002fe20008010044 */
[----:B------:R-:W-:Y:S01]  /*e480*/  VIADD R68, R175, 0xffffff70 ;  /* 0xffffff70af447836 */ /* 0x000fe20000000000 */
[----:B------:R-:W1:Y:S01]  /*e490*/  MUFU.TANH R81, R81 ;  /* 0x0000005100517308 */ /* 0x000e620000002400 */
[----:B------:R-:W-:Y:S01]  /*e4a0*/  FFMA.FTZ R249, R20, -UR6, R249 ;  /* 0x8000000614f97c23 */ /* 0x000fe200080100f9 */
[----:B------:R-:W-:Y:S01]  /*e4b0*/  IMAD.IADD R20, R166, 0x1, -R80 ;  /* 0x00000001a6147824 */ /* 0x000fe200078e0a50 */
[----:B------:R-:W-:Y:S01]  /*e4c0*/  I2FP.F32.S32 R8, R8 ;  /* 0x0000000800087245 */ /* 0x000fe20000201400 */
[C---:B------:R-:W-:Y:S01]  /*e4d0*/  IMAD.IADD R88, R167.reuse, 0x1, -R68 ;  /* 0x00000001a7587824 */ /* 0x040fe200078e0a44 */
[----:B------:R-:W-:Y:S01]  /*e4e0*/  IABS R60, R60 ;  /* 0x0000003c003c7213 */ /* 0x000fe20000000000 */
[----:B------:R-:W-:Y:S01]  /*e4f0*/  IMAD.IADD R56, R167, 0x1, -R61 ;  /* 0x00000001a7387824 */ /* 0x000fe200078e0a3d */
[----:B------:R-:W-:Y:S01]  /*e500*/  IABS R20, R20 ;  /* 0x0000001400147213 */ /* 0x000fe20000000000 */
[----:B------:R-:W3:Y:S01]  /*e510*/  MUFU.TANH R117, R117 ;  /* 0x0000007500757308 */ /* 0x000ee20000002400 */
[----:B------:R-:W-:Y:S01]  /*e520*/  IABS R88, R88 ;  /* 0x0000005800587213 */ /* 0x000fe20000000000 */
[----:B------:R-:W-:Y:S01]  /*e530*/  IMAD.IADD R130, R222, 0x1, -R28 ;  /* 0x00000001de827824 */ /* 0x000fe200078e0a1c */
[----:B------:R-:W-:Y:S01]  /*e540*/  I2FP.F32.S32 R20, R20 ;  /* 0x0000001400147245 */ /* 0x000fe20000201400 */
[C---:B--2---:R-:W-:Y:S01]  /*e550*/  VIADD R21, R38.reuse, 0xffffff29 ;  /* 0xffffff2926157836 */ /* 0x044fe20000000000 */
[----:B------:R-:W-:Y:S01]  /*e560*/  I2FP.F32.S32 R88, R88 ;  /* 0x0000005800587245 */ /* 0x000fe20000201400 */
[----:B------:R-:W-:Y:S01]  /*e570*/  VIADD R175, R38, 0xffffff31 ;  /* 0xffffff3126af7836 */ /* 0x000fe20000000000 */
[----:B------:R-:W-:Y:S01]  /*e580*/  IABS R56, R56 ;  /* 0x0000003800387213 */ /* 0x000fe20000000000 */
[----:B------:R-:W2:Y:S01]  /*e590*/  MUFU.TANH R167, R25 ;  /* 0x0000001900a77308 */ /* 0x000ea20000002400 */
[----:B-1----:R-:W-:Y:S01]  /*e5a0*/  FFMA.FTZ R81, R8, -UR6, R81 ;  /* 0x8000000608517c23 */ /* 0x002fe20008010051 */
[----:B------:R-:W-:-:S02]  /*e5b0*/  IMAD.IADD R8, R166, 0x1, -R64 ;  /* 0x00000001a6087824 */ /* 0x000fc400078e0a40 */
[----:B------:R-:W-:Y:S01]  /*e5c0*/  FFMA.FTZ R165, R20, -UR6, R165 ;  /* 0x8000000614a57c23 */ /* 0x000fe200080100a5 */
[----:B------:R-:W-:Y:S01]  /*e5d0*/  IMAD.IADD R20, R222, 0x1, -R29 ;  /* 0x00000001de147824 */ /* 0x000fe200078e0a1d */
[----:B------:R-:W-:Y:S01]  /*e5e0*/  I2FP.F32.S32 R56, R56 ;  /* 0x0000003800387245 */ /* 0x000fe20000201400 */
[----:B------:R-:W-:Y:S01]  /*e5f0*/  IMAD.IADD R28, R17, 0x1, -R28 ;  /* 0x00000001111c7824 */ /* 0x000fe200078e0a1c */
[----:B------:R-:W-:Y:S01]  /*e600*/  IABS R8, R8 ;  /* 0x0000000800087213 */ /* 0x000fe20000000000 */
[----:B------:R-:W1:Y:S01]  /*e610*/  MUFU.TANH R202, R202 ;  /* 0x000000ca00ca7308 */ /* 0x000e620000002400 */
[----:B------:R-:W-:Y:S02]  /*e620*/  IABS R20, R20 ;  /* 0x0000001400147213 */ /* 0x000fe40000000000 */
[----:B------:R-:W-:Y:S02]  /*e630*/  I2FP.F32.S32 R8, R8 ;  /* 0x0000000800087245 */ /* 0x000fe40000201400 */
[----:B------:R-:W-:-:S02]  /*e640*/  I2FP.F32.S32 R20, R20 ;  /* 0x0000001400147245 */ /* 0x000fc40000201400 */
[----:B------:R-:W-:Y:S01]  /*e650*/  IABS R130, R130 ;  /* 0x0000008200827213 */ /* 0x000fe20000000000 */
[----:B------:R-:W4:Y:S01]  /*e660*/  MUFU.TANH R67, R67 ;  /* 0x0000004300437308 */ /* 0x000f220000002400 */
[----:B---3--:R-:W-:Y:S01]  /*e670*/  FFMA.FTZ R117, R8, -UR6, R117 ;  /* 0x8000000608757c23 */ /* 0x008fe20008010075 */
[----:B------:R-:W-:Y:S02]  /*e680*/  IMAD.IADD R8, R222, 0x1, -R98 ;  /* 0x00000001de087824 */ /* 0x000fe400078e0a62 */
[----:B--2---:R-:W-:Y:S01]  /*e690*/  FFMA.FTZ R167, R9, -UR6, R167 ;  /* 0x8000000609a77c23 */ /* 0x004fe200080100a7 */
[----:B------:R-:W-:Y:S01]  /*e6a0*/  IMAD.IADD R9, R166, 0x1, -R68 ;  /* 0x00000001a6097824 */ /* 0x000fe200078e0a44 */
[----:B------:R-:W-:Y:S01]  /*e6b0*/  I2FP.F32.S32 R130, R130 ;  /* 0x0000008200827245 */ /* 0x000fe20000201400 */
[----:B------:R-:W-:Y:S01]  /*e6c0*/  IMAD.MOV.U32 R25, RZ, RZ, R60 ;  /* 0x000000ffff197224 */ /* 0x000fe200078e003c */
[----:B------:R-:W-:Y:S01]  /*e6d0*/  IABS R8, R8 ;  /* 0x0000000800087213 */ /* 0x000fe20000000000 */
[----:B------:R-:W2:Y:S01]  /*e6e0*/  MUFU.TANH R170, R170 ;  /* 0x000000aa00aa7308 */ /* 0x000ea20000002400 */
[----:B-1----:R-:W-:Y:S01]  /*e6f0*/  FFMA.FTZ R202, R20, -UR6, R202 ;  /* 0x8000000614ca7c23 */ /* 0x002fe200080100ca */
[--C-:B------:R-:W-:Y:S01]  /*e700*/  IMAD.IADD R20, R222, 0x1, -R84.reuse ;  /* 0x00000001de147824 */ /* 0x100fe200078e0a54 */
[----:B------:R-:W-:Y:S01]  /*e710*/  IABS R9, R9 ;  /* 0x0000000900097213 */ /* 0x000fe20000000000 */
[----:B------:R-:W-:Y:S01]  /*e720*/  IMAD.IADD R84, R17, 0x1, -R84 ;  /* 0x0000000111547824 */ /* 0x000fe200078e0a54 */
[----:B------:R-:W-:-:S02]  /*e730*/  I2FP.F32.S32 R8, R8 ;  /* 0x0000000800087245 */ /* 0x000fc40000201400 */
[----:B------:R-:W-:Y:S01]  /*e740*/  I2FP.F32.S32 R9, R9 ;  /* 0x0000000900097245 */ /* 0x000fe20000201400 */
[----:B------:R-:W1:Y:S01]  /*e750*/  MUFU.TANH R121, R121 ;  /* 0x0000007900797308 */ /* 0x000e620000002400 */
[----:B----4-:R-:W-:Y:S01]  /*e760*/  FFMA.FTZ R88, R88, -UR6, R67 ;  /* 0x8000000658587c23 */ /* 0x010fe20008010043 */
[----:B------:R-:W-:Y:S01]  /*e770*/  IABS R20, R20 ;  /* 0x0000001400147213 */ /* 0x000fe20000000000 */
[----:B------:R-:W-:Y:S01]  /*e780*/  FFMA.FTZ R125, R8, -UR6, R125 ;  /* 0x80000006087d7c23 */ /* 0x000fe2000801007d */
[----:B------:R-:W-:Y:S01]  /*e790*/  FSEL R57, R128, -INF , !P2 ;  /* 0xff80000080397808 */ /* 0x000fe20005000000 */
[----:B------:R-:W-:Y:S01]  /*e7a0*/  VIADD R128, R38, 0xffffff60 ;  /* 0xffffff6026807836 */ /* 0x000fe20000000000 */
[----:B------:R-:W-:Y:S02]  /*e7b0*/  I2FP.F32.S32 R25, R25 ;  /* 0x0000001900197245 */ /* 0x000fe40000201400 */
[----:B------:R-:W3:Y:S01]  /*e7c0*/  MUFU.TANH R101, R101 ;  /* 0x0000006500657308 */ /* 0x000ee20000002400 */
[----:B--2---:R-:W-:Y:S01]  /*e7d0*/  FFMA.FTZ R168, R168, -UR6, R170 ;  /* 0x80000006a8a87c23 */ /* 0x004fe200080100aa */
[----:B------:R-:W-:Y:S01]  /*e7e0*/  IMAD.IADD R170, R222, 0x1, -R35 ;  /* 0x00000001deaa7824 */ /* 0x000fe200078e0a23 */
[----:B------:R-:W-:Y:S01]  /*e7f0*/  FSEL R60, R109, -INF , !P3 ;  /* 0xff8000006d3c7808 */ /* 0x000fe20005800000 */
[----:B------:R-:W-:Y:S01]  /*e800*/  FFMA.FTZ R182, R25, -UR6, R182 ;  /* 0x8000000619b67c23 */ /* 0x000fe200080100b6 */
[----:B------:R-:W-:Y:S01]  /*e810*/  FSEL R57, R57, -INF , !P6 ;  /* 0xff80000039397808 */ /* 0x000fe20007000000 */
[----:B------:R-:W-:Y:S01]  /*e820*/  IMAD.IADD R25, R166, 0x1, -R185 ;  /* 0x00000001a6197824 */ /* 0x000fe200078e0ab9 */
[----:B------:R-:W-:Y:S01]  /*e830*/  IABS R170, R170 ;  /* 0x000000aa00aa7213 */ /* 0x000fe20000000000 */
[----:B------:R-:W2:Y:S01]  /*e840*/  MUFU.TANH R67, R169 ;  /* 0x000000a900437308 */ /* 0x000ea20000002400 */
[----:B-1----:R-:W-:Y:S01]  /*e850*/  FFMA.FTZ R121, R9, -UR6, R121 ;  /* 0x8000000609797c23 */ /* 0x002fe20008010079 */
[----:B------:R-:W-:Y:S01]  /*e860*/  IMAD.IADD R9, R222, 0x1, -R185 ;  /* 0x00000001de097824 */ /* 0x000fe200078e0ab9 */
[----:B------:R-:W-:Y:S01]  /*e870*/  I2FP.F32.S32 R170, R170 ;  /* 0x000000aa00aa7245 */ /* 0x000fe20000201400 */
[----:B------:R-:W-:Y:S01]  /*e880*/  VIADD R109, R38, 0xffffff61 ;  /* 0xffffff61266d7836 */ /* 0x000fe20000000000 */
[----:B------:R-:W-:Y:S01]  /*e890*/  ISETP.GT.AND P6, PT, R211, R129, PT ;  /* 0x00000081d300720c */ /* 0x000fe20003fc4270 */
[C---:B------:R-:W-:Y:S01]  /*e8a0*/  IMAD.IADD R35, R17.reuse, 0x1, -R35 ;  /* 0x0000000111237824 */ /* 0x040fe200078e0a23 */
[----:B------:R-:W-:Y:S01]  /*e8b0*/  IABS R9, R9 ;  /* 0x0000000900097213 */ /* 0x000fe20000000000 */
[----:B------:R-:W-:Y:S01]  /*e8c0*/  MUFU.TANH R119, R119 ;  /* 0x0000007700777308 */ /* 0x000fe20000002400 */
[----:B---3--:R-:W-:Y:S01]  /*e8d0*/  FFMA.FTZ R192, R192, -UR6, R101 ;  /* 0x80000006c0c07c23 */ /* 0x008fe20008010065 */
[----:B------:R-:W-:Y:S01]  /*e8e0*/  IMAD.IADD R101, R222, 0x1, -R89 ;  /* 0x00000001de657824 */ /* 0x000fe200078e0a59 */
[----:B------:R-:W-:Y:S01]  /*e8f0*/  I2FP.F32.S32 R9, R9 ;  /* 0x0000000900097245 */ /* 0x000fe20000201400 */
[----:B------:R-:W-:Y:S01]  /*e900*/  IMAD.IADD R185, R17, 0x1, -R185 ;  /* 0x0000000111b97824 */ /* 0x000fe200078e0ab9 */
[----:B------:R-:W-:Y:S01]  /*e910*/  FSEL R41, R92, -INF , !P6 ;  /* 0xff8000005c297808 */ /* 0x000fe20007000000 */
[----:B------:R-:W-:Y:S01]  /*e920*/  VIADD R92, R38, 0xffffff69 ;  /* 0xffffff69265c7836 */ /* 0x000fe20000000000 */
[----:B------:R-:W-:Y:S01]  /*e930*/  IABS R101, R101 ;  /* 0x0000006500657213 */ /* 0x000fe20000000000 */
[----:B------:R-:W1:Y:S01]  /*e940*/  MUFU.TANH R93, R93 ;  /* 0x0000005d005d7308 */ /* 0x000e620000002400 */
[----:B--2---:R-:W-:Y:S01]  /*e950*/  FFMA.FTZ R67, R56, -UR6, R67 ;  /* 0x8000000638437c23 */ /* 0x004fe20008010043 */
[----:B------:R-:W-:Y:S01]  /*e960*/  FSEL R56, R99, -INF , !P4 ;  /* 0xff80000063387808 */ /* 0x000fe20006000000 */
[----:B------:R-:W-:Y:S01]  /*e970*/  VIADD R99, R38, 0xffffff68 ;  /* 0xffffff6826637836 */ /* 0x000fe20000000000 */
[----:B------:R-:W-:Y:S01]  /*e980*/  I2FP.F32.S32 R101, R101 ;  /* 0x0000006500657245 */ /* 0x000fe20000201400 */
[--C-:B------:R-:W-:Y:S01]  /*e990*/  IMAD.IADD R169, R166, 0x1, -R98.reuse ;  /* 0x00000001a6a97824 */ /* 0x100fe200078e0a62 */
[----:B------:R-:W-:Y:S01]  /*e9a0*/  FSEL R56, R56, -INF , !P5 ;  /* 0xff80000038387808 */ /* 0x000fe20006800000 */
[----:B------:R-:W-:Y:S01]  /*e9b0*/  IMAD.IADD R166, R166, 0x1, -R61 ;  /* 0x00000001a6a67824 */ /* 0x000fe200078e0a3d */
[----:B------:R-:W2:Y:S01]  /*e9c0*/  MUFU.TANH R179, R179 ;  /* 0x000000b300b37308 */ /* 0x000ea20000002400 */
[----:B------:R-:W-:Y:S01]  /*e9d0*/  ISETP.GT.AND P5, PT, R211, R176, PT ;  /* 0x000000b0d300720c */ /* 0x000fe20003fa4270 */
[----:B------:R-:W-:Y:S01]  /*e9e0*/  IMAD.IADD R98, R17, 0x1, -R98 ;  /* 0x0000000111627824 */ /* 0x000fe200078e0a62 */
[----:B------:R-:W-:Y:S01]  /*e9f0*/  ISETP.GT.AND P4, PT, R211, R21, PT ;  /* 0x00000015d300720c */ /* 0x000fe20003f84270 */
[----:B------:R-:W-:Y:S01]  /*ea00*/  IMAD.IADD R89, R17, 0x1, -R89 ;  /* 0x0000000111597824 */ /* 0x000fe200078e0a59 */
[----:B------:R-:W-:-:S02]  /*ea10*/  FSEL R168, R168, -INF , !P5 ;  /* 0xff800000a8a87808 */ /* 0x000fc40006800000 */
[----:B------:R-:W-:Y:S01]  /*ea20*/  ISETP.GT.AND P5, PT, R211, R189, PT ;  /* 0x000000bdd300720c */ /* 0x000fe20003fa4270 */
[----:B------:R-:W3:Y:S01]  /*ea30*/  MUFU.TANH R177, R177 ;  /* 0x000000b100b17308 */ /* 0x000ee20000002400 */
[----:B-1----:R-:W-:Y:S01]  /*ea40*/  FFMA.FTZ R191, R191, -UR6, R93 ;  /* 0x80000006bfbf7c23 */ /* 0x002fe2000801005d */
[----:B------:R-:W-:Y:S02]  /*ea50*/  ISETP.GT.AND P6, PT, R211, R195, PT ;  /* 0x000000c3d300720c */ /* 0x000fe40003fc4270 */
[----:B------:R-:W-:Y:S02]  /*ea60*/  IABS R25, R25 ;  /* 0x0000001900197213 */ /* 0x000fe40000000000 */
[----:B------:R-:W-:Y:S02]  /*ea70*/  FSEL R230, R230, -INF , !P5 ;  /* 0xff800000e6e67808 */ /* 0x000fe40006800000 */
[----:B------:R-:W1:Y:S01]  /*ea80*/  MUFU.TANH R87, R87 ;  /* 0x0000005700577308 */ /* 0x000e620000002400 */
[----:B--2---:R-:W-:Y:S01]  /*ea90*/  FFMA.FTZ R170, R170, -UR6, R179 ;  /* 0x80000006aaaa7c23 */ /* 0x004fe200080100b3 */
[----:B------:R-:W-:Y:S01]  /*eaa0*/  VIADD R179, R38, 0xffffff38 ;  /* 0xffffff3826b37836 */ /* 0x000fe20000000000 */
[----:B------:R-:W-:-:S02]  /*eab0*/  ISETP.GT.AND P5, PT, R184, R164, PT ;  /* 0x000000a4b800720c */ /* 0x000fc40003fa4270 */
[----:B------:R-:W-:Y:S01]  /*eac0*/  FSEL R45, R16, -INF , !P6 ;  /* 0xff800000102d7808 */ /* 0x000fe20007000000 */
[----:B------:R-:W-:Y:S01]  /*ead0*/  VIADD R16, R38, 0xffffff11 ;  /* 0xffffff1126107836 */ /* 0x000fe20000000000 */
[----:B------:R-:W-:Y:S01]  /*eae0*/  ISETP.GT.AND P6, PT, R211, R200, PT ;  /* 0x000000c8d300720c */ /* 0x000fe20003fc4270 */
[----:B------:R2:W-:Y:S01]  /*eaf0*/  MUFU.TANH R8, R100 ;  /* 0x0000006400087308 */ /* 0x0005e20000002400 */
[----:B---3--:R-:W-:Y:S01]  /*eb00*/  FFMA.FTZ R177, R9, -UR6, R177 ;  /* 0x8000000609b17c23 */ /* 0x008fe200080100b1 */
[--C-:B------:R-:W-:Y:S01]  /*eb10*/  IMAD.IADD R9, R222, 0x1, -R80.reuse ;  /* 0x00000001de097824 */ /* 0x100fe200078e0a50 */
[----:B------:R-:W-:Y:S01]  /*eb20*/  I2FP.F32.S32 R25, R25 ;  /* 0x0000001900197245 */ /* 0x000fe20000201400 */
[----:B------:R-:W-:Y:S01]  /*eb30*/  IMAD.IADD R80, R17, 0x1, -R80 ;  /* 0x0000000111507824 */ /* 0x000fe200078e0a50 */
[----:B------:R-:W-:Y:S02]  /*eb40*/  FSEL R202, R202, -INF , !P6 ;  /* 0xff800000caca7808 */ /* 0x000fe40007000000 */
[----:B------:R-:W-:Y:S01]  /*eb50*/  IABS R9, R9 ;  /* 0x0000000900097213 */ /* 0x000fe20000000000 */
[----:B------:R-:W3:Y:S01]  /*eb60*/  MUFU.TANH R187, R187 ;  /* 0x000000bb00bb7308 */ /* 0x000ee20000002400 */
[----:B-1----:R-:W-:Y:S01]  /*eb70*/  FFMA.FTZ R130, R130, -UR6, R87 ;  /* 0x8000000682827c23 */ /* 0x002fe20008010057 */
[----:B------:R-:W-:Y:S01]  /*eb80*/  IMAD.IADD R87, R222, 0x1, -R68 ;  /* 0x00000001de577824 */ /* 0x000fe200078e0a44 */
[----:B------:R-:W-:Y:S01]  /*eb90*/  I2FP.F32.S32 R9, R9 ;  /* 0x0000000900097245 */ /* 0x000fe20000201400 */
[----:B------:R-:W-:Y:S01]  /*eba0*/  FFMA.FTZ R251, R25, -UR6, R251 ;  /* 0x8000000619fb7c23 */ /* 0x000fe200080100fb */
[----:B------:R-:W-:Y:S01]  /*ebb0*/  ISETP.GT.AND P6, PT, R184, R99, PT ;  /* 0x00000063b800720c */ /* 0x000fe20003fc4270 */
[----:B------:R-:W-:Y:S01]  /*ebc0*/  IMAD.MOV.U32 R25, RZ, RZ, R247 ;  /* 0x000000ffff197224 */ /* 0x000fe200078e00f7 */
[----:B------:R-:W-:Y:S01]  /*ebd0*/  IABS R87, R87 ;  /* 0x0000005700577213 */ /* 0x000fe20000000000 */
[----:B------:R-:W1:Y:S01]  /*ebe0*/  MUFU.TANH R186, R186 ;  /* 0x000000ba00ba7308 */ /* 0x000e620000002400 */
[----:B--2---:R-:W-:Y:S01]  /*ebf0*/  IMAD.MOV.U32 R100, RZ, RZ, R20 ;  /* 0x000000ffff647224 */ /* 0x004fe200078e0014 */
[----:B------:R-:W-:Y:S01]  /*ec00*/  FSEL R130, R130, -INF , !P5 ;  /* 0xff80000082827808 */ /* 0x000fe20006800000 */
[C---:B------:R-:W-:Y:S01]  /*ec10*/  VIADD R20, R38.reuse, 0xffffff20 ;  /* 0xffffff2026147836 */ /* 0x040fe20000000000 */
[----:B------:R-:W-:Y:S01]  /*ec20*/  I2FP.F32.S32 R87, R87 ;  /* 0x0000005700577245 */ /* 0x000fe20000201400 */
[----:B------:R-:W-:Y:S01]  /*ec30*/  VIADD R247, R38, 0xffffff10 ;  /* 0xffffff1026f77836 */ /* 0x000fe20000000000 */
[----:B------:R-:W-:Y:S01]  /*ec40*/  I2FP.F32.S32 R100, R100 ;  /* 0x0000006400647245 */ /* 0x000fe20000201400 */
[----:B------:R-:W-:Y:S01]  /*ec50*/  IMAD.IADD R68, R17, 0x1, -R68 ;  /* 0x0000000111447824 */ /* 0x000fe200078e0a44 */
[----:B------:R-:W2:Y:S01]  /*ec60*/  MUFU.TANH R66, R66 ;  /* 0x0000004200427308 */ /* 0x000ea20000002400 */
[C---:B------:R-:W-:Y:S01]  /*ec70*/  ISETP.GT.AND P3, PT, R211.reuse, R20, PT ;  /* 0x00000014d300720c */ /* 0x040fe20003f64270 */
[----:B---3--:R-:W-:Y:S01]  /*ec80*/  FFMA.FTZ R86, R86, -UR6, R187 ;  /* 0x8000000656567c23 */ /* 0x008fe200080100bb */
[----:B------:R-:W-:Y:S01]  /*ec90*/  FFMA.FTZ R100, R100, -UR6, R119 ;  /* 0x8000000664647c23 */ /* 0x000fe20008010077 */
[----:B------:R-:W-:Y:S01]  /*eca0*/  VIADD R119, R38, 0xffffff21 ;  /* 0xffffff2126777836 */ /* 0x000fe20000000000 */
[----:B------:R-:W-:Y:S01]  /*ecb0*/  FSEL R72, R76, -INF , !P3 ;  /* 0xff8000004c487808 */ /* 0x000fe20005800000 */
[C---:B------:R-:W-:Y:S01]  /*ecc0*/  VIADD R187, R38.reuse, 0xffffff49 ;  /* 0xffffff4926bb7836 */ /* 0x040fe20000000000 */
[C---:B------:R-:W-:Y:S01]  /*ecd0*/  ISETP.GT.AND P3, PT, R211.reuse, R175, PT ;  /* 0x000000afd300720c */ /* 0x040fe20003f64270 */
[----:B------:R-:W3:Y:S01]  /*ece0*/  MUFU.TANH R65, R65 ;  /* 0x0000004100417308 */ /* 0x000ee20000002400 */
[----:B------:R-:W-:Y:S01]  /*ecf0*/  ISETP.GT.AND P2, PT, R211, R119, PT ;  /* 0x00000077d300720c */ /* 0x000fe20003f44270 */
[----:B-1----:R-:W-:Y:S01]  /*ed00*/  FFMA.FTZ R243, R243, -UR6, R186 ;  /* 0x80000006f3f37c23 */ /* 0x002fe200080100ba */
[----:B------:R-:W-:Y:S01]  /*ed10*/  VIADD R186, R38, 0xffffff40 ;  /* 0xffffff4026ba7836 */ /* 0x000fe20000000000 */
[----:B------:R-:W-:Y:S01]  /*ed20*/  FSEL R76, R86, -INF , !P4 ;  /* 0xff800000564c7808 */ /* 0x000fe20006000000 */
[----:B------:R-:W-:Y:S01]  /*ed30*/  VIADD R86, R38, 0xffffff70 ;  /* 0xffffff7026567836 */ /* 0x000fe20000000000 */
[----:B------:R-:W-:-:S02]  /*ed40*/  FSEL R77, R77, -INF , !P2 ;  /* 0xff8000004d4d7808 */ /* 0x000fc40005000000 */
[----:B------:R-:W-:Y:S01]  /*ed50*/  MUFU.TANH R82, R82 ;  /* 0x0000005200527308 */ /* 0x000fe20000002400 */
[----:B--2---:R-:W-:Y:S01]  /*ed60*/  FFMA.FTZ R101, R101, -UR6, R66 ;  /* 0x8000000665657c23 */ /* 0x004fe20008010042 */
[----:B------:R-:W-:Y:S01]  /*ed70*/  IMAD.IADD R66, R222, 0x1, -R61 ;  /* 0x00000001de427824 */ /* 0x000fe200078e0a3d */
[----:B------:R-:W-:Y:S02]  /*ed80*/  ISETP.GT.AND P2, PT, R211, R179, PT ;  /* 0x000000b3d300720c */ /* 0x000fe40003f44270 */
[----:B------:R-:W-:Y:S02]  /*ed90*/  FSEL R170, R170, -INF , !P3 ;  /* 0xff800000aaaa7808 */ /* 0x000fe40005800000 */
[----:B------:R-:W-:Y:S01]  /*eda0*/  FSEL R173, R173, -INF , !P2 ;  /* 0xff800000adad7808 */ /* 0x000fe20005000000 */
[----:B------:R-:W1:Y:S01]  /*edb0*/  MUFU.TANH R93, R83 ;  /* 0x00000053005d7308 */ /* 0x000e620000002400 */
[----:B------:R-:W-:Y:S01]  /*edc0*/  IABS R66, R66 ;  /* 0x0000004200427213 */ /* 0x000fe20000000000 */
[----:B---3--:R-:W-:Y:S01]  /*edd0*/  FFMA.FTZ R87, R87, -UR6, R65 ;  /* 0x8000000657577c23 */ /* 0x008fe20008010041 */
[C---:B------:R-:W-:Y:S01]  /*ede0*/  ISETP.GT.AND P4, PT, R211.reuse, R186, PT ;  /* 0x000000bad300720c */ /* 0x040fe20003f84270 */
[----:B------:R-:W-:Y:S01]  /*edf0*/  VIADD R65, R38, 0xffffff79 ;  /* 0xffffff7926417836 */ /* 0x000fe20000000000 */
[----:B------:R-:W-:-:S02]  /*ee00*/  ISETP.GT.AND P3, PT, R211, R190, PT ;  /* 0x000000bed300720c */ /* 0x000fc40003f64270 */
[----:B------:R-:W-:Y:S01]  /*ee10*/  ISETP.GT.AND P2, PT, R211, R187, PT ;  /* 0x000000bbd300720c */ /* 0x000fe20003f44270 */
[----:B------:R-:W-:Y:S01]  /*ee20*/  MUFU.TANH R90, R90 ;  /* 0x0000005a005a7308 */ /* 0x000fe20000002400 */
[----:B------:R-:W-:Y:S02]  /*ee30*/  I2FP.F32.S32 R66, R66 ;  /* 0x0000004200427245 */ /* 0x000fe40000201400 */
[----:B------:R-:W-:Y:S02]  /*ee40*/  FSEL R233, R233, -INF , !P4 ;  /* 0xff800000e9e97808 */ /* 0x000fe40006000000 */
[----:B------:R-:W-:Y:S01]  /*ee50*/  FSEL R191, R191, -INF , !P3 ;  /* 0xff800000bfbf7808 */ /* 0x000fe20005800000 */
[----:B------:R-:W-:Y:S01]  /*ee60*/  FFMA.FTZ R66, R66, -UR6, R8 ;  /* 0x8000000642427c23 */ /* 0x000fe20008010008 */
[----:B------:R-:W-:Y:S01]  /*ee70*/  FSEL R192, R192, -INF , !P2 ;  /* 0xff800000c0c07808 */ /* 0x000fe20005000000 */
[----:B------:R-:W-:Y:S02]  /*ee80*/  VIADD R8, R38, 0xffffff09 ;  /* 0xffffff0926087836 */ /* 0x000fe40000000000 */
[----:B-1----:R-:W-:Y:S01]  /*ee90*/  FFMA.FTZ R93, R9, -UR6, R93 ;  /* 0x80000006095d7c23 */ /* 0x002fe2000801005d */
[--C-:B------:R-:W-:Y:S01]  /*eea0*/  IMAD.IADD R83, R222, 0x1, -R64.reuse ;  /* 0x00000001de537824 */ /* 0x100fe200078e0a40 */
[----:B------:R-:W-:Y:S01]  /*eeb0*/  ISETP.GT.AND P4, PT, R184, R178, PT ;  /* 0x000000b2b800720c */ /* 0x000fe20003f84270 */
[----:B------:R-:W-:Y:S01]  /*eec0*/  VIADD R9, R38, 0xffffff08 ;  /* 0xffffff0826097836 */ /* 0x000fe20000000000 */
[C---:B------:R-:W-:Y:S01]  /*eed0*/  ISETP.GT.AND P3, PT, R184.reuse, R128, PT ;  /* 0x00000080b800720c */ /* 0x040fe20003f64270 */
[----:B------:R-:W-:Y:S01]  /*eee0*/  MUFU.TANH R91, R91 ;  /* 0x0000005b005b7308 */ /* 0x000fe20000002400 */
[----:B------:R-:W-:Y:S01]  /*eef0*/  IABS R83, R83 ;  /* 0x0000005300537213 */ /* 0x000fe20000000000 */
[----:B------:R-:W-:Y:S01]  /*ef00*/  IMAD.IADD R64, R17, 0x1, -R64 ;  /* 0x0000000111407824 */ /* 0x000fe200078e0a40 */
[----:B------:R-:W-:-:S02]  /*ef10*/  ISETP.GT.AND P2, PT, R184, R109, PT ;  /* 0x0000006db800720c */ /* 0x000fc40003f44270 */
[----:B------:R-:W-:Y:S02]  /*ef20*/  I2FP.F32.S32 R83, R83 ;  /* 0x0000005300537245 */ /* 0x000fe40000201400 */
[----:B------:R-:W-:Y:S01]  /*ef30*/  ISETP.GT.AND P5, PT, R184, R86, PT ;  /* 0x00000056b800720c */ /* 0x000fe20003fa4270 */
[----:B------:R-:W-:Y:S01]  /*ef40*/  MUFU.TANH R79, R79 ;  /* 0x0000004f004f7308 */ /* 0x000fe20000002400 */
[----:B------:R-:W-:Y:S01]  /*ef50*/  FSEL R177, R177, -INF , !P4 ;  /* 0xff800000b1b17808 */ /* 0x000fe20006000000 */
[----:B------:R-:W-:Y:S01]  /*ef60*/  FFMA.FTZ R83, R83, -UR6, R82 ;  /* 0x8000000653537c23 */ /* 0x000fe20008010052 */
[----:B------:R-:W-:Y:S01]  /*ef70*/  VIADD R82, R38, 0xffffff71 ;  /* 0xffffff7126527836 */ /* 0x000fe20000000000 */
[----:B------:R-:W-:Y:S02]  /*ef80*/  FSEL R125, R125, -INF , !P3 ;  /* 0xff8000007d7d7808 */ /* 0x000fe40005800000 */
[----:B------:R-:W-:Y:S02]  /*ef90*/  FSEL R101, R101, -INF , !P2 ;  /* 0xff80000065657808 */ /* 0x000fe40005000000 */
[----:B------:R-:W-:Y:S01]  /*efa0*/  FSEL R87, R87, -INF , !P5 ;  /* 0xff80000057577808 */ /* 0x000fe20006800000 */
[----:B------:R-:W-:Y:S01]  /*efb0*/  MUFU.TANH R75, R75 ;  /* 0x0000004b004b7308 */ /* 0x000fe20000002400 */
[----:B------:R-:W-:-:S02]  /*efc0*/  ISETP.GT.AND P4, PT, R184, R92, PT ;  /* 0x0000005cb800720c */ /* 0x000fc40003f84270 */
[C---:B------:R-:W-:Y:S02]  /*efd0*/  ISETP.GT.AND P3, PT, R184.reuse, R82, PT ;  /* 0x00000052b800720c */ /* 0x040fe40003f64270 */
[----:B------:R-:W-:Y:S02]  /*efe0*/  ISETP.GT.AND P2, PT, R184, R65, PT ;  /* 0x00000041b800720c */ /* 0x000fe40003f44270 */
[----:B------:R-:W-:Y:S01]  /*eff0*/  ISETP.GT.AND P5, PT, R210, R9, PT ;  /* 0x00000009d200720c */ /* 0x000fe20003fa4270 */
[----:B------:R-:W-:Y:S01]  /*f000*/  MUFU.TANH R62, R62 ;  /* 0x0000003e003e7308 */ /* 0x000fe20000002400 */
[----:B------:R-:W-:Y:S02]  /*f010*/  IABS R169, R169 ;  /* 0x000000a900a97213 */ /* 0x000fe40000000000 */
[----:B------:R-:W-:Y:S02]  /*f020*/  FSEL R100, R100, -INF , !P6 ;  /* 0xff80000064647808 */ /* 0x000fe40007000000 */
[----:B------:R-:W-:-:S02]  /*f030*/  ISETP.GT.AND P6, PT, R210, R73, PT ;  /* 0x00000049d200720c */ /* 0x000fc40003fc4270 */
[----:B------:R-:W-:Y:S01]  /*f040*/  FSEL R93, R93, -INF , !P4 ;  /* 0xff8000005d5d7808 */ /* 0x000fe20006000000 */
[----:B------:R-:W-:Y:S01]  /*f050*/  MUFU.TANH R47, R47 ;  /* 0x0000002f002f7308 */ /* 0x000fe20000002400 */
[----:B------:R-:W-:Y:S02]  /*f060*/  FSEL R83, R83, -INF , !P3 ;  /* 0xff80000053537808 */ /* 0x000fe40005800000 */
[----:B------:R-:W-:Y:S02]  /*f070*/  FSEL R66, R66, -INF , !P2 ;  /* 0xff80000042427808 */ /* 0x000fe40005000000 */
[----:B------:R-:W-:Y:S02]  /*f080*/  FSEL R54, R54, -INF , !P5 ;  /* 0xff80000036367808 */ /* 0x000fe40006800000 */
[----:B------:R-:W-:Y:S01]  /*f090*/  I2FP.F32.S32 R169, R169 ;  /* 0x000000a900a97245 */ /* 0x000fe20000201400 */
[----:B------:R-:W-:Y:S01]  /*f0a0*/  MUFU.TANH R22, R22 ;  /* 0x0000001600167308 */ /* 0x000fe20000002400 */
[----:B------:R-:W-:-:S02]  /*f0b0*/  ISETP.GT.AND P4, PT, R210, R248, PT ;  /* 0x000000f8d200720c */ /* 0x000fc40003f84270 */
[C---:B------:R-:W-:Y:S01]  /*f0c0*/  ISETP.GT.AND P3, PT, R210.reuse, R247, PT ;  /* 0x000000f7d200720c */ /* 0x040fe20003f64270 */
[----:B------:R-:W-:Y:S01]  /*f0d0*/  FFMA.FTZ R169, R169, -UR6, R44 ;  /* 0x80000006a9a97c23 */ /* 0x000fe2000801002c */
[C---:B------:R-:W-:Y:S02]  /*f0e0*/  ISETP.GT.AND P2, PT, R210.reuse, R16, PT ;  /* 0x00000010d200720c */ /* 0x040fe40003f44270 */
[----:B------:R-:W-:Y:S01]  /*f0f0*/  ISETP.GT.AND P5, PT, R210, R129, PT ;  /* 0x00000081d200720c */ /* 0x000fe20003fa4270 */
[----:B------:R-:W-:Y:S01]  /*f100*/  MUFU.TANH R23, R23 ;  /* 0x0000001700177308 */ /* 0x000fe20000002400 */
[----:B------:R-:W-:Y:S02]  /*f110*/  FSEL R50, R50, -INF , !P6 ;  /* 0xff80000032327808 */ /* 0x000fe40007000000 */
[----:B------:R-:W-:Y:S02]  /*f120*/  ISETP.GT.AND P6, PT, R210, R20, PT ;  /* 0x00000014d200720c */ /* 0x000fe40003fc4270 */
[----:B------:R-:W-:-:S02]  /*f130*/  FSEL R55, R55, -INF , !P4 ;  /* 0xff80000037377808 */ /* 0x000fc40006000000 */
[----:B------:R-:W-:Y:S01]  /*f140*/  FSEL R52, R52, -INF , !P3 ;  /* 0xff80000034347808 */ /* 0x000fe20005800000 */
[----:B------:R-:W-:Y:S01]  /*f150*/  MUFU.TANH R42, R42 ;  /* 0x0000002a002a7308 */ /* 0x000fe20000002400 */
[----:B------:R-:W-:Y:S02]  /*f160*/  FSEL R51, R51, -INF , !P2 ;  /* 0xff80000033337808 */ /* 0x000fe40005000000 */
[----:B------:R-:W-:Y:S02]  /*f170*/  FSEL R245, R245, -INF , !P5 ;  /* 0xff800000f5f57808 */ /* 0x000fe40006800000 */
[C---:B------:R-:W-:Y:S02]  /*f180*/  ISETP.GT.AND P4, PT, R210.reuse, R119, PT ;  /* 0x00000077d200720c */ /* 0x040fe40003f84270 */
[C---:B------:R-:W-:Y:S01]  /*f190*/  ISETP.GT.AND P3, PT, R210.reuse, R21, PT ;  /* 0x00000015d200720c */ /* 0x040fe20003f64270 */
[----:B------:R-:W-:Y:S01]  /*f1a0*/  MUFU.TANH R106, R106 ;  /* 0x0000006a006a7308 */ /* 0x000fe20000002400 */
[----:B------:R-:W-:-:S02]  /*f1b0*/  ISETP.GT.AND P2, PT, R210, R176, PT ;  /* 0x000000b0d200720c */ /* 0x000fc40003f44270 */
[C---:B------:R-:W-:Y:S02]  /*f1c0*/  ISETP.GT.AND P5, PT, R210.reuse, R195, PT ;  /* 0x000000c3d200720c */ /* 0x040fe40003fa4270 */
[----:B------:R-:W-:Y:S02]  /*f1d0*/  FSEL R44, R25, -INF , !P6 ;  /* 0xff800000192c7808 */ /* 0x000fe40007000000 */
[----:B------:R-:W-:Y:S01]  /*f1e0*/  ISETP.GT.AND P6, PT, R210, R175, PT ;  /* 0x000000afd200720c */ /* 0x000fe20003fc4270 */
[----:B------:R-:W-:Y:S01]  /*f1f0*/  MUFU.TANH R107, R107 ;  /* 0x0000006b006b7308 */ /* 0x000fe20000002400 */
[----:B------:R-:W-:Y:S02]  /*f200*/  FSEL R246, R246, -INF , !P4 ;  /* 0xff800000f6f67808 */ /* 0x000fe40006000000 */
[----:B------:R-:W-:Y:S02]  /*f210*/  FSEL R243, R243, -INF , !P3 ;  /* 0xff800000f3f37808 */ /* 0x000fe40005800000 */
[----:B------:R-:W-:-:S02]  /*f220*/  FSEL R242, R242, -INF , !P2 ;  /* 0xff800000f2f27808 */ /* 0x000fc40005000000 */
[----:B------:R-:W-:Y:S01]  /*f230*/  FSEL R235, R235, -INF , !P5 ;  /* 0xff800000ebeb7808 */ /* 0x000fe20006800000 */
[----:B------:R-:W-:Y:S01]  /*f240*/  MUFU.TANH R6, R6 ;  /* 0x0000000600067308 */ /* 0x000fe20000002400 */
[C---:B------:R-:W-:Y:S02]  /*f250*/  ISETP.GT.AND P4, PT, R210.reuse, R179, PT ;  /* 0x000000b3d200720c */ /* 0x040fe40003f84270 */
[C---:B------:R-:W-:Y:S02]  /*f260*/  ISETP.GT.AND P3, PT, R210.reuse, R186, PT ;  /* 0x000000bad200720c */ /* 0x040fe40003f64270 */
[C---:B------:R-:W-:Y:S02]  /*f270*/  ISETP.GT.AND P2, PT, R210.reuse, R189, PT ;  /* 0x000000bdd200720c */ /* 0x040fe40003f44270 */
[----:B------:R-:W-:Y:S01]  /*f280*/  ISETP.GT.AND P5, PT, R210, R200, PT ;  /* 0x000000c8d200720c */ /* 0x000fe20003fa4270 */
[----:B------:R-:W-:Y:S01]  /*f290*/  MUFU.TANH R7, R7 ;  /* 0x0000000700077308 */ /* 0x000fe20000002400 */
        /* <DEDUP_REMOVED lines=9> */
[----:B------:R-:W-:Y:S02]  /*f330*/  ISETP.GT.AND P5, PT, R210, R99, PT ;  /* 0x00000063d200720c */ /* 0x000fe40003fa4270 */
        /* <DEDUP_REMOVED lines=10> */
[----:B------:R-:W-:Y:S02]  /*f3e0*/  FSEL R183, R183, -INF , !P6 ;  /* 0xff800000b7b77808 */ /* 0x000fe40007000000 */
[----:B------:R-:W-:Y:S02]  /*f3f0*/  ISETP.GT.AND P6, PT, R210, R82, PT ;  /* 0x00000052d200720c */ /* 0x000fe40003fc4270 */
[----:B------:R-:W-:Y:S02]  /*f400*/  FSEL R188, R188, -INF , !P4 ;  /* 0xff800000bcbc7808 */ /* 0x000fe40006000000 */
[----:B------:R-:W-:Y:S02]  /*f410*/  FSEL R120, R120, -INF , !P3 ;  /* 0xff80000078787808 */ /* 0x000fe40005800000 */
[----:B------:R-:W-:-:S02]  /*f420*/  FSEL R88, R88, -INF , !P2 ;  /* 0xff80000058587808 */ /* 0x000fc40005000000 */
[----:B------:R-:W-:Y:S02]  /*f430*/  FSEL R53, R53, -INF , !P5 ;  /* 0xff80000035357808 */ /* 0x000fe40006800000 */
[----:B------:R-:W-:Y:S02]  /*f440*/  ISETP.GT.AND P4, PT, R210, R65, PT ;  /* 0x00000041d200720c */ /* 0x000fe40003f84270 */
        /* <DEDUP_REMOVED lines=29> */
[----:B------:R-:W-:Y:S02]  /*f620*/  IABS R166, R166 ;  /* 0x000000a600a67213 */ /* 0x000fe40000000000 */
[C---:B------:R-:W-:Y:S02]  /*f630*/  ISETP.GT.AND P4, PT, R205.reuse, R186, PT ;  /* 0x000000bacd00720c */ /* 0x040fe40003f84270 */
[C---:B------:R-:W-:Y:S02]  /*f640*/  ISETP.GT.AND P3, PT, R205.reuse, R189, PT ;  /* 0x000000bdcd00720c */ /* 0x040fe40003f64270 */
[C---:B------:R-:W-:Y:S02]  /*f650*/  ISETP.GT.AND P2, PT, R205.reuse, R190, PT ;  /* 0x000000becd00720c */ /* 0x040fe40003f44270 */
[----:B------:R-:W-:-:S02]  /*f660*/  ISETP.GT.AND P5, PT, R205, R200, PT ;  /* 0x000000c8cd00720c */ /* 0x000fc40003fa4270 */
[----:B------:R-:W-:Y:S02]  /*f670*/  FSEL R237, R237, -INF , !P6 ;  /* 0xff800000eded7808 */ /* 0x000fe40007000000 */
[----:B------:R-:W-:Y:S02]  /*f680*/  ISETP.GT.AND P6, PT, R205, R187, PT ;  /* 0x000000bbcd00720c */ /* 0x000fe40003fc4270 */
[----:B------:R-:W-:Y:S02]  /*f690*/  I2FP.F32.S32 R166, R166 ;  /* 0x000000a600a67245 */ /* 0x000fe40000201400 */
[----:B------:R-:W-:Y:S02]  /*f6a0*/  FSEL R194, R194, -INF , !P4 ;  /* 0xff800000c2c27808 */ /* 0x000fe40006000000 */
[----:B------:R-:W-:Y:S01]  /*f6b0*/  FSEL R231, R231, -INF , !P3 ;  /* 0xff800000e7e77808 */ /* 0x000fe20005800000 */
[----:B------:R-:W-:Y:S01]  /*f6c0*/  FFMA.FTZ R5, R166, -UR6, R5 ;  /* 0x80000006a6057c23 */ /* 0x000fe20008010005 */
        /* <DEDUP_REMOVED lines=11> */
[----:B------:R-:W-:Y:S01]  /*f780*/  FSEL R166, R81, -INF , !P5 ;  /* 0xff80000051a67808 */ /* 0x000fe20006800000 */
[----:B------:R-:W-:Y:S01]  /*f790*/  VIADD R81, R17, -UR28 ;  /* 0x8000001c11517c36 */ /* 0x000fe20008000000 */
[----:B------:R-:W-:-:S02]  /*f7a0*/  ISETP.GT.AND P4, PT, R205, R92, PT ;  /* 0x0000005ccd00720c */ /* 0x000fc40003f84270 */
[C---:B------:R-:W-:Y:S02]  /*f7b0*/  ISETP.GT.AND P3, PT, R205.reuse, R86, PT ;  /* 0x00000056cd00720c */ /* 0x040fe40003f64270 */
[----:B------:R-:W-:Y:S02]  /*f7c0*/  ISETP.GT.AND P2, PT, R205, R82, PT ;  /* 0x00000052cd00720c */ /* 0x000fe40003f44270 */
[----:B------:R-:W-:Y:S02]  /*f7d0*/  FSEL R167, R167, -INF , !P6 ;  /* 0xff800000a7a77808 */ /* 0x000fe40007000000 */
[----:B------:R-:W-:Y:S02]  /*f7e0*/  ISETP.GT.AND P6, PT, R205, R65, PT ;  /* 0x00000041cd00720c */ /* 0x000fe40003fc4270 */
[----:B------:R-:W-:Y:S02]  /*f7f0*/  FSEL R165, R165, -INF , !P4 ;  /* 0xff800000a5a57808 */ /* 0x000fe40006000000 */
[----:B------:R-:W-:-:S02]  /*f800*/  FSEL R121, R121, -INF , !P3 ;  /* 0xff80000079797808 */ /* 0x000fc40005800000 */
[----:B------:R-:W-:Y:S02]  /*f810*/  FSEL R117, R117, -INF , !P2 ;  /* 0xff80000075757808 */ /* 0x000fe40005000000 */
[C---:B------:R-:W-:Y:S02]  /*f820*/  ISETP.GE.AND P5, PT, R73.reuse, R220, PT ;  /* 0x000000dc4900720c */ /* 0x040fe40003fa6270 */
[C---:B------:R-:W-:Y:S02]  /*f830*/  ISETP.GE.AND P4, PT, R73.reuse, R219, PT ;  /* 0x000000db4900720c */ /* 0x040fe40003f86270 */
[----:B------:R-:W-:Y:S02]  /*f840*/  ISETP.GE.AND P3, PT, R73, R218, PT ;  /* 0x000000da4900720c */ /* 0x000fe40003f66270 */
[----:B------:R-:W-:Y:S02]  /*f850*/  ISETP.GT.AND P2, PT, R81, R73, PT ;  /* 0x000000495100720c */ /* 0x000fe40003f44270 */
[----:B------:R-:W-:Y:S01]  /*f860*/  FSEL R73, R5, -INF , !P6 ;  /* 0xff80000005497808 */ /* 0x000fe20007000000 */
[----:B------:R-:W-:Y:S01]  /*f870*/  FMUL.FTZ R5, R122, UR5 ;  /* 0x000000057a057c20 */ /* 0x000fe20008410000 */
[----:B------:R-:W-:-:S02]  /*f880*/  I2FP.F32.S32 R122, R102 ;  /* 0x00000066007a7245 */ /* 0x000fc40000201400 */
[----:B------:R-:W-:Y:S02]  /*f890*/  IABS R102, R113 ;  /* 0x0000007100667213 */ /* 0x000fe40000000000 */
[----:B------:R-:W-:Y:S01]  /*f8a0*/  FSEL R13, R13, -INF , !P2 ;  /* 0xff8000000d0d7808 */ /* 0x000fe20005000000 */
[----:B------:R-:W1:Y:S01]  /*f8b0*/  MUFU.TANH R5, R5 ;  /* 0x0000000500057308 */ /* 0x000e620000002400 */
[----:B------:R-:W-:Y:S01]  /*f8c0*/  I2FP.F32.S32 R102, R102 ;  /* 0x0000006600667245 */ /* 0x000fe20000201400 */
[----:B------:R-:W-:Y:S01]  /*f8d0*/  FFMA.FTZ R127, R122, -UR6, R127 ;  /* 0x800000067a7f7c23 */ /* 0x000fe2000801007f */
[----:B------:R-:W-:Y:S02]  /*f8e0*/  ISETP.GT.AND P2, PT, R81, R248, PT ;  /* 0x000000f85100720c */ /* 0x000fe40003f44270 */
[----:B------:R-:W-:Y:S02]  /*f8f0*/  ISETP.GE.AND P6, PT, R248, R220, PT ;  /* 0x000000dcf800720c */ /* 0x000fe40003fc6270 */
[----:B------:R-:W-:-:S02]  /*f900*/  FSEL R50, R50, -INF , !P5 ;  /* 0xff80000032327808 */ /* 0x000fc40006800000 */
[C---:B------:R-:W-:Y:S02]  /*f910*/  ISETP.GE.AND P5, PT, R248.reuse, R219, PT ;  /* 0x000000dbf800720c */ /* 0x040fe40003fa6270 */
[----:B------:R-:W-:Y:S02]  /*f920*/  FSEL R25, R25, -INF , !P4 ;  /* 0xff80000019197808 */ /* 0x000fe40006000000 */
[----:B------:R-:W-:Y:S02]  /*f930*/  FSEL R127, R127, -INF , !P2 ;  /* 0xff8000007f7f7808 */ /* 0x000fe40005000000 */
[----:B------:R-:W-:Y:S01]  /*f940*/  ISETP.GE.AND P4, PT, R248, R218, PT ;  /* 0x000000daf800720c */ /* 0x000fe20003f86270 */
[----:B-1----:R-:W-:Y:S01]  /*f950*/  FFMA.FTZ R5, R102, -UR6, R5 ;  /* 0x8000000666057c23 */ /* 0x002fe20008010005 */
[----:B------:R-:W-:Y:S01]  /*f960*/  FMUL.FTZ R102, R110, UR5 ;  /* 0x000000056e667c20 */ /* 0x000fe20008410000 */
[----:B------:R-:W-:Y:S02]  /*f970*/  IABS R110, R115 ;  /* 0x00000073006e7213 */ /* 0x000fe40000000000 */
[----:B------:R-:W-:-:S02]  /*f980*/  ISETP.GT.AND P2, PT, R81, R9, PT ;  /* 0x000000095100720c */ /* 0x000fc40003f44270 */
[----:B------:R-:W-:Y:S01]  /*f990*/  I2FP.F32.S32 R110, R110 ;  /* 0x0000006e006e7245 */ /* 0x000fe20000201400 */
[----:B------:R-:W1:Y:S01]  /*f9a0*/  MUFU.TANH R102, R102 ;  /* 0x0000006600667308 */ /* 0x000e620000002400 */
[----:B------:R-:W-:Y:S02]  /*f9b0*/  FSEL R13, R13, -INF , !P3 ;  /* 0xff8000000d0d7808 */ /* 0x000fe40005800000 */
[----:B------:R-:W-:Y:S02]  /*f9c0*/  FSEL R55, R55, -INF , !P6 ;  /* 0xff80000037377808 */ /* 0x000fe40007000000 */
[C---:B------:R-:W-:Y:S02]  /*f9d0*/  ISETP.GE.AND P3, PT, R9.reuse, R220, PT ;  /* 0x000000dc0900720c */ /* 0x040fe40003f66270 */
[----:B------:R-:W-:Y:S02]  /*f9e0*/  ISETP.GE.AND P6, PT, R9, R219, PT ;  /* 0x000000db0900720c */ /* 0x000fe40003fc6270 */
[----:B------:R-:W-:-:S02]  /*f9f0*/  FSEL R24, R24, -INF , !P5 ;  /* 0xff80000018187808 */ /* 0x000fc40006800000 */
[----:B------:R-:W-:Y:S02]  /*fa00*/  ISETP.GE.AND P5, PT, R9, R218, PT ;  /* 0x000000da0900720c */ /* 0x000fe40003fa6270 */
[----:B------:R-:W-:Y:S02]  /*fa10*/  FSEL R9, R127, -INF , !P4 ;  /* 0xff8000007f097808 */ /* 0x000fe40006000000 */
[----:B------:R-:W-:Y:S01]  /*fa20*/  FSEL R5, R5, -INF , !P2 ;  /* 0xff80000005057808 */ /* 0x000fe20005000000 */
[----:B-1----:R-:W-:Y:S01]  /*fa30*/  FFMA.FTZ R102, R110, -UR6, R102 ;  /* 0x800000066e667c23 */ /* 0x002fe20008010066 */
[----:B------:R-:W-:Y:S01]  /*fa40*/  IMAD.IADD R110, R17, 0x1, -R103 ;  /* 0x00000001116e7824 */ /* 0x000fe200078e0a67 */
[----:B------:R-:W-:Y:S01]  /*fa50*/  ISETP.GE.AND P4, PT, R8, R220, PT ;  /* 0x000000dc0800720c */ /* 0x000fe20003f86270 */
[----:B------:R-:W1:Y:S01]  /*fa60*/  MUFU.TANH R103, R111 ;  /* 0x0000006f00677308 */ /* 0x000e620000002400 */
[----:B------:R-:W-:Y:S02]  /*fa70*/  ISETP.GT.AND P2, PT, R81, R8, PT ;  /* 0x000000085100720c */ /* 0x000fe40003f44270 */
[----:B------:R-:W-:-:S02]  /*fa80*/  FSEL R54, R54, -INF , !P3 ;  /* 0xff80000036367808 */ /* 0x000fc40005800000 */
[----:B------:R-:W-:Y:S02]  /*fa90*/  FSEL R19, R19, -INF , !P6 ;  /* 0xff80000013137808 */ /* 0x000fe40007000000 */
[C---:B------:R-:W-:Y:S02]  /*faa0*/  ISETP.GE.AND P3, PT, R8.reuse, R219, PT ;  /* 0x000000db0800720c */ /* 0x040fe40003f66270 */
[----:B------:R-:W-:Y:S02]  /*fab0*/  ISETP.GE.AND P6, PT, R8, R218, PT ;  /* 0x000000da0800720c */ /* 0x000fe40003fc6270 */
[----:B------:R-:W-:Y:S02]  /*fac0*/  FSEL R8, R5, -INF , !P5 ;  /* 0xff80000005087808 */ /* 0x000fe40006800000 */
[----:B------:R-:W-:Y:S02]  /*fad0*/  IABS R110, R110 ;  /* 0x0000006e006e7213 */ /* 0x000fe40000000000 */
[----:B------:R-:W-:-:S02]  /*fae0*/  FSEL R53, R53, -INF , !P4 ;  /* 0xff80000035357808 */ /* 0x000fc40006000000 */
[----:B------:R-:W-:Y:S02]  /*faf0*/  FSEL R5, R123, -INF , !P2 ;  /* 0xff8000007b057808 */ /* 0x000fe40005000000 */
[C---:B------:R-:W-:Y:S02]  /*fb00*/  ISETP.GE.AND P5, PT, R247.reuse, R220, PT ;  /* 0x000000dcf700720c */ /* 0x040fe40003fa6270 */
[----:B------:R-:W-:Y:S02]  /*fb10*/  ISETP.GE.AND P4, PT, R247, R219, PT ;  /* 0x000000dbf700720c */ /* 0x000fe40003f86270 */
[----:B------:R-:W-:Y:S02]  /*fb20*/  ISETP.GT.AND P2, PT, R81, R247, PT ;  /* 0x000000f75100720c */ /* 0x000fe40003f44270 */
[----:B------:R-:W-:Y:S02]  /*fb30*/  I2FP.F32.S32 R110, R110 ;  /* 0x0000006e006e7245 */ /* 0x000fe40000201400 */
[----:B------:R-:W-:-:S02]  /*fb40*/  FSEL R5, R5, -INF , !P6 ;  /* 0xff80000005057808 */ /* 0x000fc40007000000 */
[----:B------:R-:W-:Y:S01]  /*fb50*/  FSEL R52, R52, -INF , !P5 ;  /* 0xff80000034347808 */ /* 0x000fe20006800000 */
[----:B-1----:R-:W-:Y:S01]  /*fb60*/  FFMA.FTZ R103, R110, -UR6, R103 ;  /* 0x800000066e677c23 */ /* 0x002fe20008010067 */
[----:B------:R-:W-:Y:S02]  /*fb70*/  FSEL R15, R15, -INF , !P4 ;  /* 0xff8000000f0f7808 */ /* 0x000fe40006000000 */
[----:B------:R-:W-:Y:S02]  /*fb80*/  FSEL R102, R102, -INF , !P2 ;  /* 0xff80000066667808 */ /* 0x000fe40005000000 */
[----:B------:R-:W-:Y:S02]  /*fb90*/  FSEL R18, R18, -INF , !P3 ;  /* 0xff80000012127808 */ /* 0x000fe40005800000 */
[C---:B------:R-:W-:Y:S02]  /*fba0*/  ISETP.GE.AND P6, PT, R16.reuse, R220, PT ;  /* 0x000000dc1000720c */ /* 0x040fe40003fc6270 */
[----:B------:R-:W-:-:S02]  /*fbb0*/  ISETP.GE.AND P5, PT, R16, R219, PT ;  /* 0x000000db1000720c */ /* 0x000fc40003fa6270 */
[----:B------:R-:W-:Y:S02]  /*fbc0*/  ISETP.GE.AND P4, PT, R16, R218, PT ;  /* 0x000000da1000720c */ /* 0x000fe40003f86270 */
[----:B------:R-:W-:Y:S01]  /*fbd0*/  ISETP.GT.AND P2, PT, R81, R16, PT ;  /* 0x000000105100720c */ /* 0x000fe20003f44270 */
[----:B------:R-:W-:Y:S01]  /*fbe0*/  IMAD.MOV.U32 R16, RZ, RZ, R12 ;  /* 0x000000ffff107224 */ /* 0x000fe200078e000c */
[----:B------:R-:W-:Y:S02]  /*fbf0*/  ISETP.GE.AND P3, PT, R247, R218, PT ;  /* 0x000000daf700720c */ /* 0x000fe40003f66270 */
[----:B------:R-:W-:Y:S02]  /*fc00*/  FSEL R51, R51, -INF , !P6 ;  /* 0xff80000033337808 */ /* 0x000fe40007000000 */
[----:B------:R-:W-:Y:S02]  /*fc10*/  FSEL R12, R102, -INF , !P3 ;  /* 0xff800000660c7808 */ /* 0x000fe40005800000 */
[----:B------:R-:W-:-:S02]  /*fc20*/  I2FP.F32.S32 R102, R16 ;  /* 0x0000001000667245 */ /* 0x000fc40000201400 */
[----:B------:R-:W-:Y:S02]  /*fc30*/  FSEL R16, R103, -INF , !P2 ;  /* 0xff80000067107808 */ /* 0x000fe40005000000 */
[----:B------:R-:W-:Y:S01]  /*fc40*/  FSEL R14, R14, -INF , !P5 ;  /* 0xff8000000e0e7808 */ /* 0x000fe20006800000 */
[----:B------:R-:W-:Y:S01]  /*fc50*/  FFMA.FTZ R94, R102, -UR6, R94 ;  /* 0x80000006665e7c23 */ /* 0x000fe2000801005e */
[----:B------:R-:W-:Y:S02]  /*fc60*/  FSEL R16, R16, -INF , !P4 ;  /* 0xff80000010107808 */ /* 0x000fe40006000000 */
[C---:B------:R-:W-:Y:S02]  /*fc70*/  ISETP.GE.AND P3, PT, R20.reuse, R221, PT ;  /* 0x000000dd1400720c */ /* 0x040fe40003f66270 */
[C---:B------:R-:W-:Y:S02]  /*fc80*/  ISETP.GE.AND P6, PT, R20.reuse, R220, PT ;  /* 0x000000dc1400720c */ /* 0x040fe40003fc6270 */
[----:B------:R-:W-:-:S02]  /*fc90*/  ISETP.GE.AND P5, PT, R20, R219, PT ;  /* 0x000000db1400720c */ /* 0x000fc40003fa6270 */
[----:B------:R-:W-:Y:S02]  /*fca0*/  ISETP.GE.AND P2, PT, R20, R218, PT ;  /* 0x000000da1400720c */ /* 0x000fe40003f46270 */
[----:B------:R-:W-:Y:S01]  /*fcb0*/  ISETP.GT.AND P4, PT, R81, R20, PT ;  /* 0x000000145100720c */ /* 0x000fe20003f84270 */
[----:B------:R-:W-:Y:S01]  /*fcc0*/  IMAD.IADD R20, R17, 0x1, -R71 ;  /* 0x0000000111147824 */ /* 0x000fe200078e0a47 */
[----:B------:R-:W-:Y:S01]  /*fcd0*/  FSEL R118, R118, -INF , !P5 ;  /* 0xff80000076767808 */ /* 0x000fe20006800000 */
[----:B------:R1:W2:Y:S01]  /*fce0*/  MUFU.TANH R71, R95 ;  /* 0x0000005f00477308 */ /* 0x0002a20000002400 */
[----:B------:R-:W-:Y:S02]  /*fcf0*/  FSEL R94, R94, -INF , !P4 ;  /* 0xff8000005e5e7808 */ /* 0x000fe40006000000 */
[----:B------:R-:W-:Y:S02]  /*fd00*/  IABS R20, R20 ;  /* 0x0000001400147213 */ /* 0x000fe40000000000 */
[----:B------:R-:W-:-:S02]  /*fd10*/  ISETP.GE.AND P5, PT, R119, R219, PT ;  /* 0x000000db7700720c */ /* 0x000fc40003fa6270 */
[C---:B------:R-:W-:Y:S02]  /*fd20*/  ISETP.GE.AND P4, PT, R119.reuse, R218, PT ;  /* 0x000000da7700720c */ /* 0x040fe40003f86270 */
[----:B------:R-:W-:Y:S02]  /*fd30*/  FSEL R72, R72, -INF , !P3 ;  /* 0xff80000048487808 */ /* 0x000fe40005800000 */
[----:B------:R-:W-:Y:S02]  /*fd40*/  FSEL R44, R44, -INF , !P6 ;  /* 0xff8000002c2c7808 */ /* 0x000fe40007000000 */
[C---:B------:R-:W-:Y:S02]  /*fd50*/  ISETP.GE.AND P3, PT, R119.reuse, R221, PT ;  /* 0x000000dd7700720c */ /* 0x040fe40003f66270 */
[----:B------:R-:W-:Y:S01]  /*fd60*/  ISETP.GE.AND P6, PT, R119, R220, PT ;  /* 0x000000dc7700720c */ /* 0x000fe20003fc6270 */
[----:B-1----:R-:W-:Y:S01]  /*fd70*/  IMAD.MOV.U32 R95, RZ, RZ, R20 ;  /* 0x000000ffff5f7224 */ /* 0x002fe200078e0014 */
[----:B------:R-:W-:-:S02]  /*fd80*/  FSEL R20, R94, -INF , !P2 ;  /* 0xff8000005e147808 */ /* 0x000fc40005000000 */
[----:B------:R-:W-:Y:S02]  /*fd90*/  IABS R94, R49 ;  /* 0x00000031005e7213 */ /* 0x000fe40000000000 */
[----:B------:R-:W-:Y:S02]  /*fda0*/  I2FP.F32.S32 R95, R95 ;  /* 0x0000005f005f7245 */ /* 0x000fe40000201400 */
[----:B------:R-:W-:Y:S02]  /*fdb0*/  ISETP.GT.AND P2, PT, R81, R119, PT ;  /* 0x000000775100720c */ /* 0x000fe40003f44270 */
[----:B------:R-:W-:Y:S01]  /*fdc0*/  I2FP.F32.S32 R94, R94 ;  /* 0x0000005e005e7245 */ /* 0x000fe20000201400 */
[----:B--2---:R-:W-:Y:S01]  /*fdd0*/  FFMA.FTZ R71, R95, -UR6, R71 ;  /* 0x800000065f477c23 */ /* 0x004fe20008010047 */
[----:B------:R-:W-:Y:S02]  /*fde0*/  FSEL R119, R126, -INF , !P5 ;  /* 0xff8000007e777808 */ /* 0x000fe40006800000 */
[----:B------:R-:W-:Y:S01]  /*fdf0*/  IABS R70, R70 ;  /* 0x0000004600467213 */ /* 0x000fe20000000000 */
[----:B------:R-:W-:Y:S01]  /*fe00*/  FFMA.FTZ R90, R94, -UR6, R90 ;  /* 0x800000065e5a7c23 */ /* 0x000fe2000801005a */
[----:B------:R-:W-:-:S02]  /*fe10*/  FSEL R71, R71, -INF , !P2 ;  /* 0xff80000047477808 */ /* 0x000fc40005000000 */
[----:B------:R-:W-:Y:S02]  /*fe20*/  FSEL R77, R77, -INF , !P3 ;  /* 0xff8000004d4d7808 */ /* 0x000fe40005800000 */
[----:B------:R-:W-:Y:S02]  /*fe30*/  FSEL R126, R71, -INF , !P4 ;  /* 0xff800000477e7808 */ /* 0x000fe40006000000 */
[----:B------:R-:W-:Y:S02]  /*fe40*/  ISETP.GT.AND P4, PT, R81, R129, PT ;  /* 0x000000815100720c */ /* 0x000fe40003f84270 */
[----:B------:R-:W-:Y:S02]  /*fe50*/  FSEL R49, R246, -INF , !P6 ;  /* 0xff800000f6317808 */ /* 0x000fe40007000000 */
[C---:B------:R-:W-:Y:S02]  /*fe60*/  ISETP.GE.AND P3, PT, R129.reuse, R221, PT ;  /* 0x000000dd8100720c */ /* 0x040fe40003f66270 */
[----:B------:R-:W-:-:S02]  /*fe70*/  ISETP.GE.AND P6, PT, R129, R220, PT ;  /* 0x000000dc8100720c */ /* 0x000fc40003fc6270 */
[C---:B------:R-:W-:Y:S02]  /*fe80*/  ISETP.GE.AND P5, PT, R129.reuse, R219, PT ;  /* 0x000000db8100720c */ /* 0x040fe40003fa6270 */
[----:B------:R-:W-:Y:S02]  /*fe90*/  ISETP.GE.AND P2, PT, R129, R218, PT ;  /* 0x000000da8100720c */ /* 0x000fe40003f46270 */
[----:B------:R-:W-:Y:S02]  /*fea0*/  FSEL R129, R90, -INF , !P4 ;  /* 0xff8000005a817808 */ /* 0x000fe40006000000 */
[----:B------:R-:W-:Y:S01]  /*feb0*/  I2FP.F32.S32 R90, R70 ;  /* 0x00000046005a7245 */ /* 0x000fe20000201400 */
[----:B------:R-:W-:Y:S01]  /*fec0*/  FMUL.FTZ R70, R78, UR5 ;  /* 0x000000054e467c20 */ /* 0x000fe20008410000 */
[----:B------:R-:W-:Y:S02]  /*fed0*/  FSEL R71, R41, -INF , !P3 ;  /* 0xff80000029477808 */ /* 0x000fe40005800000 */
[----:B------:R-:W-:Y:S01]  /*fee0*/  FSEL R41, R245, -INF , !P6 ;  /* 0xff800000f5297808 */ /* 0x000fe20007000000 */
[----:B------:R-:W-:Y:S01]  /*fef0*/  FFMA.FTZ R90, R90, -UR6, R91 ;  /* 0x800000065a5a7c23 */ /* 0x000fe2000801005b */
[----:B------:R-:W-:Y:S01]  /*ff00*/  FSEL R122, R244, -INF , !P5 ;  /* 0xff800000f47a7808 */ /* 0x000fe20006800000 */
[----:B------:R-:W1:Y:S01]  /*ff10*/  MUFU.TANH R70, R70 ;  /* 0x0000004600467308 */ /* 0x000e620000002400 */
[----:B------:R-:W-:-:S02]  /*ff20*/  FSEL R129, R129, -INF , !P2 ;  /* 0xff80000081817808 */ /* 0x000fc40005000000 */
[C---:B------:R-:W-:Y:S02]  /*ff30*/  ISETP.GE.AND P3, PT, R21.reuse, R221, PT ;  /* 0x000000dd1500720c */ /* 0x040fe40003f66270 */
[C---:B------:R-:W-:Y:S02]  /*ff40*/  ISETP.GE.AND P6, PT, R21.reuse, R220, PT ;  /* 0x000000dc1500720c */ /* 0x040fe40003fc6270 */
[C---:B------:R-:W-:Y:S02]  /*ff50*/  ISETP.GE.AND P5, PT, R21.reuse, R219, PT ;  /* 0x000000db1500720c */ /* 0x040fe40003fa6270 */
[----:B------:R-:W-:Y:S02]  /*ff60*/  ISETP.GE.AND P4, PT, R21, R218, PT ;  /* 0x000000da1500720c */ /* 0x000fe40003f86270 */
[----:B------:R-:W-:Y:S02]  /*ff70*/  ISETP.GT.AND P2, PT, R81, R21, PT ;  /* 0x000000155100720c */ /* 0x000fe40003f44270 */
[----:B------:R-:W-:-:S02]  /*ff80*/  IABS R21, R48 ;  /* 0x0000003000157213 */ /* 0x000fc40000000000 */
[----:B------:R-:W-:Y:S02]  /*ff90*/  FSEL R90, R90, -INF , !P2 ;  /* 0xff8000005a5a7808 */ /* 0x000fe40005000000 */
[----:B------:R-:W-:Y:S01]  /*ffa0*/  FSEL R76, R76, -INF , !P3 ;  /* 0xff8000004c4c7808 */ /* 0x000fe20005800000 */
[----:B------:R-:W-:Y:S01]  /*ffb0*/  IMAD.MOV.U32 R78, RZ, RZ, R21 ;  /* 0x000000ffff4e7224 */ /* 0x000fe200078e0015 */
[----:B------:R-:W-:Y:S02]  /*ffc0*/  FSEL R21, R131, -INF , !P5 ;  /* 0xff80000083157808 */ /* 0x000fe40006800000 */
[----:B------:R-:W-:Y:S02]  /*ffd0*/  FSEL R131, R90, -INF , !P4 ;  /* 0xff8000005a837808 */ /* 0x000fe40006000000 */
[----:B------:R-:W-:Y:S02]  /*ffe0*/  I2FP.F32.S32 R78, R78 ;  /* 0x0000004e004e7245 */ /* 0x000fe40000201400 */
[----:B------:R-:W-:-:S02]  /*fff0*/  ISETP.GT.AND P4, PT, R81, R176, PT ;  /* 0x000000b05100720c */ /* 0x000fc40003f84270 */
[----:B------:R-:W-:Y:S01]  /*10000*/  IABS R90, R35 ;  /* 0x00000023005a7213 */ /* 0x000fe20000000000 */
[----:B-1----:R-:W-:Y:S01]  /*10010*/  FFMA.FTZ R78, R78, -UR6, R70 ;  /* 0x800000064e4e7c23 */ /* 0x002fe20008010046 */
[----:B------:R-:W-:Y:S02]  /*10020*/  FSEL R48, R243, -INF , !P6 ;  /* 0xff800000f3307808 */ /* 0x000fe40007000000 */
[C---:B------:R-:W-:Y:S02]  /*10030*/  ISETP.GE.AND P3, PT, R176.reuse, R221, PT ;  /* 0x000000ddb000720c */ /* 0x040fe40003f66270 */
[C---:B------:R-:W-:Y:S02]  /*10040*/  ISETP.GE.AND P6, PT, R176.reuse, R220, PT ;  /* 0x000000dcb000720c */ /* 0x040fe40003fc6270 */
[C---:B------:R-:W-:Y:S02]  /*10050*/  ISETP.GE.AND P5, PT, R176.reuse, R219, PT ;  /* 0x000000dbb000720c */ /* 0x040fe40003fa6270 */
[----:B------:R-:W-:-:S02]  /*10060*/  ISETP.GE.AND P2, PT, R176, R218, PT ;  /* 0x000000dab000720c */ /* 0x000fc40003f46270 */
[----:B------:R-:W-:Y:S02]  /*10070*/  FSEL R176, R78, -INF , !P4 ;  /* 0xff8000004eb07808 */ /* 0x000fe40006000000 */
[----:B------:R-:W-:Y:S01]  /*10080*/  I2FP.F32.S32 R78, R90 ;  /* 0x0000005a004e7245 */ /* 0x000fe20000201400 */
[----:B------:R-:W-:Y:S01]  /*10090*/  IMAD.IADD R90, R17, 0x1, -R69 ;  /* 0x00000001115a7824 */ /* 0x000fe200078e0a45 */
[----:B------:R-:W-:Y:S01]  /*100a0*/  FSEL R176, R176, -INF , !P2 ;  /* 0xff800000b0b07808 */ /* 0x000fe20005000000 */
[----:B------:R-:W1:Y:S01]  /*100b0*/  MUFU.TANH R69, R74 ;  /* 0x0000004a00457308 */ /* 0x000e620000002400 */
[----:B------:R-:W-:Y:S01]  /*100c0*/  ISETP.GT.AND P2, PT, R81, R175, PT ;  /* 0x000000af5100720c */ /* 0x000fe20003f44270 */
[----:B------:R-:W-:Y:S01]  /*100d0*/  FFMA.FTZ R78, R78, -UR6, R79 ;  /* 0x800000064e4e7c23 */ /* 0x000fe2000801004f */
[----:B------:R-:W-:Y:S01]  /*100e0*/  IABS R90, R90 ;  /* 0x0000005a005a7213 */ /* 0x000fe20000000000 */
[----:B------:R-:W-:Y:S01]  /*100f0*/  FMUL.FTZ R79, R63, UR5 ;  /* 0x000000053f4f7c20 */ /* 0x000fe20008410000 */
[----:B------:R-:W-:-:S02]  /*10100*/  ISETP.GE.AND P4, PT, R175, R218, PT ;  /* 0x000000daaf00720c */ /* 0x000fc40003f86270 */
[----:B------:R-:W-:Y:S02]  /*10110*/  FSEL R78, R78, -INF , !P2 ;  /* 0xff8000004e4e7808 */ /* 0x000fe40005000000 */
[----:B------:R-:W-:Y:S01]  /*10120*/  I2FP.F32.S32 R90, R90 ;  /* 0x0000005a005a7245 */ /* 0x000fe20000201400 */
[----:B------:R-:W2:Y:S01]  /*10130*/  MUFU.TANH R79, R79 ;  /* 0x0000004f004f7308 */ /* 0x000ea20000002400 */
[----:B------:R-:W-:Y:S02]  /*10140*/  FSEL R70, R168, -INF , !P3 ;  /* 0xff800000a8467808 */ /* 0x000fe40005800000 */
[----:B------:R-:W-:Y:S02]  /*10150*/  FSEL R35, R242, -INF , !P6 ;  /* 0xff800000f2237808 */ /* 0x000fe40007000000 */
[----:B------:R-:W-:Y:S02]  /*10160*/  FSEL R168, R241, -INF , !P5 ;  /* 0xff800000f1a87808 */ /* 0x000fe40006800000 */
[C---:B------:R-:W-:Y:S01]  /*10170*/  ISETP.GE.AND P3, PT, R175.reuse, R221, PT ;  /* 0x000000ddaf00720c */ /* 0x040fe20003f66270 */
[----:B-1----:R-:W-:Y:S01]  /*10180*/  FFMA.FTZ R90, R90, -UR6, R69 ;  /* 0x800000065a5a7c23 */ /* 0x002fe20008010045 */
[----:B------:R-:W-:-:S02]  /*10190*/  ISETP.GE.AND P6, PT, R175, R220, PT ;  /* 0x000000dcaf00720c */ /* 0x000fc40003fc6270 */
[----:B------:R-:W-:Y:S02]  /*101a0*/  ISETP.GE.AND P5, PT, R175, R219, PT ;  /* 0x000000dbaf00720c */ /* 0x000fe40003fa6270 */
[----:B------:R-:W-:Y:S02]  /*101b0*/  FSEL R175, R78, -INF , !P4 ;  /* 0xff8000004eaf7808 */ /* 0x000fe40006000000 */
[----:B------:R-:W-:Y:S02]  /*101c0*/  IABS R78, R33 ;  /* 0x00000021004e7213 */ /* 0x000fe40000000000 */
[----:B------:R-:W-:Y:S02]  /*101d0*/  ISETP.GT.AND P4, PT, R81, R179, PT ;  /* 0x000000b35100720c */ /* 0x000fe40003f84270 */
        /* <DEDUP_REMOVED lines=9> */
[----:B------:R-:W-:Y:S02]  /*10270*/  ISETP.GE.AND P5, PT, R179, R219, PT ;  /* 0x000000dbb300720c */ /* 0x000fe40003fa6270 */
[----:B------:R-:W-:Y:S02]  /*10280*/  FSEL R179, R90, -INF , !P2 ;  /* 0xff8000005ab37808 */ /* 0x000fe40005000000 */
[----:B------:R-:W-:Y:S02]  /*10290*/  ISETP.GT.AND P2, PT, R81, R195, PT ;  /* 0x000000c35100720c */ /* 0x000fe40003f44270 */
[----:B------:R-:W-:Y:S02]  /*102a0*/  IABS R181, R181 ;  /* 0x000000b500b57213 */ /* 0x000fe40000000000 */
[----:B------:R-:W-:Y:S02]  /*102b0*/  FSEL R78, R75, -INF , !P2 ;  /* 0xff8000004b4e7808 */ /* 0x000fe40005000000 */
[----:B------:R-:W-:-:S02]  /*102c0*/  I2FP.F32.S32 R75, R181 ;  /* 0x000000b5004b7245 */ /* 0x000fc40000201400 */
[----:B------:R-:W-:Y:S02]  /*102d0*/  ISETP.GE.AND P4, PT, R195, R218, PT ;  /* 0x000000dac300720c */ /* 0x000fe40003f86270 */
[----:B------:R-:W-:Y:S01]  /*102e0*/  FSEL R69, R173, -INF , !P3 ;  /* 0xff800000ad457808 */ /* 0x000fe20005800000 */
[----:B------:R-:W-:Y:S01]  /*102f0*/  FFMA.FTZ R75, R75, -UR6, R62 ;  /* 0x800000064b4b7c23 */ /* 0x000fe2000801003e */
[----:B------:R-:W-:Y:S02]  /*10300*/  FSEL R173, R237, -INF , !P5 ;  /* 0xff800000edad7808 */ /* 0x000fe40006800000 */
[----:B------:R-:W-:Y:S02]  /*10310*/  ISETP.GE.AND P5, PT, R195, R219, PT ;  /* 0x000000dbc300720c */ /* 0x000fe40003fa6270 */
[----:B------:R-:W-:Y:S02]  /*10320*/  FSEL R181, R78, -INF , !P4 ;  /* 0xff8000004eb57808 */ /* 0x000fe40006000000 */
[----:B------:R-:W-:-:S02]  /*10330*/  ISETP.GT.AND P4, PT, R81, R186, PT ;  /* 0x000000ba5100720c */ /* 0x000fc40003f84270 */
[C---:B------:R-:W-:Y:S02]  /*10340*/  ISETP.GE.AND P3, PT, R195.reuse, R221, PT ;  /* 0x000000ddc300720c */ /* 0x040fe40003f66270 */
[----:B------:R-:W-:Y:S02]  /*10350*/  FSEL R33, R238, -INF , !P6 ;  /* 0xff800000ee217808 */ /* 0x000fe40007000000 */
[----:B------:R-:W-:Y:S02]  /*10360*/  IABS R78, R31 ;  /* 0x0000001f004e7213 */ /* 0x000fe40000000000 */
[----:B------:R-:W-:Y:S02]  /*10370*/  ISETP.GE.AND P6, PT, R195, R220, PT ;  /* 0x000000dcc300720c */ /* 0x000fe40003fc6270 */
[----:B------:R-:W-:Y:S02]  /*10380*/  FSEL R195, R234, -INF , !P5 ;  /* 0xff800000eac37808 */ /* 0x000fe40006800000 */
[----:B------:R-:W-:-:S02]  /*10390*/  ISETP.GE.AND P5, PT, R186, R219, PT ;  /* 0x000000dbba00720c */ /* 0x000fc40003fa6270 */
[----:B------:R-:W-:Y:S02]  /*103a0*/  FSEL R75, R75, -INF , !P4 ;  /* 0xff8000004b4b7808 */ /* 0x000fe40006000000 */
[----:B------:R-:W-:Y:S02]  /*103b0*/  FSEL R63, R45, -INF , !P3 ;  /* 0xff8000002d3f7808 */ /* 0x000fe40005800000 */
[C---:B------:R-:W-:Y:S02]  /*103c0*/  ISETP.GE.AND P2, PT, R186.reuse, R218, PT ;  /* 0x000000daba00720c */ /* 0x040fe40003f46270 */
[----:B------:R-:W-:Y:S02]  /*103d0*/  I2FP.F32.S32 R78, R78 ;  /* 0x0000004e004e7245 */ /* 0x000fe40000201400 */
[----:B------:R-:W-:Y:S02]  /*103e0*/  FSEL R45, R235, -INF , !P6 ;  /* 0xff800000eb2d7808 */ /* 0x000fe40007000000 */
[----:B------:R-:W-:Y:S01]  /*103f0*/  ISETP.GE.AND P3, PT, R186, R221, PT ;  /* 0x000000ddba00720c */ /* 0x000fe20003f66270 */
[----:B--2---:R-:W-:Y:S01]  /*10400*/  FFMA.FTZ R78, R78, -UR6, R79 ;  /* 0x800000064e4e7c23 */ /* 0x004fe2000801004f */
[----:B------:R-:W-:-:S02]  /*10410*/  ISETP.GE.AND P6, PT, R186, R220, PT ;  /* 0x000000dcba00720c */ /* 0x000fc40003fc6270 */
[----:B------:R-:W-:Y:S02]  /*10420*/  FSEL R186, R194, -INF , !P5 ;  /* 0xff800000c2ba7808 */ /* 0x000fe40006800000 */
[----:B------:R-:W-:Y:S02]  /*10430*/  FSEL R194, R75, -INF , !P2 ;  /* 0xff8000004bc27808 */ /* 0x000fe40005000000 */
[----:B------:R1:W2:Y:S01]  /*10440*/  MUFU.TANH R75, R58 ;  /* 0x0000003a004b7308 */ /* 0x0002a20000002400 */
[----:B------:R-:W-:Y:S02]  /*10450*/  ISETP.GT.AND P2, PT, R81, R189, PT ;  /* 0x000000bd5100720c */ /* 0x000fe40003f44270 */
[----:B------:R-:W-:Y:S02]  /*10460*/  FSEL R31, R232, -INF , !P6 ;  /* 0xff800000e81f7808 */ /* 0x000fe40007000000 */
[----:B------:R-:W-:Y:S02]  /*10470*/  ISETP.GE.AND P6, PT, R189, R220, PT ;  /* 0x000000dcbd00720c */ /* 0x000fe40003fc6270 */
[----:B------:R-:W-:-:S02]  /*10480*/  FSEL R78, R78, -INF , !P2 ;  /* 0xff8000004e4e7808 */ /* 0x000fc40005000000 */
[----:B------:R-:W-:Y:S02]  /*10490*/  ISETP.GE.AND P4, PT, R189, R218, PT ;  /* 0x000000dabd00720c */ /* 0x000fe40003f86270 */
[----:B------:R-:W-:Y:S02]  /*104a0*/  IABS R180, R180 ;  /* 0x000000b400b47213 */ /* 0x000fe40000000000 */
[----:B------:R-:W-:Y:S02]  /*104b0*/  FSEL R91, R193, -INF , !P6 ;  /* 0xff800000c15b7808 */ /* 0x000fe40007000000 */
[----:B------:R-:W-:Y:S02]  /*104c0*/  FSEL R193, R78, -INF , !P4 ;  /* 0xff8000004ec17808 */ /* 0x000fe40006000000 */
[----:B------:R-:W-:Y:S01]  /*104d0*/  FSEL R62, R233, -INF , !P3 ;  /* 0xff800000e93e7808 */ /* 0x000fe20005800000 */
[----:B------:R3:W4:Y:S01]  /*104e0*/  MUFU.TANH R78, R59 ;  /* 0x0000003b004e7308 */ /* 0x0007220000002400 */
[----:B------:R-:W-:-:S02]  /*104f0*/  ISETP.GE.AND P3, PT, R189, R221, PT ;  /* 0x000000ddbd00720c */ /* 0x000fc40003f66270 */
[----:B------:R-:W-:Y:S02]  /*10500*/  I2FP.F32.S32 R180, R180 ;  /* 0x000000b400b47245 */ /* 0x000fe40000201400 */
[----:B-1----:R-:W-:Y:S02]  /*10510*/  FSEL R58, R230, -INF , !P3 ;  /* 0xff800000e63a7808 */ /* 0x002fe40005800000 */
[----:B------:R-:W-:Y:S01]  /*10520*/  ISETP.GE.AND P3, PT, R190, R221, PT ;  /* 0x000000ddbe00720c */ /* 0x000fe20003f66270 */
[----:B--2---:R-:W-:Y:S01]  /*10530*/  FFMA.FTZ R75, R180, -UR6, R75 ;  /* 0x80000006b44b7c23 */ /* 0x004fe2000801004b */
[----:B------:R-:W-:Y:S02]  /*10540*/  ISETP.GT.AND P4, PT, R81, R190, PT ;  /* 0x000000be5100720c */ /* 0x000fe40003f84270 */
[----:B------:R-:W-:Y:S02]  /*10550*/  IABS R79, R30 ;  /* 0x0000001e004f7213 */ /* 0x000fe40000000000 */
[----:B------:R-:W-:-:S02]  /*10560*/  ISETP.GE.AND P2, PT, R190, R218, PT ;  /* 0x000000dabe00720c */ /* 0x000fc40003f46270 */
[----:B------:R-:W-:Y:S02]  /*10570*/  ISETP.GE.AND P5, PT, R189, R219, PT ;  /* 0x000000dbbd00720c */ /* 0x000fe40003fa6270 */
[----:B---3--:R-:W-:Y:S02]  /*10580*/  FSEL R59, R191, -INF , !P3 ;  /* 0xff800000bf3b7808 */ /* 0x008fe40005800000 */
[----:B------:R-:W-:Y:S02]  /*10590*/  FSEL R191, R75, -INF , !P4 ;  /* 0xff8000004bbf7808 */ /* 0x000fe40006000000 */
[----:B------:R-:W-:Y:S01]  /*105a0*/  I2FP.F32.S32 R75, R79 ;  /* 0x0000004f004b7245 */ /* 0x000fe20000201400 */
[----:B------:R-:W-:Y:S01]  /*105b0*/  IMAD.IADD R79, R17, 0x1, -R29 ;  /* 0x00000001114f7824 */ /* 0x000fe200078e0a1d */
[----:B------:R-:W-:Y:S01]  /*105c0*/  FSEL R191, R191, -INF , !P2 ;  /* 0xff800000bfbf7808 */ /* 0x000fe20005000000 */
[----:B------:R-:W1:Y:S01]  /*105d0*/  MUFU.TANH R29, R46 ;  /* 0x0000002e001d7308 */ /* 0x000e620000002400 */
[----:B------:R-:W-:Y:S01]  /*105e0*/  ISETP.GT.AND P2, PT, R81, R187, PT ;  /* 0x000000bb5100720c */ /* 0x000fe20003f44270 */
[----:B----4-:R-:W-:Y:S01]  /*105f0*/  FFMA.FTZ R75, R75, -UR6, R78 ;  /* 0x800000064b4b7c23 */ /* 0x010fe2000801004e */
[----:B------:R-:W-:Y:S01]  /*10600*/  FSEL R189, R231, -INF , !P5 ;  /* 0xff800000e7bd7808 */ /* 0x000fe20006800000 */
[----:B------:R-:W-:Y:S01]  /*10610*/  IMAD.IADD R17, R17, 0x1, -R61 ;  /* 0x0000000111117824 */ /* 0x000fe200078e0a3d */
[----:B------:R-:W-:-:S02]  /*10620*/  ISETP.GE.AND P6, PT, R190, R220, PT ;  /* 0x000000dcbe00720c */ /* 0x000fc40003fc6270 */
[----:B------:R-:W-:Y:S02]  /*10630*/  ISETP.GE.AND P5, PT, R190, R219, PT ;  /* 0x000000dbbe00720c */ /* 0x000fe40003fa6270 */
[----:B------:R-:W-:Y:S02]  /*10640*/  ISETP.GE.AND P4, PT, R187, R218, PT ;  /* 0x000000dabb00720c */ /* 0x000fe40003f86270 */
[----:B------:R-:W-:Y:S02]  /*10650*/  FSEL R75, R75, -INF , !P2 ;  /* 0xff8000004b4b7808 */ /* 0x000fe40005000000 */
[----:B------:R-:W-:Y:S02]  /*10660*/  IABS R185, R185 ;  /* 0x000000b900b97213 */ /* 0x000fe40000000000 */
[----:B------:R-:W-:Y:S02]  /*10670*/  FSEL R30, R228, -INF , !P6 ;  /* 0xff800000e41e7808 */ /* 0x000fe40007000000 */
[----:B------:R-:W-:-:S02]  /*10680*/  FSEL R190, R229, -INF , !P5 ;  /* 0xff800000e5be7808 */ /* 0x000fc40006800000 */
[C---:B------:R-:W-:Y:S02]  /*10690*/  ISETP.GE.AND P3, PT, R187.reuse, R221, PT ;  /* 0x000000ddbb00720c */ /* 0x040fe40003f66270 */
[C---:B------:R-:W-:Y:S02]  /*106a0*/  ISETP.GE.AND P6, PT, R187.reuse, R220, PT ;  /* 0x000000dcbb00720c */ /* 0x040fe40003fc6270 */
[----:B------:R-:W-:Y:S02]  /*106b0*/  ISETP.GE.AND P5, PT, R187, R219, PT ;  /* 0x000000dbbb00720c */ /* 0x000fe40003fa6270 */
[----:B------:R-:W-:Y:S02]  /*106c0*/  IABS R79, R79 ;  /* 0x0000004f004f7213 */ /* 0x000fe40000000000 */
[----:B------:R-:W-:Y:S01]  /*106d0*/  FSEL R187, R75, -INF , !P4 ;  /* 0xff8000004bbb7808 */ /* 0x000fe20006000000 */
[----:B------:R-:W-:Y:S01]  /*106e0*/  IMAD.MOV.U32 R75, RZ, RZ, R185 ;  /* 0x000000ffff4b7224 */ /* 0x000fe200078e00b9 */
[----:B------:R-:W-:-:S02]  /*106f0*/  I2FP.F32.S32 R79, R79 ;  /* 0x0000004f004f7245 */ /* 0x000fc40000201400 */
[----:B------:R-:W-:Y:S02]  /*10700*/  ISETP.GT.AND P4, PT, R81, R200, PT ;  /* 0x000000c85100720c */ /* 0x000fe40003f84270 */
[----:B------:R-:W-:Y:S01]  /*10710*/  I2FP.F32.S32 R75, R75 ;  /* 0x0000004b004b7245 */ /* 0x000fe20000201400 */
[----:B-1----:R-:W-:Y:S01]  /*10720*/  FFMA.FTZ R79, R79, -UR6, R29 ;  /* 0x800000064f4f7c23 */ /* 0x002fe2000801001d */
[----:B------:R-:W-:Y:S02]  /*10730*/  ISETP.GE.AND P2, PT, R200, R218, PT ;  /* 0x000000dac800720c */ /* 0x000fe40003f46270 */
[----:B------:R-:W-:Y:S01]  /*10740*/  FSEL R46, R192, -INF , !P3 ;  /* 0xff800000c02e7808 */ /* 0x000fe20005800000 */
[----:B------:R-:W-:Y:S01]  /*10750*/  FFMA.FTZ R47, R75, -UR6, R47 ;  /* 0x800000064b2f7c23 */ /* 0x000fe2000801002f */
[----:B------:R-:W-:Y:S01]  /*10760*/  FSEL R79, R79, -INF , !P4 ;  /* 0xff8000004f4f7808 */ /* 0x000fe20006000000 */
[----:B------:R-:W1:Y:S01]  /*10770*/  MUFU.TANH R75, R43 ;  /* 0x0000002b004b7308 */ /* 0x000e620000002400 */
[----:B------:R-:W-:-:S02]  /*10780*/  ISETP.GE.AND P3, PT, R200, R221, PT ;  /* 0x000000ddc800720c */ /* 0x000fc40003f66270 */
[----:B------:R-:W-:Y:S02]  /*10790*/  FSEL R180, R79, -INF , !P2 ;  /* 0xff8000004fb47808 */ /* 0x000fe40005000000 */
[----:B------:R-:W-:Y:S02]  /*107a0*/  ISETP.GT.AND P2, PT, R81, R178, PT ;  /* 0x000000b25100720c */ /* 0x000fe40003f44270 */
[----:B------:R-:W-:Y:S02]  /*107b0*/  IABS R78, R28 ;  /* 0x0000001c004e7213 */ /* 0x000fe40000000000 */
[----:B------:R-:W-:Y:S02]  /*107c0*/  FSEL R202, R202, -INF , !P3 ;  /* 0xff800000caca7808 */ /* 0x000fe40005800000 */
[----:B------:R-:W-:Y:S02]  /*107d0*/  FSEL R90, R211, -INF , !P6 ;  /* 0xff800000d35a7808 */ /* 0x000fe40007000000 */
[----:B------:R-:W-:-:S02]  /*107e0*/  ISETP.GE.AND P3, PT, R178, R221, PT ;  /* 0x000000ddb200720c */ /* 0x000fc40003f66270 */
[----:B------:R-:W-:Y:S02]  /*107f0*/  FSEL R47, R47, -INF , !P2 ;  /* 0xff8000002f2f7808 */ /* 0x000fe40005000000 */
[----:B------:R-:W-:Y:S02]  /*10800*/  ISETP.GE.AND P6, PT, R200, R220, PT ;  /* 0x000000dcc800720c */ /* 0x000fe40003fc6270 */
[----:B------:R-:W-:Y:S02]  /*10810*/  ISETP.GE.AND P4, PT, R178, R218, PT ;  /* 0x000000dab200720c */ /* 0x000fe40003f86270 */
[----:B------:R-:W-:Y:S02]  /*10820*/  I2FP.F32.S32 R78, R78 ;  /* 0x0000004e004e7245 */ /* 0x000fe40000201400 */
[----:B------:R-:W-:Y:S02]  /*10830*/  FSEL R192, R210, -INF , !P5 ;  /* 0xff800000d2c07808 */ /* 0x000fe40006800000 */
[----:B------:R-:W-:Y:S01]  /*10840*/  ISETP.GE.AND P5, PT, R200, R219, PT ;  /* 0x000000dbc800720c */ /* 0x000fe20003fa6270 */
[----:B-1----:R-:W-:Y:S01]  /*10850*/  FFMA.FTZ R75, R78, -UR6, R75 ;  /* 0x800000064e4b7c23 */ /* 0x002fe2000801004b */
[----:B------:R-:W-:-:S02]  /*10860*/  FSEL R43, R177, -INF , !P3 ;  /* 0xff800000b12b7808 */ /* 0x000fc40005800000 */
[----:B------:R-:W-:Y:S02]  /*10870*/  FSEL R29, R203, -INF , !P6 ;  /* 0xff800000cb1d7808 */ /* 0x000fe40007000000 */
[----:B------:R-:W-:Y:S02]  /*10880*/  FSEL R177, R47, -INF , !P4 ;  /* 0xff8000002fb17808 */ /* 0x000fe40006000000 */
[----:B------:R-:W-:Y:S01]  /*10890*/  ISETP.GE.AND P6, PT, R178, R220, PT ;  /* 0x000000dcb200720c */ /* 0x000fe20003fc6270 */
[----:B------:R-:W1:Y:S01]  /*108a0*/  MUFU.TANH R47, R26 ;  /* 0x0000001a002f7308 */ /* 0x000e620000002400 */
[----:B------:R-:W-:Y:S02]  /*108b0*/  ISETP.GT.AND P4, PT, R81, R164, PT ;  /* 0x000000a45100720c */ /* 0x000fe40003f84270 */
[----:B------:R-:W-:Y:S02]  /*108c0*/  FSEL R185, R204, -INF , !P5 ;  /* 0xff800000ccb97808 */ /* 0x000fe40006800000 */
[----:B------:R-:W-:-:S02]  /*108d0*/  ISETP.GE.AND P5, PT, R178, R219, PT ;  /* 0x000000dbb200720c */ /* 0x000fc40003fa6270 */
[----:B------:R-:W-:Y:S02]  /*108e0*/  FSEL R28, R184, -INF , !P6 ;  /* 0xff800000b81c7808 */ /* 0x000fe40007000000 */
[C---:B------:R-:W-:Y:S02]  /*108f0*/  ISETP.GE.AND P6, PT, R164.reuse, R220, PT ;  /* 0x000000dca400720c */ /* 0x040fe40003fc6270 */
[----:B------:R-:W-:Y:S02]  /*10900*/  FSEL R75, R75, -INF , !P4 ;  /* 0xff8000004b4b7808 */ /* 0x000fe40006000000 */
[C---:B------:R-:W-:Y:S02]  /*10910*/  ISETP.GE.AND P2, PT, R164.reuse, R218, PT ;  /* 0x000000daa400720c */ /* 0x040fe40003f46270 */
[----:B------:R-:W-:Y:S02]  /*10920*/  FSEL R184, R201, -INF , !P5 ;  /* 0xff800000c9b87808 */ /* 0x000fe40006800000 */
[----:B------:R-:W-:-:S02]  /*10930*/  ISETP.GE.AND P3, PT, R164, R221, PT ;  /* 0x000000dda400720c */ /* 0x000fc40003f66270 */
[----:B------:R-:W-:Y:S02]  /*10940*/  ISETP.GE.AND P5, PT, R164, R219, PT ;  /* 0x000000dba400720c */ /* 0x000fe40003fa6270 */
[----:B------:R-:W-:Y:S02]  /*10950*/  IABS R98, R98 ;  /* 0x0000006200627213 */ /* 0x000fe40000000000 */
[----:B------:R-:W-:Y:S02]  /*10960*/  FSEL R164, R172, -INF , !P6 ;  /* 0xff800000aca47808 */ /* 0x000fe40007000000 */
[----:B------:R-:W-:Y:S02]  /*10970*/  FSEL R172, R75, -INF , !P2 ;  /* 0xff8000004bac7808 */ /* 0x000fe40005000000 */
[----:B------:R-:W2:Y:S01]  /*10980*/  MUFU.TANH R75, R27 ;  /* 0x0000001b004b7308 */ /* 0x000ea20000002400 */
[----:B------:R-:W-:Y:S02]  /*10990*/  I2FP.F32.S32 R98, R98 ;  /* 0x0000006200627245 */ /* 0x000fe40000201400 */
[----:B------:R-:W-:-:S02]  /*109a0*/  ISETP.GT.AND P2, PT, R81, R128, PT ;  /* 0x000000805100720c */ /* 0x000fc40003f44270 */
[----:B------:R-:W-:Y:S01]  /*109b0*/  IABS R89, R89 ;  /* 0x0000005900597213 */ /* 0x000fe20000000000 */
[----:B-1----:R-:W-:Y:S01]  /*109c0*/  FFMA.FTZ R47, R98, -UR6, R47 ;  /* 0x80000006622f7c23 */ /* 0x002fe2000801002f */
[----:B------:R-:W-:Y:S02]  /*109d0*/  FSEL R26, R130, -INF , !P3 ;  /* 0xff800000821a7808 */ /* 0x000fe40005800000 */
[----:B------:R-:W-:Y:S02]  /*109e0*/  ISETP.GE.AND P4, PT, R128, R218, PT ;  /* 0x000000da8000720c */ /* 0x000fe40003f86270 */
[----:B------:R-:W-:Y:S02]  /*109f0*/  FSEL R130, R47, -INF , !P2 ;  /* 0xff8000002f827808 */ /* 0x000fe40005000000 */
[----:B------:R-:W-:Y:S02]  /*10a00*/  I2FP.F32.S32 R47, R89 ;  /* 0x00000059002f7245 */ /* 0x000fe40000201400 */
[----:B------:R-:W-:-:S02]  /*10a10*/  FSEL R130, R130, -INF , !P4 ;  /* 0xff80000082827808 */ /* 0x000fc40006000000 */
[----:B------:R-:W-:Y:S01]  /*10a20*/  IABS R84, R84 ;  /* 0x0000005400547213 */ /* 0x000fe20000000000 */
[----:B--2---:R-:W-:Y:S01]  /*10a30*/  FFMA.FTZ R47, R47, -UR6, R75 ;  /* 0x800000062f2f7c23 */ /* 0x004fe2000801004b */
[----:B------:R-:W-:Y:S02]  /*10a40*/  ISETP.GT.AND P4, PT, R81, R109, PT ;  /* 0x0000006d5100720c */ /* 0x000fe40003f84270 */
[----:B------:R-:W-:Y:S02]  /*10a50*/  I2FP.F32.S32 R84, R84 ;  /* 0x0000005400547245 */ /* 0x000fe40000201400 */
[----:B------:R-:W-:Y:S02]  /*10a60*/  ISETP.GE.AND P2, PT, R109, R218, PT ;  /* 0x000000da6d00720c */ /* 0x000fe40003f46270 */
[----:B------:R-:W-:Y:S01]  /*10a70*/  FSEL R47, R47, -INF , !P4 ;  /* 0xff8000002f2f7808 */ /* 0x000fe20006000000 */
[----:B------:R-:W-:Y:S01]  /*10a80*/  FFMA.FTZ R22, R84, -UR6, R22 ;  /* 0x8000000654167c23 */ /* 0x000fe20008010016 */
[----:B------:R-:W-:-:S02]  /*10a90*/  FSEL R182, R182, -INF , !P5 ;  /* 0xff800000b6b67808 */ /* 0x000fc40006800000 */
[C---:B------:R-:W-:Y:S02]  /*10aa0*/  ISETP.GE.AND P3, PT, R128.reuse, R221, PT ;  /* 0x000000dd8000720c */ /* 0x040fe40003f66270 */
[C---:B------:R-:W-:Y:S02]  /*10ab0*/  ISETP.GE.AND P6, PT, R128.reuse, R220, PT ;  /* 0x000000dc8000720c */ /* 0x040fe40003fc6270 */
[----:B------:R-:W-:Y:S02]  /*10ac0*/  ISETP.GE.AND P5, PT, R128, R219, PT ;  /* 0x000000db8000720c */ /* 0x000fe40003fa6270 */
[----:B------:R-:W-:Y:S02]  /*10ad0*/  FSEL R128, R47, -INF , !P2 ;  /* 0xff8000002f807808 */ /* 0x000fe40005000000 */
[----:B------:R-:W-:Y:S02]  /*10ae0*/  IABS R80, R80 ;  /* 0x0000005000507213 */ /* 0x000fe40000000000 */
[----:B------:R-:W-:-:S02]  /*10af0*/  ISETP.GT.AND P2, PT, R81, R99, PT ;  /* 0x000000635100720c */ /* 0x000fc40003f44270 */
[----:B------:R-:W-:Y:S02]  /*10b00*/  I2FP.F32.S32 R80, R80 ;  /* 0x0000005000507245 */ /* 0x000fe40000201400 */
[----:B------:R-:W-:Y:S02]  /*10b10*/  ISETP.GE.AND P4, PT, R99, R218, PT ;  /* 0x000000da6300720c */ /* 0x000fe40003f86270 */
[----:B------:R-:W-:Y:S01]  /*10b20*/  FSEL R22, R22, -INF , !P2 ;  /* 0xff80000016167808 */ /* 0x000fe20005000000 */
[----:B------:R-:W-:Y:S01]  /*10b30*/  FFMA.FTZ R23, R80, -UR6, R23 ;  /* 0x8000000650177c23 */ /* 0x000fe20008010017 */
[----:B------:R-:W-:Y:S02]  /*10b40*/  FSEL R27, R125, -INF , !P3 ;  /* 0xff8000007d1b7808 */ /* 0x000fe40005800000 */
[----:B------:R-:W-:Y:S02]  /*10b50*/  FSEL R125, R22, -INF , !P4 ;  /* 0xff800000167d7808 */ /* 0x000fe40006000000 */
[----:B------:R-:W-:Y:S01]  /*10b60*/  ISETP.GT.AND P4, PT, R81, R92, PT ;  /* 0x0000005c5100720c */ /* 0x000fe20003f84270 */
[----:B------:R-:W1:Y:S01]  /*10b70*/  MUFU.TANH R22, R10 ;  /* 0x0000000a00167308 */ /* 0x000e620000002400 */
[----:B------:R-:W-:-:S02]  /*10b80*/  ISETP.GE.AND P2, PT, R92, R218, PT ;  /* 0x000000da5c00720c */ /* 0x000fc40003f46270 */
[----:B------:R-:W-:Y:S02]  /*10b90*/  FSEL R23, R23, -INF , !P4 ;  /* 0xff80000017177808 */ /* 0x000fe40006000000 */
[----:B------:R-:W-:Y:S02]  /*10ba0*/  FSEL R183, R183, -INF , !P6 ;  /* 0xff800000b7b77808 */ /* 0x000fe40007000000 */
[----:B------:R-:W-:Y:S02]  /*10bb0*/  ISETP.GE.AND P6, PT, R109, R220, PT ;  /* 0x000000dc6d00720c */ /* 0x000fe40003fc6270 */
[----:B------:R-:W-:Y:S02]  /*10bc0*/  IABS R68, R68 ;  /* 0x0000004400447213 */ /* 0x000fe40000000000 */
[----:B------:R-:W-:Y:S02]  /*10bd0*/  FSEL R123, R23, -INF , !P2 ;  /* 0xff800000177b7808 */ /* 0x000fe40005000000 */
[----:B------:R-:W2:Y:S01]  /*10be0*/  MUFU.TANH R23, R11 ;  /* 0x0000000b00177308 */ /* 0x000ea20000002400 */
[----:B------:R-:W-:-:S02]  /*10bf0*/  FSEL R169, R169, -INF , !P5 ;  /* 0xff800000a9a97808 */ /* 0x000fc40006800000 */
[----:B------:R-:W-:Y:S02]  /*10c00*/  FSEL R188, R188, -INF , !P6 ;  /* 0xff800000bcbc7808 */ /* 0x000fe40007000000 */
[----:B------:R-:W-:Y:S02]  /*10c10*/  I2FP.F32.S32 R68, R68 ;  /* 0x0000004400447245 */ /* 0x000fe40000201400 */
[----:B------:R-:W-:Y:S02]  /*10c20*/  ISETP.GE.AND P5, PT, R109, R219, PT ;  /* 0x000000db6d00720c */ /* 0x000fe40003fa6270 */
[----:B------:R-:W-:Y:S01]  /*10c30*/  ISETP.GE.AND P6, PT, R99, R220, PT ;  /* 0x000000dc6300720c */ /* 0x000fe20003fc6270 */
[----:B-1----:R-:W-:Y:S01]  /*10c40*/  FFMA.FTZ R22, R68, -UR6, R22 ;  /* 0x8000000644167c23 */ /* 0x002fe20008010016 */
[----:B------:R-:W-:Y:S02]  /*10c50*/  FSEL R167, R167, -INF , !P5 ;  /* 0xff800000a7a77808 */ /* 0x000fe40006800000 */
[----:B------:R-:W-:-:S02]  /*10c60*/  FSEL R171, R171, -INF , !P6 ;  /* 0xff800000abab7808 */ /* 0x000fc40007000000 */
[----:B------:R-:W-:Y:S02]  /*10c70*/  IABS R64, R64 ;  /* 0x0000004000407213 */ /* 0x000fe40000000000 */
[----:B------:R-:W-:Y:S02]  /*10c80*/  ISETP.GE.AND P5, PT, R99, R219, PT ;  /* 0x000000db6300720c */ /* 0x000fe40003fa6270 */
[----:B------:R-:W-:Y:S02]  /*10c90*/  ISETP.GE.AND P6, PT, R92, R220, PT ;  /* 0x000000dc5c00720c */ /* 0x000fe40003fc6270 */
[----:B------:R-:W-:Y:S02]  /*10ca0*/  ISETP.GT.AND P2, PT, R81, R86, PT ;  /* 0x000000565100720c */ /* 0x000fe40003f44270 */
[----:B------:R-:W-:Y:S02]  /*10cb0*/  ISETP.GE.AND P3, PT, R109, R221, PT ;  /* 0x000000dd6d00720c */ /* 0x000fe40003f66270 */
[----:B------:R-:W-:Y:S01]  /*10cc0*/  I2FP.F32.S32 R47, R64 ;  /* 0x00000040002f7245 */ /* 0x000fe20000201400 */
[----:B------:R-:W-:Y:S01]  /*10cd0*/  VIADD R64, R38, 0xffffff58 ;  /* 0xffffff5826407836 */ /* 0x000fe20000000000 */
[----:B------:R-:W-:-:S02]  /*10ce0*/  FSEL R166, R166, -INF , !P5 ;  /* 0xff800000a6a67808 */ /* 0x000fc40006800000 */
[----:B------:R-:W-:Y:S01]  /*10cf0*/  FSEL R120, R120, -INF , !P6 ;  /* 0xff80000078787808 */ /* 0x000fe20007000000 */
[----:B--2---:R-:W-:Y:S01]  /*10d00*/  FFMA.FTZ R47, R47, -UR6, R23 ;  /* 0x800000062f2f7c23 */ /* 0x004fe20008010017 */
[----:B------:R-:W-:Y:S02]  /*10d10*/  ISETP.GE.AND P4, PT, R86, R218, PT ;  /* 0x000000da5600720c */ /* 0x000fe40003f86270 */
[----:B------:R-:W-:Y:S02]  /*10d20*/  FSEL R22, R22, -INF , !P2 ;  /* 0xff80000016167808 */ /* 0x000fe40005000000 */
[----:B------:R-:W-:Y:S02]  /*10d30*/  ISETP.GE.AND P5, PT, R92, R219, PT ;  /* 0x000000db5c00720c */ /* 0x000fe40003fa6270 */
[----:B------:R-:W-:Y:S02]  /*10d40*/  ISETP.GE.AND P6, PT, R86, R220, PT ;  /* 0x000000dc5600720c */ /* 0x000fe40003fc6270 */
[----:B------:R-:W-:-:S02]  /*10d50*/  IABS R68, R196 ;  /* 0x000000c400447213 */ /* 0x000fc40000000000 */
[----:B------:R-:W-:Y:S02]  /*10d60*/  FSEL R101, R101, -INF , !P3 ;  /* 0xff80000065657808 */ /* 0x000fe40005800000 */
[----:B------:R-:W-:Y:S02]  /*10d70*/  ISETP.GE.AND P3, PT, R99, R221, PT ;  /* 0x000000dd6300720c */ /* 0x000fe40003f66270 */
[----:B------:R-:W-:Y:S01]  /*10d80*/  FSEL R113, R22, -INF , !P4 ;  /* 0xff80000016717808 */ /* 0x000fe20006000000 */
[----:B------:R-:W-:Y:S01]  /*10d90*/  VIADD R22, R38, 0xffffff18 ;  /* 0xffffff1826167836 */ /* 0x000fe20000000000 */
[----:B------:R-:W-:Y:S02]  /*10da0*/  FSEL R165, R165, -INF , !P5 ;  /* 0xff800000a5a57808 */ /* 0x000fe40006800000 */
[----:B------:R-:W-:Y:S02]  /*10db0*/  FSEL R103, R88, -INF , !P6 ;  /* 0xff80000058677808 */ /* 0x000fe40007000000 */
[----:B------:R-:W-:-:S02]  /*10dc0*/  ISETP.GE.AND P2, PT, R82, R219, PT ;  /* 0x000000db5200720c */ /* 0x000fc40003f46270 */
[----:B------:R-:W-:Y:S02]  /*10dd0*/  ISETP.GT.AND P4, PT, R81, R82, PT ;  /* 0x000000525100720c */ /* 0x000fe40003f84270 */
[----:B------:R-:W-:Y:S02]  /*10de0*/  I2FP.F32.S32 R68, R68 ;  /* 0x0000004400447245 */ /* 0x000fe40000201400 */
[----:B------:R-:W-:Y:S02]  /*10df0*/  ISETP.GE.AND P5, PT, R86, R219, PT ;  /* 0x000000db5600720c */ /* 0x000fe40003fa6270 */
[----:B------:R-:W-:Y:S01]  /*10e00*/  ISETP.GE.AND P6, PT, R82, R220, PT ;  /* 0x000000dc5200720c */ /* 0x000fe20003fc6270 */
[----:B------:R-:W-:Y:S01]  /*10e10*/  FFMA.FTZ R42, R68, -UR6, R42 ;  /* 0x80000006442a7c23 */ /* 0x000fe2000801002a */
[----:B------:R-:W-:Y:S02]  /*10e20*/  FSEL R100, R100, -INF , !P3 ;  /* 0xff80000064647808 */ /* 0x000fe40005800000 */
[----:B------:R-:W-:-:S02]  /*10e30*/  ISETP.GE.AND P3, PT, R92, R221, PT ;  /* 0x000000dd5c00720c */ /* 0x000fc40003f66270 */
[----:B------:R-:W-:Y:S02]  /*10e40*/  FSEL R117, R117, -INF , !P2 ;  /* 0xff80000075757808 */ /* 0x000fe40005000000 */
[----:B------:R-:W-:Y:S02]  /*10e50*/  FSEL R47, R47, -INF , !P4 ;  /* 0xff8000002f2f7808 */ /* 0x000fe40006000000 */
[----:B------:R-:W-:Y:S02]  /*10e60*/  IABS R199, R199 ;  /* 0x000000c700c77213 */ /* 0x000fe40000000000 */
[----:B------:R-:W-:Y:S02]  /*10e70*/  FSEL R121, R121, -INF , !P5 ;  /* 0xff80000079797808 */ /* 0x000fe40006800000 */
[----:B------:R-:W-:Y:S02]  /*10e80*/  FSEL R102, R85, -INF , !P6 ;  /* 0xff80000055667808 */ /* 0x000fe40007000000 */
[----:B------:R-:W-:-:S02]  /*10e90*/  ISETP.GE.AND P2, PT, R22, R218, PT ;  /* 0x000000da1600720c */ /* 0x000fc40003f46270 */
[C---:B------:R-:W-:Y:S01]  /*10ea0*/  ISETP.GT.AND P4, PT, R81.reuse, R22, PT ;  /* 0x000000165100720c */ /* 0x040fe20003f84270 */
[----:B------:R-:W-:Y:S01]  /*10eb0*/  VIADD R22, R38, 0xffffff19 ;  /* 0xffffff1926167836 */ /* 0x000fe20000000000 */
[----:B------:R-:W-:Y:S01]  /*10ec0*/  ISETP.GE.AND P5, PT, R82, R218, PT ;  /* 0x000000da5200720c */ /* 0x000fe20003fa6270 */
[----:B------:R-:W-:Y:S01]  /*10ed0*/  VIADD R38, R38, 0xffffff78 ;  /* 0xffffff7826267836 */ /* 0x000fe20000000000 */
[----:B------:R-:W-:Y:S01]  /*10ee0*/  BAR.SYNC.DEFER_BLOCKING 0x0 ;  /* 0x0000000000007b1d */ /* 0x000fe20000010000 */
[----:B------:R-:W-:Y:S02]  /*10ef0*/  ISETP.GT.AND P6, PT, R81, R64, PT ;  /* 0x000000405100720c */ /* 0x000fe40003fc4270 */
[----:B------:R-:W-:Y:S02]  /*10f00*/  FSEL R10, R93, -INF , !P3 ;  /* 0xff8000005d0a7808 */ /* 0x000fe40005800000 */
[----:B------:R-:W-:Y:S02]  /*10f10*/  IABS R17, R17 ;  /* 0x0000001100117213 */ /* 0x000fe40000000000 */
[----:B------:R-:W-:-:S02]  /*10f20*/  ISETP.GE.AND P3, PT, R86, R221, PT ;  /* 0x000000dd5600720c */ /* 0x000fc40003f66270 */
[----:B------:R-:W-:Y:S02]  /*10f30*/  I2FP.F32.S32 R199, R199 ;  /* 0x000000c700c77245 */ /* 0x000fe40000201400 */
[----:B------:R-:W-:Y:S02]  /*10f40*/  IABS R198, R198 ;  /* 0x000000c600c67213 */ /* 0x000fe40000000000 */
[----:B------:R-:W-:Y:S01]  /*10f50*/  IABS R197, R197 ;  /* 0x000000c500c57213 */ /* 0x000fe20000000000 */
[----:B------:R-:W-:Y:S01]  /*10f60*/  FFMA.FTZ R106, R199, -UR6, R106 ;  /* 0x80000006c76a7c23 */ /* 0x000fe2000801006a */
[----:B------:R-:W-:Y:S02]  /*10f70*/  FSEL R111, R47, -INF , !P5 ;  /* 0xff8000002f6f7808 */ /* 0x000fe40006800000 */
[----:B------:R-:W-:Y:S02]  /*10f80*/  FSEL R42, R42, -INF , !P6 ;  /* 0xff8000002a2a7808 */ /* 0x000fe40007000000 */
[----:B------:R-:W-:-:S02]  /*10f90*/  ISETP.GE.AND P5, PT, R22, R218, PT ;  /* 0x000000da1600720c */ /* 0x000fc40003fa6270 */
[----:B------:R-:W-:Y:S01]  /*10fa0*/  ISETP.GT.AND P6, PT, R81, R22, PT ;  /* 0x000000165100720c */ /* 0x000fe20003fc4270 */
[----:B------:R-:W-:Y:S01]  /*10fb0*/  IMAD.MOV.U32 R22, RZ, RZ, R17 ;  /* 0x000000ffff167224 */ /* 0x000fe200078e0011 */
[----:B------:R-:W-:Y:S02]  /*10fc0*/  FSEL R11, R87, -INF , !P3 ;  /* 0xff800000570b7808 */ /* 0x000fe40005800000 */
[----:B------:R-:W-:Y:S02]  /*10fd0*/  ISETP.GE.AND P3, PT, R82, R221, PT ;  /* 0x000000dd5200720c */ /* 0x000fe40003f66270 */
[----:B------:R-:W-:Y:S02]  /*10fe0*/  I2FP.F32.S32 R198, R198 ;  /* 0x000000c600c67245 */ /* 0x000fe40000201400 */
[----:B------:R-:W-:Y:S02]  /*10ff0*/  I2FP.F32.S32 R197, R197 ;  /* 0x000000c500c57245 */ /* 0x000fe40000201400 */
[----:B------:R-:W-:Y:S01]  /*11000*/  FSEL R23, R83, -INF , !P3 ;  /* 0xff80000053177808 */ /* 0x000fe20005800000 */
[----:B------:R-:W-:Y:S01]  /*11010*/  FFMA.FTZ R107, R198, -UR6, R107 ;  /* 0x80000006c66b7c23 */ /* 0x000fe2000801006b */
[----:B------:R-:W-:Y:S01]  /*11020*/  I2FP.F32.S32 R22, R22 ;  /* 0x0000001600167245 */ /* 0x000fe20000201400 */
[----:B------:R-:W-:Y:S01]  /*11030*/  FFMA.FTZ R6, R197, -UR6, R6 ;  /* 0x80000006c5067c23 */ /* 0x000fe20008010006 */
[----:B------:R-:W-:-:S02]  /*11040*/  ISETP.GE.AND P3, PT, R64, R218, PT ;  /* 0x000000da4000720c */ /* 0x000fc40003f66270 */
[----:B------:R-:W-:Y:S01]  /*11050*/  FSEL R106, R106, -INF , !P4 ;  /* 0xff8000006a6a7808 */ /* 0x000fe20006000000 */
[----:B------:R-:W-:Y:S01]  /*11060*/  FFMA.FTZ R7, R22, -UR6, R7 ;  /* 0x8000000616077c23 */ /* 0x000fe20008010007 */
[----:B------:R-:W-:Y:S02]  /*11070*/  ISETP.GT.AND P4, PT, R81, R38, PT ;  /* 0x000000265100720c */ /* 0x000fe40003f84270 */
[----:B------:R-:W-:Y:S02]  /*11080*/  FSEL R178, R42, -INF , !P3 ;  /* 0xff8000002ab27808 */ /* 0x000fe40005800000 */
[----:B------:R-:W-:Y:S02]  /*11090*/  ISETP.GE.AND P3, PT, R38, R218, PT ;  /* 0x000000da2600720c */ /* 0x000fe40003f66270 */
[----:B------:R-:W-:Y:S02]  /*110a0*/  FSEL R17, R106, -INF , !P2 ;  /* 0xff8000006a117808 */ /* 0x000fe40005000000 */
[----:B------:R-:W-:-:S02]  /*110b0*/  FSEL R22, R107, -INF , !P6 ;  /* 0xff8000006b167808 */ /* 0x000fc40007000000 */
[----:B------:R-:W-:Y:S02]  /*110c0*/  FSEL R6, R6, -INF , !P4 ;  /* 0xff80000006067808 */ /* 0x000fe40006000000 */
        /* <DEDUP_REMOVED lines=21> */
[----:B------:R-:W-:Y:S02]  /*11220*/  BSSY.RECONVERGENT B0, `(.L_x_1331) ;  /* 0x000003b000007945 */ /* 0x000fe40003800200 */
[----:B------:R-:W-:-:S04]  /*11230*/  @!P0 IMAD.WIDE.U32 R66, R64, UR14, RZ ;  /* 0x0000000e40428c25 */ /* 0x000fc8000f8e00ff */
[----:B------:R-:W-:-:S04]  /*11240*/  @!P0 IMAD.WIDE.U32 R78, R61, UR14, RZ ;  /* 0x0000000e3d4e8c25 */ /* 0x000fc8000f8e00ff */
[----:B------:R-:W-:Y:S01]  /*11250*/  @!P0 IMAD R64, R64, UR15, R67 ;  /* 0x0000000f40408c24 */ /* 0x000fe2000f8e0243 */
[----:B------:R-:W-:Y:S01]  /*11260*/  @!P0 SHF.L.U32 R7, R78, 0x7, RZ ;  /* 0x000000074e078819 */ /* 0x000fe200000006ff */
[----:B------:R-:W-:Y:S02]  /*11270*/  IMAD.U32 R67, RZ, RZ, UR22 ;  /* 0x00000016ff437e24 */ /* 0x000fe4000f8e00ff */
[----:B------:R-:W-:Y:S01]  /*11280*/  @!P0 IMAD R61, R61, UR15, R79 ;  /* 0x0000000f3d3d8c24 */ /* 0x000fe2000f8e024f */
[C---:B------:R-:W-:Y:S01]  /*11290*/  @!P0 SHF.L.U64.HI R64, R66.reuse, 0x7, R64 ;  /* 0x0000000742408819 */ /* 0x040fe20000010240 */
[----:B------:R-:W-:Y:S02]  /*112a0*/  @!P0 VIADD R67, R67, 0xfffffffd ;  /* 0xfffffffd43438836 */ /* 0x000fe40000000000 */
[----:B------:R-:W-:Y:S01]  /*112b0*/  @!P0 IMAD.SHL.U32 R38, R66, 0x80, RZ ;  /* 0x0000008042268824 */ /* 0x000fe200078e00ff */
[----:B------:R-:W-:Y:S01]  /*112c0*/  @!P0 SHF.L.U64.HI R61, R78, 0x7, R61 ;  /* 0x000000074e3d8819 */ /* 0x000fe2000001023d */
[----:B------:R-:W-:-:S02]  /*112d0*/  IMAD.U32 R66, RZ, RZ, UR14 ;  /* 0x0000000eff427e24 */ /* 0x000fc4000f8e00ff */
[----:B------:R-:W-:Y:S01]  /*112e0*/  @!P0 IMAD.WIDE.U32 R78, R67, UR14, RZ ;  /* 0x0000000e434e8c25 */ /* 0x000fe2000f8e00ff */
[----:B------:R-:W-:Y:S02]  /*112f0*/  @!P0 LEA R65, P3, R65, R38, 0x5 ;  /* 0x0000002641418211 */ /* 0x000fe400078628ff */
[----:B------:R-:W-:Y:S01]  /*11300*/  @!P0 LEA R66, P2, R66, R7, 0x6 ;  /* 0x0000000742428211 */ /* 0x000fe200078430ff */
[----:B------:R-:W-:Y:S01]  /*11310*/  IMAD.U32 R38, RZ, RZ, UR14 ;  /* 0x0000000eff267e24 */ /* 0x000fe2000f8e00ff */
[----:B------:R-:W-:Y:S01]  /*11320*/  MOV R7, UR15 ;  /* 0x0000000f00077c02 */ /* 0x000fe20008000f00 */
[----:B------:R-:W-:Y:S01]  /*11330*/  @!P0 IMAD R67, R67, UR15, R79 ;  /* 0x0000000f43438c24 */ /* 0x000fe2000f8e024f */
[-C--:B------:R-:W-:Y:S02]  /*11340*/  @!P0 LEA R80, P4, R78, R215.reuse, 0x8 ;  /* 0x000000d74e508211 */ /* 0x080fe400078840ff */
[----:B------:R-:W-:Y:S02]  /*11350*/  @!P0 LEA.HI.X R42, R47, R64, R42, 0x5, P3 ;  /* 0x000000402f2a8211 */ /* 0x000fe400018f2c2a */
[----:B------:R-:W-:-:S02]  /*11360*/  @!P0 LEA R82, P3, R65, R215, 0x1 ;  /* 0x000000d741528211 */ /* 0x000fc400078608ff */
[----:B------:R-:W-:Y:S02]  /*11370*/  @!P0 LEA.HI.X R7, R38, R61, R7, 0x6, P2 ;  /* 0x0000003d26078211 */ /* 0x000fe400010f3407 */
        /* <DEDUP_REMOVED lines=37> */
.L_x_1332:
[----:B------:R-:W-:Y:S05]  /*115d0*/  BSYNC.RECONVERGENT B0 ;  /* 0x0000000000007941 */ /* 0x000fea0003800200 */
.L_x_1331:
[----:B------:R-:W0:Y:S02]  /*115e0*/  LDGDEPBAR ;  /* 0x00000000000079af */ /* 0x000e240000000000 */
.L_x_1330:
[----:B------:R-:W-:Y:S01]  /*115f0*/  FMNMX3.FTZ R38, R36, R104, R114, !PT ;  /* 0x0000006824267276 */ /* 0x000fe20007810072 */
[----:B------:R-:W-:Y:S01]  /*11600*/  UISETP.GT.U32.AND UP0, UPT, UR11, UR19, UPT ;  /* 0x000000130b00728c */ /* 0x000fe2000bf04070 */
[----:B------:R-:W-:Y:S02]  /*11610*/  FMNMX3.FTZ R92, R3, R50, R55, !PT ;  /* 0x00000032035c7276 */ /* 0x000fe40007810037 */
[----:B------:R-:W-:Y:S02]  /*11620*/  FMNMX3.FTZ R38, R38, R96, R108, !PT ;  /* 0x0000006026267276 */ /* 0x000fe4000781006c */
[----:B------:R-:W-:Y:S02]  /*11630*/  FMNMX3.FTZ R92, R92, R54, R53, !PT ;  /* 0x000000365c5c7276 */ /* 0x000fe40007810035 */
[----:B------:R-:W-:Y:S02]  /*11640*/  FMNMX3.FTZ R38, R38, R97, R60, !PT ;  /* 0x0000006126267276 */ /* 0x000fe4000781003c */
[----:B------:R-:W-:-:S02]  /*11650*/  FMNMX3.FTZ R92, R92, R52, R51, !PT ;  /* 0x000000345c5c7276 */ /* 0x000fc40007810033 */
[----:B------:R-:W-:Y:S01]  /*11660*/  FMNMX3.FTZ R38, R38, R57, R56, !PT ;  /* 0x0000003926267276 */ /* 0x000fe20007810038 */
[----:B------:R-:W-:Y:S01]  /*11670*/  @UP0 UIADD3 UR22, UPT, UPT, UR22, -0x3, URZ ;  /* 0xfffffffd16160890 */ /* 0x000fe2000fffe0ff */
        /* <DEDUP_REMOVED lines=24> */
[----:B------:R-:W-:-:S03]  /*11800*/  FMNMX3.FTZ R92, R92, R32, R94, !PT ;  /* 0x000000205c5c7276 */ /* 0x000fc6000781005e */
[----:B------:R-:W3:Y:S02]  /*11810*/  SHFL.BFLY PT, R7, R38, 0x2, 0x1f ;  /* 0x0c401f0026077f89 */ /* 0x000ee400000e0000 */
[----:B---3--:R-:W-:Y:S02]  /*11820*/  FMNMX.FTZ R7, R38, R7, !PT ;  /* 0x0000000726077209 */ /* 0x008fe40007810000 */
[----:B------:R-:W3:Y:S04]  /*11830*/  SHFL.BFLY PT, R38, R92, 0x2, 0x1f ;  /* 0x0c401f005c267f89 */ /* 0x000ee800000e0000 */
[----:B------:R-:W4:Y:S01]  /*11840*/  SHFL.BFLY PT, R93, R7, 0x1, 0x1f ;  /* 0x0c201f00075d7f89 */ /* 0x000f2200000e0000 */
[----:B---3--:R-:W-:Y:S02]  /*11850*/  FMNMX.FTZ R92, R92, R38, !PT ;  /* 0x000000265c5c7209 */ /* 0x008fe40007810000 */
[----:B----4-:R-:W-:-:S04]  /*11860*/  FMNMX.FTZ R93, R7, R93, !PT ;  /* 0x0000005d075d7209 */ /* 0x010fc80007810000 */
[C---:B------:R-:W-:Y:S01]  /*11870*/  FSETP.NEU.FTZ.AND P4, PT, R93.reuse, -INF , PT ;  /* 0xff8000005d00780b */ /* 0x040fe20003f9d000 */
[----:B------:R-:W-:-:S05]  /*11880*/  FMUL.FTZ R7, R93, UR7 ;  /* 0x000000075d077c20 */ /* 0x000fca0008410000 */
[----:B------:R-:W-:-:S05]  /*11890*/  FSEL R7, R7, RZ, P4 ;  /* 0x000000ff07077208 */ /* 0x000fca0002000000 */
        /* <DEDUP_REMOVED lines=26> */
[--C-:B--2---:R-:W-:Y:S01]  /*11a40*/  FFMA.FTZ R65, R100, UR7, -R7.reuse ;  /* 0x0000000764417c23 */ /* 0x104fe20008010807 */
        /* <DEDUP_REMOVED lines=27> */
[----:B-1----:R-:W-:Y:S01]  /*11c00*/  FMNMX.FTZ R92, R92, R4, !PT ;  /* 0x000000045c5c7209 */ /* 0x002fe20007810000 */
[----:B------:R-:W-:Y:S01]  /*11c10*/  MUFU.EX2 R87, R87 ;  /* 0x0000005700577308 */ /* 0x000fe20000000800 */
[----:B------:R-:W-:Y:S02]  /*11c20*/  FMNMX3.FTZ R7, R7, R190, R192, !PT ;  /* 0x000000be07077276 */ /* 0x000fe400078100c0 */
[----:B------:R-:W-:Y:S01]  /*11c30*/  FMNMX3.FTZ R6, R6, R194, R193, !PT ;  /* 0x000000c206067276 */ /* 0x000fe200078100c1 */
[----:B------:R-:W-:Y:S01]  /*11c40*/  FMUL.FTZ R98, R92, UR7 ;  /* 0x000000075c627c20 */ /* 0x000fe20008410000 */
        /* <DEDUP_REMOVED lines=14> */
[----:B------:R-:W-:-:S03]  /*11d30*/  FSETP.NEU.FTZ.AND P3, PT, R92, -INF , PT ;  /* 0xff8000005c00780b */ /* 0x000fc60003f7d000 */
[----:B------:R-:W1:Y:S01]  /*11d40*/  SHFL.BFLY PT, R4, R7, 0x2, 0x1f ;  /* 0x0c401f0007047f89 */ /* 0x000e6200000e0000 */
[----:B------:R-:W-:Y:S01]  /*11d50*/  FSEL R98, R98, RZ, P3 ;  /* 0x000000ff62627208 */ /* 0x000fe20001800000 */
[----:B------:R-:W-:Y:S04]  /*11d60*/  MUFU.EX2 R83, R83 ;  /* 0x0000005300537308 */ /* 0x000fe80000000800 */
        /* <DEDUP_REMOVED lines=20> */
[----:B------:R-:W-:Y:S01]  /*11eb0*/  FMNMX3.FTZ R4, R6, R113, R111, !PT ;  /* 0x0000007106047276 */ /* 0x000fe2000781006f */
[----:B------:R-:W-:Y:S01]  /*11ec0*/  FFMA.FTZ R53, R40, UR7, -R98 ;  /* 0x0000000728357c23 */ /* 0x000fe20008010862 */
[----:B------:R-:W-:Y:S01]  /*11ed0*/  MUFU.EX2 R59, R59 ;  /* 0x0000003b003b7308 */ /* 0x000fe20000000800 */
[----:B------:R-:W1:Y:S01]  /*11ee0*/  SHFL.BFLY PT, R10, R7, 0x1, 0x1f ;  /* 0x0c201f00070a7f89 */ /* 0x000e6200000e0000 */
[----:B------:R-:W-:Y:S01]  /*11ef0*/  FMNMX3.FTZ R4, R4, R109, R106, !PT ;  /* 0x0000006d04047276 */ /* 0x000fe2000781006a */
[--C-:B------:R-:W-:Y:S01]  /*11f00*/  FFMA.FTZ R40, R29, UR7, -R98.reuse ;  /* 0x000000071d287c23 */ /* 0x100fe20008010862 */
[--C-:B------:R-:W-:Y:S01]  /*11f10*/  FFMA.FTZ R54, R124, UR7, -R98.reuse ;  /* 0x000000077c367c23 */ /* 0x100fe20008010862 */
[--C-:B------:R-:W-:Y:S01]  /*11f20*/  FFMA.FTZ R114, R174, UR7, -R98.reuse ;  /* 0x00000007ae727c23 */ /* 0x100fe20008010862 */
[--C-:B------:R-:W-:Y:S01]  /*11f30*/  FFMA.FTZ R45, R45, UR7, -R98.reuse ;  /* 0x000000072d2d7c23 */ /* 0x100fe20008010862 */
[----:B------:R-:W2:Y:S01]  /*11f40*/  SHFL.BFLY PT, R6, R4, 0x2, 0x1f ;  /* 0x0c401f0004067f89 */ /* 0x000ea200000e0000 */
        /* <DEDUP_REMOVED lines=8> */
[----:B------:R-:W-:Y:S08]  /*11fd0*/  MUFU.EX2 R57, R57 ;  /* 0x0000003900397308 */ /* 0x000ff00000000800 */
[----:B------:R-:W-:Y:S01]  /*11fe0*/  MUFU.EX2 R56, R56 ;  /* 0x0000003800387308 */ /* 0x000fe20000000800 */
[----:B-1----:R-:W-:-:S04]  /*11ff0*/  FMNMX.FTZ R91, R7, R10, !PT ;  /* 0x0000000a075b7209 */ /* 0x002fc80007810000 */
[C---:B------:R-:W-:Y:S01]  /*12000*/  FSETP.NEU.FTZ.AND P2, PT, R91.reuse, -INF , PT ;  /* 0xff8000005b00780b */ /* 0x040fe20003f5d000 */
[C---:B------:R-:W-:Y:S01]  /*12010*/  FMUL.FTZ R116, R91.reuse, UR7 ;  /* 0x000000075b747c20 */ /* 0x040fe20008410000 */
[----:B--2---:R-:W-:Y:S01]  /*12020*/  FMNMX.FTZ R90, R4, R6, !PT ;  /* 0x00000006045a7209 */ /* 0x004fe20007810000 */
[----:B------:R-:W1:Y:S01]  /*12030*/  MUFU.EX2 R55, R55 ;  /* 0x0000003700377308 */ /* 0x000e620000000800 */
[----:B------:R-:W-:Y:S02]  /*12040*/  FSEL R101, R91, RZ, P2 ;  /* 0x000000ff5b657208 */ /* 0x000fe40001000000 */
[----:B------:R-:W-:Y:S01]  /*12050*/  FSEL R116, R116, RZ, P2 ;  /* 0x000000ff74747208 */ /* 0x000fe20001000000 */
[----:B------:R-:W2:Y:S02]  /*12060*/  SHFL.BFLY PT, R4, R90, 0x1, 0x1f ;  /* 0x0c201f005a047f89 */ /* 0x000ea400000e0000 */
[----:B------:R-:W-:Y:S01]  /*12070*/  FADD.FTZ R101, R2, -R101 ;  /* 0x8000006502657221 */ /* 0x000fe20000010000 */
[----:B------:R-:W-:Y:S01]  /*12080*/  IADD3 R2, PT, PT, R206, 0x4020, RZ ;  /* 0x00004020ce027810 */ /* 0x000fe20007ffe0ff */
[--C-:B------:R-:W-:Y:S01]  /*12090*/  FFMA.FTZ R96, R25, UR7, -R116.reuse ;  /* 0x0000000719607c23 */ /* 0x100fe20008010874 */
[----:B------:R-:W-:Y:S01]  /*120a0*/  @P1 IADD3 R2, PT, PT, R223, -0x20, RZ ;  /* 0xffffffe0df021810 */ /* 0x000fe20007ffe0ff */
[--C-:B------:R-:W-:Y:S01]  /*120b0*/  FFMA.FTZ R28, R105, UR7, -R116.reuse ;  /* 0x00000007691c7c23 */ /* 0x100fe20008010874 */
[----:B------:R-:W-:Y:S01]  /*120c0*/  FSEL R105, R92, RZ, P3 ;  /* 0x000000ff5c697208 */ /* 0x000fe20001800000 */
[--C-:B------:R-:W-:Y:S01]  /*120d0*/  FFMA.FTZ R38, R24, UR7, -R116.reuse ;  /* 0x0000000718267c23 */ /* 0x100fe20008010874 */
[--C-:B------:R-:W-:Y:S01]  /*120e0*/  FFMA.FTZ R35, R19, UR7, -R116.reuse ;  /* 0x0000000713237c23 */ /* 0x100fe20008010874 */
[--C-:B------:R-:W-:Y:S01]  /*120f0*/  FFMA.FTZ R33, R18, UR7, -R116.reuse ;  /* 0x0000000712217c23 */ /* 0x100fe20008010874 */
[----:B------:R-:W-:Y:S01]  /*12100*/  FMUL.FTZ R101, R101, UR7 ;  /* 0x0000000765657c20 */ /* 0x000fe20008410000 */
[----:B------:R-:W-:Y:S01]  /*12110*/  FADD.FTZ R105, R3, -R105 ;  /* 0x8000006903697221 */ /* 0x000fe20000010000 */
[----:B------:R-:W-:Y:S01]  /*12120*/  MUFU.EX2 R96, R96 ;  /* 0x0000006000607308 */ /* 0x000fe20000000800 */
[--C-:B------:R-:W-:Y:S01]  /*12130*/  FFMA.FTZ R31, R15, UR7, -R116.reuse ;  /* 0x000000070f1f7c23 */ /* 0x100fe20008010874 */
[--C-:B------:R-:W-:Y:S01]  /*12140*/  FFMA.FTZ R30, R14, UR7, -R116.reuse ;  /* 0x000000070e1e7c23 */ /* 0x100fe20008010874 */
[----:B------:R-:W-:Y:S01]  /*12150*/  FMUL.FTZ R105, R105, UR7 ;  /* 0x0000000769697c20 */ /* 0x000fe20008410000 */
[--C-:B------:R-:W-:Y:S01]  /*12160*/  FFMA.FTZ R29, R112, UR7, -R116.reuse ;  /* 0x00000007701d7c23 */ /* 0x100fe20008010874 */
[--C-:B------:R-:W-:Y:S01]  /*12170*/  FFMA.FTZ R118, R118, UR7, -R116.reuse ;  /* 0x0000000776767c23 */ /* 0x100fe20008010874 */
[--C-:B------:R-:W-:Y:S01]  /*12180*/  FFMA.FTZ R119, R119, UR7, -R116.reuse ;  /* 0x0000000777777c23 */ /* 0x100fe20008010874 */
[--C-:B------:R-:W-:Y:S01]  /*12190*/  FFMA.FTZ R122, R122, UR7, -R116.reuse ;  /* 0x000000077a7a7c23 */ /* 0x100fe20008010874 */
[----:B------:R-:W3:Y:S01]  /*121a0*/  MUFU.EX2 R38, R38 ;  /* 0x0000002600267308 */ /* 0x000ee20000000800 */
[--C-:B------:R-:W-:Y:S01]  /*121b0*/  FFMA.FTZ R124, R21, UR7, -R116.reuse ;  /* 0x00000007157c7c23 */ /* 0x100fe20008010874 */
[----:B-1----:R-:W-:Y:S01]  /*121c0*/  F2FP.BF16.F32.PACK_AB R21, R55, R56 ;  /* 0x000000383715723e */ /* 0x002fe200000010ff */
        /* <DEDUP_REMOVED lines=9> */
[----:B------:R-:W-:Y:S01]  /*12260*/  FSEL R4, R90, RZ, P0 ;  /* 0x000000ff5a047208 */ /* 0x000fe20000000000 */
[--C-:B------:R-:W-:Y:S01]  /*12270*/  FFMA.FTZ R189, R189, UR7, -R116.reuse ;  /* 0x00000007bdbd7c23 */ /* 0x100fe20008010874 */
[----:B------:R-:W-:Y:S01]  /*12280*/  FSEL R107, R107, RZ, P0 ;  /* 0x000000ff6b6b7208 */ /* 0x000fe20000000000 */
[--C-:B------:R-:W-:Y:S01]  /*12290*/  FFMA.FTZ R190, R190, UR7, -R116.reuse ;  /* 0x00000007bebe7c23 */ /* 0x100fe20008010874 */
[----:B------:R-:W-:Y:S01]  /*122a0*/  FFMA.FTZ R192, R192, UR7, -R116 ;  /* 0x00000007c0c07c23 */ /* 0x000fe20008010874 */
[----:B------:R-:W-:Y:S01]  /*122b0*/  FADD.FTZ R0, R0, -R4 ;  /* 0x8000000400007221 */ /* 0x000fe20000010000 */
[----:B------:R-:W1:Y:S01]  /*122c0*/  MUFU.EX2 R33, R33 ;  /* 0x0000002100217308 */ /* 0x000e620000000800 */
[--C-:B------:R-:W-:Y:S01]  /*122d0*/  FFMA.FTZ R27, R9, UR7, -R107.reuse ;  /* 0x00000007091b7c23 */ /* 0x100fe2000801086b */
[--C-:B------:R-:W-:Y:S01]  /*122e0*/  FFMA.FTZ R26, R8, UR7, -R107.reuse ;  /* 0x00000007081a7c23 */ /* 0x100fe2000801086b */
[--C-:B------:R-:W-:Y:S01]  /*122f0*/  FFMA.FTZ R25, R5, UR7, -R107.reuse ;  /* 0x0000000705197c23 */ /* 0x100fe2000801086b */
[----:B------:R-:W2:Y:S01]  /*12300*/  LDSM.16.MT88.4 R8, [R206+0x4000] ;  /* 0x00400000ce08783b */ /* 0x000ea20000004200 */
[----:B------:R-:W-:Y:S01]  /*12310*/  FMUL.FTZ R0, R0, UR7 ;  /* 0x0000000700007c20 */ /* 0x000fe20008410000 */
[--C-:B------:R-:W-:Y:S01]  /*12320*/  FFMA.FTZ R95, R13, UR7, -R107.reuse ;  /* 0x000000070d5f7c23 */ /* 0x100fe2000801086b */
[--C-:B------:R-:W-:Y:S01]  /*12330*/  FFMA.FTZ R24, R12, UR7, -R107.reuse ;  /* 0x000000070c187c23 */ /* 0x100fe2000801086b */
[----:B------:R-:W4:Y:S01]  /*12340*/  LDSM.16.MT88.4 R4, [R2] ;  /* 0x000000000204783b */ /* 0x000f220000004200 */
[----:B------:R5:W5:Y:S01]  /*12350*/  MUFU.EX2 R100, R0 ;  /* 0x0000000000647308 */ /* 0x000b620000000800 */
[----:B---3--:R-:W-:Y:S01]  /*12360*/  F2FP.BF16.F32.PACK_AB R12, R38, R96 ;  /* 0x00000060260c723e */ /* 0x008fe200000010ff */
[--C-:B------:R-:W-:Y:S01]  /*12370*/  FFMA.FTZ R108, R16, UR7, -R107.reuse ;  /* 0x00000007106c7c23 */ /* 0x100fe2000801086b */
[--C-:B------:R-:W-:Y:S01]  /*12380*/  FFMA.FTZ R110, R17, UR7, -R107.reuse ;  /* 0x00000007116e7c23 */ /* 0x100fe2000801086b */
[--C-:B------:R-:W-:Y:S01]  /*12390*/  FFMA.FTZ R112, R22, UR7, -R107.reuse ;  /* 0x0000000716707c23 */ /* 0x100fe2000801086b */
[----:B------:R-:W3:Y:S01]  /*123a0*/  LDSM.16.MT88.4 R16, [R206+0x4400] ;  /* 0x00440000ce10783b */ /* 0x000ee20000004200 */
[--C-:B------:R-:W-:Y:S01]  /*123b0*/  FFMA.FTZ R127, R20, UR7, -R107.reuse ;  /* 0x00000007147f7c23 */ /* 0x100fe2000801086b */
[--C-:B------:R-:W-:Y:S01]  /*123c0*/  FFMA.FTZ R126, R126, UR7, -R107.reuse ;  /* 0x000000077e7e7c23 */ /* 0x100fe2000801086b */
[----:B------:R-:W-:Y:S01]  /*123d0*/  MUFU.EX2 R95, R95 ;  /* 0x0000005f005f7308 */ /* 0x000fe20000000800 */
[----:B-1----:R-:W-:Y:S01]  /*123e0*/  F2FP.BF16.F32.PACK_AB R14, R33, R35 ;  /* 0x00000023210e723e */ /* 0x002fe200000010ff */
[--C-:B------:R-:W-:Y:S01]  /*123f0*/  FFMA.FTZ R129, R129, UR7, -R107.reuse ;  /* 0x0000000781817c23 */ /* 0x100fe2000801086b */
[--C-:B------:R-:W-:Y:S01]  /*12400*/  FFMA.FTZ R131, R131, UR7, -R107.reuse ;  /* 0x0000000783837c23 */ /* 0x100fe2000801086b */
[----:B------:R-:W-:Y:S01]  /*12410*/  F2FP.BF16.F32.PACK_AB R20, R86, R87 ;  /* 0x000000575614723e */ /* 0x000fe200000010ff */
[--C-:B------:R-:W-:Y:S01]  /*12420*/  FFMA.FTZ R176, R176, UR7, -R107.reuse ;  /* 0x00000007b0b07c23 */ /* 0x100fe2000801086b */
[----:B------:R-:W-:Y:S01]  /*12430*/  F2FP.BF16.F32.PACK_AB R22, R84, R85 ;  /* 0x000000555416723e */ /* 0x000fe200000010ff */
[--C-:B------:R-:W-:Y:S01]  /*12440*/  FFMA.FTZ R175, R175, UR7, -R107.reuse ;  /* 0x00000007afaf7c23 */ /* 0x100fe2000801086b */
[----:B------:R-:W1:Y:S01]  /*12450*/  MUFU.EX2 R27, R27 ;  /* 0x0000001b001b7308 */ /* 0x000e620000000800 */
[----:B-----5:R-:W-:Y:S01]  /*12460*/  FSEL R0, R93, RZ, P4 ;  /* 0x000000ff5d007208 */ /* 0x020fe20002000000 */
[-C--:B------:R-:W-:Y:S01]  /*12470*/  FMUL.FTZ R158, R158, R100.reuse ;  /* 0x000000649e9e7220 */ /* 0x080fe20000410000 */
[-C--:B------:R-:W-:Y:S01]  /*12480*/  FMUL.FTZ R159, R159, R100.reuse ;  /* 0x000000649f9f7220 */ /* 0x080fe20000410000 */
[-C--:B------:R-:W-:Y:S01]  /*12490*/  FMUL.FTZ R154, R154, R100.reuse ;  /* 0x000000649a9a7220 */ /* 0x080fe20000410000 */
[-C--:B------:R-:W-:Y:S01]  /*124a0*/  FMUL.FTZ R155, R155, R100.reuse ;  /* 0x000000649b9b7220 */ /* 0x080fe20000410000 */
[----:B------:R-:W-:Y:S01]  /*124b0*/  FADD.FTZ R0, R36, -R0 ;  /* 0x8000000024007221 */ /* 0x000fe20000010000 */
[-C--:B------:R-:W-:Y:S01]  /*124c0*/  FMUL.FTZ R142, R142, R100.reuse ;  /* 0x000000648e8e7220 */ /* 0x080fe20000410000 */
[----:B------:R-:W-:Y:S01]  /*124d0*/  MUFU.EX2 R26, R26 ;  /* 0x0000001a001a7308 */ /* 0x000fe20000000800 */
[-C--:B------:R-:W-:Y:S01]  /*124e0*/  FMUL.FTZ R143, R143, R100.reuse ;  /* 0x000000648f8f7220 */ /* 0x080fe20000410000 */
[----:B------:R-:W-:Y:S01]  /*124f0*/  FMUL.FTZ R0, R0, UR7 ;  /* 0x0000000700007c20 */ /* 0x000fe20008410000 */
[-C--:B------:R-:W-:Y:S01]  /*12500*/  FMUL.FTZ R138, R138, R100.reuse ;  /* 0x000000648a8a7220 */ /* 0x080fe20000410000 */
[-C--:B------:R-:W-:Y:S01]  /*12510*/  FMUL.FTZ R139, R139, R100.reuse ;  /* 0x000000648b8b7220 */ /* 0x080fe20000410000 */
[--C-:B------:R-:W-:Y:S01]  /*12520*/  FFMA.FTZ R179, R179, UR7, -R107.reuse ;  /* 0x00000007b3b37c23 */ /* 0x100fe2000801086b */
[--C-:B------:R-:W-:Y:S01]  /*12530*/  FFMA.FTZ R181, R181, UR7, -R107.reuse ;  /* 0x00000007b5b57c23 */ /* 0x100fe2000801086b */
[--C-:B------:R-:W-:Y:S01]  /*12540*/  FFMA.FTZ R194, R194, UR7, -R107.reuse ;  /* 0x00000007c2c27c23 */ /* 0x100fe2000801086b */
[----:B------:R-:W5:Y:S01]  /*12550*/  MUFU.EX2 R25, R25 ;  /* 0x0000001900197308 */ /* 0x000f620000000800 */
[----:B-1----:R-:W-:Y:S01]  /*12560*/  F2FP.BF16.F32.PACK_AB R13, R27, R95 ;  /* 0x0000005f1b0d723e */ /* 0x002fe200000010ff */
[--C-:B------:R-:W-:Y:S01]  /*12570*/  FFMA.FTZ R193, R193, UR7, -R107.reuse ;  /* 0x00000007c1c17c23 */ /* 0x100fe2000801086b */
[--C-:B------:R-:W-:Y:S01]  /*12580*/  FFMA.FTZ R191, R191, UR7, -R107.reuse ;  /* 0x00000007bfbf7c23 */ /* 0x100fe2000801086b */
        /* <DEDUP_REMOVED lines=9> */
[----:B------:R-:W-:Y:S01]  /*12620*/  FFMA.FTZ R172, R172, UR7, -R107 ;  /* 0x00000007acac7c23 */ /* 0x000fe2000801086b */
[----:B------:R-:W-:Y:S01]  /*12630*/  FFMA.FTZ R95, R224, R100, R95 ;  /* 0x00000064e05f7223 */ /* 0x000fe2000001005f */
[--C-:B------:R-:W-:Y:S01]  /*12640*/  FFMA.FTZ R169, R169, UR7, -R116.reuse ;  /* 0x00000007a9a97c23 */ /* 0x100fe20008010874 */
[----:B------:R-:W4:Y:S01]  /*12650*/  MUFU.EX2 R0, R0 ;  /* 0x0000000000007308 */ /* 0x000f220000000800 */
[----:B-----5:R-:W-:Y:S01]  /*12660*/  F2FP.BF16.F32.PACK_AB R15, R25, R26 ;  /* 0x0000001a190f723e */ /* 0x020fe200000010ff */
[----:B------:R-:W-:Y:S01]  /*12670*/  FADD.FTZ R95, R27, R95 ;  /* 0x0000005f1b5f7221 */ /* 0x000fe20000010000 */
[--C-:B------:R-:W-:Y:S01]  /*12680*/  FFMA.FTZ R167, R167, UR7, -R116.reuse ;  /* 0x00000007a7a77c23 */ /* 0x100fe20008010874 */
[--C-:B------:R-:W-:Y:S01]  /*12690*/  FFMA.FTZ R166, R166, UR7, -R116.reuse ;  /* 0x00000007a6a67c23 */ /* 0x100fe20008010874 */
[----:B------:R-:W-:Y:S01]  /*126a0*/  FFMA.FTZ R165, R165, UR7, -R116 ;  /* 0x00000007a5a57c23 */ /* 0x000fe20008010874 */
[----:B------:R-:W-:Y:S01]  /*126b0*/  FADD.FTZ R95, R26, R95 ;  /* 0x0000005f1a5f7221 */ /* 0x000fe20000010000 */
[----:B------:R-:W-:Y:S01]  /*126c0*/  FFMA.FTZ R130, R130, UR7, -R107 ;  /* 0x0000000782827c23 */ /* 0x000fe2000801086b */
[----:B------:R-:W5:Y:S01]  /*126d0*/  MUFU.EX2 R105, R105 ;  /* 0x0000006900697308 */ /* 0x000f620000000800 */
        /* <DEDUP_REMOVED lines=8> */
[C---:B--2---:R-:W-:Y:S01]  /*12760*/  HMMA.16816.F32.BF16 R156, R12.reuse, R8, R156 ;  /* 0x000000080c9c723c */ /* 0x044fe2000004189c */
[-C--:B----4-:R-:W-:Y:S01]  /*12770*/  FMUL.FTZ R160, R160, R0.reuse ;  /* 0x00000000a0a07220 */ /* 0x090fe20000410000 */
[-C--:B------:R-:W-:Y:S01]  /*12780*/  FMUL.FTZ R161, R161, R0.reuse ;  /* 0x00000000a1a17220 */ /* 0x080fe20000410000 */
[-C--:B------:R-:W-:Y:S01]  /*12790*/  FMUL.FTZ R148, R148, R0.reuse ;  /* 0x0000000094947220 */ /* 0x080fe20000410000 */
[-C--:B------:R-:W-:Y:S01]  /*127a0*/  FMUL.FTZ R149, R149, R0.reuse ;  /* 0x0000000095957220 */ /* 0x080fe20000410000 */
[----:B------:R-:W1:Y:S01]  /*127b0*/  MUFU.EX2 R31, R31 ;  /* 0x0000001f001f7308 */ /* 0x000e620000000800 */
[-C--:B------:R-:W-:Y:S01]  /*127c0*/  FMUL.FTZ R144, R144, R0.reuse ;  /* 0x0000000090907220 */ /* 0x080fe20000410000 */
[-C--:B------:R-:W-:Y:S01]  /*127d0*/  FMUL.FTZ R145, R145, R0.reuse ;  /* 0x0000000091917220 */ /* 0x080fe20000410000 */
[C---:B------:R-:W-:Y:S01]  /*127e0*/  HMMA.16816.F32.BF16 R152, R12.reuse, R10, R152 ;  /* 0x0000000a0c98723c */ /* 0x040fe20000041898 */
[-C--:B-----5:R-:W-:Y:S01]  /*127f0*/  FMUL.FTZ R162, R162, R105.reuse ;  /* 0x00000069a2a27220 */ /* 0x0a0fe20000410000 */
[-C--:B------:R-:W-:Y:S01]  /*12800*/  FMUL.FTZ R163, R163, R105.reuse ;  /* 0x00000069a3a37220 */ /* 0x080fe20000410000 */
[-C--:B------:R-:W-:Y:S01]  /*12810*/  FMUL.FTZ R150, R150, R105.reuse ;  /* 0x0000006996967220 */ /* 0x080fe20000410000 */
[-C--:B------:R-:W-:Y:S01]  /*12820*/  FMUL.FTZ R151, R151, R105.reuse ;  /* 0x0000006997977220 */ /* 0x080fe20000410000 */
[----:B------:R-:W2:Y:S01]  /*12830*/  MUFU.EX2 R30, R30 ;  /* 0x0000001e001e7308 */ /* 0x000ea20000000800 */
[-C--:B------:R-:W-:Y:S01]  /*12840*/  FMUL.FTZ R146, R146, R105.reuse ;  /* 0x0000006992927220 */ /* 0x080fe20000410000 */
[-C--:B------:R-:W-:Y:S01]  /*12850*/  FMUL.FTZ R147, R147, R105.reuse ;  /* 0x0000006993937220 */ /* 0x080fe20000410000 */
[C---:B------:R-:W-:Y:S01]  /*12860*/  HMMA.16816.F32.BF16 R140, R12.reuse, R4, R140 ;  /* 0x000000040c8c723c */ /* 0x040fe2000004188c */
[-C--:B------:R-:W-:Y:S01]  /*12870*/  FMUL.FTZ R132, R132, R0.reuse ;  /* 0x0000000084847220 */ /* 0x080fe20000410000 */
[----:B------:R-:W-:Y:S01]  /*12880*/  FMUL.FTZ R133, R133, R0 ;  /* 0x0000000085857220 */ /* 0x000fe20000410000 */
[-C--:B------:R-:W-:Y:S01]  /*12890*/  FMUL.FTZ R134, R134, R105.reuse ;  /* 0x0000006986867220 */ /* 0x080fe20000410000 */
[----:B------:R-:W-:Y:S01]  /*128a0*/  FMUL.FTZ R135, R135, R105 ;  /* 0x0000006987877220 */ /* 0x000fe20000410000 */
[----:B------:R-:W-:Y:S01]  /*128b0*/  MUFU.EX2 R29, R29 ;  /* 0x0000001d001d7308 */ /* 0x000fe20000000800 */
[----:B------:R-:W-:Y:S01]  /*128c0*/  FFMA.FTZ R96, R225, R101, R96 ;  /* 0x00000065e1607223 */ /* 0x000fe20000010060 */
[----:B------:R-:W-:Y:S01]  /*128d0*/  FADD.FTZ R95, R25, R95 ;  /* 0x0000005f195f7221 */ /* 0x000fe20000010000 */
[----:B------:R-:W-:Y:S01]  /*128e0*/  HMMA.16816.F32.BF16 R136, R12, R6, R136 ;  /* 0x000000060c88723c */ /* 0x000fe20000041888 */
[----:B------:R-:W-:Y:S01]  /*128f0*/  F2FP.BF16.F32.PACK_AB R12, R99, R104 ;  /* 0x00000068630c723e */ /* 0x000fe200000010ff */
[----:B------:R-:W-:Y:S01]  /*12900*/  FFMA.FTZ R104, R227, R0, R104 ;  /* 0x00000000e3687223 */ /* 0x000fe20000010068 */
[----:B------:R-:W-:Y:S01]  /*12910*/  F2FP.BF16.F32.PACK_AB R13, R59, R97 ;  /* 0x000000613b0d723e */ /* 0x000fe200000010ff */
[----:B------:R-:W-:Y:S01]  /*12920*/  FFMA.FTZ R97, R226, R105, R97 ;  /* 0x00000069e2617223 */ /* 0x000fe20000010061 */
        /* <DEDUP_REMOVED lines=9> */
[C---:B------:R-:W-:Y:S01]  /*129c0*/  HMMA.16816.F32.BF16 R160, R12.reuse, R8, R160 ;  /* 0x000000080ca0723c */ /* 0x040fe200000418a0 */
[----:B------:R-:W4:Y:S01]  /*129d0*/  MUFU.EX2 R24, R24 ;  /* 0x0000001800187308 */ /* 0x000f220000000800 */
[----:B------:R-:W-:Y:S01]  /*129e0*/  FADD.FTZ R96, R35, R96 ;  /* 0x0000006023607221 */ /* 0x000fe20000010000 */
[----:B------:R-:W-:Y:S01]  /*129f0*/  FADD.FTZ R104, R88, R104 ;  /* 0x0000006858687221 */ /* 0x000fe20000010000 */
[----:B------:R-:W-:Y:S01]  /*12a00*/  FADD.FTZ R97, R57, R97 ;  /* 0x0000006139617221 */ /* 0x000fe20000010000 */
[----:B------:R-:W-:Y:S01]  /*12a10*/  FFMA.FTZ R125, R125, UR7, -R107 ;  /* 0x000000077d7d7c23 */ /* 0x000fe2000801086b */
[----:B------:R-:W-:Y:S01]  /*12a20*/  FADD.FTZ R96, R33, R96 ;  /* 0x0000006021607221 */ /* 0x000fe20000010000 */
[----:B------:R-:W-:Y:S01]  /*12a30*/  FADD.FTZ R104, R87, R104 ;  /* 0x0000006857687221 */ /* 0x000fe20000010000 */
[C---:B------:R-:W-:Y:S01]  /*12a40*/  HMMA.16816.F32.BF16 R148, R12.reuse, R10, R148 ;  /* 0x0000000a0c94723c */ /* 0x040fe20000041894 */
[----:B------:R-:W5:Y:S01]  /*12a50*/  LDSM.16.MT88.4 R8, [R2+0x400] ;  /* 0x000400000208783b */ /* 0x000f620000004200 */
[----:B------:R-:W3:Y:S01]  /*12a60*/  MUFU.EX2 R108, R108 ;  /* 0x0000006c006c7308 */ /* 0x000ee20000000800 */
[----:B------:R-:W-:Y:S01]  /*12a70*/  FADD.FTZ R97, R56, R97 ;  /* 0x0000006138617221 */ /* 0x000fe20000010000 */
[----:B-1----:R-:W-:Y:S01]  /*12a80*/  FADD.FTZ R96, R31, R96 ;  /* 0x000000601f607221 */ /* 0x002fe20000010000 */
[----:B------:R-:W-:Y:S01]  /*12a90*/  FADD.FTZ R104, R86, R104 ;  /* 0x0000006856687221 */ /* 0x000fe20000010000 */
[----:B------:R-:W-:Y:S01]  /*12aa0*/  FFMA.FTZ R123, R123, UR7, -R107 ;  /* 0x000000077b7b7c23 */ /* 0x000fe2000801086b */
[----:B------:R-:W-:Y:S01]  /*12ab0*/  FADD.FTZ R97, R55, R97 ;  /* 0x0000006137617221 */ /* 0x000fe20000010000 */
[C---:B------:R-:W-:Y:S01]  /*12ac0*/  HMMA.16816.F32.BF16 R144, R12.reuse, R4, R144 ;  /* 0x000000040c90723c */ /* 0x040fe20000041890 */
[----:B--2---:R-:W-:Y:S01]  /*12ad0*/  F2FP.BF16.F32.PACK_AB R4, R30, R31 ;  /* 0x0000001f1e04723e */ /* 0x004fe200000010ff */
[----:B------:R-:W1:Y:S01]  /*12ae0*/  MUFU.EX2 R110, R110 ;  /* 0x0000006e006e7308 */ /* 0x000e620000000800 */
[----:B----4-:R-:W-:Y:S01]  /*12af0*/  FADD.FTZ R95, R24, R95 ;  /* 0x0000005f185f7221 */ /* 0x010fe20000010000 */
[----:B------:R-:W-:Y:S01]  /*12b00*/  FADD.FTZ R96, R30, R96 ;  /* 0x000000601e607221 */ /* 0x000fe20000010000 */
[----:B------:R-:W-:Y:S01]  /*12b10*/  FADD.FTZ R104, R85, R104 ;  /* 0x0000006855687221 */ /* 0x000fe20000010000 */
[--C-:B------:R-:W-:Y:S01]  /*12b20*/  FFMA.FTZ R111, R111, UR7, -R107.reuse ;  /* 0x000000076f6f7c23 */ /* 0x100fe2000801086b */
[----:B------:R-:W-:Y:S01]  /*12b30*/  FFMA.FTZ R109, R109, UR7, -R107 ;  /* 0x000000076d6d7c23 */ /* 0x000fe2000801086b */
[----:B------:R-:W-:Y:S01]  /*12b40*/  HMMA.16816.F32.BF16 R132, R12, R6, R132 ;  /* 0x000000060c84723c */ /* 0x000fe20000041884 */
[----:B------:R-:W-:Y:S01]  /*12b50*/  F2FP.BF16.F32.PACK_AB R6, R28, R29 ;  /* 0x0000001d1c06723e */ /* 0x000fe200000010ff */
[----:B------:R-:W2:Y:S01]  /*12b60*/  MUFU.EX2 R112, R112 ;  /* 0x0000007000707308 */ /* 0x000ea20000000800 */
[C---:B---3--:R-:W-:Y:S01]  /*12b70*/  F2FP.BF16.F32.PACK_AB R5, R108.reuse, R24 ;  /* 0x000000186c05723e */ /* 0x048fe200000010ff */
[----:B------:R-:W3:Y:S01]  /*12b80*/  LDSM.16.MT88.4 R12, [R206+0x4800] ;  /* 0x00480000ce0c783b */ /* 0x000ee20000004200 */
[----:B------:R-:W-:Y:S01]  /*12b90*/  FADD.FTZ R95, R108, R95 ;  /* 0x0000005f6c5f7221 */ /* 0x000fe20000010000 */
[----:B------:R-:W-:Y:S01]  /*12ba0*/  FADD.FTZ R96, R29, R96 ;  /* 0x000000601d607221 */ /* 0x000fe20000010000 */
[----:B------:R-:W-:Y:S01]  /*12bb0*/  FADD.FTZ R104, R84, R104 ;  /* 0x0000006854687221 */ /* 0x000fe20000010000 */
[----:B------:R-:W-:Y:S01]  /*12bc0*/  FFMA.FTZ R106, R106, UR7, -R107 ;  /* 0x000000076a6a7c23 */ /* 0x000fe2000801086b */
[----:B------:R-:W-:Y:S01]  /*12bd0*/  FFMA.FTZ R121, R121, UR7, -R116 ;  /* 0x0000000779797c23 */ /* 0x000fe20008010874 */
[----:B------:R-:W4:Y:S01]  /*12be0*/  MUFU.EX2 R54, R54 ;  /* 0x0000003600367308 */ /* 0x000f220000000800 */
[----:B-1----:R-:W-:Y:S01]  /*12bf0*/  FADD.FTZ R95, R110, R95 ;  /* 0x0000005f6e5f7221 */ /* 0x002fe20000010000 */
[----:B------:R-:W-:Y:S01]  /*12c00*/  FADD.FTZ R96, R28, R96 ;  /* 0x000000601c607221 */ /* 0x000fe20000010000 */
[----:B------:R-:W-:Y:S01]  /*12c10*/  FADD.FTZ R104, R83, R104 ;  /* 0x0000006853687221 */ /* 0x000fe20000010000 */
[----:B------:R-:W-:-:S02]  /*12c20*/  PLOP3.LUT P0, PT, PT, PT, UP0, 0x80, 0x8 ;  /* 0x000000000008781c */ /* 0x000fc40003f0f008 */
[----:B------:R-:W-:Y:S02]  /*12c30*/  MOV R0, R90 ;  /* 0x0000005a00007202 */ /* 0x000fe40000000f00 */
[----:B------:R-:W1:Y:S01]  /*12c40*/  MUFU.EX2 R53, R53 ;  /* 0x0000003500357308 */ /* 0x000e620000000800 */
[C---:B--2---:R-:W-:Y:S01]  /*12c50*/  F2FP.BF16.F32.PACK_AB R7, R112.reuse, R110 ;  /* 0x0000006e7007723e */ /* 0x044fe200000010ff */
[----:B------:R-:W-:Y:S01]  /*12c60*/  FADD.FTZ R95, R112, R95 ;  /* 0x0000005f705f7221 */ /* 0x000fe20000010000 */
[----:B------:R-:W-:Y:S02]  /*12c70*/  MOV R3, R92 ;  /* 0x0000005c00037202 */ /* 0x000fe40000000f00 */
[----:B------:R-:W-:-:S03]  /*12c80*/  MOV R36, R93 ;  /* 0x0000005d00247202 */ /* 0x000fc60000000f00 */
[C---:B------:R-:W-:Y:S01]  /*12c90*/  HMMA.16816.F32.BF16 R156, R4.reuse, R16, R156 ;  /* 0x00000010049c723c */ /* 0x040fe2000004189c */
[----:B------:R-:W2:Y:S01]  /*12ca0*/  MUFU.EX2 R118, R118 ;  /* 0x0000007600767308 */ /* 0x000ea20000000800 */
[----:B----4-:R-:W-:Y:S01]  /*12cb0*/  FADD.FTZ R97, R54, R97 ;  /* 0x0000006136617221 */ /* 0x010fe20000010000 */
[----:B------:R-:W-:Y:S02]  /*12cc0*/  @P0 MOV R0, R90 ;  /* 0x0000005a00000202 */ /* 0x000fe40000000f00 */
[----:B------:R-:W-:Y:S02]  /*12cd0*/  @P0 MOV R3, R92 ;  /* 0x0000005c00030202 */ /* 0x000fe40000000f00 */
[----:B------:R-:W-:Y:S01]  /*12ce0*/  @P0 MOV R36, R93 ;  /* 0x0000005d00240202 */ /* 0x000fe20000000f00 */
[----:B------:R-:W-:Y:S01]  /*12cf0*/  HMMA.16816.F32.BF16 R152, R4, R18, R152 ;  /* 0x000000120498723c */ /* 0x000fe20000041898 */
[----:B------:R-:W4:Y:S01]  /*12d00*/  MUFU.EX2 R119, R119 ;  /* 0x0000007700777308 */ /* 0x000f220000000800 */
[C---:B-1----:R-:W-:Y:S01]  /*12d10*/  F2FP.BF16.F32.PACK_AB R23, R53.reuse, R54 ;  /* 0x000000363517723e */ /* 0x042fe200000010ff */
[----:B------:R-:W-:-:S05]  /*12d20*/  FADD.FTZ R97, R53, R97 ;  /* 0x0000006135617221 */ /* 0x000fca0000010000 */
[----:B-----5:R-:W-:Y:S01]  /*12d30*/  HMMA.16816.F32.BF16 R140, R4, R8, R140 ;  /* 0x00000008048c723c */ /* 0x020fe2000004188c */
[----:B------:R-:W1:Y:S01]  /*12d40*/  MUFU.EX2 R122, R122 ;  /* 0x0000007a007a7308 */ /* 0x000e620000000800 */
[----:B--2---:R-:W-:-:S06]  /*12d50*/  FADD.FTZ R96, R118, R96 ;  /* 0x0000006076607221 */ /* 0x004fcc0000010000 */
[----:B------:R-:W-:Y:S01]  /*12d60*/  HMMA.16816.F32.BF16 R136, R4, R10, R136 ;  /* 0x0000000a0488723c */ /* 0x000fe20000041888 */
[----:B------:R-:W2:Y:S01]  /*12d70*/  LDSM.16.MT88.4 R4, [R2+0x800] ;  /* 0x000800000204783b */ /* 0x000ea20000004200 */
[----:B------:R-:W5:Y:S01]  /*12d80*/  MUFU.EX2 R124, R124 ;  /* 0x0000007c007c7308 */ /* 0x000f620000000800 */
[----:B----4-:R-:W-:-:S05]  /*12d90*/  FADD.FTZ R96, R119, R96 ;  /* 0x0000006077607221 */ /* 0x010fca0000010000 */
[----:B------:R-:W-:Y:S01]  /*12da0*/  HMMA.16816.F32.BF16 R144, R20, R8, R144 ;  /* 0x000000081490723c */ /* 0x000fe20000041890 */
[----:B------:R-:W-:Y:S01]  /*12db0*/  F2FP.BF16.F32.PACK_AB R8, R119, R118 ;  /* 0x000000767708723e */ /* 0x000fe200000010ff */
[----:B------:R-:W4:Y:S01]  /*12dc0*/  MUFU.EX2 R127, R127 ;  /* 0x0000007f007f7308 */ /* 0x000f220000000800 */
[----:B-1----:R-:W-:-:S05]  /*12dd0*/  FADD.FTZ R96, R122, R96 ;  /* 0x000000607a607221 */ /* 0x002fca0000010000 */
[----:B------:R-:W-:Y:S02]  /*12de0*/  HMMA.16816.F32.BF16 R132, R20, R10, R132 ;  /* 0x0000000a1484723c */ /* 0x000fe40000041884 */
[----:B------:R-:W1:Y:S01]  /*12df0*/  MUFU.EX2 R126, R126 ;  /* 0x0000007e007e7308 */ /* 0x000e620000000800 */
[C---:B-----5:R-:W-:Y:S01]  /*12e00*/  F2FP.BF16.F32.PACK_AB R10, R124.reuse, R122 ;  /* 0x0000007a7c0a723e */ /* 0x060fe200000010ff */
[----:B------:R-:W-:-:S04]  /*12e10*/  FADD.FTZ R96, R124, R96 ;  /* 0x000000607c607221 */ /* 0x000fc80000010000 */
[----:B------:R-:W-:Y:S02]  /*12e20*/  HMMA.16816.F32.BF16 R160, R20, R16, R160 ;  /* 0x0000001014a0723c */ /* 0x000fe400000418a0 */
[----:B------:R-:W5:Y:S01]  /*12e30*/  MUFU.EX2 R129, R129 ;  /* 0x0000008100817308 */ /* 0x000f620000000800 */
[----:B----4-:R-:W-:-:S05]  /*12e40*/  FADD.FTZ R95, R127, R95 ;  /* 0x0000005f7f5f7221 */ /* 0x010fca0000010000 */
[----:B------:R-:W-:Y:S01]  /*12e50*/  HMMA.16816.F32.BF16 R148, R20, R18, R148 ;  /* 0x000000121494723c */ /* 0x000fe20000041894 */
[----:B------:R-:W4:Y:S01]  /*12e60*/  LDSM.16.MT88.4 R16, [R206+0x4c00] ;  /* 0x004c0000ce10783b */ /* 0x000f220000004200 */
[----:B------:R-:W3:Y:S01]  /*12e70*/  MUFU.EX2 R131, R131 ;  /* 0x0000008300837308 */ /* 0x000ee20000000800 */
[C---:B-1----:R-:W-:Y:S01]  /*12e80*/  F2FP.BF16.F32.PACK_AB R9, R126.reuse, R127 ;  /* 0x0000007f7e09723e */ /* 0x042fe200000010ff */
[----:B------:R-:W-:-:S06]  /*12e90*/  FADD.FTZ R95, R126, R95 ;  /* 0x0000005f7e5f7221 */ /* 0x000fcc0000010000 */
[----:B------:R-:W1:Y:S01]  /*12ea0*/  MUFU.EX2 R82, R82 ;  /* 0x0000005200527308 */ /* 0x000e620000000800 */
[----:B-----5:R-:W-:-:S07]  /*12eb0*/  FADD.FTZ R95, R129, R95 ;  /* 0x0000005f815f7221 */ /* 0x020fce0000010000 */
[----:B------:R-:W5:Y:S01]  /*12ec0*/  MUFU.EX2 R81, R81 ;  /* 0x0000005100517308 */ /* 0x000f620000000800 */
[C---:B---3--:R-:W-:Y:S01]  /*12ed0*/  F2FP.BF16.F32.PACK_AB R11, R131.reuse, R129 ;  /* 0x00000081830b723e */ /* 0x048fe200000010ff */
[----:B------:R-:W-:-:S06]  /*12ee0*/  FADD.FTZ R95, R131, R95 ;  /* 0x0000005f835f7221 */ /* 0x000fcc0000010000 */
[----:B------:R-:W-:Y:S01]  /*12ef0*/  HMMA.16816.F32.BF16 R156, R8, R12, R156 ;  /* 0x0000000c089c723c */ /* 0x000fe2000004189c */
[----:B------:R-:W3:Y:S01]  /*12f00*/  MUFU.EX2 R80, R80 ;  /* 0x0000005000507308 */ /* 0x000ee20000000800 */
[C---:B-1----:R-:W-:Y:S01]  /*12f10*/  F2FP.BF16.F32.PACK_AB R20, R82.reuse, R83 ;  /* 0x000000535214723e */ /* 0x042fe200000010ff */
[----:B------:R-:W-:-:S05]  /*12f20*/  FADD.FTZ R104, R82, R104 ;  /* 0x0000006852687221 */ /* 0x000fca0000010000 */
[----:B------:R-:W-:Y:S01]  /*12f30*/  HMMA.16816.F32.BF16 R152, R8, R14, R152 ;  /* 0x0000000e0898723c */ /* 0x000fe20000041898 */
[----:B------:R-:W1:Y:S01]  /*12f40*/  MUFU.EX2 R52, R52 ;  /* 0x0000003400347308 */ /* 0x000e620000000800 */
[----:B-----5:R-:W-:-:S06]  /*12f50*/  FADD.FTZ R104, R81, R104 ;  /* 0x0000006851687221 */ /* 0x020fcc0000010000 */
[----:B--2---:R-:W-:Y:S01]  /*12f60*/  HMMA.16816.F32.BF16 R140, R8, R4, R140 ;  /* 0x00000004088c723c */ /* 0x004fe2000004188c */
[----:B------:R-:W2:Y:S01]  /*12f70*/  MUFU.EX2 R51, R51 ;  /* 0x0000003300337308 */ /* 0x000ea20000000800 */
[C---:B---3--:R-:W-:Y:S01]  /*12f80*/  F2FP.BF16.F32.PACK_AB R22, R80.reuse, R81 ;  /* 0x000000515016723e */ /* 0x048fe200000010ff */
[----:B------:R-:W-:-:S05]  /*12f90*/  FADD.FTZ R104, R80, R104 ;  /* 0x0000006850687221 */ /* 0x000fca0000010000 */
[----:B------:R-:W-:Y:S01]  /*12fa0*/  HMMA.16816.F32.BF16 R136, R8, R6, R136 ;  /* 0x000000060888723c */ /* 0x000fe20000041888 */
[----:B------:R-:W3:Y:S01]  /*12fb0*/  LDSM.16.MT88.4 R8, [R2+0xc00] ;  /* 0x000c00000208783b */ /* 0x000ee20000004200 */
[----:B------:R-:W5:Y:S01]  /*12fc0*/  MUFU.EX2 R50, R50 ;  /* 0x0000003200327308 */ /* 0x000f620000000800 */
[----:B-1----:R-:W-:-:S07]  /*12fd0*/  FADD.FTZ R97, R52, R97 ;  /* 0x0000006134617221 */ /* 0x002fce0000010000 */
[----:B------:R-:W1:Y:S01]  /*12fe0*/  MUFU.EX2 R49, R49 ;  /* 0x0000003100317308 */ /* 0x000e620000000800 */
[C---:B--2---:R-:W-:Y:S01]  /*12ff0*/  F2FP.BF16.F32.PACK_AB R21, R51.reuse, R52 ;  /* 0x000000343315723e */ /* 0x044fe200000010ff */
[----:B------:R-:W-:-:S06]  /*13000*/  FADD.FTZ R97, R51, R97 ;  /* 0x0000006133617221 */ /* 0x000fcc0000010000 */
[----:B------:R-:W2:Y:S01]  /*13010*/  MUFU.EX2 R168, R168 ;  /* 0x000000a800a87308 */ /* 0x000ea20000000800 */
[----:B-----5:R-:W-:-:S07]  /*13020*/  FADD.FTZ R97, R50, R97 ;  /* 0x0000006132617221 */ /* 0x020fce0000010000 */
[----:B------:R-:W5:Y:S01]  /*13030*/  MUFU.EX2 R170, R170 ;  /* 0x000000aa00aa7308 */ /* 0x000f620000000800 */
[C---:B-1----:R-:W-:Y:S01]  /*13040*/  F2FP.BF16.F32.PACK_AB R23, R49.reuse, R50 ;  /* 0x000000323117723e */ /* 0x042fe200000010ff */
[----:B------:R-:W-:-:S06]  /*13050*/  FADD.FTZ R97, R49, R97 ;  /* 0x0000006131617221 */ /* 0x000fcc0000010000 */
[----:B------:R-:W1:Y:S01]  /*13060*/  MUFU.EX2 R173, R173 ;  /* 0x000000ad00ad7308 */ /* 0x000e620000000800 */
[----:B------:R-:W-:Y:S01]  /*13070*/  HMMA.16816.F32.BF16 R144, R20, R4, R144 ;  /* 0x000000041490723c */ /* 0x000fe20000041890 */
[----:B--2---:R-:W-:-:S06]  /*13080*/  FADD.FTZ R96, R168, R96 ;  /* 0x00000060a8607221 */ /* 0x004fcc0000010000 */
[----:B------:R-:W2:Y:S01]  /*13090*/  MUFU.EX2 R174, R174 ;  /* 0x000000ae00ae7308 */ /* 0x000ea20000000800 */
[----:B------:R-:W-:Y:S01]  /*130a0*/  HMMA.16816.F32.BF16 R132, R20, R6, R132 ;  /* 0x000000061484723c */ /* 0x000fe20000041884 */
[C---:B-----5:R-:W-:Y:S01]  /*130b0*/  F2FP.BF16.F32.PACK_AB R4, R170.reuse, R168 ;  /* 0x000000a8aa04723e */ /* 0x060fe200000010ff */
[----:B------:R-:W-:-:S05]  /*130c0*/  FADD.FTZ R96, R170, R96 ;  /* 0x00000060aa607221 */ /* 0x000fca0000010000 */
[----:B------:R-:W5:Y:S01]  /*130d0*/  MUFU.EX2 R176, R176 ;  /* 0x000000b000b07308 */ /* 0x000f620000000800 */
[----:B------:R-:W-:Y:S01]  /*130e0*/  HMMA.16816.F32.BF16 R160, R20, R12, R160 ;  /* 0x0000000c14a0723c */ /* 0x000fe200000418a0 */
[----:B-1----:R-:W-:-:S06]  /*130f0*/  FADD.FTZ R96, R173, R96 ;  /* 0x00000060ad607221 */ /* 0x002fcc0000010000 */
[----:B------:R-:W1:Y:S01]  /*13100*/  MUFU.EX2 R175, R175 ;  /* 0x000000af00af7308 */ /* 0x000e620000000800 */
[C---:B--2---:R-:W-:Y:S01]  /*13110*/  F2FP.BF16.F32.PACK_AB R6, R174.reuse, R173 ;  /* 0x000000adae06723e */ /* 0x044fe200000010ff */
[----:B------:R-:W-:Y:S01]  /*13120*/  HMMA.16816.F32.BF16 R148, R20, R14, R148 ;  /* 0x0000000e1494723c */ /* 0x000fe20000041894 */
[----:B------:R-:W2:Y:S01]  /*13130*/  LDSM.16.MT88.4 R12, [R206+0x5000] ;  /* 0x00500000ce0c783b */ /* 0x000ea20000004200 */
[----:B------:R-:W-:-:S04]  /*13140*/  FADD.FTZ R96, R174, R96 ;  /* 0x00000060ae607221 */ /* 0x000fc80000010000 */
[----:B------:R-:W4:Y:S01]  /*13150*/  MUFU.EX2 R179, R179 ;  /* 0x000000b300b37308 */ /* 0x000f220000000800 */
[----:B-----5:R-:W-:-:S07]  /*13160*/  FADD.FTZ R95, R176, R95 ;  /* 0x0000005fb05f7221 */ /* 0x020fce0000010000 */
[----:B------:R-:W5:Y:S01]  /*13170*/  MUFU.EX2 R181, R181 ;  /* 0x000000b500b57308 */ /* 0x000f620000000800 */
[C---:B-1----:R-:W-:Y:S01]  /*13180*/  F2FP.BF16.F32.PACK_AB R5, R175.reuse, R176 ;  /* 0x000000b0af05723e */ /* 0x042fe200000010ff */
[----:B------:R-:W-:-:S06]  /*13190*/  FADD.FTZ R95, R175, R95 ;  /* 0x0000005faf5f7221 */ /* 0x000fcc0000010000 */
[----:B------:R-:W1:Y:S01]  /*131a0*/  MUFU.EX2 R79, R79 ;  /* 0x0000004f004f7308 */ /* 0x000e620000000800 */
[----:B----4-:R-:W-:-:S07]  /*131b0*/  FADD.FTZ R95, R179, R95 ;  /* 0x0000005fb35f7221 */ /* 0x010fce0000010000 */
[----:B------:R-:W4:Y:S01]  /*131c0*/  MUFU.EX2 R78, R78 ;  /* 0x0000004e004e7308 */ /* 0x000f220000000800 */
[C---:B-----5:R-:W-:Y:S01]  /*131d0*/  F2FP.BF16.F32.PACK_AB R7, R181.reuse, R179 ;  /* 0x000000b3b507723e */ /* 0x060fe200000010ff */
[----:B------:R-:W-:-:S06]  /*131e0*/  FADD.FTZ R95, R181, R95 ;  /* 0x0000005fb55f7221 */ /* 0x000fcc0000010000 */
[----:B------:R-:W-:Y:S01]  /*131f0*/  HMMA.16816.F32.BF16 R156, R4, R16, R156 ;  /* 0x00000010049c723c */ /* 0x000fe2000004189c */
[----:B------:R-:W5:Y:S01]  /*13200*/  MUFU.EX2 R77, R77 ;  /* 0x0000004d004d7308 */ /* 0x000f620000000800 */
[----:B-1----:R-:W-:-:S06]  /*13210*/  FADD.FTZ R104, R79, R104 ;  /* 0x000000684f687221 */ /* 0x002fcc0000010000 */
[----:B------:R-:W-:Y:S01]  /*13220*/  HMMA.16816.F32.BF16 R152, R4, R18, R152 ;  /* 0x000000120498723c */ /* 0x000fe20000041898 */
[----:B------:R-:W1:Y:S01]  /*13230*/  MUFU.EX2 R76, R76 ;  /* 0x0000004c004c7308 */ /* 0x000e620000000800 */
[C---:B----4-:R-:W-:Y:S01]  /*13240*/  F2FP.BF16.F32.PACK_AB R20, R78.reuse, R79 ;  /* 0x0000004f4e14723e */ /* 0x050fe200000010ff */
[----:B------:R-:W-:-:S05]  /*13250*/  FADD.FTZ R104, R78, R104 ;  /* 0x000000684e687221 */ /* 0x000fca0000010000 */
[----:B---3--:R-:W-:Y:S01]  /*13260*/  HMMA.16816.F32.BF16 R140, R4, R8, R140 ;  /* 0x00000008048c723c */ /* 0x008fe2000004188c */
[----:B------:R-:W3:Y:S01]  /*13270*/  MUFU.EX2 R48, R48 ;  /* 0x0000003000307308 */ /* 0x000ee20000000800 */
[----:B-----5:R-:W-:-:S06]  /*13280*/  FADD.FTZ R104, R77, R104 ;  /* 0x000000684d687221 */ /* 0x020fcc0000010000 */
[----:B------:R-:W-:Y:S01]  /*13290*/  HMMA.16816.F32.BF16 R136, R4, R10, R136 ;  /* 0x0000000a0488723c */ /* 0x000fe20000041888 */
[----:B------:R-:W4:Y:S01]  /*132a0*/  LDSM.16.MT88.4 R4, [R2+0x1000] ;  /* 0x001000000204783b */ /* 0x000f220000004200 */
[----:B------:R-:W5:Y:S01]  /*132b0*/  MUFU.EX2 R47, R47 ;  /* 0x0000002f002f7308 */ /* 0x000f620000000800 */
[C---:B-1----:R-:W-:Y:S01]  /*132c0*/  F2FP.BF16.F32.PACK_AB R22, R76.reuse, R77 ;  /* 0x0000004d4c16723e */ /* 0x042fe200000010ff */
[----:B------:R-:W-:-:S06]  /*132d0*/  FADD.FTZ R104, R76, R104 ;  /* 0x000000684c687221 */ /* 0x000fcc0000010000 */
[----:B------:R-:W1:Y:S01]  /*132e0*/  MUFU.EX2 R46, R46 ;  /* 0x0000002e002e7308 */ /* 0x000e620000000800 */
[----:B---3--:R-:W-:-:S07]  /*132f0*/  FADD.FTZ R97, R48, R97 ;  /* 0x0000006130617221 */ /* 0x008fce0000010000 */
[----:B------:R-:W3:Y:S01]  /*13300*/  MUFU.EX2 R45, R45 ;  /* 0x0000002d002d7308 */ /* 0x000ee20000000800 */
[C---:B-----5:R-:W-:Y:S01]  /*13310*/  F2FP.BF16.F32.PACK_AB R21, R47.reuse, R48 ;  /* 0x000000302f15723e */ /* 0x060fe200000010ff */
[----:B------:R-:W-:-:S06]  /*13320*/  FADD.FTZ R97, R47, R97 ;  /* 0x000000612f617221 */ /* 0x000fcc0000010000 */
[----:B------:R-:W5:Y:S01]  /*13330*/  MUFU.EX2 R186, R186 ;  /* 0x000000ba00ba7308 */ /* 0x000f620000000800 */
[----:B-1----:R-:W-:-:S07]  /*13340*/  FADD.FTZ R97, R46, R97 ;  /* 0x000000612e617221 */ /* 0x002fce0000010000 */
[----:B------:R-:W1:Y:S01]  /*13350*/  MUFU.EX2 R189, R189 ;  /* 0x000000bd00bd7308 */ /* 0x000e620000000800 */
[C---:B---3--:R-:W-:Y:S01]  /*13360*/  F2FP.BF16.F32.PACK_AB R23, R45.reuse, R46 ;  /* 0x0000002e2d17723e */ /* 0x048fe200000010ff */
[----:B------:R-:W-:-:S06]  /*13370*/  FADD.FTZ R97, R45, R97 ;  /* 0x000000612d617221 */ /* 0x000fcc0000010000 */
[----:B------:R-:W3:Y:S01]  /*13380*/  MUFU.EX2 R190, R190 ;  /* 0x000000be00be7308 */ /* 0x000ee20000000800 */
[----:B------:R-:W-:Y:S01]  /*13390*/  HMMA.16816.F32.BF16 R144, R20, R8, R144 ;  /* 0x000000081490723c */ /* 0x000fe20000041890 */
[----:B-----5:R-:W-:-:S06]  /*133a0*/  FADD.FTZ R96, R186, R96 ;  /* 0x00000060ba607221 */ /* 0x020fcc0000010000 */
[----:B------:R-:W5:Y:S01]  /*133b0*/  MUFU.EX2 R192, R192 ;  /* 0x000000c000c07308 */ /* 0x000f620000000800 */
[----:B------:R-:W-:Y:S01]  /*133c0*/  HMMA.16816.F32.BF16 R132, R20, R10, R132 ;  /* 0x0000000a1484723c */ /* 0x000fe20000041884 */
[C---:B-1----:R-:W-:Y:S01]  /*133d0*/  F2FP.BF16.F32.PACK_AB R8, R189.reuse, R186 ;  /* 0x000000babd08723e */ /* 0x042fe200000010ff */
[----:B------:R-:W-:-:S05]  /*133e0*/  FADD.FTZ R96, R189, R96 ;  /* 0x00000060bd607221 */ /* 0x000fca0000010000 */
[----:B------:R-:W1:Y:S01]  /*133f0*/  MUFU.EX2 R194, R194 ;  /* 0x000000c200c27308 */ /* 0x000e620000000800 */
[----:B------:R-:W-:Y:S01]  /*13400*/  HMMA.16816.F32.BF16 R160, R20, R16, R160 ;  /* 0x0000001014a0723c */ /* 0x000fe200000418a0 */
[----:B---3--:R-:W-:-:S06]  /*13410*/  FADD.FTZ R96, R190, R96 ;  /* 0x00000060be607221 */ /* 0x008fcc0000010000 */
[----:B------:R-:W3:Y:S01]  /*13420*/  MUFU.EX2 R193, R193 ;  /* 0x000000c100c17308 */ /* 0x000ee20000000800 */
[C---:B-----5:R-:W-:Y:S01]  /*13430*/  F2FP.BF16.F32.PACK_AB R10, R192.reuse, R190 ;  /* 0x000000bec00a723e */ /* 0x060fe200000010ff */
[----:B------:R-:W-:Y:S01]  /*13440*/  HMMA.16816.F32.BF16 R148, R20, R18, R148 ;  /* 0x000000121494723c */ /* 0x000fe20000041894 */
[----:B------:R-:W5:Y:S01]  /*13450*/  LDSM.16.MT88.4 R16, [R206+0x5400] ;  /* 0x00540000ce10783b */ /* 0x000f620000004200 */
[----:B------:R-:W-:-:S04]  /*13460*/  FADD.FTZ R96, R192, R96 ;  /* 0x00000060c0607221 */ /* 0x000fc80000010000 */
        /* <DEDUP_REMOVED lines=11> */
[----:B------:R-:W1:Y:S01]  /*13520*/  MUFU.EX2 R73, R73 ;  /* 0x0000004900497308 */ /* 0x000e620000000800 */
[----:B---3--:R-:W-:-:S06]  /*13530*/  FADD.FTZ R104, R75, R104 ;  /* 0x000000684b687221 */ /* 0x008fcc0000010000 */
[----:B------:R-:W-:Y:S01]  /*13540*/  HMMA.16816.F32.BF16 R152, R8, R14, R152 ;  /* 0x0000000e0898723c */ /* 0x000fe20000041898 */
[----:B------:R-:W3:Y:S01]  /*13550*/  MUFU.EX2 R72, R72 ;  /* 0x0000004800487308 */ /* 0x000ee20000000800 */
[C---:B--2---:R-:W-:Y:S01]  /*13560*/  F2FP.BF16.F32.PACK_AB R20, R74.reuse, R75 ;  /* 0x0000004b4a14723e */ /* 0x044fe200000010ff */
[----:B------:R-:W-:-:S05]  /*13570*/  FADD.FTZ R104, R74, R104 ;  /* 0x000000684a687221 */ /* 0x000fca0000010000 */
[----:B----4-:R-:W-:Y:S01]  /*13580*/  HMMA.16816.F32.BF16 R140, R8, R4, R140 ;  /* 0x00000004088c723c */ /* 0x010fe2000004188c */
[----:B------:R-:W2:Y:S01]  /*13590*/  MUFU.EX2 R44, R44 ;  /* 0x0000002c002c7308 */ /* 0x000ea20000000800 */
[----:B-1----:R-:W-:-:S06]  /*135a0*/  FADD.FTZ R104, R73, R104 ;  /* 0x0000006849687221 */ /* 0x002fcc0000010000 */
[----:B------:R-:W-:Y:S01]  /*135b0*/  HMMA.16816.F32.BF16 R136, R8, R6, R136 ;  /* 0x000000060888723c */ /* 0x000fe20000041888 */
        /* <DEDUP_REMOVED lines=19> */
[C---:B---3--:R-:W-:Y:S01]  /*136f0*/  F2FP.BF16.F32.PACK_AB R4, R184.reuse, R185 ;  /* 0x000000b9b804723e */ /* 0x048fe200000010ff */
[----:B------:R-:W-:-:S05]  /*13700*/  FADD.FTZ R96, R184, R96 ;  /* 0x00000060b8607221 */ /* 0x000fca0000010000 */
[----:B------:R-:W3:Y:S01]  /*13710*/  MUFU.EX2 R180, R180 ;  /* 0x000000b400b47308 */ /* 0x000ee20000000800 */
[----:B------:R-:W-:Y:S01]  /*13720*/  HMMA.16816.F32.BF16 R160, R20, R12, R160 ;  /* 0x0000000c14a0723c */ /* 0x000fe200000418a0 */
[----:B--2---:R-:W-:-:S06]  /*13730*/  FADD.FTZ R96, R37, R96 ;  /* 0x0000006025607221 */ /* 0x004fcc0000010000 */
[----:B------:R-:W2:Y:S01]  /*13740*/  MUFU.EX2 R177, R177 ;  /* 0x000000b100b17308 */ /* 0x000ea20000000800 */
[C---:B----4-:R-:W-:Y:S01]  /*13750*/  F2FP.BF16.F32.PACK_AB R6, R182.reuse, R37 ;  /* 0x00000025b606723e */ /* 0x050fe200000010ff */
[----:B------:R-:W-:Y:S01]  /*13760*/  HMMA.16816.F32.BF16 R148, R20, R14, R148 ;  /* 0x0000000e1494723c */ /* 0x000fe20000041894 */
[----:B------:R-:W-:Y:S01]  /*13770*/  LDSM.16.MT88.4 R12, [R2+0x1800] ;  /* 0x00180000020c783b */ /* 0x000fe20000004200 */
[----:B------:R-:W-:-:S04]  /*13780*/  FADD.FTZ R96, R182, R96 ;  /* 0x00000060b6607221 */ /* 0x000fc80000010000 */
        /* <DEDUP_REMOVED lines=10> */
[----:B------:R-:W3:Y:S01]  /*13830*/  MUFU.EX2 R69, R69 ;  /* 0x0000004500457308 */ /* 0x000ee20000000800 */
[----:B-----5:R-:W-:Y:S01]  /*13840*/  HMMA.16816.F32.BF16 R156, R4, R16, R156 ;  /* 0x00000010049c723c */ /* 0x020fe2000004189c */
[----:B--2---:R-:W-:-:S06]  /*13850*/  FADD.FTZ R104, R71, R104 ;  /* 0x0000006847687221 */ /* 0x004fcc0000010000 */
[----:B------:R-:W2:Y:S01]  /*13860*/  MUFU.EX2 R68, R68 ;  /* 0x0000004400447308 */ /* 0x000ea20000000800 */
[----:B------:R-:W-:Y:S01]  /*13870*/  HMMA.16816.F32.BF16 R152, R4, R18, R152 ;  /* 0x000000120498723c */ /* 0x000fe20000041898 */
[C---:B----4-:R-:W-:Y:S01]  /*13880*/  F2FP.BF16.F32.PACK_AB R20, R70.reuse, R71 ;  /* 0x000000474614723e */ /* 0x050fe200000010ff */
[----:B------:R-:W-:-:S05]  /*13890*/  FADD.FTZ R104, R70, R104 ;  /* 0x0000006846687221 */ /* 0x000fca0000010000 */
[----:B------:R-:W4:Y:S01]  /*138a0*/  MUFU.EX2 R40, R40 ;  /* 0x0000002800287308 */ /* 0x000f220000000800 */
[----:B-1----:R-:W-:Y:S01]  /*138b0*/  HMMA.16816.F32.BF16 R140, R4, R8, R140 ;  /* 0x00000008048c723c */ /* 0x002fe2000004188c */
[----:B---3--:R-:W-:-:S06]  /*138c0*/  FADD.FTZ R104, R69, R104 ;  /* 0x0000006845687221 */ /* 0x008fcc0000010000 */
[----:B------:R-:W1:Y:S01]  /*138d0*/  MUFU.EX2 R39, R39 ;  /* 0x0000002700277308 */ /* 0x000e620000000800 */
[----:B------:R-:W-:Y:S01]  /*138e0*/  HMMA.16816.F32.BF16 R136, R4, R10, R136 ;  /* 0x0000000a0488723c */ /* 0x000fe20000041888 */
[----:B------:R-:W3:Y:S01]  /*138f0*/  LDSM.16.MT88.4 R4, [R206+0x5800] ;  /* 0x00580000ce04783b */ /* 0x000ee20000004200 */
[C---:B--2---:R-:W-:Y:S01]  /*13900*/  F2FP.BF16.F32.PACK_AB R22, R68.reuse, R69 ;  /* 0x000000454416723e */ /* 0x044fe200000010ff */
[----:B------:R-:W-:-:S04]  /*13910*/  FADD.FTZ R104, R68, R104 ;  /* 0x0000006844687221 */ /* 0x000fc80000010000 */
        /* <DEDUP_REMOVED lines=12> */
[----:B-1----:R-:W-:-:S06]  /*139e0*/  FADD.FTZ R104, R67, R104 ;  /* 0x0000006843687221 */ /* 0x002fcc0000010000 */
[----:B------:R-:W1:Y:S01]  /*139f0*/  MUFU.EX2 R64, R64 ;  /* 0x0000004000407308 */ /* 0x000e620000000800 */
[----:B------:R-:W-:Y:S01]  /*13a00*/  HMMA.16816.F32.BF16 R148, R20, R18, R148 ;  /* 0x000000121494723c */ /* 0x000fe20000041894 */
[C---:B--2---:R-:W-:Y:S01]  /*13a10*/  F2FP.BF16.F32.PACK_AB R16, R66.reuse, R67 ;  /* 0x000000434210723e */ /* 0x044fe200000010ff */
[----:B------:R-:W-:-:S05]  /*13a20*/  FADD.FTZ R104, R66, R104 ;  /* 0x0000006842687221 */ /* 0x000fca0000010000 */
[----:B------:R-:W2:Y:S01]  /*13a30*/  MUFU.EX2 R183, R183 ;  /* 0x000000b700b77308 */ /* 0x000ea20000000800 */
[----:B------:R-:W-:Y:S01]  /*13a40*/  HMMA.16816.F32.BF16 R144, R20, R8, R144 ;  /* 0x000000081490723c */ /* 0x000fe20000041890 */
[----:B----4-:R-:W-:-:S06]  /*13a50*/  FADD.FTZ R104, R65, R104 ;  /* 0x0000006841687221 */ /* 0x010fcc0000010000 */
[----:B------:R-:W4:Y:S01]  /*13a60*/  MUFU.EX2 R188, R188 ;  /* 0x000000bc00bc7308 */ /* 0x000f220000000800 */
[----:B------:R-:W-:Y:S01]  /*13a70*/  HMMA.16816.F32.BF16 R132, R20, R10, R132 ;  /* 0x0000000a1484723c */ /* 0x000fe20000041884 */
[----:B-1----:R-:W-:Y:S01]  /*13a80*/  F2FP.BF16.F32.PACK_AB R18, R64, R65 ;  /* 0x000000414012723e */ /* 0x002fe200000010ff */
[--C-:B------:R-:W-:Y:S01]  /*13a90*/  FFMA.FTZ R22, R34, UR7, -R116.reuse ;  /* 0x0000000722167c23 */ /* 0x100fe20008010874 */
[--C-:B------:R-:W-:Y:S01]  /*13aa0*/  FFMA.FTZ R21, R117, UR7, -R116.reuse ;  /* 0x0000000775157c23 */ /* 0x100fe20008010874 */
[----:B------:R-:W-:Y:S01]  /*13ab0*/  FFMA.FTZ R23, R115, UR7, -R116 ;  /* 0x0000000773177c23 */ /* 0x000fe20008010874 */
[----:B------:R-:W-:Y:S01]  /*13ac0*/  FFMA.FTZ R34, R113, UR7, -R107 ;  /* 0x0000000771227c23 */ /* 0x000fe2000801086b */
[----:B------:R-:W-:Y:S01]  /*13ad0*/  FADD.FTZ R104, R64, R104 ;  /* 0x0000006840687221 */ /* 0x000fe20000010000 */
[----:B------:R-:W1:Y:S01]  /*13ae0*/  MUFU.EX2 R171, R171 ;  /* 0x000000ab00ab7308 */ /* 0x000e620000000800 */
[----:B--2---:R-:W-:-:S07]  /*13af0*/  FADD.FTZ R97, R183, R97 ;  /* 0x00000061b7617221 */ /* 0x004fce0000010000 */
[----:B------:R-:W2:Y:S01]  /*13b00*/  MUFU.EX2 R169, R169 ;  /* 0x000000a900a97308 */ /* 0x000ea20000000800 */
[C---:B----4-:R-:W-:Y:S01]  /*13b10*/  F2FP.BF16.F32.PACK_AB R17, R188.reuse, R183 ;  /* 0x000000b7bc11723e */ /* 0x050fe200000010ff */
[----:B------:R-:W-:-:S06]  /*13b20*/  FADD.FTZ R97, R188, R97 ;  /* 0x00000061bc617221 */ /* 0x000fcc0000010000 */
[----:B------:R-:W4:Y:S01]  /*13b30*/  MUFU.EX2 R167, R167 ;  /* 0x000000a700a77308 */ /* 0x000f220000000800 */
[----:B-1----:R-:W-:-:S07]  /*13b40*/  FADD.FTZ R97, R171, R97 ;  /* 0x00000061ab617221 */ /* 0x002fce0000010000 */
        /* <DEDUP_REMOVED lines=8> */
[C---:B--2---:R-:W-:Y:S01]  /*13bd0*/  F2FP.BF16.F32.PACK_AB R10, R165.reuse, R166 ;  /* 0x000000a6a50a723e */ /* 0x044fe200000010ff */
[----:B------:R-:W-:-:S06]  /*13be0*/  FADD.FTZ R96, R165, R96 ;  /* 0x00000060a5607221 */ /* 0x000fcc0000010000 */
        /* <DEDUP_REMOVED lines=10> */
[----:B---3--:R-:W-:Y:S01]  /*13c90*/  HMMA.16816.F32.BF16 R156, R8, R4, R156 ;  /* 0x00000004089c723c */ /* 0x008fe2000004189c */
[C---:B-1----:R-:W-:Y:S01]  /*13ca0*/  F2FP.BF16.F32.PACK_AB R19, R120.reuse, R171 ;  /* 0x000000ab7813723e */ /* 0x042fe200000010ff */
[----:B------:R-:W1:Y:S01]  /*13cb0*/  MUFU.EX2 R21, R21 ;  /* 0x0000001500157308 */ /* 0x000e620000000800 */
[----:B------:R-:W-:-:S05]  /*13cc0*/  FADD.FTZ R97, R120, R97 ;  /* 0x0000006178617221 */ /* 0x000fca0000010000 */
[C---:B------:R-:W-:Y:S01]  /*13cd0*/  HMMA.16816.F32.BF16 R152, R8.reuse, R6, R152 ;  /* 0x000000060898723c */ /* 0x040fe20000041898 */
[----:B--2---:R-:W-:Y:S01]  /*13ce0*/  FADD.FTZ R96, R20, R96 ;  /* 0x0000006014607221 */ /* 0x004fe20000010000 */
[----:B------:R-:W2:Y:S06]  /*13cf0*/  MUFU.EX2 R22, R22 ;  /* 0x0000001600167308 */ /* 0x000eac0000000800 */
[----:B------:R-:W-:Y:S02]  /*13d00*/  HMMA.16816.F32.BF16 R140, R8, R12, R140 ;  /* 0x0000000c088c723c */ /* 0x000fe4000004188c */
[----:B------:R-:W3:Y:S01]  /*13d10*/  MUFU.EX2 R23, R23 ;  /* 0x0000001700177308 */ /* 0x000ee20000000800 */
[----:B-1----:R-:W-:-:S05]  /*13d20*/  FADD.FTZ R96, R21, R96 ;  /* 0x0000006015607221 */ /* 0x002fca0000010000 */
[----:B------:R-:W-:Y:S01]  /*13d30*/  HMMA.16816.F32.BF16 R136, R8, R14, R136 ;  /* 0x0000000e0888723c */ /* 0x000fe20000041888 */
[----:B------:R-:W1:Y:S01]  /*13d40*/  LDSM.16.MT88.4 R8, [R206+0x5c00] ;  /* 0x005c0000ce08783b */ /* 0x000e620000004200 */
[----:B------:R-:W4:Y:S01]  /*13d50*/  MUFU.EX2 R34, R34 ;  /* 0x0000002200227308 */ /* 0x000f220000000800 */
[----:B--2---:R-:W-:-:S05]  /*13d60*/  FADD.FTZ R96, R22, R96 ;  /* 0x0000006016607221 */ /* 0x004fca0000010000 */
[----:B------:R-:W-:Y:S02]  /*13d70*/  HMMA.16816.F32.BF16 R160, R16, R4, R160 ;  /* 0x0000000410a0723c */ /* 0x000fe400000418a0 */
[----:B------:R-:W2:Y:S01]  /*13d80*/  MUFU.EX2 R111, R111 ;  /* 0x0000006f006f7308 */ /* 0x000ea20000000800 */
[----:B---3--:R-:W-:-:S05]  /*13d90*/  FADD.FTZ R225, R23, R96 ;  /* 0x0000006017e17221 */ /* 0x008fca0000010000 */
[----:B------:R-:W-:Y:S01]  /*13da0*/  HMMA.16816.F32.BF16 R148, R16, R6, R148 ;  /* 0x000000061094723c */ /* 0x000fe20000041894 */
[----:B------:R3:W5:Y:S01]  /*13db0*/  LDSM.16.MT88.4 R4, [R2+0x1c00] ;  /* 0x001c00000204783b */ /* 0x0007620000004200 */
[----:B------:R-:W3:Y:S01]  /*13dc0*/  MUFU.EX2 R109, R109 ;  /* 0x0000006d006d7308 */ /* 0x000ee20000000800 */
[----:B----4-:R-:W-:-:S05]  /*13dd0*/  FADD.FTZ R95, R34, R95 ;  /* 0x0000005f225f7221 */ /* 0x010fca0000010000 */
[----:B------:R-:W-:Y:S01]  /*13de0*/  HMMA.16816.F32.BF16 R144, R16, R12, R144 ;  /* 0x0000000c1090723c */ /* 0x000fe20000041890 */
[----:B------:R-:W-:Y:S01]  /*13df0*/  F2FP.BF16.F32.PACK_AB R12, R21, R20 ;  /* 0x00000014150c723e */ /* 0x000fe200000010ff */
[----:B------:R-:W4:Y:S01]  /*13e00*/  MUFU.EX2 R106, R106 ;  /* 0x0000006a006a7308 */ /* 0x000f220000000800 */
[C---:B--2---:R-:W-:Y:S01]  /*13e10*/  F2FP.BF16.F32.PACK_AB R13, R111.reuse, R34 ;  /* 0x000000226f0d723e */ /* 0x044fe200000010ff */
[----:B------:R-:W-:-:S04]  /*13e20*/  FADD.FTZ R95, R111, R95 ;  /* 0x0000005f6f5f7221 */ /* 0x000fc80000010000 */
[----:B------:R-:W-:Y:S01]  /*13e30*/  HMMA.16816.F32.BF16 R132, R16, R14, R132 ;  /* 0x0000000e1084723c */ /* 0x000fe20000041884 */
[--C-:B------:R-:W-:Y:S01]  /*13e40*/  FFMA.FTZ R17, R32, UR7, -R98.reuse ;  /* 0x0000000720117c23 */ /* 0x100fe20008010862 */
[----:B------:R-:W-:Y:S01]  /*13e50*/  FFMA.FTZ R18, R94, UR7, -R98 ;  /* 0x000000075e127c23 */ /* 0x000fe20008010862 */
[----:B------:R-:W2:Y:S01]  /*13e60*/  MUFU.EX2 R63, R63 ;  /* 0x0000003f003f7308 */ /* 0x000ea20000000800 */
[----:B------:R-:W-:Y:S01]  /*13e70*/  F2FP.BF16.F32.PACK_AB R14, R23, R22 ;  /* 0x00000016170e723e */ /* 0x000fe200000010ff */
[----:B---3--:R-:W-:Y:S01]  /*13e80*/  FADD.FTZ R95, R109, R95 ;  /* 0x0000005f6d5f7221 */ /* 0x008fe20000010000 */
[-C--:B------:R-:W-:Y:S02]  /*13e90*/  MOV R2, R91.reuse ;  /* 0x0000005b00027202 */ /* 0x080fe40000000f00 */
[----:B------:R-:W-:-:S03]  /*13ea0*/  @P0 MOV R2, R91 ;  /* 0x0000005b00020202 */ /* 0x000fc60000000f00 */
[----:B------:R-:W3:Y:S01]  /*13eb0*/  MUFU.EX2 R62, R62 ;  /* 0x0000003e003e7308 */ /* 0x000ee20000000800 */
[C---:B----4-:R-:W-:Y:S01]  /*13ec0*/  F2FP.BF16.F32.PACK_AB R15, R106.reuse, R109 ;  /* 0x0000006d6a0f723e */ /* 0x050fe200000010ff */
[----:B------:R-:W-:-:S06]  /*13ed0*/  FADD.FTZ R224, R106, R95 ;  /* 0x0000005f6ae07221 */ /* 0x000fcc0000010000 */
[----:B------:R-:W4:Y:S01]  /*13ee0*/  MUFU.EX2 R61, R61 ;  /* 0x0000003d003d7308 */ /* 0x000f220000000800 */
[----:B-1----:R-:W-:Y:S01]  /*13ef0*/  HMMA.16816.F32.BF16 R156, R12, R8, R156 ;  /* 0x000000080c9c723c */ /* 0x002fe2000004189c */
[----:B--2---:R-:W-:-:S06]  /*13f00*/  FADD.FTZ R104, R63, R104 ;  /* 0x000000683f687221 */ /* 0x004fcc0000010000 */
[----:B------:R-:W1:Y:S01]  /*13f10*/  MUFU.EX2 R60, R60 ;  /* 0x0000003c003c7308 */ /* 0x000e620000000800 */
[----:B------:R-:W-:Y:S01]  /*13f20*/  HMMA.16816.F32.BF16 R152, R12, R10, R152 ;  /* 0x0000000a0c98723c */ /* 0x000fe20000041898 */
[----:B---3--:R-:W-:-:S06]  /*13f30*/  FADD.FTZ R104, R62, R104 ;  /* 0x000000683e687221 */ /* 0x008fcc0000010000 */
[----:B------:R-:W2:Y:S01]  /*13f40*/  MUFU.EX2 R103, R103 ;  /* 0x0000006700677308 */ /* 0x000ea20000000800 */
[----:B-----5:R-:W-:Y:S01]  /*13f50*/  HMMA.16816.F32.BF16 R140, R12, R4, R140 ;  /* 0x000000040c8c723c */ /* 0x020fe2000004188c */
[----:B----4-:R-:W-:-:S06]  /*13f60*/  FADD.FTZ R104, R61, R104 ;  /* 0x000000683d687221 */ /* 0x010fcc0000010000 */
[----:B------:R-:W3:Y:S01]  /*13f70*/  MUFU.EX2 R16, R102 ;  /* 0x0000006600107308 */ /* 0x000ee20000000800 */
[----:B------:R-:W-:Y:S01]  /*13f80*/  HMMA.16816.F32.BF16 R136, R12, R6, R136 ;  /* 0x000000060c88723c */ /* 0x000fe20000041888 */
[----:B------:R-:W-:Y:S01]  /*13f90*/  F2FP.BF16.F32.PACK_AB R12, R62, R63 ;  /* 0x0000003f3e0c723e */ /* 0x000fe200000010ff */
[C---:B-1----:R-:W-:Y:S01]  /*13fa0*/  FADD.FTZ R227, R60.reuse, R104 ;  /* 0x000000683ce37221 */ /* 0x042fe20000010000 */
[----:B------:R-:W-:-:S04]  /*13fb0*/  F2FP.BF16.F32.PACK_AB R14, R60, R61 ;  /* 0x0000003d3c0e723e */ /* 0x000fc800000010ff */
[----:B------:R-:W1:Y:S01]  /*13fc0*/  MUFU.EX2 R17, R17 ;  /* 0x0000001100117308 */ /* 0x000e620000000800 */
[----:B--2---:R-:W-:-:S07]  /*13fd0*/  FADD.FTZ R97, R103, R97 ;  /* 0x0000006167617221 */ /* 0x004fce0000010000 */
[----:B------:R-:W2:Y:S01]  /*13fe0*/  MUFU.EX2 R18, R18 ;  /* 0x0000001200127308 */ /* 0x000ea20000000800 */
[C---:B---3--:R-:W-:Y:S01]  /*13ff0*/  F2FP.BF16.F32.PACK_AB R13, R16.reuse, R103 ;  /* 0x00000067100d723e */ /* 0x048fe200000010ff */
[----:B------:R-:W-:-:S04]  /*14000*/  FADD.FTZ R97, R16, R97 ;  /* 0x0000006110617221 */ /* 0x000fc80000010000 */
[----:B-1----:R-:W-:Y:S01]  /*14010*/  FADD.FTZ R97, R17, R97 ;  /* 0x0000006111617221 */ /* 0x002fe20000010000 */
[----:B--2---:R-:W-:-:S03]  /*14020*/  F2FP.BF16.F32.PACK_AB R15, R18, R17 ;  /* 0x00000011120f723e */ /* 0x004fc600000010ff */
[----:B------:R-:W-:-:S04]  /*14030*/  FADD.FTZ R226, R18, R97 ;  /* 0x0000006112e27221 */ /* 0x000fc80000010000 */
[C---:B------:R-:W-:Y:S08]  /*14040*/  HMMA.16816.F32.BF16 R160, R12.reuse, R8, R160 ;  /* 0x000000080ca0723c */ /* 0x040ff000000418a0 */
[C---:B------:R-:W-:Y:S08]  /*14050*/  HMMA.16816.F32.BF16 R148, R12.reuse, R10, R148 ;  /* 0x0000000a0c94723c */ /* 0x040ff00000041894 */
[C---:B------:R-:W-:Y:S08]  /*14060*/  HMMA.16816.F32.BF16 R144, R12.reuse, R4, R144 ;  /* 0x000000040c90723c */ /* 0x040ff00000041890 */
[----:B------:R-:W-:Y:S01]  /*14070*/  HMMA.16816.F32.BF16 R132, R12, R6, R132 ;  /* 0x000000060c84723c */ /* 0x000fe20000041884 */
[----:B------:R-:W-:-:S04]  /*14080*/  NOP ;  /* 0x0000000000007918 */ /* 0x000fc80000000000 */
[----:B------:R-:W-:-:S15]  /*14090*/  BRA.U UP0, `(.L_x_1333) ;  /* 0x0000000100047547 */ /* 0x000fde000b800000 */
.L_x_1329:
[----:B------:R-:W-:-:S12]  /*140a0*/  UIADD3 UR22, UPT, UPT, UR11, -0x1, URZ ;  /* 0xffffffff0b167890 */ /* 0x000fd8000fffe0ff */
.L_x_1333:
        /* <DEDUP_REMOVED lines=16> */
[----:B---3--:R-:W-:Y:S01]  /*141b0*/  ISETP.GE.AND P5, PT, R209, UR5, PT ;  /* 0x00000005d1007c0c */ /* 0x008fe2000bfa6270 */
[----:B------:R-:W3:Y:S01]  /*141c0*/  LDCU UR4, c[0x0][0x45c] ;  /* 0x00008b80ff0477ac */ /* 0x000ee20008000800 */
[C---:B-1----:R-:W-:Y:S02]  /*141d0*/  LOP3.LUT P4, RZ, R216.reuse, 0x4, RZ, 0xc0, !PT ;  /* 0x00000004d8ff7812 */ /* 0x042fe4000788c0ff */
[----:B------:R-:W-:Y:S02]  /*141e0*/  SHF.L.U32 R231, R216, 0x1, RZ ;  /* 0x00000001d8e77819 */ /* 0x000fe400000006ff */
[----:B------:R-:W-:-:S05]  /*141f0*/  SEL R204, R204, 0xffffffe0, !P4 ;  /* 0xffffffe0cccc7807 */ /* 0x000fca0006000000 */
[----:B------:R-:W-:Y:S01]  /*14200*/  IMAD.IADD R205, R207, 0x1, R204 ;  /* 0x00000001cfcd7824 */ /* 0x000fe200078e02cc */
[----:B------:R-:W-:Y:S01]  /*14210*/  IADD3 R204, PT, PT, R208, R204, RZ ;  /* 0x000000ccd0cc7210 */ /* 0x000fe20007ffe0ff */
[----:B---34-:R-:W-:Y:S06]  /*14220*/  BRA `(.L_x_1335) ;  /* 0x0000000400087947 */ /* 0x018fec0003800000 */
.L_x_1337:
[----:B------:R-:W-:Y:S01]  /*14230*/  IMAD.SHL.U32 R209, R216, 0x8, RZ ;  /* 0x00000008d8d17824 */ /* 0x000fe200078e00ff */
[----:B------:R-:W1:Y:S01]  /*14240*/  @!P0 LDC.64 R6, c[0x0][0x3b8] ;  /* 0x0000ee00ff068b82 */ /* 0x000e620000000a00 */
[----:B------:R-:W-:Y:S01]  /*14250*/  IMAD.U32 R174, RZ, RZ, UR22 ;  /* 0x00000016ffae7e24 */ /* 0x000fe2000f8e00ff */
[----:B------:R-:W-:Y:S01]  /*14260*/  MOV R175, UR22 ;  /* 0x0000001600af7c02 */ /* 0x000fe20008000f00 */
[----:B------:R-:W-:Y:S01]  /*14270*/  IMAD.U32 R173, RZ, RZ, UR22 ;  /* 0x00000016ffad7e24 */ /* 0x000fe2000f8e00ff */
[----:B------:R-:W-:Y:S01]  /*14280*/  LOP3.LUT R209, R209, 0x18, RZ, 0xc0, !PT ;  /* 0x00000018d1d17812 */ /* 0x000fe200078ec0ff */
[----:B------:R-:W-:Y:S02]  /*14290*/  @!P0 VIADD R174, R174, 0xffffffff ;  /* 0xffffffffaeae8836 */ /* 0x000fe40000000000 */
[----:B------:R-:W-:Y:S01]  /*142a0*/  IMAD.U32 R178, RZ, RZ, UR22 ;  /* 0x00000016ffb27e24 */ /* 0x000fe2000f8e00ff */
[----:B------:R-:W-:Y:S01]  /*142b0*/  ISETP.GE.AND P5, PT, R209, UR9, PT ;  /* 0x00000009d1007c0c */ /* 0x000fe2000bfa6270 */
[----:B------:R-:W2:Y:S08]  /*142c0*/  @!P0 LDC.64 R4, c[0x0][0x3b8] ;  /* 0x0000ee00ff048b82 */ /* 0x000eb00000000a00 */
[----:B------:R-:W3:Y:S04]  /*142d0*/  @!P0 LDC.64 R2, c[0x0][0x3b8] ;  /* 0x0000ee00ff028b82 */ /* 0x000ee80000000a00 */
[----:B------:R-:W-:Y:S04]  /*142e0*/  @!P5 VIADD R173, R173, 0xffffffff ;  /* 0xffffffffadadd836 */ /* 0x000fe80000000000 */
[----:B------:R-:W4:Y:S02]  /*142f0*/  @!P5 LDC.64 R8, c[0x0][0x3b8] ;  /* 0x0000ee00ff08db82 */ /* 0x000f240000000a00 */
[C---:B----4-:R-:W-:Y:S04]  /*14300*/  @!P5 IMAD.WIDE.U32 R188, R173.reuse, R8, RZ ;  /* 0x00000008adbcd225 */ /* 0x050fe800078e00ff */
[C---:B-1----:R-:W-:Y:S04]  /*14310*/  @!P0 IMAD.WIDE.U32 R184, R174.reuse, R6, RZ ;  /* 0x00000006aeb88225 */ /* 0x042fe800078e00ff */
[----:B------:R-:W-:Y:S01]  /*14320*/  @!P0 IMAD R174, R174, R7, R185 ;  /* 0x00000007aeae8224 */ /* 0x000fe200078e02b9 */
[C---:B------:R-:W-:Y:S01]  /*14330*/  @!P0 SHF.L.U32 R172, R184.reuse, 0x7, RZ ;  /* 0x00000007b8ac8819 */ /* 0x040fe200000006ff */
[----:B------:R-:W-:Y:S03]  /*14340*/  @!P5 IMAD R189, R173, R9, R189 ;  /* 0x00000009adbdd224 */ /* 0x000fe600078e02bd */
[----:B------:R-:W-:Y:S02]  /*14350*/  @!P0 SHF.L.U64.HI R174, R184, 0x7, R174 ;  /* 0x00000007b8ae8819 */ /* 0x000fe400000102ae */
[C---:B------:R-:W-:Y:S04]  /*14360*/  @!P0 LEA R172, P3, R6.reuse, R172, 0x5 ;  /* 0x000000ac06ac8211 */ /* 0x040fe800078628ff */
[----:B------:R-:W-:Y:S01]  /*14370*/  @!P0 LEA.HI.X R174, R6, R174, R7, 0x5, P3 ;  /* 0x000000ae06ae8211 */ /* 0x000fe200018f2c07 */
[----:B------:R-:W-:Y:S01]  /*14380*/  @!P0 VIADD R7, R178, 0xffffffff ;  /* 0xffffffffb2078836 */ /* 0x000fe20000000000 */
[CC--:B------:R-:W-:Y:S02]  /*14390*/  @!P0 LEA R184, P3, R172.reuse, R215.reuse, 0x1 ;  /* 0x000000d7acb88211 */ /* 0x0c0fe400078608ff */
[----:B------:R-:W-:Y:S01]  /*143a0*/  @!P0 IADD3 R6, PT, PT, R175, -0x1, RZ ;  /* 0xffffffffaf068810 */ /* 0x000fe20007ffe0ff */
[C---:B--2---:R-:W-:Y:S01]  /*143b0*/  @!P0 IMAD.WIDE.U32 R186, R7.reuse, R4, RZ ;  /* 0x0000000407ba8225 */ /* 0x044fe200078e00ff */
[----:B------:R-:W-:Y:S02]  /*143c0*/  @!P0 LEA.HI.X R185, R172, R214, R174, 0x1, P3 ;  /* 0x000000d6acb98211 */ /* 0x000fe400018f0cae */
[----:B------:R-:W-:Y:S01]  /*143d0*/  @!P5 LEA R8, P3, R188, R215, 0x8 ;  /* 0x000000d7bc08d211 */ /* 0x000fe200078640ff */
[----:B---3--:R-:W-:Y:S03]  /*143e0*/  @!P0 IMAD.WIDE.U32 R172, R6, R2, RZ ;  /* 0x0000000206ac8225 */ /* 0x008fe600078e00ff */
[-C--:B------:R-:W-:Y:S01]  /*143f0*/  @!P5 LEA.HI.X R9, R188, R214.reuse, R189, 0x8, P3 ;  /* 0x000000d6bc09d211 */ /* 0x080fe200018f44bd */
[----:B------:R-:W-:Y:S02]  /*14400*/  @!P0 IMAD R187, R7, R5, R187 ;  /* 0x0000000507bb8224 */ /* 0x000fe400078e02bb */
[----:B------:R-:W-:Y:S02]  /*14410*/  @!P0 IMAD.SHL.U32 R7, R186, 0x80, RZ ;  /* 0x00000080ba078824 */ /* 0x000fe400078e00ff */
[----:B------:R-:W-:Y:S01]  /*14420*/  @!PT LDS RZ, [RZ] ;  /* 0x00000000fffff984 */ /* 0x000fe20000000800 */
[----:B------:R-:W-:Y:S01]  /*14430*/  @!PT LDS RZ, [RZ] ;  /* 0x00000000fffff984 */ /* 0x000fe20000000800 */
[----:B------:R-:W-:Y:S01]  /*14440*/  @!PT LDS RZ, [RZ] ;  /* 0x00000000fffff984 */ /* 0x000fe20000000800 */
[----:B------:R1:W-:Y:S01]  /*14450*/  @!P5 LDGSTS.E.BYPASS.LTC128B.128 [R217+0x2000], desc[UR26][R8.64] ;  /* 0x0200000008d9dfae */ /* 0x0003e2000b981a1a */
[----:B------:R-:W-:Y:S01]  /*14460*/  @!P0 IMAD R6, R6, R3, R173 ;  /* 0x0000000306068224 */ /* 0x000fe200078e02ad */
[----:B------:R-:W-:Y:S01]  /*14470*/  @!P0 SHF.L.U64.HI R187, R186, 0x7, R187 ;  /* 0x00000007babb8819 */ /* 0x000fe200000102bb */
[----:B------:R-:W-:Y:S02]  /*14480*/  @!P0 IMAD.SHL.U32 R174, R172, 0x80, RZ ;  /* 0x00000080acae8824 */ /* 0x000fe400078e00ff */
[----:B------:R1:W-:Y:S01]  /*14490*/  @P5 STS.128 [R217+0x2000], RZ ;  /* 0x002000ffd9005388 */ /* 0x0003e20000000c00 */
[----:B------:R-:W-:Y:S01]  /*144a0*/  @!P0 LEA R7, P3, R4, R7, 0x6 ;  /* 0x0000000704078211 */ /* 0x000fe200078630ff */
[----:B------:R-:W-:Y:S01]  /*144b0*/  @!P0 IMAD R3, R3, 0x60, RZ ;  /* 0x0000006003038824 */ /* 0x000fe200078e02ff */
[----:B------:R-:W-:Y:S02]  /*144c0*/  @!P0 SHF.L.U64.HI R175, R172, 0x7, R6 ;  /* 0x00000007acaf8819 */ /* 0x000fe40000010206 */
[----:B------:R1:W-:Y:S01]  /*144d0*/  @P0 STS.128 [R217+0x2800], RZ ;  /* 0x002800ffd9000388 */ /* 0x0003e20000000c00 */
[----:B------:R-:W-:Y:S02]  /*144e0*/  @!P0 LEA.HI.X R187, R4, R187, R5, 0x6, P3 ;  /* 0x000000bb04bb8211 */ /* 0x000fe400018f3405 */
[CC--:B------:R-:W-:Y:S02]  /*144f0*/  @!P0 LEA R4, P3, R7.reuse, R215.reuse, 0x1 ;  /* 0x000000d707048211 */ /* 0x0c0fe400078608ff */
[----:B------:R-:W-:Y:S01]  /*14500*/  @!PT LDS RZ, [RZ] ;  /* 0x00000000fffff984 */ /* 0x000fe20000000800 */
[----:B------:R-:W-:Y:S01]  /*14510*/  @!PT LDS RZ, [RZ] ;  /* 0x00000000fffff984 */ /* 0x000fe20000000800 */
[----:B------:R-:W-:Y:S01]  /*14520*/  @!PT LDS RZ, [RZ] ;  /* 0x00000000fffff984 */ /* 0x000fe20000000800 */
[----:B------:R1:W-:Y:S01]  /*14530*/  @!P0 LDGSTS.E.BYPASS.LTC128B.128 [R217+0x2800], desc[UR26][R184.64] ;  /* 0x02800000b8d98fae */ /* 0x0003e2000b981a1a */
[----:B------:R-:W-:Y:S04]  /*14540*/  @!P0 IMAD.WIDE.U32 R174, R2, 0x60, R174 ;  /* 0x0000006002ae8825 */ /* 0x000fe800078e00ae */
[----:B------:R1:W-:Y:S01]  /*14550*/  @P0 STS.128 [R217+0x3000], RZ ;  /* 0x003000ffd9000388 */ /* 0x0003e20000000c00 */
        /* <DEDUP_REMOVED lines=15> */
.L_x_1335:
[----:B------:R-:W-:Y:S01]  /*14650*/  ISETP.GE.AND P0, PT, R209, UR9, PT ;  /* 0x00000009d1007c0c */ /* 0x000fe2000bf06270 */
[----:B--2---:R-:W-:Y:S01]  /*14660*/  IMAD.WIDE.U32 R2, R210, UR22, RZ ;  /* 0x00000016d2027c25 */ /* 0x004fe2000f8e00ff */
[----:B------:R-:W-:Y:S04]  /*14670*/  DEPBAR.LE SB0, 0x0 ;  /* 0x000080000000791a */ /* 0x000fe80000000000 */
[C---:B------:R-:W-:Y:S01]  /*14680*/  IMAD.SHL.U32 R6, R2.reuse, 0x80, RZ ;  /* 0x0000008002067824 */ /* 0x040fe200078e00ff */
[----:B------:R-:W-:Y:S01]  /*14690*/  BAR.SYNC.DEFER_BLOCKING 0x0 ;  /* 0x0000000000007b1d */ /* 0x000fe20000010000 */
[----:B------:R-:W-:Y:S01]  /*146a0*/  IMAD R0, R211, UR22, R3 ;  /* 0x00000016d3007c24 */ /* 0x000fe2000f8e0203 */
[----:B------:R-:W-:Y:S01]  /*146b0*/  LOP3.LUT R236, R231, 0x6, RZ, 0xc0, !PT ;  /* 0x00000006e7ec7812 */ /* 0x000fe200078ec0ff */
[----:B------:R-:W-:Y:S02]  /*146c0*/  UIADD3 UR5, UPT, UPT, UR21, UR7, URZ ;  /* 0x0000000715057290 */ /* 0x000fe4000fffe0ff */
[----:B------:R-:W-:Y:S01]  /*146d0*/  UISETP.GT.AND UP0, UPT, UR22, UR19, UPT ;  /* 0x000000131600728c */ /* 0x000fe2000bf04270 */
[----:B------:R-:W-:Y:S02]  /*146e0*/  SHF.L.U64.HI R7, R2, 0x7, R0 ;  /* 0x0000000702077819 */ /* 0x000fe40000010200 */
[CC--:B------:R-:W-:Y:S02]  /*146f0*/  @!P0 LEA R3, P2, R210.reuse, R6.reuse, 0x5 ;  /* 0x00000006d2038211 */ /* 0x0c0fe400078428ff */
[C---:B------:R-:W-:Y:S02]  /*14700*/  @!P0 LEA R5, P1, R210.reuse, R6, 0x6 ;  /* 0x00000006d2058211 */ /* 0x040fe400078230ff */
[--C-:B------:R-:W-:Y:S02]  /*14710*/  @!P0 LEA.HI.X R2, R210, R7, R211.reuse, 0x5, P2 ;  /* 0x00000007d2028211 */ /* 0x100fe400010f2cd3 */
[CC--:B------:R-:W-:Y:S02]  /*14720*/  @!P0 LEA R10, P2, R3.reuse, R213.reuse, 0x1 ;  /* 0x000000d5030a8211 */ /* 0x0c0fe400078408ff */
[----:B------:R-:W-:Y:S02]  /*14730*/  @!P5 LEA R0, P3, R6, R213, 0x1 ;  /* 0x000000d50600d211 */ /* 0x000fe400078608ff */
[-C--:B------:R-:W-:Y:S01]  /*14740*/  @!P0 LEA.HI.X R11, R3, R212.reuse, R2, 0x1, P2 ;  /* 0x000000d4030b8211 */ /* 0x080fe200010f0c02 */
[----:B------:R-:W-:Y:S01]  /*14750*/  @!P0 IMAD R2, R211, 0x60, RZ ;  /* 0x00000060d3028824 */ /* 0x000fe200078e02ff */
[----:B------:R-:W-:Y:S02]  /*14760*/  @!P0 LEA.HI.X R4, R210, R7, R211, 0x6, P1 ;  /* 0x00000007d2048211 */ /* 0x000fe400008f34d3 */
[CC--:B------:R-:W-:Y:S02]  /*14770*/  @!P0 LEA R8, P1, R5.reuse, R213.reuse, 0x1 ;  /* 0x000000d505088211 */ /* 0x0c0fe400078208ff */
[-CC-:B------:R-:W-:Y:S01]  /*14780*/  @!P5 LEA.HI.X R3, R6, R212.reuse, R7.reuse, 0x1, P3 ;  /* 0x000000d40603d211 */ /* 0x180fe200018f0c07 */
[----:B------:R-:W-:Y:S01]  /*14790*/  @!P0 IMAD.WIDE.U32 R6, R210, 0x60, R6 ;  /* 0x00000060d2068825 */ /* 0x000fe200078e0006 */
[-C--:B------:R-:W-:Y:S03]  /*147a0*/  @!P0 LEA.HI.X R9, R5, R212.reuse, R4, 0x1, P1 ;  /* 0x000000d405098211 */ /* 0x080fe600008f0c04 */
[----:B------:R-:W-:Y:S01]  /*147b0*/  @!P0 IMAD.IADD R4, R2, 0x1, R7 ;  /* 0x0000000102048824 */ /* 0x000fe200078e0207 */
[C---:B------:R-:W-:Y:S01]  /*147c0*/  @!P0 LEA R12, P1, R6.reuse, R213, 0x1 ;  /* 0x000000d5060c8211 */ /* 0x040fe200078208ff */
[----:B------:R-:W-:Y:S01]  /*147d0*/  @!P5 IMAD.MOV.U32 R2, RZ, RZ, R0 ;  /* 0x000000ffff02d224 */ /* 0x000fe200078e0000 */
[----:B------:R-:W-:Y:S02]  /*147e0*/  MOV R0, UR22 ;  /* 0x0000001600007c02 */ /* 0x000fe40008000f00 */
[----:B------:R-:W-:Y:S02]  /*147f0*/  @!P0 LEA.HI.X R13, R6, R212, R4, 0x1, P1 ;  /* 0x000000d4060d8211 */ /* 0x000fe400008f0c04 */
[----:B------:R-:W-:Y:S01]  /*14800*/  @!PT LDS RZ, [RZ] ;  /* 0x00000000fffff984 */ /* 0x000fe20000000800 */
[----:B------:R-:W-:Y:S01]  /*14810*/  @!PT LDS RZ, [RZ] ;  /* 0x00000000fffff984 */ /* 0x000fe20000000800 */
[----:B------:R-:W-:Y:S01]  /*14820*/  @!PT LDS RZ, [RZ] ;  /* 0x00000000fffff984 */ /* 0x000fe20000000800 */
[----:B------:R-:W-:Y:S01]  /*14830*/  @!P5 LDGSTS.E.BYPASS.LTC128B.128 [R217+0x4000], desc[UR26][R2.64] ;  /* 0x0400000002d9dfae */ /* 0x000fe2000b981a1a */
[----:B------:R-:W-:Y:S04]  /*14840*/  IMAD R0, R0, 0x80, R236 ;  /* 0x0000008000007824 */ /* 0x000fe800078e02ec */
[----:B------:R-:W-:Y:S03]  /*14850*/  VIADD R248, R0, 0x78 ;  /* 0x0000007800f87836 */ /* 0x000fe60000000000 */
[----:B------:R-:W-:Y:S01]  /*14860*/  @P5 STS.128 [R217+0x4000], RZ ;  /* 0x004000ffd9005388 */ /* 0x000fe20000000c00 */
[----:B------:R-:W-:Y:S07]  /*14870*/  VIADD R249, R248, UR21 ;  /* 0x00000015f8f97c36 */ /* 0x000fee0008000000 */
        /* <DEDUP_REMOVED lines=18> */
[----:B------:R-:W4:Y:S08]  /*149a0*/  LDSM.16.M88.4 R32, [R207+0x2400] ;  /* 0x00240000cf20783b */ /* 0x000f300000000200 */
[----:B------:R-:W0:Y:S08]  /*149b0*/  LDGDEPBAR ;  /* 0x00000000000079af */ /* 0x000e300000000000 */
[----:B------:R-:W5:Y:S08]  /*149c0*/  LDSM.16.M88.4 R48, [R207+0x2800] ;  /* 0x00280000cf30783b */ /* 0x000f700000000200 */
[----:B------:R-:W5:Y:S01]  /*149d0*/  LDSM.16.M88.4 R64, [R207+0x2c00] ;  /* 0x002c0000cf40783b */ /* 0x000f620000000200 */
        /* <DEDUP_REMOVED lines=46> */
[C---:B------:R-:W-:Y:S08]  /*14cc0*/  HMMA.16816.F32.BF16 R8, R180.reuse, R176, R8 ;  /* 0x000000b0b408723c */ /* 0x040ff00000041808 */
[-C--:B------:R-:W-:Y:S03]  /*14cd0*/  HMMA.16816.F32.BF16 R12, R180, R178.reuse, R12 ;  /* 0x000000b2b40c723c */ /* 0x080fe6000004180c */
[----:B------:R-:W-:Y:S01]  /*14ce0*/  FMUL.FTZ R3, R4, UR8 ;  /* 0x0000000804037c20 */ /* 0x000fe20008410000 */
[----:B------:R-:W-:Y:S01]  /*14cf0*/  FMUL.FTZ R4, R6, UR8 ;  /* 0x0000000806047c20 */ /* 0x000fe20008410000 */
[----:B------:R-:W-:Y:S02]  /*14d00*/  VIADD R6, R249, 0xffffff89 ;  /* 0xffffff89f9067836 */ /* 0x000fe40000000000 */
[----:B------:R-:W-:Y:S01]  /*14d10*/  FMUL.FTZ R2, R5, UR8 ;  /* 0x0000000805027c20 */ /* 0x000fe20008410000 */
[----:B------:R-:W-:Y:S01]  /*14d20*/  FMUL.FTZ R5, R7, UR8 ;  /* 0x0000000807057c20 */ /* 0x000fe20008410000 */
[C---:B------:R-:W-:Y:S01]  /*14d30*/  HMMA.16816.F32.BF16 R16, R172.reuse, R178, R16 ;  /* 0x000000b2ac10723c */ /* 0x040fe20000041810 */
[----:B------:R-:W2:Y:S01]  /*14d40*/  LDSM.16.M88.4 R176, [R205+0x3c00] ;  /* 0x003c0000cdb0783b */ /* 0x000ea20000000200 */
[----:B------:R-:W-:Y:S04]  /*14d50*/  DEPBAR.LE SB0, 0x0 ;  /* 0x000080000000791a */ /* 0x000fe80000000000 */
[----:B------:R-:W-:Y:S01]  /*14d60*/  IMAD.IADD R6, R222, 0x1, -R6 ;  /* 0x00000001de067824 */ /* 0x000fe200078e0a06 */
[C---:B------:R-:W-:Y:S01]  /*14d70*/  IADD3 R7, PT, PT, R0.reuse, 0x1, RZ ;  /* 0x0000000100077810 */ /* 0x040fe20007ffe0ff */
[-C--:B------:R-:W-:Y:S01]  /*14d80*/  HMMA.16816.F32.BF16 R20, R172, R184.reuse, R20 ;  /* 0x000000b8ac14723c */ /* 0x080fe20000041814 */
[----:B------:R-:W-:Y:S04]  /*14d90*/  BAR.SYNC.DEFER_BLOCKING 0x0 ;  /* 0x0000000000007b1d */ /* 0x000fe80000010000 */
[----:B------:R-:W-:Y:S01]  /*14da0*/  IABS R6, R6 ;  /* 0x0000000600067213 */ /* 0x000fe20000000000 */
[----:B------:R-:W-:Y:S01]  /*14db0*/  FMUL.FTZ R9, R9, UR8 ;  /* 0x0000000809097c20 */ /* 0x000fe20008410000 */
[----:B------:R-:W-:Y:S01]  /*14dc0*/  ISETP.GE.AND P6, PT, R7, R221, PT ;  /* 0x000000dd0700720c */ /* 0x000fe20003fc6270 */
[C---:B------:R-:W-:Y:S04]  /*14dd0*/  HMMA.16816.F32.BF16 R24, R180.reuse, R184, R24 ;  /* 0x000000b8b418723c */ /* 0x040fe80000041818 */
[----:B------:R-:W-:Y:S04]  /*14de0*/  FMUL.FTZ R11, R11, UR8 ;  /* 0x000000080b0b7c20 */ /* 0x000fe80008410000 */
[-C--:B------:R-:W-:Y:S08]  /*14df0*/  HMMA.16816.F32.BF16 R28, R180, R186.reuse, R28 ;  /* 0x000000bab41c723c */ /* 0x080ff0000004181c */
        /* <DEDUP_REMOVED lines=13> */
[-C--:B------:R-:W-:Y:S01]  /*14ed0*/  HMMA.16816.F32.BF16 R84, R172, R200.reuse, R84 ;  /* 0x000000c8ac54723c */ /* 0x080fe20000041854 */
[----:B------:R-:W3:Y:S07]  /*14ee0*/  MUFU.TANH R2, R2 ;  /* 0x0000000200027308 */ /* 0x000eee0000002400 */
[C---:B------:R-:W-:Y:S03]  /*14ef0*/  HMMA.16816.F32.BF16 R88, R180.reuse, R200, R88 ;  /* 0x000000c8b458723c */ /* 0x040fe60000041858 */
[----:B------:R-:W4:Y:S05]  /*14f00*/  MUFU.TANH R3, R3 ;  /* 0x0000000300037308 */ /* 0x000f2a0000002400 */
[-C--:B------:R-:W-:Y:S05]  /*14f10*/  HMMA.16816.F32.BF16 R92, R180, R202.reuse, R92 ;  /* 0x000000cab45c723c */ /* 0x080fea000004185c */
[----:B------:R-:W5:Y:S03]  /*14f20*/  MUFU.TANH R4, R4 ;  /* 0x0000000400047308 */ /* 0x000f660000002400 */
[C---:B------:R-:W-:Y:S07]  /*14f30*/  HMMA.16816.F32.BF16 R96, R172.reuse, R202, R96 ;  /* 0x000000caac60723c */ /* 0x040fee0000041860 */
[----:B------:R-:W5:Y:S01]  /*14f40*/  MUFU.TANH R5, R5 ;  /* 0x0000000500057308 */ /* 0x000f620000002400 */
[-C--:B-1----:R-:W-:Y:S08]  /*14f50*/  HMMA.16816.F32.BF16 R100, R172, R168.reuse, R100 ;  /* 0x000000a8ac64723c */ /* 0x082ff00000041864 */
[C---:B------:R-:W-:Y:S04]  /*14f60*/  HMMA.16816.F32.BF16 R104, R180.reuse, R168, R104 ;  /* 0x000000a8b468723c */ /* 0x040fe80000041868 */
[----:B------:R-:W-:Y:S01]  /*14f70*/  IADD3 R169, PT, PT, R0, UR21, RZ ;  /* 0x0000001500a97c10 */ /* 0x000fe2000fffe0ff */
[C---:B------:R-:W-:Y:S03]  /*14f80*/  VIADD R168, R222.reuse, -UR5 ;  /* 0x80000005dea87c36 */ /* 0x040fe60008000000 */
[-C--:B------:R-:W-:Y:S03]  /*14f90*/  HMMA.16816.F32.BF16 R108, R180, R170.reuse, R108 ;  /* 0x000000aab46c723c */ /* 0x080fe6000004186c */
[----:B------:R-:W-:Y:S01]  /*14fa0*/  IMAD.IADD R169, R222, 0x1, -R169 ;  /* 0x00000001dea97824 */ /* 0x000fe200078e0aa9 */
[C---:B------:R-:W-:Y:S02]  /*14fb0*/  ISETP.GT.AND P1, PT, R168.reuse, R7, PT ;  /* 0x00000007a800720c */ /* 0x040fe40003f24270 */
[----:B------:R-:W-:Y:S02]  /*14fc0*/  ISETP.GT.AND P2, PT, R168, R0, PT ;  /* 0x00000000a800720c */ /* 0x000fe40003f44270 */
[C---:B------:R-:W-:Y:S04]  /*14fd0*/  HMMA.16816.F32.BF16 R112, R172.reuse, R170, R112 ;  /* 0x000000aaac70723c */ /* 0x040fe80000041870 */
[----:B------:R-:W-:Y:S01]  /*14fe0*/  IABS R169, R169 ;  /* 0x000000a900a97213 */ /* 0x000fe20000000000 */
[----:B------:R-:W-:Y:S01]  /*14ff0*/  VIADD R171, R249, 0xffffff89 ;  /* 0xffffff89f9ab7836 */ /* 0x000fe20000000000 */
[----:B------:R-:W-:Y:S01]  /*15000*/  I2FP.F32.S32 R170, R6 ;  /* 0x0000000600aa7245 */ /* 0x000fe20000201400 */
[----:B------:R-:W-:Y:S01]  /*15010*/  FMUL.FTZ R6, R8, UR8 ;  /* 0x0000000808067c20 */ /* 0x000fe20008410000 */
[-C--:B--2---:R-:W-:Y:S03]  /*15020*/  HMMA.16816.F32.BF16 R116, R172, R176.reuse, R116 ;  /* 0x000000b0ac74723c */ /* 0x084fe60000041874 */
[----:B------:R-:W-:Y:S01]  /*15030*/  MOV R7, R169 ;  /* 0x000000a900077202 */ /* 0x000fe20000000f00 */
[----:B------:R-:W-:Y:S01]  /*15040*/  VIADD R8, R0, UR21 ;  /* 0x0000001500087c36 */ /* 0x000fe20008000000 */
[----:B------:R-:W1:Y:S02]  /*15050*/  MUFU.TANH R6, R6 ;  /* 0x0000000600067308 */ /* 0x000e640000002400 */
[----:B------:R-:W-:Y:S01]  /*15060*/  I2FP.F32.S32 R169, R7 ;  /* 0x0000000700a97245 */ /* 0x000fe20000201400 */
[C---:B------:R-:W-:Y:S04]  /*15070*/  HMMA.16816.F32.BF16 R120, R180.reuse, R176, R120 ;  /* 0x000000b0b478723c */ /* 0x040fe80000041878 */
[----:B------:R-:W-:Y:S01]  /*15080*/  FMUL.FTZ R7, R10, UR8 ;  /* 0x000000080a077c20 */ /* 0x000fe20008410000 */
[----:B---3--:R-:W-:Y:S01]  /*15090*/  FFMA.FTZ R10, R170, -UR6, R2 ;  /* 0x80000006aa0a7c23 */ /* 0x008fe20008010002 */
[----:B----4-:R-:W-:Y:S01]  /*150a0*/  FFMA.FTZ R169, R169, -UR6, R3 ;  /* 0x80000006a9a97c23 */ /* 0x010fe20008010003 */
[--C-:B------:R-:W-:Y:S01]  /*150b0*/  IMAD.IADD R176, R230, 0x1, -R8.reuse ;  /* 0x00000001e6b07824 */ /* 0x100fe200078e0a08 */
[-C--:B------:R-:W-:Y:S01]  /*150c0*/  HMMA.16816.F32.BF16 R124, R180, R178.reuse, R124 ;  /* 0x000000b2b47c723c */ /* 0x080fe2000004187c */
[----:B------:R-:W2:Y:S02]  /*150d0*/  MUFU.TANH R181, R9 ;  /* 0x0000000900b57308 */ /* 0x000ea40000002400 */
[C---:B------:R-:W-:Y:S01]  /*150e0*/  IADD3 R182, PT, PT, R229.reuse, -R8, RZ ;  /* 0x80000008e5b67210 */ /* 0x040fe20007ffe0ff */
[----:B------:R-:W-:Y:S01]  /*150f0*/  IMAD.IADD R2, R228, 0x1, -R8 ;  /* 0x00000001e4027824 */ /* 0x000fe200078e0a08 */
[C---:B------:R-:W-:Y:S01]  /*15100*/  IADD3 R183, PT, PT, R230.reuse, -R171, RZ ;  /* 0x800000abe6b77210 */ /* 0x040fe20007ffe0ff */
[----:B------:R-:W-:Y:S01]  /*15110*/  IMAD.IADD R3, R229, 0x1, -R171 ;  /* 0x00000001e5037824 */ /* 0x000fe200078e0aab */
[----:B------:R-:W-:Y:S01]  /*15120*/  IABS R176, R176 ;  /* 0x000000b000b07213 */ /* 0x000fe20000000000 */
[----:B------:R-:W-:Y:S03]  /*15130*/  HMMA.16816.F32.BF16 R128, R172, R178, R128 ;  /* 0x000000b2ac80723c */ /* 0x000fe60000041880 */
[----:B------:R-:W3:Y:S01]  /*15140*/  MUFU.TANH R180, R7 ;  /* 0x0000000700b47308 */ /* 0x000ee20000002400 */
[----:B------:R-:W-:Y:S01]  /*15150*/  IABS R182, R182 ;  /* 0x000000b600b67213 */ /* 0x000fe20000000000 */
[----:B------:R-:W-:Y:S01]  /*15160*/  VIADD R170, R230, -UR5 ;  /* 0x80000005e6aa7c36 */ /* 0x000fe20008000000 */
[----:B------:R-:W-:Y:S01]  /*15170*/  IABS R2, R2 ;  /* 0x0000000200027213 */ /* 0x000fe20000000000 */
[----:B------:R-:W-:Y:S01]  /*15180*/  VIADD R177, R228, -UR5 ;  /* 0x80000005e4b17c36 */ /* 0x000fe20008000000 */
[----:B------:R-:W-:Y:S02]  /*15190*/  IABS R183, R183 ;  /* 0x000000b700b77213 */ /* 0x000fe40000000000 */
[----:B------:R-:W-:Y:S02]  /*151a0*/  IABS R3, R3 ;  /* 0x0000000300037213 */ /* 0x000fe40000000000 */
[----:B------:R-:W-:Y:S02]  /*151b0*/  I2FP.F32.S32 R176, R176 ;  /* 0x000000b000b07245 */ /* 0x000fe40000201400 */
[----:B------:R-:W-:Y:S02]  /*151c0*/  I2FP.F32.S32 R183, R183 ;  /* 0x000000b700b77245 */ /* 0x000fe40000201400 */
[----:B------:R-:W-:Y:S01]  /*151d0*/  I2FP.F32.S32 R182, R182 ;  /* 0x000000b600b67245 */ /* 0x000fe20000201400 */
[----:B-----5:R-:W-:Y:S01]  /*151e0*/  FFMA.FTZ R176, R176, -UR6, R4 ;  /* 0x80000006b0b07c23 */ /* 0x020fe20008010004 */
[----:B------:R-:W-:Y:S01]  /*151f0*/  I2FP.F32.S32 R3, R3 ;  /* 0x0000000300037245 */ /* 0x000fe20000201400 */
[----:B------:R-:W-:Y:S01]  /*15200*/  FFMA.FTZ R183, R183, -UR6, R5 ;  /* 0x80000006b7b77c23 */ /* 0x000fe20008010005 */
[----:B------:R-:W-:Y:S01]  /*15210*/  I2FP.F32.S32 R2, R2 ;  /* 0x0000000200027245 */ /* 0x000fe20000201400 */
[----:B-1----:R-:W-:Y:S01]  /*15220*/  FFMA.FTZ R182, R182, -UR6, R6 ;  /* 0x80000006b6b67c23 */ /* 0x002fe20008010006 */
[----:B------:R-:W-:Y:S01]  /*15230*/  IADD3 R179, PT, PT, R229, -UR5, RZ ;  /* 0x80000005e5b37c10 */ /* 0x000fe2000fffe0ff */
[----:B--2---:R-:W-:Y:S02]  /*15240*/  FFMA.FTZ R181, R3, -UR6, R181 ;  /* 0x8000000603b57c23 */ /* 0x004fe400080100b5 */
[----:B---3--:R-:W-:Y:S01]  /*15250*/  FFMA.FTZ R180, R2, -UR6, R180 ;  /* 0x8000000602b47c23 */ /* 0x008fe200080100b4 */
[----:B------:R-:W-:Y:S06]  /*15260*/  BRA.U.ANY UP0, `(.L_x_1337) ;  /* 0xffffffed00f07547 */ /* 0x000fec000b93ffff */
.L_x_1336:
[----:B------:R-:W-:Y:S01]  /*15270*/  MUFU.TANH R11, R11 ;  /* 0x0000000b000b7308 */ /* 0x000fe20000002400 */
[----:B------:R-:W-:Y:S01]  /*15280*/  FMUL.FTZ R49, R49, UR8 ;  /* 0x0000000831317c20 */ /* 0x000fe20008410000 */
[----:B------:R-:W-:Y:S01]  /*15290*/  FMUL.FTZ R77, R77, UR8 ;  /* 0x000000084d4d7c20 */ /* 0x000fe20008410000 */
[----:B------:R-:W-:Y:S01]  /*152a0*/  FMUL.FTZ R80, R80, UR8 ;  /* 0x0000000850507c20 */ /* 0x000fe20008410000 */
[----:B-1----:R-:W-:Y:S01]  /*152b0*/  VIADD R2, R0, 0x1 ;  /* 0x0000000100027836 */ /* 0x002fe20000000000 */
[-C--:B------:R-:W-:Y:S01]  /*152c0*/  ISETP.GT.AND P3, PT, R179, R0.reuse, PT ;  /* 0x00000000b300720c */ /* 0x080fe20003f64270 */
[----:B------:R-:W-:Y:S01]  /*152d0*/  FMUL.FTZ R43, R43, UR8 ;  /* 0x000000082b2b7c20 */ /* 0x000fe20008410000 */
[-C--:B------:R-:W-:Y:S03]  /*152e0*/  ISETP.GT.AND P0, PT, R170, R0.reuse, PT ;  /* 0x00000000aa00720c */ /* 0x080fe60003f04270 */
[----:B------:R-:W-:Y:S01]  /*152f0*/  MUFU.TANH R233, R49 ;  /* 0x0000003100e97308 */ /* 0x000fe20000002400 */
[----:B------:R-:W-:Y:S01]  /*15300*/  FMUL.FTZ R240, R48, UR8 ;  /* 0x0000000830f07c20 */ /* 0x000fe20008410000 */
[----:B------:R-:W-:Y:S01]  /*15310*/  FMUL.FTZ R188, R70, UR8 ;  /* 0x0000000846bc7c20 */ /* 0x000fe20008410000 */
[----:B------:R-:W-:Y:S01]  /*15320*/  FMUL.FTZ R70, R78, UR8 ;  /* 0x000000084e467c20 */ /* 0x000fe20008410000 */
[----:B------:R-:W-:Y:S01]  /*15330*/  FMUL.FTZ R92, R92, UR8 ;  /* 0x000000085c5c7c20 */ /* 0x000fe20008410000 */
[----:B------:R-:W-:Y:S02]  /*15340*/  VIADD R193, R0, 0x38 ;  /* 0x0000003800c17836 */ /* 0x000fe40000000000 */
[----:B------:R-:W-:Y:S01]  /*15350*/  FMUL.FTZ R190, R68, UR8 ;  /* 0x0000000844be7c20 */ /* 0x000fe20008410000 */
[C---:B------:R-:W-:Y:S02]  /*15360*/  VIADD R187, R0.reuse, 0x39 ;  /* 0x0000003900bb7836 */ /* 0x040fe40000000000 */
[----:B------:R-:W-:Y:S01]  /*15370*/  MUFU.TANH R240, R240 ;  /* 0x000000f000f07308 */ /* 0x000fe20000002400 */
[----:B------:R-:W-:Y:S02]  /*15380*/  VIADD R186, R0, 0x40 ;  /* 0x0000004000ba7836 */ /* 0x000fe40000000000 */
[----:B------:R-:W-:Y:S01]  /*15390*/  FMUL.FTZ R99, R99, UR8 ;  /* 0x0000000863637c20 */ /* 0x000fe20008410000 */
[----:B------:R-:W-:Y:S01]  /*153a0*/  FMUL.FTZ R86, R86, UR8 ;  /* 0x0000000856567c20 */ /* 0x000fe20008410000 */
[----:B------:R-:W-:Y:S01]  /*153b0*/  FMUL.FTZ R113, R113, UR8 ;  /* 0x0000000871717c20 */ /* 0x000fe20008410000 */
[----:B------:R-:W-:Y:S01]  /*153c0*/  FMUL.FTZ R128, R128, UR8 ;  /* 0x0000000880807c20 */ /* 0x000fe20008410000 */
[----:B------:R-:W-:Y:S01]  /*153d0*/  FSEL R6, R10, -INF , !P1 ;  /* 0xff8000000a067808 */ /* 0x000fe20004800000 */
[----:B------:R-:W-:Y:S02]  /*153e0*/  FMUL.FTZ R35, R35, UR8 ;  /* 0x0000000823237c20 */ /* 0x000fe40008410000 */
[----:B------:R-:W-:Y:S01]  /*153f0*/  MUFU.TANH R185, R77 ;  /* 0x0000004d00b97308 */ /* 0x000fe20000002400 */
[----:B------:R-:W-:Y:S01]  /*15400*/  ISETP.GT.AND P1, PT, R177, R0, PT ;  /* 0x00000000b100720c */ /* 0x000fe20003f24270 */
[----:B------:R-:W-:Y:S01]  /*15410*/  FMUL.FTZ R51, R51, UR8 ;  /* 0x0000000833337c20 */ /* 0x000fe20008410000 */
[----:B------:R-:W-:Y:S01]  /*15420*/  FSEL R7, R169, -INF , !P2 ;  /* 0xff800000a9077808 */ /* 0x000fe20005000000 */
[----:B------:R-:W-:Y:S01]  /*15430*/  FMUL.FTZ R50, R50, UR8 ;  /* 0x0000000832327c20 */ /* 0x000fe20008410000 */
[----:B------:R-:W-:Y:S01]  /*15440*/  FSEL R169, R180, -INF , !P1 ;  /* 0xff800000b4a97808 */ /* 0x000fe20004800000 */
[----:B------:R-:W-:Y:S01]  /*15450*/  VIADD R180, R249, 0xffffffd9 ;  /* 0xffffffd9f9b47836 */ /* 0x000fe20000000000 */
[----:B------:R-:W-:Y:S03]  /*15460*/  ISETP.GT.AND P2, PT, R170, R2, PT ;  /* 0x00000002aa00720c */ /* 0x000fe60003f44270 */
[----:B------:R1:W-:Y:S01]  /*15470*/  MUFU.TANH R200, R51 ;  /* 0x0000003300c87308 */ /* 0x0003e20000002400 */
[----:B------:R-:W-:Y:S01]  /*15480*/  FSEL R6, R6, -INF , !P6 ;  /* 0xff80000006067808 */ /* 0x000fe20007000000 */
[----:B------:R-:W-:Y:S01]  /*15490*/  FMUL.FTZ R55, R55, UR8 ;  /* 0x0000000837377c20 */ /* 0x000fe20008410000 */
[----:B------:R-:W-:Y:S01]  /*154a0*/  ISETP.GE.AND P6, PT, R0, R220, PT ;  /* 0x000000dc0000720c */ /* 0x000fe20003fc6270 */
[----:B------:R-:W-:Y:S01]  /*154b0*/  FMUL.FTZ R194, R66, UR8 ;  /* 0x0000000842c27c20 */ /* 0x000fe20008410000 */
[----:B------:R-:W-:Y:S01]  /*154c0*/  FSEL R4, R183, -INF , !P2 ;  /* 0xff800000b7047808 */ /* 0x000fe20005000000 */
[----:B------:R-:W-:Y:S01]  /*154d0*/  FMUL.FTZ R64, R64, UR8 ;  /* 0x0000000840407c20 */ /* 0x000fe20008410000 */
[----:B------:R-:W-:Y:S03]  /*154e0*/  ISETP.GT.AND P2, PT, R177, R2, PT ;  /* 0x00000002b100720c */ /* 0x000fe60003f44270 */
[----:B------:R2:W-:Y:S01]  /*154f0*/  MUFU.TANH R232, R50 ;  /* 0x0000003200e87308 */ /* 0x0005e20000002400 */
[----:B------:R-:W-:Y:S02]  /*15500*/  VIADD R183, R249, 0xffffffd1 ;  /* 0xffffffd1f9b77836 */ /* 0x000fe40000000000 */
[----:B------:R-:W-:Y:S01]  /*15510*/  FMUL.FTZ R189, R69, UR8 ;  /* 0x0000000845bd7c20 */ /* 0x000fe20008410000 */
[----:B------:R-:W-:Y:S01]  /*15520*/  FMUL.FTZ R122, R122, UR8 ;  /* 0x000000087a7a7c20 */ /* 0x000fe20008410000 */
[----:B------:R-:W-:Y:S01]  /*15530*/  FMUL.FTZ R124, R124, UR8 ;  /* 0x000000087c7c7c20 */ /* 0x000fe20008410000 */
[----:B------:R-:W-:Y:S01]  /*15540*/  FMUL.FTZ R85, R85, UR8 ;  /* 0x0000000855557c20 */ /* 0x000fe20008410000 */
[----:B------:R-:W-:Y:S01]  /*15550*/  FMUL.FTZ R96, R96, UR8 ;  /* 0x0000000860607c20 */ /* 0x000fe20008410000 */
[----:B------:R-:W-:Y:S02]  /*15560*/  FMUL.FTZ R98, R98, UR8 ;  /* 0x0000000862627c20 */ /* 0x000fe40008410000 */
[----:B------:R3:W-:Y:S01]  /*15570*/  MUFU.TANH R202, R55 ;  /* 0x0000003700ca7308 */ /* 0x0007e20000002400 */
[----:B-1----:R-:W-:Y:S01]  /*15580*/  FMUL.FTZ R51, R91, UR8 ;  /* 0x000000085b337c20 */ /* 0x002fe20008410000 */
[----:B------:R-:W-:Y:S02]  /*15590*/  VIADD R91, R0, 0x59 ;  /* 0x00000059005b7836 */ /* 0x000fe40000000000 */
[----:B------:R-:W-:Y:S01]  /*155a0*/  FMUL.FTZ R97, R97, UR8 ;  /* 0x0000000861617c20 */ /* 0x000fe20008410000 */
[----:B------:R-:W-:Y:S01]  /*155b0*/  FMUL.FTZ R114, R114, UR8 ;  /* 0x0000000872727c20 */ /* 0x000fe20008410000 */
[----:B------:R-:W-:Y:S01]  /*155c0*/  FMUL.FTZ R9, R13, UR8 ;  /* 0x000000080d097c20 */ /* 0x000fe20008410000 */
[----:B------:R-:W-:Y:S01]  /*155d0*/  FSEL R175, R182, -INF , !P3 ;  /* 0xff800000b6af7808 */ /* 0x000fe20005800000 */
[----:B------:R-:W-:Y:S02]  /*155e0*/  VIADD R182, R249, 0xffffffd0 ;  /* 0xffffffd0f9b67836 */ /* 0x000fe40000000000 */
[----:B------:R1:W-:Y:S01]  /*155f0*/  MUFU.TANH R243, R64 ;  /* 0x0000004000f37308 */ /* 0x0003e20000002400 */
[----:B--2---:R-:W-:Y:S01]  /*15600*/  FMUL.FTZ R50, R62, UR8 ;  /* 0x000000083e327c20 */ /* 0x004fe20008410000 */
[----:B------:R-:W-:Y:S01]  /*15610*/  ISETP.GE.AND P3, PT, R2, R220, PT ;  /* 0x000000dc0200720c */ /* 0x000fe20003f66270 */
[----:B------:R-:W-:Y:S01]  /*15620*/  FMUL.FTZ R62, R63, UR8 ;  /* 0x000000083f3e7c20 */ /* 0x000fe20008410000 */
[----:B------:R-:W-:Y:S01]  /*15630*/  FSEL R5, R176, -INF , !P0 ;  /* 0xff800000b0057808 */ /* 0x000fe20004000000 */
[----:B------:R-:W-:Y:S01]  /*15640*/  FMUL.FTZ R37, R37, UR8 ;  /* 0x0000000825257c20 */ /* 0x000fe20008410000 */
[----:B------:R-:W-:Y:S01]  /*15650*/  FSEL R4, R4, -INF , !P3 ;  /* 0xff80000004047808 */ /* 0x000fe20005800000 */
[----:B------:R-:W-:Y:S03]  /*15660*/  FMUL.FTZ R40, R40, UR8 ;  /* 0x0000000828287c20 */ /* 0x000fe60008410000 */
[----:B------:R-:W-:Y:S01]  /*15670*/  MUFU.TANH R9, R9 ;  /* 0x0000000900097308 */ /* 0x000fe20000002400 */
[----:B---3--:R-:W-:Y:S01]  /*15680*/  FMUL.FTZ R55, R88, UR8 ;  /* 0x0000000858377c20 */ /* 0x008fe20008410000 */
[----:B------:R-:W-:Y:S01]  /*15690*/  VIADD R88, R249, 0xfffffff0 ;  /* 0xfffffff0f9587836 */ /* 0x000fe20000000000 */
[----:B------:R-:W-:Y:S01]  /*156a0*/  ISETP.GT.AND P0, PT, R179, R2, PT ;  /* 0x00000002b300720c */ /* 0x000fe20003f04270 */
[----:B------:R-:W-:Y:S01]  /*156b0*/  FMUL.FTZ R54, R54, UR8 ;  /* 0x0000000836367c20 */ /* 0x000fe20008410000 */
[----:B------:R-:W-:Y:S01]  /*156c0*/  FSEL R5, R5, -INF , !P6 ;  /* 0xff80000005057808 */ /* 0x000fe20007000000 */
[----:B------:R-:W-:Y:S01]  /*156d0*/  FMUL.FTZ R59, R59, UR8 ;  /* 0x000000083b3b7c20 */ /* 0x000fe20008410000 */
[----:B------:R-:W-:Y:S03]  /*156e0*/  FSEL R173, R181, -INF , !P0 ;  /* 0xff800000b5ad7808 */ /* 0x000fe60004000000 */
[----:B------:R-:W-:Y:S01]  /*156f0*/  MUFU.TANH R176, R40 ;  /* 0x0000002800b07308 */ /* 0x000fe20000002400 */
[----:B------:R-:W-:Y:S02]  /*15700*/  VIADD R181, R249, 0xffffffd8 ;  /* 0xffffffd8f9b57836 */ /* 0x000fe40000000000 */
[----:B-1----:R-:W-:Y:S01]  /*15710*/  FMUL.FTZ R64, R76, UR8 ;  /* 0x000000084c407c20 */ /* 0x002fe20008410000 */
[C---:B------:R-:W-:Y:S01]  /*15720*/  ISETP.GE.AND P0, PT, R2.reuse, R219, PT ;  /* 0x000000db0200720c */ /* 0x040fe20003f06270 */
[----:B------:R-:W-:Y:S01]  /*15730*/  FMUL.FTZ R191, R67, UR8 ;  /* 0x0000000843bf7c20 */ /* 0x000fe20008410000 */
[----:B------:R-:W-:Y:S01]  /*15740*/  FMUL.FTZ R67, R79, UR8 ;  /* 0x000000084f437c20 */ /* 0x000fe20008410000 */
[----:B------:R-:W-:Y:S01]  /*15750*/  VIADD R79, R249, 0xfffffff1 ;  /* 0xfffffff1f94f7836 */ /* 0x000fe20000000000 */
[----:B------:R-:W-:Y:S02]  /*15760*/  FSEL R173, R173, -INF , !P0 ;  /* 0xff800000adad7808 */ /* 0x000fe40004000000 */
[----:B------:R1:W-:Y:S01]  /*15770*/  MUFU.TANH R192, R54 ;  /* 0x0000003600c07308 */ /* 0x0003e20000002400 */
[----:B------:R-:W-:Y:S01]  /*15780*/  ISETP.GE.AND P1, PT, R2, R218, PT ;  /* 0x000000da0200720c */ /* 0x000fe20003f26270 */
        /* <DEDUP_REMOVED lines=12> */
[----:B------:R-:W-:Y:S02]  /*15850*/  VIADD R3, R249, 0xffffff91 ;  /* 0xffffff91f9037836 */ /* 0x000fe40000000000 */
[----:B------:R-:W-:Y:S02]  /*15860*/  FMUL.FTZ R19, R19, UR8 ;  /* 0x0000000813137c20 */ /* 0x000fe40008410000 */
[----:B------:R-:W-:Y:S01]  /*15870*/  MUFU.TANH R10, R10 ;  /* 0x0000000a000a7308 */ /* 0x000fe20000002400 */
[----:B-1----:R-:W-:Y:S01]  /*15880*/  FMUL.FTZ R54, R89, UR8 ;  /* 0x0000000859367c20 */ /* 0x002fe20008410000 */
[----:B------:R-:W-:Y:S02]  /*15890*/  VIADD R89, R0, 0x61 ;  /* 0x0000006100597836 */ /* 0x000fe40000000000 */
[----:B------:R-:W-:Y:S01]  /*158a0*/  FMUL.FTZ R21, R21, UR8 ;  /* 0x0000000815157c20 */ /* 0x000fe20008410000 */
[----:B------:R-:W-:Y:S02]  /*158b0*/  IMAD.IADD R2, R228, 0x1, -R3 ;  /* 0x00000001e4027824 */ /* 0x000fe400078e0a03 */
[----:B------:R-:W-:Y:S01]  /*158c0*/  FMUL.FTZ R178, R24, UR8 ;  /* 0x0000000818b27c20 */ /* 0x000fe20008410000 */
[----:B------:R-:W-:Y:S02]  /*158d0*/  VIADD R8, R249, 0xffffff90 ;  /* 0xffffff90f9087836 */ /* 0x000fe40000000000 */
[----:B------:R-:W-:Y:S01]  /*158e0*/  FMUL.FTZ R33, R33, UR8 ;  /* 0x0000000821217c20 */ /* 0x000fe20008410000 */
[----:B------:R1:W-:Y:S01]  /*158f0*/  MUFU.TANH R174, R12 ;  /* 0x0000000c00ae7308 */ /* 0x0003e20000002400 */
[----:B------:R-:W-:Y:S01]  /*15900*/  IABS R2, R2 ;  /* 0x0000000200027213 */ /* 0x000fe20000000000 */
[--C-:B------:R-:W-:Y:S02]  /*15910*/  IMAD.IADD R13, R228, 0x1, -R8.reuse ;  /* 0x00000001e40d7824 */ /* 0x100fe400078e0a08 */
[----:B------:R-:W-:Y:S01]  /*15920*/  FMUL.FTZ R34, R34, UR8 ;  /* 0x0000000822227c20 */ /* 0x000fe20008410000 */
[----:B------:R-:W-:Y:S01]  /*15930*/  FMUL.FTZ R39, R39, UR8 ;  /* 0x0000000827277c20 */ /* 0x000fe20008410000 */
[----:B------:R-:W-:Y:S01]  /*15940*/  I2FP.F32.S32 R2, R2 ;  /* 0x0000000200027245 */ /* 0x000fe20000201400 */
[----:B------:R-:W-:Y:S01]  /*15950*/  IMAD.IADD R15, R228, 0x1, -R171 ;  /* 0x00000001e40f7824 */ /* 0x000fe200078e0aab */
[----:B------:R-:W-:Y:S02]  /*15960*/  IABS R13, R13 ;  /* 0x0000000d000d7213 */ /* 0x000fe40000000000 */
[----:B------:R-:W-:Y:S01]  /*15970*/  MUFU.TANH R19, R19 ;  /* 0x0000001300137308 */ /* 0x000fe20000002400 */
[C-C-:B------:R-:W-:Y:S01]  /*15980*/  IMAD.IADD R171, R229.reuse, 0x1, -R3.reuse ;  /* 0x00000001e5ab7824 */ /* 0x140fe200078e0a03 */
[----:B------:R-:W-:Y:S01]  /*15990*/  UISETP.GT.AND UP0, UPT, UR22, UR19, UPT ;  /* 0x000000131600728c */ /* 0x000fe2000bf04270 */
[----:B------:R-:W-:Y:S01]  /*159a0*/  I2FP.F32.S32 R13, R13 ;  /* 0x0000000d000d7245 */ /* 0x000fe20000201400 */
[----:B------:R-:W-:Y:S01]  /*159b0*/  IMAD.IADD R3, R230, 0x1, -R3 ;  /* 0x00000001e6037824 */ /* 0x000fe200078e0a03 */
[----:B------:R-:W-:Y:S01]  /*159c0*/  IABS R15, R15 ;  /* 0x0000000f000f7213 */ /* 0x000fe20000000000 */
[----:B------:R-:W-:Y:S01]  /*159d0*/  UIADD3 UR22, UPT, UPT, UR22, -0x1, URZ ;  /* 0xffffffff16167890 */ /* 0x000fe2000fffe0ff */
[----:B------:R-:W-:Y:S03]  /*159e0*/  IABS R171, R171 ;  /* 0x000000ab00ab7213 */ /* 0x000fe60000000000 */
[----:B------:R-:W-:Y:S01]  /*159f0*/  MUFU.TANH R178, R178 ;  /* 0x000000b200b27308 */ /* 0x000fe20000002400 */
[----:B-1----:R-:W-:Y:S01]  /*15a00*/  FMUL.FTZ R12, R14, UR8 ;  /* 0x000000080e0c7c20 */ /* 0x002fe20008410000 */
[----:B------:R-:W-:Y:S01]  /*15a10*/  I2FP.F32.S32 R15, R15 ;  /* 0x0000000f000f7245 */ /* 0x000fe20000201400 */
[--C-:B------:R-:W-:Y:S01]  /*15a20*/  IMAD.IADD R14, R229, 0x1, -R8.reuse ;  /* 0x00000001e50e7824 */ /* 0x100fe200078e0a08 */
[----:B------:R-:W-:Y:S01]  /*15a30*/  I2FP.F32.S32 R171, R171 ;  /* 0x000000ab00ab7245 */ /* 0x000fe20000201400 */
[----:B------:R-:W-:Y:S01]  /*15a40*/  IMAD.IADD R8, R230, 0x1, -R8 ;  /* 0x00000001e6087824 */ /* 0x000fe200078e0a08 */
[----:B------:R-:W-:Y:S04]  /*15a50*/  IABS R3, R3 ;  /* 0x0000000300037213 */ /* 0x000fe80000000000 */
[----:B------:R-:W-:Y:S01]  /*15a60*/  MUFU.TANH R12, R12 ;  /* 0x0000000c000c7308 */ /* 0x000fe20000002400 */
[----:B------:R-:W-:Y:S02]  /*15a70*/  IABS R14, R14 ;  /* 0x0000000e000e7213 */ /* 0x000fe40000000000 */
[----:B------:R-:W-:Y:S02]  /*15a80*/  IABS R8, R8 ;  /* 0x0000000800087213 */ /* 0x000fe40000000000 */
[----:B------:R-:W-:Y:S02]  /*15a90*/  I2FP.F32.S32 R14, R14 ;  /* 0x0000000e000e7245 */ /* 0x000fe40000201400 */
[----:B------:R-:W-:Y:S03]  /*15aa0*/  I2FP.F32.S32 R8, R8 ;  /* 0x0000000800087245 */ /* 0x000fe60000201400 */
[----:B------:R-:W-:Y:S01]  /*15ab0*/  MUFU.TANH R172, R172 ;  /* 0x000000ac00ac7308 */ /* 0x000fe20000002400 */
[----:B------:R-:W-:Y:S09]  /*15ac0*/  I2FP.F32.S32 R3, R3 ;  /* 0x0000000300037245 */ /* 0x000ff20000201400 */
[----:B------:R-:W-:Y:S10]  /*15ad0*/  MUFU.TANH R32, R32 ;  /* 0x0000002000207308 */ /* 0x000ff40000002400 */
[----:B------:R-:W-:Y:S10]  /*15ae0*/  MUFU.TANH R33, R33 ;  /* 0x0000002100217308 */ /* 0x000ff40000002400 */
[----:B------:R-:W-:Y:S10]  /*15af0*/  MUFU.TANH R34, R34 ;  /* 0x0000002200227308 */ /* 0x000ff40000002400 */
[----:B------:R1:W-:Y:S10]  /*15b00*/  MUFU.TANH R237, R38 ;  /* 0x0000002600ed7308 */ /* 0x0003f40000002400 */
[----:B------:R-:W-:Y:S10]  /*15b10*/  MUFU.TANH R235, R39 ;  /* 0x0000002700eb7308 */ /* 0x000ff40000002400 */
[----:B------:R2:W-:Y:S01]  /*15b20*/  MUFU.TANH R241, R65 ;  /* 0x0000004100f17308 */ /* 0x0005e20000002400 */
[----:B-1----:R-:W-:Y:S01]  /*15b30*/  FMUL.FTZ R38, R42, UR8 ;  /* 0x000000082a267c20 */ /* 0x002fe20008410000 */
[----:B------:R-:W-:Y:S04]  /*15b40*/  VIADD R42, R249, 0xffffffc8 ;  /* 0xffffffc8f92a7836 */ /* 0x000fe80000000000 */
[----:B------:R-:W-:Y:S04]  /*15b50*/  IMAD.IADD R198, R230, 0x1, -R42 ;  /* 0x00000001e6c67824 */ /* 0x000fe800078e0a2a */
[----:B------:R-:W-:Y:S01]  /*15b60*/  MUFU.TANH R38, R38 ;  /* 0x0000002600267308 */ /* 0x000fe20000002400 */
[----:B------:R-:W-:Y:S04]  /*15b70*/  IABS R198, R198 ;  /* 0x000000c600c67213 */ /* 0x000fe80000000000 */
[----:B------:R-:W-:Y:S05]  /*15b80*/  I2FP.F32.S32 R198, R198 ;  /* 0x000000c600c67245 */ /* 0x000fea0000201400 */
[----:B------:R-:W-:Y:S01]  /*15b90*/  MUFU.TANH R64, R64 ;  /* 0x0000004000407308 */ /* 0x000fe20000002400 */
[----:B--2---:R-:W-:Y:S01]  /*15ba0*/  FMUL.FTZ R65, R95, UR8 ;  /* 0x000000085f417c20 */ /* 0x004fe20008410000 */
[----:B------:R-:W-:Y:S08]  /*15bb0*/  VIADD R95, R249, 0xffffffe0 ;  /* 0xffffffe0f95f7836 */ /* 0x000ff00000000000 */
[----:B------:R-:W-:Y:S10]  /*15bc0*/  MUFU.TANH R70, R70 ;  /* 0x0000004600467308 */ /* 0x000ff40000002400 */
[----:B------:R-:W-:Y:S10]  /*15bd0*/  MUFU.TANH R67, R67 ;  /* 0x0000004300437308 */ /* 0x000ff40000002400 */
[----:B------:R-:W-:Y:S10]  /*15be0*/  MUFU.TANH R55, R55 ;  /* 0x0000003700377308 */ /* 0x000ff40000002400 */
[----:B------:R-:W-:Y:S10]  /*15bf0*/  MUFU.TANH R54, R54 ;  /* 0x0000003600367308 */ /* 0x000ff40000002400 */
[----:B------:R-:W-:Y:S10]  /*15c00*/  MUFU.TANH R51, R51 ;  /* 0x0000003300337308 */ /* 0x000ff40000002400 */
[----:B------:R-:W-:Y:S10]  /*15c10*/  MUFU.TANH R62, R62 ;  /* 0x0000003e003e7308 */ /* 0x000ff40000002400 */
[----:B------:R1:W-:Y:S10]  /*15c20*/  MUFU.TANH R184, R92 ;  /* 0x0000005c00b87308 */ /* 0x0003f40000002400 */
[----:B------:R-:W-:Y:S10]  /*15c30*/  MUFU.TANH R65, R65 ;  /* 0x0000004100417308 */ /* 0x000ff40000002400 */
[----:B------:R2:W-:Y:S01]  /*15c40*/  MUFU.TANH R201, R122 ;  /* 0x0000007a00c97308 */ /* 0x0005e20000002400 */
[----:B-1----:R-:W-:Y:S09]  /*15c50*/  VIADD R92, R0, 0x58 ;  /* 0x00000058005c7836 */ /* 0x002ff20000000000 */
[----:B------:R-:W-:Y:S10]  /*15c60*/  MUFU.TANH R194, R194 ;  /* 0x000000c200c27308 */ /* 0x000ff40000002400 */
[----:B------:R-:W-:Y:S01]  /*15c70*/  MUFU.TANH R189, R189 ;  /* 0x000000bd00bd7308 */ /* 0x000fe20000002400 */
[----:B--2---:R-:W-:Y:S05]  /*15c80*/  IMAD.IADD R122, R229, 0x1, -R249 ;  /* 0x00000001e57a7824 */ /* 0x004fea00078e0af9 */
[----:B------:R-:W-:Y:S04]  /*15c90*/  IABS R122, R122 ;  /* 0x0000007a007a7213 */ /* 0x000fe80000000000 */
[----:B------:R-:W-:Y:S10]  /*15ca0*/  MUFU.TANH R190, R190 ;  /* 0x000000be00be7308 */ /* 0x000ff40000002400 */
[----:B------:R-:W1:Y:S10]  /*15cb0*/  MUFU.TANH R188, R188 ;  /* 0x000000bc00bc7308 */ /* 0x000e740000002400 */
[----:B------:R-:W-:Y:S10]  /*15cc0*/  MUFU.TANH R97, R97 ;  /* 0x0000006100617308 */ /* 0x000ff40000002400 */
[----:B------:R-:W-:Y:S10]  /*15cd0*/  MUFU.TANH R114, R114 ;  /* 0x0000007200727308 */ /* 0x000ff40000002400 */
[----:B------:R-:W-:Y:S10]  /*15ce0*/  MUFU.TANH R119, R119 ;  /* 0x0000007700777308 */ /* 0x000ff40000002400 */
[----:B------:R-:W-:Y:S01]  /*15cf0*/  MUFU.TANH R191, R191 ;  /* 0x000000bf00bf7308 */ /* 0x000fe20000002400 */
[----:B-1----:R-:W-:Y:S01]  /*15d00*/  FFMA.FTZ R198, R198, -UR6, R188 ;  /* 0x80000006c6c67c23 */ /* 0x002fe200080100bc */
[----:B------:R-:W-:Y:S01]  /*15d10*/  FFMA.FTZ R171, R171, -UR6, R9 ;  /* 0x80000006abab7c23 */ /* 0x000fe20008010009 */
[C---:B------:R-:W-:Y:S02]  /*15d20*/  VIADD R9, R0.reuse, 0x8 ;  /* 0x0000000800097836 */ /* 0x040fe40000000000 */
[----:B------:R-:W-:Y:S01]  /*15d30*/  FFMA.FTZ R12, R13, -UR6, R12 ;  /* 0x800000060d0c7c23 */ /* 0x000fe2000801000c */
[----:B------:R-:W-:Y:S02]  /*15d40*/  VIADD R13, R0, 0x8 ;  /* 0x00000008000d7836 */ /* 0x000fe40000000000 */
[----:B------:R-:W-:Y:S01]  /*15d50*/  FFMA.FTZ R10, R2, -UR6, R10 ;  /* 0x80000006020a7c23 */ /* 0x000fe2000801000a */
[----:B------:R-:W-:Y:S01]  /*15d60*/  VIADD R2, R0, 0x9 ;  /* 0x0000000900027836 */ /* 0x000fe20000000000 */
[----:B------:R-:W-:Y:S01]  /*15d70*/  ISETP.GT.AND P3, PT, R177, R9, PT ;  /* 0x00000009b100720c */ /* 0x000fe20003f64270 */
[----:B------:R-:W-:Y:S01]  /*15d80*/  FFMA.FTZ R11, R15, -UR6, R11 ;  /* 0x800000060f0b7c23 */ /* 0x000fe2000801000b */
[----:B------:R-:W-:Y:S01]  /*15d90*/  FMUL.FTZ R15, R17, UR8 ;  /* 0x00000008110f7c20 */ /* 0x000fe20008410000 */
[----:B------:R-:W-:Y:S01]  /*15da0*/  FFMA.FTZ R174, R14, -UR6, R174 ;  /* 0x800000060eae7c23 */ /* 0x000fe200080100ae */
[----:B------:R-:W-:Y:S01]  /*15db0*/  FSEL R17, R12, -INF , !P3 ;  /* 0xff8000000c117808 */ /* 0x000fe20005800000 */
[----:B------:R-:W-:Y:S01]  /*15dc0*/  FFMA.FTZ R19, R3, -UR6, R19 ;  /* 0x8000000603137c23 */ /* 0x000fe20008010013 */
[----:B------:R-:W-:Y:S01]  /*15dd0*/  ISETP.GT.AND P6, PT, R179, R2, PT ;  /* 0x00000002b300720c */ /* 0x000fe20003fc4270 */
[----:B------:R-:W-:Y:S01]  /*15de0*/  FMUL.FTZ R3, R20, UR8 ;  /* 0x0000000814037c20 */ /* 0x000fe20008410000 */
[----:B------:R-:W-:Y:S01]  /*15df0*/  ISETP.GE.AND P3, PT, R13, R221, PT ;  /* 0x000000dd0d00720c */ /* 0x000fe20003f66270 */
[----:B------:R-:W-:Y:S01]  /*15e00*/  FMUL.FTZ R20, R27, UR8 ;  /* 0x000000081b147c20 */ /* 0x000fe20008410000 */
[----:B------:R-:W-:Y:S01]  /*15e10*/  FSEL R171, R171, -INF , !P6 ;  /* 0xff800000abab7808 */ /* 0x000fe20007000000 */
[----:B------:R1:W2:Y:S01]  /*15e20*/  MUFU.TANH R12, R15 ;  /* 0x0000000f000c7308 */ /* 0x0002a20000002400 */
[----:B------:R-:W-:Y:S01]  /*15e30*/  ISETP.GT.AND P6, PT, R168, R13, PT ;  /* 0x0000000da800720c */ /* 0x000fe20003fc4270 */
[----:B------:R-:W-:Y:S01]  /*15e40*/  VIADD R13, R0, 0x9 ;  /* 0x00000009000d7836 */ /* 0x000fe20000000000 */
[----:B------:R-:W-:Y:S01]  /*15e50*/  FSEL R11, R11, -INF , !P2 ;  /* 0xff8000000b0b7808 */ /* 0x000fe20005000000 */
[----:B------:R-:W-:Y:S01]  /*15e60*/  FMUL.FTZ R14, R16, UR8 ;  /* 0x00000008100e7c20 */ /* 0x000fe20008410000 */
[----:B------:R-:W-:Y:S01]  /*15e70*/  ISETP.GE.AND P2, PT, R0, R221, PT ;  /* 0x000000dd0000720c */ /* 0x000fe20003f46270 */
[----:B------:R-:W-:Y:S01]  /*15e80*/  VIADD R16, R249, 0xffffff91 ;  /* 0xffffff91f9107836 */ /* 0x000fe20000000000 */
[----:B------:R-:W-:Y:S03]  /*15e90*/  ISETP.GT.AND P0, PT, R168, R13, PT ;  /* 0x0000000da800720c */ /* 0x000fe60003f04270 */
[----:B------:R-:W-:Y:S01]  /*15ea0*/  MUFU.TANH R3, R3 ;  /* 0x0000000300037308 */ /* 0x000fe20000002400 */
[----:B------:R-:W-:Y:S01]  /*15eb0*/  FSEL R7, R7, -INF , !P2 ;  /* 0xff80000007077808 */ /* 0x000fe20005000000 */
[----:B------:R-:W-:Y:S01]  /*15ec0*/  IMAD.IADD R16, R222, 0x1, -R16 ;  /* 0x00000001de107824 */ /* 0x000fe200078e0a10 */
[----:B------:R-:W-:Y:S04]  /*15ed0*/  ISETP.GT.AND P2, PT, R179, R9, PT ;  /* 0x00000009b300720c */ /* 0x000fe80003f44270 */
[----:B------:R-:W-:Y:S03]  /*15ee0*/  IABS R16, R16 ;  /* 0x0000001000107213 */ /* 0x000fe60000000000 */
[----:B------:R-:W-:Y:S01]  /*15ef0*/  MUFU.TANH R20, R20 ;  /* 0x0000001400147308 */ /* 0x000fe20000002400 */
[----:B------:R-:W-:Y:S01]  /*15f00*/  FSEL R174, R174, -INF , !P2 ;  /* 0xff800000aeae7808 */ /* 0x000fe20005000000 */
[----:B-1----:R-:W-:Y:S01]  /*15f10*/  FMUL.FTZ R15, R18, UR8 ;  /* 0x00000008120f7c20 */ /* 0x002fe20008410000 */
[----:B------:R-:W-:Y:S01]  /*15f20*/  I2FP.F32.S32 R16, R16 ;  /* 0x0000001000107245 */ /* 0x000fe20000201400 */
[----:B------:R-:W-:Y:S01]  /*15f30*/  VIADD R18, R249, 0xffffff90 ;  /* 0xffffff90f9127836 */ /* 0x000fe20000000000 */
[----:B------:R-:W-:Y:S03]  /*15f40*/  ISETP.GT.AND P2, PT, R177, R2, PT ;  /* 0x00000002b100720c */ /* 0x000fe60003f44270 */
[----:B--2---:R-:W-:Y:S01]  /*15f50*/  FFMA.FTZ R12, R16, -UR6, R12 ;  /* 0x80000006100c7c23 */ /* 0x004fe2000801000c */
[----:B------:R-:W-:Y:S01]  /*15f60*/  FSEL R10, R10, -INF , !P2 ;  /* 0xff8000000a0a7808 */ /* 0x000fe20005000000 */
[----:B------:R-:W-:Y:S01]  /*15f70*/  FMUL.FTZ R16, R26, UR8 ;  /* 0x000000081a107c20 */ /* 0x000fe20008410000 */
[-C--:B------:R-:W-:Y:S01]  /*15f80*/  ISETP.GE.AND P2, PT, R0, R219.reuse, PT ;  /* 0x000000db0000720c */ /* 0x080fe20003f46270 */
[----:B------:R-:W1:Y:S01]  /*15f90*/  MUFU.TANH R14, R14 ;  /* 0x0000000e000e7308 */ /* 0x000e620000002400 */
[----:B------:R-:W-:Y:S01]  /*15fa0*/  FSEL R12, R12, -INF , !P0 ;  /* 0xff8000000c0c7808 */ /* 0x000fe20004000000 */
[----:B------:R-:W-:Y:S01]  /*15fb0*/  IMAD.IADD R18, R222, 0x1, -R18 ;  /* 0x00000001de127824 */ /* 0x000fe200078e0a12 */
[----:B------:R-:W-:Y:S02]  /*15fc0*/  ISETP.GE.AND P0, PT, R9, R219, PT ;  /* 0x000000db0900720c */ /* 0x000fe40003f06270 */
[----:B------:R-:W-:Y:S02]  /*15fd0*/  FSEL R175, R175, -INF , !P2 ;  /* 0xff800000afaf7808 */ /* 0x000fe40005000000 */
[----:B------:R-:W-:Y:S03]  /*15fe0*/  IABS R18, R18 ;  /* 0x0000001200127213 */ /* 0x000fe60000000000 */
[----:B------:R-:W-:Y:S01]  /*15ff0*/  MUFU.TANH R16, R16 ;  /* 0x0000001000107308 */ /* 0x000fe20000002400 */
[----:B------:R-:W-:Y:S02]  /*16000*/  FSEL R174, R174, -INF , !P0 ;  /* 0xff800000aeae7808 */ /* 0x000fe40004000000 */
[----:B------:R-:W-:Y:S02]  /*16010*/  I2FP.F32.S32 R18, R18 ;  /* 0x0000001200127245 */ /* 0x000fe40000201400 */
[----:B------:R-:W-:Y:S02]  /*16020*/  ISETP.GE.AND P0, PT, R9, R220, PT ;  /* 0x000000dc0900720c */ /* 0x000fe40003f06270 */
[----:B------:R-:W-:Y:S03]  /*16030*/  ISETP.GE.AND P2, PT, R0, R218, PT ;  /* 0x000000da0000720c */ /* 0x000fe60003f46270 */
[----:B------:R-:W2:Y:S01]  /*16040*/  MUFU.TANH R15, R15 ;  /* 0x0000000f000f7308 */ /* 0x000ea20000002400 */
[----:B-1----:R-:W-:Y:S01]  /*16050*/  FFMA.FTZ R14, R18, -UR6, R14 ;  /* 0x80000006120e7c23 */ /* 0x002fe2000801000e */
[----:B------:R-:W-:Y:S02]  /*16060*/  FSEL R18, R11, -INF , !P1 ;  /* 0xff8000000b127808 */ /* 0x000fe40004800000 */
[----:B------:R-:W-:Y:S02]  /*16070*/  ISETP.GT.AND P1, PT, R170, R9, PT ;  /* 0x00000009aa00720c */ /* 0x000fe40003f24270 */
[----:B------:R-:W-:Y:S01]  /*16080*/  FSEL R11, R14, -INF , !P6 ;  /* 0xff8000000e0b7808 */ /* 0x000fe20007000000 */
[----:B------:R-:W-:Y:S01]  /*16090*/  FMUL.FTZ R14, R22, UR8 ;  /* 0x00000008160e7c20 */ /* 0x000fe20008410000 */
[----:B------:R-:W-:Y:S02]  /*160a0*/  ISETP.GT.AND P6, PT, R170, R2, PT ;  /* 0x00000002aa00720c */ /* 0x000fe40003fc4270 */
[----:B------:R-:W-:Y:S02]  /*160b0*/  FSEL R169, R169, -INF , !P2 ;  /* 0xff800000a9a97808 */ /* 0x000fe40005000000 */
[----:B------:R-:W-:Y:S01]  /*160c0*/  ISETP.GE.AND P2, PT, R13, R221, PT ;  /* 0x000000dd0d00720c */ /* 0x000fe20003f46270 */
[----:B------:R-:W1:Y:S01]  /*160d0*/  MUFU.TANH R14, R14 ;  /* 0x0000000e000e7308 */ /* 0x000e620000002400 */
[----:B------:R-:W-:Y:S01]  /*160e0*/  FSEL R11, R11, -INF , !P3 ;  /* 0xff8000000b0b7808 */ /* 0x000fe20005800000 */
[----:B------:R-:W-:Y:S02]  /*160f0*/  VIADD R13, R249, 0xffffff98 ;  /* 0xffffff98f90d7836 */ /* 0x000fe40000000000 */
[----:B--2---:R-:W-:Y:S01]  /*16100*/  FFMA.FTZ R15, R8, -UR6, R15 ;  /* 0x80000006080f7c23 */ /* 0x004fe2000801000f */
[----:B------:R-:W-:Y:S01]  /*16110*/  FSEL R8, R19, -INF , !P6 ;  /* 0xff80000013087808 */ /* 0x000fe20007000000 */
[----:B------:R-:W-:Y:S01]  /*16120*/  IMAD.IADD R25, R230, 0x1, -R13 ;  /* 0x00000001e6197824 */ /* 0x000fe200078e0a0d */
[-C--:B------:R-:W-:Y:S01]  /*16130*/  ISETP.GE.AND P6, PT, R9, R218.reuse, PT ;  /* 0x000000da0900720c */ /* 0x080fe20003fc6270 */
[----:B------:R-:W-:Y:S01]  /*16140*/  VIADD R19, R249, 0xffffff98 ;  /* 0xffffff98f9137836 */ /* 0x000fe20000000000 */
[----:B------:R-:W-:Y:S01]  /*16150*/  FSEL R15, R15, -INF , !P1 ;  /* 0xff8000000f0f7808 */ /* 0x000fe20004800000 */
[----:B------:R2:W3:Y:S01]  /*16160*/  MUFU.TANH R9, R21 ;  /* 0x0000001500097308 */ /* 0x0004e20000002400 */
[----:B------:R-:W-:Y:S01]  /*16170*/  ISETP.GE.AND P1, PT, R2, R219, PT ;  /* 0x000000db0200720c */ /* 0x000fe20003f26270 */
[----:B------:R-:W-:Y:S01]  /*16180*/  IMAD.IADD R19, R222, 0x1, -R19 ;  /* 0x00000001de137824 */ /* 0x000fe200078e0a13 */
[----:B------:R-:W-:Y:S02]  /*16190*/  FSEL R17, R17, -INF , !P6 ;  /* 0xff80000011117808 */ /* 0x000fe40007000000 */
[----:B------:R-:W-:Y:S02]  /*161a0*/  FSEL R171, R171, -INF , !P1 ;  /* 0xff800000abab7808 */ /* 0x000fe40004800000 */
[C---:B------:R-:W-:Y:S02]  /*161b0*/  ISETP.GE.AND P1, PT, R2.reuse, R218, PT ;  /* 0x000000da0200720c */ /* 0x040fe40003f26270 */
[----:B------:R-:W-:Y:S01]  /*161c0*/  ISETP.GE.AND P6, PT, R2, R220, PT ;  /* 0x000000dc0200720c */ /* 0x000fe20003fc6270 */
[----:B------:R-:W-:Y:S01]  /*161d0*/  VIADD R2, R249, 0xffffff99 ;  /* 0xffffff99f9027836 */ /* 0x000fe20000000000 */
[----:B------:R-:W-:Y:S02]  /*161e0*/  IABS R19, R19 ;  /* 0x0000001300137213 */ /* 0x000fe40000000000 */
[----:B------:R-:W-:Y:S01]  /*161f0*/  IABS R25, R25 ;  /* 0x0000001900197213 */ /* 0x000fe20000000000 */
[----:B------:R-:W-:Y:S01]  /*16200*/  IMAD.IADD R22, R230, 0x1, -R2 ;  /* 0x00000001e6167824 */ /* 0x000fe200078e0a02 */
[----:B------:R-:W-:Y:S02]  /*16210*/  I2FP.F32.S32 R19, R19 ;  /* 0x0000001300137245 */ /* 0x000fe40000201400 */
[----:B------:R-:W-:Y:S01]  /*16220*/  I2FP.F32.S32 R25, R25 ;  /* 0x0000001900197245 */ /* 0x000fe20000201400 */
[----:B--2---:R-:W-:Y:S01]  /*16230*/  FMUL.FTZ R21, R23, UR8 ;  /* 0x0000000817157c20 */ /* 0x004fe20008410000 */
[----:B------:R-:W-:Y:S01]  /*16240*/  IABS R22, R22 ;  /* 0x0000001600167213 */ /* 0x000fe20000000000 */
[----:B------:R-:W-:Y:S01]  /*16250*/  FFMA.FTZ R19, R19, -UR6, R3 ;  /* 0x8000000613137c23 */ /* 0x000fe20008010003 */
[----:B------:R-:W-:Y:S01]  /*16260*/  FSEL R26, R10, -INF , !P1 ;  /* 0xff8000000a1a7808 */ /* 0x000fe20004800000 */
[----:B------:R-:W-:Y:S01]  /*16270*/  VIADD R3, R0, 0x10 ;  /* 0x0000001000037836 */ /* 0x000fe20000000000 */
[----:B------:R-:W-:Y:S01]  /*16280*/  I2FP.F32.S32 R22, R22 ;  /* 0x0000001600167245 */ /* 0x000fe20000201400 */
[----:B-1----:R-:W-:Y:S01]  /*16290*/  FFMA.FTZ R25, R25, -UR6, R14 ;  /* 0x8000000619197c23 */ /* 0x002fe2000801000e */
[----:B------:R-:W-:Y:S01]  /*162a0*/  FSEL R8, R8, -INF , !P6 ;  /* 0xff80000008087808 */ /* 0x000fe20007000000 */
[----:B------:R-:W-:Y:S01]  /*162b0*/  VIADD R14, R0, 0x11 ;  /* 0x00000011000e7836 */ /* 0x000fe20000000000 */
[----:B------:R-:W-:Y:S01]  /*162c0*/  ISETP.GT.AND P1, PT, R168, R3, PT ;  /* 0x00000003a800720c */ /* 0x000fe20003f24270 */
[----:B------:R1:W2:Y:S01]  /*162d0*/  MUFU.TANH R24, R21 ;  /* 0x0000001500187308 */ /* 0x0002a20000002400 */
[----:B------:R-:W-:Y:S01]  /*162e0*/  ISETP.GE.AND P6, PT, R3, R221, PT ;  /* 0x000000dd0300720c */ /* 0x000fe20003fc6270 */
[----:B------:R-:W-:Y:S01]  /*162f0*/  IMAD.IADD R23, R222, 0x1, -R2 ;  /* 0x00000001de177824 */ /* 0x000fe200078e0a02 */
[----:B------:R-:W-:Y:S04]  /*16300*/  ISETP.GT.AND P3, PT, R179, R14, PT ;  /* 0x0000000eb300720c */ /* 0x000fe80003f64270 */
[----:B------:R-:W-:Y:S04]  /*16310*/  IABS R23, R23 ;  /* 0x0000001700177213 */ /* 0x000fe80000000000 */
[----:B------:R-:W-:Y:S05]  /*16320*/  I2FP.F32.S32 R23, R23 ;  /* 0x0000001700177245 */ /* 0x000fea0000201400 */
[----:B---3--:R-:W-:Y:S01]  /*16330*/  FFMA.FTZ R9, R23, -UR6, R9 ;  /* 0x8000000617097c23 */ /* 0x008fe20008010009 */
[C-C-:B-1----:R-:W-:Y:S02]  /*16340*/  IMAD.IADD R21, R229.reuse, 0x1, -R13.reuse ;  /* 0x00000001e5157824 */ /* 0x142fe400078e0a0d */
[----:B--2---:R-:W-:Y:S01]  /*16350*/  FFMA.FTZ R24, R22, -UR6, R24 ;  /* 0x8000000616187c23 */ /* 0x004fe20008010018 */
[--C-:B------:R-:W-:Y:S02]  /*16360*/  IMAD.IADD R22, R229, 0x1, -R2.reuse ;  /* 0x00000001e5167824 */ /* 0x100fe400078e0a02 */
[C---:B------:R-:W-:Y:S01]  /*16370*/  IMAD.IADD R2, R228.reuse, 0x1, -R2 ;  /* 0x00000001e4027824 */ /* 0x040fe200078e0a02 */
[----:B------:R-:W-:Y:S02]  /*16380*/  IABS R21, R21 ;  /* 0x0000001500157213 */ /* 0x000fe40000000000 */
[----:B------:R-:W-:Y:S02]  /*16390*/  IABS R10, R22 ;  /* 0x00000016000a7213 */ /* 0x000fe40000000000 */
[----:B------:R-:W-:Y:S02]  /*163a0*/  I2FP.F32.S32 R21, R21 ;  /* 0x0000001500157245 */ /* 0x000fe40000201400 */
[----:B------:R-:W-:Y:S02]  /*163b0*/  IABS R2, R2 ;  /* 0x0000000200027213 */ /* 0x000fe40000000000 */
[----:B------:R-:W-:Y:S01]  /*163c0*/  I2FP.F32.S32 R10, R10 ;  /* 0x0000000a000a7245 */ /* 0x000fe20000201400 */
[----:B------:R-:W-:Y:S01]  /*163d0*/  FFMA.FTZ R178, R21, -UR6, R178 ;  /* 0x8000000615b27c23 */ /* 0x000fe200080100b2 */
[----:B------:R-:W-:Y:S01]  /*163e0*/  IMAD.IADD R21, R228, 0x1, -R13 ;  /* 0x00000001e4157824 */ /* 0x000fe200078e0a0d */
[----:B------:R-:W-:Y:S02]  /*163f0*/  FSEL R13, R19, -INF , !P1 ;  /* 0xff800000130d7808 */ /* 0x000fe40004800000 */
[----:B------:R-:W-:Y:S01]  /*16400*/  ISETP.GT.AND P1, PT, R168, R14, PT ;  /* 0x0000000ea800720c */ /* 0x000fe20003f24270 */
[----:B------:R-:W-:Y:S01]  /*16410*/  FFMA.FTZ R172, R10, -UR6, R172 ;  /* 0x800000060aac7c23 */ /* 0x000fe200080100ac */
[----:B------:R-:W-:Y:S02]  /*16420*/  FSEL R10, R12, -INF , !P2 ;  /* 0xff8000000c0a7808 */ /* 0x000fe40005000000 */
[-C--:B------:R-:W-:Y:S02]  /*16430*/  ISETP.GT.AND P2, PT, R177, R3.reuse, PT ;  /* 0x00000003b100720c */ /* 0x080fe40003f44270 */
[----:B------:R-:W-:Y:S02]  /*16440*/  FSEL R172, R172, -INF , !P3 ;  /* 0xff800000acac7808 */ /* 0x000fe40005800000 */
[----:B------:R-:W-:Y:S02]  /*16450*/  FSEL R13, R13, -INF , !P6 ;  /* 0xff8000000d0d7808 */ /* 0x000fe40007000000 */
[----:B------:R-:W-:Y:S02]  /*16460*/  FSEL R19, R9, -INF , !P1 ;  /* 0xff80000009137808 */ /* 0x000fe40004800000 */
[----:B------:R-:W-:Y:S02]  /*16470*/  ISETP.GT.AND P1, PT, R170, R3, PT ;  /* 0x00000003aa00720c */ /* 0x000fe40003f24270 */
[----:B------:R-:W-:Y:S02]  /*16480*/  ISETP.GE.AND P3, PT, R3, R219, PT ;  /* 0x000000db0300720c */ /* 0x000fe40003f66270 */
[----:B------:R-:W-:Y:S02]  /*16490*/  FSEL R25, R25, -INF , !P1 ;  /* 0xff80000019197808 */ /* 0x000fe40004800000 */
[----:B------:R-:W-:Y:S02]  /*164a0*/  ISETP.GE.AND P6, PT, R14, R220, PT ;  /* 0x000000dc0e00720c */ /* 0x000fe40003fc6270 */
[----:B------:R-:W-:Y:S02]  /*164b0*/  IABS R21, R21 ;  /* 0x0000001500157213 */ /* 0x000fe40000000000 */
[----:B------:R-:W-:Y:S02]  /*164c0*/  I2FP.F32.S32 R2, R2 ;  /* 0x0000000200027245 */ /* 0x000fe40000201400 */
[----:B------:R-:W-:Y:S02]  /*164d0*/  I2FP.F32.S32 R9, R21 ;  /* 0x0000001500097245 */ /* 0x000fe40000201400 */
[-C--:B------:R-:W-:Y:S01]  /*164e0*/  ISETP.GT.AND P1, PT, R170, R14.reuse, PT ;  /* 0x0000000eaa00720c */ /* 0x080fe20003f24270 */
[----:B------:R-:W-:Y:S01]  /*164f0*/  FFMA.FTZ R20, R2, -UR6, R20 ;  /* 0x8000000602147c23 */ /* 0x000fe20008010014 */
[----:B------:R-:W-:Y:S01]  /*16500*/  FMUL.FTZ R2, R28, UR8 ;  /* 0x000000081c027c20 */ /* 0x000fe20008410000 */
[----:B------:R-:W-:Y:S01]  /*16510*/  FFMA.FTZ R16, R9, -UR6, R16 ;  /* 0x8000000609107c23 */ /* 0x000fe20008010010 */
[----:B------:R-:W-:Y:S01]  /*16520*/  FSEL R9, R15, -INF , !P0 ;  /* 0xff8000000f097808 */ /* 0x000fe20004000000 */
[----:B------:R-:W-:Y:S01]  /*16530*/  FMUL.FTZ R28, R31, UR8 ;  /* 0x000000081f1c7c20 */ /* 0x000fe20008410000 */
[----:B------:R-:W-:Y:S02]  /*16540*/  ISETP.GT.AND P0, PT, R177, R14, PT ;  /* 0x0000000eb100720c */ /* 0x000fe40003f04270 */
[----:B------:R-:W-:Y:S01]  /*16550*/  MUFU.TANH R2, R2 ;  /* 0x0000000200027308 */ /* 0x000fe20000002400 */
[----:B------:R-:W-:Y:S02]  /*16560*/  FSEL R16, R16, -INF , !P2 ;  /* 0xff80000010107808 */ /* 0x000fe40005000000 */
[----:B------:R-:W-:Y:S02]  /*16570*/  ISETP.GE.AND P2, PT, R3, R218, PT ;  /* 0x000000da0300720c */ /* 0x000fe40003f46270 */
[----:B------:R-:W-:Y:S01]  /*16580*/  FSEL R15, R20, -INF , !P0 ;  /* 0xff800000140f7808 */ /* 0x000fe20004000000 */
[----:B------:R-:W-:Y:S01]  /*16590*/  FMUL.FTZ R20, R30, UR8 ;  /* 0x000000081e147c20 */ /* 0x000fe20008410000 */
[----:B------:R-:W-:Y:S03]  /*165a0*/  FSEL R16, R16, -INF , !P2 ;  /* 0xff80000010107808 */ /* 0x000fe60005000000 */
[----:B------:R-:W-:Y:S01]  /*165b0*/  MUFU.TANH R28, R28 ;  /* 0x0000001c001c7308 */ /* 0x000fe20000002400 */
[----:B------:R-:W-:Y:S02]  /*165c0*/  FSEL R24, R24, -INF , !P1 ;  /* 0xff80000018187808 */ /* 0x000fe40004800000 */
[----:B------:R-:W-:Y:S02]  /*165d0*/  ISETP.GT.AND P1, PT, R179, R3, PT ;  /* 0x00000003b300720c */ /* 0x000fe40003f24270 */
[----:B------:R-:W-:Y:S02]  /*165e0*/  FSEL R24, R24, -INF , !P6 ;  /* 0xff80000018187808 */ /* 0x000fe40007000000 */
[----:B------:R-:W-:Y:S03]  /*165f0*/  ISETP.GE.AND P0, PT, R14, R221, PT ;  /* 0x000000dd0e00720c */ /* 0x000fe60003f06270 */
[----:B------:R-:W1:Y:S01]  /*16600*/  MUFU.TANH R20, R20 ;  /* 0x0000001400147308 */ /* 0x000e620000002400 */
[----:B------:R-:W-:Y:S02]  /*16610*/  FSEL R178, R178, -INF , !P1 ;  /* 0xff800000b2b27808 */ /* 0x000fe40004800000 */
[----:B------:R-:W-:Y:S01]  /*16620*/  ISETP.GE.AND P1, PT, R3, R220, PT ;  /* 0x000000dc0300720c */ /* 0x000fe20003f26270 */
[----:B------:R-:W-:Y:S01]  /*16630*/  FMUL.FTZ R3, R29, UR8 ;  /* 0x000000081d037c20 */ /* 0x000fe20008410000 */
[----:B------:R-:W-:Y:S01]  /*16640*/  FSEL R12, R19, -INF , !P0 ;  /* 0xff800000130c7808 */ /* 0x000fe20004000000 */
[----:B------:R-:W-:Y:S01]  /*16650*/  VIADD R19, R249, 0xffffffa0 ;  /* 0xffffffa0f9137836 */ /* 0x000fe20000000000 */
[----:B------:R-:W-:Y:S02]  /*16660*/  FSEL R25, R25, -INF , !P1 ;  /* 0xff80000019197808 */ /* 0x000fe40004800000 */
[C---:B------:R-:W-:Y:S01]  /*16670*/  ISETP.GE.AND P0, PT, R14.reuse, R219, PT ;  /* 0x000000db0e00720c */ /* 0x040fe20003f06270 */
[----:B------:R-:W2:Y:S01]  /*16680*/  MUFU.TANH R3, R3 ;  /* 0x0000000300037308 */ /* 0x000ea20000002400 */
[----:B------:R-:W-:Y:S01]  /*16690*/  ISETP.GE.AND P1, PT, R14, R218, PT ;  /* 0x000000da0e00720c */ /* 0x000fe20003f26270 */
[--C-:B------:R-:W-:Y:S01]  /*166a0*/  IMAD.IADD R22, R228, 0x1, -R19.reuse ;  /* 0x00000001e4167824 */ /* 0x100fe200078e0a13 */
[----:B------:R-:W-:Y:S01]  /*166b0*/  FSEL R172, R172, -INF , !P0 ;  /* 0xff800000acac7808 */ /* 0x000fe20004000000 */
[--C-:B------:R-:W-:Y:S01]  /*166c0*/  IMAD.IADD R29, R222, 0x1, -R19.reuse ;  /* 0x00000001de1d7824 */ /* 0x100fe200078e0a13 */
[----:B------:R-:W-:Y:S01]  /*166d0*/  FSEL R15, R15, -INF , !P1 ;  /* 0xff8000000f0f7808 */ /* 0x000fe20004800000 */
[--C-:B------:R-:W-:Y:S01]  /*166e0*/  IMAD.IADD R27, R229, 0x1, -R19.reuse ;  /* 0x00000001e51b7824 */ /* 0x100fe200078e0a13 */
[----:B------:R-:W-:Y:S01]  /*166f0*/  FSEL R178, R178, -INF , !P3 ;  /* 0xff800000b2b27808 */ /* 0x000fe20005800000 */
[----:B------:R-:W-:Y:S01]  /*16700*/  VIADD R14, R249, 0xffffffa1 ;  /* 0xffffffa1f90e7836 */ /* 0x000fe20000000000 */
[----:B------:R-:W-:Y:S02]  /*16710*/  IABS R22, R22 ;  /* 0x0000001600167213 */ /* 0x000fe40000000000 */
[----:B------:R-:W-:Y:S01]  /*16720*/  IABS R27, R27 ;  /* 0x0000001b001b7213 */ /* 0x000fe20000000000 */
[--C-:B------:R-:W-:Y:S01]  /*16730*/  IMAD.IADD R23, R229, 0x1, -R14.reuse ;  /* 0x00000001e5177824 */ /* 0x100fe200078e0a0e */
[----:B------:R-:W-:Y:S01]  /*16740*/  I2FP.F32.S32 R22, R22 ;  /* 0x0000001600167245 */ /* 0x000fe20000201400 */
[----:B------:R-:W-:Y:S01]  /*16750*/  IMAD.IADD R21, R228, 0x1, -R14 ;  /* 0x00000001e4157824 */ /* 0x000fe200078e0a0e */
[----:B------:R-:W-:Y:S02]  /*16760*/  I2FP.F32.S32 R27, R27 ;  /* 0x0000001b001b7245 */ /* 0x000fe40000201400 */
[----:B------:R-:W-:Y:S01]  /*16770*/  IABS R23, R23 ;  /* 0x0000001700177213 */ /* 0x000fe20000000000 */
[----:B-1----:R-:W-:Y:S01]  /*16780*/  FFMA.FTZ R20, R22, -UR6, R20 ;  /* 0x8000000616147c23 */ /* 0x002fe20008010014 */
[----:B------:R-:W-:Y:S01]  /*16790*/  VIADD R22, R0, 0x18 ;  /* 0x0000001800167836 */ /* 0x000fe20000000000 */
[----:B------:R-:W-:Y:S01]  /*167a0*/  IABS R21, R21 ;  /* 0x0000001500157213 */ /* 0x000fe20000000000 */
[----:B------:R-:W-:Y:S01]  /*167b0*/  FFMA.FTZ R2, R27, -UR6, R2 ;  /* 0x800000061b027c23 */ /* 0x000fe20008010002 */
[----:B------:R-:W-:Y:S01]  /*167c0*/  IMAD.IADD R27, R230, 0x1, -R19 ;  /* 0x00000001e61b7824 */ /* 0x000fe200078e0a13 */
[----:B------:R-:W-:Y:S02]  /*167d0*/  I2FP.F32.S32 R23, R23 ;  /* 0x0000001700177245 */ /* 0x000fe40000201400 */
[----:B------:R-:W-:Y:S02]  /*167e0*/  ISETP.GE.AND P1, PT, R22, R219, PT ;  /* 0x000000db1600720c */ /* 0x000fe40003f26270 */
[----:B------:R-:W-:Y:S01]  /*167f0*/  I2FP.F32.S32 R21, R21 ;  /* 0x0000001500157245 */ /* 0x000fe20000201400 */
[----:B--2---:R-:W-:Y:S01]  /*16800*/  FFMA.FTZ R3, R23, -UR6, R3 ;  /* 0x8000000617037c23 */ /* 0x004fe20008010003 */
[----:B------:R-:W-:Y:S01]  /*16810*/  IMAD.IADD R23, R230, 0x1, -R14 ;  /* 0x00000001e6177824 */ /* 0x000fe200078e0a0e */
[----:B------:R-:W-:Y:S02]  /*16820*/  ISETP.GT.AND P6, PT, R179, R22, PT ;  /* 0x00000016b300720c */ /* 0x000fe40003fc4270 */
[----:B------:R-:W-:Y:S01]  /*16830*/  FFMA.FTZ R28, R21, -UR6, R28 ;  /* 0x80000006151c7c23 */ /* 0x000fe2000801001c */
[----:B------:R-:W-:Y:S01]  /*16840*/  VIADD R21, R0, 0x19 ;  /* 0x0000001900157836 */ /* 0x000fe20000000000 */
[----:B------:R-:W-:Y:S02]  /*16850*/  FSEL R2, R2, -INF , !P6 ;  /* 0xff80000002027808 */ /* 0x000fe40007000000 */
[----:B------:R-:W-:Y:S02]  /*16860*/  IABS R23, R23 ;  /* 0x0000001700177213 */ /* 0x000fe40000000000 */
[----:B------:R-:W-:Y:S02]  /*16870*/  FSEL R31, R2, -INF , !P1 ;  /* 0xff800000021f7808 */ /* 0x000fe40004800000 */
[----:B------:R1:W-:Y:S01]  /*16880*/  MUFU.TANH R2, R37 ;  /* 0x0000002500027308 */ /* 0x0003e20000002400 */
[----:B------:R-:W-:Y:S02]  /*16890*/  ISETP.GE.AND P1, PT, R21, R218, PT ;  /* 0x000000da1500720c */ /* 0x000fe40003f26270 */
[----:B------:R-:W-:Y:S02]  /*168a0*/  I2FP.F32.S32 R23, R23 ;  /* 0x0000001700177245 */ /* 0x000fe40000201400 */
[-C--:B------:R-:W-:Y:S02]  /*168b0*/  ISETP.GT.AND P6, PT, R179, R21.reuse, PT ;  /* 0x00000015b300720c */ /* 0x080fe40003fc4270 */
[-C--:B------:R-:W-:Y:S02]  /*168c0*/  ISETP.GT.AND P3, PT, R168, R21.reuse, PT ;  /* 0x00000015a800720c */ /* 0x080fe40003f64270 */
[----:B------:R-:W-:Y:S02]  /*168d0*/  FSEL R3, R3, -INF , !P6 ;  /* 0xff80000003037808 */ /* 0x000fe40007000000 */
[CC--:B------:R-:W-:Y:S02]  /*168e0*/  ISETP.GT.AND P6, PT, R177.reuse, R22.reuse, PT ;  /* 0x00000016b100720c */ /* 0x0c0fe40003fc4270 */
[-C--:B------:R-:W-:Y:S02]  /*168f0*/  ISETP.GT.AND P0, PT, R170, R22.reuse, PT ;  /* 0x00000016aa00720c */ /* 0x080fe40003f04270 */
[----:B------:R-:W-:Y:S02]  /*16900*/  FSEL R19, R20, -INF , !P6 ;  /* 0xff80000014137808 */ /* 0x000fe40007000000 */
[-C--:B------:R-:W-:Y:S01]  /*16910*/  ISETP.GT.AND P6, PT, R177, R21.reuse, PT ;  /* 0x00000015b100720c */ /* 0x080fe20003fc4270 */
[----:B-1----:R-:W-:Y:S01]  /*16920*/  FMUL.FTZ R37, R47, UR8 ;  /* 0x000000082f257c20 */ /* 0x002fe20008410000 */
[----:B------:R-:W-:Y:S01]  /*16930*/  ISETP.GT.AND P2, PT, R170, R21, PT ;  /* 0x00000015aa00720c */ /* 0x000fe20003f44270 */
[----:B------:R-:W-:Y:S01]  /*16940*/  FMUL.FTZ R47, R104, UR8 ;  /* 0x00000008682f7c20 */ /* 0x000fe20008410000 */
[----:B------:R-:W-:Y:S01]  /*16950*/  VIADD R104, R0, 0x41 ;  /* 0x0000004100687836 */ /* 0x000fe20000000000 */
[----:B------:R-:W-:Y:S02]  /*16960*/  IABS R29, R29 ;  /* 0x0000001d001d7213 */ /* 0x000fe40000000000 */
[----:B------:R-:W-:Y:S01]  /*16970*/  MUFU.TANH R37, R37 ;  /* 0x0000002500257308 */ /* 0x000fe20000002400 */
[----:B------:R-:W-:Y:S02]  /*16980*/  IABS R27, R27 ;  /* 0x0000001b001b7213 */ /* 0x000fe40000000000 */
[----:B------:R-:W-:Y:S02]  /*16990*/  I2FP.F32.S32 R29, R29 ;  /* 0x0000001d001d7245 */ /* 0x000fe40000201400 */
[----:B------:R-:W-:Y:S05]  /*169a0*/  I2FP.F32.S32 R27, R27 ;  /* 0x0000001b001b7245 */ /* 0x000fea0000201400 */
[----:B------:R-:W-:Y:S01]  /*169b0*/  MUFU.TANH R47, R47 ;  /* 0x0000002f002f7308 */ /* 0x000fe20000002400 */
[----:B------:R-:W-:Y:S01]  /*169c0*/  FFMA.FTZ R32, R29, -UR6, R32 ;  /* 0x800000061d207c23 */ /* 0x000fe20008010020 */
[----:B------:R-:W-:Y:S02]  /*169d0*/  IMAD.IADD R29, R222, 0x1, -R14 ;  /* 0x00000001de1d7824 */ /* 0x000fe400078e0a0e */
[----:B------:R-:W-:Y:S01]  /*169e0*/  FFMA.FTZ R34, R27, -UR6, R34 ;  /* 0x800000061b227c23 */ /* 0x000fe20008010022 */
[----:B------:R-:W-:Y:S02]  /*169f0*/  FMUL.FTZ R27, R36, UR8 ;  /* 0x00000008241b7c20 */ /* 0x000fe40008410000 */
[----:B------:R-:W-:Y:S03]  /*16a00*/  IABS R29, R29 ;  /* 0x0000001d001d7213 */ /* 0x000fe60000000000 */
[----:B------:R-:W1:Y:S01]  /*16a10*/  MUFU.TANH R14, R35 ;  /* 0x00000023000e7308 */ /* 0x000e620000002400 */
[----:B------:R-:W-:Y:S09]  /*16a20*/  I2FP.F32.S32 R29, R29 ;  /* 0x0000001d001d7245 */ /* 0x000ff20000201400 */
[----:B------:R-:W2:Y:S01]  /*16a30*/  MUFU.TANH R27, R27 ;  /* 0x0000001b001b7308 */ /* 0x000ea20000002400 */
[----:B------:R-:W-:Y:S05]  /*16a40*/  FFMA.FTZ R33, R29, -UR6, R33 ;  /* 0x800000061d217c23 */ /* 0x000fea0008010021 */
[----:B------:R-:W-:Y:S02]  /*16a50*/  FSEL R29, R33, -INF , !P3 ;  /* 0xff800000211d7808 */ /* 0x000fe40005800000 */
[----:B------:R-:W-:Y:S01]  /*16a60*/  ISETP.GE.AND P3, PT, R22, R221, PT ;  /* 0x000000dd1600720c */ /* 0x000fe20003f66270 */
[----:B-1----:R-:W-:Y:S01]  /*16a70*/  FFMA.FTZ R14, R23, -UR6, R14 ;  /* 0x80000006170e7c23 */ /* 0x002fe2000801000e */
[----:B------:R-:W-:Y:S02]  /*16a80*/  FSEL R23, R28, -INF , !P6 ;  /* 0xff8000001c177808 */ /* 0x000fe40007000000 */
[----:B------:R-:W-:Y:S02]  /*16a90*/  ISETP.GT.AND P6, PT, R168, R22, PT ;  /* 0x00000016a800720c */ /* 0x000fe40003fc4270 */
[----:B------:R-:W-:Y:S02]  /*16aa0*/  FSEL R23, R23, -INF , !P1 ;  /* 0xff80000017177808 */ /* 0x000fe40004800000 */
[----:B------:R-:W-:Y:S01]  /*16ab0*/  FSEL R30, R32, -INF , !P6 ;  /* 0xff800000201e7808 */ /* 0x000fe20007000000 */
[----:B------:R-:W-:Y:S01]  /*16ac0*/  VIADD R32, R249, 0xffffffa8 ;  /* 0xffffffa8f9207836 */ /* 0x000fe20000000000 */
[----:B------:R-:W-:Y:S02]  /*16ad0*/  ISETP.GE.AND P6, PT, R22, R218, PT ;  /* 0x000000da1600720c */ /* 0x000fe40003fc6270 */
[----:B------:R-:W-:Y:S01]  /*16ae0*/  FSEL R14, R14, -INF , !P2 ;  /* 0xff8000000e0e7808 */ /* 0x000fe20005000000 */
[--C-:B------:R-:W-:Y:S01]  /*16af0*/  IMAD.IADD R35, R222, 0x1, -R32.reuse ;  /* 0x00000001de237824 */ /* 0x100fe200078e0a20 */
[----:B------:R-:W-:Y:S02]  /*16b00*/  FSEL R19, R19, -INF , !P6 ;  /* 0xff80000013137808 */ /* 0x000fe40007000000 */
[----:B------:R-:W-:Y:S02]  /*16b10*/  ISETP.GE.AND P2, PT, R21, R219, PT ;  /* 0x000000db1500720c */ /* 0x000fe40003f46270 */
[----:B------:R-:W-:Y:S02]  /*16b20*/  FSEL R30, R30, -INF , !P3 ;  /* 0xff8000001e1e7808 */ /* 0x000fe40005800000 */
[----:B------:R-:W-:Y:S01]  /*16b30*/  FSEL R20, R3, -INF , !P2 ;  /* 0xff80000003147808 */ /* 0x000fe20005000000 */
[--C-:B------:R-:W-:Y:S01]  /*16b40*/  IMAD.IADD R3, R229, 0x1, -R32.reuse ;  /* 0x00000001e5037824 */ /* 0x100fe200078e0a20 */
[----:B------:R-:W-:Y:S01]  /*16b50*/  FSEL R28, R34, -INF , !P0 ;  /* 0xff800000221c7808 */ /* 0x000fe20004000000 */
[--C-:B------:R-:W-:Y:S01]  /*16b60*/  IMAD.IADD R34, R230, 0x1, -R32.reuse ;  /* 0x00000001e6227824 */ /* 0x100fe200078e0a20 */
[-C--:B------:R-:W-:Y:S01]  /*16b70*/  ISETP.GE.AND P0, PT, R22, R220.reuse, PT ;  /* 0x000000dc1600720c */ /* 0x080fe20003f06270 */
[----:B------:R-:W-:Y:S01]  /*16b80*/  VIADD R22, R249, 0xffffffa9 ;  /* 0xffffffa9f9167836 */ /* 0x000fe20000000000 */
[----:B------:R-:W-:Y:S01]  /*16b90*/  IABS R3, R3 ;  /* 0x0000000300037213 */ /* 0x000fe20000000000 */
[----:B------:R-:W-:Y:S01]  /*16ba0*/  IMAD.IADD R32, R228, 0x1, -R32 ;  /* 0x00000001e4207824 */ /* 0x000fe200078e0a20 */
[----:B------:R-:W-:Y:S01]  /*16bb0*/  FSEL R28, R28, -INF , !P0 ;  /* 0xff8000001c1c7808 */ /* 0x000fe20004000000 */
[--C-:B------:R-:W-:Y:S01]  /*16bc0*/  IMAD.IADD R242, R222, 0x1, -R22.reuse ;  /* 0x00000001def27824 */ /* 0x100fe200078e0a16 */
[----:B------:R-:W-:Y:S01]  /*16bd0*/  I2FP.F32.S32 R3, R3 ;  /* 0x0000000300037245 */ /* 0x000fe20000201400 */
[----:B------:R-:W-:Y:S01]  /*16be0*/  IMAD.IADD R33, R230, 0x1, -R22 ;  /* 0x00000001e6217824 */ /* 0x000fe200078e0a16 */
[C---:B------:R-:W-:Y:S02]  /*16bf0*/  ISETP.GE.AND P2, PT, R21.reuse, R221, PT ;  /* 0x000000dd1500720c */ /* 0x040fe40003f46270 */
[----:B------:R-:W-:Y:S01]  /*16c00*/  ISETP.GE.AND P6, PT, R21, R220, PT ;  /* 0x000000dc1500720c */ /* 0x000fe20003fc6270 */
[----:B------:R-:W-:Y:S01]  /*16c10*/  FFMA.FTZ R176, R3, -UR6, R176 ;  /* 0x8000000603b07c23 */ /* 0x000fe200080100b0 */
[----:B------:R-:W-:Y:S01]  /*16c20*/  VIADD R3, R0, 0x21 ;  /* 0x0000002100037836 */ /* 0x000fe20000000000 */
[----:B------:R-:W-:Y:S01]  /*16c30*/  FSEL R29, R29, -INF , !P2 ;  /* 0xff8000001d1d7808 */ /* 0x000fe20005000000 */
[----:B------:R-:W-:Y:S01]  /*16c40*/  FMUL.FTZ R21, R41, UR8 ;  /* 0x0000000829157c20 */ /* 0x000fe20008410000 */
[----:B------:R-:W-:Y:S01]  /*16c50*/  FSEL R245, R14, -INF , !P6 ;  /* 0xff8000000ef57808 */ /* 0x000fe20007000000 */
[----:B------:R-:W-:Y:S01]  /*16c60*/  VIADD R41, R249, 0xffffffc9 ;  /* 0xffffffc9f9297836 */ /* 0x000fe20000000000 */
[-C--:B------:R-:W-:Y:S02]  /*16c70*/  ISETP.GT.AND P0, PT, R177, R3.reuse, PT ;  /* 0x00000003b100720c */ /* 0x080fe40003f04270 */
[----:B------:R-:W-:Y:S01]  /*16c80*/  ISETP.GT.AND P3, PT, R179, R3, PT ;  /* 0x00000003b300720c */ /* 0x000fe20003f64270 */
[----:B------:R-:W-:Y:S01]  /*16c90*/  MUFU.TANH R21, R21 ;  /* 0x0000001500157308 */ /* 0x000fe20000002400 */
[----:B------:R-:W-:Y:S01]  /*16ca0*/  IABS R35, R35 ;  /* 0x0000002300237213 */ /* 0x000fe20000000000 */
[----:B------:R-:W-:Y:S01]  /*16cb0*/  IMAD.IADD R197, R230, 0x1, -R41 ;  /* 0x00000001e6c57824 */ /* 0x000fe200078e0a29 */
[----:B------:R-:W-:Y:S02]  /*16cc0*/  IABS R32, R32 ;  /* 0x0000002000207213 */ /* 0x000fe40000000000 */
[----:B------:R-:W-:Y:S02]  /*16cd0*/  I2FP.F32.S32 R35, R35 ;  /* 0x0000002300237245 */ /* 0x000fe40000201400 */
[----:B------:R-:W-:Y:S02]  /*16ce0*/  I2FP.F32.S32 R32, R32 ;  /* 0x0000002000207245 */ /* 0x000fe40000201400 */
[----:B------:R-:W-:Y:S01]  /*16cf0*/  IABS R197, R197 ;  /* 0x000000c500c57213 */ /* 0x000fe20000000000 */
[----:B--2---:R-:W-:Y:S01]  /*16d00*/  FFMA.FTZ R27, R35, -UR6, R27 ;  /* 0x80000006231b7c23 */ /* 0x004fe2000801001b */
[----:B------:R-:W-:Y:S01]  /*16d10*/  IABS R242, R242 ;  /* 0x000000f200f27213 */ /* 0x000fe20000000000 */
[----:B------:R-:W-:Y:S01]  /*16d20*/  FFMA.FTZ R38, R32, -UR6, R38 ;  /* 0x8000000620267c23 */ /* 0x000fe20008010026 */
[----:B------:R-:W-:Y:S01]  /*16d30*/  I2FP.F32.S32 R197, R197 ;  /* 0x000000c500c57245 */ /* 0x000fe20000201400 */
[----:B------:R-:W-:Y:S01]  /*16d40*/  FMUL.FTZ R32, R46, UR8 ;  /* 0x000000082e207c20 */ /* 0x000fe20008410000 */
[----:B------:R-:W-:Y:S01]  /*16d50*/  FMUL.FTZ R46, R105, UR8 ;  /* 0x00000008692e7c20 */ /* 0x000fe20008410000 */
[----:B------:R-:W-:Y:S01]  /*16d60*/  VIADD R105, R0, 0x51 ;  /* 0x0000005100697836 */ /* 0x000fe20000000000 */
[----:B------:R-:W-:Y:S02]  /*16d70*/  I2FP.F32.S32 R242, R242 ;  /* 0x000000f200f27245 */ /* 0x000fe40000201400 */
[----:B------:R-:W-:Y:S01]  /*16d80*/  IABS R34, R34 ;  /* 0x0000002200227213 */ /* 0x000fe20000000000 */
[----:B------:R-:W-:Y:S01]  /*16d90*/  MUFU.TANH R32, R32 ;  /* 0x0000002000207308 */ /* 0x000fe20000002400 */
[----:B------:R-:W-:Y:S01]  /*16da0*/  IABS R33, R33 ;  /* 0x0000002100217213 */ /* 0x000fe20000000000 */
[----:B------:R-:W-:Y:S01]  /*16db0*/  FFMA.FTZ R242, R242, -UR6, R2 ;  /* 0x80000006f2f27c23 */ /* 0x000fe20008010002 */
[----:B------:R-:W-:Y:S01]  /*16dc0*/  VIADD R2, R0, 0x20 ;  /* 0x0000002000027836 */ /* 0x000fe20000000000 */
[----:B------:R-:W-:Y:S02]  /*16dd0*/  I2FP.F32.S32 R34, R34 ;  /* 0x0000002200227245 */ /* 0x000fe40000201400 */
[----:B------:R-:W-:Y:S04]  /*16de0*/  I2FP.F32.S32 R33, R33 ;  /* 0x0000002100217245 */ /* 0x000fe80000201400 */
[----:B------:R-:W-:Y:S01]  /*16df0*/  MUFU.TANH R46, R46 ;  /* 0x0000002e002e7308 */ /* 0x000fe20000002400 */
[-C--:B------:R-:W-:Y:S01]  /*16e00*/  ISETP.GT.AND P2, PT, R177, R2.reuse, PT ;  /* 0x00000002b100720c */ /* 0x080fe20003f44270 */
[----:B------:R-:W-:Y:S01]  /*16e10*/  FFMA.FTZ R237, R34, -UR6, R237 ;  /* 0x8000000622ed7c23 */ /* 0x000fe200080100ed */
[--C-:B------:R-:W-:Y:S01]  /*16e20*/  IMAD.IADD R34, R228, 0x1, -R22.reuse ;  /* 0x00000001e4227824 */ /* 0x100fe200078e0a16 */
[----:B------:R-:W-:Y:S01]  /*16e30*/  ISETP.GT.AND P1, PT, R168, R2, PT ;  /* 0x00000002a800720c */ /* 0x000fe20003f24270 */
[----:B------:R-:W-:Y:S01]  /*16e40*/  FFMA.FTZ R235, R33, -UR6, R235 ;  /* 0x8000000621eb7c23 */ /* 0x000fe200080100eb */
[----:B------:R-:W-:Y:S01]  /*16e50*/  FSEL R38, R38, -INF , !P2 ;  /* 0xff80000026267808 */ /* 0x000fe20005000000 */
[----:B------:R-:W-:Y:S01]  /*16e60*/  IMAD.IADD R33, R229, 0x1, -R22 ;  /* 0x00000001e5217824 */ /* 0x000fe200078e0a16 */
[----:B------:R-:W-:Y:S02]  /*16e70*/  ISETP.GE.AND P2, PT, R2, R218, PT ;  /* 0x000000da0200720c */ /* 0x000fe40003f46270 */
[----:B------:R-:W1:Y:S01]  /*16e80*/  MUFU.TANH R22, R43 ;  /* 0x0000002b00167308 */ /* 0x000e620000002400 */
[----:B------:R-:W-:Y:S02]  /*16e90*/  IABS R34, R34 ;  /* 0x0000002200227213 */ /* 0x000fe40000000000 */
[----:B------:R-:W-:Y:S02]  /*16ea0*/  FSEL R38, R38, -INF , !P2 ;  /* 0xff80000026267808 */ /* 0x000fe40005000000 */
[----:B------:R-:W-:Y:S01]  /*16eb0*/  FSEL R244, R27, -INF , !P1 ;  /* 0xff8000001bf47808 */ /* 0x000fe20004800000 */
[----:B------:R-:W-:Y:S01]  /*16ec0*/  IMAD.MOV.U32 R27, RZ, RZ, R34 ;  /* 0x000000ffff1b7224 */ /* 0x000fe200078e0022 */
[----:B------:R-:W-:Y:S02]  /*16ed0*/  ISETP.GT.AND P1, PT, R168, R3, PT ;  /* 0x00000003a800720c */ /* 0x000fe40003f24270 */
[----:B------:R-:W-:Y:S02]  /*16ee0*/  ISETP.GE.AND P6, PT, R2, R221, PT ;  /* 0x000000dd0200720c */ /* 0x000fe40003fc6270 */
[----:B------:R-:W-:Y:S02]  /*16ef0*/  I2FP.F32.S32 R27, R27 ;  /* 0x0000001b001b7245 */ /* 0x000fe40000201400 */
[----:B------:R-:W-:Y:S02]  /*16f00*/  FSEL R242, R242, -INF , !P1 ;  /* 0xff800000f2f27808 */ /* 0x000fe40004800000 */
[CC--:B------:R-:W-:Y:S01]  /*16f10*/  ISETP.GT.AND P1, PT, R170.reuse, R2.reuse, PT ;  /* 0x00000002aa00720c */ /* 0x0c0fe20003f24270 */
[----:B-1----:R-:W-:Y:S01]  /*16f20*/  FFMA.FTZ R22, R27, -UR6, R22 ;  /* 0x800000061b167c23 */ /* 0x002fe20008010016 */
[----:B------:R-:W-:Y:S02]  /*16f30*/  VIADD R43, R249, 0xffffffe8 ;  /* 0xffffffe8f92b7836 */ /* 0x000fe40000000000 */
[----:B------:R-:W-:Y:S02]  /*16f40*/  FSEL R237, R237, -INF , !P1 ;  /* 0xff800000eded7808 */ /* 0x000fe40004800000 */
[----:B------:R-:W-:Y:S01]  /*16f50*/  ISETP.GT.AND P1, PT, R170, R3, PT ;  /* 0x00000003aa00720c */ /* 0x000fe20003f24270 */
[----:B------:R-:W-:Y:S01]  /*16f60*/  IMAD.IADD R68, R228, 0x1, -R43 ;  /* 0x00000001e4447824 */ /* 0x000fe200078e0a2b */
[----:B------:R-:W-:Y:S02]  /*16f70*/  FSEL R22, R22, -INF , !P0 ;  /* 0xff80000016167808 */ /* 0x000fe40004000000 */
[----:B------:R-:W-:Y:S02]  /*16f80*/  ISETP.GE.AND P0, PT, R3, R221, PT ;  /* 0x000000dd0300720c */ /* 0x000fe40003f06270 */
[----:B------:R-:W-:Y:S02]  /*16f90*/  FSEL R235, R235, -INF , !P1 ;  /* 0xff800000ebeb7808 */ /* 0x000fe40004800000 */
[----:B------:R-:W-:Y:S02]  /*16fa0*/  ISETP.GT.AND P1, PT, R179, R2, PT ;  /* 0x00000002b300720c */ /* 0x000fe40003f24270 */
[----:B------:R-:W-:Y:S02]  /*16fb0*/  FSEL R242, R242, -INF , !P0 ;  /* 0xff800000f2f27808 */ /* 0x000fe40004000000 */
[----:B------:R-:W-:Y:S02]  /*16fc0*/  ISETP.GE.AND P0, PT, R3, R219, PT ;  /* 0x000000db0300720c */ /* 0x000fe40003f06270 */
[----:B------:R-:W-:Y:S02]  /*16fd0*/  FSEL R176, R176, -INF , !P1 ;  /* 0xff800000b0b07808 */ /* 0x000fe40004800000 */
[----:B------:R-:W-:Y:S02]  /*16fe0*/  ISETP.GE.AND P1, PT, R2, R220, PT ;  /* 0x000000dc0200720c */ /* 0x000fe40003f26270 */
[----:B------:R-:W-:Y:S02]  /*16ff0*/  FSEL R244, R244, -INF , !P6 ;  /* 0xff800000f4f47808 */ /* 0x000fe40007000000 */
[----:B------:R-:W-:Y:S02]  /*17000*/  FSEL R237, R237, -INF , !P1 ;  /* 0xff800000eded7808 */ /* 0x000fe40004800000 */
[C---:B------:R-:W-:Y:S02]  /*17010*/  ISETP.GE.AND P1, PT, R3.reuse, R218, PT ;  /* 0x000000da0300720c */ /* 0x040fe40003f26270 */
[----:B------:R-:W-:Y:S01]  /*17020*/  ISETP.GE.AND P6, PT, R3, R220, PT ;  /* 0x000000dc0300720c */ /* 0x000fe20003fc6270 */
[----:B------:R-:W-:Y:S01]  /*17030*/  VIADD R3, R249, 0xffffffb1 ;  /* 0xffffffb1f9037836 */ /* 0x000fe20000000000 */
[----:B------:R-:W-:Y:S02]  /*17040*/  FSEL R22, R22, -INF , !P1 ;  /* 0xff80000016167808 */ /* 0x000fe40004800000 */
[----:B------:R-:W-:Y:S01]  /*17050*/  FSEL R235, R235, -INF , !P6 ;  /* 0xff800000ebeb7808 */ /* 0x000fe20007000000 */
[--C-:B------:R-:W-:Y:S01]  /*17060*/  IMAD.IADD R34, R228, 0x1, -R3.reuse ;  /* 0x00000001e4227824 */ /* 0x100fe200078e0a03 */
[----:B------:R-:W-:Y:S01]  /*17070*/  IABS R68, R68 ;  /* 0x0000004400447213 */ /* 0x000fe20000000000 */
[----:B------:R-:W-:Y:S01]  /*17080*/  IMAD.IADD R48, R229, 0x1, -R3 ;  /* 0x00000001e5307824 */ /* 0x000fe200078e0a03 */
[----:B------:R-:W-:Y:S02]  /*17090*/  IABS R33, R33 ;  /* 0x0000002100217213 */ /* 0x000fe40000000000 */
[----:B------:R-:W-:Y:S02]  /*170a0*/  I2FP.F32.S32 R68, R68 ;  /* 0x0000004400447245 */ /* 0x000fe40000201400 */
[----:B------:R-:W-:Y:S02]  /*170b0*/  I2FP.F32.S32 R33, R33 ;  /* 0x0000002100217245 */ /* 0x000fe40000201400 */
[----:B------:R-:W-:Y:S02]  /*170c0*/  IABS R48, R48 ;  /* 0x0000003000307213 */ /* 0x000fe40000000000 */
[----:B------:R-:W-:Y:S01]  /*170d0*/  IABS R34, R34 ;  /* 0x0000002200227213 */ /* 0x000fe20000000000 */
[----:B------:R-:W-:Y:S01]  /*170e0*/  FFMA.FTZ R21, R33, -UR6, R21 ;  /* 0x8000000621157c23 */ /* 0x000fe20008010015 */
[----:B------:R-:W-:Y:S01]  /*170f0*/  I2FP.F32.S32 R48, R48 ;  /* 0x0000003000307245 */ /* 0x000fe20000201400 */
[----:B------:R-:W-:Y:S01]  /*17100*/  FMUL.FTZ R33, R44, UR8 ;  /* 0x000000082c217c20 */ /* 0x000fe20008410000 */
[----:B------:R-:W-:Y:S01]  /*17110*/  FMUL.FTZ R44, R106, UR8 ;  /* 0x000000086a2c7c20 */ /* 0x000fe20008410000 */
[----:B------:R-:W-:Y:S01]  /*17120*/  VIADD R106, R0, 0x50 ;  /* 0x00000050006a7836 */ /* 0x000fe20000000000 */
[----:B------:R-:W-:Y:S01]  /*17130*/  FSEL R14, R21, -INF , !P3 ;  /* 0xff800000150e7808 */ /* 0x000fe20005800000 */
[----:B------:R-:W-:Y:S01]  /*17140*/  VIADD R21, R249, 0xffffffb0 ;  /* 0xffffffb0f9157836 */ /* 0x000fe20000000000 */
[----:B------:R-:W-:Y:S01]  /*17150*/  ISETP.GE.AND P3, PT, R2, R219, PT ;  /* 0x000000db0200720c */ /* 0x000fe20003f66270 */
[----:B------:R-:W-:Y:S01]  /*17160*/  MUFU.TANH R33, R33 ;  /* 0x0000002100217308 */ /* 0x000fe20000002400 */
[----:B------:R-:W-:Y:S01]  /*17170*/  FSEL R49, R14, -INF , !P0 ;  /* 0xff8000000e317808 */ /* 0x000fe20004000000 */
[----:B------:R-:W-:Y:S01]  /*17180*/  FMUL.FTZ R14, R52, UR8 ;  /* 0x00000008340e7c20 */ /* 0x000fe20008410000 */
[----:B------:R-:W-:Y:S01]  /*17190*/  FSEL R176, R176, -INF , !P3 ;  /* 0xff800000b0b07808 */ /* 0x000fe20005800000 */
[--C-:B------:R-:W-:Y:S02]  /*171a0*/  IMAD.IADD R27, R222, 0x1, -R21.reuse ;  /* 0x00000001de1b7824 */ /* 0x100fe400078e0a15 */
[----:B------:R-:W-:Y:S01]  /*171b0*/  FMUL.FTZ R2, R45, UR8 ;  /* 0x000000082d027c20 */ /* 0x000fe20008410000 */
[--C-:B------:R-:W-:Y:S01]  /*171c0*/  IMAD.IADD R36, R229, 0x1, -R21.reuse ;  /* 0x00000001e5247824 */ /* 0x100fe200078e0a15 */
[----:B------:R-:W-:Y:S02]  /*171d0*/  I2FP.F32.S32 R34, R34 ;  /* 0x0000002200227245 */ /* 0x000fe40000201400 */
[----:B------:R-:W-:Y:S01]  /*171e0*/  MUFU.TANH R14, R14 ;  /* 0x0000000e000e7308 */ /* 0x000fe20000002400 */
[----:B------:R-:W-:Y:S01]  /*171f0*/  IMAD.IADD R35, R228, 0x1, -R21 ;  /* 0x00000001e4237824 */ /* 0x000fe200078e0a15 */
[----:B------:R-:W-:Y:S01]  /*17200*/  IABS R27, R27 ;  /* 0x0000001b001b7213 */ /* 0x000fe20000000000 */
[----:B------:R-:W-:Y:S01]  /*17210*/  FMUL.FTZ R45, R56, UR8 ;  /* 0x00000008382d7c20 */ /* 0x000fe20008410000 */
[----:B------:R-:W-:Y:S01]  /*17220*/  FFMA.FTZ R37, R34, -UR6, R37 ;  /* 0x8000000622257c23 */ /* 0x000fe20008010025 */
[C---:B------:R-:W-:Y:S01]  /*17230*/  IMAD.IADD R34, R230.reuse, 0x1, -R21 ;  /* 0x00000001e6227824 */ /* 0x040fe200078e0a15 */
[----:B------:R-:W-:Y:S01]  /*17240*/  I2FP.F32.S32 R27, R27 ;  /* 0x0000001b001b7245 */ /* 0x000fe20000201400 */
[----:B------:R-:W-:Y:S03]  /*17250*/  IMAD.IADD R21, R230, 0x1, -R3 ;  /* 0x00000001e6157824 */ /* 0x000fe600078e0a03 */
[----:B------:R-:W1:Y:S01]  /*17260*/  MUFU.TANH R2, R2 ;  /* 0x0000000200027308 */ /* 0x000e620000002400 */
[----:B------:R-:W-:Y:S01]  /*17270*/  FMUL.FTZ R56, R94, UR8 ;  /* 0x000000085e387c20 */ /* 0x000fe20008410000 */
[----:B------:R-:W-:Y:S02]  /*17280*/  VIADD R94, R249, 0xffffffe1 ;  /* 0xffffffe1f95e7836 */ /* 0x000fe40000000000 */
[----:B------:R-:W-:Y:S01]  /*17290*/  FFMA.FTZ R240, R27, -UR6, R240 ;  /* 0x800000061bf07c23 */ /* 0x000fe200080100f0 */
[----:B------:R-:W-:Y:S01]  /*172a0*/  VIADD R27, R0, 0x28 ;  /* 0x00000028001b7836 */ /* 0x000fe20000000000 */
[----:B------:R-:W-:Y:S02]  /*172b0*/  IABS R21, R21 ;  /* 0x0000001500157213 */ /* 0x000fe40000000000 */
[----:B------:R-:W-:Y:S02]  /*172c0*/  IABS R36, R36 ;  /* 0x0000002400247213 */ /* 0x000fe40000000000 */
[----:B------:R-:W-:Y:S01]  /*172d0*/  MUFU.TANH R45, R45 ;  /* 0x0000002d002d7308 */ /* 0x000fe20000002400 */
[----:B------:R-:W-:Y:S02]  /*172e0*/  ISETP.GE.AND P1, PT, R27, R219, PT ;  /* 0x000000db1b00720c */ /* 0x000fe40003f26270 */
[----:B------:R-:W-:Y:S02]  /*172f0*/  ISETP.GT.AND P6, PT, R179, R27, PT ;  /* 0x0000001bb300720c */ /* 0x000fe40003fc4270 */
[----:B------:R-:W-:Y:S02]  /*17300*/  I2FP.F32.S32 R36, R36 ;  /* 0x0000002400247245 */ /* 0x000fe40000201400 */
[----:B------:R-:W-:Y:S03]  /*17310*/  IABS R35, R35 ;  /* 0x0000002300237213 */ /* 0x000fe60000000000 */
[----:B------:R-:W-:Y:S01]  /*17320*/  MUFU.TANH R56, R56 ;  /* 0x0000003800387308 */ /* 0x000fe20000002400 */
[----:B-1----:R-:W-:Y:S01]  /*17330*/  FFMA.FTZ R48, R48, -UR6, R2 ;  /* 0x8000000630307c23 */ /* 0x002fe20008010002 */
[----:B------:R-:W-:Y:S01]  /*17340*/  FFMA.FTZ R33, R36, -UR6, R33 ;  /* 0x8000000624217c23 */ /* 0x000fe20008010021 */
[----:B------:R-:W-:Y:S01]  /*17350*/  VIADD R2, R0, 0x29 ;  /* 0x0000002900027836 */ /* 0x000fe20000000000 */
[----:B------:R-:W-:Y:S01]  /*17360*/  I2FP.F32.S32 R35, R35 ;  /* 0x0000002300237245 */ /* 0x000fe20000201400 */
[----:B------:R-:W-:Y:S01]  /*17370*/  FMUL.FTZ R36, R57, UR8 ;  /* 0x0000000839247c20 */ /* 0x000fe20008410000 */
[----:B------:R-:W-:Y:S01]  /*17380*/  FMUL.FTZ R57, R93, UR8 ;  /* 0x000000085d397c20 */ /* 0x000fe20008410000 */
[----:B------:R-:W-:Y:S03]  /*17390*/  VIADD R93, R249, 0xffffffe9 ;  /* 0xffffffe9f95d7836 */ /* 0x000fe60000000000 */
[----:B------:R-:W1:Y:S01]  /*173a0*/  MUFU.TANH R44, R44 ;  /* 0x0000002c002c7308 */ /* 0x000e620000002400 */
[----:B------:R-:W-:Y:S01]  /*173b0*/  FFMA.FTZ R32, R35, -UR6, R32 ;  /* 0x8000000623207c23 */ /* 0x000fe20008010020 */
[----:B------:R-:W-:Y:S01]  /*173c0*/  IMAD.IADD R35, R222, 0x1, -R3 ;  /* 0x00000001de237824 */ /* 0x000fe200078e0a03 */
[----:B------:R-:W-:Y:S01]  /*173d0*/  FSEL R3, R33, -INF , !P6 ;  /* 0xff80000021037808 */ /* 0x000fe20007000000 */
[----:B------:R-:W-:Y:S01]  /*173e0*/  IMAD.MOV.U32 R33, RZ, RZ, R21 ;  /* 0x000000ffff217224 */ /* 0x000fe200078e0015 */
[-C--:B------:R-:W-:Y:S01]  /*173f0*/  ISETP.GT.AND P6, PT, R179, R2.reuse, PT ;  /* 0x00000002b300720c */ /* 0x080fe20003fc4270 */
[----:B------:R-:W-:Y:S01]  /*17400*/  IMAD.IADD R69, R229, 0x1, -R93 ;  /* 0x00000001e5457824 */ /* 0x000fe200078e0a5d */
[----:B------:R-:W-:Y:S03]  /*17410*/  FSEL R52, R3, -INF , !P1 ;  /* 0xff80000003347808 */ /* 0x000fe60004800000 */
[----:B------:R-:W-:Y:S01]  /*17420*/  MUFU.TANH R36, R36 ;  /* 0x0000002400247308 */ /* 0x000fe20000002400 */
[----:B------:R-:W-:Y:S01]  /*17430*/  FSEL R48, R48, -INF , !P6 ;  /* 0xff80000030307808 */ /* 0x000fe20007000000 */
[----:B------:R-:W-:Y:S01]  /*17440*/  VIADD R3, R249, 0xffffffb9 ;  /* 0xffffffb9f9037836 */ /* 0x000fe20000000000 */
[C---:B------:R-:W-:Y:S02]  /*17450*/  ISETP.GT.AND P6, PT, R177.reuse, R27, PT ;  /* 0x0000001bb100720c */ /* 0x040fe40003fc4270 */
[----:B------:R-:W-:Y:S01]  /*17460*/  ISETP.GT.AND P2, PT, R170, R2, PT ;  /* 0x00000002aa00720c */ /* 0x000fe20003f44270 */
[----:B------:R-:W-:Y:S01]  /*17470*/  IMAD.IADD R39, R222, 0x1, -R3 ;  /* 0x00000001de277824 */ /* 0x000fe200078e0a03 */
[----:B------:R-:W-:Y:S03]  /*17480*/  FSEL R21, R32, -INF , !P6 ;  /* 0xff80000020157808 */ /* 0x000fe60007000000 */
[----:B------:R-:W-:Y:S01]  /*17490*/  MUFU.TANH R57, R57 ;  /* 0x0000003900397308 */ /* 0x000fe20000002400 */
[----:B------:R-:W-:Y:S01]  /*174a0*/  ISETP.GE.AND P1, PT, R2, R218, PT ;  /* 0x000000da0200720c */ /* 0x000fe20003f26270 */
[----:B-1----:R-:W-:Y:S01]  /*174b0*/  FFMA.FTZ R44, R68, -UR6, R44 ;  /* 0x80000006442c7c23 */ /* 0x002fe2000801002c */
[----:B------:R-:W-:Y:S01]  /*174c0*/  ISETP.GT.AND P6, PT, R177, R2, PT ;  /* 0x00000002b100720c */ /* 0x000fe20003fc4270 */
[----:B------:R-:W-:Y:S01]  /*174d0*/  IMAD.IADD R68, R228, 0x1, -R79 ;  /* 0x00000001e4447824 */ /* 0x000fe200078e0a4f */
[----:B------:R-:W-:Y:S01]  /*174e0*/  I2FP.F32.S32 R33, R33 ;  /* 0x0000002100217245 */ /* 0x000fe20000201400 */
[----:B------:R-:W-:Y:S01]  /*174f0*/  IMAD.IADD R32, R230, 0x1, -R3 ;  /* 0x00000001e6207824 */ /* 0x000fe200078e0a03 */
[----:B------:R-:W-:Y:S02]  /*17500*/  FSEL R37, R37, -INF , !P6 ;  /* 0xff80000025257808 */ /* 0x000fe40007000000 */
[----:B------:R-:W-:Y:S01]  /*17510*/  ISETP.GT.AND P6, PT, R168, R27, PT ;  /* 0x0000001ba800720c */ /* 0x000fe20003fc4270 */
[----:B------:R-:W-:Y:S01]  /*17520*/  FFMA.FTZ R200, R33, -UR6, R200 ;  /* 0x8000000621c87c23 */ /* 0x000fe200080100c8 */
[----:B------:R-:W-:Y:S01]  /*17530*/  FSEL R37, R37, -INF , !P1 ;  /* 0xff80000025257808 */ /* 0x000fe20004800000 */
[----:B------:R-:W-:Y:S01]  /*17540*/  VIADD R33, R249, 0xffffffb8 ;  /* 0xffffffb8f9217836 */ /* 0x000fe20000000000 */
[----:B------:R-:W-:Y:S02]  /*17550*/  FSEL R240, R240, -INF , !P6 ;  /* 0xff800000f0f07808 */ /* 0x000fe40007000000 */
[----:B------:R-:W-:Y:S01]  /*17560*/  ISETP.GE.AND P6, PT, R27, R218, PT ;  /* 0x000000da1b00720c */ /* 0x000fe20003fc6270 */
[--C-:B------:R-:W-:Y:S01]  /*17570*/  IMAD.IADD R40, R222, 0x1, -R33.reuse ;  /* 0x00000001de287824 */ /* 0x100fe200078e0a21 */
[----:B------:R-:W-:Y:S02]  /*17580*/  FSEL R200, R200, -INF , !P2 ;  /* 0xff800000c8c87808 */ /* 0x000fe40005000000 */
[----:B------:R-:W-:Y:S02]  /*17590*/  FSEL R21, R21, -INF , !P6 ;  /* 0xff80000015157808 */ /* 0x000fe40007000000 */
[----:B------:R-:W-:Y:S02]  /*175a0*/  ISETP.GE.AND P2, PT, R2, R219, PT ;  /* 0x000000db0200720c */ /* 0x000fe40003f46270 */
[----:B------:R-:W-:Y:S02]  /*175b0*/  IABS R68, R68 ;  /* 0x0000004400447213 */ /* 0x000fe40000000000 */
[----:B------:R-:W-:Y:S02]  /*175c0*/  FSEL R48, R48, -INF , !P2 ;  /* 0xff80000030307808 */ /* 0x000fe40005000000 */
[----:B------:R-:W-:Y:S02]  /*175d0*/  I2FP.F32.S32 R68, R68 ;  /* 0x0000004400447245 */ /* 0x000fe40000201400 */
[----:B------:R-:W-:Y:S02]  /*175e0*/  ISETP.GT.AND P3, PT, R168, R2, PT ;  /* 0x00000002a800720c */ /* 0x000fe40003f64270 */
[----:B------:R-:W-:Y:S02]  /*175f0*/  ISETP.GE.AND P2, PT, R2, R221, PT ;  /* 0x000000dd0200720c */ /* 0x000fe40003f46270 */
[----:B------:R-:W-:Y:S02]  /*17600*/  IABS R69, R69 ;  /* 0x0000004500457213 */ /* 0x000fe40000000000 */
[----:B------:R-:W-:Y:S02]  /*17610*/  ISETP.GT.AND P0, PT, R170, R27, PT ;  /* 0x0000001baa00720c */ /* 0x000fe40003f04270 */
[----:B------:R-:W-:Y:S02]  /*17620*/  I2FP.F32.S32 R69, R69 ;  /* 0x0000004500457245 */ /* 0x000fe40000201400 */
[----:B------:R-:W-:Y:S01]  /*17630*/  ISETP.GE.AND P6, PT, R2, R220, PT ;  /* 0x000000dc0200720c */ /* 0x000fe20003fc6270 */
[----:B------:R-:W-:Y:S01]  /*17640*/  IMAD.IADD R2, R229, 0x1, -R33 ;  /* 0x00000001e5027824 */ /* 0x000fe200078e0a21 */
[----:B------:R-:W-:Y:S01]  /*17650*/  IABS R40, R40 ;  /* 0x0000002800287213 */ /* 0x000fe20000000000 */
[----:B------:R-:W-:Y:S01]  /*17660*/  FFMA.FTZ R46, R69, -UR6, R46 ;  /* 0x80000006452e7c23 */ /* 0x000fe2000801002e */
[----:B------:R-:W-:Y:S01]  /*17670*/  IMAD.IADD R69, R228, 0x1, -R88 ;  /* 0x00000001e4457824 */ /* 0x000fe200078e0a58 */
[----:B------:R-:W-:Y:S02]  /*17680*/  FSEL R200, R200, -INF , !P6 ;  /* 0xff800000c8c87808 */ /* 0x000fe40007000000 */
[----:B------:R-:W-:Y:S02]  /*17690*/  I2FP.F32.S32 R40, R40 ;  /* 0x0000002800287245 */ /* 0x000fe40000201400 */
[----:B------:R-:W-:Y:S02]  /*176a0*/  IABS R69, R69 ;  /* 0x0000004500457213 */ /* 0x000fe40000000000 */
[----:B------:R-:W-:Y:S01]  /*176b0*/  IABS R2, R2 ;  /* 0x0000000200027213 */ /* 0x000fe20000000000 */
[----:B------:R-:W-:Y:S01]  /*176c0*/  FFMA.FTZ R14, R40, -UR6, R14 ;  /* 0x80000006280e7c23 */ /* 0x000fe2000801000e */
[----:B------:R-:W-:Y:S01]  /*176d0*/  I2FP.F32.S32 R69, R69 ;  /* 0x0000004500457245 */ /* 0x000fe20000201400 */
[----:B------:R-:W-:Y:S01]  /*176e0*/  FMUL.FTZ R40, R108, UR8 ;  /* 0x000000086c287c20 */ /* 0x000fe20008410000 */
[----:B------:R-:W-:Y:S01]  /*176f0*/  VIADD R108, R0, 0x48 ;  /* 0x00000048006c7836 */ /* 0x000fe20000000000 */
[----:B------:R-:W-:Y:S02]  /*17700*/  I2FP.F32.S32 R2, R2 ;  /* 0x0000000200027245 */ /* 0x000fe40000201400 */
[----:B------:R-:W-:Y:S02]  /*17710*/  IABS R32, R32 ;  /* 0x0000002000207213 */ /* 0x000fe40000000000 */
[----:B------:R-:W-:Y:S01]  /*17720*/  MUFU.TANH R40, R40 ;  /* 0x0000002800287308 */ /* 0x000fe20000002400 */
[----:B------:R-:W-:Y:S01]  /*17730*/  FFMA.FTZ R45, R2, -UR6, R45 ;  /* 0x80000006022d7c23 */ /* 0x000fe2000801002d */
[----:B------:R-:W-:Y:S01]  /*17740*/  VIADD R2, R0, 0x30 ;  /* 0x0000003000027836 */ /* 0x000fe20000000000 */
[----:B------:R-:W-:Y:S02]  /*17750*/  I2FP.F32.S32 R32, R32 ;  /* 0x0000002000207245 */ /* 0x000fe40000201400 */
[----:B------:R-:W-:Y:S02]  /*17760*/  IABS R34, R34 ;  /* 0x0000002200227213 */ /* 0x000fe40000000000 */
[----:B------:R-:W-:Y:S01]  /*17770*/  ISETP.GT.AND P1, PT, R168, R2, PT ;  /* 0x00000002a800720c */ /* 0x000fe20003f24270 */
[----:B------:R-:W-:Y:S01]  /*17780*/  FFMA.FTZ R202, R32, -UR6, R202 ;  /* 0x8000000620ca7c23 */ /* 0x000fe200080100ca */
[----:B------:R-:W-:Y:S01]  /*17790*/  VIADD R32, R0, 0x31 ;  /* 0x0000003100207836 */ /* 0x000fe20000000000 */
[----:B------:R-:W-:Y:S02]  /*177a0*/  ISETP.GE.AND P6, PT, R2, R221, PT ;  /* 0x000000dd0200720c */ /* 0x000fe40003fc6270 */
[----:B------:R-:W-:Y:S01]  /*177b0*/  FSEL R199, R14, -INF , !P1 ;  /* 0xff8000000ec77808 */ /* 0x000fe20004800000 */
[----:B------:R-:W-:Y:S01]  /*177c0*/  FMUL.FTZ R14, R61, UR8 ;  /* 0x000000083d0e7c20 */ /* 0x000fe20008410000 */
[----:B------:R-:W-:Y:S01]  /*177d0*/  FMUL.FTZ R61, R75, UR8 ;  /* 0x000000084b3d7c20 */ /* 0x000fe20008410000 */
[----:B------:R-:W-:Y:S02]  /*177e0*/  ISETP.GT.AND P1, PT, R168, R32, PT ;  /* 0x00000020a800720c */ /* 0x000fe40003f24270 */
[----:B------:R-:W-:Y:S02]  /*177f0*/  FSEL R199, R199, -INF , !P6 ;  /* 0xff800000c7c77808 */ /* 0x000fe40007000000 */
[----:B------:R-:W-:Y:S01]  /*17800*/  MUFU.TANH R14, R14 ;  /* 0x0000000e000e7308 */ /* 0x000fe20000002400 */
[----:B------:R-:W-:Y:S02]  /*17810*/  ISETP.GE.AND P6, PT, R32, R220, PT ;  /* 0x000000dc2000720c */ /* 0x000fe40003fc6270 */
[----:B------:R-:W-:Y:S02]  /*17820*/  I2FP.F32.S32 R34, R34 ;  /* 0x0000002200227245 */ /* 0x000fe40000201400 */
[----:B------:R-:W-:Y:S02]  /*17830*/  IABS R39, R39 ;  /* 0x0000002700277213 */ /* 0x000fe40000000000 */
[----:B------:R-:W-:Y:S03]  /*17840*/  IABS R35, R35 ;  /* 0x0000002300237213 */ /* 0x000fe60000000000 */
[----:B------:R-:W-:Y:S01]  /*17850*/  MUFU.TANH R61, R61 ;  /* 0x0000003d003d7308 */ /* 0x000fe20000002400 */
[----:B------:R-:W-:Y:S01]  /*17860*/  FFMA.FTZ R232, R34, -UR6, R232 ;  /* 0x8000000622e87c23 */ /* 0x000fe200080100e8 */
[----:B------:R-:W-:Y:S01]  /*17870*/  FMUL.FTZ R34, R58, UR8 ;  /* 0x000000083a227c20 */ /* 0x000fe20008410000 */
[----:B------:R-:W-:Y:S01]  /*17880*/  FMUL.FTZ R58, R74, UR8 ;  /* 0x000000084a3a7c20 */ /* 0x000fe20008410000 */
[----:B------:R-:W-:Y:S02]  /*17890*/  I2FP.F32.S32 R39, R39 ;  /* 0x0000002700277245 */ /* 0x000fe40000201400 */
[----:B------:R-:W-:Y:S04]  /*178a0*/  FSEL R232, R232, -INF , !P0 ;  /* 0xff800000e8e87808 */ /* 0x000fe80004000000 */
[----:B------:R-:W-:Y:S01]  /*178b0*/  MUFU.TANH R34, R34 ;  /* 0x0000002200227308 */ /* 0x000fe20000002400 */
[----:B------:R-:W-:Y:S02]  /*178c0*/  ISETP.GE.AND P0, PT, R27, R220, PT ;  /* 0x000000dc1b00720c */ /* 0x000fe40003f06270 */
[----:B------:R-:W-:Y:S02]  /*178d0*/  I2FP.F32.S32 R35, R35 ;  /* 0x0000002300237245 */ /* 0x000fe40000201400 */
[----:B------:R-:W-:Y:S02]  /*178e0*/  FSEL R232, R232, -INF , !P0 ;  /* 0xff800000e8e87808 */ /* 0x000fe40004000000 */
[-C--:B------:R-:W-:Y:S03]  /*178f0*/  ISETP.GT.AND P0, PT, R177, R32.reuse, PT ;  /* 0x00000020b100720c */ /* 0x080fe60003f04270 */
[----:B------:R-:W-:Y:S01]  /*17900*/  MUFU.TANH R58, R58 ;  /* 0x0000003a003a7308 */ /* 0x000fe20000002400 */
[----:B------:R-:W-:Y:S01]  /*17910*/  FFMA.FTZ R233, R35, -UR6, R233 ;  /* 0x8000000623e97c23 */ /* 0x000fe200080100e9 */
[--C-:B------:R-:W-:Y:S02]  /*17920*/  IMAD.IADD R35, R230, 0x1, -R33.reuse ;  /* 0x00000001e6237824 */ /* 0x100fe400078e0a21 */
[----:B------:R-:W-:Y:S02]  /*17930*/  IMAD.IADD R33, R228, 0x1, -R33 ;  /* 0x00000001e4217824 */ /* 0x000fe400078e0a21 */
[----:B------:R-:W-:Y:S02]  /*17940*/  FSEL R233, R233, -INF , !P3 ;  /* 0xff800000e9e97808 */ /* 0x000fe40005800000 */
[----:B------:R-:W-:Y:S01]  /*17950*/  ISETP.GE.AND P3, PT, R27, R221, PT ;  /* 0x000000dd1b00720c */ /* 0x000fe20003f66270 */
[----:B------:R-:W-:Y:S01]  /*17960*/  FMUL.FTZ R27, R53, UR8 ;  /* 0x00000008351b7c20 */ /* 0x000fe20008410000 */
[----:B------:R-:W-:Y:S01]  /*17970*/  FMUL.FTZ R53, R90, UR8 ;  /* 0x000000085a357c20 */ /* 0x000fe20008410000 */
[----:B------:R-:W-:Y:S01]  /*17980*/  VIADD R90, R0, 0x60 ;  /* 0x00000060005a7836 */ /* 0x000fe20000000000 */
[----:B------:R-:W-:Y:S02]  /*17990*/  FSEL R240, R240, -INF , !P3 ;  /* 0xff800000f0f07808 */ /* 0x000fe40005800000 */
[----:B------:R-:W-:Y:S01]  /*179a0*/  ISETP.GT.AND P3, PT, R179, R32, PT ;  /* 0x00000020b300720c */ /* 0x000fe20003f64270 */
[----:B------:R-:W1:Y:S01]  /*179b0*/  MUFU.TANH R27, R27 ;  /* 0x0000001b001b7308 */ /* 0x000e620000002400 */
[----:B------:R-:W-:Y:S02]  /*179c0*/  FSEL R233, R233, -INF , !P2 ;  /* 0xff800000e9e97808 */ /* 0x000fe40005000000 */
[-C--:B------:R-:W-:Y:S02]  /*179d0*/  ISETP.GT.AND P2, PT, R177, R2.reuse, PT ;  /* 0x00000002b100720c */ /* 0x080fe40003f44270 */
[----:B------:R-:W-:Y:S05]  /*179e0*/  IABS R35, R35 ;  /* 0x0000002300237213 */ /* 0x000fea0000000000 */
[----:B------:R-:W-:Y:S01]  /*179f0*/  MUFU.TANH R53, R53 ;  /* 0x0000003500357308 */ /* 0x000fe20000002400 */
[----:B------:R-:W-:Y:S05]  /*17a00*/  I2FP.F32.S32 R35, R35 ;  /* 0x0000002300237245 */ /* 0x000fea0000201400 */
[----:B------:R-:W-:Y:S01]  /*17a10*/  FFMA.FTZ R192, R35, -UR6, R192 ;  /* 0x8000000623c07c23 */ /* 0x000fe200080100c0 */
[----:B------:R-:W-:Y:S02]  /*17a20*/  IMAD.IADD R35, R228, 0x1, -R3 ;  /* 0x00000001e4237824 */ /* 0x000fe400078e0a03 */
[----:B-1----:R-:W-:Y:S01]  /*17a30*/  FFMA.FTZ R27, R39, -UR6, R27 ;  /* 0x80000006271b7c23 */ /* 0x002fe2000801001b */
[----:B------:R-:W-:Y:S01]  /*17a40*/  IMAD.IADD R39, R229, 0x1, -R3 ;  /* 0x00000001e5277824 */ /* 0x000fe200078e0a03 */
[----:B------:R-:W-:Y:S02]  /*17a50*/  IABS R3, R33 ;  /* 0x0000002100037213 */ /* 0x000fe40000000000 */
[----:B------:R1:W2:Y:S01]  /*17a60*/  MUFU.TANH R33, R59 ;  /* 0x0000003b00217308 */ /* 0x0002a20000002400 */
[----:B------:R-:W-:Y:S01]  /*17a70*/  FSEL R196, R27, -INF , !P1 ;  /* 0xff8000001bc47808 */ /* 0x000fe20004800000 */
[----:B------:R-:W-:Y:S01]  /*17a80*/  FMUL.FTZ R27, R60, UR8 ;  /* 0x000000083c1b7c20 */ /* 0x000fe20008410000 */
[----:B------:R-:W-:Y:S01]  /*17a90*/  FMUL.FTZ R60, R72, UR8 ;  /* 0x00000008483c7c20 */ /* 0x000fe20008410000 */
[----:B------:R-:W-:Y:S01]  /*17aa0*/  IMAD.IADD R72, R229, 0x1, -R88 ;  /* 0x00000001e5487824 */ /* 0x000fe200078e0a58 */
[----:B------:R-:W-:Y:S02]  /*17ab0*/  IABS R39, R39 ;  /* 0x0000002700277213 */ /* 0x000fe40000000000 */
[----:B------:R-:W-:Y:S03]  /*17ac0*/  ISETP.GT.AND P1, PT, R170, R2, PT ;  /* 0x00000002aa00720c */ /* 0x000fe60003f24270 */
[----:B------:R-:W3:Y:S01]  /*17ad0*/  MUFU.TANH R27, R27 ;  /* 0x0000001b001b7308 */ /* 0x000ee20000002400 */
[----:B------:R-:W-:Y:S02]  /*17ae0*/  IABS R72, R72 ;  /* 0x0000004800487213 */ /* 0x000fe40000000000 */
[----:B------:R-:W-:Y:S02]  /*17af0*/  I2FP.F32.S32 R39, R39 ;  /* 0x0000002700277245 */ /* 0x000fe40000201400 */
[----:B------:R-:W-:Y:S02]  /*17b00*/  I2FP.F32.S32 R72, R72 ;  /* 0x0000004800487245 */ /* 0x000fe40000201400 */
[----:B------:R-:W-:Y:S03]  /*17b10*/  FSEL R192, R192, -INF , !P1 ;  /* 0xff800000c0c07808 */ /* 0x000fe60004800000 */
[----:B------:R-:W-:Y:S01]  /*17b20*/  MUFU.TANH R60, R60 ;  /* 0x0000003c003c7308 */ /* 0x000fe20000002400 */
[----:B------:R-:W-:Y:S01]  /*17b30*/  FFMA.FTZ R36, R39, -UR6, R36 ;  /* 0x8000000627247c23 */ /* 0x000fe20008010024 */
[----:B------:R-:W-:Y:S01]  /*17b40*/  FFMA.FTZ R40, R72, -UR6, R40 ;  /* 0x8000000648287c23 */ /* 0x000fe20008010028 */
[----:B------:R-:W-:Y:S01]  /*17b50*/  ISETP.GT.AND P1, PT, R170, R32, PT ;  /* 0x00000020aa00720c */ /* 0x000fe20003f24270 */
[----:B-1----:R-:W-:Y:S01]  /*17b60*/  FMUL.FTZ R59, R73, UR8 ;  /* 0x00000008493b7c20 */ /* 0x002fe20008410000 */
[----:B------:R-:W-:Y:S01]  /*17b70*/  IMAD.IADD R73, R228, 0x1, -R93 ;  /* 0x00000001e4497824 */ /* 0x000fe200078e0a5d */
[----:B------:R-:W-:Y:S02]  /*17b80*/  FSEL R36, R36, -INF , !P3 ;  /* 0xff80000024247808 */ /* 0x000fe40005800000 */
[----:B------:R-:W-:Y:S02]  /*17b90*/  ISETP.GE.AND P3, PT, R2, R219, PT ;  /* 0x000000db0200720c */ /* 0x000fe40003f66270 */
[----:B------:R-:W1:Y:S01]  /*17ba0*/  MUFU.TANH R59, R59 ;  /* 0x0000003b003b7308 */ /* 0x000e620000002400 */
[----:B------:R-:W-:Y:S02]  /*17bb0*/  FSEL R202, R202, -INF , !P1 ;  /* 0xff800000caca7808 */ /* 0x000fe40004800000 */
[----:B------:R-:W-:Y:S02]  /*17bc0*/  ISETP.GT.AND P1, PT, R179, R2, PT ;  /* 0x00000002b300720c */ /* 0x000fe40003f24270 */
[----:B------:R-:W-:Y:S02]  /*17bd0*/  FSEL R202, R202, -INF , !P6 ;  /* 0xff800000caca7808 */ /* 0x000fe40007000000 */
[----:B------:R-:W-:Y:S02]  /*17be0*/  FSEL R45, R45, -INF , !P1 ;  /* 0xff8000002d2d7808 */ /* 0x000fe40004800000 */
[----:B------:R-:W-:Y:S02]  /*17bf0*/  ISETP.GT.AND P6, PT, R179, R193, PT ;  /* 0x000000c1b300720c */ /* 0x000fe40003fc4270 */
[----:B------:R-:W-:Y:S02]  /*17c00*/  FSEL R78, R45, -INF , !P3 ;  /* 0xff8000002d4e7808 */ /* 0x000fe40005800000 */
[----:B------:R-:W-:Y:S02]  /*17c10*/  ISETP.GE.AND P3, PT, R187, R219, PT ;  /* 0x000000dbbb00720c */ /* 0x000fe40003f66270 */
[----:B------:R-:W-:Y:S02]  /*17c20*/  ISETP.GE.AND P1, PT, R2, R220, PT ;  /* 0x000000dc0200720c */ /* 0x000fe40003f26270 */
[----:B------:R-:W-:Y:S02]  /*17c30*/  IABS R73, R73 ;  /* 0x0000004900497213 */ /* 0x000fe40000000000 */
[----:B------:R-:W-:Y:S02]  /*17c40*/  FSEL R192, R192, -INF , !P1 ;  /* 0xff800000c0c07808 */ /* 0x000fe40004800000 */
[-C--:B------:R-:W-:Y:S02]  /*17c50*/  ISETP.GE.AND P1, PT, R32, R218.reuse, PT ;  /* 0x000000da2000720c */ /* 0x080fe40003f26270 */
[----:B------:R-:W-:Y:S02]  /*17c60*/  I2FP.F32.S32 R73, R73 ;  /* 0x0000004900497245 */ /* 0x000fe40000201400 */
[----:B------:R-:W-:Y:S02]  /*17c70*/  I2FP.F32.S32 R3, R3 ;  /* 0x0000000300037245 */ /* 0x000fe40000201400 */
[----:B------:R-:W-:Y:S03]  /*17c80*/  IABS R35, R35 ;  /* 0x0000002300237213 */ /* 0x000fe60000000000 */
[----:B------:R-:W-:Y:S01]  /*17c90*/  FFMA.FTZ R34, R3, -UR6, R34 ;  /* 0x8000000603227c23 */ /* 0x000fe20008010022 */
[----:B------:R-:W-:Y:S01]  /*17ca0*/  VIADD R3, R249, 0xffffffc0 ;  /* 0xffffffc0f9037836 */ /* 0x000fe20000000000 */
[----:B------:R-:W-:Y:S03]  /*17cb0*/  I2FP.F32.S32 R35, R35 ;  /* 0x0000002300237245 */ /* 0x000fe60000201400 */
[----:B------:R-:W-:Y:S01]  /*17cc0*/  FSEL R34, R34, -INF , !P2 ;  /* 0xff80000022227808 */ /* 0x000fe20005000000 */
[----:B------:R-:W-:Y:S01]  /*17cd0*/  IMAD.IADD R39, R229, 0x1, -R3 ;  /* 0x00000001e5277824 */ /* 0x000fe200078e0a03 */
[-C--:B------:R-:W-:Y:S01]  /*17ce0*/  ISETP.GE.AND P2, PT, R2, R218.reuse, PT ;  /* 0x000000da0200720c */ /* 0x080fe20003f46270 */
[----:B--2---:R-:W-:Y:S01]  /*17cf0*/  FFMA.FTZ R33, R35, -UR6, R33 ;  /* 0x8000000623217c23 */ /* 0x004fe20008010021 */
[----:B------:R-:W-:Y:S02]  /*17d00*/  VIADD R2, R249, 0xffffffc1 ;  /* 0xffffffc1f9027836 */ /* 0x000fe40000000000 */
[----:B------:R-:W-:Y:S02]  /*17d10*/  FSEL R74, R34, -INF , !P2 ;  /* 0xff800000224a7808 */ /* 0x000fe40005000000 */
[----:B------:R-:W-:Y:S01]  /*17d20*/  FSEL R33, R33, -INF , !P0 ;  /* 0xff80000021217808 */ /* 0x000fe20004000000 */
[----:B------:R-:W-:Y:S01]  /*17d30*/  IMAD.IADD R35, R229, 0x1, -R2 ;  /* 0x00000001e5237824 */ /* 0x000fe200078e0a02 */
[----:B------:R-:W-:Y:S02]  /*17d40*/  ISETP.GE.AND P0, PT, R32, R221, PT ;  /* 0x000000dd2000720c */ /* 0x000fe40003f06270 */
[----:B------:R-:W-:Y:S02]  /*17d50*/  ISETP.GE.AND P2, PT, R187, R218, PT ;  /* 0x000000dabb00720c */ /* 0x000fe40003f46270 */
[----:B------:R-:W-:Y:S02]  /*17d60*/  FSEL R196, R196, -INF , !P0 ;  /* 0xff800000c4c47808 */ /* 0x000fe40004000000 */
[----:B------:R-:W-:Y:S01]  /*17d70*/  ISETP.GE.AND P0, PT, R32, R219, PT ;  /* 0x000000db2000720c */ /* 0x000fe20003f06270 */
[----:B------:R-:W-:Y:S01]  /*17d80*/  IMAD.IADD R32, R228, 0x1, -R3 ;  /* 0x00000001e4207824 */ /* 0x000fe200078e0a03 */
[----:B------:R-:W-:Y:S02]  /*17d90*/  IABS R35, R35 ;  /* 0x0000002300237213 */ /* 0x000fe40000000000 */
[----:B------:R-:W-:Y:S02]  /*17da0*/  FSEL R77, R36, -INF , !P0 ;  /* 0xff800000244d7808 */ /* 0x000fe40004000000 */
[----:B------:R-:W-:Y:S02]  /*17db0*/  I2FP.F32.S32 R35, R35 ;  /* 0x0000002300237245 */ /* 0x000fe40000201400 */
[----:B------:R-:W-:Y:S02]  /*17dc0*/  IABS R32, R32 ;  /* 0x0000002000207213 */ /* 0x000fe40000000000 */
[----:B------:R-:W-:Y:S01]  /*17dd0*/  ISETP.GE.AND P0, PT, R193, R218, PT ;  /* 0x000000dac100720c */ /* 0x000fe20003f06270 */
[----:B------:R-:W-:Y:S01]  /*17de0*/  FFMA.FTZ R63, R35, -UR6, R14 ;  /* 0x80000006233f7c23 */ /* 0x000fe2000801000e */
[----:B------:R-:W-:Y:S02]  /*17df0*/  I2FP.F32.S32 R35, R32 ;  /* 0x0000002000237245 */ /* 0x000fe40000201400 */
[----:B------:R-:W-:Y:S03]  /*17e00*/  IABS R39, R39 ;  /* 0x0000002700277213 */ /* 0x000fe60000000000 */
[----:B------:R-:W-:Y:S01]  /*17e10*/  FFMA.FTZ R50, R35, -UR6, R50 ;  /* 0x8000000623327c23 */ /* 0x000fe20008010032 */
[----:B------:R-:W-:Y:S01]  /*17e20*/  I2FP.F32.S32 R39, R39 ;  /* 0x0000002700277245 */ /* 0x000fe20000201400 */
[----:B------:R-:W-:Y:S04]  /*17e30*/  IMAD.IADD R35, R229, 0x1, -R41 ;  /* 0x00000001e5237824 */ /* 0x000fe800078e0a29 */
[----:B---3--:R-:W-:Y:S01]  /*17e40*/  FFMA.FTZ R66, R39, -UR6, R27 ;  /* 0x8000000627427c23 */ /* 0x008fe2000801001b */
[----:B------:R-:W-:Y:S01]  /*17e50*/  IABS R35, R35 ;  /* 0x0000002300237213 */ /* 0x000fe20000000000 */
[--C-:B------:R-:W-:Y:S02]  /*17e60*/  IMAD.IADD R27, R228, 0x1, -R2.reuse ;  /* 0x00000001e41b7824 */ /* 0x100fe400078e0a02 */
[--C-:B------:R-:W-:Y:S01]  /*17e70*/  IMAD.IADD R39, R222, 0x1, -R3.reuse ;  /* 0x00000001de277824 */ /* 0x100fe200078e0a03 */
[----:B------:R-:W-:Y:S01]  /*17e80*/  FSEL R76, R66, -INF , !P6 ;  /* 0xff800000424c7808 */ /* 0x000fe20007000000 */
[----:B------:R-:W-:Y:S01]  /*17e90*/  VIADD R66, R0, 0x70 ;  /* 0x0000007000427836 */ /* 0x000fe20000000000 */
[----:B------:R-:W-:Y:S01]  /*17ea0*/  I2FP.F32.S32 R35, R35 ;  /* 0x0000002300237245 */ /* 0x000fe20000201400 */
[----:B------:R-:W-:Y:S01]  /*17eb0*/  IMAD.IADD R3, R230, 0x1, -R3 ;  /* 0x00000001e6037824 */ /* 0x000fe200078e0a03 */
[----:B------:R-:W-:Y:S02]  /*17ec0*/  ISETP.GT.AND P6, PT, R179, R187, PT ;  /* 0x000000bbb300720c */ /* 0x000fe40003fc4270 */
[----:B------:R-:W-:Y:S01]  /*17ed0*/  IABS R14, R27 ;  /* 0x0000001b000e7213 */ /* 0x000fe20000000000 */
[----:B-1----:R-:W-:Y:S01]  /*17ee0*/  FFMA.FTZ R59, R35, -UR6, R59 ;  /* 0x80000006233b7c23 */ /* 0x002fe2000801003b */
[----:B------:R-:W-:Y:S01]  /*17ef0*/  FSEL R75, R63, -INF , !P6 ;  /* 0xff8000003f4b7808 */ /* 0x000fe20007000000 */
[----:B------:R-:W-:Y:S01]  /*17f00*/  VIADD R63, R0, 0x71 ;  /* 0x00000071003f7836 */ /* 0x000fe20000000000 */
[----:B------:R-:W-:Y:S01]  /*17f10*/  ISETP.GT.AND P6, PT, R177, R193, PT ;  /* 0x000000c1b100720c */ /* 0x000fe20003fc4270 */
[----:B------:R-:W-:Y:S01]  /*17f20*/  IMAD.IADD R35, R229, 0x1, -R183 ;  /* 0x00000001e5237824 */ /* 0x000fe200078e0ab7 */
[----:B------:R-:W-:Y:S01]  /*17f30*/  FSEL R75, R75, -INF , !P3 ;  /* 0xff8000004b4b7808 */ /* 0x000fe20005800000 */
[----:B------:R-:W-:Y:S01]  /*17f40*/  IMAD.IADD R27, R222, 0x1, -R2 ;  /* 0x00000001de1b7824 */ /* 0x000fe200078e0a02 */
[----:B------:R-:W-:Y:S01]  /*17f50*/  FSEL R72, R50, -INF , !P6 ;  /* 0xff80000032487808 */ /* 0x000fe20007000000 */
[----:B------:R-:W-:Y:S01]  /*17f60*/  VIADD R50, R0, 0x79 ;  /* 0x0000007900327836 */ /* 0x000fe20000000000 */
[----:B------:R-:W-:Y:S02]  /*17f70*/  ISETP.GT.AND P6, PT, R177, R187, PT ;  /* 0x000000bbb100720c */ /* 0x000fe40003fc4270 */
[----:B------:R-:W-:Y:S02]  /*17f80*/  FSEL R72, R72, -INF , !P0 ;  /* 0xff80000048487808 */ /* 0x000fe40004000000 */
[C---:B------:R-:W-:Y:S02]  /*17f90*/  ISETP.GT.AND P0, PT, R179.reuse, R104, PT ;  /* 0x00000068b300720c */ /* 0x040fe40003f04270 */
[----:B------:R-:W-:Y:S02]  /*17fa0*/  IABS R3, R3 ;  /* 0x0000000300037213 */ /* 0x000fe40000000000 */
[----:B------:R-:W-:Y:S02]  /*17fb0*/  IABS R35, R35 ;  /* 0x0000002300237213 */ /* 0x000fe40000000000 */
[----:B------:R-:W-:Y:S02]  /*17fc0*/  I2FP.F32.S32 R14, R14 ;  /* 0x0000000e000e7245 */ /* 0x000fe40000201400 */
[----:B------:R-:W-:Y:S02]  /*17fd0*/  I2FP.F32.S32 R35, R35 ;  /* 0x0000002300237245 */ /* 0x000fe40000201400 */
[----:B------:R-:W-:Y:S01]  /*17fe0*/  ISETP.GT.AND P3, PT, R179, R186, PT ;  /* 0x000000bab300720c */ /* 0x000fe20003f64270 */
[----:B------:R-:W-:Y:S01]  /*17ff0*/  FFMA.FTZ R62, R14, -UR6, R62 ;  /* 0x800000060e3e7c23 */ /* 0x000fe2000801003e */
[----:B------:R-:W-:Y:S01]  /*18000*/  FMUL.FTZ R14, R71, UR8 ;  /* 0x00000008470e7c20 */ /* 0x000fe20008410000 */
[----:B------:R-:W-:Y:S02]  /*18010*/  IMAD.IADD R71, R229, 0x1, -R43 ;  /* 0x00000001e5477824 */ /* 0x000fe400078e0a2b */
[----:B------:R-:W-:Y:S01]  /*18020*/  FFMA.FTZ R185, R35, -UR6, R185 ;  /* 0x8000000623b97c23 */ /* 0x000fe200080100b9 */
[----:B------:R-:W-:Y:S01]  /*18030*/  IMAD.IADD R35, R229, 0x1, -R180 ;  /* 0x00000001e5237824 */ /* 0x000fe200078e0ab4 */
[----:B------:R-:W-:Y:S02]  /*18040*/  FSEL R62, R62, -INF , !P6 ;  /* 0xff8000003e3e7808 */ /* 0x000fe40007000000 */
[----:B------:R-:W-:Y:S02]  /*18050*/  ISETP.GE.AND P6, PT, R193, R219, PT ;  /* 0x000000dbc100720c */ /* 0x000fe40003fc6270 */
[----:B------:R-:W-:Y:S02]  /*18060*/  IABS R35, R35 ;  /* 0x0000002300237213 */ /* 0x000fe40000000000 */
[----:B------:R-:W-:Y:S02]  /*18070*/  FSEL R76, R76, -INF , !P6 ;  /* 0xff8000004c4c7808 */ /* 0x000fe40007000000 */
[----:B------:R-:W-:Y:S02]  /*18080*/  I2FP.F32.S32 R35, R35 ;  /* 0x0000002300237245 */ /* 0x000fe40000201400 */
[----:B------:R-:W-:Y:S02]  /*18090*/  ISETP.GT.AND P6, PT, R168, R187, PT ;  /* 0x000000bba800720c */ /* 0x000fe40003fc4270 */
[----:B------:R-:W-:Y:S01]  /*180a0*/  IABS R32, R39 ;  /* 0x0000002700207213 */ /* 0x000fe20000000000 */
[----:B------:R-:W-:Y:S01]  /*180b0*/  FFMA.FTZ R54, R35, -UR6, R54 ;  /* 0x8000000623367c23 */ /* 0x000fe20008010036 */
[C---:B------:R-:W-:Y:S01]  /*180c0*/  IMAD.IADD R35, R229.reuse, 0x1, -R94 ;  /* 0x00000001e5237824 */ /* 0x040fe200078e0a5e */
[----:B------:R-:W-:Y:S01]  /*180d0*/  IABS R71, R71 ;  /* 0x0000004700477213 */ /* 0x000fe20000000000 */
[--C-:B------:R-:W-:Y:S01]  /*180e0*/  IMAD.IADD R39, R229, 0x1, -R42.reuse ;  /* 0x00000001e5277824 */ /* 0x100fe200078e0a2a */
        /* <DEDUP_REMOVED lines=8> */
[----:B------:R-:W-:Y:S02]  /*18170*/  IMAD.IADD R71, R229, 0x1, -R79 ;  /* 0x00000001e5477824 */ /* 0x000fe400078e0a4f */
[----:B------:R-:W-:Y:S01]  /*18180*/  FFMA.FTZ R57, R35, -UR6, R57 ;  /* 0x8000000623397c23 */ /* 0x000fe20008010039 */
[----:B------:R-:W-:Y:S01]  /*18190*/  FMUL.FTZ R35, R107, UR8 ;  /* 0x000000086b237c20 */ /* 0x000fe20008410000 */
[----:B------:R-:W-:Y:S01]  /*181a0*/  VIADD R107, R0, 0x49 ;  /* 0x00000049006b7836 */ /* 0x000fe20000000000 */
[----:B------:R-:W-:Y:S02]  /*181b0*/  IABS R32, R32 ;  /* 0x0000002000207213 */ /* 0x000fe40000000000 */
[----:B------:R-:W-:Y:S02]  /*181c0*/  I2FP.F32.S32 R27, R27 ;  /* 0x0000001b001b7245 */ /* 0x000fe40000201400 */
[----:B------:R-:W1:Y:S01]  /*181d0*/  MUFU.TANH R35, R35 ;  /* 0x0000002300237308 */ /* 0x000e620000002400 */
[----:B------:R-:W-:Y:S02]  /*181e0*/  I2FP.F32.S32 R32, R32 ;  /* 0x0000002000207245 */ /* 0x000fe40000201400 */
[----:B------:R-:W-:Y:S01]  /*181f0*/  FFMA.FTZ R241, R27, -UR6, R241 ;  /* 0x800000061bf17c23 */ /* 0x000fe200080100f1 */
[----:B------:R-:W-:Y:S01]  /*18200*/  IMAD.IADD R27, R228, 0x1, -R41 ;  /* 0x00000001e41b7824 */ /* 0x000fe200078e0a29 */
[----:B------:R-:W-:Y:S01]  /*18210*/  IABS R71, R71 ;  /* 0x0000004700477213 */ /* 0x000fe20000000000 */
[----:B------:R-:W-:Y:S01]  /*18220*/  FFMA.FTZ R58, R32, -UR6, R58 ;  /* 0x80000006203a7c23 */ /* 0x000fe2000801003a */
[----:B------:R-:W-:Y:S01]  /*18230*/  IMAD.IADD R32, R228, 0x1, -R182 ;  /* 0x00000001e4207824 */ /* 0x000fe200078e0ab6 */
[----:B------:R-:W-:Y:S02]  /*18240*/  FSEL R241, R241, -INF , !P6 ;  /* 0xff800000f1f17808 */ /* 0x000fe40007000000 */
[----:B------:R-:W-:Y:S02]  /*18250*/  ISETP.GT.AND P6, PT, R179, R108, PT ;  /* 0x0000006cb300720c */ /* 0x000fe40003fc4270 */
[----:B------:R-:W-:Y:S02]  /*18260*/  IABS R32, R32 ;  /* 0x0000002000207213 */ /* 0x000fe40000000000 */
[----:B------:R-:W-:Y:S02]  /*18270*/  I2FP.F32.S32 R71, R71 ;  /* 0x0000004700477245 */ /* 0x000fe40000201400 */
[----:B------:R-:W-:Y:S01]  /*18280*/  I2FP.F32.S32 R32, R32 ;  /* 0x0000002000207245 */ /* 0x000fe20000201400 */
[----:B-1----:R-:W-:Y:S01]  /*18290*/  FFMA.FTZ R35, R73, -UR6, R35 ;  /* 0x8000000649237c23 */ /* 0x002fe20008010023 */
[----:B------:R-:W-:Y:S02]  /*182a0*/  FSEL R73, R33, -INF , !P1 ;  /* 0xff80000021497808 */ /* 0x000fe40004800000 */
[----:B------:R-:W-:Y:S01]  /*182b0*/  FSEL R33, R59, -INF , !P0 ;  /* 0xff8000003b217808 */ /* 0x000fe20004000000 */
[----:B------:R-:W-:Y:S01]  /*182c0*/  FFMA.FTZ R70, R32, -UR6, R70 ;  /* 0x8000000620467c23 */ /* 0x000fe20008010046 */
[----:B------:R-:W-:Y:S01]  /*182d0*/  IMAD.IADD R32, R228, 0x1, -R181 ;  /* 0x00000001e4207824 */ /* 0x000fe200078e0ab5 */
[----:B------:R-:W-:Y:S02]  /*182e0*/  ISETP.GT.AND P0, PT, R177, R108, PT ;  /* 0x0000006cb100720c */ /* 0x000fe40003f04270 */
[----:B------:R-:W-:Y:S02]  /*182f0*/  ISETP.GT.AND P1, PT, R168, R193, PT ;  /* 0x000000c1a800720c */ /* 0x000fe40003f24270 */
        /* <DEDUP_REMOVED lines=9> */
[----:B------:R-:W-:Y:S02]  /*18390*/  IABS R39, R39 ;  /* 0x0000002700277213 */ /* 0x000fe40000000000 */
[----:B------:R-:W-:Y:S02]  /*183a0*/  I2FP.F32.S32 R27, R27 ;  /* 0x0000001b001b7245 */ /* 0x000fe40000201400 */
[----:B------:R-:W-:Y:S02]  /*183b0*/  I2FP.F32.S32 R39, R39 ;  /* 0x0000002700277245 */ /* 0x000fe40000201400 */
[----:B------:R-:W-:Y:S01]  /*183c0*/  IABS R32, R32 ;  /* 0x0000002000207213 */ /* 0x000fe20000000000 */
[----:B------:R-:W-:Y:S01]  /*183d0*/  FFMA.FTZ R61, R27, -UR6, R61 ;  /* 0x800000061b3d7c23 */ /* 0x000fe2000801003d */
[----:B------:R-:W-:Y:S02]  /*183e0*/  IMAD.IADD R27, R228, 0x1, -R183 ;  /* 0x00000001e41b7824 */ /* 0x000fe400078e0ab7 */
[----:B------:R-:W-:Y:S01]  /*183f0*/  FFMA.FTZ R60, R39, -UR6, R60 ;  /* 0x80000006273c7c23 */ /* 0x000fe2000801003c */
[----:B------:R-:W-:Y:S01]  /*18400*/  IMAD.IADD R39, R229, 0x1, -R182 ;  /* 0x00000001e5277824 */ /* 0x000fe200078e0ab6 */
[----:B------:R-:W-:Y:S02]  /*18410*/  I2FP.F32.S32 R32, R32 ;  /* 0x0000002000207245 */ /* 0x000fe40000201400 */
[----:B------:R-:W-:Y:S02]  /*18420*/  IABS R27, R27 ;  /* 0x0000001b001b7213 */ /* 0x000fe40000000000 */
[----:B------:R-:W-:Y:S01]  /*18430*/  FSEL R34, R60, -INF , !P3 ;  /* 0xff8000003c227808 */ /* 0x000fe20005800000 */
[----:B------:R-:W-:Y:S01]  /*18440*/  FFMA.FTZ R56, R32, -UR6, R56 ;  /* 0x8000000620387c23 */ /* 0x000fe20008010038 */
[----:B------:R-:W-:Y:S01]  /*18450*/  I2FP.F32.S32 R27, R27 ;  /* 0x0000001b001b7245 */ /* 0x000fe20000201400 */
[----:B------:R-:W-:Y:S01]  /*18460*/  FMUL.FTZ R32, R110, UR8 ;  /* 0x000000086e207c20 */ /* 0x000fe20008410000 */
[----:B------:R-:W-:Y:S01]  /*18470*/  ISETP.GT.AND P3, PT, R179, R107, PT ;  /* 0x0000006bb300720c */ /* 0x000fe20003f64270 */
[----:B------:R1:W-:Y:S01]  /*18480*/  MUFU.TANH R110, R81 ;  /* 0x00000051006e7308 */ /* 0x0003e20000002400 */
[----:B------:R-:W-:Y:S01]  /*18490*/  FSEL R60, R61, -INF , !P1 ;  /* 0xff8000003d3c7808 */ /* 0x000fe20004800000 */
[----:B------:R-:W-:Y:S01]  /*184a0*/  FFMA.FTZ R67, R27, -UR6, R67 ;  /* 0x800000061b437c23 */ /* 0x000fe20008010043 */
[----:B------:R-:W-:Y:S01]  /*184b0*/  IMAD.IADD R27, R228, 0x1, -R180 ;  /* 0x00000001e41b7824 */ /* 0x000fe200078e0ab4 */
[----:B------:R-:W-:Y:S02]  /*184c0*/  IABS R39, R39 ;  /* 0x0000002700277213 */ /* 0x000fe40000000000 */
[----:B------:R-:W-:Y:S04]  /*184d0*/  FSEL R60, R60, -INF , !P0 ;  /* 0xff8000003c3c7808 */ /* 0x000fe80004000000 */
[----:B------:R-:W2:Y:S01]  /*184e0*/  MUFU.TANH R32, R32 ;  /* 0x0000002000207308 */ /* 0x000ea20000002400 */
[----:B------:R-:W-:Y:S02]  /*184f0*/  ISETP.GT.AND P0, PT, R179, R106, PT ;  /* 0x0000006ab300720c */ /* 0x000fe40003f04270 */
[----:B------:R-:W-:Y:S02]  /*18500*/  I2FP.F32.S32 R39, R39 ;  /* 0x0000002700277245 */ /* 0x000fe40000201400 */
[----:B------:R-:W-:Y:S02]  /*18510*/  IABS R27, R27 ;  /* 0x0000001b001b7213 */ /* 0x000fe40000000000 */
[----:B------:R-:W-:Y:S01]  /*18520*/  ISETP.GE.AND P1, PT, R186, R219, PT ;  /* 0x000000dbba00720c */ /* 0x000fe20003f26270 */
[----:B------:R-:W-:Y:S01]  /*18530*/  FFMA.FTZ R64, R39, -UR6, R64 ;  /* 0x8000000627407c23 */ /* 0x000fe20008010040 */
[----:B------:R-:W-:Y:S01]  /*18540*/  IMAD.IADD R39, R229, 0x1, -R181 ;  /* 0x00000001e5277824 */ /* 0x000fe200078e0ab5 */
[----:B------:R-:W-:Y:S01]  /*18550*/  I2FP.F32.S32 R27, R27 ;  /* 0x0000001b001b7245 */ /* 0x000fe20000201400 */
[----:B-1----:R-:W-:Y:S01]  /*18560*/  VIADD R81, R249, 0xfffffff9 ;  /* 0xfffffff9f9517836 */ /* 0x002fe20000000000 */
[----:B------:R-:W-:Y:S02]  /*18570*/  FSEL R70, R34, -INF , !P1 ;  /* 0xff80000022467808 */ /* 0x000fe40004800000 */
[----:B------:R-:W-:Y:S01]  /*18580*/  FSEL R64, R64, -INF , !P6 ;  /* 0xff80000040407808 */ /* 0x000fe20007000000 */
[----:B------:R-:W-:Y:S01]  /*18590*/  FFMA.FTZ R51, R27, -UR6, R51 ;  /* 0x800000061b337c23 */ /* 0x000fe20008010033 */
[----:B------:R-:W-:Y:S02]  /*185a0*/  IMAD.IADD R27, R228, 0x1, -R94 ;  /* 0x00000001e41b7824 */ /* 0x000fe400078e0a5e */
[----:B--2---:R-:W-:Y:S01]  /*185b0*/  FFMA.FTZ R32, R69, -UR6, R32 ;  /* 0x8000000645207c23 */ /* 0x004fe20008010020 */
[----:B------:R-:W-:Y:S01]  /*185c0*/  VIADD R69, R0, 0x68 ;  /* 0x0000006800457836 */ /* 0x000fe20000000000 */
[-C--:B------:R-:W-:Y:S02]  /*185d0*/  ISETP.GE.AND P6, PT, R104, R219.reuse, PT ;  /* 0x000000db6800720c */ /* 0x080fe40003fc6270 */
[----:B------:R-:W-:Y:S02]  /*185e0*/  ISETP.GE.AND P1, PT, R107, R219, PT ;  /* 0x000000db6b00720c */ /* 0x000fe40003f26270 */
[----:B------:R-:W-:Y:S02]  /*185f0*/  IABS R39, R39 ;  /* 0x0000002700277213 */ /* 0x000fe40000000000 */
[----:B------:R-:W-:Y:S02]  /*18600*/  IABS R27, R27 ;  /* 0x0000001b001b7213 */ /* 0x000fe40000000000 */
[----:B------:R-:W-:Y:S02]  /*18610*/  I2FP.F32.S32 R39, R39 ;  /* 0x0000002700277245 */ /* 0x000fe40000201400 */
[----:B------:R-:W-:Y:S03]  /*18620*/  I2FP.F32.S32 R27, R27 ;  /* 0x0000001b001b7245 */ /* 0x000fe60000201400 */
[----:B------:R-:W-:Y:S01]  /*18630*/  FFMA.FTZ R55, R39, -UR6, R55 ;  /* 0x8000000627377c23 */ /* 0x000fe20008010037 */
[----:B------:R-:W-:Y:S02]  /*18640*/  IMAD.IADD R39, R229, 0x1, -R95 ;  /* 0x00000001e5277824 */ /* 0x000fe400078e0a5f */
[----:B------:R-:W-:Y:S01]  /*18650*/  FFMA.FTZ R65, R27, -UR6, R65 ;  /* 0x800000061b417c23 */ /* 0x000fe20008010041 */
[----:B------:R-:W-:Y:S02]  /*18660*/  FMUL.FTZ R27, R111, UR8 ;  /* 0x000000086f1b7c20 */ /* 0x000fe40008410000 */
[----:B------:R1:W-:Y:S01]  /*18670*/  MUFU.TANH R111, R82 ;  /* 0x00000052006f7308 */ /* 0x0003e20000002400 */
[----:B------:R-:W-:Y:S04]  /*18680*/  IABS R39, R39 ;  /* 0x0000002700277213 */ /* 0x000fe80000000000 */
[----:B------:R-:W-:Y:S05]  /*18690*/  I2FP.F32.S32 R39, R39 ;  /* 0x0000002700277245 */ /* 0x000fea0000201400 */
[----:B------:R-:W2:Y:S01]  /*186a0*/  MUFU.TANH R27, R27 ;  /* 0x0000001b001b7308 */ /* 0x000ea20000002400 */
[----:B------:R-:W-:Y:S01]  /*186b0*/  FFMA.FTZ R184, R39, -UR6, R184 ;  /* 0x8000000627b87c23 */ /* 0x000fe200080100b8 */
[----:B------:R-:W-:Y:S08]  /*186c0*/  FMUL.FTZ R39, R109, UR8 ;  /* 0x000000086d277c20 */ /* 0x000ff00008410000 */
[----:B------:R3:W-:Y:S01]  /*186d0*/  MUFU.TANH R109, R80 ;  /* 0x00000050006d7308 */ /* 0x0007e20000002400 */
[----:B-1----:R-:W-:Y:S05]  /*186e0*/  IMAD.IADD R82, R229, 0x1, -R81 ;  /* 0x00000001e5527824 */ /* 0x002fea00078e0a51 */
[----:B------:R-:W-:Y:S04]  /*186f0*/  IABS R82, R82 ;  /* 0x0000005200527213 */ /* 0x000fe80000000000 */
[----:B------:R-:W1:Y:S01]  /*18700*/  MUFU.TANH R39, R39 ;  /* 0x0000002700277308 */ /* 0x000e620000002400 */
[----:B--2---:R-:W-:Y:S01]  /*18710*/  FFMA.FTZ R27, R68, -UR6, R27 ;  /* 0x80000006441b7c23 */ /* 0x004fe2000801001b */
[----:B------:R-:W-:Y:S02]  /*18720*/  VIADD R68, R0, 0x69 ;  /* 0x0000006900447836 */ /* 0x000fe40000000000 */
[----:B---3--:R-:W-:Y:S02]  /*18730*/  VIADD R80, R249, 0xfffffff8 ;  /* 0xfffffff8f9507836 */ /* 0x008fe40000000000 */
[----:B-1----:R-:W-:Y:S01]  /*18740*/  FFMA.FTZ R39, R71, -UR6, R39 ;  /* 0x8000000647277c23 */ /* 0x002fe20008010027 */
[----:B------:R-:W-:Y:S02]  /*18750*/  FSEL R71, R62, -INF , !P2 ;  /* 0xff8000003e477808 */ /* 0x000fe40005000000 */
[----:B------:R-:W-:Y:S02]  /*18760*/  ISETP.GT.AND P2, PT, R177, R186, PT ;  /* 0x000000bab100720c */ /* 0x000fe40003f44270 */
[----:B------:R-:W-:Y:S02]  /*18770*/  FSEL R62, R185, -INF , !P3 ;  /* 0xff800000b93e7808 */ /* 0x000fe40005800000 */
[----:B------:R1:W-:Y:S01]  /*18780*/  MUFU.TANH R185, R87 ;  /* 0x0000005700b97308 */ /* 0x0003e20000002400 */
[----:B------:R-:W-:Y:S02]  /*18790*/  FSEL R0, R58, -INF , !P2 ;  /* 0xff8000003a007808 */ /* 0x000fe40005000000 */
[----:B------:R-:W-:Y:S02]  /*187a0*/  ISETP.GT.AND P2, PT, R177, R107, PT ;  /* 0x0000006bb100720c */ /* 0x000fe40003f44270 */
[-C--:B------:R-:W-:Y:S02]  /*187b0*/  ISETP.GE.AND P3, PT, R186, R218.reuse, PT ;  /* 0x000000daba00720c */ /* 0x080fe40003f66270 */
[----:B------:R-:W-:Y:S02]  /*187c0*/  FSEL R58, R67, -INF , !P2 ;  /* 0xff800000433a7808 */ /* 0x000fe40005000000 */
[----:B------:R-:W-:Y:S02]  /*187d0*/  FSEL R67, R33, -INF , !P6 ;  /* 0xff80000021437808 */ /* 0x000fe40007000000 */
[CC--:B------:R-:W-:Y:S02]  /*187e0*/  ISETP.GE.AND P6, PT, R108.reuse, R218.reuse, PT ;  /* 0x000000da6c00720c */ /* 0x0c0fe40003fc6270 */
[----:B------:R-:W-:Y:S02]  /*187f0*/  ISETP.GE.AND P2, PT, R108, R219, PT ;  /* 0x000000db6c00720c */ /* 0x000fe40003f46270 */
[----:B------:R-:W-:Y:S02]  /*18800*/  FSEL R59, R59, -INF , !P6 ;  /* 0xff8000003b3b7808 */ /* 0x000fe40007000000 */
[----:B------:R-:W-:Y:S01]  /*18810*/  ISETP.GT.AND P6, PT, R177, R105, PT ;  /* 0x00000069b100720c */ /* 0x000fe20003fc4270 */
[----:B-1----:R-:W-:Y:S01]  /*18820*/  FMUL.FTZ R87, R115, UR8 ;  /* 0x0000000873577c20 */ /* 0x002fe20008410000 */
[----:B------:R-:W-:Y:S01]  /*18830*/  FSEL R61, R0, -INF , !P3 ;  /* 0xff800000003d7808 */ /* 0x000fe20005800000 */
[----:B------:R1:W-:Y:S01]  /*18840*/  MUFU.TANH R115, R113 ;  /* 0x0000007100737308 */ /* 0x0003e20000002400 */
[----:B------:R-:W-:Y:S02]  /*18850*/  FSEL R0, R55, -INF , !P0 ;  /* 0xff80000037007808 */ /* 0x000fe40004000000 */
[----:B------:R-:W-:Y:S02]  /*18860*/  FSEL R45, R51, -INF , !P6 ;  /* 0xff800000332d7808 */ /* 0x000fe40007000000 */
[----:B------:R-:W-:Y:S02]  /*18870*/  ISETP.GE.AND P6, PT, R106, R219, PT ;  /* 0x000000db6a00720c */ /* 0x000fe40003fc6270 */
[-C--:B------:R-:W-:Y:S03]  /*18880*/  ISETP.GE.AND P3, PT, R107, R218.reuse, PT ;  /* 0x000000da6b00720c */ /* 0x080fe60003f66270 */
[----:B------:R-:W-:Y:S01]  /*18890*/  MUFU.TANH R87, R87 ;  /* 0x0000005700577308 */ /* 0x000fe20000002400 */
[----:B------:R-:W-:Y:S02]  /*188a0*/  ISETP.GT.AND P0, PT, R179, R91, PT ;  /* 0x0000005bb300720c */ /* 0x000fe40003f04270 */
[----:B------:R-:W-:Y:S02]  /*188b0*/  FSEL R58, R58, -INF , !P3 ;  /* 0xff8000003a3a7808 */ /* 0x000fe40005800000 */
[----:B------:R-:W-:Y:S02]  /*188c0*/  FSEL R33, R57, -INF , !P0 ;  /* 0xff80000039217808 */ /* 0x000fe40004000000 */
[----:B------:R-:W-:Y:S03]  /*188d0*/  FSEL R57, R0, -INF , !P6 ;  /* 0xff80000000397808 */ /* 0x000fe60007000000 */
[----:B------:R-:W2:Y:S01]  /*188e0*/  MUFU.TANH R0, R14 ;  /* 0x0000000e00007308 */ /* 0x000ea20000002400 */
[----:B------:R-:W-:Y:S01]  /*188f0*/  ISETP.GE.AND P0, PT, R106, R218, PT ;  /* 0x000000da6a00720c */ /* 0x000fe20003f06270 */
[----:B-1----:R-:W-:Y:S01]  /*18900*/  FMUL.FTZ R113, R129, UR8 ;  /* 0x0000000881717c20 */ /* 0x002fe20008410000 */
[----:B------:R-:W-:Y:S02]  /*18910*/  ISETP.GE.AND P6, PT, R91, R219, PT ;  /* 0x000000db5b00720c */ /* 0x000fe40003fc6270 */
[----:B------:R-:W-:Y:S02]  /*18920*/  FSEL R64, R64, -INF , !P2 ;  /* 0xff80000040407808 */ /* 0x000fe40005000000 */
[----:B------:R-:W-:Y:S03]  /*18930*/  ISETP.GT.AND P2, PT, R179, R105, PT ;  /* 0x00000069b300720c */ /* 0x000fe60003f44270 */
[----:B------:R-:W-:Y:S01]  /*18940*/  MUFU.TANH R113, R113 ;  /* 0x0000007100717308 */ /* 0x000fe20000002400 */
[----:B------:R-:W-:Y:S02]  /*18950*/  FSEL R62, R62, -INF , !P1 ;  /* 0xff8000003e3e7808 */ /* 0x000fe40004800000 */
[----:B------:R-:W-:Y:S02]  /*18960*/  FSEL R55, R54, -INF , !P2 ;  /* 0xff80000036377808 */ /* 0x000fe40005000000 */
[C---:B------:R-:W-:Y:S02]  /*18970*/  ISETP.GT.AND P1, PT, R177.reuse, R106, PT ;  /* 0x0000006ab100720c */ /* 0x040fe40003f24270 */
[-C--:B------:R-:W-:Y:S02]  /*18980*/  ISETP.GT.AND P2, PT, R177, R92.reuse, PT ;  /* 0x0000005cb100720c */ /* 0x080fe40003f44270 */
[----:B------:R-:W-:Y:S01]  /*18990*/  FSEL R53, R53, -INF , !P1 ;  /* 0xff80000035357808 */ /* 0x000fe20004800000 */
[----:B--2---:R-:W-:Y:S01]  /*189a0*/  FFMA.FTZ R197, R197, -UR6, R0 ;  /* 0x80000006c5c57c23 */ /* 0x004fe20008010000 */
[----:B------:R-:W-:Y:S02]  /*189b0*/  ISETP.GT.AND P1, PT, R177, R91, PT ;  /* 0x0000005bb100720c */ /* 0x000fe40003f24270 */
[----:B------:R-:W-:Y:S02]  /*189c0*/  FSEL R51, R53, -INF , !P0 ;  /* 0xff80000035337808 */ /* 0x000fe40004000000 */
[----:B------:R-:W-:Y:S02]  /*189d0*/  FSEL R53, R33, -INF , !P6 ;  /* 0xff80000021357808 */ /* 0x000fe40007000000 */
[----:B------:R-:W-:Y:S02]  /*189e0*/  ISETP.GT.AND P3, PT, R179, R92, PT ;  /* 0x0000005cb300720c */ /* 0x000fe40003f64270 */
[----:B------:R-:W-:Y:S01]  /*189f0*/  FSEL R34, R65, -INF , !P1 ;  /* 0xff80000041227808 */ /* 0x000fe20004800000 */
[----:B------:R-:W-:Y:S01]  /*18a00*/  FMUL.FTZ R65, R123, UR8 ;  /* 0x000000087b417c20 */ /* 0x000fe20008410000 */
[----:B------:R-:W-:Y:S01]  /*18a10*/  FSEL R54, R184, -INF , !P3 ;  /* 0xff800000b8367808 */ /* 0x000fe20005800000 */
[----:B------:R-:W-:Y:S01]  /*18a20*/  MUFU.TANH R123, R83 ;  /* 0x00000053007b7308 */ /* 0x000fe20000002400 */
[-C--:B------:R-:W-:Y:S02]  /*18a30*/  ISETP.GE.AND P1, PT, R92, R219.reuse, PT ;  /* 0x000000db5c00720c */ /* 0x080fe40003f26270 */
[----:B------:R-:W-:Y:S02]  /*18a40*/  ISETP.GE.AND P3, PT, R105, R219, PT ;  /* 0x000000db6900720c */ /* 0x000fe40003f66270 */
[----:B------:R-:W-:Y:S02]  /*18a50*/  FSEL R54, R54, -INF , !P1 ;  /* 0xff80000036367808 */ /* 0x000fe40004800000 */
[----:B------:R-:W-:Y:S03]  /*18a60*/  FSEL R55, R55, -INF , !P3 ;  /* 0xff80000037377808 */ /* 0x000fe60005800000 */
[----:B------:R1:W-:Y:S01]  /*18a70*/  MUFU.TANH R184, R86 ;  /* 0x0000005600b87308 */ /* 0x0003e20000002400 */
[-C--:B------:R-:W-:Y:S02]  /*18a80*/  ISETP.GE.AND P0, PT, R91, R218.reuse, PT ;  /* 0x000000da5b00720c */ /* 0x080fe40003f06270 */
[C---:B------:R-:W-:Y:S02]  /*18a90*/  ISETP.GT.AND P1, PT, R179.reuse, R89, PT ;  /* 0x00000059b300720c */ /* 0x040fe40003f24270 */
[----:B------:R-:W-:Y:S02]  /*18aa0*/  FSEL R34, R34, -INF , !P0 ;  /* 0xff80000022227808 */ /* 0x000fe40004000000 */
[-C--:B------:R-:W-:Y:S02]  /*18ab0*/  ISETP.GT.AND P0, PT, R179, R69.reuse, PT ;  /* 0x00000045b300720c */ /* 0x080fe40003f04270 */
[----:B------:R-:W-:Y:S02]  /*18ac0*/  FSEL R14, R46, -INF , !P1 ;  /* 0xff8000002e0e7808 */ /* 0x000fe40004800000 */
[C---:B------:R-:W-:Y:S02]  /*18ad0*/  ISETP.GT.AND P1, PT, R177.reuse, R69, PT ;  /* 0x00000045b100720c */ /* 0x040fe40003f24270 */
[----:B------:R-:W-:Y:S02]  /*18ae0*/  ISETP.GE.AND P3, PT, R92, R218, PT ;  /* 0x000000da5c00720c */ /* 0x000fe40003f66270 */
[----:B------:R-:W-:Y:S02]  /*18af0*/  ISETP.GT.AND P6, PT, R177, R90, PT ;  /* 0x0000005ab100720c */ /* 0x000fe40003fc4270 */
[----:B------:R-:W-:Y:S01]  /*18b00*/  FSEL R36, R56, -INF , !P2 ;  /* 0xff80000038247808 */ /* 0x000fe20005000000 */
[----:B------:R-:W-:Y:S01]  /*18b10*/  FMUL.FTZ R56, R120, UR8 ;  /* 0x0000000878387c20 */ /* 0x000fe20008410000 */
[--C-:B------:R-:W-:Y:S01]  /*18b20*/  IMAD.IADD R120, R229, 0x1, -R80.reuse ;  /* 0x00000001e5787824 */ /* 0x100fe200078e0a50 */
[----:B------:R-:W-:Y:S01]  /*18b30*/  ISETP.GE.AND P2, PT, R105, R218, PT ;  /* 0x000000da6900720c */ /* 0x000fe20003f46270 */
[----:B-1----:R-:W-:Y:S01]  /*18b40*/  FMUL.FTZ R86, R117, UR8 ;  /* 0x0000000875567c20 */ /* 0x002fe20008410000 */
[----:B------:R-:W-:Y:S01]  /*18b50*/  FSEL R36, R36, -INF , !P3 ;  /* 0xff80000024247808 */ /* 0x000fe20005800000 */
[----:B------:R-:W-:Y:S01]  /*18b60*/  FMUL.FTZ R117, R118, UR8 ;  /* 0x0000000876757c20 */ /* 0x000fe20008410000 */
[----:B------:R-:W-:Y:S01]  /*18b70*/  MUFU.TANH R56, R56 ;  /* 0x0000003800387308 */ /* 0x000fe20000002400 */
[----:B------:R-:W-:Y:S02]  /*18b80*/  FSEL R45, R45, -INF , !P2 ;  /* 0xff8000002d2d7808 */ /* 0x000fe40005000000 */
[----:B------:R-:W-:Y:S02]  /*18b90*/  ISETP.GT.AND P2, PT, R179, R90, PT ;  /* 0x0000005ab300720c */ /* 0x000fe40003f44270 */
[----:B------:R-:W-:Y:S02]  /*18ba0*/  FSEL R33, R44, -INF , !P6 ;  /* 0xff8000002c217808 */ /* 0x000fe40007000000 */
[-C--:B------:R-:W-:Y:S03]  /*18bb0*/  ISETP.GT.AND P6, PT, R177, R68.reuse, PT ;  /* 0x00000044b100720c */ /* 0x080fe60003fc4270 */
[----:B------:R-:W-:Y:S01]  /*18bc0*/  MUFU.TANH R117, R117 ;  /* 0x0000007500757308 */ /* 0x000fe20000002400 */
[----:B------:R-:W-:Y:S02]  /*18bd0*/  FSEL R47, R47, -INF , !P2 ;  /* 0xff8000002f2f7808 */ /* 0x000fe40005000000 */
[----:B------:R-:W-:Y:S02]  /*18be0*/  ISETP.GT.AND P2, PT, R179, R68, PT ;  /* 0x00000044b300720c */ /* 0x000fe40003f44270 */
[----:B------:R-:W-:Y:S02]  /*18bf0*/  ISETP.GT.AND P3, PT, R177, R89, PT ;  /* 0x00000059b100720c */ /* 0x000fe40003f64270 */
[----:B------:R-:W-:Y:S03]  /*18c00*/  FSEL R40, R40, -INF , !P0 ;  /* 0xff80000028287808 */ /* 0x000fe60004000000 */
[----:B------:R-:W-:Y:S01]  /*18c10*/  MUFU.TANH R86, R86 ;  /* 0x0000005600567308 */ /* 0x000fe20000002400 */
[----:B------:R-:W-:Y:S02]  /*18c20*/  FSEL R35, R35, -INF , !P3 ;  /* 0xff80000023237808 */ /* 0x000fe40005800000 */
[-C--:B------:R-:W-:Y:S02]  /*18c30*/  ISETP.GE.AND P3, PT, R90, R219.reuse, PT ;  /* 0x000000db5a00720c */ /* 0x080fe40003f66270 */
[-C--:B------:R-:W-:Y:S02]  /*18c40*/  ISETP.GE.AND P0, PT, R89, R219.reuse, PT ;  /* 0x000000db5900720c */ /* 0x080fe40003f06270 */
[----:B------:R-:W-:Y:S02]  /*18c50*/  FSEL R44, R47, -INF , !P3 ;  /* 0xff8000002f2c7808 */ /* 0x000fe40005800000 */
[----:B------:R-:W-:Y:S02]  /*18c60*/  ISETP.GT.AND P3, PT, R179, R50, PT ;  /* 0x00000032b300720c */ /* 0x000fe40003f64270 */
[----:B------:R-:W-:Y:S02]  /*18c70*/  FSEL R46, R39, -INF , !P2 ;  /* 0xff800000272e7808 */ /* 0x000fe40005000000 */
[----:B------:R-:W-:Y:S01]  /*18c80*/  FSEL R39, R14, -INF , !P0 ;  /* 0xff8000000e277808 */ /* 0x000fe20004000000 */
[----:B------:R-:W-:Y:S01]  /*18c90*/  FMUL.FTZ R14, R121, UR8 ;  /* 0x00000008790e7c20 */ /* 0x000fe20008410000 */
[----:B------:R-:W-:Y:S01]  /*18ca0*/  IMAD.IADD R121, R228, 0x1, -R80 ;  /* 0x00000001e4797824 */ /* 0x000fe200078e0a50 */
[----:B------:R-:W-:Y:S02]  /*18cb0*/  ISETP.GT.AND P2, PT, R179, R66, PT ;  /* 0x00000042b300720c */ /* 0x000fe40003f44270 */
[----:B------:R-:W-:Y:S02]  /*18cc0*/  ISETP.GE.AND P0, PT, R90, R218, PT ;  /* 0x000000da5a00720c */ /* 0x000fe40003f06270 */
[----:B------:R-:W1:Y:S01]  /*18cd0*/  MUFU.TANH R14, R14 ;  /* 0x0000000e000e7308 */ /* 0x000e620000002400 */
[----:B------:R-:W-:Y:S02]  /*18ce0*/  FSEL R27, R27, -INF , !P6 ;  /* 0xff8000001b1b7808 */ /* 0x000fe40007000000 */
[----:B------:R-:W-:Y:S02]  /*18cf0*/  ISETP.GT.AND P6, PT, R179, R248, PT ;  /* 0x000000f8b300720c */ /* 0x000fe40003fc4270 */
[----:B------:R-:W-:Y:S02]  /*18d00*/  FSEL R33, R33, -INF , !P0 ;  /* 0xff80000021217808 */ /* 0x000fe40004000000 */
[----:B------:R-:W-:Y:S02]  /*18d10*/  ISETP.GE.AND P0, PT, R89, R218, PT ;  /* 0x000000da5900720c */ /* 0x000fe40003f06270 */
[----:B------:R-:W-:Y:S02]  /*18d20*/  FSEL R32, R32, -INF , !P1 ;  /* 0xff80000020207808 */ /* 0x000fe40004800000 */
[----:B------:R-:W-:Y:S02]  /*18d30*/  FSEL R35, R35, -INF , !P0 ;  /* 0xff80000023237808 */ /* 0x000fe40004000000 */
[-C--:B------:R-:W-:Y:S02]  /*18d40*/  ISETP.GE.AND P0, PT, R69, R219.reuse, PT ;  /* 0x000000db4500720c */ /* 0x080fe40003f06270 */
[----:B------:R-:W-:Y:S02]  /*18d50*/  I2FP.F32.S32 R83, R82 ;  /* 0x0000005200537245 */ /* 0x000fe40000201400 */
[----:B------:R-:W-:Y:S02]  /*18d60*/  FSEL R47, R40, -INF , !P0 ;  /* 0xff800000282f7808 */ /* 0x000fe40004000000 */
[----:B------:R-:W-:Y:S01]  /*18d70*/  ISETP.GE.AND P0, PT, R68, R219, PT ;  /* 0x000000db4400720c */ /* 0x000fe20003f06270 */
[----:B-1----:R-:W-:Y:S01]  /*18d80*/  FFMA.FTZ R14, R83, -UR6, R14 ;  /* 0x80000006530e7c23 */ /* 0x002fe2000801000e */
[----:B------:R-:W-:Y:S01]  /*18d90*/  IABS R40, R121 ;  /* 0x0000007900287213 */ /* 0x000fe20000000000 */
[----:B------:R-:W-:Y:S01]  /*18da0*/  FMUL.FTZ R83, R125, UR8 ;  /* 0x000000087d537c20 */ /* 0x000fe20008410000 */
[----:B------:R-:W-:Y:S01]  /*18db0*/  FSEL R46, R46, -INF , !P0 ;  /* 0xff8000002e2e7808 */ /* 0x000fe20004000000 */
[----:B------:R1:W-:Y:S01]  /*18dc0*/  MUFU.TANH R125, R99 ;  /* 0x00000063007d7308 */ /* 0x0003e20000002400 */
[----:B------:R-:W-:Y:S01]  /*18dd0*/  ISETP.GE.AND P0, PT, R69, R218, PT ;  /* 0x000000da4500720c */ /* 0x000fe20003f06270 */
[----:B------:R-:W-:Y:S01]  /*18de0*/  FMUL.FTZ R121, R84, UR8 ;  /* 0x0000000854797c20 */ /* 0x000fe20008410000 */
[----:B------:R-:W-:Y:S02]  /*18df0*/  I2FP.F32.S32 R82, R40 ;  /* 0x0000002800527245 */ /* 0x000fe40000201400 */
[----:B------:R-:W-:Y:S02]  /*18e00*/  FSEL R32, R32, -INF , !P0 ;  /* 0xff80000020207808 */ /* 0x000fe40004000000 */
[----:B------:R-:W-:Y:S03]  /*18e10*/  ISETP.GE.AND P0, PT, R68, R218, PT ;  /* 0x000000da4400720c */ /* 0x000fe60003f06270 */
[----:B------:R2:W-:Y:S01]  /*18e20*/  MUFU.TANH R40, R65 ;  /* 0x0000004100287308 */ /* 0x0005e20000002400 */
[----:B------:R-:W-:Y:S01]  /*18e30*/  FFMA.FTZ R201, R82, -UR6, R201 ;  /* 0x8000000652c97c23 */ /* 0x000fe200080100c9 */
[----:B------:R-:W-:Y:S02]  /*18e40*/  IABS R120, R120 ;  /* 0x0000007800787213 */ /* 0x000fe40000000000 */
[----:B------:R-:W-:Y:S02]  /*18e50*/  FSEL R27, R27, -INF , !P0 ;  /* 0xff8000001b1b7808 */ /* 0x000fe40004000000 */
[----:B------:R-:W-:Y:S04]  /*18e60*/  ISETP.GT.AND P0, PT, R177, R66, PT ;  /* 0x00000042b100720c */ /* 0x000fe80003f04270 */
[----:B------:R3:W-:Y:S01]  /*18e70*/  MUFU.TANH R82, R124 ;  /* 0x0000007c00527308 */ /* 0x0007e20000002400 */
[----:B-1----:R-:W-:Y:S01]  /*18e80*/  FMUL.FTZ R99, R102, UR8 ;  /* 0x0000000866637c20 */ /* 0x002fe20008410000 */
[----:B------:R-:W-:Y:S01]  /*18e90*/  FSEL R201, R201, -INF , !P0 ;  /* 0xff800000c9c97808 */ /* 0x000fe20004000000 */
[----:B------:R-:W-:Y:S01]  /*18ea0*/  IMAD.IADD R102, R230, 0x1, -R182 ;  /* 0x00000001e6667824 */ /* 0x000fe200078e0ab6 */
[----:B------:R-:W-:Y:S02]  /*18eb0*/  ISETP.GT.AND P0, PT, R177, R50, PT ;  /* 0x00000032b100720c */ /* 0x000fe40003f04270 */
[----:B------:R-:W-:Y:S04]  /*18ec0*/  I2FP.F32.S32 R120, R120 ;  /* 0x0000007800787245 */ /* 0x000fe80000201400 */
[----:B------:R-:W1:Y:S01]  /*18ed0*/  MUFU.TANH R83, R83 ;  /* 0x0000005300537308 */ /* 0x000e620000002400 */
[-C--:B------:R-:W-:Y:S01]  /*18ee0*/  ISETP.GT.AND P1, PT, R179, R63.reuse, PT ;  /* 0x0000003fb300720c */ /* 0x080fe20003f24270 */
[----:B--2---:R-:W-:Y:S02]  /*18ef0*/  VIADD R65, R249, 0x1 ;  /* 0x00000001f9417836 */ /* 0x004fe40000000000 */
[----:B------:R-:W-:Y:S01]  /*18f00*/  FFMA.FTZ R56, R120, -UR6, R56 ;  /* 0x8000000678387c23 */ /* 0x000fe20008010038 */
[----:B------:R-:W-:Y:S02]  /*18f10*/  IABS R102, R102 ;  /* 0x0000006600667213 */ /* 0x000fe40000000000 */
[----:B------:R-:W-:Y:S01]  /*18f20*/  FSEL R14, R14, -INF , !P1 ;  /* 0xff8000000e0e7808 */ /* 0x000fe20004800000 */
[----:B------:R-:W-:Y:S02]  /*18f30*/  IMAD.IADD R120, R229, 0x1, -R65 ;  /* 0x00000001e5787824 */ /* 0x000fe400078e0a41 */
[----:B------:R2:W-:Y:S01]  /*18f40*/  MUFU.TANH R179, R98 ;  /* 0x0000006200b37308 */ /* 0x0005e20000002400 */
[----:B------:R-:W-:Y:S01]  /*18f50*/  FSEL R56, R56, -INF , !P2 ;  /* 0xff80000038387808 */ /* 0x000fe20005000000 */
[----:B---3--:R-:W-:Y:S01]  /*18f60*/  IMAD.IADD R124, R228, 0x1, -R81 ;  /* 0x00000001e47c7824 */ /* 0x008fe200078e0a51 */
[C---:B------:R-:W-:Y:S02]  /*18f70*/  ISETP.GT.AND P2, PT, R177.reuse, R63, PT ;  /* 0x0000003fb100720c */ /* 0x040fe40003f44270 */
[----:B------:R-:W-:Y:S02]  /*18f80*/  ISETP.GT.AND P1, PT, R177, R248, PT ;  /* 0x000000f8b100720c */ /* 0x000fe40003f24270 */
[----:B------:R-:W-:Y:S03]  /*18f90*/  I2FP.F32.S32 R102, R102 ;  /* 0x0000006600667245 */ /* 0x000fe60000201400 */
[----:B------:R-:W-:Y:S01]  /*18fa0*/  MUFU.TANH R121, R121 ;  /* 0x0000007900797308 */ /* 0x000fe20000002400 */
[----:B------:R-:W-:Y:S02]  /*18fb0*/  IABS R124, R124 ;  /* 0x0000007c007c7213 */ /* 0x000fe40000000000 */
[----:B------:R-:W-:Y:S01]  /*18fc0*/  IABS R120, R120 ;  /* 0x0000007800787213 */ /* 0x000fe20000000000 */
[----:B------:R-:W-:Y:S01]  /*18fd0*/  FFMA.FTZ R111, R102, -UR6, R111 ;  /* 0x80000006666f7c23 */ /* 0x000fe2000801006f */
[----:B------:R-:W-:Y:S02]  /*18fe0*/  IMAD.IADD R102, R222, 0x1, -R181 ;  /* 0x00000001de667824 */ /* 0x000fe400078e0ab5 */
[----:B------:R-:W-:Y:S03]  /*18ff0*/  IMAD.MOV.U32 R84, RZ, RZ, R124 ;  /* 0x000000ffff547224 */ /* 0x000fe600078e007c */
[----:B------:R-:W-:Y:S01]  /*19000*/  MUFU.TANH R99, R99 ;  /* 0x0000006300637308 */ /* 0x000fe20000002400 */
[----:B------:R-:W-:Y:S01]  /*19010*/  I2FP.F32.S32 R124, R122 ;  /* 0x0000007a007c7245 */ /* 0x000fe20000201400 */
[----:B--2---:R-:W-:Y:S01]  /*19020*/  FMUL.FTZ R98, R101, UR8 ;  /* 0x0000000865627c20 */ /* 0x004fe20008410000 */
[----:B------:R-:W-:Y:S01]  /*19030*/  I2FP.F32.S32 R120, R120 ;  /* 0x0000007800787245 */ /* 0x000fe20000201400 */
[----:B------:R-:W-:Y:S01]  /*19040*/  IMAD.IADD R101, R230, 0x1, -R183 ;  /* 0x00000001e6657824 */ /* 0x000fe200078e0ab7 */
[----:B------:R-:W-:Y:S02]  /*19050*/  I2FP.F32.S32 R84, R84 ;  /* 0x0000005400547245 */ /* 0x000fe40000201400 */
[----:B------:R-:W-:Y:S03]  /*19060*/  IABS R102, R102 ;  /* 0x0000006600667213 */ /* 0x000fe60000000000 */
[----:B------:R2:W-:Y:S01]  /*19070*/  MUFU.TANH R122, R85 ;  /* 0x00000055007a7308 */ /* 0x0005e20000002400 */
[----:B-1----:R-:W-:Y:S01]  /*19080*/  FFMA.FTZ R83, R120, -UR6, R83 ;  /* 0x8000000678537c23 */ /* 0x002fe20008010053 */
[----:B------:R-:W-:Y:S01]  /*19090*/  FFMA.FTZ R40, R84, -UR6, R40 ;  /* 0x8000000654287c23 */ /* 0x000fe20008010028 */
[----:B------:R-:W-:Y:S01]  /*190a0*/  FFMA.FTZ R84, R124, -UR6, R82 ;  /* 0x800000067c547c23 */ /* 0x000fe20008010052 */
[----:B------:R-:W-:Y:S02]  /*190b0*/  I2FP.F32.S32 R102, R102 ;  /* 0x0000006600667245 */ /* 0x000fe40000201400 */
[----:B------:R-:W-:Y:S04]  /*190c0*/  FSEL R83, R83, -INF , !P3 ;  /* 0xff80000053537808 */ /* 0x000fe80005800000 */
[----:B------:R1:W-:Y:S01]  /*190d0*/  MUFU.TANH R120, R96 ;  /* 0x0000006000787308 */ /* 0x0003e20000002400 */
[----:B------:R-:W-:Y:S02]  /*190e0*/  FSEL R84, R84, -INF , !P6 ;  /* 0xff80000054547808 */ /* 0x000fe40007000000 */
[-C--:B------:R-:W-:Y:S02]  /*190f0*/  ISETP.GE.AND P3, PT, R248, R219.reuse, PT ;  /* 0x000000dbf800720c */ /* 0x080fe40003f66270 */
[----:B------:R-:W-:Y:S02]  /*19100*/  FSEL R82, R40, -INF , !P2 ;  /* 0xff80000028527808 */ /* 0x000fe40005000000 */
[----:B------:R-:W-:Y:S03]  /*19110*/  ISETP.GE.AND P2, PT, R66, R219, PT ;  /* 0x000000db4200720c */ /* 0x000fe60003f46270 */
[----:B------:R-:W-:Y:S01]  /*19120*/  MUFU.TANH R98, R98 ;  /* 0x0000006200627308 */ /* 0x000fe20000002400 */
[----:B--2---:R-:W-:Y:S02]  /*19130*/  FMNMX3.FTZ R85, R167, R175, R173, !PT ;  /* 0x000000afa7557276 */ /* 0x004fe400078100ad */
[----:B------:R-:W-:Y:S02]  /*19140*/  FSEL R40, R56, -INF , !P2 ;  /* 0xff80000038287808 */ /* 0x000fe40005000000 */
[----:B------:R-:W-:Y:S02]  /*19150*/  FSEL R56, R84, -INF , !P3 ;  /* 0xff80000054387808 */ /* 0x000fe40005800000 */
[----:B------:R-:W-:Y:S02]  /*19160*/  ISETP.GE.AND P2, PT, R50, R219, PT ;  /* 0x000000db3200720c */ /* 0x000fe40003f46270 */
[----:B------:R-:W-:Y:S01]  /*19170*/  I2FP.F32.S32 R84, R3 ;  /* 0x0000000300547245 */ /* 0x000fe20000201400 */
[----:B-1----:R-:W-:Y:S01]  /*19180*/  FMUL.FTZ R96, R100, UR8 ;  /* 0x0000000864607c20 */ /* 0x002fe20008410000 */
[----:B------:R-:W-:Y:S01]  /*19190*/  FSEL R246, R83, -INF , !P2 ;  /* 0xff80000053f67808 */ /* 0x000fe20005000000 */
[----:B------:R-:W-:Y:S01]  /*191a0*/  FMUL.FTZ R100, R103, UR8 ;  /* 0x0000000867647c20 */ /* 0x000fe20008410000 */
[----:B------:R-:W-:Y:S01]  /*191b0*/  FMNMX3.FTZ R3, R85, R174, R171, !PT ;  /* 0x000000ae55037276 */ /* 0x000fe200078100ab */
[C---:B------:R-:W-:Y:S01]  /*191c0*/  IMAD.IADD R85, R222.reuse, 0x1, -R42 ;  /* 0x00000001de557824 */ /* 0x040fe200078e0a2a */
[----:B------:R-:W-:Y:S01]  /*191d0*/  ISETP.GE.AND P6, PT, R63, R219, PT ;  /* 0x000000db3f00720c */ /* 0x000fe20003fc6270 */
[----:B------:R-:W-:Y:S01]  /*191e0*/  MUFU.TANH R96, R96 ;  /* 0x0000006000607308 */ /* 0x000fe20000002400 */
[----:B------:R-:W-:Y:S01]  /*191f0*/  FMNMX3.FTZ R3, R3, R178, R172, !PT ;  /* 0x000000b203037276 */ /* 0x000fe200078100ac */
[----:B------:R-:W-:Y:S01]  /*19200*/  IMAD.IADD R103, R222, 0x1, -R182 ;  /* 0x00000001de677824 */ /* 0x000fe200078e0ab6 */
[----:B------:R-:W-:Y:S01]  /*19210*/  FSEL R14, R14, -INF , !P6 ;  /* 0xff8000000e0e7808 */ /* 0x000fe20007000000 */
[----:B------:R-:W-:Y:S01]  /*19220*/  FFMA.FTZ R194, R84, -UR6, R194 ;  /* 0x8000000654c27c23 */ /* 0x000fe200080100c2 */
[----:B------:R-:W-:Y:S01]  /*19230*/  FMNMX3.FTZ R3, R3, R31, R20, !PT ;  /* 0x0000001f03037276 */ /* 0x000fe20007810014 */
[----:B------:R-:W-:Y:S01]  /*19240*/  IMAD.IADD R84, R230, 0x1, -R2 ;  /* 0x00000001e6547824 */ /* 0x000fe200078e0a02 */
[----:B------:R-:W-:Y:S03]  /*19250*/  FMNMX3.FTZ R42, R164, R169, R18, !PT ;  /* 0x000000a9a42a7276 */ /* 0x000fe60007810012 */
[----:B------:R-:W-:Y:S01]  /*19260*/  MUFU.TANH R100, R100 ;  /* 0x0000006400647308 */ /* 0x000fe20000002400 */
[----:B------:R-:W-:Y:S01]  /*19270*/  FMNMX3.FTZ R83, R3, R176, R49, !PT ;  /* 0x000000b003537276 */ /* 0x000fe20007810031 */
[----:B------:R-:W-:Y:S01]  /*19280*/  IMAD.IADD R2, R222, 0x1, -R41 ;  /* 0x00000001de027824 */ /* 0x000fe200078e0a29 */
[----:B------:R-:W-:Y:S01]  /*19290*/  FMNMX3.FTZ R42, R42, R17, R26, !PT ;  /* 0x000000112a2a7276 */ /* 0x000fe2000781001a */
[----:B------:R-:W-:Y:S01]  /*192a0*/  FMUL.FTZ R41, R127, UR8 ;  /* 0x000000087f297c20 */ /* 0x000fe20008410000 */
[----:B------:R-:W-:Y:S02]  /*192b0*/  FMNMX3.FTZ R83, R83, R52, R48, !PT ;  /* 0x0000003453537276 */ /* 0x000fe40007810030 */
[----:B------:R-:W-:Y:S02]  /*192c0*/  FMNMX3.FTZ R42, R42, R16, R15, !PT ;  /* 0x000000102a2a7276 */ /* 0x000fe4000781000f */
[----:B------:R-:W-:Y:S01]  /*192d0*/  FMNMX3.FTZ R83, R83, R78, R77, !PT ;  /* 0x0000004e53537276 */ /* 0x000fe2000781004d */
[----:B------:R-:W-:Y:S01]  /*192e0*/  MUFU.TANH R41, R41 ;  /* 0x0000002900297308 */ /* 0x000fe20000002400 */
[----:B------:R-:W-:Y:S02]  /*192f0*/  FMNMX3.FTZ R42, R42, R19, R23, !PT ;  /* 0x000000132a2a7276 */ /* 0x000fe40007810017 */
[----:B------:R-:W-:Y:S02]  /*19300*/  FMNMX3.FTZ R83, R83, R76, R75, !PT ;  /* 0x0000004c53537276 */ /* 0x000fe4000781004b */
[----:B------:R-:W-:Y:S02]  /*19310*/  FMNMX3.FTZ R42, R42, R38, R22, !PT ;  /* 0x000000262a2a7276 */ /* 0x000fe40007810016 */
[----:B------:R-:W-:Y:S02]  /*19320*/  FMNMX3.FTZ R83, R83, R70, R67, !PT ;  /* 0x0000004653537276 */ /* 0x000fe40007810043 */
[----:B------:R-:W-:Y:S02]  /*19330*/  FMNMX3.FTZ R42, R42, R21, R37, !PT ;  /* 0x000000152a2a7276 */ /* 0x000fe40007810025 */
[----:B------:R-:W-:Y:S02]  /*19340*/  IABS R2, R2 ;  /* 0x0000000200027213 */ /* 0x000fe40000000000 */
[----:B------:R-:W-:Y:S02]  /*19350*/  FMNMX3.FTZ R42, R42, R74, R73, !PT ;  /* 0x0000004a2a2a7276 */ /* 0x000fe40007810049 */
[----:B------:R-:W-:Y:S02]  /*19360*/  I2FP.F32.S32 R2, R2 ;  /* 0x0000000200027245 */ /* 0x000fe40000201400 */
[----:B------:R-:W-:Y:S02]  /*19370*/  FMNMX3.FTZ R42, R42, R72, R71, !PT ;  /* 0x000000482a2a7276 */ /* 0x000fe40007810047 */
[----:B------:R-:W-:Y:S01]  /*19380*/  ISETP.GE.AND P2, PT, R193, R220, PT ;  /* 0x000000dcc100720c */ /* 0x000fe20003f46270 */
[----:B------:R-:W-:Y:S01]  /*19390*/  FFMA.FTZ R189, R2, -UR6, R189 ;  /* 0x8000000602bd7c23 */ /* 0x000fe200080100bd */
[----:B------:R-:W-:Y:S01]  /*193a0*/  FMNMX3.FTZ R2, R83, R64, R62, !PT ;  /* 0x0000004053027276 */ /* 0x000fe2000781003e */
[----:B------:R-:W-:Y:S01]  /*193b0*/  FMUL.FTZ R83, R112, UR8 ;  /* 0x0000000870537c20 */ /* 0x000fe20008410000 */
[----:B------:R-:W-:Y:S01]  /*193c0*/  FMNMX3.FTZ R42, R42, R61, R60, !PT ;  /* 0x0000003d2a2a7276 */ /* 0x000fe2000781003c */
[----:B------:R-:W-:Y:S01]  /*193d0*/  IMAD.IADD R112, R222, 0x1, -R183 ;  /* 0x00000001de707824 */ /* 0x000fe200078e0ab7 */
[----:B------:R-:W-:Y:S02]  /*193e0*/  FMNMX3.FTZ R2, R2, R57, R55, !PT ;  /* 0x0000003902027276 */ /* 0x000fe40007810037 */
[----:B------:R-:W-:Y:S01]  /*193f0*/  FMNMX3.FTZ R42, R42, R59, R58, !PT ;  /* 0x0000003b2a2a7276 */ /* 0x000fe2000781003a */
[----:B------:R-:W-:Y:S01]  /*19400*/  MUFU.TANH R83, R83 ;  /* 0x0000005300537308 */ /* 0x000fe20000002400 */
[----:B------:R-:W-:Y:S02]  /*19410*/  FMNMX3.FTZ R2, R2, R54, R53, !PT ;  /* 0x0000003602027276 */ /* 0x000fe40007810035 */
[----:B------:R-:W-:Y:S02]  /*19420*/  IABS R112, R112 ;  /* 0x0000007000707213 */ /* 0x000fe40000000000 */
[----:B------:R-:W-:Y:S02]  /*19430*/  FMNMX3.FTZ R2, R2, R44, R39, !PT ;  /* 0x0000002c02027276 */ /* 0x000fe40007810027 */
[----:B------:R-:W-:Y:S02]  /*19440*/  I2FP.F32.S32 R112, R112 ;  /* 0x0000007000707245 */ /* 0x000fe40000201400 */
[----:B------:R-:W-:Y:S02]  /*19450*/  FMNMX3.FTZ R2, R2, R47, R46, !PT ;  /* 0x0000002f02027276 */ /* 0x000fe4000781002e */
[----:B------:R-:W-:Y:S01]  /*19460*/  IABS R103, R103 ;  /* 0x0000006700677213 */ /* 0x000fe20000000000 */
[----:B------:R-:W-:Y:S01]  /*19470*/  FFMA.FTZ R110, R112, -UR6, R110 ;  /* 0x80000006706e7c23 */ /* 0x000fe2000801006e */
[----:B------:R-:W-:Y:S02]  /*19480*/  FMNMX3.FTZ R2, R2, R40, R14, !PT ;  /* 0x0000002802027276 */ /* 0x000fe4000781000e */
[----:B------:R-:W-:Y:S02]  /*19490*/  I2FP.F32.S32 R103, R103 ;  /* 0x0000006700677245 */ /* 0x000fe40000201400 */
[----:B------:R-:W-:Y:S02]  /*194a0*/  FMNMX3.FTZ R2, R2, R56, R246, !PT ;  /* 0x0000003802027276 */ /* 0x000fe400078100f6 */
[----:B------:R-:W-:Y:S01]  /*194b0*/  ISETP.GE.AND P3, PT, R193, R221, PT ;  /* 0x000000ddc100720c */ /* 0x000fe20003f66270 */
[----:B------:R-:W-:Y:S01]  /*194c0*/  FFMA.FTZ R109, R103, -UR6, R109 ;  /* 0x80000006676d7c23 */ /* 0x000fe2000801006d */
[----:B------:R-:W-:Y:S01]  /*194d0*/  IMAD.IADD R103, R230, 0x1, -R181 ;  /* 0x00000001e6677824 */ /* 0x000fe200078e0ab5 */
[----:B------:R-:W1:Y:S01]  /*194e0*/  SHFL.BFLY PT, R0, R2, 0x2, 0x1f ;  /* 0x0c401f0002007f89 */ /* 0x000e6200000e0000 */
[----:B------:R-:W-:Y:S02]  /*194f0*/  FSEL R243, R243, -INF , !P3 ;  /* 0xff800000f3f37808 */ /* 0x000fe40005800000 */
[----:B------:R-:W-:Y:S02]  /*19500*/  ISETP.GE.AND P3, PT, R186, R220, PT ;  /* 0x000000dcba00720c */ /* 0x000fe40003f66270 */
[----:B------:R-:W-:Y:S02]  /*19510*/  IABS R103, R103 ;  /* 0x0000006700677213 */ /* 0x000fe40000000000 */
[----:B------:R-:W-:Y:S02]  /*19520*/  ISETP.GT.AND P6, PT, R170, R193, PT ;  /* 0x000000c1aa00720c */ /* 0x000fe40003fc4270 */
[----:B------:R-:W-:Y:S02]  /*19530*/  I2FP.F32.S32 R103, R103 ;  /* 0x0000006700677245 */ /* 0x000fe40000201400 */
[----:B------:R-:W-:Y:S02]  /*19540*/  FSEL R194, R194, -INF , !P6 ;  /* 0xff800000c2c27808 */ /* 0x000fe40007000000 */
[----:B------:R-:W-:Y:S01]  /*19550*/  ISETP.GT.AND P6, PT, R168, R104, PT ;  /* 0x00000068a800720c */ /* 0x000fe20003fc4270 */
[----:B------:R-:W-:Y:S01]  /*19560*/  FFMA.FTZ R184, R103, -UR6, R184 ;  /* 0x8000000667b87c23 */ /* 0x000fe200080100b8 */
[----:B------:R-:W-:Y:S02]  /*19570*/  FSEL R238, R194, -INF , !P2 ;  /* 0xff800000c2ee7808 */ /* 0x000fe40005000000 */
[----:B------:R-:W-:Y:S02]  /*19580*/  ISETP.GE.AND P2, PT, R104, R220, PT ;  /* 0x000000dc6800720c */ /* 0x000fe40003f46270 */
[----:B------:R-:W-:Y:S02]  /*19590*/  FSEL R189, R189, -INF , !P6 ;  /* 0xff800000bdbd7808 */ /* 0x000fe40007000000 */
[----:B------:R-:W-:Y:S02]  /*195a0*/  ISETP.GE.AND P6, PT, R187, R221, PT ;  /* 0x000000ddbb00720c */ /* 0x000fe40003fc6270 */
[----:B------:R-:W-:Y:S02]  /*195b0*/  IABS R101, R101 ;  /* 0x0000006500657213 */ /* 0x000fe40000000000 */
[----:B-1----:R-:W-:Y:S02]  /*195c0*/  FMNMX.FTZ R2, R2, R0, !PT ;  /* 0x0000000002027209 */ /* 0x002fe40007810000 */
[----:B------:R-:W-:Y:S02]  /*195d0*/  FMNMX3.FTZ R0, R42, R51, R45, !PT ;  /* 0x000000332a007276 */ /* 0x000fe4000781002d */
[----:B------:R-:W-:Y:S02]  /*195e0*/  FSEL R241, R241, -INF , !P6 ;  /* 0xff800000f1f17808 */ /* 0x000fe40007000000 */
[----:B------:R-:W-:Y:S02]  /*195f0*/  FMNMX3.FTZ R0, R0, R36, R34, !PT ;  /* 0x0000002400007276 */ /* 0x000fe40007810022 */
[----:B------:R-:W-:Y:S02]  /*19600*/  ISETP.GE.AND P6, PT, R104, R221, PT ;  /* 0x000000dd6800720c */ /* 0x000fe40003fc6270 */
[----:B------:R-:W-:Y:S02]  /*19610*/  FMNMX3.FTZ R0, R0, R33, R35, !PT ;  /* 0x0000002100007276 */ /* 0x000fe40007810023 */
[----:B------:R-:W-:Y:S02]  /*19620*/  FSEL R203, R189, -INF , !P6 ;  /* 0xff800000bdcb7808 */ /* 0x000fe40007000000 */
[----:B------:R-:W-:Y:S02]  /*19630*/  ISETP.GT.AND P6, PT, R168, R108, PT ;  /* 0x0000006ca800720c */ /* 0x000fe40003fc4270 */
[----:B------:R-:W-:Y:S02]  /*19640*/  FMNMX3.FTZ R0, R0, R32, R27, !PT ;  /* 0x0000002000007276 */ /* 0x000fe4000781001b */
[----:B------:R-:W-:Y:S02]  /*19650*/  FSEL R109, R109, -INF , !P6 ;  /* 0xff8000006d6d7808 */ /* 0x000fe40007000000 */
[----:B------:R-:W-:Y:S02]  /*19660*/  ISETP.GT.AND P6, PT, R170, R107, PT ;  /* 0x0000006baa00720c */ /* 0x000fe40003fc4270 */
[----:B------:R-:W-:Y:S02]  /*19670*/  I2FP.F32.S32 R101, R101 ;  /* 0x0000006500657245 */ /* 0x000fe40000201400 */
[----:B------:R-:W-:Y:S01]  /*19680*/  IABS R3, R85 ;  /* 0x0000005500037213 */ /* 0x000fe20000000000 */
[----:B------:R-:W-:Y:S01]  /*19690*/  IMAD.IADD R85, R228, 0x1, -R249 ;  /* 0x00000001e4557824 */ /* 0x000fe200078e0af9 */
[----:B------:R-:W-:Y:S01]  /*196a0*/  IABS R84, R84 ;  /* 0x0000005400547213 */ /* 0x000fe20000000000 */
[----:B------:R-:W-:Y:S01]  /*196b0*/  FFMA.FTZ R101, R101, -UR6, R123 ;  /* 0x8000000665657c23 */ /* 0x000fe2000801007b */
[----:B------:R-:W-:Y:S02]  /*196c0*/  I2FP.F32.S32 R3, R3 ;  /* 0x0000000300037245 */ /* 0x000fe40000201400 */
[----:B------:R-:W-:Y:S02]  /*196d0*/  IABS R85, R85 ;  /* 0x0000005500557213 */ /* 0x000fe40000000000 */
[----:B------:R-:W-:Y:S01]  /*196e0*/  FSEL R101, R101, -INF , !P6 ;  /* 0xff80000065657808 */ /* 0x000fe20007000000 */
[----:B------:R-:W-:Y:S01]  /*196f0*/  FFMA.FTZ R190, R3, -UR6, R190 ;  /* 0x8000000603be7c23 */ /* 0x000fe200080100be */
[----:B------:R-:W-:Y:S01]  /*19700*/  ISETP.GT.AND P6, PT, R170, R106, PT ;  /* 0x0000006aaa00720c */ /* 0x000fe20003fc4270 */
[----:B------:R-:W-:Y:S01]  /*19710*/  FMUL.FTZ R3, R126, UR8 ;  /* 0x000000087e037c20 */ /* 0x000fe20008410000 */
[----:B------:R-:W-:Y:S02]  /*19720*/  I2FP.F32.S32 R85, R85 ;  /* 0x0000005500557245 */ /* 0x000fe40000201400 */
[----:B------:R-:W-:Y:S02]  /*19730*/  FSEL R184, R184, -INF , !P6 ;  /* 0xff800000b8b87808 */ /* 0x000fe40007000000 */
[----:B------:R-:W-:Y:S01]  /*19740*/  ISETP.GE.AND P6, PT, R108, R220, PT ;  /* 0x000000dc6c00720c */ /* 0x000fe20003fc6270 */
[----:B------:R-:W1:Y:S01]  /*19750*/  MUFU.TANH R3, R3 ;  /* 0x0000000300037308 */ /* 0x000e620000002400 */
[----:B------:R-:W-:Y:S05]  /*19760*/  I2FP.F32.S32 R84, R84 ;  /* 0x0000005400547245 */ /* 0x000fea0000201400 */
[----:B------:R-:W-:Y:S01]  /*19770*/  FFMA.FTZ R191, R84, -UR6, R191 ;  /* 0x8000000654bf7c23 */ /* 0x000fe200080100bf */
[----:B------:R-:W-:Y:S05]  /*19780*/  IMAD.IADD R84, R228, 0x1, -R65 ;  /* 0x00000001e4547824 */ /* 0x000fea00078e0a41 */
[----:B------:R-:W-:Y:S04]  /*19790*/  IABS R84, R84 ;  /* 0x0000005400547213 */ /* 0x000fe80000000000 */
[----:B------:R-:W-:Y:S01]  /*197a0*/  I2FP.F32.S32 R84, R84 ;  /* 0x0000005400547245 */ /* 0x000fe20000201400 */
[----:B-1----:R-:W-:Y:S01]  /*197b0*/  FFMA.FTZ R3, R85, -UR6, R3 ;  /* 0x8000000655037c23 */ /* 0x002fe20008010003 */
[----:B------:R-:W-:Y:S01]  /*197c0*/  FMUL.FTZ R85, R116, UR8 ;  /* 0x0000000874557c20 */ /* 0x000fe20008410000 */
[----:B------:R-:W-:Y:S02]  /*197d0*/  IMAD.IADD R116, R222, 0x1, -R180 ;  /* 0x00000001de747824 */ /* 0x000fe400078e0ab4 */
[----:B------:R-:W-:Y:S01]  /*197e0*/  FFMA.FTZ R41, R84, -UR6, R41 ;  /* 0x8000000654297c23 */ /* 0x000fe20008010029 */
[----:B------:R-:W-:Y:S01]  /*197f0*/  FMUL.FTZ R84, R131, UR8 ;  /* 0x0000000883547c20 */ /* 0x000fe20008410000 */
[----:B------:R-:W-:Y:S01]  /*19800*/  FSEL R3, R3, -INF , !P1 ;  /* 0xff80000003037808 */ /* 0x000fe20004800000 */
[----:B------:R-:W1:Y:S01]  /*19810*/  MUFU.TANH R85, R85 ;  /* 0x0000005500557308 */ /* 0x000e620000002400 */
[-C--:B------:R-:W-:Y:S02]  /*19820*/  ISETP.GE.AND P1, PT, R66, R218.reuse, PT ;  /* 0x000000da4200720c */ /* 0x080fe40003f26270 */
[----:B------:R-:W-:Y:S02]  /*19830*/  FSEL R41, R41, -INF , !P0 ;  /* 0xff80000029297808 */ /* 0x000fe40004000000 */
[-C--:B------:R-:W-:Y:S02]  /*19840*/  ISETP.GE.AND P0, PT, R63, R218.reuse, PT ;  /* 0x000000da3f00720c */ /* 0x080fe40003f06270 */
[----:B------:R-:W-:Y:S03]  /*19850*/  FSEL R201, R201, -INF , !P1 ;  /* 0xff800000c9c97808 */ /* 0x000fe60004800000 */
[----:B------:R-:W-:Y:S01]  /*19860*/  MUFU.TANH R84, R84 ;  /* 0x0000005400547308 */ /* 0x000fe20000002400 */
[----:B------:R-:W-:Y:S02]  /*19870*/  FSEL R188, R82, -INF , !P0 ;  /* 0xff80000052bc7808 */ /* 0x000fe40004000000 */
[-C--:B------:R-:W-:Y:S01]  /*19880*/  ISETP.GE.AND P0, PT, R50, R218.reuse, PT ;  /* 0x000000da3200720c */ /* 0x080fe20003f06270 */
[----:B------:R-:W2:Y:S01]  /*19890*/  SHFL.BFLY PT, R82, R2, 0x1, 0x1f ;  /* 0x0c201f0002527f89 */ /* 0x000ea200000e0000 */
[----:B------:R-:W-:Y:S02]  /*198a0*/  ISETP.GE.AND P1, PT, R248, R218, PT ;  /* 0x000000daf800720c */ /* 0x000fe40003f26270 */
[----:B------:R-:W-:Y:S02]  /*198b0*/  FSEL R41, R41, -INF , !P0 ;  /* 0xff80000029297808 */ /* 0x000fe40004000000 */
[----:B------:R-:W-:Y:S02]  /*198c0*/  FSEL R42, R3, -INF , !P1 ;  /* 0xff800000032a7808 */ /* 0x000fe40004800000 */
[----:B------:R-:W-:Y:S02]  /*198d0*/  FMNMX3.FTZ R0, R0, R201, R188, !PT ;  /* 0x000000c900007276 */ /* 0x000fe400078100bc */
[----:B------:R-:W-:Y:S02]  /*198e0*/  ISETP.GT.AND P1, PT, R170, R187, PT ;  /* 0x000000bbaa00720c */ /* 0x000fe40003f24270 */
[----:B------:R-:W-:Y:S02]  /*198f0*/  FMNMX3.FTZ R0, R0, R42, R41, !PT ;  /* 0x0000002a00007276 */ /* 0x000fe40007810029 */
[----:B------:R-:W-:Y:S02]  /*19900*/  FSEL R191, R191, -INF , !P1 ;  /* 0xff800000bfbf7808 */ /* 0x000fe40004800000 */
[-C--:B------:R-:W-:Y:S01]  /*19910*/  ISETP.GT.AND P0, PT, R168, R186.reuse, PT ;  /* 0x000000baa800720c */ /* 0x080fe20003f04270 */
[----:B------:R-:W3:Y:S01]  /*19920*/  SHFL.BFLY PT, R3, R0, 0x2, 0x1f ;  /* 0x0c401f0000037f89 */ /* 0x000ee200000e0000 */
[----:B------:R-:W-:Y:S02]  /*19930*/  ISETP.GT.AND P1, PT, R170, R186, PT ;  /* 0x000000baaa00720c */ /* 0x000fe40003f24270 */
[----:B------:R-:W-:Y:S02]  /*19940*/  FSEL R190, R190, -INF , !P0 ;  /* 0xff800000bebe7808 */ /* 0x000fe40004000000 */
[----:B------:R-:W-:Y:S02]  /*19950*/  FSEL R198, R198, -INF , !P1 ;  /* 0xff800000c6c67808 */ /* 0x000fe40004800000 */
[----:B------:R-:W-:Y:S02]  /*19960*/  ISETP.GE.AND P1, PT, R187, R220, PT ;  /* 0x000000dcbb00720c */ /* 0x000fe40003f26270 */
[----:B--2---:R-:W-:Y:S02]  /*19970*/  FMNMX.FTZ R2, R2, R82, !PT ;  /* 0x0000005202027209 */ /* 0x004fe40007810000 */
[----:B------:R-:W-:Y:S01]  /*19980*/  MUFU.TANH R82, R128 ;  /* 0x0000008000527308 */ /* 0x000fe20000002400 */
[----:B------:R-:W-:Y:S02]  /*19990*/  FSEL R239, R191, -INF , !P1 ;  /* 0xff800000bfef7808 */ /* 0x000fe40004800000 */
[C---:B------:R-:W-:Y:S01]  /*199a0*/  FMUL.FTZ R247, R2.reuse, UR4 ;  /* 0x0000000402f77c20 */ /* 0x040fe20008410000 */
[----:B------:R-:W-:Y:S02]  /*199b0*/  FSETP.NEU.FTZ.AND P1, PT, R2, -INF , PT ;  /* 0xff8000000200780b */ /* 0x000fe40003f3d000 */
[----:B------:R-:W-:Y:S01]  /*199c0*/  ISETP.GT.AND P0, PT, R170, R104, PT ;  /* 0x00000068aa00720c */ /* 0x000fe20003f04270 */
[----:B------:R-:W-:Y:S01]  /*199d0*/  FMUL.FTZ R104, R130, UR8 ;  /* 0x0000000882687c20 */ /* 0x000fe20008410000 */
[----:B------:R-:W-:Y:S02]  /*199e0*/  FSEL R247, R247, RZ, P1 ;  /* 0x000000fff7f77208 */ /* 0x000fe40000800000 */
[----:B------:R-:W-:Y:S02]  /*199f0*/  FSEL R198, R198, -INF , !P3 ;  /* 0xff800000c6c67808 */ /* 0x000fe40005800000 */
[----:B------:R-:W-:Y:S01]  /*19a00*/  FSEL R197, R197, -INF , !P0 ;  /* 0xff800000c5c57808 */ /* 0x000fe20004000000 */
[----:B------:R-:W-:Y:S01]  /*19a10*/  MUFU.TANH R104, R104 ;  /* 0x0000006800687308 */ /* 0x000fe20000002400 */
[--C-:B------:R-:W-:Y:S01]  /*19a20*/  FFMA.FTZ R49, R49, UR4, -R247.reuse ;  /* 0x0000000431317c23 */ /* 0x100fe200080108f7 */
[--C-:B------:R-:W-:Y:S01]  /*19a30*/  FFMA.FTZ R112, R171, UR4, -R247.reuse ;  /* 0x00000004ab707c23 */ /* 0x100fe200080108f7 */
[----:B---3--:R-:W-:Y:S01]  /*19a40*/  FMNMX.FTZ R3, R0, R3, !PT ;  /* 0x0000000300037209 */ /* 0x008fe20007810000 */
[--C-:B------:R-:W-:Y:S01]  /*19a50*/  FFMA.FTZ R123, R173, UR4, -R247.reuse ;  /* 0x00000004ad7b7c23 */ /* 0x100fe200080108f7 */
[----:B------:R-:W-:Y:S01]  /*19a60*/  FSEL R197, R197, -INF , !P2 ;  /* 0xff800000c5c57808 */ /* 0x000fe20005000000 */
[--C-:B------:R-:W-:Y:S01]  /*19a70*/  FFMA.FTZ R118, R174, UR4, -R247.reuse ;  /* 0x00000004ae767c23 */ /* 0x100fe200080108f7 */
[----:B------:R-:W-:Y:S03]  /*19a80*/  ISETP.GT.AND P2, PT, R170, R108, PT ;  /* 0x0000006caa00720c */ /* 0x000fe60003f44270 */
[----:B------:R-:W-:Y:S01]  /*19a90*/  MUFU.EX2 R112, R112 ;  /* 0x0000007000707308 */ /* 0x000fe20000000800 */
[----:B------:R-:W2:Y:S01]  /*19aa0*/  SHFL.BFLY PT, R0, R3, 0x1, 0x1f ;  /* 0x0c201f0003007f89 */ /* 0x000ea200000e0000 */
[----:B------:R-:W-:Y:S01]  /*19ab0*/  ISETP.GE.AND P0, PT, R186, R221, PT ;  /* 0x000000ddba00720c */ /* 0x000fe20003f06270 */
[--C-:B------:R-:W-:Y:S01]  /*19ac0*/  FFMA.FTZ R124, R175, UR4, -R247.reuse ;  /* 0x00000004af7c7c23 */ /* 0x100fe200080108f7 */
[----:B------:R-:W-:Y:S02]  /*19ad0*/  ISETP.GT.AND P3, PT, R168, R107, PT ;  /* 0x0000006ba800720c */ /* 0x000fe40003f64270 */
[----:B------:R-:W-:Y:S04]  /*19ae0*/  FSEL R234, R190, -INF , !P0 ;  /* 0xff800000beea7808 */ /* 0x000fe80004000000 */
[----:B------:R-:W-:Y:S01]  /*19af0*/  MUFU.EX2 R123, R123 ;  /* 0x0000007b007b7308 */ /* 0x000fe20000000800 */
[----:B------:R-:W-:Y:S02]  /*19b00*/  FSEL R194, R110, -INF , !P3 ;  /* 0xff8000006ec27808 */ /* 0x000fe40005800000 */
[----:B------:R-:W-:Y:S02]  /*19b10*/  ISETP.GT.AND P3, PT, R168, R106, PT ;  /* 0x0000006aa800720c */ /* 0x000fe40003f64270 */
[----:B------:R-:W-:Y:S01]  /*19b20*/  FSEL R193, R111, -INF , !P2 ;  /* 0xff8000006fc17808 */ /* 0x000fe20005000000 */
[----:B------:R-:W-:Y:S01]  /*19b30*/  FFMA.FTZ R111, R178, UR4, -R247 ;  /* 0x00000004b26f7c23 */ /* 0x000fe200080108f7 */
[----:B------:R-:W-:Y:S03]  /*19b40*/  ISETP.GT.AND P2, PT, R168, R105, PT ;  /* 0x00000069a800720c */ /* 0x000fe60003f44270 */
[----:B------:R-:W3:Y:S01]  /*19b50*/  MUFU.EX2 R124, R124 ;  /* 0x0000007c007c7308 */ /* 0x000ee20000000800 */
[----:B------:R-:W-:Y:S01]  /*19b60*/  FSEL R193, R193, -INF , !P6 ;  /* 0xff800000c1c17808 */ /* 0x000fe20007000000 */
[----:B------:R-:W-:Y:S01]  /*19b70*/  IMAD.IADD R178, R230, 0x1, -R93 ;  /* 0x00000001e6b27824 */ /* 0x000fe200078e0a5d */
[----:B------:R-:W-:Y:S02]  /*19b80*/  ISETP.GE.AND P6, PT, R106, R220, PT ;  /* 0x000000dc6a00720c */ /* 0x000fe40003fc6270 */
[----:B------:R-:W-:Y:S02]  /*19b90*/  IABS R116, R116 ;  /* 0x0000007400747213 */ /* 0x000fe40000000000 */
[----:B------:R-:W-:Y:S03]  /*19ba0*/  FSEL R187, R184, -INF , !P6 ;  /* 0xff800000b8bb7808 */ /* 0x000fe60007000000 */
[----:B------:R-:W-:Y:S01]  /*19bb0*/  MUFU.EX2 R118, R118 ;  /* 0x0000007600767308 */ /* 0x000fe20000000800 */
[----:B------:R-:W-:Y:S02]  /*19bc0*/  ISETP.GT.AND P6, PT, R168, R91, PT ;  /* 0x0000005ba800720c */ /* 0x000fe40003fc4270 */
[----:B--2---:R-:W-:Y:S01]  /*19bd0*/  FMNMX.FTZ R0, R3, R0, !PT ;  /* 0x0000000003007209 */ /* 0x004fe20007810000 */
[----:B------:R-:W-:Y:S01]  /*19be0*/  IMAD.IADD R3, R230, 0x1, -R180 ;  /* 0x00000001e6037824 */ /* 0x000fe200078e0ab4 */
[----:B------:R-:W-:Y:S02]  /*19bf0*/  IABS R178, R178 ;  /* 0x000000b200b27213 */ /* 0x000fe40000000000 */
[C---:B------:R-:W-:Y:S03]  /*19c00*/  FSETP.NEU.FTZ.AND P0, PT, R0.reuse, -INF , PT ;  /* 0xff8000000000780b */ /* 0x040fe60003f1d000 */
[----:B------:R-:W-:Y:S01]  /*19c10*/  MUFU.EX2 R111, R111 ;  /* 0x0000006f006f7308 */ /* 0x000fe20000000800 */
[----:B------:R-:W-:Y:S01]  /*19c20*/  FMUL.FTZ R177, R0, UR4 ;  /* 0x0000000400b17c20 */ /* 0x000fe20008410000 */
[----:B------:R-:W-:Y:S02]  /*19c30*/  I2FP.F32.S32 R178, R178 ;  /* 0x000000b200b27245 */ /* 0x000fe40000201400 */
[----:B------:R-:W-:Y:S02]  /*19c40*/  I2FP.F32.S32 R116, R116 ;  /* 0x0000007400747245 */ /* 0x000fe40000201400 */
[----:B------:R-:W-:Y:S01]  /*19c50*/  FSEL R177, R177, RZ, P0 ;  /* 0x000000ffb1b17208 */ /* 0x000fe20000000000 */
[----:B------:R-:W-:Y:S01]  /*19c60*/  FFMA.FTZ R178, R178, -UR6, R100 ;  /* 0x80000006b2b27c23 */ /* 0x000fe20008010064 */
[----:B------:R-:W-:Y:S02]  /*19c70*/  IABS R3, R3 ;  /* 0x0000000300037213 */ /* 0x000fe40000000000 */
[----:B------:R-:W-:Y:S01]  /*19c80*/  MUFU.EX2 R100, R49 ;  /* 0x0000003100647308 */ /* 0x000fe20000000800 */
[--C-:B------:R-:W-:Y:S01]  /*19c90*/  FFMA.FTZ R103, R23, UR4, -R177.reuse ;  /* 0x0000000417677c23 */ /* 0x100fe200080108b1 */
[--C-:B------:R-:W-:Y:S01]  /*19ca0*/  FFMA.FTZ R19, R19, UR4, -R177.reuse ;  /* 0x0000000413137c23 */ /* 0x100fe200080108b1 */
[--C-:B------:R-:W-:Y:S01]  /*19cb0*/  FFMA.FTZ R42, R42, UR4, -R177.reuse ;  /* 0x000000042a2a7c23 */ /* 0x100fe200080108b1 */
[--C-:B------:R-:W-:Y:S01]  /*19cc0*/  FFMA.FTZ R71, R71, UR4, -R177.reuse ;  /* 0x0000000447477c23 */ /* 0x100fe200080108b1 */
[----:B------:R-:W-:Y:S01]  /*19cd0*/  FFMA.FTZ R110, R26, UR4, -R177 ;  /* 0x000000041a6e7c23 */ /* 0x000fe200080108b1 */
[----:B------:R-:W-:Y:S04]  /*19ce0*/  I2FP.F32.S32 R126, R3 ;  /* 0x00000003007e7245 */ /* 0x000fe80000201400 */
[----:B------:R-:W-:Y:S01]  /*19cf0*/  MUFU.EX2 R103, R103 ;  /* 0x0000006700677308 */ /* 0x000fe20000000800 */
[----:B------:R-:W-:Y:S01]  /*19d00*/  FFMA.FTZ R3, R102, -UR6, R121 ;  /* 0x8000000666037c23 */ /* 0x000fe20008010079 */
[--C-:B------:R-:W-:Y:S01]  /*19d10*/  FFMA.FTZ R121, R18, UR4, -R177.reuse ;  /* 0x0000000412797c23 */ /* 0x100fe200080108b1 */
[----:B------:R-:W-:Y:S01]  /*19d20*/  FFMA.FTZ R102, R116, -UR6, R122 ;  /* 0x8000000674667c23 */ /* 0x000fe2000801007a */
[--C-:B------:R-:W-:Y:S01]  /*19d30*/  FFMA.FTZ R116, R17, UR4, -R177.reuse ;  /* 0x0000000411747c23 */ /* 0x100fe200080108b1 */
[----:B------:R-:W-:Y:S01]  /*19d40*/  FFMA.FTZ R122, R169, UR4, -R177 ;  /* 0x00000004a97a7c23 */ /* 0x000fe200080108b1 */
[----:B------:R-:W-:Y:S01]  /*19d50*/  FSEL R3, R3, -INF , !P3 ;  /* 0xff80000003037808 */ /* 0x000fe20005800000 */
[----:B------:R-:W-:Y:S03]  /*19d60*/  FFMA.FTZ R185, R126, -UR6, R185 ;  /* 0x800000067eb97c23 */ /* 0x000fe600080100b9 */
[----:B------:R-:W-:Y:S01]  /*19d70*/  MUFU.EX2 R121, R121 ;  /* 0x0000007900797308 */ /* 0x000fe20000000800 */
[----:B------:R-:W-:Y:S01]  /*19d80*/  ISETP.GT.AND P3, PT, R170, R105, PT ;  /* 0x00000069aa00720c */ /* 0x000fe20003f64270 */
[--C-:B------:R-:W-:Y:S01]  /*19d90*/  IMAD.IADD R18, R230, 0x1, -R95.reuse ;  /* 0x00000001e6127824 */ /* 0x100fe200078e0a5f */
[----:B------:R-:W-:Y:S01]  /*19da0*/  FSEL R102, R102, -INF , !P2 ;  /* 0xff80000066667808 */ /* 0x000fe20005000000 */
[----:B------:R-:W-:Y:S01]  /*19db0*/  IMAD.IADD R17, R222, 0x1, -R95 ;  /* 0x00000001de117824 */ /* 0x000fe200078e0a5f */
[-C--:B------:R-:W-:Y:S01]  /*19dc0*/  ISETP.GE.AND P2, PT, R108, R221.reuse, PT ;  /* 0x000000dd6c00720c */ /* 0x080fe20003f46270 */
[----:B------:R-:W-:Y:S01]  /*19dd0*/  FFMA.FTZ R108, R16, UR4, -R177 ;  /* 0x00000004106c7c23 */ /* 0x000fe200080108b1 */
[----:B------:R-:W-:Y:S03]  /*19de0*/  IABS R18, R18 ;  /* 0x0000001200127213 */ /* 0x000fe60000000000 */
[----:B------:R-:W2:Y:S01]  /*19df0*/  MUFU.EX2 R122, R122 ;  /* 0x0000007a007a7308 */ /* 0x000ea20000000800 */
[----:B------:R-:W-:Y:S01]  /*19e00*/  FSEL R195, R109, -INF , !P2 ;  /* 0xff8000006dc37808 */ /* 0x000fe20005000000 */
[----:B------:R-:W-:Y:S01]  /*19e10*/  FFMA.FTZ R109, R172, UR4, -R247 ;  /* 0x00000004ac6d7c23 */ /* 0x000fe200080108f7 */
[--C-:B------:R-:W-:Y:S01]  /*19e20*/  FFMA.FTZ R95, R37, UR4, -R177.reuse ;  /* 0x00000004255f7c23 */ /* 0x100fe200080108b1 */
[----:B------:R-:W-:Y:S02]  /*19e30*/  FSEL R185, R185, -INF , !P3 ;  /* 0xff800000b9b97808 */ /* 0x000fe40005800000 */
[CC--:B------:R-:W-:Y:S04]  /*19e40*/  ISETP.GE.AND P3, PT, R107.reuse, R221.reuse, PT ;  /* 0x000000dd6b00720c */ /* 0x0c0fe80003f66270 */
[----:B------:R-:W-:Y:S01]  /*19e50*/  MUFU.EX2 R116, R116 ;  /* 0x0000007400747308 */ /* 0x000fe20000000800 */
[----:B------:R-:W-:Y:S01]  /*19e60*/  ISETP.GE.AND P2, PT, R107, R220, PT ;  /* 0x000000dc6b00720c */ /* 0x000fe20003f46270 */
[----:B------:R-:W-:Y:S01]  /*19e70*/  FFMA.FTZ R107, R15, UR4, -R177 ;  /* 0x000000040f6b7c23 */ /* 0x000fe200080108b1 */
[----:B------:R-:W-:Y:S01]  /*19e80*/  I2FP.F32.S32 R15, R18 ;  /* 0x00000012000f7245 */ /* 0x000fe20000201400 */
[----:B------:R-:W-:Y:S01]  /*19e90*/  IMAD.IADD R18, R222, 0x1, -R88 ;  /* 0x00000001de127824 */ /* 0x000fe200078e0a58 */
[----:B------:R-:W-:Y:S02]  /*19ea0*/  FSEL R194, R194, -INF , !P3 ;  /* 0xff800000c2c27808 */ /* 0x000fe40005800000 */
[----:B------:R-:W-:Y:S03]  /*19eb0*/  ISETP.GE.AND P3, PT, R106, R221, PT ;  /* 0x000000dd6a00720c */ /* 0x000fe60003f66270 */
[----:B------:R-:W4:Y:S01]  /*19ec0*/  MUFU.EX2 R110, R110 ;  /* 0x0000006e006e7308 */ /* 0x000f220000000800 */
[----:B------:R-:W-:Y:S01]  /*19ed0*/  FFMA.FTZ R179, R15, -UR6, R179 ;  /* 0x800000060fb37c23 */ /* 0x000fe200080100b3 */
[C---:B------:R-:W-:Y:S01]  /*19ee0*/  IMAD.IADD R15, R230.reuse, 0x1, -R43 ;  /* 0x00000001e60f7824 */ /* 0x040fe200078e0a2b */
[----:B------:R-:W-:Y:S01]  /*19ef0*/  FSEL R190, R3, -INF , !P3 ;  /* 0xff80000003be7808 */ /* 0x000fe20005800000 */
[--C-:B------:R-:W-:Y:S01]  /*19f00*/  IMAD.IADD R3, R230, 0x1, -R94.reuse ;  /* 0x00000001e6037824 */ /* 0x100fe200078e0a5e */
[----:B------:R-:W-:Y:S01]  /*19f10*/  ISETP.GE.AND P3, PT, R105, R220, PT ;  /* 0x000000dc6900720c */ /* 0x000fe20003f66270 */
[----:B------:R-:W-:Y:S01]  /*19f20*/  FFMA.FTZ R106, R31, UR4, -R247 ;  /* 0x000000041f6a7c23 */ /* 0x000fe200080108f7 */
[----:B------:R-:W-:Y:S03]  /*19f30*/  IABS R15, R15 ;  /* 0x0000000f000f7213 */ /* 0x000fe60000000000 */
[----:B------:R-:W-:Y:S01]  /*19f40*/  MUFU.EX2 R109, R109 ;  /* 0x0000006d006d7308 */ /* 0x000fe20000000800 */
[----:B------:R-:W-:Y:S02]  /*19f50*/  FSEL R186, R185, -INF , !P3 ;  /* 0xff800000b9ba7808 */ /* 0x000fe40005800000 */
[----:B------:R-:W-:Y:S02]  /*19f60*/  I2FP.F32.S32 R15, R15 ;  /* 0x0000000f000f7245 */ /* 0x000fe40000201400 */
[----:B------:R-:W-:Y:S02]  /*19f70*/  ISETP.GT.AND P3, PT, R168, R90, PT ;  /* 0x0000005aa800720c */ /* 0x000fe40003f64270 */
[----:B------:R-:W-:Y:S03]  /*19f80*/  IABS R18, R18 ;  /* 0x0000001200127213 */ /* 0x000fe60000000000 */
[----:B------:R-:W-:Y:S01]  /*19f90*/  MUFU.EX2 R106, R106 ;  /* 0x0000006a006a7308 */ /* 0x000fe20000000800 */
[----:B------:R-:W-:Y:S01]  /*19fa0*/  FFMA.FTZ R15, R15, -UR6, R99 ;  /* 0x800000060f0f7c23 */ /* 0x000fe20008010063 */
[----:B------:R-:W-:Y:S01]  /*19fb0*/  FFMA.FTZ R99, R52, UR4, -R247 ;  /* 0x0000000434637c23 */ /* 0x000fe200080108f7 */
[----:B------:R-:W-:Y:S02]  /*19fc0*/  I2FP.F32.S32 R18, R18 ;  /* 0x0000001200127245 */ /* 0x000fe40000201400 */
[----:B------:R-:W-:Y:S01]  /*19fd0*/  FSEL R191, R101, -INF , !P2 ;  /* 0xff80000065bf7808 */ /* 0x000fe20005000000 */
[----:B------:R-:W-:Y:S01]  /*19fe0*/  FFMA.FTZ R101, R38, UR4, -R177 ;  /* 0x0000000426657c23 */ /* 0x000fe200080108b1 */
[----:B------:R-:W-:Y:S03]  /*19ff0*/  ISETP.GE.AND P2, PT, R105, R221, PT ;  /* 0x000000dd6900720c */ /* 0x000fe60003f46270 */
[----:B------:R-:W-:Y:S01]  /*1a000*/  MUFU.EX2 R108, R108 ;  /* 0x0000006c006c7308 */ /* 0x000fe20000000800 */
[--C-:B------:R-:W-:Y:S01]  /*1a010*/  FFMA.FTZ R105, R20, UR4, -R247.reuse ;  /* 0x0000000414697c23 */ /* 0x100fe200080108f7 */
[----:B------:R-:W-:Y:S02]  /*1a020*/  IMAD.IADD R20, R222, 0x1, -R94 ;  /* 0x00000001de147824 */ /* 0x000fe400078e0a5e */
[--C-:B------:R-:W-:Y:S01]  /*1a030*/  FFMA.FTZ R94, R78, UR4, -R247.reuse ;  /* 0x000000044e5e7c23 */ /* 0x100fe200080108f7 */
[----:B------:R-:W-:Y:S01]  /*1a040*/  FFMA.FTZ R78, R57, UR4, -R247 ;  /* 0x00000004394e7c23 */ /* 0x000fe200080108f7 */
[----:B------:R-:W-:Y:S01]  /*1a050*/  FFMA.FTZ R83, R18, -UR6, R83 ;  /* 0x8000000612537c23 */ /* 0x000fe20008010053 */
[----:B------:R-:W-:Y:S01]  /*1a060*/  IMAD.IADD R18, R222, 0x1, -R80 ;  /* 0x00000001de127824 */ /* 0x000fe200078e0a50 */
[----:B------:R-:W-:Y:S02]  /*1a070*/  IABS R20, R20 ;  /* 0x0000001400147213 */ /* 0x000fe40000000000 */
[----:B------:R-:W-:Y:S01]  /*1a080*/  MUFU.EX2 R105, R105 ;  /* 0x0000006900697308 */ /* 0x000fe20000000800 */
[----:B------:R-:W-:Y:S01]  /*1a090*/  FSEL R189, R102, -INF , !P2 ;  /* 0xff80000066bd7808 */ /* 0x000fe20005000000 */
[----:B------:R-:W-:Y:S01]  /*1a0a0*/  FFMA.FTZ R102, R176, UR4, -R247 ;  /* 0x00000004b0667c23 */ /* 0x000fe200080108f7 */
[----:B------:R-:W-:Y:S01]  /*1a0b0*/  ISETP.GT.AND P2, PT, R168, R92, PT ;  /* 0x0000005ca800720c */ /* 0x000fe20003f44270 */
[----:B------:R-:W-:Y:S01]  /*1a0c0*/  IMAD.MOV.U32 R16, RZ, RZ, R20 ;  /* 0x000000ffff107224 */ /* 0x000fe200078e0014 */
[----:B------:R-:W-:Y:S02]  /*1a0d0*/  IABS R18, R18 ;  /* 0x0000001200127213 */ /* 0x000fe40000000000 */
[----:B------:R-:W-:Y:S03]  /*1a0e0*/  IABS R17, R17 ;  /* 0x0000001100117213 */ /* 0x000fe60000000000 */
[----:B------:R-:W-:Y:S01]  /*1a0f0*/  MUFU.EX2 R107, R107 ;  /* 0x0000006b006b7308 */ /* 0x000fe20000000800 */
[----:B------:R-:W-:Y:S02]  /*1a100*/  I2FP.F32.S32 R18, R18 ;  /* 0x0000001200127245 */ /* 0x000fe40000201400 */
[----:B------:R-:W-:Y:S02]  /*1a110*/  I2FP.F32.S32 R16, R16 ;  /* 0x0000001000107245 */ /* 0x000fe40000201400 */
[----:B------:R-:W-:Y:S01]  /*1a120*/  I2FP.F32.S32 R17, R17 ;  /* 0x0000001100117245 */ /* 0x000fe20000201400 */
[----:B-1----:R-:W-:Y:S01]  /*1a130*/  FFMA.FTZ R85, R18, -UR6, R85 ;  /* 0x8000000612557c23 */ /* 0x002fe20008010055 */
[----:B------:R-:W-:Y:S03]  /*1a140*/  IABS R3, R3 ;  /* 0x0000000300037213 */ /* 0x000fe60000000000 */
[----:B------:R-:W-:Y:S01]  /*1a150*/  MUFU.EX2 R102, R102 ;  /* 0x0000006600667308 */ /* 0x000fe20000000800 */
[----:B------:R-:W-:Y:S01]  /*1a160*/  FFMA.FTZ R97, R16, -UR6, R97 ;  /* 0x8000000610617c23 */ /* 0x000fe20008010061 */
[C---:B------:R-:W-:Y:S02]  /*1a170*/  IMAD.IADD R16, R222.reuse, 0x1, -R43 ;  /* 0x00000001de107824 */ /* 0x040fe400078e0a2b */
[----:B------:R-:W-:Y:S01]  /*1a180*/  FFMA.FTZ R120, R17, -UR6, R120 ;  /* 0x8000000611787c23 */ /* 0x000fe20008010078 */
[----:B------:R-:W-:Y:S01]  /*1a190*/  IMAD.IADD R17, R222, 0x1, -R79 ;  /* 0x00000001de117824 */ /* 0x000fe200078e0a4f */
[----:B------:R-:W-:Y:S02]  /*1a1a0*/  I2FP.F32.S32 R3, R3 ;  /* 0x0000000300037245 */ /* 0x000fe40000201400 */
[----:B------:R-:W-:Y:S02]  /*1a1b0*/  FSEL R97, R97, -INF , !P6 ;  /* 0xff80000061617808 */ /* 0x000fe40007000000 */
[----:B------:R-:W-:Y:S01]  /*1a1c0*/  MUFU.EX2 R43, R19 ;  /* 0x00000013002b7308 */ /* 0x000fe20000000800 */
[----:B------:R-:W-:Y:S01]  /*1a1d0*/  ISETP.GT.AND P6, PT, R170, R91, PT ;  /* 0x0000005baa00720c */ /* 0x000fe20003fc4270 */
[----:B------:R-:W-:Y:S01]  /*1a1e0*/  FFMA.FTZ R125, R3, -UR6, R125 ;  /* 0x80000006037d7c23 */ /* 0x000fe2000801007d */
[----:B------:R-:W-:Y:S01]  /*1a1f0*/  IABS R16, R16 ;  /* 0x0000001000107213 */ /* 0x000fe20000000000 */
[----:B------:R-:W-:Y:S01]  /*1a200*/  IMAD.IADD R3, R222, 0x1, -R93 ;  /* 0x00000001de037824 */ /* 0x000fe200078e0a5d */
[----:B------:R-:W-:Y:S01]  /*1a210*/  FSEL R120, R120, -INF , !P2 ;  /* 0xff80000078787808 */ /* 0x000fe20005000000 */
[----:B------:R-:W-:Y:S01]  /*1a220*/  FFMA.FTZ R93, R74, UR4, -R177 ;  /* 0x000000044a5d7c23 */ /* 0x000fe200080108b1 */
[----:B------:R-:W-:Y:S03]  /*1a230*/  I2FP.F32.S32 R16, R16 ;  /* 0x0000001000107245 */ /* 0x000fe60000201400 */
[----:B------:R-:W-:Y:S01]  /*1a240*/  MUFU.EX2 R99, R99 ;  /* 0x0000006300637308 */ /* 0x000fe20000000800 */
[----:B------:R-:W-:Y:S01]  /*1a250*/  ISETP.GT.AND P2, PT, R170, R92, PT ;  /* 0x0000005caa00720c */ /* 0x000fe20003f44270 */
[--C-:B------:R-:W-:Y:S01]  /*1a260*/  FFMA.FTZ R74, R44, UR4, -R247.reuse ;  /* 0x000000042c4a7c23 */ /* 0x100fe200080108f7 */
[----:B------:R-:W-:Y:S01]  /*1a270*/  IABS R3, R3 ;  /* 0x0000000300037213 */ /* 0x000fe20000000000 */
[----:B------:R-:W-:Y:S01]  /*1a280*/  FFMA.FTZ R96, R16, -UR6, R96 ;  /* 0x8000000610607c23 */ /* 0x000fe20008010060 */
[----:B------:R-:W-:Y:S02]  /*1a290*/  IMAD.IADD R16, R230, 0x1, -R88 ;  /* 0x00000001e6107824 */ /* 0x000fe400078e0a58 */
[--C-:B------:R-:W-:Y:S01]  /*1a2a0*/  FFMA.FTZ R88, R75, UR4, -R247.reuse ;  /* 0x000000044b587c23 */ /* 0x100fe200080108f7 */
[--C-:B------:R-:W-:Y:S02]  /*1a2b0*/  FFMA.FTZ R75, R53, UR4, -R247.reuse ;  /* 0x00000004354b7c23 */ /* 0x100fe400080108f7 */
[----:B------:R-:W-:Y:S01]  /*1a2c0*/  MUFU.EX2 R101, R101 ;  /* 0x0000006500657308 */ /* 0x000fe20000000800 */
[----:B------:R-:W-:Y:S01]  /*1a2d0*/  FSEL R181, R96, -INF , !P3 ;  /* 0xff80000060b57808 */ /* 0x000fe20005800000 */
[----:B------:R-:W-:Y:S01]  /*1a2e0*/  FFMA.FTZ R96, R48, UR4, -R247 ;  /* 0x0000000430607c23 */ /* 0x000fe200080108f7 */
[----:B------:R-:W-:Y:S02]  /*1a2f0*/  I2FP.F32.S32 R3, R3 ;  /* 0x0000000300037245 */ /* 0x000fe40000201400 */
[----:B------:R-:W-:Y:S02]  /*1a300*/  FSEL R183, R179, -INF , !P2 ;  /* 0xff800000b3b77808 */ /* 0x000fe40005000000 */
[----:B------:R-:W-:Y:S03]  /*1a310*/  IABS R16, R16 ;  /* 0x0000001000107213 */ /* 0x000fe60000000000 */
[----:B------:R-:W-:Y:S01]  /*1a320*/  MUFU.EX2 R96, R96 ;  /* 0x0000006000607308 */ /* 0x000fe20000000800 */
[----:B------:R-:W-:Y:S01]  /*1a330*/  FFMA.FTZ R98, R3, -UR6, R98 ;  /* 0x8000000603627c23 */ /* 0x000fe20008010062 */
[----:B------:R-:W-:Y:S01]  /*1a340*/  VIADD R3, R222, -UR5 ;  /* 0x80000005de037c36 */ /* 0x000fe20008000000 */
[----:B------:R-:W-:Y:S02]  /*1a350*/  I2FP.F32.S32 R16, R16 ;  /* 0x0000001000107245 */ /* 0x000fe40000201400 */
[-C--:B------:R-:W-:Y:S02]  /*1a360*/  ISETP.GT.AND P3, PT, R170, R89.reuse, PT ;  /* 0x00000059aa00720c */ /* 0x080fe40003f64270 */
[----:B------:R-:W-:Y:S03]  /*1a370*/  ISETP.GT.AND P2, PT, R3, R89, PT ;  /* 0x000000590300720c */ /* 0x000fe60003f44270 */
[----:B------:R-:W-:Y:S01]  /*1a380*/  MUFU.EX2 R95, R95 ;  /* 0x0000005f005f7308 */ /* 0x000fe20000000800 */
[----:B------:R-:W-:Y:S01]  /*1a390*/  FFMA.FTZ R114, R16, -UR6, R114 ;  /* 0x8000000610727c23 */ /* 0x000fe20008010072 */
[----:B------:R-:W-:Y:S02]  /*1a3a0*/  IMAD.IADD R16, R230, 0x1, -R80 ;  /* 0x00000001e6107824 */ /* 0x000fe400078e0a50 */
[--C-:B------:R-:W-:Y:S01]  /*1a3b0*/  FFMA.FTZ R80, R59, UR4, -R177.reuse ;  /* 0x000000043b507c23 */ /* 0x100fe200080108b1 */
[----:B------:R-:W-:Y:S01]  /*1a3c0*/  FSEL R180, R98, -INF , !P2 ;  /* 0xff80000062b47808 */ /* 0x000fe20005000000 */
[--C-:B------:R-:W-:Y:S01]  /*1a3d0*/  FFMA.FTZ R98, R22, UR4, -R177.reuse ;  /* 0x0000000416627c23 */ /* 0x100fe200080108b1 */
[-C--:B------:R-:W-:Y:S03]  /*1a3e0*/  ISETP.GE.AND P2, PT, R92, R221.reuse, PT ;  /* 0x000000dd5c00720c */ /* 0x080fe60003f46270 */
[----:B------:R-:W-:Y:S01]  /*1a3f0*/  MUFU.EX2 R94, R94 ;  /* 0x0000005e005e7308 */ /* 0x000fe20000000800 */
[----:B------:R-:W-:Y:S02]  /*1a400*/  FSEL R178, R178, -INF , !P3 ;  /* 0xff800000b2b27808 */ /* 0x000fe40005800000 */
[-C--:B------:R-:W-:Y:S02]  /*1a410*/  ISETP.GE.AND P3, PT, R91, R221.reuse, PT ;  /* 0x000000dd5b00720c */ /* 0x080fe40003f66270 */
[----:B------:R-:W-:Y:S02]  /*1a420*/  FSEL R185, R120, -INF , !P2 ;  /* 0xff80000078b97808 */ /* 0x000fe40005000000 */
[----:B------:R-:W-:Y:S03]  /*1a430*/  FSEL R184, R97, -INF , !P3 ;  /* 0xff80000061b87808 */ /* 0x000fe60005800000 */
[----:B------:R-:W-:Y:S01]  /*1a440*/  MUFU.EX2 R98, R98 ;  /* 0x0000006200627308 */ /* 0x000fe20000000800 */
[----:B------:R-:W-:Y:S01]  /*1a450*/  FFMA.FTZ R97, R21, UR4, -R177 ;  /* 0x0000000415617c23 */ /* 0x000fe200080108b1 */
[----:B------:R-:W-:Y:S01]  /*1a460*/  ISETP.GE.AND P2, PT, R91, R220, PT ;  /* 0x000000dc5b00720c */ /* 0x000fe20003f46270 */
[----:B------:R-:W-:Y:S01]  /*1a470*/  LDSM.16.MT88.4 R20, [R206+0x4000] ;  /* 0x00400000ce14783b */ /* 0x000fe20000004200 */
[--C-:B------:R-:W-:Y:S01]  /*1a480*/  FFMA.FTZ R91, R76, UR4, -R247.reuse ;  /* 0x000000044c5b7c23 */ /* 0x100fe200080108f7 */
[----:B------:R-:W-:Y:S01]  /*1a490*/  FFMA.FTZ R76, R54, UR4, -R247 ;  /* 0x00000004364c7c23 */ /* 0x000fe200080108f7 */
[-C--:B------:R-:W-:Y:S04]  /*1a4a0*/  ISETP.GE.AND P3, PT, R90, R221.reuse, PT ;  /* 0x000000dd5a00720c */ /* 0x080fe80003f66270 */
[----:B------:R-:W-:Y:S01]  /*1a4b0*/  MUFU.EX2 R97, R97 ;  /* 0x0000006100617308 */ /* 0x000fe20000000800 */
[----:B------:R-:W-:Y:S02]  /*1a4c0*/  FSEL R125, R125, -INF , !P6 ;  /* 0xff8000007d7d7808 */ /* 0x000fe40007000000 */
[----:B------:R-:W-:Y:S02]  /*1a4d0*/  ISETP.GT.AND P6, PT, R170, R90, PT ;  /* 0x0000005aaa00720c */ /* 0x000fe40003fc4270 */
[----:B------:R-:W-:Y:S02]  /*1a4e0*/  FSEL R182, R125, -INF , !P2 ;  /* 0xff8000007db67808 */ /* 0x000fe40005000000 */
[----:B------:R-:W-:Y:S03]  /*1a4f0*/  ISETP.GE.AND P2, PT, R89, R221, PT ;  /* 0x000000dd5900720c */ /* 0x000fe60003f46270 */
[----:B------:R-:W-:Y:S01]  /*1a500*/  MUFU.EX2 R91, R91 ;  /* 0x0000005b005b7308 */ /* 0x000fe20000000800 */
[----:B------:R-:W-:Y:S01]  /*1a510*/  FSEL R179, R15, -INF , !P6 ;  /* 0xff8000000fb37808 */ /* 0x000fe20007000000 */
[----:B------:R-:W-:Y:S01]  /*1a520*/  IMAD.IADD R15, R230, 0x1, -R79 ;  /* 0x00000001e60f7824 */ /* 0x000fe200078e0a4f */
[----:B------:R-:W-:Y:S01]  /*1a530*/  FSEL R180, R180, -INF , !P2 ;  /* 0xff800000b4b47808 */ /* 0x000fe20005000000 */
[----:B------:R-:W-:Y:S01]  /*1a540*/  FFMA.FTZ R79, R62, UR4, -R247 ;  /* 0x000000043e4f7c23 */ /* 0x000fe200080108f7 */
[-C--:B------:R-:W-:Y:S01]  /*1a550*/  ISETP.GT.AND P2, PT, R3, R69.reuse, PT ;  /* 0x000000450300720c */ /* 0x080fe20003f44270 */
[----:B------:R-:W-:Y:S01]  /*1a560*/  FFMA.FTZ R62, R32, UR4, -R177 ;  /* 0x00000004203e7c23 */ /* 0x000fe200080108b1 */
[----:B------:R-:W-:Y:S03]  /*1a570*/  ISETP.GE.AND P6, PT, R92, R220, PT ;  /* 0x000000dc5c00720c */ /* 0x000fe60003fc6270 */
[----:B------:R-:W-:Y:S01]  /*1a580*/  MUFU.EX2 R88, R88 ;  /* 0x0000005800587308 */ /* 0x000fe20000000800 */
[--C-:B------:R-:W-:Y:S01]  /*1a590*/  FFMA.FTZ R92, R77, UR4, -R247.reuse ;  /* 0x000000044d5c7c23 */ /* 0x100fe200080108f7 */
[----:B------:R-:W-:Y:S01]  /*1a5a0*/  FFMA.FTZ R77, R55, UR4, -R247 ;  /* 0x00000004374d7c23 */ /* 0x000fe200080108f7 */
[----:B------:R-:W-:Y:S01]  /*1a5b0*/  FSEL R83, R83, -INF , !P2 ;  /* 0xff80000053537808 */ /* 0x000fe20005000000 */
[----:B------:R-:W-:Y:S01]  /*1a5c0*/  LDSM.16.MT88.4 R52, [R206+0x4400] ;  /* 0x00440000ce34783b */ /* 0x000fe20000004200 */
[----:B------:R-:W-:Y:S02]  /*1a5d0*/  ISETP.GT.AND P2, PT, R170, R68, PT ;  /* 0x00000044aa00720c */ /* 0x000fe40003f44270 */
[----:B---3--:R-:W-:Y:S03]  /*1a5e0*/  F2FP.BF16.F32.PACK_AB R32, R123, R124 ;  /* 0x0000007c7b20723e */ /* 0x008fe600000010ff */
[----:B------:R-:W-:Y:S01]  /*1a5f0*/  MUFU.EX2 R92, R92 ;  /* 0x0000005c005c7308 */ /* 0x000fe20000000800 */
[----:B------:R-:W-:Y:S02]  /*1a600*/  FSEL R181, R181, -INF , !P3 ;  /* 0xff800000b5b57808 */ /* 0x000fe40005800000 */
[-C--:B------:R-:W-:Y:S01]  /*1a610*/  ISETP.GE.AND P3, PT, R89, R220.reuse, PT ;  /* 0x000000dc5900720c */ /* 0x080fe20003f66270 */
[----:B------:R-:W-:Y:S01]  /*1a620*/  FFMA.FTZ R89, R72, UR4, -R177 ;  /* 0x0000000448597c23 */ /* 0x000fe200080108b1 */
[----:B------:R-:W-:Y:S01]  /*1a630*/  FSEL R183, R183, -INF , !P6 ;  /* 0xff800000b7b77808 */ /* 0x000fe20007000000 */
[----:B------:R-:W-:Y:S01]  /*1a640*/  FFMA.FTZ R72, R47, UR4, -R247 ;  /* 0x000000042f487c23 */ /* 0x000fe200080108f7 */
[----:B------:R-:W-:Y:S03]  /*1a650*/  FSEL R178, R178, -INF , !P3 ;  /* 0xff800000b2b27808 */ /* 0x000fe60005800000 */
[----:B------:R-:W-:Y:S01]  /*1a660*/  MUFU.EX2 R93, R93 ;  /* 0x0000005d005d7308 */ /* 0x000fe20000000800 */
[----:B------:R-:W-:Y:S02]  /*1a670*/  ISETP.GT.AND P3, PT, R170, R69, PT ;  /* 0x00000045aa00720c */ /* 0x000fe40003f64270 */
[----:B------:R-:W-:Y:S01]  /*1a680*/  ISETP.GE.AND P6, PT, R90, R220, PT ;  /* 0x000000dc5a00720c */ /* 0x000fe20003fc6270 */
[----:B------:R-:W-:Y:S01]  /*1a690*/  FFMA.FTZ R90, R73, UR4, -R177 ;  /* 0x00000004495a7c23 */ /* 0x000fe200080108b1 */
[----:B------:R-:W-:Y:S01]  /*1a6a0*/  FFMA.FTZ R73, R39, UR4, -R247 ;  /* 0x0000000427497c23 */ /* 0x000fe200080108f7 */
[----:B------:R-:W-:Y:S04]  /*1a6b0*/  FSEL R114, R114, -INF , !P3 ;  /* 0xff80000072727808 */ /* 0x000fe80005800000 */
        /* <DEDUP_REMOVED lines=8> */
[----:B------:R-:W-:Y:S02]  /*1a740*/  I2FP.F32.S32 R17, R17 ;  /* 0x0000001100117245 */ /* 0x000fe40000201400 */
[----:B------:R-:W-:Y:S03]  /*1a750*/  IABS R15, R15 ;  /* 0x0000000f000f7213 */ /* 0x000fe60000000000 */
[----:B------:R-:W-:Y:S01]  /*1a760*/  MUFU.EX2 R79, R79 ;  /* 0x0000004f004f7308 */ /* 0x000fe20000000800 */
[----:B------:R-:W-:Y:S01]  /*1a770*/  FFMA.FTZ R117, R16, -UR6, R117 ;  /* 0x8000000610757c23 */ /* 0x000fe20008010075 */
[----:B------:R-:W-:Y:S01]  /*1a780*/  FMNMX3.FTZ R16, R165, R5, R4, !PT ;  /* 0x00000005a5107276 */ /* 0x000fe20007810004 */
[----:B------:R-:W-:Y:S01]  /*1a790*/  FFMA.FTZ R115, R17, -UR6, R115 ;  /* 0x8000000611737c23 */ /* 0x000fe20008010073 */
[----:B------:R-:W-:Y:S01]  /*1a7a0*/  IMAD.IADD R17, R222, 0x1, -R81 ;  /* 0x00000001de117824 */ /* 0x000fe200078e0a51 */
[----:B------:R-:W-:Y:S02]  /*1a7b0*/  I2FP.F32.S32 R15, R15 ;  /* 0x0000000f000f7245 */ /* 0x000fe40000201400 */
[----:B------:R-:W-:Y:S03]  /*1a7c0*/  FMNMX3.FTZ R16, R16, R9, R8, !PT ;  /* 0x0000000910107276 */ /* 0x000fe60007810008 */
[----:B------:R-:W-:Y:S01]  /*1a7d0*/  MUFU.EX2 R80, R80 ;  /* 0x0000005000507308 */ /* 0x000fe20000000800 */
[----:B------:R-:W-:Y:S01]  /*1a7e0*/  FSEL R115, R115, -INF , !P6 ;  /* 0xff80000073737808 */ /* 0x000fe20007000000 */
[----:B------:R-:W-:Y:S01]  /*1a7f0*/  FFMA.FTZ R87, R15, -UR6, R87 ;  /* 0x800000060f577c23 */ /* 0x000fe20008010057 */
[----:B------:R-:W-:Y:S01]  /*1a800*/  FMNMX3.FTZ R16, R16, R25, R24, !PT ;  /* 0x0000001910107276 */ /* 0x000fe20007810018 */
[----:B------:R-:W-:Y:S01]  /*1a810*/  IMAD.IADD R15, R230, 0x1, -R81 ;  /* 0x00000001e60f7824 */ /* 0x000fe200078e0a51 */
[----:B------:R-:W-:Y:S01]  /*1a820*/  ISETP.GT.AND P6, PT, R3, R66, PT ;  /* 0x000000420300720c */ /* 0x000fe20003fc4270 */
[----:B------:R-:W-:Y:S01]  /*1a830*/  FFMA.FTZ R81, R64, UR4, -R247 ;  /* 0x0000000440517c23 */ /* 0x000fe200080108f7 */
[----:B------:R-:W-:Y:S03]  /*1a840*/  FMNMX3.FTZ R16, R16, R28, R245, !PT ;  /* 0x0000001c10107276 */ /* 0x000fe600078100f5 */
[----:B------:R-:W-:Y:S01]  /*1a850*/  MUFU.EX2 R78, R78 ;  /* 0x0000004e004e7308 */ /* 0x000fe20000000800 */
[----:B------:R-:W-:Y:S01]  /*1a860*/  FSEL R168, R87, -INF , !P2 ;  /* 0xff80000057a87808 */ /* 0x000fe20005000000 */
[--C-:B------:R-:W-:Y:S01]  /*1a870*/  FFMA.FTZ R87, R70, UR4, -R247.reuse ;  /* 0x0000000446577c23 */ /* 0x100fe200080108f7 */
[----:B------:R-:W-:Y:S01]  /*1a880*/  ISETP.GT.AND P2, PT, R170, R66, PT ;  /* 0x00000042aa00720c */ /* 0x000fe20003f44270 */
[--C-:B------:R-:W-:Y:S01]  /*1a890*/  FFMA.FTZ R70, R40, UR4, -R247.reuse ;  /* 0x0000000428467c23 */ /* 0x100fe200080108f7 */
[----:B------:R-:W-:Y:S01]  /*1a8a0*/  FSEL R174, R85, -INF , !P6 ;  /* 0xff80000055ae7808 */ /* 0x000fe20007000000 */
[----:B------:R-:W-:Y:S01]  /*1a8b0*/  FFMA.FTZ R85, R67, UR4, -R247 ;  /* 0x0000000443557c23 */ /* 0x000fe200080108f7 */
[----:B------:R-:W-:Y:S03]  /*1a8c0*/  FSEL R117, R117, -INF , !P2 ;  /* 0xff80000075757808 */ /* 0x000fe60005000000 */
[----:B------:R-:W-:Y:S01]  /*1a8d0*/  MUFU.EX2 R87, R87 ;  /* 0x0000005700577308 */ /* 0x000fe20000000800 */
[-C--:B------:R-:W-:Y:S01]  /*1a8e0*/  ISETP.GE.AND P2, PT, R69, R220.reuse, PT ;  /* 0x000000dc4500720c */ /* 0x080fe20003f46270 */
[--C-:B------:R-:W-:Y:S01]  /*1a8f0*/  FFMA.FTZ R67, R45, UR4, -R177.reuse ;  /* 0x000000042d437c23 */ /* 0x100fe200080108b1 */
[----:B------:R-:W-:Y:S01]  /*1a900*/  ISETP.GT.AND P6, PT, R170, R63, PT ;  /* 0x0000003faa00720c */ /* 0x000fe20003fc4270 */
[----:B------:R-:W-:Y:S01]  /*1a910*/  FFMA.FTZ R64, R33, UR4, -R177 ;  /* 0x0000000421407c23 */ /* 0x000fe200080108b1 */
[----:B------:R-:W-:Y:S02]  /*1a920*/  FSEL R169, R114, -INF , !P2 ;  /* 0xff80000072a97808 */ /* 0x000fe40005000000 */
[----:B------:R-:W-:Y:S03]  /*1a930*/  ISETP.GE.AND P2, PT, R66, R220, PT ;  /* 0x000000dc4200720c */ /* 0x000fe60003f46270 */
[----:B------:R-:W-:Y:S01]  /*1a940*/  MUFU.EX2 R85, R85 ;  /* 0x0000005500557308 */ /* 0x000fe20000000800 */
[----:B--2---:R-:W-:Y:S02]  /*1a950*/  F2FP.BF16.F32.PACK_AB R33, R121, R122 ;  /* 0x0000007a7921723e */ /* 0x004fe400000010ff */
[----:B------:R-:W-:Y:S02]  /*1a960*/  FSEL R131, R117, -INF , !P2 ;  /* 0xff80000075837808 */ /* 0x000fe40005000000 */
[----:B------:R-:W-:Y:S02]  /*1a970*/  ISETP.GT.AND P2, PT, R3, R50, PT ;  /* 0x000000320300720c */ /* 0x000fe40003f44270 */
[----:B------:R-:W-:Y:S03]  /*1a980*/  IABS R17, R17 ;  /* 0x0000001100117213 */ /* 0x000fe60000000000 */
[----:B------:R-:W-:Y:S01]  /*1a990*/  MUFU.EX2 R81, R81 ;  /* 0x0000005100517308 */ /* 0x000fe20000000800 */
[----:B------:R-:W-:Y:S02]  /*1a9a0*/  IABS R15, R15 ;  /* 0x0000000f000f7213 */ /* 0x000fe40000000000 */
[----:B------:R-:W-:Y:S02]  /*1a9b0*/  I2FP.F32.S32 R17, R17 ;  /* 0x0000001100117245 */ /* 0x000fe40000201400 */
[----:B------:R-:W-:Y:S02]  /*1a9c0*/  I2FP.F32.S32 R15, R15 ;  /* 0x0000000f000f7245 */ /* 0x000fe40000201400 */
[----:B------:R-:W-:Y:S03]  /*1a9d0*/  FMNMX3.FTZ R16, R16, R237, R235, !PT ;  /* 0x000000ed10107276 */ /* 0x000fe600078100eb */
[----:B------:R-:W-:Y:S01]  /*1a9e0*/  MUFU.EX2 R77, R77 ;  /* 0x0000004d004d7308 */ /* 0x000fe20000000800 */
[----:B------:R-:W-:Y:S01]  /*1a9f0*/  FFMA.FTZ R86, R17, -UR6, R86 ;  /* 0x8000000611567c23 */ /* 0x000fe20008010056 */
[----:B------:R-:W-:Y:S01]  /*1aa00*/  FMNMX3.FTZ R17, R166, R7, R6, !PT ;  /* 0x00000007a6117276 */ /* 0x000fe20007810006 */
[----:B------:R-:W-:Y:S01]  /*1aa10*/  FFMA.FTZ R119, R15, -UR6, R119 ;  /* 0x800000060f777c23 */ /* 0x000fe20008010077 */
[----:B------:R-:W-:Y:S01]  /*1aa20*/  IMAD.IADD R15, R222, 0x1, -R249 ;  /* 0x00000001de0f7824 */ /* 0x000fe200078e0af9 */
[----:B------:R-:W-:Y:S02]  /*1aa30*/  FMNMX3.FTZ R16, R16, R232, R200, !PT ;  /* 0x000000e810107276 */ /* 0x000fe400078100c8 */
[----:B------:R-:W-:Y:S03]  /*1aa40*/  FSEL R173, R86, -INF , !P3 ;  /* 0xff80000056ad7808 */ /* 0x000fe60005800000 */
[----:B------:R-:W-:Y:S01]  /*1aa50*/  MUFU.EX2 R76, R76 ;  /* 0x0000004c004c7308 */ /* 0x000fe20000000800 */
[-C--:B------:R-:W-:Y:S01]  /*1aa60*/  ISETP.GE.AND P3, PT, R69, R221.reuse, PT ;  /* 0x000000dd4500720c */ /* 0x080fe20003f66270 */
[--C-:B------:R-:W-:Y:S01]  /*1aa70*/  FFMA.FTZ R69, R58, UR4, -R177.reuse ;  /* 0x000000043a457c23 */ /* 0x100fe200080108b1 */
[----:B------:R-:W-:Y:S02]  /*1aa80*/  FSEL R119, R119, -INF , !P6 ;  /* 0xff80000077777808 */ /* 0x000fe40007000000 */
[C---:B------:R-:W-:Y:S02]  /*1aa90*/  ISETP.GE.AND P6, PT, R68.reuse, R221, PT ;  /* 0x000000dd4400720c */ /* 0x040fe40003fc6270 */
[----:B------:R-:W-:Y:S03]  /*1aaa0*/  FSEL R176, R83, -INF , !P3 ;  /* 0xff80000053b07808 */ /* 0x000fe60005800000 */
[----:B------:R1:W-:Y:S01]  /*1aab0*/  MUFU.EX2 R86, R71 ;  /* 0x0000004700567308 */ /* 0x0003e20000000800 */
[----:B------:R-:W-:Y:S01]  /*1aac0*/  ISETP.GE.AND P3, PT, R68, R220, PT ;  /* 0x000000dc4400720c */ /* 0x000fe20003f66270 */
[--C-:B------:R-:W-:Y:S01]  /*1aad0*/  FFMA.FTZ R68, R51, UR4, -R177.reuse ;  /* 0x0000000433447c23 */ /* 0x100fe200080108b1 */
[----:B------:R-:W-:Y:S01]  /*1aae0*/  FMNMX3.FTZ R17, R17, R11, R10, !PT ;  /* 0x0000000b11117276 */ /* 0x000fe2000781000a */
[--C-:B------:R-:W-:Y:S01]  /*1aaf0*/  FFMA.FTZ R83, R61, UR4, -R177.reuse ;  /* 0x000000043d537c23 */ /* 0x100fe200080108b1 */
[----:B------:R-:W-:Y:S01]  /*1ab00*/  FSEL R168, R168, -INF , !P3 ;  /* 0xff800000a8a87808 */ /* 0x000fe20005800000 */
[----:B------:R-:W-:Y:S01]  /*1ab10*/  FFMA.FTZ R61, R27, UR4, -R177 ;  /* 0x000000041b3d7c23 */ /* 0x000fe200080108b1 */
[----:B------:R-:W-:Y:S03]  /*1ab20*/  ISETP.GE.AND P3, PT, R63, R221, PT ;  /* 0x000000dd3f00720c */ /* 0x000fe60003f66270 */
[----:B------:R-:W-:Y:S01]  /*1ab30*/  MUFU.EX2 R69, R69 ;  /* 0x0000004500457308 */ /* 0x000fe20000000800 */
[----:B------:R-:W-:Y:S02]  /*1ab40*/  FMNMX3.FTZ R17, R17, R13, R12, !PT ;  /* 0x0000000d11117276 */ /* 0x000fe4000781000c */
[----:B------:R-:W-:Y:S02]  /*1ab50*/  IABS R15, R15 ;  /* 0x0000000f000f7213 */ /* 0x000fe40000000000 */
[----:B------:R-:W-:Y:S02]  /*1ab60*/  FSEL R173, R173, -INF , !P3 ;  /* 0xff800000adad7808 */ /* 0x000fe40005800000 */
[----:B------:R-:W-:Y:S03]  /*1ab70*/  ISETP.GT.AND P3, PT, R3, R248, PT ;  /* 0x000000f80300720c */ /* 0x000fe60003f64270 */
[----:B------:R-:W-:Y:S01]  /*1ab80*/  MUFU.EX2 R83, R83 ;  /* 0x0000005300537308 */ /* 0x000fe20000000800 */
[----:B------:R-:W-:Y:S01]  /*1ab90*/  FMNMX3.FTZ R17, R17, R30, R29, !PT ;  /* 0x0000001e11117276 */ /* 0x000fe2000781001d */
[----:B-1----:R-:W-:Y:S01]  /*1aba0*/  FFMA.FTZ R71, R46, UR4, -R247 ;  /* 0x000000042e477c23 */ /* 0x002fe200080108f7 */
[----:B------:R-:W-:Y:S01]  /*1abb0*/  I2FP.F32.S32 R15, R15 ;  /* 0x0000000f000f7245 */ /* 0x000fe20000201400 */
[----:B------:R-:W-:Y:S01]  /*1abc0*/  IMAD.IADD R3, R230, 0x1, -R249 ;  /* 0x00000001e6037824 */ /* 0x000fe200078e0af9 */
[----:B------:R-:W-:Y:S02]  /*1abd0*/  FMNMX3.FTZ R17, R17, R244, R242, !PT ;  /* 0x000000f411117276 */ /* 0x000fe400078100f2 */
[----:B------:R-:W-:Y:S03]  /*1abe0*/  FSEL R175, R115, -INF , !P6 ;  /* 0xff80000073af7808 */ /* 0x000fe60007000000 */
[----:B------:R-:W-:Y:S01]  /*1abf0*/  MUFU.EX2 R75, R75 ;  /* 0x0000004b004b7308 */ /* 0x000fe20000000800 */
[----:B------:R-:W-:Y:S01]  /*1ac00*/  FFMA.FTZ R82, R15, -UR6, R82 ;  /* 0x800000060f527c23 */ /* 0x000fe20008010052 */
[----:B------:R-:W-:Y:S01]  /*1ac10*/  IMAD.IADD R15, R222, 0x1, -R65 ;  /* 0x00000001de0f7824 */ /* 0x000fe200078e0a41 */
[----:B------:R-:W-:Y:S01]  /*1ac20*/  FMNMX3.FTZ R17, R17, R240, R233, !PT ;  /* 0x000000f011117276 */ /* 0x000fe200078100e9 */
[----:B------:R-:W-:Y:S01]  /*1ac30*/  IMAD.IADD R65, R230, 0x1, -R65 ;  /* 0x00000001e6417824 */ /* 0x000fe200078e0a41 */
[----:B------:R-:W-:Y:S02]  /*1ac40*/  FMNMX3.FTZ R16, R16, R192, R202, !PT ;  /* 0x000000c010107276 */ /* 0x000fe400078100ca */
[----:B------:R-:W-:Y:S03]  /*1ac50*/  IABS R15, R15 ;  /* 0x0000000f000f7213 */ /* 0x000fe60000000000 */
[----:B------:R-:W-:Y:S01]  /*1ac60*/  MUFU.EX2 R68, R68 ;  /* 0x0000004400447308 */ /* 0x000fe20000000800 */
[----:B------:R-:W-:Y:S02]  /*1ac70*/  FMNMX3.FTZ R17, R17, R199, R196, !PT ;  /* 0x000000c711117276 */ /* 0x000fe400078100c4 */
[----:B------:R-:W-:Y:S02]  /*1ac80*/  FMNMX3.FTZ R16, R16, R238, R239, !PT ;  /* 0x000000ee10107276 */ /* 0x000fe400078100ef */
[----:B------:R-:W-:Y:S02]  /*1ac90*/  I2FP.F32.S32 R15, R15 ;  /* 0x0000000f000f7245 */ /* 0x000fe40000201400 */
[----:B------:R-:W-:Y:S03]  /*1aca0*/  FMNMX3.FTZ R17, R17, R243, R241, !PT ;  /* 0x000000f311117276 */ /* 0x000fe600078100f1 */
[----:B------:R-:W-:Y:S01]  /*1acb0*/  MUFU.EX2 R67, R67 ;  /* 0x0000004300437308 */ /* 0x000fe20000000800 */
[----:B------:R-:W-:Y:S01]  /*1acc0*/  FMNMX3.FTZ R16, R16, R198, R197, !PT ;  /* 0x000000c610107276 */ /* 0x000fe200078100c5 */
[----:B------:R-:W-:Y:S01]  /*1acd0*/  FFMA.FTZ R113, R15, -UR6, R113 ;  /* 0x800000060f717c23 */ /* 0x000fe20008010071 */
[----:B------:R-:W-:Y:S02]  /*1ace0*/  FMNMX3.FTZ R17, R17, R234, R203, !PT ;  /* 0x000000ea11117276 */ /* 0x000fe400078100cb */
[----:B------:R-:W-:Y:S02]  /*1acf0*/  FMNMX3.FTZ R16, R16, R193, R191, !PT ;  /* 0x000000c110107276 */ /* 0x000fe400078100bf */
[----:B------:R-:W-:Y:S03]  /*1ad00*/  ISETP.GE.AND P6, PT, R66, R221, PT ;  /* 0x000000dd4200720c */ /* 0x000fe60003fc6270 */
[----:B------:R-:W-:Y:S01]  /*1ad10*/  MUFU.EX2 R74, R74 ;  /* 0x0000004a004a7308 */ /* 0x000fe20000000800 */
[----:B------:R-:W-:Y:S01]  /*1ad20*/  IABS R3, R3 ;  /* 0x0000000300037213 */ /* 0x000fe20000000000 */
[--C-:B------:R-:W-:Y:S01]  /*1ad30*/  FFMA.FTZ R66, R36, UR4, -R177.reuse ;  /* 0x0000000424427c23 */ /* 0x100fe200080108b1 */
[----:B------:R-:W-:Y:S02]  /*1ad40*/  IABS R65, R65 ;  /* 0x0000004100417213 */ /* 0x000fe40000000000 */
[----:B------:R-:W-:Y:S02]  /*1ad50*/  FMNMX3.FTZ R17, R17, R195, R194, !PT ;  /* 0x000000c311117276 */ /* 0x000fe400078100c2 */
[----:B------:R-:W-:Y:S03]  /*1ad60*/  FMNMX3.FTZ R16, R16, R187, R186, !PT ;  /* 0x000000bb10107276 */ /* 0x000fe600078100ba */
[----:B------:R-:W-:Y:S01]  /*1ad70*/  MUFU.EX2 R66, R66 ;  /* 0x0000004200427308 */ /* 0x000fe20000000800 */
[----:B------:R-:W-:Y:S02]  /*1ad80*/  FSEL R113, R113, -INF , !P2 ;  /* 0xff80000071717808 */ /* 0x000fe40005000000 */
[----:B------:R-:W-:Y:S02]  /*1ad90*/  I2FP.F32.S32 R3, R3 ;  /* 0x0000000300037245 */ /* 0x000fe40000201400 */
[----:B------:R-:W-:Y:S02]  /*1ada0*/  FSEL R174, R174, -INF , !P6 ;  /* 0xff800000aeae7808 */ /* 0x000fe40007000000 */
[----:B------:R-:W-:Y:S03]  /*1adb0*/  FSEL R172, R82, -INF , !P3 ;  /* 0xff80000052ac7808 */ /* 0x000fe60005800000 */
[----:B------:R-:W-:Y:S01]  /*1adc0*/  MUFU.EX2 R73, R73 ;  /* 0x0000004900497308 */ /* 0x000fe20000000800 */
[----:B------:R-:W-:Y:S01]  /*1add0*/  ISETP.GE.AND P2, PT, R248, R221, PT ;  /* 0x000000ddf800720c */ /* 0x000fe20003f46270 */
[----:B------:R-:W-:Y:S01]  /*1ade0*/  FFMA.FTZ R104, R3, -UR6, R104 ;  /* 0x8000000603687c23 */ /* 0x000fe20008010068 */
[----:B------:R-:W-:Y:S01]  /*1adf0*/  ISETP.GE.AND P6, PT, R63, R220, PT ;  /* 0x000000dc3f00720c */ /* 0x000fe20003fc6270 */
[----:B------:R-:W-:Y:S01]  /*1ae00*/  FFMA.FTZ R82, R60, UR4, -R177 ;  /* 0x000000043c527c23 */ /* 0x000fe200080108b1 */
[----:B------:R-:W-:Y:S01]  /*1ae10*/  I2FP.F32.S32 R65, R65 ;  /* 0x0000004100417245 */ /* 0x000fe20000201400 */
[----:B------:R-:W-:Y:S01]  /*1ae20*/  VIADD R60, R206, 0x4020 ;  /* 0x00004020ce3c7836 */ /* 0x000fe20000000000 */
[----:B------:R-:W-:Y:S03]  /*1ae30*/  FMNMX3.FTZ R17, R17, R190, R189, !PT ;  /* 0x000000be11117276 */ /* 0x000fe600078100bd */
[----:B------:R-:W-:Y:S01]  /*1ae40*/  MUFU.EX2 R72, R72 ;  /* 0x0000004800487308 */ /* 0x000fe20000000800 */
[----:B------:R-:W-:Y:S01]  /*1ae50*/  FMNMX3.FTZ R16, R16, R183, R182, !PT ;  /* 0x000000b710107276 */ /* 0x000fe200078100b6 */
[----:B------:R-:W-:Y:S01]  /*1ae60*/  FFMA.FTZ R84, R65, -UR6, R84 ;  /* 0x8000000641547c23 */ /* 0x000fe20008010054 */
[----:B------:R-:W-:Y:S01]  /*1ae70*/  FSEL R172, R172, -INF , !P2 ;  /* 0xff800000acac7808 */ /* 0x000fe20005000000 */
[----:B------:R-:W-:Y:S01]  /*1ae80*/  @P4 VIADD R60, R223, 0xffffffe0 ;  /* 0xffffffe0df3c4836 */ /* 0x000fe20000000000 */
[----:B------:R-:W-:Y:S01]  /*1ae90*/  FSEL R130, R119, -INF , !P6 ;  /* 0xff80000077827808 */ /* 0x000fe20007000000 */
[--C-:B------:R-:W-:Y:S01]  /*1aea0*/  FFMA.FTZ R65, R34, UR4, -R177.reuse ;  /* 0x0000000422417c23 */ /* 0x100fe200080108b1 */
[----:B------:R-:W-:Y:S03]  /*1aeb0*/  ISETP.GE.AND P2, PT, R50, R221, PT ;  /* 0x000000dd3200720c */ /* 0x000fe60003f46270 */
[----:B------:R-:W-:Y:S01]  /*1aec0*/  MUFU.EX2 R82, R82 ;  /* 0x0000005200527308 */ /* 0x000fe20000000800 */
[C---:B------:R-:W-:Y:S01]  /*1aed0*/  ISETP.GT.AND P6, PT, R170.reuse, R248, PT ;  /* 0x000000f8aa00720c */ /* 0x040fe20003fc4270 */
[----:B------:R-:W-:Y:S01]  /*1aee0*/  FFMA.FTZ R63, R35, UR4, -R177 ;  /* 0x00000004233f7c23 */ /* 0x000fe200080108b1 */
[----:B------:R-:W-:Y:S02]  /*1aef0*/  FMNMX3.FTZ R17, R17, R185, R184, !PT ;  /* 0x000000b911117276 */ /* 0x000fe400078100b8 */
[----:B------:R-:W-:Y:S02]  /*1af00*/  ISETP.GT.AND P3, PT, R170, R50, PT ;  /* 0x00000032aa00720c */ /* 0x000fe40003f64270 */
[----:B------:R-:W-:Y:S03]  /*1af10*/  FMNMX3.FTZ R16, R16, R179, R178, !PT ;  /* 0x000000b310107276 */ /* 0x000fe600078100b2 */
[----:B------:R-:W-:Y:S01]  /*1af20*/  MUFU.EX2 R65, R65 ;  /* 0x0000004100417308 */ /* 0x000fe20000000800 */
[----:B------:R-:W-:Y:S02]  /*1af30*/  FSEL R104, R104, -INF , !P6 ;  /* 0xff80000068687808 */ /* 0x000fe40007000000 */
[----:B------:R-:W-:Y:S02]  /*1af40*/  FSEL R171, R113, -INF , !P2 ;  /* 0xff80000071ab7808 */ /* 0x000fe40005000000 */
[----:B------:R-:W-:Y:S02]  /*1af50*/  FMNMX3.FTZ R17, R17, R181, R180, !PT ;  /* 0x000000b511117276 */ /* 0x000fe400078100b4 */
[-C--:B------:R-:W-:Y:S03]  /*1af60*/  ISETP.GE.AND P2, PT, R50, R220.reuse, PT ;  /* 0x000000dc3200720c */ /* 0x080fe60003f46270 */
[----:B------:R-:W-:Y:S01]  /*1af70*/  MUFU.EX2 R71, R71 ;  /* 0x0000004700477308 */ /* 0x000fe20000000800 */
[----:B------:R-:W-:Y:S01]  /*1af80*/  ISETP.GE.AND P6, PT, R248, R220, PT ;  /* 0x000000dcf800720c */ /* 0x000fe20003fc6270 */
[----:B------:R-:W-:Y:S01]  /*1af90*/  LDSM.16.MT88.4 R48, [R60] ;  /* 0x000000003c30783b */ /* 0x000fe20000004200 */
[----:B------:R-:W-:Y:S02]  /*1afa0*/  FMNMX3.FTZ R3, R16, R169, R168, !PT ;  /* 0x000000a910037276 */ /* 0x000fe400078100a8 */
[----:B------:R-:W-:Y:S02]  /*1afb0*/  FSEL R84, R84, -INF , !P3 ;  /* 0xff80000054547808 */ /* 0x000fe40005800000 */
[----:B------:R-:W-:Y:S03]  /*1afc0*/  FMNMX3.FTZ R15, R17, R176, R175, !PT ;  /* 0x000000b0110f7276 */ /* 0x000fe600078100af */
[----:B------:R-:W-:Y:S01]  /*1afd0*/  MUFU.EX2 R64, R64 ;  /* 0x0000004000407308 */ /* 0x000fe20000000800 */
[----:B------:R-:W-:Y:S01]  /*1afe0*/  FSEL R129, R104, -INF , !P6 ;  /* 0xff80000068817808 */ /* 0x000fe20007000000 */
[--C-:B------:R-:W-:Y:S01]  /*1aff0*/  FFMA.FTZ R104, R56, UR4, -R247.reuse ;  /* 0x0000000438687c23 */ /* 0x100fe200080108f7 */
[----:B------:R-:W-:Y:S01]  /*1b000*/  FSEL R128, R84, -INF , !P2 ;  /* 0xff80000054807808 */ /* 0x000fe20005000000 */
[----:B------:R-:W-:Y:S01]  /*1b010*/  LDSM.16.MT88.4 R56, [R60+0x400] ;  /* 0x000400003c38783b */ /* 0x000fe20000004200 */
[----:B------:R-:W-:Y:S01]  /*1b020*/  FMNMX3.FTZ R3, R3, R131, R130, !PT ;  /* 0x0000008303037276 */ /* 0x000fe20007810082 */
[----:B------:R-:W-:Y:S01]  /*1b030*/  FFMA.FTZ R84, R14, UR4, -R247 ;  /* 0x000000040e547c23 */ /* 0x000fe200080108f7 */
[----:B------:R-:W-:Y:S03]  /*1b040*/  FMNMX3.FTZ R15, R15, R174, R173, !PT ;  /* 0x000000ae0f0f7276 */ /* 0x000fe600078100ad */
[----:B------:R-:W-:Y:S01]  /*1b050*/  MUFU.EX2 R63, R63 ;  /* 0x0000003f003f7308 */ /* 0x000fe20000000800 */
[----:B------:R-:W-:Y:S01]  /*1b060*/  FMNMX3.FTZ R3, R3, R129, R128, !PT ;  /* 0x0000008103037276 */ /* 0x000fe20007810080 */
[----:B------:R-:W-:Y:S01]  /*1b070*/  FFMA.FTZ R247, R246, UR4, -R247 ;  /* 0x00000004f6f77c23 */ /* 0x000fe200080108f7 */
[----:B------:R-:W-:Y:S02]  /*1b080*/  FMNMX3.FTZ R16, R15, R172, R171, !PT ;  /* 0x000000ac0f107276 */ /* 0x000fe400078100ab */
[----:B------:R-:W-:Y:S01]  /*1b090*/  F2FP.BF16.F32.PACK_AB R34, R112, R118 ;  /* 0x000000767022723e */ /* 0x000fe200000010ff */
[----:B------:R-:W1:Y:S01]  /*1b0a0*/  SHFL.BFLY PT, R15, R3, 0x2, 0x1f ;  /* 0x0c401f00030f7f89 */ /* 0x000e6200000e0000 */
[----:B----4-:R-:W-:Y:S03]  /*1b0b0*/  F2FP.BF16.F32.PACK_AB R35, R110, R116 ;  /* 0x000000746e23723e */ /* 0x010fe600000010ff */
[----:B------:R-:W-:Y:S04]  /*1b0c0*/  MUFU.EX2 R62, R62 ;  /* 0x0000003e003e7308 */ /* 0x000fe80000000800 */
[----:B------:R-:W2:Y:S06]  /*1b0d0*/  SHFL.BFLY PT, R17, R16, 0x2, 0x1f ;  /* 0x0c401f0010117f89 */ /* 0x000eac00000e0000 */
[----:B------:R-:W-:Y:S10]  /*1b0e0*/  MUFU.EX2 R61, R61 ;  /* 0x0000003d003d7308 */ /* 0x000ff40000000800 */
[----:B------:R-:W-:Y:S01]  /*1b0f0*/  MUFU.EX2 R70, R70 ;  /* 0x0000004600467308 */ /* 0x000fe20000000800 */
[----:B-1----:R-:W-:Y:S09]  /*1b100*/  FMNMX.FTZ R3, R3, R15, !PT ;  /* 0x0000000f03037209 */ /* 0x002ff20007810000 */
[----:B------:R-:W-:Y:S01]  /*1b110*/  MUFU.EX2 R84, R84 ;  /* 0x0000005400547308 */ /* 0x000fe20000000800 */
[----:B--2---:R-:W-:Y:S01]  /*1b120*/  FMNMX.FTZ R36, R16, R17, !PT ;  /* 0x0000001110247209 */ /* 0x004fe20007810000 */
[----:B------:R-:W1:Y:S08]  /*1b130*/  SHFL.BFLY PT, R15, R3, 0x1, 0x1f ;  /* 0x0c201f00030f7f89 */ /* 0x000e7000000e0000 */
[----:B------:R-:W2:Y:S01]  /*1b140*/  SHFL.BFLY PT, R16, R36, 0x1, 0x1f ;  /* 0x0c201f0024107f89 */ /* 0x000ea200000e0000 */
[----:B------:R-:W-:Y:S01]  /*1b150*/  MUFU.EX2 R104, R104 ;  /* 0x0000006800687308 */ /* 0x000fe20000000800 */
[----:B-1----:R-:W-:Y:S04]  /*1b160*/  FMNMX.FTZ R3, R3, R15, !PT ;  /* 0x0000000f03037209 */ /* 0x002fe80007810000 */
[C---:B------:R-:W-:Y:S01]  /*1b170*/  FSETP.NEU.FTZ.AND P2, PT, R3.reuse, -INF , PT ;  /* 0xff8000000300780b */ /* 0x040fe20003f5d000 */
[----:B------:R-:W-:Y:S01]  /*1b180*/  FMUL.FTZ R127, R3, UR4 ;  /* 0x00000004037f7c20 */ /* 0x000fe20008410000 */
[----:B--2---:R-:W-:Y:S04]  /*1b190*/  FMNMX.FTZ R36, R36, R16, !PT ;  /* 0x0000001024247209 */ /* 0x004fe80007810000 */
[----:B------:R-:W-:Y:S01]  /*1b1a0*/  FSEL R127, R127, RZ, P2 ;  /* 0x000000ff7f7f7208 */ /* 0x000fe20001000000 */
[C---:B------:R-:W-:Y:S01]  /*1b1b0*/  FMUL.FTZ R170, R36.reuse, UR4 ;  /* 0x0000000424aa7c20 */ /* 0x040fe20008410000 */
[----:B------:R-:W-:Y:S03]  /*1b1c0*/  FSETP.NEU.FTZ.AND P3, PT, R36, -INF , PT ;  /* 0xff8000002400780b */ /* 0x000fe60003f7d000 */
[--C-:B------:R-:W-:Y:S01]  /*1b1d0*/  FFMA.FTZ R125, R5, UR4, -R127.reuse ;  /* 0x00000004057d7c23 */ /* 0x100fe2000801087f */
[----:B------:R-:W-:Y:S01]  /*1b1e0*/  FSEL R5, R2, RZ, P1 ;  /* 0x000000ff02057208 */ /* 0x000fe20000800000 */
[--C-:B------:R-:W-:Y:S01]  /*1b1f0*/  FFMA.FTZ R24, R24, UR4, -R127.reuse ;  /* 0x0000000418187c23 */ /* 0x100fe2000801087f */
[--C-:B------:R-:W-:Y:S01]  /*1b200*/  FFMA.FTZ R179, R179, UR4, -R127.reuse ;  /* 0x00000004b3b37c23 */ /* 0x100fe2000801087f */
[--C-:B------:R-:W-:Y:S01]  /*1b210*/  FFMA.FTZ R169, R169, UR4, -R127.reuse ;  /* 0x00000004a9a97c23 */ /* 0x100fe2000801087f */
[----:B------:R-:W-:Y:S01]  /*1b220*/  FFMA.FTZ R168, R168, UR4, -R127 ;  /* 0x00000004a8a87c23 */ /* 0x000fe2000801087f */
[----:B------:R-:W-:Y:S01]  /*1b230*/  MUFU.EX2 R125, R125 ;  /* 0x0000007d007d7308 */ /* 0x000fe20000000800 */
[----:B------:R-:W-:Y:S01]  /*1b240*/  FADD.FTZ R5, -R5, R167 ;  /* 0x000000a705057221 */ /* 0x000fe20000010100 */
[----:B------:R-:W-:Y:S01]  /*1b250*/  FSEL R170, R170, RZ, P3 ;  /* 0x000000ffaaaa7208 */ /* 0x000fe20001800000 */
[--C-:B------:R-:W-:Y:S01]  /*1b260*/  FFMA.FTZ R119, R4, UR4, -R127.reuse ;  /* 0x0000000404777c23 */ /* 0x100fe2000801087f */
[----:B------:R-:W-:Y:S01]  /*1b270*/  FSEL R4, R3, RZ, P2 ;  /* 0x000000ff03047208 */ /* 0x000fe20001000000 */
[----:B------:R-:W-:Y:S01]  /*1b280*/  FMUL.FTZ R5, R5, UR4 ;  /* 0x0000000405057c20 */ /* 0x000fe20008410000 */
[----:B------:R-:W-:Y:S01]  /*1b290*/  FFMA.FTZ R113, R9, UR4, -R127 ;  /* 0x0000000409717c23 */ /* 0x000fe2000801087f */
[--C-:B------:R-:W-:Y:S01]  /*1b2a0*/  FFMA.FTZ R16, R12, UR4, -R170.reuse ;  /* 0x000000040c107c23 */ /* 0x100fe200080108aa */
[--C-:B------:R-:W-:Y:S02]  /*1b2b0*/  FFMA.FTZ R181, R181, UR4, -R170.reuse ;  /* 0x00000004b5b57c23 */ /* 0x100fe400080108aa */
[----:B------:R1:W2:Y:S01]  /*1b2c0*/  MUFU.EX2 R38, R5 ;  /* 0x0000000500267308 */ /* 0x0002a20000000800 */
[--C-:B------:R-:W-:Y:S01]  /*1b2d0*/  FFMA.FTZ R120, R6, UR4, -R170.reuse ;  /* 0x0000000406787c23 */ /* 0x100fe200080108aa */
[----:B------:R-:W-:Y:S01]  /*1b2e0*/  FSEL R6, R36, RZ, P3 ;  /* 0x000000ff24067208 */ /* 0x000fe20001800000 */
[----:B------:R-:W-:Y:S01]  /*1b2f0*/  FADD.FTZ R4, -R4, R165 ;  /* 0x000000a504047221 */ /* 0x000fe20000010100 */
[--C-:B------:R-:W-:Y:S01]  /*1b300*/  FFMA.FTZ R126, R7, UR4, -R170.reuse ;  /* 0x00000004077e7c23 */ /* 0x100fe200080108aa */
[--C-:B------:R-:W-:Y:S01]  /*1b310*/  FFMA.FTZ R117, R11, UR4, -R170.reuse ;  /* 0x000000040b757c23 */ /* 0x100fe200080108aa */
[----:B------:R-:W-:Y:S01]  /*1b320*/  FFMA.FTZ R114, R10, UR4, -R170 ;  /* 0x000000040a727c23 */ /* 0x000fe200080108aa */
[----:B------:R-:W-:Y:S03]  /*1b330*/  FADD.FTZ R6, -R6, R166 ;  /* 0x000000a606067221 */ /* 0x000fe60000010100 */
[----:B------:R-:W-:Y:S01]  /*1b340*/  MUFU.EX2 R120, R120 ;  /* 0x0000007800787308 */ /* 0x000fe20000000800 */
[--C-:B------:R-:W-:Y:S01]  /*1b350*/  FFMA.FTZ R115, R8, UR4, -R127.reuse ;  /* 0x0000000408737c23 */ /* 0x100fe2000801087f */
[----:B------:R-:W-:Y:S01]  /*1b360*/  FMUL.FTZ R4, R4, UR4 ;  /* 0x0000000404047c20 */ /* 0x000fe20008410000 */
[----:B------:R-:W-:Y:S01]  /*1b370*/  FMUL.FTZ R6, R6, UR4 ;  /* 0x0000000406067c20 */ /* 0x000fe20008410000 */
[--C-:B------:R-:W-:Y:S01]  /*1b380*/  FFMA.FTZ R180, R180, UR4, -R170.reuse ;  /* 0x00000004b4b47c23 */ /* 0x100fe200080108aa */
[--C-:B------:R-:W-:Y:S01]  /*1b390*/  FFMA.FTZ R176, R176, UR4, -R170.reuse ;  /* 0x00000004b0b07c23 */ /* 0x100fe200080108aa */
[--C-:B------:R-:W-:Y:S01]  /*1b3a0*/  FFMA.FTZ R175, R175, UR4, -R170.reuse ;  /* 0x00000004afaf7c23 */ /* 0x100fe200080108aa */
[----:B------:R-:W-:Y:S03]  /*1b3b0*/  FFMA.FTZ R167, R194, UR4, -R170 ;  /* 0x00000004c2a77c23 */ /* 0x000fe600080108aa */
[----:B------:R-:W3:Y:S01]  /*1b3c0*/  MUFU.EX2 R126, R126 ;  /* 0x0000007e007e7308 */ /* 0x000ee20000000800 */
[----:B-1----:R-:W-:Y:S01]  /*1b3d0*/  FSEL R5, R0, RZ, P0 ;  /* 0x000000ff00057208 */ /* 0x002fe20000000000 */
[C---:B--2---:R-:W-:Y:S01]  /*1b3e0*/  FMUL.FTZ R12, R38.reuse, R152 ;  /* 0x00000098260c7220 */ /* 0x044fe20000410000 */
[C---:B------:R-:W-:Y:S01]  /*1b3f0*/  FMUL.FTZ R8, R38.reuse, R156 ;  /* 0x0000009c26087220 */ /* 0x040fe20000410000 */
[C---:B------:R-:W-:Y:S01]  /*1b400*/  FMUL.FTZ R9, R38.reuse, R157 ;  /* 0x0000009d26097220 */ /* 0x040fe20000410000 */
[C---:B------:R-:W-:Y:S01]  /*1b410*/  FFMA.FTZ R124, R38.reuse, R225, R124 ;  /* 0x000000e1267c7223 */ /* 0x040fe2000001007c */
[----:B------:R-:W-:Y:S01]  /*1b420*/  FADD.FTZ R5, -R5, R164 ;  /* 0x000000a405057221 */ /* 0x000fe20000010100 */
[--C-:B------:R-:W-:Y:S03]  /*1b430*/  FFMA.FTZ R156, R13, UR4, -R170.reuse ;  /* 0x000000040d9c7c23 */ /* 0x100fe600080108aa */
[----:B------:R-:W1:Y:S01]  /*1b440*/  MUFU.EX2 R119, R119 ;  /* 0x0000007700777308 */ /* 0x000e620000000800 */
[----:B------:R-:W-:Y:S01]  /*1b450*/  FMUL.FTZ R13, R38, R153 ;  /* 0x00000099260d7220 */ /* 0x000fe20000410000 */
[----:B------:R-:W-:Y:S01]  /*1b460*/  FMUL.FTZ R5, R5, UR4 ;  /* 0x0000000405057c20 */ /* 0x000fe20008410000 */
[--C-:B------:R-:W-:Y:S01]  /*1b470*/  FFMA.FTZ R153, R202, UR4, -R127.reuse ;  /* 0x00000004ca997c23 */ /* 0x100fe2000801087f */
[--C-:B------:R-:W-:Y:S01]  /*1b480*/  FFMA.FTZ R157, R238, UR4, -R127.reuse ;  /* 0x00000004ee9d7c23 */ /* 0x100fe2000801087f */
[----:B------:R-:W-:Y:S01]  /*1b490*/  FFMA.FTZ R191, R191, UR4, -R127 ;  /* 0x00000004bfbf7c23 */ /* 0x000fe2000801087f */
[----:B------:R-:W-:Y:S01]  /*1b4a0*/  FFMA.FTZ R166, R188, UR4, -R177 ;  /* 0x00000004bca67c23 */ /* 0x000fe200080108b1 */
[--C-:B------:R-:W-:Y:S03]  /*1b4b0*/  FFMA.FTZ R188, R190, UR4, -R170.reuse ;  /* 0x00000004bebc7c23 */ /* 0x100fe600080108aa */
[----:B------:R-:W-:Y:S01]  /*1b4c0*/  MUFU.EX2 R117, R117 ;  /* 0x0000007500757308 */ /* 0x000fe20000000800 */
[----:B---3--:R-:W-:Y:S01]  /*1b4d0*/  F2FP.BF16.F32.PACK_AB R44, R120, R126 ;  /* 0x0000007e782c723e */ /* 0x008fe200000010ff */
        /* <DEDUP_REMOVED lines=10> */
[----:B------:R-:W-:Y:S01]  /*1b580*/  FFMA.FTZ R177, R41, UR4, -R177 ;  /* 0x0000000429b17c23 */ /* 0x000fe200080108b1 */
[--C-:B------:R-:W-:Y:S01]  /*1b590*/  FFMA.FTZ R41, R178, UR4, -R127.reuse ;  /* 0x00000004b2297c23 */ /* 0x100fe2000801087f */
[--C-:B------:R-:W-:Y:S01]  /*1b5a0*/  FFMA.FTZ R174, R174, UR4, -R170.reuse ;  /* 0x00000004aeae7c23 */ /* 0x100fe200080108aa */
[--C-:B------:R-:W-:Y:S03]  /*1b5b0*/  FFMA.FTZ R173, R173, UR4, -R170.reuse ;  /* 0x00000004adad7c23 */ /* 0x100fe600080108aa */
[----:B------:R-:W-:Y:S01]  /*1b5c0*/  MUFU.EX2 R113, R113 ;  /* 0x0000007100717308 */ /* 0x000fe20000000800 */
[----:B------:R-:W-:Y:S01]  /*1b5d0*/  FFMA.FTZ R172, R172, UR4, -R170 ;  /* 0x00000004acac7c23 */ /* 0x000fe200080108aa */
[--C-:B------:R-:W-:Y:S01]  /*1b5e0*/  FFMA.FTZ R131, R131, UR4, -R127.reuse ;  /* 0x0000000483837c23 */ /* 0x100fe2000801087f */
[--C-:B------:R-:W-:Y:S01]  /*1b5f0*/  FFMA.FTZ R130, R130, UR4, -R127.reuse ;  /* 0x0000000482827c23 */ /* 0x100fe2000801087f */
[----:B------:R-:W-:Y:S01]  /*1b600*/  FFMA.FTZ R129, R129, UR4, -R127 ;  /* 0x0000000481817c23 */ /* 0x000fe2000801087f */
[----:B------:R-:W-:Y:S05]  /*1b610*/  FADD.FTZ R124, R123, R124 ;  /* 0x0000007c7b7c7221 */ /* 0x000fea0000010000 */
[----:B------:R-:W1:Y:S01]  /*1b620*/  MUFU.EX2 R115, R115 ;  /* 0x0000007300737308 */ /* 0x000e620000000800 */
[----:B--2---:R-:W-:Y:S01]  /*1b630*/  F2FP.BF16.F32.PACK_AB R46, R114, R117 ;  /* 0x00000075722e723e */ /* 0x004fe200000010ff */
[----:B------:R-:W-:Y:S04]  /*1b640*/  FADD.FTZ R124, R118, R124 ;  /* 0x0000007c767c7221 */ /* 0x000fe80000010000 */
[----:B------:R-:W-:Y:S04]  /*1b650*/  FADD.FTZ R124, R112, R124 ;  /* 0x0000007c707c7221 */ /* 0x000fe80000010000 */
[----:B------:R-:W2:Y:S01]  /*1b660*/  MUFU.EX2 R40, R6 ;  /* 0x0000000600287308 */ /* 0x000ea20000000800 */
[----:B------:R-:W-:Y:S04]  /*1b670*/  FADD.FTZ R124, R111, R124 ;  /* 0x0000007c6f7c7221 */ /* 0x000fe80000010000 */
[----:B------:R-:W-:Y:S05]  /*1b680*/  FADD.FTZ R124, R109, R124 ;  /* 0x0000007c6d7c7221 */ /* 0x000fea0000010000 */
[----:B------:R3:W4:Y:S01]  /*1b690*/  MUFU.EX2 R39, R4 ;  /* 0x0000000400277308 */ /* 0x0007220000000800 */
[----:B-1----:R-:W-:Y:S01]  /*1b6a0*/  F2FP.BF16.F32.PACK_AB R47, R115, R113 ;  /* 0x00000071732f723e */ /* 0x002fe200000010ff */
[----:B------:R-:W-:Y:S08]  /*1b6b0*/  FADD.FTZ R124, R106, R124 ;  /* 0x0000007c6a7c7221 */ /* 0x000ff00000010000 */
[----:B------:R1:W5:Y:S01]  /*1b6c0*/  MUFU.EX2 R37, R5 ;  /* 0x0000000500257308 */ /* 0x0003620000000800 */
[C---:B--2---:R-:W-:Y:S01]  /*1b6d0*/  FMUL.FTZ R17, R40.reuse, R149 ;  /* 0x0000009528117220 */ /* 0x044fe20000410000 */
[----:B------:R-:W-:Y:S04]  /*1b6e0*/  FFMA.FTZ R126, R40, R227, R126 ;  /* 0x000000e3287e7223 */ /* 0x000fe8000001007e */
[----:B------:R-:W-:Y:S04]  /*1b6f0*/  FADD.FTZ R126, R120, R126 ;  /* 0x0000007e787e7221 */ /* 0x000fe80000010000 */
[----:B------:R2:W-:Y:S01]  /*1b700*/  MUFU.EX2 R152, R16 ;  /* 0x0000001000987308 */ /* 0x0005e20000000800 */
[----:B---3--:R-:W-:Y:S01]  /*1b710*/  FMUL.FTZ R4, R40, R160 ;  /* 0x000000a028047220 */ /* 0x008fe20000410000 */
[C---:B----4-:R-:W-:Y:S01]  /*1b720*/  FMUL.FTZ R6, R39.reuse, R162 ;  /* 0x000000a227067220 */ /* 0x050fe20000410000 */
[C---:B------:R-:W-:Y:S01]  /*1b730*/  FMUL.FTZ R7, R39.reuse, R163 ;  /* 0x000000a327077220 */ /* 0x040fe20000410000 */
[C---:B------:R-:W-:Y:S01]  /*1b740*/  FMUL.FTZ R18, R39.reuse, R150 ;  /* 0x0000009627127220 */ /* 0x040fe20000410000 */
[C---:B------:R-:W-:Y:S01]  /*1b750*/  FMUL.FTZ R19, R39.reuse, R151 ;  /* 0x0000009727137220 */ /* 0x040fe20000410000 */
[----:B------:R-:W-:Y:S01]  /*1b760*/  FFMA.FTZ R125, R39, R226, R125 ;  /* 0x000000e2277d7223 */ /* 0x000fe2000001007d */
[----:B------:R-:W-:Y:S03]  /*1b770*/  FFMA.FTZ R160, R234, UR4, -R170 ;  /* 0x00000004eaa07c23 */ /* 0x000fe600080108aa */
[----:B------:R-:W-:Y:S01]  /*1b780*/  MUFU.EX2 R181, R181 ;  /* 0x000000b500b57308 */ /* 0x000fe20000000800 */
[C---:B-1----:R-:W-:Y:S01]  /*1b790*/  FMUL.FTZ R5, R40.reuse, R161 ;  /* 0x000000a128057220 */ /* 0x042fe20000410000 */
[C---:B-----5:R-:W-:Y:S01]  /*1b7a0*/  FMUL.FTZ R10, R37.reuse, R158 ;  /* 0x0000009e250a7220 */ /* 0x060fe20000410000 */
[C---:B------:R-:W-:Y:S01]  /*1b7b0*/  FMUL.FTZ R11, R37.reuse, R159 ;  /* 0x0000009f250b7220 */ /* 0x040fe20000410000 */
[C---:B------:R-:W-:Y:S01]  /*1b7c0*/  FMUL.FTZ R14, R37.reuse, R154 ;  /* 0x0000009a250e7220 */ /* 0x040fe20000410000 */
[C---:B------:R-:W-:Y:S01]  /*1b7d0*/  FMUL.FTZ R15, R37.reuse, R155 ;  /* 0x0000009b250f7220 */ /* 0x040fe20000410000 */
[C---:B------:R-:W-:Y:S01]  /*1b7e0*/  FMUL.FTZ R26, R37.reuse, R142 ;  /* 0x0000008e251a7220 */ /* 0x040fe20000410000 */
[----:B------:R-:W-:Y:S01]  /*1b7f0*/  FMUL.FTZ R27, R37, R143 ;  /* 0x0000008f251b7220 */ /* 0x000fe20000410000 */
[-C--:B------:R-:W-:Y:S02]  /*1b800*/  HMMA.16816.F32.BF16 R4, R44, R20.reuse, R4 ;  /* 0x000000142c04723c */ /* 0x080fe40000041804 */
[----:B------:R-:W1:Y:S03]  /*1b810*/  MUFU.EX2 R180, R180 ;  /* 0x000000b400b47308 */ /* 0x000e660000000800 */
[----:B--2---:R-:W-:Y:S01]  /*1b820*/  FMUL.FTZ R16, R40, R148 ;  /* 0x0000009428107220 */ /* 0x004fe20000410000 */
[--C-:B------:R-:W-:Y:S01]  /*1b830*/  FFMA.FTZ R148, R25, UR4, -R127.reuse ;  /* 0x0000000419947c23 */ /* 0x100fe2000801087f */
[----:B------:R-:W-:Y:S01]  /*1b840*/  FMUL.FTZ R25, R38, R141 ;  /* 0x0000008d26197220 */ /* 0x000fe20000410000 */
[C---:B------:R-:W-:Y:S04]  /*1b850*/  HMMA.16816.F32.BF16 R8, R32.reuse, R20, R8 ;  /* 0x000000142008723c */ /* 0x040fe80000041808 */
[----:B------:R-:W-:Y:S01]  /*1b860*/  MUFU.EX2 R178, R179 ;  /* 0x000000b300b27308 */ /* 0x000fe20000000800 */
[C---:B------:R-:W-:Y:S01]  /*1b870*/  FMUL.FTZ R20, R40.reuse, R144 ;  /* 0x0000009028147220 */ /* 0x040fe20000410000 */
[----:B------:R-:W-:Y:S01]  /*1b880*/  FMUL.FTZ R21, R40, R145 ;  /* 0x0000009128157220 */ /* 0x000fe20000410000 */
[C---:B------:R-:W-:Y:S01]  /*1b890*/  FMUL.FTZ R31, R37.reuse, R139 ;  /* 0x0000008b251f7220 */ /* 0x040fe20000410000 */
[C---:B------:R-:W-:Y:S01]  /*1b8a0*/  FFMA.FTZ R122, R37.reuse, R224, R122 ;  /* 0x000000e0257a7223 */ /* 0x040fe2000001007a */
[-C--:B------:R-:W-:Y:S05]  /*1b8b0*/  HMMA.16816.F32.BF16 R12, R32, R22.reuse, R12 ;  /* 0x00000016200c723c */ /* 0x080fea000004180c */
[----:B------:R2:W-:Y:S01]  /*1b8c0*/  MUFU.EX2 R144, R24 ;  /* 0x0000001800907308 */ /* 0x0005e20000000800 */
[--C-:B------:R-:W-:Y:S01]  /*1b8d0*/  FFMA.FTZ R141, R30, UR4, -R170.reuse ;  /* 0x000000041e8d7c23 */ /* 0x100fe200080108aa */
[----:B------:R-:W-:Y:S01]  /*1b8e0*/  FMUL.FTZ R30, R37, R138 ;  /* 0x0000008a251e7220 */ /* 0x000fe20000410000 */
[--C-:B------:R-:W-:Y:S01]  /*1b8f0*/  FFMA.FTZ R138, R240, UR4, -R170.reuse ;  /* 0x00000004f08a7c23 */ /* 0x100fe200080108aa */
[--C-:B------:R-:W-:Y:S01]  /*1b900*/  FFMA.FTZ R139, R233, UR4, -R170.reuse ;  /* 0x00000004e98b7c23 */ /* 0x100fe200080108aa */
[--C-:B------:R-:W-:Y:S01]  /*1b910*/  FFMA.FTZ R142, R232, UR4, -R127.reuse ;  /* 0x00000004e88e7c23 */ /* 0x100fe2000801087f */
[C---:B------:R-:W-:Y:S04]  /*1b920*/  HMMA.16816.F32.BF16 R16, R44.reuse, R22, R16 ;  /* 0x000000162c10723c */ /* 0x040fe80000041810 */
[----:B------:R-:W3:Y:S01]  /*1b930*/  MUFU.EX2 R148, R148 ;  /* 0x0000009400947308 */ /* 0x000ee20000000800 */
[C---:B------:R-:W-:Y:S01]  /*1b940*/  FMUL.FTZ R22, R39.reuse, R146 ;  /* 0x0000009227167220 */ /* 0x040fe20000410000 */
[----:B------:R-:W-:Y:S01]  /*1b950*/  FMUL.FTZ R23, R39, R147 ;  /* 0x0000009327177220 */ /* 0x000fe20000410000 */
[--C-:B------:R-:W-:Y:S01]  /*1b960*/  FFMA.FTZ R143, R200, UR4, -R127.reuse ;  /* 0x00000004c88f7c23 */ /* 0x100fe2000801087f */
[--C-:B------:R-:W-:Y:S01]  /*1b970*/  FFMA.FTZ R146, R199, UR4, -R170.reuse ;  /* 0x00000004c7927c23 */ /* 0x100fe200080108aa */
[--C-:B------:R-:W-:Y:S05]  /*1b980*/  FFMA.FTZ R145, R196, UR4, -R170.reuse ;  /* 0x00000004c4917c23 */ /* 0x100fea00080108aa */
[----:B------:R-:W-:Y:S01]  /*1b990*/  MUFU.EX2 R37, R175 ;  /* 0x000000af00257308 */ /* 0x000fe20000000800 */
[C---:B--2---:R-:W-:Y:S01]  /*1b9a0*/  FMUL.FTZ R24, R38.reuse, R140 ;  /* 0x0000008c26187220 */ /* 0x044fe20000410000 */
[--C-:B------:R-:W-:Y:S01]  /*1b9b0*/  FFMA.FTZ R140, R29, UR4, -R170.reuse ;  /* 0x000000041d8c7c23 */ /* 0x100fe200080108aa */
[-C--:B------:R-:W-:Y:S03]  /*1b9c0*/  HMMA.16816.F32.BF16 R20, R44, R48.reuse, R20 ;  /* 0x000000302c14723c */ /* 0x080fe60000041814 */
[----:B------:R-:W-:Y:S01]  /*1b9d0*/  FMUL.FTZ R29, R38, R137 ;  /* 0x00000089261d7220 */ /* 0x000fe20000410000 */
[--C-:B------:R-:W-:Y:S03]  /*1b9e0*/  FFMA.FTZ R147, R192, UR4, -R127.reuse ;  /* 0x00000004c0937c23 */ /* 0x100fe6000801087f */
[----:B------:R-:W2:Y:S01]  /*1b9f0*/  MUFU.EX2 R156, R156 ;  /* 0x0000009c009c7308 */ /* 0x000ea20000000800 */
[--C-:B------:R-:W-:Y:S01]  /*1ba00*/  FFMA.FTZ R154, R243, UR4, -R170.reuse ;  /* 0x00000004f39a7c23 */ /* 0x100fe200080108aa */
[--C-:B------:R-:W-:Y:S01]  /*1ba10*/  FFMA.FTZ R155, R241, UR4, -R170.reuse ;  /* 0x00000004f19b7c23 */ /* 0x100fe200080108aa */
[C---:B------:R-:W-:Y:S04]  /*1ba20*/  HMMA.16816.F32.BF16 R24, R32.reuse, R48, R24 ;  /* 0x000000302018723c */ /* 0x040fe80000041818 */
[--C-:B------:R-:W-:Y:S01]  /*1ba30*/  FFMA.FTZ R48, R28, UR4, -R127.reuse ;  /* 0x000000041c307c23 */ /* 0x100fe2000801087f */
[----:B------:R-:W-:Y:S01]  /*1ba40*/  FMUL.FTZ R28, R38, R136 ;  /* 0x00000088261c7220 */ /* 0x000fe20000410000 */
[--C-:B------:R-:W-:Y:S01]  /*1ba50*/  FFMA.FTZ R136, R245, UR4, -R127.reuse ;  /* 0x00000004f5887c23 */ /* 0x100fe2000801087f */
[----:B------:R-:W-:Y:S01]  /*1ba60*/  MUFU.EX2 R141, R141 ;  /* 0x0000008d008d7308 */ /* 0x000fe20000000800 */
[----:B------:R-:W-:Y:S01]  /*1ba70*/  F2FP.BF16.F32.PACK_AB R49, R107, R108 ;  /* 0x0000006c6b31723e */ /* 0x000fe200000010ff */
[--C-:B------:R-:W-:Y:S01]  /*1ba80*/  FFMA.FTZ R158, R239, UR4, -R127.reuse ;  /* 0x00000004ef9e7c23 */ /* 0x100fe2000801087f */
[--C-:B------:R-:W-:Y:S01]  /*1ba90*/  FFMA.FTZ R162, R203, UR4, -R170.reuse ;  /* 0x00000004cba27c23 */ /* 0x100fe200080108aa */
[--C-:B------:R-:W-:Y:S01]  /*1baa0*/  FFMA.FTZ R163, R198, UR4, -R127.reuse ;  /* 0x00000004c6a37c23 */ /* 0x100fe2000801087f */
[-C--:B------:R-:W-:Y:S05]  /*1bab0*/  HMMA.16816.F32.BF16 R28, R32, R50.reuse, R28 ;  /* 0x00000032201c723c */ /* 0x080fea000004181c */
[----:B------:R-:W4:Y:S01]  /*1bac0*/  MUFU.EX2 R140, R140 ;  /* 0x0000008c008c7308 */ /* 0x000f220000000800 */
[C---:B------:R-:W-:Y:S01]  /*1bad0*/  FMUL.FTZ R32, R40.reuse, R132 ;  /* 0x0000008428207220 */ /* 0x040fe20000410000 */
[----:B------:R-:W-:Y:S01]  /*1bae0*/  FMUL.FTZ R33, R40, R133 ;  /* 0x0000008528217220 */ /* 0x000fe20000410000 */
[C---:B------:R-:W-:Y:S01]  /*1baf0*/  FMUL.FTZ R34, R39.reuse, R134 ;  /* 0x0000008627227220 */ /* 0x040fe20000410000 */
[----:B------:R-:W-:Y:S01]  /*1bb00*/  FMUL.FTZ R35, R39, R135 ;  /* 0x0000008727237220 */ /* 0x000fe20000410000 */
[----:B-1----:R-:W-:Y:S01]  /*1bb10*/  F2FP.BF16.F32.PACK_AB R40, R180, R181 ;  /* 0x000000b5b428723e */ /* 0x002fe200000010ff */
[--C-:B------:R-:W-:Y:S01]  /*1bb20*/  FFMA.FTZ R133, R244, UR4, -R170.reuse ;  /* 0x00000004f4857c23 */ /* 0x100fe200080108aa */
[--C-:B------:R-:W-:Y:S03]  /*1bb30*/  FFMA.FTZ R132, R242, UR4, -R170.reuse ;  /* 0x00000004f2847c23 */ /* 0x100fe600080108aa */
[----:B------:R1:W-:Y:S01]  /*1bb40*/  MUFU.EX2 R137, R48 ;  /* 0x0000003000897308 */ /* 0x0003e20000000800 */
[--C-:B------:R-:W-:Y:S01]  /*1bb50*/  FFMA.FTZ R134, R237, UR4, -R127.reuse ;  /* 0x00000004ed867c23 */ /* 0x100fe2000801087f */
[--C-:B------:R-:W-:Y:S01]  /*1bb60*/  FFMA.FTZ R135, R235, UR4, -R127.reuse ;  /* 0x00000004eb877c23 */ /* 0x100fe2000801087f */
[----:B------:R-:W-:Y:S04]  /*1bb70*/  HMMA.16816.F32.BF16 R32, R44, R50, R32 ;  /* 0x000000322c20723c */ /* 0x000fe80000041820 */
[----:B---3--:R-:W-:Y:S03]  /*1bb80*/  F2FP.BF16.F32.PACK_AB R45, R144, R148 ;  /* 0x00000094902d723e */ /* 0x008fe600000010ff */
[----:B------:R-:W3:Y:S01]  /*1bb90*/  MUFU.EX2 R136, R136 ;  /* 0x0000008800887308 */ /* 0x000ee20000000800 */
[----:B--2---:R-:W-:Y:S01]  /*1bba0*/  F2FP.BF16.F32.PACK_AB R44, R152, R156 ;  /* 0x0000009c982c723e */ /* 0x004fe200000010ff */
[--C-:B------:R-:W-:Y:S01]  /*1bbb0*/  FFMA.FTZ R161, R197, UR4, -R127.reuse ;  /* 0x00000004c5a17c23 */ /* 0x100fe2000801087f */
[----:B----4-:R-:W-:Y:S01]  /*1bbc0*/  F2FP.BF16.F32.PACK_AB R46, R140, R141 ;  /* 0x0000008d8c2e723e */ /* 0x010fe200000010ff */
[--C-:B------:R-:W-:Y:S01]  /*1bbd0*/  FFMA.FTZ R159, R195, UR4, -R170.reuse ;  /* 0x00000004c39f7c23 */ /* 0x100fe200080108aa */
[----:B------:R-:W-:Y:S01]  /*1bbe0*/  F2FP.BF16.F32.PACK_AB R50, R105, R106 ;  /* 0x0000006a6932723e */ /* 0x000fe200000010ff */
[----:B------:R-:W-:Y:S01]  /*1bbf0*/  FFMA.FTZ R170, R171, UR4, -R170 ;  /* 0x00000004abaa7c23 */ /* 0x000fe200080108aa */
[----:B------:R-:W-:Y:S03]  /*1bc00*/  F2FP.BF16.F32.PACK_AB R51, R103, R43 ;  /* 0x0000002b6733723e */ /* 0x000fe600000010ff */
[----:B------:R-:W2:Y:S01]  /*1bc10*/  MUFU.EX2 R171, R41 ;  /* 0x0000002900ab7308 */ /* 0x000ea20000000800 */
[----:B-1----:R-:W-:Y:S01]  /*1bc20*/  F2FP.BF16.F32.PACK_AB R48, R109, R111 ;  /* 0x0000006f6d30723e */ /* 0x002fe200000010ff */
[--C-:B------:R-:W-:Y:S01]  /*1bc30*/  FFMA.FTZ R192, R193, UR4, -R127.reuse ;  /* 0x00000004c1c07c23 */ /* 0x100fe2000801087f */
[----:B------:R-:W-:Y:S01]  /*1bc40*/  FFMA.FTZ R127, R128, UR4, -R127 ;  /* 0x00000004807f7c23 */ /* 0x000fe2000801087f */
[----:B------:R-:W-:Y:S01]  /*1bc50*/  FADD.FTZ R125, R119, R125 ;  /* 0x0000007d777d7221 */ /* 0x000fe20000010000 */
[----:B------:R-:W-:Y:S01]  /*1bc60*/  FADD.FTZ R122, R121, R122 ;  /* 0x0000007a797a7221 */ /* 0x000fe20000010000 */
[----:B------:R-:W-:Y:S01]  /*1bc70*/  FADD.FTZ R126, R117, R126 ;  /* 0x0000007e757e7221 */ /* 0x000fe20000010000 */
[----:B------:R-:W-:Y:S03]  /*1bc80*/  FADD.FTZ R105, R105, R124 ;  /* 0x0000007c69697221 */ /* 0x000fe60000010000 */
[----:B------:R-:W-:Y:S01]  /*1bc90*/  MUFU.EX2 R128, R176 ;  /* 0x000000b000807308 */ /* 0x000fe20000000800 */
[----:B---3--:R-:W-:Y:S01]  /*1bca0*/  F2FP.BF16.F32.PACK_AB R47, R136, R137 ;  /* 0x00000089882f723e */ /* 0x008fe200000010ff */
[----:B------:R-:W-:Y:S01]  /*1bcb0*/  FADD.FTZ R125, R113, R125 ;  /* 0x0000007d717d7221 */ /* 0x000fe20000010000 */
[----:B------:R-:W-:Y:S01]  /*1bcc0*/  FADD.FTZ R122, R116, R122 ;  /* 0x0000007a747a7221 */ /* 0x000fe20000010000 */
[----:B------:R-:W-:Y:S01]  /*1bcd0*/  FADD.FTZ R126, R114, R126 ;  /* 0x0000007e727e7221 */ /* 0x000fe20000010000 */
[----:B------:R-:W-:Y:S01]  /*1bce0*/  FADD.FTZ R105, R102, R105 ;  /* 0x0000006966697221 */ /* 0x000fe20000010000 */
[----:B------:R-:W-:Y:S01]  /*1bcf0*/  FADD.FTZ R125, R115, R125 ;  /* 0x0000007d737d7221 */ /* 0x000fe20000010000 */
[----:B------:R-:W-:Y:S01]  /*1bd00*/  FADD.FTZ R122, R110, R122 ;  /* 0x0000007a6e7a7221 */ /* 0x000fe20000010000 */
[-C--:B------:R-:W-:Y:S02]  /*1bd10*/  HMMA.16816.F32.BF16 R4, R44, R52.reuse, R4 ;  /* 0x000000342c04723c */ /* 0x080fe40000041804 */
[----:B------:R-:W-:Y:S01]  /*1bd20*/  MUFU.EX2 R38, R169 ;  /* 0x000000a900267308 */ /* 0x000fe20000000800 */
[----:B--2---:R-:W-:Y:S01]  /*1bd30*/  F2FP.BF16.F32.PACK_AB R41, R171, R178 ;  /* 0x000000b2ab29723e */ /* 0x004fe200000010ff */
[----:B------:R-:W-:Y:S01]  /*1bd40*/  FADD.FTZ R125, R148, R125 ;  /* 0x0000007d947d7221 */ /* 0x000fe20000010000 */
[----:B------:R-:W-:Y:S01]  /*1bd50*/  FADD.FTZ R122, R108, R122 ;  /* 0x0000007a6c7a7221 */ /* 0x000fe20000010000 */
[----:B------:R-:W-:Y:S01]  /*1bd60*/  LDSM.16.MT88.4 R148, [R206+0x5c00] ;  /* 0x005c0000ce94783b */ /* 0x000fe20000004200 */
[----:B------:R-:W-:Y:S01]  /*1bd70*/  FADD.FTZ R126, R156, R126 ;  /* 0x0000007e9c7e7221 */ /* 0x000fe20000010000 */
[C---:B------:R-:W-:Y:S04]  /*1bd80*/  HMMA.16816.F32.BF16 R8, R48.reuse, R52, R8 ;  /* 0x000000343008723c */ /* 0x040fe80000041808 */
[----:B------:R-:W1:Y:S01]  /*1bd90*/  MUFU.EX2 R39, R168 ;  /* 0x000000a800277308 */ /* 0x000e620000000800 */
[----:B------:R-:W-:Y:S01]  /*1bda0*/  FADD.FTZ R122, R107, R122 ;  /* 0x0000007a6b7a7221 */ /* 0x000fe20000010000 */
[----:B------:R-:W-:Y:S01]  /*1bdb0*/  FADD.FTZ R126, R152, R126 ;  /* 0x0000007e987e7221 */ /* 0x000fe20000010000 */
[----:B------:R-:W-:Y:S01]  /*1bdc0*/  FADD.FTZ R125, R144, R125 ;  /* 0x0000007d907d7221 */ /* 0x000fe20000010000 */
[----:B------:R-:W-:Y:S01]  /*1bdd0*/  FADD.FTZ R105, R100, R105 ;  /* 0x0000006964697221 */ /* 0x000fe20000010000 */
[-C--:B------:R-:W-:Y:S05]  /*1bde0*/  HMMA.16816.F32.BF16 R12, R48, R54.reuse, R12 ;  /* 0x00000036300c723c */ /* 0x080fea000004180c */
[----:B------:R-:W2:Y:S01]  /*1bdf0*/  MUFU.EX2 R133, R133 ;  /* 0x0000008500857308 */ /* 0x000ea20000000800 */
[----:B------:R-:W-:Y:S01]  /*1be00*/  FADD.FTZ R122, R43, R122 ;  /* 0x0000007a2b7a7221 */ /* 0x000fe20000010000 */
[----:B------:R-:W-:Y:S01]  /*1be10*/  FADD.FTZ R126, R141, R126 ;  /* 0x0000007e8d7e7221 */ /* 0x000fe20000010000 */
[----:B------:R-:W-:Y:S01]  /*1be20*/  FADD.FTZ R137, R137, R125 ;  /* 0x0000007d89897221 */ /* 0x000fe20000010000 */
[----:B------:R-:W-:Y:S01]  /*1be30*/  FADD.FTZ R105, R99, R105 ;  /* 0x0000006963697221 */ /* 0x000fe20000010000 */
[----:B------:R-:W-:Y:S01]  /*1be40*/  FADD.FTZ R122, R103, R122 ;  /* 0x0000007a677a7221 */ /* 0x000fe20000010000 */
[C---:B------:R-:W-:Y:S01]  /*1be50*/  HMMA.16816.F32.BF16 R16, R44.reuse, R54, R16 ;  /* 0x000000362c10723c */ /* 0x040fe20000041810 */
[----:B------:R-:W3:Y:S03]  /*1be60*/  LDSM.16.MT88.4 R52, [R206+0x4800] ;  /* 0x00480000ce34783b */ /* 0x000ee60000004200 */
[----:B------:R-:W4:Y:S01]  /*1be70*/  MUFU.EX2 R132, R132 ;  /* 0x0000008400847308 */ /* 0x000f220000000800 */
[----:B-1----:R-:W-:Y:S01]  /*1be80*/  F2FP.BF16.F32.PACK_AB R43, R39, R38 ;  /* 0x00000026272b723e */ /* 0x002fe200000010ff */
[----:B------:R-:W-:Y:S01]  /*1be90*/  FADD.FTZ R126, R140, R126 ;  /* 0x0000007e8c7e7221 */ /* 0x000fe20000010000 */
[----:B------:R-:W-:Y:S01]  /*1bea0*/  FADD.FTZ R137, R136, R137 ;  /* 0x0000008988897221 */ /* 0x000fe20000010000 */
[----:B------:R-:W-:Y:S01]  /*1beb0*/  F2FP.BF16.F32.PACK_AB R136, R84, R70 ;  /* 0x000000465488723e */ /* 0x000fe200000010ff */
[-C--:B------:R-:W-:Y:S05]  /*1bec0*/  HMMA.16816.F32.BF16 R20, R44, R56.reuse, R20 ;  /* 0x000000382c14723c */ /* 0x080fea0000041814 */
[----:B------:R-:W1:Y:S01]  /*1bed0*/  MUFU.EX2 R134, R134 ;  /* 0x0000008600867308 */ /* 0x000e620000000800 */
[----:B--2---:R-:W-:Y:S01]  /*1bee0*/  FADD.FTZ R126, R133, R126 ;  /* 0x0000007e857e7221 */ /* 0x004fe20000010000 */
[----:B------:R-:W-:Y:S01]  /*1bef0*/  FADD.FTZ R122, R101, R122 ;  /* 0x0000007a657a7221 */ /* 0x000fe20000010000 */
[----:B------:R-:W-:Y:S01]  /*1bf00*/  FADD.FTZ R105, R96, R105 ;  /* 0x0000006960697221 */ /* 0x000fe20000010000 */
[C---:B------:R-:W-:Y:S06]  /*1bf10*/  HMMA.16816.F32.BF16 R24, R48.reuse, R56, R24 ;  /* 0x000000383018723c */ /* 0x040fec0000041818 */
[----:B------:R-:W2:Y:S01]  /*1bf20*/  MUFU.EX2 R135, R135 ;  /* 0x0000008700877308 */ /* 0x000ea20000000800 */
[----:B----4-:R-:W-:Y:S01]  /*1bf30*/  FADD.FTZ R126, R132, R126 ;  /* 0x0000007e847e7221 */ /* 0x010fe20000010000 */
[----:B------:R-:W-:Y:S01]  /*1bf40*/  FADD.FTZ R122, R98, R122 ;  /* 0x0000007a627a7221 */ /* 0x000fe20000010000 */
[----:B------:R-:W-:Y:S01]  /*1bf50*/  FADD.FTZ R105, R94, R105 ;  /* 0x000000695e697221 */ /* 0x000fe20000010000 */
[-C--:B------:R-:W-:Y:S06]  /*1bf60*/  HMMA.16816.F32.BF16 R28, R48, R58.reuse, R28 ;  /* 0x0000003a301c723c */ /* 0x080fec000004181c */
[----:B------:R-:W4:Y:S01]  /*1bf70*/  MUFU.EX2 R138, R138 ;  /* 0x0000008a008a7308 */ /* 0x000f220000000800 */
[----:B------:R-:W-:Y:S01]  /*1bf80*/  F2FP.BF16.F32.PACK_AB R48, R100, R102 ;  /* 0x000000666430723e */ /* 0x000fe200000010ff */
[----:B-1----:R-:W-:Y:S01]  /*1bf90*/  FADD.FTZ R137, R134, R137 ;  /* 0x0000008986897221 */ /* 0x002fe20000010000 */
[----:B------:R-:W-:Y:S01]  /*1bfa0*/  F2FP.BF16.F32.PACK_AB R50, R96, R99 ;  /* 0x000000636032723e */ /* 0x000fe200000010ff */
[----:B------:R-:W-:Y:S01]  /*1bfb0*/  FADD.FTZ R122, R97, R122 ;  /* 0x0000007a617a7221 */ /* 0x000fe20000010000 */
[----:B------:R-:W-:Y:S01]  /*1bfc0*/  F2FP.BF16.F32.PACK_AB R49, R98, R101 ;  /* 0x000000656231723e */ /* 0x000fe200000010ff */
[----:B------:R-:W-:Y:S01]  /*1bfd0*/  HMMA.16816.F32.BF16 R32, R44, R58, R32 ;  /* 0x0000003a2c20723c */ /* 0x000fe20000041820 */
[----:B------:R-:W1:Y:S03]  /*1bfe0*/  LDSM.16.MT88.4 R56, [R60+0x800] ;  /* 0x000800003c38783b */ /* 0x000e660000004200 */
[----:B------:R-:W5:Y:S01]  /*1bff0*/  MUFU.EX2 R139, R139 ;  /* 0x0000008b008b7308 */ /* 0x000f620000000800 */
[----:B------:R-:W-:Y:S01]  /*1c000*/  F2FP.BF16.F32.PACK_AB R44, R132, R133 ;  /* 0x00000085842c723e */ /* 0x000fe200000010ff */
[C---:B--2---:R-:W-:Y:S01]  /*1c010*/  FADD.FTZ R137, R135.reuse, R137 ;  /* 0x0000008987897221 */ /* 0x044fe20000010000 */
[----:B------:R-:W-:Y:S01]  /*1c020*/  F2FP.BF16.F32.PACK_AB R45, R135, R134 ;  /* 0x00000086872d723e */ /* 0x000fe200000010ff */
[C---:B------:R-:W-:Y:S01]  /*1c030*/  FADD.FTZ R122, R95.reuse, R122 ;  /* 0x0000007a5f7a7221 */ /* 0x040fe20000010000 */
[----:B------:R-:W-:Y:S01]  /*1c040*/  F2FP.BF16.F32.PACK_AB R51, R95, R97 ;  /* 0x000000615f33723e */ /* 0x000fe200000010ff */
[----:B------:R-:W-:Y:S04]  /*1c050*/  FADD.FTZ R105, R92, R105 ;  /* 0x000000695c697221 */ /* 0x000fe80000010000 */
        /* <DEDUP_REMOVED lines=9> */
[----:B------:R-:W-:Y:S01]  /*1c0f0*/  FADD.FTZ R122, R89, R122 ;  /* 0x0000007a597a7221 */ /* 0x000fe20000010000 */
[----:B------:R-:W-:Y:S03]  /*1c100*/  FADD.FTZ R105, R87, R105 ;  /* 0x0000006957697221 */ /* 0x000fe60000010000 */
[----:B------:R-:W-:Y:S03]  /*1c110*/  FADD.FTZ R122, R86, R122 ;  /* 0x0000007a567a7221 */ /* 0x000fe60000010000 */
[----:B------:R-:W5:Y:S01]  /*1c120*/  MUFU.EX2 R146, R146 ;  /* 0x0000009200927308 */ /* 0x000f620000000800 */
[----:B--2---:R-:W-:Y:S01]  /*1c130*/  FADD.FTZ R137, R142, R137 ;  /* 0x000000898e897221 */ /* 0x004fe20000010000 */
[----:B------:R-:W-:Y:S01]  /*1c140*/  FADD.FTZ R105, R85, R105 ;  /* 0x0000006955697221 */ /* 0x000fe20000010000 */
[----:B------:R-:W-:Y:S03]  /*1c150*/  FADD.FTZ R122, R83, R122 ;  /* 0x0000007a537a7221 */ /* 0x000fe60000010000 */
[----:B------:R-:W-:Y:S04]  /*1c160*/  FADD.FTZ R105, R81, R105 ;  /* 0x0000006951697221 */ /* 0x000fe80000010000 */
[----:B------:R-:W2:Y:S01]  /*1c170*/  MUFU.EX2 R145, R145 ;  /* 0x0000009100917308 */ /* 0x000ea20000000800 */
[C---:B----4-:R-:W-:Y:S01]  /*1c180*/  F2FP.BF16.F32.PACK_AB R47, R143.reuse, R142 ;  /* 0x0000008e8f2f723e */ /* 0x050fe200000010ff */
[----:B------:R-:W-:Y:S01]  /*1c190*/  FADD.FTZ R143, R143, R137 ;  /* 0x000000898f8f7221 */ /* 0x000fe20000010000 */
[----:B------:R-:W-:Y:S04]  /*1c1a0*/  FADD.FTZ R105, R79, R105 ;  /* 0x000000694f697221 */ /* 0x000fe80000010000 */
[----:B------:R-:W-:Y:S01]  /*1c1b0*/  FADD.FTZ R105, R78, R105 ;  /* 0x000000694e697221 */ /* 0x000fe20000010000 */
[-C--:B---3--:R-:W-:Y:S02]  /*1c1c0*/  HMMA.16816.F32.BF16 R4, R44, R52.reuse, R4 ;  /* 0x000000342c04723c */ /* 0x088fe40000041804 */
[----:B------:R-:W3:Y:S01]  /*1c1d0*/  MUFU.EX2 R147, R147 ;  /* 0x0000009300937308 */ /* 0x000ee20000000800 */
[----:B-----5:R-:W-:Y:S01]  /*1c1e0*/  FADD.FTZ R139, R146, R139 ;  /* 0x0000008b928b7221 */ /* 0x020fe20000010000 */
[----:B------:R-:W-:Y:S04]  /*1c1f0*/  FADD.FTZ R105, R77, R105 ;  /* 0x000000694d697221 */ /* 0x000fe80000010000 */
[C---:B------:R-:W-:Y:S04]  /*1c200*/  HMMA.16816.F32.BF16 R8, R48.reuse, R52, R8 ;  /* 0x000000343008723c */ /* 0x040fe80000041808 */
[----:B------:R-:W4:Y:S01]  /*1c210*/  MUFU.EX2 R153, R153 ;  /* 0x0000009900997308 */ /* 0x000f220000000800 */
[----:B--2---:R-:W-:Y:S01]  /*1c220*/  FADD.FTZ R139, R145, R139 ;  /* 0x0000008b918b7221 */ /* 0x004fe20000010000 */
[----:B------:R-:W-:Y:S02]  /*1c230*/  FADD.FTZ R105, R76, R105 ;  /* 0x000000694c697221 */ /* 0x000fe40000010000 */
[-C--:B------:R-:W-:Y:S06]  /*1c240*/  HMMA.16816.F32.BF16 R12, R48, R54.reuse, R12 ;  /* 0x00000036300c723c */ /* 0x080fec000004180c */
[----:B------:R-:W2:Y:S01]  /*1c250*/  MUFU.EX2 R154, R154 ;  /* 0x0000009a009a7308 */ /* 0x000ea20000000800 */
[----:B---3--:R-:W-:Y:S01]  /*1c260*/  FADD.FTZ R143, R147, R143 ;  /* 0x0000008f938f7221 */ /* 0x008fe20000010000 */
[----:B------:R-:W-:Y:S01]  /*1c270*/  FADD.FTZ R105, R75, R105 ;  /* 0x000000694b697221 */ /* 0x000fe20000010000 */
[C---:B------:R-:W-:Y:S01]  /*1c280*/  HMMA.16816.F32.BF16 R16, R44.reuse, R54, R16 ;  /* 0x000000362c10723c */ /* 0x040fe20000041810 */
[----:B------:R-:W3:Y:S06]  /*1c290*/  LDSM.16.MT88.4 R52, [R206+0x4c00] ;  /* 0x004c0000ce34783b */ /* 0x000eec0000004200 */
[----:B------:R-:W5:Y:S01]  /*1c2a0*/  MUFU.EX2 R155, R155 ;  /* 0x0000009b009b7308 */ /* 0x000f620000000800 */
[----:B----4-:R-:W-:Y:S01]  /*1c2b0*/  FADD.FTZ R143, R153, R143 ;  /* 0x0000008f998f7221 */ /* 0x010fe20000010000 */
[----:B------:R-:W-:Y:S01]  /*1c2c0*/  FADD.FTZ R105, R74, R105 ;  /* 0x000000694a697221 */ /* 0x000fe20000010000 */
[-C--:B-1----:R-:W-:Y:S07]  /*1c2d0*/  HMMA.16816.F32.BF16 R20, R44, R56.reuse, R20 ;  /* 0x000000382c14723c */ /* 0x082fee0000041814 */
[----:B------:R-:W1:Y:S01]  /*1c2e0*/  MUFU.EX2 R157, R157 ;  /* 0x0000009d009d7308 */ /* 0x000e620000000800 */
[----:B--2---:R-:W-:Y:S01]  /*1c2f0*/  FADD.FTZ R139, R154, R139 ;  /* 0x0000008b9a8b7221 */ /* 0x004fe20000010000 */
        /* <DEDUP_REMOVED lines=16> */
[----:B--2---:R-:W-:Y:S01]  /*1c400*/  FADD.FTZ R143, R158, R143 ;  /* 0x0000008f9e8f7221 */ /* 0x004fe20000010000 */
        /* <DEDUP_REMOVED lines=8> */
[----:B------:R-:W3:Y:S01]  /*1c490*/  MUFU.EX2 R161, R161 ;  /* 0x000000a100a17308 */ /* 0x000ee20000000800 */
[----:B------:R-:W-:Y:S01]  /*1c4a0*/  FADD.FTZ R105, R104, R105 ;  /* 0x0000006968697221 */ /* 0x000fe20000010000 */
        /* <DEDUP_REMOVED lines=98> */
[----:B------:R-:W-:Y:S01]  /*1cad0*/  IMAD.MOV.U32 R164, RZ, RZ, R0 ;  /* 0x000000ffffa47224 */ /* 0x000fe200078e0000 */
[-C--:B------:R-:W-:Y:S01]  /*1cae0*/  HMMA.16816.F32.BF16 R28, R48, R58.reuse, R28 ;  /* 0x0000003a301c723c */ /* 0x080fe2000004181c */
[----:B------:R-:W4:Y:S05]  /*1caf0*/  LDSM.16.MT88.4 R48, [R60+0x1800] ;  /* 0x001800003c30783b */ /* 0x000f2a0000004200 */
        /* <DEDUP_REMOVED lines=8> */
[-C--:B-1----:R-:W-:Y:S05]  /*1cb80*/  HMMA.16816.F32.BF16 R4, R40, R52.reuse, R4 ;  /* 0x000000342804723c */ /* 0x082fea0000041804 */
[----:B------:R-:W-:Y:S01]  /*1cb90*/  F2FP.BF16.F32.PACK_AB R47, R61, R62 ;  /* 0x0000003e3d2f723e */ /* 0x000fe200000010ff */
[C---:B-----5:R-:W-:Y:S01]  /*1cba0*/  FADD.FTZ R82, R166.reuse, R82 ;  /* 0x00000052a6527221 */ /* 0x060fe20000010000 */
[----:B------:R-:W-:Y:S01]  /*1cbb0*/  F2FP.BF16.F32.PACK_AB R137, R166, R165 ;  /* 0x000000a5a689723e */ /* 0x000fe200000010ff */
[----:B------:R-:W-:Y:S02]  /*1cbc0*/  IMAD.MOV.U32 R165, RZ, RZ, R3 ;  /* 0x000000ffffa57224 */ /* 0x000fe400078e0003 */
[----:B------:R-:W-:Y:S01]  /*1cbd0*/  FADD.FTZ R82, R56, R82 ;  /* 0x0000005238527221 */ /* 0x000fe20000010000 */
[----:B------:R-:W-:Y:S01]  /*1cbe0*/  IMAD.MOV.U32 R166, RZ, RZ, R36 ;  /* 0x000000ffffa67224 */ /* 0x000fe200078e0024 */
[C---:B------:R-:W-:Y:S04]  /*1cbf0*/  HMMA.16816.F32.BF16 R8, R44.reuse, R52, R8 ;  /* 0x000000342c08723c */ /* 0x040fe80000041808 */
[C---:B--2---:R-:W-:Y:S04]  /*1cc00*/  FADD.FTZ R224, R177.reuse, R82 ;  /* 0x00000052b1e07221 */ /* 0x044fe80000010000 */
[-C--:B------:R-:W-:Y:S08]  /*1cc10*/  HMMA.16816.F32.BF16 R12, R44, R54.reuse, R12 ;  /* 0x000000362c0c723c */ /* 0x080ff0000004180c */
        /* <DEDUP_REMOVED lines=32> */
[----:B------:R-:W-:Y:S11]  /*1ce20*/  BRA.U UP0, `(.L_x_1335) ;  /* 0xffffff7900087547 */ /* 0x000ff6000b83ffff */
.L_x_1334:
[----:B------:R-:W1:Y:S01]  /*1ce30*/  SHFL.BFLY PT, R7, R227, 0x2, 0x1f ;  /* 0x0c401f00e3077f89 */ /* 0x000e6200000e0000 */
[----:B------:R-:W2:Y:S01]  /*1ce40*/  S2UR UR8, SR_CgaCtaId ;  /* 0x00000000000879c3 */ /* 0x000ea20000008800 */
[----:B------:R-:W-:Y:S01]  /*1ce50*/  UISETP.NE.AND UP3, UPT, UR20, -0x1, UPT ;  /* 0xffffffff1400788c */ /* 0x000fe2000bf65270 */
[----:B------:R-:W-:Y:S01]  /*1ce60*/  SHF.L.U32 R14, R216, 0x2, RZ ;  /* 0x00000002d80e7819 */ /* 0x000fe200000006ff */
[----:B------:R-:W3:Y:S01]  /*1ce70*/  SHFL.BFLY PT, R4, R226, 0x2, 0x1f ;  /* 0x0c401f00e2047f89 */ /* 0x000ee200000e0000 */
[----:B------:R-:W-:Y:S01]  /*1ce80*/  UMOV UR4, 0x400 ;  /* 0x0000040000047882 */ /* 0x000fe20000000000 */
[----:B------:R-:W4:Y:S02]  /*1ce90*/  LDCU.U8 UR12, c[0x0][0x549] ;  /* 0x0000a920ff0c77ac */ /* 0x000f240008000000 */
[----:B------:R-:W5:Y:S01]  /*1cea0*/  SHFL.BFLY PT, R8, R225, 0x2, 0x1f ;  /* 0x0c401f00e1087f89 */ /* 0x000f6200000e0000 */
[----:B------:R-:W5:Y:S01]  /*1ceb0*/  S2UR UR9, SR_CTAID.Y ;  /* 0x00000000000979c3 */ /* 0x000f620000002600 */
[----:B------:R-:W-:-:S02]  /*1cec0*/  UISETP.NE.AND UP2, UPT, UR20, -0x1, UPT ;  /* 0xffffffff1400788c */ /* 0x000fc4000bf45270 */
[----:B------:R-:W5:Y:S01]  /*1ced0*/  SHFL.BFLY PT, R5, R224, 0x2, 0x1f ;  /* 0x0c401f00e0057f89 */ /* 0x000f6200000e0000 */
[----:B------:R-:W5:Y:S01]  /*1cee0*/  @!UP3 LDCU.64 UR6, c[0x0][0x400] ;  /* 0x00008000ff06b7ac */ /* 0x000f620008000a00 */
[----:B------:R-:W5:Y:S01]  /*1cef0*/  LDCU UR15, c[0x0][0x434] ;  /* 0x00008680ff0f77ac */ /* 0x000f620008000800 */
[----:B-1----:R-:W-:Y:S01]  /*1cf00*/  FADD.FTZ R7, R7, R227 ;  /* 0x000000e307077221 */ /* 0x002fe20000010000 */
[----:B--2---:R-:W-:Y:S01]  /*1cf10*/  ULEA UR8, UR8, UR4, 0x18 ;  /* 0x0000000408087291 */ /* 0x004fe2000f8ec0ff */
[----:B------:R-:W1:Y:S01]  /*1cf20*/  @UP3 LDCU.64 UR4, c[0x0][0x408] ;  /* 0x00008100ff0437ac */ /* 0x000e620008000a00 */
[----:B---3--:R-:W-:Y:S02]  /*1cf30*/  FADD.FTZ R226, R4, R226 ;  /* 0x000000e204e27221 */ /* 0x008fe40000010000 */
[----:B------:R-:W2:Y:S01]  /*1cf40*/  SHFL.BFLY PT, R4, R7, 0x1, 0x1f ;  /* 0x0c201f0007047f89 */ /* 0x000ea200000e0000 */
[----:B----4-:R-:W-:Y:S01]  /*1cf50*/  UISETP.NE.AND UP1, UPT, UR12, URZ, UPT ;  /* 0x000000ff0c00728c */ /* 0x010fe2000bf25270 */
[----:B-----5:R-:W-:Y:S01]  /*1cf60*/  FADD.FTZ R225, R8, R225 ;  /* 0x000000e108e17221 */ /* 0x020fe20000010000 */
[----:B------:R-:W-:Y:S01]  /*1cf70*/  @!UP3 UIMAD.WIDE.U32 UR10, UR9, UR6, URZ ;  /* 0x00000006090ab2a5 */ /* 0x000fe2000f8e00ff */
[----:B------:R-:W3:Y:S01]  /*1cf80*/  SHFL.BFLY PT, R6, R226, 0x1, 0x1f ;  /* 0x0c201f00e2067f89 */ /* 0x000ee200000e0000 */
[----:B------:R-:W4:Y:S01]  /*1cf90*/  S2UR UR12, SR_CTAID.Z ;  /* 0x00000000000c79c3 */ /* 0x000f220000002700 */
[----:B------:R-:W-:Y:S01]  /*1cfa0*/  FADD.FTZ R224, R5, R224 ;  /* 0x000000e005e07221 */ /* 0x000fe20000010000 */
[----:B------:R-:W-:Y:S01]  /*1cfb0*/  SHF.L.U32 R5, R216, 0x3, RZ ;  /* 0x00000003d8057819 */ /* 0x000fe200000006ff */
[----:B------:R-:W5:Y:S01]  /*1cfc0*/  SHFL.BFLY PT, R11, R225, 0x1, 0x1f ;  /* 0x0c201f00e10b7f89 */ /* 0x000f6200000e0000 */
[----:B------:R-:W4:Y:S02]  /*1cfd0*/  LDCU UR6, c[0x0][0x434] ;  /* 0x00008680ff0677ac */ /* 0x000f240008000800 */
[----:B------:R-:W-:Y:S01]  /*1cfe0*/  LOP3.LUT R12, R5, 0xc0, RZ, 0xc0, !PT ;  /* 0x000000c0050c7812 */ /* 0x000fe200078ec0ff */
[----:B------:R-:W4:Y:S01]  /*1cff0*/  SHFL.BFLY PT, R10, R224, 0x1, 0x1f ;  /* 0x0c201f00e00a7f89 */ /* 0x000f2200000e0000 */
[----:B------:R-:W-:-:S02]  /*1d000*/  @!UP3 UIMAD UR7, UR9, UR7, UR11 ;  /* 0x000000070907b2a4 */ /* 0x000fc4000f8e020b */
[----:B------:R-:W-:Y:S01]  /*1d010*/  LOP3.LUT R12, R12, 0x18, R216, 0xf8, !PT ;  /* 0x000000180c0c7812 */ /* 0x000fe200078ef8d8 */
[----:B-1----:R-:W-:Y:S01]  /*1d020*/  @UP3 UIMAD.WIDE.U32 UR16, UR20, UR4, URZ ;  /* 0x00000004141032a5 */ /* 0x002fe2000f8e00ff */
[----:B------:R-:W1:Y:S01]  /*1d030*/  S2UR UR4, SR_CTAID.X ;  /* 0x00000000000479c3 */ /* 0x000e620000002500 */
[----:B------:R-:W1:Y:S02]  /*1d040*/  LDCU.U8 UR11, c[0x0][0x548] ;  /* 0x0000a900ff0b77ac */ /* 0x000e640008000000 */
[----:B------:R-:W-:Y:S01]  /*1d050*/  @UP3 UIMAD UR7, UR20, UR5, UR17 ;  /* 0x00000005140732a4 */ /* 0x000fe2000f8e0211 */
[----:B--2---:R-:W-:Y:S01]  /*1d060*/  FADD.FTZ R7, R7, R4 ;  /* 0x0000000407077221 */ /* 0x004fe20000010000 */
[----:B------:R-:W-:Y:S01]  /*1d070*/  SHF.L.U32 R4, R216, 0x4, RZ ;  /* 0x00000004d8047819 */ /* 0x000fe200000006ff */
[----:B------:R-:W2:Y:S02]  /*1d080*/  @UP1 LDCU UR5, c[0x0][0x430] ;  /* 0x00008600ff0517ac */ /* 0x000ea40008000800 */
[----:B------:R-:W2:Y:S01]  /*1d090*/  MUFU.RCP R9, R7 ;  /* 0x0000000700097308 */ /* 0x000ea20000001000 */
[----:B------:R-:W-:Y:S01]  /*1d0a0*/  LOP3.LUT R4, R236, 0x3e00, R4, 0xf8, !PT ;  /* 0x00003e00ec047812 */ /* 0x000fe200078ef804 */
[----:B---3--:R-:W-:Y:S01]  /*1d0b0*/  FADD.FTZ R6, R226, R6 ;  /* 0x00000006e2067221 */ /* 0x008fe20000010000 */
[----:B------:R-:W-:Y:S01]  /*1d0c0*/  FSETP.NE.FTZ.AND P3, PT, R7, RZ, PT ;  /* 0x000000ff0700720b */ /* 0x000fe20003f75000 */
[----:B-----5:R-:W-:Y:S01]  /*1d0d0*/  FADD.FTZ R11, R225, R11 ;  /* 0x0000000be10b7221 */ /* 0x020fe20000010000 */
[----:B------:R-:W-:Y:S01]  /*1d0e0*/  LOP3.LUT R4, R4, 0x20, R5, 0xf8, !PT ;  /* 0x0000002004047812 */ /* 0x000fe200078ef805 */
[----:B----4-:R-:W-:Y:S01]  /*1d0f0*/  @!UP2 UIMAD UR20, UR9, UR6, URZ ;  /* 0x000000060914a2a4 */ /* 0x010fe2000f8e02ff */
[----:B------:R-:W-:Y:S01]  /*1d100*/  FSETP.NE.FTZ.AND P2, PT, R6, RZ, PT ;  /* 0x000000ff0600720b */ /* 0x000fe20003f55000 */
[----:B------:R-:W-:Y:S01]  /*1d110*/  FADD.FTZ R10, R224, R10 ;  /* 0x0000000ae00a7221 */ /* 0x000fe20000010000 */
[----:B------:R-:W3:Y:S01]  /*1d120*/  MUFU.RCP R13, R11 ;  /* 0x0000000b000d7308 */ /* 0x000ee20000001000 */
[----:B------:R-:W-:Y:S01]  /*1d130*/  LOP3.LUT R4, R4, R12, RZ, 0xfc, !PT ;  /* 0x0000000c04047212 */ /* 0x000fe200078efcff */
[----:B-1----:R-:W-:Y:S01]  /*1d140*/  UISETP.NE.AND UP0, UPT, UR11, URZ, !UP1 ;  /* 0x000000ff0b00728c */ /* 0x002fe2000cf05270 */
[----:B------:R-:W-:Y:S01]  /*1d150*/  FSETP.NE.FTZ.AND P1, PT, R11, RZ, PT ;  /* 0x000000ff0b00720b */ /* 0x000fe20003f35000 */
[----:B------:R-:W1:Y:S01]  /*1d160*/  @UP1 LDCU UR14, c[0x0][0x430] ;  /* 0x00008600ff0e17ac */ /* 0x000e620008000800 */
[----:B------:R-:W-:-:S02]  /*1d170*/  FSETP.NE.FTZ.AND P0, PT, R10, RZ, PT ;  /* 0x000000ff0a00720b */ /* 0x000fc40003f15000 */
[----:B------:R-:W-:Y:S01]  /*1d180*/  LEA R4, R4, UR8, 0x1 ;  /* 0x0000000804047c11 */ /* 0x000fe2000f8e08ff */
[----:B------:R-:W4:Y:S01]  /*1d190*/  MUFU.RCP R8, R6 ;  /* 0x0000000600087308 */ /* 0x000f220000001000 */
[----:B--2---:R-:W-:Y:S01]  /*1d1a0*/  FSEL R9, R9, 1, P3 ;  /* 0x3f80000009097808 */ /* 0x004fe20001800000 */
[----:B------:R-:W-:Y:S01]  /*1d1b0*/  @UP1 UIMAD UR15, UR5, UR6, URZ ;  /* 0x00000006050f12a4 */ /* 0x000fe2000f8e02ff */
[----:B------:R-:W-:Y:S01]  /*1d1c0*/  @UP1 UMOV UR13, 0x1 ;  /* 0x00000001000d1882 */ /* 0x000fe20000000000 */
[----:B------:R-:W-:Y:S02]  /*1d1d0*/  @UP3 UMOV UR10, UR16 ;  /* 0x00000010000a3c82 */ /* 0x000fe40008000000 */
[C---:B------:R-:W-:Y:S01]  /*1d1e0*/  FMUL.FTZ R160, R9.reuse, R160 ;  /* 0x000000a009a07220 */ /* 0x040fe20000410000 */
[----:B------:R-:W-:Y:S01]  /*1d1f0*/  FMUL.FTZ R161, R9, R161 ;  /* 0x000000a109a17220 */ /* 0x000fe20000410000 */
[----:B------:R-:W2:Y:S01]  /*1d200*/  MUFU.RCP R12, R10 ;  /* 0x0000000a000c7308 */ /* 0x000ea20000001000 */
[----:B---3--:R-:W-:Y:S01]  /*1d210*/  FSEL R13, R13, 1, P1 ;  /* 0x3f8000000d0d7808 */ /* 0x008fe20000800000 */
[C---:B------:R-:W-:Y:S01]  /*1d220*/  FMUL.FTZ R148, R9.reuse, R148 ;  /* 0x0000009409947220 */ /* 0x040fe20000410000 */
[C---:B------:R-:W-:Y:S01]  /*1d230*/  FMUL.FTZ R149, R9.reuse, R149 ;  /* 0x0000009509957220 */ /* 0x040fe20000410000 */
[C---:B------:R-:W-:Y:S01]  /*1d240*/  FMUL.FTZ R144, R9.reuse, R144 ;  /* 0x0000009009907220 */ /* 0x040fe20000410000 */
[C---:B------:R-:W-:Y:S01]  /*1d250*/  FMUL.FTZ R145, R9.reuse, R145 ;  /* 0x0000009109917220 */ /* 0x040fe20000410000 */
[C---:B------:R-:W-:Y:S01]  /*1d260*/  FMUL.FTZ R132, R9.reuse, R132 ;  /* 0x0000008409847220 */ /* 0x040fe20000410000 */
[----:B------:R-:W-:Y:S01]  /*1d270*/  FMUL.FTZ R9, R9, R133 ;  /* 0x0000008509097220 */ /* 0x000fe20000410000 */
[C---:B------:R-:W-:Y:S01]  /*1d280*/  FMUL.FTZ R156, R13.reuse, R156 ;  /* 0x0000009c0d9c7220 */ /* 0x040fe20000410000 */
[----:B----4-:R-:W-:Y:S01]  /*1d290*/  FSEL R8, R8, 1, P2 ;  /* 0x3f80000008087808 */ /* 0x010fe20001000000 */
        /* <DEDUP_REMOVED lines=8> */
[C---:B------:R-:W-:Y:S01]  /*1d320*/  FMUL.FTZ R163, R8.reuse, R163 ;  /* 0x000000a308a37220 */ /* 0x040fe20000410000 */
[----:B------:R-:W-:Y:S01]  /*1d330*/  FMUL.FTZ R13, R13, R137 ;  /* 0x000000890d0d7220 */ /* 0x000fe20000410000 */
[C---:B------:R-:W-:Y:S01]  /*1d340*/  FMUL.FTZ R150, R8.reuse, R150 ;  /* 0x0000009608967220 */ /* 0x040fe20000410000 */
[----:B------:R-:W-:Y:S01]  /*1d350*/  FMUL.FTZ R151, R8, R151 ;  /* 0x0000009708977220 */ /* 0x000fe20000410000 */
[----:B------:R-:W-:Y:S01]  /*1d360*/  F2FP.BF16.F32.PACK_AB R132, R9, R132 ;  /* 0x000000840984723e */ /* 0x000fe200000010ff */
[C---:B------:R-:W-:Y:S01]  /*1d370*/  FMUL.FTZ R158, R12.reuse, R158 ;  /* 0x0000009e0c9e7220 */ /* 0x040fe20000410000 */
[----:B------:R-:W-:Y:S01]  /*1d380*/  FMUL.FTZ R159, R12, R159 ;  /* 0x0000009f0c9f7220 */ /* 0x000fe20000410000 */
[----:B------:R-:W-:Y:S01]  /*1d390*/  LOP3.LUT R9, R14, 0x20, RZ, 0xc0, !PT ;  /* 0x000000200e097812 */ /* 0x000fe200078ec0ff */
[C---:B------:R-:W-:Y:S01]  /*1d3a0*/  FMUL.FTZ R154, R12.reuse, R154 ;  /* 0x0000009a0c9a7220 */ /* 0x040fe20000410000 */
[----:B------:R-:W-:Y:S01]  /*1d3b0*/  FMUL.FTZ R155, R12, R155 ;  /* 0x0000009b0c9b7220 */ /* 0x000fe20000410000 */
[----:B------:R-:W-:Y:S01]  /*1d3c0*/  LOP3.LUT R14, R14, 0x40, RZ, 0xc0, !PT ;  /* 0x000000400e0e7812 */ /* 0x000fe200078ec0ff */
[C---:B------:R-:W-:Y:S01]  /*1d3d0*/  FMUL.FTZ R146, R8.reuse, R146 ;  /* 0x0000009208927220 */ /* 0x040fe20000410000 */
[----:B------:R-:W-:Y:S01]  /*1d3e0*/  F2FP.BF16.F32.PACK_AB R160, R161, R160 ;  /* 0x000000a0a1a0723e */ /* 0x000fe200000010ff */
[C---:B------:R-:W-:Y:S01]  /*1d3f0*/  FMUL.FTZ R147, R8.reuse, R147 ;  /* 0x0000009308937220 */ /* 0x040fe20000410000 */
[----:B------:R-:W-:Y:S01]  /*1d400*/  F2FP.BF16.F32.PACK_AB R162, R163, R162 ;  /* 0x000000a2a3a2723e */ /* 0x000fe200000010ff */
[C---:B------:R-:W-:Y:S01]  /*1d410*/  FMUL.FTZ R134, R8.reuse, R134 ;  /* 0x0000008608867220 */ /* 0x040fe20000410000 */
[----:B------:R-:W-:Y:S01]  /*1d420*/  F2FP.BF16.F32.PACK_AB R136, R13, R136 ;  /* 0x000000880d88723e */ /* 0x000fe200000010ff */
[----:B------:R-:W-:Y:S01]  /*1d430*/  FMUL.FTZ R8, R8, R135 ;  /* 0x0000008708087220 */ /* 0x000fe20000410000 */
[----:B------:R-:W-:Y:S01]  /*1d440*/  F2FP.BF16.F32.PACK_AB R148, R149, R148 ;  /* 0x000000949594723e */ /* 0x000fe200000010ff */
[C---:B------:R-:W-:Y:S01]  /*1d450*/  FMUL.FTZ R142, R12.reuse, R142 ;  /* 0x0000008e0c8e7220 */ /* 0x040fe20000410000 */
[----:B------:R-:W-:Y:S01]  /*1d460*/  F2FP.BF16.F32.PACK_AB R150, R151, R150 ;  /* 0x000000969796723e */ /* 0x000fe200000010ff */
[----:B------:R-:W-:Y:S01]  /*1d470*/  FMUL.FTZ R143, R12, R143 ;  /* 0x0000008f0c8f7220 */ /* 0x000fe20000410000 */
[----:B------:R-:W-:Y:S01]  /*1d480*/  IADD3 R13, PT, PT, R4, -R9, RZ ;  /* 0x80000009040d7210 */ /* 0x000fe20007ffe0ff */
[C---:B------:R-:W-:Y:S01]  /*1d490*/  FMUL.FTZ R138, R12.reuse, R138 ;  /* 0x0000008a0c8a7220 */ /* 0x040fe20000410000 */
[----:B------:R-:W-:Y:S01]  /*1d4a0*/  F2FP.BF16.F32.PACK_AB R156, R157, R156 ;  /* 0x0000009c9d9c723e */ /* 0x000fe200000010ff */
[----:B------:R-:W-:Y:S01]  /*1d4b0*/  FMUL.FTZ R12, R12, R139 ;  /* 0x0000008b0c0c7220 */ /* 0x000fe20000410000 */
[----:B------:R-:W-:Y:S01]  /*1d4c0*/  F2FP.BF16.F32.PACK_AB R158, R159, R158 ;  /* 0x0000009e9f9e723e */ /* 0x000fe200000010ff */
[----:B------:R-:W-:Y:S01]  /*1d4d0*/  STS [R4], R160 ;  /* 0x000000a004007388 */ /* 0x000fe20000000800 */
[----:B------:R-:W-:Y:S01]  /*1d4e0*/  F2FP.BF16.F32.PACK_AB R152, R153, R152 ;  /* 0x000000989998723e */ /* 0x000fe200000010ff */
[----:B------:R2:W3:Y:S01]  /*1d4f0*/  @P1 MUFU.LG2 R15, R11 ;  /* 0x0000000b000f1308 */ /* 0x0004e20000000c00 */
[----:B------:R-:W-:Y:S01]  /*1d500*/  F2FP.BF16.F32.PACK_AB R154, R155, R154 ;  /* 0x0000009a9b9a723e */ /* 0x000fe200000010ff */
[----:B------:R-:W-:Y:S01]  /*1d510*/  STS [R4+0x200], R162 ;  /* 0x000200a204007388 */ /* 0x000fe20000000800 */
[----:B------:R-:W-:Y:S01]  /*1d520*/  IADD3 R14, PT, PT, R4, -R14, RZ ;  /* 0x8000000e040e7210 */ /* 0x000fe20007ffe0ff */
[----:B------:R-:W-:Y:S01]  /*1d530*/  USHF.R.S32.HI UR5, URZ, 0x1f, UR20 ;  /* 0x0000001fff057899 */ /* 0x000fe20008011414 */
[----:B------:R-:W-:Y:S01]  /*1d540*/  F2FP.BF16.F32.PACK_AB R144, R145, R144 ;  /* 0x000000909190723e */ /* 0x000fe200000010ff */
[----:B------:R-:W-:Y:S01]  /*1d550*/  STS [R13+0x10], R148 ;  /* 0x000010940d007388 */ /* 0x000fe20000000800 */
[----:B------:R-:W-:Y:S01]  /*1d560*/  F2FP.BF16.F32.PACK_AB R146, R147, R146 ;  /* 0x000000929392723e */ /* 0x000fe200000010ff */
[----:B------:R-:W4:Y:S01]  /*1d570*/  @P2 MUFU.LG2 R6, R6 ;  /* 0x0000000600062308 */ /* 0x000f220000000c00 */
[----:B------:R-:W-:Y:S01]  /*1d580*/  F2FP.BF16.F32.PACK_AB R8, R8, R134 ;  /* 0x000000860808723e */ /* 0x000fe200000010ff */
[----:B------:R-:W-:Y:S01]  /*1d590*/  STS [R13+0x210], R150 ;  /* 0x000210960d007388 */ /* 0x000fe20000000800 */
[----:B------:R-:W-:-:S02]  /*1d5a0*/  IADD3 R9, PT, PT, -R9, R14, RZ ;  /* 0x0000000e09097210 */ /* 0x000fc40007ffe1ff */
[----:B------:R-:W-:Y:S01]  /*1d5b0*/  F2FP.BF16.F32.PACK_AB R140, R141, R140 ;  /* 0x0000008c8d8c723e */ /* 0x000fe200000010ff */
[----:B------:R-:W-:Y:S01]  /*1d5c0*/  STS [R4+0x1000], R156 ;  /* 0x0010009c04007388 */ /* 0x000fe20000000800 */
[----:B------:R-:W-:Y:S01]  /*1d5d0*/  F2FP.BF16.F32.PACK_AB R142, R143, R142 ;  /* 0x0000008e8f8e723e */ /* 0x000fe200000010ff */
[----:B------:R-:W-:Y:S01]  /*1d5e0*/  @P0 MUFU.LG2 R10, R10 ;  /* 0x0000000a000a0308 */ /* 0x000fe20000000c00 */
[----:B------:R-:W-:Y:S01]  /*1d5f0*/  F2FP.BF16.F32.PACK_AB R12, R12, R138 ;  /* 0x0000008a0c0c723e */ /* 0x000fe200000010ff */
[----:B------:R-:W-:Y:S01]  /*1d600*/  STS [R4+0x1200], R158 ;  /* 0x0012009e04007388 */ /* 0x000fe20000000800 */
[----:B--2---:R-:W2:Y:S01]  /*1d610*/  @P2 LDC R11, c[0x0][0x458] ;  /* 0x00011600ff0b2b82 */ /* 0x004ea20000000800 */
[----:B---3--:R-:W-:Y:S02]  /*1d620*/  @P1 FMUL.FTZ R15, R15, 0.69314718246459960938 ;  /* 0x3f3172180f0f1820 */ /* 0x008fe40000410000 */
[----:B------:R-:W-:Y:S01]  /*1d630*/  STS [R13+0x1010], R152 ;  /* 0x001010980d007388 */ /* 0x000fe20000000800 */
[----:B----4-:R-:W-:-:S03]  /*1d640*/  @P2 FMUL.FTZ R6, R6, 0.69314718246459960938 ;  /* 0x3f31721806062820 */ /* 0x010fc60000410000 */
[----:B------:R3:W-:Y:S04]  /*1d650*/  STS [R13+0x1210], R154 ;  /* 0x0012109a0d007388 */ /* 0x0007e80000000800 */
[----:B------:R-:W-:Y:S04]  /*1d660*/  STS [R14+0x20], R144 ;  /* 0x000020900e007388 */ /* 0x000fe80000000800 */
[----:B------:R-:W-:Y:S04]  /*1d670*/  STS [R14+0x220], R146 ;  /* 0x000220920e007388 */ /* 0x000fe80000000800 */
[----:B------:R-:W-:Y:S04]  /*1d680*/  STS [R9+0x30], R132 ;  /* 0x0000308409007388 */ /* 0x000fe80000000800 */
[----:B------:R4:W-:Y:S04]  /*1d690*/  STS [R9+0x230], R8 ;  /* 0x0002300809007388 */ /* 0x0009e80000000800 */
[----:B------:R-:W-:Y:S04]  /*1d6a0*/  STS [R14+0x1020], R140 ;  /* 0x0010208c0e007388 */ /* 0x000fe80000000800 */
[----:B------:R5:W-:Y:S01]  /*1d6b0*/  STS [R14+0x1220], R142 ;  /* 0x0012208e0e007388 */ /* 0x000be20000000800 */
[----:B---3--:R-:W3:Y:S03]  /*1d6c0*/  @P3 MUFU.LG2 R13, R7 ;  /* 0x00000007000d3308 */ /* 0x008ee60000000c00 */
[----:B------:R-:W-:Y:S04]  /*1d6d0*/  STS [R9+0x1030], R136 ;  /* 0x0010308809007388 */ /* 0x000fe80000000800 */
[----:B------:R1:W-:Y:S01]  /*1d6e0*/  STS [R9+0x1230], R12 ;  /* 0x0012300c09007388 */ /* 0x0003e20000000800 */
[----:B------:R-:W2:Y:S01]  /*1d6f0*/  S2R R4, SR_CTAID.X ;  /* 0x0000000000047919 */ /* 0x000ea20000002500 */
[----:B----4-:R-:W4:Y:S01]  /*1d700*/  @P0 LDC R8, c[0x0][0x458] ;  /* 0x00011600ff080b82 */ /* 0x010f220000000800 */
[----:B---3--:R-:W-:-:S07]  /*1d710*/  @P3 FMUL.FTZ R13, R13, 0.69314718246459960938 ;  /* 0x3f3172180d0d3820 */ /* 0x008fce0000410000 */
[----:B------:R-:W3:Y:S01]  /*1d720*/  @P3 LDC R7, c[0x0][0x458] ;  /* 0x00011600ff073b82 */ /* 0x000ee20000000800 */
[----:B-----5:R-:W-:-:S07]  /*1d730*/  MOV R14, 0x7f800000 ;  /* 0x7f800000000e7802 */ /* 0x020fce0000000f00 */
[----:B-1----:R-:W1:Y:S01]  /*1d740*/  @P1 LDC R9, c[0x0][0x458] ;  /* 0x00011600ff091b82 */ /* 0x002e620000000800 */
[----:B------:R-:W-:Y:S01]  /*1d750*/  MOV R12, 0x7f800000 ;  /* 0x7f800000000c7802 */ /* 0x000fe20000000f00 */
[----:B---3--:R-:W-:Y:S01]  /*1d760*/  @P3 FFMA.FTZ R12, R36, R7, R13 ;  /* 0x00000007240c3223 */ /* 0x008fe2000001000d */
[----:B------:R-:W-:Y:S01]  /*1d770*/  MOV R13, 0x7f800000 ;  /* 0x7f800000000d7802 */ /* 0x000fe20000000f00 */
[----:B--2-4-:R-:W-:Y:S06]  /*1d780*/  BRA.U UP1, `(.L_x_1338) ;  /* 0x0000000101207547 */ /* 0x014fec000b800000 */
[----:B------:R-:W-:Y:S01]  /*1d790*/  UISETP.NE.AND UP1, UPT, UR11, URZ, UPT ;  /* 0x000000ff0b00728c */ /* 0x000fe2000bf25270 */
[----:B------:R-:W2:Y:S10]  /*1d7a0*/  LDCU UR11, c[0x0][0x3e0] ;  /* 0x00007c00ff0b77ac */ /* 0x000eb40008000800 */
[----:B------:R-:W2:Y:S01]  /*1d7b0*/  @UP1 LDCU UR13, c[0x0][0x454] ;  /* 0x00008a80ff0d17ac */ /* 0x000ea20008000800 */
[----:B------:R-:W-:Y:S01]  /*1d7c0*/  @UP1 UMOV UR14, 0x1 ;  /* 0x00000001000e1882 */ /* 0x000fe20000000000 */
[----:B------:R-:W3:Y:S01]  /*1d7d0*/  @UP1 LDCU UR15, c[0x0][0x454] ;  /* 0x00008a80ff0f17ac */ /* 0x000ee20008000800 */
[----:B------:R-:W-:Y:S01]  /*1d7e0*/  @!UP1 UMOV UR14, 0x1 ;  /* 0x00000001000e9882 */ /* 0x000fe20000000000 */
[----:B--2---:R-:W-:-:S02]  /*1d7f0*/  @UP1 UIMAD UR13, UR13, UR11, URZ ;  /* 0x0000000b0d0d12a4 */ /* 0x004fc4000f8e02ff */
[----:B---3--:R-:W-:-:S12]  /*1d800*/  @!UP1 UIMAD UR13, UR6, UR11, URZ ;  /* 0x0000000b060d92a4 */ /* 0x008fd8000f8e02ff */
.L_x_1338:
        /* <DEDUP_REMOVED lines=14> */
[----:B------:R-:W-:Y:S01]  /*1d8f0*/  @P0 FFMA.FTZ R15, R0, R8, R10 ;  /* 0x00000008000f0223 */ /* 0x000fe2000001000a */
[----:B------:R-:W-:Y:S01]  /*1d900*/  USHF.R.S32.HI UR6, URZ, 0x1f, UR11 ;  /* 0x0000001fff067899 */ /* 0x000fe2000801140b */
[----:B------:R-:W-:Y:S01]  /*1d910*/  LEA R0, R2, UR8, 0x1 ;  /* 0x0000000802007c11 */ /* 0x000fe2000f8e08ff */
[----:B------:R-:W-:Y:S01]  /*1d920*/  UIADD3 UR20, UP1, UP0, UR11, UR20, UR15 ;  /* 0x000000140b147290 */ /* 0x000fe2000f83e00f */
[----:B------:R-:W-:Y:S01]  /*1d930*/  BAR.SYNC.DEFER_BLOCKING 0x0 ;  /* 0x0000000000007b1d */ /* 0x000fe20000010000 */
[----:B------:R-:W-:Y:S01]  /*1d940*/  @P2 FFMA.FTZ R14, R3, R11, R6 ;  /* 0x0000000b030e2223 */ /* 0x000fe20000010006 */
[----:B------:R-:W-:Y:S01]  /*1d950*/  SHF.R.U32.HI R16, RZ, 0x2, R216 ;  /* 0x00000002ff107819 */ /* 0x000fe200000116d8 */
        /* <DEDUP_REMOVED lines=41> */
.L_x_1340:
[----:B------:R-:W-:Y:S05]  /*1dbf0*/  BSYNC.RECONVERGENT B0 ;  /* 0x0000000000007941 */ /* 0x000fea0003800200 */
.L_x_1339:
        /* <DEDUP_REMOVED lines=33> */
.L_x_1342:
[----:B------:R-:W-:Y:S05]  /*1de10*/  BSYNC.RECONVERGENT B0 ;  /* 0x0000000000007941 */ /* 0x000fea0003800200 */
.L_x_1341:
        /* <DEDUP_REMOVED lines=16> */
.L_x_1344:
[----:B------:R-:W-:Y:S05]  /*1df20*/  BSYNC.RECONVERGENT B0 ;  /* 0x0000000000007941 */ /* 0x000fea0003800200 */
.L_x_1343:
        /* <DEDUP_REMOVED lines=16> */
.L_x_1346:
[----:B------:R-:W-:Y:S05]  /*1e030*/  BSYNC.RECONVERGENT B0 ;  /* 0x0000000000007941 */ /* 0x000fea0003800200 */
.L_x_1345:
        /* <DEDUP_REMOVED lines=15> */
.L_x_1347:
        /* <DEDUP_REMOVED lines=13> */
.L_x_1372:


//--------------------- .nv.shared._ZN5flash16flash_fwd_kernelI23Flash_fwd_kernel_traitsILi32ELi128ELi128ELi4ELb0ELb0EN7cutlass10bfloat16_tE19Flash_kernel_traitsILi32ELi128ELi128ELi4ES3_EELb0ELb0ELb0ELb0ELb0ELb1ELb0ELb0EEEvNS_16Flash_fwd_paramsE --------------------------
	.section	.nv.shared._ZN5flash16flash_fwd_kernelI23Flash_fwd_kernel_traitsILi32ELi128ELi128ELi4ELb0ELb0EN7cutlass10bfloat16_tE19Flash_kernel_traitsILi32ELi128ELi128ELi4ES3_EELb0ELb0ELb0ELb0ELb0ELb1ELb0ELb0EEEvNS_16Flash_fwd_paramsE,"aw",@nobits
	.sectionflags	@""
	.align	16
	.zero		1024


//--------------------- .nv.shared.reserved.0     --------------------------
	.section	.nv.shared.reserved.0,"aw",@nobits
	.weak		__nv_reservedSMEM_offset_0_alias
	.size		__nv_reservedSMEM_offset_0_alias, 0, 64
	.other		__nv_reservedSMEM_offset_0_alias,@"STO_CUDA_RESERVED_SHARED STV_DEFAULT"
__nv_reservedSMEM_offset_0_alias:
	.zero		0
	.zero		64


//--------------------- .nv.global                --------------------------
	.section	.nv.global,"aw",@nobits
.nv.global:
	.type		_ZN65_INTERNAL_e8fd3175_29_flash_fwd_hdim32_bf16_sm80_cu_a6473388_28604cute1_E,@object
	.size		_ZN65_INTERNAL_e8fd3175_29_flash_fwd_hdim32_bf16_sm80_cu_a6473388_28604cute1_E,(_ZN65_INTERNAL_e8fd3175_29_flash_fwd_hdim32_bf16_sm80_cu_a6473388_28604cuda3std3__45__cpo6cbeginE - _ZN65_INTERNAL_e8fd3175_29_flash_fwd_hdim32_bf16_sm80_cu_a6473388_28604cute1_E)
_ZN65_INTERNAL_e8fd3175_29_flash_fwd_hdim32_bf16_sm80_cu_a6473388_28604cute1_E:
	.zero		1
	.type		_ZN65_INTERNAL_e8fd3175_29_flash_fwd_hdim32_bf16_sm80_cu_a6473388_28604cuda3std3__45__cpo6cbeginE,@object
	.size		_ZN65_INTERNAL_e8fd3175_29_flash_fwd_hdim32_bf16_sm80_cu_a6473388_28604cuda3std3__45__cpo6cbeginE,(_ZN65_INTERNAL_e8fd3175_29_flash_fwd_hdim32_bf16_sm80_cu_a6473388_28604cuda3std3__48in_placeE - _ZN65_INTERNAL_e8fd3175_29_flash_fwd_hdim32_bf16_sm80_cu_a6473388_28604cuda3std3__45__cpo6cbeginE)
_ZN65_INTERNAL_e8fd3175_29_flash_fwd_hdim32_bf16_sm80_cu_a6473388_28604cuda3std3__45__cpo6cbeginE:
	.zero		1
	.type		_ZN65_INTERNAL_e8fd3175_29_flash_fwd_hdim32_bf16_sm80_cu_a6473388_28604cuda3std3__48in_placeE,@object
	.size		_ZN65_INTERNAL_e8fd3175_29_flash_fwd_hdim32_bf16_sm80_cu_a6473388_28604cuda3std3__48in_placeE,(_ZN65_INTERNAL_e8fd3175_29_flash_fwd_hdim32_bf16_sm80_cu_a6473388_28604cuda3std6ranges3__45__cpo9iter_moveE - _ZN65_INTERNAL_e8fd3175_29_flash_fwd_hdim32_bf16_sm80_cu_a6473388_28604cuda3std3__48in_placeE)
_ZN65_INTERNAL_e8fd3175_29_flash_fwd_hdim32_bf16_sm80_cu_a6473388_28604cuda3std3__48in_placeE:
	.zero		1
	.type		_ZN65_INTERNAL_e8fd3175_29_flash_fwd_hdim32_bf16_sm80_cu_a6473388_28604cuda3std6ranges3__45__cpo9iter_moveE,@object
	.size		_ZN65_INTERNAL_e8fd3175_29_flash_fwd_hdim32_bf16_sm80_cu_a6473388_28604cuda3std6ranges3__45__cpo9iter_moveE,(_ZN65_INTERNAL_e8fd3175_29_flash_fwd_hdim32_bf16_sm80_cu_a6473388_28604cuda3std3__45__cpo5beginE - _ZN65_INTERNAL_e8fd3175_29_flash_fwd_hdim32_bf16_sm80_cu_a6473388_28604cuda3std6ranges3__45__cpo9iter_moveE)
_ZN65_INTERNAL_e8fd3175_29_flash_fwd_hdim32_bf16_sm80_cu_a6473388_28604cuda3std6ranges3__45__cpo9iter_moveE:
	.zero		1
	.type		_ZN65_INTERNAL_e8fd3175_29_flash_fwd_hdim32_bf16_sm80_cu_a6473388_28604cuda3std3__45__cpo5beginE,@object
	.size		_ZN65_INTERNAL_e8fd3175_29_flash_fwd_hdim32_bf16_sm80_cu_a6473388_28604cuda3std3__45__cpo5beginE,(_ZN65_INTERNAL_e8fd3175_29_flash_fwd_hdim32_bf16_sm80_cu_a6473388_28604cuda3std3__467_GLOBAL__N__e8fd3175_29_flash_fwd_hdim32_bf16_sm80_cu_a6473388_28606ignoreE - _ZN65_INTERNAL_e8fd3175_29_flash_fwd_hdim32_bf16_sm80_cu_a6473388_28604cuda3std3__45__cpo5beginE)
_ZN65_INTERNAL_e8fd3175_29_flash_fwd_hdim32_bf16_sm80_cu_a6473388_28604cuda3std3__45__cpo5beginE:
	.zero		1
	.type		_ZN65_INTERNAL_e8fd3175_29_flash_fwd_hdim32_bf16_sm80_cu_a6473388_28604cuda3std3__467_GLOBAL__N__e8fd3175_29_flash_fwd_hdim32_bf16_sm80_cu_a6473388_28606ignoreE,@object
	.size		_ZN65_INTERNAL_e8fd3175_29_flash_fwd_hdim32_bf16_sm80_cu_a6473388_28604cuda3std3__467_GLOBAL__N__e8fd3175_29_flash_fwd_hdim32_bf16_sm80_cu_a6473388_28606ignoreE,(_ZN65_INTERNAL_e8fd3175_29_flash_fwd_hdim32_bf16_sm80_cu_a6473388_28604cute7productE - _ZN65_INTERNAL_e8fd3175_29_flash_fwd_hdim32_bf16_sm80_cu_a6473388_28604cuda3std3__467_GLOBAL__N__e8fd3175_29_flash_fwd_hdim32_bf16_sm80_cu_a6473388_28606ignoreE)
_ZN65_INTERNAL_e8fd3175_29_flash_fwd_hdim32_bf16_sm80_cu_a6473388_28604cuda3std3__467_GLOBAL__N__e8fd3175_29_flash_fwd_hdim32_bf16_sm80_cu_a6473388_28606ignoreE:
	.zero		1
	.type		_ZN65_INTERNAL_e8fd3175_29_flash_fwd_hdim32_bf16_sm80_cu_a6473388_28604cute7productE,@object
	.size		_ZN65_INTERNAL_e8fd3175_29_flash_fwd_hdim32_bf16_sm80_cu_a6473388_28604cute7productE,(_ZN65_INTERNAL_e8fd3175_29_flash_fwd_hdim32_bf16_sm80_cu_a6473388_28604cuda3std3__45__cpo3endE - _ZN65_INTERNAL_e8fd3175_29_flash_fwd_hdim32_bf16_sm80_cu_a6473388_28604cute7productE)
_ZN65_INTERNAL_e8fd3175_29_flash_fwd_hdim32_bf16_sm80_cu_a6473388_28604cute7productE:
	.zero		1
	.type		_ZN65_INTERNAL_e8fd3175_29_flash_fwd_hdim32_bf16_sm80_cu_a6473388_28604cuda3std3__45__cpo3endE,@object
	.size		_ZN65_INTERNAL_e8fd3175_29_flash_fwd_hdim32_bf16_sm80_cu_a6473388_28604cuda3std3__45__cpo3endE,(_ZN65_INTERNAL_e8fd3175_29_flash_fwd_hdim32_bf16_sm80_cu_a6473388_28604cuda3std3__419piecewise_constructE - _ZN65_INTERNAL_e8fd3175_29_flash_fwd_hdim32_bf16_sm80_cu_a6473388_28604cuda3std3__45__cpo3endE)
_ZN65_INTERNAL_e8fd3175_29_flash_fwd_hdim32_bf16_sm80_cu_a6473388_28604cuda3std3__45__cpo3endE:
	.zero		1
	.type		_ZN65_INTERNAL_e8fd3175_29_flash_fwd_hdim32_bf16_sm80_cu_a6473388_28604cuda3std3__419piecewise_constructE,@object
	.size		_ZN65_INTERNAL_e8fd3175_29_flash_fwd_hdim32_bf16_sm80_cu_a6473388_28604cuda3std3__419piecewise_constructE,(_ZN65_INTERNAL_e8fd3175_29_flash_fwd_hdim32_bf16_sm80_cu_a6473388_28604cuda3std3__45__cpo4cendE - _ZN65_INTERNAL_e8fd3175_29_flash_fwd_hdim32_bf16_sm80_cu_a6473388_28604cuda3std3__419piecewise_constructE)
_ZN65_INTERNAL_e8fd3175_29_flash_fwd_hdim32_bf16_sm80_cu_a6473388_28604cuda3std3__419piecewise_constructE:
	.zero		1
	.type		_ZN65_INTERNAL_e8fd3175_29_flash_fwd_hdim32_bf16_sm80_cu_a6473388_28604cuda3std3__45__cpo4cendE,@object
	.size		_ZN65_INTERNAL_e8fd3175_29_flash_fwd_hdim32_bf16_sm80_cu_a6473388_28604cuda3std3__45__cpo4cendE,(_ZN65_INTERNAL_e8fd3175_29_flash_fwd_hdim32_bf16_sm80_cu_a6473388_28604cuda3std6ranges3__45__cpo4swapE - _ZN65_INTERNAL_e8fd3175_29_flash_fwd_hdim32_bf16_sm80_cu_a6473388_28604cuda3std3__45__cpo4cendE)
_ZN65_INTERNAL_e8fd3175_29_flash_fwd_hdim32_bf16_sm80_cu_a6473388_28604cuda3std3__45__cpo4cendE:
	.zero		1
	.type		_ZN65_INTERNAL_e8fd3175_29_flash_fwd_hdim32_bf16_sm80_cu_a6473388_28604cuda3std6ranges3__45__cpo4swapE,@object
	.size		_ZN65_INTERNAL_e8fd3175_29_flash_fwd_hdim32_bf16_sm80_cu_a6473388_28604cuda3std6ranges3__45__cpo4swapE,(.L_7 - _ZN65_INTERNAL_e8fd3175_29_flash_fwd_hdim32_bf16_sm80_cu_a6473388_28604cuda3std6ranges3__45__cpo4swapE)
_ZN65_INTERNAL_e8fd3175_29_flash_fwd_hdim32_bf16_sm80_cu_a6473388_28604cuda3std6ranges3__45__cpo4swapE:
	.zero		1
.L_7:


//--------------------- .nv.shared._ZN5flash16flash_fwd_kernelI23Flash_fwd_kernel_traitsILi32ELi128ELi128ELi4ELb0ELb0EN7cutlass10bfloat16_tE19Flash_kernel_traitsILi32ELi128ELi128ELi4ES3_EELb0ELb0ELb0ELb0ELb1ELb1ELb0ELb0EEEvNS_16Flash_fwd_paramsE --------------------------
	.section	.nv.shared._ZN5flash16flash_fwd_kernelI23Flash_fwd_kernel_traitsILi32ELi128ELi128ELi4ELb0ELb0EN7cutlass10bfloat16_tE19Flash_kernel_traitsILi32ELi128ELi128ELi4ES3_EELb0ELb0ELb0ELb0ELb1ELb1ELb0ELb0EEEvNS_16Flash_fwd_paramsE,"aw",@nobits
	.sectionflags	@""
	.align	16
	.zero		1024


//--------------------- .nv.shared._ZN5flash16flash_fwd_kernelI23Flash_fwd_kernel_traitsILi32ELi128ELi128ELi4ELb0ELb0EN7cutlass10bfloat16_tE19Flash_kernel_traitsILi32ELi128ELi128ELi4ES3_EELb0ELb0ELb0ELb0ELb0ELb0ELb0ELb0EEEvNS_16Flash_fwd_paramsE --------------------------
	.section	.nv.shared._ZN5flash16flash_fwd_kernelI23Flash_fwd_kernel_traitsILi32ELi128ELi128ELi4ELb0ELb0EN7cutlass10bfloat16_tE19Flash_kernel_traitsILi32ELi128ELi128ELi4ES3_EELb0ELb0ELb0ELb0ELb0ELb0ELb0ELb0EEEvNS_16Flash_fwd_paramsE,"aw",@nobits
	.sectionflags	@""
	.align	16
	.zero		1024


//--------------------- .nv.shared._ZN5flash16flash_fwd_kernelI23Flash_fwd_kernel_traitsILi32ELi128ELi128ELi4ELb0ELb0EN7cutlass10bfloat16_tE19Flash_kernel_traitsILi32ELi128ELi128ELi4ES3_EELb0ELb0ELb0ELb1ELb0ELb0ELb0ELb0EEEvNS_16Flash_fwd_paramsE --------------------------
	.section	.nv.shared._ZN5flash16flash_fwd_kernelI23Flash_fwd_kernel_traitsILi32ELi128ELi128ELi4ELb0ELb0EN7cutlass10bfloat16_tE19Flash_kernel_traitsILi32ELi128ELi128ELi4ES3_EELb0ELb0ELb0ELb1ELb0ELb0ELb0ELb0EEEvNS_16Flash_fwd_paramsE,"aw",@nobits
	.sectionflags	@""
	.align	16
	.zero		1024


//--------------------- .nv.shared._ZN5flash16flash_fwd_kernelI23Flash_fwd_kernel_traitsILi32ELi128ELi128ELi4ELb0ELb0EN7cutlass10bfloat16_tE19Flash_kernel_traitsILi32ELi128ELi128ELi4ES3_EELb0ELb0ELb1ELb0ELb0ELb1ELb0ELb0EEEvNS_16Flash_fwd_paramsE --------------------------
	.section	.nv.shared._ZN5flash16flash_fwd_kernelI23Flash_fwd_kernel_traitsILi32ELi128ELi128ELi4ELb0ELb0EN7cutlass10bfloat16_tE19Flash_kernel_traitsILi32ELi128ELi128ELi4ES3_EELb0ELb0ELb1ELb0ELb0ELb1ELb0ELb0EEEvNS_16Flash_fwd_paramsE,"aw",@nobits
	.sectionflags	@""
	.align	16
	.zero		1024


//--------------------- .nv.shared._ZN5flash16flash_fwd_kernelI23Flash_fwd_kernel_traitsILi32ELi128ELi128ELi4ELb0ELb0EN7cutlass10bfloat16_tE19Flash_kernel_traitsILi32ELi128ELi128ELi4ES3_EELb0ELb0ELb1ELb0ELb0ELb0ELb0ELb0EEEvNS_16Flash_fwd_paramsE --------------------------
	.section	.nv.shared._ZN5flash16flash_fwd_kernelI23Flash_fwd_kernel_traitsILi32ELi128ELi128ELi4ELb0ELb0EN7cutlass10bfloat16_tE19Flash_kernel_traitsILi32ELi128ELi128ELi4ES3_EELb0ELb0ELb1ELb0ELb0ELb0ELb0ELb0EEEvNS_16Flash_fwd_paramsE,"aw",@nobits
	.sectionflags	@""
	.align	16
	.zero		1024


//--------------------- .nv.shared._ZN5flash16flash_fwd_kernelI23Flash_fwd_kernel_traitsILi32ELi128ELi128ELi4ELb0ELb0EN7cutlass10bfloat16_tE19Flash_kernel_traitsILi32ELi128ELi128ELi4ES3_EELb0ELb0ELb1ELb1ELb0ELb0ELb0ELb0EEEvNS_16Flash_fwd_paramsE --------------------------
	.section	.nv.shared._ZN5flash16flash_fwd_kernelI23Flash_fwd_kernel_traitsILi32ELi128ELi128ELi4ELb0ELb0EN7cutlass10bfloat16_tE19Flash_kernel_traitsILi32ELi128ELi128ELi4ES3_EELb0ELb0ELb1ELb1ELb0ELb0ELb0ELb0EEEvNS_16Flash_fwd_paramsE,"aw",@nobits
	.sectionflags	@""
	.align	16
	.zero		1024


//--------------------- .nv.shared._ZN5flash16flash_fwd_kernelI23Flash_fwd_kernel_traitsILi32ELi128ELi128ELi4ELb0ELb0EN7cutlass10bfloat16_tE19Flash_kernel_traitsILi32ELi128ELi128ELi4ES3_EELb1ELb0ELb0ELb0ELb0ELb1ELb0ELb0EEEvNS_16Flash_fwd_paramsE --------------------------
	.section	.nv.shared._ZN5flash16flash_fwd_kernelI23Flash_fwd_kernel_traitsILi32ELi128ELi128ELi4ELb0ELb0EN7cutlass10bfloat16_tE19Flash_kernel_traitsILi32ELi128ELi128ELi4ES3_EELb1ELb0ELb0ELb0ELb0ELb1ELb0ELb0EEEvNS_16Flash_fwd_paramsE,"aw",@nobits
	.sectionflags	@""
	.align	16
	.zero		1024


//--------------------- .nv.shared._ZN5flash16flash_fwd_kernelI23Flash_fwd_kernel_traitsILi32ELi128ELi128ELi4ELb0ELb0EN7cutlass10bfloat16_tE19Flash_kernel_traitsILi32ELi128ELi128ELi4ES3_EELb0ELb0ELb0ELb0ELb0ELb1ELb1ELb0EEEvNS_16Flash_fwd_paramsE --------------------------
	.section	.nv.shared._ZN5flash16flash_fwd_kernelI23Flash_fwd_kernel_traitsILi32ELi128ELi128ELi4ELb0ELb0EN7cutlass10bfloat16_tE19Flash_kernel_traitsILi32ELi128ELi128ELi4ES3_EELb0ELb0ELb0ELb0ELb0ELb1ELb1ELb0EEEvNS_16Flash_fwd_paramsE,"aw",@nobits
	.sectionflags	@""
	.align	16
	.zero		1024


//--------------------- .nv.shared._ZN5flash16flash_fwd_kernelI23Flash_fwd_kernel_traitsILi32ELi128ELi128ELi4ELb0ELb0EN7cutlass10bfloat16_tE19Flash_kernel_traitsILi32ELi128ELi128ELi4ES3_EELb1ELb0ELb0ELb0ELb0ELb0ELb0ELb0EEEvNS_16Flash_fwd_paramsE --------------------------
	.section	.nv.shared._ZN5flash16flash_fwd_kernelI23Flash_fwd_kernel_traitsILi32ELi128ELi128ELi4ELb0ELb0EN7cutlass10bfloat16_tE19Flash_kernel_traitsILi32ELi128ELi128ELi4ES3_EELb1ELb0ELb0ELb0ELb0ELb0ELb0ELb0EEEvNS_16Flash_fwd_paramsE,"aw",@nobits
	.sectionflags	@""
	.align	16
	.zero		1024


//--------------------- .nv.shared._ZN5flash16flash_fwd_kernelI23Flash_fwd_kernel_traitsILi32ELi128ELi128ELi4ELb0ELb0EN7cutlass10bfloat16_tE19Flash_kernel_traitsILi32ELi128ELi128ELi4ES3_EELb1ELb0ELb1ELb0ELb0ELb0ELb0ELb0EEEvNS_16Flash_fwd_paramsE --------------------------
	.section	.nv.shared._ZN5flash16flash_fwd_kernelI23Flash_fwd_kernel_traitsILi32ELi128ELi128ELi4ELb0ELb0EN7cutlass10bfloat16_tE19Flash_kernel_traitsILi32ELi128ELi128ELi4ES3_EELb1ELb0ELb1ELb0ELb0ELb0ELb0ELb0EEEvNS_16Flash_fwd_paramsE,"aw",@nobits
	.sectionflags	@""
	.align	16
	.zero		1024


//--------------------- .nv.shared._ZN5flash16flash_fwd_kernelI23Flash_fwd_kernel_traitsILi32ELi128ELi128ELi4ELb0ELb0EN7cutlass10bfloat16_tE19Flash_kernel_traitsILi32ELi128ELi128ELi4ES3_EELb1ELb0ELb0ELb0ELb1ELb1ELb0ELb0EEEvNS_16Flash_fwd_paramsE --------------------------
	.section	.nv.shared._ZN5flash16flash_fwd_kernelI23Flash_fwd_kernel_traitsILi32ELi128ELi128ELi4ELb0ELb0EN7cutlass10bfloat16_tE19Flash_kernel_traitsILi32ELi128ELi128ELi4ES3_EELb1ELb0ELb0ELb0ELb1ELb1ELb0ELb0EEEvNS_16Flash_fwd_paramsE,"aw",@nobits
	.sectionflags	@""
	.align	16
	.zero		1024


//--------------------- .nv.shared._ZN5flash16flash_fwd_kernelI23Flash_fwd_kernel_traitsILi32ELi128ELi128ELi4ELb0ELb0EN7cutlass10bfloat16_tE19Flash_kernel_traitsILi32ELi128ELi128ELi4ES3_EELb0ELb0ELb0ELb0ELb1ELb1ELb1ELb0EEEvNS_16Flash_fwd_paramsE --------------------------
	.section	.nv.shared._ZN5flash16flash_fwd_kernelI23Flash_fwd_kernel_traitsILi32ELi128ELi128ELi4ELb0ELb0EN7cutlass10bfloat16_tE19Flash_kernel_traitsILi32ELi128ELi128ELi4ES3_EELb0ELb0ELb0ELb0ELb1ELb1ELb1ELb0EEEvNS_16Flash_fwd_paramsE,"aw",@nobits
	.sectionflags	@""
	.align	16
	.zero		1024


//--------------------- .nv.shared._ZN5flash16flash_fwd_kernelI23Flash_fwd_kernel_traitsILi32ELi128ELi128ELi4ELb0ELb0EN7cutlass10bfloat16_tE19Flash_kernel_traitsILi32ELi128ELi128ELi4ES3_EELb1ELb0ELb0ELb1ELb0ELb0ELb0ELb0EEEvNS_16Flash_fwd_paramsE --------------------------
	.section	.nv.shared._ZN5flash16flash_fwd_kernelI23Flash_fwd_kernel_traitsILi32ELi128ELi128ELi4ELb0ELb0EN7cutlass10bfloat16_tE19Flash_kernel_traitsILi32ELi128ELi128ELi4ES3_EELb1ELb0ELb0ELb1ELb0ELb0ELb0ELb0EEEvNS_16Flash_fwd_paramsE,"aw",@nobits
	.sectionflags	@""
	.align	16
	.zero		1024


//--------------------- .nv.shared._ZN5flash16flash_fwd_kernelI23Flash_fwd_kernel_traitsILi32ELi128ELi128ELi4ELb0ELb0EN7cutlass10bfloat16_tE19Flash_kernel_traitsILi32ELi128ELi128ELi4ES3_EELb1ELb0ELb0ELb0ELb0ELb0ELb0ELb1EEEvNS_16Flash_fwd_paramsE --------------------------
	.section	.nv.shared._ZN5flash16flash_fwd_kernelI23Flash_fwd_kernel_traitsILi32ELi128ELi128ELi4ELb0ELb0EN7cutlass10bfloat16_tE19Flash_kernel_traitsILi32ELi128ELi128ELi4ES3_EELb1ELb0ELb0ELb0ELb0ELb0ELb0ELb1EEEvNS_16Flash_fwd_paramsE,"aw",@nobits
	.sectionflags	@""
	.align	16
	.zero		1024


//--------------------- .nv.shared._ZN5flash16flash_fwd_kernelI23Flash_fwd_kernel_traitsILi32ELi128ELi128ELi4ELb0ELb0EN7cutlass10bfloat16_tE19Flash_kernel_traitsILi32ELi128ELi128ELi4ES3_EELb0ELb0ELb0ELb0ELb0ELb0ELb1ELb0EEEvNS_16Flash_fwd_paramsE --------------------------
	.section	.nv.shared._ZN5flash16flash_fwd_kernelI23Flash_fwd_kernel_traitsILi32ELi128ELi128ELi4ELb0ELb0EN7cutlass10bfloat16_tE19Flash_kernel_traitsILi32ELi128ELi128ELi4ES3_EELb0ELb0ELb0ELb0ELb0ELb0ELb1ELb0EEEvNS_16Flash_fwd_paramsE,"aw",@nobits
	.sectionflags	@""
	.align	16
	.zero		1024


//--------------------- .nv.shared._ZN5flash16flash_fwd_kernelI23Flash_fwd_kernel_traitsILi32ELi128ELi128ELi4ELb0ELb0EN7cutlass10bfloat16_tE19Flash_kernel_traitsILi32ELi128ELi128ELi4ES3_EELb1ELb0ELb0ELb1ELb0ELb0ELb0ELb1EEEvNS_16Flash_fwd_paramsE --------------------------
	.section	.nv.shared._ZN5flash16flash_fwd_kernelI23Flash_fwd_kernel_traitsILi32ELi128ELi128ELi4ELb0ELb0EN7cutlass10bfloat16_tE19Flash_kernel_traitsILi32ELi128ELi128ELi4ES3_EELb1ELb0ELb0ELb1ELb0ELb0ELb0ELb1EEEvNS_16Flash_fwd_paramsE,"aw",@nobits
	.sectionflags	@""
	.align	16
	.zero		1024


//--------------------- .nv.shared._ZN5flash16flash_fwd_kernelI23Flash_fwd_kernel_traitsILi32ELi128ELi128ELi4ELb0ELb0EN7cutlass10bfloat16_tE19Flash_kernel_traitsILi32ELi128ELi128ELi4ES3_EELb0ELb0ELb0ELb1ELb0ELb0ELb1ELb0EEEvNS_16Flash_fwd_paramsE --------------------------
	.section	.nv.shared._ZN5flash16flash_fwd_kernelI23Flash_fwd_kernel_traitsILi32ELi128ELi128ELi4ELb0ELb0EN7cutlass10bfloat16_tE19Flash_kernel_traitsILi32ELi128ELi128ELi4ES3_EELb0ELb0ELb0ELb1ELb0ELb0ELb1ELb0EEEvNS_16Flash_fwd_paramsE,"aw",@nobits
	.sectionflags	@""
	.align	16
	.zero		1024


//--------------------- .nv.shared._ZN5flash16flash_fwd_kernelI23Flash_fwd_kernel_traitsILi32ELi128ELi128ELi4ELb0ELb0EN7cutlass10bfloat16_tE19Flash_kernel_traitsILi32ELi128ELi128ELi4ES3_EELb1ELb0ELb1ELb0ELb0ELb1ELb0ELb0EEEvNS_16Flash_fwd_paramsE --------------------------
	.section	.nv.shared._ZN5flash16flash_fwd_kernelI23Flash_fwd_kernel_traitsILi32ELi128ELi128ELi4ELb0ELb0EN7cutlass10bfloat16_tE19Flash_kernel_traitsILi32ELi128ELi128ELi4ES3_EELb1ELb0ELb1ELb0ELb0ELb1ELb0ELb0EEEvNS_16Flash_fwd_paramsE,"aw",@nobits
	.sectionflags	@""
	.align	16
	.zero		1024


//--------------------- .nv.shared._ZN5flash16flash_fwd_kernelI23Flash_fwd_kernel_traitsILi32ELi128ELi128ELi4ELb0ELb0EN7cutlass10bfloat16_tE19Flash_kernel_traitsILi32ELi128ELi128ELi4ES3_EELb0ELb0ELb1ELb0ELb0ELb1ELb1ELb0EEEvNS_16Flash_fwd_paramsE --------------------------
	.section	.nv.shared._ZN5flash16flash_fwd_kernelI23Flash_fwd_kernel_traitsILi32ELi128ELi128ELi4ELb0ELb0EN7cutlass10bfloat16_tE19Flash_kernel_traitsILi32ELi128ELi128ELi4ES3_EELb0ELb0ELb1ELb0ELb0ELb1ELb1ELb0EEEvNS_16Flash_fwd_paramsE,"aw",@nobits
	.sectionflags	@""
	.align	16
	.zero		1024


//--------------------- .nv.shared._ZN5flash16flash_fwd_kernelI23Flash_fwd_kernel_traitsILi32ELi128ELi128ELi4ELb0ELb0EN7cutlass10bfloat16_tE19Flash_kernel_traitsILi32ELi128ELi128ELi4ES3_EELb1ELb0ELb1ELb1ELb0ELb0ELb0ELb0EEEvNS_16Flash_fwd_paramsE --------------------------
	.section	.nv.shared._ZN5flash16flash_fwd_kernelI23Flash_fwd_kernel_traitsILi32ELi128ELi128ELi4ELb0ELb0EN7cutlass10bfloat16_tE19Flash_kernel_traitsILi32ELi128ELi128ELi4ES3_EELb1ELb0ELb1ELb1ELb0ELb0ELb0ELb0EEEvNS_16Flash_fwd_paramsE,"aw",@nobits
	.sectionflags	@""
	.align	16
	.zero		1024


//--------------------- .nv.shared._ZN5flash16flash_fwd_kernelI23Flash_fwd_kernel_traitsILi32ELi128ELi128ELi4ELb0ELb0EN7cutlass10bfloat16_tE19Flash_kernel_traitsILi32ELi128ELi128ELi4ES3_EELb1ELb0ELb1ELb0ELb0ELb0ELb0ELb1EEEvNS_16Flash_fwd_paramsE --------------------------
	.section	.nv.shared._ZN5flash16flash_fwd_kernelI23Flash_fwd_kernel_traitsILi32ELi128ELi128ELi4ELb0ELb0EN7cutlass10bfloat16_tE19Flash_kernel_traitsILi32ELi128ELi128ELi4ES3_EELb1ELb0ELb1ELb0ELb0ELb0ELb0ELb1EEEvNS_16Flash_fwd_paramsE,"aw",@nobits
	.sectionflags	@""
	.align	16
	.zero		1024


//--------------------- .nv.shared._ZN5flash16flash_fwd_kernelI23Flash_fwd_kernel_traitsILi32ELi128ELi128ELi4ELb0ELb0EN7cutlass10bfloat16_tE19Flash_kernel_traitsILi32ELi128ELi128ELi4ES3_EELb0ELb0ELb1ELb0ELb0ELb0ELb1ELb0EEEvNS_16Flash_fwd_paramsE --------------------------
	.section	.nv.shared._ZN5flash16flash_fwd_kernelI23Flash_fwd_kernel_traitsILi32ELi128ELi128ELi4ELb0ELb0EN7cutlass10bfloat16_tE19Flash_kernel_traitsILi32ELi128ELi128ELi4ES3_EELb0ELb0ELb1ELb0ELb0ELb0ELb1ELb0EEEvNS_16Flash_fwd_paramsE,"aw",@nobits
	.sectionflags	@""
	.align	16
	.zero		1024


//--------------------- .nv.shared._ZN5flash16flash_fwd_kernelI23Flash_fwd_kernel_traitsILi32ELi128ELi128ELi4ELb0ELb0EN7cutlass10bfloat16_tE19Flash_kernel_traitsILi32ELi128ELi128ELi4ES3_EELb1ELb0ELb1ELb1ELb0ELb0ELb0ELb1EEEvNS_16Flash_fwd_paramsE --------------------------
	.section	.nv.shared._ZN5flash16flash_fwd_kernelI23Flash_fwd_kernel_traitsILi32ELi128ELi128ELi4ELb0ELb0EN7cutlass10bfloat16_tE19Flash_kernel_traitsILi32ELi128ELi128ELi4ES3_EELb1ELb0ELb1ELb1ELb0ELb0ELb0ELb1EEEvNS_16Flash_fwd_paramsE,"aw",@nobits
	.sectionflags	@""
	.align	16
	.zero		1024


//--------------------- .nv.shared._ZN5flash16flash_fwd_kernelI23Flash_fwd_kernel_traitsILi32ELi128ELi128ELi4ELb0ELb0EN7cutlass10bfloat16_tE19Flash_kernel_traitsILi32ELi128ELi128ELi4ES3_EELb0ELb0ELb1ELb1ELb0ELb0ELb1ELb0EEEvNS_16Flash_fwd_paramsE --------------------------
	.section	.nv.shared._ZN5flash16flash_fwd_kernelI23Flash_fwd_kernel_traitsILi32ELi128ELi128ELi4ELb0ELb0EN7cutlass10bfloat16_tE19Flash_kernel_traitsILi32ELi128ELi128ELi4ES3_EELb0ELb0ELb1ELb1ELb0ELb0ELb1ELb0EEEvNS_16Flash_fwd_paramsE,"aw",@nobits
	.sectionflags	@""
	.align	16
	.zero		1024


//--------------------- .nv.constant0._ZN5flash16flash_fwd_kernelI23Flash_fwd_kernel_traitsILi32ELi128ELi128ELi4ELb0ELb0EN7cutlass10bfloat16_tE19Flash_kernel_traitsILi32ELi128ELi128ELi4ES3_EELb0ELb0ELb0ELb0ELb0ELb1ELb0ELb0EEEvNS_16Flash_fwd_paramsE --------------------------
	.section	.nv.constant0._ZN5flash16flash_fwd_kernelI23Flash_fwd_kernel_traitsILi32ELi128ELi128ELi4ELb0ELb0EN7cutlass10bfloat16_tE19Flash_kernel_traitsILi32ELi128ELi128ELi4ES3_EELb0ELb0ELb0ELb0ELb0ELb1ELb0ELb0EEEvNS_16Flash_fwd_paramsE,"a",@progbits
	.sectionflags	@""
	.align	4
.nv.constant0._ZN5flash16flash_fwd_kernelI23Flash_fwd_kernel_traitsILi32ELi128ELi128ELi4ELb0ELb0EN7cutlass10bfloat16_tE19Flash_kernel_traitsILi32ELi128ELi128ELi4ES3_EELb0ELb0ELb0ELb0ELb0ELb1ELb0ELb0EEEvNS_16Flash_fwd_paramsE:
	.zero		1360


//--------------------- .nv.constant0._ZN5flash16flash_fwd_kernelI23Flash_fwd_kernel_traitsILi32ELi128ELi128ELi4ELb0ELb0EN7cutlass10bfloat16_tE19Flash_kernel_traitsILi32ELi128ELi128ELi4ES3_EELb0ELb0ELb0ELb0ELb1ELb1ELb0ELb0EEEvNS_16Flash_fwd_paramsE --------------------------
	.section	.nv.constant0._ZN5flash16flash_fwd_kernelI23Flash_fwd_kernel_traitsILi32ELi128ELi128ELi4ELb0ELb0EN7cutlass10bfloat16_tE19Flash_kernel_traitsILi32ELi128ELi128ELi4ES3_EELb0ELb0ELb0ELb0ELb1ELb1ELb0ELb0EEEvNS_16Flash_fwd_paramsE,"a",@progbits
	.sectionflags	@""
	.align	4
.nv.constant0._ZN5flash16flash_fwd_kernelI23Flash_fwd_kernel_traitsILi32ELi128ELi128ELi4ELb0ELb0EN7cutlass10bfloat16_tE19Flash_kernel_traitsILi32ELi128ELi128ELi4ES3_EELb0ELb0ELb0ELb0ELb1ELb1ELb0ELb0EEEvNS_16Flash_fwd_paramsE:
	.zero		1360


//--------------------- .nv.constant0._ZN5flash16flash_fwd_kernelI23Flash_fwd_kernel_traitsILi32ELi128ELi128ELi4ELb0ELb0EN7cutlass10bfloat16_tE19Flash_kernel_traitsILi32ELi128ELi128ELi4ES3_EELb0ELb0ELb0ELb0ELb0ELb0ELb0ELb0EEEvNS_16Flash_fwd_paramsE --------------------------
	.section	.nv.constant0._ZN5flash16flash_fwd_kernelI23Flash_fwd_kernel_traitsILi32ELi128ELi128ELi4ELb0ELb0EN7cutlass10bfloat16_tE19Flash_kernel_traitsILi32ELi128ELi128ELi4ES3_EELb0ELb0ELb0ELb0ELb0ELb0ELb0ELb0EEEvNS_16Flash_fwd_paramsE,"a",@progbits
	.sectionflags	@""
	.align	4
.nv.constant0._ZN5flash16flash_fwd_kernelI23Flash_fwd_kernel_traitsILi32ELi128ELi128ELi4ELb0ELb0EN7cutlass10bfloat16_tE19Flash_kernel_traitsILi32ELi128ELi128ELi4ES3_EELb0ELb0ELb0ELb0ELb0ELb0ELb0ELb0EEEvNS_16Flash_fwd_paramsE:
	.zero		1360


//--------------------- .nv.constant0._ZN5flash16flash_fwd_kernelI23Flash_fwd_kernel_traitsILi32ELi128ELi128ELi4ELb0ELb0EN7cutlass10bfloat16_tE19Flash_kernel_traitsILi32ELi128ELi128ELi4ES3_EELb0ELb0ELb0ELb1ELb0ELb0ELb0ELb0EEEvNS_16Flash_fwd_paramsE --------------------------
	.section	.nv.constant0._ZN5flash16flash_fwd_kernelI23Flash_fwd_kernel_traitsILi32ELi128ELi128ELi4ELb0ELb0EN7cutlass10bfloat16_tE19Flash_kernel_traitsILi32ELi128ELi128ELi4ES3_EELb0ELb0ELb0ELb1ELb0ELb0ELb0ELb0EEEvNS_16Flash_fwd_paramsE,"a",@progbits
	.sectionflags	@""
	.align	4
.nv.constant0._ZN5flash16flash_fwd_kernelI23Flash_fwd_kernel_traitsILi32ELi128ELi128ELi4ELb0ELb0EN7cutlass10bfloat16_tE19Flash_kernel_traitsILi32ELi128ELi128ELi4ES3_EELb0ELb0ELb0ELb1ELb0ELb0ELb0ELb0EEEvNS_16Flash_fwd_paramsE:
	.zero		1360


//--------------------- .nv.constant0._ZN5flash16flash_fwd_kernelI23Flash_fwd_kernel_traitsILi32ELi128ELi128ELi4ELb0ELb0EN7cutlass10bfloat16_tE19Flash_kernel_traitsILi32ELi128ELi128ELi4ES3_EELb0ELb0ELb1ELb0ELb0ELb1ELb0ELb0EEEvNS_16Flash_fwd_paramsE --------------------------
	.section	.nv.constant0._ZN5flash16flash_fwd_kernelI23Flash_fwd_kernel_traitsILi32ELi128ELi128ELi4ELb0ELb0EN7cutlass10bfloat16_tE19Flash_kernel_traitsILi32ELi128ELi128ELi4ES3_EELb0ELb0ELb1ELb0ELb0ELb1ELb0ELb0EEEvNS_16Flash_fwd_paramsE,"a",@progbits
	.sectionflags	@""
	.align	4
.nv.constant0._ZN5flash16flash_fwd_kernelI23Flash_fwd_kernel_traitsILi32ELi128ELi128ELi4ELb0ELb0EN7cutlass10bfloat16_tE19Flash_kernel_traitsILi32ELi128ELi128ELi4ES3_EELb0ELb0ELb1ELb0ELb0ELb1ELb0ELb0EEEvNS_16Flash_fwd_paramsE:
	.zero		1360


//--------------------- .nv.constant0._ZN5flash16flash_fwd_kernelI23Flash_fwd_kernel_traitsILi32ELi128ELi128ELi4ELb0ELb0EN7cutlass10bfloat16_tE19Flash_kernel_traitsILi32ELi128ELi128ELi4ES3_EELb0ELb0ELb1ELb0ELb0ELb0ELb0ELb0EEEvNS_16Flash_fwd_paramsE --------------------------
	.section	.nv.constant0._ZN5flash16flash_fwd_kernelI23Flash_fwd_kernel_traitsILi32ELi128ELi128ELi4ELb0ELb0EN7cutlass10bfloat16_tE19Flash_kernel_traitsILi32ELi128ELi128ELi4ES3_EELb0ELb0ELb1ELb0ELb0ELb0ELb0ELb0EEEvNS_16Flash_fwd_paramsE,"a",@progbits
	.sectionflags	@""
	.align	4
.nv.constant0._ZN5flash16flash_fwd_kernelI23Flash_fwd_kernel_traitsILi32ELi128ELi128ELi4ELb0ELb0EN7cutlass10bfloat16_tE19Flash_kernel_traitsILi32ELi128ELi128ELi4ES3_EELb0ELb0ELb1ELb0ELb0ELb0ELb0ELb0EEEvNS_16Flash_fwd_paramsE:
	.zero		1360


//--------------------- .nv.constant0._ZN5flash16flash_fwd_kernelI23Flash_fwd_kernel_traitsILi32ELi128ELi128ELi4ELb0ELb0EN7cutlass10bfloat16_tE19Flash_kernel_traitsILi32ELi128ELi128ELi4ES3_EELb0ELb0ELb1ELb1ELb0ELb0ELb0ELb0EEEvNS_16Flash_fwd_paramsE --------------------------
	.section	.nv.constant0._ZN5flash16flash_fwd_kernelI23Flash_fwd_kernel_traitsILi32ELi128ELi128ELi4ELb0ELb0EN7cutlass10bfloat16_tE19Flash_kernel_traitsILi32ELi128ELi128ELi4ES3_EELb0ELb0ELb1ELb1ELb0ELb0ELb0ELb0EEEvNS_16Flash_fwd_paramsE,"a",@progbits
	.sectionflags	@""
	.align	4
.nv.constant0._ZN5flash16flash_fwd_kernelI23Flash_fwd_kernel_traitsILi32ELi128ELi128ELi4ELb0ELb0EN7cutlass10bfloat16_tE19Flash_kernel_traitsILi32ELi128ELi128ELi4ES3_EELb0ELb0ELb1ELb1ELb0ELb0ELb0ELb0EEEvNS_16Flash_fwd_paramsE:
	.zero		1360


//--------------------- .nv.constant0._ZN5flash16flash_fwd_kernelI23Flash_fwd_kernel_traitsILi32ELi128ELi128ELi4ELb0ELb0EN7cutlass10bfloat16_tE19Flash_kernel_traitsILi32ELi128ELi128ELi4ES3_EELb1ELb0ELb0ELb0ELb0ELb1ELb0ELb0EEEvNS_16Flash_fwd_paramsE --------------------------
	.section	.nv.constant0._ZN5flash16flash_fwd_kernelI23Flash_fwd_kernel_traitsILi32ELi128ELi128ELi4ELb0ELb0EN7cutlass10bfloat16_tE19Flash_kernel_traitsILi32ELi128ELi128ELi4ES3_EELb1ELb0ELb0ELb0ELb0ELb1ELb0ELb0EEEvNS_16Flash_fwd_paramsE,"a",@progbits
	.sectionflags	@""
	.align	4
.nv.constant0._ZN5flash16flash_fwd_kernelI23Flash_fwd_kernel_traitsILi32ELi128ELi128ELi4ELb0ELb0EN7cutlass10bfloat16_tE19Flash_kernel_traitsILi32ELi128ELi128ELi4ES3_EELb1ELb0ELb0ELb0ELb0ELb1ELb0ELb0EEEvNS_16Flash_fwd_paramsE:
	.zero		1360


//--------------------- .nv.constant0._ZN5flash16flash_fwd_kernelI23Flash_fwd_kernel_traitsILi32ELi128ELi128ELi4ELb0ELb0EN7cutlass10bfloat16_tE19Flash_kernel_traitsILi32ELi128ELi128ELi4ES3_EELb0ELb0ELb0ELb0ELb0ELb1ELb1ELb0EEEvNS_16Flash_fwd_paramsE --------------------------
	.section	.nv.constant0._ZN5flash16flash_fwd_kernelI23Flash_fwd_kernel_traitsILi32ELi128ELi128ELi4ELb0ELb0EN7cutlass10bfloat16_tE19Flash_kernel_traitsILi32ELi128ELi128ELi4ES3_EELb0ELb0ELb0ELb0ELb0ELb1ELb1ELb0EEEvNS_16Flash_fwd_paramsE,"a",@progbits
	.sectionflags	@""
	.align	4
.nv.constant0._ZN5flash16flash_fwd_kernelI23Flash_fwd_kernel_traitsILi32ELi128ELi128ELi4ELb0ELb0EN7cutlass10bfloat16_tE19Flash_kernel_traitsILi32ELi128ELi128ELi4ES3_EELb0ELb0ELb0ELb0ELb0ELb1ELb1ELb0EEEvNS_16Flash_fwd_paramsE:
	.zero		1360


//--------------------- .nv.constant0._ZN5flash16flash_fwd_kernelI23Flash_fwd_kernel_traitsILi32ELi128ELi128ELi4ELb0ELb0EN7cutlass10bfloat16_tE19Flash_kernel_traitsILi32ELi128ELi128ELi4ES3_EELb1ELb0ELb0ELb0ELb0ELb0ELb0ELb0EEEvNS_16Flash_fwd_paramsE --------------------------
	.section	.nv.constant0._ZN5flash16flash_fwd_kernelI23Flash_fwd_kernel_traitsILi32ELi128ELi128ELi4ELb0ELb0EN7cutlass10bfloat16_tE19Flash_kernel_traitsILi32ELi128ELi128ELi4ES3_EELb1ELb0ELb0ELb0ELb0ELb0ELb0ELb0EEEvNS_16Flash_fwd_paramsE,"a",@progbits
	.sectionflags	@""
	.align	4
.nv.constant0._ZN5flash16flash_fwd_kernelI23Flash_fwd_kernel_traitsILi32ELi128ELi128ELi4ELb0ELb0EN7cutlass10bfloat16_tE19Flash_kernel_traitsILi32ELi128ELi128ELi4ES3_EELb1ELb0ELb0ELb0ELb0ELb0ELb0ELb0EEEvNS_16Flash_fwd_paramsE:
	.zero		1360


//--------------------- .nv.constant0._ZN5flash16flash_fwd_kernelI23Flash_fwd_kernel_traitsILi32ELi128ELi128ELi4ELb0ELb0EN7cutlass10bfloat16_tE19Flash_kernel_traitsILi32ELi128ELi128ELi4ES3_EELb1ELb0ELb1ELb0ELb0ELb0ELb0ELb0EEEvNS_16Flash_fwd_paramsE --------------------------
	.section	.nv.constant0._ZN5flash16flash_fwd_kernelI23Flash_fwd_kernel_traitsILi32ELi128ELi128ELi4ELb0ELb0EN7cutlass10bfloat16_tE19Flash_kernel_traitsILi32ELi128ELi128ELi4ES3_EELb1ELb0ELb1ELb0ELb0ELb0ELb0ELb0EEEvNS_16Flash_fwd_paramsE,"a",@progbits
	.sectionflags	@""
	.align	4
.nv.constant0._ZN5flash16flash_fwd_kernelI23Flash_fwd_kernel_traitsILi32ELi128ELi128ELi4ELb0ELb0EN7cutlass10bfloat16_tE19Flash_kernel_traitsILi32ELi128ELi128ELi4ES3_EELb1ELb0ELb1ELb0ELb0ELb0ELb0ELb0EEEvNS_16Flash_fwd_paramsE:
	.zero		1360


//--------------------- .nv.constant0._ZN5flash16flash_fwd_kernelI23Flash_fwd_kernel_traitsILi32ELi128ELi128ELi4ELb0ELb0EN7cutlass10bfloat16_tE19Flash_kernel_traitsILi32ELi128ELi128ELi4ES3_EELb1ELb0ELb0ELb0ELb1ELb1ELb0ELb0EEEvNS_16Flash_fwd_paramsE --------------------------
	.section	.nv.constant0._ZN5flash16flash_fwd_kernelI23Flash_fwd_kernel_traitsILi32ELi128ELi128ELi4ELb0ELb0EN7cutlass10bfloat16_tE19Flash_kernel_traitsILi32ELi128ELi128ELi4ES3_EELb1ELb0ELb0ELb0ELb1ELb1ELb0ELb0EEEvNS_16Flash_fwd_paramsE,"a",@progbits
	.sectionflags	@""
	.align	4
.nv.constant0._ZN5flash16flash_fwd_kernelI23Flash_fwd_kernel_traitsILi32ELi128ELi128ELi4ELb0ELb0EN7cutlass10bfloat16_tE19Flash_kernel_traitsILi32ELi128ELi128ELi4ES3_EELb1ELb0ELb0ELb0ELb1ELb1ELb0ELb0EEEvNS_16Flash_fwd_paramsE:
	.zero		1360


//--------------------- .nv.constant0._ZN5flash16flash_fwd_kernelI23Flash_fwd_kernel_traitsILi32ELi128ELi128ELi4ELb0ELb0EN7cutlass10bfloat16_tE19Flash_kernel_traitsILi32ELi128ELi128ELi4ES3_EELb0ELb0ELb0ELb0ELb1ELb1ELb1ELb0EEEvNS_16Flash_fwd_paramsE --------------------------
	.section	.nv.constant0._ZN5flash16flash_fwd_kernelI23Flash_fwd_kernel_traitsILi32ELi128ELi128ELi4ELb0ELb0EN7cutlass10bfloat16_tE19Flash_kernel_traitsILi32ELi128ELi128ELi4ES3_EELb0ELb0ELb0ELb0ELb1ELb1ELb1ELb0EEEvNS_16Flash_fwd_paramsE,"a",@progbits
	.sectionflags	@""
	.align	4
.nv.constant0._ZN5flash16flash_fwd_kernelI23Flash_fwd_kernel_traitsILi32ELi128ELi128ELi4ELb0ELb0EN7cutlass10bfloat16_tE19Flash_kernel_traitsILi32ELi128ELi128ELi4ES3_EELb0ELb0ELb0ELb0ELb1ELb1ELb1ELb0EEEvNS_16Flash_fwd_paramsE:
	.zero		1360


//--------------------- .nv.constant0._ZN5flash16flash_fwd_kernelI23Flash_fwd_kernel_traitsILi32ELi128ELi128ELi4ELb0ELb0EN7cutlass10bfloat16_tE19Flash_kernel_traitsILi32ELi128ELi128ELi4ES3_EELb1ELb0ELb0ELb1ELb0ELb0ELb0ELb0EEEvNS_16Flash_fwd_paramsE --------------------------
	.section	.nv.constant0._ZN5flash16flash_fwd_kernelI23Flash_fwd_kernel_traitsILi32ELi128ELi128ELi4ELb0ELb0EN7cutlass10bfloat16_tE19Flash_kernel_traitsILi32ELi128ELi128ELi4ES3_EELb1ELb0ELb0ELb1ELb0ELb0ELb0ELb0EEEvNS_16Flash_fwd_paramsE,"a",@progbits
	.sectionflags	@""
	.align	4
.nv.constant0._ZN5flash16flash_fwd_kernelI23Flash_fwd_kernel_traitsILi32ELi128ELi128ELi4ELb0ELb0EN7cutlass10bfloat16_tE19Flash_kernel_traitsILi32ELi128ELi128ELi4ES3_EELb1ELb0ELb0ELb1ELb0ELb0ELb0ELb0EEEvNS_16Flash_fwd_paramsE:
	.zero		1360


//--------------------- .nv.constant0._ZN5flash16flash_fwd_kernelI23Flash_fwd_kernel_traitsILi32ELi128ELi128ELi4ELb0ELb0EN7cutlass10bfloat16_tE19Flash_kernel_traitsILi32ELi128ELi128ELi4ES3_EELb1ELb0ELb0ELb0ELb0ELb0ELb0ELb1EEEvNS_16Flash_fwd_paramsE --------------------------
	.section	.nv.constant0._ZN5flash16flash_fwd_kernelI23Flash_fwd_kernel_traitsILi32ELi128ELi128ELi4ELb0ELb0EN7cutlass10bfloat16_tE19Flash_kernel_traitsILi32ELi128ELi128ELi4ES3_EELb1ELb0ELb0ELb0ELb0ELb0ELb0ELb1EEEvNS_16Flash_fwd_paramsE,"a",@progbits
	.sectionflags	@""
	.align	4
.nv.constant0._ZN5flash16flash_fwd_kernelI23Flash_fwd_kernel_traitsILi32ELi128ELi128ELi4ELb0ELb0EN7cutlass10bfloat16_tE19Flash_kernel_traitsILi32ELi128ELi128ELi4ES3_EELb1ELb0ELb0ELb0ELb0ELb0ELb0ELb1EEEvNS_16Flash_fwd_paramsE:
	.zero		1360


//--------------------- .nv.constant0._ZN5flash16flash_fwd_kernelI23Flash_fwd_kernel_traitsILi32ELi128ELi128ELi4ELb0ELb0EN7cutlass10bfloat16_tE19Flash_kernel_traitsILi32ELi128ELi128ELi4ES3_EELb0ELb0ELb0ELb0ELb0ELb0ELb1ELb0EEEvNS_16Flash_fwd_paramsE --------------------------
	.section	.nv.constant0._ZN5flash16flash_fwd_kernelI23Flash_fwd_kernel_traitsILi32ELi128ELi128ELi4ELb0ELb0EN7cutlass10bfloat16_tE19Flash_kernel_traitsILi32ELi128ELi128ELi4ES3_EELb0ELb0ELb0ELb0ELb0ELb0ELb1ELb0EEEvNS_16Flash_fwd_paramsE,"a",@progbits
	.sectionflags	@""
	.align	4
.nv.constant0._ZN5flash16flash_fwd_kernelI23Flash_fwd_kernel_traitsILi32ELi128ELi128ELi4ELb0ELb0EN7cutlass10bfloat16_tE19Flash_kernel_traitsILi32ELi128ELi128ELi4ES3_EELb0ELb0ELb0ELb0ELb0ELb0ELb1ELb0EEEvNS_16Flash_fwd_paramsE:
	.zero		1360


//--------------------- .nv.constant0._ZN5flash16flash_fwd_kernelI23Flash_fwd_kernel_traitsILi32ELi128ELi128ELi4ELb0ELb0EN7cutlass10bfloat16_tE19Flash_kernel_traitsILi32ELi128ELi128ELi4ES3_EELb1ELb0ELb0ELb1ELb0ELb0ELb0ELb1EEEvNS_16Flash_fwd_paramsE --------------------------
	.section	.nv.constant0._ZN5flash16flash_fwd_kernelI23Flash_fwd_kernel_traitsILi32ELi128ELi128ELi4ELb0ELb0EN7cutlass10bfloat16_tE19Flash_kernel_traitsILi32ELi128ELi128ELi4ES3_EELb1ELb0ELb0ELb1ELb0ELb0ELb0ELb1EEEvNS_16Flash_fwd_paramsE,"a",@progbits
	.sectionflags	@""
	.align	4
.nv.constant0._ZN5flash16flash_fwd_kernelI23Flash_fwd_kernel_traitsILi32ELi128ELi128ELi4ELb0ELb0EN7cutlass10bfloat16_tE19Flash_kernel_traitsILi32ELi128ELi128ELi4ES3_EELb1ELb0ELb0ELb1ELb0ELb0ELb0ELb1EEEvNS_16Flash_fwd_paramsE:
	.zero		1360


//--------------------- .nv.constant0._ZN5flash16flash_fwd_kernelI23Flash_fwd_kernel_traitsILi32ELi128ELi128ELi4ELb0ELb0EN7cutlass10bfloat16_tE19Flash_kernel_traitsILi32ELi128ELi128ELi4ES3_EELb0ELb0ELb0ELb1ELb0ELb0ELb1ELb0EEEvNS_16Flash_fwd_paramsE --------------------------
	.section	.nv.constant0._ZN5flash16flash_fwd_kernelI23Flash_fwd_kernel_traitsILi32ELi128ELi128ELi4ELb0ELb0EN7cutlass10bfloat16_tE19Flash_kernel_traitsILi32ELi128ELi128ELi4ES3_EELb0ELb0ELb0ELb1ELb0ELb0ELb1ELb0EEEvNS_16Flash_fwd_paramsE,"a",@progbits
	.sectionflags	@""
	.align	4
.nv.constant0._ZN5flash16flash_fwd_kernelI23Flash_fwd_kernel_traitsILi32ELi128ELi128ELi4ELb0ELb0EN7cutlass10bfloat16_tE19Flash_kernel_traitsILi32ELi128ELi128ELi4ES3_EELb0ELb0ELb0ELb1ELb0ELb0ELb1ELb0EEEvNS_16Flash_fwd_paramsE:
	.zero		1360


//--------------------- .nv.constant0._ZN5flash16flash_fwd_kernelI23Flash_fwd_kernel_traitsILi32ELi128ELi128ELi4ELb0ELb0EN7cutlass10bfloat16_tE19Flash_kernel_traitsILi32ELi128ELi128ELi4ES3_EELb1ELb0ELb1ELb0ELb0ELb1ELb0ELb0EEEvNS_16Flash_fwd_paramsE --------------------------
	.section	.nv.constant0._ZN5flash16flash_fwd_kernelI23Flash_fwd_kernel_traitsILi32ELi128ELi128ELi4ELb0ELb0EN7cutlass10bfloat16_tE19Flash_kernel_traitsILi32ELi128ELi128ELi4ES3_EELb1ELb0ELb1ELb0ELb0ELb1ELb0ELb0EEEvNS_16Flash_fwd_paramsE,"a",@progbits
	.sectionflags	@""
	.align	4
.nv.constant0._ZN5flash16flash_fwd_kernelI23Flash_fwd_kernel_traitsILi32ELi128ELi128ELi4ELb0ELb0EN7cutlass10bfloat16_tE19Flash_kernel_traitsILi32ELi128ELi128ELi4ES3_EELb1ELb0ELb1ELb0ELb0ELb1ELb0ELb0EEEvNS_16Flash_fwd_paramsE:
	.zero		1360


//--------------------- .nv.constant0._ZN5flash16flash_fwd_kernelI23Flash_fwd_kernel_traitsILi32ELi128ELi128ELi4ELb0ELb0EN7cutlass10bfloat16_tE19Flash_kernel_traitsILi32ELi128ELi128ELi4ES3_EELb0ELb0ELb1ELb0ELb0ELb1ELb1ELb0EEEvNS_16Flash_fwd_paramsE --------------------------
	.section	.nv.constant0._ZN5flash16flash_fwd_kernelI23Flash_fwd_kernel_traitsILi32ELi128ELi128ELi4ELb0ELb0EN7cutlass10bfloat16_tE19Flash_kernel_traitsILi32ELi128ELi128ELi4ES3_EELb0ELb0ELb1ELb0ELb0ELb1ELb1ELb0EEEvNS_16Flash_fwd_paramsE,"a",@progbits
	.sectionflags	@""
	.align	4
.nv.constant0._ZN5flash16flash_fwd_kernelI23Flash_fwd_kernel_traitsILi32ELi128ELi128ELi4ELb0ELb0EN7cutlass10bfloat16_tE19Flash_kernel_traitsILi32ELi128ELi128ELi4ES3_EELb0ELb0ELb1ELb0ELb0ELb1ELb1ELb0EEEvNS_16Flash_fwd_paramsE:
	.zero		1360


//--------------------- .nv.constant0._ZN5flash16flash_fwd_kernelI23Flash_fwd_kernel_traitsILi32ELi128ELi128ELi4ELb0ELb0EN7cutlass10bfloat16_tE19Flash_kernel_traitsILi32ELi128ELi128ELi4ES3_EELb1ELb0ELb1ELb1ELb0ELb0ELb0ELb0EEEvNS_16Flash_fwd_paramsE --------------------------
	.section	.nv.constant0._ZN5flash16flash_fwd_kernelI23Flash_fwd_kernel_traitsILi32ELi128ELi128ELi4ELb0ELb0EN7cutlass10bfloat16_tE19Flash_kernel_traitsILi32ELi128ELi128ELi4ES3_EELb1ELb0ELb1ELb1ELb0ELb0ELb0ELb0EEEvNS_16Flash_fwd_paramsE,"a",@progbits
	.sectionflags	@""
	.align	4
.nv.constant0._ZN5flash16flash_fwd_kernelI23Flash_fwd_kernel_traitsILi32ELi128ELi128ELi4ELb0ELb0EN7cutlass10bfloat16_tE19Flash_kernel_traitsILi32ELi128ELi128ELi4ES3_EELb1ELb0ELb1ELb1ELb0ELb0ELb0ELb0EEEvNS_16Flash_fwd_paramsE:
	.zero		1360


//--------------------- .nv.constant0._ZN5flash16flash_fwd_kernelI23Flash_fwd_kernel_traitsILi32ELi128ELi128ELi4ELb0ELb0EN7cutlass10bfloat16_tE19Flash_kernel_traitsILi32ELi128ELi128ELi4ES3_EELb1ELb0ELb1ELb0ELb0ELb0ELb0ELb1EEEvNS_16Flash_fwd_paramsE --------------------------
	.section	.nv.constant0._ZN5flash16flash_fwd_kernelI23Flash_fwd_kernel_traitsILi32ELi128ELi128ELi4ELb0ELb0EN7cutlass10bfloat16_tE19Flash_kernel_traitsILi32ELi128ELi128ELi4ES3_EELb1ELb0ELb1ELb0ELb0ELb0ELb0ELb1EEEvNS_16Flash_fwd_paramsE,"a",@progbits
	.sectionflags	@""
	.align	4
.nv.constant0._ZN5flash16flash_fwd_kernelI23Flash_fwd_kernel_traitsILi32ELi128ELi128ELi4ELb0ELb0EN7cutlass10bfloat16_tE19Flash_kernel_traitsILi32ELi128ELi128ELi4ES3_EELb1ELb0ELb1ELb0ELb0ELb0ELb0ELb1EEEvNS_16Flash_fwd_paramsE:
	.zero		1360


//--------------------- .nv.constant0._ZN5flash16flash_fwd_kernelI23Flash_fwd_kernel_traitsILi32ELi128ELi128ELi4ELb0ELb0EN7cutlass10bfloat16_tE19Flash_kernel_traitsILi32ELi128ELi128ELi4ES3_EELb0ELb0ELb1ELb0ELb0ELb0ELb1ELb0EEEvNS_16Flash_fwd_paramsE --------------------------
	.section	.nv.constant0._ZN5flash16flash_fwd_kernelI23Flash_fwd_kernel_traitsILi32ELi128ELi128ELi4ELb0ELb0EN7cutlass10bfloat16_tE19Flash_kernel_traitsILi32ELi128ELi128ELi4ES3_EELb0ELb0ELb1ELb0ELb0ELb0ELb1ELb0EEEvNS_16Flash_fwd_paramsE,"a",@progbits
	.sectionflags	@""
	.align	4
.nv.constant0._ZN5flash16flash_fwd_kernelI23Flash_fwd_kernel_traitsILi32ELi128ELi128ELi4ELb0ELb0EN7cutlass10bfloat16_tE19Flash_kernel_traitsILi32ELi128ELi128ELi4ES3_EELb0ELb0ELb1ELb0ELb0ELb0ELb1ELb0EEEvNS_16Flash_fwd_paramsE:
	.zero		1360


//--------------------- .nv.constant0._ZN5flash16flash_fwd_kernelI23Flash_fwd_kernel_traitsILi32ELi128ELi128ELi4ELb0ELb0EN7cutlass10bfloat16_tE19Flash_kernel_traitsILi32ELi128ELi128ELi4ES3_EELb1ELb0ELb1ELb1ELb0ELb0ELb0ELb1EEEvNS_16Flash_fwd_paramsE --------------------------
	.section	.nv.constant0._ZN5flash16flash_fwd_kernelI23Flash_fwd_kernel_traitsILi32ELi128ELi128ELi4ELb0ELb0EN7cutlass10bfloat16_tE19Flash_kernel_traitsILi32ELi128ELi128ELi4ES3_EELb1ELb0ELb1ELb1ELb0ELb0ELb0ELb1EEEvNS_16Flash_fwd_paramsE,"a",@progbits
	.sectionflags	@""
	.align	4
.nv.constant0._ZN5flash16flash_fwd_kernelI23Flash_fwd_kernel_traitsILi32ELi128ELi128ELi4ELb0ELb0EN7cutlass10bfloat16_tE19Flash_kernel_traitsILi32ELi128ELi128ELi4ES3_EELb1ELb0ELb1ELb1ELb0ELb0ELb0ELb1EEEvNS_16Flash_fwd_paramsE:
	.zero		1360


//--------------------- .nv.constant0._ZN5flash16flash_fwd_kernelI23Flash_fwd_kernel_traitsILi32ELi128ELi128ELi4ELb0ELb0EN7cutlass10bfloat16_tE19Flash_kernel_traitsILi32ELi128ELi128ELi4ES3_EELb0ELb0ELb1ELb1ELb0ELb0ELb1ELb0EEEvNS_16Flash_fwd_paramsE --------------------------
	.section	.nv.constant0._ZN5flash16flash_fwd_kernelI23Flash_fwd_kernel_traitsILi32ELi128ELi128ELi4ELb0ELb0EN7cutlass10bfloat16_tE19Flash_kernel_traitsILi32ELi128ELi128ELi4ES3_EELb0ELb0ELb1ELb1ELb0ELb0ELb1ELb0EEEvNS_16Flash_fwd_paramsE,"a",@progbits
	.sectionflags	@""
	.align	4
.nv.constant0._ZN5flash16flash_fwd_kernelI23Flash_fwd_kernel_traitsILi32ELi128ELi128ELi4ELb0ELb0EN7cutlass10bfloat16_tE19Flash_kernel_traitsILi32ELi128ELi128ELi4ES3_EELb0ELb0ELb1ELb1ELb0ELb0ELb1ELb0EEEvNS_16Flash_fwd_paramsE:
	.zero		1360


//--------------------- SYMBOLS --------------------------

	.type		.nv.reservedSmem.offset0,@object
	.size		.nv.reservedSmem.offset0,0x4
	.type		.nv.reservedSmem.cap,@object
	.size		.nv.reservedSmem.cap,0x4
